	.target	sm_80

	.elftype	@"ET_EXEC"


//--------------------- .note.nv.tkinfo           --------------------------
	.section	.note.nv.tkinfo,"",@"SHT_NOTE"
	.sectionflags	@"SHF_NOTE_NV_TKINFO"
	.tkinfo
        /*0018*/ 	.word	0x00000002
        /*0030*/ 	.string	""
        /*0030*/ 	.string	"ptxas"
        /*0030*/ 	.string	"Cuda compilation tools, release 13.0, V13.0.88"
        /*0030*/ 	.string	"Build cuda_13.0.r13.0/compiler.36424714_0"
        /*0030*/ 	.string	"-arch sm_80 -m 64 "



//--------------------- .note.nv.cuinfo           --------------------------
	.section	.note.nv.cuinfo,"",@"SHT_NOTE"
	.sectionflags	@"SHF_NOTE_NV_CUINFO"
        /*0018*/ 	.short	0x0002
        /*001a*/ 	.short	0x0050
        /*001c*/ 	.short	0x0082
	.zero		2


//--------------------- .nv.info                  --------------------------
	.section	.nv.info,"",@"SHT_CUDA_INFO"
	.align	4


	//----- nvinfo : EIATTR_REGCOUNT
	.align		4
        /*0000*/ 	.byte	0x04, 0x2f
        /*0002*/ 	.short	(.L_12 - .L_11)
	.align		4
.L_11:
        /*0004*/ 	.word	index@(_ZN7cutlass13device_kernelIN5flash19enable_sm80_to_sm89INS1_16FlashAttnFwdSm80INS1_25CollectiveMainloopFwdSm80ILi4ELi1ELb0EN4cute5tupleIJNS5_1CILi128EEENS7_ILi64EEES8_EEELi128ENS_10bfloat16_tEfNS_4arch4Sm80ELb1ELb0ELb0ELb1ELb0ELb1ELb1ELb0EEENS1_21CollectiveEpilogueFwdINS6_IJS8_S8_S9_EEENS6_IJNS7_ILi1EEESH_SH_EEESB_SD_Li128ELb1ELb1ELb0ELb0EEENS1_19SingleTileSchedulerILb1ELb0ELb1ELi128EEEEEEEEEvNT_6ParamsE)
        /*0008*/ 	.word	0x000000ff


	//----- nvinfo : EIATTR_FRAME_SIZE
	.align		4
.L_12:
        /*000c*/ 	.byte	0x04, 0x11
        /*000e*/ 	.short	(.L_14 - .L_13)
	.align		4
.L_13:
        /*0010*/ 	.word	index@(_ZN7cutlass13device_kernelIN5flash19enable_sm80_to_sm89INS1_16FlashAttnFwdSm80INS1_25CollectiveMainloopFwdSm80ILi4ELi1ELb0EN4cute5tupleIJNS5_1CILi128EEENS7_ILi64EEES8_EEELi128ENS_10bfloat16_tEfNS_4arch4Sm80ELb1ELb0ELb0ELb1ELb0ELb1ELb1ELb0EEENS1_21CollectiveEpilogueFwdINS6_IJS8_S8_S9_EEENS6_IJNS7_ILi1EEESH_SH_EEESB_SD_Li128ELb1ELb1ELb0ELb0EEENS1_19SingleTileSchedulerILb1ELb0ELb1ELi128EEEEEEEEEvNT_6ParamsE)
        /*0014*/ 	.word	0x000000a0


	//----- nvinfo : EIATTR_REGCOUNT
	.align		4
.L_14:
        /*0018*/ 	.byte	0x04, 0x2f
        /*001a*/ 	.short	(.L_16 - .L_15)
	.align		4
.L_15:
        /*001c*/ 	.word	index@(_ZN7cutlass13device_kernelIN5flash19enable_sm80_to_sm89INS1_16FlashAttnFwdSm80INS1_25CollectiveMainloopFwdSm80ILi4ELi1ELb0EN4cute5tupleIJNS5_1CILi128EEENS7_ILi64EEES8_EEELi128ENS_10bfloat16_tEfNS_4arch4Sm80ELb1ELb0ELb0ELb1ELb0ELb0ELb1ELb0EEENS1_21CollectiveEpilogueFwdINS6_IJS8_S8_S9_EEENS6_IJNS7_ILi1EEESH_SH_EEESB_SD_Li128ELb1ELb1ELb0ELb0EEENS1_19SingleTileSchedulerILb1ELb0ELb1ELi128EEEEEEEEEvNT_6ParamsE)
        /*0020*/ 	.word	0x000000ff


	//----- nvinfo : EIATTR_FRAME_SIZE
	.align		4
.L_16:
        /*0024*/ 	.byte	0x04, 0x11
        /*0026*/ 	.short	(.L_18 - .L_17)
	.align		4
.L_17:
        /*0028*/ 	.word	index@(_ZN7cutlass13device_kernelIN5flash19enable_sm80_to_sm89INS1_16FlashAttnFwdSm80INS1_25CollectiveMainloopFwdSm80ILi4ELi1ELb0EN4cute5tupleIJNS5_1CILi128EEENS7_ILi64EEES8_EEELi128ENS_10bfloat16_tEfNS_4arch4Sm80ELb1ELb0ELb0ELb1ELb0ELb0ELb1ELb0EEENS1_21CollectiveEpilogueFwdINS6_IJS8_S8_S9_EEENS6_IJNS7_ILi1EEESH_SH_EEESB_SD_Li128ELb1ELb1ELb0ELb0EEENS1_19SingleTileSchedulerILb1ELb0ELb1ELi128EEEEEEEEEvNT_6ParamsE)
        /*002c*/ 	.word	0x000000c8


	//----- nvinfo : EIATTR_REGCOUNT
	.align		4
.L_18:
        /*0030*/ 	.byte	0x04, 0x2f
        /*0032*/ 	.short	(.L_20 - .L_19)
	.align		4
.L_19:
        /*0034*/ 	.word	index@(_ZN7cutlass13device_kernelIN5flash19enable_sm80_to_sm89INS1_16FlashAttnFwdSm80INS1_25CollectiveMainloopFwdSm80ILi4ELi1ELb0EN4cute5tupleIJNS5_1CILi128EEENS7_ILi64EEES8_EEELi128ENS_10bfloat16_tEfNS_4arch4Sm80ELb1ELb0ELb0ELb0ELb0ELb0ELb1ELb0EEENS1_21CollectiveEpilogueFwdINS6_IJS8_S8_S9_EEENS6_IJNS7_ILi1EEESH_SH_EEESB_SD_Li128ELb0ELb1ELb0ELb0EEENS1_30DynamicPersistentTileSchedulerILi128ELi128ELb0ELb1ELb0EEEEEEEEEvNT_6ParamsE)
        /*0038*/ 	.word	0x000000ff


	//----- nvinfo : EIATTR_FRAME_SIZE
	.align		4
.L_20:
        /*003c*/ 	.byte	0x04, 0x11
        /*003e*/ 	.short	(.L_22 - .L_21)
	.align		4
.L_21:
        /*0040*/ 	.word	index@($__internal_13_$__cuda_sm70_shflsync_idx_p)
        /*0044*/ 	.word	0x00000000


	//----- nvinfo : EIATTR_FRAME_SIZE
	.align		4
.L_22:
        /*0048*/ 	.byte	0x04, 0x11
        /*004a*/ 	.short	(.L_24 - .L_23)
	.align		4
.L_23:
        /*004c*/ 	.word	index@($__internal_12_$__cuda_sm70_shflsync_bfly_p)
        /*0050*/ 	.word	0x00000000


	//----- nvinfo : EIATTR_FRAME_SIZE
	.align		4
.L_24:
        /*0054*/ 	.byte	0x04, 0x11
        /*0056*/ 	.short	(.L_26 - .L_25)
	.align		4
.L_25:
        /*0058*/ 	.word	index@(_ZN7cutlass13device_kernelIN5flash19enable_sm80_to_sm89INS1_16FlashAttnFwdSm80INS1_25CollectiveMainloopFwdSm80ILi4ELi1ELb0EN4cute5tupleIJNS5_1CILi128EEENS7_ILi64EEES8_EEELi128ENS_10bfloat16_tEfNS_4arch4Sm80ELb1ELb0ELb0ELb0ELb0ELb0ELb1ELb0EEENS1_21CollectiveEpilogueFwdINS6_IJS8_S8_S9_EEENS6_IJNS7_ILi1EEESH_SH_EEESB_SD_Li128ELb0ELb1ELb0ELb0EEENS1_30DynamicPersistentTileSchedulerILi128ELi128ELb0ELb1ELb0EEEEEEEEEvNT_6ParamsE)
        /*005c*/ 	.word	0x000000b0


	//----- nvinfo : EIATTR_REGCOUNT
	.align		4
.L_26:
        /*0060*/ 	.byte	0x04, 0x2f
        /*0062*/ 	.short	(.L_28 - .L_27)
	.align		4
.L_27:
        /*0064*/ 	.word	index@(_ZN7cutlass13device_kernelIN5flash19enable_sm80_to_sm89INS1_16FlashAttnFwdSm80INS1_25CollectiveMainloopFwdSm80ILi4ELi1ELb0EN4cute5tupleIJNS5_1CILi128EEENS7_ILi48EEES8_EEELi128ENS_10bfloat16_tEfNS_4arch4Sm80ELb0ELb1ELb0ELb1ELb0ELb1ELb1ELb0EEENS1_21CollectiveEpilogueFwdINS6_IJS8_S8_S9_EEENS6_IJNS7_ILi1EEESH_SH_EEESB_SD_Li128ELb1ELb1ELb0ELb0EEENS1_19SingleTileSchedulerILb1ELb0ELb1ELi128EEEEEEEEEvNT_6ParamsE)
        /*0068*/ 	.word	0x000000ff


	//----- nvinfo : EIATTR_FRAME_SIZE
	.align		4
.L_28:
        /*006c*/ 	.byte	0x04, 0x11
        /*006e*/ 	.short	(.L_30 - .L_29)
	.align		4
.L_29:
        /*0070*/ 	.word	index@($__internal_11_$__cuda_sm70_shflsync_idx_p)
        /*0074*/ 	.word	0x00000000


	//----- nvinfo : EIATTR_FRAME_SIZE
	.align		4
.L_30:
        /*0078*/ 	.byte	0x04, 0x11
        /*007a*/ 	.short	(.L_32 - .L_31)
	.align		4
.L_31:
        /*007c*/ 	.word	index@($__internal_10_$__cuda_sm70_shflsync_bfly_p)
        /*0080*/ 	.word	0x00000000


	//----- nvinfo : EIATTR_FRAME_SIZE
	.align		4
.L_32:
        /*0084*/ 	.byte	0x04, 0x11
        /*0086*/ 	.short	(.L_34 - .L_33)
	.align		4
.L_33:
        /*0088*/ 	.word	index@($_ZN7cutlass13device_kernelIN5flash19enable_sm80_to_sm89INS1_16FlashAttnFwdSm80INS1_25CollectiveMainloopFwdSm80ILi4ELi1ELb0EN4cute5tupleIJNS5_1CILi128EEENS7_ILi48EEES8_EEELi128ENS_10bfloat16_tEfNS_4arch4Sm80ELb0ELb1ELb0ELb1ELb0ELb1ELb1ELb0EEENS1_21CollectiveEpilogueFwdINS6_IJS8_S8_S9_EEENS6_IJNS7_ILi1EEESH_SH_EEESB_SD_Li128ELb1ELb1ELb0ELb0EEENS1_19SingleTileSchedulerILb1ELb0ELb1ELi128EEEEEEEEEvNT_6ParamsE$_ZZN5flash25CollectiveMainloopFwdSm80ILi4ELi1ELb0EN4cute5tupleIJNS1_1CILi128EEENS3_ILi48EEES4_EEELi128EN7cutlass10bfloat16_tEfNS7_4arch4Sm80ELb0ELb1ELb0ELb1ELb0ELb1ELb1ELb0EE3mmaINS_16FlashAttnFwdSm80ISB_NS_21CollectiveEpilogueFwdINS2_IJS4_S4_S5_EEENS2_IJNS3_ILi1EEESG_SG_EEES8_SA_Li128ELb1ELb1ELb0ELb0EEENS_19SingleTileSchedulerILb1ELb0ELb1ELi128EEEE13SharedStorageENS1_6TensorINS1_11ArrayEngineIfLm128EEENS1_6LayoutINS2_IJNS2_IJNS3_ILi2EEESR_EEESR_NS3_ILi16EEEEEENS2_IJNS2_IJSG_SR_EEENS3_ILi4EEENS3_ILi8EEEEEEEEEENS_7SoftmaxILi4ELi0EEEEEbRKNSB_6ParamsERT0_RT1_iRKNS_16SeqlenInfoQKNewKILb1ELb1EEENS2_IJiiiiEEERT_ENKUlvE_clEv)
        /*008c*/ 	.word	0x00000000


	//----- nvinfo : EIATTR_FRAME_SIZE
	.align		4
.L_34:
        /*0090*/ 	.byte	0x04, 0x11
        /*0092*/ 	.short	(.L_36 - .L_35)
	.align		4
.L_35:
        /*0094*/ 	.word	index@(_ZN7cutlass13device_kernelIN5flash19enable_sm80_to_sm89INS1_16FlashAttnFwdSm80INS1_25CollectiveMainloopFwdSm80ILi4ELi1ELb0EN4cute5tupleIJNS5_1CILi128EEENS7_ILi48EEES8_EEELi128ENS_10bfloat16_tEfNS_4arch4Sm80ELb0ELb1ELb0ELb1ELb0ELb1ELb1ELb0EEENS1_21CollectiveEpilogueFwdINS6_IJS8_S8_S9_EEENS6_IJNS7_ILi1EEESH_SH_EEESB_SD_Li128ELb1ELb1ELb0ELb0EEENS1_19SingleTileSchedulerILb1ELb0ELb1ELi128EEEEEEEEEvNT_6ParamsE)
        /*0098*/ 	.word	0x000000f8


	//----- nvinfo : EIATTR_REGCOUNT
	.align		4
.L_36:
        /*009c*/ 	.byte	0x04, 0x2f
        /*009e*/ 	.short	(.L_38 - .L_37)
	.align		4
.L_37:
        /*00a0*/ 	.word	index@(_ZN7cutlass13device_kernelIN5flash19enable_sm80_to_sm89INS1_16FlashAttnFwdSm80INS1_25CollectiveMainloopFwdSm80ILi4ELi1ELb0EN4cute5tupleIJNS5_1CILi128EEENS7_ILi48EEES8_EEELi128ENS_10bfloat16_tEfNS_4arch4Sm80ELb0ELb1ELb0ELb1ELb0ELb0ELb1ELb0EEENS1_21CollectiveEpilogueFwdINS6_IJS8_S8_S9_EEENS6_IJNS7_ILi1EEESH_SH_EEESB_SD_Li128ELb1ELb1ELb0ELb0EEENS1_19SingleTileSchedulerILb1ELb0ELb1ELi128EEEEEEEEEvNT_6ParamsE)
        /*00a4*/ 	.word	0x000000ff


	//----- nvinfo : EIATTR_FRAME_SIZE
	.align		4
.L_38:
        /*00a8*/ 	.byte	0x04, 0x11
        /*00aa*/ 	.short	(.L_40 - .L_39)
	.align		4
.L_39:
        /*00ac*/ 	.word	index@(_ZN7cutlass13device_kernelIN5flash19enable_sm80_to_sm89INS1_16FlashAttnFwdSm80INS1_25CollectiveMainloopFwdSm80ILi4ELi1ELb0EN4cute5tupleIJNS5_1CILi128EEENS7_ILi48EEES8_EEELi128ENS_10bfloat16_tEfNS_4arch4Sm80ELb0ELb1ELb0ELb1ELb0ELb0ELb1ELb0EEENS1_21CollectiveEpilogueFwdINS6_IJS8_S8_S9_EEENS6_IJNS7_ILi1EEESH_SH_EEESB_SD_Li128ELb1ELb1ELb0ELb0EEENS1_19SingleTileSchedulerILb1ELb0ELb1ELi128EEEEEEEEEvNT_6ParamsE)
        /*00b0*/ 	.word	0x00000078


	//----- nvinfo : EIATTR_REGCOUNT
	.align		4
.L_40:
        /*00b4*/ 	.byte	0x04, 0x2f
        /*00b6*/ 	.short	(.L_42 - .L_41)
	.align		4
.L_41:
        /*00b8*/ 	.word	index@(_ZN7cutlass13device_kernelIN5flash19enable_sm80_to_sm89INS1_16FlashAttnFwdSm80INS1_25CollectiveMainloopFwdSm80ILi4ELi1ELb0EN4cute5tupleIJNS5_1CILi128EEENS7_ILi48EEES8_EEELi128ENS_10bfloat16_tEfNS_4arch4Sm80ELb0ELb1ELb0ELb0ELb0ELb0ELb1ELb0EEENS1_21CollectiveEpilogueFwdINS6_IJS8_S8_S9_EEENS6_IJNS7_ILi1EEESH_SH_EEESB_SD_Li128ELb0ELb1ELb0ELb0EEENS1_19SingleTileSchedulerILb0ELb0ELb1ELi128EEEEEEEEEvNT_6ParamsE)
        /*00bc*/ 	.word	0x000000ff


	//----- nvinfo : EIATTR_FRAME_SIZE
	.align		4
.L_42:
        /*00c0*/ 	.byte	0x04, 0x11
        /*00c2*/ 	.short	(.L_44 - .L_43)
	.align		4
.L_43:
        /*00c4*/ 	.word	index@(_ZN7cutlass13device_kernelIN5flash19enable_sm80_to_sm89INS1_16FlashAttnFwdSm80INS1_25CollectiveMainloopFwdSm80ILi4ELi1ELb0EN4cute5tupleIJNS5_1CILi128EEENS7_ILi48EEES8_EEELi128ENS_10bfloat16_tEfNS_4arch4Sm80ELb0ELb1ELb0ELb0ELb0ELb0ELb1ELb0EEENS1_21CollectiveEpilogueFwdINS6_IJS8_S8_S9_EEENS6_IJNS7_ILi1EEESH_SH_EEESB_SD_Li128ELb0ELb1ELb0ELb0EEENS1_19SingleTileSchedulerILb0ELb0ELb1ELi128EEEEEEEEEvNT_6ParamsE)
        /*00c8*/ 	.word	0x00000080


	//----- nvinfo : EIATTR_REGCOUNT
	.align		4
.L_44:
        /*00cc*/ 	.byte	0x04, 0x2f
        /*00ce*/ 	.short	(.L_46 - .L_45)
	.align		4
.L_45:
        /*00d0*/ 	.word	index@(_ZN7cutlass13device_kernelIN5flash19enable_sm80_to_sm89INS1_16FlashAttnFwdSm80INS1_25CollectiveMainloopFwdSm80ILi4ELi1ELb0EN4cute5tupleIJNS5_1CILi128EEENS7_ILi64EEES8_EEELi128ENS_10bfloat16_tEfNS_4arch4Sm80ELb0ELb0ELb0ELb1ELb0ELb1ELb1ELb0EEENS1_21CollectiveEpilogueFwdINS6_IJS8_S8_S9_EEENS6_IJNS7_ILi1EEESH_SH_EEESB_SD_Li128ELb1ELb1ELb0ELb0EEENS1_19SingleTileSchedulerILb1ELb0ELb1ELi128EEEEEEEEEvNT_6ParamsE)
        /*00d4*/ 	.word	0x000000ff


	//----- nvinfo : EIATTR_FRAME_SIZE
	.align		4
.L_46:
        /*00d8*/ 	.byte	0x04, 0x11
        /*00da*/ 	.short	(.L_48 - .L_47)
	.align		4
.L_47:
        /*00dc*/ 	.word	index@(_ZN7cutlass13device_kernelIN5flash19enable_sm80_to_sm89INS1_16FlashAttnFwdSm80INS1_25CollectiveMainloopFwdSm80ILi4ELi1ELb0EN4cute5tupleIJNS5_1CILi128EEENS7_ILi64EEES8_EEELi128ENS_10bfloat16_tEfNS_4arch4Sm80ELb0ELb0ELb0ELb1ELb0ELb1ELb1ELb0EEENS1_21CollectiveEpilogueFwdINS6_IJS8_S8_S9_EEENS6_IJNS7_ILi1EEESH_SH_EEESB_SD_Li128ELb1ELb1ELb0ELb0EEENS1_19SingleTileSchedulerILb1ELb0ELb1ELi128EEEEEEEEEvNT_6ParamsE)
        /*00e0*/ 	.word	0x000000a8


	//----- nvinfo : EIATTR_REGCOUNT
	.align		4
.L_48:
        /*00e4*/ 	.byte	0x04, 0x2f
        /*00e6*/ 	.short	(.L_50 - .L_49)
	.align		4
.L_49:
        /*00e8*/ 	.word	index@(_ZN7cutlass13device_kernelIN5flash19enable_sm80_to_sm89INS1_16FlashAttnFwdSm80INS1_25CollectiveMainloopFwdSm80ILi4ELi1ELb0EN4cute5tupleIJNS5_1CILi128EEENS7_ILi64EEES8_EEELi128ENS_10bfloat16_tEfNS_4arch4Sm80ELb0ELb0ELb0ELb1ELb0ELb0ELb1ELb0EEENS1_21CollectiveEpilogueFwdINS6_IJS8_S8_S9_EEENS6_IJNS7_ILi1EEESH_SH_EEESB_SD_Li128ELb1ELb1ELb0ELb0EEENS1_19SingleTileSchedulerILb1ELb0ELb1ELi128EEEEEEEEEvNT_6ParamsE)
        /*00ec*/ 	.word	0x000000ff


	//----- nvinfo : EIATTR_FRAME_SIZE
	.align		4
.L_50:
        /*00f0*/ 	.byte	0x04, 0x11
        /*00f2*/ 	.short	(.L_52 - .L_51)
	.align		4
.L_51:
        /*00f4*/ 	.word	index@(_ZN7cutlass13device_kernelIN5flash19enable_sm80_to_sm89INS1_16FlashAttnFwdSm80INS1_25CollectiveMainloopFwdSm80ILi4ELi1ELb0EN4cute5tupleIJNS5_1CILi128EEENS7_ILi64EEES8_EEELi128ENS_10bfloat16_tEfNS_4arch4Sm80ELb0ELb0ELb0ELb1ELb0ELb0ELb1ELb0EEENS1_21CollectiveEpilogueFwdINS6_IJS8_S8_S9_EEENS6_IJNS7_ILi1EEESH_SH_EEESB_SD_Li128ELb1ELb1ELb0ELb0EEENS1_19SingleTileSchedulerILb1ELb0ELb1ELi128EEEEEEEEEvNT_6ParamsE)
        /*00f8*/ 	.word	0x00000090


	//----- nvinfo : EIATTR_REGCOUNT
	.align		4
.L_52:
        /*00fc*/ 	.byte	0x04, 0x2f
        /*00fe*/ 	.short	(.L_54 - .L_53)
	.align		4
.L_53:
        /*0100*/ 	.word	index@(_ZN7cutlass13device_kernelIN5flash19enable_sm80_to_sm89INS1_16FlashAttnFwdSm80INS1_25CollectiveMainloopFwdSm80ILi4ELi1ELb0EN4cute5tupleIJNS5_1CILi128EEENS7_ILi64EEES8_EEELi128ENS_10bfloat16_tEfNS_4arch4Sm80ELb0ELb0ELb0ELb0ELb0ELb0ELb1ELb0EEENS1_21CollectiveEpilogueFwdINS6_IJS8_S8_S9_EEENS6_IJNS7_ILi1EEESH_SH_EEESB_SD_Li128ELb0ELb1ELb0ELb0EEENS1_19SingleTileSchedulerILb0ELb0ELb1ELi128EEEEEEEEEvNT_6ParamsE)
        /*0104*/ 	.word	0x000000ff


	//----- nvinfo : EIATTR_FRAME_SIZE
	.align		4
.L_54:
        /*0108*/ 	.byte	0x04, 0x11
        /*010a*/ 	.short	(.L_56 - .L_55)
	.align		4
.L_55:
        /*010c*/ 	.word	index@(_ZN7cutlass13device_kernelIN5flash19enable_sm80_to_sm89INS1_16FlashAttnFwdSm80INS1_25CollectiveMainloopFwdSm80ILi4ELi1ELb0EN4cute5tupleIJNS5_1CILi128EEENS7_ILi64EEES8_EEELi128ENS_10bfloat16_tEfNS_4arch4Sm80ELb0ELb0ELb0ELb0ELb0ELb0ELb1ELb0EEENS1_21CollectiveEpilogueFwdINS6_IJS8_S8_S9_EEENS6_IJNS7_ILi1EEESH_SH_EEESB_SD_Li128ELb0ELb1ELb0ELb0EEENS1_19SingleTileSchedulerILb0ELb0ELb1ELi128EEEEEEEEEvNT_6ParamsE)
        /*0110*/ 	.word	0x00000058


	//----- nvinfo : EIATTR_REGCOUNT
	.align		4
.L_56:
        /*0114*/ 	.byte	0x04, 0x2f
        /*0116*/ 	.short	(.L_58 - .L_57)
	.align		4
.L_57:
        /*0118*/ 	.word	index@(_ZN7cutlass13device_kernelIN5flash19enable_sm80_to_sm89INS1_16FlashAttnFwdSm80INS1_25CollectiveMainloopFwdSm80ILi8ELi1ELb1EN4cute5tupleIJNS5_1CILi128EEES8_S8_EEELi128ENS_10bfloat16_tEfNS_4arch4Sm80ELb1ELb0ELb0ELb1ELb0ELb1ELb1ELb0EEENS1_21CollectiveEpilogueFwdIS9_NS6_IJNS7_ILi1EEESF_SF_EEESA_SC_Li256ELb1ELb1ELb0ELb0EEENS1_19SingleTileSchedulerILb1ELb0ELb1ELi128EEEEEEEEEvNT_6ParamsE)
        /*011c*/ 	.word	0x000000ff


	//----- nvinfo : EIATTR_FRAME_SIZE
	.align		4
.L_58:
        /*0120*/ 	.byte	0x04, 0x11
        /*0122*/ 	.short	(.L_60 - .L_59)
	.align		4
.L_59:
        /*0124*/ 	.word	index@(_ZN7cutlass13device_kernelIN5flash19enable_sm80_to_sm89INS1_16FlashAttnFwdSm80INS1_25CollectiveMainloopFwdSm80ILi8ELi1ELb1EN4cute5tupleIJNS5_1CILi128EEES8_S8_EEELi128ENS_10bfloat16_tEfNS_4arch4Sm80ELb1ELb0ELb0ELb1ELb0ELb1ELb1ELb0EEENS1_21CollectiveEpilogueFwdIS9_NS6_IJNS7_ILi1EEESF_SF_EEESA_SC_Li256ELb1ELb1ELb0ELb0EEENS1_19SingleTileSchedulerILb1ELb0ELb1ELi128EEEEEEEEEvNT_6ParamsE)
        /*0128*/ 	.word	0x00000060


	//----- nvinfo : EIATTR_REGCOUNT
	.align		4
.L_60:
        /*012c*/ 	.byte	0x04, 0x2f
        /*012e*/ 	.short	(.L_62 - .L_61)
	.align		4
.L_61:
        /*0130*/ 	.word	index@(_ZN7cutlass13device_kernelIN5flash19enable_sm80_to_sm89INS1_16FlashAttnFwdSm80INS1_25CollectiveMainloopFwdSm80ILi8ELi1ELb1EN4cute5tupleIJNS5_1CILi128EEES8_S8_EEELi128ENS_10bfloat16_tEfNS_4arch4Sm80ELb1ELb0ELb0ELb1ELb0ELb0ELb1ELb0EEENS1_21CollectiveEpilogueFwdIS9_NS6_IJNS7_ILi1EEESF_SF_EEESA_SC_Li256ELb1ELb1ELb0ELb0EEENS1_19SingleTileSchedulerILb1ELb0ELb1ELi128EEEEEEEEEvNT_6ParamsE)
        /*0134*/ 	.word	0x000000ff


	//----- nvinfo : EIATTR_FRAME_SIZE
	.align		4
.L_62:
        /*0138*/ 	.byte	0x04, 0x11
        /*013a*/ 	.short	(.L_64 - .L_63)
	.align		4
.L_63:
        /*013c*/ 	.word	index@(_ZN7cutlass13device_kernelIN5flash19enable_sm80_to_sm89INS1_16FlashAttnFwdSm80INS1_25CollectiveMainloopFwdSm80ILi8ELi1ELb1EN4cute5tupleIJNS5_1CILi128EEES8_S8_EEELi128ENS_10bfloat16_tEfNS_4arch4Sm80ELb1ELb0ELb0ELb1ELb0ELb0ELb1ELb0EEENS1_21CollectiveEpilogueFwdIS9_NS6_IJNS7_ILi1EEESF_SF_EEESA_SC_Li256ELb1ELb1ELb0ELb0EEENS1_19SingleTileSchedulerILb1ELb0ELb1ELi128EEEEEEEEEvNT_6ParamsE)
        /*0140*/ 	.word	0x00000000


	//----- nvinfo : EIATTR_REGCOUNT
	.align		4
.L_64:
        /*0144*/ 	.byte	0x04, 0x2f
        /*0146*/ 	.short	(.L_66 - .L_65)
	.align		4
.L_65:
        /*0148*/ 	.word	index@(_ZN7cutlass13device_kernelIN5flash19enable_sm80_to_sm89INS1_16FlashAttnFwdSm80INS1_25CollectiveMainloopFwdSm80ILi8ELi1ELb1EN4cute5tupleIJNS5_1CILi128EEES8_S8_EEELi128ENS_10bfloat16_tEfNS_4arch4Sm80ELb1ELb0ELb0ELb0ELb0ELb0ELb1ELb0EEENS1_21CollectiveEpilogueFwdIS9_NS6_IJNS7_ILi1EEESF_SF_EEESA_SC_Li256ELb0ELb1ELb0ELb0EEENS1_30DynamicPersistentTileSchedulerILi256ELi256ELb0ELb1ELb0EEEEEEEEEvNT_6ParamsE)
        /*014c*/ 	.word	0x000000ff


	//----- nvinfo : EIATTR_FRAME_SIZE
	.align		4
.L_66:
        /*0150*/ 	.byte	0x04, 0x11
        /*0152*/ 	.short	(.L_68 - .L_67)
	.align		4
.L_67:
        /*0154*/ 	.word	index@($__internal_9_$__cuda_sm70_shflsync_idx_p)
        /*0158*/ 	.word	0x00000000


	//----- nvinfo : EIATTR_FRAME_SIZE
	.align		4
.L_68:
        /*015c*/ 	.byte	0x04, 0x11
        /*015e*/ 	.short	(.L_70 - .L_69)
	.align		4
.L_69:
        /*0160*/ 	.word	index@($__internal_8_$__cuda_sm70_shflsync_bfly_p)
        /*0164*/ 	.word	0x00000000


	//----- nvinfo : EIATTR_FRAME_SIZE
	.align		4
.L_70:
        /*0168*/ 	.byte	0x04, 0x11
        /*016a*/ 	.short	(.L_72 - .L_71)
	.align		4
.L_71:
        /*016c*/ 	.word	index@(_ZN7cutlass13device_kernelIN5flash19enable_sm80_to_sm89INS1_16FlashAttnFwdSm80INS1_25CollectiveMainloopFwdSm80ILi8ELi1ELb1EN4cute5tupleIJNS5_1CILi128EEES8_S8_EEELi128ENS_10bfloat16_tEfNS_4arch4Sm80ELb1ELb0ELb0ELb0ELb0ELb0ELb1ELb0EEENS1_21CollectiveEpilogueFwdIS9_NS6_IJNS7_ILi1EEESF_SF_EEESA_SC_Li256ELb0ELb1ELb0ELb0EEENS1_30DynamicPersistentTileSchedulerILi256ELi256ELb0ELb1ELb0EEEEEEEEEvNT_6ParamsE)
        /*0170*/ 	.word	0x00000080


	//----- nvinfo : EIATTR_REGCOUNT
	.align		4
.L_72:
        /*0174*/ 	.byte	0x04, 0x2f
        /*0176*/ 	.short	(.L_74 - .L_73)
	.align		4
.L_73:
        /*0178*/ 	.word	index@(_ZN7cutlass13device_kernelIN5flash19enable_sm80_to_sm89INS1_16FlashAttnFwdSm80INS1_25CollectiveMainloopFwdSm80ILi8ELi1ELb1EN4cute5tupleIJNS5_1CILi128EEENS7_ILi96EEES8_EEELi128ENS_10bfloat16_tEfNS_4arch4Sm80ELb0ELb1ELb0ELb1ELb0ELb1ELb1ELb0EEENS1_21CollectiveEpilogueFwdINS6_IJS8_S8_S9_EEENS6_IJNS7_ILi1EEESH_SH_EEESB_SD_Li256ELb1ELb1ELb0ELb0EEENS1_19SingleTileSchedulerILb1ELb0ELb1ELi128EEEEEEEEEvNT_6ParamsE)
        /*017c*/ 	.word	0x000000fe


	//----- nvinfo : EIATTR_FRAME_SIZE
	.align		4
.L_74:
        /*0180*/ 	.byte	0x04, 0x11
        /*0182*/ 	.short	(.L_76 - .L_75)
	.align		4
.L_75:
        /*0184*/ 	.word	index@(_ZN7cutlass13device_kernelIN5flash19enable_sm80_to_sm89INS1_16FlashAttnFwdSm80INS1_25CollectiveMainloopFwdSm80ILi8ELi1ELb1EN4cute5tupleIJNS5_1CILi128EEENS7_ILi96EEES8_EEELi128ENS_10bfloat16_tEfNS_4arch4Sm80ELb0ELb1ELb0ELb1ELb0ELb1ELb1ELb0EEENS1_21CollectiveEpilogueFwdINS6_IJS8_S8_S9_EEENS6_IJNS7_ILi1EEESH_SH_EEESB_SD_Li256ELb1ELb1ELb0ELb0EEENS1_19SingleTileSchedulerILb1ELb0ELb1ELi128EEEEEEEEEvNT_6ParamsE)
        /*0188*/ 	.word	0x00000000


	//----- nvinfo : EIATTR_REGCOUNT
	.align		4
.L_76:
        /*018c*/ 	.byte	0x04, 0x2f
        /*018e*/ 	.short	(.L_78 - .L_77)
	.align		4
.L_77:
        /*0190*/ 	.word	index@(_ZN7cutlass13device_kernelIN5flash19enable_sm80_to_sm89INS1_16FlashAttnFwdSm80INS1_25CollectiveMainloopFwdSm80ILi8ELi1ELb1EN4cute5tupleIJNS5_1CILi128EEENS7_ILi96EEES8_EEELi128ENS_10bfloat16_tEfNS_4arch4Sm80ELb0ELb1ELb0ELb1ELb0ELb0ELb1ELb0EEENS1_21CollectiveEpilogueFwdINS6_IJS8_S8_S9_EEENS6_IJNS7_ILi1EEESH_SH_EEESB_SD_Li256ELb1ELb1ELb0ELb0EEENS1_19SingleTileSchedulerILb1ELb0ELb1ELi128EEEEEEEEEvNT_6ParamsE)
        /*0194*/ 	.word	0x000000fc


	//----- nvinfo : EIATTR_FRAME_SIZE
	.align		4
.L_78:
        /*0198*/ 	.byte	0x04, 0x11
        /*019a*/ 	.short	(.L_80 - .L_79)
	.align		4
.L_79:
        /*019c*/ 	.word	index@(_ZN7cutlass13device_kernelIN5flash19enable_sm80_to_sm89INS1_16FlashAttnFwdSm80INS1_25CollectiveMainloopFwdSm80ILi8ELi1ELb1EN4cute5tupleIJNS5_1CILi128EEENS7_ILi96EEES8_EEELi128ENS_10bfloat16_tEfNS_4arch4Sm80ELb0ELb1ELb0ELb1ELb0ELb0ELb1ELb0EEENS1_21CollectiveEpilogueFwdINS6_IJS8_S8_S9_EEENS6_IJNS7_ILi1EEESH_SH_EEESB_SD_Li256ELb1ELb1ELb0ELb0EEENS1_19SingleTileSchedulerILb1ELb0ELb1ELi128EEEEEEEEEvNT_6ParamsE)
        /*01a0*/ 	.word	0x00000000


	//----- nvinfo : EIATTR_REGCOUNT
	.align		4
.L_80:
        /*01a4*/ 	.byte	0x04, 0x2f
        /*01a6*/ 	.short	(.L_82 - .L_81)
	.align		4
.L_81:
        /*01a8*/ 	.word	index@(_ZN7cutlass13device_kernelIN5flash19enable_sm80_to_sm89INS1_16FlashAttnFwdSm80INS1_25CollectiveMainloopFwdSm80ILi8ELi1ELb1EN4cute5tupleIJNS5_1CILi128EEENS7_ILi96EEES8_EEELi128ENS_10bfloat16_tEfNS_4arch4Sm80ELb0ELb1ELb0ELb0ELb0ELb0ELb1ELb0EEENS1_21CollectiveEpilogueFwdINS6_IJS8_S8_S9_EEENS6_IJNS7_ILi1EEESH_SH_EEESB_SD_Li256ELb0ELb1ELb0ELb0EEENS1_19SingleTileSchedulerILb0ELb0ELb1ELi128EEEEEEEEEvNT_6ParamsE)
        /*01ac*/ 	.word	0x000000f8


	//----- nvinfo : EIATTR_FRAME_SIZE
	.align		4
.L_82:
        /*01b0*/ 	.byte	0x04, 0x11
        /*01b2*/ 	.short	(.L_84 - .L_83)
	.align		4
.L_83:
        /*01b4*/ 	.word	index@(_ZN7cutlass13device_kernelIN5flash19enable_sm80_to_sm89INS1_16FlashAttnFwdSm80INS1_25CollectiveMainloopFwdSm80ILi8ELi1ELb1EN4cute5tupleIJNS5_1CILi128EEENS7_ILi96EEES8_EEELi128ENS_10bfloat16_tEfNS_4arch4Sm80ELb0ELb1ELb0ELb0ELb0ELb0ELb1ELb0EEENS1_21CollectiveEpilogueFwdINS6_IJS8_S8_S9_EEENS6_IJNS7_ILi1EEESH_SH_EEESB_SD_Li256ELb0ELb1ELb0ELb0EEENS1_19SingleTileSchedulerILb0ELb0ELb1ELi128EEEEEEEEEvNT_6ParamsE)
        /*01b8*/ 	.word	0x00000000


	//----- nvinfo : EIATTR_REGCOUNT
	.align		4
.L_84:
        /*01bc*/ 	.byte	0x04, 0x2f
        /*01be*/ 	.short	(.L_86 - .L_85)
	.align		4
.L_85:
        /*01c0*/ 	.word	index@(_ZN7cutlass13device_kernelIN5flash19enable_sm80_to_sm89INS1_16FlashAttnFwdSm80INS1_25CollectiveMainloopFwdSm80ILi8ELi1ELb1EN4cute5tupleIJNS5_1CILi128EEES8_S8_EEELi128ENS_10bfloat16_tEfNS_4arch4Sm80ELb0ELb0ELb0ELb1ELb0ELb1ELb1ELb0EEENS1_21CollectiveEpilogueFwdIS9_NS6_IJNS7_ILi1EEESF_SF_EEESA_SC_Li256ELb1ELb1ELb0ELb0EEENS1_19SingleTileSchedulerILb1ELb0ELb1ELi128EEEEEEEEEvNT_6ParamsE)
        /*01c4*/ 	.word	0x000000ff


	//----- nvinfo : EIATTR_FRAME_SIZE
	.align		4
.L_86:
        /*01c8*/ 	.byte	0x04, 0x11
        /*01ca*/ 	.short	(.L_88 - .L_87)
	.align		4
.L_87:
        /*01cc*/ 	.word	index@(_ZN7cutlass13device_kernelIN5flash19enable_sm80_to_sm89INS1_16FlashAttnFwdSm80INS1_25CollectiveMainloopFwdSm80ILi8ELi1ELb1EN4cute5tupleIJNS5_1CILi128EEES8_S8_EEELi128ENS_10bfloat16_tEfNS_4arch4Sm80ELb0ELb0ELb0ELb1ELb0ELb1ELb1ELb0EEENS1_21CollectiveEpilogueFwdIS9_NS6_IJNS7_ILi1EEESF_SF_EEESA_SC_Li256ELb1ELb1ELb0ELb0EEENS1_19SingleTileSchedulerILb1ELb0ELb1ELi128EEEEEEEEEvNT_6ParamsE)
        /*01d0*/ 	.word	0x00000008


	//----- nvinfo : EIATTR_REGCOUNT
	.align		4
.L_88:
        /*01d4*/ 	.byte	0x04, 0x2f
        /*01d6*/ 	.short	(.L_90 - .L_89)
	.align		4
.L_89:
        /*01d8*/ 	.word	index@(_ZN7cutlass13device_kernelIN5flash19enable_sm80_to_sm89INS1_16FlashAttnFwdSm80INS1_25CollectiveMainloopFwdSm80ILi8ELi1ELb1EN4cute5tupleIJNS5_1CILi128EEES8_S8_EEELi128ENS_10bfloat16_tEfNS_4arch4Sm80ELb0ELb0ELb0ELb1ELb0ELb0ELb1ELb0EEENS1_21CollectiveEpilogueFwdIS9_NS6_IJNS7_ILi1EEESF_SF_EEESA_SC_Li256ELb1ELb1ELb0ELb0EEENS1_19SingleTileSchedulerILb1ELb0ELb1ELi128EEEEEEEEEvNT_6ParamsE)
        /*01dc*/ 	.word	0x000000ff


	//----- nvinfo : EIATTR_FRAME_SIZE
	.align		4
.L_90:
        /*01e0*/ 	.byte	0x04, 0x11
        /*01e2*/ 	.short	(.L_92 - .L_91)
	.align		4
.L_91:
        /*01e4*/ 	.word	index@(_ZN7cutlass13device_kernelIN5flash19enable_sm80_to_sm89INS1_16FlashAttnFwdSm80INS1_25CollectiveMainloopFwdSm80ILi8ELi1ELb1EN4cute5tupleIJNS5_1CILi128EEES8_S8_EEELi128ENS_10bfloat16_tEfNS_4arch4Sm80ELb0ELb0ELb0ELb1ELb0ELb0ELb1ELb0EEENS1_21CollectiveEpilogueFwdIS9_NS6_IJNS7_ILi1EEESF_SF_EEESA_SC_Li256ELb1ELb1ELb0ELb0EEENS1_19SingleTileSchedulerILb1ELb0ELb1ELi128EEEEEEEEEvNT_6ParamsE)
        /*01e8*/ 	.word	0x00000000


	//----- nvinfo : EIATTR_REGCOUNT
	.align		4
.L_92:
        /*01ec*/ 	.byte	0x04, 0x2f
        /*01ee*/ 	.short	(.L_94 - .L_93)
	.align		4
.L_93:
        /*01f0*/ 	.word	index@(_ZN7cutlass13device_kernelIN5flash19enable_sm80_to_sm89INS1_16FlashAttnFwdSm80INS1_25CollectiveMainloopFwdSm80ILi8ELi1ELb1EN4cute5tupleIJNS5_1CILi128EEES8_S8_EEELi128ENS_10bfloat16_tEfNS_4arch4Sm80ELb0ELb0ELb0ELb0ELb0ELb0ELb1ELb0EEENS1_21CollectiveEpilogueFwdIS9_NS6_IJNS7_ILi1EEESF_SF_EEESA_SC_Li256ELb0ELb1ELb0ELb0EEENS1_19SingleTileSchedulerILb0ELb0ELb1ELi128EEEEEEEEEvNT_6ParamsE)
        /*01f4*/ 	.word	0x000000ff


	//----- nvinfo : EIATTR_FRAME_SIZE
	.align		4
.L_94:
        /*01f8*/ 	.byte	0x04, 0x11
        /*01fa*/ 	.short	(.L_96 - .L_95)
	.align		4
.L_95:
        /*01fc*/ 	.word	index@(_ZN7cutlass13device_kernelIN5flash19enable_sm80_to_sm89INS1_16FlashAttnFwdSm80INS1_25CollectiveMainloopFwdSm80ILi8ELi1ELb1EN4cute5tupleIJNS5_1CILi128EEES8_S8_EEELi128ENS_10bfloat16_tEfNS_4arch4Sm80ELb0ELb0ELb0ELb0ELb0ELb0ELb1ELb0EEENS1_21CollectiveEpilogueFwdIS9_NS6_IJNS7_ILi1EEESF_SF_EEESA_SC_Li256ELb0ELb1ELb0ELb0EEENS1_19SingleTileSchedulerILb0ELb0ELb1ELi128EEEEEEEEEvNT_6ParamsE)
        /*0200*/ 	.word	0x00000010


	//----- nvinfo : EIATTR_REGCOUNT
	.align		4
.L_96:
        /*0204*/ 	.byte	0x04, 0x2f
        /*0206*/ 	.short	(.L_98 - .L_97)
	.align		4
.L_97:
        /*0208*/ 	.word	index@(_ZN7cutlass13device_kernelIN5flash19enable_sm80_to_sm89INS1_16FlashAttnFwdSm80INS1_25CollectiveMainloopFwdSm80ILi4ELi1ELb0EN4cute5tupleIJNS5_1CILi128EEENS7_ILi64EEES8_EEELi128ENS_10bfloat16_tEfNS_4arch4Sm80ELb1ELb0ELb1ELb1ELb0ELb1ELb1ELb0EEENS1_21CollectiveEpilogueFwdINS6_IJS8_S8_S9_EEENS6_IJNS7_ILi1EEESH_SH_EEESB_SD_Li128ELb1ELb1ELb0ELb0EEENS1_19SingleTileSchedulerILb1ELb0ELb1ELi128EEEEEEEEEvNT_6ParamsE)
        /*020c*/ 	.word	0x000000ff


	//----- nvinfo : EIATTR_FRAME_SIZE
	.align		4
.L_98:
        /*0210*/ 	.byte	0x04, 0x11
        /*0212*/ 	.short	(.L_100 - .L_99)
	.align		4
.L_99:
        /*0214*/ 	.word	index@($__internal_7_$__cuda_sm70_shflsync_idx_p)
        /*0218*/ 	.word	0x00000000


	//----- nvinfo : EIATTR_FRAME_SIZE
	.align		4
.L_100:
        /*021c*/ 	.byte	0x04, 0x11
        /*021e*/ 	.short	(.L_102 - .L_101)
	.align		4
.L_101:
        /*0220*/ 	.word	index@($__internal_6_$__cuda_sm70_shflsync_bfly_p)
        /*0224*/ 	.word	0x00000000


	//----- nvinfo : EIATTR_FRAME_SIZE
	.align		4
.L_102:
        /*0228*/ 	.byte	0x04, 0x11
        /*022a*/ 	.short	(.L_104 - .L_103)
	.align		4
.L_103:
        /*022c*/ 	.word	index@($_ZN7cutlass13device_kernelIN5flash19enable_sm80_to_sm89INS1_16FlashAttnFwdSm80INS1_25CollectiveMainloopFwdSm80ILi4ELi1ELb0EN4cute5tupleIJNS5_1CILi128EEENS7_ILi64EEES8_EEELi128ENS_10bfloat16_tEfNS_4arch4Sm80ELb1ELb0ELb1ELb1ELb0ELb1ELb1ELb0EEENS1_21CollectiveEpilogueFwdINS6_IJS8_S8_S9_EEENS6_IJNS7_ILi1EEESH_SH_EEESB_SD_Li128ELb1ELb1ELb0ELb0EEENS1_19SingleTileSchedulerILb1ELb0ELb1ELi128EEEEEEEEEvNT_6ParamsE$_ZZN5flash25CollectiveMainloopFwdSm80ILi4ELi1ELb0EN4cute5tupleIJNS1_1CILi128EEENS3_ILi64EEES4_EEELi128EN7cutlass10bfloat16_tEfNS7_4arch4Sm80ELb1ELb0ELb1ELb1ELb0ELb1ELb1ELb0EE3mmaINS_16FlashAttnFwdSm80ISB_NS_21CollectiveEpilogueFwdINS2_IJS4_S4_S5_EEENS2_IJNS3_ILi1EEESG_SG_EEES8_SA_Li128ELb1ELb1ELb0ELb0EEENS_19SingleTileSchedulerILb1ELb0ELb1ELi128EEEE13SharedStorageENS1_6TensorINS1_11ArrayEngineIfLm128EEENS1_6LayoutINS2_IJNS2_IJNS3_ILi2EEESR_EEESR_NS3_ILi16EEEEEENS2_IJNS2_IJSG_SR_EEENS3_ILi4EEENS3_ILi8EEEEEEEEEENS_7SoftmaxILi4ELi0EEEEEbRKNSB_6ParamsERT0_RT1_iRKNS_16SeqlenInfoQKNewKILb1ELb1EEENS2_IJiiiiEEERT_ENKUlvE_clEv)
        /*0230*/ 	.word	0x00000000


	//----- nvinfo : EIATTR_FRAME_SIZE
	.align		4
.L_104:
        /*0234*/ 	.byte	0x04, 0x11
        /*0236*/ 	.short	(.L_106 - .L_105)
	.align		4
.L_105:
        /*0238*/ 	.word	index@(_ZN7cutlass13device_kernelIN5flash19enable_sm80_to_sm89INS1_16FlashAttnFwdSm80INS1_25CollectiveMainloopFwdSm80ILi4ELi1ELb0EN4cute5tupleIJNS5_1CILi128EEENS7_ILi64EEES8_EEELi128ENS_10bfloat16_tEfNS_4arch4Sm80ELb1ELb0ELb1ELb1ELb0ELb1ELb1ELb0EEENS1_21CollectiveEpilogueFwdINS6_IJS8_S8_S9_EEENS6_IJNS7_ILi1EEESH_SH_EEESB_SD_Li128ELb1ELb1ELb0ELb0EEENS1_19SingleTileSchedulerILb1ELb0ELb1ELi128EEEEEEEEEvNT_6ParamsE)
        /*023c*/ 	.word	0x00000140


	//----- nvinfo : EIATTR_REGCOUNT
	.align		4
.L_106:
        /*0240*/ 	.byte	0x04, 0x2f
        /*0242*/ 	.short	(.L_108 - .L_107)
	.align		4
.L_107:
        /*0244*/ 	.word	index@(_ZN7cutlass13device_kernelIN5flash19enable_sm80_to_sm89INS1_16FlashAttnFwdSm80INS1_25CollectiveMainloopFwdSm80ILi4ELi1ELb0EN4cute5tupleIJNS5_1CILi128EEENS7_ILi64EEES8_EEELi128ENS_10bfloat16_tEfNS_4arch4Sm80ELb1ELb0ELb1ELb1ELb0ELb0ELb1ELb0EEENS1_21CollectiveEpilogueFwdINS6_IJS8_S8_S9_EEENS6_IJNS7_ILi1EEESH_SH_EEESB_SD_Li128ELb1ELb1ELb0ELb0EEENS1_19SingleTileSchedulerILb1ELb0ELb1ELi128EEEEEEEEEvNT_6ParamsE)
        /*0248*/ 	.word	0x000000ff


	//----- nvinfo : EIATTR_FRAME_SIZE
	.align		4
.L_108:
        /*024c*/ 	.byte	0x04, 0x11
        /*024e*/ 	.short	(.L_110 - .L_109)
	.align		4
.L_109:
        /*0250*/ 	.word	index@(_ZN7cutlass13device_kernelIN5flash19enable_sm80_to_sm89INS1_16FlashAttnFwdSm80INS1_25CollectiveMainloopFwdSm80ILi4ELi1ELb0EN4cute5tupleIJNS5_1CILi128EEENS7_ILi64EEES8_EEELi128ENS_10bfloat16_tEfNS_4arch4Sm80ELb1ELb0ELb1ELb1ELb0ELb0ELb1ELb0EEENS1_21CollectiveEpilogueFwdINS6_IJS8_S8_S9_EEENS6_IJNS7_ILi1EEESH_SH_EEESB_SD_Li128ELb1ELb1ELb0ELb0EEENS1_19SingleTileSchedulerILb1ELb0ELb1ELi128EEEEEEEEEvNT_6ParamsE)
        /*0254*/ 	.word	0x000000b0


	//----- nvinfo : EIATTR_REGCOUNT
	.align		4
.L_110:
        /*0258*/ 	.byte	0x04, 0x2f
        /*025a*/ 	.short	(.L_112 - .L_111)
	.align		4
.L_111:
        /*025c*/ 	.word	index@(_ZN7cutlass13device_kernelIN5flash19enable_sm80_to_sm89INS1_16FlashAttnFwdSm80INS1_25CollectiveMainloopFwdSm80ILi4ELi1ELb0EN4cute5tupleIJNS5_1CILi128EEENS7_ILi64EEES8_EEELi128ENS_10bfloat16_tEfNS_4arch4Sm80ELb1ELb0ELb1ELb0ELb0ELb0ELb1ELb0EEENS1_21CollectiveEpilogueFwdINS6_IJS8_S8_S9_EEENS6_IJNS7_ILi1EEESH_SH_EEESB_SD_Li128ELb0ELb1ELb0ELb0EEENS1_30DynamicPersistentTileSchedulerILi128ELi128ELb0ELb1ELb0EEEEEEEEEvNT_6ParamsE)
        /*0260*/ 	.word	0x000000ff


	//----- nvinfo : EIATTR_FRAME_SIZE
	.align		4
.L_112:
        /*0264*/ 	.byte	0x04, 0x11
        /*0266*/ 	.short	(.L_114 - .L_113)
	.align		4
.L_113:
        /*0268*/ 	.word	index@($__internal_5_$__cuda_sm70_shflsync_idx_p)
        /*026c*/ 	.word	0x00000000


	//----- nvinfo : EIATTR_FRAME_SIZE
	.align		4
.L_114:
        /*0270*/ 	.byte	0x04, 0x11
        /*0272*/ 	.short	(.L_116 - .L_115)
	.align		4
.L_115:
        /*0274*/ 	.word	index@($__internal_4_$__cuda_sm70_shflsync_bfly_p)
        /*0278*/ 	.word	0x00000000


	//----- nvinfo : EIATTR_FRAME_SIZE
	.align		4
.L_116:
        /*027c*/ 	.byte	0x04, 0x11
        /*027e*/ 	.short	(.L_118 - .L_117)
	.align		4
.L_117:
        /*0280*/ 	.word	index@(_ZN7cutlass13device_kernelIN5flash19enable_sm80_to_sm89INS1_16FlashAttnFwdSm80INS1_25CollectiveMainloopFwdSm80ILi4ELi1ELb0EN4cute5tupleIJNS5_1CILi128EEENS7_ILi64EEES8_EEELi128ENS_10bfloat16_tEfNS_4arch4Sm80ELb1ELb0ELb1ELb0ELb0ELb0ELb1ELb0EEENS1_21CollectiveEpilogueFwdINS6_IJS8_S8_S9_EEENS6_IJNS7_ILi1EEESH_SH_EEESB_SD_Li128ELb0ELb1ELb0ELb0EEENS1_30DynamicPersistentTileSchedulerILi128ELi128ELb0ELb1ELb0EEEEEEEEEvNT_6ParamsE)
        /*0284*/ 	.word	0x000000d8


	//----- nvinfo : EIATTR_REGCOUNT
	.align		4
.L_118:
        /*0288*/ 	.byte	0x04, 0x2f
        /*028a*/ 	.short	(.L_120 - .L_119)
	.align		4
.L_119:
        /*028c*/ 	.word	index@(_ZN7cutlass13device_kernelIN5flash19enable_sm80_to_sm89INS1_16FlashAttnFwdSm80INS1_25CollectiveMainloopFwdSm80ILi4ELi1ELb0EN4cute5tupleIJNS5_1CILi128EEENS7_ILi48EEES8_EEELi128ENS_10bfloat16_tEfNS_4arch4Sm80ELb0ELb1ELb1ELb1ELb0ELb1ELb1ELb0EEENS1_21CollectiveEpilogueFwdINS6_IJS8_S8_S9_EEENS6_IJNS7_ILi1EEESH_SH_EEESB_SD_Li128ELb1ELb1ELb0ELb0EEENS1_19SingleTileSchedulerILb1ELb0ELb1ELi128EEEEEEEEEvNT_6ParamsE)
        /*0290*/ 	.word	0x000000ff


	//----- nvinfo : EIATTR_FRAME_SIZE
	.align		4
.L_120:
        /*0294*/ 	.byte	0x04, 0x11
        /*0296*/ 	.short	(.L_122 - .L_121)
	.align		4
.L_121:
        /*0298*/ 	.word	index@($__internal_3_$__cuda_sm70_shflsync_idx_p)
        /*029c*/ 	.word	0x00000000


	//----- nvinfo : EIATTR_FRAME_SIZE
	.align		4
.L_122:
        /*02a0*/ 	.byte	0x04, 0x11
        /*02a2*/ 	.short	(.L_124 - .L_123)
	.align		4
.L_123:
        /*02a4*/ 	.word	index@($__internal_2_$__cuda_sm70_shflsync_bfly_p)
        /*02a8*/ 	.word	0x00000000


	//----- nvinfo : EIATTR_FRAME_SIZE
	.align		4
.L_124:
        /*02ac*/ 	.byte	0x04, 0x11
        /*02ae*/ 	.short	(.L_126 - .L_125)
	.align		4
.L_125:
        /*02b0*/ 	.word	index@($_ZN7cutlass13device_kernelIN5flash19enable_sm80_to_sm89INS1_16FlashAttnFwdSm80INS1_25CollectiveMainloopFwdSm80ILi4ELi1ELb0EN4cute5tupleIJNS5_1CILi128EEENS7_ILi48EEES8_EEELi128ENS_10bfloat16_tEfNS_4arch4Sm80ELb0ELb1ELb1ELb1ELb0ELb1ELb1ELb0EEENS1_21CollectiveEpilogueFwdINS6_IJS8_S8_S9_EEENS6_IJNS7_ILi1EEESH_SH_EEESB_SD_Li128ELb1ELb1ELb0ELb0EEENS1_19SingleTileSchedulerILb1ELb0ELb1ELi128EEEEEEEEEvNT_6ParamsE$_ZZN5flash25CollectiveMainloopFwdSm80ILi4ELi1ELb0EN4cute5tupleIJNS1_1CILi128EEENS3_ILi48EEES4_EEELi128EN7cutlass10bfloat16_tEfNS7_4arch4Sm80ELb0ELb1ELb1ELb1ELb0ELb1ELb1ELb0EE3mmaINS_16FlashAttnFwdSm80ISB_NS_21CollectiveEpilogueFwdINS2_IJS4_S4_S5_EEENS2_IJNS3_ILi1EEESG_SG_EEES8_SA_Li128ELb1ELb1ELb0ELb0EEENS_19SingleTileSchedulerILb1ELb0ELb1ELi128EEEE13SharedStorageENS1_6TensorINS1_11ArrayEngineIfLm128EEENS1_6LayoutINS2_IJNS2_IJNS3_ILi2EEESR_EEESR_NS3_ILi16EEEEEENS2_IJNS2_IJSG_SR_EEENS3_ILi4EEENS3_ILi8EEEEEEEEEENS_7SoftmaxILi4ELi0EEEEEbRKNSB_6ParamsERT0_RT1_iRKNS_16SeqlenInfoQKNewKILb1ELb1EEENS2_IJiiiiEEERT_ENKUlvE_clEv)
        /*02b4*/ 	.word	0x00000000


	//----- nvinfo : EIATTR_FRAME_SIZE
	.align		4
.L_126:
        /*02b8*/ 	.byte	0x04, 0x11
        /*02ba*/ 	.short	(.L_128 - .L_127)
	.align		4
.L_127:
        /*02bc*/ 	.word	index@(_ZN7cutlass13device_kernelIN5flash19enable_sm80_to_sm89INS1_16FlashAttnFwdSm80INS1_25CollectiveMainloopFwdSm80ILi4ELi1ELb0EN4cute5tupleIJNS5_1CILi128EEENS7_ILi48EEES8_EEELi128ENS_10bfloat16_tEfNS_4arch4Sm80ELb0ELb1ELb1ELb1ELb0ELb1ELb1ELb0EEENS1_21CollectiveEpilogueFwdINS6_IJS8_S8_S9_EEENS6_IJNS7_ILi1EEESH_SH_EEESB_SD_Li128ELb1ELb1ELb0ELb0EEENS1_19SingleTileSchedulerILb1ELb0ELb1ELi128EEEEEEEEEvNT_6ParamsE)
        /*02c0*/ 	.word	0x00000100


	//----- nvinfo : EIATTR_REGCOUNT
	.align		4
.L_128:
        /*02c4*/ 	.byte	0x04, 0x2f
        /*02c6*/ 	.short	(.L_130 - .L_129)
	.align		4
.L_129:
        /*02c8*/ 	.word	index@(_ZN7cutlass13device_kernelIN5flash19enable_sm80_to_sm89INS1_16FlashAttnFwdSm80INS1_25CollectiveMainloopFwdSm80ILi4ELi1ELb0EN4cute5tupleIJNS5_1CILi128EEENS7_ILi48EEES8_EEELi128ENS_10bfloat16_tEfNS_4arch4Sm80ELb0ELb1ELb1ELb1ELb0ELb0ELb1ELb0EEENS1_21CollectiveEpilogueFwdINS6_IJS8_S8_S9_EEENS6_IJNS7_ILi1EEESH_SH_EEESB_SD_Li128ELb1ELb1ELb0ELb0EEENS1_19SingleTileSchedulerILb1ELb0ELb1ELi128EEEEEEEEEvNT_6ParamsE)
        /*02cc*/ 	.word	0x000000ff


	//----- nvinfo : EIATTR_FRAME_SIZE
	.align		4
.L_130:
        /*02d0*/ 	.byte	0x04, 0x11
        /*02d2*/ 	.short	(.L_132 - .L_131)
	.align		4
.L_131:
        /*02d4*/ 	.word	index@(_ZN7cutlass13device_kernelIN5flash19enable_sm80_to_sm89INS1_16FlashAttnFwdSm80INS1_25CollectiveMainloopFwdSm80ILi4ELi1ELb0EN4cute5tupleIJNS5_1CILi128EEENS7_ILi48EEES8_EEELi128ENS_10bfloat16_tEfNS_4arch4Sm80ELb0ELb1ELb1ELb1ELb0ELb0ELb1ELb0EEENS1_21CollectiveEpilogueFwdINS6_IJS8_S8_S9_EEENS6_IJNS7_ILi1EEESH_SH_EEESB_SD_Li128ELb1ELb1ELb0ELb0EEENS1_19SingleTileSchedulerILb1ELb0ELb1ELi128EEEEEEEEEvNT_6ParamsE)
        /*02d8*/ 	.word	0x00000070


	//----- nvinfo : EIATTR_REGCOUNT
	.align		4
.L_132:
        /*02dc*/ 	.byte	0x04, 0x2f
        /*02de*/ 	.short	(.L_134 - .L_133)
	.align		4
.L_133:
        /*02e0*/ 	.word	index@(_ZN7cutlass13device_kernelIN5flash19enable_sm80_to_sm89INS1_16FlashAttnFwdSm80INS1_25CollectiveMainloopFwdSm80ILi4ELi1ELb0EN4cute5tupleIJNS5_1CILi128EEENS7_ILi48EEES8_EEELi128ENS_10bfloat16_tEfNS_4arch4Sm80ELb0ELb1ELb1ELb0ELb0ELb0ELb1ELb0EEENS1_21CollectiveEpilogueFwdINS6_IJS8_S8_S9_EEENS6_IJNS7_ILi1EEESH_SH_EEESB_SD_Li128ELb0ELb1ELb0ELb0EEENS1_19SingleTileSchedulerILb0ELb0ELb1ELi128EEEEEEEEEvNT_6ParamsE)
        /*02e4*/ 	.word	0x000000ff


	//----- nvinfo : EIATTR_FRAME_SIZE
	.align		4
.L_134:
        /*02e8*/ 	.byte	0x04, 0x11
        /*02ea*/ 	.short	(.L_136 - .L_135)
	.align		4
.L_135:
        /*02ec*/ 	.word	index@(_ZN7cutlass13device_kernelIN5flash19enable_sm80_to_sm89INS1_16FlashAttnFwdSm80INS1_25CollectiveMainloopFwdSm80ILi4ELi1ELb0EN4cute5tupleIJNS5_1CILi128EEENS7_ILi48EEES8_EEELi128ENS_10bfloat16_tEfNS_4arch4Sm80ELb0ELb1ELb1ELb0ELb0ELb0ELb1ELb0EEENS1_21CollectiveEpilogueFwdINS6_IJS8_S8_S9_EEENS6_IJNS7_ILi1EEESH_SH_EEESB_SD_Li128ELb0ELb1ELb0ELb0EEENS1_19SingleTileSchedulerILb0ELb0ELb1ELi128EEEEEEEEEvNT_6ParamsE)
        /*02f0*/ 	.word	0x00000068


	//----- nvinfo : EIATTR_REGCOUNT
	.align		4
.L_136:
        /*02f4*/ 	.byte	0x04, 0x2f
        /*02f6*/ 	.short	(.L_138 - .L_137)
	.align		4
.L_137:
        /*02f8*/ 	.word	index@(_ZN7cutlass13device_kernelIN5flash19enable_sm80_to_sm89INS1_16FlashAttnFwdSm80INS1_25CollectiveMainloopFwdSm80ILi4ELi1ELb0EN4cute5tupleIJNS5_1CILi128EEENS7_ILi64EEES8_EEELi128ENS_10bfloat16_tEfNS_4arch4Sm80ELb0ELb0ELb1ELb1ELb0ELb1ELb1ELb0EEENS1_21CollectiveEpilogueFwdINS6_IJS8_S8_S9_EEENS6_IJNS7_ILi1EEESH_SH_EEESB_SD_Li128ELb1ELb1ELb0ELb0EEENS1_19SingleTileSchedulerILb1ELb0ELb1ELi128EEEEEEEEEvNT_6ParamsE)
        /*02fc*/ 	.word	0x000000ff


	//----- nvinfo : EIATTR_FRAME_SIZE
	.align		4
.L_138:
        /*0300*/ 	.byte	0x04, 0x11
        /*0302*/ 	.short	(.L_140 - .L_139)
	.align		4
.L_139:
        /*0304*/ 	.word	index@(_ZN7cutlass13device_kernelIN5flash19enable_sm80_to_sm89INS1_16FlashAttnFwdSm80INS1_25CollectiveMainloopFwdSm80ILi4ELi1ELb0EN4cute5tupleIJNS5_1CILi128EEENS7_ILi64EEES8_EEELi128ENS_10bfloat16_tEfNS_4arch4Sm80ELb0ELb0ELb1ELb1ELb0ELb1ELb1ELb0EEENS1_21CollectiveEpilogueFwdINS6_IJS8_S8_S9_EEENS6_IJNS7_ILi1EEESH_SH_EEESB_SD_Li128ELb1ELb1ELb0ELb0EEENS1_19SingleTileSchedulerILb1ELb0ELb1ELi128EEEEEEEEEvNT_6ParamsE)
        /*0308*/ 	.word	0x00000098


	//----- nvinfo : EIATTR_REGCOUNT
	.align		4
.L_140:
        /*030c*/ 	.byte	0x04, 0x2f
        /*030e*/ 	.short	(.L_142 - .L_141)
	.align		4
.L_141:
        /*0310*/ 	.word	index@(_ZN7cutlass13device_kernelIN5flash19enable_sm80_to_sm89INS1_16FlashAttnFwdSm80INS1_25CollectiveMainloopFwdSm80ILi4ELi1ELb0EN4cute5tupleIJNS5_1CILi128EEENS7_ILi64EEES8_EEELi128ENS_10bfloat16_tEfNS_4arch4Sm80ELb0ELb0ELb1ELb1ELb0ELb0ELb1ELb0EEENS1_21CollectiveEpilogueFwdINS6_IJS8_S8_S9_EEENS6_IJNS7_ILi1EEESH_SH_EEESB_SD_Li128ELb1ELb1ELb0ELb0EEENS1_19SingleTileSchedulerILb1ELb0ELb1ELi128EEEEEEEEEvNT_6ParamsE)
        /*0314*/ 	.word	0x000000ff


	//----- nvinfo : EIATTR_FRAME_SIZE
	.align		4
.L_142:
        /*0318*/ 	.byte	0x04, 0x11
        /*031a*/ 	.short	(.L_144 - .L_143)
	.align		4
.L_143:
        /*031c*/ 	.word	index@(_ZN7cutlass13device_kernelIN5flash19enable_sm80_to_sm89INS1_16FlashAttnFwdSm80INS1_25CollectiveMainloopFwdSm80ILi4ELi1ELb0EN4cute5tupleIJNS5_1CILi128EEENS7_ILi64EEES8_EEELi128ENS_10bfloat16_tEfNS_4arch4Sm80ELb0ELb0ELb1ELb1ELb0ELb0ELb1ELb0EEENS1_21CollectiveEpilogueFwdINS6_IJS8_S8_S9_EEENS6_IJNS7_ILi1EEESH_SH_EEESB_SD_Li128ELb1ELb1ELb0ELb0EEENS1_19SingleTileSchedulerILb1ELb0ELb1ELi128EEEEEEEEEvNT_6ParamsE)
        /*0320*/ 	.word	0x00000098


	//----- nvinfo : EIATTR_REGCOUNT
	.align		4
.L_144:
        /*0324*/ 	.byte	0x04, 0x2f
        /*0326*/ 	.short	(.L_146 - .L_145)
	.align		4
.L_145:
        /*0328*/ 	.word	index@(_ZN7cutlass13device_kernelIN5flash19enable_sm80_to_sm89INS1_16FlashAttnFwdSm80INS1_25CollectiveMainloopFwdSm80ILi4ELi1ELb0EN4cute5tupleIJNS5_1CILi128EEENS7_ILi64EEES8_EEELi128ENS_10bfloat16_tEfNS_4arch4Sm80ELb0ELb0ELb1ELb0ELb0ELb0ELb1ELb0EEENS1_21CollectiveEpilogueFwdINS6_IJS8_S8_S9_EEENS6_IJNS7_ILi1EEESH_SH_EEESB_SD_Li128ELb0ELb1ELb0ELb0EEENS1_19SingleTileSchedulerILb0ELb0ELb1ELi128EEEEEEEEEvNT_6ParamsE)
        /*032c*/ 	.word	0x000000ff


	//----- nvinfo : EIATTR_FRAME_SIZE
	.align		4
.L_146:
        /*0330*/ 	.byte	0x04, 0x11
        /*0332*/ 	.short	(.L_148 - .L_147)
	.align		4
.L_147:
        /*0334*/ 	.word	index@(_ZN7cutlass13device_kernelIN5flash19enable_sm80_to_sm89INS1_16FlashAttnFwdSm80INS1_25CollectiveMainloopFwdSm80ILi4ELi1ELb0EN4cute5tupleIJNS5_1CILi128EEENS7_ILi64EEES8_EEELi128ENS_10bfloat16_tEfNS_4arch4Sm80ELb0ELb0ELb1ELb0ELb0ELb0ELb1ELb0EEENS1_21CollectiveEpilogueFwdINS6_IJS8_S8_S9_EEENS6_IJNS7_ILi1EEESH_SH_EEESB_SD_Li128ELb0ELb1ELb0ELb0EEENS1_19SingleTileSchedulerILb0ELb0ELb1ELi128EEEEEEEEEvNT_6ParamsE)
        /*0338*/ 	.word	0x00000080


	//----- nvinfo : EIATTR_REGCOUNT
	.align		4
.L_148:
        /*033c*/ 	.byte	0x04, 0x2f
        /*033e*/ 	.short	(.L_150 - .L_149)
	.align		4
.L_149:
        /*0340*/ 	.word	index@(_ZN7cutlass13device_kernelIN5flash19enable_sm80_to_sm89INS1_16FlashAttnFwdSm80INS1_25CollectiveMainloopFwdSm80ILi8ELi1ELb1EN4cute5tupleIJNS5_1CILi128EEES8_S8_EEELi128ENS_10bfloat16_tEfNS_4arch4Sm80ELb1ELb0ELb1ELb1ELb0ELb1ELb1ELb0EEENS1_21CollectiveEpilogueFwdIS9_NS6_IJNS7_ILi1EEESF_SF_EEESA_SC_Li256ELb1ELb1ELb0ELb0EEENS1_19SingleTileSchedulerILb1ELb0ELb1ELi128EEEEEEEEEvNT_6ParamsE)
        /*0344*/ 	.word	0x000000ff


	//----- nvinfo : EIATTR_FRAME_SIZE
	.align		4
.L_150:
        /*0348*/ 	.byte	0x04, 0x11
        /*034a*/ 	.short	(.L_152 - .L_151)
	.align		4
.L_151:
        /*034c*/ 	.word	index@(_ZN7cutlass13device_kernelIN5flash19enable_sm80_to_sm89INS1_16FlashAttnFwdSm80INS1_25CollectiveMainloopFwdSm80ILi8ELi1ELb1EN4cute5tupleIJNS5_1CILi128EEES8_S8_EEELi128ENS_10bfloat16_tEfNS_4arch4Sm80ELb1ELb0ELb1ELb1ELb0ELb1ELb1ELb0EEENS1_21CollectiveEpilogueFwdIS9_NS6_IJNS7_ILi1EEESF_SF_EEESA_SC_Li256ELb1ELb1ELb0ELb0EEENS1_19SingleTileSchedulerILb1ELb0ELb1ELi128EEEEEEEEEvNT_6ParamsE)
        /*0350*/ 	.word	0x00000068


	//----- nvinfo : EIATTR_REGCOUNT
	.align		4
.L_152:
        /*0354*/ 	.byte	0x04, 0x2f
        /*0356*/ 	.short	(.L_154 - .L_153)
	.align		4
.L_153:
        /*0358*/ 	.word	index@(_ZN7cutlass13device_kernelIN5flash19enable_sm80_to_sm89INS1_16FlashAttnFwdSm80INS1_25CollectiveMainloopFwdSm80ILi8ELi1ELb1EN4cute5tupleIJNS5_1CILi128EEES8_S8_EEELi128ENS_10bfloat16_tEfNS_4arch4Sm80ELb1ELb0ELb1ELb1ELb0ELb0ELb1ELb0EEENS1_21CollectiveEpilogueFwdIS9_NS6_IJNS7_ILi1EEESF_SF_EEESA_SC_Li256ELb1ELb1ELb0ELb0EEENS1_19SingleTileSchedulerILb1ELb0ELb1ELi128EEEEEEEEEvNT_6ParamsE)
        /*035c*/ 	.word	0x000000ff


	//----- nvinfo : EIATTR_FRAME_SIZE
	.align		4
.L_154:
        /*0360*/ 	.byte	0x04, 0x11
        /*0362*/ 	.short	(.L_156 - .L_155)
	.align		4
.L_155:
        /*0364*/ 	.word	index@(_ZN7cutlass13device_kernelIN5flash19enable_sm80_to_sm89INS1_16FlashAttnFwdSm80INS1_25CollectiveMainloopFwdSm80ILi8ELi1ELb1EN4cute5tupleIJNS5_1CILi128EEES8_S8_EEELi128ENS_10bfloat16_tEfNS_4arch4Sm80ELb1ELb0ELb1ELb1ELb0ELb0ELb1ELb0EEENS1_21CollectiveEpilogueFwdIS9_NS6_IJNS7_ILi1EEESF_SF_EEESA_SC_Li256ELb1ELb1ELb0ELb0EEENS1_19SingleTileSchedulerILb1ELb0ELb1ELi128EEEEEEEEEvNT_6ParamsE)
        /*0368*/ 	.word	0x00000058


	//----- nvinfo : EIATTR_REGCOUNT
	.align		4
.L_156:
        /*036c*/ 	.byte	0x04, 0x2f
        /*036e*/ 	.short	(.L_158 - .L_157)
	.align		4
.L_157:
        /*0370*/ 	.word	index@(_ZN7cutlass13device_kernelIN5flash19enable_sm80_to_sm89INS1_16FlashAttnFwdSm80INS1_25CollectiveMainloopFwdSm80ILi8ELi1ELb1EN4cute5tupleIJNS5_1CILi128EEES8_S8_EEELi128ENS_10bfloat16_tEfNS_4arch4Sm80ELb1ELb0ELb1ELb0ELb0ELb0ELb1ELb0EEENS1_21CollectiveEpilogueFwdIS9_NS6_IJNS7_ILi1EEESF_SF_EEESA_SC_Li256ELb0ELb1ELb0ELb0EEENS1_30DynamicPersistentTileSchedulerILi256ELi256ELb0ELb1ELb0EEEEEEEEEvNT_6ParamsE)
        /*0374*/ 	.word	0x000000ff


	//----- nvinfo : EIATTR_FRAME_SIZE
	.align		4
.L_158:
        /*0378*/ 	.byte	0x04, 0x11
        /*037a*/ 	.short	(.L_160 - .L_159)
	.align		4
.L_159:
        /*037c*/ 	.word	index@($__internal_1_$__cuda_sm70_shflsync_idx_p)
        /*0380*/ 	.word	0x00000000


	//----- nvinfo : EIATTR_FRAME_SIZE
	.align		4
.L_160:
        /*0384*/ 	.byte	0x04, 0x11
        /*0386*/ 	.short	(.L_162 - .L_161)
	.align		4
.L_161:
        /*0388*/ 	.word	index@($__internal_0_$__cuda_sm70_shflsync_bfly_p)
        /*038c*/ 	.word	0x00000000


	//----- nvinfo : EIATTR_FRAME_SIZE
	.align		4
.L_162:
        /*0390*/ 	.byte	0x04, 0x11
        /*0392*/ 	.short	(.L_164 - .L_163)
	.align		4
.L_163:
        /*0394*/ 	.word	index@(_ZN7cutlass13device_kernelIN5flash19enable_sm80_to_sm89INS1_16FlashAttnFwdSm80INS1_25CollectiveMainloopFwdSm80ILi8ELi1ELb1EN4cute5tupleIJNS5_1CILi128EEES8_S8_EEELi128ENS_10bfloat16_tEfNS_4arch4Sm80ELb1ELb0ELb1ELb0ELb0ELb0ELb1ELb0EEENS1_21CollectiveEpilogueFwdIS9_NS6_IJNS7_ILi1EEESF_SF_EEESA_SC_Li256ELb0ELb1ELb0ELb0EEENS1_30DynamicPersistentTileSchedulerILi256ELi256ELb0ELb1ELb0EEEEEEEEEvNT_6ParamsE)
        /*0398*/ 	.word	0x00000078


	//----- nvinfo : EIATTR_REGCOUNT
	.align		4
.L_164:
        /*039c*/ 	.byte	0x04, 0x2f
        /*039e*/ 	.short	(.L_166 - .L_165)
	.align		4
.L_165:
        /*03a0*/ 	.word	index@(_ZN7cutlass13device_kernelIN5flash19enable_sm80_to_sm89INS1_16FlashAttnFwdSm80INS1_25CollectiveMainloopFwdSm80ILi8ELi1ELb1EN4cute5tupleIJNS5_1CILi128EEENS7_ILi96EEES8_EEELi128ENS_10bfloat16_tEfNS_4arch4Sm80ELb0ELb1ELb1ELb1ELb0ELb1ELb1ELb0EEENS1_21CollectiveEpilogueFwdINS6_IJS8_S8_S9_EEENS6_IJNS7_ILi1EEESH_SH_EEESB_SD_Li256ELb1ELb1ELb0ELb0EEENS1_19SingleTileSchedulerILb1ELb0ELb1ELi128EEEEEEEEEvNT_6ParamsE)
        /*03a4*/ 	.word	0x000000fe


	//----- nvinfo : EIATTR_FRAME_SIZE
	.align		4
.L_166:
        /*03a8*/ 	.byte	0x04, 0x11
        /*03aa*/ 	.short	(.L_168 - .L_167)
	.align		4
.L_167:
        /*03ac*/ 	.word	index@(_ZN7cutlass13device_kernelIN5flash19enable_sm80_to_sm89INS1_16FlashAttnFwdSm80INS1_25CollectiveMainloopFwdSm80ILi8ELi1ELb1EN4cute5tupleIJNS5_1CILi128EEENS7_ILi96EEES8_EEELi128ENS_10bfloat16_tEfNS_4arch4Sm80ELb0ELb1ELb1ELb1ELb0ELb1ELb1ELb0EEENS1_21CollectiveEpilogueFwdINS6_IJS8_S8_S9_EEENS6_IJNS7_ILi1EEESH_SH_EEESB_SD_Li256ELb1ELb1ELb0ELb0EEENS1_19SingleTileSchedulerILb1ELb0ELb1ELi128EEEEEEEEEvNT_6ParamsE)
        /*03b0*/ 	.word	0x00000000


	//----- nvinfo : EIATTR_REGCOUNT
	.align		4
.L_168:
        /*03b4*/ 	.byte	0x04, 0x2f
        /*03b6*/ 	.short	(.L_170 - .L_169)
	.align		4
.L_169:
        /*03b8*/ 	.word	index@(_ZN7cutlass13device_kernelIN5flash19enable_sm80_to_sm89INS1_16FlashAttnFwdSm80INS1_25CollectiveMainloopFwdSm80ILi8ELi1ELb1EN4cute5tupleIJNS5_1CILi128EEENS7_ILi96EEES8_EEELi128ENS_10bfloat16_tEfNS_4arch4Sm80ELb0ELb1ELb1ELb1ELb0ELb0ELb1ELb0EEENS1_21CollectiveEpilogueFwdINS6_IJS8_S8_S9_EEENS6_IJNS7_ILi1EEESH_SH_EEESB_SD_Li256ELb1ELb1ELb0ELb0EEENS1_19SingleTileSchedulerILb1ELb0ELb1ELi128EEEEEEEEEvNT_6ParamsE)
        /*03bc*/ 	.word	0x000000ff


	//----- nvinfo : EIATTR_FRAME_SIZE
	.align		4
.L_170:
        /*03c0*/ 	.byte	0x04, 0x11
        /*03c2*/ 	.short	(.L_172 - .L_171)
	.align		4
.L_171:
        /*03c4*/ 	.word	index@(_ZN7cutlass13device_kernelIN5flash19enable_sm80_to_sm89INS1_16FlashAttnFwdSm80INS1_25CollectiveMainloopFwdSm80ILi8ELi1ELb1EN4cute5tupleIJNS5_1CILi128EEENS7_ILi96EEES8_EEELi128ENS_10bfloat16_tEfNS_4arch4Sm80ELb0ELb1ELb1ELb1ELb0ELb0ELb1ELb0EEENS1_21CollectiveEpilogueFwdINS6_IJS8_S8_S9_EEENS6_IJNS7_ILi1EEESH_SH_EEESB_SD_Li256ELb1ELb1ELb0ELb0EEENS1_19SingleTileSchedulerILb1ELb0ELb1ELi128EEEEEEEEEvNT_6ParamsE)
        /*03c8*/ 	.word	0x00000000


	//----- nvinfo : EIATTR_REGCOUNT
	.align		4
.L_172:
        /*03cc*/ 	.byte	0x04, 0x2f
        /*03ce*/ 	.short	(.L_174 - .L_173)
	.align		4
.L_173:
        /*03d0*/ 	.word	index@(_ZN7cutlass13device_kernelIN5flash19enable_sm80_to_sm89INS1_16FlashAttnFwdSm80INS1_25CollectiveMainloopFwdSm80ILi8ELi1ELb1EN4cute5tupleIJNS5_1CILi128EEENS7_ILi96EEES8_EEELi128ENS_10bfloat16_tEfNS_4arch4Sm80ELb0ELb1ELb1ELb0ELb0ELb0ELb1ELb0EEENS1_21CollectiveEpilogueFwdINS6_IJS8_S8_S9_EEENS6_IJNS7_ILi1EEESH_SH_EEESB_SD_Li256ELb0ELb1ELb0ELb0EEENS1_19SingleTileSchedulerILb0ELb0ELb1ELi128EEEEEEEEEvNT_6ParamsE)
        /*03d4*/ 	.word	0x000000ff


	//----- nvinfo : EIATTR_FRAME_SIZE
	.align		4
.L_174:
        /*03d8*/ 	.byte	0x04, 0x11
        /*03da*/ 	.short	(.L_176 - .L_175)
	.align		4
.L_175:
        /*03dc*/ 	.word	index@(_ZN7cutlass13device_kernelIN5flash19enable_sm80_to_sm89INS1_16FlashAttnFwdSm80INS1_25CollectiveMainloopFwdSm80ILi8ELi1ELb1EN4cute5tupleIJNS5_1CILi128EEENS7_ILi96EEES8_EEELi128ENS_10bfloat16_tEfNS_4arch4Sm80ELb0ELb1ELb1ELb0ELb0ELb0ELb1ELb0EEENS1_21CollectiveEpilogueFwdINS6_IJS8_S8_S9_EEENS6_IJNS7_ILi1EEESH_SH_EEESB_SD_Li256ELb0ELb1ELb0ELb0EEENS1_19SingleTileSchedulerILb0ELb0ELb1ELi128EEEEEEEEEvNT_6ParamsE)
        /*03e0*/ 	.word	0x00000000


	//----- nvinfo : EIATTR_REGCOUNT
	.align		4
.L_176:
        /*03e4*/ 	.byte	0x04, 0x2f
        /*03e6*/ 	.short	(.L_178 - .L_177)
	.align		4
.L_177:
        /*03e8*/ 	.word	index@(_ZN7cutlass13device_kernelIN5flash19enable_sm80_to_sm89INS1_16FlashAttnFwdSm80INS1_25CollectiveMainloopFwdSm80ILi8ELi1ELb1EN4cute5tupleIJNS5_1CILi128EEES8_S8_EEELi128ENS_10bfloat16_tEfNS_4arch4Sm80ELb0ELb0ELb1ELb1ELb0ELb1ELb1ELb0EEENS1_21CollectiveEpilogueFwdIS9_NS6_IJNS7_ILi1EEESF_SF_EEESA_SC_Li256ELb1ELb1ELb0ELb0EEENS1_19SingleTileSchedulerILb1ELb0ELb1ELi128EEEEEEEEEvNT_6ParamsE)
        /*03ec*/ 	.word	0x000000ff


	//----- nvinfo : EIATTR_FRAME_SIZE
	.align		4
.L_178:
        /*03f0*/ 	.byte	0x04, 0x11
        /*03f2*/ 	.short	(.L_180 - .L_179)
	.align		4
.L_179:
        /*03f4*/ 	.word	index@(_ZN7cutlass13device_kernelIN5flash19enable_sm80_to_sm89INS1_16FlashAttnFwdSm80INS1_25CollectiveMainloopFwdSm80ILi8ELi1ELb1EN4cute5tupleIJNS5_1CILi128EEES8_S8_EEELi128ENS_10bfloat16_tEfNS_4arch4Sm80ELb0ELb0ELb1ELb1ELb0ELb1ELb1ELb0EEENS1_21CollectiveEpilogueFwdIS9_NS6_IJNS7_ILi1EEESF_SF_EEESA_SC_Li256ELb1ELb1ELb0ELb0EEENS1_19SingleTileSchedulerILb1ELb0ELb1ELi128EEEEEEEEEvNT_6ParamsE)
        /*03f8*/ 	.word	0x00000050


	//----- nvinfo : EIATTR_REGCOUNT
	.align		4
.L_180:
        /*03fc*/ 	.byte	0x04, 0x2f
        /*03fe*/ 	.short	(.L_182 - .L_181)
	.align		4
.L_181:
        /*0400*/ 	.word	index@(_ZN7cutlass13device_kernelIN5flash19enable_sm80_to_sm89INS1_16FlashAttnFwdSm80INS1_25CollectiveMainloopFwdSm80ILi8ELi1ELb1EN4cute5tupleIJNS5_1CILi128EEES8_S8_EEELi128ENS_10bfloat16_tEfNS_4arch4Sm80ELb0ELb0ELb1ELb1ELb0ELb0ELb1ELb0EEENS1_21CollectiveEpilogueFwdIS9_NS6_IJNS7_ILi1EEESF_SF_EEESA_SC_Li256ELb1ELb1ELb0ELb0EEENS1_19SingleTileSchedulerILb1ELb0ELb1ELi128EEEEEEEEEvNT_6ParamsE)
        /*0404*/ 	.word	0x000000ff


	//----- nvinfo : EIATTR_FRAME_SIZE
	.align		4
.L_182:
        /*0408*/ 	.byte	0x04, 0x11
        /*040a*/ 	.short	(.L_184 - .L_183)
	.align		4
.L_183:
        /*040c*/ 	.word	index@(_ZN7cutlass13device_kernelIN5flash19enable_sm80_to_sm89INS1_16FlashAttnFwdSm80INS1_25CollectiveMainloopFwdSm80ILi8ELi1ELb1EN4cute5tupleIJNS5_1CILi128EEES8_S8_EEELi128ENS_10bfloat16_tEfNS_4arch4Sm80ELb0ELb0ELb1ELb1ELb0ELb0ELb1ELb0EEENS1_21CollectiveEpilogueFwdIS9_NS6_IJNS7_ILi1EEESF_SF_EEESA_SC_Li256ELb1ELb1ELb0ELb0EEENS1_19SingleTileSchedulerILb1ELb0ELb1ELi128EEEEEEEEEvNT_6ParamsE)
        /*0410*/ 	.word	0x00000018


	//----- nvinfo : EIATTR_REGCOUNT
	.align		4
.L_184:
        /*0414*/ 	.byte	0x04, 0x2f
        /*0416*/ 	.short	(.L_186 - .L_185)
	.align		4
.L_185:
        /*0418*/ 	.word	index@(_ZN7cutlass13device_kernelIN5flash19enable_sm80_to_sm89INS1_16FlashAttnFwdSm80INS1_25CollectiveMainloopFwdSm80ILi8ELi1ELb1EN4cute5tupleIJNS5_1CILi128EEES8_S8_EEELi128ENS_10bfloat16_tEfNS_4arch4Sm80ELb0ELb0ELb1ELb0ELb0ELb0ELb1ELb0EEENS1_21CollectiveEpilogueFwdIS9_NS6_IJNS7_ILi1EEESF_SF_EEESA_SC_Li256ELb0ELb1ELb0ELb0EEENS1_19SingleTileSchedulerILb0ELb0ELb1ELi128EEEEEEEEEvNT_6ParamsE)
        /*041c*/ 	.word	0x000000ff


	//----- nvinfo : EIATTR_FRAME_SIZE
	.align		4
.L_186:
        /*0420*/ 	.byte	0x04, 0x11
        /*0422*/ 	.short	(.L_188 - .L_187)
	.align		4
.L_187:
        /*0424*/ 	.word	index@(_ZN7cutlass13device_kernelIN5flash19enable_sm80_to_sm89INS1_16FlashAttnFwdSm80INS1_25CollectiveMainloopFwdSm80ILi8ELi1ELb1EN4cute5tupleIJNS5_1CILi128EEES8_S8_EEELi128ENS_10bfloat16_tEfNS_4arch4Sm80ELb0ELb0ELb1ELb0ELb0ELb0ELb1ELb0EEENS1_21CollectiveEpilogueFwdIS9_NS6_IJNS7_ILi1EEESF_SF_EEESA_SC_Li256ELb0ELb1ELb0ELb0EEENS1_19SingleTileSchedulerILb0ELb0ELb1ELi128EEEEEEEEEvNT_6ParamsE)
        /*0428*/ 	.word	0x00000058


	//----- nvinfo : EIATTR_MIN_STACK_SIZE
	.align		4
.L_188:
        /*042c*/ 	.byte	0x04, 0x12
        /*042e*/ 	.short	(.L_190 - .L_189)
	.align		4
.L_189:
        /*0430*/ 	.word	index@(_ZN7cutlass13device_kernelIN5flash19enable_sm80_to_sm89INS1_16FlashAttnFwdSm80INS1_25CollectiveMainloopFwdSm80ILi8ELi1ELb1EN4cute5tupleIJNS5_1CILi128EEES8_S8_EEELi128ENS_10bfloat16_tEfNS_4arch4Sm80ELb0ELb0ELb1ELb0ELb0ELb0ELb1ELb0EEENS1_21CollectiveEpilogueFwdIS9_NS6_IJNS7_ILi1EEESF_SF_EEESA_SC_Li256ELb0ELb1ELb0ELb0EEENS1_19SingleTileSchedulerILb0ELb0ELb1ELi128EEEEEEEEEvNT_6ParamsE)
        /*0434*/ 	.word	0x00000058


	//----- nvinfo : EIATTR_MIN_STACK_SIZE
	.align		4
.L_190:
        /*0438*/ 	.byte	0x04, 0x12
        /*043a*/ 	.short	(.L_192 - .L_191)
	.align		4
.L_191:
        /*043c*/ 	.word	index@(_ZN7cutlass13device_kernelIN5flash19enable_sm80_to_sm89INS1_16FlashAttnFwdSm80INS1_25CollectiveMainloopFwdSm80ILi8ELi1ELb1EN4cute5tupleIJNS5_1CILi128EEES8_S8_EEELi128ENS_10bfloat16_tEfNS_4arch4Sm80ELb0ELb0ELb1ELb1ELb0ELb0ELb1ELb0EEENS1_21CollectiveEpilogueFwdIS9_NS6_IJNS7_ILi1EEESF_SF_EEESA_SC_Li256ELb1ELb1ELb0ELb0EEENS1_19SingleTileSchedulerILb1ELb0ELb1ELi128EEEEEEEEEvNT_6ParamsE)
        /*0440*/ 	.word	0x00000018


	//----- nvinfo : EIATTR_MIN_STACK_SIZE
	.align		4
.L_192:
        /*0444*/ 	.byte	0x04, 0x12
        /*0446*/ 	.short	(.L_194 - .L_193)
	.align		4
.L_193:
        /*0448*/ 	.word	index@(_ZN7cutlass13device_kernelIN5flash19enable_sm80_to_sm89INS1_16FlashAttnFwdSm80INS1_25CollectiveMainloopFwdSm80ILi8ELi1ELb1EN4cute5tupleIJNS5_1CILi128EEES8_S8_EEELi128ENS_10bfloat16_tEfNS_4arch4Sm80ELb0ELb0ELb1ELb1ELb0ELb1ELb1ELb0EEENS1_21CollectiveEpilogueFwdIS9_NS6_IJNS7_ILi1EEESF_SF_EEESA_SC_Li256ELb1ELb1ELb0ELb0EEENS1_19SingleTileSchedulerILb1ELb0ELb1ELi128EEEEEEEEEvNT_6ParamsE)
        /*044c*/ 	.word	0x00000050


	//----- nvinfo : EIATTR_MIN_STACK_SIZE
	.align		4
.L_194:
        /*0450*/ 	.byte	0x04, 0x12
        /*0452*/ 	.short	(.L_196 - .L_195)
	.align		4
.L_195:
        /*0454*/ 	.word	index@(_ZN7cutlass13device_kernelIN5flash19enable_sm80_to_sm89INS1_16FlashAttnFwdSm80INS1_25CollectiveMainloopFwdSm80ILi8ELi1ELb1EN4cute5tupleIJNS5_1CILi128EEENS7_ILi96EEES8_EEELi128ENS_10bfloat16_tEfNS_4arch4Sm80ELb0ELb1ELb1ELb0ELb0ELb0ELb1ELb0EEENS1_21CollectiveEpilogueFwdINS6_IJS8_S8_S9_EEENS6_IJNS7_ILi1EEESH_SH_EEESB_SD_Li256ELb0ELb1ELb0ELb0EEENS1_19SingleTileSchedulerILb0ELb0ELb1ELi128EEEEEEEEEvNT_6ParamsE)
        /*0458*/ 	.word	0x00000000


	//----- nvinfo : EIATTR_MIN_STACK_SIZE
	.align		4
.L_196:
        /*045c*/ 	.byte	0x04, 0x12
        /*045e*/ 	.short	(.L_198 - .L_197)
	.align		4
.L_197:
        /*0460*/ 	.word	index@(_ZN7cutlass13device_kernelIN5flash19enable_sm80_to_sm89INS1_16FlashAttnFwdSm80INS1_25CollectiveMainloopFwdSm80ILi8ELi1ELb1EN4cute5tupleIJNS5_1CILi128EEENS7_ILi96EEES8_EEELi128ENS_10bfloat16_tEfNS_4arch4Sm80ELb0ELb1ELb1ELb1ELb0ELb0ELb1ELb0EEENS1_21CollectiveEpilogueFwdINS6_IJS8_S8_S9_EEENS6_IJNS7_ILi1EEESH_SH_EEESB_SD_Li256ELb1ELb1ELb0ELb0EEENS1_19SingleTileSchedulerILb1ELb0ELb1ELi128EEEEEEEEEvNT_6ParamsE)
        /*0464*/ 	.word	0x00000000


	//----- nvinfo : EIATTR_MIN_STACK_SIZE
	.align		4
.L_198:
        /*0468*/ 	.byte	0x04, 0x12
        /*046a*/ 	.short	(.L_200 - .L_199)
	.align		4
.L_199:
        /*046c*/ 	.word	index@(_ZN7cutlass13device_kernelIN5flash19enable_sm80_to_sm89INS1_16FlashAttnFwdSm80INS1_25CollectiveMainloopFwdSm80ILi8ELi1ELb1EN4cute5tupleIJNS5_1CILi128EEENS7_ILi96EEES8_EEELi128ENS_10bfloat16_tEfNS_4arch4Sm80ELb0ELb1ELb1ELb1ELb0ELb1ELb1ELb0EEENS1_21CollectiveEpilogueFwdINS6_IJS8_S8_S9_EEENS6_IJNS7_ILi1EEESH_SH_EEESB_SD_Li256ELb1ELb1ELb0ELb0EEENS1_19SingleTileSchedulerILb1ELb0ELb1ELi128EEEEEEEEEvNT_6ParamsE)
        /*0470*/ 	.word	0x00000000


	//----- nvinfo : EIATTR_MIN_STACK_SIZE
	.align		4
.L_200:
        /*0474*/ 	.byte	0x04, 0x12
        /*0476*/ 	.short	(.L_202 - .L_201)
	.align		4
.L_201:
        /*0478*/ 	.word	index@(_ZN7cutlass13device_kernelIN5flash19enable_sm80_to_sm89INS1_16FlashAttnFwdSm80INS1_25CollectiveMainloopFwdSm80ILi8ELi1ELb1EN4cute5tupleIJNS5_1CILi128EEES8_S8_EEELi128ENS_10bfloat16_tEfNS_4arch4Sm80ELb1ELb0ELb1ELb0ELb0ELb0ELb1ELb0EEENS1_21CollectiveEpilogueFwdIS9_NS6_IJNS7_ILi1EEESF_SF_EEESA_SC_Li256ELb0ELb1ELb0ELb0EEENS1_30DynamicPersistentTileSchedulerILi256ELi256ELb0ELb1ELb0EEEEEEEEEvNT_6ParamsE)
        /*047c*/ 	.word	0x00000078


	//----- nvinfo : EIATTR_MIN_STACK_SIZE
	.align		4
.L_202:
        /*0480*/ 	.byte	0x04, 0x12
        /*0482*/ 	.short	(.L_204 - .L_203)
	.align		4
.L_203:
        /*0484*/ 	.word	index@(_ZN7cutlass13device_kernelIN5flash19enable_sm80_to_sm89INS1_16FlashAttnFwdSm80INS1_25CollectiveMainloopFwdSm80ILi8ELi1ELb1EN4cute5tupleIJNS5_1CILi128EEES8_S8_EEELi128ENS_10bfloat16_tEfNS_4arch4Sm80ELb1ELb0ELb1ELb1ELb0ELb0ELb1ELb0EEENS1_21CollectiveEpilogueFwdIS9_NS6_IJNS7_ILi1EEESF_SF_EEESA_SC_Li256ELb1ELb1ELb0ELb0EEENS1_19SingleTileSchedulerILb1ELb0ELb1ELi128EEEEEEEEEvNT_6ParamsE)
        /*0488*/ 	.word	0x00000058


	//----- nvinfo : EIATTR_MIN_STACK_SIZE
	.align		4
.L_204:
        /*048c*/ 	.byte	0x04, 0x12
        /*048e*/ 	.short	(.L_206 - .L_205)
	.align		4
.L_205:
        /*0490*/ 	.word	index@(_ZN7cutlass13device_kernelIN5flash19enable_sm80_to_sm89INS1_16FlashAttnFwdSm80INS1_25CollectiveMainloopFwdSm80ILi8ELi1ELb1EN4cute5tupleIJNS5_1CILi128EEES8_S8_EEELi128ENS_10bfloat16_tEfNS_4arch4Sm80ELb1ELb0ELb1ELb1ELb0ELb1ELb1ELb0EEENS1_21CollectiveEpilogueFwdIS9_NS6_IJNS7_ILi1EEESF_SF_EEESA_SC_Li256ELb1ELb1ELb0ELb0EEENS1_19SingleTileSchedulerILb1ELb0ELb1ELi128EEEEEEEEEvNT_6ParamsE)
        /*0494*/ 	.word	0x00000068


	//----- nvinfo : EIATTR_MIN_STACK_SIZE
	.align		4
.L_206:
        /*0498*/ 	.byte	0x04, 0x12
        /*049a*/ 	.short	(.L_208 - .L_207)
	.align		4
.L_207:
        /*049c*/ 	.word	index@(_ZN7cutlass13device_kernelIN5flash19enable_sm80_to_sm89INS1_16FlashAttnFwdSm80INS1_25CollectiveMainloopFwdSm80ILi4ELi1ELb0EN4cute5tupleIJNS5_1CILi128EEENS7_ILi64EEES8_EEELi128ENS_10bfloat16_tEfNS_4arch4Sm80ELb0ELb0ELb1ELb0ELb0ELb0ELb1ELb0EEENS1_21CollectiveEpilogueFwdINS6_IJS8_S8_S9_EEENS6_IJNS7_ILi1EEESH_SH_EEESB_SD_Li128ELb0ELb1ELb0ELb0EEENS1_19SingleTileSchedulerILb0ELb0ELb1ELi128EEEEEEEEEvNT_6ParamsE)
        /*04a0*/ 	.word	0x00000080


	//----- nvinfo : EIATTR_MIN_STACK_SIZE
	.align		4
.L_208:
        /*04a4*/ 	.byte	0x04, 0x12
        /*04a6*/ 	.short	(.L_210 - .L_209)
	.align		4
.L_209:
        /*04a8*/ 	.word	index@(_ZN7cutlass13device_kernelIN5flash19enable_sm80_to_sm89INS1_16FlashAttnFwdSm80INS1_25CollectiveMainloopFwdSm80ILi4ELi1ELb0EN4cute5tupleIJNS5_1CILi128EEENS7_ILi64EEES8_EEELi128ENS_10bfloat16_tEfNS_4arch4Sm80ELb0ELb0ELb1ELb1ELb0ELb0ELb1ELb0EEENS1_21CollectiveEpilogueFwdINS6_IJS8_S8_S9_EEENS6_IJNS7_ILi1EEESH_SH_EEESB_SD_Li128ELb1ELb1ELb0ELb0EEENS1_19SingleTileSchedulerILb1ELb0ELb1ELi128EEEEEEEEEvNT_6ParamsE)
        /*04ac*/ 	.word	0x00000098


	//----- nvinfo : EIATTR_MIN_STACK_SIZE
	.align		4
.L_210:
        /*04b0*/ 	.byte	0x04, 0x12
        /*04b2*/ 	.short	(.L_212 - .L_211)
	.align		4
.L_211:
        /*04b4*/ 	.word	index@(_ZN7cutlass13device_kernelIN5flash19enable_sm80_to_sm89INS1_16FlashAttnFwdSm80INS1_25CollectiveMainloopFwdSm80ILi4ELi1ELb0EN4cute5tupleIJNS5_1CILi128EEENS7_ILi64EEES8_EEELi128ENS_10bfloat16_tEfNS_4arch4Sm80ELb0ELb0ELb1ELb1ELb0ELb1ELb1ELb0EEENS1_21CollectiveEpilogueFwdINS6_IJS8_S8_S9_EEENS6_IJNS7_ILi1EEESH_SH_EEESB_SD_Li128ELb1ELb1ELb0ELb0EEENS1_19SingleTileSchedulerILb1ELb0ELb1ELi128EEEEEEEEEvNT_6ParamsE)
        /*04b8*/ 	.word	0x00000098


	//----- nvinfo : EIATTR_MIN_STACK_SIZE
	.align		4
.L_212:
        /*04bc*/ 	.byte	0x04, 0x12
        /*04be*/ 	.short	(.L_214 - .L_213)
	.align		4
.L_213:
        /*04c0*/ 	.word	index@(_ZN7cutlass13device_kernelIN5flash19enable_sm80_to_sm89INS1_16FlashAttnFwdSm80INS1_25CollectiveMainloopFwdSm80ILi4ELi1ELb0EN4cute5tupleIJNS5_1CILi128EEENS7_ILi48EEES8_EEELi128ENS_10bfloat16_tEfNS_4arch4Sm80ELb0ELb1ELb1ELb0ELb0ELb0ELb1ELb0EEENS1_21CollectiveEpilogueFwdINS6_IJS8_S8_S9_EEENS6_IJNS7_ILi1EEESH_SH_EEESB_SD_Li128ELb0ELb1ELb0ELb0EEENS1_19SingleTileSchedulerILb0ELb0ELb1ELi128EEEEEEEEEvNT_6ParamsE)
        /*04c4*/ 	.word	0x00000068


	//----- nvinfo : EIATTR_MIN_STACK_SIZE
	.align		4
.L_214:
        /*04c8*/ 	.byte	0x04, 0x12
        /*04ca*/ 	.short	(.L_216 - .L_215)
	.align		4
.L_215:
        /*04cc*/ 	.word	index@(_ZN7cutlass13device_kernelIN5flash19enable_sm80_to_sm89INS1_16FlashAttnFwdSm80INS1_25CollectiveMainloopFwdSm80ILi4ELi1ELb0EN4cute5tupleIJNS5_1CILi128EEENS7_ILi48EEES8_EEELi128ENS_10bfloat16_tEfNS_4arch4Sm80ELb0ELb1ELb1ELb1ELb0ELb0ELb1ELb0EEENS1_21CollectiveEpilogueFwdINS6_IJS8_S8_S9_EEENS6_IJNS7_ILi1EEESH_SH_EEESB_SD_Li128ELb1ELb1ELb0ELb0EEENS1_19SingleTileSchedulerILb1ELb0ELb1ELi128EEEEEEEEEvNT_6ParamsE)
        /*04d0*/ 	.word	0x00000070


	//----- nvinfo : EIATTR_MIN_STACK_SIZE
	.align		4
.L_216:
        /*04d4*/ 	.byte	0x04, 0x12
        /*04d6*/ 	.short	(.L_218 - .L_217)
	.align		4
.L_217:
        /*04d8*/ 	.word	index@(_ZN7cutlass13device_kernelIN5flash19enable_sm80_to_sm89INS1_16FlashAttnFwdSm80INS1_25CollectiveMainloopFwdSm80ILi4ELi1ELb0EN4cute5tupleIJNS5_1CILi128EEENS7_ILi48EEES8_EEELi128ENS_10bfloat16_tEfNS_4arch4Sm80ELb0ELb1ELb1ELb1ELb0ELb1ELb1ELb0EEENS1_21CollectiveEpilogueFwdINS6_IJS8_S8_S9_EEENS6_IJNS7_ILi1EEESH_SH_EEESB_SD_Li128ELb1ELb1ELb0ELb0EEENS1_19SingleTileSchedulerILb1ELb0ELb1ELi128EEEEEEEEEvNT_6ParamsE)
        /*04dc*/ 	.word	0x00000100


	//----- nvinfo : EIATTR_MIN_STACK_SIZE
	.align		4
.L_218:
        /*04e0*/ 	.byte	0x04, 0x12
        /*04e2*/ 	.short	(.L_220 - .L_219)
	.align		4
.L_219:
        /*04e4*/ 	.word	index@(_ZN7cutlass13device_kernelIN5flash19enable_sm80_to_sm89INS1_16FlashAttnFwdSm80INS1_25CollectiveMainloopFwdSm80ILi4ELi1ELb0EN4cute5tupleIJNS5_1CILi128EEENS7_ILi64EEES8_EEELi128ENS_10bfloat16_tEfNS_4arch4Sm80ELb1ELb0ELb1ELb0ELb0ELb0ELb1ELb0EEENS1_21CollectiveEpilogueFwdINS6_IJS8_S8_S9_EEENS6_IJNS7_ILi1EEESH_SH_EEESB_SD_Li128ELb0ELb1ELb0ELb0EEENS1_30DynamicPersistentTileSchedulerILi128ELi128ELb0ELb1ELb0EEEEEEEEEvNT_6ParamsE)
        /*04e8*/ 	.word	0x000000d8


	//----- nvinfo : EIATTR_MIN_STACK_SIZE
	.align		4
.L_220:
        /*04ec*/ 	.byte	0x04, 0x12
        /*04ee*/ 	.short	(.L_222 - .L_221)
	.align		4
.L_221:
        /*04f0*/ 	.word	index@(_ZN7cutlass13device_kernelIN5flash19enable_sm80_to_sm89INS1_16FlashAttnFwdSm80INS1_25CollectiveMainloopFwdSm80ILi4ELi1ELb0EN4cute5tupleIJNS5_1CILi128EEENS7_ILi64EEES8_EEELi128ENS_10bfloat16_tEfNS_4arch4Sm80ELb1ELb0ELb1ELb1ELb0ELb0ELb1ELb0EEENS1_21CollectiveEpilogueFwdINS6_IJS8_S8_S9_EEENS6_IJNS7_ILi1EEESH_SH_EEESB_SD_Li128ELb1ELb1ELb0ELb0EEENS1_19SingleTileSchedulerILb1ELb0ELb1ELi128EEEEEEEEEvNT_6ParamsE)
        /*04f4*/ 	.word	0x000000b0


	//----- nvinfo : EIATTR_MIN_STACK_SIZE
	.align		4
.L_222:
        /*04f8*/ 	.byte	0x04, 0x12
        /*04fa*/ 	.short	(.L_224 - .L_223)
	.align		4
.L_223:
        /*04fc*/ 	.word	index@(_ZN7cutlass13device_kernelIN5flash19enable_sm80_to_sm89INS1_16FlashAttnFwdSm80INS1_25CollectiveMainloopFwdSm80ILi4ELi1ELb0EN4cute5tupleIJNS5_1CILi128EEENS7_ILi64EEES8_EEELi128ENS_10bfloat16_tEfNS_4arch4Sm80ELb1ELb0ELb1ELb1ELb0ELb1ELb1ELb0EEENS1_21CollectiveEpilogueFwdINS6_IJS8_S8_S9_EEENS6_IJNS7_ILi1EEESH_SH_EEESB_SD_Li128ELb1ELb1ELb0ELb0EEENS1_19SingleTileSchedulerILb1ELb0ELb1ELi128EEEEEEEEEvNT_6ParamsE)
        /*0500*/ 	.word	0x00000140


	//----- nvinfo : EIATTR_MIN_STACK_SIZE
	.align		4
.L_224:
        /*0504*/ 	.byte	0x04, 0x12
        /*0506*/ 	.short	(.L_226 - .L_225)
	.align		4
.L_225:
        /*0508*/ 	.word	index@(_ZN7cutlass13device_kernelIN5flash19enable_sm80_to_sm89INS1_16FlashAttnFwdSm80INS1_25CollectiveMainloopFwdSm80ILi8ELi1ELb1EN4cute5tupleIJNS5_1CILi128EEES8_S8_EEELi128ENS_10bfloat16_tEfNS_4arch4Sm80ELb0ELb0ELb0ELb0ELb0ELb0ELb1ELb0EEENS1_21CollectiveEpilogueFwdIS9_NS6_IJNS7_ILi1EEESF_SF_EEESA_SC_Li256ELb0ELb1ELb0ELb0EEENS1_19SingleTileSchedulerILb0ELb0ELb1ELi128EEEEEEEEEvNT_6ParamsE)
        /*050c*/ 	.word	0x00000010


	//----- nvinfo : EIATTR_MIN_STACK_SIZE
	.align		4
.L_226:
        /*0510*/ 	.byte	0x04, 0x12
        /*0512*/ 	.short	(.L_228 - .L_227)
	.align		4
.L_227:
        /*0514*/ 	.word	index@(_ZN7cutlass13device_kernelIN5flash19enable_sm80_to_sm89INS1_16FlashAttnFwdSm80INS1_25CollectiveMainloopFwdSm80ILi8ELi1ELb1EN4cute5tupleIJNS5_1CILi128EEES8_S8_EEELi128ENS_10bfloat16_tEfNS_4arch4Sm80ELb0ELb0ELb0ELb1ELb0ELb0ELb1ELb0EEENS1_21CollectiveEpilogueFwdIS9_NS6_IJNS7_ILi1EEESF_SF_EEESA_SC_Li256ELb1ELb1ELb0ELb0EEENS1_19SingleTileSchedulerILb1ELb0ELb1ELi128EEEEEEEEEvNT_6ParamsE)
        /*0518*/ 	.word	0x00000000


	//----- nvinfo : EIATTR_MIN_STACK_SIZE
	.align		4
.L_228:
        /*051c*/ 	.byte	0x04, 0x12
        /*051e*/ 	.short	(.L_230 - .L_229)
	.align		4
.L_229:
        /*0520*/ 	.word	index@(_ZN7cutlass13device_kernelIN5flash19enable_sm80_to_sm89INS1_16FlashAttnFwdSm80INS1_25CollectiveMainloopFwdSm80ILi8ELi1ELb1EN4cute5tupleIJNS5_1CILi128EEES8_S8_EEELi128ENS_10bfloat16_tEfNS_4arch4Sm80ELb0ELb0ELb0ELb1ELb0ELb1ELb1ELb0EEENS1_21CollectiveEpilogueFwdIS9_NS6_IJNS7_ILi1EEESF_SF_EEESA_SC_Li256ELb1ELb1ELb0ELb0EEENS1_19SingleTileSchedulerILb1ELb0ELb1ELi128EEEEEEEEEvNT_6ParamsE)
        /*0524*/ 	.word	0x00000008


	//----- nvinfo : EIATTR_MIN_STACK_SIZE
	.align		4
.L_230:
        /*0528*/ 	.byte	0x04, 0x12
        /*052a*/ 	.short	(.L_232 - .L_231)
	.align		4
.L_231:
        /*052c*/ 	.word	index@(_ZN7cutlass13device_kernelIN5flash19enable_sm80_to_sm89INS1_16FlashAttnFwdSm80INS1_25CollectiveMainloopFwdSm80ILi8ELi1ELb1EN4cute5tupleIJNS5_1CILi128EEENS7_ILi96EEES8_EEELi128ENS_10bfloat16_tEfNS_4arch4Sm80ELb0ELb1ELb0ELb0ELb0ELb0ELb1ELb0EEENS1_21CollectiveEpilogueFwdINS6_IJS8_S8_S9_EEENS6_IJNS7_ILi1EEESH_SH_EEESB_SD_Li256ELb0ELb1ELb0ELb0EEENS1_19SingleTileSchedulerILb0ELb0ELb1ELi128EEEEEEEEEvNT_6ParamsE)
        /*0530*/ 	.word	0x00000000


	//----- nvinfo : EIATTR_MIN_STACK_SIZE
	.align		4
.L_232:
        /*0534*/ 	.byte	0x04, 0x12
        /*0536*/ 	.short	(.L_234 - .L_233)
	.align		4
.L_233:
        /*0538*/ 	.word	index@(_ZN7cutlass13device_kernelIN5flash19enable_sm80_to_sm89INS1_16FlashAttnFwdSm80INS1_25CollectiveMainloopFwdSm80ILi8ELi1ELb1EN4cute5tupleIJNS5_1CILi128EEENS7_ILi96EEES8_EEELi128ENS_10bfloat16_tEfNS_4arch4Sm80ELb0ELb1ELb0ELb1ELb0ELb0ELb1ELb0EEENS1_21CollectiveEpilogueFwdINS6_IJS8_S8_S9_EEENS6_IJNS7_ILi1EEESH_SH_EEESB_SD_Li256ELb1ELb1ELb0ELb0EEENS1_19SingleTileSchedulerILb1ELb0ELb1ELi128EEEEEEEEEvNT_6ParamsE)
        /*053c*/ 	.word	0x00000000


	//----- nvinfo : EIATTR_MIN_STACK_SIZE
	.align		4
.L_234:
        /*0540*/ 	.byte	0x04, 0x12
        /*0542*/ 	.short	(.L_236 - .L_235)
	.align		4
.L_235:
        /*0544*/ 	.word	index@(_ZN7cutlass13device_kernelIN5flash19enable_sm80_to_sm89INS1_16FlashAttnFwdSm80INS1_25CollectiveMainloopFwdSm80ILi8ELi1ELb1EN4cute5tupleIJNS5_1CILi128EEENS7_ILi96EEES8_EEELi128ENS_10bfloat16_tEfNS_4arch4Sm80ELb0ELb1ELb0ELb1ELb0ELb1ELb1ELb0EEENS1_21CollectiveEpilogueFwdINS6_IJS8_S8_S9_EEENS6_IJNS7_ILi1EEESH_SH_EEESB_SD_Li256ELb1ELb1ELb0ELb0EEENS1_19SingleTileSchedulerILb1ELb0ELb1ELi128EEEEEEEEEvNT_6ParamsE)
        /*0548*/ 	.word	0x00000000


	//----- nvinfo : EIATTR_MIN_STACK_SIZE
	.align		4
.L_236:
        /*054c*/ 	.byte	0x04, 0x12
        /*054e*/ 	.short	(.L_238 - .L_237)
	.align		4
.L_237:
        /*0550*/ 	.word	index@(_ZN7cutlass13device_kernelIN5flash19enable_sm80_to_sm89INS1_16FlashAttnFwdSm80INS1_25CollectiveMainloopFwdSm80ILi8ELi1ELb1EN4cute5tupleIJNS5_1CILi128EEES8_S8_EEELi128ENS_10bfloat16_tEfNS_4arch4Sm80ELb1ELb0ELb0ELb0ELb0ELb0ELb1ELb0EEENS1_21CollectiveEpilogueFwdIS9_NS6_IJNS7_ILi1EEESF_SF_EEESA_SC_Li256ELb0ELb1ELb0ELb0EEENS1_30DynamicPersistentTileSchedulerILi256ELi256ELb0ELb1ELb0EEEEEEEEEvNT_6ParamsE)
        /*0554*/ 	.word	0x00000080


	//----- nvinfo : EIATTR_MIN_STACK_SIZE
	.align		4
.L_238:
        /*0558*/ 	.byte	0x04, 0x12
        /*055a*/ 	.short	(.L_240 - .L_239)
	.align		4
.L_239:
        /*055c*/ 	.word	index@(_ZN7cutlass13device_kernelIN5flash19enable_sm80_to_sm89INS1_16FlashAttnFwdSm80INS1_25CollectiveMainloopFwdSm80ILi8ELi1ELb1EN4cute5tupleIJNS5_1CILi128EEES8_S8_EEELi128ENS_10bfloat16_tEfNS_4arch4Sm80ELb1ELb0ELb0ELb1ELb0ELb0ELb1ELb0EEENS1_21CollectiveEpilogueFwdIS9_NS6_IJNS7_ILi1EEESF_SF_EEESA_SC_Li256ELb1ELb1ELb0ELb0EEENS1_19SingleTileSchedulerILb1ELb0ELb1ELi128EEEEEEEEEvNT_6ParamsE)
        /*0560*/ 	.word	0x00000000


	//----- nvinfo : EIATTR_MIN_STACK_SIZE
	.align		4
.L_240:
        /*0564*/ 	.byte	0x04, 0x12
        /*0566*/ 	.short	(.L_242 - .L_241)
	.align		4
.L_241:
        /*0568*/ 	.word	index@(_ZN7cutlass13device_kernelIN5flash19enable_sm80_to_sm89INS1_16FlashAttnFwdSm80INS1_25CollectiveMainloopFwdSm80ILi8ELi1ELb1EN4cute5tupleIJNS5_1CILi128EEES8_S8_EEELi128ENS_10bfloat16_tEfNS_4arch4Sm80ELb1ELb0ELb0ELb1ELb0ELb1ELb1ELb0EEENS1_21CollectiveEpilogueFwdIS9_NS6_IJNS7_ILi1EEESF_SF_EEESA_SC_Li256ELb1ELb1ELb0ELb0EEENS1_19SingleTileSchedulerILb1ELb0ELb1ELi128EEEEEEEEEvNT_6ParamsE)
        /*056c*/ 	.word	0x00000060


	//----- nvinfo : EIATTR_MIN_STACK_SIZE
	.align		4
.L_242:
        /*0570*/ 	.byte	0x04, 0x12
        /*0572*/ 	.short	(.L_244 - .L_243)
	.align		4
.L_243:
        /*0574*/ 	.word	index@(_ZN7cutlass13device_kernelIN5flash19enable_sm80_to_sm89INS1_16FlashAttnFwdSm80INS1_25CollectiveMainloopFwdSm80ILi4ELi1ELb0EN4cute5tupleIJNS5_1CILi128EEENS7_ILi64EEES8_EEELi128ENS_10bfloat16_tEfNS_4arch4Sm80ELb0ELb0ELb0ELb0ELb0ELb0ELb1ELb0EEENS1_21CollectiveEpilogueFwdINS6_IJS8_S8_S9_EEENS6_IJNS7_ILi1EEESH_SH_EEESB_SD_Li128ELb0ELb1ELb0ELb0EEENS1_19SingleTileSchedulerILb0ELb0ELb1ELi128EEEEEEEEEvNT_6ParamsE)
        /*0578*/ 	.word	0x00000058


	//----- nvinfo : EIATTR_MIN_STACK_SIZE
	.align		4
.L_244:
        /*057c*/ 	.byte	0x04, 0x12
        /*057e*/ 	.short	(.L_246 - .L_245)
	.align		4
.L_245:
        /*0580*/ 	.word	index@(_ZN7cutlass13device_kernelIN5flash19enable_sm80_to_sm89INS1_16FlashAttnFwdSm80INS1_25CollectiveMainloopFwdSm80ILi4ELi1ELb0EN4cute5tupleIJNS5_1CILi128EEENS7_ILi64EEES8_EEELi128ENS_10bfloat16_tEfNS_4arch4Sm80ELb0ELb0ELb0ELb1ELb0ELb0ELb1ELb0EEENS1_21CollectiveEpilogueFwdINS6_IJS8_S8_S9_EEENS6_IJNS7_ILi1EEESH_SH_EEESB_SD_Li128ELb1ELb1ELb0ELb0EEENS1_19SingleTileSchedulerILb1ELb0ELb1ELi128EEEEEEEEEvNT_6ParamsE)
        /*0584*/ 	.word	0x00000090


	//----- nvinfo : EIATTR_MIN_STACK_SIZE
	.align		4
.L_246:
        /*0588*/ 	.byte	0x04, 0x12
        /*058a*/ 	.short	(.L_248 - .L_247)
	.align		4
.L_247:
        /*058c*/ 	.word	index@(_ZN7cutlass13device_kernelIN5flash19enable_sm80_to_sm89INS1_16FlashAttnFwdSm80INS1_25CollectiveMainloopFwdSm80ILi4ELi1ELb0EN4cute5tupleIJNS5_1CILi128EEENS7_ILi64EEES8_EEELi128ENS_10bfloat16_tEfNS_4arch4Sm80ELb0ELb0ELb0ELb1ELb0ELb1ELb1ELb0EEENS1_21CollectiveEpilogueFwdINS6_IJS8_S8_S9_EEENS6_IJNS7_ILi1EEESH_SH_EEESB_SD_Li128ELb1ELb1ELb0ELb0EEENS1_19SingleTileSchedulerILb1ELb0ELb1ELi128EEEEEEEEEvNT_6ParamsE)
        /*0590*/ 	.word	0x000000a8


	//----- nvinfo : EIATTR_MIN_STACK_SIZE
	.align		4
.L_248:
        /*0594*/ 	.byte	0x04, 0x12
        /*0596*/ 	.short	(.L_250 - .L_249)
	.align		4
.L_249:
        /*0598*/ 	.word	index@(_ZN7cutlass13device_kernelIN5flash19enable_sm80_to_sm89INS1_16FlashAttnFwdSm80INS1_25CollectiveMainloopFwdSm80ILi4ELi1ELb0EN4cute5tupleIJNS5_1CILi128EEENS7_ILi48EEES8_EEELi128ENS_10bfloat16_tEfNS_4arch4Sm80ELb0ELb1ELb0ELb0ELb0ELb0ELb1ELb0EEENS1_21CollectiveEpilogueFwdINS6_IJS8_S8_S9_EEENS6_IJNS7_ILi1EEESH_SH_EEESB_SD_Li128ELb0ELb1ELb0ELb0EEENS1_19SingleTileSchedulerILb0ELb0ELb1ELi128EEEEEEEEEvNT_6ParamsE)
        /*059c*/ 	.word	0x00000080


	//----- nvinfo : EIATTR_MIN_STACK_SIZE
	.align		4
.L_250:
        /*05a0*/ 	.byte	0x04, 0x12
        /*05a2*/ 	.short	(.L_252 - .L_251)
	.align		4
.L_251:
        /*05a4*/ 	.word	index@(_ZN7cutlass13device_kernelIN5flash19enable_sm80_to_sm89INS1_16FlashAttnFwdSm80INS1_25CollectiveMainloopFwdSm80ILi4ELi1ELb0EN4cute5tupleIJNS5_1CILi128EEENS7_ILi48EEES8_EEELi128ENS_10bfloat16_tEfNS_4arch4Sm80ELb0ELb1ELb0ELb1ELb0ELb0ELb1ELb0EEENS1_21CollectiveEpilogueFwdINS6_IJS8_S8_S9_EEENS6_IJNS7_ILi1EEESH_SH_EEESB_SD_Li128ELb1ELb1ELb0ELb0EEENS1_19SingleTileSchedulerILb1ELb0ELb1ELi128EEEEEEEEEvNT_6ParamsE)
        /*05a8*/ 	.word	0x00000078


	//----- nvinfo : EIATTR_MIN_STACK_SIZE
	.align		4
.L_252:
        /*05ac*/ 	.byte	0x04, 0x12
        /*05ae*/ 	.short	(.L_254 - .L_253)
	.align		4
.L_253:
        /*05b0*/ 	.word	index@(_ZN7cutlass13device_kernelIN5flash19enable_sm80_to_sm89INS1_16FlashAttnFwdSm80INS1_25CollectiveMainloopFwdSm80ILi4ELi1ELb0EN4cute5tupleIJNS5_1CILi128EEENS7_ILi48EEES8_EEELi128ENS_10bfloat16_tEfNS_4arch4Sm80ELb0ELb1ELb0ELb1ELb0ELb1ELb1ELb0EEENS1_21CollectiveEpilogueFwdINS6_IJS8_S8_S9_EEENS6_IJNS7_ILi1EEESH_SH_EEESB_SD_Li128ELb1ELb1ELb0ELb0EEENS1_19SingleTileSchedulerILb1ELb0ELb1ELi128EEEEEEEEEvNT_6ParamsE)
        /*05b4*/ 	.word	0x000000f8


	//----- nvinfo : EIATTR_MIN_STACK_SIZE
	.align		4
.L_254:
        /*05b8*/ 	.byte	0x04, 0x12
        /*05ba*/ 	.short	(.L_256 - .L_255)
	.align		4
.L_255:
        /*05bc*/ 	.word	index@(_ZN7cutlass13device_kernelIN5flash19enable_sm80_to_sm89INS1_16FlashAttnFwdSm80INS1_25CollectiveMainloopFwdSm80ILi4ELi1ELb0EN4cute5tupleIJNS5_1CILi128EEENS7_ILi64EEES8_EEELi128ENS_10bfloat16_tEfNS_4arch4Sm80ELb1ELb0ELb0ELb0ELb0ELb0ELb1ELb0EEENS1_21CollectiveEpilogueFwdINS6_IJS8_S8_S9_EEENS6_IJNS7_ILi1EEESH_SH_EEESB_SD_Li128ELb0ELb1ELb0ELb0EEENS1_30DynamicPersistentTileSchedulerILi128ELi128ELb0ELb1ELb0EEEEEEEEEvNT_6ParamsE)
        /*05c0*/ 	.word	0x000000b0


	//----- nvinfo : EIATTR_MIN_STACK_SIZE
	.align		4
.L_256:
        /*05c4*/ 	.byte	0x04, 0x12
        /*05c6*/ 	.short	(.L_258 - .L_257)
	.align		4
.L_257:
        /*05c8*/ 	.word	index@(_ZN7cutlass13device_kernelIN5flash19enable_sm80_to_sm89INS1_16FlashAttnFwdSm80INS1_25CollectiveMainloopFwdSm80ILi4ELi1ELb0EN4cute5tupleIJNS5_1CILi128EEENS7_ILi64EEES8_EEELi128ENS_10bfloat16_tEfNS_4arch4Sm80ELb1ELb0ELb0ELb1ELb0ELb0ELb1ELb0EEENS1_21CollectiveEpilogueFwdINS6_IJS8_S8_S9_EEENS6_IJNS7_ILi1EEESH_SH_EEESB_SD_Li128ELb1ELb1ELb0ELb0EEENS1_19SingleTileSchedulerILb1ELb0ELb1ELi128EEEEEEEEEvNT_6ParamsE)
        /*05cc*/ 	.word	0x000000c8


	//----- nvinfo : EIATTR_MIN_STACK_SIZE
	.align		4
.L_258:
        /*05d0*/ 	.byte	0x04, 0x12
        /*05d2*/ 	.short	(.L_260 - .L_259)
	.align		4
.L_259:
        /*05d4*/ 	.word	index@(_ZN7cutlass13device_kernelIN5flash19enable_sm80_to_sm89INS1_16FlashAttnFwdSm80INS1_25CollectiveMainloopFwdSm80ILi4ELi1ELb0EN4cute5tupleIJNS5_1CILi128EEENS7_ILi64EEES8_EEELi128ENS_10bfloat16_tEfNS_4arch4Sm80ELb1ELb0ELb0ELb1ELb0ELb1ELb1ELb0EEENS1_21CollectiveEpilogueFwdINS6_IJS8_S8_S9_EEENS6_IJNS7_ILi1EEESH_SH_EEESB_SD_Li128ELb1ELb1ELb0ELb0EEENS1_19SingleTileSchedulerILb1ELb0ELb1ELi128EEEEEEEEEvNT_6ParamsE)
        /*05d8*/ 	.word	0x000000a0
.L_260:


//--------------------- .nv.info._ZN7cutlass13device_kernelIN5flash19enable_sm80_to_sm89INS1_16FlashAttnFwdSm80INS1_25CollectiveMainloopFwdSm80ILi8ELi1ELb1EN4cute5tupleIJNS5_1CILi128EEES8_S8_EEELi128ENS_10bfloat16_tEfNS_4arch4Sm80ELb0ELb0ELb1ELb0ELb0ELb0ELb1ELb0EEENS1_21CollectiveEpilogueFwdIS9_NS6_IJNS7_ILi1EEESF_SF_EEESA_SC_Li256ELb0ELb1ELb0ELb0EEENS1_19SingleTileSchedulerILb0ELb0ELb1ELi128EEEEEEEEEvNT_6ParamsE --------------------------
	.section	.nv.info._ZN7cutlass13device_kernelIN5flash19enable_sm80_to_sm89INS1_16FlashAttnFwdSm80INS1_25CollectiveMainloopFwdSm80ILi8ELi1ELb1EN4cute5tupleIJNS5_1CILi128EEES8_S8_EEELi128ENS_10bfloat16_tEfNS_4arch4Sm80ELb0ELb0ELb1ELb0ELb0ELb0ELb1ELb0EEENS1_21CollectiveEpilogueFwdIS9_NS6_IJNS7_ILi1EEESF_SF_EEESA_SC_Li256ELb0ELb1ELb0ELb0EEENS1_19SingleTileSchedulerILb0ELb0ELb1ELi128EEEEEEEEEvNT_6ParamsE,"",@"SHT_CUDA_INFO"
	.sectionflags	@""
	.align	4


	//----- nvinfo : EIATTR_CUDA_API_VERSION
	.align		4
        /*0000*/ 	.byte	0x04, 0x37
        /*0002*/ 	.short	(.L_262 - .L_261)
.L_261:
        /*0004*/ 	.word	0x00000082


	//----- nvinfo : EIATTR_SW2861232_WAR
	.align		4
.L_262:
        /*0008*/ 	.byte	0x01, 0x35
	.zero		2


	//----- nvinfo : EIATTR_PARAM_CBANK
	.align		4
        /*000c*/ 	.byte	0x04, 0x0a
        /*000e*/ 	.short	(.L_264 - .L_263)
	.align		4
.L_263:
        /*0010*/ 	.word	index@(.nv.constant0._ZN7cutlass13device_kernelIN5flash19enable_sm80_to_sm89INS1_16FlashAttnFwdSm80INS1_25CollectiveMainloopFwdSm80ILi8ELi1ELb1EN4cute5tupleIJNS5_1CILi128EEES8_S8_EEELi128ENS_10bfloat16_tEfNS_4arch4Sm80ELb0ELb0ELb1ELb0ELb0ELb0ELb1ELb0EEENS1_21CollectiveEpilogueFwdIS9_NS6_IJNS7_ILi1EEESF_SF_EEESA_SC_Li256ELb0ELb1ELb0ELb0EEENS1_19SingleTileSchedulerILb0ELb0ELb1ELi128EEEEEEEEEvNT_6ParamsE)
        /*0014*/ 	.short	0x0160
        /*0016*/ 	.short	0x0418


	//----- nvinfo : EIATTR_CBANK_PARAM_SIZE
	.align		4
.L_264:
        /*0018*/ 	.byte	0x03, 0x19
        /*001a*/ 	.short	0x0418


	//----- nvinfo : EIATTR_KPARAM_INFO
	.align		4
        /*001c*/ 	.byte	0x04, 0x17
        /*001e*/ 	.short	(.L_266 - .L_265)
.L_265:
        /*0020*/ 	.word	0x00000000
        /*0024*/ 	.short	0x0000
        /*0026*/ 	.short	0x0000
        /*0028*/ 	.byte	0x00, 0xf0, 0x61, 0x10


	//----- nvinfo : EIATTR_MAXREG_COUNT
	.align		4
.L_266:
        /*002c*/ 	.byte	0x03, 0x1b
        /*002e*/ 	.short	0x00ff


	//----- nvinfo : EIATTR_NUM_BARRIERS
	.align		4
        /*0030*/ 	.byte	0x02, 0x4c
        /*0032*/ 	.byte	0x02
	.zero		1


	//----- nvinfo : EIATTR_ANNOTATIONS
	.align		4
        /*0034*/ 	.byte	0x04, 0x55
        /*0036*/ 	.short	(.L_268 - .L_267)


	//   ....[0]....
.L_267:
        /*0038*/ 	.word	0x00000001
        /*003c*/ 	.byte	0x50, 0x03, 0x00, 0x00, 0x01, 0x00, 0x00, 0x00, 0x10, 0x04, 0x00, 0x00, 0x01, 0x00, 0x00, 0x00
        /* <DEDUP_REMOVED lines=19> */
        /*017c*/ 	.byte	0xb0, 0x9b, 0x00, 0x00


	//----- nvinfo : EIATTR_MERCURY_ISA_VERSION
	.align		4
.L_268:
        /*0180*/ 	.byte	0x03, 0x5f
        /*0182*/ 	.short	0x0000


	//----- nvinfo : EIATTR_INT_WARP_WIDE_INSTR_OFFSETS
	.align		4
        /*0184*/ 	.byte	0x04, 0x31
        /*0186*/ 	.short	(.L_270 - .L_269)


	//   ....[0]....
.L_269:
        /*0188*/ 	.word	0x00000b00


	//----- nvinfo : EIATTR_COOP_GROUP_MASK_REGIDS
	.align		4
.L_270:
        /*018c*/ 	.byte	0x04, 0x29
        /*018e*/ 	.short	(.L_272 - .L_271)


	//   ....[0]....
.L_271:
        /*0190*/ 	.word	0xffffffff


	//   ....[1]....
        /*0194*/ 	.word	0xffffffff


	//   ....[2]....
        /*0198*/ 	.word	0xffffffff


	//   ....[3]....
        /*019c*/ 	.word	0xffffffff


	//   ....[4]....
        /*01a0*/ 	.word	0xffffffff


	//   ....[5]....
        /*01a4*/ 	.word	0xffffffff


	//   ....[6]....
        /*01a8*/ 	.word	0xffffffff


	//   ....[7]....
        /*01ac*/ 	.word	0xffffffff


	//   ....[8]....
        /*01b0*/ 	.word	0xffffffff


	//   ....[9]....
        /*01b4*/ 	.word	0xffffffff


	//   ....[10]....
        /*01b8*/ 	.word	0xffffffff


	//   ....[11]....
        /*01bc*/ 	.word	0xffffffff


	//   ....[12]....
        /*01c0*/ 	.word	0xffffffff


	//   ....[13]....
        /*01c4*/ 	.word	0xffffffff


	//   ....[14]....
        /*01c8*/ 	.word	0xffffffff


	//   ....[15]....
        /*01cc*/ 	.word	0xffffffff


	//   ....[16]....
        /*01d0*/ 	.word	0xffffffff


	//   ....[17]....
        /*01d4*/ 	.word	0xffffffff


	//   ....[18]....
        /*01d8*/ 	.word	0xffffffff


	//   ....[19]....
        /*01dc*/ 	.word	0xffffffff


	//   ....[20]....
        /*01e0*/ 	.word	0xffffffff


	//   ....[21]....
        /*01e4*/ 	.word	0xffffffff


	//   ....[22]....
        /*01e8*/ 	.word	0xffffffff


	//   ....[23]....
        /*01ec*/ 	.word	0xffffffff


	//   ....[24]....
        /*01f0*/ 	.word	0xffffffff


	//   ....[25]....
        /*01f4*/ 	.word	0xffffffff


	//   ....[26]....
        /*01f8*/ 	.word	0xffffffff


	//   ....[27]....
        /*01fc*/ 	.word	0xffffffff


	//   ....[28]....
        /*0200*/ 	.word	0xffffffff


	//   ....[29]....
        /*0204*/ 	.word	0xffffffff


	//   ....[30]....
        /*0208*/ 	.word	0xffffffff


	//   ....[31]....
        /*020c*/ 	.word	0xffffffff


	//----- nvinfo : EIATTR_COOP_GROUP_INSTR_OFFSETS
	.align		4
.L_272:
        /*0210*/ 	.byte	0x04, 0x28
        /*0212*/ 	.short	(.L_274 - .L_273)


	//   ....[0]....
.L_273:
        /*0214*/ 	.word	0x00000600


	//   ....[1]....
        /*0218*/ 	.word	0x00000650


	//   ....[2]....
        /*021c*/ 	.word	0x00000690


	//   ....[3]....
        /*0220*/ 	.word	0x000006d0


	//   ....[4]....
        /*0224*/ 	.word	0x00000700


	//   ....[5]....
        /*0228*/ 	.word	0x00000750


	//   ....[6]....
        /*022c*/ 	.word	0x00000770


	//   ....[7]....
        /*0230*/ 	.word	0x00000820


	//   ....[8]....
        /*0234*/ 	.word	0x00003740


	//   ....[9]....
        /*0238*/ 	.word	0x00003810


	//   ....[10]....
        /*023c*/ 	.word	0x00003820


	//   ....[11]....
        /*0240*/ 	.word	0x00003850


	//   ....[12]....
        /*0244*/ 	.word	0x00007250


	//   ....[13]....
        /*0248*/ 	.word	0x000072b0


	//   ....[14]....
        /*024c*/ 	.word	0x000072d0


	//   ....[15]....
        /*0250*/ 	.word	0x000072f0


	//   ....[16]....
        /*0254*/ 	.word	0x000096b0


	//   ....[17]....
        /*0258*/ 	.word	0x000096c0


	//   ....[18]....
        /*025c*/ 	.word	0x00009700


	//   ....[19]....
        /*0260*/ 	.word	0x00009710


	//   ....[20]....
        /*0264*/ 	.word	0x0000a670


	//   ....[21]....
        /*0268*/ 	.word	0x0000a680


	//   ....[22]....
        /*026c*/ 	.word	0x0000a6a0


	//   ....[23]....
        /*0270*/ 	.word	0x0000a6b0


	//   ....[24]....
        /*0274*/ 	.word	0x0000a790


	//   ....[25]....
        /*0278*/ 	.word	0x0000a7b0


	//   ....[26]....
        /*027c*/ 	.word	0x0000a8a0


	//   ....[27]....
        /*0280*/ 	.word	0x0000a8d0


	//   ....[28]....
        /*0284*/ 	.word	0x0000a9a0


	//   ....[29]....
        /*0288*/ 	.word	0x0000a9d0


	//   ....[30]....
        /*028c*/ 	.word	0x0000aaa0


	//   ....[31]....
        /*0290*/ 	.word	0x0000aac0


	//----- nvinfo : EIATTR_EXIT_INSTR_OFFSETS
	.align		4
.L_274:
        /*0294*/ 	.byte	0x04, 0x1c
        /*0296*/ 	.short	(.L_276 - .L_275)


	//   ....[0]....
.L_275:
        /*0298*/ 	.word	0x00000040


	//   ....[1]....
        /*029c*/ 	.word	0x0000aad0


	//   ....[2]....
        /*02a0*/ 	.word	0x0000ab20


	//   ....[3]....
        /*02a4*/ 	.word	0x0000ab80


	//----- nvinfo : EIATTR_CTAIDZ_USED
	.align		4
.L_276:
        /*02a8*/ 	.byte	0x01, 0x04
	.zero		2


	//----- nvinfo : EIATTR_MAX_THREADS
	.align		4
        /*02ac*/ 	.byte	0x04, 0x05
        /*02ae*/ 	.short	(.L_278 - .L_277)
.L_277:
        /*02b0*/ 	.word	0x00000100
        /*02b4*/ 	.word	0x00000001
        /*02b8*/ 	.word	0x00000001


	//----- nvinfo : EIATTR_CRS_STACK_SIZE
	.align		4
.L_278:
        /*02bc*/ 	.byte	0x04, 0x1e
        /*02be*/ 	.short	(.L_280 - .L_279)
.L_279:
        /*02c0*/ 	.word	0x00000000
.L_280:


//--------------------- .nv.info._ZN7cutlass13device_kernelIN5flash19enable_sm80_to_sm89INS1_16FlashAttnFwdSm80INS1_25CollectiveMainloopFwdSm80ILi8ELi1ELb1EN4cute5tupleIJNS5_1CILi128EEES8_S8_EEELi128ENS_10bfloat16_tEfNS_4arch4Sm80ELb0ELb0ELb1ELb1ELb0ELb0ELb1ELb0EEENS1_21CollectiveEpilogueFwdIS9_NS6_IJNS7_ILi1EEESF_SF_EEESA_SC_Li256ELb1ELb1ELb0ELb0EEENS1_19SingleTileSchedulerILb1ELb0ELb1ELi128EEEEEEEEEvNT_6ParamsE --------------------------
	.section	.nv.info._ZN7cutlass13device_kernelIN5flash19enable_sm80_to_sm89INS1_16FlashAttnFwdSm80INS1_25CollectiveMainloopFwdSm80ILi8ELi1ELb1EN4cute5tupleIJNS5_1CILi128EEES8_S8_EEELi128ENS_10bfloat16_tEfNS_4arch4Sm80ELb0ELb0ELb1ELb1ELb0ELb0ELb1ELb0EEENS1_21CollectiveEpilogueFwdIS9_NS6_IJNS7_ILi1EEESF_SF_EEESA_SC_Li256ELb1ELb1ELb0ELb0EEENS1_19SingleTileSchedulerILb1ELb0ELb1ELi128EEEEEEEEEvNT_6ParamsE,"",@"SHT_CUDA_INFO"
	.sectionflags	@""
	.align	4


	//----- nvinfo : EIATTR_CUDA_API_VERSION
	.align		4
        /*0000*/ 	.byte	0x04, 0x37
        /*0002*/ 	.short	(.L_282 - .L_281)
.L_281:
        /*0004*/ 	.word	0x00000082


	//----- nvinfo : EIATTR_SW2861232_WAR
	.align		4
.L_282:
        /*0008*/ 	.byte	0x01, 0x35
	.zero		2


	//----- nvinfo : EIATTR_PARAM_CBANK
	.align		4
        /*000c*/ 	.byte	0x04, 0x0a
        /*000e*/ 	.short	(.L_284 - .L_283)
	.align		4
.L_283:
        /*0010*/ 	.word	index@(.nv.constant0._ZN7cutlass13device_kernelIN5flash19enable_sm80_to_sm89INS1_16FlashAttnFwdSm80INS1_25CollectiveMainloopFwdSm80ILi8ELi1ELb1EN4cute5tupleIJNS5_1CILi128EEES8_S8_EEELi128ENS_10bfloat16_tEfNS_4arch4Sm80ELb0ELb0ELb1ELb1ELb0ELb0ELb1ELb0EEENS1_21CollectiveEpilogueFwdIS9_NS6_IJNS7_ILi1EEESF_SF_EEESA_SC_Li256ELb1ELb1ELb0ELb0EEENS1_19SingleTileSchedulerILb1ELb0ELb1ELi128EEEEEEEEEvNT_6ParamsE)
        /*0014*/ 	.short	0x0160
        /*0016*/ 	.short	0x0418


	//----- nvinfo : EIATTR_CBANK_PARAM_SIZE
	.align		4
.L_284:
        /*0018*/ 	.byte	0x03, 0x19
        /*001a*/ 	.short	0x0418


	//----- nvinfo : EIATTR_KPARAM_INFO
	.align		4
        /*001c*/ 	.byte	0x04, 0x17
        /*001e*/ 	.short	(.L_286 - .L_285)
.L_285:
        /*0020*/ 	.word	0x00000000
        /*0024*/ 	.short	0x0000
        /*0026*/ 	.short	0x0000
        /*0028*/ 	.byte	0x00, 0xf0, 0x61, 0x10


	//----- nvinfo : EIATTR_MAXREG_COUNT
	.align		4
.L_286:
        /*002c*/ 	.byte	0x03, 0x1b
        /*002e*/ 	.short	0x00ff


	//----- nvinfo : EIATTR_NUM_BARRIERS
	.align		4
        /*0030*/ 	.byte	0x02, 0x4c
        /*0032*/ 	.byte	0x02
	.zero		1


	//----- nvinfo : EIATTR_ANNOTATIONS
	.align		4
        /*0034*/ 	.byte	0x04, 0x55
        /*0036*/ 	.short	(.L_288 - .L_287)


	//   ....[0]....
.L_287:
        /*0038*/ 	.word	0x00000001
        /*003c*/ 	.byte	0x00, 0x59, 0x00, 0x00, 0x01, 0x00, 0x00, 0x00, 0x20, 0x59, 0x00, 0x00, 0x01, 0x00, 0x00, 0x00
        /*004c*/ 	.byte	0xb0, 0x59, 0x00, 0x00, 0x01, 0x00, 0x00, 0x00, 0xf0, 0x59, 0x00, 0x00, 0x01, 0x00, 0x00, 0x00
        /*005c*/ 	.byte	0x20, 0x5a, 0x00, 0x00, 0x01, 0x00, 0x00, 0x00, 0x30, 0x5a, 0x00, 0x00, 0x01, 0x00, 0x00, 0x00
        /*006c*/ 	.byte	0x50, 0x5a, 0x00, 0x00, 0x01, 0x00, 0x00, 0x00, 0xf0, 0x6a, 0x00, 0x00, 0x01, 0x00, 0x00, 0x00
        /*007c*/ 	.byte	0xe0, 0x7e, 0x00, 0x00, 0x01, 0x00, 0x00, 0x00, 0xe0, 0x91, 0x00, 0x00, 0x01, 0x00, 0x00, 0x00
        /*008c*/ 	.byte	0x20, 0x98, 0x00, 0x00, 0x01, 0x00, 0x00, 0x00, 0x40, 0x98, 0x00, 0x00, 0x01, 0x00, 0x00, 0x00
        /*009c*/ 	.byte	0x70, 0x98, 0x00, 0x00, 0x01, 0x00, 0x00, 0x00, 0x80, 0x98, 0x00, 0x00


	//----- nvinfo : EIATTR_MERCURY_ISA_VERSION
	.align		4
.L_288:
        /*00a8*/ 	.byte	0x03, 0x5f
        /*00aa*/ 	.short	0x0000


	//----- nvinfo : EIATTR_INT_WARP_WIDE_INSTR_OFFSETS
	.align		4
        /*00ac*/ 	.byte	0x04, 0x31
        /*00ae*/ 	.short	(.L_290 - .L_289)


	//   ....[0]....
.L_289:
        /*00b0*/ 	.word	0x000013a0


	//----- nvinfo : EIATTR_COOP_GROUP_MASK_REGIDS
	.align		4
.L_290:
        /*00b4*/ 	.byte	0x04, 0x29
        /*00b6*/ 	.short	(.L_292 - .L_291)


	//   ....[0]....
.L_291:
        /*00b8*/ 	.word	0xffffffff


	//   ....[1]....
        /*00bc*/ 	.word	0xffffffff


	//   ....[2]....
        /*00c0*/ 	.word	0xffffffff


	//   ....[3]....
        /*00c4*/ 	.word	0xffffffff


	//   ....[4]....
        /*00c8*/ 	.word	0xffffffff


	//   ....[5]....
        /*00cc*/ 	.word	0xffffffff


	//   ....[6]....
        /*00d0*/ 	.word	0xffffffff


	//   ....[7]....
        /*00d4*/ 	.word	0xffffffff


	//   ....[8]....
        /*00d8*/ 	.word	0xffffffff


	//   ....[9]....
        /*00dc*/ 	.word	0xffffffff


	//   ....[10]....
        /*00e0*/ 	.word	0xffffffff


	//   ....[11]....
        /*00e4*/ 	.word	0xffffffff


	//   ....[12]....
        /*00e8*/ 	.word	0xffffffff


	//   ....[13]....
        /*00ec*/ 	.word	0xffffffff


	//   ....[14]....
        /*00f0*/ 	.word	0xffffffff


	//   ....[15]....
        /*00f4*/ 	.word	0xffffffff


	//   ....[16]....
        /*00f8*/ 	.word	0xffffffff


	//   ....[17]....
        /*00fc*/ 	.word	0xffffffff


	//   ....[18]....
        /*0100*/ 	.word	0xffffffff


	//   ....[19]....
        /*0104*/ 	.word	0xffffffff


	//   ....[20]....
        /*0108*/ 	.word	0xffffffff


	//   ....[21]....
        /*010c*/ 	.word	0xffffffff


	//   ....[22]....
        /*0110*/ 	.word	0xffffffff


	//   ....[23]....
        /*0114*/ 	.word	0xffffffff


	//   ....[24]....
        /*0118*/ 	.word	0xffffffff


	//   ....[25]....
        /*011c*/ 	.word	0xffffffff


	//   ....[26]....
        /*0120*/ 	.word	0xffffffff


	//   ....[27]....
        /*0124*/ 	.word	0xffffffff


	//   ....[28]....
        /*0128*/ 	.word	0xffffffff


	//   ....[29]....
        /*012c*/ 	.word	0xffffffff


	//   ....[30]....
        /*0130*/ 	.word	0xffffffff


	//   ....[31]....
        /*0134*/ 	.word	0xffffffff


	//   ....[32]....
        /*0138*/ 	.word	0xffffffff


	//   ....[33]....
        /*013c*/ 	.word	0xffffffff


	//   ....[34]....
        /*0140*/ 	.word	0xffffffff


	//   ....[35]....
        /*0144*/ 	.word	0xffffffff


	//   ....[36]....
        /*0148*/ 	.word	0xffffffff


	//   ....[37]....
        /*014c*/ 	.word	0xffffffff


	//   ....[38]....
        /*0150*/ 	.word	0xffffffff


	//   ....[39]....
        /*0154*/ 	.word	0xffffffff


	//   ....[40]....
        /*0158*/ 	.word	0xffffffff


	//----- nvinfo : EIATTR_COOP_GROUP_INSTR_OFFSETS
	.align		4
.L_292:
        /*015c*/ 	.byte	0x04, 0x28
        /*015e*/ 	.short	(.L_294 - .L_293)


	//   ....[0]....
.L_293:
        /*0160*/ 	.word	0x00000090


	//   ....[1]....
        /*0164*/ 	.word	0x00000d90


	//   ....[2]....
        /*0168*/ 	.word	0x00000dd0


	//   ....[3]....
        /*016c*/ 	.word	0x00000e10


	//   ....[4]....
        /*0170*/ 	.word	0x00000e60


	//   ....[5]....
        /*0174*/ 	.word	0x00000ea0


	//   ....[6]....
        /*0178*/ 	.word	0x00000ed0


	//   ....[7]....
        /*017c*/ 	.word	0x00000f00


	//   ....[8]....
        /*0180*/ 	.word	0x00000f20


	//   ....[9]....
        /*0184*/ 	.word	0x00003e60


	//   ....[10]....
        /*0188*/ 	.word	0x00003f10


	//   ....[11]....
        /*018c*/ 	.word	0x00003f20


	//   ....[12]....
        /*0190*/ 	.word	0x00003f50


	//   ....[13]....
        /*0194*/ 	.word	0x00007670


	//   ....[14]....
        /*0198*/ 	.word	0x00007690


	//   ....[15]....
        /*019c*/ 	.word	0x000076b0


	//   ....[16]....
        /*01a0*/ 	.word	0x000076d0


	//   ....[17]....
        /*01a4*/ 	.word	0x000098a0


	//   ....[18]....
        /*01a8*/ 	.word	0x000098b0


	//   ....[19]....
        /*01ac*/ 	.word	0x000098f0


	//   ....[20]....
        /*01b0*/ 	.word	0x00009910


	//   ....[21]....
        /*01b4*/ 	.word	0x0000aa70


	//   ....[22]....
        /*01b8*/ 	.word	0x0000aaa0


	//   ....[23]....
        /*01bc*/ 	.word	0x0000aae0


	//   ....[24]....
        /*01c0*/ 	.word	0x0000ab20


	//   ....[25]....
        /*01c4*/ 	.word	0x0000ace0


	//   ....[26]....
        /*01c8*/ 	.word	0x0000acf0


	//   ....[27]....
        /*01cc*/ 	.word	0x0000ade0


	//   ....[28]....
        /*01d0*/ 	.word	0x0000ae10


	//   ....[29]....
        /*01d4*/ 	.word	0x0000aee0


	//   ....[30]....
        /*01d8*/ 	.word	0x0000af10


	//   ....[31]....
        /*01dc*/ 	.word	0x0000afe0


	//   ....[32]....
        /*01e0*/ 	.word	0x0000b000


	//   ....[33]....
        /*01e4*/ 	.word	0x0000b780


	//   ....[34]....
        /*01e8*/ 	.word	0x0000b7a0


	//   ....[35]....
        /*01ec*/ 	.word	0x0000b870


	//   ....[36]....
        /*01f0*/ 	.word	0x0000b8a0


	//   ....[37]....
        /*01f4*/ 	.word	0x0000b970


	//   ....[38]....
        /*01f8*/ 	.word	0x0000b9a0


	//   ....[39]....
        /*01fc*/ 	.word	0x0000ba70


	//   ....[40]....
        /*0200*/ 	.word	0x0000ba90


	//----- nvinfo : EIATTR_EXIT_INSTR_OFFSETS
	.align		4
.L_294:
        /*0204*/ 	.byte	0x04, 0x1c
        /*0206*/ 	.short	(.L_296 - .L_295)


	//   ....[0]....
.L_295:
        /*0208*/ 	.word	0x00000320


	//   ....[1]....
        /*020c*/ 	.word	0x0000b010


	//   ....[2]....
        /*0210*/ 	.word	0x0000b060


	//   ....[3]....
        /*0214*/ 	.word	0x0000b0c0


	//   ....[4]....
        /*0218*/ 	.word	0x0000baa0


	//   ....[5]....
        /*021c*/ 	.word	0x0000baf0


	//   ....[6]....
        /*0220*/ 	.word	0x0000bb50


	//----- nvinfo : EIATTR_CTAIDZ_USED
	.align		4
.L_296:
        /*0224*/ 	.byte	0x01, 0x04
	.zero		2


	//----- nvinfo : EIATTR_MAX_THREADS
	.align		4
        /*0228*/ 	.byte	0x04, 0x05
        /*022a*/ 	.short	(.L_298 - .L_297)
.L_297:
        /*022c*/ 	.word	0x00000100
        /*0230*/ 	.word	0x00000001
        /*0234*/ 	.word	0x00000001


	//----- nvinfo : EIATTR_CRS_STACK_SIZE
	.align		4
.L_298:
        /*0238*/ 	.byte	0x04, 0x1e
        /*023a*/ 	.short	(.L_300 - .L_299)
.L_299:
        /*023c*/ 	.word	0x00000000
.L_300:


//--------------------- .nv.info._ZN7cutlass13device_kernelIN5flash19enable_sm80_to_sm89INS1_16FlashAttnFwdSm80INS1_25CollectiveMainloopFwdSm80ILi8ELi1ELb1EN4cute5tupleIJNS5_1CILi128EEES8_S8_EEELi128ENS_10bfloat16_tEfNS_4arch4Sm80ELb0ELb0ELb1ELb1ELb0ELb1ELb1ELb0EEENS1_21CollectiveEpilogueFwdIS9_NS6_IJNS7_ILi1EEESF_SF_EEESA_SC_Li256ELb1ELb1ELb0ELb0EEENS1_19SingleTileSchedulerILb1ELb0ELb1ELi128EEEEEEEEEvNT_6ParamsE --------------------------
	.section	.nv.info._ZN7cutlass13device_kernelIN5flash19enable_sm80_to_sm89INS1_16FlashAttnFwdSm80INS1_25CollectiveMainloopFwdSm80ILi8ELi1ELb1EN4cute5tupleIJNS5_1CILi128EEES8_S8_EEELi128ENS_10bfloat16_tEfNS_4arch4Sm80ELb0ELb0ELb1ELb1ELb0ELb1ELb1ELb0EEENS1_21CollectiveEpilogueFwdIS9_NS6_IJNS7_ILi1EEESF_SF_EEESA_SC_Li256ELb1ELb1ELb0ELb0EEENS1_19SingleTileSchedulerILb1ELb0ELb1ELi128EEEEEEEEEvNT_6ParamsE,"",@"SHT_CUDA_INFO"
	.sectionflags	@""
	.align	4


	//----- nvinfo : EIATTR_CUDA_API_VERSION
	.align		4
        /*0000*/ 	.byte	0x04, 0x37
        /*0002*/ 	.short	(.L_302 - .L_301)
.L_301:
        /*0004*/ 	.word	0x00000082


	//----- nvinfo : EIATTR_SW2861232_WAR
	.align		4
.L_302:
        /*0008*/ 	.byte	0x01, 0x35
	.zero		2


	//----- nvinfo : EIATTR_PARAM_CBANK
	.align		4
        /*000c*/ 	.byte	0x04, 0x0a
        /*000e*/ 	.short	(.L_304 - .L_303)
	.align		4
.L_303:
        /*0010*/ 	.word	index@(.nv.constant0._ZN7cutlass13device_kernelIN5flash19enable_sm80_to_sm89INS1_16FlashAttnFwdSm80INS1_25CollectiveMainloopFwdSm80ILi8ELi1ELb1EN4cute5tupleIJNS5_1CILi128EEES8_S8_EEELi128ENS_10bfloat16_tEfNS_4arch4Sm80ELb0ELb0ELb1ELb1ELb0ELb1ELb1ELb0EEENS1_21CollectiveEpilogueFwdIS9_NS6_IJNS7_ILi1EEESF_SF_EEESA_SC_Li256ELb1ELb1ELb0ELb0EEENS1_19SingleTileSchedulerILb1ELb0ELb1ELi128EEEEEEEEEvNT_6ParamsE)
        /*0014*/ 	.short	0x0160
        /*0016*/ 	.short	0x0418


	//----- nvinfo : EIATTR_CBANK_PARAM_SIZE
	.align		4
.L_304:
        /*0018*/ 	.byte	0x03, 0x19
        /*001a*/ 	.short	0x0418


	//----- nvinfo : EIATTR_KPARAM_INFO
	.align		4
        /*001c*/ 	.byte	0x04, 0x17
        /*001e*/ 	.short	(.L_306 - .L_305)
.L_305:
        /*0020*/ 	.word	0x00000000
        /*0024*/ 	.short	0x0000
        /*0026*/ 	.short	0x0000
        /*0028*/ 	.byte	0x00, 0xf0, 0x61, 0x10


	//----- nvinfo : EIATTR_MAXREG_COUNT
	.align		4
.L_306:
        /*002c*/ 	.byte	0x03, 0x1b
        /*002e*/ 	.short	0x00ff


	//----- nvinfo : EIATTR_NUM_BARRIERS
	.align		4
        /*0030*/ 	.byte	0x02, 0x4c
        /*0032*/ 	.byte	0x02
	.zero		1


	//----- nvinfo : EIATTR_ANNOTATIONS
	.align		4
        /*0034*/ 	.byte	0x04, 0x55
        /*0036*/ 	.short	(.L_308 - .L_307)


	//   ....[0]....
.L_307:
        /* <DEDUP_REMOVED lines=24> */


	//----- nvinfo : EIATTR_MERCURY_ISA_VERSION
	.align		4
.L_308:
        /*01a0*/ 	.byte	0x03, 0x5f
        /*01a2*/ 	.short	0x0000


	//----- nvinfo : EIATTR_COOP_GROUP_MASK_REGIDS
	.align		4
        /*01a4*/ 	.byte	0x04, 0x29
        /*01a6*/ 	.short	(.L_310 - .L_309)


	//   ....[0]....
.L_309:
        /*01a8*/ 	.word	0xffffffff


	//   ....[1]....
        /*01ac*/ 	.word	0xffffffff


	//   ....[2]....
        /*01b0*/ 	.word	0xffffffff


	//   ....[3]....
        /*01b4*/ 	.word	0xffffffff


	//   ....[4]....
        /*01b8*/ 	.word	0xffffffff


	//   ....[5]....
        /*01bc*/ 	.word	0xffffffff


	//   ....[6]....
        /*01c0*/ 	.word	0xffffffff


	//   ....[7]....
        /*01c4*/ 	.word	0xffffffff


	//   ....[8]....
        /*01c8*/ 	.word	0xffffffff


	//   ....[9]....
        /*01cc*/ 	.word	0xffffffff


	//   ....[10]....
        /*01d0*/ 	.word	0xffffffff


	//   ....[11]....
        /*01d4*/ 	.word	0xffffffff


	//   ....[12]....
        /*01d8*/ 	.word	0xffffffff


	//   ....[13]....
        /*01dc*/ 	.word	0xffffffff


	//   ....[14]....
        /*01e0*/ 	.word	0xffffffff


	//   ....[15]....
        /*01e4*/ 	.word	0xffffffff


	//   ....[16]....
        /*01e8*/ 	.word	0xffffffff


	//   ....[17]....
        /*01ec*/ 	.word	0xffffffff


	//   ....[18]....
        /*01f0*/ 	.word	0xffffffff


	//   ....[19]....
        /*01f4*/ 	.word	0xffffffff


	//   ....[20]....
        /*01f8*/ 	.word	0xffffffff


	//   ....[21]....
        /*01fc*/ 	.word	0xffffffff


	//   ....[22]....
        /*0200*/ 	.word	0xffffffff


	//   ....[23]....
        /*0204*/ 	.word	0xffffffff


	//   ....[24]....
        /*0208*/ 	.word	0xffffffff


	//   ....[25]....
        /*020c*/ 	.word	0xffffffff


	//   ....[26]....
        /*0210*/ 	.word	0xffffffff


	//   ....[27]....
        /*0214*/ 	.word	0xffffffff


	//   ....[28]....
        /*0218*/ 	.word	0xffffffff


	//   ....[29]....
        /*021c*/ 	.word	0xffffffff


	//   ....[30]....
        /*0220*/ 	.word	0xffffffff


	//   ....[31]....
        /*0224*/ 	.word	0xffffffff


	//   ....[32]....
        /*0228*/ 	.word	0xffffffff


	//   ....[33]....
        /*022c*/ 	.word	0xffffffff


	//   ....[34]....
        /*0230*/ 	.word	0xffffffff


	//   ....[35]....
        /*0234*/ 	.word	0xffffffff


	//   ....[36]....
        /*0238*/ 	.word	0xffffffff


	//   ....[37]....
        /*023c*/ 	.word	0xffffffff


	//   ....[38]....
        /*0240*/ 	.word	0xffffffff


	//   ....[39]....
        /*0244*/ 	.word	0xffffffff


	//   ....[40]....
        /*0248*/ 	.word	0xffffffff


	//----- nvinfo : EIATTR_COOP_GROUP_INSTR_OFFSETS
	.align		4
.L_310:
        /*024c*/ 	.byte	0x04, 0x28
        /*024e*/ 	.short	(.L_312 - .L_311)


	//   ....[0]....
.L_311:
        /*0250*/ 	.word	0x00000090


	//   ....[1]....
        /*0254*/ 	.word	0x00008140


	//   ....[2]....
        /*0258*/ 	.word	0x00008180


	//   ....[3]....
        /*025c*/ 	.word	0x00008230


	//   ....[4]....
        /*0260*/ 	.word	0x00008260


	//   ....[5]....
        /*0264*/ 	.word	0x000083d0


	//   ....[6]....
        /*0268*/ 	.word	0x00008410


	//   ....[7]....
        /*026c*/ 	.word	0x00008520


	//   ....[8]....
        /*0270*/ 	.word	0x00008560


	//   ....[9]....
        /*0274*/ 	.word	0x0000e980


	//   ....[10]....
        /*0278*/ 	.word	0x0000ea80


	//   ....[11]....
        /*027c*/ 	.word	0x0000ea90


	//   ....[12]....
        /*0280*/ 	.word	0x0000eac0


	//   ....[13]....
        /*0284*/ 	.word	0x000123a0


	//   ....[14]....
        /*0288*/ 	.word	0x000124f0


	//   ....[15]....
        /*028c*/ 	.word	0x00012660


	//   ....[16]....
        /*0290*/ 	.word	0x00012770


	//   ....[17]....
        /*0294*/ 	.word	0x00014940


	//   ....[18]....
        /*0298*/ 	.word	0x00014950


	//   ....[19]....
        /*029c*/ 	.word	0x00014980


	//   ....[20]....
        /*02a0*/ 	.word	0x000149a0


	//   ....[21]....
        /*02a4*/ 	.word	0x00015b50


	//   ....[22]....
        /*02a8*/ 	.word	0x00015b80


	//   ....[23]....
        /*02ac*/ 	.word	0x00015bb0


	//   ....[24]....
        /*02b0*/ 	.word	0x00015be0


	//   ....[25]....
        /*02b4*/ 	.word	0x00015da0


	//   ....[26]....
        /*02b8*/ 	.word	0x00015db0


	//   ....[27]....
        /*02bc*/ 	.word	0x00015ea0


	//   ....[28]....
        /*02c0*/ 	.word	0x00015ed0


	//   ....[29]....
        /*02c4*/ 	.word	0x00015fa0


	//   ....[30]....
        /*02c8*/ 	.word	0x00015fd0


	//   ....[31]....
        /*02cc*/ 	.word	0x000160a0


	//   ....[32]....
        /*02d0*/ 	.word	0x000160c0


	//   ....[33]....
        /*02d4*/ 	.word	0x00016800


	//   ....[34]....
        /*02d8*/ 	.word	0x00016820


	//   ....[35]....
        /*02dc*/ 	.word	0x00016900


	//   ....[36]....
        /*02e0*/ 	.word	0x00016930


	//   ....[37]....
        /*02e4*/ 	.word	0x00016a00


	//   ....[38]....
        /*02e8*/ 	.word	0x00016a30


	//   ....[39]....
        /*02ec*/ 	.word	0x00016b00


	//   ....[40]....
        /*02f0*/ 	.word	0x00016b20


	//----- nvinfo : EIATTR_EXIT_INSTR_OFFSETS
	.align		4
.L_312:
        /*02f4*/ 	.byte	0x04, 0x1c
        /*02f6*/ 	.short	(.L_314 - .L_313)


	//   ....[0]....
.L_313:
        /*02f8*/ 	.word	0x00000350


	//   ....[1]....
        /*02fc*/ 	.word	0x000160d0


	//   ....[2]....
        /*0300*/ 	.word	0x00016120


	//   ....[3]....
        /*0304*/ 	.word	0x00016180


	//   ....[4]....
        /*0308*/ 	.word	0x00016b30


	//   ....[5]....
        /*030c*/ 	.word	0x00016b80


	//   ....[6]....
        /*0310*/ 	.word	0x00016be0


	//----- nvinfo : EIATTR_CTAIDZ_USED
	.align		4
.L_314:
        /*0314*/ 	.byte	0x01, 0x04
	.zero		2


	//----- nvinfo : EIATTR_MAX_THREADS
	.align		4
        /*0318*/ 	.byte	0x04, 0x05
        /*031a*/ 	.short	(.L_316 - .L_315)
.L_315:
        /*031c*/ 	.word	0x00000100
        /*0320*/ 	.word	0x00000001
        /*0324*/ 	.word	0x00000001


	//----- nvinfo : EIATTR_CRS_STACK_SIZE
	.align		4
.L_316:
        /*0328*/ 	.byte	0x04, 0x1e
        /*032a*/ 	.short	(.L_318 - .L_317)
.L_317:
        /*032c*/ 	.word	0x00000000
.L_318:


//--------------------- .nv.info._ZN7cutlass13device_kernelIN5flash19enable_sm80_to_sm89INS1_16FlashAttnFwdSm80INS1_25CollectiveMainloopFwdSm80ILi8ELi1ELb1EN4cute5tupleIJNS5_1CILi128EEENS7_ILi96EEES8_EEELi128ENS_10bfloat16_tEfNS_4arch4Sm80ELb0ELb1ELb1ELb0ELb0ELb0ELb1ELb0EEENS1_21CollectiveEpilogueFwdINS6_IJS8_S8_S9_EEENS6_IJNS7_ILi1EEESH_SH_EEESB_SD_Li256ELb0ELb1ELb0ELb0EEENS1_19SingleTileSchedulerILb0ELb0ELb1ELi128EEEEEEEEEvNT_6ParamsE --------------------------
	.section	.nv.info._ZN7cutlass13device_kernelIN5flash19enable_sm80_to_sm89INS1_16FlashAttnFwdSm80INS1_25CollectiveMainloopFwdSm80ILi8ELi1ELb1EN4cute5tupleIJNS5_1CILi128EEENS7_ILi96EEES8_EEELi128ENS_10bfloat16_tEfNS_4arch4Sm80ELb0ELb1ELb1ELb0ELb0ELb0ELb1ELb0EEENS1_21CollectiveEpilogueFwdINS6_IJS8_S8_S9_EEENS6_IJNS7_ILi1EEESH_SH_EEESB_SD_Li256ELb0ELb1ELb0ELb0EEENS1_19SingleTileSchedulerILb0ELb0ELb1ELi128EEEEEEEEEvNT_6ParamsE,"",@"SHT_CUDA_INFO"
	.sectionflags	@""
	.align	4


	//----- nvinfo : EIATTR_CUDA_API_VERSION
	.align		4
        /*0000*/ 	.byte	0x04, 0x37
        /*0002*/ 	.short	(.L_320 - .L_319)
.L_319:
        /*0004*/ 	.word	0x00000082


	//----- nvinfo : EIATTR_SW2861232_WAR
	.align		4
.L_320:
        /*0008*/ 	.byte	0x01, 0x35
	.zero		2


	//----- nvinfo : EIATTR_PARAM_CBANK
	.align		4
        /*000c*/ 	.byte	0x04, 0x0a
        /*000e*/ 	.short	(.L_322 - .L_321)
	.align		4
.L_321:
        /*0010*/ 	.word	index@(.nv.constant0._ZN7cutlass13device_kernelIN5flash19enable_sm80_to_sm89INS1_16FlashAttnFwdSm80INS1_25CollectiveMainloopFwdSm80ILi8ELi1ELb1EN4cute5tupleIJNS5_1CILi128EEENS7_ILi96EEES8_EEELi128ENS_10bfloat16_tEfNS_4arch4Sm80ELb0ELb1ELb1ELb0ELb0ELb0ELb1ELb0EEENS1_21CollectiveEpilogueFwdINS6_IJS8_S8_S9_EEENS6_IJNS7_ILi1EEESH_SH_EEESB_SD_Li256ELb0ELb1ELb0ELb0EEENS1_19SingleTileSchedulerILb0ELb0ELb1ELi128EEEEEEEEEvNT_6ParamsE)
        /*0014*/ 	.short	0x0160
        /*0016*/ 	.short	0x0418


	//----- nvinfo : EIATTR_CBANK_PARAM_SIZE
	.align		4
.L_322:
        /*0018*/ 	.byte	0x03, 0x19
        /*001a*/ 	.short	0x0418


	//----- nvinfo : EIATTR_KPARAM_INFO
	.align		4
        /*001c*/ 	.byte	0x04, 0x17
        /*001e*/ 	.short	(.L_324 - .L_323)
.L_323:
        /*0020*/ 	.word	0x00000000
        /*0024*/ 	.short	0x0000
        /*0026*/ 	.short	0x0000
        /*0028*/ 	.byte	0x00, 0xf0, 0x61, 0x10


	//----- nvinfo : EIATTR_MAXREG_COUNT
	.align		4
.L_324:
        /*002c*/ 	.byte	0x03, 0x1b
        /*002e*/ 	.short	0x00ff


	//----- nvinfo : EIATTR_NUM_BARRIERS
	.align		4
        /*0030*/ 	.byte	0x02, 0x4c
        /*0032*/ 	.byte	0x02
	.zero		1


	//----- nvinfo : EIATTR_MERCURY_ISA_VERSION
	.align		4
        /*0034*/ 	.byte	0x03, 0x5f
        /*0036*/ 	.short	0x0000


	//----- nvinfo : EIATTR_COOP_GROUP_MASK_REGIDS
	.align		4
        /*0038*/ 	.byte	0x04, 0x29
        /*003a*/ 	.short	(.L_326 - .L_325)


	//   ....[0]....
.L_325:
        /*003c*/ 	.word	0xffffffff


	//   ....[1]....
        /*0040*/ 	.word	0xffffffff


	//   ....[2]....
        /*0044*/ 	.word	0xffffffff


	//   ....[3]....
        /*0048*/ 	.word	0xffffffff


	//   ....[4]....
        /*004c*/ 	.word	0xffffffff


	//   ....[5]....
        /*0050*/ 	.word	0xffffffff


	//   ....[6]....
        /*0054*/ 	.word	0xffffffff


	//   ....[7]....
        /*0058*/ 	.word	0xffffffff


	//   ....[8]....
        /*005c*/ 	.word	0xffffffff


	//   ....[9]....
        /*0060*/ 	.word	0xffffffff


	//   ....[10]....
        /*0064*/ 	.word	0xffffffff


	//   ....[11]....
        /*0068*/ 	.word	0xffffffff


	//   ....[12]....
        /*006c*/ 	.word	0xffffffff


	//   ....[13]....
        /*0070*/ 	.word	0xffffffff


	//   ....[14]....
        /*0074*/ 	.word	0xffffffff


	//   ....[15]....
        /*0078*/ 	.word	0xffffffff


	//   ....[16]....
        /*007c*/ 	.word	0xffffffff


	//   ....[17]....
        /*0080*/ 	.word	0xffffffff


	//   ....[18]....
        /*0084*/ 	.word	0xffffffff


	//   ....[19]....
        /*0088*/ 	.word	0xffffffff


	//   ....[20]....
        /*008c*/ 	.word	0xffffffff


	//   ....[21]....
        /*0090*/ 	.word	0xffffffff


	//   ....[22]....
        /*0094*/ 	.word	0xffffffff


	//   ....[23]....
        /*0098*/ 	.word	0xffffffff


	//   ....[24]....
        /*009c*/ 	.word	0xffffffff


	//   ....[25]....
        /*00a0*/ 	.word	0xffffffff


	//   ....[26]....
        /*00a4*/ 	.word	0xffffffff


	//   ....[27]....
        /*00a8*/ 	.word	0xffffffff


	//   ....[28]....
        /*00ac*/ 	.word	0xffffffff


	//   ....[29]....
        /*00b0*/ 	.word	0xffffffff


	//   ....[30]....
        /*00b4*/ 	.word	0xffffffff


	//   ....[31]....
        /*00b8*/ 	.word	0xffffffff


	//   ....[32]....
        /*00bc*/ 	.word	0xffffffff


	//   ....[33]....
        /*00c0*/ 	.word	0xffffffff


	//   ....[34]....
        /*00c4*/ 	.word	0xffffffff


	//   ....[35]....
        /*00c8*/ 	.word	0xffffffff


	//   ....[36]....
        /*00cc*/ 	.word	0xffffffff


	//   ....[37]....
        /*00d0*/ 	.word	0xffffffff


	//   ....[38]....
        /*00d4*/ 	.word	0xffffffff


	//   ....[39]....
        /*00d8*/ 	.word	0xffffffff


	//   ....[40]....
        /*00dc*/ 	.word	0xffffffff


	//   ....[41]....
        /*00e0*/ 	.word	0xffffffff


	//   ....[42]....
        /*00e4*/ 	.word	0xffffffff


	//   ....[43]....
        /*00e8*/ 	.word	0xffffffff


	//   ....[44]....
        /*00ec*/ 	.word	0xffffffff


	//   ....[45]....
        /*00f0*/ 	.word	0xffffffff


	//   ....[46]....
        /*00f4*/ 	.word	0xffffffff


	//   ....[47]....
        /*00f8*/ 	.word	0xffffffff


	//   ....[48]....
        /*00fc*/ 	.word	0xffffffff


	//   ....[49]....
        /*0100*/ 	.word	0xffffffff


	//   ....[50]....
        /*0104*/ 	.word	0xffffffff


	//   ....[51]....
        /*0108*/ 	.word	0xffffffff


	//   ....[52]....
        /*010c*/ 	.word	0xffffffff


	//   ....[53]....
        /*0110*/ 	.word	0xffffffff


	//----- nvinfo : EIATTR_COOP_GROUP_INSTR_OFFSETS
	.align		4
.L_326:
        /*0114*/ 	.byte	0x04, 0x28
        /*0116*/ 	.short	(.L_328 - .L_327)


	//   ....[0]....
.L_327:
        /*0118*/ 	.word	0x00000ae0


	//   ....[1]....
        /*011c*/ 	.word	0x00000b20


	//   ....[2]....
        /*0120*/ 	.word	0x00000b50


	//   ....[3]....
        /*0124*/ 	.word	0x00000b90


	//   ....[4]....
        /*0128*/ 	.word	0x00000bc0


	//   ....[5]....
        /*012c*/ 	.word	0x00000c60


	//   ....[6]....
        /*0130*/ 	.word	0x00000f40


	//   ....[7]....
        /*0134*/ 	.word	0x00000f70


	//   ....[8]....
        /*0138*/ 	.word	0x00002710


	//   ....[9]....
        /*013c*/ 	.word	0x00002a80


	//   ....[10]....
        /*0140*/ 	.word	0x00003fc0


	//   ....[11]....
        /*0144*/ 	.word	0x00004010


	//   ....[12]....
        /*0148*/ 	.word	0x00004020


	//   ....[13]....
        /*014c*/ 	.word	0x00004050


	//   ....[14]....
        /*0150*/ 	.word	0x00006830


	//   ....[15]....
        /*0154*/ 	.word	0x00006bb0


	//   ....[16]....
        /*0158*/ 	.word	0x00007c20


	//   ....[17]....
        /*015c*/ 	.word	0x00007d10


	//   ....[18]....
        /*0160*/ 	.word	0x00007f90


	//   ....[19]....
        /*0164*/ 	.word	0x00008080


	//   ....[20]....
        /*0168*/ 	.word	0x0000aef0


	//   ....[21]....
        /*016c*/ 	.word	0x0000af10


	//   ....[22]....
        /*0170*/ 	.word	0x0000af40


	//   ....[23]....
        /*0174*/ 	.word	0x0000af70


	//   ....[24]....
        /*0178*/ 	.word	0x0000dd10


	//   ....[25]....
        /*017c*/ 	.word	0x0000e340


	//   ....[26]....
        /*0180*/ 	.word	0x0000f0e0


	//   ....[27]....
        /*0184*/ 	.word	0x0000f3e0


	//   ....[28]....
        /*0188*/ 	.word	0x0000f430


	//   ....[29]....
        /*018c*/ 	.word	0x0000f4f0


	//   ....[30]....
        /*0190*/ 	.word	0x00010d00


	//   ....[31]....
        /*0194*/ 	.word	0x00010d30


	//   ....[32]....
        /*0198*/ 	.word	0x00010d70


	//   ....[33]....
        /*019c*/ 	.word	0x00010d80


	//   ....[34]....
        /*01a0*/ 	.word	0x00011ea0


	//   ....[35]....
        /*01a4*/ 	.word	0x00011eb0


	//   ....[36]....
        /*01a8*/ 	.word	0x00011ed0


	//   ....[37]....
        /*01ac*/ 	.word	0x00011ef0


	//   ....[38]....
        /*01b0*/ 	.word	0x00011f10


	//   ....[39]....
        /*01b4*/ 	.word	0x00011f30


	//   ....[40]....
        /*01b8*/ 	.word	0x000120b0


	//   ....[41]....
        /*01bc*/ 	.word	0x000120e0


	//   ....[42]....
        /*01c0*/ 	.word	0x000121b0


	//   ....[43]....
        /*01c4*/ 	.word	0x000121e0


	//   ....[44]....
        /*01c8*/ 	.word	0x000122b0


	//   ....[45]....
        /*01cc*/ 	.word	0x000122d0


	//   ....[46]....
        /*01d0*/ 	.word	0x000128d0


	//   ....[47]....
        /*01d4*/ 	.word	0x000128f0


	//   ....[48]....
        /*01d8*/ 	.word	0x000129c0


	//   ....[49]....
        /*01dc*/ 	.word	0x000129f0


	//   ....[50]....
        /*01e0*/ 	.word	0x00012ac0


	//   ....[51]....
        /*01e4*/ 	.word	0x00012af0


	//   ....[52]....
        /*01e8*/ 	.word	0x00012bc0


	//   ....[53]....
        /*01ec*/ 	.word	0x00012be0


	//----- nvinfo : EIATTR_EXIT_INSTR_OFFSETS
	.align		4
.L_328:
        /*01f0*/ 	.byte	0x04, 0x1c
        /*01f2*/ 	.short	(.L_330 - .L_329)


	//   ....[0]....
.L_329:
        /*01f4*/ 	.word	0x00000030


	//   ....[1]....
        /*01f8*/ 	.word	0x000122e0


	//   ....[2]....
        /*01fc*/ 	.word	0x00012330


	//   ....[3]....
        /*0200*/ 	.word	0x00012390


	//   ....[4]....
        /*0204*/ 	.word	0x00012bf0


	//   ....[5]....
        /*0208*/ 	.word	0x00012c40


	//   ....[6]....
        /*020c*/ 	.word	0x00012ca0


	//----- nvinfo : EIATTR_CTAIDZ_USED
	.align		4
.L_330:
        /*0210*/ 	.byte	0x01, 0x04
	.zero		2


	//----- nvinfo : EIATTR_MAX_THREADS
	.align		4
        /*0214*/ 	.byte	0x04, 0x05
        /*0216*/ 	.short	(.L_332 - .L_331)
.L_331:
        /*0218*/ 	.word	0x00000100
        /*021c*/ 	.word	0x00000001
        /*0220*/ 	.word	0x00000001


	//----- nvinfo : EIATTR_CRS_STACK_SIZE
	.align		4
.L_332:
        /*0224*/ 	.byte	0x04, 0x1e
        /*0226*/ 	.short	(.L_334 - .L_333)
.L_333:
        /*0228*/ 	.word	0x00000000
.L_334:


//--------------------- .nv.info._ZN7cutlass13device_kernelIN5flash19enable_sm80_to_sm89INS1_16FlashAttnFwdSm80INS1_25CollectiveMainloopFwdSm80ILi8ELi1ELb1EN4cute5tupleIJNS5_1CILi128EEENS7_ILi96EEES8_EEELi128ENS_10bfloat16_tEfNS_4arch4Sm80ELb0ELb1ELb1ELb1ELb0ELb0ELb1ELb0EEENS1_21CollectiveEpilogueFwdINS6_IJS8_S8_S9_EEENS6_IJNS7_ILi1EEESH_SH_EEESB_SD_Li256ELb1ELb1ELb0ELb0EEENS1_19SingleTileSchedulerILb1ELb0ELb1ELi128EEEEEEEEEvNT_6ParamsE --------------------------
	.section	.nv.info._ZN7cutlass13device_kernelIN5flash19enable_sm80_to_sm89INS1_16FlashAttnFwdSm80INS1_25CollectiveMainloopFwdSm80ILi8ELi1ELb1EN4cute5tupleIJNS5_1CILi128EEENS7_ILi96EEES8_EEELi128ENS_10bfloat16_tEfNS_4arch4Sm80ELb0ELb1ELb1ELb1ELb0ELb0ELb1ELb0EEENS1_21CollectiveEpilogueFwdINS6_IJS8_S8_S9_EEENS6_IJNS7_ILi1EEESH_SH_EEESB_SD_Li256ELb1ELb1ELb0ELb0EEENS1_19SingleTileSchedulerILb1ELb0ELb1ELi128EEEEEEEEEvNT_6ParamsE,"",@"SHT_CUDA_INFO"
	.sectionflags	@""
	.align	4


	//----- nvinfo : EIATTR_CUDA_API_VERSION
	.align		4
        /*0000*/ 	.byte	0x04, 0x37
        /*0002*/ 	.short	(.L_336 - .L_335)
.L_335:
        /*0004*/ 	.word	0x00000082


	//----- nvinfo : EIATTR_SW2861232_WAR
	.align		4
.L_336:
        /*0008*/ 	.byte	0x01, 0x35
	.zero		2


	//----- nvinfo : EIATTR_PARAM_CBANK
	.align		4
        /*000c*/ 	.byte	0x04, 0x0a
        /*000e*/ 	.short	(.L_338 - .L_337)
	.align		4
.L_337:
        /*0010*/ 	.word	index@(.nv.constant0._ZN7cutlass13device_kernelIN5flash19enable_sm80_to_sm89INS1_16FlashAttnFwdSm80INS1_25CollectiveMainloopFwdSm80ILi8ELi1ELb1EN4cute5tupleIJNS5_1CILi128EEENS7_ILi96EEES8_EEELi128ENS_10bfloat16_tEfNS_4arch4Sm80ELb0ELb1ELb1ELb1ELb0ELb0ELb1ELb0EEENS1_21CollectiveEpilogueFwdINS6_IJS8_S8_S9_EEENS6_IJNS7_ILi1EEESH_SH_EEESB_SD_Li256ELb1ELb1ELb0ELb0EEENS1_19SingleTileSchedulerILb1ELb0ELb1ELi128EEEEEEEEEvNT_6ParamsE)
        /*0014*/ 	.short	0x0160
        /*0016*/ 	.short	0x0418


	//----- nvinfo : EIATTR_CBANK_PARAM_SIZE
	.align		4
.L_338:
        /*0018*/ 	.byte	0x03, 0x19
        /*001a*/ 	.short	0x0418


	//----- nvinfo : EIATTR_KPARAM_INFO
	.align		4
        /*001c*/ 	.byte	0x04, 0x17
        /*001e*/ 	.short	(.L_340 - .L_339)
.L_339:
        /*0020*/ 	.word	0x00000000
        /*0024*/ 	.short	0x0000
        /*0026*/ 	.short	0x0000
        /*0028*/ 	.byte	0x00, 0xf0, 0x61, 0x10


	//----- nvinfo : EIATTR_MAXREG_COUNT
	.align		4
.L_340:
        /*002c*/ 	.byte	0x03, 0x1b
        /*002e*/ 	.short	0x00ff


	//----- nvinfo : EIATTR_NUM_BARRIERS
	.align		4
        /*0030*/ 	.byte	0x02, 0x4c
        /*0032*/ 	.byte	0x02
	.zero		1


	//----- nvinfo : EIATTR_MERCURY_ISA_VERSION
	.align		4
        /*0034*/ 	.byte	0x03, 0x5f
        /*0036*/ 	.short	0x0000


	//----- nvinfo : EIATTR_COOP_GROUP_MASK_REGIDS
	.align		4
        /*0038*/ 	.byte	0x04, 0x29
        /*003a*/ 	.short	(.L_342 - .L_341)


	//   ....[0]....
.L_341:
        /*003c*/ 	.word	0xffffffff


	//   ....[1]....
        /*0040*/ 	.word	0xffffffff


	//   ....[2]....
        /*0044*/ 	.word	0xffffffff


	//   ....[3]....
        /*0048*/ 	.word	0xffffffff


	//   ....[4]....
        /*004c*/ 	.word	0xffffffff


	//   ....[5]....
        /*0050*/ 	.word	0xffffffff


	//   ....[6]....
        /*0054*/ 	.word	0xffffffff


	//   ....[7]....
        /*0058*/ 	.word	0xffffffff


	//   ....[8]....
        /*005c*/ 	.word	0xffffffff


	//   ....[9]....
        /*0060*/ 	.word	0xffffffff


	//   ....[10]....
        /*0064*/ 	.word	0xffffffff


	//   ....[11]....
        /*0068*/ 	.word	0xffffffff


	//   ....[12]....
        /*006c*/ 	.word	0xffffffff


	//   ....[13]....
        /*0070*/ 	.word	0xffffffff


	//   ....[14]....
        /*0074*/ 	.word	0xffffffff


	//   ....[15]....
        /*0078*/ 	.word	0xffffffff


	//   ....[16]....
        /*007c*/ 	.word	0xffffffff


	//   ....[17]....
        /*0080*/ 	.word	0xffffffff


	//   ....[18]....
        /*0084*/ 	.word	0xffffffff


	//   ....[19]....
        /*0088*/ 	.word	0xffffffff


	//   ....[20]....
        /*008c*/ 	.word	0xffffffff


	//   ....[21]....
        /*0090*/ 	.word	0xffffffff


	//   ....[22]....
        /*0094*/ 	.word	0xffffffff


	//   ....[23]....
        /*0098*/ 	.word	0xffffffff


	//   ....[24]....
        /*009c*/ 	.word	0xffffffff


	//   ....[25]....
        /*00a0*/ 	.word	0xffffffff


	//   ....[26]....
        /*00a4*/ 	.word	0xffffffff


	//   ....[27]....
        /*00a8*/ 	.word	0xffffffff


	//   ....[28]....
        /*00ac*/ 	.word	0xffffffff


	//   ....[29]....
        /*00b0*/ 	.word	0xffffffff


	//   ....[30]....
        /*00b4*/ 	.word	0xffffffff


	//   ....[31]....
        /*00b8*/ 	.word	0xffffffff


	//   ....[32]....
        /*00bc*/ 	.word	0xffffffff


	//   ....[33]....
        /*00c0*/ 	.word	0xffffffff


	//   ....[34]....
        /*00c4*/ 	.word	0xffffffff


	//   ....[35]....
        /*00c8*/ 	.word	0xffffffff


	//   ....[36]....
        /*00cc*/ 	.word	0xffffffff


	//   ....[37]....
        /*00d0*/ 	.word	0xffffffff


	//   ....[38]....
        /*00d4*/ 	.word	0xffffffff


	//   ....[39]....
        /*00d8*/ 	.word	0xffffffff


	//   ....[40]....
        /*00dc*/ 	.word	0xffffffff


	//   ....[41]....
        /*00e0*/ 	.word	0xffffffff


	//   ....[42]....
        /*00e4*/ 	.word	0xffffffff


	//   ....[43]....
        /*00e8*/ 	.word	0xffffffff


	//   ....[44]....
        /*00ec*/ 	.word	0xffffffff


	//   ....[45]....
        /*00f0*/ 	.word	0xffffffff


	//   ....[46]....
        /*00f4*/ 	.word	0xffffffff


	//   ....[47]....
        /*00f8*/ 	.word	0xffffffff


	//   ....[48]....
        /*00fc*/ 	.word	0xffffffff


	//   ....[49]....
        /*0100*/ 	.word	0xffffffff


	//   ....[50]....
        /*0104*/ 	.word	0xffffffff


	//   ....[51]....
        /*0108*/ 	.word	0xffffffff


	//   ....[52]....
        /*010c*/ 	.word	0xffffffff


	//   ....[53]....
        /*0110*/ 	.word	0xffffffff


	//   ....[54]....
        /*0114*/ 	.word	0xffffffff


	//----- nvinfo : EIATTR_COOP_GROUP_INSTR_OFFSETS
	.align		4
.L_342:
        /*0118*/ 	.byte	0x04, 0x28
        /*011a*/ 	.short	(.L_344 - .L_343)


	//   ....[0]....
.L_343:
        /*011c*/ 	.word	0x00000080


	//   ....[1]....
        /*0120*/ 	.word	0x00001000


	//   ....[2]....
        /*0124*/ 	.word	0x00001050


	//   ....[3]....
        /*0128*/ 	.word	0x00001090


	//   ....[4]....
        /*012c*/ 	.word	0x000010f0


	//   ....[5]....
        /*0130*/ 	.word	0x00001290


	//   ....[6]....
        /*0134*/ 	.word	0x000012d0


	//   ....[7]....
        /*0138*/ 	.word	0x00001360


	//   ....[8]....
        /*013c*/ 	.word	0x000013a0


	//   ....[9]....
        /*0140*/ 	.word	0x00002ca0


	//   ....[10]....
        /*0144*/ 	.word	0x00002f90


	//   ....[11]....
        /*0148*/ 	.word	0x000044a0


	//   ....[12]....
        /*014c*/ 	.word	0x000044f0


	//   ....[13]....
        /*0150*/ 	.word	0x00004500


	//   ....[14]....
        /*0154*/ 	.word	0x00004530


	//   ....[15]....
        /*0158*/ 	.word	0x00006b80


	//   ....[16]....
        /*015c*/ 	.word	0x00007060


	//   ....[17]....
        /*0160*/ 	.word	0x000080c0


	//   ....[18]....
        /*0164*/ 	.word	0x000081b0


	//   ....[19]....
        /*0168*/ 	.word	0x00008430


	//   ....[20]....
        /*016c*/ 	.word	0x00008520


	//   ....[21]....
        /*0170*/ 	.word	0x0000b380


	//   ....[22]....
        /*0174*/ 	.word	0x0000b3a0


	//   ....[23]....
        /*0178*/ 	.word	0x0000b3d0


	//   ....[24]....
        /*017c*/ 	.word	0x0000b400


	//   ....[25]....
        /*0180*/ 	.word	0x0000e1c0


	//   ....[26]....
        /*0184*/ 	.word	0x0000e7b0


	//   ....[27]....
        /*0188*/ 	.word	0x0000f540


	//   ....[28]....
        /*018c*/ 	.word	0x0000f840


	//   ....[29]....
        /*0190*/ 	.word	0x0000f890


	//   ....[30]....
        /*0194*/ 	.word	0x0000f950


	//   ....[31]....
        /*0198*/ 	.word	0x00011160


	//   ....[32]....
        /*019c*/ 	.word	0x00011190


	//   ....[33]....
        /*01a0*/ 	.word	0x000111d0


	//   ....[34]....
        /*01a4*/ 	.word	0x000111e0


	//   ....[35]....
        /*01a8*/ 	.word	0x000122e0


	//   ....[36]....
        /*01ac*/ 	.word	0x00012320


	//   ....[37]....
        /*01b0*/ 	.word	0x00012360


	//   ....[38]....
        /*01b4*/ 	.word	0x000123a0


	//   ....[39]....
        /*01b8*/ 	.word	0x000125a0


	//   ....[40]....
        /*01bc*/ 	.word	0x000125b0


	//   ....[41]....
        /*01c0*/ 	.word	0x000126a0


	//   ....[42]....
        /*01c4*/ 	.word	0x000126d0


	//   ....[43]....
        /*01c8*/ 	.word	0x000127a0


	//   ....[44]....
        /*01cc*/ 	.word	0x000127d0


	//   ....[45]....
        /*01d0*/ 	.word	0x000128a0


	//   ....[46]....
        /*01d4*/ 	.word	0x000128c0


	//   ....[47]....
        /*01d8*/ 	.word	0x00013040


	//   ....[48]....
        /*01dc*/ 	.word	0x00013060


	//   ....[49]....
        /*01e0*/ 	.word	0x00013130


	//   ....[50]....
        /*01e4*/ 	.word	0x00013160


	//   ....[51]....
        /*01e8*/ 	.word	0x00013230


	//   ....[52]....
        /*01ec*/ 	.word	0x00013260


	//   ....[53]....
        /*01f0*/ 	.word	0x00013330


	//   ....[54]....
        /*01f4*/ 	.word	0x00013350


	//----- nvinfo : EIATTR_EXIT_INSTR_OFFSETS
	.align		4
.L_344:
        /*01f8*/ 	.byte	0x04, 0x1c
        /*01fa*/ 	.short	(.L_346 - .L_345)


	//   ....[0]....
.L_345:
        /*01fc*/ 	.word	0x00000330


	//   ....[1]....
        /*0200*/ 	.word	0x000128d0


	//   ....[2]....
        /*0204*/ 	.word	0x00012920


	//   ....[3]....
        /*0208*/ 	.word	0x00012980


	//   ....[4]....
        /*020c*/ 	.word	0x00013360


	//   ....[5]....
        /*0210*/ 	.word	0x000133b0


	//   ....[6]....
        /*0214*/ 	.word	0x00013410


	//----- nvinfo : EIATTR_CTAIDZ_USED
	.align		4
.L_346:
        /*0218*/ 	.byte	0x01, 0x04
	.zero		2


	//----- nvinfo : EIATTR_MAX_THREADS
	.align		4
        /*021c*/ 	.byte	0x04, 0x05
        /*021e*/ 	.short	(.L_348 - .L_347)
.L_347:
        /*0220*/ 	.word	0x00000100
        /*0224*/ 	.word	0x00000001
        /*0228*/ 	.word	0x00000001


	//----- nvinfo : EIATTR_CRS_STACK_SIZE
	.align		4
.L_348:
        /*022c*/ 	.byte	0x04, 0x1e
        /*022e*/ 	.short	(.L_350 - .L_349)
.L_349:
        /*0230*/ 	.word	0x00000000
.L_350:


//--------------------- .nv.info._ZN7cutlass13device_kernelIN5flash19enable_sm80_to_sm89INS1_16FlashAttnFwdSm80INS1_25CollectiveMainloopFwdSm80ILi8ELi1ELb1EN4cute5tupleIJNS5_1CILi128EEENS7_ILi96EEES8_EEELi128ENS_10bfloat16_tEfNS_4arch4Sm80ELb0ELb1ELb1ELb1ELb0ELb1ELb1ELb0EEENS1_21CollectiveEpilogueFwdINS6_IJS8_S8_S9_EEENS6_IJNS7_ILi1EEESH_SH_EEESB_SD_Li256ELb1ELb1ELb0ELb0EEENS1_19SingleTileSchedulerILb1ELb0ELb1ELi128EEEEEEEEEvNT_6ParamsE --------------------------
	.section	.nv.info._ZN7cutlass13device_kernelIN5flash19enable_sm80_to_sm89INS1_16FlashAttnFwdSm80INS1_25CollectiveMainloopFwdSm80ILi8ELi1ELb1EN4cute5tupleIJNS5_1CILi128EEENS7_ILi96EEES8_EEELi128ENS_10bfloat16_tEfNS_4arch4Sm80ELb0ELb1ELb1ELb1ELb0ELb1ELb1ELb0EEENS1_21CollectiveEpilogueFwdINS6_IJS8_S8_S9_EEENS6_IJNS7_ILi1EEESH_SH_EEESB_SD_Li256ELb1ELb1ELb0ELb0EEENS1_19SingleTileSchedulerILb1ELb0ELb1ELi128EEEEEEEEEvNT_6ParamsE,"",@"SHT_CUDA_INFO"
	.sectionflags	@""
	.align	4


	//----- nvinfo : EIATTR_CUDA_API_VERSION
	.align		4
        /*0000*/ 	.byte	0x04, 0x37
        /*0002*/ 	.short	(.L_352 - .L_351)
.L_351:
        /*0004*/ 	.word	0x00000082


	//----- nvinfo : EIATTR_SW2861232_WAR
	.align		4
.L_352:
        /*0008*/ 	.byte	0x01, 0x35
	.zero		2


	//----- nvinfo : EIATTR_PARAM_CBANK
	.align		4
        /*000c*/ 	.byte	0x04, 0x0a
        /*000e*/ 	.short	(.L_354 - .L_353)
	.align		4
.L_353:
        /*0010*/ 	.word	index@(.nv.constant0._ZN7cutlass13device_kernelIN5flash19enable_sm80_to_sm89INS1_16FlashAttnFwdSm80INS1_25CollectiveMainloopFwdSm80ILi8ELi1ELb1EN4cute5tupleIJNS5_1CILi128EEENS7_ILi96EEES8_EEELi128ENS_10bfloat16_tEfNS_4arch4Sm80ELb0ELb1ELb1ELb1ELb0ELb1ELb1ELb0EEENS1_21CollectiveEpilogueFwdINS6_IJS8_S8_S9_EEENS6_IJNS7_ILi1EEESH_SH_EEESB_SD_Li256ELb1ELb1ELb0ELb0EEENS1_19SingleTileSchedulerILb1ELb0ELb1ELi128EEEEEEEEEvNT_6ParamsE)
        /*0014*/ 	.short	0x0160
        /*0016*/ 	.short	0x0418


	//----- nvinfo : EIATTR_CBANK_PARAM_SIZE
	.align		4
.L_354:
        /*0018*/ 	.byte	0x03, 0x19
        /*001a*/ 	.short	0x0418


	//----- nvinfo : EIATTR_KPARAM_INFO
	.align		4
        /*001c*/ 	.byte	0x04, 0x17
        /*001e*/ 	.short	(.L_356 - .L_355)
.L_355:
        /*0020*/ 	.word	0x00000000
        /*0024*/ 	.short	0x0000
        /*0026*/ 	.short	0x0000
        /*0028*/ 	.byte	0x00, 0xf0, 0x61, 0x10


	//----- nvinfo : EIATTR_MAXREG_COUNT
	.align		4
.L_356:
        /*002c*/ 	.byte	0x03, 0x1b
        /*002e*/ 	.short	0x00ff


	//----- nvinfo : EIATTR_NUM_BARRIERS
	.align		4
        /*0030*/ 	.byte	0x02, 0x4c
        /*0032*/ 	.byte	0x02
	.zero		1


	//----- nvinfo : EIATTR_MERCURY_ISA_VERSION
	.align		4
        /*0034*/ 	.byte	0x03, 0x5f
        /*0036*/ 	.short	0x0000


	//----- nvinfo : EIATTR_COOP_GROUP_MASK_REGIDS
	.align		4
        /*0038*/ 	.byte	0x04, 0x29
        /*003a*/ 	.short	(.L_358 - .L_357)


	//   ....[0]....
.L_357:
        /*003c*/ 	.word	0xffffffff


	//   ....[1]....
        /*0040*/ 	.word	0xffffffff


	//   ....[2]....
        /*0044*/ 	.word	0xffffffff


	//   ....[3]....
        /*0048*/ 	.word	0xffffffff


	//   ....[4]....
        /*004c*/ 	.word	0xffffffff


	//   ....[5]....
        /*0050*/ 	.word	0xffffffff


	//   ....[6]....
        /*0054*/ 	.word	0xffffffff


	//   ....[7]....
        /*0058*/ 	.word	0xffffffff


	//   ....[8]....
        /*005c*/ 	.word	0xffffffff


	//   ....[9]....
        /*0060*/ 	.word	0xffffffff


	//   ....[10]....
        /*0064*/ 	.word	0xffffffff


	//   ....[11]....
        /*0068*/ 	.word	0xffffffff


	//   ....[12]....
        /*006c*/ 	.word	0xffffffff


	//   ....[13]....
        /*0070*/ 	.word	0xffffffff


	//   ....[14]....
        /*0074*/ 	.word	0xffffffff


	//   ....[15]....
        /*0078*/ 	.word	0xffffffff


	//   ....[16]....
        /*007c*/ 	.word	0xffffffff


	//   ....[17]....
        /*0080*/ 	.word	0xffffffff


	//   ....[18]....
        /*0084*/ 	.word	0xffffffff


	//   ....[19]....
        /*0088*/ 	.word	0xffffffff


	//   ....[20]....
        /*008c*/ 	.word	0xffffffff


	//   ....[21]....
        /*0090*/ 	.word	0xffffffff


	//   ....[22]....
        /*0094*/ 	.word	0xffffffff


	//   ....[23]....
        /*0098*/ 	.word	0xffffffff


	//   ....[24]....
        /*009c*/ 	.word	0xffffffff


	//   ....[25]....
        /*00a0*/ 	.word	0xffffffff


	//   ....[26]....
        /*00a4*/ 	.word	0xffffffff


	//   ....[27]....
        /*00a8*/ 	.word	0xffffffff


	//   ....[28]....
        /*00ac*/ 	.word	0xffffffff


	//   ....[29]....
        /*00b0*/ 	.word	0xffffffff


	//   ....[30]....
        /*00b4*/ 	.word	0xffffffff


	//   ....[31]....
        /*00b8*/ 	.word	0xffffffff


	//   ....[32]....
        /*00bc*/ 	.word	0xffffffff


	//   ....[33]....
        /*00c0*/ 	.word	0xffffffff


	//   ....[34]....
        /*00c4*/ 	.word	0xffffffff


	//   ....[35]....
        /*00c8*/ 	.word	0xffffffff


	//   ....[36]....
        /*00cc*/ 	.word	0xffffffff


	//   ....[37]....
        /*00d0*/ 	.word	0xffffffff


	//   ....[38]....
        /*00d4*/ 	.word	0xffffffff


	//   ....[39]....
        /*00d8*/ 	.word	0xffffffff


	//   ....[40]....
        /*00dc*/ 	.word	0xffffffff


	//   ....[41]....
        /*00e0*/ 	.word	0xffffffff


	//   ....[42]....
        /*00e4*/ 	.word	0xffffffff


	//   ....[43]....
        /*00e8*/ 	.word	0xffffffff


	//   ....[44]....
        /*00ec*/ 	.word	0xffffffff


	//   ....[45]....
        /*00f0*/ 	.word	0xffffffff


	//   ....[46]....
        /*00f4*/ 	.word	0xffffffff


	//   ....[47]....
        /*00f8*/ 	.word	0xffffffff


	//   ....[48]....
        /*00fc*/ 	.word	0xffffffff


	//   ....[49]....
        /*0100*/ 	.word	0xffffffff


	//   ....[50]....
        /*0104*/ 	.word	0xffffffff


	//   ....[51]....
        /*0108*/ 	.word	0xffffffff


	//   ....[52]....
        /*010c*/ 	.word	0xffffffff


	//   ....[53]....
        /*0110*/ 	.word	0xffffffff


	//   ....[54]....
        /*0114*/ 	.word	0xffffffff


	//   ....[55]....
        /*0118*/ 	.word	0xffffffff


	//   ....[56]....
        /*011c*/ 	.word	0xffffffff


	//   ....[57]....
        /*0120*/ 	.word	0xffffffff


	//   ....[58]....
        /*0124*/ 	.word	0xffffffff


	//   ....[59]....
        /*0128*/ 	.word	0xffffffff


	//   ....[60]....
        /*012c*/ 	.word	0xffffffff


	//   ....[61]....
        /*0130*/ 	.word	0xffffffff


	//   ....[62]....
        /*0134*/ 	.word	0xffffffff


	//   ....[63]....
        /*0138*/ 	.word	0xffffffff


	//   ....[64]....
        /*013c*/ 	.word	0xffffffff


	//   ....[65]....
        /*0140*/ 	.word	0xffffffff


	//   ....[66]....
        /*0144*/ 	.word	0xffffffff


	//   ....[67]....
        /*0148*/ 	.word	0xffffffff


	//   ....[68]....
        /*014c*/ 	.word	0xffffffff


	//   ....[69]....
        /*0150*/ 	.word	0xffffffff


	//   ....[70]....
        /*0154*/ 	.word	0xffffffff


	//   ....[71]....
        /*0158*/ 	.word	0xffffffff


	//   ....[72]....
        /*015c*/ 	.word	0xffffffff


	//   ....[73]....
        /*0160*/ 	.word	0xffffffff


	//   ....[74]....
        /*0164*/ 	.word	0xffffffff


	//   ....[75]....
        /*0168*/ 	.word	0xffffffff


	//   ....[76]....
        /*016c*/ 	.word	0xffffffff


	//   ....[77]....
        /*0170*/ 	.word	0xffffffff


	//   ....[78]....
        /*0174*/ 	.word	0xffffffff


	//   ....[79]....
        /*0178*/ 	.word	0xffffffff


	//   ....[80]....
        /*017c*/ 	.word	0xffffffff


	//   ....[81]....
        /*0180*/ 	.word	0xffffffff


	//   ....[82]....
        /*0184*/ 	.word	0xffffffff


	//   ....[83]....
        /*0188*/ 	.word	0xffffffff


	//   ....[84]....
        /*018c*/ 	.word	0xffffffff


	//   ....[85]....
        /*0190*/ 	.word	0xffffffff


	//   ....[86]....
        /*0194*/ 	.word	0xffffffff


	//----- nvinfo : EIATTR_COOP_GROUP_INSTR_OFFSETS
	.align		4
.L_358:
        /*0198*/ 	.byte	0x04, 0x28
        /*019a*/ 	.short	(.L_360 - .L_359)


	//   ....[0]....
.L_359:
        /*019c*/ 	.word	0x00000080


	//   ....[1]....
        /*01a0*/ 	.word	0x00006c70


	//   ....[2]....
        /*01a4*/ 	.word	0x00006cb0


	//   ....[3]....
        /*01a8*/ 	.word	0x00006ce0


	//   ....[4]....
        /*01ac*/ 	.word	0x00006d10


	//   ....[5]....
        /*01b0*/ 	.word	0x00006d90


	//   ....[6]....
        /*01b4*/ 	.word	0x00006dc0


	//   ....[7]....
        /*01b8*/ 	.word	0x00006de0


	//   ....[8]....
        /*01bc*/ 	.word	0x00006df0


	//   ....[9]....
        /*01c0*/ 	.word	0x000078d0


	//   ....[10]....
        /*01c4*/ 	.word	0x00007940


	//   ....[11]....
        /*01c8*/ 	.word	0x00007960


	//   ....[12]....
        /*01cc*/ 	.word	0x00007980


	//   ....[13]....
        /*01d0*/ 	.word	0x00007ae0


	//   ....[14]....
        /*01d4*/ 	.word	0x00007ba0


	//   ....[15]....
        /*01d8*/ 	.word	0x00007be0


	//   ....[16]....
        /*01dc*/ 	.word	0x00007c20


	//   ....[17]....
        /*01e0*/ 	.word	0x00007da0


	//   ....[18]....
        /*01e4*/ 	.word	0x00007e60


	//   ....[19]....
        /*01e8*/ 	.word	0x00007ea0


	//   ....[20]....
        /*01ec*/ 	.word	0x00007ee0


	//   ....[21]....
        /*01f0*/ 	.word	0x00008080


	//   ....[22]....
        /*01f4*/ 	.word	0x00008140


	//   ....[23]....
        /*01f8*/ 	.word	0x00008180


	//   ....[24]....
        /*01fc*/ 	.word	0x000081c0


	//   ....[25]....
        /*0200*/ 	.word	0x00009f30


	//   ....[26]....
        /*0204*/ 	.word	0x00009fa0


	//   ....[27]....
        /*0208*/ 	.word	0x00009ff0


	//   ....[28]....
        /*020c*/ 	.word	0x0000a010


	//   ....[29]....
        /*0210*/ 	.word	0x0000a140


	//   ....[30]....
        /*0214*/ 	.word	0x0000a170


	//   ....[31]....
        /*0218*/ 	.word	0x0000a180


	//   ....[32]....
        /*021c*/ 	.word	0x0000a190


	//   ....[33]....
        /*0220*/ 	.word	0x0000a300


	//   ....[34]....
        /*0224*/ 	.word	0x0000a340


	//   ....[35]....
        /*0228*/ 	.word	0x0000a380


	//   ....[36]....
        /*022c*/ 	.word	0x0000a3a0


	//   ....[37]....
        /*0230*/ 	.word	0x0000a510


	//   ....[38]....
        /*0234*/ 	.word	0x0000a530


	//   ....[39]....
        /*0238*/ 	.word	0x0000a550


	//   ....[40]....
        /*023c*/ 	.word	0x0000a570


	//   ....[41]....
        /*0240*/ 	.word	0x0000d8f0


	//   ....[42]....
        /*0244*/ 	.word	0x0000dca0


	//   ....[43]....
        /*0248*/ 	.word	0x0000f180


	//   ....[44]....
        /*024c*/ 	.word	0x0000f1c0


	//   ....[45]....
        /*0250*/ 	.word	0x0000f1e0


	//   ....[46]....
        /*0254*/ 	.word	0x0000f200


	//   ....[47]....
        /*0258*/ 	.word	0x00011820


	//   ....[48]....
        /*025c*/ 	.word	0x00011d70


	//   ....[49]....
        /*0260*/ 	.word	0x00012d50


	//   ....[50]....
        /*0264*/ 	.word	0x00012e10


	//   ....[51]....
        /*0268*/ 	.word	0x000130d0


	//   ....[52]....
        /*026c*/ 	.word	0x000131d0


	//   ....[53]....
        /*0270*/ 	.word	0x00016030


	//   ....[54]....
        /*0274*/ 	.word	0x00016050


	//   ....[55]....
        /*0278*/ 	.word	0x00016080


	//   ....[56]....
        /*027c*/ 	.word	0x000160b0


	//   ....[57]....
        /*0280*/ 	.word	0x00018ed0


	//   ....[58]....
        /*0284*/ 	.word	0x00019500


	//   ....[59]....
        /*0288*/ 	.word	0x0001a200


	//   ....[60]....
        /*028c*/ 	.word	0x0001a500


	//   ....[61]....
        /*0290*/ 	.word	0x0001a510


	//   ....[62]....
        /*0294*/ 	.word	0x0001a570


	//   ....[63]....
        /*0298*/ 	.word	0x0001bde0


	//   ....[64]....
        /*029c*/ 	.word	0x0001be10


	//   ....[65]....
        /*02a0*/ 	.word	0x0001be60


	//   ....[66]....
        /*02a4*/ 	.word	0x0001be70


	//   ....[67]....
        /*02a8*/ 	.word	0x0001cf70


	//   ....[68]....
        /*02ac*/ 	.word	0x0001cfa0


	//   ....[69]....
        /*02b0*/ 	.word	0x0001cfe0


	//   ....[70]....
        /*02b4*/ 	.word	0x0001d020


	//   ....[71]....
        /*02b8*/ 	.word	0x0001d200


	//   ....[72]....
        /*02bc*/ 	.word	0x0001d210


	//   ....[73]....
        /*02c0*/ 	.word	0x0001d300


	//   ....[74]....
        /*02c4*/ 	.word	0x0001d330


	//   ....[75]....
        /*02c8*/ 	.word	0x0001d400


	//   ....[76]....
        /*02cc*/ 	.word	0x0001d430


	//   ....[77]....
        /*02d0*/ 	.word	0x0001d500


	//   ....[78]....
        /*02d4*/ 	.word	0x0001d520


	//   ....[79]....
        /*02d8*/ 	.word	0x0001dc60


	//   ....[80]....
        /*02dc*/ 	.word	0x0001dc80


	//   ....[81]....
        /*02e0*/ 	.word	0x0001dd50


	//   ....[82]....
        /*02e4*/ 	.word	0x0001dd80


	//   ....[83]....
        /*02e8*/ 	.word	0x0001de50


	//   ....[84]....
        /*02ec*/ 	.word	0x0001de80


	//   ....[85]....
        /*02f0*/ 	.word	0x0001df50


	//   ....[86]....
        /*02f4*/ 	.word	0x0001df70


	//----- nvinfo : EIATTR_EXIT_INSTR_OFFSETS
	.align		4
.L_360:
        /*02f8*/ 	.byte	0x04, 0x1c
        /*02fa*/ 	.short	(.L_362 - .L_361)


	//   ....[0]....
.L_361:
        /*02fc*/ 	.word	0x00000330


	//   ....[1]....
        /*0300*/ 	.word	0x0001d530


	//   ....[2]....
        /*0304*/ 	.word	0x0001d580


	//   ....[3]....
        /*0308*/ 	.word	0x0001d5e0


	//   ....[4]....
        /*030c*/ 	.word	0x0001df80


	//   ....[5]....
        /*0310*/ 	.word	0x0001dfd0


	//   ....[6]....
        /*0314*/ 	.word	0x0001e030


	//----- nvinfo : EIATTR_CTAIDZ_USED
	.align		4
.L_362:
        /*0318*/ 	.byte	0x01, 0x04
	.zero		2


	//----- nvinfo : EIATTR_MAX_THREADS
	.align		4
        /*031c*/ 	.byte	0x04, 0x05
        /*031e*/ 	.short	(.L_364 - .L_363)
.L_363:
        /*0320*/ 	.word	0x00000100
        /*0324*/ 	.word	0x00000001
        /*0328*/ 	.word	0x00000001


	//----- nvinfo : EIATTR_CRS_STACK_SIZE
	.align		4
.L_364:
        /*032c*/ 	.byte	0x04, 0x1e
        /*032e*/ 	.short	(.L_366 - .L_365)
.L_365:
        /*0330*/ 	.word	0x00000000
.L_366:


//--------------------- .nv.info._ZN7cutlass13device_kernelIN5flash19enable_sm80_to_sm89INS1_16FlashAttnFwdSm80INS1_25CollectiveMainloopFwdSm80ILi8ELi1ELb1EN4cute5tupleIJNS5_1CILi128EEES8_S8_EEELi128ENS_10bfloat16_tEfNS_4arch4Sm80ELb1ELb0ELb1ELb0ELb0ELb0ELb1ELb0EEENS1_21CollectiveEpilogueFwdIS9_NS6_IJNS7_ILi1EEESF_SF_EEESA_SC_Li256ELb0ELb1ELb0ELb0EEENS1_30DynamicPersistentTileSchedulerILi256ELi256ELb0ELb1ELb0EEEEEEEEEvNT_6ParamsE --------------------------
	.section	.nv.info._ZN7cutlass13device_kernelIN5flash19enable_sm80_to_sm89INS1_16FlashAttnFwdSm80INS1_25CollectiveMainloopFwdSm80ILi8ELi1ELb1EN4cute5tupleIJNS5_1CILi128EEES8_S8_EEELi128ENS_10bfloat16_tEfNS_4arch4Sm80ELb1ELb0ELb1ELb0ELb0ELb0ELb1ELb0EEENS1_21CollectiveEpilogueFwdIS9_NS6_IJNS7_ILi1EEESF_SF_EEESA_SC_Li256ELb0ELb1ELb0ELb0EEENS1_30DynamicPersistentTileSchedulerILi256ELi256ELb0ELb1ELb0EEEEEEEEEvNT_6ParamsE,"",@"SHT_CUDA_INFO"
	.sectionflags	@""
	.align	4


	//----- nvinfo : EIATTR_CUDA_API_VERSION
	.align		4
        /*0000*/ 	.byte	0x04, 0x37
        /*0002*/ 	.short	(.L_368 - .L_367)
.L_367:
        /*0004*/ 	.word	0x00000082


	//----- nvinfo : EIATTR_SW2861232_WAR
	.align		4
.L_368:
        /*0008*/ 	.byte	0x01, 0x35
	.zero		2


	//----- nvinfo : EIATTR_PARAM_CBANK
	.align		4
        /*000c*/ 	.byte	0x04, 0x0a
        /*000e*/ 	.short	(.L_370 - .L_369)
	.align		4
.L_369:
        /*0010*/ 	.word	index@(.nv.constant0._ZN7cutlass13device_kernelIN5flash19enable_sm80_to_sm89INS1_16FlashAttnFwdSm80INS1_25CollectiveMainloopFwdSm80ILi8ELi1ELb1EN4cute5tupleIJNS5_1CILi128EEES8_S8_EEELi128ENS_10bfloat16_tEfNS_4arch4Sm80ELb1ELb0ELb1ELb0ELb0ELb0ELb1ELb0EEENS1_21CollectiveEpilogueFwdIS9_NS6_IJNS7_ILi1EEESF_SF_EEESA_SC_Li256ELb0ELb1ELb0ELb0EEENS1_30DynamicPersistentTileSchedulerILi256ELi256ELb0ELb1ELb0EEEEEEEEEvNT_6ParamsE)
        /*0014*/ 	.short	0x0160
        /*0016*/ 	.short	0x0428


	//----- nvinfo : EIATTR_CBANK_PARAM_SIZE
	.align		4
.L_370:
        /*0018*/ 	.byte	0x03, 0x19
        /*001a*/ 	.short	0x0428


	//----- nvinfo : EIATTR_KPARAM_INFO
	.align		4
        /*001c*/ 	.byte	0x04, 0x17
        /*001e*/ 	.short	(.L_372 - .L_371)
.L_371:
        /*0020*/ 	.word	0x00000000
        /*0024*/ 	.short	0x0000
        /*0026*/ 	.short	0x0000
        /*0028*/ 	.byte	0x00, 0xf0, 0xa1, 0x10


	//----- nvinfo : EIATTR_MAXREG_COUNT
	.align		4
.L_372:
        /*002c*/ 	.byte	0x03, 0x1b
        /*002e*/ 	.short	0x00ff


	//----- nvinfo : EIATTR_NUM_BARRIERS
	.align		4
        /*0030*/ 	.byte	0x02, 0x4c
        /*0032*/ 	.byte	0x06
	.zero		1


	//----- nvinfo : EIATTR_ANNOTATIONS
	.align		4
        /*0034*/ 	.byte	0x04, 0x55
        /*0036*/ 	.short	(.L_374 - .L_373)


	//   ....[0]....
.L_373:
        /* <DEDUP_REMOVED lines=52> */


	//----- nvinfo : EIATTR_MERCURY_ISA_VERSION
	.align		4
.L_374:
        /*0360*/ 	.byte	0x03, 0x5f
        /*0362*/ 	.short	0x0000


	//----- nvinfo : EIATTR_INT_WARP_WIDE_INSTR_OFFSETS
	.align		4
        /*0364*/ 	.byte	0x04, 0x31
        /*0366*/ 	.short	(.L_376 - .L_375)


	//   ....[0]....
.L_375:
        /*0368*/ 	.word	0x0000ee00


	//   ....[1]....
        /*036c*/ 	.word	0x0000ee80


	//----- nvinfo : EIATTR_COOP_GROUP_MASK_REGIDS
	.align		4
.L_376:
        /*0370*/ 	.byte	0x04, 0x29
        /*0372*/ 	.short	(.L_378 - .L_377)


	//   ....[0]....
.L_377:
        /*0374*/ 	.word	0xffffffff


	//   ....[1]....
        /*0378*/ 	.word	0xffffffff


	//   ....[2]....
        /*037c*/ 	.word	0xffffffff


	//   ....[3]....
        /*0380*/ 	.word	0xffffffff


	//   ....[4]....
        /*0384*/ 	.word	0xffffffff


	//   ....[5]....
        /*0388*/ 	.word	0xffffffff


	//   ....[6]....
        /*038c*/ 	.word	0xffffffff


	//   ....[7]....
        /*0390*/ 	.word	0xffffffff


	//   ....[8]....
        /*0394*/ 	.word	0xffffffff


	//   ....[9]....
        /*0398*/ 	.word	0xffffffff


	//   ....[10]....
        /*039c*/ 	.word	0xffffffff


	//   ....[11]....
        /*03a0*/ 	.word	0xffffffff


	//   ....[12]....
        /*03a4*/ 	.word	0xffffffff


	//   ....[13]....
        /*03a8*/ 	.word	0xffffffff


	//   ....[14]....
        /*03ac*/ 	.word	0xffffffff


	//   ....[15]....
        /*03b0*/ 	.word	0xffffffff


	//   ....[16]....
        /*03b4*/ 	.word	0xffffffff


	//   ....[17]....
        /*03b8*/ 	.word	0xffffffff


	//   ....[18]....
        /*03bc*/ 	.word	0xffffffff


	//   ....[19]....
        /*03c0*/ 	.word	0xffffffff


	//   ....[20]....
        /*03c4*/ 	.word	0xffffffff


	//   ....[21]....
        /*03c8*/ 	.word	0xffffffff


	//   ....[22]....
        /*03cc*/ 	.word	0xffffffff


	//   ....[23]....
        /*03d0*/ 	.word	0xffffffff


	//   ....[24]....
        /*03d4*/ 	.word	0xffffffff


	//   ....[25]....
        /*03d8*/ 	.word	0xffffffff


	//   ....[26]....
        /*03dc*/ 	.word	0xffffffff


	//   ....[27]....
        /*03e0*/ 	.word	0xffffffff


	//   ....[28]....
        /*03e4*/ 	.word	0xffffffff


	//   ....[29]....
        /*03e8*/ 	.word	0xffffffff


	//   ....[30]....
        /*03ec*/ 	.word	0xffffffff


	//   ....[31]....
        /*03f0*/ 	.word	0xffffffff


	//   ....[32]....
        /*03f4*/ 	.word	0xffffffff


	//   ....[33]....
        /*03f8*/ 	.word	0xffffffff


	//   ....[34]....
        /*03fc*/ 	.word	0xffffffff


	//   ....[35]....
        /*0400*/ 	.word	0xffffffff


	//   ....[36]....
        /*0404*/ 	.word	0xffffffff


	//   ....[37]....
        /*0408*/ 	.word	0xffffffff


	//   ....[38]....
        /*040c*/ 	.word	0xffffffff


	//   ....[39]....
        /*0410*/ 	.word	0xffffffff


	//   ....[40]....
        /*0414*/ 	.word	0xffffffff


	//   ....[41]....
        /*0418*/ 	.word	0xffffffff


	//   ....[42]....
        /*041c*/ 	.word	0xffffffff


	//   ....[43]....
        /*0420*/ 	.word	0xffffffff


	//   ....[44]....
        /*0424*/ 	.word	0xffffffff


	//   ....[45]....
        /*0428*/ 	.word	0xffffffff


	//   ....[46]....
        /*042c*/ 	.word	0xffffffff


	//   ....[47]....
        /*0430*/ 	.word	0xffffffff


	//   ....[48]....
        /*0434*/ 	.word	0xffffffff


	//   ....[49]....
        /*0438*/ 	.word	0xffffffff


	//   ....[50]....
        /*043c*/ 	.word	0xffffffff


	//   ....[51]....
        /*0440*/ 	.word	0xffffffff


	//   ....[52]....
        /*0444*/ 	.word	0xffffffff


	//   ....[53]....
        /*0448*/ 	.word	0xffffffff


	//   ....[54]....
        /*044c*/ 	.word	0xffffffff


	//   ....[55]....
        /*0450*/ 	.word	0xffffffff


	//   ....[56]....
        /*0454*/ 	.word	0xffffffff


	//   ....[57]....
        /*0458*/ 	.word	0xffffffff


	//   ....[58]....
        /*045c*/ 	.word	0xffffffff


	//   ....[59]....
        /*0460*/ 	.word	0xffffffff


	//   ....[60]....
        /*0464*/ 	.word	0xffffffff


	//   ....[61]....
        /*0468*/ 	.word	0xffffffff


	//   ....[62]....
        /*046c*/ 	.word	0xffffffff


	//   ....[63]....
        /*0470*/ 	.word	0xffffffff


	//----- nvinfo : EIATTR_COOP_GROUP_INSTR_OFFSETS
	.align		4
.L_378:
        /*0474*/ 	.byte	0x04, 0x28
        /*0476*/ 	.short	(.L_380 - .L_379)


	//   ....[0]....
.L_379:
        /*0478*/ 	.word	0x00000050


	//   ....[1]....
        /*047c*/ 	.word	0x00001640


	//   ....[2]....
        /*0480*/ 	.word	0x00001660


	//   ....[3]....
        /*0484*/ 	.word	0x00001680


	//   ....[4]....
        /*0488*/ 	.word	0x000016a0


	//   ....[5]....
        /*048c*/ 	.word	0x000016c0


	//   ....[6]....
        /*0490*/ 	.word	0x000016e0


	//   ....[7]....
        /*0494*/ 	.word	0x00001720


	//   ....[8]....
        /*0498*/ 	.word	0x00001780


	//   ....[9]....
        /*049c*/ 	.word	0x000035f0


	//   ....[10]....
        /*04a0*/ 	.word	0x00003600


	//   ....[11]....
        /*04a4*/ 	.word	0x00004220


	//   ....[12]....
        /*04a8*/ 	.word	0x000042b0


	//   ....[13]....
        /*04ac*/ 	.word	0x000042d0


	//   ....[14]....
        /*04b0*/ 	.word	0x000042f0


	//   ....[15]....
        /*04b4*/ 	.word	0x000065f0


	//   ....[16]....
        /*04b8*/ 	.word	0x000071a0


	//   ....[17]....
        /*04bc*/ 	.word	0x00008170


	//   ....[18]....
        /*04c0*/ 	.word	0x00008380


	//   ....[19]....
        /*04c4*/ 	.word	0x000083d0


	//   ....[20]....
        /*04c8*/ 	.word	0x00008470


	//   ....[21]....
        /*04cc*/ 	.word	0x0000c350


	//   ....[22]....
        /*04d0*/ 	.word	0x0000c3c0


	//   ....[23]....
        /*04d4*/ 	.word	0x0000c3f0


	//   ....[24]....
        /*04d8*/ 	.word	0x0000c480


	//   ....[25]....
        /*04dc*/ 	.word	0x0000e7b0


	//   ....[26]....
        /*04e0*/ 	.word	0x0000e800


	//   ....[27]....
        /*04e4*/ 	.word	0x0000e820


	//   ....[28]....
        /*04e8*/ 	.word	0x0000e840


	//   ....[29]....
        /*04ec*/ 	.word	0x0000f460


	//   ....[30]....
        /*04f0*/ 	.word	0x0000f7e0


	//   ....[31]....
        /*04f4*/ 	.word	0x0000f810


	//   ....[32]....
        /*04f8*/ 	.word	0x0000f830


	//   ....[33]....
        /*04fc*/ 	.word	0x0000f850


	//   ....[34]....
        /*0500*/ 	.word	0x0000fa60


	//   ....[35]....
        /*0504*/ 	.word	0x0000fa70


	//   ....[36]....
        /*0508*/ 	.word	0x0000fb50


	//   ....[37]....
        /*050c*/ 	.word	0x0000fb80


	//   ....[38]....
        /*0510*/ 	.word	0x0000fc40


	//   ....[39]....
        /*0514*/ 	.word	0x0000fc70


	//   ....[40]....
        /*0518*/ 	.word	0x0000fd30


	//   ....[41]....
        /*051c*/ 	.word	0x0000fd50


	//   ....[42]....
        /*0520*/ 	.word	0x000102c0


	//   ....[43]....
        /*0524*/ 	.word	0x000102e0


	//   ....[44]....
        /*0528*/ 	.word	0x00010410


	//   ....[45]....
        /*052c*/ 	.word	0x00010420


	//   ....[46]....
        /*0530*/ 	.word	0x00010540


	//   ....[47]....
        /*0534*/ 	.word	0x00010560


	//   ....[48]....
        /*0538*/ 	.word	0x00010680


	//   ....[49]....
        /*053c*/ 	.word	0x00010690


	//   ....[50]....
        /*0540*/ 	.word	0x00010820


	//   ....[51]....
        /*0544*/ 	.word	0x00010900


	//   ....[52]....
        /*0548*/ 	.word	0x00010960


	//   ....[53]....
        /*054c*/ 	.word	0x000109b0


	//   ....[54]....
        /*0550*/ 	.word	0x00010a00


	//   ....[55]....
        /*0554*/ 	.word	0x00010a70


	//   ....[56]....
        /*0558*/ 	.word	0x00010ae0


	//   ....[57]....
        /*055c*/ 	.word	0x00010b40


	//   ....[58]....
        /*0560*/ 	.word	0x00010ba0


	//   ....[59]....
        /*0564*/ 	.word	0x00010c00


	//   ....[60]....
        /*0568*/ 	.word	0x00010c70


	//   ....[61]....
        /*056c*/ 	.word	0x00010cd0


	//   ....[62]....
        /*0570*/ 	.word	0x00010d30


	//   ....[63]....
        /*0574*/ 	.word	0x00010da0


	//----- nvinfo : EIATTR_EXIT_INSTR_OFFSETS
	.align		4
.L_380:
        /*0578*/ 	.byte	0x04, 0x1c
        /*057a*/ 	.short	(.L_382 - .L_381)


	//   ....[0]....
.L_381:
        /*057c*/ 	.word	0x000000a0


	//   ....[1]....
        /*0580*/ 	.word	0x000108c0


	//----- nvinfo : EIATTR_MAX_THREADS
	.align		4
.L_382:
        /*0584*/ 	.byte	0x04, 0x05
        /*0586*/ 	.short	(.L_384 - .L_383)
.L_383:
        /*0588*/ 	.word	0x00000100
        /*058c*/ 	.word	0x00000001
        /*0590*/ 	.word	0x00000001


	//----- nvinfo : EIATTR_CRS_STACK_SIZE
	.align		4
.L_384:
        /*0594*/ 	.byte	0x04, 0x1e
        /*0596*/ 	.short	(.L_386 - .L_385)
.L_385:
        /*0598*/ 	.word	0x00000000
.L_386:


//--------------------- .nv.info._ZN7cutlass13device_kernelIN5flash19enable_sm80_to_sm89INS1_16FlashAttnFwdSm80INS1_25CollectiveMainloopFwdSm80ILi8ELi1ELb1EN4cute5tupleIJNS5_1CILi128EEES8_S8_EEELi128ENS_10bfloat16_tEfNS_4arch4Sm80ELb1ELb0ELb1ELb1ELb0ELb0ELb1ELb0EEENS1_21CollectiveEpilogueFwdIS9_NS6_IJNS7_ILi1EEESF_SF_EEESA_SC_Li256ELb1ELb1ELb0ELb0EEENS1_19SingleTileSchedulerILb1ELb0ELb1ELi128EEEEEEEEEvNT_6ParamsE --------------------------
	.section	.nv.info._ZN7cutlass13device_kernelIN5flash19enable_sm80_to_sm89INS1_16FlashAttnFwdSm80INS1_25CollectiveMainloopFwdSm80ILi8ELi1ELb1EN4cute5tupleIJNS5_1CILi128EEES8_S8_EEELi128ENS_10bfloat16_tEfNS_4arch4Sm80ELb1ELb0ELb1ELb1ELb0ELb0ELb1ELb0EEENS1_21CollectiveEpilogueFwdIS9_NS6_IJNS7_ILi1EEESF_SF_EEESA_SC_Li256ELb1ELb1ELb0ELb0EEENS1_19SingleTileSchedulerILb1ELb0ELb1ELi128EEEEEEEEEvNT_6ParamsE,"",@"SHT_CUDA_INFO"
	.sectionflags	@""
	.align	4


	//----- nvinfo : EIATTR_CUDA_API_VERSION
	.align		4
        /*0000*/ 	.byte	0x04, 0x37
        /*0002*/ 	.short	(.L_388 - .L_387)
.L_387:
        /*0004*/ 	.word	0x00000082


	//----- nvinfo : EIATTR_SW2861232_WAR
	.align		4
.L_388:
        /*0008*/ 	.byte	0x01, 0x35
	.zero		2


	//----- nvinfo : EIATTR_PARAM_CBANK
	.align		4
        /*000c*/ 	.byte	0x04, 0x0a
        /*000e*/ 	.short	(.L_390 - .L_389)
	.align		4
.L_389:
        /*0010*/ 	.word	index@(.nv.constant0._ZN7cutlass13device_kernelIN5flash19enable_sm80_to_sm89INS1_16FlashAttnFwdSm80INS1_25CollectiveMainloopFwdSm80ILi8ELi1ELb1EN4cute5tupleIJNS5_1CILi128EEES8_S8_EEELi128ENS_10bfloat16_tEfNS_4arch4Sm80ELb1ELb0ELb1ELb1ELb0ELb0ELb1ELb0EEENS1_21CollectiveEpilogueFwdIS9_NS6_IJNS7_ILi1EEESF_SF_EEESA_SC_Li256ELb1ELb1ELb0ELb0EEENS1_19SingleTileSchedulerILb1ELb0ELb1ELi128EEEEEEEEEvNT_6ParamsE)
        /*0014*/ 	.short	0x0160
        /*0016*/ 	.short	0x0418


	//----- nvinfo : EIATTR_CBANK_PARAM_SIZE
	.align		4
.L_390:
        /*0018*/ 	.byte	0x03, 0x19
        /*001a*/ 	.short	0x0418


	//----- nvinfo : EIATTR_KPARAM_INFO
	.align		4
        /*001c*/ 	.byte	0x04, 0x17
        /*001e*/ 	.short	(.L_392 - .L_391)
.L_391:
        /*0020*/ 	.word	0x00000000
        /*0024*/ 	.short	0x0000
        /*0026*/ 	.short	0x0000
        /*0028*/ 	.byte	0x00, 0xf0, 0x61, 0x10


	//----- nvinfo : EIATTR_MAXREG_COUNT
	.align		4
.L_392:
        /*002c*/ 	.byte	0x03, 0x1b
        /*002e*/ 	.short	0x00ff


	//----- nvinfo : EIATTR_NUM_BARRIERS
	.align		4
        /*0030*/ 	.byte	0x02, 0x4c
        /*0032*/ 	.byte	0x02
	.zero		1


	//----- nvinfo : EIATTR_ANNOTATIONS
	.align		4
        /*0034*/ 	.byte	0x04, 0x55
        /*0036*/ 	.short	(.L_394 - .L_393)


	//   ....[0]....
.L_393:
        /* <DEDUP_REMOVED lines=32> */


	//----- nvinfo : EIATTR_MERCURY_ISA_VERSION
	.align		4
.L_394:
        /*0220*/ 	.byte	0x03, 0x5f
        /*0222*/ 	.short	0x0000


	//----- nvinfo : EIATTR_INT_WARP_WIDE_INSTR_OFFSETS
	.align		4
        /*0224*/ 	.byte	0x04, 0x31
        /*0226*/ 	.short	(.L_396 - .L_395)


	//   ....[0]....
.L_395:
        /*0228*/ 	.word	0x00001600


	//----- nvinfo : EIATTR_COOP_GROUP_MASK_REGIDS
	.align		4
.L_396:
        /*022c*/ 	.byte	0x04, 0x29
        /*022e*/ 	.short	(.L_398 - .L_397)


	//   ....[0]....
.L_397:
        /*0230*/ 	.word	0xffffffff


	//   ....[1]....
        /*0234*/ 	.word	0xffffffff


	//   ....[2]....
        /*0238*/ 	.word	0xffffffff


	//   ....[3]....
        /*023c*/ 	.word	0xffffffff


	//   ....[4]....
        /*0240*/ 	.word	0xffffffff


	//   ....[5]....
        /*0244*/ 	.word	0xffffffff


	//   ....[6]....
        /*0248*/ 	.word	0xffffffff


	//   ....[7]....
        /*024c*/ 	.word	0xffffffff


	//   ....[8]....
        /*0250*/ 	.word	0xffffffff


	//   ....[9]....
        /*0254*/ 	.word	0xffffffff


	//   ....[10]....
        /*0258*/ 	.word	0xffffffff


	//   ....[11]....
        /*025c*/ 	.word	0xffffffff


	//   ....[12]....
        /*0260*/ 	.word	0xffffffff


	//   ....[13]....
        /*0264*/ 	.word	0xffffffff


	//   ....[14]....
        /*0268*/ 	.word	0xffffffff


	//   ....[15]....
        /*026c*/ 	.word	0xffffffff


	//   ....[16]....
        /*0270*/ 	.word	0xffffffff


	//   ....[17]....
        /*0274*/ 	.word	0xffffffff


	//   ....[18]....
        /*0278*/ 	.word	0xffffffff


	//   ....[19]....
        /*027c*/ 	.word	0xffffffff


	//   ....[20]....
        /*0280*/ 	.word	0xffffffff


	//   ....[21]....
        /*0284*/ 	.word	0xffffffff


	//   ....[22]....
        /*0288*/ 	.word	0xffffffff


	//   ....[23]....
        /*028c*/ 	.word	0xffffffff


	//   ....[24]....
        /*0290*/ 	.word	0xffffffff


	//   ....[25]....
        /*0294*/ 	.word	0xffffffff


	//   ....[26]....
        /*0298*/ 	.word	0xffffffff


	//   ....[27]....
        /*029c*/ 	.word	0xffffffff


	//   ....[28]....
        /*02a0*/ 	.word	0xffffffff


	//   ....[29]....
        /*02a4*/ 	.word	0xffffffff


	//   ....[30]....
        /*02a8*/ 	.word	0xffffffff


	//   ....[31]....
        /*02ac*/ 	.word	0xffffffff


	//   ....[32]....
        /*02b0*/ 	.word	0xffffffff


	//   ....[33]....
        /*02b4*/ 	.word	0xffffffff


	//   ....[34]....
        /*02b8*/ 	.word	0xffffffff


	//   ....[35]....
        /*02bc*/ 	.word	0xffffffff


	//   ....[36]....
        /*02c0*/ 	.word	0xffffffff


	//   ....[37]....
        /*02c4*/ 	.word	0xffffffff


	//   ....[38]....
        /*02c8*/ 	.word	0xffffffff


	//   ....[39]....
        /*02cc*/ 	.word	0xffffffff


	//   ....[40]....
        /*02d0*/ 	.word	0xffffffff


	//   ....[41]....
        /*02d4*/ 	.word	0xffffffff


	//   ....[42]....
        /*02d8*/ 	.word	0xffffffff


	//   ....[43]....
        /*02dc*/ 	.word	0xffffffff


	//   ....[44]....
        /*02e0*/ 	.word	0xffffffff


	//   ....[45]....
        /*02e4*/ 	.word	0xffffffff


	//   ....[46]....
        /*02e8*/ 	.word	0xffffffff


	//   ....[47]....
        /*02ec*/ 	.word	0xffffffff


	//   ....[48]....
        /*02f0*/ 	.word	0xffffffff


	//----- nvinfo : EIATTR_COOP_GROUP_INSTR_OFFSETS
	.align		4
.L_398:
        /*02f4*/ 	.byte	0x04, 0x28
        /*02f6*/ 	.short	(.L_400 - .L_399)


	//   ....[0]....
.L_399:
        /*02f8*/ 	.word	0x00000090


	//   ....[1]....
        /*02fc*/ 	.word	0x00000fc0


	//   ....[2]....
        /*0300*/ 	.word	0x00001070


	//   ....[3]....
        /*0304*/ 	.word	0x00001120


	//   ....[4]....
        /*0308*/ 	.word	0x00001140


	//   ....[5]....
        /*030c*/ 	.word	0x00001200


	//   ....[6]....
        /*0310*/ 	.word	0x00001240


	//   ....[7]....
        /*0314*/ 	.word	0x000013d0


	//   ....[8]....
        /*0318*/ 	.word	0x000013e0


	//   ....[9]....
        /*031c*/ 	.word	0x00003760


	//   ....[10]....
        /*0320*/ 	.word	0x00003780


	//   ....[11]....
        /*0324*/ 	.word	0x000044d0


	//   ....[12]....
        /*0328*/ 	.word	0x00004560


	//   ....[13]....
        /*032c*/ 	.word	0x00004580


	//   ....[14]....
        /*0330*/ 	.word	0x000045a0


	//   ....[15]....
        /*0334*/ 	.word	0x00006d70


	//   ....[16]....
        /*0338*/ 	.word	0x00007710


	//   ....[17]....
        /*033c*/ 	.word	0x00008780


	//   ....[18]....
        /*0340*/ 	.word	0x000088f0


	//   ....[19]....
        /*0344*/ 	.word	0x00008940


	//   ....[20]....
        /*0348*/ 	.word	0x000089d0


	//   ....[21]....
        /*034c*/ 	.word	0x0000c9e0


	//   ....[22]....
        /*0350*/ 	.word	0x0000ca00


	//   ....[23]....
        /*0354*/ 	.word	0x0000ca30


	//   ....[24]....
        /*0358*/ 	.word	0x0000ca40


	//   ....[25]....
        /*035c*/ 	.word	0x0000ed40


	//   ....[26]....
        /*0360*/ 	.word	0x0000ed50


	//   ....[27]....
        /*0364*/ 	.word	0x0000ed80


	//   ....[28]....
        /*0368*/ 	.word	0x0000eda0


	//   ....[29]....
        /*036c*/ 	.word	0x0000ff40


	//   ....[30]....
        /*0370*/ 	.word	0x0000ff80


	//   ....[31]....
        /*0374*/ 	.word	0x0000ffb0


	//   ....[32]....
        /*0378*/ 	.word	0x0000ffd0


	//   ....[33]....
        /*037c*/ 	.word	0x00010190


	//   ....[34]....
        /*0380*/ 	.word	0x000101a0


	//   ....[35]....
        /*0384*/ 	.word	0x00010290


	//   ....[36]....
        /*0388*/ 	.word	0x000102c0


	//   ....[37]....
        /*038c*/ 	.word	0x00010390


	//   ....[38]....
        /*0390*/ 	.word	0x000103c0


	//   ....[39]....
        /*0394*/ 	.word	0x00010490


	//   ....[40]....
        /*0398*/ 	.word	0x000104b0


	//   ....[41]....
        /*039c*/ 	.word	0x00010c30


	//   ....[42]....
        /*03a0*/ 	.word	0x00010c50


	//   ....[43]....
        /*03a4*/ 	.word	0x00010d30


	//   ....[44]....
        /*03a8*/ 	.word	0x00010d60


	//   ....[45]....
        /*03ac*/ 	.word	0x00010e30


	//   ....[46]....
        /*03b0*/ 	.word	0x00010e60


	//   ....[47]....
        /*03b4*/ 	.word	0x00010f30


	//   ....[48]....
        /*03b8*/ 	.word	0x00010f50


	//----- nvinfo : EIATTR_EXIT_INSTR_OFFSETS
	.align		4
.L_400:
        /*03bc*/ 	.byte	0x04, 0x1c
        /*03be*/ 	.short	(.L_402 - .L_401)


	//   ....[0]....
.L_401:
        /*03c0*/ 	.word	0x00000390


	//   ....[1]....
        /*03c4*/ 	.word	0x000104c0


	//   ....[2]....
        /*03c8*/ 	.word	0x00010510


	//   ....[3]....
        /*03cc*/ 	.word	0x00010570


	//   ....[4]....
        /*03d0*/ 	.word	0x00010f60


	//   ....[5]....
        /*03d4*/ 	.word	0x00010fb0


	//   ....[6]....
        /*03d8*/ 	.word	0x00011010


	//----- nvinfo : EIATTR_CTAIDZ_USED
	.align		4
.L_402:
        /*03dc*/ 	.byte	0x01, 0x04
	.zero		2


	//----- nvinfo : EIATTR_MAX_THREADS
	.align		4
        /*03e0*/ 	.byte	0x04, 0x05
        /*03e2*/ 	.short	(.L_404 - .L_403)
.L_403:
        /*03e4*/ 	.word	0x00000100
        /*03e8*/ 	.word	0x00000001
        /*03ec*/ 	.word	0x00000001


	//----- nvinfo : EIATTR_CRS_STACK_SIZE
	.align		4
.L_404:
        /*03f0*/ 	.byte	0x04, 0x1e
        /*03f2*/ 	.short	(.L_406 - .L_405)
.L_405:
        /*03f4*/ 	.word	0x00000000
.L_406:


//--------------------- .nv.info._ZN7cutlass13device_kernelIN5flash19enable_sm80_to_sm89INS1_16FlashAttnFwdSm80INS1_25CollectiveMainloopFwdSm80ILi8ELi1ELb1EN4cute5tupleIJNS5_1CILi128EEES8_S8_EEELi128ENS_10bfloat16_tEfNS_4arch4Sm80ELb1ELb0ELb1ELb1ELb0ELb1ELb1ELb0EEENS1_21CollectiveEpilogueFwdIS9_NS6_IJNS7_ILi1EEESF_SF_EEESA_SC_Li256ELb1ELb1ELb0ELb0EEENS1_19SingleTileSchedulerILb1ELb0ELb1ELi128EEEEEEEEEvNT_6ParamsE --------------------------
	.section	.nv.info._ZN7cutlass13device_kernelIN5flash19enable_sm80_to_sm89INS1_16FlashAttnFwdSm80INS1_25CollectiveMainloopFwdSm80ILi8ELi1ELb1EN4cute5tupleIJNS5_1CILi128EEES8_S8_EEELi128ENS_10bfloat16_tEfNS_4arch4Sm80ELb1ELb0ELb1ELb1ELb0ELb1ELb1ELb0EEENS1_21CollectiveEpilogueFwdIS9_NS6_IJNS7_ILi1EEESF_SF_EEESA_SC_Li256ELb1ELb1ELb0ELb0EEENS1_19SingleTileSchedulerILb1ELb0ELb1ELi128EEEEEEEEEvNT_6ParamsE,"",@"SHT_CUDA_INFO"
	.sectionflags	@""
	.align	4


	//----- nvinfo : EIATTR_CUDA_API_VERSION
	.align		4
        /*0000*/ 	.byte	0x04, 0x37
        /*0002*/ 	.short	(.L_408 - .L_407)
.L_407:
        /*0004*/ 	.word	0x00000082


	//----- nvinfo : EIATTR_SW2861232_WAR
	.align		4
.L_408:
        /*0008*/ 	.byte	0x01, 0x35
	.zero		2


	//----- nvinfo : EIATTR_PARAM_CBANK
	.align		4
        /*000c*/ 	.byte	0x04, 0x0a
        /*000e*/ 	.short	(.L_410 - .L_409)
	.align		4
.L_409:
        /*0010*/ 	.word	index@(.nv.constant0._ZN7cutlass13device_kernelIN5flash19enable_sm80_to_sm89INS1_16FlashAttnFwdSm80INS1_25CollectiveMainloopFwdSm80ILi8ELi1ELb1EN4cute5tupleIJNS5_1CILi128EEES8_S8_EEELi128ENS_10bfloat16_tEfNS_4arch4Sm80ELb1ELb0ELb1ELb1ELb0ELb1ELb1ELb0EEENS1_21CollectiveEpilogueFwdIS9_NS6_IJNS7_ILi1EEESF_SF_EEESA_SC_Li256ELb1ELb1ELb0ELb0EEENS1_19SingleTileSchedulerILb1ELb0ELb1ELi128EEEEEEEEEvNT_6ParamsE)
        /*0014*/ 	.short	0x0160
        /*0016*/ 	.short	0x0418


	//----- nvinfo : EIATTR_CBANK_PARAM_SIZE
	.align		4
.L_410:
        /*0018*/ 	.byte	0x03, 0x19
        /*001a*/ 	.short	0x0418


	//----- nvinfo : EIATTR_KPARAM_INFO
	.align		4
        /*001c*/ 	.byte	0x04, 0x17
        /*001e*/ 	.short	(.L_412 - .L_411)
.L_411:
        /*0020*/ 	.word	0x00000000
        /*0024*/ 	.short	0x0000
        /*0026*/ 	.short	0x0000
        /*0028*/ 	.byte	0x00, 0xf0, 0x61, 0x10


	//----- nvinfo : EIATTR_MAXREG_COUNT
	.align		4
.L_412:
        /*002c*/ 	.byte	0x03, 0x1b
        /*002e*/ 	.short	0x00ff


	//----- nvinfo : EIATTR_NUM_BARRIERS
	.align		4
        /*0030*/ 	.byte	0x02, 0x4c
        /*0032*/ 	.byte	0x02
	.zero		1


	//----- nvinfo : EIATTR_ANNOTATIONS
	.align		4
        /*0034*/ 	.byte	0x04, 0x55
        /*0036*/ 	.short	(.L_414 - .L_413)


	//   ....[0]....
.L_413:
        /* <DEDUP_REMOVED lines=44> */


	//----- nvinfo : EIATTR_MERCURY_ISA_VERSION
	.align		4
.L_414:
        /*02e0*/ 	.byte	0x03, 0x5f
        /*02e2*/ 	.short	0x0000


	//----- nvinfo : EIATTR_COOP_GROUP_MASK_REGIDS
	.align		4
        /*02e4*/ 	.byte	0x04, 0x29
        /*02e6*/ 	.short	(.L_416 - .L_415)


	//   ....[0]....
.L_415:
        /*02e8*/ 	.word	0xffffffff


	//   ....[1]....
        /*02ec*/ 	.word	0xffffffff


	//   ....[2]....
        /*02f0*/ 	.word	0xffffffff


	//   ....[3]....
        /*02f4*/ 	.word	0xffffffff


	//   ....[4]....
        /*02f8*/ 	.word	0xffffffff


	//   ....[5]....
        /*02fc*/ 	.word	0xffffffff


	//   ....[6]....
        /*0300*/ 	.word	0xffffffff


	//   ....[7]....
        /*0304*/ 	.word	0xffffffff


	//   ....[8]....
        /*0308*/ 	.word	0xffffffff


	//   ....[9]....
        /*030c*/ 	.word	0xffffffff


	//   ....[10]....
        /*0310*/ 	.word	0xffffffff


	//   ....[11]....
        /*0314*/ 	.word	0xffffffff


	//   ....[12]....
        /*0318*/ 	.word	0xffffffff


	//   ....[13]....
        /*031c*/ 	.word	0xffffffff


	//   ....[14]....
        /*0320*/ 	.word	0xffffffff


	//   ....[15]....
        /*0324*/ 	.word	0xffffffff


	//   ....[16]....
        /*0328*/ 	.word	0xffffffff


	//   ....[17]....
        /*032c*/ 	.word	0xffffffff


	//   ....[18]....
        /*0330*/ 	.word	0xffffffff


	//   ....[19]....
        /*0334*/ 	.word	0xffffffff


	//   ....[20]....
        /*0338*/ 	.word	0xffffffff


	//   ....[21]....
        /*033c*/ 	.word	0xffffffff


	//   ....[22]....
        /*0340*/ 	.word	0xffffffff


	//   ....[23]....
        /*0344*/ 	.word	0xffffffff


	//   ....[24]....
        /*0348*/ 	.word	0xffffffff


	//   ....[25]....
        /*034c*/ 	.word	0xffffffff


	//   ....[26]....
        /*0350*/ 	.word	0xffffffff


	//   ....[27]....
        /*0354*/ 	.word	0xffffffff


	//   ....[28]....
        /*0358*/ 	.word	0xffffffff


	//   ....[29]....
        /*035c*/ 	.word	0xffffffff


	//   ....[30]....
        /*0360*/ 	.word	0xffffffff


	//   ....[31]....
        /*0364*/ 	.word	0xffffffff


	//   ....[32]....
        /*0368*/ 	.word	0xffffffff


	//   ....[33]....
        /*036c*/ 	.word	0xffffffff


	//   ....[34]....
        /*0370*/ 	.word	0xffffffff


	//   ....[35]....
        /*0374*/ 	.word	0xffffffff


	//   ....[36]....
        /*0378*/ 	.word	0xffffffff


	//   ....[37]....
        /*037c*/ 	.word	0xffffffff


	//   ....[38]....
        /*0380*/ 	.word	0xffffffff


	//   ....[39]....
        /*0384*/ 	.word	0xffffffff


	//   ....[40]....
        /*0388*/ 	.word	0xffffffff


	//   ....[41]....
        /*038c*/ 	.word	0xffffffff


	//   ....[42]....
        /*0390*/ 	.word	0xffffffff


	//   ....[43]....
        /*0394*/ 	.word	0xffffffff


	//   ....[44]....
        /*0398*/ 	.word	0xffffffff


	//   ....[45]....
        /*039c*/ 	.word	0xffffffff


	//   ....[46]....
        /*03a0*/ 	.word	0xffffffff


	//   ....[47]....
        /*03a4*/ 	.word	0xffffffff


	//   ....[48]....
        /*03a8*/ 	.word	0xffffffff


	//   ....[49]....
        /*03ac*/ 	.word	0xffffffff


	//   ....[50]....
        /*03b0*/ 	.word	0xffffffff


	//   ....[51]....
        /*03b4*/ 	.word	0xffffffff


	//   ....[52]....
        /*03b8*/ 	.word	0xffffffff


	//   ....[53]....
        /*03bc*/ 	.word	0xffffffff


	//   ....[54]....
        /*03c0*/ 	.word	0xffffffff


	//   ....[55]....
        /*03c4*/ 	.word	0xffffffff


	//   ....[56]....
        /*03c8*/ 	.word	0xffffffff


	//   ....[57]....
        /*03cc*/ 	.word	0xffffffff


	//   ....[58]....
        /*03d0*/ 	.word	0xffffffff


	//   ....[59]....
        /*03d4*/ 	.word	0xffffffff


	//   ....[60]....
        /*03d8*/ 	.word	0xffffffff


	//   ....[61]....
        /*03dc*/ 	.word	0xffffffff


	//   ....[62]....
        /*03e0*/ 	.word	0xffffffff


	//   ....[63]....
        /*03e4*/ 	.word	0xffffffff


	//   ....[64]....
        /*03e8*/ 	.word	0xffffffff


	//   ....[65]....
        /*03ec*/ 	.word	0xffffffff


	//   ....[66]....
        /*03f0*/ 	.word	0xffffffff


	//   ....[67]....
        /*03f4*/ 	.word	0xffffffff


	//   ....[68]....
        /*03f8*/ 	.word	0xffffffff


	//   ....[69]....
        /*03fc*/ 	.word	0xffffffff


	//   ....[70]....
        /*0400*/ 	.word	0xffffffff


	//   ....[71]....
        /*0404*/ 	.word	0xffffffff


	//   ....[72]....
        /*0408*/ 	.word	0xffffffff


	//   ....[73]....
        /*040c*/ 	.word	0xffffffff


	//   ....[74]....
        /*0410*/ 	.word	0xffffffff


	//   ....[75]....
        /*0414*/ 	.word	0xffffffff


	//   ....[76]....
        /*0418*/ 	.word	0xffffffff


	//   ....[77]....
        /*041c*/ 	.word	0xffffffff


	//   ....[78]....
        /*0420*/ 	.word	0xffffffff


	//   ....[79]....
        /*0424*/ 	.word	0xffffffff


	//   ....[80]....
        /*0428*/ 	.word	0xffffffff


	//----- nvinfo : EIATTR_COOP_GROUP_INSTR_OFFSETS
	.align		4
.L_416:
        /*042c*/ 	.byte	0x04, 0x28
        /*042e*/ 	.short	(.L_418 - .L_417)


	//   ....[0]....
.L_417:
        /*0430*/ 	.word	0x00000090


	//   ....[1]....
        /*0434*/ 	.word	0x00008440


	//   ....[2]....
        /*0438*/ 	.word	0x00008480


	//   ....[3]....
        /*043c*/ 	.word	0x00008490


	//   ....[4]....
        /*0440*/ 	.word	0x000084c0


	//   ....[5]....
        /*0444*/ 	.word	0x00008770


	//   ....[6]....
        /*0448*/ 	.word	0x000087a0


	//   ....[7]....
        /*044c*/ 	.word	0x000087d0


	//   ....[8]....
        /*0450*/ 	.word	0x00008800


	//   ....[9]....
        /*0454*/ 	.word	0x00009150


	//   ....[10]....
        /*0458*/ 	.word	0x00009170


	//   ....[11]....
        /*045c*/ 	.word	0x000091c0


	//   ....[12]....
        /*0460*/ 	.word	0x000091d0


	//   ....[13]....
        /*0464*/ 	.word	0x00009350


	//   ....[14]....
        /*0468*/ 	.word	0x000093e0


	//   ....[15]....
        /*046c*/ 	.word	0x00009420


	//   ....[16]....
        /*0470*/ 	.word	0x00009450


	//   ....[17]....
        /*0474*/ 	.word	0x000095d0


	//   ....[18]....
        /*0478*/ 	.word	0x00009660


	//   ....[19]....
        /*047c*/ 	.word	0x000096a0


	//   ....[20]....
        /*0480*/ 	.word	0x000096e0


	//   ....[21]....
        /*0484*/ 	.word	0x00009880


	//   ....[22]....
        /*0488*/ 	.word	0x00009910


	//   ....[23]....
        /*048c*/ 	.word	0x00009950


	//   ....[24]....
        /*0490*/ 	.word	0x00009980


	//   ....[25]....
        /*0494*/ 	.word	0x0000b690


	//   ....[26]....
        /*0498*/ 	.word	0x0000b6e0


	//   ....[27]....
        /*049c*/ 	.word	0x0000b700


	//   ....[28]....
        /*04a0*/ 	.word	0x0000b780


	//   ....[29]....
        /*04a4*/ 	.word	0x0000b7f0


	//   ....[30]....
        /*04a8*/ 	.word	0x0000b810


	//   ....[31]....
        /*04ac*/ 	.word	0x0000b830


	//   ....[32]....
        /*04b0*/ 	.word	0x0000b870


	//   ....[33]....
        /*04b4*/ 	.word	0x0000ba30


	//   ....[34]....
        /*04b8*/ 	.word	0x0000ba70


	//   ....[35]....
        /*04bc*/ 	.word	0x0000ba90


	//   ....[36]....
        /*04c0*/ 	.word	0x0000baa0


	//   ....[37]....
        /*04c4*/ 	.word	0x0000bb80


	//   ....[38]....
        /*04c8*/ 	.word	0x0000bbe0


	//   ....[39]....
        /*04cc*/ 	.word	0x0000bc20


	//   ....[40]....
        /*04d0*/ 	.word	0x0000bc30


	//   ....[41]....
        /*04d4*/ 	.word	0x0000fa80


	//   ....[42]....
        /*04d8*/ 	.word	0x0000fab0


	//   ....[43]....
        /*04dc*/ 	.word	0x000107c0


	//   ....[44]....
        /*04e0*/ 	.word	0x000107e0


	//   ....[45]....
        /*04e4*/ 	.word	0x00010800


	//   ....[46]....
        /*04e8*/ 	.word	0x00010820


	//   ....[47]....
        /*04ec*/ 	.word	0x000133c0


	//   ....[48]....
        /*04f0*/ 	.word	0x00013c60


	//   ....[49]....
        /*04f4*/ 	.word	0x00014c60


	//   ....[50]....
        /*04f8*/ 	.word	0x00014dd0


	//   ....[51]....
        /*04fc*/ 	.word	0x00014e70


	//   ....[52]....
        /*0500*/ 	.word	0x00014f50


	//   ....[53]....
        /*0504*/ 	.word	0x00019000


	//   ....[54]....
        /*0508*/ 	.word	0x00019020


	//   ....[55]....
        /*050c*/ 	.word	0x00019050


	//   ....[56]....
        /*0510*/ 	.word	0x00019060


	//   ....[57]....
        /*0514*/ 	.word	0x0001b370


	//   ....[58]....
        /*0518*/ 	.word	0x0001b380


	//   ....[59]....
        /*051c*/ 	.word	0x0001b3b0


	//   ....[60]....
        /*0520*/ 	.word	0x0001b3d0


	//   ....[61]....
        /*0524*/ 	.word	0x0001c570


	//   ....[62]....
        /*0528*/ 	.word	0x0001c5a0


	//   ....[63]....
        /*052c*/ 	.word	0x0001c5d0


	//   ....[64]....
        /*0530*/ 	.word	0x0001c600


	//   ....[65]....
        /*0534*/ 	.word	0x0001c7c0


	//   ....[66]....
        /*0538*/ 	.word	0x0001c7d0


	//   ....[67]....
        /*053c*/ 	.word	0x0001c8c0


	//   ....[68]....
        /*0540*/ 	.word	0x0001c8f0


	//   ....[69]....
        /*0544*/ 	.word	0x0001c9c0


	//   ....[70]....
        /*0548*/ 	.word	0x0001c9f0


	//   ....[71]....
        /*054c*/ 	.word	0x0001cac0


	//   ....[72]....
        /*0550*/ 	.word	0x0001cae0


	//   ....[73]....
        /*0554*/ 	.word	0x0001d220


	//   ....[74]....
        /*0558*/ 	.word	0x0001d240


	//   ....[75]....
        /*055c*/ 	.word	0x0001d320


	//   ....[76]....
        /*0560*/ 	.word	0x0001d350


	//   ....[77]....
        /*0564*/ 	.word	0x0001d420


	//   ....[78]....
        /*0568*/ 	.word	0x0001d450


	//   ....[79]....
        /*056c*/ 	.word	0x0001d520


	//   ....[80]....
        /*0570*/ 	.word	0x0001d540


	//----- nvinfo : EIATTR_EXIT_INSTR_OFFSETS
	.align		4
.L_418:
        /*0574*/ 	.byte	0x04, 0x1c
        /*0576*/ 	.short	(.L_420 - .L_419)


	//   ....[0]....
.L_419:
        /*0578*/ 	.word	0x00000370


	//   ....[1]....
        /*057c*/ 	.word	0x0001caf0


	//   ....[2]....
        /*0580*/ 	.word	0x0001cb40


	//   ....[3]....
        /*0584*/ 	.word	0x0001cba0


	//   ....[4]....
        /*0588*/ 	.word	0x0001d550


	//   ....[5]....
        /*058c*/ 	.word	0x0001d5a0


	//   ....[6]....
        /*0590*/ 	.word	0x0001d600


	//----- nvinfo : EIATTR_CTAIDZ_USED
	.align		4
.L_420:
        /*0594*/ 	.byte	0x01, 0x04
	.zero		2


	//----- nvinfo : EIATTR_MAX_THREADS
	.align		4
        /*0598*/ 	.byte	0x04, 0x05
        /*059a*/ 	.short	(.L_422 - .L_421)
.L_421:
        /*059c*/ 	.word	0x00000100
        /*05a0*/ 	.word	0x00000001
        /*05a4*/ 	.word	0x00000001


	//----- nvinfo : EIATTR_CRS_STACK_SIZE
	.align		4
.L_422:
        /*05a8*/ 	.byte	0x04, 0x1e
        /*05aa*/ 	.short	(.L_424 - .L_423)
.L_423:
        /*05ac*/ 	.word	0x00000000
.L_424:


//--------------------- .nv.info._ZN7cutlass13device_kernelIN5flash19enable_sm80_to_sm89INS1_16FlashAttnFwdSm80INS1_25CollectiveMainloopFwdSm80ILi4ELi1ELb0EN4cute5tupleIJNS5_1CILi128EEENS7_ILi64EEES8_EEELi128ENS_10bfloat16_tEfNS_4arch4Sm80ELb0ELb0ELb1ELb0ELb0ELb0ELb1ELb0EEENS1_21CollectiveEpilogueFwdINS6_IJS8_S8_S9_EEENS6_IJNS7_ILi1EEESH_SH_EEESB_SD_Li128ELb0ELb1ELb0ELb0EEENS1_19SingleTileSchedulerILb0ELb0ELb1ELi128EEEEEEEEEvNT_6ParamsE --------------------------
	.section	.nv.info._ZN7cutlass13device_kernelIN5flash19enable_sm80_to_sm89INS1_16FlashAttnFwdSm80INS1_25CollectiveMainloopFwdSm80ILi4ELi1ELb0EN4cute5tupleIJNS5_1CILi128EEENS7_ILi64EEES8_EEELi128ENS_10bfloat16_tEfNS_4arch4Sm80ELb0ELb0ELb1ELb0ELb0ELb0ELb1ELb0EEENS1_21CollectiveEpilogueFwdINS6_IJS8_S8_S9_EEENS6_IJNS7_ILi1EEESH_SH_EEESB_SD_Li128ELb0ELb1ELb0ELb0EEENS1_19SingleTileSchedulerILb0ELb0ELb1ELi128EEEEEEEEEvNT_6ParamsE,"",@"SHT_CUDA_INFO"
	.sectionflags	@""
	.align	4


	//----- nvinfo : EIATTR_CUDA_API_VERSION
	.align		4
        /*0000*/ 	.byte	0x04, 0x37
        /*0002*/ 	.short	(.L_426 - .L_425)
.L_425:
        /*0004*/ 	.word	0x00000082


	//----- nvinfo : EIATTR_SW2861232_WAR
	.align		4
.L_426:
        /*0008*/ 	.byte	0x01, 0x35
	.zero		2


	//----- nvinfo : EIATTR_PARAM_CBANK
	.align		4
        /*000c*/ 	.byte	0x04, 0x0a
        /*000e*/ 	.short	(.L_428 - .L_427)
	.align		4
.L_427:
        /*0010*/ 	.word	index@(.nv.constant0._ZN7cutlass13device_kernelIN5flash19enable_sm80_to_sm89INS1_16FlashAttnFwdSm80INS1_25CollectiveMainloopFwdSm80ILi4ELi1ELb0EN4cute5tupleIJNS5_1CILi128EEENS7_ILi64EEES8_EEELi128ENS_10bfloat16_tEfNS_4arch4Sm80ELb0ELb0ELb1ELb0ELb0ELb0ELb1ELb0EEENS1_21CollectiveEpilogueFwdINS6_IJS8_S8_S9_EEENS6_IJNS7_ILi1EEESH_SH_EEESB_SD_Li128ELb0ELb1ELb0ELb0EEENS1_19SingleTileSchedulerILb0ELb0ELb1ELi128EEEEEEEEEvNT_6ParamsE)
        /*0014*/ 	.short	0x0160
        /*0016*/ 	.short	0x0418


	//----- nvinfo : EIATTR_CBANK_PARAM_SIZE
	.align		4
.L_428:
        /*0018*/ 	.byte	0x03, 0x19
        /*001a*/ 	.short	0x0418


	//----- nvinfo : EIATTR_KPARAM_INFO
	.align		4
        /*001c*/ 	.byte	0x04, 0x17
        /*001e*/ 	.short	(.L_430 - .L_429)
.L_429:
        /*0020*/ 	.word	0x00000000
        /*0024*/ 	.short	0x0000
        /*0026*/ 	.short	0x0000
        /*0028*/ 	.byte	0x00, 0xf0, 0x61, 0x10


	//----- nvinfo : EIATTR_MAXREG_COUNT
	.align		4
.L_430:
        /*002c*/ 	.byte	0x03, 0x1b
        /*002e*/ 	.short	0x00ff


	//----- nvinfo : EIATTR_NUM_BARRIERS
	.align		4
        /*0030*/ 	.byte	0x02, 0x4c
        /*0032*/ 	.byte	0x02
	.zero		1


	//----- nvinfo : EIATTR_ANNOTATIONS
	.align		4
        /*0034*/ 	.byte	0x04, 0x55
        /*0036*/ 	.short	(.L_432 - .L_431)


	//   ....[0]....
.L_431:
        /* <DEDUP_REMOVED lines=42> */


	//----- nvinfo : EIATTR_MERCURY_ISA_VERSION
	.align		4
.L_432:
        /*02c0*/ 	.byte	0x03, 0x5f
        /*02c2*/ 	.short	0x0000


	//----- nvinfo : EIATTR_INT_WARP_WIDE_INSTR_OFFSETS
	.align		4
        /*02c4*/ 	.byte	0x04, 0x31
        /*02c6*/ 	.short	(.L_434 - .L_433)


	//   ....[0]....
.L_433:
        /*02c8*/ 	.word	0x00000db0


	//----- nvinfo : EIATTR_COOP_GROUP_MASK_REGIDS
	.align		4
.L_434:
        /*02cc*/ 	.byte	0x04, 0x29
        /*02ce*/ 	.short	(.L_436 - .L_435)


	//   ....[0]....
.L_435:
        /*02d0*/ 	.word	0xffffffff


	//   ....[1]....
        /*02d4*/ 	.word	0xffffffff


	//   ....[2]....
        /*02d8*/ 	.word	0xffffffff


	//   ....[3]....
        /*02dc*/ 	.word	0xffffffff


	//   ....[4]....
        /*02e0*/ 	.word	0xffffffff


	//   ....[5]....
        /*02e4*/ 	.word	0xffffffff


	//   ....[6]....
        /*02e8*/ 	.word	0xffffffff


	//   ....[7]....
        /*02ec*/ 	.word	0xffffffff


	//   ....[8]....
        /*02f0*/ 	.word	0xffffffff


	//   ....[9]....
        /*02f4*/ 	.word	0xffffffff


	//   ....[10]....
        /*02f8*/ 	.word	0xffffffff


	//   ....[11]....
        /*02fc*/ 	.word	0xffffffff


	//   ....[12]....
        /*0300*/ 	.word	0xffffffff


	//   ....[13]....
        /*0304*/ 	.word	0xffffffff


	//   ....[14]....
        /*0308*/ 	.word	0xffffffff


	//   ....[15]....
        /*030c*/ 	.word	0xffffffff


	//   ....[16]....
        /*0310*/ 	.word	0xffffffff


	//   ....[17]....
        /*0314*/ 	.word	0xffffffff


	//   ....[18]....
        /*0318*/ 	.word	0xffffffff


	//   ....[19]....
        /*031c*/ 	.word	0xffffffff


	//   ....[20]....
        /*0320*/ 	.word	0xffffffff


	//   ....[21]....
        /*0324*/ 	.word	0xffffffff


	//   ....[22]....
        /*0328*/ 	.word	0xffffffff


	//   ....[23]....
        /*032c*/ 	.word	0xffffffff


	//   ....[24]....
        /*0330*/ 	.word	0xffffffff


	//   ....[25]....
        /*0334*/ 	.word	0xffffffff


	//   ....[26]....
        /*0338*/ 	.word	0xffffffff


	//   ....[27]....
        /*033c*/ 	.word	0xffffffff


	//   ....[28]....
        /*0340*/ 	.word	0xffffffff


	//   ....[29]....
        /*0344*/ 	.word	0xffffffff


	//   ....[30]....
        /*0348*/ 	.word	0xffffffff


	//   ....[31]....
        /*034c*/ 	.word	0xffffffff


	//   ....[32]....
        /*0350*/ 	.word	0xffffffff


	//   ....[33]....
        /*0354*/ 	.word	0xffffffff


	//   ....[34]....
        /*0358*/ 	.word	0xffffffff


	//   ....[35]....
        /*035c*/ 	.word	0xffffffff


	//   ....[36]....
        /*0360*/ 	.word	0xffffffff


	//   ....[37]....
        /*0364*/ 	.word	0xffffffff


	//   ....[38]....
        /*0368*/ 	.word	0xffffffff


	//   ....[39]....
        /*036c*/ 	.word	0xffffffff


	//   ....[40]....
        /*0370*/ 	.word	0xffffffff


	//   ....[41]....
        /*0374*/ 	.word	0xffffffff


	//   ....[42]....
        /*0378*/ 	.word	0xffffffff


	//   ....[43]....
        /*037c*/ 	.word	0xffffffff


	//   ....[44]....
        /*0380*/ 	.word	0xffffffff


	//   ....[45]....
        /*0384*/ 	.word	0xffffffff


	//   ....[46]....
        /*0388*/ 	.word	0xffffffff


	//   ....[47]....
        /*038c*/ 	.word	0xffffffff


	//   ....[48]....
        /*0390*/ 	.word	0xffffffff


	//   ....[49]....
        /*0394*/ 	.word	0xffffffff


	//   ....[50]....
        /*0398*/ 	.word	0xffffffff


	//   ....[51]....
        /*039c*/ 	.word	0xffffffff


	//   ....[52]....
        /*03a0*/ 	.word	0xffffffff


	//   ....[53]....
        /*03a4*/ 	.word	0xffffffff


	//   ....[54]....
        /*03a8*/ 	.word	0xffffffff


	//   ....[55]....
        /*03ac*/ 	.word	0xffffffff


	//   ....[56]....
        /*03b0*/ 	.word	0xffffffff


	//   ....[57]....
        /*03b4*/ 	.word	0xffffffff


	//   ....[58]....
        /*03b8*/ 	.word	0xffffffff


	//   ....[59]....
        /*03bc*/ 	.word	0xffffffff


	//   ....[60]....
        /*03c0*/ 	.word	0xffffffff


	//   ....[61]....
        /*03c4*/ 	.word	0xffffffff


	//   ....[62]....
        /*03c8*/ 	.word	0xffffffff


	//   ....[63]....
        /*03cc*/ 	.word	0xffffffff


	//----- nvinfo : EIATTR_COOP_GROUP_INSTR_OFFSETS
	.align		4
.L_436:
        /*03d0*/ 	.byte	0x04, 0x28
        /*03d2*/ 	.short	(.L_438 - .L_437)


	//   ....[0]....
.L_437:
        /*03d4*/ 	.word	0x00000500


	//   ....[1]....
        /*03d8*/ 	.word	0x00000540


	//   ....[2]....
        /*03dc*/ 	.word	0x00000570


	//   ....[3]....
        /*03e0*/ 	.word	0x000005a0


	//   ....[4]....
        /*03e4*/ 	.word	0x00000620


	//   ....[5]....
        /*03e8*/ 	.word	0x00000650


	//   ....[6]....
        /*03ec*/ 	.word	0x00000780


	//   ....[7]....
        /*03f0*/ 	.word	0x000007c0


	//   ....[8]....
        /*03f4*/ 	.word	0x00000890


	//   ....[9]....
        /*03f8*/ 	.word	0x000008b0


	//   ....[10]....
        /*03fc*/ 	.word	0x000008e0


	//   ....[11]....
        /*0400*/ 	.word	0x000009a0


	//   ....[12]....
        /*0404*/ 	.word	0x000009e0


	//   ....[13]....
        /*0408*/ 	.word	0x00000a50


	//   ....[14]....
        /*040c*/ 	.word	0x00000b40


	//   ....[15]....
        /*0410*/ 	.word	0x00000b70


	//   ....[16]....
        /*0414*/ 	.word	0x00003560


	//   ....[17]....
        /*0418*/ 	.word	0x00003680


	//   ....[18]....
        /*041c*/ 	.word	0x00003930


	//   ....[19]....
        /*0420*/ 	.word	0x00003940


	//   ....[20]....
        /*0424*/ 	.word	0x00003970


	//   ....[21]....
        /*0428*/ 	.word	0x00003a10


	//   ....[22]....
        /*042c*/ 	.word	0x00003b40


	//   ....[23]....
        /*0430*/ 	.word	0x00003ba0


	//   ....[24]....
        /*0434*/ 	.word	0x00007a90


	//   ....[25]....
        /*0438*/ 	.word	0x00007b00


	//   ....[26]....
        /*043c*/ 	.word	0x00007b30


	//   ....[27]....
        /*0440*/ 	.word	0x00007b50


	//   ....[28]....
        /*0444*/ 	.word	0x00007b80


	//   ....[29]....
        /*0448*/ 	.word	0x00007bc0


	//   ....[30]....
        /*044c*/ 	.word	0x00007c10


	//   ....[31]....
        /*0450*/ 	.word	0x00007c50


	//   ....[32]....
        /*0454*/ 	.word	0x0000adf0


	//   ....[33]....
        /*0458*/ 	.word	0x0000ae00


	//   ....[34]....
        /*045c*/ 	.word	0x0000ae10


	//   ....[35]....
        /*0460*/ 	.word	0x0000ae20


	//   ....[36]....
        /*0464*/ 	.word	0x0000ae70


	//   ....[37]....
        /*0468*/ 	.word	0x0000ae90


	//   ....[38]....
        /*046c*/ 	.word	0x0000aea0


	//   ....[39]....
        /*0470*/ 	.word	0x0000aeb0


	//   ....[40]....
        /*0474*/ 	.word	0x0000c820


	//   ....[41]....
        /*0478*/ 	.word	0x0000c830


	//   ....[42]....
        /*047c*/ 	.word	0x0000c850


	//   ....[43]....
        /*0480*/ 	.word	0x0000c860


	//   ....[44]....
        /*0484*/ 	.word	0x0000c870


	//   ....[45]....
        /*0488*/ 	.word	0x0000c880


	//   ....[46]....
        /*048c*/ 	.word	0x0000c890


	//   ....[47]....
        /*0490*/ 	.word	0x0000c8a0


	//   ....[48]....
        /*0494*/ 	.word	0x0000ca20


	//   ....[49]....
        /*0498*/ 	.word	0x0000ca40


	//   ....[50]....
        /*049c*/ 	.word	0x0000cb30


	//   ....[51]....
        /*04a0*/ 	.word	0x0000cb60


	//   ....[52]....
        /*04a4*/ 	.word	0x0000cc30


	//   ....[53]....
        /*04a8*/ 	.word	0x0000cc60


	//   ....[54]....
        /*04ac*/ 	.word	0x0000cd30


	//   ....[55]....
        /*04b0*/ 	.word	0x0000cd60


	//   ....[56]....
        /*04b4*/ 	.word	0x0000ce30


	//   ....[57]....
        /*04b8*/ 	.word	0x0000ce60


	//   ....[58]....
        /*04bc*/ 	.word	0x0000cf30


	//   ....[59]....
        /*04c0*/ 	.word	0x0000cf60


	//   ....[60]....
        /*04c4*/ 	.word	0x0000d030


	//   ....[61]....
        /*04c8*/ 	.word	0x0000d060


	//   ....[62]....
        /*04cc*/ 	.word	0x0000d130


	//   ....[63]....
        /*04d0*/ 	.word	0x0000d150


	//----- nvinfo : EIATTR_EXIT_INSTR_OFFSETS
	.align		4
.L_438:
        /*04d4*/ 	.byte	0x04, 0x1c
        /*04d6*/ 	.short	(.L_440 - .L_439)


	//   ....[0]....
.L_439:
        /*04d8*/ 	.word	0x00000040


	//   ....[1]....
        /*04dc*/ 	.word	0x0000d160


	//   ....[2]....
        /*04e0*/ 	.word	0x0000d1b0


	//   ....[3]....
        /*04e4*/ 	.word	0x0000d210


	//----- nvinfo : EIATTR_CTAIDZ_USED
	.align		4
.L_440:
        /*04e8*/ 	.byte	0x01, 0x04
	.zero		2


	//----- nvinfo : EIATTR_MAX_THREADS
	.align		4
        /*04ec*/ 	.byte	0x04, 0x05
        /*04ee*/ 	.short	(.L_442 - .L_441)
.L_441:
        /*04f0*/ 	.word	0x00000080
        /*04f4*/ 	.word	0x00000001
        /*04f8*/ 	.word	0x00000001


	//----- nvinfo : EIATTR_CRS_STACK_SIZE
	.align		4
.L_442:
        /*04fc*/ 	.byte	0x04, 0x1e
        /*04fe*/ 	.short	(.L_444 - .L_443)
.L_443:
        /*0500*/ 	.word	0x00000000
.L_444:


//--------------------- .nv.info._ZN7cutlass13device_kernelIN5flash19enable_sm80_to_sm89INS1_16FlashAttnFwdSm80INS1_25CollectiveMainloopFwdSm80ILi4ELi1ELb0EN4cute5tupleIJNS5_1CILi128EEENS7_ILi64EEES8_EEELi128ENS_10bfloat16_tEfNS_4arch4Sm80ELb0ELb0ELb1ELb1ELb0ELb0ELb1ELb0EEENS1_21CollectiveEpilogueFwdINS6_IJS8_S8_S9_EEENS6_IJNS7_ILi1EEESH_SH_EEESB_SD_Li128ELb1ELb1ELb0ELb0EEENS1_19SingleTileSchedulerILb1ELb0ELb1ELi128EEEEEEEEEvNT_6ParamsE --------------------------
	.section	.nv.info._ZN7cutlass13device_kernelIN5flash19enable_sm80_to_sm89INS1_16FlashAttnFwdSm80INS1_25CollectiveMainloopFwdSm80ILi4ELi1ELb0EN4cute5tupleIJNS5_1CILi128EEENS7_ILi64EEES8_EEELi128ENS_10bfloat16_tEfNS_4arch4Sm80ELb0ELb0ELb1ELb1ELb0ELb0ELb1ELb0EEENS1_21CollectiveEpilogueFwdINS6_IJS8_S8_S9_EEENS6_IJNS7_ILi1EEESH_SH_EEESB_SD_Li128ELb1ELb1ELb0ELb0EEENS1_19SingleTileSchedulerILb1ELb0ELb1ELi128EEEEEEEEEvNT_6ParamsE,"",@"SHT_CUDA_INFO"
	.sectionflags	@""
	.align	4


	//----- nvinfo : EIATTR_CUDA_API_VERSION
	.align		4
        /*0000*/ 	.byte	0x04, 0x37
        /*0002*/ 	.short	(.L_446 - .L_445)
.L_445:
        /*0004*/ 	.word	0x00000082


	//----- nvinfo : EIATTR_SW2861232_WAR
	.align		4
.L_446:
        /*0008*/ 	.byte	0x01, 0x35
	.zero		2


	//----- nvinfo : EIATTR_PARAM_CBANK
	.align		4
        /*000c*/ 	.byte	0x04, 0x0a
        /*000e*/ 	.short	(.L_448 - .L_447)
	.align		4
.L_447:
        /*0010*/ 	.word	index@(.nv.constant0._ZN7cutlass13device_kernelIN5flash19enable_sm80_to_sm89INS1_16FlashAttnFwdSm80INS1_25CollectiveMainloopFwdSm80ILi4ELi1ELb0EN4cute5tupleIJNS5_1CILi128EEENS7_ILi64EEES8_EEELi128ENS_10bfloat16_tEfNS_4arch4Sm80ELb0ELb0ELb1ELb1ELb0ELb0ELb1ELb0EEENS1_21CollectiveEpilogueFwdINS6_IJS8_S8_S9_EEENS6_IJNS7_ILi1EEESH_SH_EEESB_SD_Li128ELb1ELb1ELb0ELb0EEENS1_19SingleTileSchedulerILb1ELb0ELb1ELi128EEEEEEEEEvNT_6ParamsE)
        /*0014*/ 	.short	0x0160
        /*0016*/ 	.short	0x0418


	//----- nvinfo : EIATTR_CBANK_PARAM_SIZE
	.align		4
.L_448:
        /*0018*/ 	.byte	0x03, 0x19
        /*001a*/ 	.short	0x0418


	//----- nvinfo : EIATTR_KPARAM_INFO
	.align		4
        /*001c*/ 	.byte	0x04, 0x17
        /*001e*/ 	.short	(.L_450 - .L_449)
.L_449:
        /*0020*/ 	.word	0x00000000
        /*0024*/ 	.short	0x0000
        /*0026*/ 	.short	0x0000
        /*0028*/ 	.byte	0x00, 0xf0, 0x61, 0x10


	//----- nvinfo : EIATTR_MAXREG_COUNT
	.align		4
.L_450:
        /*002c*/ 	.byte	0x03, 0x1b
        /*002e*/ 	.short	0x00ff


	//----- nvinfo : EIATTR_NUM_BARRIERS
	.align		4
        /*0030*/ 	.byte	0x02, 0x4c
        /*0032*/ 	.byte	0x02
	.zero		1


	//----- nvinfo : EIATTR_ANNOTATIONS
	.align		4
        /*0034*/ 	.byte	0x04, 0x55
        /*0036*/ 	.short	(.L_452 - .L_451)


	//   ....[0]....
.L_451:
        /* <DEDUP_REMOVED lines=54> */
        /*038c*/ 	.byte	0x20, 0xcb, 0x00, 0x00, 0x01, 0x00, 0x00, 0x00, 0x80, 0xe7, 0x00, 0x00


	//----- nvinfo : EIATTR_MERCURY_ISA_VERSION
	.align		4
.L_452:
        /*0398*/ 	.byte	0x03, 0x5f
        /*039a*/ 	.short	0x0000


	//----- nvinfo : EIATTR_INT_WARP_WIDE_INSTR_OFFSETS
	.align		4
        /*039c*/ 	.byte	0x04, 0x31
        /*039e*/ 	.short	(.L_454 - .L_453)


	//   ....[0]....
.L_453:
        /*03a0*/ 	.word	0x00001d70


	//----- nvinfo : EIATTR_COOP_GROUP_MASK_REGIDS
	.align		4
.L_454:
        /*03a4*/ 	.byte	0x04, 0x29
        /*03a6*/ 	.short	(.L_456 - .L_455)


	//   ....[0]....
.L_455:
        /*03a8*/ 	.word	0xffffffff


	//   ....[1]....
        /*03ac*/ 	.word	0xffffffff


	//   ....[2]....
        /*03b0*/ 	.word	0xffffffff


	//   ....[3]....
        /*03b4*/ 	.word	0xffffffff


	//   ....[4]....
        /*03b8*/ 	.word	0xffffffff


	//   ....[5]....
        /*03bc*/ 	.word	0xffffffff


	//   ....[6]....
        /*03c0*/ 	.word	0xffffffff


	//   ....[7]....
        /*03c4*/ 	.word	0xffffffff


	//   ....[8]....
        /*03c8*/ 	.word	0xffffffff


	//   ....[9]....
        /*03cc*/ 	.word	0xffffffff


	//   ....[10]....
        /*03d0*/ 	.word	0xffffffff


	//   ....[11]....
        /*03d4*/ 	.word	0xffffffff


	//   ....[12]....
        /*03d8*/ 	.word	0xffffffff


	//   ....[13]....
        /*03dc*/ 	.word	0xffffffff


	//   ....[14]....
        /*03e0*/ 	.word	0xffffffff


	//   ....[15]....
        /*03e4*/ 	.word	0xffffffff


	//   ....[16]....
        /*03e8*/ 	.word	0xffffffff


	//   ....[17]....
        /*03ec*/ 	.word	0xffffffff


	//   ....[18]....
        /*03f0*/ 	.word	0xffffffff


	//   ....[19]....
        /*03f4*/ 	.word	0xffffffff


	//   ....[20]....
        /*03f8*/ 	.word	0xffffffff


	//   ....[21]....
        /*03fc*/ 	.word	0xffffffff


	//   ....[22]....
        /*0400*/ 	.word	0xffffffff


	//   ....[23]....
        /*0404*/ 	.word	0xffffffff


	//   ....[24]....
        /*0408*/ 	.word	0xffffffff


	//   ....[25]....
        /*040c*/ 	.word	0xffffffff


	//   ....[26]....
        /*0410*/ 	.word	0xffffffff


	//   ....[27]....
        /*0414*/ 	.word	0xffffffff


	//   ....[28]....
        /*0418*/ 	.word	0xffffffff


	//   ....[29]....
        /*041c*/ 	.word	0xffffffff


	//   ....[30]....
        /*0420*/ 	.word	0xffffffff


	//   ....[31]....
        /*0424*/ 	.word	0xffffffff


	//   ....[32]....
        /*0428*/ 	.word	0xffffffff


	//   ....[33]....
        /*042c*/ 	.word	0xffffffff


	//   ....[34]....
        /*0430*/ 	.word	0xffffffff


	//   ....[35]....
        /*0434*/ 	.word	0xffffffff


	//   ....[36]....
        /*0438*/ 	.word	0xffffffff


	//   ....[37]....
        /*043c*/ 	.word	0xffffffff


	//   ....[38]....
        /*0440*/ 	.word	0xffffffff


	//   ....[39]....
        /*0444*/ 	.word	0xffffffff


	//   ....[40]....
        /*0448*/ 	.word	0xffffffff


	//   ....[41]....
        /*044c*/ 	.word	0xffffffff


	//   ....[42]....
        /*0450*/ 	.word	0xffffffff


	//   ....[43]....
        /*0454*/ 	.word	0xffffffff


	//   ....[44]....
        /*0458*/ 	.word	0xffffffff


	//   ....[45]....
        /*045c*/ 	.word	0xffffffff


	//   ....[46]....
        /*0460*/ 	.word	0xffffffff


	//   ....[47]....
        /*0464*/ 	.word	0xffffffff


	//   ....[48]....
        /*0468*/ 	.word	0xffffffff


	//   ....[49]....
        /*046c*/ 	.word	0xffffffff


	//   ....[50]....
        /*0470*/ 	.word	0xffffffff


	//   ....[51]....
        /*0474*/ 	.word	0xffffffff


	//   ....[52]....
        /*0478*/ 	.word	0xffffffff


	//   ....[53]....
        /*047c*/ 	.word	0xffffffff


	//   ....[54]....
        /*0480*/ 	.word	0xffffffff


	//   ....[55]....
        /*0484*/ 	.word	0xffffffff


	//   ....[56]....
        /*0488*/ 	.word	0xffffffff


	//   ....[57]....
        /*048c*/ 	.word	0xffffffff


	//   ....[58]....
        /*0490*/ 	.word	0xffffffff


	//   ....[59]....
        /*0494*/ 	.word	0xffffffff


	//   ....[60]....
        /*0498*/ 	.word	0xffffffff


	//   ....[61]....
        /*049c*/ 	.word	0xffffffff


	//   ....[62]....
        /*04a0*/ 	.word	0xffffffff


	//   ....[63]....
        /*04a4*/ 	.word	0xffffffff


	//   ....[64]....
        /*04a8*/ 	.word	0xffffffff


	//   ....[65]....
        /*04ac*/ 	.word	0xffffffff


	//   ....[66]....
        /*04b0*/ 	.word	0xffffffff


	//   ....[67]....
        /*04b4*/ 	.word	0xffffffff


	//   ....[68]....
        /*04b8*/ 	.word	0xffffffff


	//   ....[69]....
        /*04bc*/ 	.word	0xffffffff


	//   ....[70]....
        /*04c0*/ 	.word	0xffffffff


	//   ....[71]....
        /*04c4*/ 	.word	0xffffffff


	//   ....[72]....
        /*04c8*/ 	.word	0xffffffff


	//   ....[73]....
        /*04cc*/ 	.word	0xffffffff


	//   ....[74]....
        /*04d0*/ 	.word	0xffffffff


	//   ....[75]....
        /*04d4*/ 	.word	0xffffffff


	//   ....[76]....
        /*04d8*/ 	.word	0xffffffff


	//   ....[77]....
        /*04dc*/ 	.word	0xffffffff


	//   ....[78]....
        /*04e0*/ 	.word	0xffffffff


	//   ....[79]....
        /*04e4*/ 	.word	0xffffffff


	//   ....[80]....
        /*04e8*/ 	.word	0xffffffff


	//----- nvinfo : EIATTR_COOP_GROUP_INSTR_OFFSETS
	.align		4
.L_456:
        /*04ec*/ 	.byte	0x04, 0x28
        /*04ee*/ 	.short	(.L_458 - .L_457)


	//   ....[0]....
.L_457:
        /*04f0*/ 	.word	0x00000090


	//   ....[1]....
        /*04f4*/ 	.word	0x00001190


	//   ....[2]....
        /*04f8*/ 	.word	0x000011c0


	//   ....[3]....
        /*04fc*/ 	.word	0x00001450


	//   ....[4]....
        /*0500*/ 	.word	0x00001480


	//   ....[5]....
        /*0504*/ 	.word	0x00001560


	//   ....[6]....
        /*0508*/ 	.word	0x00001590


	//   ....[7]....
        /*050c*/ 	.word	0x00001670


	//   ....[8]....
        /*0510*/ 	.word	0x000016a0


	//   ....[9]....
        /*0514*/ 	.word	0x00001780


	//   ....[10]....
        /*0518*/ 	.word	0x000017b0


	//   ....[11]....
        /*051c*/ 	.word	0x00001890


	//   ....[12]....
        /*0520*/ 	.word	0x000018c0


	//   ....[13]....
        /*0524*/ 	.word	0x000019a0


	//   ....[14]....
        /*0528*/ 	.word	0x000019d0


	//   ....[15]....
        /*052c*/ 	.word	0x00001aa0


	//   ....[16]....
        /*0530*/ 	.word	0x00001ae0


	//   ....[17]....
        /*0534*/ 	.word	0x00004380


	//   ....[18]....
        /*0538*/ 	.word	0x00004480


	//   ....[19]....
        /*053c*/ 	.word	0x00004660


	//   ....[20]....
        /*0540*/ 	.word	0x00004680


	//   ....[21]....
        /*0544*/ 	.word	0x00004820


	//   ....[22]....
        /*0548*/ 	.word	0x000048b0


	//   ....[23]....
        /*054c*/ 	.word	0x00004b70


	//   ....[24]....
        /*0550*/ 	.word	0x00004c70


	//   ....[25]....
        /*0554*/ 	.word	0x00008e40


	//   ....[26]....
        /*0558*/ 	.word	0x00008e90


	//   ....[27]....
        /*055c*/ 	.word	0x00008f60


	//   ....[28]....
        /*0560*/ 	.word	0x00008fc0


	//   ....[29]....
        /*0564*/ 	.word	0x000090a0


	//   ....[30]....
        /*0568*/ 	.word	0x000090d0


	//   ....[31]....
        /*056c*/ 	.word	0x00009260


	//   ....[32]....
        /*0570*/ 	.word	0x00009720


	//   ....[33]....
        /*0574*/ 	.word	0x0000c010


	//   ....[34]....
        /*0578*/ 	.word	0x0000c020


	//   ....[35]....
        /*057c*/ 	.word	0x0000c030


	//   ....[36]....
        /*0580*/ 	.word	0x0000c040


	//   ....[37]....
        /*0584*/ 	.word	0x0000c070


	//   ....[38]....
        /*0588*/ 	.word	0x0000c090


	//   ....[39]....
        /*058c*/ 	.word	0x0000c0b0


	//   ....[40]....
        /*0590*/ 	.word	0x0000c0c0


	//   ....[41]....
        /*0594*/ 	.word	0x0000dc00


	//   ....[42]....
        /*0598*/ 	.word	0x0000dc20


	//   ....[43]....
        /*059c*/ 	.word	0x0000dc50


	//   ....[44]....
        /*05a0*/ 	.word	0x0000dc70


	//   ....[45]....
        /*05a4*/ 	.word	0x0000dc90


	//   ....[46]....
        /*05a8*/ 	.word	0x0000dcb0


	//   ....[47]....
        /*05ac*/ 	.word	0x0000dcc0


	//   ....[48]....
        /*05b0*/ 	.word	0x0000dcd0


	//   ....[49]....
        /*05b4*/ 	.word	0x0000df10


	//   ....[50]....
        /*05b8*/ 	.word	0x0000df20


	//   ....[51]....
        /*05bc*/ 	.word	0x0000e020


	//   ....[52]....
        /*05c0*/ 	.word	0x0000e050


	//   ....[53]....
        /*05c4*/ 	.word	0x0000e130


	//   ....[54]....
        /*05c8*/ 	.word	0x0000e160


	//   ....[55]....
        /*05cc*/ 	.word	0x0000e240


	//   ....[56]....
        /*05d0*/ 	.word	0x0000e270


	//   ....[57]....
        /*05d4*/ 	.word	0x0000e350


	//   ....[58]....
        /*05d8*/ 	.word	0x0000e380


	//   ....[59]....
        /*05dc*/ 	.word	0x0000e460


	//   ....[60]....
        /*05e0*/ 	.word	0x0000e490


	//   ....[61]....
        /*05e4*/ 	.word	0x0000e570


	//   ....[62]....
        /*05e8*/ 	.word	0x0000e5a0


	//   ....[63]....
        /*05ec*/ 	.word	0x0000e680


	//   ....[64]....
        /*05f0*/ 	.word	0x0000e6a0


	//   ....[65]....
        /*05f4*/ 	.word	0x0000ee50


	//   ....[66]....
        /*05f8*/ 	.word	0x0000ee60


	//   ....[67]....
        /*05fc*/ 	.word	0x0000ef30


	//   ....[68]....
        /*0600*/ 	.word	0x0000ef60


	//   ....[69]....
        /*0604*/ 	.word	0x0000f030


	//   ....[70]....
        /*0608*/ 	.word	0x0000f060


	//   ....[71]....
        /*060c*/ 	.word	0x0000f130


	//   ....[72]....
        /*0610*/ 	.word	0x0000f160


	//   ....[73]....
        /*0614*/ 	.word	0x0000f230


	//   ....[74]....
        /*0618*/ 	.word	0x0000f260


	//   ....[75]....
        /*061c*/ 	.word	0x0000f330


	//   ....[76]....
        /*0620*/ 	.word	0x0000f360


	//   ....[77]....
        /*0624*/ 	.word	0x0000f430


	//   ....[78]....
        /*0628*/ 	.word	0x0000f460


	//   ....[79]....
        /*062c*/ 	.word	0x0000f530


	//   ....[80]....
        /*0630*/ 	.word	0x0000f550


	//----- nvinfo : EIATTR_EXIT_INSTR_OFFSETS
	.align		4
.L_458:
        /*0634*/ 	.byte	0x04, 0x1c
        /*0636*/ 	.short	(.L_460 - .L_459)


	//   ....[0]....
.L_459:
        /*0638*/ 	.word	0x00000350


	//   ....[1]....
        /*063c*/ 	.word	0x0000e6b0


	//   ....[2]....
        /*0640*/ 	.word	0x0000e710


	//   ....[3]....
        /*0644*/ 	.word	0x0000e770


	//   ....[4]....
        /*0648*/ 	.word	0x0000f560


	//   ....[5]....
        /*064c*/ 	.word	0x0000f5b0


	//   ....[6]....
        /*0650*/ 	.word	0x0000f610


	//----- nvinfo : EIATTR_CTAIDZ_USED
	.align		4
.L_460:
        /*0654*/ 	.byte	0x01, 0x04
	.zero		2


	//----- nvinfo : EIATTR_MAX_THREADS
	.align		4
        /*0658*/ 	.byte	0x04, 0x05
        /*065a*/ 	.short	(.L_462 - .L_461)
.L_461:
        /*065c*/ 	.word	0x00000080
        /*0660*/ 	.word	0x00000001
        /*0664*/ 	.word	0x00000001


	//----- nvinfo : EIATTR_CRS_STACK_SIZE
	.align		4
.L_462:
        /*0668*/ 	.byte	0x04, 0x1e
        /*066a*/ 	.short	(.L_464 - .L_463)
.L_463:
        /*066c*/ 	.word	0x00000000
.L_464:


//--------------------- .nv.info._ZN7cutlass13device_kernelIN5flash19enable_sm80_to_sm89INS1_16FlashAttnFwdSm80INS1_25CollectiveMainloopFwdSm80ILi4ELi1ELb0EN4cute5tupleIJNS5_1CILi128EEENS7_ILi64EEES8_EEELi128ENS_10bfloat16_tEfNS_4arch4Sm80ELb0ELb0ELb1ELb1ELb0ELb1ELb1ELb0EEENS1_21CollectiveEpilogueFwdINS6_IJS8_S8_S9_EEENS6_IJNS7_ILi1EEESH_SH_EEESB_SD_Li128ELb1ELb1ELb0ELb0EEENS1_19SingleTileSchedulerILb1ELb0ELb1ELi128EEEEEEEEEvNT_6ParamsE --------------------------
	.section	.nv.info._ZN7cutlass13device_kernelIN5flash19enable_sm80_to_sm89INS1_16FlashAttnFwdSm80INS1_25CollectiveMainloopFwdSm80ILi4ELi1ELb0EN4cute5tupleIJNS5_1CILi128EEENS7_ILi64EEES8_EEELi128ENS_10bfloat16_tEfNS_4arch4Sm80ELb0ELb0ELb1ELb1ELb0ELb1ELb1ELb0EEENS1_21CollectiveEpilogueFwdINS6_IJS8_S8_S9_EEENS6_IJNS7_ILi1EEESH_SH_EEESB_SD_Li128ELb1ELb1ELb0ELb0EEENS1_19SingleTileSchedulerILb1ELb0ELb1ELi128EEEEEEEEEvNT_6ParamsE,"",@"SHT_CUDA_INFO"
	.sectionflags	@""
	.align	4


	//----- nvinfo : EIATTR_CUDA_API_VERSION
	.align		4
        /*0000*/ 	.byte	0x04, 0x37
        /*0002*/ 	.short	(.L_466 - .L_465)
.L_465:
        /*0004*/ 	.word	0x00000082


	//----- nvinfo : EIATTR_SW2861232_WAR
	.align		4
.L_466:
        /*0008*/ 	.byte	0x01, 0x35
	.zero		2


	//----- nvinfo : EIATTR_PARAM_CBANK
	.align		4
        /*000c*/ 	.byte	0x04, 0x0a
        /*000e*/ 	.short	(.L_468 - .L_467)
	.align		4
.L_467:
        /*0010*/ 	.word	index@(.nv.constant0._ZN7cutlass13device_kernelIN5flash19enable_sm80_to_sm89INS1_16FlashAttnFwdSm80INS1_25CollectiveMainloopFwdSm80ILi4ELi1ELb0EN4cute5tupleIJNS5_1CILi128EEENS7_ILi64EEES8_EEELi128ENS_10bfloat16_tEfNS_4arch4Sm80ELb0ELb0ELb1ELb1ELb0ELb1ELb1ELb0EEENS1_21CollectiveEpilogueFwdINS6_IJS8_S8_S9_EEENS6_IJNS7_ILi1EEESH_SH_EEESB_SD_Li128ELb1ELb1ELb0ELb0EEENS1_19SingleTileSchedulerILb1ELb0ELb1ELi128EEEEEEEEEvNT_6ParamsE)
        /*0014*/ 	.short	0x0160
        /*0016*/ 	.short	0x0418


	//----- nvinfo : EIATTR_CBANK_PARAM_SIZE
	.align		4
.L_468:
        /*0018*/ 	.byte	0x03, 0x19
        /*001a*/ 	.short	0x0418


	//----- nvinfo : EIATTR_KPARAM_INFO
	.align		4
        /*001c*/ 	.byte	0x04, 0x17
        /*001e*/ 	.short	(.L_470 - .L_469)
.L_469:
        /*0020*/ 	.word	0x00000000
        /*0024*/ 	.short	0x0000
        /*0026*/ 	.short	0x0000
        /*0028*/ 	.byte	0x00, 0xf0, 0x61, 0x10


	//----- nvinfo : EIATTR_MAXREG_COUNT
	.align		4
.L_470:
        /*002c*/ 	.byte	0x03, 0x1b
        /*002e*/ 	.short	0x00ff


	//----- nvinfo : EIATTR_NUM_BARRIERS
	.align		4
        /*0030*/ 	.byte	0x02, 0x4c
        /*0032*/ 	.byte	0x02
	.zero		1


	//----- nvinfo : EIATTR_ANNOTATIONS
	.align		4
        /*0034*/ 	.byte	0x04, 0x55
        /*0036*/ 	.short	(.L_472 - .L_471)


	//   ....[0]....
.L_471:
        /* <DEDUP_REMOVED lines=54> */


	//----- nvinfo : EIATTR_MERCURY_ISA_VERSION
	.align		4
.L_472:
        /*0388*/ 	.byte	0x03, 0x5f
        /*038a*/ 	.short	0x0000


	//----- nvinfo : EIATTR_COOP_GROUP_MASK_REGIDS
	.align		4
        /*038c*/ 	.byte	0x04, 0x29
        /*038e*/ 	.short	(.L_474 - .L_473)


	//   ....[0]....
.L_473:
        /*0390*/ 	.word	0xffffffff


	//   ....[1]....
        /*0394*/ 	.word	0xffffffff


	//   ....[2]....
        /*0398*/ 	.word	0xffffffff


	//   ....[3]....
        /*039c*/ 	.word	0xffffffff


	//   ....[4]....
        /*03a0*/ 	.word	0xffffffff


	//   ....[5]....
        /*03a4*/ 	.word	0xffffffff


	//   ....[6]....
        /*03a8*/ 	.word	0xffffffff


	//   ....[7]....
        /*03ac*/ 	.word	0xffffffff


	//   ....[8]....
        /*03b0*/ 	.word	0xffffffff


	//   ....[9]....
        /*03b4*/ 	.word	0xffffffff


	//   ....[10]....
        /*03b8*/ 	.word	0xffffffff


	//   ....[11]....
        /*03bc*/ 	.word	0xffffffff


	//   ....[12]....
        /*03c0*/ 	.word	0xffffffff


	//   ....[13]....
        /*03c4*/ 	.word	0xffffffff


	//   ....[14]....
        /*03c8*/ 	.word	0xffffffff


	//   ....[15]....
        /*03cc*/ 	.word	0xffffffff


	//   ....[16]....
        /*03d0*/ 	.word	0xffffffff


	//   ....[17]....
        /*03d4*/ 	.word	0xffffffff


	//   ....[18]....
        /*03d8*/ 	.word	0xffffffff


	//   ....[19]....
        /*03dc*/ 	.word	0xffffffff


	//   ....[20]....
        /*03e0*/ 	.word	0xffffffff


	//   ....[21]....
        /*03e4*/ 	.word	0xffffffff


	//   ....[22]....
        /*03e8*/ 	.word	0xffffffff


	//   ....[23]....
        /*03ec*/ 	.word	0xffffffff


	//   ....[24]....
        /*03f0*/ 	.word	0xffffffff


	//   ....[25]....
        /*03f4*/ 	.word	0xffffffff


	//   ....[26]....
        /*03f8*/ 	.word	0xffffffff


	//   ....[27]....
        /*03fc*/ 	.word	0xffffffff


	//   ....[28]....
        /*0400*/ 	.word	0xffffffff


	//   ....[29]....
        /*0404*/ 	.word	0xffffffff


	//   ....[30]....
        /*0408*/ 	.word	0xffffffff


	//   ....[31]....
        /*040c*/ 	.word	0xffffffff


	//   ....[32]....
        /*0410*/ 	.word	0xffffffff


	//   ....[33]....
        /*0414*/ 	.word	0xffffffff


	//   ....[34]....
        /*0418*/ 	.word	0xffffffff


	//   ....[35]....
        /*041c*/ 	.word	0xffffffff


	//   ....[36]....
        /*0420*/ 	.word	0xffffffff


	//   ....[37]....
        /*0424*/ 	.word	0xffffffff


	//   ....[38]....
        /*0428*/ 	.word	0xffffffff


	//   ....[39]....
        /*042c*/ 	.word	0xffffffff


	//   ....[40]....
        /*0430*/ 	.word	0xffffffff


	//   ....[41]....
        /*0434*/ 	.word	0xffffffff


	//   ....[42]....
        /*0438*/ 	.word	0xffffffff


	//   ....[43]....
        /*043c*/ 	.word	0xffffffff


	//   ....[44]....
        /*0440*/ 	.word	0xffffffff


	//   ....[45]....
        /*0444*/ 	.word	0xffffffff


	//   ....[46]....
        /*0448*/ 	.word	0xffffffff


	//   ....[47]....
        /*044c*/ 	.word	0xffffffff


	//   ....[48]....
        /*0450*/ 	.word	0xffffffff


	//   ....[49]....
        /*0454*/ 	.word	0xffffffff


	//   ....[50]....
        /*0458*/ 	.word	0xffffffff


	//   ....[51]....
        /*045c*/ 	.word	0xffffffff


	//   ....[52]....
        /*0460*/ 	.word	0xffffffff


	//   ....[53]....
        /*0464*/ 	.word	0xffffffff


	//   ....[54]....
        /*0468*/ 	.word	0xffffffff


	//   ....[55]....
        /*046c*/ 	.word	0xffffffff


	//   ....[56]....
        /*0470*/ 	.word	0xffffffff


	//   ....[57]....
        /*0474*/ 	.word	0xffffffff


	//   ....[58]....
        /*0478*/ 	.word	0xffffffff


	//   ....[59]....
        /*047c*/ 	.word	0xffffffff


	//   ....[60]....
        /*0480*/ 	.word	0xffffffff


	//   ....[61]....
        /*0484*/ 	.word	0xffffffff


	//   ....[62]....
        /*0488*/ 	.word	0xffffffff


	//   ....[63]....
        /*048c*/ 	.word	0xffffffff


	//   ....[64]....
        /*0490*/ 	.word	0xffffffff


	//   ....[65]....
        /*0494*/ 	.word	0xffffffff


	//   ....[66]....
        /*0498*/ 	.word	0xffffffff


	//   ....[67]....
        /*049c*/ 	.word	0xffffffff


	//   ....[68]....
        /*04a0*/ 	.word	0xffffffff


	//   ....[69]....
        /*04a4*/ 	.word	0xffffffff


	//   ....[70]....
        /*04a8*/ 	.word	0xffffffff


	//   ....[71]....
        /*04ac*/ 	.word	0xffffffff


	//   ....[72]....
        /*04b0*/ 	.word	0xffffffff


	//   ....[73]....
        /*04b4*/ 	.word	0xffffffff


	//   ....[74]....
        /*04b8*/ 	.word	0xffffffff


	//   ....[75]....
        /*04bc*/ 	.word	0xffffffff


	//   ....[76]....
        /*04c0*/ 	.word	0xffffffff


	//   ....[77]....
        /*04c4*/ 	.word	0xffffffff


	//   ....[78]....
        /*04c8*/ 	.word	0xffffffff


	//   ....[79]....
        /*04cc*/ 	.word	0xffffffff


	//   ....[80]....
        /*04d0*/ 	.word	0xffffffff


	//----- nvinfo : EIATTR_COOP_GROUP_INSTR_OFFSETS
	.align		4
.L_474:
        /*04d4*/ 	.byte	0x04, 0x28
        /*04d6*/ 	.short	(.L_476 - .L_475)


	//   ....[0]....
.L_475:
        /*04d8*/ 	.word	0x00000090


	//   ....[1]....
        /*04dc*/ 	.word	0x000084b0


	//   ....[2]....
        /*04e0*/ 	.word	0x000084f0


	//   ....[3]....
        /*04e4*/ 	.word	0x00008520


	//   ....[4]....
        /*04e8*/ 	.word	0x00008560


	//   ....[5]....
        /*04ec*/ 	.word	0x00008590


	//   ....[6]....
        /*04f0*/ 	.word	0x00008600


	//   ....[7]....
        /*04f4*/ 	.word	0x00008660


	//   ....[8]....
        /*04f8*/ 	.word	0x00008720


	//   ....[9]....
        /*04fc*/ 	.word	0x000087d0


	//   ....[10]....
        /*0500*/ 	.word	0x000087f0


	//   ....[11]....
        /*0504*/ 	.word	0x00008860


	//   ....[12]....
        /*0508*/ 	.word	0x000088f0


	//   ....[13]....
        /*050c*/ 	.word	0x000089d0


	//   ....[14]....
        /*0510*/ 	.word	0x000089f0


	//   ....[15]....
        /*0514*/ 	.word	0x00008bc0


	//   ....[16]....
        /*0518*/ 	.word	0x00008c00


	//   ....[17]....
        /*051c*/ 	.word	0x00011aa0


	//   ....[18]....
        /*0520*/ 	.word	0x00011bc0


	//   ....[19]....
        /*0524*/ 	.word	0x00011e50


	//   ....[20]....
        /*0528*/ 	.word	0x00011e70


	//   ....[21]....
        /*052c*/ 	.word	0x00011eb0


	//   ....[22]....
        /*0530*/ 	.word	0x00011f40


	//   ....[23]....
        /*0534*/ 	.word	0x000120b0


	//   ....[24]....
        /*0538*/ 	.word	0x00012130


	//   ....[25]....
        /*053c*/ 	.word	0x00016150


	//   ....[26]....
        /*0540*/ 	.word	0x00016180


	//   ....[27]....
        /*0544*/ 	.word	0x000161c0


	//   ....[28]....
        /*0548*/ 	.word	0x000161f0


	//   ....[29]....
        /*054c*/ 	.word	0x00016280


	//   ....[30]....
        /*0550*/ 	.word	0x000162e0


	//   ....[31]....
        /*0554*/ 	.word	0x00016720


	//   ....[32]....
        /*0558*/ 	.word	0x00016870


	//   ....[33]....
        /*055c*/ 	.word	0x00019340


	//   ....[34]....
        /*0560*/ 	.word	0x00019350


	//   ....[35]....
        /*0564*/ 	.word	0x00019360


	//   ....[36]....
        /*0568*/ 	.word	0x00019370


	//   ....[37]....
        /*056c*/ 	.word	0x000193a0


	//   ....[38]....
        /*0570*/ 	.word	0x000193c0


	//   ....[39]....
        /*0574*/ 	.word	0x000193e0


	//   ....[40]....
        /*0578*/ 	.word	0x000193f0


	//   ....[41]....
        /*057c*/ 	.word	0x0001af00


	//   ....[42]....
        /*0580*/ 	.word	0x0001af40


	//   ....[43]....
        /*0584*/ 	.word	0x0001af70


	//   ....[44]....
        /*0588*/ 	.word	0x0001af90


	//   ....[45]....
        /*058c*/ 	.word	0x0001afb0


	//   ....[46]....
        /*0590*/ 	.word	0x0001afd0


	//   ....[47]....
        /*0594*/ 	.word	0x0001afe0


	//   ....[48]....
        /*0598*/ 	.word	0x0001aff0


	//   ....[49]....
        /*059c*/ 	.word	0x0001b230


	//   ....[50]....
        /*05a0*/ 	.word	0x0001b240


	//   ....[51]....
        /*05a4*/ 	.word	0x0001b340


	//   ....[52]....
        /*05a8*/ 	.word	0x0001b370


	//   ....[53]....
        /*05ac*/ 	.word	0x0001b450


	//   ....[54]....
        /*05b0*/ 	.word	0x0001b480


	//   ....[55]....
        /*05b4*/ 	.word	0x0001b560


	//   ....[56]....
        /*05b8*/ 	.word	0x0001b590


	//   ....[57]....
        /*05bc*/ 	.word	0x0001b670


	//   ....[58]....
        /*05c0*/ 	.word	0x0001b6a0


	//   ....[59]....
        /*05c4*/ 	.word	0x0001b780


	//   ....[60]....
        /*05c8*/ 	.word	0x0001b7b0


	//   ....[61]....
        /*05cc*/ 	.word	0x0001b890


	//   ....[62]....
        /*05d0*/ 	.word	0x0001b8c0


	//   ....[63]....
        /*05d4*/ 	.word	0x0001b9a0


	//   ....[64]....
        /*05d8*/ 	.word	0x0001b9c0


	//   ....[65]....
        /*05dc*/ 	.word	0x0001c130


	//   ....[66]....
        /*05e0*/ 	.word	0x0001c140


	//   ....[67]....
        /*05e4*/ 	.word	0x0001c210


	//   ....[68]....
        /*05e8*/ 	.word	0x0001c240


	//   ....[69]....
        /*05ec*/ 	.word	0x0001c310


	//   ....[70]....
        /*05f0*/ 	.word	0x0001c340


	//   ....[71]....
        /*05f4*/ 	.word	0x0001c410


	//   ....[72]....
        /*05f8*/ 	.word	0x0001c440


	//   ....[73]....
        /*05fc*/ 	.word	0x0001c510


	//   ....[74]....
        /*0600*/ 	.word	0x0001c540


	//   ....[75]....
        /*0604*/ 	.word	0x0001c610


	//   ....[76]....
        /*0608*/ 	.word	0x0001c640


	//   ....[77]....
        /*060c*/ 	.word	0x0001c710


	//   ....[78]....
        /*0610*/ 	.word	0x0001c740


	//   ....[79]....
        /*0614*/ 	.word	0x0001c810


	//   ....[80]....
        /*0618*/ 	.word	0x0001c830


	//----- nvinfo : EIATTR_EXIT_INSTR_OFFSETS
	.align		4
.L_476:
        /*061c*/ 	.byte	0x04, 0x1c
        /*061e*/ 	.short	(.L_478 - .L_477)


	//   ....[0]....
.L_477:
        /*0620*/ 	.word	0x00000350


	//   ....[1]....
        /*0624*/ 	.word	0x0001b9d0


	//   ....[2]....
        /*0628*/ 	.word	0x0001ba30


	//   ....[3]....
        /*062c*/ 	.word	0x0001ba90


	//   ....[4]....
        /*0630*/ 	.word	0x0001c840


	//   ....[5]....
        /*0634*/ 	.word	0x0001c890


	//   ....[6]....
        /*0638*/ 	.word	0x0001c8f0


	//----- nvinfo : EIATTR_CTAIDZ_USED
	.align		4
.L_478:
        /*063c*/ 	.byte	0x01, 0x04
	.zero		2


	//----- nvinfo : EIATTR_MAX_THREADS
	.align		4
        /*0640*/ 	.byte	0x04, 0x05
        /*0642*/ 	.short	(.L_480 - .L_479)
.L_479:
        /*0644*/ 	.word	0x00000080
        /*0648*/ 	.word	0x00000001
        /*064c*/ 	.word	0x00000001


	//----- nvinfo : EIATTR_CRS_STACK_SIZE
	.align		4
.L_480:
        /*0650*/ 	.byte	0x04, 0x1e
        /*0652*/ 	.short	(.L_482 - .L_481)
.L_481:
        /*0654*/ 	.word	0x00000000
.L_482:


//--------------------- .nv.info._ZN7cutlass13device_kernelIN5flash19enable_sm80_to_sm89INS1_16FlashAttnFwdSm80INS1_25CollectiveMainloopFwdSm80ILi4ELi1ELb0EN4cute5tupleIJNS5_1CILi128EEENS7_ILi48EEES8_EEELi128ENS_10bfloat16_tEfNS_4arch4Sm80ELb0ELb1ELb1ELb0ELb0ELb0ELb1ELb0EEENS1_21CollectiveEpilogueFwdINS6_IJS8_S8_S9_EEENS6_IJNS7_ILi1EEESH_SH_EEESB_SD_Li128ELb0ELb1ELb0ELb0EEENS1_19SingleTileSchedulerILb0ELb0ELb1ELi128EEEEEEEEEvNT_6ParamsE --------------------------
	.section	.nv.info._ZN7cutlass13device_kernelIN5flash19enable_sm80_to_sm89INS1_16FlashAttnFwdSm80INS1_25CollectiveMainloopFwdSm80ILi4ELi1ELb0EN4cute5tupleIJNS5_1CILi128EEENS7_ILi48EEES8_EEELi128ENS_10bfloat16_tEfNS_4arch4Sm80ELb0ELb1ELb1ELb0ELb0ELb0ELb1ELb0EEENS1_21CollectiveEpilogueFwdINS6_IJS8_S8_S9_EEENS6_IJNS7_ILi1EEESH_SH_EEESB_SD_Li128ELb0ELb1ELb0ELb0EEENS1_19SingleTileSchedulerILb0ELb0ELb1ELi128EEEEEEEEEvNT_6ParamsE,"",@"SHT_CUDA_INFO"
	.sectionflags	@""
	.align	4


	//----- nvinfo : EIATTR_CUDA_API_VERSION
	.align		4
        /*0000*/ 	.byte	0x04, 0x37
        /*0002*/ 	.short	(.L_484 - .L_483)
.L_483:
        /*0004*/ 	.word	0x00000082


	//----- nvinfo : EIATTR_SW2861232_WAR
	.align		4
.L_484:
        /*0008*/ 	.byte	0x01, 0x35
	.zero		2


	//----- nvinfo : EIATTR_PARAM_CBANK
	.align		4
        /*000c*/ 	.byte	0x04, 0x0a
        /*000e*/ 	.short	(.L_486 - .L_485)
	.align		4
.L_485:
        /*0010*/ 	.word	index@(.nv.constant0._ZN7cutlass13device_kernelIN5flash19enable_sm80_to_sm89INS1_16FlashAttnFwdSm80INS1_25CollectiveMainloopFwdSm80ILi4ELi1ELb0EN4cute5tupleIJNS5_1CILi128EEENS7_ILi48EEES8_EEELi128ENS_10bfloat16_tEfNS_4arch4Sm80ELb0ELb1ELb1ELb0ELb0ELb0ELb1ELb0EEENS1_21CollectiveEpilogueFwdINS6_IJS8_S8_S9_EEENS6_IJNS7_ILi1EEESH_SH_EEESB_SD_Li128ELb0ELb1ELb0ELb0EEENS1_19SingleTileSchedulerILb0ELb0ELb1ELi128EEEEEEEEEvNT_6ParamsE)
        /*0014*/ 	.short	0x0160
        /*0016*/ 	.short	0x0418


	//----- nvinfo : EIATTR_CBANK_PARAM_SIZE
	.align		4
.L_486:
        /*0018*/ 	.byte	0x03, 0x19
        /*001a*/ 	.short	0x0418


	//----- nvinfo : EIATTR_KPARAM_INFO
	.align		4
        /*001c*/ 	.byte	0x04, 0x17
        /*001e*/ 	.short	(.L_488 - .L_487)
.L_487:
        /*0020*/ 	.word	0x00000000
        /*0024*/ 	.short	0x0000
        /*0026*/ 	.short	0x0000
        /*0028*/ 	.byte	0x00, 0xf0, 0x61, 0x10


	//----- nvinfo : EIATTR_MAXREG_COUNT
	.align		4
.L_488:
        /*002c*/ 	.byte	0x03, 0x1b
        /*002e*/ 	.short	0x00ff


	//----- nvinfo : EIATTR_NUM_BARRIERS
	.align		4
        /*0030*/ 	.byte	0x02, 0x4c
        /*0032*/ 	.byte	0x02
	.zero		1


	//----- nvinfo : EIATTR_ANNOTATIONS
	.align		4
        /*0034*/ 	.byte	0x04, 0x55
        /*0036*/ 	.short	(.L_490 - .L_489)


	//   ....[0]....
.L_489:
        /* <DEDUP_REMOVED lines=39> */


	//----- nvinfo : EIATTR_MERCURY_ISA_VERSION
	.align		4
.L_490:
        /*0290*/ 	.byte	0x03, 0x5f
        /*0292*/ 	.short	0x0000


	//----- nvinfo : EIATTR_COOP_GROUP_MASK_REGIDS
	.align		4
        /*0294*/ 	.byte	0x04, 0x29
        /*0296*/ 	.short	(.L_492 - .L_491)


	//   ....[0]....
.L_491:
        /*0298*/ 	.word	0xffffffff


	//   ....[1]....
        /*029c*/ 	.word	0xffffffff


	//   ....[2]....
        /*02a0*/ 	.word	0xffffffff


	//   ....[3]....
        /*02a4*/ 	.word	0xffffffff


	//   ....[4]....
        /*02a8*/ 	.word	0xffffffff


	//   ....[5]....
        /*02ac*/ 	.word	0xffffffff


	//   ....[6]....
        /*02b0*/ 	.word	0xffffffff


	//   ....[7]....
        /*02b4*/ 	.word	0xffffffff


	//   ....[8]....
        /*02b8*/ 	.word	0xffffffff


	//   ....[9]....
        /*02bc*/ 	.word	0xffffffff


	//   ....[10]....
        /*02c0*/ 	.word	0xffffffff


	//   ....[11]....
        /*02c4*/ 	.word	0xffffffff


	//   ....[12]....
        /*02c8*/ 	.word	0xffffffff


	//   ....[13]....
        /*02cc*/ 	.word	0xffffffff


	//   ....[14]....
        /*02d0*/ 	.word	0xffffffff


	//   ....[15]....
        /*02d4*/ 	.word	0xffffffff


	//   ....[16]....
        /*02d8*/ 	.word	0xffffffff


	//   ....[17]....
        /*02dc*/ 	.word	0xffffffff


	//   ....[18]....
        /*02e0*/ 	.word	0xffffffff


	//   ....[19]....
        /*02e4*/ 	.word	0xffffffff


	//   ....[20]....
        /*02e8*/ 	.word	0xffffffff


	//   ....[21]....
        /*02ec*/ 	.word	0xffffffff


	//   ....[22]....
        /*02f0*/ 	.word	0xffffffff


	//   ....[23]....
        /*02f4*/ 	.word	0xffffffff


	//   ....[24]....
        /*02f8*/ 	.word	0xffffffff


	//   ....[25]....
        /*02fc*/ 	.word	0xffffffff


	//   ....[26]....
        /*0300*/ 	.word	0xffffffff


	//   ....[27]....
        /*0304*/ 	.word	0xffffffff


	//   ....[28]....
        /*0308*/ 	.word	0xffffffff


	//   ....[29]....
        /*030c*/ 	.word	0xffffffff


	//   ....[30]....
        /*0310*/ 	.word	0xffffffff


	//   ....[31]....
        /*0314*/ 	.word	0xffffffff


	//   ....[32]....
        /*0318*/ 	.word	0xffffffff


	//   ....[33]....
        /*031c*/ 	.word	0xffffffff


	//   ....[34]....
        /*0320*/ 	.word	0xffffffff


	//   ....[35]....
        /*0324*/ 	.word	0xffffffff


	//   ....[36]....
        /*0328*/ 	.word	0xffffffff


	//   ....[37]....
        /*032c*/ 	.word	0xffffffff


	//   ....[38]....
        /*0330*/ 	.word	0xffffffff


	//   ....[39]....
        /*0334*/ 	.word	0xffffffff


	//   ....[40]....
        /*0338*/ 	.word	0xffffffff


	//   ....[41]....
        /*033c*/ 	.word	0xffffffff


	//   ....[42]....
        /*0340*/ 	.word	0xffffffff


	//   ....[43]....
        /*0344*/ 	.word	0xffffffff


	//   ....[44]....
        /*0348*/ 	.word	0xffffffff


	//   ....[45]....
        /*034c*/ 	.word	0xffffffff


	//   ....[46]....
        /*0350*/ 	.word	0xffffffff


	//   ....[47]....
        /*0354*/ 	.word	0xffffffff


	//   ....[48]....
        /*0358*/ 	.word	0xffffffff


	//   ....[49]....
        /*035c*/ 	.word	0xffffffff


	//   ....[50]....
        /*0360*/ 	.word	0xffffffff


	//   ....[51]....
        /*0364*/ 	.word	0xffffffff


	//   ....[52]....
        /*0368*/ 	.word	0xffffffff


	//   ....[53]....
        /*036c*/ 	.word	0xffffffff


	//   ....[54]....
        /*0370*/ 	.word	0xffffffff


	//   ....[55]....
        /*0374*/ 	.word	0xffffffff


	//   ....[56]....
        /*0378*/ 	.word	0xffffffff


	//   ....[57]....
        /*037c*/ 	.word	0xffffffff


	//   ....[58]....
        /*0380*/ 	.word	0xffffffff


	//   ....[59]....
        /*0384*/ 	.word	0xffffffff


	//   ....[60]....
        /*0388*/ 	.word	0xffffffff


	//   ....[61]....
        /*038c*/ 	.word	0xffffffff


	//   ....[62]....
        /*0390*/ 	.word	0xffffffff


	//   ....[63]....
        /*0394*/ 	.word	0xffffffff


	//   ....[64]....
        /*0398*/ 	.word	0xffffffff


	//   ....[65]....
        /*039c*/ 	.word	0xffffffff


	//   ....[66]....
        /*03a0*/ 	.word	0xffffffff


	//   ....[67]....
        /*03a4*/ 	.word	0xffffffff


	//   ....[68]....
        /*03a8*/ 	.word	0xffffffff


	//   ....[69]....
        /*03ac*/ 	.word	0xffffffff


	//   ....[70]....
        /*03b0*/ 	.word	0xffffffff


	//   ....[71]....
        /*03b4*/ 	.word	0xffffffff


	//   ....[72]....
        /*03b8*/ 	.word	0xffffffff


	//   ....[73]....
        /*03bc*/ 	.word	0xffffffff


	//   ....[74]....
        /*03c0*/ 	.word	0xffffffff


	//   ....[75]....
        /*03c4*/ 	.word	0xffffffff


	//   ....[76]....
        /*03c8*/ 	.word	0xffffffff


	//   ....[77]....
        /*03cc*/ 	.word	0xffffffff


	//   ....[78]....
        /*03d0*/ 	.word	0xffffffff


	//   ....[79]....
        /*03d4*/ 	.word	0xffffffff


	//   ....[80]....
        /*03d8*/ 	.word	0xffffffff


	//   ....[81]....
        /*03dc*/ 	.word	0xffffffff


	//   ....[82]....
        /*03e0*/ 	.word	0xffffffff


	//   ....[83]....
        /*03e4*/ 	.word	0xffffffff


	//   ....[84]....
        /*03e8*/ 	.word	0xffffffff


	//   ....[85]....
        /*03ec*/ 	.word	0xffffffff


	//   ....[86]....
        /*03f0*/ 	.word	0xffffffff


	//   ....[87]....
        /*03f4*/ 	.word	0xffffffff


	//   ....[88]....
        /*03f8*/ 	.word	0xffffffff


	//   ....[89]....
        /*03fc*/ 	.word	0xffffffff


	//   ....[90]....
        /*0400*/ 	.word	0xffffffff


	//   ....[91]....
        /*0404*/ 	.word	0xffffffff


	//   ....[92]....
        /*0408*/ 	.word	0xffffffff


	//   ....[93]....
        /*040c*/ 	.word	0xffffffff


	//   ....[94]....
        /*0410*/ 	.word	0xffffffff


	//   ....[95]....
        /*0414*/ 	.word	0xffffffff


	//   ....[96]....
        /*0418*/ 	.word	0xffffffff


	//   ....[97]....
        /*041c*/ 	.word	0xffffffff


	//   ....[98]....
        /*0420*/ 	.word	0xffffffff


	//   ....[99]....
        /*0424*/ 	.word	0xffffffff


	//   ....[100]....
        /*0428*/ 	.word	0xffffffff


	//   ....[101]....
        /*042c*/ 	.word	0xffffffff


	//   ....[102]....
        /*0430*/ 	.word	0xffffffff


	//   ....[103]....
        /*0434*/ 	.word	0xffffffff


	//   ....[104]....
        /*0438*/ 	.word	0xffffffff


	//   ....[105]....
        /*043c*/ 	.word	0xffffffff


	//   ....[106]....
        /*0440*/ 	.word	0xffffffff


	//   ....[107]....
        /*0444*/ 	.word	0xffffffff


	//----- nvinfo : EIATTR_COOP_GROUP_INSTR_OFFSETS
	.align		4
.L_492:
        /*0448*/ 	.byte	0x04, 0x28
        /*044a*/ 	.short	(.L_494 - .L_493)


	//   ....[0]....
.L_493:
        /*044c*/ 	.word	0x00000ed0


	//   ....[1]....
        /*0450*/ 	.word	0x00000f10


	//   ....[2]....
        /*0454*/ 	.word	0x00000f40


	//   ....[3]....
        /*0458*/ 	.word	0x00000f70


	//   ....[4]....
        /*045c*/ 	.word	0x00001020


	//   ....[5]....
        /*0460*/ 	.word	0x00001080


	//   ....[6]....
        /*0464*/ 	.word	0x00001100


	//   ....[7]....
        /*0468*/ 	.word	0x00001140


	//   ....[8]....
        /*046c*/ 	.word	0x00001200


	//   ....[9]....
        /*0470*/ 	.word	0x00001260


	//   ....[10]....
        /*0474*/ 	.word	0x000012d0


	//   ....[11]....
        /*0478*/ 	.word	0x000013b0


	//   ....[12]....
        /*047c*/ 	.word	0x000013e0


	//   ....[13]....
        /*0480*/ 	.word	0x00001410


	//   ....[14]....
        /*0484*/ 	.word	0x00001450


	//   ....[15]....
        /*0488*/ 	.word	0x00001470


	//   ....[16]....
        /*048c*/ 	.word	0x00002d00


	//   ....[17]....
        /*0490*/ 	.word	0x00002fb0


	//   ....[18]....
        /*0494*/ 	.word	0x00003660


	//   ....[19]....
        /*0498*/ 	.word	0x00004040


	//   ....[20]....
        /*049c*/ 	.word	0x000044a0


	//   ....[21]....
        /*04a0*/ 	.word	0x000045d0


	//   ....[22]....
        /*04a4*/ 	.word	0x000046b0


	//   ....[23]....
        /*04a8*/ 	.word	0x000047d0


	//   ....[24]....
        /*04ac*/ 	.word	0x00004c10


	//   ....[25]....
        /*04b0*/ 	.word	0x00004c60


	//   ....[26]....
        /*04b4*/ 	.word	0x00004d20


	//   ....[27]....
        /*04b8*/ 	.word	0x00004ea0


	//   ....[28]....
        /*04bc*/ 	.word	0x00007e80


	//   ....[29]....
        /*04c0*/ 	.word	0x000080b0


	//   ....[30]....
        /*04c4*/ 	.word	0x00008620


	//   ....[31]....
        /*04c8*/ 	.word	0x00008ad0


	//   ....[32]....
        /*04cc*/ 	.word	0x00009150


	//   ....[33]....
        /*04d0*/ 	.word	0x00009250


	//   ....[34]....
        /*04d4*/ 	.word	0x00009360


	//   ....[35]....
        /*04d8*/ 	.word	0x000093b0


	//   ....[36]....
        /*04dc*/ 	.word	0x000094a0


	//   ....[37]....
        /*04e0*/ 	.word	0x000095c0


	//   ....[38]....
        /*04e4*/ 	.word	0x00009690


	//   ....[39]....
        /*04e8*/ 	.word	0x000097c0


	//   ....[40]....
        /*04ec*/ 	.word	0x0000cae0


	//   ....[41]....
        /*04f0*/ 	.word	0x0000cb80


	//   ....[42]....
        /*04f4*/ 	.word	0x0000cbf0


	//   ....[43]....
        /*04f8*/ 	.word	0x0000cd20


	//   ....[44]....
        /*04fc*/ 	.word	0x0000cdb0


	//   ....[45]....
        /*0500*/ 	.word	0x0000cde0


	//   ....[46]....
        /*0504*/ 	.word	0x0000cf70


	//   ....[47]....
        /*0508*/ 	.word	0x0000d450


	//   ....[48]....
        /*050c*/ 	.word	0x00010280


	//   ....[49]....
        /*0510*/ 	.word	0x000109b0


	//   ....[50]....
        /*0514*/ 	.word	0x00010bc0


	//   ....[51]....
        /*0518*/ 	.word	0x00011060


	//   ....[52]....
        /*051c*/ 	.word	0x00011740


	//   ....[53]....
        /*0520*/ 	.word	0x00011850


	//   ....[54]....
        /*0524*/ 	.word	0x000118a0


	//   ....[55]....
        /*0528*/ 	.word	0x00011960


	//   ....[56]....
        /*052c*/ 	.word	0x00011a50


	//   ....[57]....
        /*0530*/ 	.word	0x00011b60


	//   ....[58]....
        /*0534*/ 	.word	0x00011c10


	//   ....[59]....
        /*0538*/ 	.word	0x00011d20


	//   ....[60]....
        /*053c*/ 	.word	0x00013c30


	//   ....[61]....
        /*0540*/ 	.word	0x00013c40


	//   ....[62]....
        /*0544*/ 	.word	0x00013c50


	//   ....[63]....
        /*0548*/ 	.word	0x00013c60


	//   ....[64]....
        /*054c*/ 	.word	0x00013c90


	//   ....[65]....
        /*0550*/ 	.word	0x00013cb0


	//   ....[66]....
        /*0554*/ 	.word	0x00013cd0


	//   ....[67]....
        /*0558*/ 	.word	0x00013ce0


	//   ....[68]....
        /*055c*/ 	.word	0x00015190


	//   ....[69]....
        /*0560*/ 	.word	0x000157e0


	//   ....[70]....
        /*0564*/ 	.word	0x00015800


	//   ....[71]....
        /*0568*/ 	.word	0x00015810


	//   ....[72]....
        /*056c*/ 	.word	0x00015820


	//   ....[73]....
        /*0570*/ 	.word	0x00015830


	//   ....[74]....
        /*0574*/ 	.word	0x00015840


	//   ....[75]....
        /*0578*/ 	.word	0x00015850


	//   ....[76]....
        /*057c*/ 	.word	0x000159b0


	//   ....[77]....
        /*0580*/ 	.word	0x000159c0


	//   ....[78]....
        /*0584*/ 	.word	0x00015ac0


	//   ....[79]....
        /*0588*/ 	.word	0x00015af0


	//   ....[80]....
        /*058c*/ 	.word	0x00015bd0


	//   ....[81]....
        /*0590*/ 	.word	0x00015c00


	//   ....[82]....
        /*0594*/ 	.word	0x00015ce0


	//   ....[83]....
        /*0598*/ 	.word	0x00015d10


	//   ....[84]....
        /*059c*/ 	.word	0x00015df0


	//   ....[85]....
        /*05a0*/ 	.word	0x00015e20


	//   ....[86]....
        /*05a4*/ 	.word	0x00015f00


	//   ....[87]....
        /*05a8*/ 	.word	0x00015f30


	//   ....[88]....
        /*05ac*/ 	.word	0x00016010


	//   ....[89]....
        /*05b0*/ 	.word	0x00016040


	//   ....[90]....
        /*05b4*/ 	.word	0x00016120


	//   ....[91]....
        /*05b8*/ 	.word	0x00016140


	//   ....[92]....
        /*05bc*/ 	.word	0x00016770


	//   ....[93]....
        /*05c0*/ 	.word	0x00016780


	//   ....[94]....
        /*05c4*/ 	.word	0x00016850


	//   ....[95]....
        /*05c8*/ 	.word	0x00016880


	//   ....[96]....
        /*05cc*/ 	.word	0x00016950


	//   ....[97]....
        /*05d0*/ 	.word	0x00016980


	//   ....[98]....
        /*05d4*/ 	.word	0x00016a50


	//   ....[99]....
        /*05d8*/ 	.word	0x00016a80


	//   ....[100]....
        /*05dc*/ 	.word	0x00016b50


	//   ....[101]....
        /*05e0*/ 	.word	0x00016b80


	//   ....[102]....
        /*05e4*/ 	.word	0x00016c50


	//   ....[103]....
        /*05e8*/ 	.word	0x00016c80


	//   ....[104]....
        /*05ec*/ 	.word	0x00016d50


	//   ....[105]....
        /*05f0*/ 	.word	0x00016d80


	//   ....[106]....
        /*05f4*/ 	.word	0x00016e50


	//   ....[107]....
        /*05f8*/ 	.word	0x00016e70


	//----- nvinfo : EIATTR_EXIT_INSTR_OFFSETS
	.align		4
.L_494:
        /*05fc*/ 	.byte	0x04, 0x1c
        /*05fe*/ 	.short	(.L_496 - .L_495)


	//   ....[0]....
.L_495:
        /*0600*/ 	.word	0x00000040


	//   ....[1]....
        /*0604*/ 	.word	0x00016150


	//   ....[2]....
        /*0608*/ 	.word	0x000161b0


	//   ....[3]....
        /*060c*/ 	.word	0x00016210


	//   ....[4]....
        /*0610*/ 	.word	0x00016e80


	//   ....[5]....
        /*0614*/ 	.word	0x00016ed0


	//   ....[6]....
        /*0618*/ 	.word	0x00016f30


	//----- nvinfo : EIATTR_CTAIDZ_USED
	.align		4
.L_496:
        /*061c*/ 	.byte	0x01, 0x04
	.zero		2


	//----- nvinfo : EIATTR_MAX_THREADS
	.align		4
        /*0620*/ 	.byte	0x04, 0x05
        /*0622*/ 	.short	(.L_498 - .L_497)
.L_497:
        /*0624*/ 	.word	0x00000080
        /*0628*/ 	.word	0x00000001
        /*062c*/ 	.word	0x00000001


	//----- nvinfo : EIATTR_CRS_STACK_SIZE
	.align		4
.L_498:
        /*0630*/ 	.byte	0x04, 0x1e
        /*0632*/ 	.short	(.L_500 - .L_499)
.L_499:
        /*0634*/ 	.word	0x00000000
.L_500:


//--------------------- .nv.info._ZN7cutlass13device_kernelIN5flash19enable_sm80_to_sm89INS1_16FlashAttnFwdSm80INS1_25CollectiveMainloopFwdSm80ILi4ELi1ELb0EN4cute5tupleIJNS5_1CILi128EEENS7_ILi48EEES8_EEELi128ENS_10bfloat16_tEfNS_4arch4Sm80ELb0ELb1ELb1ELb1ELb0ELb0ELb1ELb0EEENS1_21CollectiveEpilogueFwdINS6_IJS8_S8_S9_EEENS6_IJNS7_ILi1EEESH_SH_EEESB_SD_Li128ELb1ELb1ELb0ELb0EEENS1_19SingleTileSchedulerILb1ELb0ELb1ELi128EEEEEEEEEvNT_6ParamsE --------------------------
	.section	.nv.info._ZN7cutlass13device_kernelIN5flash19enable_sm80_to_sm89INS1_16FlashAttnFwdSm80INS1_25CollectiveMainloopFwdSm80ILi4ELi1ELb0EN4cute5tupleIJNS5_1CILi128EEENS7_ILi48EEES8_EEELi128ENS_10bfloat16_tEfNS_4arch4Sm80ELb0ELb1ELb1ELb1ELb0ELb0ELb1ELb0EEENS1_21CollectiveEpilogueFwdINS6_IJS8_S8_S9_EEENS6_IJNS7_ILi1EEESH_SH_EEESB_SD_Li128ELb1ELb1ELb0ELb0EEENS1_19SingleTileSchedulerILb1ELb0ELb1ELi128EEEEEEEEEvNT_6ParamsE,"",@"SHT_CUDA_INFO"
	.sectionflags	@""
	.align	4


	//----- nvinfo : EIATTR_CUDA_API_VERSION
	.align		4
        /*0000*/ 	.byte	0x04, 0x37
        /*0002*/ 	.short	(.L_502 - .L_501)
.L_501:
        /*0004*/ 	.word	0x00000082


	//----- nvinfo : EIATTR_SW2861232_WAR
	.align		4
.L_502:
        /*0008*/ 	.byte	0x01, 0x35
	.zero		2


	//----- nvinfo : EIATTR_PARAM_CBANK
	.align		4
        /*000c*/ 	.byte	0x04, 0x0a
        /*000e*/ 	.short	(.L_504 - .L_503)
	.align		4
.L_503:
        /*0010*/ 	.word	index@(.nv.constant0._ZN7cutlass13device_kernelIN5flash19enable_sm80_to_sm89INS1_16FlashAttnFwdSm80INS1_25CollectiveMainloopFwdSm80ILi4ELi1ELb0EN4cute5tupleIJNS5_1CILi128EEENS7_ILi48EEES8_EEELi128ENS_10bfloat16_tEfNS_4arch4Sm80ELb0ELb1ELb1ELb1ELb0ELb0ELb1ELb0EEENS1_21CollectiveEpilogueFwdINS6_IJS8_S8_S9_EEENS6_IJNS7_ILi1EEESH_SH_EEESB_SD_Li128ELb1ELb1ELb0ELb0EEENS1_19SingleTileSchedulerILb1ELb0ELb1ELi128EEEEEEEEEvNT_6ParamsE)
        /*0014*/ 	.short	0x0160
        /*0016*/ 	.short	0x0418


	//----- nvinfo : EIATTR_CBANK_PARAM_SIZE
	.align		4
.L_504:
        /*0018*/ 	.byte	0x03, 0x19
        /*001a*/ 	.short	0x0418


	//----- nvinfo : EIATTR_KPARAM_INFO
	.align		4
        /*001c*/ 	.byte	0x04, 0x17
        /*001e*/ 	.short	(.L_506 - .L_505)
.L_505:
        /*0020*/ 	.word	0x00000000
        /*0024*/ 	.short	0x0000
        /*0026*/ 	.short	0x0000
        /*0028*/ 	.byte	0x00, 0xf0, 0x61, 0x10


	//----- nvinfo : EIATTR_MAXREG_COUNT
	.align		4
.L_506:
        /*002c*/ 	.byte	0x03, 0x1b
        /*002e*/ 	.short	0x00ff


	//----- nvinfo : EIATTR_NUM_BARRIERS
	.align		4
        /*0030*/ 	.byte	0x02, 0x4c
        /*0032*/ 	.byte	0x02
	.zero		1


	//----- nvinfo : EIATTR_ANNOTATIONS
	.align		4
        /*0034*/ 	.byte	0x04, 0x55
        /*0036*/ 	.short	(.L_508 - .L_507)


	//   ....[0]....
.L_507:
        /* <DEDUP_REMOVED lines=45> */


	//----- nvinfo : EIATTR_MERCURY_ISA_VERSION
	.align		4
.L_508:
        /*02f8*/ 	.byte	0x03, 0x5f
        /*02fa*/ 	.short	0x0000


	//----- nvinfo : EIATTR_COOP_GROUP_MASK_REGIDS
	.align		4
        /*02fc*/ 	.byte	0x04, 0x29
        /*02fe*/ 	.short	(.L_510 - .L_509)


	//   ....[0]....
.L_509:
        /*0300*/ 	.word	0xffffffff


	//   ....[1]....
        /*0304*/ 	.word	0xffffffff


	//   ....[2]....
        /*0308*/ 	.word	0xffffffff


	//   ....[3]....
        /*030c*/ 	.word	0xffffffff


	//   ....[4]....
        /*0310*/ 	.word	0xffffffff


	//   ....[5]....
        /*0314*/ 	.word	0xffffffff


	//   ....[6]....
        /*0318*/ 	.word	0xffffffff


	//   ....[7]....
        /*031c*/ 	.word	0xffffffff


	//   ....[8]....
        /*0320*/ 	.word	0xffffffff


	//   ....[9]....
        /*0324*/ 	.word	0xffffffff


	//   ....[10]....
        /*0328*/ 	.word	0xffffffff


	//   ....[11]....
        /*032c*/ 	.word	0xffffffff


	//   ....[12]....
        /*0330*/ 	.word	0xffffffff


	//   ....[13]....
        /*0334*/ 	.word	0xffffffff


	//   ....[14]....
        /*0338*/ 	.word	0xffffffff


	//   ....[15]....
        /*033c*/ 	.word	0xffffffff


	//   ....[16]....
        /*0340*/ 	.word	0xffffffff


	//   ....[17]....
        /*0344*/ 	.word	0xffffffff


	//   ....[18]....
        /*0348*/ 	.word	0xffffffff


	//   ....[19]....
        /*034c*/ 	.word	0xffffffff


	//   ....[20]....
        /*0350*/ 	.word	0xffffffff


	//   ....[21]....
        /*0354*/ 	.word	0xffffffff


	//   ....[22]....
        /*0358*/ 	.word	0xffffffff


	//   ....[23]....
        /*035c*/ 	.word	0xffffffff


	//   ....[24]....
        /*0360*/ 	.word	0xffffffff


	//   ....[25]....
        /*0364*/ 	.word	0xffffffff


	//   ....[26]....
        /*0368*/ 	.word	0xffffffff


	//   ....[27]....
        /*036c*/ 	.word	0xffffffff


	//   ....[28]....
        /*0370*/ 	.word	0xffffffff


	//   ....[29]....
        /*0374*/ 	.word	0xffffffff


	//   ....[30]....
        /*0378*/ 	.word	0xffffffff


	//   ....[31]....
        /*037c*/ 	.word	0xffffffff


	//   ....[32]....
        /*0380*/ 	.word	0xffffffff


	//   ....[33]....
        /*0384*/ 	.word	0xffffffff


	//   ....[34]....
        /*0388*/ 	.word	0xffffffff


	//   ....[35]....
        /*038c*/ 	.word	0xffffffff


	//   ....[36]....
        /*0390*/ 	.word	0xffffffff


	//   ....[37]....
        /*0394*/ 	.word	0xffffffff


	//   ....[38]....
        /*0398*/ 	.word	0xffffffff


	//   ....[39]....
        /*039c*/ 	.word	0xffffffff


	//   ....[40]....
        /*03a0*/ 	.word	0xffffffff


	//   ....[41]....
        /*03a4*/ 	.word	0xffffffff


	//   ....[42]....
        /*03a8*/ 	.word	0xffffffff


	//   ....[43]....
        /*03ac*/ 	.word	0xffffffff


	//   ....[44]....
        /*03b0*/ 	.word	0xffffffff


	//   ....[45]....
        /*03b4*/ 	.word	0xffffffff


	//   ....[46]....
        /*03b8*/ 	.word	0xffffffff


	//   ....[47]....
        /*03bc*/ 	.word	0xffffffff


	//   ....[48]....
        /*03c0*/ 	.word	0xffffffff


	//   ....[49]....
        /*03c4*/ 	.word	0xffffffff


	//   ....[50]....
        /*03c8*/ 	.word	0xffffffff


	//   ....[51]....
        /*03cc*/ 	.word	0xffffffff


	//   ....[52]....
        /*03d0*/ 	.word	0xffffffff


	//   ....[53]....
        /*03d4*/ 	.word	0xffffffff


	//   ....[54]....
        /*03d8*/ 	.word	0xffffffff


	//   ....[55]....
        /*03dc*/ 	.word	0xffffffff


	//   ....[56]....
        /*03e0*/ 	.word	0xffffffff


	//   ....[57]....
        /*03e4*/ 	.word	0xffffffff


	//   ....[58]....
        /*03e8*/ 	.word	0xffffffff


	//   ....[59]....
        /*03ec*/ 	.word	0xffffffff


	//   ....[60]....
        /*03f0*/ 	.word	0xffffffff


	//   ....[61]....
        /*03f4*/ 	.word	0xffffffff


	//   ....[62]....
        /*03f8*/ 	.word	0xffffffff


	//   ....[63]....
        /*03fc*/ 	.word	0xffffffff


	//   ....[64]....
        /*0400*/ 	.word	0xffffffff


	//   ....[65]....
        /*0404*/ 	.word	0xffffffff


	//   ....[66]....
        /*0408*/ 	.word	0xffffffff


	//   ....[67]....
        /*040c*/ 	.word	0xffffffff


	//   ....[68]....
        /*0410*/ 	.word	0xffffffff


	//   ....[69]....
        /*0414*/ 	.word	0xffffffff


	//   ....[70]....
        /*0418*/ 	.word	0xffffffff


	//   ....[71]....
        /*041c*/ 	.word	0xffffffff


	//   ....[72]....
        /*0420*/ 	.word	0xffffffff


	//   ....[73]....
        /*0424*/ 	.word	0xffffffff


	//   ....[74]....
        /*0428*/ 	.word	0xffffffff


	//   ....[75]....
        /*042c*/ 	.word	0xffffffff


	//   ....[76]....
        /*0430*/ 	.word	0xffffffff


	//   ....[77]....
        /*0434*/ 	.word	0xffffffff


	//   ....[78]....
        /*0438*/ 	.word	0xffffffff


	//   ....[79]....
        /*043c*/ 	.word	0xffffffff


	//   ....[80]....
        /*0440*/ 	.word	0xffffffff


	//   ....[81]....
        /*0444*/ 	.word	0xffffffff


	//   ....[82]....
        /*0448*/ 	.word	0xffffffff


	//   ....[83]....
        /*044c*/ 	.word	0xffffffff


	//   ....[84]....
        /*0450*/ 	.word	0xffffffff


	//   ....[85]....
        /*0454*/ 	.word	0xffffffff


	//   ....[86]....
        /*0458*/ 	.word	0xffffffff


	//   ....[87]....
        /*045c*/ 	.word	0xffffffff


	//   ....[88]....
        /*0460*/ 	.word	0xffffffff


	//   ....[89]....
        /*0464*/ 	.word	0xffffffff


	//   ....[90]....
        /*0468*/ 	.word	0xffffffff


	//   ....[91]....
        /*046c*/ 	.word	0xffffffff


	//   ....[92]....
        /*0470*/ 	.word	0xffffffff


	//   ....[93]....
        /*0474*/ 	.word	0xffffffff


	//   ....[94]....
        /*0478*/ 	.word	0xffffffff


	//   ....[95]....
        /*047c*/ 	.word	0xffffffff


	//   ....[96]....
        /*0480*/ 	.word	0xffffffff


	//   ....[97]....
        /*0484*/ 	.word	0xffffffff


	//   ....[98]....
        /*0488*/ 	.word	0xffffffff


	//   ....[99]....
        /*048c*/ 	.word	0xffffffff


	//   ....[100]....
        /*0490*/ 	.word	0xffffffff


	//   ....[101]....
        /*0494*/ 	.word	0xffffffff


	//   ....[102]....
        /*0498*/ 	.word	0xffffffff


	//   ....[103]....
        /*049c*/ 	.word	0xffffffff


	//   ....[104]....
        /*04a0*/ 	.word	0xffffffff


	//   ....[105]....
        /*04a4*/ 	.word	0xffffffff


	//   ....[106]....
        /*04a8*/ 	.word	0xffffffff


	//   ....[107]....
        /*04ac*/ 	.word	0xffffffff


	//   ....[108]....
        /*04b0*/ 	.word	0xffffffff


	//----- nvinfo : EIATTR_COOP_GROUP_INSTR_OFFSETS
	.align		4
.L_510:
        /*04b4*/ 	.byte	0x04, 0x28
        /*04b6*/ 	.short	(.L_512 - .L_511)


	//   ....[0]....
.L_511:
        /*04b8*/ 	.word	0x00000090


	//   ....[1]....
        /*04bc*/ 	.word	0x00001650


	//   ....[2]....
        /*04c0*/ 	.word	0x00001680


	//   ....[3]....
        /*04c4*/ 	.word	0x00001900


	//   ....[4]....
        /*04c8*/ 	.word	0x00001930


	//   ....[5]....
        /*04cc*/ 	.word	0x00001a10


	//   ....[6]....
        /*04d0*/ 	.word	0x00001a40


	//   ....[7]....
        /*04d4*/ 	.word	0x00001b20


	//   ....[8]....
        /*04d8*/ 	.word	0x00001b50


	//   ....[9]....
        /*04dc*/ 	.word	0x00001c30


	//   ....[10]....
        /*04e0*/ 	.word	0x00001c60


	//   ....[11]....
        /*04e4*/ 	.word	0x00001d40


	//   ....[12]....
        /*04e8*/ 	.word	0x00001d70


	//   ....[13]....
        /*04ec*/ 	.word	0x00001e50


	//   ....[14]....
        /*04f0*/ 	.word	0x00001e80


	//   ....[15]....
        /*04f4*/ 	.word	0x00001f60


	//   ....[16]....
        /*04f8*/ 	.word	0x00001fa0


	//   ....[17]....
        /*04fc*/ 	.word	0x000036a0


	//   ....[18]....
        /*0500*/ 	.word	0x00003ef0


	//   ....[19]....
        /*0504*/ 	.word	0x00004640


	//   ....[20]....
        /*0508*/ 	.word	0x00004d90


	//   ....[21]....
        /*050c*/ 	.word	0x000051e0


	//   ....[22]....
        /*0510*/ 	.word	0x00005220


	//   ....[23]....
        /*0514*/ 	.word	0x00005390


	//   ....[24]....
        /*0518*/ 	.word	0x000053d0


	//   ....[25]....
        /*051c*/ 	.word	0x000059a0


	//   ....[26]....
        /*0520*/ 	.word	0x00005a70


	//   ....[27]....
        /*0524*/ 	.word	0x00005ac0


	//   ....[28]....
        /*0528*/ 	.word	0x00005cf0


	//   ....[29]....
        /*052c*/ 	.word	0x00008a40


	//   ....[30]....
        /*0530*/ 	.word	0x00008d10


	//   ....[31]....
        /*0534*/ 	.word	0x00009330


	//   ....[32]....
        /*0538*/ 	.word	0x00009930


	//   ....[33]....
        /*053c*/ 	.word	0x0000a160


	//   ....[34]....
        /*0540*/ 	.word	0x0000a1d0


	//   ....[35]....
        /*0544*/ 	.word	0x0000a300


	//   ....[36]....
        /*0548*/ 	.word	0x0000a350


	//   ....[37]....
        /*054c*/ 	.word	0x0000a750


	//   ....[38]....
        /*0550*/ 	.word	0x0000a790


	//   ....[39]....
        /*0554*/ 	.word	0x0000a810


	//   ....[40]....
        /*0558*/ 	.word	0x0000a8d0


	//   ....[41]....
        /*055c*/ 	.word	0x0000db50


	//   ....[42]....
        /*0560*/ 	.word	0x0000dbe0


	//   ....[43]....
        /*0564*/ 	.word	0x0000dc60


	//   ....[44]....
        /*0568*/ 	.word	0x0000dda0


	//   ....[45]....
        /*056c*/ 	.word	0x0000de30


	//   ....[46]....
        /*0570*/ 	.word	0x0000de60


	//   ....[47]....
        /*0574*/ 	.word	0x0000dff0


	//   ....[48]....
        /*0578*/ 	.word	0x0000e4c0


	//   ....[49]....
        /*057c*/ 	.word	0x00011440


	//   ....[50]....
        /*0580*/ 	.word	0x00011810


	//   ....[51]....
        /*0584*/ 	.word	0x00011e20


	//   ....[52]....
        /*0588*/ 	.word	0x00012410


	//   ....[53]....
        /*058c*/ 	.word	0x00012c30


	//   ....[54]....
        /*0590*/ 	.word	0x00012ca0


	//   ....[55]....
        /*0594*/ 	.word	0x00012dd0


	//   ....[56]....
        /*0598*/ 	.word	0x00012e20


	//   ....[57]....
        /*059c*/ 	.word	0x00013220


	//   ....[58]....
        /*05a0*/ 	.word	0x00013260


	//   ....[59]....
        /*05a4*/ 	.word	0x000132e0


	//   ....[60]....
        /*05a8*/ 	.word	0x000133a0


	//   ....[61]....
        /*05ac*/ 	.word	0x00015160


	//   ....[62]....
        /*05b0*/ 	.word	0x00015170


	//   ....[63]....
        /*05b4*/ 	.word	0x00015180


	//   ....[64]....
        /*05b8*/ 	.word	0x00015190


	//   ....[65]....
        /*05bc*/ 	.word	0x000151c0


	//   ....[66]....
        /*05c0*/ 	.word	0x000151e0


	//   ....[67]....
        /*05c4*/ 	.word	0x00015200


	//   ....[68]....
        /*05c8*/ 	.word	0x00015210


	//   ....[69]....
        /*05cc*/ 	.word	0x00016d90


	//   ....[70]....
        /*05d0*/ 	.word	0x00016db0


	//   ....[71]....
        /*05d4*/ 	.word	0x00016de0


	//   ....[72]....
        /*05d8*/ 	.word	0x00016e00


	//   ....[73]....
        /*05dc*/ 	.word	0x00016e20


	//   ....[74]....
        /*05e0*/ 	.word	0x00016e40


	//   ....[75]....
        /*05e4*/ 	.word	0x00016e50


	//   ....[76]....
        /*05e8*/ 	.word	0x00016e60


	//   ....[77]....
        /*05ec*/ 	.word	0x000170a0


	//   ....[78]....
        /*05f0*/ 	.word	0x000170b0


	//   ....[79]....
        /*05f4*/ 	.word	0x000171b0


	//   ....[80]....
        /*05f8*/ 	.word	0x000171e0


	//   ....[81]....
        /*05fc*/ 	.word	0x000172c0


	//   ....[82]....
        /*0600*/ 	.word	0x000172f0


	//   ....[83]....
        /*0604*/ 	.word	0x000173d0


	//   ....[84]....
        /*0608*/ 	.word	0x00017400


	//   ....[85]....
        /*060c*/ 	.word	0x000174e0


	//   ....[86]....
        /*0610*/ 	.word	0x00017510


	//   ....[87]....
        /*0614*/ 	.word	0x000175f0


	//   ....[88]....
        /*0618*/ 	.word	0x00017620


	//   ....[89]....
        /*061c*/ 	.word	0x00017700


	//   ....[90]....
        /*0620*/ 	.word	0x00017730


	//   ....[91]....
        /*0624*/ 	.word	0x00017810


	//   ....[92]....
        /*0628*/ 	.word	0x00017830


	//   ....[93]....
        /*062c*/ 	.word	0x00017fe0


	//   ....[94]....
        /*0630*/ 	.word	0x00017ff0


	//   ....[95]....
        /*0634*/ 	.word	0x000180c0


	//   ....[96]....
        /*0638*/ 	.word	0x000180f0


	//   ....[97]....
        /*063c*/ 	.word	0x000181c0


	//   ....[98]....
        /*0640*/ 	.word	0x000181f0


	//   ....[99]....
        /*0644*/ 	.word	0x000182c0


	//   ....[100]....
        /*0648*/ 	.word	0x000182f0


	//   ....[101]....
        /*064c*/ 	.word	0x000183c0


	//   ....[102]....
        /*0650*/ 	.word	0x000183f0


	//   ....[103]....
        /*0654*/ 	.word	0x000184c0


	//   ....[104]....
        /*0658*/ 	.word	0x000184f0


	//   ....[105]....
        /*065c*/ 	.word	0x000185c0


	//   ....[106]....
        /*0660*/ 	.word	0x000185f0


	//   ....[107]....
        /*0664*/ 	.word	0x000186c0


	//   ....[108]....
        /*0668*/ 	.word	0x000186e0


	//----- nvinfo : EIATTR_EXIT_INSTR_OFFSETS
	.align		4
.L_512:
        /*066c*/ 	.byte	0x04, 0x1c
        /*066e*/ 	.short	(.L_514 - .L_513)


	//   ....[0]....
.L_513:
        /*0670*/ 	.word	0x00000350


	//   ....[1]....
        /*0674*/ 	.word	0x00017840


	//   ....[2]....
        /*0678*/ 	.word	0x000178a0


	//   ....[3]....
        /*067c*/ 	.word	0x00017900


	//   ....[4]....
        /*0680*/ 	.word	0x000186f0


	//   ....[5]....
        /*0684*/ 	.word	0x00018740


	//   ....[6]....
        /*0688*/ 	.word	0x000187a0


	//----- nvinfo : EIATTR_CTAIDZ_USED
	.align		4
.L_514:
        /*068c*/ 	.byte	0x01, 0x04
	.zero		2


	//----- nvinfo : EIATTR_MAX_THREADS
	.align		4
        /*0690*/ 	.byte	0x04, 0x05
        /*0692*/ 	.short	(.L_516 - .L_515)
.L_515:
        /*0694*/ 	.word	0x00000080
        /*0698*/ 	.word	0x00000001
        /*069c*/ 	.word	0x00000001


	//----- nvinfo : EIATTR_CRS_STACK_SIZE
	.align		4
.L_516:
        /*06a0*/ 	.byte	0x04, 0x1e
        /*06a2*/ 	.short	(.L_518 - .L_517)
.L_517:
        /*06a4*/ 	.word	0x00000000
.L_518:


//--------------------- .nv.info._ZN7cutlass13device_kernelIN5flash19enable_sm80_to_sm89INS1_16FlashAttnFwdSm80INS1_25CollectiveMainloopFwdSm80ILi4ELi1ELb0EN4cute5tupleIJNS5_1CILi128EEENS7_ILi48EEES8_EEELi128ENS_10bfloat16_tEfNS_4arch4Sm80ELb0ELb1ELb1ELb1ELb0ELb1ELb1ELb0EEENS1_21CollectiveEpilogueFwdINS6_IJS8_S8_S9_EEENS6_IJNS7_ILi1EEESH_SH_EEESB_SD_Li128ELb1ELb1ELb0ELb0EEENS1_19SingleTileSchedulerILb1ELb0ELb1ELi128EEEEEEEEEvNT_6ParamsE --------------------------
	.section	.nv.info._ZN7cutlass13device_kernelIN5flash19enable_sm80_to_sm89INS1_16FlashAttnFwdSm80INS1_25CollectiveMainloopFwdSm80ILi4ELi1ELb0EN4cute5tupleIJNS5_1CILi128EEENS7_ILi48EEES8_EEELi128ENS_10bfloat16_tEfNS_4arch4Sm80ELb0ELb1ELb1ELb1ELb0ELb1ELb1ELb0EEENS1_21CollectiveEpilogueFwdINS6_IJS8_S8_S9_EEENS6_IJNS7_ILi1EEESH_SH_EEESB_SD_Li128ELb1ELb1ELb0ELb0EEENS1_19SingleTileSchedulerILb1ELb0ELb1ELi128EEEEEEEEEvNT_6ParamsE,"",@"SHT_CUDA_INFO"
	.sectionflags	@""
	.align	4


	//----- nvinfo : EIATTR_CUDA_API_VERSION
	.align		4
        /*0000*/ 	.byte	0x04, 0x37
        /*0002*/ 	.short	(.L_520 - .L_519)
.L_519:
        /*0004*/ 	.word	0x00000082


	//----- nvinfo : EIATTR_SW2861232_WAR
	.align		4
.L_520:
        /*0008*/ 	.byte	0x01, 0x35
	.zero		2


	//----- nvinfo : EIATTR_PARAM_CBANK
	.align		4
        /*000c*/ 	.byte	0x04, 0x0a
        /*000e*/ 	.short	(.L_522 - .L_521)
	.align		4
.L_521:
        /*0010*/ 	.word	index@(.nv.constant0._ZN7cutlass13device_kernelIN5flash19enable_sm80_to_sm89INS1_16FlashAttnFwdSm80INS1_25CollectiveMainloopFwdSm80ILi4ELi1ELb0EN4cute5tupleIJNS5_1CILi128EEENS7_ILi48EEES8_EEELi128ENS_10bfloat16_tEfNS_4arch4Sm80ELb0ELb1ELb1ELb1ELb0ELb1ELb1ELb0EEENS1_21CollectiveEpilogueFwdINS6_IJS8_S8_S9_EEENS6_IJNS7_ILi1EEESH_SH_EEESB_SD_Li128ELb1ELb1ELb0ELb0EEENS1_19SingleTileSchedulerILb1ELb0ELb1ELi128EEEEEEEEEvNT_6ParamsE)
        /*0014*/ 	.short	0x0160
        /*0016*/ 	.short	0x0418


	//----- nvinfo : EIATTR_CBANK_PARAM_SIZE
	.align		4
.L_522:
        /*0018*/ 	.byte	0x03, 0x19
        /*001a*/ 	.short	0x0418


	//----- nvinfo : EIATTR_KPARAM_INFO
	.align		4
        /*001c*/ 	.byte	0x04, 0x17
        /*001e*/ 	.short	(.L_524 - .L_523)
.L_523:
        /*0020*/ 	.word	0x00000000
        /*0024*/ 	.short	0x0000
        /*0026*/ 	.short	0x0000
        /*0028*/ 	.byte	0x00, 0xf0, 0x61, 0x10


	//----- nvinfo : EIATTR_MAXREG_COUNT
	.align		4
.L_524:
        /*002c*/ 	.byte	0x03, 0x1b
        /*002e*/ 	.short	0x00ff


	//----- nvinfo : EIATTR_NUM_BARRIERS
	.align		4
        /*0030*/ 	.byte	0x02, 0x4c
        /*0032*/ 	.byte	0x02
	.zero		1


	//----- nvinfo : EIATTR_ANNOTATIONS
	.align		4
        /*0034*/ 	.byte	0x04, 0x55
        /*0036*/ 	.short	(.L_526 - .L_525)


	//   ....[0]....
.L_525:
        /* <DEDUP_REMOVED lines=69> */


	//----- nvinfo : EIATTR_MERCURY_ISA_VERSION
	.align		4
.L_526:
        /*0470*/ 	.byte	0x03, 0x5f
        /*0472*/ 	.short	0x0000


	//----- nvinfo : EIATTR_COOP_GROUP_MASK_REGIDS
	.align		4
        /*0474*/ 	.byte	0x04, 0x29
        /*0476*/ 	.short	(.L_528 - .L_527)


	//   ....[0]....
.L_527:
        /*0478*/ 	.word	0xffffffff


	//   ....[1]....
        /*047c*/ 	.word	0xffffffff


	//   ....[2]....
        /*0480*/ 	.word	0xffffffff


	//   ....[3]....
        /*0484*/ 	.word	0xffffffff


	//   ....[4]....
        /*0488*/ 	.word	0xffffffff


	//   ....[5]....
        /*048c*/ 	.word	0xffffffff


	//   ....[6]....
        /*0490*/ 	.word	0xffffffff


	//   ....[7]....
        /*0494*/ 	.word	0xffffffff


	//   ....[8]....
        /*0498*/ 	.word	0xffffffff


	//   ....[9]....
        /*049c*/ 	.word	0xffffffff


	//   ....[10]....
        /*04a0*/ 	.word	0xffffffff


	//   ....[11]....
        /*04a4*/ 	.word	0xffffffff


	//   ....[12]....
        /*04a8*/ 	.word	0xffffffff


	//   ....[13]....
        /*04ac*/ 	.word	0xffffffff


	//   ....[14]....
        /*04b0*/ 	.word	0xffffffff


	//   ....[15]....
        /*04b4*/ 	.word	0xffffffff


	//   ....[16]....
        /*04b8*/ 	.word	0xffffffff


	//   ....[17]....
        /*04bc*/ 	.word	0xffffffff


	//   ....[18]....
        /*04c0*/ 	.word	0xffffffff


	//   ....[19]....
        /*04c4*/ 	.word	0xffffffff


	//   ....[20]....
        /*04c8*/ 	.word	0xffffffff


	//   ....[21]....
        /*04cc*/ 	.word	0xffffffff


	//   ....[22]....
        /*04d0*/ 	.word	0xffffffff


	//   ....[23]....
        /*04d4*/ 	.word	0xffffffff


	//   ....[24]....
        /*04d8*/ 	.word	0xffffffff


	//   ....[25]....
        /*04dc*/ 	.word	0xffffffff


	//   ....[26]....
        /*04e0*/ 	.word	0xffffffff


	//   ....[27]....
        /*04e4*/ 	.word	0xffffffff


	//   ....[28]....
        /*04e8*/ 	.word	0xffffffff


	//   ....[29]....
        /*04ec*/ 	.word	0xffffffff


	//   ....[30]....
        /*04f0*/ 	.word	0xffffffff


	//   ....[31]....
        /*04f4*/ 	.word	0xffffffff


	//   ....[32]....
        /*04f8*/ 	.word	0xffffffff


	//   ....[33]....
        /*04fc*/ 	.word	0xffffffff


	//   ....[34]....
        /*0500*/ 	.word	0xffffffff


	//   ....[35]....
        /*0504*/ 	.word	0xffffffff


	//   ....[36]....
        /*0508*/ 	.word	0xffffffff


	//   ....[37]....
        /*050c*/ 	.word	0xffffffff


	//   ....[38]....
        /*0510*/ 	.word	0xffffffff


	//   ....[39]....
        /*0514*/ 	.word	0xffffffff


	//   ....[40]....
        /*0518*/ 	.word	0xffffffff


	//   ....[41]....
        /*051c*/ 	.word	0xffffffff


	//   ....[42]....
        /*0520*/ 	.word	0xffffffff


	//   ....[43]....
        /*0524*/ 	.word	0xffffffff


	//   ....[44]....
        /*0528*/ 	.word	0xffffffff


	//   ....[45]....
        /*052c*/ 	.word	0xffffffff


	//   ....[46]....
        /*0530*/ 	.word	0xffffffff


	//   ....[47]....
        /*0534*/ 	.word	0xffffffff


	//   ....[48]....
        /*0538*/ 	.word	0xffffffff


	//   ....[49]....
        /*053c*/ 	.word	0xffffffff


	//   ....[50]....
        /*0540*/ 	.word	0xffffffff


	//   ....[51]....
        /*0544*/ 	.word	0xffffffff


	//   ....[52]....
        /*0548*/ 	.word	0xffffffff


	//   ....[53]....
        /*054c*/ 	.word	0xffffffff


	//   ....[54]....
        /*0550*/ 	.word	0xffffffff


	//   ....[55]....
        /*0554*/ 	.word	0xffffffff


	//   ....[56]....
        /*0558*/ 	.word	0xffffffff


	//   ....[57]....
        /*055c*/ 	.word	0xffffffff


	//   ....[58]....
        /*0560*/ 	.word	0xffffffff


	//   ....[59]....
        /*0564*/ 	.word	0xffffffff


	//   ....[60]....
        /*0568*/ 	.word	0xffffffff


	//   ....[61]....
        /*056c*/ 	.word	0xffffffff


	//   ....[62]....
        /*0570*/ 	.word	0xffffffff


	//   ....[63]....
        /*0574*/ 	.word	0xffffffff


	//   ....[64]....
        /*0578*/ 	.word	0xffffffff


	//   ....[65]....
        /*057c*/ 	.word	0xffffffff


	//   ....[66]....
        /*0580*/ 	.word	0xffffffff


	//   ....[67]....
        /*0584*/ 	.word	0xffffffff


	//   ....[68]....
        /*0588*/ 	.word	0xffffffff


	//   ....[69]....
        /*058c*/ 	.word	0xffffffff


	//   ....[70]....
        /*0590*/ 	.word	0xffffffff


	//   ....[71]....
        /*0594*/ 	.word	0xffffffff


	//   ....[72]....
        /*0598*/ 	.word	0xffffffff


	//   ....[73]....
        /*059c*/ 	.word	0xffffffff


	//   ....[74]....
        /*05a0*/ 	.word	0xffffffff


	//   ....[75]....
        /*05a4*/ 	.word	0xffffffff


	//   ....[76]....
        /*05a8*/ 	.word	0xffffffff


	//   ....[77]....
        /*05ac*/ 	.word	0xffffffff


	//   ....[78]....
        /*05b0*/ 	.word	0xffffffff


	//   ....[79]....
        /*05b4*/ 	.word	0xffffffff


	//   ....[80]....
        /*05b8*/ 	.word	0xffffffff


	//   ....[81]....
        /*05bc*/ 	.word	0xffffffff


	//   ....[82]....
        /*05c0*/ 	.word	0xffffffff


	//   ....[83]....
        /*05c4*/ 	.word	0xffffffff


	//   ....[84]....
        /*05c8*/ 	.word	0xffffffff


	//   ....[85]....
        /*05cc*/ 	.word	0xffffffff


	//   ....[86]....
        /*05d0*/ 	.word	0xffffffff


	//   ....[87]....
        /*05d4*/ 	.word	0xffffffff


	//   ....[88]....
        /*05d8*/ 	.word	0xffffffff


	//   ....[89]....
        /*05dc*/ 	.word	0xffffffff


	//   ....[90]....
        /*05e0*/ 	.word	0xffffffff


	//   ....[91]....
        /*05e4*/ 	.word	0xffffffff


	//   ....[92]....
        /*05e8*/ 	.word	0xffffffff


	//   ....[93]....
        /*05ec*/ 	.word	0xffffffff


	//   ....[94]....
        /*05f0*/ 	.word	0xffffffff


	//   ....[95]....
        /*05f4*/ 	.word	0xffffffff


	//   ....[96]....
        /*05f8*/ 	.word	0xffffffff


	//   ....[97]....
        /*05fc*/ 	.word	0xffffffff


	//   ....[98]....
        /*0600*/ 	.word	0xffffffff


	//   ....[99]....
        /*0604*/ 	.word	0xffffffff


	//   ....[100]....
        /*0608*/ 	.word	0xffffffff


	//   ....[101]....
        /*060c*/ 	.word	0xffffffff


	//   ....[102]....
        /*0610*/ 	.word	0xffffffff


	//   ....[103]....
        /*0614*/ 	.word	0xffffffff


	//   ....[104]....
        /*0618*/ 	.word	0xffffffff


	//   ....[105]....
        /*061c*/ 	.word	0xffffffff


	//   ....[106]....
        /*0620*/ 	.word	0xffffffff


	//   ....[107]....
        /*0624*/ 	.word	0xffffffff


	//   ....[108]....
        /*0628*/ 	.word	0xffffffff


	//   ....[109]....
        /*062c*/ 	.word	0xffffffff


	//   ....[110]....
        /*0630*/ 	.word	0xffffffff


	//   ....[111]....
        /*0634*/ 	.word	0xffffffff


	//   ....[112]....
        /*0638*/ 	.word	0xffffffff


	//   ....[113]....
        /*063c*/ 	.word	0xffffffff


	//   ....[114]....
        /*0640*/ 	.word	0xffffffff


	//   ....[115]....
        /*0644*/ 	.word	0xffffffff


	//   ....[116]....
        /*0648*/ 	.word	0xffffffff


	//   ....[117]....
        /*064c*/ 	.word	0xffffffff


	//   ....[118]....
        /*0650*/ 	.word	0xffffffff


	//   ....[119]....
        /*0654*/ 	.word	0xffffffff


	//   ....[120]....
        /*0658*/ 	.word	0xffffffff


	//   ....[121]....
        /*065c*/ 	.word	0xffffffff


	//   ....[122]....
        /*0660*/ 	.word	0xffffffff


	//   ....[123]....
        /*0664*/ 	.word	0xffffffff


	//   ....[124]....
        /*0668*/ 	.word	0xffffffff


	//   ....[125]....
        /*066c*/ 	.word	0xffffffff


	//   ....[126]....
        /*0670*/ 	.word	0xffffffff


	//   ....[127]....
        /*0674*/ 	.word	0xffffffff


	//   ....[128]....
        /*0678*/ 	.word	0xffffffff


	//   ....[129]....
        /*067c*/ 	.word	0xffffffff


	//   ....[130]....
        /*0680*/ 	.word	0xffffffff


	//   ....[131]....
        /*0684*/ 	.word	0xffffffff


	//   ....[132]....
        /*0688*/ 	.word	0xffffffff


	//   ....[133]....
        /*068c*/ 	.word	0xffffffff


	//   ....[134]....
        /*0690*/ 	.word	0xffffffff


	//   ....[135]....
        /*0694*/ 	.word	0xffffffff


	//   ....[136]....
        /*0698*/ 	.word	0xffffffff


	//   ....[137]....
        /*069c*/ 	.word	0xffffffff


	//   ....[138]....
        /*06a0*/ 	.word	0xffffffff


	//   ....[139]....
        /*06a4*/ 	.word	0xffffffff


	//   ....[140]....
        /*06a8*/ 	.word	0xffffffff


	//   ....[141]....
        /*06ac*/ 	.word	0xffffffff


	//   ....[142]....
        /*06b0*/ 	.word	0xffffffff


	//   ....[143]....
        /*06b4*/ 	.word	0xffffffff


	//   ....[144]....
        /*06b8*/ 	.word	0xffffffff


	//   ....[145]....
        /*06bc*/ 	.word	0xffffffff


	//   ....[146]....
        /*06c0*/ 	.word	0xffffffff


	//   ....[147]....
        /*06c4*/ 	.word	0xffffffff


	//   ....[148]....
        /*06c8*/ 	.word	0xffffffff


	//   ....[149]....
        /*06cc*/ 	.word	0xffffffff


	//   ....[150]....
        /*06d0*/ 	.word	0xffffffff


	//   ....[151]....
        /*06d4*/ 	.word	0xffffffff


	//   ....[152]....
        /*06d8*/ 	.word	0xffffffff


	//   ....[153]....
        /*06dc*/ 	.word	0xffffffff


	//   ....[154]....
        /*06e0*/ 	.word	0xffffffff


	//   ....[155]....
        /*06e4*/ 	.word	0xffffffff


	//   ....[156]....
        /*06e8*/ 	.word	0xffffffff


	//   ....[157]....
        /*06ec*/ 	.word	0xffffffff


	//   ....[158]....
        /*06f0*/ 	.word	0xffffffff


	//   ....[159]....
        /*06f4*/ 	.word	0xffffffff


	//   ....[160]....
        /*06f8*/ 	.word	0xffffffff


	//   ....[161]....
        /*06fc*/ 	.word	0xffffffff


	//   ....[162]....
        /*0700*/ 	.word	0xffffffff


	//   ....[163]....
        /*0704*/ 	.word	0xffffffff


	//   ....[164]....
        /*0708*/ 	.word	0xffffffff


	//   ....[165]....
        /*070c*/ 	.word	0xffffffff


	//   ....[166]....
        /*0710*/ 	.word	0xffffffff


	//   ....[167]....
        /*0714*/ 	.word	0xffffffff


	//   ....[168]....
        /*0718*/ 	.word	0xffffffff


	//   ....[169]....
        /*071c*/ 	.word	0xffffffff


	//   ....[170]....
        /*0720*/ 	.word	0xffffffff


	//   ....[171]....
        /*0724*/ 	.word	0xffffffff


	//   ....[172]....
        /*0728*/ 	.word	0xffffffff


	//   ....[173]....
        /*072c*/ 	.word	0xffffffff


	//   ....[174]....
        /*0730*/ 	.word	0xffffffff


	//   ....[175]....
        /*0734*/ 	.word	0xffffffff


	//   ....[176]....
        /*0738*/ 	.word	0xffffffff


	//   ....[177]....
        /*073c*/ 	.word	0xffffffff


	//   ....[178]....
        /*0740*/ 	.word	0xffffffff


	//   ....[179]....
        /*0744*/ 	.word	0xffffffff


	//   ....[180]....
        /*0748*/ 	.word	0xffffffff


	//   ....[181]....
        /*074c*/ 	.word	0xffffffff


	//   ....[182]....
        /*0750*/ 	.word	0xffffffff


	//   ....[183]....
        /*0754*/ 	.word	0xffffffff


	//   ....[184]....
        /*0758*/ 	.word	0xffffffff


	//   ....[185]....
        /*075c*/ 	.word	0xffffffff


	//   ....[186]....
        /*0760*/ 	.word	0xffffffff


	//   ....[187]....
        /*0764*/ 	.word	0xffffffff


	//   ....[188]....
        /*0768*/ 	.word	0xffffffff


	//   ....[189]....
        /*076c*/ 	.word	0xffffffff


	//   ....[190]....
        /*0770*/ 	.word	0xffffffff


	//   ....[191]....
        /*0774*/ 	.word	0xffffffff


	//   ....[192]....
        /*0778*/ 	.word	0xffffffff


	//   ....[193]....
        /*077c*/ 	.word	0xffffffff


	//   ....[194]....
        /*0780*/ 	.word	0xffffffff


	//   ....[195]....
        /*0784*/ 	.word	0xffffffff


	//   ....[196]....
        /*0788*/ 	.word	0xffffffff


	//   ....[197]....
        /*078c*/ 	.word	0xffffffff


	//   ....[198]....
        /*0790*/ 	.word	0xffffffff


	//   ....[199]....
        /*0794*/ 	.word	0xffffffff


	//   ....[200]....
        /*0798*/ 	.word	0xffffffff


	//   ....[201]....
        /*079c*/ 	.word	0xffffffff


	//   ....[202]....
        /*07a0*/ 	.word	0xffffffff


	//   ....[203]....
        /*07a4*/ 	.word	0xffffffff


	//   ....[204]....
        /*07a8*/ 	.word	0xffffffff


	//   ....[205]....
        /*07ac*/ 	.word	0xffffffff


	//   ....[206]....
        /*07b0*/ 	.word	0xffffffff


	//   ....[207]....
        /*07b4*/ 	.word	0xffffffff


	//   ....[208]....
        /*07b8*/ 	.word	0xffffffff


	//   ....[209]....
        /*07bc*/ 	.word	0xffffffff


	//   ....[210]....
        /*07c0*/ 	.word	0xffffffff


	//   ....[211]....
        /*07c4*/ 	.word	0xffffffff


	//   ....[212]....
        /*07c8*/ 	.word	0xffffffff


	//   ....[213]....
        /*07cc*/ 	.word	0xffffffff


	//   ....[214]....
        /*07d0*/ 	.word	0xffffffff


	//   ....[215]....
        /*07d4*/ 	.word	0xffffffff


	//   ....[216]....
        /*07d8*/ 	.word	0xffffffff


	//   ....[217]....
        /*07dc*/ 	.word	0xffffffff


	//   ....[218]....
        /*07e0*/ 	.word	0xffffffff


	//   ....[219]....
        /*07e4*/ 	.word	0xffffffff


	//   ....[220]....
        /*07e8*/ 	.word	0xffffffff


	//   ....[221]....
        /*07ec*/ 	.word	0xffffffff


	//   ....[222]....
        /*07f0*/ 	.word	0xffffffff


	//   ....[223]....
        /*07f4*/ 	.word	0xffffffff


	//   ....[224]....
        /*07f8*/ 	.word	0xffffffff


	//   ....[225]....
        /*07fc*/ 	.word	0xffffffff


	//   ....[226]....
        /*0800*/ 	.word	0xffffffff


	//   ....[227]....
        /*0804*/ 	.word	0xffffffff


	//   ....[228]....
        /*0808*/ 	.word	0xffffffff


	//   ....[229]....
        /*080c*/ 	.word	0xffffffff


	//   ....[230]....
        /*0810*/ 	.word	0xffffffff


	//   ....[231]....
        /*0814*/ 	.word	0xffffffff


	//   ....[232]....
        /*0818*/ 	.word	0xffffffff


	//   ....[233]....
        /*081c*/ 	.word	0xffffffff


	//   ....[234]....
        /*0820*/ 	.word	0xffffffff


	//   ....[235]....
        /*0824*/ 	.word	0xffffffff


	//   ....[236]....
        /*0828*/ 	.word	0xffffffff


	//   ....[237]....
        /*082c*/ 	.word	0xffffffff


	//   ....[238]....
        /*0830*/ 	.word	0xffffffff


	//   ....[239]....
        /*0834*/ 	.word	0xffffffff


	//   ....[240]....
        /*0838*/ 	.word	0xffffffff


	//   ....[241]....
        /*083c*/ 	.word	0xffffffff


	//   ....[242]....
        /*0840*/ 	.word	0xffffffff


	//   ....[243]....
        /*0844*/ 	.word	0xffffffff


	//   ....[244]....
        /*0848*/ 	.word	0xffffffff


	//   ....[245]....
        /*084c*/ 	.word	0xffffffff


	//   ....[246]....
        /*0850*/ 	.word	0xffffffff


	//   ....[247]....
        /*0854*/ 	.word	0xffffffff


	//   ....[248]....
        /*0858*/ 	.word	0xffffffff


	//   ....[249]....
        /*085c*/ 	.word	0xffffffff


	//   ....[250]....
        /*0860*/ 	.word	0xffffffff


	//   ....[251]....
        /*0864*/ 	.word	0xffffffff


	//   ....[252]....
        /*0868*/ 	.word	0xffffffff


	//   ....[253]....
        /*086c*/ 	.word	0xffffffff


	//   ....[254]....
        /*0870*/ 	.word	0xffffffff


	//   ....[255]....
        /*0874*/ 	.word	0xffffffff


	//   ....[0]....
        /*0878*/ 	.word	0xffffffff


	//   ....[1]....
        /*087c*/ 	.word	0xffffffff


	//   ....[2]....
        /*0880*/ 	.word	0xffffffff


	//   ....[3]....
        /*0884*/ 	.word	0xffffffff


	//   ....[4]....
        /*0888*/ 	.word	0xffffffff


	//   ....[5]....
        /*088c*/ 	.word	0xffffffff


	//   ....[6]....
        /*0890*/ 	.word	0xffffffff


	//   ....[7]....
        /*0894*/ 	.word	0xffffffff


	//   ....[8]....
        /*0898*/ 	.word	0xffffffff


	//   ....[9]....
        /*089c*/ 	.word	0xffffffff


	//   ....[10]....
        /*08a0*/ 	.word	0xffffffff


	//   ....[11]....
        /*08a4*/ 	.word	0xffffffff


	//   ....[12]....
        /*08a8*/ 	.word	0xffffffff


	//   ....[13]....
        /*08ac*/ 	.word	0xffffffff


	//   ....[14]....
        /*08b0*/ 	.word	0xffffffff


	//   ....[15]....
        /*08b4*/ 	.word	0xffffffff


	//   ....[16]....
        /*08b8*/ 	.word	0xffffffff


	//   ....[17]....
        /*08bc*/ 	.word	0xffffffff


	//   ....[18]....
        /*08c0*/ 	.word	0xffffffff


	//   ....[19]....
        /*08c4*/ 	.word	0xffffffff


	//   ....[20]....
        /*08c8*/ 	.word	0xffffffff


	//----- nvinfo : EIATTR_COOP_GROUP_INSTR_OFFSETS
	.align		4
.L_528:
        /*08cc*/ 	.byte	0x04, 0x28
        /*08ce*/ 	.short	(.L_530 - .L_529)


	//   ....[0]....
.L_529:
        /*08d0*/ 	.word	0x00000090


	//   ....[1]....
        /*08d4*/ 	.word	0x00007530


	//   ....[2]....
        /*08d8*/ 	.word	0x00007550


	//   ....[3]....
        /*08dc*/ 	.word	0x000076e0


	//   ....[4]....
        /*08e0*/ 	.word	0x000076f0


	//   ....[5]....
        /*08e4*/ 	.word	0x00007870


	//   ....[6]....
        /*08e8*/ 	.word	0x00007890


	//   ....[7]....
        /*08ec*/ 	.word	0x00007a10


	//   ....[8]....
        /*08f0*/ 	.word	0x00007a20


	//   ....[9]....
        /*08f4*/ 	.word	0x00007ba0


	//   ....[10]....
        /*08f8*/ 	.word	0x00007bc0


	//   ....[11]....
        /*08fc*/ 	.word	0x00007d40


	//   ....[12]....
        /*0900*/ 	.word	0x00007d50


	//   ....[13]....
        /*0904*/ 	.word	0x00007ed0


	//   ....[14]....
        /*0908*/ 	.word	0x00007ef0


	//   ....[15]....
        /*090c*/ 	.word	0x00008070


	//   ....[16]....
        /*0910*/ 	.word	0x00008080


	//   ....[17]....
        /*0914*/ 	.word	0x00009bf0


	//   ....[18]....
        /*0918*/ 	.word	0x00009e60


	//   ....[19]....
        /*091c*/ 	.word	0x0000a4c0


	//   ....[20]....
        /*0920*/ 	.word	0x0000aa60


	//   ....[21]....
        /*0924*/ 	.word	0x0000b210


	//   ....[22]....
        /*0928*/ 	.word	0x0000b310


	//   ....[23]....
        /*092c*/ 	.word	0x0000b400


	//   ....[24]....
        /*0930*/ 	.word	0x0000b560


	//   ....[25]....
        /*0934*/ 	.word	0x0000b630


	//   ....[26]....
        /*0938*/ 	.word	0x0000b760


	//   ....[27]....
        /*093c*/ 	.word	0x0000b940


	//   ....[28]....
        /*0940*/ 	.word	0x0000bae0


	//   ....[29]....
        /*0944*/ 	.word	0x0000de80


	//   ....[30]....
        /*0948*/ 	.word	0x0000ea90


	//   ....[31]....
        /*094c*/ 	.word	0x0000efd0


	//   ....[32]....
        /*0950*/ 	.word	0x0000f6c0


	//   ....[33]....
        /*0954*/ 	.word	0x0000fa50


	//   ....[34]....
        /*0958*/ 	.word	0x0000fb80


	//   ....[35]....
        /*095c*/ 	.word	0x0000fbd0


	//   ....[36]....
        /*0960*/ 	.word	0x0000fcc0


	//   ....[37]....
        /*0964*/ 	.word	0x0000fd40


	//   ....[38]....
        /*0968*/ 	.word	0x0000fe50


	//   ....[39]....
        /*096c*/ 	.word	0x0000ffc0


	//   ....[40]....
        /*0970*/ 	.word	0x000100f0


	//   ....[41]....
        /*0974*/ 	.word	0x000134c0


	//   ....[42]....
        /*0978*/ 	.word	0x00013550


	//   ....[43]....
        /*097c*/ 	.word	0x000135a0


	//   ....[44]....
        /*0980*/ 	.word	0x00013710


	//   ....[45]....
        /*0984*/ 	.word	0x000137a0


	//   ....[46]....
        /*0988*/ 	.word	0x000137d0


	//   ....[47]....
        /*098c*/ 	.word	0x00013990


	//   ....[48]....
        /*0990*/ 	.word	0x00013da0


	//   ....[49]....
        /*0994*/ 	.word	0x00016eb0


	//   ....[50]....
        /*0998*/ 	.word	0x000176e0


	//   ....[51]....
        /*099c*/ 	.word	0x000178c0


	//   ....[52]....
        /*09a0*/ 	.word	0x00017d30


	//   ....[53]....
        /*09a4*/ 	.word	0x00018320


	//   ....[54]....
        /*09a8*/ 	.word	0x00018400


	//   ....[55]....
        /*09ac*/ 	.word	0x00018450


	//   ....[56]....
        /*09b0*/ 	.word	0x00018510


	//   ....[57]....
        /*09b4*/ 	.word	0x000187c0


	//   ....[58]....
        /*09b8*/ 	.word	0x00018810


	//   ....[59]....
        /*09bc*/ 	.word	0x000188f0


	//   ....[60]....
        /*09c0*/ 	.word	0x00018a20


	//   ....[61]....
        /*09c4*/ 	.word	0x0001a780


	//   ....[62]....
        /*09c8*/ 	.word	0x0001a7f0


	//   ....[63]....
        /*09cc*/ 	.word	0x0001a800


	//   ....[64]....
        /*09d0*/ 	.word	0x0001a810


	//   ....[65]....
        /*09d4*/ 	.word	0x0001a840


	//   ....[66]....
        /*09d8*/ 	.word	0x0001a860


	//   ....[67]....
        /*09dc*/ 	.word	0x0001a870


	//   ....[68]....
        /*09e0*/ 	.word	0x0001a880


	//   ....[69]....
        /*09e4*/ 	.word	0x0001c3e0


	//   ....[70]....
        /*09e8*/ 	.word	0x0001c420


	//   ....[71]....
        /*09ec*/ 	.word	0x0001c450


	//   ....[72]....
        /*09f0*/ 	.word	0x0001c470


	//   ....[73]....
        /*09f4*/ 	.word	0x0001c490


	//   ....[74]....
        /*09f8*/ 	.word	0x0001c4b0


	//   ....[75]....
        /*09fc*/ 	.word	0x0001c4c0


	//   ....[76]....
        /*0a00*/ 	.word	0x0001c4d0


	//   ....[77]....
        /*0a04*/ 	.word	0x0001c710


	//   ....[78]....
        /*0a08*/ 	.word	0x0001c720


	//   ....[79]....
        /*0a0c*/ 	.word	0x0001c820


	//   ....[80]....
        /*0a10*/ 	.word	0x0001c850


	//   ....[81]....
        /*0a14*/ 	.word	0x0001c930


	//   ....[82]....
        /*0a18*/ 	.word	0x0001c960


	//   ....[83]....
        /*0a1c*/ 	.word	0x0001ca40


	//   ....[84]....
        /*0a20*/ 	.word	0x0001ca70


	//   ....[85]....
        /*0a24*/ 	.word	0x0001cb50


	//   ....[86]....
        /*0a28*/ 	.word	0x0001cb80


	//   ....[87]....
        /*0a2c*/ 	.word	0x0001cc60


	//   ....[88]....
        /*0a30*/ 	.word	0x0001cc90


	//   ....[89]....
        /*0a34*/ 	.word	0x0001cd70


	//   ....[90]....
        /*0a38*/ 	.word	0x0001cda0


	//   ....[91]....
        /*0a3c*/ 	.word	0x0001ce80


	//   ....[92]....
        /*0a40*/ 	.word	0x0001cea0


	//   ....[93]....
        /*0a44*/ 	.word	0x0001d620


	//   ....[94]....
        /*0a48*/ 	.word	0x0001d640


	//   ....[95]....
        /*0a4c*/ 	.word	0x0001d750


	//   ....[96]....
        /*0a50*/ 	.word	0x0001d760


	//   ....[97]....
        /*0a54*/ 	.word	0x0001d870


	//   ....[98]....
        /*0a58*/ 	.word	0x0001d890


	//   ....[99]....
        /*0a5c*/ 	.word	0x0001d9a0


	//   ....[100]....
        /*0a60*/ 	.word	0x0001d9b0


	//   ....[101]....
        /*0a64*/ 	.word	0x0001dac0


	//   ....[102]....
        /*0a68*/ 	.word	0x0001dae0


	//   ....[103]....
        /*0a6c*/ 	.word	0x0001dbf0


	//   ....[104]....
        /*0a70*/ 	.word	0x0001dc00


	//   ....[105]....
        /*0a74*/ 	.word	0x0001dd10


	//   ....[106]....
        /*0a78*/ 	.word	0x0001dd30


	//   ....[107]....
        /*0a7c*/ 	.word	0x0001de40


	//   ....[108]....
        /*0a80*/ 	.word	0x0001de50


	//   ....[109]....
        /*0a84*/ 	.word	0x0001dfa0


	//   ....[110]....
        /*0a88*/ 	.word	0x0001e020


	//   ....[111]....
        /*0a8c*/ 	.word	0x0001e0a0


	//   ....[112]....
        /*0a90*/ 	.word	0x0001e110


	//   ....[113]....
        /*0a94*/ 	.word	0x0001e190


	//   ....[114]....
        /*0a98*/ 	.word	0x0001e210


	//   ....[115]....
        /*0a9c*/ 	.word	0x0001e290


	//   ....[116]....
        /*0aa0*/ 	.word	0x0001e300


	//   ....[117]....
        /*0aa4*/ 	.word	0x0001e380


	//   ....[118]....
        /*0aa8*/ 	.word	0x0001e400


	//   ....[119]....
        /*0aac*/ 	.word	0x0001e480


	//   ....[120]....
        /*0ab0*/ 	.word	0x0001e4f0


	//   ....[121]....
        /*0ab4*/ 	.word	0x0001e570


	//   ....[122]....
        /*0ab8*/ 	.word	0x0001e5f0


	//   ....[123]....
        /*0abc*/ 	.word	0x0001e670


	//   ....[124]....
        /*0ac0*/ 	.word	0x0001e6e0


	//   ....[125]....
        /*0ac4*/ 	.word	0x0001e740


	//   ....[126]....
        /*0ac8*/ 	.word	0x0001e7a0


	//   ....[127]....
        /*0acc*/ 	.word	0x0001e7f0


	//   ....[128]....
        /*0ad0*/ 	.word	0x0001e850


	//   ....[129]....
        /*0ad4*/ 	.word	0x0001e8a0


	//   ....[130]....
        /*0ad8*/ 	.word	0x0001e900


	//   ....[131]....
        /*0adc*/ 	.word	0x0001e950


	//   ....[132]....
        /*0ae0*/ 	.word	0x0001e9b0


	//   ....[133]....
        /*0ae4*/ 	.word	0x0001ea20


	//   ....[134]....
        /*0ae8*/ 	.word	0x0001eaa0


	//   ....[135]....
        /*0aec*/ 	.word	0x0001eb20


	//   ....[136]....
        /*0af0*/ 	.word	0x0001eb90


	//   ....[137]....
        /*0af4*/ 	.word	0x0001ec10


	//   ....[138]....
        /*0af8*/ 	.word	0x0001ec90


	//   ....[139]....
        /*0afc*/ 	.word	0x0001ed10


	//   ....[140]....
        /*0b00*/ 	.word	0x0001ed80


	//   ....[141]....
        /*0b04*/ 	.word	0x0001ee00


	//   ....[142]....
        /*0b08*/ 	.word	0x0001ee80


	//   ....[143]....
        /*0b0c*/ 	.word	0x0001ef00


	//   ....[144]....
        /*0b10*/ 	.word	0x0001ef70


	//   ....[145]....
        /*0b14*/ 	.word	0x0001eff0


	//   ....[146]....
        /*0b18*/ 	.word	0x0001f070


	//   ....[147]....
        /*0b1c*/ 	.word	0x0001f0f0


	//   ....[148]....
        /*0b20*/ 	.word	0x0001f160


	//   ....[149]....
        /*0b24*/ 	.word	0x0001f630


	//   ....[150]....
        /*0b28*/ 	.word	0x0001f650


	//   ....[151]....
        /*0b2c*/ 	.word	0x0001f670


	//   ....[152]....
        /*0b30*/ 	.word	0x0001f680


	//   ....[153]....
        /*0b34*/ 	.word	0x0001f930


	//   ....[154]....
        /*0b38*/ 	.word	0x0001f940


	//   ....[155]....
        /*0b3c*/ 	.word	0x0001f950


	//   ....[156]....
        /*0b40*/ 	.word	0x0001f960


	//   ....[157]....
        /*0b44*/ 	.word	0x0001fbf0


	//   ....[158]....
        /*0b48*/ 	.word	0x0001fc10


	//   ....[159]....
        /*0b4c*/ 	.word	0x0001fc30


	//   ....[160]....
        /*0b50*/ 	.word	0x0001fc40


	//   ....[161]....
        /*0b54*/ 	.word	0x0001fef0


	//   ....[162]....
        /*0b58*/ 	.word	0x0001ff00


	//   ....[163]....
        /*0b5c*/ 	.word	0x0001ff10


	//   ....[164]....
        /*0b60*/ 	.word	0x0001ff20


	//   ....[165]....
        /*0b64*/ 	.word	0x000201b0


	//   ....[166]....
        /*0b68*/ 	.word	0x000201d0


	//   ....[167]....
        /*0b6c*/ 	.word	0x000201f0


	//   ....[168]....
        /*0b70*/ 	.word	0x00020200


	//   ....[169]....
        /*0b74*/ 	.word	0x000204c0


	//   ....[170]....
        /*0b78*/ 	.word	0x000204e0


	//   ....[171]....
        /*0b7c*/ 	.word	0x00020500


	//   ....[172]....
        /*0b80*/ 	.word	0x00020510


	//   ....[173]....
        /*0b84*/ 	.word	0x000207b0


	//   ....[174]....
        /*0b88*/ 	.word	0x00020810


	//   ....[175]....
        /*0b8c*/ 	.word	0x00020820


	//   ....[176]....
        /*0b90*/ 	.word	0x00020830


	//   ....[177]....
        /*0b94*/ 	.word	0x00020af0


	//   ....[178]....
        /*0b98*/ 	.word	0x00020b50


	//   ....[179]....
        /*0b9c*/ 	.word	0x00020b60


	//   ....[180]....
        /*0ba0*/ 	.word	0x00020b70


	//   ....[181]....
        /*0ba4*/ 	.word	0x00024570


	//   ....[182]....
        /*0ba8*/ 	.word	0x00024590


	//   ....[183]....
        /*0bac*/ 	.word	0x000245b0


	//   ....[184]....
        /*0bb0*/ 	.word	0x000245c0


	//   ....[185]....
        /*0bb4*/ 	.word	0x000247d0


	//   ....[186]....
        /*0bb8*/ 	.word	0x000247e0


	//   ....[187]....
        /*0bbc*/ 	.word	0x000247f0


	//   ....[188]....
        /*0bc0*/ 	.word	0x00024800


	//   ....[189]....
        /*0bc4*/ 	.word	0x00024a30


	//   ....[190]....
        /*0bc8*/ 	.word	0x00024a50


	//   ....[191]....
        /*0bcc*/ 	.word	0x00024a70


	//   ....[192]....
        /*0bd0*/ 	.word	0x00024a80


	//   ....[193]....
        /*0bd4*/ 	.word	0x00024c60


	//   ....[194]....
        /*0bd8*/ 	.word	0x00024c70


	//   ....[195]....
        /*0bdc*/ 	.word	0x00024c80


	//   ....[196]....
        /*0be0*/ 	.word	0x00024c90


	//   ....[197]....
        /*0be4*/ 	.word	0x00024ec0


	//   ....[198]....
        /*0be8*/ 	.word	0x00024ee0


	//   ....[199]....
        /*0bec*/ 	.word	0x00024f00


	//   ....[200]....
        /*0bf0*/ 	.word	0x00024f10


	//   ....[201]....
        /*0bf4*/ 	.word	0x000250f0


	//   ....[202]....
        /*0bf8*/ 	.word	0x00025100


	//   ....[203]....
        /*0bfc*/ 	.word	0x00025110


	//   ....[204]....
        /*0c00*/ 	.word	0x00025120


	//   ....[205]....
        /*0c04*/ 	.word	0x00025350


	//   ....[206]....
        /*0c08*/ 	.word	0x00025370


	//   ....[207]....
        /*0c0c*/ 	.word	0x00025390


	//   ....[208]....
        /*0c10*/ 	.word	0x000253a0


	//   ....[209]....
        /*0c14*/ 	.word	0x000255e0


	//   ....[210]....
        /*0c18*/ 	.word	0x000255f0


	//   ....[211]....
        /*0c1c*/ 	.word	0x00025600


	//   ....[212]....
        /*0c20*/ 	.word	0x00025610


	//   ....[213]....
        /*0c24*/ 	.word	0x000293c0


	//   ....[214]....
        /*0c28*/ 	.word	0x00029440


	//   ....[215]....
        /*0c2c*/ 	.word	0x000294c0


	//   ....[216]....
        /*0c30*/ 	.word	0x00029530


	//   ....[217]....
        /*0c34*/ 	.word	0x000295b0


	//   ....[218]....
        /*0c38*/ 	.word	0x00029620


	//   ....[219]....
        /*0c3c*/ 	.word	0x000296a0


	//   ....[220]....
        /*0c40*/ 	.word	0x00029710


	//   ....[221]....
        /*0c44*/ 	.word	0x00029790


	//   ....[222]....
        /*0c48*/ 	.word	0x00029810


	//   ....[223]....
        /*0c4c*/ 	.word	0x00029890


	//   ....[224]....
        /*0c50*/ 	.word	0x00029900


	//   ....[225]....
        /*0c54*/ 	.word	0x00029980


	//   ....[226]....
        /*0c58*/ 	.word	0x000299f0


	//   ....[227]....
        /*0c5c*/ 	.word	0x00029a70


	//   ....[228]....
        /*0c60*/ 	.word	0x00029ae0


	//   ....[229]....
        /*0c64*/ 	.word	0x00029b60


	//   ....[230]....
        /*0c68*/ 	.word	0x00029be0


	//   ....[231]....
        /*0c6c*/ 	.word	0x00029c60


	//   ....[232]....
        /*0c70*/ 	.word	0x00029cd0


	//   ....[233]....
        /*0c74*/ 	.word	0x00029d50


	//   ....[234]....
        /*0c78*/ 	.word	0x00029dd0


	//   ....[235]....
        /*0c7c*/ 	.word	0x00029e50


	//   ....[236]....
        /*0c80*/ 	.word	0x00029ec0


	//   ....[237]....
        /*0c84*/ 	.word	0x00029f40


	//   ....[238]....
        /*0c88*/ 	.word	0x00029fc0


	//   ....[239]....
        /*0c8c*/ 	.word	0x0002a030


	//   ....[240]....
        /*0c90*/ 	.word	0x0002a0a0


	//   ....[241]....
        /*0c94*/ 	.word	0x0002a120


	//   ....[242]....
        /*0c98*/ 	.word	0x0002a1a0


	//   ....[243]....
        /*0c9c*/ 	.word	0x0002a210


	//   ....[244]....
        /*0ca0*/ 	.word	0x0002a280


	//   ....[245]....
        /*0ca4*/ 	.word	0x0002a300


	//   ....[246]....
        /*0ca8*/ 	.word	0x0002a380


	//   ....[247]....
        /*0cac*/ 	.word	0x0002a400


	//   ....[248]....
        /*0cb0*/ 	.word	0x0002a470


	//   ....[249]....
        /*0cb4*/ 	.word	0x0002a4f0


	//   ....[250]....
        /*0cb8*/ 	.word	0x0002a560


	//   ....[251]....
        /*0cbc*/ 	.word	0x0002a5e0


	//   ....[252]....
        /*0cc0*/ 	.word	0x0002a650


	//   ....[253]....
        /*0cc4*/ 	.word	0x0002a6d0


	//   ....[254]....
        /*0cc8*/ 	.word	0x0002a750


	//   ....[255]....
        /*0ccc*/ 	.word	0x0002a7d0


	//   ....[0]....
        /*0cd0*/ 	.word	0x0002a840


	//   ....[1]....
        /*0cd4*/ 	.word	0x0002a8c0


	//   ....[2]....
        /*0cd8*/ 	.word	0x0002a930


	//   ....[3]....
        /*0cdc*/ 	.word	0x0002a9b0


	//   ....[4]....
        /*0ce0*/ 	.word	0x0002aa20


	//   ....[5]....
        /*0ce4*/ 	.word	0x0002aaa0


	//   ....[6]....
        /*0ce8*/ 	.word	0x0002ab20


	//   ....[7]....
        /*0cec*/ 	.word	0x0002aba0


	//   ....[8]....
        /*0cf0*/ 	.word	0x0002ac10


	//   ....[9]....
        /*0cf4*/ 	.word	0x0002ac90


	//   ....[10]....
        /*0cf8*/ 	.word	0x0002ad00


	//   ....[11]....
        /*0cfc*/ 	.word	0x0002ad80


	//   ....[12]....
        /*0d00*/ 	.word	0x0002adf0


	//   ....[13]....
        /*0d04*/ 	.word	0x0002ae70


	//   ....[14]....
        /*0d08*/ 	.word	0x0002aef0


	//   ....[15]....
        /*0d0c*/ 	.word	0x0002af70


	//   ....[16]....
        /*0d10*/ 	.word	0x0002afe0


	//   ....[17]....
        /*0d14*/ 	.word	0x0002b060


	//   ....[18]....
        /*0d18*/ 	.word	0x0002b0d0


	//   ....[19]....
        /*0d1c*/ 	.word	0x0002b140


	//   ....[20]....
        /*0d20*/ 	.word	0x0002b1b0


	//----- nvinfo : EIATTR_EXIT_INSTR_OFFSETS
	.align		4
.L_530:
        /*0d24*/ 	.byte	0x04, 0x1c
        /*0d26*/ 	.short	(.L_532 - .L_531)


	//   ....[0]....
.L_531:
        /*0d28*/ 	.word	0x00000350


	//   ....[1]....
        /*0d2c*/ 	.word	0x0001ceb0


	//   ....[2]....
        /*0d30*/ 	.word	0x0001cf10


	//   ....[3]....
        /*0d34*/ 	.word	0x0001cf70


	//   ....[4]....
        /*0d38*/ 	.word	0x0001de90


	//   ....[5]....
        /*0d3c*/ 	.word	0x0001dee0


	//   ....[6]....
        /*0d40*/ 	.word	0x0001df40


	//----- nvinfo : EIATTR_CTAIDZ_USED
	.align		4
.L_532:
        /*0d44*/ 	.byte	0x01, 0x04
	.zero		2


	//----- nvinfo : EIATTR_MAX_THREADS
	.align		4
        /*0d48*/ 	.byte	0x04, 0x05
        /*0d4a*/ 	.short	(.L_534 - .L_533)
.L_533:
        /*0d4c*/ 	.word	0x00000080
        /*0d50*/ 	.word	0x00000001
        /*0d54*/ 	.word	0x00000001


	//----- nvinfo : EIATTR_CRS_STACK_SIZE
	.align		4
.L_534:
        /*0d58*/ 	.byte	0x04, 0x1e
        /*0d5a*/ 	.short	(.L_536 - .L_535)
.L_535:
        /*0d5c*/ 	.word	0x00000000
.L_536:


//--------------------- .nv.info._ZN7cutlass13device_kernelIN5flash19enable_sm80_to_sm89INS1_16FlashAttnFwdSm80INS1_25CollectiveMainloopFwdSm80ILi4ELi1ELb0EN4cute5tupleIJNS5_1CILi128EEENS7_ILi64EEES8_EEELi128ENS_10bfloat16_tEfNS_4arch4Sm80ELb1ELb0ELb1ELb0ELb0ELb0ELb1ELb0EEENS1_21CollectiveEpilogueFwdINS6_IJS8_S8_S9_EEENS6_IJNS7_ILi1EEESH_SH_EEESB_SD_Li128ELb0ELb1ELb0ELb0EEENS1_30DynamicPersistentTileSchedulerILi128ELi128ELb0ELb1ELb0EEEEEEEEEvNT_6ParamsE --------------------------
	.section	.nv.info._ZN7cutlass13device_kernelIN5flash19enable_sm80_to_sm89INS1_16FlashAttnFwdSm80INS1_25CollectiveMainloopFwdSm80ILi4ELi1ELb0EN4cute5tupleIJNS5_1CILi128EEENS7_ILi64EEES8_EEELi128ENS_10bfloat16_tEfNS_4arch4Sm80ELb1ELb0ELb1ELb0ELb0ELb0ELb1ELb0EEENS1_21CollectiveEpilogueFwdINS6_IJS8_S8_S9_EEENS6_IJNS7_ILi1EEESH_SH_EEESB_SD_Li128ELb0ELb1ELb0ELb0EEENS1_30DynamicPersistentTileSchedulerILi128ELi128ELb0ELb1ELb0EEEEEEEEEvNT_6ParamsE,"",@"SHT_CUDA_INFO"
	.sectionflags	@""
	.align	4


	//----- nvinfo : EIATTR_CUDA_API_VERSION
	.align		4
        /*0000*/ 	.byte	0x04, 0x37
        /*0002*/ 	.short	(.L_538 - .L_537)
.L_537:
        /*0004*/ 	.word	0x00000082


	//----- nvinfo : EIATTR_SW2861232_WAR
	.align		4
.L_538:
        /*0008*/ 	.byte	0x01, 0x35
	.zero		2


	//----- nvinfo : EIATTR_PARAM_CBANK
	.align		4
        /*000c*/ 	.byte	0x04, 0x0a
        /*000e*/ 	.short	(.L_540 - .L_539)
	.align		4
.L_539:
        /*0010*/ 	.word	index@(.nv.constant0._ZN7cutlass13device_kernelIN5flash19enable_sm80_to_sm89INS1_16FlashAttnFwdSm80INS1_25CollectiveMainloopFwdSm80ILi4ELi1ELb0EN4cute5tupleIJNS5_1CILi128EEENS7_ILi64EEES8_EEELi128ENS_10bfloat16_tEfNS_4arch4Sm80ELb1ELb0ELb1ELb0ELb0ELb0ELb1ELb0EEENS1_21CollectiveEpilogueFwdINS6_IJS8_S8_S9_EEENS6_IJNS7_ILi1EEESH_SH_EEESB_SD_Li128ELb0ELb1ELb0ELb0EEENS1_30DynamicPersistentTileSchedulerILi128ELi128ELb0ELb1ELb0EEEEEEEEEvNT_6ParamsE)
        /*0014*/ 	.short	0x0160
        /*0016*/ 	.short	0x0428


	//----- nvinfo : EIATTR_CBANK_PARAM_SIZE
	.align		4
.L_540:
        /*0018*/ 	.byte	0x03, 0x19
        /*001a*/ 	.short	0x0428


	//----- nvinfo : EIATTR_KPARAM_INFO
	.align		4
        /*001c*/ 	.byte	0x04, 0x17
        /*001e*/ 	.short	(.L_542 - .L_541)
.L_541:
        /*0020*/ 	.word	0x00000000
        /*0024*/ 	.short	0x0000
        /*0026*/ 	.short	0x0000
        /*0028*/ 	.byte	0x00, 0xf0, 0xa1, 0x10


	//----- nvinfo : EIATTR_MAXREG_COUNT
	.align		4
.L_542:
        /*002c*/ 	.byte	0x03, 0x1b
        /*002e*/ 	.short	0x00ff


	//----- nvinfo : EIATTR_NUM_BARRIERS
	.align		4
        /*0030*/ 	.byte	0x02, 0x4c
        /*0032*/ 	.byte	0x06
	.zero		1


	//----- nvinfo : EIATTR_ANNOTATIONS
	.align		4
        /*0034*/ 	.byte	0x04, 0x55
        /*0036*/ 	.short	(.L_544 - .L_543)


	//   ....[0]....
.L_543:
        /* <DEDUP_REMOVED lines=108> */


	//----- nvinfo : EIATTR_MERCURY_ISA_VERSION
	.align		4
.L_544:
        /*06e8*/ 	.byte	0x03, 0x5f
        /*06ea*/ 	.short	0x0000


	//----- nvinfo : EIATTR_INT_WARP_WIDE_INSTR_OFFSETS
	.align		4
        /*06ec*/ 	.byte	0x04, 0x31
        /*06ee*/ 	.short	(.L_546 - .L_545)


	//   ....[0]....
.L_545:
        /*06f0*/ 	.word	0x00011a90


	//   ....[1]....
        /*06f4*/ 	.word	0x00011b10


	//----- nvinfo : EIATTR_COOP_GROUP_MASK_REGIDS
	.align		4
.L_546:
        /*06f8*/ 	.byte	0x04, 0x29
        /*06fa*/ 	.short	(.L_548 - .L_547)


	//   ....[0]....
.L_547:
        /*06fc*/ 	.word	0xffffffff


	//   ....[1]....
        /*0700*/ 	.word	0xffffffff


	//   ....[2]....
        /*0704*/ 	.word	0xffffffff


	//   ....[3]....
        /*0708*/ 	.word	0xffffffff


	//   ....[4]....
        /*070c*/ 	.word	0xffffffff


	//   ....[5]....
        /*0710*/ 	.word	0xffffffff


	//   ....[6]....
        /*0714*/ 	.word	0xffffffff


	//   ....[7]....
        /*0718*/ 	.word	0xffffffff


	//   ....[8]....
        /*071c*/ 	.word	0xffffffff


	//   ....[9]....
        /*0720*/ 	.word	0xffffffff


	//   ....[10]....
        /*0724*/ 	.word	0xffffffff


	//   ....[11]....
        /*0728*/ 	.word	0xffffffff


	//   ....[12]....
        /*072c*/ 	.word	0xffffffff


	//   ....[13]....
        /*0730*/ 	.word	0xffffffff


	//   ....[14]....
        /*0734*/ 	.word	0xffffffff


	//   ....[15]....
        /*0738*/ 	.word	0xffffffff


	//   ....[16]....
        /*073c*/ 	.word	0xffffffff


	//   ....[17]....
        /*0740*/ 	.word	0xffffffff


	//   ....[18]....
        /*0744*/ 	.word	0xffffffff


	//   ....[19]....
        /*0748*/ 	.word	0xffffffff


	//   ....[20]....
        /*074c*/ 	.word	0xffffffff


	//   ....[21]....
        /*0750*/ 	.word	0xffffffff


	//   ....[22]....
        /*0754*/ 	.word	0xffffffff


	//   ....[23]....
        /*0758*/ 	.word	0xffffffff


	//   ....[24]....
        /*075c*/ 	.word	0xffffffff


	//   ....[25]....
        /*0760*/ 	.word	0xffffffff


	//   ....[26]....
        /*0764*/ 	.word	0xffffffff


	//   ....[27]....
        /*0768*/ 	.word	0xffffffff


	//   ....[28]....
        /*076c*/ 	.word	0xffffffff


	//   ....[29]....
        /*0770*/ 	.word	0xffffffff


	//   ....[30]....
        /*0774*/ 	.word	0xffffffff


	//   ....[31]....
        /*0778*/ 	.word	0xffffffff


	//   ....[32]....
        /*077c*/ 	.word	0xffffffff


	//   ....[33]....
        /*0780*/ 	.word	0xffffffff


	//   ....[34]....
        /*0784*/ 	.word	0xffffffff


	//   ....[35]....
        /*0788*/ 	.word	0xffffffff


	//   ....[36]....
        /*078c*/ 	.word	0xffffffff


	//   ....[37]....
        /*0790*/ 	.word	0xffffffff


	//   ....[38]....
        /*0794*/ 	.word	0xffffffff


	//   ....[39]....
        /*0798*/ 	.word	0xffffffff


	//   ....[40]....
        /*079c*/ 	.word	0xffffffff


	//   ....[41]....
        /*07a0*/ 	.word	0xffffffff


	//   ....[42]....
        /*07a4*/ 	.word	0xffffffff


	//   ....[43]....
        /*07a8*/ 	.word	0xffffffff


	//   ....[44]....
        /*07ac*/ 	.word	0xffffffff


	//   ....[45]....
        /*07b0*/ 	.word	0xffffffff


	//   ....[46]....
        /*07b4*/ 	.word	0xffffffff


	//   ....[47]....
        /*07b8*/ 	.word	0xffffffff


	//   ....[48]....
        /*07bc*/ 	.word	0xffffffff


	//   ....[49]....
        /*07c0*/ 	.word	0xffffffff


	//   ....[50]....
        /*07c4*/ 	.word	0xffffffff


	//   ....[51]....
        /*07c8*/ 	.word	0xffffffff


	//   ....[52]....
        /*07cc*/ 	.word	0xffffffff


	//   ....[53]....
        /*07d0*/ 	.word	0xffffffff


	//   ....[54]....
        /*07d4*/ 	.word	0xffffffff


	//   ....[55]....
        /*07d8*/ 	.word	0xffffffff


	//   ....[56]....
        /*07dc*/ 	.word	0xffffffff


	//   ....[57]....
        /*07e0*/ 	.word	0xffffffff


	//   ....[58]....
        /*07e4*/ 	.word	0xffffffff


	//   ....[59]....
        /*07e8*/ 	.word	0xffffffff


	//   ....[60]....
        /*07ec*/ 	.word	0xffffffff


	//   ....[61]....
        /*07f0*/ 	.word	0xffffffff


	//   ....[62]....
        /*07f4*/ 	.word	0xffffffff


	//   ....[63]....
        /*07f8*/ 	.word	0xffffffff


	//   ....[64]....
        /*07fc*/ 	.word	0xffffffff


	//   ....[65]....
        /*0800*/ 	.word	0xffffffff


	//   ....[66]....
        /*0804*/ 	.word	0xffffffff


	//   ....[67]....
        /*0808*/ 	.word	0xffffffff


	//   ....[68]....
        /*080c*/ 	.word	0xffffffff


	//   ....[69]....
        /*0810*/ 	.word	0xffffffff


	//   ....[70]....
        /*0814*/ 	.word	0xffffffff


	//   ....[71]....
        /*0818*/ 	.word	0xffffffff


	//   ....[72]....
        /*081c*/ 	.word	0xffffffff


	//   ....[73]....
        /*0820*/ 	.word	0xffffffff


	//   ....[74]....
        /*0824*/ 	.word	0xffffffff


	//   ....[75]....
        /*0828*/ 	.word	0xffffffff


	//   ....[76]....
        /*082c*/ 	.word	0xffffffff


	//   ....[77]....
        /*0830*/ 	.word	0xffffffff


	//   ....[78]....
        /*0834*/ 	.word	0xffffffff


	//   ....[79]....
        /*0838*/ 	.word	0xffffffff


	//   ....[80]....
        /*083c*/ 	.word	0xffffffff


	//   ....[81]....
        /*0840*/ 	.word	0xffffffff


	//   ....[82]....
        /*0844*/ 	.word	0xffffffff


	//   ....[83]....
        /*0848*/ 	.word	0xffffffff


	//   ....[84]....
        /*084c*/ 	.word	0xffffffff


	//   ....[85]....
        /*0850*/ 	.word	0xffffffff


	//   ....[86]....
        /*0854*/ 	.word	0xffffffff


	//   ....[87]....
        /*0858*/ 	.word	0xffffffff


	//   ....[88]....
        /*085c*/ 	.word	0xffffffff


	//   ....[89]....
        /*0860*/ 	.word	0xffffffff


	//   ....[90]....
        /*0864*/ 	.word	0xffffffff


	//   ....[91]....
        /*0868*/ 	.word	0xffffffff


	//   ....[92]....
        /*086c*/ 	.word	0xffffffff


	//   ....[93]....
        /*0870*/ 	.word	0xffffffff


	//   ....[94]....
        /*0874*/ 	.word	0xffffffff


	//   ....[95]....
        /*0878*/ 	.word	0xffffffff


	//   ....[96]....
        /*087c*/ 	.word	0xffffffff


	//   ....[97]....
        /*0880*/ 	.word	0xffffffff


	//   ....[98]....
        /*0884*/ 	.word	0xffffffff


	//   ....[99]....
        /*0888*/ 	.word	0xffffffff


	//   ....[100]....
        /*088c*/ 	.word	0xffffffff


	//   ....[101]....
        /*0890*/ 	.word	0xffffffff


	//   ....[102]....
        /*0894*/ 	.word	0xffffffff


	//   ....[103]....
        /*0898*/ 	.word	0xffffffff


	//   ....[104]....
        /*089c*/ 	.word	0xffffffff


	//   ....[105]....
        /*08a0*/ 	.word	0xffffffff


	//   ....[106]....
        /*08a4*/ 	.word	0xffffffff


	//   ....[107]....
        /*08a8*/ 	.word	0xffffffff


	//   ....[108]....
        /*08ac*/ 	.word	0xffffffff


	//   ....[109]....
        /*08b0*/ 	.word	0xffffffff


	//   ....[110]....
        /*08b4*/ 	.word	0xffffffff


	//   ....[111]....
        /*08b8*/ 	.word	0xffffffff


	//   ....[112]....
        /*08bc*/ 	.word	0xffffffff


	//   ....[113]....
        /*08c0*/ 	.word	0xffffffff


	//   ....[114]....
        /*08c4*/ 	.word	0xffffffff


	//   ....[115]....
        /*08c8*/ 	.word	0xffffffff


	//   ....[116]....
        /*08cc*/ 	.word	0xffffffff


	//   ....[117]....
        /*08d0*/ 	.word	0xffffffff


	//   ....[118]....
        /*08d4*/ 	.word	0xffffffff


	//   ....[119]....
        /*08d8*/ 	.word	0xffffffff


	//   ....[120]....
        /*08dc*/ 	.word	0xffffffff


	//   ....[121]....
        /*08e0*/ 	.word	0xffffffff


	//   ....[122]....
        /*08e4*/ 	.word	0xffffffff


	//   ....[123]....
        /*08e8*/ 	.word	0xffffffff


	//   ....[124]....
        /*08ec*/ 	.word	0xffffffff


	//   ....[125]....
        /*08f0*/ 	.word	0xffffffff


	//   ....[126]....
        /*08f4*/ 	.word	0xffffffff


	//   ....[127]....
        /*08f8*/ 	.word	0xffffffff


	//   ....[128]....
        /*08fc*/ 	.word	0xffffffff


	//   ....[129]....
        /*0900*/ 	.word	0xffffffff


	//   ....[130]....
        /*0904*/ 	.word	0xffffffff


	//   ....[131]....
        /*0908*/ 	.word	0xffffffff


	//   ....[132]....
        /*090c*/ 	.word	0xffffffff


	//   ....[133]....
        /*0910*/ 	.word	0xffffffff


	//   ....[134]....
        /*0914*/ 	.word	0xffffffff


	//   ....[135]....
        /*0918*/ 	.word	0xffffffff


	//   ....[136]....
        /*091c*/ 	.word	0xffffffff


	//   ....[137]....
        /*0920*/ 	.word	0xffffffff


	//   ....[138]....
        /*0924*/ 	.word	0xffffffff


	//   ....[139]....
        /*0928*/ 	.word	0xffffffff


	//----- nvinfo : EIATTR_COOP_GROUP_INSTR_OFFSETS
	.align		4
.L_548:
        /*092c*/ 	.byte	0x04, 0x28
        /*092e*/ 	.short	(.L_550 - .L_549)


	//   ....[0]....
.L_549:
        /*0930*/ 	.word	0x00000050


	//   ....[1]....
        /*0934*/ 	.word	0x00001840


	//   ....[2]....
        /*0938*/ 	.word	0x00001860


	//   ....[3]....
        /*093c*/ 	.word	0x000019a0


	//   ....[4]....
        /*0940*/ 	.word	0x000019b0


	//   ....[5]....
        /*0944*/ 	.word	0x00001ae0


	//   ....[6]....
        /*0948*/ 	.word	0x00001b00


	//   ....[7]....
        /*094c*/ 	.word	0x00001c30


	//   ....[8]....
        /*0950*/ 	.word	0x00001c40


	//   ....[9]....
        /*0954*/ 	.word	0x00001d70


	//   ....[10]....
        /*0958*/ 	.word	0x00001d90


	//   ....[11]....
        /*095c*/ 	.word	0x00001ec0


	//   ....[12]....
        /*0960*/ 	.word	0x00001ed0


	//   ....[13]....
        /*0964*/ 	.word	0x00002000


	//   ....[14]....
        /*0968*/ 	.word	0x00002020


	//   ....[15]....
        /*096c*/ 	.word	0x00002150


	//   ....[16]....
        /*0970*/ 	.word	0x00002160


	//   ....[17]....
        /*0974*/ 	.word	0x00003f30


	//   ....[18]....
        /*0978*/ 	.word	0x00003f50


	//   ....[19]....
        /*097c*/ 	.word	0x00004540


	//   ....[20]....
        /*0980*/ 	.word	0x00004570


	//   ....[21]....
        /*0984*/ 	.word	0x000045a0


	//   ....[22]....
        /*0988*/ 	.word	0x000045f0


	//   ....[23]....
        /*098c*/ 	.word	0x00004660


	//   ....[24]....
        /*0990*/ 	.word	0x000047d0


	//   ....[25]....
        /*0994*/ 	.word	0x00004c20


	//   ....[26]....
        /*0998*/ 	.word	0x00004e50


	//   ....[27]....
        /*099c*/ 	.word	0x00004e70


	//   ....[28]....
        /*09a0*/ 	.word	0x00004f30


	//   ....[29]....
        /*09a4*/ 	.word	0x00007450


	//   ....[30]....
        /*09a8*/ 	.word	0x00007460


	//   ....[31]....
        /*09ac*/ 	.word	0x00008100


	//   ....[32]....
        /*09b0*/ 	.word	0x00008130


	//   ....[33]....
        /*09b4*/ 	.word	0x000090c0


	//   ....[34]....
        /*09b8*/ 	.word	0x00009130


	//   ....[35]....
        /*09bc*/ 	.word	0x00009190


	//   ....[36]....
        /*09c0*/ 	.word	0x000091b0


	//   ....[37]....
        /*09c4*/ 	.word	0x000091f0


	//   ....[38]....
        /*09c8*/ 	.word	0x00009210


	//   ....[39]....
        /*09cc*/ 	.word	0x00009250


	//   ....[40]....
        /*09d0*/ 	.word	0x00009290


	//   ....[41]....
        /*09d4*/ 	.word	0x0000da90


	//   ....[42]....
        /*09d8*/ 	.word	0x0000dac0


	//   ....[43]....
        /*09dc*/ 	.word	0x0000db10


	//   ....[44]....
        /*09e0*/ 	.word	0x0000db90


	//   ....[45]....
        /*09e4*/ 	.word	0x0000dc10


	//   ....[46]....
        /*09e8*/ 	.word	0x0000dc40


	//   ....[47]....
        /*09ec*/ 	.word	0x0000e160


	//   ....[48]....
        /*09f0*/ 	.word	0x0000e390


	//   ....[49]....
        /*09f4*/ 	.word	0x00010e90


	//   ....[50]....
        /*09f8*/ 	.word	0x00010f00


	//   ....[51]....
        /*09fc*/ 	.word	0x00010f10


	//   ....[52]....
        /*0a00*/ 	.word	0x00010f20


	//   ....[53]....
        /*0a04*/ 	.word	0x00010f50


	//   ....[54]....
        /*0a08*/ 	.word	0x00010f70


	//   ....[55]....
        /*0a0c*/ 	.word	0x00010f80


	//   ....[56]....
        /*0a10*/ 	.word	0x00010f90


	//   ....[57]....
        /*0a14*/ 	.word	0x000124e0


	//   ....[58]....
        /*0a18*/ 	.word	0x00012900


	//   ....[59]....
        /*0a1c*/ 	.word	0x00012920


	//   ....[60]....
        /*0a20*/ 	.word	0x00012940


	//   ....[61]....
        /*0a24*/ 	.word	0x00012950


	//   ....[62]....
        /*0a28*/ 	.word	0x00012960


	//   ....[63]....
        /*0a2c*/ 	.word	0x00012970


	//   ....[64]....
        /*0a30*/ 	.word	0x00012980


	//   ....[65]....
        /*0a34*/ 	.word	0x00012990


	//   ....[66]....
        /*0a38*/ 	.word	0x00012c20


	//   ....[67]....
        /*0a3c*/ 	.word	0x00012c30


	//   ....[68]....
        /*0a40*/ 	.word	0x00012d10


	//   ....[69]....
        /*0a44*/ 	.word	0x00012d40


	//   ....[70]....
        /*0a48*/ 	.word	0x00012e00


	//   ....[71]....
        /*0a4c*/ 	.word	0x00012e30


	//   ....[72]....
        /*0a50*/ 	.word	0x00012ef0


	//   ....[73]....
        /*0a54*/ 	.word	0x00012f20


	//   ....[74]....
        /*0a58*/ 	.word	0x00012fe0


	//   ....[75]....
        /*0a5c*/ 	.word	0x00013010


	//   ....[76]....
        /*0a60*/ 	.word	0x000130d0


	//   ....[77]....
        /*0a64*/ 	.word	0x00013100


	//   ....[78]....
        /*0a68*/ 	.word	0x000131c0


	//   ....[79]....
        /*0a6c*/ 	.word	0x000131f0


	//   ....[80]....
        /*0a70*/ 	.word	0x000132b0


	//   ....[81]....
        /*0a74*/ 	.word	0x000132d0


	//   ....[82]....
        /*0a78*/ 	.word	0x00013840


	//   ....[83]....
        /*0a7c*/ 	.word	0x00013860


	//   ....[84]....
        /*0a80*/ 	.word	0x00013990


	//   ....[85]....
        /*0a84*/ 	.word	0x000139a0


	//   ....[86]....
        /*0a88*/ 	.word	0x00013ac0


	//   ....[87]....
        /*0a8c*/ 	.word	0x00013ae0


	//   ....[88]....
        /*0a90*/ 	.word	0x00013c00


	//   ....[89]....
        /*0a94*/ 	.word	0x00013c10


	//   ....[90]....
        /*0a98*/ 	.word	0x00013d30


	//   ....[91]....
        /*0a9c*/ 	.word	0x00013d50


	//   ....[92]....
        /*0aa0*/ 	.word	0x00013e70


	//   ....[93]....
        /*0aa4*/ 	.word	0x00013e80


	//   ....[94]....
        /*0aa8*/ 	.word	0x00013fa0


	//   ....[95]....
        /*0aac*/ 	.word	0x00013fc0


	//   ....[96]....
        /*0ab0*/ 	.word	0x000140e0


	//   ....[97]....
        /*0ab4*/ 	.word	0x000140f0


	//   ....[98]....
        /*0ab8*/ 	.word	0x00014280


	//   ....[99]....
        /*0abc*/ 	.word	0x00014370


	//   ....[100]....
        /*0ac0*/ 	.word	0x000143e0


	//   ....[101]....
        /*0ac4*/ 	.word	0x00014440


	//   ....[102]....
        /*0ac8*/ 	.word	0x000144a0


	//   ....[103]....
        /*0acc*/ 	.word	0x00014500


	//   ....[104]....
        /*0ad0*/ 	.word	0x00014570


	//   ....[105]....
        /*0ad4*/ 	.word	0x000145d0


	//   ....[106]....
        /*0ad8*/ 	.word	0x00014630


	//   ....[107]....
        /*0adc*/ 	.word	0x00014690


	//   ....[108]....
        /*0ae0*/ 	.word	0x00014700


	//   ....[109]....
        /*0ae4*/ 	.word	0x00014760


	//   ....[110]....
        /*0ae8*/ 	.word	0x000147c0


	//   ....[111]....
        /*0aec*/ 	.word	0x00014820


	//   ....[112]....
        /*0af0*/ 	.word	0x00014890


	//   ....[113]....
        /*0af4*/ 	.word	0x000148f0


	//   ....[114]....
        /*0af8*/ 	.word	0x00014950


	//   ....[115]....
        /*0afc*/ 	.word	0x000149b0


	//   ....[116]....
        /*0b00*/ 	.word	0x00014a10


	//   ....[117]....
        /*0b04*/ 	.word	0x00014a60


	//   ....[118]....
        /*0b08*/ 	.word	0x00014ac0


	//   ....[119]....
        /*0b0c*/ 	.word	0x00014b10


	//   ....[120]....
        /*0b10*/ 	.word	0x00014b70


	//   ....[121]....
        /*0b14*/ 	.word	0x00014bc0


	//   ....[122]....
        /*0b18*/ 	.word	0x00014c20


	//   ....[123]....
        /*0b1c*/ 	.word	0x00014c80


	//   ....[124]....
        /*0b20*/ 	.word	0x00014cf0


	//   ....[125]....
        /*0b24*/ 	.word	0x00014d50


	//   ....[126]....
        /*0b28*/ 	.word	0x00014db0


	//   ....[127]....
        /*0b2c*/ 	.word	0x00014e10


	//   ....[128]....
        /*0b30*/ 	.word	0x00014e80


	//   ....[129]....
        /*0b34*/ 	.word	0x00014ee0


	//   ....[130]....
        /*0b38*/ 	.word	0x00014f40


	//   ....[131]....
        /*0b3c*/ 	.word	0x00014fa0


	//   ....[132]....
        /*0b40*/ 	.word	0x00015010


	//   ....[133]....
        /*0b44*/ 	.word	0x00015070


	//   ....[134]....
        /*0b48*/ 	.word	0x000150d0


	//   ....[135]....
        /*0b4c*/ 	.word	0x00015130


	//   ....[136]....
        /*0b50*/ 	.word	0x000151a0


	//   ....[137]....
        /*0b54*/ 	.word	0x00015200


	//   ....[138]....
        /*0b58*/ 	.word	0x00015260


	//   ....[139]....
        /*0b5c*/ 	.word	0x000152d0


	//----- nvinfo : EIATTR_EXIT_INSTR_OFFSETS
	.align		4
.L_550:
        /*0b60*/ 	.byte	0x04, 0x1c
        /*0b62*/ 	.short	(.L_552 - .L_551)


	//   ....[0]....
.L_551:
        /*0b64*/ 	.word	0x000000a0


	//   ....[1]....
        /*0b68*/ 	.word	0x00014320


	//----- nvinfo : EIATTR_MAX_THREADS
	.align		4
.L_552:
        /*0b6c*/ 	.byte	0x04, 0x05
        /*0b6e*/ 	.short	(.L_554 - .L_553)
.L_553:
        /*0b70*/ 	.word	0x00000080
        /*0b74*/ 	.word	0x00000001
        /*0b78*/ 	.word	0x00000001


	//----- nvinfo : EIATTR_CRS_STACK_SIZE
	.align		4
.L_554:
        /*0b7c*/ 	.byte	0x04, 0x1e
        /*0b7e*/ 	.short	(.L_556 - .L_555)
.L_555:
        /*0b80*/ 	.word	0x00000000
.L_556:


//--------------------- .nv.info._ZN7cutlass13device_kernelIN5flash19enable_sm80_to_sm89INS1_16FlashAttnFwdSm80INS1_25CollectiveMainloopFwdSm80ILi4ELi1ELb0EN4cute5tupleIJNS5_1CILi128EEENS7_ILi64EEES8_EEELi128ENS_10bfloat16_tEfNS_4arch4Sm80ELb1ELb0ELb1ELb1ELb0ELb0ELb1ELb0EEENS1_21CollectiveEpilogueFwdINS6_IJS8_S8_S9_EEENS6_IJNS7_ILi1EEESH_SH_EEESB_SD_Li128ELb1ELb1ELb0ELb0EEENS1_19SingleTileSchedulerILb1ELb0ELb1ELi128EEEEEEEEEvNT_6ParamsE --------------------------
	.section	.nv.info._ZN7cutlass13device_kernelIN5flash19enable_sm80_to_sm89INS1_16FlashAttnFwdSm80INS1_25CollectiveMainloopFwdSm80ILi4ELi1ELb0EN4cute5tupleIJNS5_1CILi128EEENS7_ILi64EEES8_EEELi128ENS_10bfloat16_tEfNS_4arch4Sm80ELb1ELb0ELb1ELb1ELb0ELb0ELb1ELb0EEENS1_21CollectiveEpilogueFwdINS6_IJS8_S8_S9_EEENS6_IJNS7_ILi1EEESH_SH_EEESB_SD_Li128ELb1ELb1ELb0ELb0EEENS1_19SingleTileSchedulerILb1ELb0ELb1ELi128EEEEEEEEEvNT_6ParamsE,"",@"SHT_CUDA_INFO"
	.sectionflags	@""
	.align	4


	//----- nvinfo : EIATTR_CUDA_API_VERSION
	.align		4
        /*0000*/ 	.byte	0x04, 0x37
        /*0002*/ 	.short	(.L_558 - .L_557)
.L_557:
        /*0004*/ 	.word	0x00000082


	//----- nvinfo : EIATTR_SW2861232_WAR
	.align		4
.L_558:
        /*0008*/ 	.byte	0x01, 0x35
	.zero		2


	//----- nvinfo : EIATTR_PARAM_CBANK
	.align		4
        /*000c*/ 	.byte	0x04, 0x0a
        /*000e*/ 	.short	(.L_560 - .L_559)
	.align		4
.L_559:
        /*0010*/ 	.word	index@(.nv.constant0._ZN7cutlass13device_kernelIN5flash19enable_sm80_to_sm89INS1_16FlashAttnFwdSm80INS1_25CollectiveMainloopFwdSm80ILi4ELi1ELb0EN4cute5tupleIJNS5_1CILi128EEENS7_ILi64EEES8_EEELi128ENS_10bfloat16_tEfNS_4arch4Sm80ELb1ELb0ELb1ELb1ELb0ELb0ELb1ELb0EEENS1_21CollectiveEpilogueFwdINS6_IJS8_S8_S9_EEENS6_IJNS7_ILi1EEESH_SH_EEESB_SD_Li128ELb1ELb1ELb0ELb0EEENS1_19SingleTileSchedulerILb1ELb0ELb1ELi128EEEEEEEEEvNT_6ParamsE)
        /*0014*/ 	.short	0x0160
        /*0016*/ 	.short	0x0418


	//----- nvinfo : EIATTR_CBANK_PARAM_SIZE
	.align		4
.L_560:
        /*0018*/ 	.byte	0x03, 0x19
        /*001a*/ 	.short	0x0418


	//----- nvinfo : EIATTR_KPARAM_INFO
	.align		4
        /*001c*/ 	.byte	0x04, 0x17
        /*001e*/ 	.short	(.L_562 - .L_561)
.L_561:
        /*0020*/ 	.word	0x00000000
        /*0024*/ 	.short	0x0000
        /*0026*/ 	.short	0x0000
        /*0028*/ 	.byte	0x00, 0xf0, 0x61, 0x10


	//----- nvinfo : EIATTR_MAXREG_COUNT
	.align		4
.L_562:
        /*002c*/ 	.byte	0x03, 0x1b
        /*002e*/ 	.short	0x00ff


	//----- nvinfo : EIATTR_NUM_BARRIERS
	.align		4
        /*0030*/ 	.byte	0x02, 0x4c
        /*0032*/ 	.byte	0x02
	.zero		1


	//----- nvinfo : EIATTR_ANNOTATIONS
	.align		4
        /*0034*/ 	.byte	0x04, 0x55
        /*0036*/ 	.short	(.L_564 - .L_563)


	//   ....[0]....
.L_563:
        /* <DEDUP_REMOVED lines=81> */


	//----- nvinfo : EIATTR_MERCURY_ISA_VERSION
	.align		4
.L_564:
        /*0530*/ 	.byte	0x03, 0x5f
        /*0532*/ 	.short	0x0000


	//----- nvinfo : EIATTR_INT_WARP_WIDE_INSTR_OFFSETS
	.align		4
        /*0534*/ 	.byte	0x04, 0x31
        /*0536*/ 	.short	(.L_566 - .L_565)


	//   ....[0]....
.L_565:
        /*0538*/ 	.word	0x00001e80


	//----- nvinfo : EIATTR_COOP_GROUP_MASK_REGIDS
	.align		4
.L_566:
        /*053c*/ 	.byte	0x04, 0x29
        /*053e*/ 	.short	(.L_568 - .L_567)


	//   ....[0]....
.L_567:
        /*0540*/ 	.word	0xffffffff


	//   ....[1]....
        /*0544*/ 	.word	0xffffffff


	//   ....[2]....
        /*0548*/ 	.word	0xffffffff


	//   ....[3]....
        /*054c*/ 	.word	0xffffffff


	//   ....[4]....
        /*0550*/ 	.word	0xffffffff


	//   ....[5]....
        /*0554*/ 	.word	0xffffffff


	//   ....[6]....
        /*0558*/ 	.word	0xffffffff


	//   ....[7]....
        /*055c*/ 	.word	0xffffffff


	//   ....[8]....
        /*0560*/ 	.word	0xffffffff


	//   ....[9]....
        /*0564*/ 	.word	0xffffffff


	//   ....[10]....
        /*0568*/ 	.word	0xffffffff


	//   ....[11]....
        /*056c*/ 	.word	0xffffffff


	//   ....[12]....
        /*0570*/ 	.word	0xffffffff


	//   ....[13]....
        /*0574*/ 	.word	0xffffffff


	//   ....[14]....
        /*0578*/ 	.word	0xffffffff


	//   ....[15]....
        /*057c*/ 	.word	0xffffffff


	//   ....[16]....
        /*0580*/ 	.word	0xffffffff


	//   ....[17]....
        /*0584*/ 	.word	0xffffffff


	//   ....[18]....
        /*0588*/ 	.word	0xffffffff


	//   ....[19]....
        /*058c*/ 	.word	0xffffffff


	//   ....[20]....
        /*0590*/ 	.word	0xffffffff


	//   ....[21]....
        /*0594*/ 	.word	0xffffffff


	//   ....[22]....
        /*0598*/ 	.word	0xffffffff


	//   ....[23]....
        /*059c*/ 	.word	0xffffffff


	//   ....[24]....
        /*05a0*/ 	.word	0xffffffff


	//   ....[25]....
        /*05a4*/ 	.word	0xffffffff


	//   ....[26]....
        /*05a8*/ 	.word	0xffffffff


	//   ....[27]....
        /*05ac*/ 	.word	0xffffffff


	//   ....[28]....
        /*05b0*/ 	.word	0xffffffff


	//   ....[29]....
        /*05b4*/ 	.word	0xffffffff


	//   ....[30]....
        /*05b8*/ 	.word	0xffffffff


	//   ....[31]....
        /*05bc*/ 	.word	0xffffffff


	//   ....[32]....
        /*05c0*/ 	.word	0xffffffff


	//   ....[33]....
        /*05c4*/ 	.word	0xffffffff


	//   ....[34]....
        /*05c8*/ 	.word	0xffffffff


	//   ....[35]....
        /*05cc*/ 	.word	0xffffffff


	//   ....[36]....
        /*05d0*/ 	.word	0xffffffff


	//   ....[37]....
        /*05d4*/ 	.word	0xffffffff


	//   ....[38]....
        /*05d8*/ 	.word	0xffffffff


	//   ....[39]....
        /*05dc*/ 	.word	0xffffffff


	//   ....[40]....
        /*05e0*/ 	.word	0xffffffff


	//   ....[41]....
        /*05e4*/ 	.word	0xffffffff


	//   ....[42]....
        /*05e8*/ 	.word	0xffffffff


	//   ....[43]....
        /*05ec*/ 	.word	0xffffffff


	//   ....[44]....
        /*05f0*/ 	.word	0xffffffff


	//   ....[45]....
        /*05f4*/ 	.word	0xffffffff


	//   ....[46]....
        /*05f8*/ 	.word	0xffffffff


	//   ....[47]....
        /*05fc*/ 	.word	0xffffffff


	//   ....[48]....
        /*0600*/ 	.word	0xffffffff


	//   ....[49]....
        /*0604*/ 	.word	0xffffffff


	//   ....[50]....
        /*0608*/ 	.word	0xffffffff


	//   ....[51]....
        /*060c*/ 	.word	0xffffffff


	//   ....[52]....
        /*0610*/ 	.word	0xffffffff


	//   ....[53]....
        /*0614*/ 	.word	0xffffffff


	//   ....[54]....
        /*0618*/ 	.word	0xffffffff


	//   ....[55]....
        /*061c*/ 	.word	0xffffffff


	//   ....[56]....
        /*0620*/ 	.word	0xffffffff


	//   ....[57]....
        /*0624*/ 	.word	0xffffffff


	//   ....[58]....
        /*0628*/ 	.word	0xffffffff


	//   ....[59]....
        /*062c*/ 	.word	0xffffffff


	//   ....[60]....
        /*0630*/ 	.word	0xffffffff


	//   ....[61]....
        /*0634*/ 	.word	0xffffffff


	//   ....[62]....
        /*0638*/ 	.word	0xffffffff


	//   ....[63]....
        /*063c*/ 	.word	0xffffffff


	//   ....[64]....
        /*0640*/ 	.word	0xffffffff


	//   ....[65]....
        /*0644*/ 	.word	0xffffffff


	//   ....[66]....
        /*0648*/ 	.word	0xffffffff


	//   ....[67]....
        /*064c*/ 	.word	0xffffffff


	//   ....[68]....
        /*0650*/ 	.word	0xffffffff


	//   ....[69]....
        /*0654*/ 	.word	0xffffffff


	//   ....[70]....
        /*0658*/ 	.word	0xffffffff


	//   ....[71]....
        /*065c*/ 	.word	0xffffffff


	//   ....[72]....
        /*0660*/ 	.word	0xffffffff


	//   ....[73]....
        /*0664*/ 	.word	0xffffffff


	//   ....[74]....
        /*0668*/ 	.word	0xffffffff


	//   ....[75]....
        /*066c*/ 	.word	0xffffffff


	//   ....[76]....
        /*0670*/ 	.word	0xffffffff


	//   ....[77]....
        /*0674*/ 	.word	0xffffffff


	//   ....[78]....
        /*0678*/ 	.word	0xffffffff


	//   ....[79]....
        /*067c*/ 	.word	0xffffffff


	//   ....[80]....
        /*0680*/ 	.word	0xffffffff


	//   ....[81]....
        /*0684*/ 	.word	0xffffffff


	//   ....[82]....
        /*0688*/ 	.word	0xffffffff


	//   ....[83]....
        /*068c*/ 	.word	0xffffffff


	//   ....[84]....
        /*0690*/ 	.word	0xffffffff


	//   ....[85]....
        /*0694*/ 	.word	0xffffffff


	//   ....[86]....
        /*0698*/ 	.word	0xffffffff


	//   ....[87]....
        /*069c*/ 	.word	0xffffffff


	//   ....[88]....
        /*06a0*/ 	.word	0xffffffff


	//   ....[89]....
        /*06a4*/ 	.word	0xffffffff


	//   ....[90]....
        /*06a8*/ 	.word	0xffffffff


	//   ....[91]....
        /*06ac*/ 	.word	0xffffffff


	//   ....[92]....
        /*06b0*/ 	.word	0xffffffff


	//   ....[93]....
        /*06b4*/ 	.word	0xffffffff


	//   ....[94]....
        /*06b8*/ 	.word	0xffffffff


	//   ....[95]....
        /*06bc*/ 	.word	0xffffffff


	//   ....[96]....
        /*06c0*/ 	.word	0xffffffff


	//----- nvinfo : EIATTR_COOP_GROUP_INSTR_OFFSETS
	.align		4
.L_568:
        /*06c4*/ 	.byte	0x04, 0x28
        /*06c6*/ 	.short	(.L_570 - .L_569)


	//   ....[0]....
.L_569:
        /*06c8*/ 	.word	0x00000090


	//   ....[1]....
        /*06cc*/ 	.word	0x000012c0


	//   ....[2]....
        /*06d0*/ 	.word	0x000012f0


	//   ....[3]....
        /*06d4*/ 	.word	0x00001580


	//   ....[4]....
        /*06d8*/ 	.word	0x000015b0


	//   ....[5]....
        /*06dc*/ 	.word	0x00001690


	//   ....[6]....
        /*06e0*/ 	.word	0x000016c0


	//   ....[7]....
        /*06e4*/ 	.word	0x000017a0


	//   ....[8]....
        /*06e8*/ 	.word	0x000017d0


	//   ....[9]....
        /*06ec*/ 	.word	0x000018b0


	//   ....[10]....
        /*06f0*/ 	.word	0x000018e0


	//   ....[11]....
        /*06f4*/ 	.word	0x000019c0


	//   ....[12]....
        /*06f8*/ 	.word	0x000019f0


	//   ....[13]....
        /*06fc*/ 	.word	0x00001ad0


	//   ....[14]....
        /*0700*/ 	.word	0x00001b00


	//   ....[15]....
        /*0704*/ 	.word	0x00001be0


	//   ....[16]....
        /*0708*/ 	.word	0x00001c30


	//   ....[17]....
        /*070c*/ 	.word	0x00003d90


	//   ....[18]....
        /*0710*/ 	.word	0x00003dd0


	//   ....[19]....
        /*0714*/ 	.word	0x00004510


	//   ....[20]....
        /*0718*/ 	.word	0x00004620


	//   ....[21]....
        /*071c*/ 	.word	0x00004630


	//   ....[22]....
        /*0720*/ 	.word	0x00004670


	//   ....[23]....
        /*0724*/ 	.word	0x000046a0


	//   ....[24]....
        /*0728*/ 	.word	0x000046d0


	//   ....[25]....
        /*072c*/ 	.word	0x00004e80


	//   ....[26]....
        /*0730*/ 	.word	0x00004fe0


	//   ....[27]....
        /*0734*/ 	.word	0x000050b0


	//   ....[28]....
        /*0738*/ 	.word	0x00005310


	//   ....[29]....
        /*073c*/ 	.word	0x00008000


	//   ....[30]....
        /*0740*/ 	.word	0x00008020


	//   ....[31]....
        /*0744*/ 	.word	0x00008940


	//   ....[32]....
        /*0748*/ 	.word	0x00008a30


	//   ....[33]....
        /*074c*/ 	.word	0x000097b0


	//   ....[34]....
        /*0750*/ 	.word	0x000098a0


	//   ....[35]....
        /*0754*/ 	.word	0x00009910


	//   ....[36]....
        /*0758*/ 	.word	0x00009ae0


	//   ....[37]....
        /*075c*/ 	.word	0x00009b60


	//   ....[38]....
        /*0760*/ 	.word	0x00009e60


	//   ....[39]....
        /*0764*/ 	.word	0x00009f70


	//   ....[40]....
        /*0768*/ 	.word	0x0000a170


	//   ....[41]....
        /*076c*/ 	.word	0x0000e340


	//   ....[42]....
        /*0770*/ 	.word	0x0000e5f0


	//   ....[43]....
        /*0774*/ 	.word	0x0000e6d0


	//   ....[44]....
        /*0778*/ 	.word	0x0000e7a0


	//   ....[45]....
        /*077c*/ 	.word	0x0000e850


	//   ....[46]....
        /*0780*/ 	.word	0x0000e880


	//   ....[47]....
        /*0784*/ 	.word	0x0000ea10


	//   ....[48]....
        /*0788*/ 	.word	0x0000eea0


	//   ....[49]....
        /*078c*/ 	.word	0x000115d0


	//   ....[50]....
        /*0790*/ 	.word	0x000115e0


	//   ....[51]....
        /*0794*/ 	.word	0x000115f0


	//   ....[52]....
        /*0798*/ 	.word	0x00011600


	//   ....[53]....
        /*079c*/ 	.word	0x00011630


	//   ....[54]....
        /*07a0*/ 	.word	0x00011650


	//   ....[55]....
        /*07a4*/ 	.word	0x00011670


	//   ....[56]....
        /*07a8*/ 	.word	0x00011680


	//   ....[57]....
        /*07ac*/ 	.word	0x000131c0


	//   ....[58]....
        /*07b0*/ 	.word	0x000131e0


	//   ....[59]....
        /*07b4*/ 	.word	0x00013210


	//   ....[60]....
        /*07b8*/ 	.word	0x00013230


	//   ....[61]....
        /*07bc*/ 	.word	0x00013250


	//   ....[62]....
        /*07c0*/ 	.word	0x00013270


	//   ....[63]....
        /*07c4*/ 	.word	0x00013280


	//   ....[64]....
        /*07c8*/ 	.word	0x00013290


	//   ....[65]....
        /*07cc*/ 	.word	0x000134d0


	//   ....[66]....
        /*07d0*/ 	.word	0x000134e0


	//   ....[67]....
        /*07d4*/ 	.word	0x000135e0


	//   ....[68]....
        /*07d8*/ 	.word	0x00013610


	//   ....[69]....
        /*07dc*/ 	.word	0x000136f0


	//   ....[70]....
        /*07e0*/ 	.word	0x00013720


	//   ....[71]....
        /*07e4*/ 	.word	0x00013800


	//   ....[72]....
        /*07e8*/ 	.word	0x00013830


	//   ....[73]....
        /*07ec*/ 	.word	0x00013910


	//   ....[74]....
        /*07f0*/ 	.word	0x00013940


	//   ....[75]....
        /*07f4*/ 	.word	0x00013a20


	//   ....[76]....
        /*07f8*/ 	.word	0x00013a50


	//   ....[77]....
        /*07fc*/ 	.word	0x00013b30


	//   ....[78]....
        /*0800*/ 	.word	0x00013b60


	//   ....[79]....
        /*0804*/ 	.word	0x00013c40


	//   ....[80]....
        /*0808*/ 	.word	0x00013c60


	//   ....[81]....
        /*080c*/ 	.word	0x00014410


	//   ....[82]....
        /*0810*/ 	.word	0x00014420


	//   ....[83]....
        /*0814*/ 	.word	0x000144f0


	//   ....[84]....
        /*0818*/ 	.word	0x00014520


	//   ....[85]....
        /*081c*/ 	.word	0x000145f0


	//   ....[86]....
        /*0820*/ 	.word	0x00014620


	//   ....[87]....
        /*0824*/ 	.word	0x000146f0


	//   ....[88]....
        /*0828*/ 	.word	0x00014720


	//   ....[89]....
        /*082c*/ 	.word	0x000147f0


	//   ....[90]....
        /*0830*/ 	.word	0x00014820


	//   ....[91]....
        /*0834*/ 	.word	0x000148f0


	//   ....[92]....
        /*0838*/ 	.word	0x00014920


	//   ....[93]....
        /*083c*/ 	.word	0x000149f0


	//   ....[94]....
        /*0840*/ 	.word	0x00014a20


	//   ....[95]....
        /*0844*/ 	.word	0x00014af0


	//   ....[96]....
        /*0848*/ 	.word	0x00014b10


	//----- nvinfo : EIATTR_EXIT_INSTR_OFFSETS
	.align		4
.L_570:
        /*084c*/ 	.byte	0x04, 0x1c
        /*084e*/ 	.short	(.L_572 - .L_571)


	//   ....[0]....
.L_571:
        /*0850*/ 	.word	0x00000350


	//   ....[1]....
        /*0854*/ 	.word	0x00013c70


	//   ....[2]....
        /*0858*/ 	.word	0x00013cd0


	//   ....[3]....
        /*085c*/ 	.word	0x00013d30


	//   ....[4]....
        /*0860*/ 	.word	0x00014b20


	//   ....[5]....
        /*0864*/ 	.word	0x00014b70


	//   ....[6]....
        /*0868*/ 	.word	0x00014bd0


	//----- nvinfo : EIATTR_CTAIDZ_USED
	.align		4
.L_572:
        /*086c*/ 	.byte	0x01, 0x04
	.zero		2


	//----- nvinfo : EIATTR_MAX_THREADS
	.align		4
        /*0870*/ 	.byte	0x04, 0x05
        /*0872*/ 	.short	(.L_574 - .L_573)
.L_573:
        /*0874*/ 	.word	0x00000080
        /*0878*/ 	.word	0x00000001
        /*087c*/ 	.word	0x00000001


	//----- nvinfo : EIATTR_CRS_STACK_SIZE
	.align		4
.L_574:
        /*0880*/ 	.byte	0x04, 0x1e
        /*0882*/ 	.short	(.L_576 - .L_575)
.L_575:
        /*0884*/ 	.word	0x00000000
.L_576:


//--------------------- .nv.info._ZN7cutlass13device_kernelIN5flash19enable_sm80_to_sm89INS1_16FlashAttnFwdSm80INS1_25CollectiveMainloopFwdSm80ILi4ELi1ELb0EN4cute5tupleIJNS5_1CILi128EEENS7_ILi64EEES8_EEELi128ENS_10bfloat16_tEfNS_4arch4Sm80ELb1ELb0ELb1ELb1ELb0ELb1ELb1ELb0EEENS1_21CollectiveEpilogueFwdINS6_IJS8_S8_S9_EEENS6_IJNS7_ILi1EEESH_SH_EEESB_SD_Li128ELb1ELb1ELb0ELb0EEENS1_19SingleTileSchedulerILb1ELb0ELb1ELi128EEEEEEEEEvNT_6ParamsE --------------------------
	.section	.nv.info._ZN7cutlass13device_kernelIN5flash19enable_sm80_to_sm89INS1_16FlashAttnFwdSm80INS1_25CollectiveMainloopFwdSm80ILi4ELi1ELb0EN4cute5tupleIJNS5_1CILi128EEENS7_ILi64EEES8_EEELi128ENS_10bfloat16_tEfNS_4arch4Sm80ELb1ELb0ELb1ELb1ELb0ELb1ELb1ELb0EEENS1_21CollectiveEpilogueFwdINS6_IJS8_S8_S9_EEENS6_IJNS7_ILi1EEESH_SH_EEESB_SD_Li128ELb1ELb1ELb0ELb0EEENS1_19SingleTileSchedulerILb1ELb0ELb1ELi128EEEEEEEEEvNT_6ParamsE,"",@"SHT_CUDA_INFO"
	.sectionflags	@""
	.align	4


	//----- nvinfo : EIATTR_CUDA_API_VERSION
	.align		4
        /*0000*/ 	.byte	0x04, 0x37
        /*0002*/ 	.short	(.L_578 - .L_577)
.L_577:
        /*0004*/ 	.word	0x00000082


	//----- nvinfo : EIATTR_SW2861232_WAR
	.align		4
.L_578:
        /*0008*/ 	.byte	0x01, 0x35
	.zero		2


	//----- nvinfo : EIATTR_PARAM_CBANK
	.align		4
        /*000c*/ 	.byte	0x04, 0x0a
        /*000e*/ 	.short	(.L_580 - .L_579)
	.align		4
.L_579:
        /*0010*/ 	.word	index@(.nv.constant0._ZN7cutlass13device_kernelIN5flash19enable_sm80_to_sm89INS1_16FlashAttnFwdSm80INS1_25CollectiveMainloopFwdSm80ILi4ELi1ELb0EN4cute5tupleIJNS5_1CILi128EEENS7_ILi64EEES8_EEELi128ENS_10bfloat16_tEfNS_4arch4Sm80ELb1ELb0ELb1ELb1ELb0ELb1ELb1ELb0EEENS1_21CollectiveEpilogueFwdINS6_IJS8_S8_S9_EEENS6_IJNS7_ILi1EEESH_SH_EEESB_SD_Li128ELb1ELb1ELb0ELb0EEENS1_19SingleTileSchedulerILb1ELb0ELb1ELi128EEEEEEEEEvNT_6ParamsE)
        /*0014*/ 	.short	0x0160
        /*0016*/ 	.short	0x0418


	//----- nvinfo : EIATTR_CBANK_PARAM_SIZE
	.align		4
.L_580:
        /*0018*/ 	.byte	0x03, 0x19
        /*001a*/ 	.short	0x0418


	//----- nvinfo : EIATTR_KPARAM_INFO
	.align		4
        /*001c*/ 	.byte	0x04, 0x17
        /*001e*/ 	.short	(.L_582 - .L_581)
.L_581:
        /*0020*/ 	.word	0x00000000
        /*0024*/ 	.short	0x0000
        /*0026*/ 	.short	0x0000
        /*0028*/ 	.byte	0x00, 0xf0, 0x61, 0x10


	//----- nvinfo : EIATTR_MAXREG_COUNT
	.align		4
.L_582:
        /*002c*/ 	.byte	0x03, 0x1b
        /*002e*/ 	.short	0x00ff


	//----- nvinfo : EIATTR_NUM_BARRIERS
	.align		4
        /*0030*/ 	.byte	0x02, 0x4c
        /*0032*/ 	.byte	0x02
	.zero		1


	//----- nvinfo : EIATTR_ANNOTATIONS
	.align		4
        /*0034*/ 	.byte	0x04, 0x55
        /*0036*/ 	.short	(.L_584 - .L_583)


	//   ....[0]....
.L_583:
        /* <DEDUP_REMOVED lines=106> */


	//----- nvinfo : EIATTR_MERCURY_ISA_VERSION
	.align		4
.L_584:
        /*06c0*/ 	.byte	0x03, 0x5f
        /*06c2*/ 	.short	0x0000


	//----- nvinfo : EIATTR_INT_WARP_WIDE_INSTR_OFFSETS
	.align		4
        /*06c4*/ 	.byte	0x04, 0x31
        /*06c6*/ 	.short	(.L_586 - .L_585)


	//   ....[0]....
.L_585:
        /*06c8*/ 	.word	0x00009bd0


	//----- nvinfo : EIATTR_COOP_GROUP_MASK_REGIDS
	.align		4
.L_586:
        /*06cc*/ 	.byte	0x04, 0x29
        /*06ce*/ 	.short	(.L_588 - .L_587)


	//   ....[0]....
.L_587:
        /*06d0*/ 	.word	0xffffffff


	//   ....[1]....
        /*06d4*/ 	.word	0xffffffff


	//   ....[2]....
        /*06d8*/ 	.word	0xffffffff


	//   ....[3]....
        /*06dc*/ 	.word	0xffffffff


	//   ....[4]....
        /*06e0*/ 	.word	0xffffffff


	//   ....[5]....
        /*06e4*/ 	.word	0xffffffff


	//   ....[6]....
        /*06e8*/ 	.word	0xffffffff


	//   ....[7]....
        /*06ec*/ 	.word	0xffffffff


	//   ....[8]....
        /*06f0*/ 	.word	0xffffffff


	//   ....[9]....
        /*06f4*/ 	.word	0xffffffff


	//   ....[10]....
        /*06f8*/ 	.word	0xffffffff


	//   ....[11]....
        /*06fc*/ 	.word	0xffffffff


	//   ....[12]....
        /*0700*/ 	.word	0xffffffff


	//   ....[13]....
        /*0704*/ 	.word	0xffffffff


	//   ....[14]....
        /*0708*/ 	.word	0xffffffff


	//   ....[15]....
        /*070c*/ 	.word	0xffffffff


	//   ....[16]....
        /*0710*/ 	.word	0xffffffff


	//   ....[17]....
        /*0714*/ 	.word	0xffffffff


	//   ....[18]....
        /*0718*/ 	.word	0xffffffff


	//   ....[19]....
        /*071c*/ 	.word	0xffffffff


	//   ....[20]....
        /*0720*/ 	.word	0xffffffff


	//   ....[21]....
        /*0724*/ 	.word	0xffffffff


	//   ....[22]....
        /*0728*/ 	.word	0xffffffff


	//   ....[23]....
        /*072c*/ 	.word	0xffffffff


	//   ....[24]....
        /*0730*/ 	.word	0xffffffff


	//   ....[25]....
        /*0734*/ 	.word	0xffffffff


	//   ....[26]....
        /*0738*/ 	.word	0xffffffff


	//   ....[27]....
        /*073c*/ 	.word	0xffffffff


	//   ....[28]....
        /*0740*/ 	.word	0xffffffff


	//   ....[29]....
        /*0744*/ 	.word	0xffffffff


	//   ....[30]....
        /*0748*/ 	.word	0xffffffff


	//   ....[31]....
        /*074c*/ 	.word	0xffffffff


	//   ....[32]....
        /*0750*/ 	.word	0xffffffff


	//   ....[33]....
        /*0754*/ 	.word	0xffffffff


	//   ....[34]....
        /*0758*/ 	.word	0xffffffff


	//   ....[35]....
        /*075c*/ 	.word	0xffffffff


	//   ....[36]....
        /*0760*/ 	.word	0xffffffff


	//   ....[37]....
        /*0764*/ 	.word	0xffffffff


	//   ....[38]....
        /*0768*/ 	.word	0xffffffff


	//   ....[39]....
        /*076c*/ 	.word	0xffffffff


	//   ....[40]....
        /*0770*/ 	.word	0xffffffff


	//   ....[41]....
        /*0774*/ 	.word	0xffffffff


	//   ....[42]....
        /*0778*/ 	.word	0xffffffff


	//   ....[43]....
        /*077c*/ 	.word	0xffffffff


	//   ....[44]....
        /*0780*/ 	.word	0xffffffff


	//   ....[45]....
        /*0784*/ 	.word	0xffffffff


	//   ....[46]....
        /*0788*/ 	.word	0xffffffff


	//   ....[47]....
        /*078c*/ 	.word	0xffffffff


	//   ....[48]....
        /*0790*/ 	.word	0xffffffff


	//   ....[49]....
        /*0794*/ 	.word	0xffffffff


	//   ....[50]....
        /*0798*/ 	.word	0xffffffff


	//   ....[51]....
        /*079c*/ 	.word	0xffffffff


	//   ....[52]....
        /*07a0*/ 	.word	0xffffffff


	//   ....[53]....
        /*07a4*/ 	.word	0xffffffff


	//   ....[54]....
        /*07a8*/ 	.word	0xffffffff


	//   ....[55]....
        /*07ac*/ 	.word	0xffffffff


	//   ....[56]....
        /*07b0*/ 	.word	0xffffffff


	//   ....[57]....
        /*07b4*/ 	.word	0xffffffff


	//   ....[58]....
        /*07b8*/ 	.word	0xffffffff


	//   ....[59]....
        /*07bc*/ 	.word	0xffffffff


	//   ....[60]....
        /*07c0*/ 	.word	0xffffffff


	//   ....[61]....
        /*07c4*/ 	.word	0xffffffff


	//   ....[62]....
        /*07c8*/ 	.word	0xffffffff


	//   ....[63]....
        /*07cc*/ 	.word	0xffffffff


	//   ....[64]....
        /*07d0*/ 	.word	0xffffffff


	//   ....[65]....
        /*07d4*/ 	.word	0xffffffff


	//   ....[66]....
        /*07d8*/ 	.word	0xffffffff


	//   ....[67]....
        /*07dc*/ 	.word	0xffffffff


	//   ....[68]....
        /*07e0*/ 	.word	0xffffffff


	//   ....[69]....
        /*07e4*/ 	.word	0xffffffff


	//   ....[70]....
        /*07e8*/ 	.word	0xffffffff


	//   ....[71]....
        /*07ec*/ 	.word	0xffffffff


	//   ....[72]....
        /*07f0*/ 	.word	0xffffffff


	//   ....[73]....
        /*07f4*/ 	.word	0xffffffff


	//   ....[74]....
        /*07f8*/ 	.word	0xffffffff


	//   ....[75]....
        /*07fc*/ 	.word	0xffffffff


	//   ....[76]....
        /*0800*/ 	.word	0xffffffff


	//   ....[77]....
        /*0804*/ 	.word	0xffffffff


	//   ....[78]....
        /*0808*/ 	.word	0xffffffff


	//   ....[79]....
        /*080c*/ 	.word	0xffffffff


	//   ....[80]....
        /*0810*/ 	.word	0xffffffff


	//   ....[81]....
        /*0814*/ 	.word	0xffffffff


	//   ....[82]....
        /*0818*/ 	.word	0xffffffff


	//   ....[83]....
        /*081c*/ 	.word	0xffffffff


	//   ....[84]....
        /*0820*/ 	.word	0xffffffff


	//   ....[85]....
        /*0824*/ 	.word	0xffffffff


	//   ....[86]....
        /*0828*/ 	.word	0xffffffff


	//   ....[87]....
        /*082c*/ 	.word	0xffffffff


	//   ....[88]....
        /*0830*/ 	.word	0xffffffff


	//   ....[89]....
        /*0834*/ 	.word	0xffffffff


	//   ....[90]....
        /*0838*/ 	.word	0xffffffff


	//   ....[91]....
        /*083c*/ 	.word	0xffffffff


	//   ....[92]....
        /*0840*/ 	.word	0xffffffff


	//   ....[93]....
        /*0844*/ 	.word	0xffffffff


	//   ....[94]....
        /*0848*/ 	.word	0xffffffff


	//   ....[95]....
        /*084c*/ 	.word	0xffffffff


	//   ....[96]....
        /*0850*/ 	.word	0xffffffff


	//   ....[97]....
        /*0854*/ 	.word	0xffffffff


	//   ....[98]....
        /*0858*/ 	.word	0xffffffff


	//   ....[99]....
        /*085c*/ 	.word	0xffffffff


	//   ....[100]....
        /*0860*/ 	.word	0xffffffff


	//   ....[101]....
        /*0864*/ 	.word	0xffffffff


	//   ....[102]....
        /*0868*/ 	.word	0xffffffff


	//   ....[103]....
        /*086c*/ 	.word	0xffffffff


	//   ....[104]....
        /*0870*/ 	.word	0xffffffff


	//   ....[105]....
        /*0874*/ 	.word	0xffffffff


	//   ....[106]....
        /*0878*/ 	.word	0xffffffff


	//   ....[107]....
        /*087c*/ 	.word	0xffffffff


	//   ....[108]....
        /*0880*/ 	.word	0xffffffff


	//   ....[109]....
        /*0884*/ 	.word	0xffffffff


	//   ....[110]....
        /*0888*/ 	.word	0xffffffff


	//   ....[111]....
        /*088c*/ 	.word	0xffffffff


	//   ....[112]....
        /*0890*/ 	.word	0xffffffff


	//   ....[113]....
        /*0894*/ 	.word	0xffffffff


	//   ....[114]....
        /*0898*/ 	.word	0xffffffff


	//   ....[115]....
        /*089c*/ 	.word	0xffffffff


	//   ....[116]....
        /*08a0*/ 	.word	0xffffffff


	//   ....[117]....
        /*08a4*/ 	.word	0xffffffff


	//   ....[118]....
        /*08a8*/ 	.word	0xffffffff


	//   ....[119]....
        /*08ac*/ 	.word	0xffffffff


	//   ....[120]....
        /*08b0*/ 	.word	0xffffffff


	//   ....[121]....
        /*08b4*/ 	.word	0xffffffff


	//   ....[122]....
        /*08b8*/ 	.word	0xffffffff


	//   ....[123]....
        /*08bc*/ 	.word	0xffffffff


	//   ....[124]....
        /*08c0*/ 	.word	0xffffffff


	//   ....[125]....
        /*08c4*/ 	.word	0xffffffff


	//   ....[126]....
        /*08c8*/ 	.word	0xffffffff


	//   ....[127]....
        /*08cc*/ 	.word	0xffffffff


	//   ....[128]....
        /*08d0*/ 	.word	0xffffffff


	//   ....[129]....
        /*08d4*/ 	.word	0xffffffff


	//   ....[130]....
        /*08d8*/ 	.word	0xffffffff


	//   ....[131]....
        /*08dc*/ 	.word	0xffffffff


	//   ....[132]....
        /*08e0*/ 	.word	0xffffffff


	//   ....[133]....
        /*08e4*/ 	.word	0xffffffff


	//   ....[134]....
        /*08e8*/ 	.word	0xffffffff


	//   ....[135]....
        /*08ec*/ 	.word	0xffffffff


	//   ....[136]....
        /*08f0*/ 	.word	0xffffffff


	//   ....[137]....
        /*08f4*/ 	.word	0xffffffff


	//   ....[138]....
        /*08f8*/ 	.word	0xffffffff


	//   ....[139]....
        /*08fc*/ 	.word	0xffffffff


	//   ....[140]....
        /*0900*/ 	.word	0xffffffff


	//   ....[141]....
        /*0904*/ 	.word	0xffffffff


	//   ....[142]....
        /*0908*/ 	.word	0xffffffff


	//   ....[143]....
        /*090c*/ 	.word	0xffffffff


	//   ....[144]....
        /*0910*/ 	.word	0xffffffff


	//   ....[145]....
        /*0914*/ 	.word	0xffffffff


	//   ....[146]....
        /*0918*/ 	.word	0xffffffff


	//   ....[147]....
        /*091c*/ 	.word	0xffffffff


	//   ....[148]....
        /*0920*/ 	.word	0xffffffff


	//   ....[149]....
        /*0924*/ 	.word	0xffffffff


	//   ....[150]....
        /*0928*/ 	.word	0xffffffff


	//   ....[151]....
        /*092c*/ 	.word	0xffffffff


	//   ....[152]....
        /*0930*/ 	.word	0xffffffff


	//   ....[153]....
        /*0934*/ 	.word	0xffffffff


	//   ....[154]....
        /*0938*/ 	.word	0xffffffff


	//   ....[155]....
        /*093c*/ 	.word	0xffffffff


	//   ....[156]....
        /*0940*/ 	.word	0xffffffff


	//   ....[157]....
        /*0944*/ 	.word	0xffffffff


	//   ....[158]....
        /*0948*/ 	.word	0xffffffff


	//   ....[159]....
        /*094c*/ 	.word	0xffffffff


	//   ....[160]....
        /*0950*/ 	.word	0xffffffff


	//   ....[161]....
        /*0954*/ 	.word	0xffffffff


	//   ....[162]....
        /*0958*/ 	.word	0xffffffff


	//   ....[163]....
        /*095c*/ 	.word	0xffffffff


	//   ....[164]....
        /*0960*/ 	.word	0xffffffff


	//   ....[165]....
        /*0964*/ 	.word	0xffffffff


	//   ....[166]....
        /*0968*/ 	.word	0xffffffff


	//   ....[167]....
        /*096c*/ 	.word	0xffffffff


	//   ....[168]....
        /*0970*/ 	.word	0xffffffff


	//   ....[169]....
        /*0974*/ 	.word	0xffffffff


	//   ....[170]....
        /*0978*/ 	.word	0xffffffff


	//   ....[171]....
        /*097c*/ 	.word	0xffffffff


	//   ....[172]....
        /*0980*/ 	.word	0xffffffff


	//   ....[173]....
        /*0984*/ 	.word	0xffffffff


	//   ....[174]....
        /*0988*/ 	.word	0xffffffff


	//   ....[175]....
        /*098c*/ 	.word	0xffffffff


	//   ....[176]....
        /*0990*/ 	.word	0xffffffff


	//   ....[177]....
        /*0994*/ 	.word	0xffffffff


	//   ....[178]....
        /*0998*/ 	.word	0xffffffff


	//   ....[179]....
        /*099c*/ 	.word	0xffffffff


	//   ....[180]....
        /*09a0*/ 	.word	0xffffffff


	//   ....[181]....
        /*09a4*/ 	.word	0xffffffff


	//   ....[182]....
        /*09a8*/ 	.word	0xffffffff


	//   ....[183]....
        /*09ac*/ 	.word	0xffffffff


	//   ....[184]....
        /*09b0*/ 	.word	0xffffffff


	//   ....[185]....
        /*09b4*/ 	.word	0xffffffff


	//   ....[186]....
        /*09b8*/ 	.word	0xffffffff


	//   ....[187]....
        /*09bc*/ 	.word	0xffffffff


	//   ....[188]....
        /*09c0*/ 	.word	0xffffffff


	//   ....[189]....
        /*09c4*/ 	.word	0xffffffff


	//   ....[190]....
        /*09c8*/ 	.word	0xffffffff


	//   ....[191]....
        /*09cc*/ 	.word	0xffffffff


	//   ....[192]....
        /*09d0*/ 	.word	0xffffffff


	//   ....[193]....
        /*09d4*/ 	.word	0xffffffff


	//   ....[194]....
        /*09d8*/ 	.word	0xffffffff


	//   ....[195]....
        /*09dc*/ 	.word	0xffffffff


	//   ....[196]....
        /*09e0*/ 	.word	0xffffffff


	//   ....[197]....
        /*09e4*/ 	.word	0xffffffff


	//   ....[198]....
        /*09e8*/ 	.word	0xffffffff


	//   ....[199]....
        /*09ec*/ 	.word	0xffffffff


	//   ....[200]....
        /*09f0*/ 	.word	0xffffffff


	//   ....[201]....
        /*09f4*/ 	.word	0xffffffff


	//   ....[202]....
        /*09f8*/ 	.word	0xffffffff


	//   ....[203]....
        /*09fc*/ 	.word	0xffffffff


	//   ....[204]....
        /*0a00*/ 	.word	0xffffffff


	//   ....[205]....
        /*0a04*/ 	.word	0xffffffff


	//   ....[206]....
        /*0a08*/ 	.word	0xffffffff


	//   ....[207]....
        /*0a0c*/ 	.word	0xffffffff


	//   ....[208]....
        /*0a10*/ 	.word	0xffffffff


	//   ....[209]....
        /*0a14*/ 	.word	0xffffffff


	//   ....[210]....
        /*0a18*/ 	.word	0xffffffff


	//   ....[211]....
        /*0a1c*/ 	.word	0xffffffff


	//   ....[212]....
        /*0a20*/ 	.word	0xffffffff


	//   ....[213]....
        /*0a24*/ 	.word	0xffffffff


	//   ....[214]....
        /*0a28*/ 	.word	0xffffffff


	//   ....[215]....
        /*0a2c*/ 	.word	0xffffffff


	//   ....[216]....
        /*0a30*/ 	.word	0xffffffff


	//   ....[217]....
        /*0a34*/ 	.word	0xffffffff


	//   ....[218]....
        /*0a38*/ 	.word	0xffffffff


	//   ....[219]....
        /*0a3c*/ 	.word	0xffffffff


	//   ....[220]....
        /*0a40*/ 	.word	0xffffffff


	//   ....[221]....
        /*0a44*/ 	.word	0xffffffff


	//   ....[222]....
        /*0a48*/ 	.word	0xffffffff


	//   ....[223]....
        /*0a4c*/ 	.word	0xffffffff


	//   ....[224]....
        /*0a50*/ 	.word	0xffffffff


	//   ....[225]....
        /*0a54*/ 	.word	0xffffffff


	//   ....[226]....
        /*0a58*/ 	.word	0xffffffff


	//   ....[227]....
        /*0a5c*/ 	.word	0xffffffff


	//   ....[228]....
        /*0a60*/ 	.word	0xffffffff


	//   ....[229]....
        /*0a64*/ 	.word	0xffffffff


	//   ....[230]....
        /*0a68*/ 	.word	0xffffffff


	//   ....[231]....
        /*0a6c*/ 	.word	0xffffffff


	//   ....[232]....
        /*0a70*/ 	.word	0xffffffff


	//   ....[233]....
        /*0a74*/ 	.word	0xffffffff


	//   ....[234]....
        /*0a78*/ 	.word	0xffffffff


	//   ....[235]....
        /*0a7c*/ 	.word	0xffffffff


	//   ....[236]....
        /*0a80*/ 	.word	0xffffffff


	//   ....[237]....
        /*0a84*/ 	.word	0xffffffff


	//   ....[238]....
        /*0a88*/ 	.word	0xffffffff


	//   ....[239]....
        /*0a8c*/ 	.word	0xffffffff


	//   ....[240]....
        /*0a90*/ 	.word	0xffffffff


	//   ....[241]....
        /*0a94*/ 	.word	0xffffffff


	//   ....[242]....
        /*0a98*/ 	.word	0xffffffff


	//   ....[243]....
        /*0a9c*/ 	.word	0xffffffff


	//   ....[244]....
        /*0aa0*/ 	.word	0xffffffff


	//   ....[245]....
        /*0aa4*/ 	.word	0xffffffff


	//   ....[246]....
        /*0aa8*/ 	.word	0xffffffff


	//   ....[247]....
        /*0aac*/ 	.word	0xffffffff


	//   ....[248]....
        /*0ab0*/ 	.word	0xffffffff


	//   ....[249]....
        /*0ab4*/ 	.word	0xffffffff


	//   ....[250]....
        /*0ab8*/ 	.word	0xffffffff


	//   ....[251]....
        /*0abc*/ 	.word	0xffffffff


	//   ....[252]....
        /*0ac0*/ 	.word	0xffffffff


	//   ....[253]....
        /*0ac4*/ 	.word	0xffffffff


	//   ....[254]....
        /*0ac8*/ 	.word	0xffffffff


	//   ....[255]....
        /*0acc*/ 	.word	0xffffffff


	//   ....[0]....
        /*0ad0*/ 	.word	0xffffffff


	//   ....[1]....
        /*0ad4*/ 	.word	0xffffffff


	//   ....[2]....
        /*0ad8*/ 	.word	0xffffffff


	//   ....[3]....
        /*0adc*/ 	.word	0xffffffff


	//   ....[4]....
        /*0ae0*/ 	.word	0xffffffff


	//   ....[5]....
        /*0ae4*/ 	.word	0xffffffff


	//   ....[6]....
        /*0ae8*/ 	.word	0xffffffff


	//   ....[7]....
        /*0aec*/ 	.word	0xffffffff


	//   ....[8]....
        /*0af0*/ 	.word	0xffffffff


	//----- nvinfo : EIATTR_COOP_GROUP_INSTR_OFFSETS
	.align		4
.L_588:
        /*0af4*/ 	.byte	0x04, 0x28
        /*0af6*/ 	.short	(.L_590 - .L_589)


	//   ....[0]....
.L_589:
        /*0af8*/ 	.word	0x00000090


	//   ....[1]....
        /*0afc*/ 	.word	0x00008d80


	//   ....[2]....
        /*0b00*/ 	.word	0x00008da0


	//   ....[3]....
        /*0b04*/ 	.word	0x00008f00


	//   ....[4]....
        /*0b08*/ 	.word	0x00008f10


	//   ....[5]....
        /*0b0c*/ 	.word	0x00009050


	//   ....[6]....
        /*0b10*/ 	.word	0x00009070


	//   ....[7]....
        /*0b14*/ 	.word	0x000091b0


	//   ....[8]....
        /*0b18*/ 	.word	0x000091c0


	//   ....[9]....
        /*0b1c*/ 	.word	0x00009300


	//   ....[10]....
        /*0b20*/ 	.word	0x00009320


	//   ....[11]....
        /*0b24*/ 	.word	0x00009460


	//   ....[12]....
        /*0b28*/ 	.word	0x00009470


	//   ....[13]....
        /*0b2c*/ 	.word	0x000095b0


	//   ....[14]....
        /*0b30*/ 	.word	0x000095d0


	//   ....[15]....
        /*0b34*/ 	.word	0x00009710


	//   ....[16]....
        /*0b38*/ 	.word	0x00009720


	//   ....[17]....
        /*0b3c*/ 	.word	0x0000baa0


	//   ....[18]....
        /*0b40*/ 	.word	0x0000bb20


	//   ....[19]....
        /*0b44*/ 	.word	0x0000c260


	//   ....[20]....
        /*0b48*/ 	.word	0x0000c280


	//   ....[21]....
        /*0b4c*/ 	.word	0x0000c290


	//   ....[22]....
        /*0b50*/ 	.word	0x0000c2b0


	//   ....[23]....
        /*0b54*/ 	.word	0x0000c400


	//   ....[24]....
        /*0b58*/ 	.word	0x0000c810


	//   ....[25]....
        /*0b5c*/ 	.word	0x0000c9d0


	//   ....[26]....
        /*0b60*/ 	.word	0x0000cbc0


	//   ....[27]....
        /*0b64*/ 	.word	0x0000d040


	//   ....[28]....
        /*0b68*/ 	.word	0x0000d140


	//   ....[29]....
        /*0b6c*/ 	.word	0x00010880


	//   ....[30]....
        /*0b70*/ 	.word	0x000108c0


	//   ....[31]....
        /*0b74*/ 	.word	0x00010910


	//   ....[32]....
        /*0b78*/ 	.word	0x00010960


	//   ....[33]....
        /*0b7c*/ 	.word	0x000114c0


	//   ....[34]....
        /*0b80*/ 	.word	0x00011580


	//   ....[35]....
        /*0b84*/ 	.word	0x00011610


	//   ....[36]....
        /*0b88*/ 	.word	0x00011700


	//   ....[37]....
        /*0b8c*/ 	.word	0x00011930


	//   ....[38]....
        /*0b90*/ 	.word	0x00011b30


	//   ....[39]....
        /*0b94*/ 	.word	0x00011bb0


	//   ....[40]....
        /*0b98*/ 	.word	0x00011d40


	//   ....[41]....
        /*0b9c*/ 	.word	0x00016f40


	//   ....[42]....
        /*0ba0*/ 	.word	0x00016ff0


	//   ....[43]....
        /*0ba4*/ 	.word	0x00017030


	//   ....[44]....
        /*0ba8*/ 	.word	0x00017050


	//   ....[45]....
        /*0bac*/ 	.word	0x00017110


	//   ....[46]....
        /*0bb0*/ 	.word	0x00017160


	//   ....[47]....
        /*0bb4*/ 	.word	0x00017620


	//   ....[48]....
        /*0bb8*/ 	.word	0x00017860


	//   ....[49]....
        /*0bbc*/ 	.word	0x0001a380


	//   ....[50]....
        /*0bc0*/ 	.word	0x0001a3f0


	//   ....[51]....
        /*0bc4*/ 	.word	0x0001a400


	//   ....[52]....
        /*0bc8*/ 	.word	0x0001a410


	//   ....[53]....
        /*0bcc*/ 	.word	0x0001a440


	//   ....[54]....
        /*0bd0*/ 	.word	0x0001a460


	//   ....[55]....
        /*0bd4*/ 	.word	0x0001a470


	//   ....[56]....
        /*0bd8*/ 	.word	0x0001a480


	//   ....[57]....
        /*0bdc*/ 	.word	0x0001bfd0


	//   ....[58]....
        /*0be0*/ 	.word	0x0001c010


	//   ....[59]....
        /*0be4*/ 	.word	0x0001c040


	//   ....[60]....
        /*0be8*/ 	.word	0x0001c060


	//   ....[61]....
        /*0bec*/ 	.word	0x0001c080


	//   ....[62]....
        /*0bf0*/ 	.word	0x0001c0a0


	//   ....[63]....
        /*0bf4*/ 	.word	0x0001c0b0


	//   ....[64]....
        /*0bf8*/ 	.word	0x0001c0c0


	//   ....[65]....
        /*0bfc*/ 	.word	0x0001c300


	//   ....[66]....
        /*0c00*/ 	.word	0x0001c310


	//   ....[67]....
        /*0c04*/ 	.word	0x0001c410


	//   ....[68]....
        /*0c08*/ 	.word	0x0001c440


	//   ....[69]....
        /*0c0c*/ 	.word	0x0001c520


	//   ....[70]....
        /*0c10*/ 	.word	0x0001c550


	//   ....[71]....
        /*0c14*/ 	.word	0x0001c630


	//   ....[72]....
        /*0c18*/ 	.word	0x0001c660


	//   ....[73]....
        /*0c1c*/ 	.word	0x0001c740


	//   ....[74]....
        /*0c20*/ 	.word	0x0001c770


	//   ....[75]....
        /*0c24*/ 	.word	0x0001c850


	//   ....[76]....
        /*0c28*/ 	.word	0x0001c880


	//   ....[77]....
        /*0c2c*/ 	.word	0x0001c960


	//   ....[78]....
        /*0c30*/ 	.word	0x0001c990


	//   ....[79]....
        /*0c34*/ 	.word	0x0001ca70


	//   ....[80]....
        /*0c38*/ 	.word	0x0001ca90


	//   ....[81]....
        /*0c3c*/ 	.word	0x0001d1d0


	//   ....[82]....
        /*0c40*/ 	.word	0x0001d1f0


	//   ....[83]....
        /*0c44*/ 	.word	0x0001d300


	//   ....[84]....
        /*0c48*/ 	.word	0x0001d310


	//   ....[85]....
        /*0c4c*/ 	.word	0x0001d420


	//   ....[86]....
        /*0c50*/ 	.word	0x0001d440


	//   ....[87]....
        /*0c54*/ 	.word	0x0001d550


	//   ....[88]....
        /*0c58*/ 	.word	0x0001d560


	//   ....[89]....
        /*0c5c*/ 	.word	0x0001d670


	//   ....[90]....
        /*0c60*/ 	.word	0x0001d690


	//   ....[91]....
        /*0c64*/ 	.word	0x0001d7a0


	//   ....[92]....
        /*0c68*/ 	.word	0x0001d7b0


	//   ....[93]....
        /*0c6c*/ 	.word	0x0001d8c0


	//   ....[94]....
        /*0c70*/ 	.word	0x0001d8e0


	//   ....[95]....
        /*0c74*/ 	.word	0x0001d9f0


	//   ....[96]....
        /*0c78*/ 	.word	0x0001da00


	//   ....[97]....
        /*0c7c*/ 	.word	0x0001db50


	//   ....[98]....
        /*0c80*/ 	.word	0x0001dbd0


	//   ....[99]....
        /*0c84*/ 	.word	0x0001dc50


	//   ....[100]....
        /*0c88*/ 	.word	0x0001dcc0


	//   ....[101]....
        /*0c8c*/ 	.word	0x0001dd40


	//   ....[102]....
        /*0c90*/ 	.word	0x0001ddc0


	//   ....[103]....
        /*0c94*/ 	.word	0x0001de40


	//   ....[104]....
        /*0c98*/ 	.word	0x0001deb0


	//   ....[105]....
        /*0c9c*/ 	.word	0x0001df30


	//   ....[106]....
        /*0ca0*/ 	.word	0x0001dfb0


	//   ....[107]....
        /*0ca4*/ 	.word	0x0001e030


	//   ....[108]....
        /*0ca8*/ 	.word	0x0001e0a0


	//   ....[109]....
        /*0cac*/ 	.word	0x0001e120


	//   ....[110]....
        /*0cb0*/ 	.word	0x0001e1a0


	//   ....[111]....
        /*0cb4*/ 	.word	0x0001e220


	//   ....[112]....
        /*0cb8*/ 	.word	0x0001e290


	//   ....[113]....
        /*0cbc*/ 	.word	0x0001e2f0


	//   ....[114]....
        /*0cc0*/ 	.word	0x0001e350


	//   ....[115]....
        /*0cc4*/ 	.word	0x0001e3a0


	//   ....[116]....
        /*0cc8*/ 	.word	0x0001e400


	//   ....[117]....
        /*0ccc*/ 	.word	0x0001e450


	//   ....[118]....
        /*0cd0*/ 	.word	0x0001e4b0


	//   ....[119]....
        /*0cd4*/ 	.word	0x0001e500


	//   ....[120]....
        /*0cd8*/ 	.word	0x0001e560


	//   ....[121]....
        /*0cdc*/ 	.word	0x0001e5d0


	//   ....[122]....
        /*0ce0*/ 	.word	0x0001e650


	//   ....[123]....
        /*0ce4*/ 	.word	0x0001e6d0


	//   ....[124]....
        /*0ce8*/ 	.word	0x0001e740


	//   ....[125]....
        /*0cec*/ 	.word	0x0001e7c0


	//   ....[126]....
        /*0cf0*/ 	.word	0x0001e840


	//   ....[127]....
        /*0cf4*/ 	.word	0x0001e8c0


	//   ....[128]....
        /*0cf8*/ 	.word	0x0001e930


	//   ....[129]....
        /*0cfc*/ 	.word	0x0001e9b0


	//   ....[130]....
        /*0d00*/ 	.word	0x0001ea30


	//   ....[131]....
        /*0d04*/ 	.word	0x0001eab0


	//   ....[132]....
        /*0d08*/ 	.word	0x0001eb20


	//   ....[133]....
        /*0d0c*/ 	.word	0x0001eba0


	//   ....[134]....
        /*0d10*/ 	.word	0x0001ec20


	//   ....[135]....
        /*0d14*/ 	.word	0x0001eca0


	//   ....[136]....
        /*0d18*/ 	.word	0x0001ed10


	//   ....[137]....
        /*0d1c*/ 	.word	0x0001f1e0


	//   ....[138]....
        /*0d20*/ 	.word	0x0001f200


	//   ....[139]....
        /*0d24*/ 	.word	0x0001f220


	//   ....[140]....
        /*0d28*/ 	.word	0x0001f230


	//   ....[141]....
        /*0d2c*/ 	.word	0x0001f4e0


	//   ....[142]....
        /*0d30*/ 	.word	0x0001f4f0


	//   ....[143]....
        /*0d34*/ 	.word	0x0001f500


	//   ....[144]....
        /*0d38*/ 	.word	0x0001f510


	//   ....[145]....
        /*0d3c*/ 	.word	0x0001f7a0


	//   ....[146]....
        /*0d40*/ 	.word	0x0001f7c0


	//   ....[147]....
        /*0d44*/ 	.word	0x0001f7e0


	//   ....[148]....
        /*0d48*/ 	.word	0x0001f7f0


	//   ....[149]....
        /*0d4c*/ 	.word	0x0001faa0


	//   ....[150]....
        /*0d50*/ 	.word	0x0001fab0


	//   ....[151]....
        /*0d54*/ 	.word	0x0001fac0


	//   ....[152]....
        /*0d58*/ 	.word	0x0001fad0


	//   ....[153]....
        /*0d5c*/ 	.word	0x0001fd60


	//   ....[154]....
        /*0d60*/ 	.word	0x0001fd80


	//   ....[155]....
        /*0d64*/ 	.word	0x0001fda0


	//   ....[156]....
        /*0d68*/ 	.word	0x0001fdb0


	//   ....[157]....
        /*0d6c*/ 	.word	0x00020070


	//   ....[158]....
        /*0d70*/ 	.word	0x00020090


	//   ....[159]....
        /*0d74*/ 	.word	0x000200b0


	//   ....[160]....
        /*0d78*/ 	.word	0x000200c0


	//   ....[161]....
        /*0d7c*/ 	.word	0x00020360


	//   ....[162]....
        /*0d80*/ 	.word	0x000203c0


	//   ....[163]....
        /*0d84*/ 	.word	0x000203d0


	//   ....[164]....
        /*0d88*/ 	.word	0x000203e0


	//   ....[165]....
        /*0d8c*/ 	.word	0x000206a0


	//   ....[166]....
        /*0d90*/ 	.word	0x00020700


	//   ....[167]....
        /*0d94*/ 	.word	0x00020710


	//   ....[168]....
        /*0d98*/ 	.word	0x00020720


	//   ....[169]....
        /*0d9c*/ 	.word	0x00024120


	//   ....[170]....
        /*0da0*/ 	.word	0x00024140


	//   ....[171]....
        /*0da4*/ 	.word	0x00024160


	//   ....[172]....
        /*0da8*/ 	.word	0x00024170


	//   ....[173]....
        /*0dac*/ 	.word	0x00024360


	//   ....[174]....
        /*0db0*/ 	.word	0x00024370


	//   ....[175]....
        /*0db4*/ 	.word	0x00024380


	//   ....[176]....
        /*0db8*/ 	.word	0x00024390


	//   ....[177]....
        /*0dbc*/ 	.word	0x000245c0


	//   ....[178]....
        /*0dc0*/ 	.word	0x000245e0


	//   ....[179]....
        /*0dc4*/ 	.word	0x00024600


	//   ....[180]....
        /*0dc8*/ 	.word	0x00024610


	//   ....[181]....
        /*0dcc*/ 	.word	0x000247f0


	//   ....[182]....
        /*0dd0*/ 	.word	0x00024800


	//   ....[183]....
        /*0dd4*/ 	.word	0x00024810


	//   ....[184]....
        /*0dd8*/ 	.word	0x00024820


	//   ....[185]....
        /*0ddc*/ 	.word	0x00024a50


	//   ....[186]....
        /*0de0*/ 	.word	0x00024a70


	//   ....[187]....
        /*0de4*/ 	.word	0x00024a90


	//   ....[188]....
        /*0de8*/ 	.word	0x00024aa0


	//   ....[189]....
        /*0dec*/ 	.word	0x00024c80


	//   ....[190]....
        /*0df0*/ 	.word	0x00024c90


	//   ....[191]....
        /*0df4*/ 	.word	0x00024ca0


	//   ....[192]....
        /*0df8*/ 	.word	0x00024cb0


	//   ....[193]....
        /*0dfc*/ 	.word	0x00024ee0


	//   ....[194]....
        /*0e00*/ 	.word	0x00024f00


	//   ....[195]....
        /*0e04*/ 	.word	0x00024f20


	//   ....[196]....
        /*0e08*/ 	.word	0x00024f30


	//   ....[197]....
        /*0e0c*/ 	.word	0x00025170


	//   ....[198]....
        /*0e10*/ 	.word	0x00025180


	//   ....[199]....
        /*0e14*/ 	.word	0x00025190


	//   ....[200]....
        /*0e18*/ 	.word	0x000251a0


	//   ....[201]....
        /*0e1c*/ 	.word	0x00028f50


	//   ....[202]....
        /*0e20*/ 	.word	0x00028fd0


	//   ....[203]....
        /*0e24*/ 	.word	0x00029050


	//   ....[204]....
        /*0e28*/ 	.word	0x000290c0


	//   ....[205]....
        /*0e2c*/ 	.word	0x00029140


	//   ....[206]....
        /*0e30*/ 	.word	0x000291b0


	//   ....[207]....
        /*0e34*/ 	.word	0x00029230


	//   ....[208]....
        /*0e38*/ 	.word	0x000292a0


	//   ....[209]....
        /*0e3c*/ 	.word	0x00029320


	//   ....[210]....
        /*0e40*/ 	.word	0x000293a0


	//   ....[211]....
        /*0e44*/ 	.word	0x00029420


	//   ....[212]....
        /*0e48*/ 	.word	0x00029490


	//   ....[213]....
        /*0e4c*/ 	.word	0x00029510


	//   ....[214]....
        /*0e50*/ 	.word	0x00029580


	//   ....[215]....
        /*0e54*/ 	.word	0x00029600


	//   ....[216]....
        /*0e58*/ 	.word	0x00029670


	//   ....[217]....
        /*0e5c*/ 	.word	0x000296f0


	//   ....[218]....
        /*0e60*/ 	.word	0x00029770


	//   ....[219]....
        /*0e64*/ 	.word	0x000297f0


	//   ....[220]....
        /*0e68*/ 	.word	0x00029860


	//   ....[221]....
        /*0e6c*/ 	.word	0x000298e0


	//   ....[222]....
        /*0e70*/ 	.word	0x00029960


	//   ....[223]....
        /*0e74*/ 	.word	0x000299e0


	//   ....[224]....
        /*0e78*/ 	.word	0x00029a50


	//   ....[225]....
        /*0e7c*/ 	.word	0x00029ad0


	//   ....[226]....
        /*0e80*/ 	.word	0x00029b50


	//   ....[227]....
        /*0e84*/ 	.word	0x00029bc0


	//   ....[228]....
        /*0e88*/ 	.word	0x00029c30


	//   ....[229]....
        /*0e8c*/ 	.word	0x00029cb0


	//   ....[230]....
        /*0e90*/ 	.word	0x00029d30


	//   ....[231]....
        /*0e94*/ 	.word	0x00029da0


	//   ....[232]....
        /*0e98*/ 	.word	0x00029e10


	//   ....[233]....
        /*0e9c*/ 	.word	0x00029e90


	//   ....[234]....
        /*0ea0*/ 	.word	0x00029f10


	//   ....[235]....
        /*0ea4*/ 	.word	0x00029f90


	//   ....[236]....
        /*0ea8*/ 	.word	0x0002a000


	//   ....[237]....
        /*0eac*/ 	.word	0x0002a080


	//   ....[238]....
        /*0eb0*/ 	.word	0x0002a0f0


	//   ....[239]....
        /*0eb4*/ 	.word	0x0002a170


	//   ....[240]....
        /*0eb8*/ 	.word	0x0002a1e0


	//   ....[241]....
        /*0ebc*/ 	.word	0x0002a260


	//   ....[242]....
        /*0ec0*/ 	.word	0x0002a2e0


	//   ....[243]....
        /*0ec4*/ 	.word	0x0002a360


	//   ....[244]....
        /*0ec8*/ 	.word	0x0002a3d0


	//   ....[245]....
        /*0ecc*/ 	.word	0x0002a450


	//   ....[246]....
        /*0ed0*/ 	.word	0x0002a4c0


	//   ....[247]....
        /*0ed4*/ 	.word	0x0002a540


	//   ....[248]....
        /*0ed8*/ 	.word	0x0002a5b0


	//   ....[249]....
        /*0edc*/ 	.word	0x0002a630


	//   ....[250]....
        /*0ee0*/ 	.word	0x0002a6b0


	//   ....[251]....
        /*0ee4*/ 	.word	0x0002a730


	//   ....[252]....
        /*0ee8*/ 	.word	0x0002a7a0


	//   ....[253]....
        /*0eec*/ 	.word	0x0002a820


	//   ....[254]....
        /*0ef0*/ 	.word	0x0002a890


	//   ....[255]....
        /*0ef4*/ 	.word	0x0002a910


	//   ....[0]....
        /*0ef8*/ 	.word	0x0002a980


	//   ....[1]....
        /*0efc*/ 	.word	0x0002aa00


	//   ....[2]....
        /*0f00*/ 	.word	0x0002aa80


	//   ....[3]....
        /*0f04*/ 	.word	0x0002ab00


	//   ....[4]....
        /*0f08*/ 	.word	0x0002ab70


	//   ....[5]....
        /*0f0c*/ 	.word	0x0002abf0


	//   ....[6]....
        /*0f10*/ 	.word	0x0002ac60


	//   ....[7]....
        /*0f14*/ 	.word	0x0002acd0


	//   ....[8]....
        /*0f18*/ 	.word	0x0002ad40


	//----- nvinfo : EIATTR_EXIT_INSTR_OFFSETS
	.align		4
.L_590:
        /*0f1c*/ 	.byte	0x04, 0x1c
        /*0f1e*/ 	.short	(.L_592 - .L_591)


	//   ....[0]....
.L_591:
        /*0f20*/ 	.word	0x00000350


	//   ....[1]....
        /*0f24*/ 	.word	0x0001caa0


	//   ....[2]....
        /*0f28*/ 	.word	0x0001cb00


	//   ....[3]....
        /*0f2c*/ 	.word	0x0001cb60


	//   ....[4]....
        /*0f30*/ 	.word	0x0001da40


	//   ....[5]....
        /*0f34*/ 	.word	0x0001da90


	//   ....[6]....
        /*0f38*/ 	.word	0x0001daf0


	//----- nvinfo : EIATTR_CTAIDZ_USED
	.align		4
.L_592:
        /*0f3c*/ 	.byte	0x01, 0x04
	.zero		2


	//----- nvinfo : EIATTR_MAX_THREADS
	.align		4
        /*0f40*/ 	.byte	0x04, 0x05
        /*0f42*/ 	.short	(.L_594 - .L_593)
.L_593:
        /*0f44*/ 	.word	0x00000080
        /*0f48*/ 	.word	0x00000001
        /*0f4c*/ 	.word	0x00000001


	//----- nvinfo : EIATTR_CRS_STACK_SIZE
	.align		4
.L_594:
        /*0f50*/ 	.byte	0x04, 0x1e
        /*0f52*/ 	.short	(.L_596 - .L_595)
.L_595:
        /*0f54*/ 	.word	0x00000000
.L_596:


//--------------------- .nv.info._ZN7cutlass13device_kernelIN5flash19enable_sm80_to_sm89INS1_16FlashAttnFwdSm80INS1_25CollectiveMainloopFwdSm80ILi8ELi1ELb1EN4cute5tupleIJNS5_1CILi128EEES8_S8_EEELi128ENS_10bfloat16_tEfNS_4arch4Sm80ELb0ELb0ELb0ELb0ELb0ELb0ELb1ELb0EEENS1_21CollectiveEpilogueFwdIS9_NS6_IJNS7_ILi1EEESF_SF_EEESA_SC_Li256ELb0ELb1ELb0ELb0EEENS1_19SingleTileSchedulerILb0ELb0ELb1ELi128EEEEEEEEEvNT_6ParamsE --------------------------
	.section	.nv.info._ZN7cutlass13device_kernelIN5flash19enable_sm80_to_sm89INS1_16FlashAttnFwdSm80INS1_25CollectiveMainloopFwdSm80ILi8ELi1ELb1EN4cute5tupleIJNS5_1CILi128EEES8_S8_EEELi128ENS_10bfloat16_tEfNS_4arch4Sm80ELb0ELb0ELb0ELb0ELb0ELb0ELb1ELb0EEENS1_21CollectiveEpilogueFwdIS9_NS6_IJNS7_ILi1EEESF_SF_EEESA_SC_Li256ELb0ELb1ELb0ELb0EEENS1_19SingleTileSchedulerILb0ELb0ELb1ELi128EEEEEEEEEvNT_6ParamsE,"",@"SHT_CUDA_INFO"
	.sectionflags	@""
	.align	4


	//----- nvinfo : EIATTR_CUDA_API_VERSION
	.align		4
        /*0000*/ 	.byte	0x04, 0x37
        /*0002*/ 	.short	(.L_598 - .L_597)
.L_597:
        /*0004*/ 	.word	0x00000082


	//----- nvinfo : EIATTR_SW2861232_WAR
	.align		4
.L_598:
        /*0008*/ 	.byte	0x01, 0x35
	.zero		2


	//----- nvinfo : EIATTR_PARAM_CBANK
	.align		4
        /*000c*/ 	.byte	0x04, 0x0a
        /*000e*/ 	.short	(.L_600 - .L_599)
	.align		4
.L_599:
        /*0010*/ 	.word	index@(.nv.constant0._ZN7cutlass13device_kernelIN5flash19enable_sm80_to_sm89INS1_16FlashAttnFwdSm80INS1_25CollectiveMainloopFwdSm80ILi8ELi1ELb1EN4cute5tupleIJNS5_1CILi128EEES8_S8_EEELi128ENS_10bfloat16_tEfNS_4arch4Sm80ELb0ELb0ELb0ELb0ELb0ELb0ELb1ELb0EEENS1_21CollectiveEpilogueFwdIS9_NS6_IJNS7_ILi1EEESF_SF_EEESA_SC_Li256ELb0ELb1ELb0ELb0EEENS1_19SingleTileSchedulerILb0ELb0ELb1ELi128EEEEEEEEEvNT_6ParamsE)
        /*0014*/ 	.short	0x0160
        /*0016*/ 	.short	0x0418


	//----- nvinfo : EIATTR_CBANK_PARAM_SIZE
	.align		4
.L_600:
        /*0018*/ 	.byte	0x03, 0x19
        /*001a*/ 	.short	0x0418


	//----- nvinfo : EIATTR_KPARAM_INFO
	.align		4
        /*001c*/ 	.byte	0x04, 0x17
        /*001e*/ 	.short	(.L_602 - .L_601)
.L_601:
        /*0020*/ 	.word	0x00000000
        /*0024*/ 	.short	0x0000
        /*0026*/ 	.short	0x0000
        /*0028*/ 	.byte	0x00, 0xf0, 0x61, 0x10


	//----- nvinfo : EIATTR_MAXREG_COUNT
	.align		4
.L_602:
        /*002c*/ 	.byte	0x03, 0x1b
        /*002e*/ 	.short	0x00ff


	//----- nvinfo : EIATTR_NUM_BARRIERS
	.align		4
        /*0030*/ 	.byte	0x02, 0x4c
        /*0032*/ 	.byte	0x02
	.zero		1


	//----- nvinfo : EIATTR_ANNOTATIONS
	.align		4
        /*0034*/ 	.byte	0x04, 0x55
        /*0036*/ 	.short	(.L_604 - .L_603)


	//   ....[0]....
.L_603:
        /*0038*/ 	.word	0x00000001
        /*003c*/ 	.byte	0x50, 0x03, 0x00, 0x00, 0x01, 0x00, 0x00, 0x00, 0x10, 0x04, 0x00, 0x00, 0x01, 0x00, 0x00, 0x00
        /*004c*/ 	.byte	0xd0, 0x24, 0x00, 0x00, 0x01, 0x00, 0x00, 0x00, 0xe0, 0x84, 0x00, 0x00, 0x01, 0x00, 0x00, 0x00
        /*005c*/ 	.byte	0x00, 0x85, 0x00, 0x00, 0x01, 0x00, 0x00, 0x00, 0x90, 0x8a, 0x00, 0x00


	//----- nvinfo : EIATTR_MERCURY_ISA_VERSION
	.align		4
.L_604:
        /*0068*/ 	.byte	0x03, 0x5f
        /*006a*/ 	.short	0x0000


	//----- nvinfo : EIATTR_INT_WARP_WIDE_INSTR_OFFSETS
	.align		4
        /*006c*/ 	.byte	0x04, 0x31
        /*006e*/ 	.short	(.L_606 - .L_605)


	//   ....[0]....
.L_605:
        /*0070*/ 	.word	0x00000ac0


	//----- nvinfo : EIATTR_COOP_GROUP_MASK_REGIDS
	.align		4
.L_606:
        /*0074*/ 	.byte	0x04, 0x29
        /*0076*/ 	.short	(.L_608 - .L_607)


	//   ....[0]....
.L_607:
        /*0078*/ 	.word	0xffffffff


	//   ....[1]....
        /*007c*/ 	.word	0xffffffff


	//   ....[2]....
        /*0080*/ 	.word	0xffffffff


	//   ....[3]....
        /*0084*/ 	.word	0xffffffff


	//   ....[4]....
        /*0088*/ 	.word	0xffffffff


	//   ....[5]....
        /*008c*/ 	.word	0xffffffff


	//   ....[6]....
        /*0090*/ 	.word	0xffffffff


	//   ....[7]....
        /*0094*/ 	.word	0xffffffff


	//   ....[8]....
        /*0098*/ 	.word	0xffffffff


	//   ....[9]....
        /*009c*/ 	.word	0xffffffff


	//   ....[10]....
        /*00a0*/ 	.word	0xffffffff


	//   ....[11]....
        /*00a4*/ 	.word	0xffffffff


	//   ....[12]....
        /*00a8*/ 	.word	0xffffffff


	//   ....[13]....
        /*00ac*/ 	.word	0xffffffff


	//   ....[14]....
        /*00b0*/ 	.word	0xffffffff


	//   ....[15]....
        /*00b4*/ 	.word	0xffffffff


	//   ....[16]....
        /*00b8*/ 	.word	0xffffffff


	//   ....[17]....
        /*00bc*/ 	.word	0xffffffff


	//   ....[18]....
        /*00c0*/ 	.word	0xffffffff


	//   ....[19]....
        /*00c4*/ 	.word	0xffffffff


	//   ....[20]....
        /*00c8*/ 	.word	0xffffffff


	//   ....[21]....
        /*00cc*/ 	.word	0xffffffff


	//   ....[22]....
        /*00d0*/ 	.word	0xffffffff


	//   ....[23]....
        /*00d4*/ 	.word	0xffffffff


	//   ....[24]....
        /*00d8*/ 	.word	0xffffffff


	//   ....[25]....
        /*00dc*/ 	.word	0xffffffff


	//   ....[26]....
        /*00e0*/ 	.word	0xffffffff


	//   ....[27]....
        /*00e4*/ 	.word	0xffffffff


	//   ....[28]....
        /*00e8*/ 	.word	0xffffffff


	//   ....[29]....
        /*00ec*/ 	.word	0xffffffff


	//   ....[30]....
        /*00f0*/ 	.word	0xffffffff


	//   ....[31]....
        /*00f4*/ 	.word	0xffffffff


	//----- nvinfo : EIATTR_COOP_GROUP_INSTR_OFFSETS
	.align		4
.L_608:
        /*00f8*/ 	.byte	0x04, 0x28
        /*00fa*/ 	.short	(.L_610 - .L_609)


	//   ....[0]....
.L_609:
        /*00fc*/ 	.word	0x000005f0


	//   ....[1]....
        /*0100*/ 	.word	0x00000640


	//   ....[2]....
        /*0104*/ 	.word	0x00000680


	//   ....[3]....
        /*0108*/ 	.word	0x000006c0


	//   ....[4]....
        /*010c*/ 	.word	0x000006f0


	//   ....[5]....
        /*0110*/ 	.word	0x00000740


	//   ....[6]....
        /*0114*/ 	.word	0x00000760


	//   ....[7]....
        /*0118*/ 	.word	0x000007f0


	//   ....[8]....
        /*011c*/ 	.word	0x00002ee0


	//   ....[9]....
        /*0120*/ 	.word	0x00002f90


	//   ....[10]....
        /*0124*/ 	.word	0x00002fa0


	//   ....[11]....
        /*0128*/ 	.word	0x00002fd0


	//   ....[12]....
        /*012c*/ 	.word	0x000063d0


	//   ....[13]....
        /*0130*/ 	.word	0x000063f0


	//   ....[14]....
        /*0134*/ 	.word	0x00006410


	//   ....[15]....
        /*0138*/ 	.word	0x00006430


	//   ....[16]....
        /*013c*/ 	.word	0x00008520


	//   ....[17]....
        /*0140*/ 	.word	0x00008530


	//   ....[18]....
        /*0144*/ 	.word	0x00008580


	//   ....[19]....
        /*0148*/ 	.word	0x000085a0


	//   ....[20]....
        /*014c*/ 	.word	0x00009570


	//   ....[21]....
        /*0150*/ 	.word	0x00009580


	//   ....[22]....
        /*0154*/ 	.word	0x000095a0


	//   ....[23]....
        /*0158*/ 	.word	0x000095b0


	//   ....[24]....
        /*015c*/ 	.word	0x00009690


	//   ....[25]....
        /*0160*/ 	.word	0x000096b0


	//   ....[26]....
        /*0164*/ 	.word	0x000097a0


	//   ....[27]....
        /*0168*/ 	.word	0x000097d0


	//   ....[28]....
        /*016c*/ 	.word	0x000098a0


	//   ....[29]....
        /*0170*/ 	.word	0x000098d0


	//   ....[30]....
        /*0174*/ 	.word	0x000099a0


	//   ....[31]....
        /*0178*/ 	.word	0x000099c0


	//----- nvinfo : EIATTR_EXIT_INSTR_OFFSETS
	.align		4
.L_610:
        /*017c*/ 	.byte	0x04, 0x1c
        /*017e*/ 	.short	(.L_612 - .L_611)


	//   ....[0]....
.L_611:
        /*0180*/ 	.word	0x00000040


	//   ....[1]....
        /*0184*/ 	.word	0x000099d0


	//   ....[2]....
        /*0188*/ 	.word	0x00009a20


	//   ....[3]....
        /*018c*/ 	.word	0x00009a80


	//----- nvinfo : EIATTR_CTAIDZ_USED
	.align		4
.L_612:
        /*0190*/ 	.byte	0x01, 0x04
	.zero		2


	//----- nvinfo : EIATTR_MAX_THREADS
	.align		4
        /*0194*/ 	.byte	0x04, 0x05
        /*0196*/ 	.short	(.L_614 - .L_613)
.L_613:
        /*0198*/ 	.word	0x00000100
        /*019c*/ 	.word	0x00000001
        /*01a0*/ 	.word	0x00000001


	//----- nvinfo : EIATTR_CRS_STACK_SIZE
	.align		4
.L_614:
        /*01a4*/ 	.byte	0x04, 0x1e
        /*01a6*/ 	.short	(.L_616 - .L_615)
.L_615:
        /*01a8*/ 	.word	0x00000000
.L_616:


//--------------------- .nv.info._ZN7cutlass13device_kernelIN5flash19enable_sm80_to_sm89INS1_16FlashAttnFwdSm80INS1_25CollectiveMainloopFwdSm80ILi8ELi1ELb1EN4cute5tupleIJNS5_1CILi128EEES8_S8_EEELi128ENS_10bfloat16_tEfNS_4arch4Sm80ELb0ELb0ELb0ELb1ELb0ELb0ELb1ELb0EEENS1_21CollectiveEpilogueFwdIS9_NS6_IJNS7_ILi1EEESF_SF_EEESA_SC_Li256ELb1ELb1ELb0ELb0EEENS1_19SingleTileSchedulerILb1ELb0ELb1ELi128EEEEEEEEEvNT_6ParamsE --------------------------
	.section	.nv.info._ZN7cutlass13device_kernelIN5flash19enable_sm80_to_sm89INS1_16FlashAttnFwdSm80INS1_25CollectiveMainloopFwdSm80ILi8ELi1ELb1EN4cute5tupleIJNS5_1CILi128EEES8_S8_EEELi128ENS_10bfloat16_tEfNS_4arch4Sm80ELb0ELb0ELb0ELb1ELb0ELb0ELb1ELb0EEENS1_21CollectiveEpilogueFwdIS9_NS6_IJNS7_ILi1EEESF_SF_EEESA_SC_Li256ELb1ELb1ELb0ELb0EEENS1_19SingleTileSchedulerILb1ELb0ELb1ELi128EEEEEEEEEvNT_6ParamsE,"",@"SHT_CUDA_INFO"
	.sectionflags	@""
	.align	4


	//----- nvinfo : EIATTR_CUDA_API_VERSION
	.align		4
        /*0000*/ 	.byte	0x04, 0x37
        /*0002*/ 	.short	(.L_618 - .L_617)
.L_617:
        /*0004*/ 	.word	0x00000082


	//----- nvinfo : EIATTR_SW2861232_WAR
	.align		4
.L_618:
        /*0008*/ 	.byte	0x01, 0x35
	.zero		2


	//----- nvinfo : EIATTR_PARAM_CBANK
	.align		4
        /*000c*/ 	.byte	0x04, 0x0a
        /*000e*/ 	.short	(.L_620 - .L_619)
	.align		4
.L_619:
        /*0010*/ 	.word	index@(.nv.constant0._ZN7cutlass13device_kernelIN5flash19enable_sm80_to_sm89INS1_16FlashAttnFwdSm80INS1_25CollectiveMainloopFwdSm80ILi8ELi1ELb1EN4cute5tupleIJNS5_1CILi128EEES8_S8_EEELi128ENS_10bfloat16_tEfNS_4arch4Sm80ELb0ELb0ELb0ELb1ELb0ELb0ELb1ELb0EEENS1_21CollectiveEpilogueFwdIS9_NS6_IJNS7_ILi1EEESF_SF_EEESA_SC_Li256ELb1ELb1ELb0ELb0EEENS1_19SingleTileSchedulerILb1ELb0ELb1ELi128EEEEEEEEEvNT_6ParamsE)
        /*0014*/ 	.short	0x0160
        /*0016*/ 	.short	0x0418


	//----- nvinfo : EIATTR_CBANK_PARAM_SIZE
	.align		4
.L_620:
        /*0018*/ 	.byte	0x03, 0x19
        /*001a*/ 	.short	0x0418


	//----- nvinfo : EIATTR_KPARAM_INFO
	.align		4
        /*001c*/ 	.byte	0x04, 0x17
        /*001e*/ 	.short	(.L_622 - .L_621)
.L_621:
        /*0020*/ 	.word	0x00000000
        /*0024*/ 	.short	0x0000
        /*0026*/ 	.short	0x0000
        /*0028*/ 	.byte	0x00, 0xf0, 0x61, 0x10


	//----- nvinfo : EIATTR_MAXREG_COUNT
	.align		4
.L_622:
        /*002c*/ 	.byte	0x03, 0x1b
        /*002e*/ 	.short	0x00ff


	//----- nvinfo : EIATTR_NUM_BARRIERS
	.align		4
        /*0030*/ 	.byte	0x02, 0x4c
        /*0032*/ 	.byte	0x02
	.zero		1


	//----- nvinfo : EIATTR_MERCURY_ISA_VERSION
	.align		4
        /*0034*/ 	.byte	0x03, 0x5f
        /*0036*/ 	.short	0x0000


	//----- nvinfo : EIATTR_INT_WARP_WIDE_INSTR_OFFSETS
	.align		4
        /*0038*/ 	.byte	0x04, 0x31
        /*003a*/ 	.short	(.L_624 - .L_623)


	//   ....[0]....
.L_623:
        /*003c*/ 	.word	0x00001390


	//----- nvinfo : EIATTR_COOP_GROUP_MASK_REGIDS
	.align		4
.L_624:
        /*0040*/ 	.byte	0x04, 0x29
        /*0042*/ 	.short	(.L_626 - .L_625)


	//   ....[0]....
.L_625:
        /*0044*/ 	.word	0xffffffff


	//   ....[1]....
        /*0048*/ 	.word	0xffffffff


	//   ....[2]....
        /*004c*/ 	.word	0xffffffff


	//   ....[3]....
        /*0050*/ 	.word	0xffffffff


	//   ....[4]....
        /*0054*/ 	.word	0xffffffff


	//   ....[5]....
        /*0058*/ 	.word	0xffffffff


	//   ....[6]....
        /*005c*/ 	.word	0xffffffff


	//   ....[7]....
        /*0060*/ 	.word	0xffffffff


	//   ....[8]....
        /*0064*/ 	.word	0xffffffff


	//   ....[9]....
        /*0068*/ 	.word	0xffffffff


	//   ....[10]....
        /*006c*/ 	.word	0xffffffff


	//   ....[11]....
        /*0070*/ 	.word	0xffffffff


	//   ....[12]....
        /*0074*/ 	.word	0xffffffff


	//   ....[13]....
        /*0078*/ 	.word	0xffffffff


	//   ....[14]....
        /*007c*/ 	.word	0xffffffff


	//   ....[15]....
        /*0080*/ 	.word	0xffffffff


	//   ....[16]....
        /*0084*/ 	.word	0xffffffff


	//   ....[17]....
        /*0088*/ 	.word	0xffffffff


	//   ....[18]....
        /*008c*/ 	.word	0xffffffff


	//   ....[19]....
        /*0090*/ 	.word	0xffffffff


	//   ....[20]....
        /*0094*/ 	.word	0xffffffff


	//   ....[21]....
        /*0098*/ 	.word	0xffffffff


	//   ....[22]....
        /*009c*/ 	.word	0xffffffff


	//   ....[23]....
        /*00a0*/ 	.word	0xffffffff


	//   ....[24]....
        /*00a4*/ 	.word	0xffffffff


	//   ....[25]....
        /*00a8*/ 	.word	0xffffffff


	//   ....[26]....
        /*00ac*/ 	.word	0xffffffff


	//   ....[27]....
        /*00b0*/ 	.word	0xffffffff


	//   ....[28]....
        /*00b4*/ 	.word	0xffffffff


	//   ....[29]....
        /*00b8*/ 	.word	0xffffffff


	//   ....[30]....
        /*00bc*/ 	.word	0xffffffff


	//   ....[31]....
        /*00c0*/ 	.word	0xffffffff


	//   ....[32]....
        /*00c4*/ 	.word	0xffffffff


	//   ....[33]....
        /*00c8*/ 	.word	0xffffffff


	//   ....[34]....
        /*00cc*/ 	.word	0xffffffff


	//   ....[35]....
        /*00d0*/ 	.word	0xffffffff


	//   ....[36]....
        /*00d4*/ 	.word	0xffffffff


	//   ....[37]....
        /*00d8*/ 	.word	0xffffffff


	//   ....[38]....
        /*00dc*/ 	.word	0xffffffff


	//   ....[39]....
        /*00e0*/ 	.word	0xffffffff


	//   ....[40]....
        /*00e4*/ 	.word	0xffffffff


	//----- nvinfo : EIATTR_COOP_GROUP_INSTR_OFFSETS
	.align		4
.L_626:
        /*00e8*/ 	.byte	0x04, 0x28
        /*00ea*/ 	.short	(.L_628 - .L_627)


	//   ....[0]....
.L_627:
        /*00ec*/ 	.word	0x00000080


	//   ....[1]....
        /*00f0*/ 	.word	0x00000d80


	//   ....[2]....
        /*00f4*/ 	.word	0x00000dc0


	//   ....[3]....
        /*00f8*/ 	.word	0x00000e00


	//   ....[4]....
        /*00fc*/ 	.word	0x00000e30


	//   ....[5]....
        /*0100*/ 	.word	0x00000e70


	//   ....[6]....
        /*0104*/ 	.word	0x00000ea0


	//   ....[7]....
        /*0108*/ 	.word	0x00000ed0


	//   ....[8]....
        /*010c*/ 	.word	0x00000f00


	//   ....[9]....
        /*0110*/ 	.word	0x00003650


	//   ....[10]....
        /*0114*/ 	.word	0x00003710


	//   ....[11]....
        /*0118*/ 	.word	0x00003720


	//   ....[12]....
        /*011c*/ 	.word	0x00003750


	//   ....[13]....
        /*0120*/ 	.word	0x00006510


	//   ....[14]....
        /*0124*/ 	.word	0x00006530


	//   ....[15]....
        /*0128*/ 	.word	0x00006550


	//   ....[16]....
        /*012c*/ 	.word	0x00006580


	//   ....[17]....
        /*0130*/ 	.word	0x00008610


	//   ....[18]....
        /*0134*/ 	.word	0x00008640


	//   ....[19]....
        /*0138*/ 	.word	0x00008680


	//   ....[20]....
        /*013c*/ 	.word	0x00008690


	//   ....[21]....
        /*0140*/ 	.word	0x000097f0


	//   ....[22]....
        /*0144*/ 	.word	0x00009820


	//   ....[23]....
        /*0148*/ 	.word	0x00009860


	//   ....[24]....
        /*014c*/ 	.word	0x000098a0


	//   ....[25]....
        /*0150*/ 	.word	0x00009a60


	//   ....[26]....
        /*0154*/ 	.word	0x00009a70


	//   ....[27]....
        /*0158*/ 	.word	0x00009b60


	//   ....[28]....
        /*015c*/ 	.word	0x00009b90


	//   ....[29]....
        /*0160*/ 	.word	0x00009c60


	//   ....[30]....
        /*0164*/ 	.word	0x00009c90


	//   ....[31]....
        /*0168*/ 	.word	0x00009d60


	//   ....[32]....
        /*016c*/ 	.word	0x00009d80


	//   ....[33]....
        /*0170*/ 	.word	0x0000a500


	//   ....[34]....
        /*0174*/ 	.word	0x0000a520


	//   ....[35]....
        /*0178*/ 	.word	0x0000a5f0


	//   ....[36]....
        /*017c*/ 	.word	0x0000a620


	//   ....[37]....
        /*0180*/ 	.word	0x0000a6f0


	//   ....[38]....
        /*0184*/ 	.word	0x0000a720


	//   ....[39]....
        /*0188*/ 	.word	0x0000a7f0


	//   ....[40]....
        /*018c*/ 	.word	0x0000a810


	//----- nvinfo : EIATTR_EXIT_INSTR_OFFSETS
	.align		4
.L_628:
        /*0190*/ 	.byte	0x04, 0x1c
        /*0192*/ 	.short	(.L_630 - .L_629)


	//   ....[0]....
.L_629:
        /*0194*/ 	.word	0x00000310


	//   ....[1]....
        /*0198*/ 	.word	0x00009d90


	//   ....[2]....
        /*019c*/ 	.word	0x00009de0


	//   ....[3]....
        /*01a0*/ 	.word	0x00009e40


	//   ....[4]....
        /*01a4*/ 	.word	0x0000a820


	//   ....[5]....
        /*01a8*/ 	.word	0x0000a870


	//   ....[6]....
        /*01ac*/ 	.word	0x0000a8d0


	//----- nvinfo : EIATTR_CTAIDZ_USED
	.align		4
.L_630:
        /*01b0*/ 	.byte	0x01, 0x04
	.zero		2


	//----- nvinfo : EIATTR_MAX_THREADS
	.align		4
        /*01b4*/ 	.byte	0x04, 0x05
        /*01b6*/ 	.short	(.L_632 - .L_631)
.L_631:
        /*01b8*/ 	.word	0x00000100
        /*01bc*/ 	.word	0x00000001
        /*01c0*/ 	.word	0x00000001


	//----- nvinfo : EIATTR_CRS_STACK_SIZE
	.align		4
.L_632:
        /*01c4*/ 	.byte	0x04, 0x1e
        /*01c6*/ 	.short	(.L_634 - .L_633)
.L_633:
        /*01c8*/ 	.word	0x00000000
.L_634:


//--------------------- .nv.info._ZN7cutlass13device_kernelIN5flash19enable_sm80_to_sm89INS1_16FlashAttnFwdSm80INS1_25CollectiveMainloopFwdSm80ILi8ELi1ELb1EN4cute5tupleIJNS5_1CILi128EEES8_S8_EEELi128ENS_10bfloat16_tEfNS_4arch4Sm80ELb0ELb0ELb0ELb1ELb0ELb1ELb1ELb0EEENS1_21CollectiveEpilogueFwdIS9_NS6_IJNS7_ILi1EEESF_SF_EEESA_SC_Li256ELb1ELb1ELb0ELb0EEENS1_19SingleTileSchedulerILb1ELb0ELb1ELi128EEEEEEEEEvNT_6ParamsE --------------------------
	.section	.nv.info._ZN7cutlass13device_kernelIN5flash19enable_sm80_to_sm89INS1_16FlashAttnFwdSm80INS1_25CollectiveMainloopFwdSm80ILi8ELi1ELb1EN4cute5tupleIJNS5_1CILi128EEES8_S8_EEELi128ENS_10bfloat16_tEfNS_4arch4Sm80ELb0ELb0ELb0ELb1ELb0ELb1ELb1ELb0EEENS1_21CollectiveEpilogueFwdIS9_NS6_IJNS7_ILi1EEESF_SF_EEESA_SC_Li256ELb1ELb1ELb0ELb0EEENS1_19SingleTileSchedulerILb1ELb0ELb1ELi128EEEEEEEEEvNT_6ParamsE,"",@"SHT_CUDA_INFO"
	.sectionflags	@""
	.align	4


	//----- nvinfo : EIATTR_CUDA_API_VERSION
	.align		4
        /*0000*/ 	.byte	0x04, 0x37
        /*0002*/ 	.short	(.L_636 - .L_635)
.L_635:
        /*0004*/ 	.word	0x00000082


	//----- nvinfo : EIATTR_SW2861232_WAR
	.align		4
.L_636:
        /*0008*/ 	.byte	0x01, 0x35
	.zero		2


	//----- nvinfo : EIATTR_PARAM_CBANK
	.align		4
        /*000c*/ 	.byte	0x04, 0x0a
        /*000e*/ 	.short	(.L_638 - .L_637)
	.align		4
.L_637:
        /*0010*/ 	.word	index@(.nv.constant0._ZN7cutlass13device_kernelIN5flash19enable_sm80_to_sm89INS1_16FlashAttnFwdSm80INS1_25CollectiveMainloopFwdSm80ILi8ELi1ELb1EN4cute5tupleIJNS5_1CILi128EEES8_S8_EEELi128ENS_10bfloat16_tEfNS_4arch4Sm80ELb0ELb0ELb0ELb1ELb0ELb1ELb1ELb0EEENS1_21CollectiveEpilogueFwdIS9_NS6_IJNS7_ILi1EEESF_SF_EEESA_SC_Li256ELb1ELb1ELb0ELb0EEENS1_19SingleTileSchedulerILb1ELb0ELb1ELi128EEEEEEEEEvNT_6ParamsE)
        /*0014*/ 	.short	0x0160
        /*0016*/ 	.short	0x0418


	//----- nvinfo : EIATTR_CBANK_PARAM_SIZE
	.align		4
.L_638:
        /*0018*/ 	.byte	0x03, 0x19
        /*001a*/ 	.short	0x0418


	//----- nvinfo : EIATTR_KPARAM_INFO
	.align		4
        /*001c*/ 	.byte	0x04, 0x17
        /*001e*/ 	.short	(.L_640 - .L_639)
.L_639:
        /*0020*/ 	.word	0x00000000
        /*0024*/ 	.short	0x0000
        /*0026*/ 	.short	0x0000
        /*0028*/ 	.byte	0x00, 0xf0, 0x61, 0x10


	//----- nvinfo : EIATTR_MAXREG_COUNT
	.align		4
.L_640:
        /*002c*/ 	.byte	0x03, 0x1b
        /*002e*/ 	.short	0x00ff


	//----- nvinfo : EIATTR_NUM_BARRIERS
	.align		4
        /*0030*/ 	.byte	0x02, 0x4c
        /*0032*/ 	.byte	0x02
	.zero		1


	//----- nvinfo : EIATTR_ANNOTATIONS
	.align		4
        /*0034*/ 	.byte	0x04, 0x55
        /*0036*/ 	.short	(.L_642 - .L_641)


	//   ....[0]....
.L_641:
        /*0038*/ 	.word	0x00000001
        /*003c*/ 	.byte	0xd0, 0x06, 0x00, 0x00, 0x01, 0x00, 0x00, 0x00, 0x50, 0x7d, 0x00, 0x00, 0x01, 0x00, 0x00, 0x00
        /*004c*/ 	.byte	0xf0, 0xc7, 0x00, 0x00, 0x01, 0x00, 0x00, 0x00, 0xf0, 0x00, 0x01, 0x00, 0x01, 0x00, 0x00, 0x00
        /*005c*/ 	.byte	0x00, 0x01, 0x01, 0x00


	//----- nvinfo : EIATTR_MERCURY_ISA_VERSION
	.align		4
.L_642:
        /*0060*/ 	.byte	0x03, 0x5f
        /*0062*/ 	.short	0x0000


	//----- nvinfo : EIATTR_COOP_GROUP_MASK_REGIDS
	.align		4
        /*0064*/ 	.byte	0x04, 0x29
        /*0066*/ 	.short	(.L_644 - .L_643)


	//   ....[0]....
.L_643:
        /*0068*/ 	.word	0xffffffff


	//   ....[1]....
        /*006c*/ 	.word	0xffffffff


	//   ....[2]....
        /*0070*/ 	.word	0xffffffff


	//   ....[3]....
        /*0074*/ 	.word	0xffffffff


	//   ....[4]....
        /*0078*/ 	.word	0xffffffff


	//   ....[5]....
        /*007c*/ 	.word	0xffffffff


	//   ....[6]....
        /*0080*/ 	.word	0xffffffff


	//   ....[7]....
        /*0084*/ 	.word	0xffffffff


	//   ....[8]....
        /*0088*/ 	.word	0xffffffff


	//   ....[9]....
        /*008c*/ 	.word	0xffffffff


	//   ....[10]....
        /*0090*/ 	.word	0xffffffff


	//   ....[11]....
        /*0094*/ 	.word	0xffffffff


	//   ....[12]....
        /*0098*/ 	.word	0xffffffff


	//   ....[13]....
        /*009c*/ 	.word	0xffffffff


	//   ....[14]....
        /*00a0*/ 	.word	0xffffffff


	//   ....[15]....
        /*00a4*/ 	.word	0xffffffff


	//   ....[16]....
        /*00a8*/ 	.word	0xffffffff


	//   ....[17]....
        /*00ac*/ 	.word	0xffffffff


	//   ....[18]....
        /*00b0*/ 	.word	0xffffffff


	//   ....[19]....
        /*00b4*/ 	.word	0xffffffff


	//   ....[20]....
        /*00b8*/ 	.word	0xffffffff


	//   ....[21]....
        /*00bc*/ 	.word	0xffffffff


	//   ....[22]....
        /*00c0*/ 	.word	0xffffffff


	//   ....[23]....
        /*00c4*/ 	.word	0xffffffff


	//   ....[24]....
        /*00c8*/ 	.word	0xffffffff


	//   ....[25]....
        /*00cc*/ 	.word	0xffffffff


	//   ....[26]....
        /*00d0*/ 	.word	0xffffffff


	//   ....[27]....
        /*00d4*/ 	.word	0xffffffff


	//   ....[28]....
        /*00d8*/ 	.word	0xffffffff


	//   ....[29]....
        /*00dc*/ 	.word	0xffffffff


	//   ....[30]....
        /*00e0*/ 	.word	0xffffffff


	//   ....[31]....
        /*00e4*/ 	.word	0xffffffff


	//   ....[32]....
        /*00e8*/ 	.word	0xffffffff


	//   ....[33]....
        /*00ec*/ 	.word	0xffffffff


	//   ....[34]....
        /*00f0*/ 	.word	0xffffffff


	//   ....[35]....
        /*00f4*/ 	.word	0xffffffff


	//   ....[36]....
        /*00f8*/ 	.word	0xffffffff


	//   ....[37]....
        /*00fc*/ 	.word	0xffffffff


	//   ....[38]....
        /*0100*/ 	.word	0xffffffff


	//   ....[39]....
        /*0104*/ 	.word	0xffffffff


	//   ....[40]....
        /*0108*/ 	.word	0xffffffff


	//----- nvinfo : EIATTR_COOP_GROUP_INSTR_OFFSETS
	.align		4
.L_644:
        /*010c*/ 	.byte	0x04, 0x28
        /*010e*/ 	.short	(.L_646 - .L_645)


	//   ....[0]....
.L_645:
        /*0110*/ 	.word	0x00000090


	//   ....[1]....
        /*0114*/ 	.word	0x00008140


	//   ....[2]....
        /*0118*/ 	.word	0x00008180


	//   ....[3]....
        /*011c*/ 	.word	0x00008230


	//   ....[4]....
        /*0120*/ 	.word	0x00008260


	//   ....[5]....
        /*0124*/ 	.word	0x00008390


	//   ....[6]....
        /*0128*/ 	.word	0x000083d0


	//   ....[7]....
        /*012c*/ 	.word	0x00008500


	//   ....[8]....
        /*0130*/ 	.word	0x00008540


	//   ....[9]....
        /*0134*/ 	.word	0x0000e140


	//   ....[10]....
        /*0138*/ 	.word	0x0000e1f0


	//   ....[11]....
        /*013c*/ 	.word	0x0000e200


	//   ....[12]....
        /*0140*/ 	.word	0x0000e230


	//   ....[13]....
        /*0144*/ 	.word	0x000114d0


	//   ....[14]....
        /*0148*/ 	.word	0x00011510


	//   ....[15]....
        /*014c*/ 	.word	0x00011530


	//   ....[16]....
        /*0150*/ 	.word	0x00011550


	//   ....[17]....
        /*0154*/ 	.word	0x00013670


	//   ....[18]....
        /*0158*/ 	.word	0x000136a0


	//   ....[19]....
        /*015c*/ 	.word	0x000136f0


	//   ....[20]....
        /*0160*/ 	.word	0x00013700


	//   ....[21]....
        /*0164*/ 	.word	0x000148a0


	//   ....[22]....
        /*0168*/ 	.word	0x000148d0


	//   ....[23]....
        /*016c*/ 	.word	0x00014900


	//   ....[24]....
        /*0170*/ 	.word	0x00014930


	//   ....[25]....
        /*0174*/ 	.word	0x00014af0


	//   ....[26]....
        /*0178*/ 	.word	0x00014b00


	//   ....[27]....
        /*017c*/ 	.word	0x00014bf0


	//   ....[28]....
        /*0180*/ 	.word	0x00014c20


	//   ....[29]....
        /*0184*/ 	.word	0x00014cf0


	//   ....[30]....
        /*0188*/ 	.word	0x00014d20


	//   ....[31]....
        /*018c*/ 	.word	0x00014df0


	//   ....[32]....
        /*0190*/ 	.word	0x00014e10


	//   ....[33]....
        /*0194*/ 	.word	0x00015540


	//   ....[34]....
        /*0198*/ 	.word	0x00015560


	//   ....[35]....
        /*019c*/ 	.word	0x00015640


	//   ....[36]....
        /*01a0*/ 	.word	0x00015670


	//   ....[37]....
        /*01a4*/ 	.word	0x00015740


	//   ....[38]....
        /*01a8*/ 	.word	0x00015770


	//   ....[39]....
        /*01ac*/ 	.word	0x00015840


	//   ....[40]....
        /*01b0*/ 	.word	0x00015860


	//----- nvinfo : EIATTR_EXIT_INSTR_OFFSETS
	.align		4
.L_646:
        /*01b4*/ 	.byte	0x04, 0x1c
        /*01b6*/ 	.short	(.L_648 - .L_647)


	//   ....[0]....
.L_647:
        /*01b8*/ 	.word	0x00000320


	//   ....[1]....
        /*01bc*/ 	.word	0x00014e20


	//   ....[2]....
        /*01c0*/ 	.word	0x00014e70


	//   ....[3]....
        /*01c4*/ 	.word	0x00014ed0


	//   ....[4]....
        /*01c8*/ 	.word	0x00015870


	//   ....[5]....
        /*01cc*/ 	.word	0x000158c0


	//   ....[6]....
        /*01d0*/ 	.word	0x00015920


	//----- nvinfo : EIATTR_CTAIDZ_USED
	.align		4
.L_648:
        /*01d4*/ 	.byte	0x01, 0x04
	.zero		2


	//----- nvinfo : EIATTR_MAX_THREADS
	.align		4
        /*01d8*/ 	.byte	0x04, 0x05
        /*01da*/ 	.short	(.L_650 - .L_649)
.L_649:
        /*01dc*/ 	.word	0x00000100
        /*01e0*/ 	.word	0x00000001
        /*01e4*/ 	.word	0x00000001


	//----- nvinfo : EIATTR_CRS_STACK_SIZE
	.align		4
.L_650:
        /*01e8*/ 	.byte	0x04, 0x1e
        /*01ea*/ 	.short	(.L_652 - .L_651)
.L_651:
        /*01ec*/ 	.word	0x00000000
.L_652:


//--------------------- .nv.info._ZN7cutlass13device_kernelIN5flash19enable_sm80_to_sm89INS1_16FlashAttnFwdSm80INS1_25CollectiveMainloopFwdSm80ILi8ELi1ELb1EN4cute5tupleIJNS5_1CILi128EEENS7_ILi96EEES8_EEELi128ENS_10bfloat16_tEfNS_4arch4Sm80ELb0ELb1ELb0ELb0ELb0ELb0ELb1ELb0EEENS1_21CollectiveEpilogueFwdINS6_IJS8_S8_S9_EEENS6_IJNS7_ILi1EEESH_SH_EEESB_SD_Li256ELb0ELb1ELb0ELb0EEENS1_19SingleTileSchedulerILb0ELb0ELb1ELi128EEEEEEEEEvNT_6ParamsE --------------------------
	.section	.nv.info._ZN7cutlass13device_kernelIN5flash19enable_sm80_to_sm89INS1_16FlashAttnFwdSm80INS1_25CollectiveMainloopFwdSm80ILi8ELi1ELb1EN4cute5tupleIJNS5_1CILi128EEENS7_ILi96EEES8_EEELi128ENS_10bfloat16_tEfNS_4arch4Sm80ELb0ELb1ELb0ELb0ELb0ELb0ELb1ELb0EEENS1_21CollectiveEpilogueFwdINS6_IJS8_S8_S9_EEENS6_IJNS7_ILi1EEESH_SH_EEESB_SD_Li256ELb0ELb1ELb0ELb0EEENS1_19SingleTileSchedulerILb0ELb0ELb1ELi128EEEEEEEEEvNT_6ParamsE,"",@"SHT_CUDA_INFO"
	.sectionflags	@""
	.align	4


	//----- nvinfo : EIATTR_CUDA_API_VERSION
	.align		4
        /*0000*/ 	.byte	0x04, 0x37
        /*0002*/ 	.short	(.L_654 - .L_653)
.L_653:
        /*0004*/ 	.word	0x00000082


	//----- nvinfo : EIATTR_SW2861232_WAR
	.align		4
.L_654:
        /*0008*/ 	.byte	0x01, 0x35
	.zero		2


	//----- nvinfo : EIATTR_PARAM_CBANK
	.align		4
        /*000c*/ 	.byte	0x04, 0x0a
        /*000e*/ 	.short	(.L_656 - .L_655)
	.align		4
.L_655:
        /*0010*/ 	.word	index@(.nv.constant0._ZN7cutlass13device_kernelIN5flash19enable_sm80_to_sm89INS1_16FlashAttnFwdSm80INS1_25CollectiveMainloopFwdSm80ILi8ELi1ELb1EN4cute5tupleIJNS5_1CILi128EEENS7_ILi96EEES8_EEELi128ENS_10bfloat16_tEfNS_4arch4Sm80ELb0ELb1ELb0ELb0ELb0ELb0ELb1ELb0EEENS1_21CollectiveEpilogueFwdINS6_IJS8_S8_S9_EEENS6_IJNS7_ILi1EEESH_SH_EEESB_SD_Li256ELb0ELb1ELb0ELb0EEENS1_19SingleTileSchedulerILb0ELb0ELb1ELi128EEEEEEEEEvNT_6ParamsE)
        /*0014*/ 	.short	0x0160
        /*0016*/ 	.short	0x0418


	//----- nvinfo : EIATTR_CBANK_PARAM_SIZE
	.align		4
.L_656:
        /*0018*/ 	.byte	0x03, 0x19
        /*001a*/ 	.short	0x0418


	//----- nvinfo : EIATTR_KPARAM_INFO
	.align		4
        /*001c*/ 	.byte	0x04, 0x17
        /*001e*/ 	.short	(.L_658 - .L_657)
.L_657:
        /*0020*/ 	.word	0x00000000
        /*0024*/ 	.short	0x0000
        /*0026*/ 	.short	0x0000
        /*0028*/ 	.byte	0x00, 0xf0, 0x61, 0x10


	//----- nvinfo : EIATTR_MAXREG_COUNT
	.align		4
.L_658:
        /*002c*/ 	.byte	0x03, 0x1b
        /*002e*/ 	.short	0x00ff


	//----- nvinfo : EIATTR_NUM_BARRIERS
	.align		4
        /*0030*/ 	.byte	0x02, 0x4c
        /*0032*/ 	.byte	0x02
	.zero		1


	//----- nvinfo : EIATTR_MERCURY_ISA_VERSION
	.align		4
        /*0034*/ 	.byte	0x03, 0x5f
        /*0036*/ 	.short	0x0000


	//----- nvinfo : EIATTR_COOP_GROUP_MASK_REGIDS
	.align		4
        /*0038*/ 	.byte	0x04, 0x29
        /*003a*/ 	.short	(.L_660 - .L_659)


	//   ....[0]....
.L_659:
        /*003c*/ 	.word	0xffffffff


	//   ....[1]....
        /*0040*/ 	.word	0xffffffff


	//   ....[2]....
        /*0044*/ 	.word	0xffffffff


	//   ....[3]....
        /*0048*/ 	.word	0xffffffff


	//   ....[4]....
        /*004c*/ 	.word	0xffffffff


	//   ....[5]....
        /*0050*/ 	.word	0xffffffff


	//   ....[6]....
        /*0054*/ 	.word	0xffffffff


	//   ....[7]....
        /*0058*/ 	.word	0xffffffff


	//   ....[8]....
        /*005c*/ 	.word	0xffffffff


	//   ....[9]....
        /*0060*/ 	.word	0xffffffff


	//   ....[10]....
        /*0064*/ 	.word	0xffffffff


	//   ....[11]....
        /*0068*/ 	.word	0xffffffff


	//   ....[12]....
        /*006c*/ 	.word	0xffffffff


	//   ....[13]....
        /*0070*/ 	.word	0xffffffff


	//   ....[14]....
        /*0074*/ 	.word	0xffffffff


	//   ....[15]....
        /*0078*/ 	.word	0xffffffff


	//   ....[16]....
        /*007c*/ 	.word	0xffffffff


	//   ....[17]....
        /*0080*/ 	.word	0xffffffff


	//   ....[18]....
        /*0084*/ 	.word	0xffffffff


	//   ....[19]....
        /*0088*/ 	.word	0xffffffff


	//   ....[20]....
        /*008c*/ 	.word	0xffffffff


	//   ....[21]....
        /*0090*/ 	.word	0xffffffff


	//   ....[22]....
        /*0094*/ 	.word	0xffffffff


	//   ....[23]....
        /*0098*/ 	.word	0xffffffff


	//   ....[24]....
        /*009c*/ 	.word	0xffffffff


	//   ....[25]....
        /*00a0*/ 	.word	0xffffffff


	//   ....[26]....
        /*00a4*/ 	.word	0xffffffff


	//   ....[27]....
        /*00a8*/ 	.word	0xffffffff


	//   ....[28]....
        /*00ac*/ 	.word	0xffffffff


	//   ....[29]....
        /*00b0*/ 	.word	0xffffffff


	//   ....[30]....
        /*00b4*/ 	.word	0xffffffff


	//   ....[31]....
        /*00b8*/ 	.word	0xffffffff


	//   ....[32]....
        /*00bc*/ 	.word	0xffffffff


	//   ....[33]....
        /*00c0*/ 	.word	0xffffffff


	//   ....[34]....
        /*00c4*/ 	.word	0xffffffff


	//   ....[35]....
        /*00c8*/ 	.word	0xffffffff


	//   ....[36]....
        /*00cc*/ 	.word	0xffffffff


	//   ....[37]....
        /*00d0*/ 	.word	0xffffffff


	//   ....[38]....
        /*00d4*/ 	.word	0xffffffff


	//   ....[39]....
        /*00d8*/ 	.word	0xffffffff


	//   ....[40]....
        /*00dc*/ 	.word	0xffffffff


	//   ....[41]....
        /*00e0*/ 	.word	0xffffffff


	//   ....[42]....
        /*00e4*/ 	.word	0xffffffff


	//   ....[43]....
        /*00e8*/ 	.word	0xffffffff


	//   ....[44]....
        /*00ec*/ 	.word	0xffffffff


	//   ....[45]....
        /*00f0*/ 	.word	0xffffffff


	//   ....[46]....
        /*00f4*/ 	.word	0xffffffff


	//   ....[47]....
        /*00f8*/ 	.word	0xffffffff


	//   ....[48]....
        /*00fc*/ 	.word	0xffffffff


	//   ....[49]....
        /*0100*/ 	.word	0xffffffff


	//   ....[50]....
        /*0104*/ 	.word	0xffffffff


	//   ....[51]....
        /*0108*/ 	.word	0xffffffff


	//   ....[52]....
        /*010c*/ 	.word	0xffffffff


	//   ....[53]....
        /*0110*/ 	.word	0xffffffff


	//----- nvinfo : EIATTR_COOP_GROUP_INSTR_OFFSETS
	.align		4
.L_660:
        /*0114*/ 	.byte	0x04, 0x28
        /*0116*/ 	.short	(.L_662 - .L_661)


	//   ....[0]....
.L_661:
        /*0118*/ 	.word	0x00000ae0


	//   ....[1]....
        /*011c*/ 	.word	0x00000b20


	//   ....[2]....
        /*0120*/ 	.word	0x00000b50


	//   ....[3]....
        /*0124*/ 	.word	0x00000b90


	//   ....[4]....
        /*0128*/ 	.word	0x00000bc0


	//   ....[5]....
        /*012c*/ 	.word	0x00000c60


	//   ....[6]....
        /*0130*/ 	.word	0x00000f40


	//   ....[7]....
        /*0134*/ 	.word	0x00000f70


	//   ....[8]....
        /*0138*/ 	.word	0x00002580


	//   ....[9]....
        /*013c*/ 	.word	0x00002ed0


	//   ....[10]....
        /*0140*/ 	.word	0x000039a0


	//   ....[11]....
        /*0144*/ 	.word	0x00003a00


	//   ....[12]....
        /*0148*/ 	.word	0x00003a20


	//   ....[13]....
        /*014c*/ 	.word	0x00003a40


	//   ....[14]....
        /*0150*/ 	.word	0x00005cc0


	//   ....[15]....
        /*0154*/ 	.word	0x00005fb0


	//   ....[16]....
        /*0158*/ 	.word	0x000071b0


	//   ....[17]....
        /*015c*/ 	.word	0x00007320


	//   ....[18]....
        /*0160*/ 	.word	0x00007380


	//   ....[19]....
        /*0164*/ 	.word	0x00007450


	//   ....[20]....
        /*0168*/ 	.word	0x00009d00


	//   ....[21]....
        /*016c*/ 	.word	0x00009d20


	//   ....[22]....
        /*0170*/ 	.word	0x00009d60


	//   ....[23]....
        /*0174*/ 	.word	0x00009d90


	//   ....[24]....
        /*0178*/ 	.word	0x0000c650


	//   ....[25]....
        /*017c*/ 	.word	0x0000c890


	//   ....[26]....
        /*0180*/ 	.word	0x0000d940


	//   ....[27]....
        /*0184*/ 	.word	0x0000dac0


	//   ....[28]....
        /*0188*/ 	.word	0x0000dc40


	//   ....[29]....
        /*018c*/ 	.word	0x0000dd40


	//   ....[30]....
        /*0190*/ 	.word	0x0000f520


	//   ....[31]....
        /*0194*/ 	.word	0x0000f550


	//   ....[32]....
        /*0198*/ 	.word	0x0000f590


	//   ....[33]....
        /*019c*/ 	.word	0x0000f5a0


	//   ....[34]....
        /*01a0*/ 	.word	0x000106c0


	//   ....[35]....
        /*01a4*/ 	.word	0x000106d0


	//   ....[36]....
        /*01a8*/ 	.word	0x000106f0


	//   ....[37]....
        /*01ac*/ 	.word	0x00010710


	//   ....[38]....
        /*01b0*/ 	.word	0x00010730


	//   ....[39]....
        /*01b4*/ 	.word	0x00010750


	//   ....[40]....
        /*01b8*/ 	.word	0x000108d0


	//   ....[41]....
        /*01bc*/ 	.word	0x00010900


	//   ....[42]....
        /*01c0*/ 	.word	0x000109d0


	//   ....[43]....
        /*01c4*/ 	.word	0x00010a00


	//   ....[44]....
        /*01c8*/ 	.word	0x00010ad0


	//   ....[45]....
        /*01cc*/ 	.word	0x00010af0


	//   ....[46]....
        /*01d0*/ 	.word	0x000110f0


	//   ....[47]....
        /*01d4*/ 	.word	0x00011110


	//   ....[48]....
        /*01d8*/ 	.word	0x000111e0


	//   ....[49]....
        /*01dc*/ 	.word	0x00011210


	//   ....[50]....
        /*01e0*/ 	.word	0x000112e0


	//   ....[51]....
        /*01e4*/ 	.word	0x00011310


	//   ....[52]....
        /*01e8*/ 	.word	0x000113e0


	//   ....[53]....
        /*01ec*/ 	.word	0x00011400


	//----- nvinfo : EIATTR_EXIT_INSTR_OFFSETS
	.align		4
.L_662:
        /*01f0*/ 	.byte	0x04, 0x1c
        /*01f2*/ 	.short	(.L_664 - .L_663)


	//   ....[0]....
.L_663:
        /*01f4*/ 	.word	0x00000030


	//   ....[1]....
        /*01f8*/ 	.word	0x00010b00


	//   ....[2]....
        /*01fc*/ 	.word	0x00010b50


	//   ....[3]....
        /*0200*/ 	.word	0x00010bb0


	//   ....[4]....
        /*0204*/ 	.word	0x00011410


	//   ....[5]....
        /*0208*/ 	.word	0x00011460


	//   ....[6]....
        /*020c*/ 	.word	0x000114c0


	//----- nvinfo : EIATTR_CTAIDZ_USED
	.align		4
.L_664:
        /*0210*/ 	.byte	0x01, 0x04
	.zero		2


	//----- nvinfo : EIATTR_MAX_THREADS
	.align		4
        /*0214*/ 	.byte	0x04, 0x05
        /*0216*/ 	.short	(.L_666 - .L_665)
.L_665:
        /*0218*/ 	.word	0x00000100
        /*021c*/ 	.word	0x00000001
        /*0220*/ 	.word	0x00000001


	//----- nvinfo : EIATTR_CRS_STACK_SIZE
	.align		4
.L_666:
        /*0224*/ 	.byte	0x04, 0x1e
        /*0226*/ 	.short	(.L_668 - .L_667)
.L_667:
        /*0228*/ 	.word	0x00000000
.L_668:


//--------------------- .nv.info._ZN7cutlass13device_kernelIN5flash19enable_sm80_to_sm89INS1_16FlashAttnFwdSm80INS1_25CollectiveMainloopFwdSm80ILi8ELi1ELb1EN4cute5tupleIJNS5_1CILi128EEENS7_ILi96EEES8_EEELi128ENS_10bfloat16_tEfNS_4arch4Sm80ELb0ELb1ELb0ELb1ELb0ELb0ELb1ELb0EEENS1_21CollectiveEpilogueFwdINS6_IJS8_S8_S9_EEENS6_IJNS7_ILi1EEESH_SH_EEESB_SD_Li256ELb1ELb1ELb0ELb0EEENS1_19SingleTileSchedulerILb1ELb0ELb1ELi128EEEEEEEEEvNT_6ParamsE --------------------------
	.section	.nv.info._ZN7cutlass13device_kernelIN5flash19enable_sm80_to_sm89INS1_16FlashAttnFwdSm80INS1_25CollectiveMainloopFwdSm80ILi8ELi1ELb1EN4cute5tupleIJNS5_1CILi128EEENS7_ILi96EEES8_EEELi128ENS_10bfloat16_tEfNS_4arch4Sm80ELb0ELb1ELb0ELb1ELb0ELb0ELb1ELb0EEENS1_21CollectiveEpilogueFwdINS6_IJS8_S8_S9_EEENS6_IJNS7_ILi1EEESH_SH_EEESB_SD_Li256ELb1ELb1ELb0ELb0EEENS1_19SingleTileSchedulerILb1ELb0ELb1ELi128EEEEEEEEEvNT_6ParamsE,"",@"SHT_CUDA_INFO"
	.sectionflags	@""
	.align	4


	//----- nvinfo : EIATTR_CUDA_API_VERSION
	.align		4
        /*0000*/ 	.byte	0x04, 0x37
        /*0002*/ 	.short	(.L_670 - .L_669)
.L_669:
        /*0004*/ 	.word	0x00000082


	//----- nvinfo : EIATTR_SW2861232_WAR
	.align		4
.L_670:
        /*0008*/ 	.byte	0x01, 0x35
	.zero		2


	//----- nvinfo : EIATTR_PARAM_CBANK
	.align		4
        /*000c*/ 	.byte	0x04, 0x0a
        /*000e*/ 	.short	(.L_672 - .L_671)
	.align		4
.L_671:
        /*0010*/ 	.word	index@(.nv.constant0._ZN7cutlass13device_kernelIN5flash19enable_sm80_to_sm89INS1_16FlashAttnFwdSm80INS1_25CollectiveMainloopFwdSm80ILi8ELi1ELb1EN4cute5tupleIJNS5_1CILi128EEENS7_ILi96EEES8_EEELi128ENS_10bfloat16_tEfNS_4arch4Sm80ELb0ELb1ELb0ELb1ELb0ELb0ELb1ELb0EEENS1_21CollectiveEpilogueFwdINS6_IJS8_S8_S9_EEENS6_IJNS7_ILi1EEESH_SH_EEESB_SD_Li256ELb1ELb1ELb0ELb0EEENS1_19SingleTileSchedulerILb1ELb0ELb1ELi128EEEEEEEEEvNT_6ParamsE)
        /*0014*/ 	.short	0x0160
        /*0016*/ 	.short	0x0418


	//----- nvinfo : EIATTR_CBANK_PARAM_SIZE
	.align		4
.L_672:
        /*0018*/ 	.byte	0x03, 0x19
        /*001a*/ 	.short	0x0418


	//----- nvinfo : EIATTR_KPARAM_INFO
	.align		4
        /*001c*/ 	.byte	0x04, 0x17
        /*001e*/ 	.short	(.L_674 - .L_673)
.L_673:
        /*0020*/ 	.word	0x00000000
        /*0024*/ 	.short	0x0000
        /*0026*/ 	.short	0x0000
        /*0028*/ 	.byte	0x00, 0xf0, 0x61, 0x10


	//----- nvinfo : EIATTR_MAXREG_COUNT
	.align		4
.L_674:
        /*002c*/ 	.byte	0x03, 0x1b
        /*002e*/ 	.short	0x00ff


	//----- nvinfo : EIATTR_NUM_BARRIERS
	.align		4
        /*0030*/ 	.byte	0x02, 0x4c
        /*0032*/ 	.byte	0x02
	.zero		1


	//----- nvinfo : EIATTR_MERCURY_ISA_VERSION
	.align		4
        /*0034*/ 	.byte	0x03, 0x5f
        /*0036*/ 	.short	0x0000


	//----- nvinfo : EIATTR_COOP_GROUP_MASK_REGIDS
	.align		4
        /*0038*/ 	.byte	0x04, 0x29
        /*003a*/ 	.short	(.L_676 - .L_675)


	//   ....[0]....
.L_675:
        /*003c*/ 	.word	0xffffffff


	//   ....[1]....
        /*0040*/ 	.word	0xffffffff


	//   ....[2]....
        /*0044*/ 	.word	0xffffffff


	//   ....[3]....
        /*0048*/ 	.word	0xffffffff


	//   ....[4]....
        /*004c*/ 	.word	0xffffffff


	//   ....[5]....
        /*0050*/ 	.word	0xffffffff


	//   ....[6]....
        /*0054*/ 	.word	0xffffffff


	//   ....[7]....
        /*0058*/ 	.word	0xffffffff


	//   ....[8]....
        /*005c*/ 	.word	0xffffffff


	//   ....[9]....
        /*0060*/ 	.word	0xffffffff


	//   ....[10]....
        /*0064*/ 	.word	0xffffffff


	//   ....[11]....
        /*0068*/ 	.word	0xffffffff


	//   ....[12]....
        /*006c*/ 	.word	0xffffffff


	//   ....[13]....
        /*0070*/ 	.word	0xffffffff


	//   ....[14]....
        /*0074*/ 	.word	0xffffffff


	//   ....[15]....
        /*0078*/ 	.word	0xffffffff


	//   ....[16]....
        /*007c*/ 	.word	0xffffffff


	//   ....[17]....
        /*0080*/ 	.word	0xffffffff


	//   ....[18]....
        /*0084*/ 	.word	0xffffffff


	//   ....[19]....
        /*0088*/ 	.word	0xffffffff


	//   ....[20]....
        /*008c*/ 	.word	0xffffffff


	//   ....[21]....
        /*0090*/ 	.word	0xffffffff


	//   ....[22]....
        /*0094*/ 	.word	0xffffffff


	//   ....[23]....
        /*0098*/ 	.word	0xffffffff


	//   ....[24]....
        /*009c*/ 	.word	0xffffffff


	//   ....[25]....
        /*00a0*/ 	.word	0xffffffff


	//   ....[26]....
        /*00a4*/ 	.word	0xffffffff


	//   ....[27]....
        /*00a8*/ 	.word	0xffffffff


	//   ....[28]....
        /*00ac*/ 	.word	0xffffffff


	//   ....[29]....
        /*00b0*/ 	.word	0xffffffff


	//   ....[30]....
        /*00b4*/ 	.word	0xffffffff


	//   ....[31]....
        /*00b8*/ 	.word	0xffffffff


	//   ....[32]....
        /*00bc*/ 	.word	0xffffffff


	//   ....[33]....
        /*00c0*/ 	.word	0xffffffff


	//   ....[34]....
        /*00c4*/ 	.word	0xffffffff


	//   ....[35]....
        /*00c8*/ 	.word	0xffffffff


	//   ....[36]....
        /*00cc*/ 	.word	0xffffffff


	//   ....[37]....
        /*00d0*/ 	.word	0xffffffff


	//   ....[38]....
        /*00d4*/ 	.word	0xffffffff


	//   ....[39]....
        /*00d8*/ 	.word	0xffffffff


	//   ....[40]....
        /*00dc*/ 	.word	0xffffffff


	//   ....[41]....
        /*00e0*/ 	.word	0xffffffff


	//   ....[42]....
        /*00e4*/ 	.word	0xffffffff


	//   ....[43]....
        /*00e8*/ 	.word	0xffffffff


	//   ....[44]....
        /*00ec*/ 	.word	0xffffffff


	//   ....[45]....
        /*00f0*/ 	.word	0xffffffff


	//   ....[46]....
        /*00f4*/ 	.word	0xffffffff


	//   ....[47]....
        /*00f8*/ 	.word	0xffffffff


	//   ....[48]....
        /*00fc*/ 	.word	0xffffffff


	//   ....[49]....
        /*0100*/ 	.word	0xffffffff


	//   ....[50]....
        /*0104*/ 	.word	0xffffffff


	//   ....[51]....
        /*0108*/ 	.word	0xffffffff


	//   ....[52]....
        /*010c*/ 	.word	0xffffffff


	//   ....[53]....
        /*0110*/ 	.word	0xffffffff


	//   ....[54]....
        /*0114*/ 	.word	0xffffffff


	//----- nvinfo : EIATTR_COOP_GROUP_INSTR_OFFSETS
	.align		4
.L_676:
        /*0118*/ 	.byte	0x04, 0x28
        /*011a*/ 	.short	(.L_678 - .L_677)


	//   ....[0]....
.L_677:
        /*011c*/ 	.word	0x00000080


	//   ....[1]....
        /*0120*/ 	.word	0x00000ff0


	//   ....[2]....
        /*0124*/ 	.word	0x00001030


	//   ....[3]....
        /*0128*/ 	.word	0x00001060


	//   ....[4]....
        /*012c*/ 	.word	0x000010a0


	//   ....[5]....
        /*0130*/ 	.word	0x00001260


	//   ....[6]....
        /*0134*/ 	.word	0x000012c0


	//   ....[7]....
        /*0138*/ 	.word	0x00001320


	//   ....[8]....
        /*013c*/ 	.word	0x00001400


	//   ....[9]....
        /*0140*/ 	.word	0x00002b00


	//   ....[10]....
        /*0144*/ 	.word	0x000033d0


	//   ....[11]....
        /*0148*/ 	.word	0x00003e80


	//   ....[12]....
        /*014c*/ 	.word	0x00003ee0


	//   ....[13]....
        /*0150*/ 	.word	0x00003f00


	//   ....[14]....
        /*0154*/ 	.word	0x00003f20


	//   ....[15]....
        /*0158*/ 	.word	0x00005b80


	//   ....[16]....
        /*015c*/ 	.word	0x00006460


	//   ....[17]....
        /*0160*/ 	.word	0x00007650


	//   ....[18]....
        /*0164*/ 	.word	0x000077c0


	//   ....[19]....
        /*0168*/ 	.word	0x00007820


	//   ....[20]....
        /*016c*/ 	.word	0x000078f0


	//   ....[21]....
        /*0170*/ 	.word	0x0000a190


	//   ....[22]....
        /*0174*/ 	.word	0x0000a1b0


	//   ....[23]....
        /*0178*/ 	.word	0x0000a1f0


	//   ....[24]....
        /*017c*/ 	.word	0x0000a220


	//   ....[25]....
        /*0180*/ 	.word	0x0000ca50


	//   ....[26]....
        /*0184*/ 	.word	0x0000cd00


	//   ....[27]....
        /*0188*/ 	.word	0x0000dda0


	//   ....[28]....
        /*018c*/ 	.word	0x0000df20


	//   ....[29]....
        /*0190*/ 	.word	0x0000e0a0


	//   ....[30]....
        /*0194*/ 	.word	0x0000e1a0


	//   ....[31]....
        /*0198*/ 	.word	0x0000f980


	//   ....[32]....
        /*019c*/ 	.word	0x0000f9b0


	//   ....[33]....
        /*01a0*/ 	.word	0x0000f9f0


	//   ....[34]....
        /*01a4*/ 	.word	0x0000fa00


	//   ....[35]....
        /*01a8*/ 	.word	0x00010b00


	//   ....[36]....
        /*01ac*/ 	.word	0x00010b40


	//   ....[37]....
        /*01b0*/ 	.word	0x00010b80


	//   ....[38]....
        /*01b4*/ 	.word	0x00010bc0


	//   ....[39]....
        /*01b8*/ 	.word	0x00010dc0


	//   ....[40]....
        /*01bc*/ 	.word	0x00010dd0


	//   ....[41]....
        /*01c0*/ 	.word	0x00010ec0


	//   ....[42]....
        /*01c4*/ 	.word	0x00010ef0


	//   ....[43]....
        /*01c8*/ 	.word	0x00010fc0


	//   ....[44]....
        /*01cc*/ 	.word	0x00010ff0


	//   ....[45]....
        /*01d0*/ 	.word	0x000110c0


	//   ....[46]....
        /*01d4*/ 	.word	0x000110e0


	//   ....[47]....
        /*01d8*/ 	.word	0x00011860


	//   ....[48]....
        /*01dc*/ 	.word	0x00011880


	//   ....[49]....
        /*01e0*/ 	.word	0x00011950


	//   ....[50]....
        /*01e4*/ 	.word	0x00011980


	//   ....[51]....
        /*01e8*/ 	.word	0x00011a50


	//   ....[52]....
        /*01ec*/ 	.word	0x00011a80


	//   ....[53]....
        /*01f0*/ 	.word	0x00011b50


	//   ....[54]....
        /*01f4*/ 	.word	0x00011b70


	//----- nvinfo : EIATTR_EXIT_INSTR_OFFSETS
	.align		4
.L_678:
        /*01f8*/ 	.byte	0x04, 0x1c
        /*01fa*/ 	.short	(.L_680 - .L_679)


	//   ....[0]....
.L_679:
        /*01fc*/ 	.word	0x00000330


	//   ....[1]....
        /*0200*/ 	.word	0x000110f0


	//   ....[2]....
        /*0204*/ 	.word	0x00011140


	//   ....[3]....
        /*0208*/ 	.word	0x000111a0


	//   ....[4]....
        /*020c*/ 	.word	0x00011b80


	//   ....[5]....
        /*0210*/ 	.word	0x00011bd0


	//   ....[6]....
        /*0214*/ 	.word	0x00011c30


	//----- nvinfo : EIATTR_CTAIDZ_USED
	.align		4
.L_680:
        /*0218*/ 	.byte	0x01, 0x04
	.zero		2


	//----- nvinfo : EIATTR_MAX_THREADS
	.align		4
        /*021c*/ 	.byte	0x04, 0x05
        /*021e*/ 	.short	(.L_682 - .L_681)
.L_681:
        /*0220*/ 	.word	0x00000100
        /*0224*/ 	.word	0x00000001
        /*0228*/ 	.word	0x00000001


	//----- nvinfo : EIATTR_CRS_STACK_SIZE
	.align		4
.L_682:
        /*022c*/ 	.byte	0x04, 0x1e
        /*022e*/ 	.short	(.L_684 - .L_683)
.L_683:
        /*0230*/ 	.word	0x00000000
.L_684:


//--------------------- .nv.info._ZN7cutlass13device_kernelIN5flash19enable_sm80_to_sm89INS1_16FlashAttnFwdSm80INS1_25CollectiveMainloopFwdSm80ILi8ELi1ELb1EN4cute5tupleIJNS5_1CILi128EEENS7_ILi96EEES8_EEELi128ENS_10bfloat16_tEfNS_4arch4Sm80ELb0ELb1ELb0ELb1ELb0ELb1ELb1ELb0EEENS1_21CollectiveEpilogueFwdINS6_IJS8_S8_S9_EEENS6_IJNS7_ILi1EEESH_SH_EEESB_SD_Li256ELb1ELb1ELb0ELb0EEENS1_19SingleTileSchedulerILb1ELb0ELb1ELi128EEEEEEEEEvNT_6ParamsE --------------------------
	.section	.nv.info._ZN7cutlass13device_kernelIN5flash19enable_sm80_to_sm89INS1_16FlashAttnFwdSm80INS1_25CollectiveMainloopFwdSm80ILi8ELi1ELb1EN4cute5tupleIJNS5_1CILi128EEENS7_ILi96EEES8_EEELi128ENS_10bfloat16_tEfNS_4arch4Sm80ELb0ELb1ELb0ELb1ELb0ELb1ELb1ELb0EEENS1_21CollectiveEpilogueFwdINS6_IJS8_S8_S9_EEENS6_IJNS7_ILi1EEESH_SH_EEESB_SD_Li256ELb1ELb1ELb0ELb0EEENS1_19SingleTileSchedulerILb1ELb0ELb1ELi128EEEEEEEEEvNT_6ParamsE,"",@"SHT_CUDA_INFO"
	.sectionflags	@""
	.align	4


	//----- nvinfo : EIATTR_CUDA_API_VERSION
	.align		4
        /*0000*/ 	.byte	0x04, 0x37
        /*0002*/ 	.short	(.L_686 - .L_685)
.L_685:
        /*0004*/ 	.word	0x00000082


	//----- nvinfo : EIATTR_SW2861232_WAR
	.align		4
.L_686:
        /*0008*/ 	.byte	0x01, 0x35
	.zero		2


	//----- nvinfo : EIATTR_PARAM_CBANK
	.align		4
        /*000c*/ 	.byte	0x04, 0x0a
        /*000e*/ 	.short	(.L_688 - .L_687)
	.align		4
.L_687:
        /*0010*/ 	.word	index@(.nv.constant0._ZN7cutlass13device_kernelIN5flash19enable_sm80_to_sm89INS1_16FlashAttnFwdSm80INS1_25CollectiveMainloopFwdSm80ILi8ELi1ELb1EN4cute5tupleIJNS5_1CILi128EEENS7_ILi96EEES8_EEELi128ENS_10bfloat16_tEfNS_4arch4Sm80ELb0ELb1ELb0ELb1ELb0ELb1ELb1ELb0EEENS1_21CollectiveEpilogueFwdINS6_IJS8_S8_S9_EEENS6_IJNS7_ILi1EEESH_SH_EEESB_SD_Li256ELb1ELb1ELb0ELb0EEENS1_19SingleTileSchedulerILb1ELb0ELb1ELi128EEEEEEEEEvNT_6ParamsE)
        /*0014*/ 	.short	0x0160
        /*0016*/ 	.short	0x0418


	//----- nvinfo : EIATTR_CBANK_PARAM_SIZE
	.align		4
.L_688:
        /*0018*/ 	.byte	0x03, 0x19
        /*001a*/ 	.short	0x0418


	//----- nvinfo : EIATTR_KPARAM_INFO
	.align		4
        /*001c*/ 	.byte	0x04, 0x17
        /*001e*/ 	.short	(.L_690 - .L_689)
.L_689:
        /*0020*/ 	.word	0x00000000
        /*0024*/ 	.short	0x0000
        /*0026*/ 	.short	0x0000
        /*0028*/ 	.byte	0x00, 0xf0, 0x61, 0x10


	//----- nvinfo : EIATTR_MAXREG_COUNT
	.align		4
.L_690:
        /*002c*/ 	.byte	0x03, 0x1b
        /*002e*/ 	.short	0x00ff


	//----- nvinfo : EIATTR_NUM_BARRIERS
	.align		4
        /*0030*/ 	.byte	0x02, 0x4c
        /*0032*/ 	.byte	0x02
	.zero		1


	//----- nvinfo : EIATTR_MERCURY_ISA_VERSION
	.align		4
        /*0034*/ 	.byte	0x03, 0x5f
        /*0036*/ 	.short	0x0000


	//----- nvinfo : EIATTR_COOP_GROUP_MASK_REGIDS
	.align		4
        /*0038*/ 	.byte	0x04, 0x29
        /*003a*/ 	.short	(.L_692 - .L_691)


	//   ....[0]....
.L_691:
        /*003c*/ 	.word	0xffffffff


	//   ....[1]....
        /*0040*/ 	.word	0xffffffff


	//   ....[2]....
        /*0044*/ 	.word	0xffffffff


	//   ....[3]....
        /*0048*/ 	.word	0xffffffff


	//   ....[4]....
        /*004c*/ 	.word	0xffffffff


	//   ....[5]....
        /*0050*/ 	.word	0xffffffff


	//   ....[6]....
        /*0054*/ 	.word	0xffffffff


	//   ....[7]....
        /*0058*/ 	.word	0xffffffff


	//   ....[8]....
        /*005c*/ 	.word	0xffffffff


	//   ....[9]....
        /*0060*/ 	.word	0xffffffff


	//   ....[10]....
        /*0064*/ 	.word	0xffffffff


	//   ....[11]....
        /*0068*/ 	.word	0xffffffff


	//   ....[12]....
        /*006c*/ 	.word	0xffffffff


	//   ....[13]....
        /*0070*/ 	.word	0xffffffff


	//   ....[14]....
        /*0074*/ 	.word	0xffffffff


	//   ....[15]....
        /*0078*/ 	.word	0xffffffff


	//   ....[16]....
        /*007c*/ 	.word	0xffffffff


	//   ....[17]....
        /*0080*/ 	.word	0xffffffff


	//   ....[18]....
        /*0084*/ 	.word	0xffffffff


	//   ....[19]....
        /*0088*/ 	.word	0xffffffff


	//   ....[20]....
        /*008c*/ 	.word	0xffffffff


	//   ....[21]....
        /*0090*/ 	.word	0xffffffff


	//   ....[22]....
        /*0094*/ 	.word	0xffffffff


	//   ....[23]....
        /*0098*/ 	.word	0xffffffff


	//   ....[24]....
        /*009c*/ 	.word	0xffffffff


	//   ....[25]....
        /*00a0*/ 	.word	0xffffffff


	//   ....[26]....
        /*00a4*/ 	.word	0xffffffff


	//   ....[27]....
        /*00a8*/ 	.word	0xffffffff


	//   ....[28]....
        /*00ac*/ 	.word	0xffffffff


	//   ....[29]....
        /*00b0*/ 	.word	0xffffffff


	//   ....[30]....
        /*00b4*/ 	.word	0xffffffff


	//   ....[31]....
        /*00b8*/ 	.word	0xffffffff


	//   ....[32]....
        /*00bc*/ 	.word	0xffffffff


	//   ....[33]....
        /*00c0*/ 	.word	0xffffffff


	//   ....[34]....
        /*00c4*/ 	.word	0xffffffff


	//   ....[35]....
        /*00c8*/ 	.word	0xffffffff


	//   ....[36]....
        /*00cc*/ 	.word	0xffffffff


	//   ....[37]....
        /*00d0*/ 	.word	0xffffffff


	//   ....[38]....
        /*00d4*/ 	.word	0xffffffff


	//   ....[39]....
        /*00d8*/ 	.word	0xffffffff


	//   ....[40]....
        /*00dc*/ 	.word	0xffffffff


	//   ....[41]....
        /*00e0*/ 	.word	0xffffffff


	//   ....[42]....
        /*00e4*/ 	.word	0xffffffff


	//   ....[43]....
        /*00e8*/ 	.word	0xffffffff


	//   ....[44]....
        /*00ec*/ 	.word	0xffffffff


	//   ....[45]....
        /*00f0*/ 	.word	0xffffffff


	//   ....[46]....
        /*00f4*/ 	.word	0xffffffff


	//   ....[47]....
        /*00f8*/ 	.word	0xffffffff


	//   ....[48]....
        /*00fc*/ 	.word	0xffffffff


	//   ....[49]....
        /*0100*/ 	.word	0xffffffff


	//   ....[50]....
        /*0104*/ 	.word	0xffffffff


	//   ....[51]....
        /*0108*/ 	.word	0xffffffff


	//   ....[52]....
        /*010c*/ 	.word	0xffffffff


	//   ....[53]....
        /*0110*/ 	.word	0xffffffff


	//   ....[54]....
        /*0114*/ 	.word	0xffffffff


	//   ....[55]....
        /*0118*/ 	.word	0xffffffff


	//   ....[56]....
        /*011c*/ 	.word	0xffffffff


	//   ....[57]....
        /*0120*/ 	.word	0xffffffff


	//   ....[58]....
        /*0124*/ 	.word	0xffffffff


	//   ....[59]....
        /*0128*/ 	.word	0xffffffff


	//   ....[60]....
        /*012c*/ 	.word	0xffffffff


	//   ....[61]....
        /*0130*/ 	.word	0xffffffff


	//   ....[62]....
        /*0134*/ 	.word	0xffffffff


	//   ....[63]....
        /*0138*/ 	.word	0xffffffff


	//   ....[64]....
        /*013c*/ 	.word	0xffffffff


	//   ....[65]....
        /*0140*/ 	.word	0xffffffff


	//   ....[66]....
        /*0144*/ 	.word	0xffffffff


	//   ....[67]....
        /*0148*/ 	.word	0xffffffff


	//   ....[68]....
        /*014c*/ 	.word	0xffffffff


	//   ....[69]....
        /*0150*/ 	.word	0xffffffff


	//   ....[70]....
        /*0154*/ 	.word	0xffffffff


	//   ....[71]....
        /*0158*/ 	.word	0xffffffff


	//   ....[72]....
        /*015c*/ 	.word	0xffffffff


	//   ....[73]....
        /*0160*/ 	.word	0xffffffff


	//   ....[74]....
        /*0164*/ 	.word	0xffffffff


	//   ....[75]....
        /*0168*/ 	.word	0xffffffff


	//   ....[76]....
        /*016c*/ 	.word	0xffffffff


	//   ....[77]....
        /*0170*/ 	.word	0xffffffff


	//   ....[78]....
        /*0174*/ 	.word	0xffffffff


	//   ....[79]....
        /*0178*/ 	.word	0xffffffff


	//   ....[80]....
        /*017c*/ 	.word	0xffffffff


	//   ....[81]....
        /*0180*/ 	.word	0xffffffff


	//   ....[82]....
        /*0184*/ 	.word	0xffffffff


	//   ....[83]....
        /*0188*/ 	.word	0xffffffff


	//   ....[84]....
        /*018c*/ 	.word	0xffffffff


	//   ....[85]....
        /*0190*/ 	.word	0xffffffff


	//   ....[86]....
        /*0194*/ 	.word	0xffffffff


	//----- nvinfo : EIATTR_COOP_GROUP_INSTR_OFFSETS
	.align		4
.L_692:
        /*0198*/ 	.byte	0x04, 0x28
        /*019a*/ 	.short	(.L_694 - .L_693)


	//   ....[0]....
.L_693:
        /*019c*/ 	.word	0x00000080


	//   ....[1]....
        /*01a0*/ 	.word	0x00006c50


	//   ....[2]....
        /*01a4*/ 	.word	0x00006ca0


	//   ....[3]....
        /*01a8*/ 	.word	0x00006cd0


	//   ....[4]....
        /*01ac*/ 	.word	0x00006d10


	//   ....[5]....
        /*01b0*/ 	.word	0x00006d90


	//   ....[6]....
        /*01b4*/ 	.word	0x00006dc0


	//   ....[7]....
        /*01b8*/ 	.word	0x00006de0


	//   ....[8]....
        /*01bc*/ 	.word	0x00006df0


	//   ....[9]....
        /*01c0*/ 	.word	0x00007930


	//   ....[10]....
        /*01c4*/ 	.word	0x00007950


	//   ....[11]....
        /*01c8*/ 	.word	0x00007970


	//   ....[12]....
        /*01cc*/ 	.word	0x00007980


	//   ....[13]....
        /*01d0*/ 	.word	0x00007ae0


	//   ....[14]....
        /*01d4*/ 	.word	0x00007ba0


	//   ....[15]....
        /*01d8*/ 	.word	0x00007be0


	//   ....[16]....
        /*01dc*/ 	.word	0x00007c20


	//   ....[17]....
        /*01e0*/ 	.word	0x00007da0


	//   ....[18]....
        /*01e4*/ 	.word	0x00007e60


	//   ....[19]....
        /*01e8*/ 	.word	0x00007ea0


	//   ....[20]....
        /*01ec*/ 	.word	0x00007ee0


	//   ....[21]....
        /*01f0*/ 	.word	0x00008080


	//   ....[22]....
        /*01f4*/ 	.word	0x00008140


	//   ....[23]....
        /*01f8*/ 	.word	0x00008180


	//   ....[24]....
        /*01fc*/ 	.word	0x000081c0


	//   ....[25]....
        /*0200*/ 	.word	0x00009f30


	//   ....[26]....
        /*0204*/ 	.word	0x00009fa0


	//   ....[27]....
        /*0208*/ 	.word	0x00009ff0


	//   ....[28]....
        /*020c*/ 	.word	0x0000a010


	//   ....[29]....
        /*0210*/ 	.word	0x0000a140


	//   ....[30]....
        /*0214*/ 	.word	0x0000a170


	//   ....[31]....
        /*0218*/ 	.word	0x0000a180


	//   ....[32]....
        /*021c*/ 	.word	0x0000a190


	//   ....[33]....
        /*0220*/ 	.word	0x0000a300


	//   ....[34]....
        /*0224*/ 	.word	0x0000a340


	//   ....[35]....
        /*0228*/ 	.word	0x0000a380


	//   ....[36]....
        /*022c*/ 	.word	0x0000a3a0


	//   ....[37]....
        /*0230*/ 	.word	0x0000a510


	//   ....[38]....
        /*0234*/ 	.word	0x0000a530


	//   ....[39]....
        /*0238*/ 	.word	0x0000a550


	//   ....[40]....
        /*023c*/ 	.word	0x0000a570


	//   ....[41]....
        /*0240*/ 	.word	0x0000d7d0


	//   ....[42]....
        /*0244*/ 	.word	0x0000e070


	//   ....[43]....
        /*0248*/ 	.word	0x0000eb80


	//   ....[44]....
        /*024c*/ 	.word	0x0000ebc0


	//   ....[45]....
        /*0250*/ 	.word	0x0000ebe0


	//   ....[46]....
        /*0254*/ 	.word	0x0000ec00


	//   ....[47]....
        /*0258*/ 	.word	0x00010f80


	//   ....[48]....
        /*025c*/ 	.word	0x00011180


	//   ....[49]....
        /*0260*/ 	.word	0x00012190


	//   ....[50]....
        /*0264*/ 	.word	0x00012490


	//   ....[51]....
        /*0268*/ 	.word	0x000124b0


	//   ....[52]....
        /*026c*/ 	.word	0x000124d0


	//   ....[53]....
        /*0270*/ 	.word	0x00014e50


	//   ....[54]....
        /*0274*/ 	.word	0x00014e70


	//   ....[55]....
        /*0278*/ 	.word	0x00014eb0


	//   ....[56]....
        /*027c*/ 	.word	0x00014ee0


	//   ....[57]....
        /*0280*/ 	.word	0x00017770


	//   ....[58]....
        /*0284*/ 	.word	0x00017a20


	//   ....[59]....
        /*0288*/ 	.word	0x00018a80


	//   ....[60]....
        /*028c*/ 	.word	0x00018b80


	//   ....[61]....
        /*0290*/ 	.word	0x00018d30


	//   ....[62]....
        /*0294*/ 	.word	0x00018e30


	//   ....[63]....
        /*0298*/ 	.word	0x0001a610


	//   ....[64]....
        /*029c*/ 	.word	0x0001a640


	//   ....[65]....
        /*02a0*/ 	.word	0x0001a680


	//   ....[66]....
        /*02a4*/ 	.word	0x0001a690


	//   ....[67]....
        /*02a8*/ 	.word	0x0001b750


	//   ....[68]....
        /*02ac*/ 	.word	0x0001b790


	//   ....[69]....
        /*02b0*/ 	.word	0x0001b7d0


	//   ....[70]....
        /*02b4*/ 	.word	0x0001b810


	//   ....[71]....
        /*02b8*/ 	.word	0x0001ba20


	//   ....[72]....
        /*02bc*/ 	.word	0x0001ba30


	//   ....[73]....
        /*02c0*/ 	.word	0x0001bb20


	//   ....[74]....
        /*02c4*/ 	.word	0x0001bb50


	//   ....[75]....
        /*02c8*/ 	.word	0x0001bc20


	//   ....[76]....
        /*02cc*/ 	.word	0x0001bc50


	//   ....[77]....
        /*02d0*/ 	.word	0x0001bd20


	//   ....[78]....
        /*02d4*/ 	.word	0x0001bd40


	//   ....[79]....
        /*02d8*/ 	.word	0x0001c480


	//   ....[80]....
        /*02dc*/ 	.word	0x0001c4a0


	//   ....[81]....
        /*02e0*/ 	.word	0x0001c570


	//   ....[82]....
        /*02e4*/ 	.word	0x0001c5a0


	//   ....[83]....
        /*02e8*/ 	.word	0x0001c670


	//   ....[84]....
        /*02ec*/ 	.word	0x0001c6a0


	//   ....[85]....
        /*02f0*/ 	.word	0x0001c770


	//   ....[86]....
        /*02f4*/ 	.word	0x0001c790


	//----- nvinfo : EIATTR_EXIT_INSTR_OFFSETS
	.align		4
.L_694:
        /*02f8*/ 	.byte	0x04, 0x1c
        /*02fa*/ 	.short	(.L_696 - .L_695)


	//   ....[0]....
.L_695:
        /*02fc*/ 	.word	0x00000330


	//   ....[1]....
        /*0300*/ 	.word	0x0001bd50


	//   ....[2]....
        /*0304*/ 	.word	0x0001bda0


	//   ....[3]....
        /*0308*/ 	.word	0x0001be00


	//   ....[4]....
        /*030c*/ 	.word	0x0001c7a0


	//   ....[5]....
        /*0310*/ 	.word	0x0001c7f0


	//   ....[6]....
        /*0314*/ 	.word	0x0001c850


	//----- nvinfo : EIATTR_CTAIDZ_USED
	.align		4
.L_696:
        /*0318*/ 	.byte	0x01, 0x04
	.zero		2


	//----- nvinfo : EIATTR_MAX_THREADS
	.align		4
        /*031c*/ 	.byte	0x04, 0x05
        /*031e*/ 	.short	(.L_698 - .L_697)
.L_697:
        /*0320*/ 	.word	0x00000100
        /*0324*/ 	.word	0x00000001
        /*0328*/ 	.word	0x00000001


	//----- nvinfo : EIATTR_CRS_STACK_SIZE
	.align		4
.L_698:
        /*032c*/ 	.byte	0x04, 0x1e
        /*032e*/ 	.short	(.L_700 - .L_699)
.L_699:
        /*0330*/ 	.word	0x00000000
.L_700:


//--------------------- .nv.info._ZN7cutlass13device_kernelIN5flash19enable_sm80_to_sm89INS1_16FlashAttnFwdSm80INS1_25CollectiveMainloopFwdSm80ILi8ELi1ELb1EN4cute5tupleIJNS5_1CILi128EEES8_S8_EEELi128ENS_10bfloat16_tEfNS_4arch4Sm80ELb1ELb0ELb0ELb0ELb0ELb0ELb1ELb0EEENS1_21CollectiveEpilogueFwdIS9_NS6_IJNS7_ILi1EEESF_SF_EEESA_SC_Li256ELb0ELb1ELb0ELb0EEENS1_30DynamicPersistentTileSchedulerILi256ELi256ELb0ELb1ELb0EEEEEEEEEvNT_6ParamsE --------------------------
	.section	.nv.info._ZN7cutlass13device_kernelIN5flash19enable_sm80_to_sm89INS1_16FlashAttnFwdSm80INS1_25CollectiveMainloopFwdSm80ILi8ELi1ELb1EN4cute5tupleIJNS5_1CILi128EEES8_S8_EEELi128ENS_10bfloat16_tEfNS_4arch4Sm80ELb1ELb0ELb0ELb0ELb0ELb0ELb1ELb0EEENS1_21CollectiveEpilogueFwdIS9_NS6_IJNS7_ILi1EEESF_SF_EEESA_SC_Li256ELb0ELb1ELb0ELb0EEENS1_30DynamicPersistentTileSchedulerILi256ELi256ELb0ELb1ELb0EEEEEEEEEvNT_6ParamsE,"",@"SHT_CUDA_INFO"
	.sectionflags	@""
	.align	4


	//----- nvinfo : EIATTR_CUDA_API_VERSION
	.align		4
        /*0000*/ 	.byte	0x04, 0x37
        /*0002*/ 	.short	(.L_702 - .L_701)
.L_701:
        /*0004*/ 	.word	0x00000082


	//----- nvinfo : EIATTR_SW2861232_WAR
	.align		4
.L_702:
        /*0008*/ 	.byte	0x01, 0x35
	.zero		2


	//----- nvinfo : EIATTR_PARAM_CBANK
	.align		4
        /*000c*/ 	.byte	0x04, 0x0a
        /*000e*/ 	.short	(.L_704 - .L_703)
	.align		4
.L_703:
        /*0010*/ 	.word	index@(.nv.constant0._ZN7cutlass13device_kernelIN5flash19enable_sm80_to_sm89INS1_16FlashAttnFwdSm80INS1_25CollectiveMainloopFwdSm80ILi8ELi1ELb1EN4cute5tupleIJNS5_1CILi128EEES8_S8_EEELi128ENS_10bfloat16_tEfNS_4arch4Sm80ELb1ELb0ELb0ELb0ELb0ELb0ELb1ELb0EEENS1_21CollectiveEpilogueFwdIS9_NS6_IJNS7_ILi1EEESF_SF_EEESA_SC_Li256ELb0ELb1ELb0ELb0EEENS1_30DynamicPersistentTileSchedulerILi256ELi256ELb0ELb1ELb0EEEEEEEEEvNT_6ParamsE)
        /*0014*/ 	.short	0x0160
        /*0016*/ 	.short	0x0428


	//----- nvinfo : EIATTR_CBANK_PARAM_SIZE
	.align		4
.L_704:
        /*0018*/ 	.byte	0x03, 0x19
        /*001a*/ 	.short	0x0428


	//----- nvinfo : EIATTR_KPARAM_INFO
	.align		4
        /*001c*/ 	.byte	0x04, 0x17
        /*001e*/ 	.short	(.L_706 - .L_705)
.L_705:
        /*0020*/ 	.word	0x00000000
        /*0024*/ 	.short	0x0000
        /*0026*/ 	.short	0x0000
        /*0028*/ 	.byte	0x00, 0xf0, 0xa1, 0x10


	//----- nvinfo : EIATTR_MAXREG_COUNT
	.align		4
.L_706:
        /*002c*/ 	.byte	0x03, 0x1b
        /*002e*/ 	.short	0x00ff


	//----- nvinfo : EIATTR_NUM_BARRIERS
	.align		4
        /*0030*/ 	.byte	0x02, 0x4c
        /*0032*/ 	.byte	0x06
	.zero		1


	//----- nvinfo : EIATTR_ANNOTATIONS
	.align		4
        /*0034*/ 	.byte	0x04, 0x55
        /*0036*/ 	.short	(.L_708 - .L_707)


	//   ....[0]....
.L_707:
        /* <DEDUP_REMOVED lines=52> */


	//----- nvinfo : EIATTR_MERCURY_ISA_VERSION
	.align		4
.L_708:
        /*0360*/ 	.byte	0x03, 0x5f
        /*0362*/ 	.short	0x0000


	//----- nvinfo : EIATTR_INT_WARP_WIDE_INSTR_OFFSETS
	.align		4
        /*0364*/ 	.byte	0x04, 0x31
        /*0366*/ 	.short	(.L_710 - .L_709)


	//   ....[0]....
.L_709:
        /*0368*/ 	.word	0x0000d540


	//   ....[1]....
        /*036c*/ 	.word	0x0000d5c0


	//----- nvinfo : EIATTR_COOP_GROUP_MASK_REGIDS
	.align		4
.L_710:
        /*0370*/ 	.byte	0x04, 0x29
        /*0372*/ 	.short	(.L_712 - .L_711)


	//   ....[0]....
.L_711:
        /*0374*/ 	.word	0xffffffff


	//   ....[1]....
        /*0378*/ 	.word	0xffffffff


	//   ....[2]....
        /*037c*/ 	.word	0xffffffff


	//   ....[3]....
        /*0380*/ 	.word	0xffffffff


	//   ....[4]....
        /*0384*/ 	.word	0xffffffff


	//   ....[5]....
        /*0388*/ 	.word	0xffffffff


	//   ....[6]....
        /*038c*/ 	.word	0xffffffff


	//   ....[7]....
        /*0390*/ 	.word	0xffffffff


	//   ....[8]....
        /*0394*/ 	.word	0xffffffff


	//   ....[9]....
        /*0398*/ 	.word	0xffffffff


	//   ....[10]....
        /*039c*/ 	.word	0xffffffff


	//   ....[11]....
        /*03a0*/ 	.word	0xffffffff


	//   ....[12]....
        /*03a4*/ 	.word	0xffffffff


	//   ....[13]....
        /*03a8*/ 	.word	0xffffffff


	//   ....[14]....
        /*03ac*/ 	.word	0xffffffff


	//   ....[15]....
        /*03b0*/ 	.word	0xffffffff


	//   ....[16]....
        /*03b4*/ 	.word	0xffffffff


	//   ....[17]....
        /*03b8*/ 	.word	0xffffffff


	//   ....[18]....
        /*03bc*/ 	.word	0xffffffff


	//   ....[19]....
        /*03c0*/ 	.word	0xffffffff


	//   ....[20]....
        /*03c4*/ 	.word	0xffffffff


	//   ....[21]....
        /*03c8*/ 	.word	0xffffffff


	//   ....[22]....
        /*03cc*/ 	.word	0xffffffff


	//   ....[23]....
        /*03d0*/ 	.word	0xffffffff


	//   ....[24]....
        /*03d4*/ 	.word	0xffffffff


	//   ....[25]....
        /*03d8*/ 	.word	0xffffffff


	//   ....[26]....
        /*03dc*/ 	.word	0xffffffff


	//   ....[27]....
        /*03e0*/ 	.word	0xffffffff


	//   ....[28]....
        /*03e4*/ 	.word	0xffffffff


	//   ....[29]....
        /*03e8*/ 	.word	0xffffffff


	//   ....[30]....
        /*03ec*/ 	.word	0xffffffff


	//   ....[31]....
        /*03f0*/ 	.word	0xffffffff


	//   ....[32]....
        /*03f4*/ 	.word	0xffffffff


	//   ....[33]....
        /*03f8*/ 	.word	0xffffffff


	//   ....[34]....
        /*03fc*/ 	.word	0xffffffff


	//   ....[35]....
        /*0400*/ 	.word	0xffffffff


	//   ....[36]....
        /*0404*/ 	.word	0xffffffff


	//   ....[37]....
        /*0408*/ 	.word	0xffffffff


	//   ....[38]....
        /*040c*/ 	.word	0xffffffff


	//   ....[39]....
        /*0410*/ 	.word	0xffffffff


	//   ....[40]....
        /*0414*/ 	.word	0xffffffff


	//   ....[41]....
        /*0418*/ 	.word	0xffffffff


	//   ....[42]....
        /*041c*/ 	.word	0xffffffff


	//   ....[43]....
        /*0420*/ 	.word	0xffffffff


	//   ....[44]....
        /*0424*/ 	.word	0xffffffff


	//   ....[45]....
        /*0428*/ 	.word	0xffffffff


	//   ....[46]....
        /*042c*/ 	.word	0xffffffff


	//   ....[47]....
        /*0430*/ 	.word	0xffffffff


	//   ....[48]....
        /*0434*/ 	.word	0xffffffff


	//   ....[49]....
        /*0438*/ 	.word	0xffffffff


	//   ....[50]....
        /*043c*/ 	.word	0xffffffff


	//   ....[51]....
        /*0440*/ 	.word	0xffffffff


	//   ....[52]....
        /*0444*/ 	.word	0xffffffff


	//   ....[53]....
        /*0448*/ 	.word	0xffffffff


	//   ....[54]....
        /*044c*/ 	.word	0xffffffff


	//   ....[55]....
        /*0450*/ 	.word	0xffffffff


	//   ....[56]....
        /*0454*/ 	.word	0xffffffff


	//   ....[57]....
        /*0458*/ 	.word	0xffffffff


	//   ....[58]....
        /*045c*/ 	.word	0xffffffff


	//   ....[59]....
        /*0460*/ 	.word	0xffffffff


	//   ....[60]....
        /*0464*/ 	.word	0xffffffff


	//   ....[61]....
        /*0468*/ 	.word	0xffffffff


	//   ....[62]....
        /*046c*/ 	.word	0xffffffff


	//   ....[63]....
        /*0470*/ 	.word	0xffffffff


	//----- nvinfo : EIATTR_COOP_GROUP_INSTR_OFFSETS
	.align		4
.L_712:
        /*0474*/ 	.byte	0x04, 0x28
        /*0476*/ 	.short	(.L_714 - .L_713)


	//   ....[0]....
.L_713:
        /*0478*/ 	.word	0x00000050


	//   ....[1]....
        /*047c*/ 	.word	0x00001620


	//   ....[2]....
        /*0480*/ 	.word	0x00001640


	//   ....[3]....
        /*0484*/ 	.word	0x00001660


	//   ....[4]....
        /*0488*/ 	.word	0x00001680


	//   ....[5]....
        /*048c*/ 	.word	0x000016b0


	//   ....[6]....
        /*0490*/ 	.word	0x000016d0


	//   ....[7]....
        /*0494*/ 	.word	0x00001730


	//   ....[8]....
        /*0498*/ 	.word	0x00001780


	//   ....[9]....
        /*049c*/ 	.word	0x00002e30


	//   ....[10]....
        /*04a0*/ 	.word	0x00002e40


	//   ....[11]....
        /*04a4*/ 	.word	0x00003a50


	//   ....[12]....
        /*04a8*/ 	.word	0x00003ad0


	//   ....[13]....
        /*04ac*/ 	.word	0x00003af0


	//   ....[14]....
        /*04b0*/ 	.word	0x00003b10


	//   ....[15]....
        /*04b4*/ 	.word	0x00005f70


	//   ....[16]....
        /*04b8*/ 	.word	0x00005f90


	//   ....[17]....
        /*04bc*/ 	.word	0x000072f0


	//   ....[18]....
        /*04c0*/ 	.word	0x00007420


	//   ....[19]....
        /*04c4*/ 	.word	0x00007580


	//   ....[20]....
        /*04c8*/ 	.word	0x00007630


	//   ....[21]....
        /*04cc*/ 	.word	0x0000ad00


	//   ....[22]....
        /*04d0*/ 	.word	0x0000ad30


	//   ....[23]....
        /*04d4*/ 	.word	0x0000ad50


	//   ....[24]....
        /*04d8*/ 	.word	0x0000ad70


	//   ....[25]....
        /*04dc*/ 	.word	0x0000cef0


	//   ....[26]....
        /*04e0*/ 	.word	0x0000cf40


	//   ....[27]....
        /*04e4*/ 	.word	0x0000cf60


	//   ....[28]....
        /*04e8*/ 	.word	0x0000cf80


	//   ....[29]....
        /*04ec*/ 	.word	0x0000dba0


	//   ....[30]....
        /*04f0*/ 	.word	0x0000df20


	//   ....[31]....
        /*04f4*/ 	.word	0x0000df50


	//   ....[32]....
        /*04f8*/ 	.word	0x0000df70


	//   ....[33]....
        /*04fc*/ 	.word	0x0000df90


	//   ....[34]....
        /*0500*/ 	.word	0x0000e1a0


	//   ....[35]....
        /*0504*/ 	.word	0x0000e1b0


	//   ....[36]....
        /*0508*/ 	.word	0x0000e290


	//   ....[37]....
        /*050c*/ 	.word	0x0000e2c0


	//   ....[38]....
        /*0510*/ 	.word	0x0000e380


	//   ....[39]....
        /*0514*/ 	.word	0x0000e3b0


	//   ....[40]....
        /*0518*/ 	.word	0x0000e470


	//   ....[41]....
        /*051c*/ 	.word	0x0000e490


	//   ....[42]....
        /*0520*/ 	.word	0x0000ea00


	//   ....[43]....
        /*0524*/ 	.word	0x0000ea20


	//   ....[44]....
        /*0528*/ 	.word	0x0000eb50


	//   ....[45]....
        /*052c*/ 	.word	0x0000eb60


	//   ....[46]....
        /*0530*/ 	.word	0x0000ec80


	//   ....[47]....
        /*0534*/ 	.word	0x0000eca0


	//   ....[48]....
        /*0538*/ 	.word	0x0000edc0


	//   ....[49]....
        /*053c*/ 	.word	0x0000edd0


	//   ....[50]....
        /*0540*/ 	.word	0x0000ef60


	//   ....[51]....
        /*0544*/ 	.word	0x0000f040


	//   ....[52]....
        /*0548*/ 	.word	0x0000f0a0


	//   ....[53]....
        /*054c*/ 	.word	0x0000f0f0


	//   ....[54]....
        /*0550*/ 	.word	0x0000f140


	//   ....[55]....
        /*0554*/ 	.word	0x0000f1b0


	//   ....[56]....
        /*0558*/ 	.word	0x0000f220


	//   ....[57]....
        /*055c*/ 	.word	0x0000f280


	//   ....[58]....
        /*0560*/ 	.word	0x0000f2e0


	//   ....[59]....
        /*0564*/ 	.word	0x0000f340


	//   ....[60]....
        /*0568*/ 	.word	0x0000f3b0


	//   ....[61]....
        /*056c*/ 	.word	0x0000f410


	//   ....[62]....
        /*0570*/ 	.word	0x0000f470


	//   ....[63]....
        /*0574*/ 	.word	0x0000f4e0


	//----- nvinfo : EIATTR_EXIT_INSTR_OFFSETS
	.align		4
.L_714:
        /*0578*/ 	.byte	0x04, 0x1c
        /*057a*/ 	.short	(.L_716 - .L_715)


	//   ....[0]....
.L_715:
        /*057c*/ 	.word	0x000000a0


	//   ....[1]....
        /*0580*/ 	.word	0x0000f000


	//----- nvinfo : EIATTR_MAX_THREADS
	.align		4
.L_716:
        /*0584*/ 	.byte	0x04, 0x05
        /*0586*/ 	.short	(.L_718 - .L_717)
.L_717:
        /*0588*/ 	.word	0x00000100
        /*058c*/ 	.word	0x00000001
        /*0590*/ 	.word	0x00000001


	//----- nvinfo : EIATTR_CRS_STACK_SIZE
	.align		4
.L_718:
        /*0594*/ 	.byte	0x04, 0x1e
        /*0596*/ 	.short	(.L_720 - .L_719)
.L_719:
        /*0598*/ 	.word	0x00000000
.L_720:


//--------------------- .nv.info._ZN7cutlass13device_kernelIN5flash19enable_sm80_to_sm89INS1_16FlashAttnFwdSm80INS1_25CollectiveMainloopFwdSm80ILi8ELi1ELb1EN4cute5tupleIJNS5_1CILi128EEES8_S8_EEELi128ENS_10bfloat16_tEfNS_4arch4Sm80ELb1ELb0ELb0ELb1ELb0ELb0ELb1ELb0EEENS1_21CollectiveEpilogueFwdIS9_NS6_IJNS7_ILi1EEESF_SF_EEESA_SC_Li256ELb1ELb1ELb0ELb0EEENS1_19SingleTileSchedulerILb1ELb0ELb1ELi128EEEEEEEEEvNT_6ParamsE --------------------------
	.section	.nv.info._ZN7cutlass13device_kernelIN5flash19enable_sm80_to_sm89INS1_16FlashAttnFwdSm80INS1_25CollectiveMainloopFwdSm80ILi8ELi1ELb1EN4cute5tupleIJNS5_1CILi128EEES8_S8_EEELi128ENS_10bfloat16_tEfNS_4arch4Sm80ELb1ELb0ELb0ELb1ELb0ELb0ELb1ELb0EEENS1_21CollectiveEpilogueFwdIS9_NS6_IJNS7_ILi1EEESF_SF_EEESA_SC_Li256ELb1ELb1ELb0ELb0EEENS1_19SingleTileSchedulerILb1ELb0ELb1ELi128EEEEEEEEEvNT_6ParamsE,"",@"SHT_CUDA_INFO"
	.sectionflags	@""
	.align	4


	//----- nvinfo : EIATTR_CUDA_API_VERSION
	.align		4
        /*0000*/ 	.byte	0x04, 0x37
        /*0002*/ 	.short	(.L_722 - .L_721)
.L_721:
        /*0004*/ 	.word	0x00000082


	//----- nvinfo : EIATTR_SW2861232_WAR
	.align		4
.L_722:
        /*0008*/ 	.byte	0x01, 0x35
	.zero		2


	//----- nvinfo : EIATTR_PARAM_CBANK
	.align		4
        /*000c*/ 	.byte	0x04, 0x0a
        /*000e*/ 	.short	(.L_724 - .L_723)
	.align		4
.L_723:
        /*0010*/ 	.word	index@(.nv.constant0._ZN7cutlass13device_kernelIN5flash19enable_sm80_to_sm89INS1_16FlashAttnFwdSm80INS1_25CollectiveMainloopFwdSm80ILi8ELi1ELb1EN4cute5tupleIJNS5_1CILi128EEES8_S8_EEELi128ENS_10bfloat16_tEfNS_4arch4Sm80ELb1ELb0ELb0ELb1ELb0ELb0ELb1ELb0EEENS1_21CollectiveEpilogueFwdIS9_NS6_IJNS7_ILi1EEESF_SF_EEESA_SC_Li256ELb1ELb1ELb0ELb0EEENS1_19SingleTileSchedulerILb1ELb0ELb1ELi128EEEEEEEEEvNT_6ParamsE)
        /*0014*/ 	.short	0x0160
        /*0016*/ 	.short	0x0418


	//----- nvinfo : EIATTR_CBANK_PARAM_SIZE
	.align		4
.L_724:
        /*0018*/ 	.byte	0x03, 0x19
        /*001a*/ 	.short	0x0418


	//----- nvinfo : EIATTR_KPARAM_INFO
	.align		4
        /*001c*/ 	.byte	0x04, 0x17
        /*001e*/ 	.short	(.L_726 - .L_725)
.L_725:
        /*0020*/ 	.word	0x00000000
        /*0024*/ 	.short	0x0000
        /*0026*/ 	.short	0x0000
        /*0028*/ 	.byte	0x00, 0xf0, 0x61, 0x10


	//----- nvinfo : EIATTR_MAXREG_COUNT
	.align		4
.L_726:
        /*002c*/ 	.byte	0x03, 0x1b
        /*002e*/ 	.short	0x00ff


	//----- nvinfo : EIATTR_NUM_BARRIERS
	.align		4
        /*0030*/ 	.byte	0x02, 0x4c
        /*0032*/ 	.byte	0x02
	.zero		1


	//----- nvinfo : EIATTR_MERCURY_ISA_VERSION
	.align		4
        /*0034*/ 	.byte	0x03, 0x5f
        /*0036*/ 	.short	0x0000


	//----- nvinfo : EIATTR_INT_WARP_WIDE_INSTR_OFFSETS
	.align		4
        /*0038*/ 	.byte	0x04, 0x31
        /*003a*/ 	.short	(.L_728 - .L_727)


	//   ....[0]....
.L_727:
        /*003c*/ 	.word	0x00001520


	//----- nvinfo : EIATTR_COOP_GROUP_MASK_REGIDS
	.align		4
.L_728:
        /*0040*/ 	.byte	0x04, 0x29
        /*0042*/ 	.short	(.L_730 - .L_729)


	//   ....[0]....
.L_729:
        /*0044*/ 	.word	0xffffffff


	//   ....[1]....
        /*0048*/ 	.word	0xffffffff


	//   ....[2]....
        /*004c*/ 	.word	0xffffffff


	//   ....[3]....
        /*0050*/ 	.word	0xffffffff


	//   ....[4]....
        /*0054*/ 	.word	0xffffffff


	//   ....[5]....
        /*0058*/ 	.word	0xffffffff


	//   ....[6]....
        /*005c*/ 	.word	0xffffffff


	//   ....[7]....
        /*0060*/ 	.word	0xffffffff


	//   ....[8]....
        /*0064*/ 	.word	0xffffffff


	//   ....[9]....
        /*0068*/ 	.word	0xffffffff


	//   ....[10]....
        /*006c*/ 	.word	0xffffffff


	//   ....[11]....
        /*0070*/ 	.word	0xffffffff


	//   ....[12]....
        /*0074*/ 	.word	0xffffffff


	//   ....[13]....
        /*0078*/ 	.word	0xffffffff


	//   ....[14]....
        /*007c*/ 	.word	0xffffffff


	//   ....[15]....
        /*0080*/ 	.word	0xffffffff


	//   ....[16]....
        /*0084*/ 	.word	0xffffffff


	//   ....[17]....
        /*0088*/ 	.word	0xffffffff


	//   ....[18]....
        /*008c*/ 	.word	0xffffffff


	//   ....[19]....
        /*0090*/ 	.word	0xffffffff


	//   ....[20]....
        /*0094*/ 	.word	0xffffffff


	//   ....[21]....
        /*0098*/ 	.word	0xffffffff


	//   ....[22]....
        /*009c*/ 	.word	0xffffffff


	//   ....[23]....
        /*00a0*/ 	.word	0xffffffff


	//   ....[24]....
        /*00a4*/ 	.word	0xffffffff


	//   ....[25]....
        /*00a8*/ 	.word	0xffffffff


	//   ....[26]....
        /*00ac*/ 	.word	0xffffffff


	//   ....[27]....
        /*00b0*/ 	.word	0xffffffff


	//   ....[28]....
        /*00b4*/ 	.word	0xffffffff


	//   ....[29]....
        /*00b8*/ 	.word	0xffffffff


	//   ....[30]....
        /*00bc*/ 	.word	0xffffffff


	//   ....[31]....
        /*00c0*/ 	.word	0xffffffff


	//   ....[32]....
        /*00c4*/ 	.word	0xffffffff


	//   ....[33]....
        /*00c8*/ 	.word	0xffffffff


	//   ....[34]....
        /*00cc*/ 	.word	0xffffffff


	//   ....[35]....
        /*00d0*/ 	.word	0xffffffff


	//   ....[36]....
        /*00d4*/ 	.word	0xffffffff


	//   ....[37]....
        /*00d8*/ 	.word	0xffffffff


	//   ....[38]....
        /*00dc*/ 	.word	0xffffffff


	//   ....[39]....
        /*00e0*/ 	.word	0xffffffff


	//   ....[40]....
        /*00e4*/ 	.word	0xffffffff


	//   ....[41]....
        /*00e8*/ 	.word	0xffffffff


	//   ....[42]....
        /*00ec*/ 	.word	0xffffffff


	//   ....[43]....
        /*00f0*/ 	.word	0xffffffff


	//   ....[44]....
        /*00f4*/ 	.word	0xffffffff


	//   ....[45]....
        /*00f8*/ 	.word	0xffffffff


	//   ....[46]....
        /*00fc*/ 	.word	0xffffffff


	//   ....[47]....
        /*0100*/ 	.word	0xffffffff


	//   ....[48]....
        /*0104*/ 	.word	0xffffffff


	//----- nvinfo : EIATTR_COOP_GROUP_INSTR_OFFSETS
	.align		4
.L_730:
        /*0108*/ 	.byte	0x04, 0x28
        /*010a*/ 	.short	(.L_732 - .L_731)


	//   ....[0]....
.L_731:
        /*010c*/ 	.word	0x00000080


	//   ....[1]....
        /*0110*/ 	.word	0x00000f60


	//   ....[2]....
        /*0114*/ 	.word	0x00000fa0


	//   ....[3]....
        /*0118*/ 	.word	0x00000ff0


	//   ....[4]....
        /*011c*/ 	.word	0x00001030


	//   ....[5]....
        /*0120*/ 	.word	0x00001080


	//   ....[6]....
        /*0124*/ 	.word	0x000010c0


	//   ....[7]....
        /*0128*/ 	.word	0x00001180


	//   ....[8]....
        /*012c*/ 	.word	0x000011c0


	//   ....[9]....
        /*0130*/ 	.word	0x00002f30


	//   ....[10]....
        /*0134*/ 	.word	0x00002f50


	//   ....[11]....
        /*0138*/ 	.word	0x00003b00


	//   ....[12]....
        /*013c*/ 	.word	0x00003c20


	//   ....[13]....
        /*0140*/ 	.word	0x00003c30


	//   ....[14]....
        /*0144*/ 	.word	0x00003c60


	//   ....[15]....
        /*0148*/ 	.word	0x00006560


	//   ....[16]....
        /*014c*/ 	.word	0x00006580


	//   ....[17]....
        /*0150*/ 	.word	0x000073f0


	//   ....[18]....
        /*0154*/ 	.word	0x000075a0


	//   ....[19]....
        /*0158*/ 	.word	0x000075b0


	//   ....[20]....
        /*015c*/ 	.word	0x000076d0


	//   ....[21]....
        /*0160*/ 	.word	0x0000ae40


	//   ....[22]....
        /*0164*/ 	.word	0x0000ae80


	//   ....[23]....
        /*0168*/ 	.word	0x0000aea0


	//   ....[24]....
        /*016c*/ 	.word	0x0000aec0


	//   ....[25]....
        /*0170*/ 	.word	0x0000cf30


	//   ....[26]....
        /*0174*/ 	.word	0x0000cf60


	//   ....[27]....
        /*0178*/ 	.word	0x0000cfa0


	//   ....[28]....
        /*017c*/ 	.word	0x0000cfb0


	//   ....[29]....
        /*0180*/ 	.word	0x0000e100


	//   ....[30]....
        /*0184*/ 	.word	0x0000e140


	//   ....[31]....
        /*0188*/ 	.word	0x0000e180


	//   ....[32]....
        /*018c*/ 	.word	0x0000e1b0


	//   ....[33]....
        /*0190*/ 	.word	0x0000e380


	//   ....[34]....
        /*0194*/ 	.word	0x0000e390


	//   ....[35]....
        /*0198*/ 	.word	0x0000e480


	//   ....[36]....
        /*019c*/ 	.word	0x0000e4b0


	//   ....[37]....
        /*01a0*/ 	.word	0x0000e580


	//   ....[38]....
        /*01a4*/ 	.word	0x0000e5b0


	//   ....[39]....
        /*01a8*/ 	.word	0x0000e680


	//   ....[40]....
        /*01ac*/ 	.word	0x0000e6a0


	//   ....[41]....
        /*01b0*/ 	.word	0x0000ee20


	//   ....[42]....
        /*01b4*/ 	.word	0x0000ee40


	//   ....[43]....
        /*01b8*/ 	.word	0x0000ef10


	//   ....[44]....
        /*01bc*/ 	.word	0x0000ef40


	//   ....[45]....
        /*01c0*/ 	.word	0x0000f010


	//   ....[46]....
        /*01c4*/ 	.word	0x0000f040


	//   ....[47]....
        /*01c8*/ 	.word	0x0000f110


	//   ....[48]....
        /*01cc*/ 	.word	0x0000f130


	//----- nvinfo : EIATTR_EXIT_INSTR_OFFSETS
	.align		4
.L_732:
        /*01d0*/ 	.byte	0x04, 0x1c
        /*01d2*/ 	.short	(.L_734 - .L_733)


	//   ....[0]....
.L_733:
        /*01d4*/ 	.word	0x00000330


	//   ....[1]....
        /*01d8*/ 	.word	0x0000e6b0


	//   ....[2]....
        /*01dc*/ 	.word	0x0000e700


	//   ....[3]....
        /*01e0*/ 	.word	0x0000e760


	//   ....[4]....
        /*01e4*/ 	.word	0x0000f140


	//   ....[5]....
        /*01e8*/ 	.word	0x0000f190


	//   ....[6]....
        /*01ec*/ 	.word	0x0000f1f0


	//----- nvinfo : EIATTR_CTAIDZ_USED
	.align		4
.L_734:
        /*01f0*/ 	.byte	0x01, 0x04
	.zero		2


	//----- nvinfo : EIATTR_MAX_THREADS
	.align		4
        /*01f4*/ 	.byte	0x04, 0x05
        /*01f6*/ 	.short	(.L_736 - .L_735)
.L_735:
        /*01f8*/ 	.word	0x00000100
        /*01fc*/ 	.word	0x00000001
        /*0200*/ 	.word	0x00000001


	//----- nvinfo : EIATTR_CRS_STACK_SIZE
	.align		4
.L_736:
        /*0204*/ 	.byte	0x04, 0x1e
        /*0206*/ 	.short	(.L_738 - .L_737)
.L_737:
        /*0208*/ 	.word	0x00000000
.L_738:


//--------------------- .nv.info._ZN7cutlass13device_kernelIN5flash19enable_sm80_to_sm89INS1_16FlashAttnFwdSm80INS1_25CollectiveMainloopFwdSm80ILi8ELi1ELb1EN4cute5tupleIJNS5_1CILi128EEES8_S8_EEELi128ENS_10bfloat16_tEfNS_4arch4Sm80ELb1ELb0ELb0ELb1ELb0ELb1ELb1ELb0EEENS1_21CollectiveEpilogueFwdIS9_NS6_IJNS7_ILi1EEESF_SF_EEESA_SC_Li256ELb1ELb1ELb0ELb0EEENS1_19SingleTileSchedulerILb1ELb0ELb1ELi128EEEEEEEEEvNT_6ParamsE --------------------------
	.section	.nv.info._ZN7cutlass13device_kernelIN5flash19enable_sm80_to_sm89INS1_16FlashAttnFwdSm80INS1_25CollectiveMainloopFwdSm80ILi8ELi1ELb1EN4cute5tupleIJNS5_1CILi128EEES8_S8_EEELi128ENS_10bfloat16_tEfNS_4arch4Sm80ELb1ELb0ELb0ELb1ELb0ELb1ELb1ELb0EEENS1_21CollectiveEpilogueFwdIS9_NS6_IJNS7_ILi1EEESF_SF_EEESA_SC_Li256ELb1ELb1ELb0ELb0EEENS1_19SingleTileSchedulerILb1ELb0ELb1ELi128EEEEEEEEEvNT_6ParamsE,"",@"SHT_CUDA_INFO"
	.sectionflags	@""
	.align	4


	//----- nvinfo : EIATTR_CUDA_API_VERSION
	.align		4
        /*0000*/ 	.byte	0x04, 0x37
        /*0002*/ 	.short	(.L_740 - .L_739)
.L_739:
        /*0004*/ 	.word	0x00000082


	//----- nvinfo : EIATTR_SW2861232_WAR
	.align		4
.L_740:
        /*0008*/ 	.byte	0x01, 0x35
	.zero		2


	//----- nvinfo : EIATTR_PARAM_CBANK
	.align		4
        /*000c*/ 	.byte	0x04, 0x0a
        /*000e*/ 	.short	(.L_742 - .L_741)
	.align		4
.L_741:
        /*0010*/ 	.word	index@(.nv.constant0._ZN7cutlass13device_kernelIN5flash19enable_sm80_to_sm89INS1_16FlashAttnFwdSm80INS1_25CollectiveMainloopFwdSm80ILi8ELi1ELb1EN4cute5tupleIJNS5_1CILi128EEES8_S8_EEELi128ENS_10bfloat16_tEfNS_4arch4Sm80ELb1ELb0ELb0ELb1ELb0ELb1ELb1ELb0EEENS1_21CollectiveEpilogueFwdIS9_NS6_IJNS7_ILi1EEESF_SF_EEESA_SC_Li256ELb1ELb1ELb0ELb0EEENS1_19SingleTileSchedulerILb1ELb0ELb1ELi128EEEEEEEEEvNT_6ParamsE)
        /*0014*/ 	.short	0x0160
        /*0016*/ 	.short	0x0418


	//----- nvinfo : EIATTR_CBANK_PARAM_SIZE
	.align		4
.L_742:
        /*0018*/ 	.byte	0x03, 0x19
        /*001a*/ 	.short	0x0418


	//----- nvinfo : EIATTR_KPARAM_INFO
	.align		4
        /*001c*/ 	.byte	0x04, 0x17
        /*001e*/ 	.short	(.L_744 - .L_743)
.L_743:
        /*0020*/ 	.word	0x00000000
        /*0024*/ 	.short	0x0000
        /*0026*/ 	.short	0x0000
        /*0028*/ 	.byte	0x00, 0xf0, 0x61, 0x10


	//----- nvinfo : EIATTR_MAXREG_COUNT
	.align		4
.L_744:
        /*002c*/ 	.byte	0x03, 0x1b
        /*002e*/ 	.short	0x00ff


	//----- nvinfo : EIATTR_NUM_BARRIERS
	.align		4
        /*0030*/ 	.byte	0x02, 0x4c
        /*0032*/ 	.byte	0x02
	.zero		1


	//----- nvinfo : EIATTR_ANNOTATIONS
	.align		4
        /*0034*/ 	.byte	0x04, 0x55
        /*0036*/ 	.short	(.L_746 - .L_745)


	//   ....[0]....
.L_745:
        /* <DEDUP_REMOVED lines=39> */


	//----- nvinfo : EIATTR_MERCURY_ISA_VERSION
	.align		4
.L_746:
        /*0290*/ 	.byte	0x03, 0x5f
        /*0292*/ 	.short	0x0000


	//----- nvinfo : EIATTR_COOP_GROUP_MASK_REGIDS
	.align		4
        /*0294*/ 	.byte	0x04, 0x29
        /*0296*/ 	.short	(.L_748 - .L_747)


	//   ....[0]....
.L_747:
        /*0298*/ 	.word	0xffffffff


	//   ....[1]....
        /*029c*/ 	.word	0xffffffff


	//   ....[2]....
        /*02a0*/ 	.word	0xffffffff


	//   ....[3]....
        /*02a4*/ 	.word	0xffffffff


	//   ....[4]....
        /*02a8*/ 	.word	0xffffffff


	//   ....[5]....
        /*02ac*/ 	.word	0xffffffff


	//   ....[6]....
        /*02b0*/ 	.word	0xffffffff


	//   ....[7]....
        /*02b4*/ 	.word	0xffffffff


	//   ....[8]....
        /*02b8*/ 	.word	0xffffffff


	//   ....[9]....
        /*02bc*/ 	.word	0xffffffff


	//   ....[10]....
        /*02c0*/ 	.word	0xffffffff


	//   ....[11]....
        /*02c4*/ 	.word	0xffffffff


	//   ....[12]....
        /*02c8*/ 	.word	0xffffffff


	//   ....[13]....
        /*02cc*/ 	.word	0xffffffff


	//   ....[14]....
        /*02d0*/ 	.word	0xffffffff


	//   ....[15]....
        /*02d4*/ 	.word	0xffffffff


	//   ....[16]....
        /*02d8*/ 	.word	0xffffffff


	//   ....[17]....
        /*02dc*/ 	.word	0xffffffff


	//   ....[18]....
        /*02e0*/ 	.word	0xffffffff


	//   ....[19]....
        /*02e4*/ 	.word	0xffffffff


	//   ....[20]....
        /*02e8*/ 	.word	0xffffffff


	//   ....[21]....
        /*02ec*/ 	.word	0xffffffff


	//   ....[22]....
        /*02f0*/ 	.word	0xffffffff


	//   ....[23]....
        /*02f4*/ 	.word	0xffffffff


	//   ....[24]....
        /*02f8*/ 	.word	0xffffffff


	//   ....[25]....
        /*02fc*/ 	.word	0xffffffff


	//   ....[26]....
        /*0300*/ 	.word	0xffffffff


	//   ....[27]....
        /*0304*/ 	.word	0xffffffff


	//   ....[28]....
        /*0308*/ 	.word	0xffffffff


	//   ....[29]....
        /*030c*/ 	.word	0xffffffff


	//   ....[30]....
        /*0310*/ 	.word	0xffffffff


	//   ....[31]....
        /*0314*/ 	.word	0xffffffff


	//   ....[32]....
        /*0318*/ 	.word	0xffffffff


	//   ....[33]....
        /*031c*/ 	.word	0xffffffff


	//   ....[34]....
        /*0320*/ 	.word	0xffffffff


	//   ....[35]....
        /*0324*/ 	.word	0xffffffff


	//   ....[36]....
        /*0328*/ 	.word	0xffffffff


	//   ....[37]....
        /*032c*/ 	.word	0xffffffff


	//   ....[38]....
        /*0330*/ 	.word	0xffffffff


	//   ....[39]....
        /*0334*/ 	.word	0xffffffff


	//   ....[40]....
        /*0338*/ 	.word	0xffffffff


	//   ....[41]....
        /*033c*/ 	.word	0xffffffff


	//   ....[42]....
        /*0340*/ 	.word	0xffffffff


	//   ....[43]....
        /*0344*/ 	.word	0xffffffff


	//   ....[44]....
        /*0348*/ 	.word	0xffffffff


	//   ....[45]....
        /*034c*/ 	.word	0xffffffff


	//   ....[46]....
        /*0350*/ 	.word	0xffffffff


	//   ....[47]....
        /*0354*/ 	.word	0xffffffff


	//   ....[48]....
        /*0358*/ 	.word	0xffffffff


	//   ....[49]....
        /*035c*/ 	.word	0xffffffff


	//   ....[50]....
        /*0360*/ 	.word	0xffffffff


	//   ....[51]....
        /*0364*/ 	.word	0xffffffff


	//   ....[52]....
        /*0368*/ 	.word	0xffffffff


	//   ....[53]....
        /*036c*/ 	.word	0xffffffff


	//   ....[54]....
        /*0370*/ 	.word	0xffffffff


	//   ....[55]....
        /*0374*/ 	.word	0xffffffff


	//   ....[56]....
        /*0378*/ 	.word	0xffffffff


	//   ....[57]....
        /*037c*/ 	.word	0xffffffff


	//   ....[58]....
        /*0380*/ 	.word	0xffffffff


	//   ....[59]....
        /*0384*/ 	.word	0xffffffff


	//   ....[60]....
        /*0388*/ 	.word	0xffffffff


	//   ....[61]....
        /*038c*/ 	.word	0xffffffff


	//   ....[62]....
        /*0390*/ 	.word	0xffffffff


	//   ....[63]....
        /*0394*/ 	.word	0xffffffff


	//   ....[64]....
        /*0398*/ 	.word	0xffffffff


	//   ....[65]....
        /*039c*/ 	.word	0xffffffff


	//   ....[66]....
        /*03a0*/ 	.word	0xffffffff


	//   ....[67]....
        /*03a4*/ 	.word	0xffffffff


	//   ....[68]....
        /*03a8*/ 	.word	0xffffffff


	//   ....[69]....
        /*03ac*/ 	.word	0xffffffff


	//   ....[70]....
        /*03b0*/ 	.word	0xffffffff


	//   ....[71]....
        /*03b4*/ 	.word	0xffffffff


	//   ....[72]....
        /*03b8*/ 	.word	0xffffffff


	//   ....[73]....
        /*03bc*/ 	.word	0xffffffff


	//   ....[74]....
        /*03c0*/ 	.word	0xffffffff


	//   ....[75]....
        /*03c4*/ 	.word	0xffffffff


	//   ....[76]....
        /*03c8*/ 	.word	0xffffffff


	//   ....[77]....
        /*03cc*/ 	.word	0xffffffff


	//   ....[78]....
        /*03d0*/ 	.word	0xffffffff


	//   ....[79]....
        /*03d4*/ 	.word	0xffffffff


	//   ....[80]....
        /*03d8*/ 	.word	0xffffffff


	//----- nvinfo : EIATTR_COOP_GROUP_INSTR_OFFSETS
	.align		4
.L_748:
        /*03dc*/ 	.byte	0x04, 0x28
        /*03de*/ 	.short	(.L_750 - .L_749)


	//   ....[0]....
.L_749:
        /*03e0*/ 	.word	0x00000090


	//   ....[1]....
        /*03e4*/ 	.word	0x000084b0


	//   ....[2]....
        /*03e8*/ 	.word	0x000084f0


	//   ....[3]....
        /*03ec*/ 	.word	0x00008500


	//   ....[4]....
        /*03f0*/ 	.word	0x00008510


	//   ....[5]....
        /*03f4*/ 	.word	0x000087d0


	//   ....[6]....
        /*03f8*/ 	.word	0x00008800


	//   ....[7]....
        /*03fc*/ 	.word	0x00008830


	//   ....[8]....
        /*0400*/ 	.word	0x00008860


	//   ....[9]....
        /*0404*/ 	.word	0x00009180


	//   ....[10]....
        /*0408*/ 	.word	0x000091a0


	//   ....[11]....
        /*040c*/ 	.word	0x000091f0


	//   ....[12]....
        /*0410*/ 	.word	0x00009200


	//   ....[13]....
        /*0414*/ 	.word	0x00009380


	//   ....[14]....
        /*0418*/ 	.word	0x00009410


	//   ....[15]....
        /*041c*/ 	.word	0x00009450


	//   ....[16]....
        /*0420*/ 	.word	0x00009480


	//   ....[17]....
        /*0424*/ 	.word	0x00009600


	//   ....[18]....
        /*0428*/ 	.word	0x00009690


	//   ....[19]....
        /*042c*/ 	.word	0x000096d0


	//   ....[20]....
        /*0430*/ 	.word	0x00009710


	//   ....[21]....
        /*0434*/ 	.word	0x000098a0


	//   ....[22]....
        /*0438*/ 	.word	0x00009930


	//   ....[23]....
        /*043c*/ 	.word	0x00009970


	//   ....[24]....
        /*0440*/ 	.word	0x000099a0


	//   ....[25]....
        /*0444*/ 	.word	0x0000b6b0


	//   ....[26]....
        /*0448*/ 	.word	0x0000b700


	//   ....[27]....
        /*044c*/ 	.word	0x0000b720


	//   ....[28]....
        /*0450*/ 	.word	0x0000b7a0


	//   ....[29]....
        /*0454*/ 	.word	0x0000b810


	//   ....[30]....
        /*0458*/ 	.word	0x0000b830


	//   ....[31]....
        /*045c*/ 	.word	0x0000b850


	//   ....[32]....
        /*0460*/ 	.word	0x0000b890


	//   ....[33]....
        /*0464*/ 	.word	0x0000ba50


	//   ....[34]....
        /*0468*/ 	.word	0x0000ba90


	//   ....[35]....
        /*046c*/ 	.word	0x0000baa0


	//   ....[36]....
        /*0470*/ 	.word	0x0000bab0


	//   ....[37]....
        /*0474*/ 	.word	0x0000bb90


	//   ....[38]....
        /*0478*/ 	.word	0x0000bbf0


	//   ....[39]....
        /*047c*/ 	.word	0x0000bc30


	//   ....[40]....
        /*0480*/ 	.word	0x0000bc40


	//   ....[41]....
        /*0484*/ 	.word	0x0000f300


	//   ....[42]....
        /*0488*/ 	.word	0x0000f310


	//   ....[43]....
        /*048c*/ 	.word	0x00010020


	//   ....[44]....
        /*0490*/ 	.word	0x00010040


	//   ....[45]....
        /*0494*/ 	.word	0x00010060


	//   ....[46]....
        /*0498*/ 	.word	0x00010080


	//   ....[47]....
        /*049c*/ 	.word	0x00012a10


	//   ....[48]....
        /*04a0*/ 	.word	0x00012a50


	//   ....[49]....
        /*04a4*/ 	.word	0x00013be0


	//   ....[50]....
        /*04a8*/ 	.word	0x00013cd0


	//   ....[51]....
        /*04ac*/ 	.word	0x00013cf0


	//   ....[52]....
        /*04b0*/ 	.word	0x00013d30


	//   ....[53]....
        /*04b4*/ 	.word	0x00017760


	//   ....[54]....
        /*04b8*/ 	.word	0x00017790


	//   ....[55]....
        /*04bc*/ 	.word	0x000177b0


	//   ....[56]....
        /*04c0*/ 	.word	0x000177d0


	//   ....[57]....
        /*04c4*/ 	.word	0x00019960


	//   ....[58]....
        /*04c8*/ 	.word	0x00019970


	//   ....[59]....
        /*04cc*/ 	.word	0x000199a0


	//   ....[60]....
        /*04d0*/ 	.word	0x000199c0


	//   ....[61]....
        /*04d4*/ 	.word	0x0001ab60


	//   ....[62]....
        /*04d8*/ 	.word	0x0001ab90


	//   ....[63]....
        /*04dc*/ 	.word	0x0001abc0


	//   ....[64]....
        /*04e0*/ 	.word	0x0001abf0


	//   ....[65]....
        /*04e4*/ 	.word	0x0001adb0


	//   ....[66]....
        /*04e8*/ 	.word	0x0001adc0


	//   ....[67]....
        /*04ec*/ 	.word	0x0001aeb0


	//   ....[68]....
        /*04f0*/ 	.word	0x0001aee0


	//   ....[69]....
        /*04f4*/ 	.word	0x0001afb0


	//   ....[70]....
        /*04f8*/ 	.word	0x0001afe0


	//   ....[71]....
        /*04fc*/ 	.word	0x0001b0b0


	//   ....[72]....
        /*0500*/ 	.word	0x0001b0d0


	//   ....[73]....
        /*0504*/ 	.word	0x0001b810


	//   ....[74]....
        /*0508*/ 	.word	0x0001b830


	//   ....[75]....
        /*050c*/ 	.word	0x0001b910


	//   ....[76]....
        /*0510*/ 	.word	0x0001b940


	//   ....[77]....
        /*0514*/ 	.word	0x0001ba10


	//   ....[78]....
        /*0518*/ 	.word	0x0001ba40


	//   ....[79]....
        /*051c*/ 	.word	0x0001bb10


	//   ....[80]....
        /*0520*/ 	.word	0x0001bb30


	//----- nvinfo : EIATTR_EXIT_INSTR_OFFSETS
	.align		4
.L_750:
        /*0524*/ 	.byte	0x04, 0x1c
        /*0526*/ 	.short	(.L_752 - .L_751)


	//   ....[0]....
.L_751:
        /*0528*/ 	.word	0x00000370


	//   ....[1]....
        /*052c*/ 	.word	0x0001b0e0


	//   ....[2]....
        /*0530*/ 	.word	0x0001b130


	//   ....[3]....
        /*0534*/ 	.word	0x0001b190


	//   ....[4]....
        /*0538*/ 	.word	0x0001bb40


	//   ....[5]....
        /*053c*/ 	.word	0x0001bb90


	//   ....[6]....
        /*0540*/ 	.word	0x0001bbf0


	//----- nvinfo : EIATTR_CTAIDZ_USED
	.align		4
.L_752:
        /*0544*/ 	.byte	0x01, 0x04
	.zero		2


	//----- nvinfo : EIATTR_MAX_THREADS
	.align		4
        /*0548*/ 	.byte	0x04, 0x05
        /*054a*/ 	.short	(.L_754 - .L_753)
.L_753:
        /*054c*/ 	.word	0x00000100
        /*0550*/ 	.word	0x00000001
        /*0554*/ 	.word	0x00000001


	//----- nvinfo : EIATTR_CRS_STACK_SIZE
	.align		4
.L_754:
        /*0558*/ 	.byte	0x04, 0x1e
        /*055a*/ 	.short	(.L_756 - .L_755)
.L_755:
        /*055c*/ 	.word	0x00000000
.L_756:


//--------------------- .nv.info._ZN7cutlass13device_kernelIN5flash19enable_sm80_to_sm89INS1_16FlashAttnFwdSm80INS1_25CollectiveMainloopFwdSm80ILi4ELi1ELb0EN4cute5tupleIJNS5_1CILi128EEENS7_ILi64EEES8_EEELi128ENS_10bfloat16_tEfNS_4arch4Sm80ELb0ELb0ELb0ELb0ELb0ELb0ELb1ELb0EEENS1_21CollectiveEpilogueFwdINS6_IJS8_S8_S9_EEENS6_IJNS7_ILi1EEESH_SH_EEESB_SD_Li128ELb0ELb1ELb0ELb0EEENS1_19SingleTileSchedulerILb0ELb0ELb1ELi128EEEEEEEEEvNT_6ParamsE --------------------------
	.section	.nv.info._ZN7cutlass13device_kernelIN5flash19enable_sm80_to_sm89INS1_16FlashAttnFwdSm80INS1_25CollectiveMainloopFwdSm80ILi4ELi1ELb0EN4cute5tupleIJNS5_1CILi128EEENS7_ILi64EEES8_EEELi128ENS_10bfloat16_tEfNS_4arch4Sm80ELb0ELb0ELb0ELb0ELb0ELb0ELb1ELb0EEENS1_21CollectiveEpilogueFwdINS6_IJS8_S8_S9_EEENS6_IJNS7_ILi1EEESH_SH_EEESB_SD_Li128ELb0ELb1ELb0ELb0EEENS1_19SingleTileSchedulerILb0ELb0ELb1ELi128EEEEEEEEEvNT_6ParamsE,"",@"SHT_CUDA_INFO"
	.sectionflags	@""
	.align	4


	//----- nvinfo : EIATTR_CUDA_API_VERSION
	.align		4
        /*0000*/ 	.byte	0x04, 0x37
        /*0002*/ 	.short	(.L_758 - .L_757)
.L_757:
        /*0004*/ 	.word	0x00000082


	//----- nvinfo : EIATTR_SW2861232_WAR
	.align		4
.L_758:
        /*0008*/ 	.byte	0x01, 0x35
	.zero		2


	//----- nvinfo : EIATTR_PARAM_CBANK
	.align		4
        /*000c*/ 	.byte	0x04, 0x0a
        /*000e*/ 	.short	(.L_760 - .L_759)
	.align		4
.L_759:
        /*0010*/ 	.word	index@(.nv.constant0._ZN7cutlass13device_kernelIN5flash19enable_sm80_to_sm89INS1_16FlashAttnFwdSm80INS1_25CollectiveMainloopFwdSm80ILi4ELi1ELb0EN4cute5tupleIJNS5_1CILi128EEENS7_ILi64EEES8_EEELi128ENS_10bfloat16_tEfNS_4arch4Sm80ELb0ELb0ELb0ELb0ELb0ELb0ELb1ELb0EEENS1_21CollectiveEpilogueFwdINS6_IJS8_S8_S9_EEENS6_IJNS7_ILi1EEESH_SH_EEESB_SD_Li128ELb0ELb1ELb0ELb0EEENS1_19SingleTileSchedulerILb0ELb0ELb1ELi128EEEEEEEEEvNT_6ParamsE)
        /*0014*/ 	.short	0x0160
        /*0016*/ 	.short	0x0418


	//----- nvinfo : EIATTR_CBANK_PARAM_SIZE
	.align		4
.L_760:
        /*0018*/ 	.byte	0x03, 0x19
        /*001a*/ 	.short	0x0418


	//----- nvinfo : EIATTR_KPARAM_INFO
	.align		4
        /*001c*/ 	.byte	0x04, 0x17
        /*001e*/ 	.short	(.L_762 - .L_761)
.L_761:
        /*0020*/ 	.word	0x00000000
        /*0024*/ 	.short	0x0000
        /*0026*/ 	.short	0x0000
        /*0028*/ 	.byte	0x00, 0xf0, 0x61, 0x10


	//----- nvinfo : EIATTR_MAXREG_COUNT
	.align		4
.L_762:
        /*002c*/ 	.byte	0x03, 0x1b
        /*002e*/ 	.short	0x00ff


	//----- nvinfo : EIATTR_NUM_BARRIERS
	.align		4
        /*0030*/ 	.byte	0x02, 0x4c
        /*0032*/ 	.byte	0x02
	.zero		1


	//----- nvinfo : EIATTR_ANNOTATIONS
	.align		4
        /*0034*/ 	.byte	0x04, 0x55
        /*0036*/ 	.short	(.L_764 - .L_763)


	//   ....[0]....
.L_763:
        /* <DEDUP_REMOVED lines=26> */


	//----- nvinfo : EIATTR_MERCURY_ISA_VERSION
	.align		4
.L_764:
        /*01c0*/ 	.byte	0x03, 0x5f
        /*01c2*/ 	.short	0x0000


	//----- nvinfo : EIATTR_INT_WARP_WIDE_INSTR_OFFSETS
	.align		4
        /*01c4*/ 	.byte	0x04, 0x31
        /*01c6*/ 	.short	(.L_766 - .L_765)


	//   ....[0]....
.L_765:
        /*01c8*/ 	.word	0x00000ca0


	//----- nvinfo : EIATTR_COOP_GROUP_MASK_REGIDS
	.align		4
.L_766:
        /*01cc*/ 	.byte	0x04, 0x29
        /*01ce*/ 	.short	(.L_768 - .L_767)


	//   ....[0]....
.L_767:
        /*01d0*/ 	.word	0xffffffff


	//   ....[1]....
        /*01d4*/ 	.word	0xffffffff


	//   ....[2]....
        /*01d8*/ 	.word	0xffffffff


	//   ....[3]....
        /*01dc*/ 	.word	0xffffffff


	//   ....[4]....
        /*01e0*/ 	.word	0xffffffff


	//   ....[5]....
        /*01e4*/ 	.word	0xffffffff


	//   ....[6]....
        /*01e8*/ 	.word	0xffffffff


	//   ....[7]....
        /*01ec*/ 	.word	0xffffffff


	//   ....[8]....
        /*01f0*/ 	.word	0xffffffff


	//   ....[9]....
        /*01f4*/ 	.word	0xffffffff


	//   ....[10]....
        /*01f8*/ 	.word	0xffffffff


	//   ....[11]....
        /*01fc*/ 	.word	0xffffffff


	//   ....[12]....
        /*0200*/ 	.word	0xffffffff


	//   ....[13]....
        /*0204*/ 	.word	0xffffffff


	//   ....[14]....
        /*0208*/ 	.word	0xffffffff


	//   ....[15]....
        /*020c*/ 	.word	0xffffffff


	//   ....[16]....
        /*0210*/ 	.word	0xffffffff


	//   ....[17]....
        /*0214*/ 	.word	0xffffffff


	//   ....[18]....
        /*0218*/ 	.word	0xffffffff


	//   ....[19]....
        /*021c*/ 	.word	0xffffffff


	//   ....[20]....
        /*0220*/ 	.word	0xffffffff


	//   ....[21]....
        /*0224*/ 	.word	0xffffffff


	//   ....[22]....
        /*0228*/ 	.word	0xffffffff


	//   ....[23]....
        /*022c*/ 	.word	0xffffffff


	//   ....[24]....
        /*0230*/ 	.word	0xffffffff


	//   ....[25]....
        /*0234*/ 	.word	0xffffffff


	//   ....[26]....
        /*0238*/ 	.word	0xffffffff


	//   ....[27]....
        /*023c*/ 	.word	0xffffffff


	//   ....[28]....
        /*0240*/ 	.word	0xffffffff


	//   ....[29]....
        /*0244*/ 	.word	0xffffffff


	//   ....[30]....
        /*0248*/ 	.word	0xffffffff


	//   ....[31]....
        /*024c*/ 	.word	0xffffffff


	//   ....[32]....
        /*0250*/ 	.word	0xffffffff


	//   ....[33]....
        /*0254*/ 	.word	0xffffffff


	//   ....[34]....
        /*0258*/ 	.word	0xffffffff


	//   ....[35]....
        /*025c*/ 	.word	0xffffffff


	//   ....[36]....
        /*0260*/ 	.word	0xffffffff


	//   ....[37]....
        /*0264*/ 	.word	0xffffffff


	//   ....[38]....
        /*0268*/ 	.word	0xffffffff


	//   ....[39]....
        /*026c*/ 	.word	0xffffffff


	//   ....[40]....
        /*0270*/ 	.word	0xffffffff


	//   ....[41]....
        /*0274*/ 	.word	0xffffffff


	//   ....[42]....
        /*0278*/ 	.word	0xffffffff


	//   ....[43]....
        /*027c*/ 	.word	0xffffffff


	//   ....[44]....
        /*0280*/ 	.word	0xffffffff


	//   ....[45]....
        /*0284*/ 	.word	0xffffffff


	//   ....[46]....
        /*0288*/ 	.word	0xffffffff


	//   ....[47]....
        /*028c*/ 	.word	0xffffffff


	//   ....[48]....
        /*0290*/ 	.word	0xffffffff


	//   ....[49]....
        /*0294*/ 	.word	0xffffffff


	//   ....[50]....
        /*0298*/ 	.word	0xffffffff


	//   ....[51]....
        /*029c*/ 	.word	0xffffffff


	//   ....[52]....
        /*02a0*/ 	.word	0xffffffff


	//   ....[53]....
        /*02a4*/ 	.word	0xffffffff


	//   ....[54]....
        /*02a8*/ 	.word	0xffffffff


	//   ....[55]....
        /*02ac*/ 	.word	0xffffffff


	//   ....[56]....
        /*02b0*/ 	.word	0xffffffff


	//   ....[57]....
        /*02b4*/ 	.word	0xffffffff


	//   ....[58]....
        /*02b8*/ 	.word	0xffffffff


	//   ....[59]....
        /*02bc*/ 	.word	0xffffffff


	//   ....[60]....
        /*02c0*/ 	.word	0xffffffff


	//   ....[61]....
        /*02c4*/ 	.word	0xffffffff


	//   ....[62]....
        /*02c8*/ 	.word	0xffffffff


	//   ....[63]....
        /*02cc*/ 	.word	0xffffffff


	//----- nvinfo : EIATTR_COOP_GROUP_INSTR_OFFSETS
	.align		4
.L_768:
        /*02d0*/ 	.byte	0x04, 0x28
        /*02d2*/ 	.short	(.L_770 - .L_769)


	//   ....[0]....
.L_769:
        /*02d4*/ 	.word	0x000004f0


	//   ....[1]....
        /*02d8*/ 	.word	0x00000520


	//   ....[2]....
        /*02dc*/ 	.word	0x00000550


	//   ....[3]....
        /*02e0*/ 	.word	0x00000580


	//   ....[4]....
        /*02e4*/ 	.word	0x000005c0


	//   ....[5]....
        /*02e8*/ 	.word	0x000005f0


	//   ....[6]....
        /*02ec*/ 	.word	0x00000620


	//   ....[7]....
        /*02f0*/ 	.word	0x000006a0


	//   ....[8]....
        /*02f4*/ 	.word	0x000006f0


	//   ....[9]....
        /*02f8*/ 	.word	0x00000860


	//   ....[10]....
        /*02fc*/ 	.word	0x00000880


	//   ....[11]....
        /*0300*/ 	.word	0x00000960


	//   ....[12]....
        /*0304*/ 	.word	0x00000980


	//   ....[13]....
        /*0308*/ 	.word	0x00000a30


	//   ....[14]....
        /*030c*/ 	.word	0x00000aa0


	//   ....[15]....
        /*0310*/ 	.word	0x00000ac0


	//   ....[16]....
        /*0314*/ 	.word	0x00002c90


	//   ....[17]....
        /*0318*/ 	.word	0x00002d90


	//   ....[18]....
        /*031c*/ 	.word	0x00003100


	//   ....[19]....
        /*0320*/ 	.word	0x000031f0


	//   ....[20]....
        /*0324*/ 	.word	0x00003250


	//   ....[21]....
        /*0328*/ 	.word	0x00003270


	//   ....[22]....
        /*032c*/ 	.word	0x000032c0


	//   ....[23]....
        /*0330*/ 	.word	0x00003390


	//   ....[24]....
        /*0334*/ 	.word	0x00005e50


	//   ....[25]....
        /*0338*/ 	.word	0x00005ed0


	//   ....[26]....
        /*033c*/ 	.word	0x00005f20


	//   ....[27]....
        /*0340*/ 	.word	0x00005f50


	//   ....[28]....
        /*0344*/ 	.word	0x00005f70


	//   ....[29]....
        /*0348*/ 	.word	0x00005f80


	//   ....[30]....
        /*034c*/ 	.word	0x00005fb0


	//   ....[31]....
        /*0350*/ 	.word	0x00005fd0


	//   ....[32]....
        /*0354*/ 	.word	0x00008490


	//   ....[33]....
        /*0358*/ 	.word	0x000084a0


	//   ....[34]....
        /*035c*/ 	.word	0x000084b0


	//   ....[35]....
        /*0360*/ 	.word	0x000084c0


	//   ....[36]....
        /*0364*/ 	.word	0x000084f0


	//   ....[37]....
        /*0368*/ 	.word	0x00008510


	//   ....[38]....
        /*036c*/ 	.word	0x00008530


	//   ....[39]....
        /*0370*/ 	.word	0x00008540


	//   ....[40]....
        /*0374*/ 	.word	0x00009e80


	//   ....[41]....
        /*0378*/ 	.word	0x00009e90


	//   ....[42]....
        /*037c*/ 	.word	0x00009eb0


	//   ....[43]....
        /*0380*/ 	.word	0x00009ec0


	//   ....[44]....
        /*0384*/ 	.word	0x00009ed0


	//   ....[45]....
        /*0388*/ 	.word	0x00009ee0


	//   ....[46]....
        /*038c*/ 	.word	0x00009ef0


	//   ....[47]....
        /*0390*/ 	.word	0x00009f00


	//   ....[48]....
        /*0394*/ 	.word	0x0000a080


	//   ....[49]....
        /*0398*/ 	.word	0x0000a0a0


	//   ....[50]....
        /*039c*/ 	.word	0x0000a190


	//   ....[51]....
        /*03a0*/ 	.word	0x0000a1c0


	//   ....[52]....
        /*03a4*/ 	.word	0x0000a290


	//   ....[53]....
        /*03a8*/ 	.word	0x0000a2c0


	//   ....[54]....
        /*03ac*/ 	.word	0x0000a390


	//   ....[55]....
        /*03b0*/ 	.word	0x0000a3c0


	//   ....[56]....
        /*03b4*/ 	.word	0x0000a490


	//   ....[57]....
        /*03b8*/ 	.word	0x0000a4c0


	//   ....[58]....
        /*03bc*/ 	.word	0x0000a590


	//   ....[59]....
        /*03c0*/ 	.word	0x0000a5c0


	//   ....[60]....
        /*03c4*/ 	.word	0x0000a690


	//   ....[61]....
        /*03c8*/ 	.word	0x0000a6c0


	//   ....[62]....
        /*03cc*/ 	.word	0x0000a790


	//   ....[63]....
        /*03d0*/ 	.word	0x0000a7b0


	//----- nvinfo : EIATTR_EXIT_INSTR_OFFSETS
	.align		4
.L_770:
        /*03d4*/ 	.byte	0x04, 0x1c
        /*03d6*/ 	.short	(.L_772 - .L_771)


	//   ....[0]....
.L_771:
        /*03d8*/ 	.word	0x00000040


	//   ....[1]....
        /*03dc*/ 	.word	0x0000a7c0


	//   ....[2]....
        /*03e0*/ 	.word	0x0000a810


	//   ....[3]....
        /*03e4*/ 	.word	0x0000a870


	//----- nvinfo : EIATTR_CTAIDZ_USED
	.align		4
.L_772:
        /*03e8*/ 	.byte	0x01, 0x04
	.zero		2


	//----- nvinfo : EIATTR_MAX_THREADS
	.align		4
        /*03ec*/ 	.byte	0x04, 0x05
        /*03ee*/ 	.short	(.L_774 - .L_773)
.L_773:
        /*03f0*/ 	.word	0x00000080
        /*03f4*/ 	.word	0x00000001
        /*03f8*/ 	.word	0x00000001


	//----- nvinfo : EIATTR_CRS_STACK_SIZE
	.align		4
.L_774:
        /*03fc*/ 	.byte	0x04, 0x1e
        /*03fe*/ 	.short	(.L_776 - .L_775)
.L_775:
        /*0400*/ 	.word	0x00000000
.L_776:


//--------------------- .nv.info._ZN7cutlass13device_kernelIN5flash19enable_sm80_to_sm89INS1_16FlashAttnFwdSm80INS1_25CollectiveMainloopFwdSm80ILi4ELi1ELb0EN4cute5tupleIJNS5_1CILi128EEENS7_ILi64EEES8_EEELi128ENS_10bfloat16_tEfNS_4arch4Sm80ELb0ELb0ELb0ELb1ELb0ELb0ELb1ELb0EEENS1_21CollectiveEpilogueFwdINS6_IJS8_S8_S9_EEENS6_IJNS7_ILi1EEESH_SH_EEESB_SD_Li128ELb1ELb1ELb0ELb0EEENS1_19SingleTileSchedulerILb1ELb0ELb1ELi128EEEEEEEEEvNT_6ParamsE --------------------------
	.section	.nv.info._ZN7cutlass13device_kernelIN5flash19enable_sm80_to_sm89INS1_16FlashAttnFwdSm80INS1_25CollectiveMainloopFwdSm80ILi4ELi1ELb0EN4cute5tupleIJNS5_1CILi128EEENS7_ILi64EEES8_EEELi128ENS_10bfloat16_tEfNS_4arch4Sm80ELb0ELb0ELb0ELb1ELb0ELb0ELb1ELb0EEENS1_21CollectiveEpilogueFwdINS6_IJS8_S8_S9_EEENS6_IJNS7_ILi1EEESH_SH_EEESB_SD_Li128ELb1ELb1ELb0ELb0EEENS1_19SingleTileSchedulerILb1ELb0ELb1ELi128EEEEEEEEEvNT_6ParamsE,"",@"SHT_CUDA_INFO"
	.sectionflags	@""
	.align	4


	//----- nvinfo : EIATTR_CUDA_API_VERSION
	.align		4
        /*0000*/ 	.byte	0x04, 0x37
        /*0002*/ 	.short	(.L_778 - .L_777)
.L_777:
        /*0004*/ 	.word	0x00000082


	//----- nvinfo : EIATTR_SW2861232_WAR
	.align		4
.L_778:
        /*0008*/ 	.byte	0x01, 0x35
	.zero		2


	//----- nvinfo : EIATTR_PARAM_CBANK
	.align		4
        /*000c*/ 	.byte	0x04, 0x0a
        /*000e*/ 	.short	(.L_780 - .L_779)
	.align		4
.L_779:
        /*0010*/ 	.word	index@(.nv.constant0._ZN7cutlass13device_kernelIN5flash19enable_sm80_to_sm89INS1_16FlashAttnFwdSm80INS1_25CollectiveMainloopFwdSm80ILi4ELi1ELb0EN4cute5tupleIJNS5_1CILi128EEENS7_ILi64EEES8_EEELi128ENS_10bfloat16_tEfNS_4arch4Sm80ELb0ELb0ELb0ELb1ELb0ELb0ELb1ELb0EEENS1_21CollectiveEpilogueFwdINS6_IJS8_S8_S9_EEENS6_IJNS7_ILi1EEESH_SH_EEESB_SD_Li128ELb1ELb1ELb0ELb0EEENS1_19SingleTileSchedulerILb1ELb0ELb1ELi128EEEEEEEEEvNT_6ParamsE)
        /*0014*/ 	.short	0x0160
        /*0016*/ 	.short	0x0418


	//----- nvinfo : EIATTR_CBANK_PARAM_SIZE
	.align		4
.L_780:
        /*0018*/ 	.byte	0x03, 0x19
        /*001a*/ 	.short	0x0418


	//----- nvinfo : EIATTR_KPARAM_INFO
	.align		4
        /*001c*/ 	.byte	0x04, 0x17
        /*001e*/ 	.short	(.L_782 - .L_781)
.L_781:
        /*0020*/ 	.word	0x00000000
        /*0024*/ 	.short	0x0000
        /*0026*/ 	.short	0x0000
        /*0028*/ 	.byte	0x00, 0xf0, 0x61, 0x10


	//----- nvinfo : EIATTR_MAXREG_COUNT
	.align		4
.L_782:
        /*002c*/ 	.byte	0x03, 0x1b
        /*002e*/ 	.short	0x00ff


	//----- nvinfo : EIATTR_NUM_BARRIERS
	.align		4
        /*0030*/ 	.byte	0x02, 0x4c
        /*0032*/ 	.byte	0x02
	.zero		1


	//----- nvinfo : EIATTR_ANNOTATIONS
	.align		4
        /*0034*/ 	.byte	0x04, 0x55
        /*0036*/ 	.short	(.L_784 - .L_783)


	//   ....[0]....
.L_783:
        /* <DEDUP_REMOVED lines=41> */


	//----- nvinfo : EIATTR_MERCURY_ISA_VERSION
	.align		4
.L_784:
        /*02b8*/ 	.byte	0x03, 0x5f
        /*02ba*/ 	.short	0x0000


	//----- nvinfo : EIATTR_INT_WARP_WIDE_INSTR_OFFSETS
	.align		4
        /*02bc*/ 	.byte	0x04, 0x31
        /*02be*/ 	.short	(.L_786 - .L_785)


	//   ....[0]....
.L_785:
        /*02c0*/ 	.word	0x00001d70


	//----- nvinfo : EIATTR_COOP_GROUP_MASK_REGIDS
	.align		4
.L_786:
        /*02c4*/ 	.byte	0x04, 0x29
        /*02c6*/ 	.short	(.L_788 - .L_787)


	//   ....[0]....
.L_787:
        /*02c8*/ 	.word	0xffffffff


	//   ....[1]....
        /*02cc*/ 	.word	0xffffffff


	//   ....[2]....
        /*02d0*/ 	.word	0xffffffff


	//   ....[3]....
        /*02d4*/ 	.word	0xffffffff


	//   ....[4]....
        /*02d8*/ 	.word	0xffffffff


	//   ....[5]....
        /*02dc*/ 	.word	0xffffffff


	//   ....[6]....
        /*02e0*/ 	.word	0xffffffff


	//   ....[7]....
        /*02e4*/ 	.word	0xffffffff


	//   ....[8]....
        /*02e8*/ 	.word	0xffffffff


	//   ....[9]....
        /*02ec*/ 	.word	0xffffffff


	//   ....[10]....
        /*02f0*/ 	.word	0xffffffff


	//   ....[11]....
        /*02f4*/ 	.word	0xffffffff


	//   ....[12]....
        /*02f8*/ 	.word	0xffffffff


	//   ....[13]....
        /*02fc*/ 	.word	0xffffffff


	//   ....[14]....
        /*0300*/ 	.word	0xffffffff


	//   ....[15]....
        /*0304*/ 	.word	0xffffffff


	//   ....[16]....
        /*0308*/ 	.word	0xffffffff


	//   ....[17]....
        /*030c*/ 	.word	0xffffffff


	//   ....[18]....
        /*0310*/ 	.word	0xffffffff


	//   ....[19]....
        /*0314*/ 	.word	0xffffffff


	//   ....[20]....
        /*0318*/ 	.word	0xffffffff


	//   ....[21]....
        /*031c*/ 	.word	0xffffffff


	//   ....[22]....
        /*0320*/ 	.word	0xffffffff


	//   ....[23]....
        /*0324*/ 	.word	0xffffffff


	//   ....[24]....
        /*0328*/ 	.word	0xffffffff


	//   ....[25]....
        /*032c*/ 	.word	0xffffffff


	//   ....[26]....
        /*0330*/ 	.word	0xffffffff


	//   ....[27]....
        /*0334*/ 	.word	0xffffffff


	//   ....[28]....
        /*0338*/ 	.word	0xffffffff


	//   ....[29]....
        /*033c*/ 	.word	0xffffffff


	//   ....[30]....
        /*0340*/ 	.word	0xffffffff


	//   ....[31]....
        /*0344*/ 	.word	0xffffffff


	//   ....[32]....
        /*0348*/ 	.word	0xffffffff


	//   ....[33]....
        /*034c*/ 	.word	0xffffffff


	//   ....[34]....
        /*0350*/ 	.word	0xffffffff


	//   ....[35]....
        /*0354*/ 	.word	0xffffffff


	//   ....[36]....
        /*0358*/ 	.word	0xffffffff


	//   ....[37]....
        /*035c*/ 	.word	0xffffffff


	//   ....[38]....
        /*0360*/ 	.word	0xffffffff


	//   ....[39]....
        /*0364*/ 	.word	0xffffffff


	//   ....[40]....
        /*0368*/ 	.word	0xffffffff


	//   ....[41]....
        /*036c*/ 	.word	0xffffffff


	//   ....[42]....
        /*0370*/ 	.word	0xffffffff


	//   ....[43]....
        /*0374*/ 	.word	0xffffffff


	//   ....[44]....
        /*0378*/ 	.word	0xffffffff


	//   ....[45]....
        /*037c*/ 	.word	0xffffffff


	//   ....[46]....
        /*0380*/ 	.word	0xffffffff


	//   ....[47]....
        /*0384*/ 	.word	0xffffffff


	//   ....[48]....
        /*0388*/ 	.word	0xffffffff


	//   ....[49]....
        /*038c*/ 	.word	0xffffffff


	//   ....[50]....
        /*0390*/ 	.word	0xffffffff


	//   ....[51]....
        /*0394*/ 	.word	0xffffffff


	//   ....[52]....
        /*0398*/ 	.word	0xffffffff


	//   ....[53]....
        /*039c*/ 	.word	0xffffffff


	//   ....[54]....
        /*03a0*/ 	.word	0xffffffff


	//   ....[55]....
        /*03a4*/ 	.word	0xffffffff


	//   ....[56]....
        /*03a8*/ 	.word	0xffffffff


	//   ....[57]....
        /*03ac*/ 	.word	0xffffffff


	//   ....[58]....
        /*03b0*/ 	.word	0xffffffff


	//   ....[59]....
        /*03b4*/ 	.word	0xffffffff


	//   ....[60]....
        /*03b8*/ 	.word	0xffffffff


	//   ....[61]....
        /*03bc*/ 	.word	0xffffffff


	//   ....[62]....
        /*03c0*/ 	.word	0xffffffff


	//   ....[63]....
        /*03c4*/ 	.word	0xffffffff


	//   ....[64]....
        /*03c8*/ 	.word	0xffffffff


	//   ....[65]....
        /*03cc*/ 	.word	0xffffffff


	//   ....[66]....
        /*03d0*/ 	.word	0xffffffff


	//   ....[67]....
        /*03d4*/ 	.word	0xffffffff


	//   ....[68]....
        /*03d8*/ 	.word	0xffffffff


	//   ....[69]....
        /*03dc*/ 	.word	0xffffffff


	//   ....[70]....
        /*03e0*/ 	.word	0xffffffff


	//   ....[71]....
        /*03e4*/ 	.word	0xffffffff


	//   ....[72]....
        /*03e8*/ 	.word	0xffffffff


	//   ....[73]....
        /*03ec*/ 	.word	0xffffffff


	//   ....[74]....
        /*03f0*/ 	.word	0xffffffff


	//   ....[75]....
        /*03f4*/ 	.word	0xffffffff


	//   ....[76]....
        /*03f8*/ 	.word	0xffffffff


	//   ....[77]....
        /*03fc*/ 	.word	0xffffffff


	//   ....[78]....
        /*0400*/ 	.word	0xffffffff


	//   ....[79]....
        /*0404*/ 	.word	0xffffffff


	//   ....[80]....
        /*0408*/ 	.word	0xffffffff


	//----- nvinfo : EIATTR_COOP_GROUP_INSTR_OFFSETS
	.align		4
.L_788:
        /*040c*/ 	.byte	0x04, 0x28
        /*040e*/ 	.short	(.L_790 - .L_789)


	//   ....[0]....
.L_789:
        /*0410*/ 	.word	0x00000090


	//   ....[1]....
        /*0414*/ 	.word	0x00001190


	//   ....[2]....
        /*0418*/ 	.word	0x000011c0


	//   ....[3]....
        /*041c*/ 	.word	0x00001450


	//   ....[4]....
        /*0420*/ 	.word	0x00001480


	//   ....[5]....
        /*0424*/ 	.word	0x00001560


	//   ....[6]....
        /*0428*/ 	.word	0x00001590


	//   ....[7]....
        /*042c*/ 	.word	0x00001670


	//   ....[8]....
        /*0430*/ 	.word	0x000016a0


	//   ....[9]....
        /*0434*/ 	.word	0x00001780


	//   ....[10]....
        /*0438*/ 	.word	0x000017b0


	//   ....[11]....
        /*043c*/ 	.word	0x00001890


	//   ....[12]....
        /*0440*/ 	.word	0x000018c0


	//   ....[13]....
        /*0444*/ 	.word	0x000019a0


	//   ....[14]....
        /*0448*/ 	.word	0x000019d0


	//   ....[15]....
        /*044c*/ 	.word	0x00001aa0


	//   ....[16]....
        /*0450*/ 	.word	0x00001ae0


	//   ....[17]....
        /*0454*/ 	.word	0x00003ab0


	//   ....[18]....
        /*0458*/ 	.word	0x00003bc0


	//   ....[19]....
        /*045c*/ 	.word	0x00003dc0


	//   ....[20]....
        /*0460*/ 	.word	0x00003de0


	//   ....[21]....
        /*0464*/ 	.word	0x00003fb0


	//   ....[22]....
        /*0468*/ 	.word	0x00004040


	//   ....[23]....
        /*046c*/ 	.word	0x000042f0


	//   ....[24]....
        /*0470*/ 	.word	0x000043c0


	//   ....[25]....
        /*0474*/ 	.word	0x00007c20


	//   ....[26]....
        /*0478*/ 	.word	0x00007c80


	//   ....[27]....
        /*047c*/ 	.word	0x00007d30


	//   ....[28]....
        /*0480*/ 	.word	0x00007d90


	//   ....[29]....
        /*0484*/ 	.word	0x00007de0


	//   ....[30]....
        /*0488*/ 	.word	0x00007ef0


	//   ....[31]....
        /*048c*/ 	.word	0x00008020


	//   ....[32]....
        /*0490*/ 	.word	0x000084c0


	//   ....[33]....
        /*0494*/ 	.word	0x0000a4c0


	//   ....[34]....
        /*0498*/ 	.word	0x0000a4d0


	//   ....[35]....
        /*049c*/ 	.word	0x0000a4e0


	//   ....[36]....
        /*04a0*/ 	.word	0x0000a500


	//   ....[37]....
        /*04a4*/ 	.word	0x0000a520


	//   ....[38]....
        /*04a8*/ 	.word	0x0000a540


	//   ....[39]....
        /*04ac*/ 	.word	0x0000a550


	//   ....[40]....
        /*04b0*/ 	.word	0x0000a580


	//   ....[41]....
        /*04b4*/ 	.word	0x0000c0b0


	//   ....[42]....
        /*04b8*/ 	.word	0x0000c0d0


	//   ....[43]....
        /*04bc*/ 	.word	0x0000c100


	//   ....[44]....
        /*04c0*/ 	.word	0x0000c120


	//   ....[45]....
        /*04c4*/ 	.word	0x0000c140


	//   ....[46]....
        /*04c8*/ 	.word	0x0000c160


	//   ....[47]....
        /*04cc*/ 	.word	0x0000c170


	//   ....[48]....
        /*04d0*/ 	.word	0x0000c180


	//   ....[49]....
        /*04d4*/ 	.word	0x0000c3c0


	//   ....[50]....
        /*04d8*/ 	.word	0x0000c3d0


	//   ....[51]....
        /*04dc*/ 	.word	0x0000c4d0


	//   ....[52]....
        /*04e0*/ 	.word	0x0000c500


	//   ....[53]....
        /*04e4*/ 	.word	0x0000c5e0


	//   ....[54]....
        /*04e8*/ 	.word	0x0000c610


	//   ....[55]....
        /*04ec*/ 	.word	0x0000c6f0


	//   ....[56]....
        /*04f0*/ 	.word	0x0000c720


	//   ....[57]....
        /*04f4*/ 	.word	0x0000c800


	//   ....[58]....
        /*04f8*/ 	.word	0x0000c830


	//   ....[59]....
        /*04fc*/ 	.word	0x0000c910


	//   ....[60]....
        /*0500*/ 	.word	0x0000c940


	//   ....[61]....
        /*0504*/ 	.word	0x0000ca20


	//   ....[62]....
        /*0508*/ 	.word	0x0000ca50


	//   ....[63]....
        /*050c*/ 	.word	0x0000cb30


	//   ....[64]....
        /*0510*/ 	.word	0x0000cb50


	//   ....[65]....
        /*0514*/ 	.word	0x0000d300


	//   ....[66]....
        /*0518*/ 	.word	0x0000d310


	//   ....[67]....
        /*051c*/ 	.word	0x0000d3e0


	//   ....[68]....
        /*0520*/ 	.word	0x0000d410


	//   ....[69]....
        /*0524*/ 	.word	0x0000d4e0


	//   ....[70]....
        /*0528*/ 	.word	0x0000d510


	//   ....[71]....
        /*052c*/ 	.word	0x0000d5e0


	//   ....[72]....
        /*0530*/ 	.word	0x0000d610


	//   ....[73]....
        /*0534*/ 	.word	0x0000d6e0


	//   ....[74]....
        /*0538*/ 	.word	0x0000d710


	//   ....[75]....
        /*053c*/ 	.word	0x0000d7e0


	//   ....[76]....
        /*0540*/ 	.word	0x0000d810


	//   ....[77]....
        /*0544*/ 	.word	0x0000d8e0


	//   ....[78]....
        /*0548*/ 	.word	0x0000d910


	//   ....[79]....
        /*054c*/ 	.word	0x0000d9e0


	//   ....[80]....
        /*0550*/ 	.word	0x0000da00


	//----- nvinfo : EIATTR_EXIT_INSTR_OFFSETS
	.align		4
.L_790:
        /*0554*/ 	.byte	0x04, 0x1c
        /*0556*/ 	.short	(.L_792 - .L_791)


	//   ....[0]....
.L_791:
        /*0558*/ 	.word	0x00000350


	//   ....[1]....
        /*055c*/ 	.word	0x0000cb60


	//   ....[2]....
        /*0560*/ 	.word	0x0000cbc0


	//   ....[3]....
        /*0564*/ 	.word	0x0000cc20


	//   ....[4]....
        /*0568*/ 	.word	0x0000da10


	//   ....[5]....
        /*056c*/ 	.word	0x0000da60


	//   ....[6]....
        /*0570*/ 	.word	0x0000dac0


	//----- nvinfo : EIATTR_CTAIDZ_USED
	.align		4
.L_792:
        /*0574*/ 	.byte	0x01, 0x04
	.zero		2


	//----- nvinfo : EIATTR_MAX_THREADS
	.align		4
        /*0578*/ 	.byte	0x04, 0x05
        /*057a*/ 	.short	(.L_794 - .L_793)
.L_793:
        /*057c*/ 	.word	0x00000080
        /*0580*/ 	.word	0x00000001
        /*0584*/ 	.word	0x00000001


	//----- nvinfo : EIATTR_CRS_STACK_SIZE
	.align		4
.L_794:
        /*0588*/ 	.byte	0x04, 0x1e
        /*058a*/ 	.short	(.L_796 - .L_795)
.L_795:
        /*058c*/ 	.word	0x00000000
.L_796:


//--------------------- .nv.info._ZN7cutlass13device_kernelIN5flash19enable_sm80_to_sm89INS1_16FlashAttnFwdSm80INS1_25CollectiveMainloopFwdSm80ILi4ELi1ELb0EN4cute5tupleIJNS5_1CILi128EEENS7_ILi64EEES8_EEELi128ENS_10bfloat16_tEfNS_4arch4Sm80ELb0ELb0ELb0ELb1ELb0ELb1ELb1ELb0EEENS1_21CollectiveEpilogueFwdINS6_IJS8_S8_S9_EEENS6_IJNS7_ILi1EEESH_SH_EEESB_SD_Li128ELb1ELb1ELb0ELb0EEENS1_19SingleTileSchedulerILb1ELb0ELb1ELi128EEEEEEEEEvNT_6ParamsE --------------------------
	.section	.nv.info._ZN7cutlass13device_kernelIN5flash19enable_sm80_to_sm89INS1_16FlashAttnFwdSm80INS1_25CollectiveMainloopFwdSm80ILi4ELi1ELb0EN4cute5tupleIJNS5_1CILi128EEENS7_ILi64EEES8_EEELi128ENS_10bfloat16_tEfNS_4arch4Sm80ELb0ELb0ELb0ELb1ELb0ELb1ELb1ELb0EEENS1_21CollectiveEpilogueFwdINS6_IJS8_S8_S9_EEENS6_IJNS7_ILi1EEESH_SH_EEESB_SD_Li128ELb1ELb1ELb0ELb0EEENS1_19SingleTileSchedulerILb1ELb0ELb1ELi128EEEEEEEEEvNT_6ParamsE,"",@"SHT_CUDA_INFO"
	.sectionflags	@""
	.align	4


	//----- nvinfo : EIATTR_CUDA_API_VERSION
	.align		4
        /*0000*/ 	.byte	0x04, 0x37
        /*0002*/ 	.short	(.L_798 - .L_797)
.L_797:
        /*0004*/ 	.word	0x00000082


	//----- nvinfo : EIATTR_SW2861232_WAR
	.align		4
.L_798:
        /*0008*/ 	.byte	0x01, 0x35
	.zero		2


	//----- nvinfo : EIATTR_PARAM_CBANK
	.align		4
        /*000c*/ 	.byte	0x04, 0x0a
        /*000e*/ 	.short	(.L_800 - .L_799)
	.align		4
.L_799:
        /*0010*/ 	.word	index@(.nv.constant0._ZN7cutlass13device_kernelIN5flash19enable_sm80_to_sm89INS1_16FlashAttnFwdSm80INS1_25CollectiveMainloopFwdSm80ILi4ELi1ELb0EN4cute5tupleIJNS5_1CILi128EEENS7_ILi64EEES8_EEELi128ENS_10bfloat16_tEfNS_4arch4Sm80ELb0ELb0ELb0ELb1ELb0ELb1ELb1ELb0EEENS1_21CollectiveEpilogueFwdINS6_IJS8_S8_S9_EEENS6_IJNS7_ILi1EEESH_SH_EEESB_SD_Li128ELb1ELb1ELb0ELb0EEENS1_19SingleTileSchedulerILb1ELb0ELb1ELi128EEEEEEEEEvNT_6ParamsE)
        /*0014*/ 	.short	0x0160
        /*0016*/ 	.short	0x0418


	//----- nvinfo : EIATTR_CBANK_PARAM_SIZE
	.align		4
.L_800:
        /*0018*/ 	.byte	0x03, 0x19
        /*001a*/ 	.short	0x0418


	//----- nvinfo : EIATTR_KPARAM_INFO
	.align		4
        /*001c*/ 	.byte	0x04, 0x17
        /*001e*/ 	.short	(.L_802 - .L_801)
.L_801:
        /*0020*/ 	.word	0x00000000
        /*0024*/ 	.short	0x0000
        /*0026*/ 	.short	0x0000
        /*0028*/ 	.byte	0x00, 0xf0, 0x61, 0x10


	//----- nvinfo : EIATTR_MAXREG_COUNT
	.align		4
.L_802:
        /*002c*/ 	.byte	0x03, 0x1b
        /*002e*/ 	.short	0x00ff


	//----- nvinfo : EIATTR_NUM_BARRIERS
	.align		4
        /*0030*/ 	.byte	0x02, 0x4c
        /*0032*/ 	.byte	0x02
	.zero		1


	//----- nvinfo : EIATTR_ANNOTATIONS
	.align		4
        /*0034*/ 	.byte	0x04, 0x55
        /*0036*/ 	.short	(.L_804 - .L_803)


	//   ....[0]....
.L_803:
        /* <DEDUP_REMOVED lines=57> */


	//----- nvinfo : EIATTR_MERCURY_ISA_VERSION
	.align		4
.L_804:
        /*03b0*/ 	.byte	0x03, 0x5f
        /*03b2*/ 	.short	0x0000


	//----- nvinfo : EIATTR_COOP_GROUP_MASK_REGIDS
	.align		4
        /*03b4*/ 	.byte	0x04, 0x29
        /*03b6*/ 	.short	(.L_806 - .L_805)


	//   ....[0]....
.L_805:
        /*03b8*/ 	.word	0xffffffff


	//   ....[1]....
        /*03bc*/ 	.word	0xffffffff


	//   ....[2]....
        /*03c0*/ 	.word	0xffffffff


	//   ....[3]....
        /*03c4*/ 	.word	0xffffffff


	//   ....[4]....
        /*03c8*/ 	.word	0xffffffff


	//   ....[5]....
        /*03cc*/ 	.word	0xffffffff


	//   ....[6]....
        /*03d0*/ 	.word	0xffffffff


	//   ....[7]....
        /*03d4*/ 	.word	0xffffffff


	//   ....[8]....
        /*03d8*/ 	.word	0xffffffff


	//   ....[9]....
        /*03dc*/ 	.word	0xffffffff


	//   ....[10]....
        /*03e0*/ 	.word	0xffffffff


	//   ....[11]....
        /*03e4*/ 	.word	0xffffffff


	//   ....[12]....
        /*03e8*/ 	.word	0xffffffff


	//   ....[13]....
        /*03ec*/ 	.word	0xffffffff


	//   ....[14]....
        /*03f0*/ 	.word	0xffffffff


	//   ....[15]....
        /*03f4*/ 	.word	0xffffffff


	//   ....[16]....
        /*03f8*/ 	.word	0xffffffff


	//   ....[17]....
        /*03fc*/ 	.word	0xffffffff


	//   ....[18]....
        /*0400*/ 	.word	0xffffffff


	//   ....[19]....
        /*0404*/ 	.word	0xffffffff


	//   ....[20]....
        /*0408*/ 	.word	0xffffffff


	//   ....[21]....
        /*040c*/ 	.word	0xffffffff


	//   ....[22]....
        /*0410*/ 	.word	0xffffffff


	//   ....[23]....
        /*0414*/ 	.word	0xffffffff


	//   ....[24]....
        /*0418*/ 	.word	0xffffffff


	//   ....[25]....
        /*041c*/ 	.word	0xffffffff


	//   ....[26]....
        /*0420*/ 	.word	0xffffffff


	//   ....[27]....
        /*0424*/ 	.word	0xffffffff


	//   ....[28]....
        /*0428*/ 	.word	0xffffffff


	//   ....[29]....
        /*042c*/ 	.word	0xffffffff


	//   ....[30]....
        /*0430*/ 	.word	0xffffffff


	//   ....[31]....
        /*0434*/ 	.word	0xffffffff


	//   ....[32]....
        /*0438*/ 	.word	0xffffffff


	//   ....[33]....
        /*043c*/ 	.word	0xffffffff


	//   ....[34]....
        /*0440*/ 	.word	0xffffffff


	//   ....[35]....
        /*0444*/ 	.word	0xffffffff


	//   ....[36]....
        /*0448*/ 	.word	0xffffffff


	//   ....[37]....
        /*044c*/ 	.word	0xffffffff


	//   ....[38]....
        /*0450*/ 	.word	0xffffffff


	//   ....[39]....
        /*0454*/ 	.word	0xffffffff


	//   ....[40]....
        /*0458*/ 	.word	0xffffffff


	//   ....[41]....
        /*045c*/ 	.word	0xffffffff


	//   ....[42]....
        /*0460*/ 	.word	0xffffffff


	//   ....[43]....
        /*0464*/ 	.word	0xffffffff


	//   ....[44]....
        /*0468*/ 	.word	0xffffffff


	//   ....[45]....
        /*046c*/ 	.word	0xffffffff


	//   ....[46]....
        /*0470*/ 	.word	0xffffffff


	//   ....[47]....
        /*0474*/ 	.word	0xffffffff


	//   ....[48]....
        /*0478*/ 	.word	0xffffffff


	//   ....[49]....
        /*047c*/ 	.word	0xffffffff


	//   ....[50]....
        /*0480*/ 	.word	0xffffffff


	//   ....[51]....
        /*0484*/ 	.word	0xffffffff


	//   ....[52]....
        /*0488*/ 	.word	0xffffffff


	//   ....[53]....
        /*048c*/ 	.word	0xffffffff


	//   ....[54]....
        /*0490*/ 	.word	0xffffffff


	//   ....[55]....
        /*0494*/ 	.word	0xffffffff


	//   ....[56]....
        /*0498*/ 	.word	0xffffffff


	//   ....[57]....
        /*049c*/ 	.word	0xffffffff


	//   ....[58]....
        /*04a0*/ 	.word	0xffffffff


	//   ....[59]....
        /*04a4*/ 	.word	0xffffffff


	//   ....[60]....
        /*04a8*/ 	.word	0xffffffff


	//   ....[61]....
        /*04ac*/ 	.word	0xffffffff


	//   ....[62]....
        /*04b0*/ 	.word	0xffffffff


	//   ....[63]....
        /*04b4*/ 	.word	0xffffffff


	//   ....[64]....
        /*04b8*/ 	.word	0xffffffff


	//   ....[65]....
        /*04bc*/ 	.word	0xffffffff


	//   ....[66]....
        /*04c0*/ 	.word	0xffffffff


	//   ....[67]....
        /*04c4*/ 	.word	0xffffffff


	//   ....[68]....
        /*04c8*/ 	.word	0xffffffff


	//   ....[69]....
        /*04cc*/ 	.word	0xffffffff


	//   ....[70]....
        /*04d0*/ 	.word	0xffffffff


	//   ....[71]....
        /*04d4*/ 	.word	0xffffffff


	//   ....[72]....
        /*04d8*/ 	.word	0xffffffff


	//   ....[73]....
        /*04dc*/ 	.word	0xffffffff


	//   ....[74]....
        /*04e0*/ 	.word	0xffffffff


	//   ....[75]....
        /*04e4*/ 	.word	0xffffffff


	//   ....[76]....
        /*04e8*/ 	.word	0xffffffff


	//   ....[77]....
        /*04ec*/ 	.word	0xffffffff


	//   ....[78]....
        /*04f0*/ 	.word	0xffffffff


	//   ....[79]....
        /*04f4*/ 	.word	0xffffffff


	//   ....[80]....
        /*04f8*/ 	.word	0xffffffff


	//----- nvinfo : EIATTR_COOP_GROUP_INSTR_OFFSETS
	.align		4
.L_806:
        /*04fc*/ 	.byte	0x04, 0x28
        /*04fe*/ 	.short	(.L_808 - .L_807)


	//   ....[0]....
.L_807:
        /*0500*/ 	.word	0x00000090


	//   ....[1]....
        /*0504*/ 	.word	0x000084b0


	//   ....[2]....
        /*0508*/ 	.word	0x000084f0


	//   ....[3]....
        /*050c*/ 	.word	0x00008520


	//   ....[4]....
        /*0510*/ 	.word	0x00008560


	//   ....[5]....
        /*0514*/ 	.word	0x00008590


	//   ....[6]....
        /*0518*/ 	.word	0x00008600


	//   ....[7]....
        /*051c*/ 	.word	0x00008660


	//   ....[8]....
        /*0520*/ 	.word	0x00008720


	//   ....[9]....
        /*0524*/ 	.word	0x000087d0


	//   ....[10]....
        /*0528*/ 	.word	0x000087f0


	//   ....[11]....
        /*052c*/ 	.word	0x00008860


	//   ....[12]....
        /*0530*/ 	.word	0x000088f0


	//   ....[13]....
        /*0534*/ 	.word	0x000089d0


	//   ....[14]....
        /*0538*/ 	.word	0x000089f0


	//   ....[15]....
        /*053c*/ 	.word	0x00008bc0


	//   ....[16]....
        /*0540*/ 	.word	0x00008c00


	//   ....[17]....
        /*0544*/ 	.word	0x000112b0


	//   ....[18]....
        /*0548*/ 	.word	0x000113d0


	//   ....[19]....
        /*054c*/ 	.word	0x00011650


	//   ....[20]....
        /*0550*/ 	.word	0x000116a0


	//   ....[21]....
        /*0554*/ 	.word	0x000117d0


	//   ....[22]....
        /*0558*/ 	.word	0x000118b0


	//   ....[23]....
        /*055c*/ 	.word	0x000118e0


	//   ....[24]....
        /*0560*/ 	.word	0x00011930


	//   ....[25]....
        /*0564*/ 	.word	0x00015620


	//   ....[26]....
        /*0568*/ 	.word	0x00015680


	//   ....[27]....
        /*056c*/ 	.word	0x00015730


	//   ....[28]....
        /*0570*/ 	.word	0x000157a0


	//   ....[29]....
        /*0574*/ 	.word	0x000157d0


	//   ....[30]....
        /*0578*/ 	.word	0x000158e0


	//   ....[31]....
        /*057c*/ 	.word	0x00015f30


	//   ....[32]....
        /*0580*/ 	.word	0x000160d0


	//   ....[33]....
        /*0584*/ 	.word	0x00018030


	//   ....[34]....
        /*0588*/ 	.word	0x00018040


	//   ....[35]....
        /*058c*/ 	.word	0x00018050


	//   ....[36]....
        /*0590*/ 	.word	0x00018070


	//   ....[37]....
        /*0594*/ 	.word	0x00018090


	//   ....[38]....
        /*0598*/ 	.word	0x000180b0


	//   ....[39]....
        /*059c*/ 	.word	0x000180c0


	//   ....[40]....
        /*05a0*/ 	.word	0x000180f0


	//   ....[41]....
        /*05a4*/ 	.word	0x00019bf0


	//   ....[42]....
        /*05a8*/ 	.word	0x00019c30


	//   ....[43]....
        /*05ac*/ 	.word	0x00019c60


	//   ....[44]....
        /*05b0*/ 	.word	0x00019c80


	//   ....[45]....
        /*05b4*/ 	.word	0x00019ca0


	//   ....[46]....
        /*05b8*/ 	.word	0x00019cc0


	//   ....[47]....
        /*05bc*/ 	.word	0x00019cd0


	//   ....[48]....
        /*05c0*/ 	.word	0x00019ce0


	//   ....[49]....
        /*05c4*/ 	.word	0x00019f20


	//   ....[50]....
        /*05c8*/ 	.word	0x00019f30


	//   ....[51]....
        /*05cc*/ 	.word	0x0001a030


	//   ....[52]....
        /*05d0*/ 	.word	0x0001a060


	//   ....[53]....
        /*05d4*/ 	.word	0x0001a140


	//   ....[54]....
        /*05d8*/ 	.word	0x0001a170


	//   ....[55]....
        /*05dc*/ 	.word	0x0001a250


	//   ....[56]....
        /*05e0*/ 	.word	0x0001a280


	//   ....[57]....
        /*05e4*/ 	.word	0x0001a360


	//   ....[58]....
        /*05e8*/ 	.word	0x0001a390


	//   ....[59]....
        /*05ec*/ 	.word	0x0001a470


	//   ....[60]....
        /*05f0*/ 	.word	0x0001a4a0


	//   ....[61]....
        /*05f4*/ 	.word	0x0001a580


	//   ....[62]....
        /*05f8*/ 	.word	0x0001a5b0


	//   ....[63]....
        /*05fc*/ 	.word	0x0001a690


	//   ....[64]....
        /*0600*/ 	.word	0x0001a6b0


	//   ....[65]....
        /*0604*/ 	.word	0x0001ae20


	//   ....[66]....
        /*0608*/ 	.word	0x0001ae30


	//   ....[67]....
        /*060c*/ 	.word	0x0001af00


	//   ....[68]....
        /*0610*/ 	.word	0x0001af30


	//   ....[69]....
        /*0614*/ 	.word	0x0001b000


	//   ....[70]....
        /*0618*/ 	.word	0x0001b030


	//   ....[71]....
        /*061c*/ 	.word	0x0001b100


	//   ....[72]....
        /*0620*/ 	.word	0x0001b130


	//   ....[73]....
        /*0624*/ 	.word	0x0001b200


	//   ....[74]....
        /*0628*/ 	.word	0x0001b230


	//   ....[75]....
        /*062c*/ 	.word	0x0001b300


	//   ....[76]....
        /*0630*/ 	.word	0x0001b330


	//   ....[77]....
        /*0634*/ 	.word	0x0001b400


	//   ....[78]....
        /*0638*/ 	.word	0x0001b430


	//   ....[79]....
        /*063c*/ 	.word	0x0001b500


	//   ....[80]....
        /*0640*/ 	.word	0x0001b520


	//----- nvinfo : EIATTR_EXIT_INSTR_OFFSETS
	.align		4
.L_808:
        /*0644*/ 	.byte	0x04, 0x1c
        /*0646*/ 	.short	(.L_810 - .L_809)


	//   ....[0]....
.L_809:
        /*0648*/ 	.word	0x00000350


	//   ....[1]....
        /*064c*/ 	.word	0x0001a6c0


	//   ....[2]....
        /*0650*/ 	.word	0x0001a720


	//   ....[3]....
        /*0654*/ 	.word	0x0001a780


	//   ....[4]....
        /*0658*/ 	.word	0x0001b530


	//   ....[5]....
        /*065c*/ 	.word	0x0001b580


	//   ....[6]....
        /*0660*/ 	.word	0x0001b5e0


	//----- nvinfo : EIATTR_CTAIDZ_USED
	.align		4
.L_810:
        /*0664*/ 	.byte	0x01, 0x04
	.zero		2


	//----- nvinfo : EIATTR_MAX_THREADS
	.align		4
        /*0668*/ 	.byte	0x04, 0x05
        /*066a*/ 	.short	(.L_812 - .L_811)
.L_811:
        /*066c*/ 	.word	0x00000080
        /*0670*/ 	.word	0x00000001
        /*0674*/ 	.word	0x00000001


	//----- nvinfo : EIATTR_CRS_STACK_SIZE
	.align		4
.L_812:
        /*0678*/ 	.byte	0x04, 0x1e
        /*067a*/ 	.short	(.L_814 - .L_813)
.L_813:
        /*067c*/ 	.word	0x00000000
.L_814:


//--------------------- .nv.info._ZN7cutlass13device_kernelIN5flash19enable_sm80_to_sm89INS1_16FlashAttnFwdSm80INS1_25CollectiveMainloopFwdSm80ILi4ELi1ELb0EN4cute5tupleIJNS5_1CILi128EEENS7_ILi48EEES8_EEELi128ENS_10bfloat16_tEfNS_4arch4Sm80ELb0ELb1ELb0ELb0ELb0ELb0ELb1ELb0EEENS1_21CollectiveEpilogueFwdINS6_IJS8_S8_S9_EEENS6_IJNS7_ILi1EEESH_SH_EEESB_SD_Li128ELb0ELb1ELb0ELb0EEENS1_19SingleTileSchedulerILb0ELb0ELb1ELi128EEEEEEEEEvNT_6ParamsE --------------------------
	.section	.nv.info._ZN7cutlass13device_kernelIN5flash19enable_sm80_to_sm89INS1_16FlashAttnFwdSm80INS1_25CollectiveMainloopFwdSm80ILi4ELi1ELb0EN4cute5tupleIJNS5_1CILi128EEENS7_ILi48EEES8_EEELi128ENS_10bfloat16_tEfNS_4arch4Sm80ELb0ELb1ELb0ELb0ELb0ELb0ELb1ELb0EEENS1_21CollectiveEpilogueFwdINS6_IJS8_S8_S9_EEENS6_IJNS7_ILi1EEESH_SH_EEESB_SD_Li128ELb0ELb1ELb0ELb0EEENS1_19SingleTileSchedulerILb0ELb0ELb1ELi128EEEEEEEEEvNT_6ParamsE,"",@"SHT_CUDA_INFO"
	.sectionflags	@""
	.align	4


	//----- nvinfo : EIATTR_CUDA_API_VERSION
	.align		4
        /*0000*/ 	.byte	0x04, 0x37
        /*0002*/ 	.short	(.L_816 - .L_815)
.L_815:
        /*0004*/ 	.word	0x00000082


	//----- nvinfo : EIATTR_SW2861232_WAR
	.align		4
.L_816:
        /*0008*/ 	.byte	0x01, 0x35
	.zero		2


	//----- nvinfo : EIATTR_PARAM_CBANK
	.align		4
        /*000c*/ 	.byte	0x04, 0x0a
        /*000e*/ 	.short	(.L_818 - .L_817)
	.align		4
.L_817:
        /*0010*/ 	.word	index@(.nv.constant0._ZN7cutlass13device_kernelIN5flash19enable_sm80_to_sm89INS1_16FlashAttnFwdSm80INS1_25CollectiveMainloopFwdSm80ILi4ELi1ELb0EN4cute5tupleIJNS5_1CILi128EEENS7_ILi48EEES8_EEELi128ENS_10bfloat16_tEfNS_4arch4Sm80ELb0ELb1ELb0ELb0ELb0ELb0ELb1ELb0EEENS1_21CollectiveEpilogueFwdINS6_IJS8_S8_S9_EEENS6_IJNS7_ILi1EEESH_SH_EEESB_SD_Li128ELb0ELb1ELb0ELb0EEENS1_19SingleTileSchedulerILb0ELb0ELb1ELi128EEEEEEEEEvNT_6ParamsE)
        /*0014*/ 	.short	0x0160
        /*0016*/ 	.short	0x0418


	//----- nvinfo : EIATTR_CBANK_PARAM_SIZE
	.align		4
.L_818:
        /*0018*/ 	.byte	0x03, 0x19
        /*001a*/ 	.short	0x0418


	//----- nvinfo : EIATTR_KPARAM_INFO
	.align		4
        /*001c*/ 	.byte	0x04, 0x17
        /*001e*/ 	.short	(.L_820 - .L_819)
.L_819:
        /*0020*/ 	.word	0x00000000
        /*0024*/ 	.short	0x0000
        /*0026*/ 	.short	0x0000
        /*0028*/ 	.byte	0x00, 0xf0, 0x61, 0x10


	//----- nvinfo : EIATTR_MAXREG_COUNT
	.align		4
.L_820:
        /*002c*/ 	.byte	0x03, 0x1b
        /*002e*/ 	.short	0x00ff


	//----- nvinfo : EIATTR_NUM_BARRIERS
	.align		4
        /*0030*/ 	.byte	0x02, 0x4c
        /*0032*/ 	.byte	0x02
	.zero		1


	//----- nvinfo : EIATTR_ANNOTATIONS
	.align		4
        /*0034*/ 	.byte	0x04, 0x55
        /*0036*/ 	.short	(.L_822 - .L_821)


	//   ....[0]....
.L_821:
        /* <DEDUP_REMOVED lines=43> */


	//----- nvinfo : EIATTR_MERCURY_ISA_VERSION
	.align		4
.L_822:
        /*02d0*/ 	.byte	0x03, 0x5f
        /*02d2*/ 	.short	0x0000


	//----- nvinfo : EIATTR_COOP_GROUP_MASK_REGIDS
	.align		4
        /*02d4*/ 	.byte	0x04, 0x29
        /*02d6*/ 	.short	(.L_824 - .L_823)


	//   ....[0]....
.L_823:
        /*02d8*/ 	.word	0xffffffff


	//   ....[1]....
        /*02dc*/ 	.word	0xffffffff


	//   ....[2]....
        /*02e0*/ 	.word	0xffffffff


	//   ....[3]....
        /*02e4*/ 	.word	0xffffffff


	//   ....[4]....
        /*02e8*/ 	.word	0xffffffff


	//   ....[5]....
        /*02ec*/ 	.word	0xffffffff


	//   ....[6]....
        /*02f0*/ 	.word	0xffffffff


	//   ....[7]....
        /*02f4*/ 	.word	0xffffffff


	//   ....[8]....
        /*02f8*/ 	.word	0xffffffff


	//   ....[9]....
        /*02fc*/ 	.word	0xffffffff


	//   ....[10]....
        /*0300*/ 	.word	0xffffffff


	//   ....[11]....
        /*0304*/ 	.word	0xffffffff


	//   ....[12]....
        /*0308*/ 	.word	0xffffffff


	//   ....[13]....
        /*030c*/ 	.word	0xffffffff


	//   ....[14]....
        /*0310*/ 	.word	0xffffffff


	//   ....[15]....
        /*0314*/ 	.word	0xffffffff


	//   ....[16]....
        /*0318*/ 	.word	0xffffffff


	//   ....[17]....
        /*031c*/ 	.word	0xffffffff


	//   ....[18]....
        /*0320*/ 	.word	0xffffffff


	//   ....[19]....
        /*0324*/ 	.word	0xffffffff


	//   ....[20]....
        /*0328*/ 	.word	0xffffffff


	//   ....[21]....
        /*032c*/ 	.word	0xffffffff


	//   ....[22]....
        /*0330*/ 	.word	0xffffffff


	//   ....[23]....
        /*0334*/ 	.word	0xffffffff


	//   ....[24]....
        /*0338*/ 	.word	0xffffffff


	//   ....[25]....
        /*033c*/ 	.word	0xffffffff


	//   ....[26]....
        /*0340*/ 	.word	0xffffffff


	//   ....[27]....
        /*0344*/ 	.word	0xffffffff


	//   ....[28]....
        /*0348*/ 	.word	0xffffffff


	//   ....[29]....
        /*034c*/ 	.word	0xffffffff


	//   ....[30]....
        /*0350*/ 	.word	0xffffffff


	//   ....[31]....
        /*0354*/ 	.word	0xffffffff


	//   ....[32]....
        /*0358*/ 	.word	0xffffffff


	//   ....[33]....
        /*035c*/ 	.word	0xffffffff


	//   ....[34]....
        /*0360*/ 	.word	0xffffffff


	//   ....[35]....
        /*0364*/ 	.word	0xffffffff


	//   ....[36]....
        /*0368*/ 	.word	0xffffffff


	//   ....[37]....
        /*036c*/ 	.word	0xffffffff


	//   ....[38]....
        /*0370*/ 	.word	0xffffffff


	//   ....[39]....
        /*0374*/ 	.word	0xffffffff


	//   ....[40]....
        /*0378*/ 	.word	0xffffffff


	//   ....[41]....
        /*037c*/ 	.word	0xffffffff


	//   ....[42]....
        /*0380*/ 	.word	0xffffffff


	//   ....[43]....
        /*0384*/ 	.word	0xffffffff


	//   ....[44]....
        /*0388*/ 	.word	0xffffffff


	//   ....[45]....
        /*038c*/ 	.word	0xffffffff


	//   ....[46]....
        /*0390*/ 	.word	0xffffffff


	//   ....[47]....
        /*0394*/ 	.word	0xffffffff


	//   ....[48]....
        /*0398*/ 	.word	0xffffffff


	//   ....[49]....
        /*039c*/ 	.word	0xffffffff


	//   ....[50]....
        /*03a0*/ 	.word	0xffffffff


	//   ....[51]....
        /*03a4*/ 	.word	0xffffffff


	//   ....[52]....
        /*03a8*/ 	.word	0xffffffff


	//   ....[53]....
        /*03ac*/ 	.word	0xffffffff


	//   ....[54]....
        /*03b0*/ 	.word	0xffffffff


	//   ....[55]....
        /*03b4*/ 	.word	0xffffffff


	//   ....[56]....
        /*03b8*/ 	.word	0xffffffff


	//   ....[57]....
        /*03bc*/ 	.word	0xffffffff


	//   ....[58]....
        /*03c0*/ 	.word	0xffffffff


	//   ....[59]....
        /*03c4*/ 	.word	0xffffffff


	//   ....[60]....
        /*03c8*/ 	.word	0xffffffff


	//   ....[61]....
        /*03cc*/ 	.word	0xffffffff


	//   ....[62]....
        /*03d0*/ 	.word	0xffffffff


	//   ....[63]....
        /*03d4*/ 	.word	0xffffffff


	//   ....[64]....
        /*03d8*/ 	.word	0xffffffff


	//   ....[65]....
        /*03dc*/ 	.word	0xffffffff


	//   ....[66]....
        /*03e0*/ 	.word	0xffffffff


	//   ....[67]....
        /*03e4*/ 	.word	0xffffffff


	//   ....[68]....
        /*03e8*/ 	.word	0xffffffff


	//   ....[69]....
        /*03ec*/ 	.word	0xffffffff


	//   ....[70]....
        /*03f0*/ 	.word	0xffffffff


	//   ....[71]....
        /*03f4*/ 	.word	0xffffffff


	//   ....[72]....
        /*03f8*/ 	.word	0xffffffff


	//   ....[73]....
        /*03fc*/ 	.word	0xffffffff


	//   ....[74]....
        /*0400*/ 	.word	0xffffffff


	//   ....[75]....
        /*0404*/ 	.word	0xffffffff


	//   ....[76]....
        /*0408*/ 	.word	0xffffffff


	//   ....[77]....
        /*040c*/ 	.word	0xffffffff


	//   ....[78]....
        /*0410*/ 	.word	0xffffffff


	//   ....[79]....
        /*0414*/ 	.word	0xffffffff


	//   ....[80]....
        /*0418*/ 	.word	0xffffffff


	//   ....[81]....
        /*041c*/ 	.word	0xffffffff


	//   ....[82]....
        /*0420*/ 	.word	0xffffffff


	//   ....[83]....
        /*0424*/ 	.word	0xffffffff


	//   ....[84]....
        /*0428*/ 	.word	0xffffffff


	//   ....[85]....
        /*042c*/ 	.word	0xffffffff


	//   ....[86]....
        /*0430*/ 	.word	0xffffffff


	//   ....[87]....
        /*0434*/ 	.word	0xffffffff


	//   ....[88]....
        /*0438*/ 	.word	0xffffffff


	//   ....[89]....
        /*043c*/ 	.word	0xffffffff


	//   ....[90]....
        /*0440*/ 	.word	0xffffffff


	//   ....[91]....
        /*0444*/ 	.word	0xffffffff


	//   ....[92]....
        /*0448*/ 	.word	0xffffffff


	//   ....[93]....
        /*044c*/ 	.word	0xffffffff


	//   ....[94]....
        /*0450*/ 	.word	0xffffffff


	//   ....[95]....
        /*0454*/ 	.word	0xffffffff


	//   ....[96]....
        /*0458*/ 	.word	0xffffffff


	//   ....[97]....
        /*045c*/ 	.word	0xffffffff


	//   ....[98]....
        /*0460*/ 	.word	0xffffffff


	//   ....[99]....
        /*0464*/ 	.word	0xffffffff


	//   ....[100]....
        /*0468*/ 	.word	0xffffffff


	//   ....[101]....
        /*046c*/ 	.word	0xffffffff


	//   ....[102]....
        /*0470*/ 	.word	0xffffffff


	//   ....[103]....
        /*0474*/ 	.word	0xffffffff


	//   ....[104]....
        /*0478*/ 	.word	0xffffffff


	//   ....[105]....
        /*047c*/ 	.word	0xffffffff


	//   ....[106]....
        /*0480*/ 	.word	0xffffffff


	//   ....[107]....
        /*0484*/ 	.word	0xffffffff


	//----- nvinfo : EIATTR_COOP_GROUP_INSTR_OFFSETS
	.align		4
.L_824:
        /*0488*/ 	.byte	0x04, 0x28
        /*048a*/ 	.short	(.L_826 - .L_825)


	//   ....[0]....
.L_825:
        /*048c*/ 	.word	0x00000ed0


	//   ....[1]....
        /*0490*/ 	.word	0x00000f10


	//   ....[2]....
        /*0494*/ 	.word	0x00000f40


	//   ....[3]....
        /*0498*/ 	.word	0x00000f70


	//   ....[4]....
        /*049c*/ 	.word	0x00001020


	//   ....[5]....
        /*04a0*/ 	.word	0x00001080


	//   ....[6]....
        /*04a4*/ 	.word	0x00001100


	//   ....[7]....
        /*04a8*/ 	.word	0x00001140


	//   ....[8]....
        /*04ac*/ 	.word	0x00001200


	//   ....[9]....
        /*04b0*/ 	.word	0x00001260


	//   ....[10]....
        /*04b4*/ 	.word	0x000012d0


	//   ....[11]....
        /*04b8*/ 	.word	0x000013b0


	//   ....[12]....
        /*04bc*/ 	.word	0x000013e0


	//   ....[13]....
        /*04c0*/ 	.word	0x00001410


	//   ....[14]....
        /*04c4*/ 	.word	0x00001450


	//   ....[15]....
        /*04c8*/ 	.word	0x00001470


	//   ....[16]....
        /*04cc*/ 	.word	0x00002be0


	//   ....[17]....
        /*04d0*/ 	.word	0x00002e20


	//   ....[18]....
        /*04d4*/ 	.word	0x00002fe0


	//   ....[19]....
        /*04d8*/ 	.word	0x00003a90


	//   ....[20]....
        /*04dc*/ 	.word	0x00003ec0


	//   ....[21]....
        /*04e0*/ 	.word	0x00004040


	//   ....[22]....
        /*04e4*/ 	.word	0x00004140


	//   ....[23]....
        /*04e8*/ 	.word	0x00004260


	//   ....[24]....
        /*04ec*/ 	.word	0x000046b0


	//   ....[25]....
        /*04f0*/ 	.word	0x000046f0


	//   ....[26]....
        /*04f4*/ 	.word	0x000047a0


	//   ....[27]....
        /*04f8*/ 	.word	0x00004920


	//   ....[28]....
        /*04fc*/ 	.word	0x00007510


	//   ....[29]....
        /*0500*/ 	.word	0x000077a0


	//   ....[30]....
        /*0504*/ 	.word	0x00007980


	//   ....[31]....
        /*0508*/ 	.word	0x00007ff0


	//   ....[32]....
        /*050c*/ 	.word	0x00008790


	//   ....[33]....
        /*0510*/ 	.word	0x000088b0


	//   ....[34]....
        /*0514*/ 	.word	0x000089f0


	//   ....[35]....
        /*0518*/ 	.word	0x00008b40


	//   ....[36]....
        /*051c*/ 	.word	0x00008be0


	//   ....[37]....
        /*0520*/ 	.word	0x00008d00


	//   ....[38]....
        /*0524*/ 	.word	0x00008ec0


	//   ....[39]....
        /*0528*/ 	.word	0x00008f10


	//   ....[40]....
        /*052c*/ 	.word	0x0000bd10


	//   ....[41]....
        /*0530*/ 	.word	0x0000bd70


	//   ....[42]....
        /*0534*/ 	.word	0x0000bda0


	//   ....[43]....
        /*0538*/ 	.word	0x0000bdd0


	//   ....[44]....
        /*053c*/ 	.word	0x0000be20


	//   ....[45]....
        /*0540*/ 	.word	0x0000be60


	//   ....[46]....
        /*0544*/ 	.word	0x0000c120


	//   ....[47]....
        /*0548*/ 	.word	0x0000c2a0


	//   ....[48]....
        /*054c*/ 	.word	0x0000ebb0


	//   ....[49]....
        /*0550*/ 	.word	0x0000ee20


	//   ....[50]....
        /*0554*/ 	.word	0x0000f330


	//   ....[51]....
        /*0558*/ 	.word	0x0000f800


	//   ....[52]....
        /*055c*/ 	.word	0x0000ffb0


	//   ....[53]....
        /*0560*/ 	.word	0x00010020


	//   ....[54]....
        /*0564*/ 	.word	0x000101e0


	//   ....[55]....
        /*0568*/ 	.word	0x00010210


	//   ....[56]....
        /*056c*/ 	.word	0x00010230


	//   ....[57]....
        /*0570*/ 	.word	0x00010310


	//   ....[58]....
        /*0574*/ 	.word	0x00010600


	//   ....[59]....
        /*0578*/ 	.word	0x00010670


	//   ....[60]....
        /*057c*/ 	.word	0x00012170


	//   ....[61]....
        /*0580*/ 	.word	0x00012180


	//   ....[62]....
        /*0584*/ 	.word	0x00012190


	//   ....[63]....
        /*0588*/ 	.word	0x000121a0


	//   ....[64]....
        /*058c*/ 	.word	0x000121d0


	//   ....[65]....
        /*0590*/ 	.word	0x000121f0


	//   ....[66]....
        /*0594*/ 	.word	0x00012210


	//   ....[67]....
        /*0598*/ 	.word	0x00012220


	//   ....[68]....
        /*059c*/ 	.word	0x000136d0


	//   ....[69]....
        /*05a0*/ 	.word	0x00013d20


	//   ....[70]....
        /*05a4*/ 	.word	0x00013d40


	//   ....[71]....
        /*05a8*/ 	.word	0x00013d50


	//   ....[72]....
        /*05ac*/ 	.word	0x00013d60


	//   ....[73]....
        /*05b0*/ 	.word	0x00013d70


	//   ....[74]....
        /*05b4*/ 	.word	0x00013d80


	//   ....[75]....
        /*05b8*/ 	.word	0x00013d90


	//   ....[76]....
        /*05bc*/ 	.word	0x00013ef0


	//   ....[77]....
        /*05c0*/ 	.word	0x00013f00


	//   ....[78]....
        /*05c4*/ 	.word	0x00014000


	//   ....[79]....
        /*05c8*/ 	.word	0x00014030


	//   ....[80]....
        /*05cc*/ 	.word	0x00014110


	//   ....[81]....
        /*05d0*/ 	.word	0x00014140


	//   ....[82]....
        /*05d4*/ 	.word	0x00014220


	//   ....[83]....
        /*05d8*/ 	.word	0x00014250


	//   ....[84]....
        /*05dc*/ 	.word	0x00014330


	//   ....[85]....
        /*05e0*/ 	.word	0x00014360


	//   ....[86]....
        /*05e4*/ 	.word	0x00014440


	//   ....[87]....
        /*05e8*/ 	.word	0x00014470


	//   ....[88]....
        /*05ec*/ 	.word	0x00014550


	//   ....[89]....
        /*05f0*/ 	.word	0x00014580


	//   ....[90]....
        /*05f4*/ 	.word	0x00014660


	//   ....[91]....
        /*05f8*/ 	.word	0x00014680


	//   ....[92]....
        /*05fc*/ 	.word	0x00014cb0


	//   ....[93]....
        /*0600*/ 	.word	0x00014cc0


	//   ....[94]....
        /*0604*/ 	.word	0x00014d90


	//   ....[95]....
        /*0608*/ 	.word	0x00014dc0


	//   ....[96]....
        /*060c*/ 	.word	0x00014e90


	//   ....[97]....
        /*0610*/ 	.word	0x00014ec0


	//   ....[98]....
        /*0614*/ 	.word	0x00014f90


	//   ....[99]....
        /*0618*/ 	.word	0x00014fc0


	//   ....[100]....
        /*061c*/ 	.word	0x00015090


	//   ....[101]....
        /*0620*/ 	.word	0x000150c0


	//   ....[102]....
        /*0624*/ 	.word	0x00015190


	//   ....[103]....
        /*0628*/ 	.word	0x000151c0


	//   ....[104]....
        /*062c*/ 	.word	0x00015290


	//   ....[105]....
        /*0630*/ 	.word	0x000152c0


	//   ....[106]....
        /*0634*/ 	.word	0x00015390


	//   ....[107]....
        /*0638*/ 	.word	0x000153b0


	//----- nvinfo : EIATTR_EXIT_INSTR_OFFSETS
	.align		4
.L_826:
        /*063c*/ 	.byte	0x04, 0x1c
        /*063e*/ 	.short	(.L_828 - .L_827)


	//   ....[0]....
.L_827:
        /*0640*/ 	.word	0x00000040


	//   ....[1]....
        /*0644*/ 	.word	0x00014690


	//   ....[2]....
        /*0648*/ 	.word	0x000146f0


	//   ....[3]....
        /*064c*/ 	.word	0x00014750


	//   ....[4]....
        /*0650*/ 	.word	0x000153c0


	//   ....[5]....
        /*0654*/ 	.word	0x00015410


	//   ....[6]....
        /*0658*/ 	.word	0x00015470


	//----- nvinfo : EIATTR_CTAIDZ_USED
	.align		4
.L_828:
        /*065c*/ 	.byte	0x01, 0x04
	.zero		2


	//----- nvinfo : EIATTR_MAX_THREADS
	.align		4
        /*0660*/ 	.byte	0x04, 0x05
        /*0662*/ 	.short	(.L_830 - .L_829)
.L_829:
        /*0664*/ 	.word	0x00000080
        /*0668*/ 	.word	0x00000001
        /*066c*/ 	.word	0x00000001


	//----- nvinfo : EIATTR_CRS_STACK_SIZE
	.align		4
.L_830:
        /*0670*/ 	.byte	0x04, 0x1e
        /*0672*/ 	.short	(.L_832 - .L_831)
.L_831:
        /*0674*/ 	.word	0x00000000
.L_832:


//--------------------- .nv.info._ZN7cutlass13device_kernelIN5flash19enable_sm80_to_sm89INS1_16FlashAttnFwdSm80INS1_25CollectiveMainloopFwdSm80ILi4ELi1ELb0EN4cute5tupleIJNS5_1CILi128EEENS7_ILi48EEES8_EEELi128ENS_10bfloat16_tEfNS_4arch4Sm80ELb0ELb1ELb0ELb1ELb0ELb0ELb1ELb0EEENS1_21CollectiveEpilogueFwdINS6_IJS8_S8_S9_EEENS6_IJNS7_ILi1EEESH_SH_EEESB_SD_Li128ELb1ELb1ELb0ELb0EEENS1_19SingleTileSchedulerILb1ELb0ELb1ELi128EEEEEEEEEvNT_6ParamsE --------------------------
	.section	.nv.info._ZN7cutlass13device_kernelIN5flash19enable_sm80_to_sm89INS1_16FlashAttnFwdSm80INS1_25CollectiveMainloopFwdSm80ILi4ELi1ELb0EN4cute5tupleIJNS5_1CILi128EEENS7_ILi48EEES8_EEELi128ENS_10bfloat16_tEfNS_4arch4Sm80ELb0ELb1ELb0ELb1ELb0ELb0ELb1ELb0EEENS1_21CollectiveEpilogueFwdINS6_IJS8_S8_S9_EEENS6_IJNS7_ILi1EEESH_SH_EEESB_SD_Li128ELb1ELb1ELb0ELb0EEENS1_19SingleTileSchedulerILb1ELb0ELb1ELi128EEEEEEEEEvNT_6ParamsE,"",@"SHT_CUDA_INFO"
	.sectionflags	@""
	.align	4


	//----- nvinfo : EIATTR_CUDA_API_VERSION
	.align		4
        /*0000*/ 	.byte	0x04, 0x37
        /*0002*/ 	.short	(.L_834 - .L_833)
.L_833:
        /*0004*/ 	.word	0x00000082


	//----- nvinfo : EIATTR_SW2861232_WAR
	.align		4
.L_834:
        /*0008*/ 	.byte	0x01, 0x35
	.zero		2


	//----- nvinfo : EIATTR_PARAM_CBANK
	.align		4
        /*000c*/ 	.byte	0x04, 0x0a
        /*000e*/ 	.short	(.L_836 - .L_835)
	.align		4
.L_835:
        /*0010*/ 	.word	index@(.nv.constant0._ZN7cutlass13device_kernelIN5flash19enable_sm80_to_sm89INS1_16FlashAttnFwdSm80INS1_25CollectiveMainloopFwdSm80ILi4ELi1ELb0EN4cute5tupleIJNS5_1CILi128EEENS7_ILi48EEES8_EEELi128ENS_10bfloat16_tEfNS_4arch4Sm80ELb0ELb1ELb0ELb1ELb0ELb0ELb1ELb0EEENS1_21CollectiveEpilogueFwdINS6_IJS8_S8_S9_EEENS6_IJNS7_ILi1EEESH_SH_EEESB_SD_Li128ELb1ELb1ELb0ELb0EEENS1_19SingleTileSchedulerILb1ELb0ELb1ELi128EEEEEEEEEvNT_6ParamsE)
        /*0014*/ 	.short	0x0160
        /*0016*/ 	.short	0x0418


	//----- nvinfo : EIATTR_CBANK_PARAM_SIZE
	.align		4
.L_836:
        /*0018*/ 	.byte	0x03, 0x19
        /*001a*/ 	.short	0x0418


	//----- nvinfo : EIATTR_KPARAM_INFO
	.align		4
        /*001c*/ 	.byte	0x04, 0x17
        /*001e*/ 	.short	(.L_838 - .L_837)
.L_837:
        /*0020*/ 	.word	0x00000000
        /*0024*/ 	.short	0x0000
        /*0026*/ 	.short	0x0000
        /*0028*/ 	.byte	0x00, 0xf0, 0x61, 0x10


	//----- nvinfo : EIATTR_MAXREG_COUNT
	.align		4
.L_838:
        /*002c*/ 	.byte	0x03, 0x1b
        /*002e*/ 	.short	0x00ff


	//----- nvinfo : EIATTR_NUM_BARRIERS
	.align		4
        /*0030*/ 	.byte	0x02, 0x4c
        /*0032*/ 	.byte	0x02
	.zero		1


	//----- nvinfo : EIATTR_ANNOTATIONS
	.align		4
        /*0034*/ 	.byte	0x04, 0x55
        /*0036*/ 	.short	(.L_840 - .L_839)


	//   ....[0]....
.L_839:
        /* <DEDUP_REMOVED lines=44> */


	//----- nvinfo : EIATTR_MERCURY_ISA_VERSION
	.align		4
.L_840:
        /*02e8*/ 	.byte	0x03, 0x5f
        /*02ea*/ 	.short	0x0000


	//----- nvinfo : EIATTR_COOP_GROUP_MASK_REGIDS
	.align		4
        /*02ec*/ 	.byte	0x04, 0x29
        /*02ee*/ 	.short	(.L_842 - .L_841)


	//   ....[0]....
.L_841:
        /*02f0*/ 	.word	0xffffffff


	//   ....[1]....
        /*02f4*/ 	.word	0xffffffff


	//   ....[2]....
        /*02f8*/ 	.word	0xffffffff


	//   ....[3]....
        /*02fc*/ 	.word	0xffffffff


	//   ....[4]....
        /*0300*/ 	.word	0xffffffff


	//   ....[5]....
        /*0304*/ 	.word	0xffffffff


	//   ....[6]....
        /*0308*/ 	.word	0xffffffff


	//   ....[7]....
        /*030c*/ 	.word	0xffffffff


	//   ....[8]....
        /*0310*/ 	.word	0xffffffff


	//   ....[9]....
        /*0314*/ 	.word	0xffffffff


	//   ....[10]....
        /*0318*/ 	.word	0xffffffff


	//   ....[11]....
        /*031c*/ 	.word	0xffffffff


	//   ....[12]....
        /*0320*/ 	.word	0xffffffff


	//   ....[13]....
        /*0324*/ 	.word	0xffffffff


	//   ....[14]....
        /*0328*/ 	.word	0xffffffff


	//   ....[15]....
        /*032c*/ 	.word	0xffffffff


	//   ....[16]....
        /*0330*/ 	.word	0xffffffff


	//   ....[17]....
        /*0334*/ 	.word	0xffffffff


	//   ....[18]....
        /*0338*/ 	.word	0xffffffff


	//   ....[19]....
        /*033c*/ 	.word	0xffffffff


	//   ....[20]....
        /*0340*/ 	.word	0xffffffff


	//   ....[21]....
        /*0344*/ 	.word	0xffffffff


	//   ....[22]....
        /*0348*/ 	.word	0xffffffff


	//   ....[23]....
        /*034c*/ 	.word	0xffffffff


	//   ....[24]....
        /*0350*/ 	.word	0xffffffff


	//   ....[25]....
        /*0354*/ 	.word	0xffffffff


	//   ....[26]....
        /*0358*/ 	.word	0xffffffff


	//   ....[27]....
        /*035c*/ 	.word	0xffffffff


	//   ....[28]....
        /*0360*/ 	.word	0xffffffff


	//   ....[29]....
        /*0364*/ 	.word	0xffffffff


	//   ....[30]....
        /*0368*/ 	.word	0xffffffff


	//   ....[31]....
        /*036c*/ 	.word	0xffffffff


	//   ....[32]....
        /*0370*/ 	.word	0xffffffff


	//   ....[33]....
        /*0374*/ 	.word	0xffffffff


	//   ....[34]....
        /*0378*/ 	.word	0xffffffff


	//   ....[35]....
        /*037c*/ 	.word	0xffffffff


	//   ....[36]....
        /*0380*/ 	.word	0xffffffff


	//   ....[37]....
        /*0384*/ 	.word	0xffffffff


	//   ....[38]....
        /*0388*/ 	.word	0xffffffff


	//   ....[39]....
        /*038c*/ 	.word	0xffffffff


	//   ....[40]....
        /*0390*/ 	.word	0xffffffff


	//   ....[41]....
        /*0394*/ 	.word	0xffffffff


	//   ....[42]....
        /*0398*/ 	.word	0xffffffff


	//   ....[43]....
        /*039c*/ 	.word	0xffffffff


	//   ....[44]....
        /*03a0*/ 	.word	0xffffffff


	//   ....[45]....
        /*03a4*/ 	.word	0xffffffff


	//   ....[46]....
        /*03a8*/ 	.word	0xffffffff


	//   ....[47]....
        /*03ac*/ 	.word	0xffffffff


	//   ....[48]....
        /*03b0*/ 	.word	0xffffffff


	//   ....[49]....
        /*03b4*/ 	.word	0xffffffff


	//   ....[50]....
        /*03b8*/ 	.word	0xffffffff


	//   ....[51]....
        /*03bc*/ 	.word	0xffffffff


	//   ....[52]....
        /*03c0*/ 	.word	0xffffffff


	//   ....[53]....
        /*03c4*/ 	.word	0xffffffff


	//   ....[54]....
        /*03c8*/ 	.word	0xffffffff


	//   ....[55]....
        /*03cc*/ 	.word	0xffffffff


	//   ....[56]....
        /*03d0*/ 	.word	0xffffffff


	//   ....[57]....
        /*03d4*/ 	.word	0xffffffff


	//   ....[58]....
        /*03d8*/ 	.word	0xffffffff


	//   ....[59]....
        /*03dc*/ 	.word	0xffffffff


	//   ....[60]....
        /*03e0*/ 	.word	0xffffffff


	//   ....[61]....
        /*03e4*/ 	.word	0xffffffff


	//   ....[62]....
        /*03e8*/ 	.word	0xffffffff


	//   ....[63]....
        /*03ec*/ 	.word	0xffffffff


	//   ....[64]....
        /*03f0*/ 	.word	0xffffffff


	//   ....[65]....
        /*03f4*/ 	.word	0xffffffff


	//   ....[66]....
        /*03f8*/ 	.word	0xffffffff


	//   ....[67]....
        /*03fc*/ 	.word	0xffffffff


	//   ....[68]....
        /*0400*/ 	.word	0xffffffff


	//   ....[69]....
        /*0404*/ 	.word	0xffffffff


	//   ....[70]....
        /*0408*/ 	.word	0xffffffff


	//   ....[71]....
        /*040c*/ 	.word	0xffffffff


	//   ....[72]....
        /*0410*/ 	.word	0xffffffff


	//   ....[73]....
        /*0414*/ 	.word	0xffffffff


	//   ....[74]....
        /*0418*/ 	.word	0xffffffff


	//   ....[75]....
        /*041c*/ 	.word	0xffffffff


	//   ....[76]....
        /*0420*/ 	.word	0xffffffff


	//   ....[77]....
        /*0424*/ 	.word	0xffffffff


	//   ....[78]....
        /*0428*/ 	.word	0xffffffff


	//   ....[79]....
        /*042c*/ 	.word	0xffffffff


	//   ....[80]....
        /*0430*/ 	.word	0xffffffff


	//   ....[81]....
        /*0434*/ 	.word	0xffffffff


	//   ....[82]....
        /*0438*/ 	.word	0xffffffff


	//   ....[83]....
        /*043c*/ 	.word	0xffffffff


	//   ....[84]....
        /*0440*/ 	.word	0xffffffff


	//   ....[85]....
        /*0444*/ 	.word	0xffffffff


	//   ....[86]....
        /*0448*/ 	.word	0xffffffff


	//   ....[87]....
        /*044c*/ 	.word	0xffffffff


	//   ....[88]....
        /*0450*/ 	.word	0xffffffff


	//   ....[89]....
        /*0454*/ 	.word	0xffffffff


	//   ....[90]....
        /*0458*/ 	.word	0xffffffff


	//   ....[91]....
        /*045c*/ 	.word	0xffffffff


	//   ....[92]....
        /*0460*/ 	.word	0xffffffff


	//   ....[93]....
        /*0464*/ 	.word	0xffffffff


	//   ....[94]....
        /*0468*/ 	.word	0xffffffff


	//   ....[95]....
        /*046c*/ 	.word	0xffffffff


	//   ....[96]....
        /*0470*/ 	.word	0xffffffff


	//   ....[97]....
        /*0474*/ 	.word	0xffffffff


	//   ....[98]....
        /*0478*/ 	.word	0xffffffff


	//   ....[99]....
        /*047c*/ 	.word	0xffffffff


	//   ....[100]....
        /*0480*/ 	.word	0xffffffff


	//   ....[101]....
        /*0484*/ 	.word	0xffffffff


	//   ....[102]....
        /*0488*/ 	.word	0xffffffff


	//   ....[103]....
        /*048c*/ 	.word	0xffffffff


	//   ....[104]....
        /*0490*/ 	.word	0xffffffff


	//   ....[105]....
        /*0494*/ 	.word	0xffffffff


	//   ....[106]....
        /*0498*/ 	.word	0xffffffff


	//   ....[107]....
        /*049c*/ 	.word	0xffffffff


	//   ....[108]....
        /*04a0*/ 	.word	0xffffffff


	//----- nvinfo : EIATTR_COOP_GROUP_INSTR_OFFSETS
	.align		4
.L_842:
        /*04a4*/ 	.byte	0x04, 0x28
        /*04a6*/ 	.short	(.L_844 - .L_843)


	//   ....[0]....
.L_843:
        /*04a8*/ 	.word	0x00000090


	//   ....[1]....
        /*04ac*/ 	.word	0x00001650


	//   ....[2]....
        /*04b0*/ 	.word	0x00001680


	//   ....[3]....
        /*04b4*/ 	.word	0x00001900


	//   ....[4]....
        /*04b8*/ 	.word	0x00001930


	//   ....[5]....
        /*04bc*/ 	.word	0x00001a10


	//   ....[6]....
        /*04c0*/ 	.word	0x00001a40


	//   ....[7]....
        /*04c4*/ 	.word	0x00001b20


	//   ....[8]....
        /*04c8*/ 	.word	0x00001b50


	//   ....[9]....
        /*04cc*/ 	.word	0x00001c30


	//   ....[10]....
        /*04d0*/ 	.word	0x00001c60


	//   ....[11]....
        /*04d4*/ 	.word	0x00001d40


	//   ....[12]....
        /*04d8*/ 	.word	0x00001d70


	//   ....[13]....
        /*04dc*/ 	.word	0x00001e50


	//   ....[14]....
        /*04e0*/ 	.word	0x00001e80


	//   ....[15]....
        /*04e4*/ 	.word	0x00001f60


	//   ....[16]....
        /*04e8*/ 	.word	0x00001fa0


	//   ....[17]....
        /*04ec*/ 	.word	0x00003570


	//   ....[18]....
        /*04f0*/ 	.word	0x000037b0


	//   ....[19]....
        /*04f4*/ 	.word	0x00003980


	//   ....[20]....
        /*04f8*/ 	.word	0x00004430


	//   ....[21]....
        /*04fc*/ 	.word	0x00004bb0


	//   ....[22]....
        /*0500*/ 	.word	0x00004bf0


	//   ....[23]....
        /*0504*/ 	.word	0x00004d70


	//   ....[24]....
        /*0508*/ 	.word	0x00004da0


	//   ....[25]....
        /*050c*/ 	.word	0x000053c0


	//   ....[26]....
        /*0510*/ 	.word	0x00005480


	//   ....[27]....
        /*0514*/ 	.word	0x000054e0


	//   ....[28]....
        /*0518*/ 	.word	0x000056e0


	//   ....[29]....
        /*051c*/ 	.word	0x00008230


	//   ....[30]....
        /*0520*/ 	.word	0x000084a0


	//   ....[31]....
        /*0524*/ 	.word	0x00008690


	//   ....[32]....
        /*0528*/ 	.word	0x00008f90


	//   ....[33]....
        /*052c*/ 	.word	0x000097d0


	//   ....[34]....
        /*0530*/ 	.word	0x000098f0


	//   ....[35]....
        /*0534*/ 	.word	0x000099a0


	//   ....[36]....
        /*0538*/ 	.word	0x00009ad0


	//   ....[37]....
        /*053c*/ 	.word	0x00009b20


	//   ....[38]....
        /*0540*/ 	.word	0x00009c00


	//   ....[39]....
        /*0544*/ 	.word	0x00009f70


	//   ....[40]....
        /*0548*/ 	.word	0x00009ff0


	//   ....[41]....
        /*054c*/ 	.word	0x0000ce00


	//   ....[42]....
        /*0550*/ 	.word	0x0000ce60


	//   ....[43]....
        /*0554*/ 	.word	0x0000ce90


	//   ....[44]....
        /*0558*/ 	.word	0x0000cec0


	//   ....[45]....
        /*055c*/ 	.word	0x0000cf10


	//   ....[46]....
        /*0560*/ 	.word	0x0000cf50


	//   ....[47]....
        /*0564*/ 	.word	0x0000d220


	//   ....[48]....
        /*0568*/ 	.word	0x0000d3a0


	//   ....[49]....
        /*056c*/ 	.word	0x0000fd30


	//   ....[50]....
        /*0570*/ 	.word	0x0000ff50


	//   ....[51]....
        /*0574*/ 	.word	0x00010140


	//   ....[52]....
        /*0578*/ 	.word	0x00010c10


	//   ....[53]....
        /*057c*/ 	.word	0x00011360


	//   ....[54]....
        /*0580*/ 	.word	0x00011470


	//   ....[55]....
        /*0584*/ 	.word	0x000114e0


	//   ....[56]....
        /*0588*/ 	.word	0x00011610


	//   ....[57]....
        /*058c*/ 	.word	0x00011690


	//   ....[58]....
        /*0590*/ 	.word	0x000117e0


	//   ....[59]....
        /*0594*/ 	.word	0x00011bb0


	//   ....[60]....
        /*0598*/ 	.word	0x00011c70


	//   ....[61]....
        /*059c*/ 	.word	0x000136f0


	//   ....[62]....
        /*05a0*/ 	.word	0x00013700


	//   ....[63]....
        /*05a4*/ 	.word	0x00013710


	//   ....[64]....
        /*05a8*/ 	.word	0x00013720


	//   ....[65]....
        /*05ac*/ 	.word	0x00013750


	//   ....[66]....
        /*05b0*/ 	.word	0x00013770


	//   ....[67]....
        /*05b4*/ 	.word	0x00013790


	//   ....[68]....
        /*05b8*/ 	.word	0x000137a0


	//   ....[69]....
        /*05bc*/ 	.word	0x00015320


	//   ....[70]....
        /*05c0*/ 	.word	0x00015340


	//   ....[71]....
        /*05c4*/ 	.word	0x00015370


	//   ....[72]....
        /*05c8*/ 	.word	0x00015390


	//   ....[73]....
        /*05cc*/ 	.word	0x000153b0


	//   ....[74]....
        /*05d0*/ 	.word	0x000153d0


	//   ....[75]....
        /*05d4*/ 	.word	0x000153e0


	//   ....[76]....
        /*05d8*/ 	.word	0x000153f0


	//   ....[77]....
        /*05dc*/ 	.word	0x00015630


	//   ....[78]....
        /*05e0*/ 	.word	0x00015640


	//   ....[79]....
        /*05e4*/ 	.word	0x00015740


	//   ....[80]....
        /*05e8*/ 	.word	0x00015770


	//   ....[81]....
        /*05ec*/ 	.word	0x00015850


	//   ....[82]....
        /*05f0*/ 	.word	0x00015880


	//   ....[83]....
        /*05f4*/ 	.word	0x00015960


	//   ....[84]....
        /*05f8*/ 	.word	0x00015990


	//   ....[85]....
        /*05fc*/ 	.word	0x00015a70


	//   ....[86]....
        /*0600*/ 	.word	0x00015aa0


	//   ....[87]....
        /*0604*/ 	.word	0x00015b80


	//   ....[88]....
        /*0608*/ 	.word	0x00015bb0


	//   ....[89]....
        /*060c*/ 	.word	0x00015c90


	//   ....[90]....
        /*0610*/ 	.word	0x00015cc0


	//   ....[91]....
        /*0614*/ 	.word	0x00015da0


	//   ....[92]....
        /*0618*/ 	.word	0x00015dc0


	//   ....[93]....
        /*061c*/ 	.word	0x00016570


	//   ....[94]....
        /*0620*/ 	.word	0x00016580


	//   ....[95]....
        /*0624*/ 	.word	0x00016650


	//   ....[96]....
        /*0628*/ 	.word	0x00016680


	//   ....[97]....
        /*062c*/ 	.word	0x00016750


	//   ....[98]....
        /*0630*/ 	.word	0x00016780


	//   ....[99]....
        /*0634*/ 	.word	0x00016850


	//   ....[100]....
        /*0638*/ 	.word	0x00016880


	//   ....[101]....
        /*063c*/ 	.word	0x00016950


	//   ....[102]....
        /*0640*/ 	.word	0x00016980


	//   ....[103]....
        /*0644*/ 	.word	0x00016a50


	//   ....[104]....
        /*0648*/ 	.word	0x00016a80


	//   ....[105]....
        /*064c*/ 	.word	0x00016b50


	//   ....[106]....
        /*0650*/ 	.word	0x00016b80


	//   ....[107]....
        /*0654*/ 	.word	0x00016c50


	//   ....[108]....
        /*0658*/ 	.word	0x00016c70


	//----- nvinfo : EIATTR_EXIT_INSTR_OFFSETS
	.align		4
.L_844:
        /*065c*/ 	.byte	0x04, 0x1c
        /*065e*/ 	.short	(.L_846 - .L_845)


	//   ....[0]....
.L_845:
        /*0660*/ 	.word	0x00000350


	//   ....[1]....
        /*0664*/ 	.word	0x00015dd0


	//   ....[2]....
        /*0668*/ 	.word	0x00015e30


	//   ....[3]....
        /*066c*/ 	.word	0x00015e90


	//   ....[4]....
        /*0670*/ 	.word	0x00016c80


	//   ....[5]....
        /*0674*/ 	.word	0x00016cd0


	//   ....[6]....
        /*0678*/ 	.word	0x00016d30


	//----- nvinfo : EIATTR_CTAIDZ_USED
	.align		4
.L_846:
        /*067c*/ 	.byte	0x01, 0x04
	.zero		2


	//----- nvinfo : EIATTR_MAX_THREADS
	.align		4
        /*0680*/ 	.byte	0x04, 0x05
        /*0682*/ 	.short	(.L_848 - .L_847)
.L_847:
        /*0684*/ 	.word	0x00000080
        /*0688*/ 	.word	0x00000001
        /*068c*/ 	.word	0x00000001


	//----- nvinfo : EIATTR_CRS_STACK_SIZE
	.align		4
.L_848:
        /*0690*/ 	.byte	0x04, 0x1e
        /*0692*/ 	.short	(.L_850 - .L_849)
.L_849:
        /*0694*/ 	.word	0x00000000
.L_850:


//--------------------- .nv.info._ZN7cutlass13device_kernelIN5flash19enable_sm80_to_sm89INS1_16FlashAttnFwdSm80INS1_25CollectiveMainloopFwdSm80ILi4ELi1ELb0EN4cute5tupleIJNS5_1CILi128EEENS7_ILi48EEES8_EEELi128ENS_10bfloat16_tEfNS_4arch4Sm80ELb0ELb1ELb0ELb1ELb0ELb1ELb1ELb0EEENS1_21CollectiveEpilogueFwdINS6_IJS8_S8_S9_EEENS6_IJNS7_ILi1EEESH_SH_EEESB_SD_Li128ELb1ELb1ELb0ELb0EEENS1_19SingleTileSchedulerILb1ELb0ELb1ELi128EEEEEEEEEvNT_6ParamsE --------------------------
	.section	.nv.info._ZN7cutlass13device_kernelIN5flash19enable_sm80_to_sm89INS1_16FlashAttnFwdSm80INS1_25CollectiveMainloopFwdSm80ILi4ELi1ELb0EN4cute5tupleIJNS5_1CILi128EEENS7_ILi48EEES8_EEELi128ENS_10bfloat16_tEfNS_4arch4Sm80ELb0ELb1ELb0ELb1ELb0ELb1ELb1ELb0EEENS1_21CollectiveEpilogueFwdINS6_IJS8_S8_S9_EEENS6_IJNS7_ILi1EEESH_SH_EEESB_SD_Li128ELb1ELb1ELb0ELb0EEENS1_19SingleTileSchedulerILb1ELb0ELb1ELi128EEEEEEEEEvNT_6ParamsE,"",@"SHT_CUDA_INFO"
	.sectionflags	@""
	.align	4


	//----- nvinfo : EIATTR_CUDA_API_VERSION
	.align		4
        /*0000*/ 	.byte	0x04, 0x37
        /*0002*/ 	.short	(.L_852 - .L_851)
.L_851:
        /*0004*/ 	.word	0x00000082


	//----- nvinfo : EIATTR_SW2861232_WAR
	.align		4
.L_852:
        /*0008*/ 	.byte	0x01, 0x35
	.zero		2


	//----- nvinfo : EIATTR_PARAM_CBANK
	.align		4
        /*000c*/ 	.byte	0x04, 0x0a
        /*000e*/ 	.short	(.L_854 - .L_853)
	.align		4
.L_853:
        /*0010*/ 	.word	index@(.nv.constant0._ZN7cutlass13device_kernelIN5flash19enable_sm80_to_sm89INS1_16FlashAttnFwdSm80INS1_25CollectiveMainloopFwdSm80ILi4ELi1ELb0EN4cute5tupleIJNS5_1CILi128EEENS7_ILi48EEES8_EEELi128ENS_10bfloat16_tEfNS_4arch4Sm80ELb0ELb1ELb0ELb1ELb0ELb1ELb1ELb0EEENS1_21CollectiveEpilogueFwdINS6_IJS8_S8_S9_EEENS6_IJNS7_ILi1EEESH_SH_EEESB_SD_Li128ELb1ELb1ELb0ELb0EEENS1_19SingleTileSchedulerILb1ELb0ELb1ELi128EEEEEEEEEvNT_6ParamsE)
        /*0014*/ 	.short	0x0160
        /*0016*/ 	.short	0x0418


	//----- nvinfo : EIATTR_CBANK_PARAM_SIZE
	.align		4
.L_854:
        /*0018*/ 	.byte	0x03, 0x19
        /*001a*/ 	.short	0x0418


	//----- nvinfo : EIATTR_KPARAM_INFO
	.align		4
        /*001c*/ 	.byte	0x04, 0x17
        /*001e*/ 	.short	(.L_856 - .L_855)
.L_855:
        /*0020*/ 	.word	0x00000000
        /*0024*/ 	.short	0x0000
        /*0026*/ 	.short	0x0000
        /*0028*/ 	.byte	0x00, 0xf0, 0x61, 0x10


	//----- nvinfo : EIATTR_MAXREG_COUNT
	.align		4
.L_856:
        /*002c*/ 	.byte	0x03, 0x1b
        /*002e*/ 	.short	0x00ff


	//----- nvinfo : EIATTR_NUM_BARRIERS
	.align		4
        /*0030*/ 	.byte	0x02, 0x4c
        /*0032*/ 	.byte	0x02
	.zero		1


	//----- nvinfo : EIATTR_ANNOTATIONS
	.align		4
        /*0034*/ 	.byte	0x04, 0x55
        /*0036*/ 	.short	(.L_858 - .L_857)


	//   ....[0]....
.L_857:
        /* <DEDUP_REMOVED lines=67> */


	//----- nvinfo : EIATTR_MERCURY_ISA_VERSION
	.align		4
.L_858:
        /*0458*/ 	.byte	0x03, 0x5f
        /*045a*/ 	.short	0x0000


	//----- nvinfo : EIATTR_COOP_GROUP_MASK_REGIDS
	.align		4
        /*045c*/ 	.byte	0x04, 0x29
        /*045e*/ 	.short	(.L_860 - .L_859)


	//   ....[0]....
.L_859:
        /*0460*/ 	.word	0xffffffff


	//   ....[1]....
        /*0464*/ 	.word	0xffffffff


	//   ....[2]....
        /*0468*/ 	.word	0xffffffff


	//   ....[3]....
        /*046c*/ 	.word	0xffffffff


	//   ....[4]....
        /*0470*/ 	.word	0xffffffff


	//   ....[5]....
        /*0474*/ 	.word	0xffffffff


	//   ....[6]....
        /*0478*/ 	.word	0xffffffff


	//   ....[7]....
        /*047c*/ 	.word	0xffffffff


	//   ....[8]....
        /*0480*/ 	.word	0xffffffff


	//   ....[9]....
        /*0484*/ 	.word	0xffffffff


	//   ....[10]....
        /*0488*/ 	.word	0xffffffff


	//   ....[11]....
        /*048c*/ 	.word	0xffffffff


	//   ....[12]....
        /*0490*/ 	.word	0xffffffff


	//   ....[13]....
        /*0494*/ 	.word	0xffffffff


	//   ....[14]....
        /*0498*/ 	.word	0xffffffff


	//   ....[15]....
        /*049c*/ 	.word	0xffffffff


	//   ....[16]....
        /*04a0*/ 	.word	0xffffffff


	//   ....[17]....
        /*04a4*/ 	.word	0xffffffff


	//   ....[18]....
        /*04a8*/ 	.word	0xffffffff


	//   ....[19]....
        /*04ac*/ 	.word	0xffffffff


	//   ....[20]....
        /*04b0*/ 	.word	0xffffffff


	//   ....[21]....
        /*04b4*/ 	.word	0xffffffff


	//   ....[22]....
        /*04b8*/ 	.word	0xffffffff


	//   ....[23]....
        /*04bc*/ 	.word	0xffffffff


	//   ....[24]....
        /*04c0*/ 	.word	0xffffffff


	//   ....[25]....
        /*04c4*/ 	.word	0xffffffff


	//   ....[26]....
        /*04c8*/ 	.word	0xffffffff


	//   ....[27]....
        /*04cc*/ 	.word	0xffffffff


	//   ....[28]....
        /*04d0*/ 	.word	0xffffffff


	//   ....[29]....
        /*04d4*/ 	.word	0xffffffff


	//   ....[30]....
        /*04d8*/ 	.word	0xffffffff


	//   ....[31]....
        /*04dc*/ 	.word	0xffffffff


	//   ....[32]....
        /*04e0*/ 	.word	0xffffffff


	//   ....[33]....
        /*04e4*/ 	.word	0xffffffff


	//   ....[34]....
        /*04e8*/ 	.word	0xffffffff


	//   ....[35]....
        /*04ec*/ 	.word	0xffffffff


	//   ....[36]....
        /*04f0*/ 	.word	0xffffffff


	//   ....[37]....
        /*04f4*/ 	.word	0xffffffff


	//   ....[38]....
        /*04f8*/ 	.word	0xffffffff


	//   ....[39]....
        /*04fc*/ 	.word	0xffffffff


	//   ....[40]....
        /*0500*/ 	.word	0xffffffff


	//   ....[41]....
        /*0504*/ 	.word	0xffffffff


	//   ....[42]....
        /*0508*/ 	.word	0xffffffff


	//   ....[43]....
        /*050c*/ 	.word	0xffffffff


	//   ....[44]....
        /*0510*/ 	.word	0xffffffff


	//   ....[45]....
        /*0514*/ 	.word	0xffffffff


	//   ....[46]....
        /*0518*/ 	.word	0xffffffff


	//   ....[47]....
        /*051c*/ 	.word	0xffffffff


	//   ....[48]....
        /*0520*/ 	.word	0xffffffff


	//   ....[49]....
        /*0524*/ 	.word	0xffffffff


	//   ....[50]....
        /*0528*/ 	.word	0xffffffff


	//   ....[51]....
        /*052c*/ 	.word	0xffffffff


	//   ....[52]....
        /*0530*/ 	.word	0xffffffff


	//   ....[53]....
        /*0534*/ 	.word	0xffffffff


	//   ....[54]....
        /*0538*/ 	.word	0xffffffff


	//   ....[55]....
        /*053c*/ 	.word	0xffffffff


	//   ....[56]....
        /*0540*/ 	.word	0xffffffff


	//   ....[57]....
        /*0544*/ 	.word	0xffffffff


	//   ....[58]....
        /*0548*/ 	.word	0xffffffff


	//   ....[59]....
        /*054c*/ 	.word	0xffffffff


	//   ....[60]....
        /*0550*/ 	.word	0xffffffff


	//   ....[61]....
        /*0554*/ 	.word	0xffffffff


	//   ....[62]....
        /*0558*/ 	.word	0xffffffff


	//   ....[63]....
        /*055c*/ 	.word	0xffffffff


	//   ....[64]....
        /*0560*/ 	.word	0xffffffff


	//   ....[65]....
        /*0564*/ 	.word	0xffffffff


	//   ....[66]....
        /*0568*/ 	.word	0xffffffff


	//   ....[67]....
        /*056c*/ 	.word	0xffffffff


	//   ....[68]....
        /*0570*/ 	.word	0xffffffff


	//   ....[69]....
        /*0574*/ 	.word	0xffffffff


	//   ....[70]....
        /*0578*/ 	.word	0xffffffff


	//   ....[71]....
        /*057c*/ 	.word	0xffffffff


	//   ....[72]....
        /*0580*/ 	.word	0xffffffff


	//   ....[73]....
        /*0584*/ 	.word	0xffffffff


	//   ....[74]....
        /*0588*/ 	.word	0xffffffff


	//   ....[75]....
        /*058c*/ 	.word	0xffffffff


	//   ....[76]....
        /*0590*/ 	.word	0xffffffff


	//   ....[77]....
        /*0594*/ 	.word	0xffffffff


	//   ....[78]....
        /*0598*/ 	.word	0xffffffff


	//   ....[79]....
        /*059c*/ 	.word	0xffffffff


	//   ....[80]....
        /*05a0*/ 	.word	0xffffffff


	//   ....[81]....
        /*05a4*/ 	.word	0xffffffff


	//   ....[82]....
        /*05a8*/ 	.word	0xffffffff


	//   ....[83]....
        /*05ac*/ 	.word	0xffffffff


	//   ....[84]....
        /*05b0*/ 	.word	0xffffffff


	//   ....[85]....
        /*05b4*/ 	.word	0xffffffff


	//   ....[86]....
        /*05b8*/ 	.word	0xffffffff


	//   ....[87]....
        /*05bc*/ 	.word	0xffffffff


	//   ....[88]....
        /*05c0*/ 	.word	0xffffffff


	//   ....[89]....
        /*05c4*/ 	.word	0xffffffff


	//   ....[90]....
        /*05c8*/ 	.word	0xffffffff


	//   ....[91]....
        /*05cc*/ 	.word	0xffffffff


	//   ....[92]....
        /*05d0*/ 	.word	0xffffffff


	//   ....[93]....
        /*05d4*/ 	.word	0xffffffff


	//   ....[94]....
        /*05d8*/ 	.word	0xffffffff


	//   ....[95]....
        /*05dc*/ 	.word	0xffffffff


	//   ....[96]....
        /*05e0*/ 	.word	0xffffffff


	//   ....[97]....
        /*05e4*/ 	.word	0xffffffff


	//   ....[98]....
        /*05e8*/ 	.word	0xffffffff


	//   ....[99]....
        /*05ec*/ 	.word	0xffffffff


	//   ....[100]....
        /*05f0*/ 	.word	0xffffffff


	//   ....[101]....
        /*05f4*/ 	.word	0xffffffff


	//   ....[102]....
        /*05f8*/ 	.word	0xffffffff


	//   ....[103]....
        /*05fc*/ 	.word	0xffffffff


	//   ....[104]....
        /*0600*/ 	.word	0xffffffff


	//   ....[105]....
        /*0604*/ 	.word	0xffffffff


	//   ....[106]....
        /*0608*/ 	.word	0xffffffff


	//   ....[107]....
        /*060c*/ 	.word	0xffffffff


	//   ....[108]....
        /*0610*/ 	.word	0xffffffff


	//   ....[109]....
        /*0614*/ 	.word	0xffffffff


	//   ....[110]....
        /*0618*/ 	.word	0xffffffff


	//   ....[111]....
        /*061c*/ 	.word	0xffffffff


	//   ....[112]....
        /*0620*/ 	.word	0xffffffff


	//   ....[113]....
        /*0624*/ 	.word	0xffffffff


	//   ....[114]....
        /*0628*/ 	.word	0xffffffff


	//   ....[115]....
        /*062c*/ 	.word	0xffffffff


	//   ....[116]....
        /*0630*/ 	.word	0xffffffff


	//   ....[117]....
        /*0634*/ 	.word	0xffffffff


	//   ....[118]....
        /*0638*/ 	.word	0xffffffff


	//   ....[119]....
        /*063c*/ 	.word	0xffffffff


	//   ....[120]....
        /*0640*/ 	.word	0xffffffff


	//   ....[121]....
        /*0644*/ 	.word	0xffffffff


	//   ....[122]....
        /*0648*/ 	.word	0xffffffff


	//   ....[123]....
        /*064c*/ 	.word	0xffffffff


	//   ....[124]....
        /*0650*/ 	.word	0xffffffff


	//   ....[125]....
        /*0654*/ 	.word	0xffffffff


	//   ....[126]....
        /*0658*/ 	.word	0xffffffff


	//   ....[127]....
        /*065c*/ 	.word	0xffffffff


	//   ....[128]....
        /*0660*/ 	.word	0xffffffff


	//   ....[129]....
        /*0664*/ 	.word	0xffffffff


	//   ....[130]....
        /*0668*/ 	.word	0xffffffff


	//   ....[131]....
        /*066c*/ 	.word	0xffffffff


	//   ....[132]....
        /*0670*/ 	.word	0xffffffff


	//   ....[133]....
        /*0674*/ 	.word	0xffffffff


	//   ....[134]....
        /*0678*/ 	.word	0xffffffff


	//   ....[135]....
        /*067c*/ 	.word	0xffffffff


	//   ....[136]....
        /*0680*/ 	.word	0xffffffff


	//   ....[137]....
        /*0684*/ 	.word	0xffffffff


	//   ....[138]....
        /*0688*/ 	.word	0xffffffff


	//   ....[139]....
        /*068c*/ 	.word	0xffffffff


	//   ....[140]....
        /*0690*/ 	.word	0xffffffff


	//   ....[141]....
        /*0694*/ 	.word	0xffffffff


	//   ....[142]....
        /*0698*/ 	.word	0xffffffff


	//   ....[143]....
        /*069c*/ 	.word	0xffffffff


	//   ....[144]....
        /*06a0*/ 	.word	0xffffffff


	//   ....[145]....
        /*06a4*/ 	.word	0xffffffff


	//   ....[146]....
        /*06a8*/ 	.word	0xffffffff


	//   ....[147]....
        /*06ac*/ 	.word	0xffffffff


	//   ....[148]....
        /*06b0*/ 	.word	0xffffffff


	//   ....[149]....
        /*06b4*/ 	.word	0xffffffff


	//   ....[150]....
        /*06b8*/ 	.word	0xffffffff


	//   ....[151]....
        /*06bc*/ 	.word	0xffffffff


	//   ....[152]....
        /*06c0*/ 	.word	0xffffffff


	//   ....[153]....
        /*06c4*/ 	.word	0xffffffff


	//   ....[154]....
        /*06c8*/ 	.word	0xffffffff


	//   ....[155]....
        /*06cc*/ 	.word	0xffffffff


	//   ....[156]....
        /*06d0*/ 	.word	0xffffffff


	//   ....[157]....
        /*06d4*/ 	.word	0xffffffff


	//   ....[158]....
        /*06d8*/ 	.word	0xffffffff


	//   ....[159]....
        /*06dc*/ 	.word	0xffffffff


	//   ....[160]....
        /*06e0*/ 	.word	0xffffffff


	//   ....[161]....
        /*06e4*/ 	.word	0xffffffff


	//   ....[162]....
        /*06e8*/ 	.word	0xffffffff


	//   ....[163]....
        /*06ec*/ 	.word	0xffffffff


	//   ....[164]....
        /*06f0*/ 	.word	0xffffffff


	//   ....[165]....
        /*06f4*/ 	.word	0xffffffff


	//   ....[166]....
        /*06f8*/ 	.word	0xffffffff


	//   ....[167]....
        /*06fc*/ 	.word	0xffffffff


	//   ....[168]....
        /*0700*/ 	.word	0xffffffff


	//   ....[169]....
        /*0704*/ 	.word	0xffffffff


	//   ....[170]....
        /*0708*/ 	.word	0xffffffff


	//   ....[171]....
        /*070c*/ 	.word	0xffffffff


	//   ....[172]....
        /*0710*/ 	.word	0xffffffff


	//   ....[173]....
        /*0714*/ 	.word	0xffffffff


	//   ....[174]....
        /*0718*/ 	.word	0xffffffff


	//   ....[175]....
        /*071c*/ 	.word	0xffffffff


	//   ....[176]....
        /*0720*/ 	.word	0xffffffff


	//   ....[177]....
        /*0724*/ 	.word	0xffffffff


	//   ....[178]....
        /*0728*/ 	.word	0xffffffff


	//   ....[179]....
        /*072c*/ 	.word	0xffffffff


	//   ....[180]....
        /*0730*/ 	.word	0xffffffff


	//   ....[181]....
        /*0734*/ 	.word	0xffffffff


	//   ....[182]....
        /*0738*/ 	.word	0xffffffff


	//   ....[183]....
        /*073c*/ 	.word	0xffffffff


	//   ....[184]....
        /*0740*/ 	.word	0xffffffff


	//   ....[185]....
        /*0744*/ 	.word	0xffffffff


	//   ....[186]....
        /*0748*/ 	.word	0xffffffff


	//   ....[187]....
        /*074c*/ 	.word	0xffffffff


	//   ....[188]....
        /*0750*/ 	.word	0xffffffff


	//   ....[189]....
        /*0754*/ 	.word	0xffffffff


	//   ....[190]....
        /*0758*/ 	.word	0xffffffff


	//   ....[191]....
        /*075c*/ 	.word	0xffffffff


	//   ....[192]....
        /*0760*/ 	.word	0xffffffff


	//   ....[193]....
        /*0764*/ 	.word	0xffffffff


	//   ....[194]....
        /*0768*/ 	.word	0xffffffff


	//   ....[195]....
        /*076c*/ 	.word	0xffffffff


	//   ....[196]....
        /*0770*/ 	.word	0xffffffff


	//   ....[197]....
        /*0774*/ 	.word	0xffffffff


	//   ....[198]....
        /*0778*/ 	.word	0xffffffff


	//   ....[199]....
        /*077c*/ 	.word	0xffffffff


	//   ....[200]....
        /*0780*/ 	.word	0xffffffff


	//   ....[201]....
        /*0784*/ 	.word	0xffffffff


	//   ....[202]....
        /*0788*/ 	.word	0xffffffff


	//   ....[203]....
        /*078c*/ 	.word	0xffffffff


	//   ....[204]....
        /*0790*/ 	.word	0xffffffff


	//   ....[205]....
        /*0794*/ 	.word	0xffffffff


	//   ....[206]....
        /*0798*/ 	.word	0xffffffff


	//   ....[207]....
        /*079c*/ 	.word	0xffffffff


	//   ....[208]....
        /*07a0*/ 	.word	0xffffffff


	//   ....[209]....
        /*07a4*/ 	.word	0xffffffff


	//   ....[210]....
        /*07a8*/ 	.word	0xffffffff


	//   ....[211]....
        /*07ac*/ 	.word	0xffffffff


	//   ....[212]....
        /*07b0*/ 	.word	0xffffffff


	//   ....[213]....
        /*07b4*/ 	.word	0xffffffff


	//   ....[214]....
        /*07b8*/ 	.word	0xffffffff


	//   ....[215]....
        /*07bc*/ 	.word	0xffffffff


	//   ....[216]....
        /*07c0*/ 	.word	0xffffffff


	//   ....[217]....
        /*07c4*/ 	.word	0xffffffff


	//   ....[218]....
        /*07c8*/ 	.word	0xffffffff


	//   ....[219]....
        /*07cc*/ 	.word	0xffffffff


	//   ....[220]....
        /*07d0*/ 	.word	0xffffffff


	//   ....[221]....
        /*07d4*/ 	.word	0xffffffff


	//   ....[222]....
        /*07d8*/ 	.word	0xffffffff


	//   ....[223]....
        /*07dc*/ 	.word	0xffffffff


	//   ....[224]....
        /*07e0*/ 	.word	0xffffffff


	//   ....[225]....
        /*07e4*/ 	.word	0xffffffff


	//   ....[226]....
        /*07e8*/ 	.word	0xffffffff


	//   ....[227]....
        /*07ec*/ 	.word	0xffffffff


	//   ....[228]....
        /*07f0*/ 	.word	0xffffffff


	//   ....[229]....
        /*07f4*/ 	.word	0xffffffff


	//   ....[230]....
        /*07f8*/ 	.word	0xffffffff


	//   ....[231]....
        /*07fc*/ 	.word	0xffffffff


	//   ....[232]....
        /*0800*/ 	.word	0xffffffff


	//   ....[233]....
        /*0804*/ 	.word	0xffffffff


	//   ....[234]....
        /*0808*/ 	.word	0xffffffff


	//   ....[235]....
        /*080c*/ 	.word	0xffffffff


	//   ....[236]....
        /*0810*/ 	.word	0xffffffff


	//   ....[237]....
        /*0814*/ 	.word	0xffffffff


	//   ....[238]....
        /*0818*/ 	.word	0xffffffff


	//   ....[239]....
        /*081c*/ 	.word	0xffffffff


	//   ....[240]....
        /*0820*/ 	.word	0xffffffff


	//   ....[241]....
        /*0824*/ 	.word	0xffffffff


	//   ....[242]....
        /*0828*/ 	.word	0xffffffff


	//   ....[243]....
        /*082c*/ 	.word	0xffffffff


	//   ....[244]....
        /*0830*/ 	.word	0xffffffff


	//   ....[245]....
        /*0834*/ 	.word	0xffffffff


	//   ....[246]....
        /*0838*/ 	.word	0xffffffff


	//   ....[247]....
        /*083c*/ 	.word	0xffffffff


	//   ....[248]....
        /*0840*/ 	.word	0xffffffff


	//   ....[249]....
        /*0844*/ 	.word	0xffffffff


	//   ....[250]....
        /*0848*/ 	.word	0xffffffff


	//   ....[251]....
        /*084c*/ 	.word	0xffffffff


	//   ....[252]....
        /*0850*/ 	.word	0xffffffff


	//   ....[253]....
        /*0854*/ 	.word	0xffffffff


	//   ....[254]....
        /*0858*/ 	.word	0xffffffff


	//   ....[255]....
        /*085c*/ 	.word	0xffffffff


	//   ....[0]....
        /*0860*/ 	.word	0xffffffff


	//   ....[1]....
        /*0864*/ 	.word	0xffffffff


	//   ....[2]....
        /*0868*/ 	.word	0xffffffff


	//   ....[3]....
        /*086c*/ 	.word	0xffffffff


	//   ....[4]....
        /*0870*/ 	.word	0xffffffff


	//   ....[5]....
        /*0874*/ 	.word	0xffffffff


	//   ....[6]....
        /*0878*/ 	.word	0xffffffff


	//   ....[7]....
        /*087c*/ 	.word	0xffffffff


	//   ....[8]....
        /*0880*/ 	.word	0xffffffff


	//   ....[9]....
        /*0884*/ 	.word	0xffffffff


	//   ....[10]....
        /*0888*/ 	.word	0xffffffff


	//   ....[11]....
        /*088c*/ 	.word	0xffffffff


	//   ....[12]....
        /*0890*/ 	.word	0xffffffff


	//   ....[13]....
        /*0894*/ 	.word	0xffffffff


	//   ....[14]....
        /*0898*/ 	.word	0xffffffff


	//   ....[15]....
        /*089c*/ 	.word	0xffffffff


	//   ....[16]....
        /*08a0*/ 	.word	0xffffffff


	//   ....[17]....
        /*08a4*/ 	.word	0xffffffff


	//   ....[18]....
        /*08a8*/ 	.word	0xffffffff


	//   ....[19]....
        /*08ac*/ 	.word	0xffffffff


	//   ....[20]....
        /*08b0*/ 	.word	0xffffffff


	//----- nvinfo : EIATTR_COOP_GROUP_INSTR_OFFSETS
	.align		4
.L_860:
        /*08b4*/ 	.byte	0x04, 0x28
        /*08b6*/ 	.short	(.L_862 - .L_861)


	//   ....[0]....
.L_861:
        /*08b8*/ 	.word	0x00000090


	//   ....[1]....
        /*08bc*/ 	.word	0x00007530


	//   ....[2]....
        /*08c0*/ 	.word	0x00007550


	//   ....[3]....
        /*08c4*/ 	.word	0x000076e0


	//   ....[4]....
        /*08c8*/ 	.word	0x000076f0


	//   ....[5]....
        /*08cc*/ 	.word	0x00007870


	//   ....[6]....
        /*08d0*/ 	.word	0x00007890


	//   ....[7]....
        /*08d4*/ 	.word	0x00007a10


	//   ....[8]....
        /*08d8*/ 	.word	0x00007a20


	//   ....[9]....
        /*08dc*/ 	.word	0x00007ba0


	//   ....[10]....
        /*08e0*/ 	.word	0x00007bc0


	//   ....[11]....
        /*08e4*/ 	.word	0x00007d40


	//   ....[12]....
        /*08e8*/ 	.word	0x00007d50


	//   ....[13]....
        /*08ec*/ 	.word	0x00007ed0


	//   ....[14]....
        /*08f0*/ 	.word	0x00007ef0


	//   ....[15]....
        /*08f4*/ 	.word	0x00008070


	//   ....[16]....
        /*08f8*/ 	.word	0x00008080


	//   ....[17]....
        /*08fc*/ 	.word	0x00009ab0


	//   ....[18]....
        /*0900*/ 	.word	0x00009cd0


	//   ....[19]....
        /*0904*/ 	.word	0x00009e50


	//   ....[20]....
        /*0908*/ 	.word	0x0000a5b0


	//   ....[21]....
        /*090c*/ 	.word	0x0000ac00


	//   ....[22]....
        /*0910*/ 	.word	0x0000ad00


	//   ....[23]....
        /*0914*/ 	.word	0x0000ae20


	//   ....[24]....
        /*0918*/ 	.word	0x0000af80


	//   ....[25]....
        /*091c*/ 	.word	0x0000b010


	//   ....[26]....
        /*0920*/ 	.word	0x0000b110


	//   ....[27]....
        /*0924*/ 	.word	0x0000b330


	//   ....[28]....
        /*0928*/ 	.word	0x0000b500


	//   ....[29]....
        /*092c*/ 	.word	0x0000e040


	//   ....[30]....
        /*0930*/ 	.word	0x0000e2d0


	//   ....[31]....
        /*0934*/ 	.word	0x0000e490


	//   ....[32]....
        /*0938*/ 	.word	0x0000eb70


	//   ....[33]....
        /*093c*/ 	.word	0x0000f210


	//   ....[34]....
        /*0940*/ 	.word	0x0000f2f0


	//   ....[35]....
        /*0944*/ 	.word	0x0000f340


	//   ....[36]....
        /*0948*/ 	.word	0x0000f420


	//   ....[37]....
        /*094c*/ 	.word	0x0000f5a0


	//   ....[38]....
        /*0950*/ 	.word	0x0000f750


	//   ....[39]....
        /*0954*/ 	.word	0x0000f890


	//   ....[40]....
        /*0958*/ 	.word	0x0000f940


	//   ....[41]....
        /*095c*/ 	.word	0x00012790


	//   ....[42]....
        /*0960*/ 	.word	0x000127d0


	//   ....[43]....
        /*0964*/ 	.word	0x00012800


	//   ....[44]....
        /*0968*/ 	.word	0x00012820


	//   ....[45]....
        /*096c*/ 	.word	0x00012850


	//   ....[46]....
        /*0970*/ 	.word	0x000128a0


	//   ....[47]....
        /*0974*/ 	.word	0x00012c50


	//   ....[48]....
        /*0978*/ 	.word	0x00012df0


	//   ....[49]....
        /*097c*/ 	.word	0x000157b0


	//   ....[50]....
        /*0980*/ 	.word	0x00015a80


	//   ....[51]....
        /*0984*/ 	.word	0x00015fb0


	//   ....[52]....
        /*0988*/ 	.word	0x00016450


	//   ....[53]....
        /*098c*/ 	.word	0x00016a70


	//   ....[54]....
        /*0990*/ 	.word	0x00016bc0


	//   ....[55]....
        /*0994*/ 	.word	0x00016c10


	//   ....[56]....
        /*0998*/ 	.word	0x00016d60


	//   ....[57]....
        /*099c*/ 	.word	0x00016e30


	//   ....[58]....
        /*09a0*/ 	.word	0x00016fc0


	//   ....[59]....
        /*09a4*/ 	.word	0x00017210


	//   ....[60]....
        /*09a8*/ 	.word	0x000172a0


	//   ....[61]....
        /*09ac*/ 	.word	0x00018cc0


	//   ....[62]....
        /*09b0*/ 	.word	0x00018d30


	//   ....[63]....
        /*09b4*/ 	.word	0x00018d40


	//   ....[64]....
        /*09b8*/ 	.word	0x00018d50


	//   ....[65]....
        /*09bc*/ 	.word	0x00018d80


	//   ....[66]....
        /*09c0*/ 	.word	0x00018da0


	//   ....[67]....
        /*09c4*/ 	.word	0x00018db0


	//   ....[68]....
        /*09c8*/ 	.word	0x00018dc0


	//   ....[69]....
        /*09cc*/ 	.word	0x0001a920


	//   ....[70]....
        /*09d0*/ 	.word	0x0001a960


	//   ....[71]....
        /*09d4*/ 	.word	0x0001a990


	//   ....[72]....
        /*09d8*/ 	.word	0x0001a9b0


	//   ....[73]....
        /*09dc*/ 	.word	0x0001a9d0


	//   ....[74]....
        /*09e0*/ 	.word	0x0001a9f0


	//   ....[75]....
        /*09e4*/ 	.word	0x0001aa00


	//   ....[76]....
        /*09e8*/ 	.word	0x0001aa10


	//   ....[77]....
        /*09ec*/ 	.word	0x0001ac50


	//   ....[78]....
        /*09f0*/ 	.word	0x0001ac60


	//   ....[79]....
        /*09f4*/ 	.word	0x0001ad60


	//   ....[80]....
        /*09f8*/ 	.word	0x0001ad90


	//   ....[81]....
        /*09fc*/ 	.word	0x0001ae70


	//   ....[82]....
        /*0a00*/ 	.word	0x0001aea0


	//   ....[83]....
        /*0a04*/ 	.word	0x0001af80


	//   ....[84]....
        /*0a08*/ 	.word	0x0001afb0


	//   ....[85]....
        /*0a0c*/ 	.word	0x0001b090


	//   ....[86]....
        /*0a10*/ 	.word	0x0001b0c0


	//   ....[87]....
        /*0a14*/ 	.word	0x0001b1a0


	//   ....[88]....
        /*0a18*/ 	.word	0x0001b1d0


	//   ....[89]....
        /*0a1c*/ 	.word	0x0001b2b0


	//   ....[90]....
        /*0a20*/ 	.word	0x0001b2e0


	//   ....[91]....
        /*0a24*/ 	.word	0x0001b3c0


	//   ....[92]....
        /*0a28*/ 	.word	0x0001b3e0


	//   ....[93]....
        /*0a2c*/ 	.word	0x0001bb60


	//   ....[94]....
        /*0a30*/ 	.word	0x0001bb80


	//   ....[95]....
        /*0a34*/ 	.word	0x0001bc90


	//   ....[96]....
        /*0a38*/ 	.word	0x0001bca0


	//   ....[97]....
        /*0a3c*/ 	.word	0x0001bdb0


	//   ....[98]....
        /*0a40*/ 	.word	0x0001bdd0


	//   ....[99]....
        /*0a44*/ 	.word	0x0001bee0


	//   ....[100]....
        /*0a48*/ 	.word	0x0001bef0


	//   ....[101]....
        /*0a4c*/ 	.word	0x0001c000


	//   ....[102]....
        /*0a50*/ 	.word	0x0001c020


	//   ....[103]....
        /*0a54*/ 	.word	0x0001c130


	//   ....[104]....
        /*0a58*/ 	.word	0x0001c140


	//   ....[105]....
        /*0a5c*/ 	.word	0x0001c250


	//   ....[106]....
        /*0a60*/ 	.word	0x0001c270


	//   ....[107]....
        /*0a64*/ 	.word	0x0001c380


	//   ....[108]....
        /*0a68*/ 	.word	0x0001c390


	//   ....[109]....
        /*0a6c*/ 	.word	0x0001c4e0


	//   ....[110]....
        /*0a70*/ 	.word	0x0001c560


	//   ....[111]....
        /*0a74*/ 	.word	0x0001c5e0


	//   ....[112]....
        /*0a78*/ 	.word	0x0001c650


	//   ....[113]....
        /*0a7c*/ 	.word	0x0001c6d0


	//   ....[114]....
        /*0a80*/ 	.word	0x0001c750


	//   ....[115]....
        /*0a84*/ 	.word	0x0001c7d0


	//   ....[116]....
        /*0a88*/ 	.word	0x0001c840


	//   ....[117]....
        /*0a8c*/ 	.word	0x0001c8c0


	//   ....[118]....
        /*0a90*/ 	.word	0x0001c940


	//   ....[119]....
        /*0a94*/ 	.word	0x0001c9c0


	//   ....[120]....
        /*0a98*/ 	.word	0x0001ca30


	//   ....[121]....
        /*0a9c*/ 	.word	0x0001cab0


	//   ....[122]....
        /*0aa0*/ 	.word	0x0001cb30


	//   ....[123]....
        /*0aa4*/ 	.word	0x0001cbb0


	//   ....[124]....
        /*0aa8*/ 	.word	0x0001cc20


	//   ....[125]....
        /*0aac*/ 	.word	0x0001cc80


	//   ....[126]....
        /*0ab0*/ 	.word	0x0001cce0


	//   ....[127]....
        /*0ab4*/ 	.word	0x0001cd30


	//   ....[128]....
        /*0ab8*/ 	.word	0x0001cd90


	//   ....[129]....
        /*0abc*/ 	.word	0x0001cde0


	//   ....[130]....
        /*0ac0*/ 	.word	0x0001ce40


	//   ....[131]....
        /*0ac4*/ 	.word	0x0001ce90


	//   ....[132]....
        /*0ac8*/ 	.word	0x0001cef0


	//   ....[133]....
        /*0acc*/ 	.word	0x0001cf60


	//   ....[134]....
        /*0ad0*/ 	.word	0x0001cfe0


	//   ....[135]....
        /*0ad4*/ 	.word	0x0001d060


	//   ....[136]....
        /*0ad8*/ 	.word	0x0001d0d0


	//   ....[137]....
        /*0adc*/ 	.word	0x0001d150


	//   ....[138]....
        /*0ae0*/ 	.word	0x0001d1d0


	//   ....[139]....
        /*0ae4*/ 	.word	0x0001d250


	//   ....[140]....
        /*0ae8*/ 	.word	0x0001d2c0


	//   ....[141]....
        /*0aec*/ 	.word	0x0001d340


	//   ....[142]....
        /*0af0*/ 	.word	0x0001d3c0


	//   ....[143]....
        /*0af4*/ 	.word	0x0001d440


	//   ....[144]....
        /*0af8*/ 	.word	0x0001d4b0


	//   ....[145]....
        /*0afc*/ 	.word	0x0001d530


	//   ....[146]....
        /*0b00*/ 	.word	0x0001d5b0


	//   ....[147]....
        /*0b04*/ 	.word	0x0001d630


	//   ....[148]....
        /*0b08*/ 	.word	0x0001d6a0


	//   ....[149]....
        /*0b0c*/ 	.word	0x0001db70


	//   ....[150]....
        /*0b10*/ 	.word	0x0001db90


	//   ....[151]....
        /*0b14*/ 	.word	0x0001dbb0


	//   ....[152]....
        /*0b18*/ 	.word	0x0001dbc0


	//   ....[153]....
        /*0b1c*/ 	.word	0x0001de70


	//   ....[154]....
        /*0b20*/ 	.word	0x0001de80


	//   ....[155]....
        /*0b24*/ 	.word	0x0001de90


	//   ....[156]....
        /*0b28*/ 	.word	0x0001dea0


	//   ....[157]....
        /*0b2c*/ 	.word	0x0001e130


	//   ....[158]....
        /*0b30*/ 	.word	0x0001e150


	//   ....[159]....
        /*0b34*/ 	.word	0x0001e170


	//   ....[160]....
        /*0b38*/ 	.word	0x0001e180


	//   ....[161]....
        /*0b3c*/ 	.word	0x0001e430


	//   ....[162]....
        /*0b40*/ 	.word	0x0001e440


	//   ....[163]....
        /*0b44*/ 	.word	0x0001e450


	//   ....[164]....
        /*0b48*/ 	.word	0x0001e460


	//   ....[165]....
        /*0b4c*/ 	.word	0x0001e6f0


	//   ....[166]....
        /*0b50*/ 	.word	0x0001e710


	//   ....[167]....
        /*0b54*/ 	.word	0x0001e730


	//   ....[168]....
        /*0b58*/ 	.word	0x0001e740


	//   ....[169]....
        /*0b5c*/ 	.word	0x0001ea00


	//   ....[170]....
        /*0b60*/ 	.word	0x0001ea20


	//   ....[171]....
        /*0b64*/ 	.word	0x0001ea40


	//   ....[172]....
        /*0b68*/ 	.word	0x0001ea50


	//   ....[173]....
        /*0b6c*/ 	.word	0x0001ecf0


	//   ....[174]....
        /*0b70*/ 	.word	0x0001ed50


	//   ....[175]....
        /*0b74*/ 	.word	0x0001ed60


	//   ....[176]....
        /*0b78*/ 	.word	0x0001ed70


	//   ....[177]....
        /*0b7c*/ 	.word	0x0001f030


	//   ....[178]....
        /*0b80*/ 	.word	0x0001f090


	//   ....[179]....
        /*0b84*/ 	.word	0x0001f0a0


	//   ....[180]....
        /*0b88*/ 	.word	0x0001f0b0


	//   ....[181]....
        /*0b8c*/ 	.word	0x00022ab0


	//   ....[182]....
        /*0b90*/ 	.word	0x00022ad0


	//   ....[183]....
        /*0b94*/ 	.word	0x00022af0


	//   ....[184]....
        /*0b98*/ 	.word	0x00022b00


	//   ....[185]....
        /*0b9c*/ 	.word	0x00022d10


	//   ....[186]....
        /*0ba0*/ 	.word	0x00022d20


	//   ....[187]....
        /*0ba4*/ 	.word	0x00022d30


	//   ....[188]....
        /*0ba8*/ 	.word	0x00022d40


	//   ....[189]....
        /*0bac*/ 	.word	0x00022f70


	//   ....[190]....
        /*0bb0*/ 	.word	0x00022f90


	//   ....[191]....
        /*0bb4*/ 	.word	0x00022fb0


	//   ....[192]....
        /*0bb8*/ 	.word	0x00022fc0


	//   ....[193]....
        /*0bbc*/ 	.word	0x000231a0


	//   ....[194]....
        /*0bc0*/ 	.word	0x000231b0


	//   ....[195]....
        /*0bc4*/ 	.word	0x000231c0


	//   ....[196]....
        /*0bc8*/ 	.word	0x000231d0


	//   ....[197]....
        /*0bcc*/ 	.word	0x00023400


	//   ....[198]....
        /*0bd0*/ 	.word	0x00023420


	//   ....[199]....
        /*0bd4*/ 	.word	0x00023440


	//   ....[200]....
        /*0bd8*/ 	.word	0x00023450


	//   ....[201]....
        /*0bdc*/ 	.word	0x00023630


	//   ....[202]....
        /*0be0*/ 	.word	0x00023640


	//   ....[203]....
        /*0be4*/ 	.word	0x00023650


	//   ....[204]....
        /*0be8*/ 	.word	0x00023660


	//   ....[205]....
        /*0bec*/ 	.word	0x00023890


	//   ....[206]....
        /*0bf0*/ 	.word	0x000238b0


	//   ....[207]....
        /*0bf4*/ 	.word	0x000238d0


	//   ....[208]....
        /*0bf8*/ 	.word	0x000238e0


	//   ....[209]....
        /*0bfc*/ 	.word	0x00023b20


	//   ....[210]....
        /*0c00*/ 	.word	0x00023b30


	//   ....[211]....
        /*0c04*/ 	.word	0x00023b40


	//   ....[212]....
        /*0c08*/ 	.word	0x00023b50


	//   ....[213]....
        /*0c0c*/ 	.word	0x00027900


	//   ....[214]....
        /*0c10*/ 	.word	0x00027980


	//   ....[215]....
        /*0c14*/ 	.word	0x00027a00


	//   ....[216]....
        /*0c18*/ 	.word	0x00027a70


	//   ....[217]....
        /*0c1c*/ 	.word	0x00027af0


	//   ....[218]....
        /*0c20*/ 	.word	0x00027b60


	//   ....[219]....
        /*0c24*/ 	.word	0x00027be0


	//   ....[220]....
        /*0c28*/ 	.word	0x00027c50


	//   ....[221]....
        /*0c2c*/ 	.word	0x00027cd0


	//   ....[222]....
        /*0c30*/ 	.word	0x00027d50


	//   ....[223]....
        /*0c34*/ 	.word	0x00027dd0


	//   ....[224]....
        /*0c38*/ 	.word	0x00027e40


	//   ....[225]....
        /*0c3c*/ 	.word	0x00027ec0


	//   ....[226]....
        /*0c40*/ 	.word	0x00027f30


	//   ....[227]....
        /*0c44*/ 	.word	0x00027fb0


	//   ....[228]....
        /*0c48*/ 	.word	0x00028020


	//   ....[229]....
        /*0c4c*/ 	.word	0x000280a0


	//   ....[230]....
        /*0c50*/ 	.word	0x00028120


	//   ....[231]....
        /*0c54*/ 	.word	0x000281a0


	//   ....[232]....
        /*0c58*/ 	.word	0x00028210


	//   ....[233]....
        /*0c5c*/ 	.word	0x00028290


	//   ....[234]....
        /*0c60*/ 	.word	0x00028310


	//   ....[235]....
        /*0c64*/ 	.word	0x00028390


	//   ....[236]....
        /*0c68*/ 	.word	0x00028400


	//   ....[237]....
        /*0c6c*/ 	.word	0x00028480


	//   ....[238]....
        /*0c70*/ 	.word	0x00028500


	//   ....[239]....
        /*0c74*/ 	.word	0x00028570


	//   ....[240]....
        /*0c78*/ 	.word	0x000285e0


	//   ....[241]....
        /*0c7c*/ 	.word	0x00028660


	//   ....[242]....
        /*0c80*/ 	.word	0x000286e0


	//   ....[243]....
        /*0c84*/ 	.word	0x00028750


	//   ....[244]....
        /*0c88*/ 	.word	0x000287c0


	//   ....[245]....
        /*0c8c*/ 	.word	0x00028840


	//   ....[246]....
        /*0c90*/ 	.word	0x000288c0


	//   ....[247]....
        /*0c94*/ 	.word	0x00028940


	//   ....[248]....
        /*0c98*/ 	.word	0x000289b0


	//   ....[249]....
        /*0c9c*/ 	.word	0x00028a30


	//   ....[250]....
        /*0ca0*/ 	.word	0x00028aa0


	//   ....[251]....
        /*0ca4*/ 	.word	0x00028b20


	//   ....[252]....
        /*0ca8*/ 	.word	0x00028b90


	//   ....[253]....
        /*0cac*/ 	.word	0x00028c10


	//   ....[254]....
        /*0cb0*/ 	.word	0x00028c90


	//   ....[255]....
        /*0cb4*/ 	.word	0x00028d10


	//   ....[0]....
        /*0cb8*/ 	.word	0x00028d80


	//   ....[1]....
        /*0cbc*/ 	.word	0x00028e00


	//   ....[2]....
        /*0cc0*/ 	.word	0x00028e70


	//   ....[3]....
        /*0cc4*/ 	.word	0x00028ef0


	//   ....[4]....
        /*0cc8*/ 	.word	0x00028f60


	//   ....[5]....
        /*0ccc*/ 	.word	0x00028fe0


	//   ....[6]....
        /*0cd0*/ 	.word	0x00029060


	//   ....[7]....
        /*0cd4*/ 	.word	0x000290e0


	//   ....[8]....
        /*0cd8*/ 	.word	0x00029150


	//   ....[9]....
        /*0cdc*/ 	.word	0x000291d0


	//   ....[10]....
        /*0ce0*/ 	.word	0x00029240


	//   ....[11]....
        /*0ce4*/ 	.word	0x000292c0


	//   ....[12]....
        /*0ce8*/ 	.word	0x00029330


	//   ....[13]....
        /*0cec*/ 	.word	0x000293b0


	//   ....[14]....
        /*0cf0*/ 	.word	0x00029430


	//   ....[15]....
        /*0cf4*/ 	.word	0x000294b0


	//   ....[16]....
        /*0cf8*/ 	.word	0x00029520


	//   ....[17]....
        /*0cfc*/ 	.word	0x000295a0


	//   ....[18]....
        /*0d00*/ 	.word	0x00029610


	//   ....[19]....
        /*0d04*/ 	.word	0x00029680


	//   ....[20]....
        /*0d08*/ 	.word	0x000296f0


	//----- nvinfo : EIATTR_EXIT_INSTR_OFFSETS
	.align		4
.L_862:
        /*0d0c*/ 	.byte	0x04, 0x1c
        /*0d0e*/ 	.short	(.L_864 - .L_863)


	//   ....[0]....
.L_863:
        /*0d10*/ 	.word	0x00000350


	//   ....[1]....
        /*0d14*/ 	.word	0x0001b3f0


	//   ....[2]....
        /*0d18*/ 	.word	0x0001b450


	//   ....[3]....
        /*0d1c*/ 	.word	0x0001b4b0


	//   ....[4]....
        /*0d20*/ 	.word	0x0001c3d0


	//   ....[5]....
        /*0d24*/ 	.word	0x0001c420


	//   ....[6]....
        /*0d28*/ 	.word	0x0001c480


	//----- nvinfo : EIATTR_CTAIDZ_USED
	.align		4
.L_864:
        /*0d2c*/ 	.byte	0x01, 0x04
	.zero		2


	//----- nvinfo : EIATTR_MAX_THREADS
	.align		4
        /*0d30*/ 	.byte	0x04, 0x05
        /*0d32*/ 	.short	(.L_866 - .L_865)
.L_865:
        /*0d34*/ 	.word	0x00000080
        /*0d38*/ 	.word	0x00000001
        /*0d3c*/ 	.word	0x00000001


	//----- nvinfo : EIATTR_CRS_STACK_SIZE
	.align		4
.L_866:
        /*0d40*/ 	.byte	0x04, 0x1e
        /*0d42*/ 	.short	(.L_868 - .L_867)
.L_867:
        /*0d44*/ 	.word	0x00000000
.L_868:


//--------------------- .nv.info._ZN7cutlass13device_kernelIN5flash19enable_sm80_to_sm89INS1_16FlashAttnFwdSm80INS1_25CollectiveMainloopFwdSm80ILi4ELi1ELb0EN4cute5tupleIJNS5_1CILi128EEENS7_ILi64EEES8_EEELi128ENS_10bfloat16_tEfNS_4arch4Sm80ELb1ELb0ELb0ELb0ELb0ELb0ELb1ELb0EEENS1_21CollectiveEpilogueFwdINS6_IJS8_S8_S9_EEENS6_IJNS7_ILi1EEESH_SH_EEESB_SD_Li128ELb0ELb1ELb0ELb0EEENS1_30DynamicPersistentTileSchedulerILi128ELi128ELb0ELb1ELb0EEEEEEEEEvNT_6ParamsE --------------------------
	.section	.nv.info._ZN7cutlass13device_kernelIN5flash19enable_sm80_to_sm89INS1_16FlashAttnFwdSm80INS1_25CollectiveMainloopFwdSm80ILi4ELi1ELb0EN4cute5tupleIJNS5_1CILi128EEENS7_ILi64EEES8_EEELi128ENS_10bfloat16_tEfNS_4arch4Sm80ELb1ELb0ELb0ELb0ELb0ELb0ELb1ELb0EEENS1_21CollectiveEpilogueFwdINS6_IJS8_S8_S9_EEENS6_IJNS7_ILi1EEESH_SH_EEESB_SD_Li128ELb0ELb1ELb0ELb0EEENS1_30DynamicPersistentTileSchedulerILi128ELi128ELb0ELb1ELb0EEEEEEEEEvNT_6ParamsE,"",@"SHT_CUDA_INFO"
	.sectionflags	@""
	.align	4


	//----- nvinfo : EIATTR_CUDA_API_VERSION
	.align		4
        /*0000*/ 	.byte	0x04, 0x37
        /*0002*/ 	.short	(.L_870 - .L_869)
.L_869:
        /*0004*/ 	.word	0x00000082


	//----- nvinfo : EIATTR_SW2861232_WAR
	.align		4
.L_870:
        /*0008*/ 	.byte	0x01, 0x35
	.zero		2


	//----- nvinfo : EIATTR_PARAM_CBANK
	.align		4
        /*000c*/ 	.byte	0x04, 0x0a
        /*000e*/ 	.short	(.L_872 - .L_871)
	.align		4
.L_871:
        /*0010*/ 	.word	index@(.nv.constant0._ZN7cutlass13device_kernelIN5flash19enable_sm80_to_sm89INS1_16FlashAttnFwdSm80INS1_25CollectiveMainloopFwdSm80ILi4ELi1ELb0EN4cute5tupleIJNS5_1CILi128EEENS7_ILi64EEES8_EEELi128ENS_10bfloat16_tEfNS_4arch4Sm80ELb1ELb0ELb0ELb0ELb0ELb0ELb1ELb0EEENS1_21CollectiveEpilogueFwdINS6_IJS8_S8_S9_EEENS6_IJNS7_ILi1EEESH_SH_EEESB_SD_Li128ELb0ELb1ELb0ELb0EEENS1_30DynamicPersistentTileSchedulerILi128ELi128ELb0ELb1ELb0EEEEEEEEEvNT_6ParamsE)
        /*0014*/ 	.short	0x0160
        /*0016*/ 	.short	0x0428


	//----- nvinfo : EIATTR_CBANK_PARAM_SIZE
	.align		4
.L_872:
        /*0018*/ 	.byte	0x03, 0x19
        /*001a*/ 	.short	0x0428


	//----- nvinfo : EIATTR_KPARAM_INFO
	.align		4
        /*001c*/ 	.byte	0x04, 0x17
        /*001e*/ 	.short	(.L_874 - .L_873)
.L_873:
        /*0020*/ 	.word	0x00000000
        /*0024*/ 	.short	0x0000
        /*0026*/ 	.short	0x0000
        /*0028*/ 	.byte	0x00, 0xf0, 0xa1, 0x10


	//----- nvinfo : EIATTR_MAXREG_COUNT
	.align		4
.L_874:
        /*002c*/ 	.byte	0x03, 0x1b
        /*002e*/ 	.short	0x00ff


	//----- nvinfo : EIATTR_NUM_BARRIERS
	.align		4
        /*0030*/ 	.byte	0x02, 0x4c
        /*0032*/ 	.byte	0x06
	.zero		1


	//----- nvinfo : EIATTR_ANNOTATIONS
	.align		4
        /*0034*/ 	.byte	0x04, 0x55
        /*0036*/ 	.short	(.L_876 - .L_875)


	//   ....[0]....
.L_875:
        /* <DEDUP_REMOVED lines=101> */


	//----- nvinfo : EIATTR_MERCURY_ISA_VERSION
	.align		4
.L_876:
        /*0678*/ 	.byte	0x03, 0x5f
        /*067a*/ 	.short	0x0000


	//----- nvinfo : EIATTR_INT_WARP_WIDE_INSTR_OFFSETS
	.align		4
        /*067c*/ 	.byte	0x04, 0x31
        /*067e*/ 	.short	(.L_878 - .L_877)


	//   ....[0]....
.L_877:
        /*0680*/ 	.word	0x0000f9f0


	//   ....[1]....
        /*0684*/ 	.word	0x0000fa70


	//----- nvinfo : EIATTR_COOP_GROUP_MASK_REGIDS
	.align		4
.L_878:
        /*0688*/ 	.byte	0x04, 0x29
        /*068a*/ 	.short	(.L_880 - .L_879)


	//   ....[0]....
.L_879:
        /*068c*/ 	.word	0xffffffff


	//   ....[1]....
        /*0690*/ 	.word	0xffffffff


	//   ....[2]....
        /*0694*/ 	.word	0xffffffff


	//   ....[3]....
        /*0698*/ 	.word	0xffffffff


	//   ....[4]....
        /*069c*/ 	.word	0xffffffff


	//   ....[5]....
        /*06a0*/ 	.word	0xffffffff


	//   ....[6]....
        /*06a4*/ 	.word	0xffffffff


	//   ....[7]....
        /*06a8*/ 	.word	0xffffffff


	//   ....[8]....
        /*06ac*/ 	.word	0xffffffff


	//   ....[9]....
        /*06b0*/ 	.word	0xffffffff


	//   ....[10]....
        /*06b4*/ 	.word	0xffffffff


	//   ....[11]....
        /*06b8*/ 	.word	0xffffffff


	//   ....[12]....
        /*06bc*/ 	.word	0xffffffff


	//   ....[13]....
        /*06c0*/ 	.word	0xffffffff


	//   ....[14]....
        /*06c4*/ 	.word	0xffffffff


	//   ....[15]....
        /*06c8*/ 	.word	0xffffffff


	//   ....[16]....
        /*06cc*/ 	.word	0xffffffff


	//   ....[17]....
        /*06d0*/ 	.word	0xffffffff


	//   ....[18]....
        /*06d4*/ 	.word	0xffffffff


	//   ....[19]....
        /*06d8*/ 	.word	0xffffffff


	//   ....[20]....
        /*06dc*/ 	.word	0xffffffff


	//   ....[21]....
        /*06e0*/ 	.word	0xffffffff


	//   ....[22]....
        /*06e4*/ 	.word	0xffffffff


	//   ....[23]....
        /*06e8*/ 	.word	0xffffffff


	//   ....[24]....
        /*06ec*/ 	.word	0xffffffff


	//   ....[25]....
        /*06f0*/ 	.word	0xffffffff


	//   ....[26]....
        /*06f4*/ 	.word	0xffffffff


	//   ....[27]....
        /*06f8*/ 	.word	0xffffffff


	//   ....[28]....
        /*06fc*/ 	.word	0xffffffff


	//   ....[29]....
        /*0700*/ 	.word	0xffffffff


	//   ....[30]....
        /*0704*/ 	.word	0xffffffff


	//   ....[31]....
        /*0708*/ 	.word	0xffffffff


	//   ....[32]....
        /*070c*/ 	.word	0xffffffff


	//   ....[33]....
        /*0710*/ 	.word	0xffffffff


	//   ....[34]....
        /*0714*/ 	.word	0xffffffff


	//   ....[35]....
        /*0718*/ 	.word	0xffffffff


	//   ....[36]....
        /*071c*/ 	.word	0xffffffff


	//   ....[37]....
        /*0720*/ 	.word	0xffffffff


	//   ....[38]....
        /*0724*/ 	.word	0xffffffff


	//   ....[39]....
        /*0728*/ 	.word	0xffffffff


	//   ....[40]....
        /*072c*/ 	.word	0xffffffff


	//   ....[41]....
        /*0730*/ 	.word	0xffffffff


	//   ....[42]....
        /*0734*/ 	.word	0xffffffff


	//   ....[43]....
        /*0738*/ 	.word	0xffffffff


	//   ....[44]....
        /*073c*/ 	.word	0xffffffff


	//   ....[45]....
        /*0740*/ 	.word	0xffffffff


	//   ....[46]....
        /*0744*/ 	.word	0xffffffff


	//   ....[47]....
        /*0748*/ 	.word	0xffffffff


	//   ....[48]....
        /*074c*/ 	.word	0xffffffff


	//   ....[49]....
        /*0750*/ 	.word	0xffffffff


	//   ....[50]....
        /*0754*/ 	.word	0xffffffff


	//   ....[51]....
        /*0758*/ 	.word	0xffffffff


	//   ....[52]....
        /*075c*/ 	.word	0xffffffff


	//   ....[53]....
        /*0760*/ 	.word	0xffffffff


	//   ....[54]....
        /*0764*/ 	.word	0xffffffff


	//   ....[55]....
        /*0768*/ 	.word	0xffffffff


	//   ....[56]....
        /*076c*/ 	.word	0xffffffff


	//   ....[57]....
        /*0770*/ 	.word	0xffffffff


	//   ....[58]....
        /*0774*/ 	.word	0xffffffff


	//   ....[59]....
        /*0778*/ 	.word	0xffffffff


	//   ....[60]....
        /*077c*/ 	.word	0xffffffff


	//   ....[61]....
        /*0780*/ 	.word	0xffffffff


	//   ....[62]....
        /*0784*/ 	.word	0xffffffff


	//   ....[63]....
        /*0788*/ 	.word	0xffffffff


	//   ....[64]....
        /*078c*/ 	.word	0xffffffff


	//   ....[65]....
        /*0790*/ 	.word	0xffffffff


	//   ....[66]....
        /*0794*/ 	.word	0xffffffff


	//   ....[67]....
        /*0798*/ 	.word	0xffffffff


	//   ....[68]....
        /*079c*/ 	.word	0xffffffff


	//   ....[69]....
        /*07a0*/ 	.word	0xffffffff


	//   ....[70]....
        /*07a4*/ 	.word	0xffffffff


	//   ....[71]....
        /*07a8*/ 	.word	0xffffffff


	//   ....[72]....
        /*07ac*/ 	.word	0xffffffff


	//   ....[73]....
        /*07b0*/ 	.word	0xffffffff


	//   ....[74]....
        /*07b4*/ 	.word	0xffffffff


	//   ....[75]....
        /*07b8*/ 	.word	0xffffffff


	//   ....[76]....
        /*07bc*/ 	.word	0xffffffff


	//   ....[77]....
        /*07c0*/ 	.word	0xffffffff


	//   ....[78]....
        /*07c4*/ 	.word	0xffffffff


	//   ....[79]....
        /*07c8*/ 	.word	0xffffffff


	//   ....[80]....
        /*07cc*/ 	.word	0xffffffff


	//   ....[81]....
        /*07d0*/ 	.word	0xffffffff


	//   ....[82]....
        /*07d4*/ 	.word	0xffffffff


	//   ....[83]....
        /*07d8*/ 	.word	0xffffffff


	//   ....[84]....
        /*07dc*/ 	.word	0xffffffff


	//   ....[85]....
        /*07e0*/ 	.word	0xffffffff


	//   ....[86]....
        /*07e4*/ 	.word	0xffffffff


	//   ....[87]....
        /*07e8*/ 	.word	0xffffffff


	//   ....[88]....
        /*07ec*/ 	.word	0xffffffff


	//   ....[89]....
        /*07f0*/ 	.word	0xffffffff


	//   ....[90]....
        /*07f4*/ 	.word	0xffffffff


	//   ....[91]....
        /*07f8*/ 	.word	0xffffffff


	//   ....[92]....
        /*07fc*/ 	.word	0xffffffff


	//   ....[93]....
        /*0800*/ 	.word	0xffffffff


	//   ....[94]....
        /*0804*/ 	.word	0xffffffff


	//   ....[95]....
        /*0808*/ 	.word	0xffffffff


	//   ....[96]....
        /*080c*/ 	.word	0xffffffff


	//   ....[97]....
        /*0810*/ 	.word	0xffffffff


	//   ....[98]....
        /*0814*/ 	.word	0xffffffff


	//   ....[99]....
        /*0818*/ 	.word	0xffffffff


	//   ....[100]....
        /*081c*/ 	.word	0xffffffff


	//   ....[101]....
        /*0820*/ 	.word	0xffffffff


	//   ....[102]....
        /*0824*/ 	.word	0xffffffff


	//   ....[103]....
        /*0828*/ 	.word	0xffffffff


	//   ....[104]....
        /*082c*/ 	.word	0xffffffff


	//   ....[105]....
        /*0830*/ 	.word	0xffffffff


	//   ....[106]....
        /*0834*/ 	.word	0xffffffff


	//   ....[107]....
        /*0838*/ 	.word	0xffffffff


	//   ....[108]....
        /*083c*/ 	.word	0xffffffff


	//   ....[109]....
        /*0840*/ 	.word	0xffffffff


	//   ....[110]....
        /*0844*/ 	.word	0xffffffff


	//   ....[111]....
        /*0848*/ 	.word	0xffffffff


	//   ....[112]....
        /*084c*/ 	.word	0xffffffff


	//   ....[113]....
        /*0850*/ 	.word	0xffffffff


	//   ....[114]....
        /*0854*/ 	.word	0xffffffff


	//   ....[115]....
        /*0858*/ 	.word	0xffffffff


	//   ....[116]....
        /*085c*/ 	.word	0xffffffff


	//   ....[117]....
        /*0860*/ 	.word	0xffffffff


	//   ....[118]....
        /*0864*/ 	.word	0xffffffff


	//   ....[119]....
        /*0868*/ 	.word	0xffffffff


	//   ....[120]....
        /*086c*/ 	.word	0xffffffff


	//   ....[121]....
        /*0870*/ 	.word	0xffffffff


	//   ....[122]....
        /*0874*/ 	.word	0xffffffff


	//   ....[123]....
        /*0878*/ 	.word	0xffffffff


	//   ....[124]....
        /*087c*/ 	.word	0xffffffff


	//   ....[125]....
        /*0880*/ 	.word	0xffffffff


	//   ....[126]....
        /*0884*/ 	.word	0xffffffff


	//   ....[127]....
        /*0888*/ 	.word	0xffffffff


	//   ....[128]....
        /*088c*/ 	.word	0xffffffff


	//   ....[129]....
        /*0890*/ 	.word	0xffffffff


	//   ....[130]....
        /*0894*/ 	.word	0xffffffff


	//   ....[131]....
        /*0898*/ 	.word	0xffffffff


	//   ....[132]....
        /*089c*/ 	.word	0xffffffff


	//   ....[133]....
        /*08a0*/ 	.word	0xffffffff


	//   ....[134]....
        /*08a4*/ 	.word	0xffffffff


	//   ....[135]....
        /*08a8*/ 	.word	0xffffffff


	//   ....[136]....
        /*08ac*/ 	.word	0xffffffff


	//   ....[137]....
        /*08b0*/ 	.word	0xffffffff


	//   ....[138]....
        /*08b4*/ 	.word	0xffffffff


	//   ....[139]....
        /*08b8*/ 	.word	0xffffffff


	//----- nvinfo : EIATTR_COOP_GROUP_INSTR_OFFSETS
	.align		4
.L_880:
        /*08bc*/ 	.byte	0x04, 0x28
        /*08be*/ 	.short	(.L_882 - .L_881)


	//   ....[0]....
.L_881:
        /*08c0*/ 	.word	0x00000050


	//   ....[1]....
        /*08c4*/ 	.word	0x00001840


	//   ....[2]....
        /*08c8*/ 	.word	0x00001860


	//   ....[3]....
        /*08cc*/ 	.word	0x000019a0


	//   ....[4]....
        /*08d0*/ 	.word	0x000019b0


	//   ....[5]....
        /*08d4*/ 	.word	0x00001ae0


	//   ....[6]....
        /*08d8*/ 	.word	0x00001b00


	//   ....[7]....
        /*08dc*/ 	.word	0x00001c30


	//   ....[8]....
        /*08e0*/ 	.word	0x00001c40


	//   ....[9]....
        /*08e4*/ 	.word	0x00001d70


	//   ....[10]....
        /*08e8*/ 	.word	0x00001d90


	//   ....[11]....
        /*08ec*/ 	.word	0x00001ec0


	//   ....[12]....
        /*08f0*/ 	.word	0x00001ed0


	//   ....[13]....
        /*08f4*/ 	.word	0x00002000


	//   ....[14]....
        /*08f8*/ 	.word	0x00002020


	//   ....[15]....
        /*08fc*/ 	.word	0x00002150


	//   ....[16]....
        /*0900*/ 	.word	0x00002160


	//   ....[17]....
        /*0904*/ 	.word	0x00003720


	//   ....[18]....
        /*0908*/ 	.word	0x00003730


	//   ....[19]....
        /*090c*/ 	.word	0x00003740


	//   ....[20]....
        /*0910*/ 	.word	0x00003750


	//   ....[21]....
        /*0914*/ 	.word	0x00003bf0


	//   ....[22]....
        /*0918*/ 	.word	0x00003d70


	//   ....[23]....
        /*091c*/ 	.word	0x00003f70


	//   ....[24]....
        /*0920*/ 	.word	0x00004340


	//   ....[25]....
        /*0924*/ 	.word	0x000043e0


	//   ....[26]....
        /*0928*/ 	.word	0x00004650


	//   ....[27]....
        /*092c*/ 	.word	0x00004670


	//   ....[28]....
        /*0930*/ 	.word	0x00004720


	//   ....[29]....
        /*0934*/ 	.word	0x00006e20


	//   ....[30]....
        /*0938*/ 	.word	0x00006e30


	//   ....[31]....
        /*093c*/ 	.word	0x00006e40


	//   ....[32]....
        /*0940*/ 	.word	0x00006e60


	//   ....[33]....
        /*0944*/ 	.word	0x00008200


	//   ....[34]....
        /*0948*/ 	.word	0x00008260


	//   ....[35]....
        /*094c*/ 	.word	0x00008290


	//   ....[36]....
        /*0950*/ 	.word	0x000082b0


	//   ....[37]....
        /*0954*/ 	.word	0x000082f0


	//   ....[38]....
        /*0958*/ 	.word	0x00008340


	//   ....[39]....
        /*095c*/ 	.word	0x00008380


	//   ....[40]....
        /*0960*/ 	.word	0x000083a0


	//   ....[41]....
        /*0964*/ 	.word	0x0000c470


	//   ....[42]....
        /*0968*/ 	.word	0x0000c4c0


	//   ....[43]....
        /*096c*/ 	.word	0x0000c540


	//   ....[44]....
        /*0970*/ 	.word	0x0000c5a0


	//   ....[45]....
        /*0974*/ 	.word	0x0000c5d0


	//   ....[46]....
        /*0978*/ 	.word	0x0000c690


	//   ....[47]....
        /*097c*/ 	.word	0x0000cb80


	//   ....[48]....
        /*0980*/ 	.word	0x0000ccb0


	//   ....[49]....
        /*0984*/ 	.word	0x0000edf0


	//   ....[50]....
        /*0988*/ 	.word	0x0000ee60


	//   ....[51]....
        /*098c*/ 	.word	0x0000ee70


	//   ....[52]....
        /*0990*/ 	.word	0x0000ee80


	//   ....[53]....
        /*0994*/ 	.word	0x0000eeb0


	//   ....[54]....
        /*0998*/ 	.word	0x0000eed0


	//   ....[55]....
        /*099c*/ 	.word	0x0000eee0


	//   ....[56]....
        /*09a0*/ 	.word	0x0000eef0


	//   ....[57]....
        /*09a4*/ 	.word	0x00010440


	//   ....[58]....
        /*09a8*/ 	.word	0x00010860


	//   ....[59]....
        /*09ac*/ 	.word	0x00010880


	//   ....[60]....
        /*09b0*/ 	.word	0x000108a0


	//   ....[61]....
        /*09b4*/ 	.word	0x000108b0


	//   ....[62]....
        /*09b8*/ 	.word	0x000108c0


	//   ....[63]....
        /*09bc*/ 	.word	0x000108d0


	//   ....[64]....
        /*09c0*/ 	.word	0x000108e0


	//   ....[65]....
        /*09c4*/ 	.word	0x000108f0


	//   ....[66]....
        /*09c8*/ 	.word	0x00010b80


	//   ....[67]....
        /*09cc*/ 	.word	0x00010b90


	//   ....[68]....
        /*09d0*/ 	.word	0x00010c70


	//   ....[69]....
        /*09d4*/ 	.word	0x00010ca0


	//   ....[70]....
        /*09d8*/ 	.word	0x00010d60


	//   ....[71]....
        /*09dc*/ 	.word	0x00010d90


	//   ....[72]....
        /*09e0*/ 	.word	0x00010e50


	//   ....[73]....
        /*09e4*/ 	.word	0x00010e80


	//   ....[74]....
        /*09e8*/ 	.word	0x00010f40


	//   ....[75]....
        /*09ec*/ 	.word	0x00010f70


	//   ....[76]....
        /*09f0*/ 	.word	0x00011030


	//   ....[77]....
        /*09f4*/ 	.word	0x00011060


	//   ....[78]....
        /*09f8*/ 	.word	0x00011120


	//   ....[79]....
        /*09fc*/ 	.word	0x00011150


	//   ....[80]....
        /*0a00*/ 	.word	0x00011210


	//   ....[81]....
        /*0a04*/ 	.word	0x00011230


	//   ....[82]....
        /*0a08*/ 	.word	0x000117a0


	//   ....[83]....
        /*0a0c*/ 	.word	0x000117c0


	//   ....[84]....
        /*0a10*/ 	.word	0x000118f0


	//   ....[85]....
        /*0a14*/ 	.word	0x00011900


	//   ....[86]....
        /*0a18*/ 	.word	0x00011a20


	//   ....[87]....
        /*0a1c*/ 	.word	0x00011a40


	//   ....[88]....
        /*0a20*/ 	.word	0x00011b60


	//   ....[89]....
        /*0a24*/ 	.word	0x00011b70


	//   ....[90]....
        /*0a28*/ 	.word	0x00011c90


	//   ....[91]....
        /*0a2c*/ 	.word	0x00011cb0


	//   ....[92]....
        /*0a30*/ 	.word	0x00011dd0


	//   ....[93]....
        /*0a34*/ 	.word	0x00011de0


	//   ....[94]....
        /*0a38*/ 	.word	0x00011f00


	//   ....[95]....
        /*0a3c*/ 	.word	0x00011f20


	//   ....[96]....
        /*0a40*/ 	.word	0x00012040


	//   ....[97]....
        /*0a44*/ 	.word	0x00012050


	//   ....[98]....
        /*0a48*/ 	.word	0x000121e0


	//   ....[99]....
        /*0a4c*/ 	.word	0x000122d0


	//   ....[100]....
        /*0a50*/ 	.word	0x00012340


	//   ....[101]....
        /*0a54*/ 	.word	0x000123a0


	//   ....[102]....
        /*0a58*/ 	.word	0x00012400


	//   ....[103]....
        /*0a5c*/ 	.word	0x00012460


	//   ....[104]....
        /*0a60*/ 	.word	0x000124d0


	//   ....[105]....
        /*0a64*/ 	.word	0x00012530


	//   ....[106]....
        /*0a68*/ 	.word	0x00012590


	//   ....[107]....
        /*0a6c*/ 	.word	0x000125f0


	//   ....[108]....
        /*0a70*/ 	.word	0x00012660


	//   ....[109]....
        /*0a74*/ 	.word	0x000126c0


	//   ....[110]....
        /*0a78*/ 	.word	0x00012720


	//   ....[111]....
        /*0a7c*/ 	.word	0x00012780


	//   ....[112]....
        /*0a80*/ 	.word	0x000127f0


	//   ....[113]....
        /*0a84*/ 	.word	0x00012850


	//   ....[114]....
        /*0a88*/ 	.word	0x000128b0


	//   ....[115]....
        /*0a8c*/ 	.word	0x00012910


	//   ....[116]....
        /*0a90*/ 	.word	0x00012970


	//   ....[117]....
        /*0a94*/ 	.word	0x000129c0


	//   ....[118]....
        /*0a98*/ 	.word	0x00012a20


	//   ....[119]....
        /*0a9c*/ 	.word	0x00012a70


	//   ....[120]....
        /*0aa0*/ 	.word	0x00012ad0


	//   ....[121]....
        /*0aa4*/ 	.word	0x00012b20


	//   ....[122]....
        /*0aa8*/ 	.word	0x00012b80


	//   ....[123]....
        /*0aac*/ 	.word	0x00012be0


	//   ....[124]....
        /*0ab0*/ 	.word	0x00012c50


	//   ....[125]....
        /*0ab4*/ 	.word	0x00012cb0


	//   ....[126]....
        /*0ab8*/ 	.word	0x00012d10


	//   ....[127]....
        /*0abc*/ 	.word	0x00012d70


	//   ....[128]....
        /*0ac0*/ 	.word	0x00012de0


	//   ....[129]....
        /*0ac4*/ 	.word	0x00012e40


	//   ....[130]....
        /*0ac8*/ 	.word	0x00012ea0


	//   ....[131]....
        /*0acc*/ 	.word	0x00012f00


	//   ....[132]....
        /*0ad0*/ 	.word	0x00012f70


	//   ....[133]....
        /*0ad4*/ 	.word	0x00012fd0


	//   ....[134]....
        /*0ad8*/ 	.word	0x00013030


	//   ....[135]....
        /*0adc*/ 	.word	0x00013090


	//   ....[136]....
        /*0ae0*/ 	.word	0x00013100


	//   ....[137]....
        /*0ae4*/ 	.word	0x00013160


	//   ....[138]....
        /*0ae8*/ 	.word	0x000131c0


	//   ....[139]....
        /*0aec*/ 	.word	0x00013230


	//----- nvinfo : EIATTR_EXIT_INSTR_OFFSETS
	.align		4
.L_882:
        /*0af0*/ 	.byte	0x04, 0x1c
        /*0af2*/ 	.short	(.L_884 - .L_883)


	//   ....[0]....
.L_883:
        /*0af4*/ 	.word	0x000000a0


	//   ....[1]....
        /*0af8*/ 	.word	0x00012280


	//----- nvinfo : EIATTR_MAX_THREADS
	.align		4
.L_884:
        /*0afc*/ 	.byte	0x04, 0x05
        /*0afe*/ 	.short	(.L_886 - .L_885)
.L_885:
        /*0b00*/ 	.word	0x00000080
        /*0b04*/ 	.word	0x00000001
        /*0b08*/ 	.word	0x00000001


	//----- nvinfo : EIATTR_CRS_STACK_SIZE
	.align		4
.L_886:
        /*0b0c*/ 	.byte	0x04, 0x1e
        /*0b0e*/ 	.short	(.L_888 - .L_887)
.L_887:
        /*0b10*/ 	.word	0x00000000
.L_888:


//--------------------- .nv.info._ZN7cutlass13device_kernelIN5flash19enable_sm80_to_sm89INS1_16FlashAttnFwdSm80INS1_25CollectiveMainloopFwdSm80ILi4ELi1ELb0EN4cute5tupleIJNS5_1CILi128EEENS7_ILi64EEES8_EEELi128ENS_10bfloat16_tEfNS_4arch4Sm80ELb1ELb0ELb0ELb1ELb0ELb0ELb1ELb0EEENS1_21CollectiveEpilogueFwdINS6_IJS8_S8_S9_EEENS6_IJNS7_ILi1EEESH_SH_EEESB_SD_Li128ELb1ELb1ELb0ELb0EEENS1_19SingleTileSchedulerILb1ELb0ELb1ELi128EEEEEEEEEvNT_6ParamsE --------------------------
	.section	.nv.info._ZN7cutlass13device_kernelIN5flash19enable_sm80_to_sm89INS1_16FlashAttnFwdSm80INS1_25CollectiveMainloopFwdSm80ILi4ELi1ELb0EN4cute5tupleIJNS5_1CILi128EEENS7_ILi64EEES8_EEELi128ENS_10bfloat16_tEfNS_4arch4Sm80ELb1ELb0ELb0ELb1ELb0ELb0ELb1ELb0EEENS1_21CollectiveEpilogueFwdINS6_IJS8_S8_S9_EEENS6_IJNS7_ILi1EEESH_SH_EEESB_SD_Li128ELb1ELb1ELb0ELb0EEENS1_19SingleTileSchedulerILb1ELb0ELb1ELi128EEEEEEEEEvNT_6ParamsE,"",@"SHT_CUDA_INFO"
	.sectionflags	@""
	.align	4


	//----- nvinfo : EIATTR_CUDA_API_VERSION
	.align		4
        /*0000*/ 	.byte	0x04, 0x37
        /*0002*/ 	.short	(.L_890 - .L_889)
.L_889:
        /*0004*/ 	.word	0x00000082


	//----- nvinfo : EIATTR_SW2861232_WAR
	.align		4
.L_890:
        /*0008*/ 	.byte	0x01, 0x35
	.zero		2


	//----- nvinfo : EIATTR_PARAM_CBANK
	.align		4
        /*000c*/ 	.byte	0x04, 0x0a
        /*000e*/ 	.short	(.L_892 - .L_891)
	.align		4
.L_891:
        /*0010*/ 	.word	index@(.nv.constant0._ZN7cutlass13device_kernelIN5flash19enable_sm80_to_sm89INS1_16FlashAttnFwdSm80INS1_25CollectiveMainloopFwdSm80ILi4ELi1ELb0EN4cute5tupleIJNS5_1CILi128EEENS7_ILi64EEES8_EEELi128ENS_10bfloat16_tEfNS_4arch4Sm80ELb1ELb0ELb0ELb1ELb0ELb0ELb1ELb0EEENS1_21CollectiveEpilogueFwdINS6_IJS8_S8_S9_EEENS6_IJNS7_ILi1EEESH_SH_EEESB_SD_Li128ELb1ELb1ELb0ELb0EEENS1_19SingleTileSchedulerILb1ELb0ELb1ELi128EEEEEEEEEvNT_6ParamsE)
        /*0014*/ 	.short	0x0160
        /*0016*/ 	.short	0x0418


	//----- nvinfo : EIATTR_CBANK_PARAM_SIZE
	.align		4
.L_892:
        /*0018*/ 	.byte	0x03, 0x19
        /*001a*/ 	.short	0x0418


	//----- nvinfo : EIATTR_KPARAM_INFO
	.align		4
        /*001c*/ 	.byte	0x04, 0x17
        /*001e*/ 	.short	(.L_894 - .L_893)
.L_893:
        /*0020*/ 	.word	0x00000000
        /*0024*/ 	.short	0x0000
        /*0026*/ 	.short	0x0000
        /*0028*/ 	.byte	0x00, 0xf0, 0x61, 0x10


	//----- nvinfo : EIATTR_MAXREG_COUNT
	.align		4
.L_894:
        /*002c*/ 	.byte	0x03, 0x1b
        /*002e*/ 	.short	0x00ff


	//----- nvinfo : EIATTR_NUM_BARRIERS
	.align		4
        /*0030*/ 	.byte	0x02, 0x4c
        /*0032*/ 	.byte	0x02
	.zero		1


	//----- nvinfo : EIATTR_ANNOTATIONS
	.align		4
        /*0034*/ 	.byte	0x04, 0x55
        /*0036*/ 	.short	(.L_896 - .L_895)


	//   ....[0]....
.L_895:
        /* <DEDUP_REMOVED lines=71> */


	//----- nvinfo : EIATTR_MERCURY_ISA_VERSION
	.align		4
.L_896:
        /*0490*/ 	.byte	0x03, 0x5f
        /*0492*/ 	.short	0x0000


	//----- nvinfo : EIATTR_INT_WARP_WIDE_INSTR_OFFSETS
	.align		4
        /*0494*/ 	.byte	0x04, 0x31
        /*0496*/ 	.short	(.L_898 - .L_897)


	//   ....[0]....
.L_897:
        /*0498*/ 	.word	0x00001e80


	//----- nvinfo : EIATTR_COOP_GROUP_MASK_REGIDS
	.align		4
.L_898:
        /*049c*/ 	.byte	0x04, 0x29
        /*049e*/ 	.short	(.L_900 - .L_899)


	//   ....[0]....
.L_899:
        /*04a0*/ 	.word	0xffffffff


	//   ....[1]....
        /*04a4*/ 	.word	0xffffffff


	//   ....[2]....
        /*04a8*/ 	.word	0xffffffff


	//   ....[3]....
        /*04ac*/ 	.word	0xffffffff


	//   ....[4]....
        /*04b0*/ 	.word	0xffffffff


	//   ....[5]....
        /*04b4*/ 	.word	0xffffffff


	//   ....[6]....
        /*04b8*/ 	.word	0xffffffff


	//   ....[7]....
        /*04bc*/ 	.word	0xffffffff


	//   ....[8]....
        /*04c0*/ 	.word	0xffffffff


	//   ....[9]....
        /*04c4*/ 	.word	0xffffffff


	//   ....[10]....
        /*04c8*/ 	.word	0xffffffff


	//   ....[11]....
        /*04cc*/ 	.word	0xffffffff


	//   ....[12]....
        /*04d0*/ 	.word	0xffffffff


	//   ....[13]....
        /*04d4*/ 	.word	0xffffffff


	//   ....[14]....
        /*04d8*/ 	.word	0xffffffff


	//   ....[15]....
        /*04dc*/ 	.word	0xffffffff


	//   ....[16]....
        /*04e0*/ 	.word	0xffffffff


	//   ....[17]....
        /*04e4*/ 	.word	0xffffffff


	//   ....[18]....
        /*04e8*/ 	.word	0xffffffff


	//   ....[19]....
        /*04ec*/ 	.word	0xffffffff


	//   ....[20]....
        /*04f0*/ 	.word	0xffffffff


	//   ....[21]....
        /*04f4*/ 	.word	0xffffffff


	//   ....[22]....
        /*04f8*/ 	.word	0xffffffff


	//   ....[23]....
        /*04fc*/ 	.word	0xffffffff


	//   ....[24]....
        /*0500*/ 	.word	0xffffffff


	//   ....[25]....
        /*0504*/ 	.word	0xffffffff


	//   ....[26]....
        /*0508*/ 	.word	0xffffffff


	//   ....[27]....
        /*050c*/ 	.word	0xffffffff


	//   ....[28]....
        /*0510*/ 	.word	0xffffffff


	//   ....[29]....
        /*0514*/ 	.word	0xffffffff


	//   ....[30]....
        /*0518*/ 	.word	0xffffffff


	//   ....[31]....
        /*051c*/ 	.word	0xffffffff


	//   ....[32]....
        /*0520*/ 	.word	0xffffffff


	//   ....[33]....
        /*0524*/ 	.word	0xffffffff


	//   ....[34]....
        /*0528*/ 	.word	0xffffffff


	//   ....[35]....
        /*052c*/ 	.word	0xffffffff


	//   ....[36]....
        /*0530*/ 	.word	0xffffffff


	//   ....[37]....
        /*0534*/ 	.word	0xffffffff


	//   ....[38]....
        /*0538*/ 	.word	0xffffffff


	//   ....[39]....
        /*053c*/ 	.word	0xffffffff


	//   ....[40]....
        /*0540*/ 	.word	0xffffffff


	//   ....[41]....
        /*0544*/ 	.word	0xffffffff


	//   ....[42]....
        /*0548*/ 	.word	0xffffffff


	//   ....[43]....
        /*054c*/ 	.word	0xffffffff


	//   ....[44]....
        /*0550*/ 	.word	0xffffffff


	//   ....[45]....
        /*0554*/ 	.word	0xffffffff


	//   ....[46]....
        /*0558*/ 	.word	0xffffffff


	//   ....[47]....
        /*055c*/ 	.word	0xffffffff


	//   ....[48]....
        /*0560*/ 	.word	0xffffffff


	//   ....[49]....
        /*0564*/ 	.word	0xffffffff


	//   ....[50]....
        /*0568*/ 	.word	0xffffffff


	//   ....[51]....
        /*056c*/ 	.word	0xffffffff


	//   ....[52]....
        /*0570*/ 	.word	0xffffffff


	//   ....[53]....
        /*0574*/ 	.word	0xffffffff


	//   ....[54]....
        /*0578*/ 	.word	0xffffffff


	//   ....[55]....
        /*057c*/ 	.word	0xffffffff


	//   ....[56]....
        /*0580*/ 	.word	0xffffffff


	//   ....[57]....
        /*0584*/ 	.word	0xffffffff


	//   ....[58]....
        /*0588*/ 	.word	0xffffffff


	//   ....[59]....
        /*058c*/ 	.word	0xffffffff


	//   ....[60]....
        /*0590*/ 	.word	0xffffffff


	//   ....[61]....
        /*0594*/ 	.word	0xffffffff


	//   ....[62]....
        /*0598*/ 	.word	0xffffffff


	//   ....[63]....
        /*059c*/ 	.word	0xffffffff


	//   ....[64]....
        /*05a0*/ 	.word	0xffffffff


	//   ....[65]....
        /*05a4*/ 	.word	0xffffffff


	//   ....[66]....
        /*05a8*/ 	.word	0xffffffff


	//   ....[67]....
        /*05ac*/ 	.word	0xffffffff


	//   ....[68]....
        /*05b0*/ 	.word	0xffffffff


	//   ....[69]....
        /*05b4*/ 	.word	0xffffffff


	//   ....[70]....
        /*05b8*/ 	.word	0xffffffff


	//   ....[71]....
        /*05bc*/ 	.word	0xffffffff


	//   ....[72]....
        /*05c0*/ 	.word	0xffffffff


	//   ....[73]....
        /*05c4*/ 	.word	0xffffffff


	//   ....[74]....
        /*05c8*/ 	.word	0xffffffff


	//   ....[75]....
        /*05cc*/ 	.word	0xffffffff


	//   ....[76]....
        /*05d0*/ 	.word	0xffffffff


	//   ....[77]....
        /*05d4*/ 	.word	0xffffffff


	//   ....[78]....
        /*05d8*/ 	.word	0xffffffff


	//   ....[79]....
        /*05dc*/ 	.word	0xffffffff


	//   ....[80]....
        /*05e0*/ 	.word	0xffffffff


	//   ....[81]....
        /*05e4*/ 	.word	0xffffffff


	//   ....[82]....
        /*05e8*/ 	.word	0xffffffff


	//   ....[83]....
        /*05ec*/ 	.word	0xffffffff


	//   ....[84]....
        /*05f0*/ 	.word	0xffffffff


	//   ....[85]....
        /*05f4*/ 	.word	0xffffffff


	//   ....[86]....
        /*05f8*/ 	.word	0xffffffff


	//   ....[87]....
        /*05fc*/ 	.word	0xffffffff


	//   ....[88]....
        /*0600*/ 	.word	0xffffffff


	//   ....[89]....
        /*0604*/ 	.word	0xffffffff


	//   ....[90]....
        /*0608*/ 	.word	0xffffffff


	//   ....[91]....
        /*060c*/ 	.word	0xffffffff


	//   ....[92]....
        /*0610*/ 	.word	0xffffffff


	//   ....[93]....
        /*0614*/ 	.word	0xffffffff


	//   ....[94]....
        /*0618*/ 	.word	0xffffffff


	//   ....[95]....
        /*061c*/ 	.word	0xffffffff


	//   ....[96]....
        /*0620*/ 	.word	0xffffffff


	//----- nvinfo : EIATTR_COOP_GROUP_INSTR_OFFSETS
	.align		4
.L_900:
        /*0624*/ 	.byte	0x04, 0x28
        /*0626*/ 	.short	(.L_902 - .L_901)


	//   ....[0]....
.L_901:
        /*0628*/ 	.word	0x00000090


	//   ....[1]....
        /*062c*/ 	.word	0x000012c0


	//   ....[2]....
        /*0630*/ 	.word	0x000012f0


	//   ....[3]....
        /*0634*/ 	.word	0x00001580


	//   ....[4]....
        /*0638*/ 	.word	0x000015b0


	//   ....[5]....
        /*063c*/ 	.word	0x00001690


	//   ....[6]....
        /*0640*/ 	.word	0x000016c0


	//   ....[7]....
        /*0644*/ 	.word	0x000017a0


	//   ....[8]....
        /*0648*/ 	.word	0x000017d0


	//   ....[9]....
        /*064c*/ 	.word	0x000018b0


	//   ....[10]....
        /*0650*/ 	.word	0x000018e0


	//   ....[11]....
        /*0654*/ 	.word	0x000019c0


	//   ....[12]....
        /*0658*/ 	.word	0x000019f0


	//   ....[13]....
        /*065c*/ 	.word	0x00001ad0


	//   ....[14]....
        /*0660*/ 	.word	0x00001b00


	//   ....[15]....
        /*0664*/ 	.word	0x00001be0


	//   ....[16]....
        /*0668*/ 	.word	0x00001c30


	//   ....[17]....
        /*066c*/ 	.word	0x00003700


	//   ....[18]....
        /*0670*/ 	.word	0x00003710


	//   ....[19]....
        /*0674*/ 	.word	0x00003df0


	//   ....[20]....
        /*0678*/ 	.word	0x00003f00


	//   ....[21]....
        /*067c*/ 	.word	0x00003f10


	//   ....[22]....
        /*0680*/ 	.word	0x00003f40


	//   ....[23]....
        /*0684*/ 	.word	0x00003f60


	//   ....[24]....
        /*0688*/ 	.word	0x00003f80


	//   ....[25]....
        /*068c*/ 	.word	0x00004630


	//   ....[26]....
        /*0690*/ 	.word	0x00004780


	//   ....[27]....
        /*0694*/ 	.word	0x00004930


	//   ....[28]....
        /*0698*/ 	.word	0x00004af0


	//   ....[29]....
        /*069c*/ 	.word	0x000079d0


	//   ....[30]....
        /*06a0*/ 	.word	0x000079f0


	//   ....[31]....
        /*06a4*/ 	.word	0x00007a30


	//   ....[32]....
        /*06a8*/ 	.word	0x00007a50


	//   ....[33]....
        /*06ac*/ 	.word	0x000087c0


	//   ....[34]....
        /*06b0*/ 	.word	0x000089b0


	//   ....[35]....
        /*06b4*/ 	.word	0x00008d40


	//   ....[36]....
        /*06b8*/ 	.word	0x00008de0


	//   ....[37]....
        /*06bc*/ 	.word	0x00008e20


	//   ....[38]....
        /*06c0*/ 	.word	0x00008e90


	//   ....[39]....
        /*06c4*/ 	.word	0x00008ed0


	//   ....[40]....
        /*06c8*/ 	.word	0x00009170


	//   ....[41]....
        /*06cc*/ 	.word	0x0000ce30


	//   ....[42]....
        /*06d0*/ 	.word	0x0000cea0


	//   ....[43]....
        /*06d4*/ 	.word	0x0000cef0


	//   ....[44]....
        /*06d8*/ 	.word	0x0000cf30


	//   ....[45]....
        /*06dc*/ 	.word	0x0000cf80


	//   ....[46]....
        /*06e0*/ 	.word	0x0000cfc0


	//   ....[47]....
        /*06e4*/ 	.word	0x0000d270


	//   ....[48]....
        /*06e8*/ 	.word	0x0000d460


	//   ....[49]....
        /*06ec*/ 	.word	0x0000f6f0


	//   ....[50]....
        /*06f0*/ 	.word	0x0000f700


	//   ....[51]....
        /*06f4*/ 	.word	0x0000f710


	//   ....[52]....
        /*06f8*/ 	.word	0x0000f730


	//   ....[53]....
        /*06fc*/ 	.word	0x0000f750


	//   ....[54]....
        /*0700*/ 	.word	0x0000f770


	//   ....[55]....
        /*0704*/ 	.word	0x0000f780


	//   ....[56]....
        /*0708*/ 	.word	0x0000f7b0


	//   ....[57]....
        /*070c*/ 	.word	0x000112e0


	//   ....[58]....
        /*0710*/ 	.word	0x00011300


	//   ....[59]....
        /*0714*/ 	.word	0x00011330


	//   ....[60]....
        /*0718*/ 	.word	0x00011350


	//   ....[61]....
        /*071c*/ 	.word	0x00011370


	//   ....[62]....
        /*0720*/ 	.word	0x00011390


	//   ....[63]....
        /*0724*/ 	.word	0x000113a0


	//   ....[64]....
        /*0728*/ 	.word	0x000113b0


	//   ....[65]....
        /*072c*/ 	.word	0x000115f0


	//   ....[66]....
        /*0730*/ 	.word	0x00011600


	//   ....[67]....
        /*0734*/ 	.word	0x00011700


	//   ....[68]....
        /*0738*/ 	.word	0x00011730


	//   ....[69]....
        /*073c*/ 	.word	0x00011810


	//   ....[70]....
        /*0740*/ 	.word	0x00011840


	//   ....[71]....
        /*0744*/ 	.word	0x00011920


	//   ....[72]....
        /*0748*/ 	.word	0x00011950


	//   ....[73]....
        /*074c*/ 	.word	0x00011a30


	//   ....[74]....
        /*0750*/ 	.word	0x00011a60


	//   ....[75]....
        /*0754*/ 	.word	0x00011b40


	//   ....[76]....
        /*0758*/ 	.word	0x00011b70


	//   ....[77]....
        /*075c*/ 	.word	0x00011c50


	//   ....[78]....
        /*0760*/ 	.word	0x00011c80


	//   ....[79]....
        /*0764*/ 	.word	0x00011d60


	//   ....[80]....
        /*0768*/ 	.word	0x00011d80


	//   ....[81]....
        /*076c*/ 	.word	0x00012530


	//   ....[82]....
        /*0770*/ 	.word	0x00012540


	//   ....[83]....
        /*0774*/ 	.word	0x00012610


	//   ....[84]....
        /*0778*/ 	.word	0x00012640


	//   ....[85]....
        /*077c*/ 	.word	0x00012710


	//   ....[86]....
        /*0780*/ 	.word	0x00012740


	//   ....[87]....
        /*0784*/ 	.word	0x00012810


	//   ....[88]....
        /*0788*/ 	.word	0x00012840


	//   ....[89]....
        /*078c*/ 	.word	0x00012910


	//   ....[90]....
        /*0790*/ 	.word	0x00012940


	//   ....[91]....
        /*0794*/ 	.word	0x00012a10


	//   ....[92]....
        /*0798*/ 	.word	0x00012a40


	//   ....[93]....
        /*079c*/ 	.word	0x00012b10


	//   ....[94]....
        /*07a0*/ 	.word	0x00012b40


	//   ....[95]....
        /*07a4*/ 	.word	0x00012c10


	//   ....[96]....
        /*07a8*/ 	.word	0x00012c30


	//----- nvinfo : EIATTR_EXIT_INSTR_OFFSETS
	.align		4
.L_902:
        /*07ac*/ 	.byte	0x04, 0x1c
        /*07ae*/ 	.short	(.L_904 - .L_903)


	//   ....[0]....
.L_903:
        /*07b0*/ 	.word	0x00000350


	//   ....[1]....
        /*07b4*/ 	.word	0x00011d90


	//   ....[2]....
        /*07b8*/ 	.word	0x00011df0


	//   ....[3]....
        /*07bc*/ 	.word	0x00011e50


	//   ....[4]....
        /*07c0*/ 	.word	0x00012c40


	//   ....[5]....
        /*07c4*/ 	.word	0x00012c90


	//   ....[6]....
        /*07c8*/ 	.word	0x00012cf0


	//----- nvinfo : EIATTR_CTAIDZ_USED
	.align		4
.L_904:
        /*07cc*/ 	.byte	0x01, 0x04
	.zero		2


	//----- nvinfo : EIATTR_MAX_THREADS
	.align		4
        /*07d0*/ 	.byte	0x04, 0x05
        /*07d2*/ 	.short	(.L_906 - .L_905)
.L_905:
        /*07d4*/ 	.word	0x00000080
        /*07d8*/ 	.word	0x00000001
        /*07dc*/ 	.word	0x00000001


	//----- nvinfo : EIATTR_CRS_STACK_SIZE
	.align		4
.L_906:
        /*07e0*/ 	.byte	0x04, 0x1e
        /*07e2*/ 	.short	(.L_908 - .L_907)
.L_907:
        /*07e4*/ 	.word	0x00000000
.L_908:


//--------------------- .nv.info._ZN7cutlass13device_kernelIN5flash19enable_sm80_to_sm89INS1_16FlashAttnFwdSm80INS1_25CollectiveMainloopFwdSm80ILi4ELi1ELb0EN4cute5tupleIJNS5_1CILi128EEENS7_ILi64EEES8_EEELi128ENS_10bfloat16_tEfNS_4arch4Sm80ELb1ELb0ELb0ELb1ELb0ELb1ELb1ELb0EEENS1_21CollectiveEpilogueFwdINS6_IJS8_S8_S9_EEENS6_IJNS7_ILi1EEESH_SH_EEESB_SD_Li128ELb1ELb1ELb0ELb0EEENS1_19SingleTileSchedulerILb1ELb0ELb1ELi128EEEEEEEEEvNT_6ParamsE --------------------------
	.section	.nv.info._ZN7cutlass13device_kernelIN5flash19enable_sm80_to_sm89INS1_16FlashAttnFwdSm80INS1_25CollectiveMainloopFwdSm80ILi4ELi1ELb0EN4cute5tupleIJNS5_1CILi128EEENS7_ILi64EEES8_EEELi128ENS_10bfloat16_tEfNS_4arch4Sm80ELb1ELb0ELb0ELb1ELb0ELb1ELb1ELb0EEENS1_21CollectiveEpilogueFwdINS6_IJS8_S8_S9_EEENS6_IJNS7_ILi1EEESH_SH_EEESB_SD_Li128ELb1ELb1ELb0ELb0EEENS1_19SingleTileSchedulerILb1ELb0ELb1ELi128EEEEEEEEEvNT_6ParamsE,"",@"SHT_CUDA_INFO"
	.sectionflags	@""
	.align	4


	//----- nvinfo : EIATTR_CUDA_API_VERSION
	.align		4
        /*0000*/ 	.byte	0x04, 0x37
        /*0002*/ 	.short	(.L_910 - .L_909)
.L_909:
        /*0004*/ 	.word	0x00000082


	//----- nvinfo : EIATTR_SW2861232_WAR
	.align		4
.L_910:
        /*0008*/ 	.byte	0x01, 0x35
	.zero		2


	//----- nvinfo : EIATTR_PARAM_CBANK
	.align		4
        /*000c*/ 	.byte	0x04, 0x0a
        /*000e*/ 	.short	(.L_912 - .L_911)
	.align		4
.L_911:
        /*0010*/ 	.word	index@(.nv.constant0._ZN7cutlass13device_kernelIN5flash19enable_sm80_to_sm89INS1_16FlashAttnFwdSm80INS1_25CollectiveMainloopFwdSm80ILi4ELi1ELb0EN4cute5tupleIJNS5_1CILi128EEENS7_ILi64EEES8_EEELi128ENS_10bfloat16_tEfNS_4arch4Sm80ELb1ELb0ELb0ELb1ELb0ELb1ELb1ELb0EEENS1_21CollectiveEpilogueFwdINS6_IJS8_S8_S9_EEENS6_IJNS7_ILi1EEESH_SH_EEESB_SD_Li128ELb1ELb1ELb0ELb0EEENS1_19SingleTileSchedulerILb1ELb0ELb1ELi128EEEEEEEEEvNT_6ParamsE)
        /*0014*/ 	.short	0x0160
        /*0016*/ 	.short	0x0418


	//----- nvinfo : EIATTR_CBANK_PARAM_SIZE
	.align		4
.L_912:
        /*0018*/ 	.byte	0x03, 0x19
        /*001a*/ 	.short	0x0418


	//----- nvinfo : EIATTR_KPARAM_INFO
	.align		4
        /*001c*/ 	.byte	0x04, 0x17
        /*001e*/ 	.short	(.L_914 - .L_913)
.L_913:
        /*0020*/ 	.word	0x00000000
        /*0024*/ 	.short	0x0000
        /*0026*/ 	.short	0x0000
        /*0028*/ 	.byte	0x00, 0xf0, 0x61, 0x10


	//----- nvinfo : EIATTR_MAXREG_COUNT
	.align		4
.L_914:
        /*002c*/ 	.byte	0x03, 0x1b
        /*002e*/ 	.short	0x00ff


	//----- nvinfo : EIATTR_NUM_BARRIERS
	.align		4
        /*0030*/ 	.byte	0x02, 0x4c
        /*0032*/ 	.byte	0x02
	.zero		1


	//----- nvinfo : EIATTR_ANNOTATIONS
	.align		4
        /*0034*/ 	.byte	0x04, 0x55
        /*0036*/ 	.short	(.L_916 - .L_915)


	//   ....[0]....
.L_915:
        /* <DEDUP_REMOVED lines=62> */


	//----- nvinfo : EIATTR_MERCURY_ISA_VERSION
	.align		4
.L_916:
        /*0400*/ 	.byte	0x03, 0x5f
        /*0402*/ 	.short	0x0000


	//----- nvinfo : EIATTR_INT_WARP_WIDE_INSTR_OFFSETS
	.align		4
        /*0404*/ 	.byte	0x04, 0x31
        /*0406*/ 	.short	(.L_918 - .L_917)


	//   ....[0]....
.L_917:
        /*0408*/ 	.word	0x00009ec0


	//----- nvinfo : EIATTR_COOP_GROUP_MASK_REGIDS
	.align		4
.L_918:
        /*040c*/ 	.byte	0x04, 0x29
        /*040e*/ 	.short	(.L_920 - .L_919)


	//   ....[0]....
.L_919:
        /*0410*/ 	.word	0xffffffff


	//   ....[1]....
        /*0414*/ 	.word	0xffffffff


	//   ....[2]....
        /*0418*/ 	.word	0xffffffff


	//   ....[3]....
        /*041c*/ 	.word	0xffffffff


	//   ....[4]....
        /*0420*/ 	.word	0xffffffff


	//   ....[5]....
        /*0424*/ 	.word	0xffffffff


	//   ....[6]....
        /*0428*/ 	.word	0xffffffff


	//   ....[7]....
        /*042c*/ 	.word	0xffffffff


	//   ....[8]....
        /*0430*/ 	.word	0xffffffff


	//   ....[9]....
        /*0434*/ 	.word	0xffffffff


	//   ....[10]....
        /*0438*/ 	.word	0xffffffff


	//   ....[11]....
        /*043c*/ 	.word	0xffffffff


	//   ....[12]....
        /*0440*/ 	.word	0xffffffff


	//   ....[13]....
        /*0444*/ 	.word	0xffffffff


	//   ....[14]....
        /*0448*/ 	.word	0xffffffff


	//   ....[15]....
        /*044c*/ 	.word	0xffffffff


	//   ....[16]....
        /*0450*/ 	.word	0xffffffff


	//   ....[17]....
        /*0454*/ 	.word	0xffffffff


	//   ....[18]....
        /*0458*/ 	.word	0xffffffff


	//   ....[19]....
        /*045c*/ 	.word	0xffffffff


	//   ....[20]....
        /*0460*/ 	.word	0xffffffff


	//   ....[21]....
        /*0464*/ 	.word	0xffffffff


	//   ....[22]....
        /*0468*/ 	.word	0xffffffff


	//   ....[23]....
        /*046c*/ 	.word	0xffffffff


	//   ....[24]....
        /*0470*/ 	.word	0xffffffff


	//   ....[25]....
        /*0474*/ 	.word	0xffffffff


	//   ....[26]....
        /*0478*/ 	.word	0xffffffff


	//   ....[27]....
        /*047c*/ 	.word	0xffffffff


	//   ....[28]....
        /*0480*/ 	.word	0xffffffff


	//   ....[29]....
        /*0484*/ 	.word	0xffffffff


	//   ....[30]....
        /*0488*/ 	.word	0xffffffff


	//   ....[31]....
        /*048c*/ 	.word	0xffffffff


	//   ....[32]....
        /*0490*/ 	.word	0xffffffff


	//   ....[33]....
        /*0494*/ 	.word	0xffffffff


	//   ....[34]....
        /*0498*/ 	.word	0xffffffff


	//   ....[35]....
        /*049c*/ 	.word	0xffffffff


	//   ....[36]....
        /*04a0*/ 	.word	0xffffffff


	//   ....[37]....
        /*04a4*/ 	.word	0xffffffff


	//   ....[38]....
        /*04a8*/ 	.word	0xffffffff


	//   ....[39]....
        /*04ac*/ 	.word	0xffffffff


	//   ....[40]....
        /*04b0*/ 	.word	0xffffffff


	//   ....[41]....
        /*04b4*/ 	.word	0xffffffff


	//   ....[42]....
        /*04b8*/ 	.word	0xffffffff


	//   ....[43]....
        /*04bc*/ 	.word	0xffffffff


	//   ....[44]....
        /*04c0*/ 	.word	0xffffffff


	//   ....[45]....
        /*04c4*/ 	.word	0xffffffff


	//   ....[46]....
        /*04c8*/ 	.word	0xffffffff


	//   ....[47]....
        /*04cc*/ 	.word	0xffffffff


	//   ....[48]....
        /*04d0*/ 	.word	0xffffffff


	//   ....[49]....
        /*04d4*/ 	.word	0xffffffff


	//   ....[50]....
        /*04d8*/ 	.word	0xffffffff


	//   ....[51]....
        /*04dc*/ 	.word	0xffffffff


	//   ....[52]....
        /*04e0*/ 	.word	0xffffffff


	//   ....[53]....
        /*04e4*/ 	.word	0xffffffff


	//   ....[54]....
        /*04e8*/ 	.word	0xffffffff


	//   ....[55]....
        /*04ec*/ 	.word	0xffffffff


	//   ....[56]....
        /*04f0*/ 	.word	0xffffffff


	//   ....[57]....
        /*04f4*/ 	.word	0xffffffff


	//   ....[58]....
        /*04f8*/ 	.word	0xffffffff


	//   ....[59]....
        /*04fc*/ 	.word	0xffffffff


	//   ....[60]....
        /*0500*/ 	.word	0xffffffff


	//   ....[61]....
        /*0504*/ 	.word	0xffffffff


	//   ....[62]....
        /*0508*/ 	.word	0xffffffff


	//   ....[63]....
        /*050c*/ 	.word	0xffffffff


	//   ....[64]....
        /*0510*/ 	.word	0xffffffff


	//   ....[65]....
        /*0514*/ 	.word	0xffffffff


	//   ....[66]....
        /*0518*/ 	.word	0xffffffff


	//   ....[67]....
        /*051c*/ 	.word	0xffffffff


	//   ....[68]....
        /*0520*/ 	.word	0xffffffff


	//   ....[69]....
        /*0524*/ 	.word	0xffffffff


	//   ....[70]....
        /*0528*/ 	.word	0xffffffff


	//   ....[71]....
        /*052c*/ 	.word	0xffffffff


	//   ....[72]....
        /*0530*/ 	.word	0xffffffff


	//   ....[73]....
        /*0534*/ 	.word	0xffffffff


	//   ....[74]....
        /*0538*/ 	.word	0xffffffff


	//   ....[75]....
        /*053c*/ 	.word	0xffffffff


	//   ....[76]....
        /*0540*/ 	.word	0xffffffff


	//   ....[77]....
        /*0544*/ 	.word	0xffffffff


	//   ....[78]....
        /*0548*/ 	.word	0xffffffff


	//   ....[79]....
        /*054c*/ 	.word	0xffffffff


	//   ....[80]....
        /*0550*/ 	.word	0xffffffff


	//   ....[81]....
        /*0554*/ 	.word	0xffffffff


	//   ....[82]....
        /*0558*/ 	.word	0xffffffff


	//   ....[83]....
        /*055c*/ 	.word	0xffffffff


	//   ....[84]....
        /*0560*/ 	.word	0xffffffff


	//   ....[85]....
        /*0564*/ 	.word	0xffffffff


	//   ....[86]....
        /*0568*/ 	.word	0xffffffff


	//   ....[87]....
        /*056c*/ 	.word	0xffffffff


	//   ....[88]....
        /*0570*/ 	.word	0xffffffff


	//   ....[89]....
        /*0574*/ 	.word	0xffffffff


	//   ....[90]....
        /*0578*/ 	.word	0xffffffff


	//   ....[91]....
        /*057c*/ 	.word	0xffffffff


	//   ....[92]....
        /*0580*/ 	.word	0xffffffff


	//   ....[93]....
        /*0584*/ 	.word	0xffffffff


	//   ....[94]....
        /*0588*/ 	.word	0xffffffff


	//   ....[95]....
        /*058c*/ 	.word	0xffffffff


	//   ....[96]....
        /*0590*/ 	.word	0xffffffff


	//   ....[97]....
        /*0594*/ 	.word	0xffffffff


	//   ....[98]....
        /*0598*/ 	.word	0xffffffff


	//   ....[99]....
        /*059c*/ 	.word	0xffffffff


	//   ....[100]....
        /*05a0*/ 	.word	0xffffffff


	//   ....[101]....
        /*05a4*/ 	.word	0xffffffff


	//   ....[102]....
        /*05a8*/ 	.word	0xffffffff


	//   ....[103]....
        /*05ac*/ 	.word	0xffffffff


	//   ....[104]....
        /*05b0*/ 	.word	0xffffffff


	//   ....[105]....
        /*05b4*/ 	.word	0xffffffff


	//   ....[106]....
        /*05b8*/ 	.word	0xffffffff


	//   ....[107]....
        /*05bc*/ 	.word	0xffffffff


	//   ....[108]....
        /*05c0*/ 	.word	0xffffffff


	//   ....[109]....
        /*05c4*/ 	.word	0xffffffff


	//   ....[110]....
        /*05c8*/ 	.word	0xffffffff


	//   ....[111]....
        /*05cc*/ 	.word	0xffffffff


	//   ....[112]....
        /*05d0*/ 	.word	0xffffffff


	//   ....[113]....
        /*05d4*/ 	.word	0xffffffff


	//   ....[114]....
        /*05d8*/ 	.word	0xffffffff


	//   ....[115]....
        /*05dc*/ 	.word	0xffffffff


	//   ....[116]....
        /*05e0*/ 	.word	0xffffffff


	//   ....[117]....
        /*05e4*/ 	.word	0xffffffff


	//   ....[118]....
        /*05e8*/ 	.word	0xffffffff


	//   ....[119]....
        /*05ec*/ 	.word	0xffffffff


	//   ....[120]....
        /*05f0*/ 	.word	0xffffffff


	//   ....[121]....
        /*05f4*/ 	.word	0xffffffff


	//   ....[122]....
        /*05f8*/ 	.word	0xffffffff


	//   ....[123]....
        /*05fc*/ 	.word	0xffffffff


	//   ....[124]....
        /*0600*/ 	.word	0xffffffff


	//   ....[125]....
        /*0604*/ 	.word	0xffffffff


	//   ....[126]....
        /*0608*/ 	.word	0xffffffff


	//   ....[127]....
        /*060c*/ 	.word	0xffffffff


	//   ....[128]....
        /*0610*/ 	.word	0xffffffff


	//   ....[129]....
        /*0614*/ 	.word	0xffffffff


	//   ....[130]....
        /*0618*/ 	.word	0xffffffff


	//   ....[131]....
        /*061c*/ 	.word	0xffffffff


	//   ....[132]....
        /*0620*/ 	.word	0xffffffff


	//   ....[133]....
        /*0624*/ 	.word	0xffffffff


	//   ....[134]....
        /*0628*/ 	.word	0xffffffff


	//   ....[135]....
        /*062c*/ 	.word	0xffffffff


	//   ....[136]....
        /*0630*/ 	.word	0xffffffff


	//   ....[137]....
        /*0634*/ 	.word	0xffffffff


	//   ....[138]....
        /*0638*/ 	.word	0xffffffff


	//   ....[139]....
        /*063c*/ 	.word	0xffffffff


	//   ....[140]....
        /*0640*/ 	.word	0xffffffff


	//   ....[141]....
        /*0644*/ 	.word	0xffffffff


	//   ....[142]....
        /*0648*/ 	.word	0xffffffff


	//   ....[143]....
        /*064c*/ 	.word	0xffffffff


	//   ....[144]....
        /*0650*/ 	.word	0xffffffff


	//   ....[145]....
        /*0654*/ 	.word	0xffffffff


	//   ....[146]....
        /*0658*/ 	.word	0xffffffff


	//   ....[147]....
        /*065c*/ 	.word	0xffffffff


	//   ....[148]....
        /*0660*/ 	.word	0xffffffff


	//   ....[149]....
        /*0664*/ 	.word	0xffffffff


	//   ....[150]....
        /*0668*/ 	.word	0xffffffff


	//   ....[151]....
        /*066c*/ 	.word	0xffffffff


	//   ....[152]....
        /*0670*/ 	.word	0xffffffff


	//   ....[153]....
        /*0674*/ 	.word	0xffffffff


	//   ....[154]....
        /*0678*/ 	.word	0xffffffff


	//   ....[155]....
        /*067c*/ 	.word	0xffffffff


	//   ....[156]....
        /*0680*/ 	.word	0xffffffff


	//   ....[157]....
        /*0684*/ 	.word	0xffffffff


	//   ....[158]....
        /*0688*/ 	.word	0xffffffff


	//   ....[159]....
        /*068c*/ 	.word	0xffffffff


	//   ....[160]....
        /*0690*/ 	.word	0xffffffff


	//----- nvinfo : EIATTR_COOP_GROUP_INSTR_OFFSETS
	.align		4
.L_920:
        /*0694*/ 	.byte	0x04, 0x28
        /*0696*/ 	.short	(.L_922 - .L_921)


	//   ....[0]....
.L_921:
        /*0698*/ 	.word	0x000000a0


	//   ....[1]....
        /*069c*/ 	.word	0x00009270


	//   ....[2]....
        /*06a0*/ 	.word	0x000092b0


	//   ....[3]....
        /*06a4*/ 	.word	0x000094a0


	//   ....[4]....
        /*06a8*/ 	.word	0x000094d0


	//   ....[5]....
        /*06ac*/ 	.word	0x000095c0


	//   ....[6]....
        /*06b0*/ 	.word	0x000095f0


	//   ....[7]....
        /*06b4*/ 	.word	0x000096e0


	//   ....[8]....
        /*06b8*/ 	.word	0x00009710


	//   ....[9]....
        /*06bc*/ 	.word	0x00009800


	//   ....[10]....
        /*06c0*/ 	.word	0x00009830


	//   ....[11]....
        /*06c4*/ 	.word	0x00009920


	//   ....[12]....
        /*06c8*/ 	.word	0x00009950


	//   ....[13]....
        /*06cc*/ 	.word	0x00009a40


	//   ....[14]....
        /*06d0*/ 	.word	0x00009a70


	//   ....[15]....
        /*06d4*/ 	.word	0x00009b50


	//   ....[16]....
        /*06d8*/ 	.word	0x00009b90


	//   ....[17]....
        /*06dc*/ 	.word	0x0000a370


	//   ....[18]....
        /*06e0*/ 	.word	0x0000a3b0


	//   ....[19]....
        /*06e4*/ 	.word	0x0000a3f0


	//   ....[20]....
        /*06e8*/ 	.word	0x0000a410


	//   ....[21]....
        /*06ec*/ 	.word	0x0000a5c0


	//   ....[22]....
        /*06f0*/ 	.word	0x0000a650


	//   ....[23]....
        /*06f4*/ 	.word	0x0000a690


	//   ....[24]....
        /*06f8*/ 	.word	0x0000a6c0


	//   ....[25]....
        /*06fc*/ 	.word	0x0000a850


	//   ....[26]....
        /*0700*/ 	.word	0x0000a8e0


	//   ....[27]....
        /*0704*/ 	.word	0x0000a920


	//   ....[28]....
        /*0708*/ 	.word	0x0000a960


	//   ....[29]....
        /*070c*/ 	.word	0x0000ab00


	//   ....[30]....
        /*0710*/ 	.word	0x0000ab90


	//   ....[31]....
        /*0714*/ 	.word	0x0000abd0


	//   ....[32]....
        /*0718*/ 	.word	0x0000ac00


	//   ....[33]....
        /*071c*/ 	.word	0x0000ad90


	//   ....[34]....
        /*0720*/ 	.word	0x0000ae20


	//   ....[35]....
        /*0724*/ 	.word	0x0000ae60


	//   ....[36]....
        /*0728*/ 	.word	0x0000aea0


	//   ....[37]....
        /*072c*/ 	.word	0x0000b040


	//   ....[38]....
        /*0730*/ 	.word	0x0000b0d0


	//   ....[39]....
        /*0734*/ 	.word	0x0000b110


	//   ....[40]....
        /*0738*/ 	.word	0x0000b140


	//   ....[41]....
        /*073c*/ 	.word	0x0000b2d0


	//   ....[42]....
        /*0740*/ 	.word	0x0000b360


	//   ....[43]....
        /*0744*/ 	.word	0x0000b3a0


	//   ....[44]....
        /*0748*/ 	.word	0x0000b3e0


	//   ....[45]....
        /*074c*/ 	.word	0x0000b570


	//   ....[46]....
        /*0750*/ 	.word	0x0000b600


	//   ....[47]....
        /*0754*/ 	.word	0x0000b640


	//   ....[48]....
        /*0758*/ 	.word	0x0000b670


	//   ....[49]....
        /*075c*/ 	.word	0x0000edc0


	//   ....[50]....
        /*0760*/ 	.word	0x0000ee10


	//   ....[51]....
        /*0764*/ 	.word	0x0000ee40


	//   ....[52]....
        /*0768*/ 	.word	0x0000ee90


	//   ....[53]....
        /*076c*/ 	.word	0x0000ef10


	//   ....[54]....
        /*0770*/ 	.word	0x0000ef30


	//   ....[55]....
        /*0774*/ 	.word	0x0000ef50


	//   ....[56]....
        /*0778*/ 	.word	0x0000ef70


	//   ....[57]....
        /*077c*/ 	.word	0x0000f170


	//   ....[58]....
        /*0780*/ 	.word	0x0000f1b0


	//   ....[59]....
        /*0784*/ 	.word	0x0000f1e0


	//   ....[60]....
        /*0788*/ 	.word	0x0000f230


	//   ....[61]....
        /*078c*/ 	.word	0x0000f2c0


	//   ....[62]....
        /*0790*/ 	.word	0x0000f380


	//   ....[63]....
        /*0794*/ 	.word	0x0000f3a0


	//   ....[64]....
        /*0798*/ 	.word	0x0000f3c0


	//   ....[65]....
        /*079c*/ 	.word	0x0000f590


	//   ....[66]....
        /*07a0*/ 	.word	0x0000f5d0


	//   ....[67]....
        /*07a4*/ 	.word	0x0000f600


	//   ....[68]....
        /*07a8*/ 	.word	0x0000f650


	//   ....[69]....
        /*07ac*/ 	.word	0x0000f6e0


	//   ....[70]....
        /*07b0*/ 	.word	0x0000f7a0


	//   ....[71]....
        /*07b4*/ 	.word	0x0000f7c0


	//   ....[72]....
        /*07b8*/ 	.word	0x0000f7e0


	//   ....[73]....
        /*07bc*/ 	.word	0x0000f9b0


	//   ....[74]....
        /*07c0*/ 	.word	0x0000f9f0


	//   ....[75]....
        /*07c4*/ 	.word	0x0000fa10


	//   ....[76]....
        /*07c8*/ 	.word	0x0000fa20


	//   ....[77]....
        /*07cc*/ 	.word	0x0000fb00


	//   ....[78]....
        /*07d0*/ 	.word	0x0000fb40


	//   ....[79]....
        /*07d4*/ 	.word	0x0000fb50


	//   ....[80]....
        /*07d8*/ 	.word	0x0000fb70


	//   ....[81]....
        /*07dc*/ 	.word	0x00015000


	//   ....[82]....
        /*07e0*/ 	.word	0x00015030


	//   ....[83]....
        /*07e4*/ 	.word	0x000156e0


	//   ....[84]....
        /*07e8*/ 	.word	0x000157b0


	//   ....[85]....
        /*07ec*/ 	.word	0x000157c0


	//   ....[86]....
        /*07f0*/ 	.word	0x000157f0


	//   ....[87]....
        /*07f4*/ 	.word	0x00015810


	//   ....[88]....
        /*07f8*/ 	.word	0x00015830


	//   ....[89]....
        /*07fc*/ 	.word	0x00015ef0


	//   ....[90]....
        /*0800*/ 	.word	0x00016040


	//   ....[91]....
        /*0804*/ 	.word	0x000161d0


	//   ....[92]....
        /*0808*/ 	.word	0x00016380


	//   ....[93]....
        /*080c*/ 	.word	0x00019270


	//   ....[94]....
        /*0810*/ 	.word	0x00019290


	//   ....[95]....
        /*0814*/ 	.word	0x000192b0


	//   ....[96]....
        /*0818*/ 	.word	0x000192d0


	//   ....[97]....
        /*081c*/ 	.word	0x0001a160


	//   ....[98]....
        /*0820*/ 	.word	0x0001a260


	//   ....[99]....
        /*0824*/ 	.word	0x0001a620


	//   ....[100]....
        /*0828*/ 	.word	0x0001a740


	//   ....[101]....
        /*082c*/ 	.word	0x0001a930


	//   ....[102]....
        /*0830*/ 	.word	0x0001aa50


	//   ....[103]....
        /*0834*/ 	.word	0x0001ab60


	//   ....[104]....
        /*0838*/ 	.word	0x0001adf0


	//   ....[105]....
        /*083c*/ 	.word	0x0001eb70


	//   ....[106]....
        /*0840*/ 	.word	0x0001ebd0


	//   ....[107]....
        /*0844*/ 	.word	0x0001ec20


	//   ....[108]....
        /*0848*/ 	.word	0x0001ec60


	//   ....[109]....
        /*084c*/ 	.word	0x0001ec80


	//   ....[110]....
        /*0850*/ 	.word	0x0001ecb0


	//   ....[111]....
        /*0854*/ 	.word	0x0001f0d0


	//   ....[112]....
        /*0858*/ 	.word	0x0001f200


	//   ....[113]....
        /*085c*/ 	.word	0x00021420


	//   ....[114]....
        /*0860*/ 	.word	0x00021430


	//   ....[115]....
        /*0864*/ 	.word	0x00021440


	//   ....[116]....
        /*0868*/ 	.word	0x00021460


	//   ....[117]....
        /*086c*/ 	.word	0x00021480


	//   ....[118]....
        /*0870*/ 	.word	0x000214a0


	//   ....[119]....
        /*0874*/ 	.word	0x000214b0


	//   ....[120]....
        /*0878*/ 	.word	0x000214e0


	//   ....[121]....
        /*087c*/ 	.word	0x00023180


	//   ....[122]....
        /*0880*/ 	.word	0x000231c0


	//   ....[123]....
        /*0884*/ 	.word	0x000231f0


	//   ....[124]....
        /*0888*/ 	.word	0x00023220


	//   ....[125]....
        /*088c*/ 	.word	0x00023260


	//   ....[126]....
        /*0890*/ 	.word	0x000232a0


	//   ....[127]....
        /*0894*/ 	.word	0x000232c0


	//   ....[128]....
        /*0898*/ 	.word	0x000232d0


	//   ....[129]....
        /*089c*/ 	.word	0x00023490


	//   ....[130]....
        /*08a0*/ 	.word	0x000234a0


	//   ....[131]....
        /*08a4*/ 	.word	0x000235a0


	//   ....[132]....
        /*08a8*/ 	.word	0x000235d0


	//   ....[133]....
        /*08ac*/ 	.word	0x000236b0


	//   ....[134]....
        /*08b0*/ 	.word	0x000236e0


	//   ....[135]....
        /*08b4*/ 	.word	0x000237c0


	//   ....[136]....
        /*08b8*/ 	.word	0x000237f0


	//   ....[137]....
        /*08bc*/ 	.word	0x000238d0


	//   ....[138]....
        /*08c0*/ 	.word	0x00023900


	//   ....[139]....
        /*08c4*/ 	.word	0x000239e0


	//   ....[140]....
        /*08c8*/ 	.word	0x00023a10


	//   ....[141]....
        /*08cc*/ 	.word	0x00023af0


	//   ....[142]....
        /*08d0*/ 	.word	0x00023b20


	//   ....[143]....
        /*08d4*/ 	.word	0x00023c00


	//   ....[144]....
        /*08d8*/ 	.word	0x00023c20


	//   ....[145]....
        /*08dc*/ 	.word	0x00024540


	//   ....[146]....
        /*08e0*/ 	.word	0x00024550


	//   ....[147]....
        /*08e4*/ 	.word	0x00024620


	//   ....[148]....
        /*08e8*/ 	.word	0x00024650


	//   ....[149]....
        /*08ec*/ 	.word	0x00024720


	//   ....[150]....
        /*08f0*/ 	.word	0x00024750


	//   ....[151]....
        /*08f4*/ 	.word	0x00024820


	//   ....[152]....
        /*08f8*/ 	.word	0x00024850


	//   ....[153]....
        /*08fc*/ 	.word	0x00024920


	//   ....[154]....
        /*0900*/ 	.word	0x00024950


	//   ....[155]....
        /*0904*/ 	.word	0x00024a20


	//   ....[156]....
        /*0908*/ 	.word	0x00024a50


	//   ....[157]....
        /*090c*/ 	.word	0x00024b20


	//   ....[158]....
        /*0910*/ 	.word	0x00024b50


	//   ....[159]....
        /*0914*/ 	.word	0x00024c20


	//   ....[160]....
        /*0918*/ 	.word	0x00024c40


	//----- nvinfo : EIATTR_EXIT_INSTR_OFFSETS
	.align		4
.L_922:
        /*091c*/ 	.byte	0x04, 0x1c
        /*091e*/ 	.short	(.L_924 - .L_923)


	//   ....[0]....
.L_923:
        /*0920*/ 	.word	0x000003b0


	//   ....[1]....
        /*0924*/ 	.word	0x00023c30


	//   ....[2]....
        /*0928*/ 	.word	0x00023c90


	//   ....[3]....
        /*092c*/ 	.word	0x00023cf0


	//   ....[4]....
        /*0930*/ 	.word	0x00024c50


	//   ....[5]....
        /*0934*/ 	.word	0x00024ca0


	//   ....[6]....
        /*0938*/ 	.word	0x00024d00


	//----- nvinfo : EIATTR_CTAIDZ_USED
	.align		4
.L_924:
        /*093c*/ 	.byte	0x01, 0x04
	.zero		2


	//----- nvinfo : EIATTR_MAX_THREADS
	.align		4
        /*0940*/ 	.byte	0x04, 0x05
        /*0942*/ 	.short	(.L_926 - .L_925)
.L_925:
        /*0944*/ 	.word	0x00000080
        /*0948*/ 	.word	0x00000001
        /*094c*/ 	.word	0x00000001


	//----- nvinfo : EIATTR_CRS_STACK_SIZE
	.align		4
.L_926:
        /*0950*/ 	.byte	0x04, 0x1e
        /*0952*/ 	.short	(.L_928 - .L_927)
.L_927:
        /*0954*/ 	.word	0x00000000
.L_928:


//--------------------- .nv.callgraph             --------------------------
	.section	.nv.callgraph,"",@"SHT_CUDA_CALLGRAPH"
	.align	4
	.sectionentsize	8
	.align		4
        /*0000*/ 	.word	0x00000000
	.align		4
        /*0004*/ 	.word	0xffffffff
	.align		4
        /*0008*/ 	.word	0x00000000
	.align		4
        /*000c*/ 	.word	0xfffffffe
	.align		4
        /*0010*/ 	.word	0x00000000
	.align		4
        /*0014*/ 	.word	0xfffffffd
	.align		4
        /*0018*/ 	.word	0x00000000
	.align		4
        /*001c*/ 	.word	0xfffffffc


//--------------------- .nv.rel.action            --------------------------
	.section	.nv.rel.action,"",@"SHT_CUDA_RELOCINFO"
	.align	8
	.sectionentsize	8
        /*0000*/ 	.byte	0x73, 0x00, 0x00, 0x00, 0x00, 0x00, 0x00, 0x00, 0x00, 0x00, 0x00, 0x11, 0x25, 0x00, 0x05, 0x36


//--------------------- .nv.constant4             --------------------------
	.section	.nv.constant4,"a",@progbits
	.align	8
	.align		8
.nv.constant4:
        /*0000*/ 	.dword	_ZN77_INTERNAL_42087de5_41_flash_fwd_hdim128_bf16_softcapall_sm80_cu_cf07d2ef_28124cuda3std3__45__cpo5beginE
	.align		8
        /*0008*/ 	.dword	_ZN77_INTERNAL_42087de5_41_flash_fwd_hdim128_bf16_softcapall_sm80_cu_cf07d2ef_28124cuda3std3__45__cpo3endE
	.align		8
        /*0010*/ 	.dword	_ZN77_INTERNAL_42087de5_41_flash_fwd_hdim128_bf16_softcapall_sm80_cu_cf07d2ef_28124cuda3std3__45__cpo6cbeginE
	.align		8
        /*0018*/ 	.dword	_ZN77_INTERNAL_42087de5_41_flash_fwd_hdim128_bf16_softcapall_sm80_cu_cf07d2ef_28124cuda3std3__45__cpo4cendE
	.align		8
        /*0020*/ 	.dword	_ZN77_INTERNAL_42087de5_41_flash_fwd_hdim128_bf16_softcapall_sm80_cu_cf07d2ef_28124cuda3std3__479_GLOBAL__N__42087de5_41_flash_fwd_hdim128_bf16_softcapall_sm80_cu_cf07d2ef_28126ignoreE
	.align		8
        /*0028*/ 	.dword	_ZN77_INTERNAL_42087de5_41_flash_fwd_hdim128_bf16_softcapall_sm80_cu_cf07d2ef_28124cuda3std3__419piecewise_constructE
	.align		8
        /*0030*/ 	.dword	_ZN77_INTERNAL_42087de5_41_flash_fwd_hdim128_bf16_softcapall_sm80_cu_cf07d2ef_28124cuda3std3__48in_placeE
	.align		8
        /*0038*/ 	.dword	_ZN77_INTERNAL_42087de5_41_flash_fwd_hdim128_bf16_softcapall_sm80_cu_cf07d2ef_28124cuda3std6ranges3__45__cpo4swapE
	.align		8
        /*0040*/ 	.dword	_ZN77_INTERNAL_42087de5_41_flash_fwd_hdim128_bf16_softcapall_sm80_cu_cf07d2ef_28124cuda3std6ranges3__45__cpo9iter_moveE
	.align		8
        /*0048*/ 	.dword	_ZN77_INTERNAL_42087de5_41_flash_fwd_hdim128_bf16_softcapall_sm80_cu_cf07d2ef_28124cute7productE
	.align		8
        /*0050*/ 	.dword	_ZN77_INTERNAL_42087de5_41_flash_fwd_hdim128_bf16_softcapall_sm80_cu_cf07d2ef_28124cute1_E


//--------------------- .nv.constant0._ZN7cutlass13device_kernelIN5flash19enable_sm80_to_sm89INS1_16FlashAttnFwdSm80INS1_25CollectiveMainloopFwdSm80ILi8ELi1ELb1EN4cute5tupleIJNS5_1CILi128EEES8_S8_EEELi128ENS_10bfloat16_tEfNS_4arch4Sm80ELb0ELb0ELb1ELb0ELb0ELb0ELb1ELb0EEENS1_21CollectiveEpilogueFwdIS9_NS6_IJNS7_ILi1EEESF_SF_EEESA_SC_Li256ELb0ELb1ELb0ELb0EEENS1_19SingleTileSchedulerILb0ELb0ELb1ELi128EEEEEEEEEvNT_6ParamsE --------------------------
	.section	.nv.constant0._ZN7cutlass13device_kernelIN5flash19enable_sm80_to_sm89INS1_16FlashAttnFwdSm80INS1_25CollectiveMainloopFwdSm80ILi8ELi1ELb1EN4cute5tupleIJNS5_1CILi128EEES8_S8_EEELi128ENS_10bfloat16_tEfNS_4arch4Sm80ELb0ELb0ELb1ELb0ELb0ELb0ELb1ELb0EEENS1_21CollectiveEpilogueFwdIS9_NS6_IJNS7_ILi1EEESF_SF_EEESA_SC_Li256ELb0ELb1ELb0ELb0EEENS1_19SingleTileSchedulerILb0ELb0ELb1ELi128EEEEEEEEEvNT_6ParamsE,"a",@progbits
	.sectionflags	@""
	.align	4
.nv.constant0._ZN7cutlass13device_kernelIN5flash19enable_sm80_to_sm89INS1_16FlashAttnFwdSm80INS1_25CollectiveMainloopFwdSm80ILi8ELi1ELb1EN4cute5tupleIJNS5_1CILi128EEES8_S8_EEELi128ENS_10bfloat16_tEfNS_4arch4Sm80ELb0ELb0ELb1ELb0ELb0ELb0ELb1ELb0EEENS1_21CollectiveEpilogueFwdIS9_NS6_IJNS7_ILi1EEESF_SF_EEESA_SC_Li256ELb0ELb1ELb0ELb0EEENS1_19SingleTileSchedulerILb0ELb0ELb1ELi128EEEEEEEEEvNT_6ParamsE:
	.zero		1400


//--------------------- .nv.constant0._ZN7cutlass13device_kernelIN5flash19enable_sm80_to_sm89INS1_16FlashAttnFwdSm80INS1_25CollectiveMainloopFwdSm80ILi8ELi1ELb1EN4cute5tupleIJNS5_1CILi128EEES8_S8_EEELi128ENS_10bfloat16_tEfNS_4arch4Sm80ELb0ELb0ELb1ELb1ELb0ELb0ELb1ELb0EEENS1_21CollectiveEpilogueFwdIS9_NS6_IJNS7_ILi1EEESF_SF_EEESA_SC_Li256ELb1ELb1ELb0ELb0EEENS1_19SingleTileSchedulerILb1ELb0ELb1ELi128EEEEEEEEEvNT_6ParamsE --------------------------
	.section	.nv.constant0._ZN7cutlass13device_kernelIN5flash19enable_sm80_to_sm89INS1_16FlashAttnFwdSm80INS1_25CollectiveMainloopFwdSm80ILi8ELi1ELb1EN4cute5tupleIJNS5_1CILi128EEES8_S8_EEELi128ENS_10bfloat16_tEfNS_4arch4Sm80ELb0ELb0ELb1ELb1ELb0ELb0ELb1ELb0EEENS1_21CollectiveEpilogueFwdIS9_NS6_IJNS7_ILi1EEESF_SF_EEESA_SC_Li256ELb1ELb1ELb0ELb0EEENS1_19SingleTileSchedulerILb1ELb0ELb1ELi128EEEEEEEEEvNT_6ParamsE,"a",@progbits
	.sectionflags	@""
	.align	4
.nv.constant0._ZN7cutlass13device_kernelIN5flash19enable_sm80_to_sm89INS1_16FlashAttnFwdSm80INS1_25CollectiveMainloopFwdSm80ILi8ELi1ELb1EN4cute5tupleIJNS5_1CILi128EEES8_S8_EEELi128ENS_10bfloat16_tEfNS_4arch4Sm80ELb0ELb0ELb1ELb1ELb0ELb0ELb1ELb0EEENS1_21CollectiveEpilogueFwdIS9_NS6_IJNS7_ILi1EEESF_SF_EEESA_SC_Li256ELb1ELb1ELb0ELb0EEENS1_19SingleTileSchedulerILb1ELb0ELb1ELi128EEEEEEEEEvNT_6ParamsE:
	.zero		1400


//--------------------- .nv.constant0._ZN7cutlass13device_kernelIN5flash19enable_sm80_to_sm89INS1_16FlashAttnFwdSm80INS1_25CollectiveMainloopFwdSm80ILi8ELi1ELb1EN4cute5tupleIJNS5_1CILi128EEES8_S8_EEELi128ENS_10bfloat16_tEfNS_4arch4Sm80ELb0ELb0ELb1ELb1ELb0ELb1ELb1ELb0EEENS1_21CollectiveEpilogueFwdIS9_NS6_IJNS7_ILi1EEESF_SF_EEESA_SC_Li256ELb1ELb1ELb0ELb0EEENS1_19SingleTileSchedulerILb1ELb0ELb1ELi128EEEEEEEEEvNT_6ParamsE --------------------------
	.section	.nv.constant0._ZN7cutlass13device_kernelIN5flash19enable_sm80_to_sm89INS1_16FlashAttnFwdSm80INS1_25CollectiveMainloopFwdSm80ILi8ELi1ELb1EN4cute5tupleIJNS5_1CILi128EEES8_S8_EEELi128ENS_10bfloat16_tEfNS_4arch4Sm80ELb0ELb0ELb1ELb1ELb0ELb1ELb1ELb0EEENS1_21CollectiveEpilogueFwdIS9_NS6_IJNS7_ILi1EEESF_SF_EEESA_SC_Li256ELb1ELb1ELb0ELb0EEENS1_19SingleTileSchedulerILb1ELb0ELb1ELi128EEEEEEEEEvNT_6ParamsE,"a",@progbits
	.sectionflags	@""
	.align	4
.nv.constant0._ZN7cutlass13device_kernelIN5flash19enable_sm80_to_sm89INS1_16FlashAttnFwdSm80INS1_25CollectiveMainloopFwdSm80ILi8ELi1ELb1EN4cute5tupleIJNS5_1CILi128EEES8_S8_EEELi128ENS_10bfloat16_tEfNS_4arch4Sm80ELb0ELb0ELb1ELb1ELb0ELb1ELb1ELb0EEENS1_21CollectiveEpilogueFwdIS9_NS6_IJNS7_ILi1EEESF_SF_EEESA_SC_Li256ELb1ELb1ELb0ELb0EEENS1_19SingleTileSchedulerILb1ELb0ELb1ELi128EEEEEEEEEvNT_6ParamsE:
	.zero		1400


//--------------------- .nv.constant0._ZN7cutlass13device_kernelIN5flash19enable_sm80_to_sm89INS1_16FlashAttnFwdSm80INS1_25CollectiveMainloopFwdSm80ILi8ELi1ELb1EN4cute5tupleIJNS5_1CILi128EEENS7_ILi96EEES8_EEELi128ENS_10bfloat16_tEfNS_4arch4Sm80ELb0ELb1ELb1ELb0ELb0ELb0ELb1ELb0EEENS1_21CollectiveEpilogueFwdINS6_IJS8_S8_S9_EEENS6_IJNS7_ILi1EEESH_SH_EEESB_SD_Li256ELb0ELb1ELb0ELb0EEENS1_19SingleTileSchedulerILb0ELb0ELb1ELi128EEEEEEEEEvNT_6ParamsE --------------------------
	.section	.nv.constant0._ZN7cutlass13device_kernelIN5flash19enable_sm80_to_sm89INS1_16FlashAttnFwdSm80INS1_25CollectiveMainloopFwdSm80ILi8ELi1ELb1EN4cute5tupleIJNS5_1CILi128EEENS7_ILi96EEES8_EEELi128ENS_10bfloat16_tEfNS_4arch4Sm80ELb0ELb1ELb1ELb0ELb0ELb0ELb1ELb0EEENS1_21CollectiveEpilogueFwdINS6_IJS8_S8_S9_EEENS6_IJNS7_ILi1EEESH_SH_EEESB_SD_Li256ELb0ELb1ELb0ELb0EEENS1_19SingleTileSchedulerILb0ELb0ELb1ELi128EEEEEEEEEvNT_6ParamsE,"a",@progbits
	.sectionflags	@""
	.align	4
.nv.constant0._ZN7cutlass13device_kernelIN5flash19enable_sm80_to_sm89INS1_16FlashAttnFwdSm80INS1_25CollectiveMainloopFwdSm80ILi8ELi1ELb1EN4cute5tupleIJNS5_1CILi128EEENS7_ILi96EEES8_EEELi128ENS_10bfloat16_tEfNS_4arch4Sm80ELb0ELb1ELb1ELb0ELb0ELb0ELb1ELb0EEENS1_21CollectiveEpilogueFwdINS6_IJS8_S8_S9_EEENS6_IJNS7_ILi1EEESH_SH_EEESB_SD_Li256ELb0ELb1ELb0ELb0EEENS1_19SingleTileSchedulerILb0ELb0ELb1ELi128EEEEEEEEEvNT_6ParamsE:
	.zero		1400


//--------------------- .nv.constant0._ZN7cutlass13device_kernelIN5flash19enable_sm80_to_sm89INS1_16FlashAttnFwdSm80INS1_25CollectiveMainloopFwdSm80ILi8ELi1ELb1EN4cute5tupleIJNS5_1CILi128EEENS7_ILi96EEES8_EEELi128ENS_10bfloat16_tEfNS_4arch4Sm80ELb0ELb1ELb1ELb1ELb0ELb0ELb1ELb0EEENS1_21CollectiveEpilogueFwdINS6_IJS8_S8_S9_EEENS6_IJNS7_ILi1EEESH_SH_EEESB_SD_Li256ELb1ELb1ELb0ELb0EEENS1_19SingleTileSchedulerILb1ELb0ELb1ELi128EEEEEEEEEvNT_6ParamsE --------------------------
	.section	.nv.constant0._ZN7cutlass13device_kernelIN5flash19enable_sm80_to_sm89INS1_16FlashAttnFwdSm80INS1_25CollectiveMainloopFwdSm80ILi8ELi1ELb1EN4cute5tupleIJNS5_1CILi128EEENS7_ILi96EEES8_EEELi128ENS_10bfloat16_tEfNS_4arch4Sm80ELb0ELb1ELb1ELb1ELb0ELb0ELb1ELb0EEENS1_21CollectiveEpilogueFwdINS6_IJS8_S8_S9_EEENS6_IJNS7_ILi1EEESH_SH_EEESB_SD_Li256ELb1ELb1ELb0ELb0EEENS1_19SingleTileSchedulerILb1ELb0ELb1ELi128EEEEEEEEEvNT_6ParamsE,"a",@progbits
	.sectionflags	@""
	.align	4
.nv.constant0._ZN7cutlass13device_kernelIN5flash19enable_sm80_to_sm89INS1_16FlashAttnFwdSm80INS1_25CollectiveMainloopFwdSm80ILi8ELi1ELb1EN4cute5tupleIJNS5_1CILi128EEENS7_ILi96EEES8_EEELi128ENS_10bfloat16_tEfNS_4arch4Sm80ELb0ELb1ELb1ELb1ELb0ELb0ELb1ELb0EEENS1_21CollectiveEpilogueFwdINS6_IJS8_S8_S9_EEENS6_IJNS7_ILi1EEESH_SH_EEESB_SD_Li256ELb1ELb1ELb0ELb0EEENS1_19SingleTileSchedulerILb1ELb0ELb1ELi128EEEEEEEEEvNT_6ParamsE:
	.zero		1400


//--------------------- .nv.constant0._ZN7cutlass13device_kernelIN5flash19enable_sm80_to_sm89INS1_16FlashAttnFwdSm80INS1_25CollectiveMainloopFwdSm80ILi8ELi1ELb1EN4cute5tupleIJNS5_1CILi128EEENS7_ILi96EEES8_EEELi128ENS_10bfloat16_tEfNS_4arch4Sm80ELb0ELb1ELb1ELb1ELb0ELb1ELb1ELb0EEENS1_21CollectiveEpilogueFwdINS6_IJS8_S8_S9_EEENS6_IJNS7_ILi1EEESH_SH_EEESB_SD_Li256ELb1ELb1ELb0ELb0EEENS1_19SingleTileSchedulerILb1ELb0ELb1ELi128EEEEEEEEEvNT_6ParamsE --------------------------
	.section	.nv.constant0._ZN7cutlass13device_kernelIN5flash19enable_sm80_to_sm89INS1_16FlashAttnFwdSm80INS1_25CollectiveMainloopFwdSm80ILi8ELi1ELb1EN4cute5tupleIJNS5_1CILi128EEENS7_ILi96EEES8_EEELi128ENS_10bfloat16_tEfNS_4arch4Sm80ELb0ELb1ELb1ELb1ELb0ELb1ELb1ELb0EEENS1_21CollectiveEpilogueFwdINS6_IJS8_S8_S9_EEENS6_IJNS7_ILi1EEESH_SH_EEESB_SD_Li256ELb1ELb1ELb0ELb0EEENS1_19SingleTileSchedulerILb1ELb0ELb1ELi128EEEEEEEEEvNT_6ParamsE,"a",@progbits
	.sectionflags	@""
	.align	4
.nv.constant0._ZN7cutlass13device_kernelIN5flash19enable_sm80_to_sm89INS1_16FlashAttnFwdSm80INS1_25CollectiveMainloopFwdSm80ILi8ELi1ELb1EN4cute5tupleIJNS5_1CILi128EEENS7_ILi96EEES8_EEELi128ENS_10bfloat16_tEfNS_4arch4Sm80ELb0ELb1ELb1ELb1ELb0ELb1ELb1ELb0EEENS1_21CollectiveEpilogueFwdINS6_IJS8_S8_S9_EEENS6_IJNS7_ILi1EEESH_SH_EEESB_SD_Li256ELb1ELb1ELb0ELb0EEENS1_19SingleTileSchedulerILb1ELb0ELb1ELi128EEEEEEEEEvNT_6ParamsE:
	.zero		1400


//--------------------- .nv.constant0._ZN7cutlass13device_kernelIN5flash19enable_sm80_to_sm89INS1_16FlashAttnFwdSm80INS1_25CollectiveMainloopFwdSm80ILi8ELi1ELb1EN4cute5tupleIJNS5_1CILi128EEES8_S8_EEELi128ENS_10bfloat16_tEfNS_4arch4Sm80ELb1ELb0ELb1ELb0ELb0ELb0ELb1ELb0EEENS1_21CollectiveEpilogueFwdIS9_NS6_IJNS7_ILi1EEESF_SF_EEESA_SC_Li256ELb0ELb1ELb0ELb0EEENS1_30DynamicPersistentTileSchedulerILi256ELi256ELb0ELb1ELb0EEEEEEEEEvNT_6ParamsE --------------------------
	.section	.nv.constant0._ZN7cutlass13device_kernelIN5flash19enable_sm80_to_sm89INS1_16FlashAttnFwdSm80INS1_25CollectiveMainloopFwdSm80ILi8ELi1ELb1EN4cute5tupleIJNS5_1CILi128EEES8_S8_EEELi128ENS_10bfloat16_tEfNS_4arch4Sm80ELb1ELb0ELb1ELb0ELb0ELb0ELb1ELb0EEENS1_21CollectiveEpilogueFwdIS9_NS6_IJNS7_ILi1EEESF_SF_EEESA_SC_Li256ELb0ELb1ELb0ELb0EEENS1_30DynamicPersistentTileSchedulerILi256ELi256ELb0ELb1ELb0EEEEEEEEEvNT_6ParamsE,"a",@progbits
	.sectionflags	@""
	.align	4
.nv.constant0._ZN7cutlass13device_kernelIN5flash19enable_sm80_to_sm89INS1_16FlashAttnFwdSm80INS1_25CollectiveMainloopFwdSm80ILi8ELi1ELb1EN4cute5tupleIJNS5_1CILi128EEES8_S8_EEELi128ENS_10bfloat16_tEfNS_4arch4Sm80ELb1ELb0ELb1ELb0ELb0ELb0ELb1ELb0EEENS1_21CollectiveEpilogueFwdIS9_NS6_IJNS7_ILi1EEESF_SF_EEESA_SC_Li256ELb0ELb1ELb0ELb0EEENS1_30DynamicPersistentTileSchedulerILi256ELi256ELb0ELb1ELb0EEEEEEEEEvNT_6ParamsE:
	.zero		1416


//--------------------- .nv.constant0._ZN7cutlass13device_kernelIN5flash19enable_sm80_to_sm89INS1_16FlashAttnFwdSm80INS1_25CollectiveMainloopFwdSm80ILi8ELi1ELb1EN4cute5tupleIJNS5_1CILi128EEES8_S8_EEELi128ENS_10bfloat16_tEfNS_4arch4Sm80ELb1ELb0ELb1ELb1ELb0ELb0ELb1ELb0EEENS1_21CollectiveEpilogueFwdIS9_NS6_IJNS7_ILi1EEESF_SF_EEESA_SC_Li256ELb1ELb1ELb0ELb0EEENS1_19SingleTileSchedulerILb1ELb0ELb1ELi128EEEEEEEEEvNT_6ParamsE --------------------------
	.section	.nv.constant0._ZN7cutlass13device_kernelIN5flash19enable_sm80_to_sm89INS1_16FlashAttnFwdSm80INS1_25CollectiveMainloopFwdSm80ILi8ELi1ELb1EN4cute5tupleIJNS5_1CILi128EEES8_S8_EEELi128ENS_10bfloat16_tEfNS_4arch4Sm80ELb1ELb0ELb1ELb1ELb0ELb0ELb1ELb0EEENS1_21CollectiveEpilogueFwdIS9_NS6_IJNS7_ILi1EEESF_SF_EEESA_SC_Li256ELb1ELb1ELb0ELb0EEENS1_19SingleTileSchedulerILb1ELb0ELb1ELi128EEEEEEEEEvNT_6ParamsE,"a",@progbits
	.sectionflags	@""
	.align	4
.nv.constant0._ZN7cutlass13device_kernelIN5flash19enable_sm80_to_sm89INS1_16FlashAttnFwdSm80INS1_25CollectiveMainloopFwdSm80ILi8ELi1ELb1EN4cute5tupleIJNS5_1CILi128EEES8_S8_EEELi128ENS_10bfloat16_tEfNS_4arch4Sm80ELb1ELb0ELb1ELb1ELb0ELb0ELb1ELb0EEENS1_21CollectiveEpilogueFwdIS9_NS6_IJNS7_ILi1EEESF_SF_EEESA_SC_Li256ELb1ELb1ELb0ELb0EEENS1_19SingleTileSchedulerILb1ELb0ELb1ELi128EEEEEEEEEvNT_6ParamsE:
	.zero		1400


//--------------------- .nv.constant0._ZN7cutlass13device_kernelIN5flash19enable_sm80_to_sm89INS1_16FlashAttnFwdSm80INS1_25CollectiveMainloopFwdSm80ILi8ELi1ELb1EN4cute5tupleIJNS5_1CILi128EEES8_S8_EEELi128ENS_10bfloat16_tEfNS_4arch4Sm80ELb1ELb0ELb1ELb1ELb0ELb1ELb1ELb0EEENS1_21CollectiveEpilogueFwdIS9_NS6_IJNS7_ILi1EEESF_SF_EEESA_SC_Li256ELb1ELb1ELb0ELb0EEENS1_19SingleTileSchedulerILb1ELb0ELb1ELi128EEEEEEEEEvNT_6ParamsE --------------------------
	.section	.nv.constant0._ZN7cutlass13device_kernelIN5flash19enable_sm80_to_sm89INS1_16FlashAttnFwdSm80INS1_25CollectiveMainloopFwdSm80ILi8ELi1ELb1EN4cute5tupleIJNS5_1CILi128EEES8_S8_EEELi128ENS_10bfloat16_tEfNS_4arch4Sm80ELb1ELb0ELb1ELb1ELb0ELb1ELb1ELb0EEENS1_21CollectiveEpilogueFwdIS9_NS6_IJNS7_ILi1EEESF_SF_EEESA_SC_Li256ELb1ELb1ELb0ELb0EEENS1_19SingleTileSchedulerILb1ELb0ELb1ELi128EEEEEEEEEvNT_6ParamsE,"a",@progbits
	.sectionflags	@""
	.align	4
.nv.constant0._ZN7cutlass13device_kernelIN5flash19enable_sm80_to_sm89INS1_16FlashAttnFwdSm80INS1_25CollectiveMainloopFwdSm80ILi8ELi1ELb1EN4cute5tupleIJNS5_1CILi128EEES8_S8_EEELi128ENS_10bfloat16_tEfNS_4arch4Sm80ELb1ELb0ELb1ELb1ELb0ELb1ELb1ELb0EEENS1_21CollectiveEpilogueFwdIS9_NS6_IJNS7_ILi1EEESF_SF_EEESA_SC_Li256ELb1ELb1ELb0ELb0EEENS1_19SingleTileSchedulerILb1ELb0ELb1ELi128EEEEEEEEEvNT_6ParamsE:
	.zero		1400


//--------------------- .nv.constant0._ZN7cutlass13device_kernelIN5flash19enable_sm80_to_sm89INS1_16FlashAttnFwdSm80INS1_25CollectiveMainloopFwdSm80ILi4ELi1ELb0EN4cute5tupleIJNS5_1CILi128EEENS7_ILi64EEES8_EEELi128ENS_10bfloat16_tEfNS_4arch4Sm80ELb0ELb0ELb1ELb0ELb0ELb0ELb1ELb0EEENS1_21CollectiveEpilogueFwdINS6_IJS8_S8_S9_EEENS6_IJNS7_ILi1EEESH_SH_EEESB_SD_Li128ELb0ELb1ELb0ELb0EEENS1_19SingleTileSchedulerILb0ELb0ELb1ELi128EEEEEEEEEvNT_6ParamsE --------------------------
	.section	.nv.constant0._ZN7cutlass13device_kernelIN5flash19enable_sm80_to_sm89INS1_16FlashAttnFwdSm80INS1_25CollectiveMainloopFwdSm80ILi4ELi1ELb0EN4cute5tupleIJNS5_1CILi128EEENS7_ILi64EEES8_EEELi128ENS_10bfloat16_tEfNS_4arch4Sm80ELb0ELb0ELb1ELb0ELb0ELb0ELb1ELb0EEENS1_21CollectiveEpilogueFwdINS6_IJS8_S8_S9_EEENS6_IJNS7_ILi1EEESH_SH_EEESB_SD_Li128ELb0ELb1ELb0ELb0EEENS1_19SingleTileSchedulerILb0ELb0ELb1ELi128EEEEEEEEEvNT_6ParamsE,"a",@progbits
	.sectionflags	@""
	.align	4
.nv.constant0._ZN7cutlass13device_kernelIN5flash19enable_sm80_to_sm89INS1_16FlashAttnFwdSm80INS1_25CollectiveMainloopFwdSm80ILi4ELi1ELb0EN4cute5tupleIJNS5_1CILi128EEENS7_ILi64EEES8_EEELi128ENS_10bfloat16_tEfNS_4arch4Sm80ELb0ELb0ELb1ELb0ELb0ELb0ELb1ELb0EEENS1_21CollectiveEpilogueFwdINS6_IJS8_S8_S9_EEENS6_IJNS7_ILi1EEESH_SH_EEESB_SD_Li128ELb0ELb1ELb0ELb0EEENS1_19SingleTileSchedulerILb0ELb0ELb1ELi128EEEEEEEEEvNT_6ParamsE:
	.zero		1400


//--------------------- .nv.constant0._ZN7cutlass13device_kernelIN5flash19enable_sm80_to_sm89INS1_16FlashAttnFwdSm80INS1_25CollectiveMainloopFwdSm80ILi4ELi1ELb0EN4cute5tupleIJNS5_1CILi128EEENS7_ILi64EEES8_EEELi128ENS_10bfloat16_tEfNS_4arch4Sm80ELb0ELb0ELb1ELb1ELb0ELb0ELb1ELb0EEENS1_21CollectiveEpilogueFwdINS6_IJS8_S8_S9_EEENS6_IJNS7_ILi1EEESH_SH_EEESB_SD_Li128ELb1ELb1ELb0ELb0EEENS1_19SingleTileSchedulerILb1ELb0ELb1ELi128EEEEEEEEEvNT_6ParamsE --------------------------
	.section	.nv.constant0._ZN7cutlass13device_kernelIN5flash19enable_sm80_to_sm89INS1_16FlashAttnFwdSm80INS1_25CollectiveMainloopFwdSm80ILi4ELi1ELb0EN4cute5tupleIJNS5_1CILi128EEENS7_ILi64EEES8_EEELi128ENS_10bfloat16_tEfNS_4arch4Sm80ELb0ELb0ELb1ELb1ELb0ELb0ELb1ELb0EEENS1_21CollectiveEpilogueFwdINS6_IJS8_S8_S9_EEENS6_IJNS7_ILi1EEESH_SH_EEESB_SD_Li128ELb1ELb1ELb0ELb0EEENS1_19SingleTileSchedulerILb1ELb0ELb1ELi128EEEEEEEEEvNT_6ParamsE,"a",@progbits
	.sectionflags	@""
	.align	4
.nv.constant0._ZN7cutlass13device_kernelIN5flash19enable_sm80_to_sm89INS1_16FlashAttnFwdSm80INS1_25CollectiveMainloopFwdSm80ILi4ELi1ELb0EN4cute5tupleIJNS5_1CILi128EEENS7_ILi64EEES8_EEELi128ENS_10bfloat16_tEfNS_4arch4Sm80ELb0ELb0ELb1ELb1ELb0ELb0ELb1ELb0EEENS1_21CollectiveEpilogueFwdINS6_IJS8_S8_S9_EEENS6_IJNS7_ILi1EEESH_SH_EEESB_SD_Li128ELb1ELb1ELb0ELb0EEENS1_19SingleTileSchedulerILb1ELb0ELb1ELi128EEEEEEEEEvNT_6ParamsE:
	.zero		1400


//--------------------- .nv.constant0._ZN7cutlass13device_kernelIN5flash19enable_sm80_to_sm89INS1_16FlashAttnFwdSm80INS1_25CollectiveMainloopFwdSm80ILi4ELi1ELb0EN4cute5tupleIJNS5_1CILi128EEENS7_ILi64EEES8_EEELi128ENS_10bfloat16_tEfNS_4arch4Sm80ELb0ELb0ELb1ELb1ELb0ELb1ELb1ELb0EEENS1_21CollectiveEpilogueFwdINS6_IJS8_S8_S9_EEENS6_IJNS7_ILi1EEESH_SH_EEESB_SD_Li128ELb1ELb1ELb0ELb0EEENS1_19SingleTileSchedulerILb1ELb0ELb1ELi128EEEEEEEEEvNT_6ParamsE --------------------------
	.section	.nv.constant0._ZN7cutlass13device_kernelIN5flash19enable_sm80_to_sm89INS1_16FlashAttnFwdSm80INS1_25CollectiveMainloopFwdSm80ILi4ELi1ELb0EN4cute5tupleIJNS5_1CILi128EEENS7_ILi64EEES8_EEELi128ENS_10bfloat16_tEfNS_4arch4Sm80ELb0ELb0ELb1ELb1ELb0ELb1ELb1ELb0EEENS1_21CollectiveEpilogueFwdINS6_IJS8_S8_S9_EEENS6_IJNS7_ILi1EEESH_SH_EEESB_SD_Li128ELb1ELb1ELb0ELb0EEENS1_19SingleTileSchedulerILb1ELb0ELb1ELi128EEEEEEEEEvNT_6ParamsE,"a",@progbits
	.sectionflags	@""
	.align	4
.nv.constant0._ZN7cutlass13device_kernelIN5flash19enable_sm80_to_sm89INS1_16FlashAttnFwdSm80INS1_25CollectiveMainloopFwdSm80ILi4ELi1ELb0EN4cute5tupleIJNS5_1CILi128EEENS7_ILi64EEES8_EEELi128ENS_10bfloat16_tEfNS_4arch4Sm80ELb0ELb0ELb1ELb1ELb0ELb1ELb1ELb0EEENS1_21CollectiveEpilogueFwdINS6_IJS8_S8_S9_EEENS6_IJNS7_ILi1EEESH_SH_EEESB_SD_Li128ELb1ELb1ELb0ELb0EEENS1_19SingleTileSchedulerILb1ELb0ELb1ELi128EEEEEEEEEvNT_6ParamsE:
	.zero		1400


//--------------------- .nv.constant0._ZN7cutlass13device_kernelIN5flash19enable_sm80_to_sm89INS1_16FlashAttnFwdSm80INS1_25CollectiveMainloopFwdSm80ILi4ELi1ELb0EN4cute5tupleIJNS5_1CILi128EEENS7_ILi48EEES8_EEELi128ENS_10bfloat16_tEfNS_4arch4Sm80ELb0ELb1ELb1ELb0ELb0ELb0ELb1ELb0EEENS1_21CollectiveEpilogueFwdINS6_IJS8_S8_S9_EEENS6_IJNS7_ILi1EEESH_SH_EEESB_SD_Li128ELb0ELb1ELb0ELb0EEENS1_19SingleTileSchedulerILb0ELb0ELb1ELi128EEEEEEEEEvNT_6ParamsE --------------------------
	.section	.nv.constant0._ZN7cutlass13device_kernelIN5flash19enable_sm80_to_sm89INS1_16FlashAttnFwdSm80INS1_25CollectiveMainloopFwdSm80ILi4ELi1ELb0EN4cute5tupleIJNS5_1CILi128EEENS7_ILi48EEES8_EEELi128ENS_10bfloat16_tEfNS_4arch4Sm80ELb0ELb1ELb1ELb0ELb0ELb0ELb1ELb0EEENS1_21CollectiveEpilogueFwdINS6_IJS8_S8_S9_EEENS6_IJNS7_ILi1EEESH_SH_EEESB_SD_Li128ELb0ELb1ELb0ELb0EEENS1_19SingleTileSchedulerILb0ELb0ELb1ELi128EEEEEEEEEvNT_6ParamsE,"a",@progbits
	.sectionflags	@""
	.align	4
.nv.constant0._ZN7cutlass13device_kernelIN5flash19enable_sm80_to_sm89INS1_16FlashAttnFwdSm80INS1_25CollectiveMainloopFwdSm80ILi4ELi1ELb0EN4cute5tupleIJNS5_1CILi128EEENS7_ILi48EEES8_EEELi128ENS_10bfloat16_tEfNS_4arch4Sm80ELb0ELb1ELb1ELb0ELb0ELb0ELb1ELb0EEENS1_21CollectiveEpilogueFwdINS6_IJS8_S8_S9_EEENS6_IJNS7_ILi1EEESH_SH_EEESB_SD_Li128ELb0ELb1ELb0ELb0EEENS1_19SingleTileSchedulerILb0ELb0ELb1ELi128EEEEEEEEEvNT_6ParamsE:
	.zero		1400


//--------------------- .nv.constant0._ZN7cutlass13device_kernelIN5flash19enable_sm80_to_sm89INS1_16FlashAttnFwdSm80INS1_25CollectiveMainloopFwdSm80ILi4ELi1ELb0EN4cute5tupleIJNS5_1CILi128EEENS7_ILi48EEES8_EEELi128ENS_10bfloat16_tEfNS_4arch4Sm80ELb0ELb1ELb1ELb1ELb0ELb0ELb1ELb0EEENS1_21CollectiveEpilogueFwdINS6_IJS8_S8_S9_EEENS6_IJNS7_ILi1EEESH_SH_EEESB_SD_Li128ELb1ELb1ELb0ELb0EEENS1_19SingleTileSchedulerILb1ELb0ELb1ELi128EEEEEEEEEvNT_6ParamsE --------------------------
	.section	.nv.constant0._ZN7cutlass13device_kernelIN5flash19enable_sm80_to_sm89INS1_16FlashAttnFwdSm80INS1_25CollectiveMainloopFwdSm80ILi4ELi1ELb0EN4cute5tupleIJNS5_1CILi128EEENS7_ILi48EEES8_EEELi128ENS_10bfloat16_tEfNS_4arch4Sm80ELb0ELb1ELb1ELb1ELb0ELb0ELb1ELb0EEENS1_21CollectiveEpilogueFwdINS6_IJS8_S8_S9_EEENS6_IJNS7_ILi1EEESH_SH_EEESB_SD_Li128ELb1ELb1ELb0ELb0EEENS1_19SingleTileSchedulerILb1ELb0ELb1ELi128EEEEEEEEEvNT_6ParamsE,"a",@progbits
	.sectionflags	@""
	.align	4
.nv.constant0._ZN7cutlass13device_kernelIN5flash19enable_sm80_to_sm89INS1_16FlashAttnFwdSm80INS1_25CollectiveMainloopFwdSm80ILi4ELi1ELb0EN4cute5tupleIJNS5_1CILi128EEENS7_ILi48EEES8_EEELi128ENS_10bfloat16_tEfNS_4arch4Sm80ELb0ELb1ELb1ELb1ELb0ELb0ELb1ELb0EEENS1_21CollectiveEpilogueFwdINS6_IJS8_S8_S9_EEENS6_IJNS7_ILi1EEESH_SH_EEESB_SD_Li128ELb1ELb1ELb0ELb0EEENS1_19SingleTileSchedulerILb1ELb0ELb1ELi128EEEEEEEEEvNT_6ParamsE:
	.zero		1400


//--------------------- .nv.constant0._ZN7cutlass13device_kernelIN5flash19enable_sm80_to_sm89INS1_16FlashAttnFwdSm80INS1_25CollectiveMainloopFwdSm80ILi4ELi1ELb0EN4cute5tupleIJNS5_1CILi128EEENS7_ILi48EEES8_EEELi128ENS_10bfloat16_tEfNS_4arch4Sm80ELb0ELb1ELb1ELb1ELb0ELb1ELb1ELb0EEENS1_21CollectiveEpilogueFwdINS6_IJS8_S8_S9_EEENS6_IJNS7_ILi1EEESH_SH_EEESB_SD_Li128ELb1ELb1ELb0ELb0EEENS1_19SingleTileSchedulerILb1ELb0ELb1ELi128EEEEEEEEEvNT_6ParamsE --------------------------
	.section	.nv.constant0._ZN7cutlass13device_kernelIN5flash19enable_sm80_to_sm89INS1_16FlashAttnFwdSm80INS1_25CollectiveMainloopFwdSm80ILi4ELi1ELb0EN4cute5tupleIJNS5_1CILi128EEENS7_ILi48EEES8_EEELi128ENS_10bfloat16_tEfNS_4arch4Sm80ELb0ELb1ELb1ELb1ELb0ELb1ELb1ELb0EEENS1_21CollectiveEpilogueFwdINS6_IJS8_S8_S9_EEENS6_IJNS7_ILi1EEESH_SH_EEESB_SD_Li128ELb1ELb1ELb0ELb0EEENS1_19SingleTileSchedulerILb1ELb0ELb1ELi128EEEEEEEEEvNT_6ParamsE,"a",@progbits
	.sectionflags	@""
	.align	4
.nv.constant0._ZN7cutlass13device_kernelIN5flash19enable_sm80_to_sm89INS1_16FlashAttnFwdSm80INS1_25CollectiveMainloopFwdSm80ILi4ELi1ELb0EN4cute5tupleIJNS5_1CILi128EEENS7_ILi48EEES8_EEELi128ENS_10bfloat16_tEfNS_4arch4Sm80ELb0ELb1ELb1ELb1ELb0ELb1ELb1ELb0EEENS1_21CollectiveEpilogueFwdINS6_IJS8_S8_S9_EEENS6_IJNS7_ILi1EEESH_SH_EEESB_SD_Li128ELb1ELb1ELb0ELb0EEENS1_19SingleTileSchedulerILb1ELb0ELb1ELi128EEEEEEEEEvNT_6ParamsE:
	.zero		1400


//--------------------- .nv.constant0._ZN7cutlass13device_kernelIN5flash19enable_sm80_to_sm89INS1_16FlashAttnFwdSm80INS1_25CollectiveMainloopFwdSm80ILi4ELi1ELb0EN4cute5tupleIJNS5_1CILi128EEENS7_ILi64EEES8_EEELi128ENS_10bfloat16_tEfNS_4arch4Sm80ELb1ELb0ELb1ELb0ELb0ELb0ELb1ELb0EEENS1_21CollectiveEpilogueFwdINS6_IJS8_S8_S9_EEENS6_IJNS7_ILi1EEESH_SH_EEESB_SD_Li128ELb0ELb1ELb0ELb0EEENS1_30DynamicPersistentTileSchedulerILi128ELi128ELb0ELb1ELb0EEEEEEEEEvNT_6ParamsE --------------------------
	.section	.nv.constant0._ZN7cutlass13device_kernelIN5flash19enable_sm80_to_sm89INS1_16FlashAttnFwdSm80INS1_25CollectiveMainloopFwdSm80ILi4ELi1ELb0EN4cute5tupleIJNS5_1CILi128EEENS7_ILi64EEES8_EEELi128ENS_10bfloat16_tEfNS_4arch4Sm80ELb1ELb0ELb1ELb0ELb0ELb0ELb1ELb0EEENS1_21CollectiveEpilogueFwdINS6_IJS8_S8_S9_EEENS6_IJNS7_ILi1EEESH_SH_EEESB_SD_Li128ELb0ELb1ELb0ELb0EEENS1_30DynamicPersistentTileSchedulerILi128ELi128ELb0ELb1ELb0EEEEEEEEEvNT_6ParamsE,"a",@progbits
	.sectionflags	@""
	.align	4
.nv.constant0._ZN7cutlass13device_kernelIN5flash19enable_sm80_to_sm89INS1_16FlashAttnFwdSm80INS1_25CollectiveMainloopFwdSm80ILi4ELi1ELb0EN4cute5tupleIJNS5_1CILi128EEENS7_ILi64EEES8_EEELi128ENS_10bfloat16_tEfNS_4arch4Sm80ELb1ELb0ELb1ELb0ELb0ELb0ELb1ELb0EEENS1_21CollectiveEpilogueFwdINS6_IJS8_S8_S9_EEENS6_IJNS7_ILi1EEESH_SH_EEESB_SD_Li128ELb0ELb1ELb0ELb0EEENS1_30DynamicPersistentTileSchedulerILi128ELi128ELb0ELb1ELb0EEEEEEEEEvNT_6ParamsE:
	.zero		1416


//--------------------- .nv.constant0._ZN7cutlass13device_kernelIN5flash19enable_sm80_to_sm89INS1_16FlashAttnFwdSm80INS1_25CollectiveMainloopFwdSm80ILi4ELi1ELb0EN4cute5tupleIJNS5_1CILi128EEENS7_ILi64EEES8_EEELi128ENS_10bfloat16_tEfNS_4arch4Sm80ELb1ELb0ELb1ELb1ELb0ELb0ELb1ELb0EEENS1_21CollectiveEpilogueFwdINS6_IJS8_S8_S9_EEENS6_IJNS7_ILi1EEESH_SH_EEESB_SD_Li128ELb1ELb1ELb0ELb0EEENS1_19SingleTileSchedulerILb1ELb0ELb1ELi128EEEEEEEEEvNT_6ParamsE --------------------------
	.section	.nv.constant0._ZN7cutlass13device_kernelIN5flash19enable_sm80_to_sm89INS1_16FlashAttnFwdSm80INS1_25CollectiveMainloopFwdSm80ILi4ELi1ELb0EN4cute5tupleIJNS5_1CILi128EEENS7_ILi64EEES8_EEELi128ENS_10bfloat16_tEfNS_4arch4Sm80ELb1ELb0ELb1ELb1ELb0ELb0ELb1ELb0EEENS1_21CollectiveEpilogueFwdINS6_IJS8_S8_S9_EEENS6_IJNS7_ILi1EEESH_SH_EEESB_SD_Li128ELb1ELb1ELb0ELb0EEENS1_19SingleTileSchedulerILb1ELb0ELb1ELi128EEEEEEEEEvNT_6ParamsE,"a",@progbits
	.sectionflags	@""
	.align	4
.nv.constant0._ZN7cutlass13device_kernelIN5flash19enable_sm80_to_sm89INS1_16FlashAttnFwdSm80INS1_25CollectiveMainloopFwdSm80ILi4ELi1ELb0EN4cute5tupleIJNS5_1CILi128EEENS7_ILi64EEES8_EEELi128ENS_10bfloat16_tEfNS_4arch4Sm80ELb1ELb0ELb1ELb1ELb0ELb0ELb1ELb0EEENS1_21CollectiveEpilogueFwdINS6_IJS8_S8_S9_EEENS6_IJNS7_ILi1EEESH_SH_EEESB_SD_Li128ELb1ELb1ELb0ELb0EEENS1_19SingleTileSchedulerILb1ELb0ELb1ELi128EEEEEEEEEvNT_6ParamsE:
	.zero		1400


//--------------------- .nv.constant0._ZN7cutlass13device_kernelIN5flash19enable_sm80_to_sm89INS1_16FlashAttnFwdSm80INS1_25CollectiveMainloopFwdSm80ILi4ELi1ELb0EN4cute5tupleIJNS5_1CILi128EEENS7_ILi64EEES8_EEELi128ENS_10bfloat16_tEfNS_4arch4Sm80ELb1ELb0ELb1ELb1ELb0ELb1ELb1ELb0EEENS1_21CollectiveEpilogueFwdINS6_IJS8_S8_S9_EEENS6_IJNS7_ILi1EEESH_SH_EEESB_SD_Li128ELb1ELb1ELb0ELb0EEENS1_19SingleTileSchedulerILb1ELb0ELb1ELi128EEEEEEEEEvNT_6ParamsE --------------------------
	.section	.nv.constant0._ZN7cutlass13device_kernelIN5flash19enable_sm80_to_sm89INS1_16FlashAttnFwdSm80INS1_25CollectiveMainloopFwdSm80ILi4ELi1ELb0EN4cute5tupleIJNS5_1CILi128EEENS7_ILi64EEES8_EEELi128ENS_10bfloat16_tEfNS_4arch4Sm80ELb1ELb0ELb1ELb1ELb0ELb1ELb1ELb0EEENS1_21CollectiveEpilogueFwdINS6_IJS8_S8_S9_EEENS6_IJNS7_ILi1EEESH_SH_EEESB_SD_Li128ELb1ELb1ELb0ELb0EEENS1_19SingleTileSchedulerILb1ELb0ELb1ELi128EEEEEEEEEvNT_6ParamsE,"a",@progbits
	.sectionflags	@""
	.align	4
.nv.constant0._ZN7cutlass13device_kernelIN5flash19enable_sm80_to_sm89INS1_16FlashAttnFwdSm80INS1_25CollectiveMainloopFwdSm80ILi4ELi1ELb0EN4cute5tupleIJNS5_1CILi128EEENS7_ILi64EEES8_EEELi128ENS_10bfloat16_tEfNS_4arch4Sm80ELb1ELb0ELb1ELb1ELb0ELb1ELb1ELb0EEENS1_21CollectiveEpilogueFwdINS6_IJS8_S8_S9_EEENS6_IJNS7_ILi1EEESH_SH_EEESB_SD_Li128ELb1ELb1ELb0ELb0EEENS1_19SingleTileSchedulerILb1ELb0ELb1ELi128EEEEEEEEEvNT_6ParamsE:
	.zero		1400


//--------------------- .nv.constant0._ZN7cutlass13device_kernelIN5flash19enable_sm80_to_sm89INS1_16FlashAttnFwdSm80INS1_25CollectiveMainloopFwdSm80ILi8ELi1ELb1EN4cute5tupleIJNS5_1CILi128EEES8_S8_EEELi128ENS_10bfloat16_tEfNS_4arch4Sm80ELb0ELb0ELb0ELb0ELb0ELb0ELb1ELb0EEENS1_21CollectiveEpilogueFwdIS9_NS6_IJNS7_ILi1EEESF_SF_EEESA_SC_Li256ELb0ELb1ELb0ELb0EEENS1_19SingleTileSchedulerILb0ELb0ELb1ELi128EEEEEEEEEvNT_6ParamsE --------------------------
	.section	.nv.constant0._ZN7cutlass13device_kernelIN5flash19enable_sm80_to_sm89INS1_16FlashAttnFwdSm80INS1_25CollectiveMainloopFwdSm80ILi8ELi1ELb1EN4cute5tupleIJNS5_1CILi128EEES8_S8_EEELi128ENS_10bfloat16_tEfNS_4arch4Sm80ELb0ELb0ELb0ELb0ELb0ELb0ELb1ELb0EEENS1_21CollectiveEpilogueFwdIS9_NS6_IJNS7_ILi1EEESF_SF_EEESA_SC_Li256ELb0ELb1ELb0ELb0EEENS1_19SingleTileSchedulerILb0ELb0ELb1ELi128EEEEEEEEEvNT_6ParamsE,"a",@progbits
	.sectionflags	@""
	.align	4
.nv.constant0._ZN7cutlass13device_kernelIN5flash19enable_sm80_to_sm89INS1_16FlashAttnFwdSm80INS1_25CollectiveMainloopFwdSm80ILi8ELi1ELb1EN4cute5tupleIJNS5_1CILi128EEES8_S8_EEELi128ENS_10bfloat16_tEfNS_4arch4Sm80ELb0ELb0ELb0ELb0ELb0ELb0ELb1ELb0EEENS1_21CollectiveEpilogueFwdIS9_NS6_IJNS7_ILi1EEESF_SF_EEESA_SC_Li256ELb0ELb1ELb0ELb0EEENS1_19SingleTileSchedulerILb0ELb0ELb1ELi128EEEEEEEEEvNT_6ParamsE:
	.zero		1400


//--------------------- .nv.constant0._ZN7cutlass13device_kernelIN5flash19enable_sm80_to_sm89INS1_16FlashAttnFwdSm80INS1_25CollectiveMainloopFwdSm80ILi8ELi1ELb1EN4cute5tupleIJNS5_1CILi128EEES8_S8_EEELi128ENS_10bfloat16_tEfNS_4arch4Sm80ELb0ELb0ELb0ELb1ELb0ELb0ELb1ELb0EEENS1_21CollectiveEpilogueFwdIS9_NS6_IJNS7_ILi1EEESF_SF_EEESA_SC_Li256ELb1ELb1ELb0ELb0EEENS1_19SingleTileSchedulerILb1ELb0ELb1ELi128EEEEEEEEEvNT_6ParamsE --------------------------
	.section	.nv.constant0._ZN7cutlass13device_kernelIN5flash19enable_sm80_to_sm89INS1_16FlashAttnFwdSm80INS1_25CollectiveMainloopFwdSm80ILi8ELi1ELb1EN4cute5tupleIJNS5_1CILi128EEES8_S8_EEELi128ENS_10bfloat16_tEfNS_4arch4Sm80ELb0ELb0ELb0ELb1ELb0ELb0ELb1ELb0EEENS1_21CollectiveEpilogueFwdIS9_NS6_IJNS7_ILi1EEESF_SF_EEESA_SC_Li256ELb1ELb1ELb0ELb0EEENS1_19SingleTileSchedulerILb1ELb0ELb1ELi128EEEEEEEEEvNT_6ParamsE,"a",@progbits
	.sectionflags	@""
	.align	4
.nv.constant0._ZN7cutlass13device_kernelIN5flash19enable_sm80_to_sm89INS1_16FlashAttnFwdSm80INS1_25CollectiveMainloopFwdSm80ILi8ELi1ELb1EN4cute5tupleIJNS5_1CILi128EEES8_S8_EEELi128ENS_10bfloat16_tEfNS_4arch4Sm80ELb0ELb0ELb0ELb1ELb0ELb0ELb1ELb0EEENS1_21CollectiveEpilogueFwdIS9_NS6_IJNS7_ILi1EEESF_SF_EEESA_SC_Li256ELb1ELb1ELb0ELb0EEENS1_19SingleTileSchedulerILb1ELb0ELb1ELi128EEEEEEEEEvNT_6ParamsE:
	.zero		1400


//--------------------- .nv.constant0._ZN7cutlass13device_kernelIN5flash19enable_sm80_to_sm89INS1_16FlashAttnFwdSm80INS1_25CollectiveMainloopFwdSm80ILi8ELi1ELb1EN4cute5tupleIJNS5_1CILi128EEES8_S8_EEELi128ENS_10bfloat16_tEfNS_4arch4Sm80ELb0ELb0ELb0ELb1ELb0ELb1ELb1ELb0EEENS1_21CollectiveEpilogueFwdIS9_NS6_IJNS7_ILi1EEESF_SF_EEESA_SC_Li256ELb1ELb1ELb0ELb0EEENS1_19SingleTileSchedulerILb1ELb0ELb1ELi128EEEEEEEEEvNT_6ParamsE --------------------------
	.section	.nv.constant0._ZN7cutlass13device_kernelIN5flash19enable_sm80_to_sm89INS1_16FlashAttnFwdSm80INS1_25CollectiveMainloopFwdSm80ILi8ELi1ELb1EN4cute5tupleIJNS5_1CILi128EEES8_S8_EEELi128ENS_10bfloat16_tEfNS_4arch4Sm80ELb0ELb0ELb0ELb1ELb0ELb1ELb1ELb0EEENS1_21CollectiveEpilogueFwdIS9_NS6_IJNS7_ILi1EEESF_SF_EEESA_SC_Li256ELb1ELb1ELb0ELb0EEENS1_19SingleTileSchedulerILb1ELb0ELb1ELi128EEEEEEEEEvNT_6ParamsE,"a",@progbits
	.sectionflags	@""
	.align	4
.nv.constant0._ZN7cutlass13device_kernelIN5flash19enable_sm80_to_sm89INS1_16FlashAttnFwdSm80INS1_25CollectiveMainloopFwdSm80ILi8ELi1ELb1EN4cute5tupleIJNS5_1CILi128EEES8_S8_EEELi128ENS_10bfloat16_tEfNS_4arch4Sm80ELb0ELb0ELb0ELb1ELb0ELb1ELb1ELb0EEENS1_21CollectiveEpilogueFwdIS9_NS6_IJNS7_ILi1EEESF_SF_EEESA_SC_Li256ELb1ELb1ELb0ELb0EEENS1_19SingleTileSchedulerILb1ELb0ELb1ELi128EEEEEEEEEvNT_6ParamsE:
	.zero		1400


//--------------------- .nv.constant0._ZN7cutlass13device_kernelIN5flash19enable_sm80_to_sm89INS1_16FlashAttnFwdSm80INS1_25CollectiveMainloopFwdSm80ILi8ELi1ELb1EN4cute5tupleIJNS5_1CILi128EEENS7_ILi96EEES8_EEELi128ENS_10bfloat16_tEfNS_4arch4Sm80ELb0ELb1ELb0ELb0ELb0ELb0ELb1ELb0EEENS1_21CollectiveEpilogueFwdINS6_IJS8_S8_S9_EEENS6_IJNS7_ILi1EEESH_SH_EEESB_SD_Li256ELb0ELb1ELb0ELb0EEENS1_19SingleTileSchedulerILb0ELb0ELb1ELi128EEEEEEEEEvNT_6ParamsE --------------------------
	.section	.nv.constant0._ZN7cutlass13device_kernelIN5flash19enable_sm80_to_sm89INS1_16FlashAttnFwdSm80INS1_25CollectiveMainloopFwdSm80ILi8ELi1ELb1EN4cute5tupleIJNS5_1CILi128EEENS7_ILi96EEES8_EEELi128ENS_10bfloat16_tEfNS_4arch4Sm80ELb0ELb1ELb0ELb0ELb0ELb0ELb1ELb0EEENS1_21CollectiveEpilogueFwdINS6_IJS8_S8_S9_EEENS6_IJNS7_ILi1EEESH_SH_EEESB_SD_Li256ELb0ELb1ELb0ELb0EEENS1_19SingleTileSchedulerILb0ELb0ELb1ELi128EEEEEEEEEvNT_6ParamsE,"a",@progbits
	.sectionflags	@""
	.align	4
.nv.constant0._ZN7cutlass13device_kernelIN5flash19enable_sm80_to_sm89INS1_16FlashAttnFwdSm80INS1_25CollectiveMainloopFwdSm80ILi8ELi1ELb1EN4cute5tupleIJNS5_1CILi128EEENS7_ILi96EEES8_EEELi128ENS_10bfloat16_tEfNS_4arch4Sm80ELb0ELb1ELb0ELb0ELb0ELb0ELb1ELb0EEENS1_21CollectiveEpilogueFwdINS6_IJS8_S8_S9_EEENS6_IJNS7_ILi1EEESH_SH_EEESB_SD_Li256ELb0ELb1ELb0ELb0EEENS1_19SingleTileSchedulerILb0ELb0ELb1ELi128EEEEEEEEEvNT_6ParamsE:
	.zero		1400


//--------------------- .nv.constant0._ZN7cutlass13device_kernelIN5flash19enable_sm80_to_sm89INS1_16FlashAttnFwdSm80INS1_25CollectiveMainloopFwdSm80ILi8ELi1ELb1EN4cute5tupleIJNS5_1CILi128EEENS7_ILi96EEES8_EEELi128ENS_10bfloat16_tEfNS_4arch4Sm80ELb0ELb1ELb0ELb1ELb0ELb0ELb1ELb0EEENS1_21CollectiveEpilogueFwdINS6_IJS8_S8_S9_EEENS6_IJNS7_ILi1EEESH_SH_EEESB_SD_Li256ELb1ELb1ELb0ELb0EEENS1_19SingleTileSchedulerILb1ELb0ELb1ELi128EEEEEEEEEvNT_6ParamsE --------------------------
	.section	.nv.constant0._ZN7cutlass13device_kernelIN5flash19enable_sm80_to_sm89INS1_16FlashAttnFwdSm80INS1_25CollectiveMainloopFwdSm80ILi8ELi1ELb1EN4cute5tupleIJNS5_1CILi128EEENS7_ILi96EEES8_EEELi128ENS_10bfloat16_tEfNS_4arch4Sm80ELb0ELb1ELb0ELb1ELb0ELb0ELb1ELb0EEENS1_21CollectiveEpilogueFwdINS6_IJS8_S8_S9_EEENS6_IJNS7_ILi1EEESH_SH_EEESB_SD_Li256ELb1ELb1ELb0ELb0EEENS1_19SingleTileSchedulerILb1ELb0ELb1ELi128EEEEEEEEEvNT_6ParamsE,"a",@progbits
	.sectionflags	@""
	.align	4
.nv.constant0._ZN7cutlass13device_kernelIN5flash19enable_sm80_to_sm89INS1_16FlashAttnFwdSm80INS1_25CollectiveMainloopFwdSm80ILi8ELi1ELb1EN4cute5tupleIJNS5_1CILi128EEENS7_ILi96EEES8_EEELi128ENS_10bfloat16_tEfNS_4arch4Sm80ELb0ELb1ELb0ELb1ELb0ELb0ELb1ELb0EEENS1_21CollectiveEpilogueFwdINS6_IJS8_S8_S9_EEENS6_IJNS7_ILi1EEESH_SH_EEESB_SD_Li256ELb1ELb1ELb0ELb0EEENS1_19SingleTileSchedulerILb1ELb0ELb1ELi128EEEEEEEEEvNT_6ParamsE:
	.zero		1400


//--------------------- .nv.constant0._ZN7cutlass13device_kernelIN5flash19enable_sm80_to_sm89INS1_16FlashAttnFwdSm80INS1_25CollectiveMainloopFwdSm80ILi8ELi1ELb1EN4cute5tupleIJNS5_1CILi128EEENS7_ILi96EEES8_EEELi128ENS_10bfloat16_tEfNS_4arch4Sm80ELb0ELb1ELb0ELb1ELb0ELb1ELb1ELb0EEENS1_21CollectiveEpilogueFwdINS6_IJS8_S8_S9_EEENS6_IJNS7_ILi1EEESH_SH_EEESB_SD_Li256ELb1ELb1ELb0ELb0EEENS1_19SingleTileSchedulerILb1ELb0ELb1ELi128EEEEEEEEEvNT_6ParamsE --------------------------
	.section	.nv.constant0._ZN7cutlass13device_kernelIN5flash19enable_sm80_to_sm89INS1_16FlashAttnFwdSm80INS1_25CollectiveMainloopFwdSm80ILi8ELi1ELb1EN4cute5tupleIJNS5_1CILi128EEENS7_ILi96EEES8_EEELi128ENS_10bfloat16_tEfNS_4arch4Sm80ELb0ELb1ELb0ELb1ELb0ELb1ELb1ELb0EEENS1_21CollectiveEpilogueFwdINS6_IJS8_S8_S9_EEENS6_IJNS7_ILi1EEESH_SH_EEESB_SD_Li256ELb1ELb1ELb0ELb0EEENS1_19SingleTileSchedulerILb1ELb0ELb1ELi128EEEEEEEEEvNT_6ParamsE,"a",@progbits
	.sectionflags	@""
	.align	4
.nv.constant0._ZN7cutlass13device_kernelIN5flash19enable_sm80_to_sm89INS1_16FlashAttnFwdSm80INS1_25CollectiveMainloopFwdSm80ILi8ELi1ELb1EN4cute5tupleIJNS5_1CILi128EEENS7_ILi96EEES8_EEELi128ENS_10bfloat16_tEfNS_4arch4Sm80ELb0ELb1ELb0ELb1ELb0ELb1ELb1ELb0EEENS1_21CollectiveEpilogueFwdINS6_IJS8_S8_S9_EEENS6_IJNS7_ILi1EEESH_SH_EEESB_SD_Li256ELb1ELb1ELb0ELb0EEENS1_19SingleTileSchedulerILb1ELb0ELb1ELi128EEEEEEEEEvNT_6ParamsE:
	.zero		1400


//--------------------- .nv.constant0._ZN7cutlass13device_kernelIN5flash19enable_sm80_to_sm89INS1_16FlashAttnFwdSm80INS1_25CollectiveMainloopFwdSm80ILi8ELi1ELb1EN4cute5tupleIJNS5_1CILi128EEES8_S8_EEELi128ENS_10bfloat16_tEfNS_4arch4Sm80ELb1ELb0ELb0ELb0ELb0ELb0ELb1ELb0EEENS1_21CollectiveEpilogueFwdIS9_NS6_IJNS7_ILi1EEESF_SF_EEESA_SC_Li256ELb0ELb1ELb0ELb0EEENS1_30DynamicPersistentTileSchedulerILi256ELi256ELb0ELb1ELb0EEEEEEEEEvNT_6ParamsE --------------------------
	.section	.nv.constant0._ZN7cutlass13device_kernelIN5flash19enable_sm80_to_sm89INS1_16FlashAttnFwdSm80INS1_25CollectiveMainloopFwdSm80ILi8ELi1ELb1EN4cute5tupleIJNS5_1CILi128EEES8_S8_EEELi128ENS_10bfloat16_tEfNS_4arch4Sm80ELb1ELb0ELb0ELb0ELb0ELb0ELb1ELb0EEENS1_21CollectiveEpilogueFwdIS9_NS6_IJNS7_ILi1EEESF_SF_EEESA_SC_Li256ELb0ELb1ELb0ELb0EEENS1_30DynamicPersistentTileSchedulerILi256ELi256ELb0ELb1ELb0EEEEEEEEEvNT_6ParamsE,"a",@progbits
	.sectionflags	@""
	.align	4
.nv.constant0._ZN7cutlass13device_kernelIN5flash19enable_sm80_to_sm89INS1_16FlashAttnFwdSm80INS1_25CollectiveMainloopFwdSm80ILi8ELi1ELb1EN4cute5tupleIJNS5_1CILi128EEES8_S8_EEELi128ENS_10bfloat16_tEfNS_4arch4Sm80ELb1ELb0ELb0ELb0ELb0ELb0ELb1ELb0EEENS1_21CollectiveEpilogueFwdIS9_NS6_IJNS7_ILi1EEESF_SF_EEESA_SC_Li256ELb0ELb1ELb0ELb0EEENS1_30DynamicPersistentTileSchedulerILi256ELi256ELb0ELb1ELb0EEEEEEEEEvNT_6ParamsE:
	.zero		1416


//--------------------- .nv.constant0._ZN7cutlass13device_kernelIN5flash19enable_sm80_to_sm89INS1_16FlashAttnFwdSm80INS1_25CollectiveMainloopFwdSm80ILi8ELi1ELb1EN4cute5tupleIJNS5_1CILi128EEES8_S8_EEELi128ENS_10bfloat16_tEfNS_4arch4Sm80ELb1ELb0ELb0ELb1ELb0ELb0ELb1ELb0EEENS1_21CollectiveEpilogueFwdIS9_NS6_IJNS7_ILi1EEESF_SF_EEESA_SC_Li256ELb1ELb1ELb0ELb0EEENS1_19SingleTileSchedulerILb1ELb0ELb1ELi128EEEEEEEEEvNT_6ParamsE --------------------------
	.section	.nv.constant0._ZN7cutlass13device_kernelIN5flash19enable_sm80_to_sm89INS1_16FlashAttnFwdSm80INS1_25CollectiveMainloopFwdSm80ILi8ELi1ELb1EN4cute5tupleIJNS5_1CILi128EEES8_S8_EEELi128ENS_10bfloat16_tEfNS_4arch4Sm80ELb1ELb0ELb0ELb1ELb0ELb0ELb1ELb0EEENS1_21CollectiveEpilogueFwdIS9_NS6_IJNS7_ILi1EEESF_SF_EEESA_SC_Li256ELb1ELb1ELb0ELb0EEENS1_19SingleTileSchedulerILb1ELb0ELb1ELi128EEEEEEEEEvNT_6ParamsE,"a",@progbits
	.sectionflags	@""
	.align	4
.nv.constant0._ZN7cutlass13device_kernelIN5flash19enable_sm80_to_sm89INS1_16FlashAttnFwdSm80INS1_25CollectiveMainloopFwdSm80ILi8ELi1ELb1EN4cute5tupleIJNS5_1CILi128EEES8_S8_EEELi128ENS_10bfloat16_tEfNS_4arch4Sm80ELb1ELb0ELb0ELb1ELb0ELb0ELb1ELb0EEENS1_21CollectiveEpilogueFwdIS9_NS6_IJNS7_ILi1EEESF_SF_EEESA_SC_Li256ELb1ELb1ELb0ELb0EEENS1_19SingleTileSchedulerILb1ELb0ELb1ELi128EEEEEEEEEvNT_6ParamsE:
	.zero		1400


//--------------------- .nv.constant0._ZN7cutlass13device_kernelIN5flash19enable_sm80_to_sm89INS1_16FlashAttnFwdSm80INS1_25CollectiveMainloopFwdSm80ILi8ELi1ELb1EN4cute5tupleIJNS5_1CILi128EEES8_S8_EEELi128ENS_10bfloat16_tEfNS_4arch4Sm80ELb1ELb0ELb0ELb1ELb0ELb1ELb1ELb0EEENS1_21CollectiveEpilogueFwdIS9_NS6_IJNS7_ILi1EEESF_SF_EEESA_SC_Li256ELb1ELb1ELb0ELb0EEENS1_19SingleTileSchedulerILb1ELb0ELb1ELi128EEEEEEEEEvNT_6ParamsE --------------------------
	.section	.nv.constant0._ZN7cutlass13device_kernelIN5flash19enable_sm80_to_sm89INS1_16FlashAttnFwdSm80INS1_25CollectiveMainloopFwdSm80ILi8ELi1ELb1EN4cute5tupleIJNS5_1CILi128EEES8_S8_EEELi128ENS_10bfloat16_tEfNS_4arch4Sm80ELb1ELb0ELb0ELb1ELb0ELb1ELb1ELb0EEENS1_21CollectiveEpilogueFwdIS9_NS6_IJNS7_ILi1EEESF_SF_EEESA_SC_Li256ELb1ELb1ELb0ELb0EEENS1_19SingleTileSchedulerILb1ELb0ELb1ELi128EEEEEEEEEvNT_6ParamsE,"a",@progbits
	.sectionflags	@""
	.align	4
.nv.constant0._ZN7cutlass13device_kernelIN5flash19enable_sm80_to_sm89INS1_16FlashAttnFwdSm80INS1_25CollectiveMainloopFwdSm80ILi8ELi1ELb1EN4cute5tupleIJNS5_1CILi128EEES8_S8_EEELi128ENS_10bfloat16_tEfNS_4arch4Sm80ELb1ELb0ELb0ELb1ELb0ELb1ELb1ELb0EEENS1_21CollectiveEpilogueFwdIS9_NS6_IJNS7_ILi1EEESF_SF_EEESA_SC_Li256ELb1ELb1ELb0ELb0EEENS1_19SingleTileSchedulerILb1ELb0ELb1ELi128EEEEEEEEEvNT_6ParamsE:
	.zero		1400


//--------------------- .nv.constant0._ZN7cutlass13device_kernelIN5flash19enable_sm80_to_sm89INS1_16FlashAttnFwdSm80INS1_25CollectiveMainloopFwdSm80ILi4ELi1ELb0EN4cute5tupleIJNS5_1CILi128EEENS7_ILi64EEES8_EEELi128ENS_10bfloat16_tEfNS_4arch4Sm80ELb0ELb0ELb0ELb0ELb0ELb0ELb1ELb0EEENS1_21CollectiveEpilogueFwdINS6_IJS8_S8_S9_EEENS6_IJNS7_ILi1EEESH_SH_EEESB_SD_Li128ELb0ELb1ELb0ELb0EEENS1_19SingleTileSchedulerILb0ELb0ELb1ELi128EEEEEEEEEvNT_6ParamsE --------------------------
	.section	.nv.constant0._ZN7cutlass13device_kernelIN5flash19enable_sm80_to_sm89INS1_16FlashAttnFwdSm80INS1_25CollectiveMainloopFwdSm80ILi4ELi1ELb0EN4cute5tupleIJNS5_1CILi128EEENS7_ILi64EEES8_EEELi128ENS_10bfloat16_tEfNS_4arch4Sm80ELb0ELb0ELb0ELb0ELb0ELb0ELb1ELb0EEENS1_21CollectiveEpilogueFwdINS6_IJS8_S8_S9_EEENS6_IJNS7_ILi1EEESH_SH_EEESB_SD_Li128ELb0ELb1ELb0ELb0EEENS1_19SingleTileSchedulerILb0ELb0ELb1ELi128EEEEEEEEEvNT_6ParamsE,"a",@progbits
	.sectionflags	@""
	.align	4
.nv.constant0._ZN7cutlass13device_kernelIN5flash19enable_sm80_to_sm89INS1_16FlashAttnFwdSm80INS1_25CollectiveMainloopFwdSm80ILi4ELi1ELb0EN4cute5tupleIJNS5_1CILi128EEENS7_ILi64EEES8_EEELi128ENS_10bfloat16_tEfNS_4arch4Sm80ELb0ELb0ELb0ELb0ELb0ELb0ELb1ELb0EEENS1_21CollectiveEpilogueFwdINS6_IJS8_S8_S9_EEENS6_IJNS7_ILi1EEESH_SH_EEESB_SD_Li128ELb0ELb1ELb0ELb0EEENS1_19SingleTileSchedulerILb0ELb0ELb1ELi128EEEEEEEEEvNT_6ParamsE:
	.zero		1400


//--------------------- .nv.constant0._ZN7cutlass13device_kernelIN5flash19enable_sm80_to_sm89INS1_16FlashAttnFwdSm80INS1_25CollectiveMainloopFwdSm80ILi4ELi1ELb0EN4cute5tupleIJNS5_1CILi128EEENS7_ILi64EEES8_EEELi128ENS_10bfloat16_tEfNS_4arch4Sm80ELb0ELb0ELb0ELb1ELb0ELb0ELb1ELb0EEENS1_21CollectiveEpilogueFwdINS6_IJS8_S8_S9_EEENS6_IJNS7_ILi1EEESH_SH_EEESB_SD_Li128ELb1ELb1ELb0ELb0EEENS1_19SingleTileSchedulerILb1ELb0ELb1ELi128EEEEEEEEEvNT_6ParamsE --------------------------
	.section	.nv.constant0._ZN7cutlass13device_kernelIN5flash19enable_sm80_to_sm89INS1_16FlashAttnFwdSm80INS1_25CollectiveMainloopFwdSm80ILi4ELi1ELb0EN4cute5tupleIJNS5_1CILi128EEENS7_ILi64EEES8_EEELi128ENS_10bfloat16_tEfNS_4arch4Sm80ELb0ELb0ELb0ELb1ELb0ELb0ELb1ELb0EEENS1_21CollectiveEpilogueFwdINS6_IJS8_S8_S9_EEENS6_IJNS7_ILi1EEESH_SH_EEESB_SD_Li128ELb1ELb1ELb0ELb0EEENS1_19SingleTileSchedulerILb1ELb0ELb1ELi128EEEEEEEEEvNT_6ParamsE,"a",@progbits
	.sectionflags	@""
	.align	4
.nv.constant0._ZN7cutlass13device_kernelIN5flash19enable_sm80_to_sm89INS1_16FlashAttnFwdSm80INS1_25CollectiveMainloopFwdSm80ILi4ELi1ELb0EN4cute5tupleIJNS5_1CILi128EEENS7_ILi64EEES8_EEELi128ENS_10bfloat16_tEfNS_4arch4Sm80ELb0ELb0ELb0ELb1ELb0ELb0ELb1ELb0EEENS1_21CollectiveEpilogueFwdINS6_IJS8_S8_S9_EEENS6_IJNS7_ILi1EEESH_SH_EEESB_SD_Li128ELb1ELb1ELb0ELb0EEENS1_19SingleTileSchedulerILb1ELb0ELb1ELi128EEEEEEEEEvNT_6ParamsE:
	.zero		1400


//--------------------- .nv.constant0._ZN7cutlass13device_kernelIN5flash19enable_sm80_to_sm89INS1_16FlashAttnFwdSm80INS1_25CollectiveMainloopFwdSm80ILi4ELi1ELb0EN4cute5tupleIJNS5_1CILi128EEENS7_ILi64EEES8_EEELi128ENS_10bfloat16_tEfNS_4arch4Sm80ELb0ELb0ELb0ELb1ELb0ELb1ELb1ELb0EEENS1_21CollectiveEpilogueFwdINS6_IJS8_S8_S9_EEENS6_IJNS7_ILi1EEESH_SH_EEESB_SD_Li128ELb1ELb1ELb0ELb0EEENS1_19SingleTileSchedulerILb1ELb0ELb1ELi128EEEEEEEEEvNT_6ParamsE --------------------------
	.section	.nv.constant0._ZN7cutlass13device_kernelIN5flash19enable_sm80_to_sm89INS1_16FlashAttnFwdSm80INS1_25CollectiveMainloopFwdSm80ILi4ELi1ELb0EN4cute5tupleIJNS5_1CILi128EEENS7_ILi64EEES8_EEELi128ENS_10bfloat16_tEfNS_4arch4Sm80ELb0ELb0ELb0ELb1ELb0ELb1ELb1ELb0EEENS1_21CollectiveEpilogueFwdINS6_IJS8_S8_S9_EEENS6_IJNS7_ILi1EEESH_SH_EEESB_SD_Li128ELb1ELb1ELb0ELb0EEENS1_19SingleTileSchedulerILb1ELb0ELb1ELi128EEEEEEEEEvNT_6ParamsE,"a",@progbits
	.sectionflags	@""
	.align	4
.nv.constant0._ZN7cutlass13device_kernelIN5flash19enable_sm80_to_sm89INS1_16FlashAttnFwdSm80INS1_25CollectiveMainloopFwdSm80ILi4ELi1ELb0EN4cute5tupleIJNS5_1CILi128EEENS7_ILi64EEES8_EEELi128ENS_10bfloat16_tEfNS_4arch4Sm80ELb0ELb0ELb0ELb1ELb0ELb1ELb1ELb0EEENS1_21CollectiveEpilogueFwdINS6_IJS8_S8_S9_EEENS6_IJNS7_ILi1EEESH_SH_EEESB_SD_Li128ELb1ELb1ELb0ELb0EEENS1_19SingleTileSchedulerILb1ELb0ELb1ELi128EEEEEEEEEvNT_6ParamsE:
	.zero		1400


//--------------------- .nv.constant0._ZN7cutlass13device_kernelIN5flash19enable_sm80_to_sm89INS1_16FlashAttnFwdSm80INS1_25CollectiveMainloopFwdSm80ILi4ELi1ELb0EN4cute5tupleIJNS5_1CILi128EEENS7_ILi48EEES8_EEELi128ENS_10bfloat16_tEfNS_4arch4Sm80ELb0ELb1ELb0ELb0ELb0ELb0ELb1ELb0EEENS1_21CollectiveEpilogueFwdINS6_IJS8_S8_S9_EEENS6_IJNS7_ILi1EEESH_SH_EEESB_SD_Li128ELb0ELb1ELb0ELb0EEENS1_19SingleTileSchedulerILb0ELb0ELb1ELi128EEEEEEEEEvNT_6ParamsE --------------------------
	.section	.nv.constant0._ZN7cutlass13device_kernelIN5flash19enable_sm80_to_sm89INS1_16FlashAttnFwdSm80INS1_25CollectiveMainloopFwdSm80ILi4ELi1ELb0EN4cute5tupleIJNS5_1CILi128EEENS7_ILi48EEES8_EEELi128ENS_10bfloat16_tEfNS_4arch4Sm80ELb0ELb1ELb0ELb0ELb0ELb0ELb1ELb0EEENS1_21CollectiveEpilogueFwdINS6_IJS8_S8_S9_EEENS6_IJNS7_ILi1EEESH_SH_EEESB_SD_Li128ELb0ELb1ELb0ELb0EEENS1_19SingleTileSchedulerILb0ELb0ELb1ELi128EEEEEEEEEvNT_6ParamsE,"a",@progbits
	.sectionflags	@""
	.align	4
.nv.constant0._ZN7cutlass13device_kernelIN5flash19enable_sm80_to_sm89INS1_16FlashAttnFwdSm80INS1_25CollectiveMainloopFwdSm80ILi4ELi1ELb0EN4cute5tupleIJNS5_1CILi128EEENS7_ILi48EEES8_EEELi128ENS_10bfloat16_tEfNS_4arch4Sm80ELb0ELb1ELb0ELb0ELb0ELb0ELb1ELb0EEENS1_21CollectiveEpilogueFwdINS6_IJS8_S8_S9_EEENS6_IJNS7_ILi1EEESH_SH_EEESB_SD_Li128ELb0ELb1ELb0ELb0EEENS1_19SingleTileSchedulerILb0ELb0ELb1ELi128EEEEEEEEEvNT_6ParamsE:
	.zero		1400


//--------------------- .nv.constant0._ZN7cutlass13device_kernelIN5flash19enable_sm80_to_sm89INS1_16FlashAttnFwdSm80INS1_25CollectiveMainloopFwdSm80ILi4ELi1ELb0EN4cute5tupleIJNS5_1CILi128EEENS7_ILi48EEES8_EEELi128ENS_10bfloat16_tEfNS_4arch4Sm80ELb0ELb1ELb0ELb1ELb0ELb0ELb1ELb0EEENS1_21CollectiveEpilogueFwdINS6_IJS8_S8_S9_EEENS6_IJNS7_ILi1EEESH_SH_EEESB_SD_Li128ELb1ELb1ELb0ELb0EEENS1_19SingleTileSchedulerILb1ELb0ELb1ELi128EEEEEEEEEvNT_6ParamsE --------------------------
	.section	.nv.constant0._ZN7cutlass13device_kernelIN5flash19enable_sm80_to_sm89INS1_16FlashAttnFwdSm80INS1_25CollectiveMainloopFwdSm80ILi4ELi1ELb0EN4cute5tupleIJNS5_1CILi128EEENS7_ILi48EEES8_EEELi128ENS_10bfloat16_tEfNS_4arch4Sm80ELb0ELb1ELb0ELb1ELb0ELb0ELb1ELb0EEENS1_21CollectiveEpilogueFwdINS6_IJS8_S8_S9_EEENS6_IJNS7_ILi1EEESH_SH_EEESB_SD_Li128ELb1ELb1ELb0ELb0EEENS1_19SingleTileSchedulerILb1ELb0ELb1ELi128EEEEEEEEEvNT_6ParamsE,"a",@progbits
	.sectionflags	@""
	.align	4
.nv.constant0._ZN7cutlass13device_kernelIN5flash19enable_sm80_to_sm89INS1_16FlashAttnFwdSm80INS1_25CollectiveMainloopFwdSm80ILi4ELi1ELb0EN4cute5tupleIJNS5_1CILi128EEENS7_ILi48EEES8_EEELi128ENS_10bfloat16_tEfNS_4arch4Sm80ELb0ELb1ELb0ELb1ELb0ELb0ELb1ELb0EEENS1_21CollectiveEpilogueFwdINS6_IJS8_S8_S9_EEENS6_IJNS7_ILi1EEESH_SH_EEESB_SD_Li128ELb1ELb1ELb0ELb0EEENS1_19SingleTileSchedulerILb1ELb0ELb1ELi128EEEEEEEEEvNT_6ParamsE:
	.zero		1400


//--------------------- .nv.constant0._ZN7cutlass13device_kernelIN5flash19enable_sm80_to_sm89INS1_16FlashAttnFwdSm80INS1_25CollectiveMainloopFwdSm80ILi4ELi1ELb0EN4cute5tupleIJNS5_1CILi128EEENS7_ILi48EEES8_EEELi128ENS_10bfloat16_tEfNS_4arch4Sm80ELb0ELb1ELb0ELb1ELb0ELb1ELb1ELb0EEENS1_21CollectiveEpilogueFwdINS6_IJS8_S8_S9_EEENS6_IJNS7_ILi1EEESH_SH_EEESB_SD_Li128ELb1ELb1ELb0ELb0EEENS1_19SingleTileSchedulerILb1ELb0ELb1ELi128EEEEEEEEEvNT_6ParamsE --------------------------
	.section	.nv.constant0._ZN7cutlass13device_kernelIN5flash19enable_sm80_to_sm89INS1_16FlashAttnFwdSm80INS1_25CollectiveMainloopFwdSm80ILi4ELi1ELb0EN4cute5tupleIJNS5_1CILi128EEENS7_ILi48EEES8_EEELi128ENS_10bfloat16_tEfNS_4arch4Sm80ELb0ELb1ELb0ELb1ELb0ELb1ELb1ELb0EEENS1_21CollectiveEpilogueFwdINS6_IJS8_S8_S9_EEENS6_IJNS7_ILi1EEESH_SH_EEESB_SD_Li128ELb1ELb1ELb0ELb0EEENS1_19SingleTileSchedulerILb1ELb0ELb1ELi128EEEEEEEEEvNT_6ParamsE,"a",@progbits
	.sectionflags	@""
	.align	4
.nv.constant0._ZN7cutlass13device_kernelIN5flash19enable_sm80_to_sm89INS1_16FlashAttnFwdSm80INS1_25CollectiveMainloopFwdSm80ILi4ELi1ELb0EN4cute5tupleIJNS5_1CILi128EEENS7_ILi48EEES8_EEELi128ENS_10bfloat16_tEfNS_4arch4Sm80ELb0ELb1ELb0ELb1ELb0ELb1ELb1ELb0EEENS1_21CollectiveEpilogueFwdINS6_IJS8_S8_S9_EEENS6_IJNS7_ILi1EEESH_SH_EEESB_SD_Li128ELb1ELb1ELb0ELb0EEENS1_19SingleTileSchedulerILb1ELb0ELb1ELi128EEEEEEEEEvNT_6ParamsE:
	.zero		1400


//--------------------- .nv.constant0._ZN7cutlass13device_kernelIN5flash19enable_sm80_to_sm89INS1_16FlashAttnFwdSm80INS1_25CollectiveMainloopFwdSm80ILi4ELi1ELb0EN4cute5tupleIJNS5_1CILi128EEENS7_ILi64EEES8_EEELi128ENS_10bfloat16_tEfNS_4arch4Sm80ELb1ELb0ELb0ELb0ELb0ELb0ELb1ELb0EEENS1_21CollectiveEpilogueFwdINS6_IJS8_S8_S9_EEENS6_IJNS7_ILi1EEESH_SH_EEESB_SD_Li128ELb0ELb1ELb0ELb0EEENS1_30DynamicPersistentTileSchedulerILi128ELi128ELb0ELb1ELb0EEEEEEEEEvNT_6ParamsE --------------------------
	.section	.nv.constant0._ZN7cutlass13device_kernelIN5flash19enable_sm80_to_sm89INS1_16FlashAttnFwdSm80INS1_25CollectiveMainloopFwdSm80ILi4ELi1ELb0EN4cute5tupleIJNS5_1CILi128EEENS7_ILi64EEES8_EEELi128ENS_10bfloat16_tEfNS_4arch4Sm80ELb1ELb0ELb0ELb0ELb0ELb0ELb1ELb0EEENS1_21CollectiveEpilogueFwdINS6_IJS8_S8_S9_EEENS6_IJNS7_ILi1EEESH_SH_EEESB_SD_Li128ELb0ELb1ELb0ELb0EEENS1_30DynamicPersistentTileSchedulerILi128ELi128ELb0ELb1ELb0EEEEEEEEEvNT_6ParamsE,"a",@progbits
	.sectionflags	@""
	.align	4
.nv.constant0._ZN7cutlass13device_kernelIN5flash19enable_sm80_to_sm89INS1_16FlashAttnFwdSm80INS1_25CollectiveMainloopFwdSm80ILi4ELi1ELb0EN4cute5tupleIJNS5_1CILi128EEENS7_ILi64EEES8_EEELi128ENS_10bfloat16_tEfNS_4arch4Sm80ELb1ELb0ELb0ELb0ELb0ELb0ELb1ELb0EEENS1_21CollectiveEpilogueFwdINS6_IJS8_S8_S9_EEENS6_IJNS7_ILi1EEESH_SH_EEESB_SD_Li128ELb0ELb1ELb0ELb0EEENS1_30DynamicPersistentTileSchedulerILi128ELi128ELb0ELb1ELb0EEEEEEEEEvNT_6ParamsE:
	.zero		1416


//--------------------- .nv.constant0._ZN7cutlass13device_kernelIN5flash19enable_sm80_to_sm89INS1_16FlashAttnFwdSm80INS1_25CollectiveMainloopFwdSm80ILi4ELi1ELb0EN4cute5tupleIJNS5_1CILi128EEENS7_ILi64EEES8_EEELi128ENS_10bfloat16_tEfNS_4arch4Sm80ELb1ELb0ELb0ELb1ELb0ELb0ELb1ELb0EEENS1_21CollectiveEpilogueFwdINS6_IJS8_S8_S9_EEENS6_IJNS7_ILi1EEESH_SH_EEESB_SD_Li128ELb1ELb1ELb0ELb0EEENS1_19SingleTileSchedulerILb1ELb0ELb1ELi128EEEEEEEEEvNT_6ParamsE --------------------------
	.section	.nv.constant0._ZN7cutlass13device_kernelIN5flash19enable_sm80_to_sm89INS1_16FlashAttnFwdSm80INS1_25CollectiveMainloopFwdSm80ILi4ELi1ELb0EN4cute5tupleIJNS5_1CILi128EEENS7_ILi64EEES8_EEELi128ENS_10bfloat16_tEfNS_4arch4Sm80ELb1ELb0ELb0ELb1ELb0ELb0ELb1ELb0EEENS1_21CollectiveEpilogueFwdINS6_IJS8_S8_S9_EEENS6_IJNS7_ILi1EEESH_SH_EEESB_SD_Li128ELb1ELb1ELb0ELb0EEENS1_19SingleTileSchedulerILb1ELb0ELb1ELi128EEEEEEEEEvNT_6ParamsE,"a",@progbits
	.sectionflags	@""
	.align	4
.nv.constant0._ZN7cutlass13device_kernelIN5flash19enable_sm80_to_sm89INS1_16FlashAttnFwdSm80INS1_25CollectiveMainloopFwdSm80ILi4ELi1ELb0EN4cute5tupleIJNS5_1CILi128EEENS7_ILi64EEES8_EEELi128ENS_10bfloat16_tEfNS_4arch4Sm80ELb1ELb0ELb0ELb1ELb0ELb0ELb1ELb0EEENS1_21CollectiveEpilogueFwdINS6_IJS8_S8_S9_EEENS6_IJNS7_ILi1EEESH_SH_EEESB_SD_Li128ELb1ELb1ELb0ELb0EEENS1_19SingleTileSchedulerILb1ELb0ELb1ELi128EEEEEEEEEvNT_6ParamsE:
	.zero		1400


//--------------------- .nv.constant0._ZN7cutlass13device_kernelIN5flash19enable_sm80_to_sm89INS1_16FlashAttnFwdSm80INS1_25CollectiveMainloopFwdSm80ILi4ELi1ELb0EN4cute5tupleIJNS5_1CILi128EEENS7_ILi64EEES8_EEELi128ENS_10bfloat16_tEfNS_4arch4Sm80ELb1ELb0ELb0ELb1ELb0ELb1ELb1ELb0EEENS1_21CollectiveEpilogueFwdINS6_IJS8_S8_S9_EEENS6_IJNS7_ILi1EEESH_SH_EEESB_SD_Li128ELb1ELb1ELb0ELb0EEENS1_19SingleTileSchedulerILb1ELb0ELb1ELi128EEEEEEEEEvNT_6ParamsE --------------------------
	.section	.nv.constant0._ZN7cutlass13device_kernelIN5flash19enable_sm80_to_sm89INS1_16FlashAttnFwdSm80INS1_25CollectiveMainloopFwdSm80ILi4ELi1ELb0EN4cute5tupleIJNS5_1CILi128EEENS7_ILi64EEES8_EEELi128ENS_10bfloat16_tEfNS_4arch4Sm80ELb1ELb0ELb0ELb1ELb0ELb1ELb1ELb0EEENS1_21CollectiveEpilogueFwdINS6_IJS8_S8_S9_EEENS6_IJNS7_ILi1EEESH_SH_EEESB_SD_Li128ELb1ELb1ELb0ELb0EEENS1_19SingleTileSchedulerILb1ELb0ELb1ELi128EEEEEEEEEvNT_6ParamsE,"a",@progbits
	.sectionflags	@""
	.align	4
.nv.constant0._ZN7cutlass13device_kernelIN5flash19enable_sm80_to_sm89INS1_16FlashAttnFwdSm80INS1_25CollectiveMainloopFwdSm80ILi4ELi1ELb0EN4cute5tupleIJNS5_1CILi128EEENS7_ILi64EEES8_EEELi128ENS_10bfloat16_tEfNS_4arch4Sm80ELb1ELb0ELb0ELb1ELb0ELb1ELb1ELb0EEENS1_21CollectiveEpilogueFwdINS6_IJS8_S8_S9_EEENS6_IJNS7_ILi1EEESH_SH_EEESB_SD_Li128ELb1ELb1ELb0ELb0EEENS1_19SingleTileSchedulerILb1ELb0ELb1ELi128EEEEEEEEEvNT_6ParamsE:
	.zero		1400


//--------------------- .text._ZN7cutlass13device_kernelIN5flash19enable_sm80_to_sm89INS1_16FlashAttnFwdSm80INS1_25CollectiveMainloopFwdSm80ILi8ELi1ELb1EN4cute5tupleIJNS5_1CILi128EEES8_S8_EEELi128ENS_10bfloat16_tEfNS_4arch4Sm80ELb0ELb0ELb1ELb0ELb0ELb0ELb1ELb0EEENS1_21CollectiveEpilogueFwdIS9_NS6_IJNS7_ILi1EEESF_SF_EEESA_SC_Li256ELb0ELb1ELb0ELb0EEENS1_19SingleTileSchedulerILb0ELb0ELb1ELi128EEEEEEEEEvNT_6ParamsE --------------------------
	.section	.text._ZN7cutlass13device_kernelIN5flash19enable_sm80_to_sm89INS1_16FlashAttnFwdSm80INS1_25CollectiveMainloopFwdSm80ILi8ELi1ELb1EN4cute5tupleIJNS5_1CILi128EEES8_S8_EEELi128ENS_10bfloat16_tEfNS_4arch4Sm80ELb0ELb0ELb1ELb0ELb0ELb0ELb1ELb0EEENS1_21CollectiveEpilogueFwdIS9_NS6_IJNS7_ILi1EEESF_SF_EEESA_SC_Li256ELb0ELb1ELb0ELb0EEENS1_19SingleTileSchedulerILb0ELb0ELb1ELi128EEEEEEEEEvNT_6ParamsE,"ax",@progbits
	.sectioninfo	@"SHI_REGISTERS=255"
	.align	128
.text._ZN7cutlass13device_kernelIN5flash19enable_sm80_to_sm89INS1_16FlashAttnFwdSm80INS1_25CollectiveMainloopFwdSm80ILi8ELi1ELb1EN4cute5tupleIJNS5_1CILi128EEES8_S8_EEELi128ENS_10bfloat16_tEfNS_4arch4Sm80ELb0ELb0ELb1ELb0ELb0ELb0ELb1ELb0EEENS1_21CollectiveEpilogueFwdIS9_NS6_IJNS7_ILi1EEESF_SF_EEESA_SC_Li256ELb0ELb1ELb0ELb0EEENS1_19SingleTileSchedulerILb0ELb0ELb1ELi128EEEEEEEEEvNT_6ParamsE:
        .type           _ZN7cutlass13device_kernelIN5flash19enable_sm80_to_sm89INS1_16FlashAttnFwdSm80INS1_25CollectiveMainloopFwdSm80ILi8ELi1ELb1EN4cute5tupleIJNS5_1CILi128EEES8_S8_EEELi128ENS_10bfloat16_tEfNS_4arch4Sm80ELb0ELb0ELb1ELb0ELb0ELb0ELb1ELb0EEENS1_21CollectiveEpilogueFwdIS9_NS6_IJNS7_ILi1EEESF_SF_EEESA_SC_Li256ELb0ELb1ELb0ELb0EEENS1_19SingleTileSchedulerILb0ELb0ELb1ELi128EEEEEEEEEvNT_6ParamsE,@function
        .size           _ZN7cutlass13device_kernelIN5flash19enable_sm80_to_sm89INS1_16FlashAttnFwdSm80INS1_25CollectiveMainloopFwdSm80ILi8ELi1ELb1EN4cute5tupleIJNS5_1CILi128EEES8_S8_EEELi128ENS_10bfloat16_tEfNS_4arch4Sm80ELb0ELb0ELb1ELb0ELb0ELb0ELb1ELb0EEENS1_21CollectiveEpilogueFwdIS9_NS6_IJNS7_ILi1EEESF_SF_EEESA_SC_Li256ELb0ELb1ELb0ELb0EEENS1_19SingleTileSchedulerILb0ELb0ELb1ELi128EEEEEEEEEvNT_6ParamsE,(.L_x_3758 - _ZN7cutlass13device_kernelIN5flash19enable_sm80_to_sm89INS1_16FlashAttnFwdSm80INS1_25CollectiveMainloopFwdSm80ILi8ELi1ELb1EN4cute5tupleIJNS5_1CILi128EEES8_S8_EEELi128ENS_10bfloat16_tEfNS_4arch4Sm80ELb0ELb0ELb1ELb0ELb0ELb0ELb1ELb0EEENS1_21CollectiveEpilogueFwdIS9_NS6_IJNS7_ILi1EEESF_SF_EEESA_SC_Li256ELb0ELb1ELb0ELb0EEENS1_19SingleTileSchedulerILb0ELb0ELb1ELi128EEEEEEEEEvNT_6ParamsE)
        .other          _ZN7cutlass13device_kernelIN5flash19enable_sm80_to_sm89INS1_16FlashAttnFwdSm80INS1_25CollectiveMainloopFwdSm80ILi8ELi1ELb1EN4cute5tupleIJNS5_1CILi128EEES8_S8_EEELi128ENS_10bfloat16_tEfNS_4arch4Sm80ELb0ELb0ELb1ELb0ELb0ELb0ELb1ELb0EEENS1_21CollectiveEpilogueFwdIS9_NS6_IJNS7_ILi1EEESF_SF_EEESA_SC_Li256ELb0ELb1ELb0ELb0EEENS1_19SingleTileSchedulerILb0ELb0ELb1ELi128EEEEEEEEEvNT_6ParamsE,@"STO_CUDA_ENTRY STV_DEFAULT"
_ZN7cutlass13device_kernelIN5flash19enable_sm80_to_sm89INS1_16FlashAttnFwdSm80INS1_25CollectiveMainloopFwdSm80ILi8ELi1ELb1EN4cute5tupleIJNS5_1CILi128EEES8_S8_EEELi128ENS_10bfloat16_tEfNS_4arch4Sm80ELb0ELb0ELb1ELb0ELb0ELb0ELb1ELb0EEENS1_21CollectiveEpilogueFwdIS9_NS6_IJNS7_ILi1EEESF_SF_EEESA_SC_Li256ELb0ELb1ELb0ELb0EEENS1_19SingleTileSchedulerILb0ELb0ELb1ELi128EEEEEEEEEvNT_6ParamsE:
[----:B------:R-:W-:-:S03]  /*0000*/  MOV R1, c[0x0][0x28] ;  /* 0x00000a0000017a02 */ /* 0x000fc60000000f00 */
[----:B------:R-:W1:Y:S01]  /*0010*/  S2R R15, SR_CTAID.Z ;  /* 0x00000000000f7919 */ /* 0x000e620000002700 */
[----:B------:R-:W-:Y:S02]  /*0020*/  IADD3 R1, R1, -0x58, RZ ;  /* 0xffffffa801017810 */ /* 0x000fe40007ffe0ff */
[----:B-1----:R-:W-:-:S13]  /*0030*/  ISETP.GE.AND P0, PT, R15, RZ, PT ;  /* 0x000000ff0f00720c */ /* 0x002fda0003f06270 */
[----:B------:R-:W-:Y:S05]  /*0040*/  @!P0 EXIT ;  /* 0x000000000000894d */ /* 0x000fea0003800000 */
[----:B------:R-:W-:Y:S01]  /*0050*/  ISETP.NE.U32.AND P2, PT, RZ, c[0x0][0x340], PT ;  /* 0x0000d000ff007a0c */ /* 0x000fe20003f45070 */
[----:B------:R-:W-:Y:S01]  /*0060*/  ULDC.64 UR22, c[0x0][0x118] ;  /* 0x0000460000167ab9 */ /* 0x000fe20000000a00 */
[----:B------:R-:W1:Y:S04]  /*0070*/  S2R R28, SR_TID.X ;  /* 0x00000000001c7919 */ /* 0x000e680000002100 */
[----:B------:R-:W2:Y:S01]  /*0080*/  S2R R29, SR_CTAID.Y ;  /* 0x00000000001d7919 */ /* 0x000ea20000002600 */
[----:B------:R-:W-:-:S03]  /*0090*/  ISETP.NE.AND.EX P2, PT, RZ, c[0x0][0x344], PT, P2 ;  /* 0x0000d100ff007a0c */ /* 0x000fc60003f45320 */
[----:B------:R-:W3:Y:S01]  /*00a0*/  S2R R6, SR_CTAID.X ;  /* 0x0000000000067919 */ /* 0x000ee20000002500 */
[----:B------:R-:W-:Y:S01]  /*00b0*/  IMAD.MOV.U32 R7, RZ, RZ, c[0x0][0x2c4] ;  /* 0x0000b100ff077624 */ /* 0x000fe200078e00ff */
[----:B------:R-:W-:Y:S01]  /*00c0*/  SHF.R.S32.HI R16, RZ, 0x1f, R15 ;  /* 0x0000001fff107819 */ /* 0x000fe2000001140f */
[----:B------:R-:W-:Y:S02]  /*00d0*/  ULDC UR8, c[0x0][0x1d0] ;  /* 0x0000740000087ab9 */ /* 0x000fe40000000800 */
[----:B------:R-:W-:Y:S02]  /*00e0*/  UMOV UR9, 0x7 ;  /* 0x0000000700097882 */ /* 0x000fe40000000000 */
[----:B------:R-:W-:-:S03]  /*00f0*/  ULDC.64 UR6, c[0x0][0x1e0] ;  /* 0x0000780000067ab9 */ /* 0x000fc60000000a00 */
[----:B------:R-:W-:-:S04]  /*0100*/  @P2 IMAD.MOV.U32 R2, RZ, RZ, 0x4 ;  /* 0x00000004ff022424 */ /* 0x000fc800078e00ff */
[----:B------:R-:W-:-:S05]  /*0110*/  @P2 IMAD.WIDE R2, R15, R2, c[0x0][0x340] ;  /* 0x0000d0000f022625 */ /* 0x000fca00078e0202 */
[----:B------:R4:W5:Y:S01]  /*0120*/  @P2 LDG.E R20, [R2.64] ;  /* 0x0000001602142981 */ /* 0x000962000c1e1900 */
[----:B-1----:R-:W-:Y:S01]  /*0130*/  SHF.R.S32.HI R27, RZ, 0x1f, R28 ;  /* 0x0000001fff1b7819 */ /* 0x002fe2000001141c */
[----:B--2---:R-:W-:Y:S01]  /*0140*/  IMAD.WIDE.U32 R4, R29, c[0x0][0x1b8], RZ ;  /* 0x00006e001d047a25 */ /* 0x004fe200078e00ff */
[----:B------:R-:W-:Y:S01]  /*0150*/  SHF.R.S32.HI R30, RZ, 0x1f, R29 ;  /* 0x0000001fff1e7819 */ /* 0x000fe2000001141d */
[----:B------:R-:W-:Y:S01]  /*0160*/  UIADD3 UR4, UR8, 0x7f, URZ ;  /* 0x0000007f08047890 */ /* 0x000fe2000fffe03f */
[C---:B------:R-:W-:Y:S01]  /*0170*/  ISETP.NE.AND P0, PT, R7.reuse, 0x1, PT ;  /* 0x000000010700780c */ /* 0x040fe20003f05270 */
[----:B------:R-:W-:Y:S01]  /*0180*/  IMAD R7, R7, c[0x0][0x168], RZ ;  /* 0x00005a0007077a24 */ /* 0x000fe200078e02ff */
[----:B------:R-:W-:Y:S01]  /*0190*/  LEA.HI R25, R27, R28, RZ, 0x4 ;  /* 0x0000001c1b197211 */ /* 0x000fe200078f20ff */
[----:B------:R-:W-:Y:S02]  /*01a0*/  USHF.R.S32.HI UR18, URZ, 0x1f, UR4 ;  /* 0x0000001f3f127899 */ /* 0x000fe40008011404 */
[----:B------:R-:W-:Y:S01]  /*01b0*/  USHF.L.U64.HI UR9, UR6, UR9, UR7 ;  /* 0x0000000906097299 */ /* 0x000fe20008010207 */
[----:B------:R-:W-:Y:S01]  /*01c0*/  SHF.R.S32.HI R14, RZ, 0x4, R25 ;  /* 0x00000004ff0e7819 */ /* 0x000fe20000011419 */
[----:B------:R-:W-:-:S02]  /*01d0*/  ULEA.HI UR18, UR18, UR4, URZ, 0x7 ;  /* 0x0000000412127291 */ /* 0x000fc4000f8f383f */
[----:B------:R-:W-:Y:S02]  /*01e0*/  USHF.L.U32 UR10, UR6, 0x7, URZ ;  /* 0x00000007060a7899 */ /* 0x000fe4000800063f */
[----:B------:R-:W-:Y:S02]  /*01f0*/  ULEA.HI.SX32 UR13, UR18, 0xffffffff, 0x19 ;  /* 0xffffffff120d7891 */ /* 0x000fe4000f8fca3f */
[----:B------:R-:W-:Y:S02]  /*0200*/  UIMAD.WIDE.U32 UR20, UR6, 0x40, URZ ;  /* 0x00000040061478a5 */ /* 0x000fe4000f8e003f */
[----:B------:R-:W-:Y:S02]  /*0210*/  USHF.R.S32.HI UR12, URZ, 0x1f, UR13 ;  /* 0x0000001f3f0c7899 */ /* 0x000fe4000801140d */
[----:B------:R-:W-:Y:S02]  /*0220*/  UIMAD UR4, UR9, UR13, URZ ;  /* 0x0000000d090472a4 */ /* 0x000fe4000f8e023f */
[----:B------:R-:W-:Y:S01]  /*0230*/  USHF.L.U32 UR14, UR7, 0x6, URZ ;  /* 0x00000006070e7899 */ /* 0x000fe2000800063f */
[----:B----4-:R-:W-:Y:S01]  /*0240*/  LEA.HI R3, R27, R28, RZ, 0x3 ;  /* 0x0000001c1b037211 */ /* 0x010fe200078f18ff */
[----:B------:R-:W-:Y:S01]  /*0250*/  IMAD R2, R30, c[0x0][0x1b8], RZ ;  /* 0x00006e001e027a24 */ /* 0x000fe200078e02ff */
[----:B------:R-:W-:-:S02]  /*0260*/  UIMAD UR4, UR12, UR10, UR4 ;  /* 0x0000000a0c0472a4 */ /* 0x000fc4000f8e0204 */
[----:B------:R-:W-:Y:S01]  /*0270*/  LOP3.LUT R0, R3, 0xfffffff8, RZ, 0xc0, !PT ;  /* 0xfffffff803007812 */ /* 0x000fe200078ec0ff */
[----:B------:R-:W-:Y:S01]  /*0280*/  IMAD R2, R29, c[0x0][0x1bc], R2 ;  /* 0x00006f001d027a24 */ /* 0x000fe200078e0202 */
[----:B------:R-:W-:Y:S01]  /*0290*/  SHF.R.S32.HI R23, RZ, 0x3, R3 ;  /* 0x00000003ff177819 */ /* 0x000fe20000011403 */
[----:B------:R-:W-:Y:S02]  /*02a0*/  UIADD3 UR14, UR21, UR14, URZ ;  /* 0x0000000e150e7290 */ /* 0x000fe4000fffe03f */
[----:B------:R-:W-:Y:S01]  /*02b0*/  IMAD.IADD R32, R28, 0x1, -R0 ;  /* 0x000000011c207824 */ /* 0x000fe200078e0a00 */
[--C-:B------:R-:W-:Y:S01]  /*02c0*/  SHF.R.S32.HI R26, RZ, 0x1f, R23.reuse ;  /* 0x0000001fff1a7819 */ /* 0x100fe20000011417 */
[----:B------:R-:W-:Y:S01]  /*02d0*/  IMAD.IADD R3, R5, 0x1, R2 ;  /* 0x0000000105037824 */ /* 0x000fe200078e0202 */
[----:B------:R-:W-:Y:S01]  /*02e0*/  IADD3 R22, -R23, c[0x0][0x1d0], RZ ;  /* 0x0000740017167a10 */ /* 0x000fe20007ffe1ff */
[----:B------:R-:W-:Y:S01]  /*02f0*/  IMAD R0, R32, 0x20, R23 ;  /* 0x0000002020007824 */ /* 0x000fe200078e0217 */
[----:B------:R-:W-:Y:S01]  /*0300*/  UMOV UR11, 0x40 ;  /* 0x00000040000b7882 */ /* 0x000fe20000000000 */
[----:B------:R-:W-:-:S02]  /*0310*/  IMAD R5, R16, c[0x0][0x1c0], RZ ;  /* 0x0000700010057a24 */ /* 0x000fc400078e02ff */
[----:B---3--:R-:W-:Y:S02]  /*0320*/  IMAD R9, R6, 0x80, R0 ;  /* 0x0000008006097824 */ /* 0x008fe400078e0200 */
[----:B------:R-:W-:Y:S02]  /*0330*/  IMAD.MOV.U32 R2, RZ, RZ, R4 ;  /* 0x000000ffff027224 */ /* 0x000fe400078e0004 */
[----:B------:R-:W-:Y:S01]  /*0340*/  IMAD R4, R15, c[0x0][0x1c4], R5 ;  /* 0x000071000f047a24 */ /* 0x000fe200078e0205 */
[----:B------:R1:W-:Y:S01]  /*0350*/  STL [R1+0x48], R9 ;  /* 0x0000480901007387 */ /* 0x0003e20000100800 */
[----:B------:R-:W-:-:S04]  /*0360*/  @P0 IMAD.HI.U32 R5, R9, c[0x0][0x2c8], RZ ;  /* 0x0000b20009050a27 */ /* 0x000fc800078e00ff */
[----:B------:R-:W-:Y:S01]  /*0370*/  IMAD.MOV.U32 R0, RZ, RZ, R9 ;  /* 0x000000ffff007224 */ /* 0x000fe200078e0009 */
[----:B------:R-:W-:Y:S01]  /*0380*/  @P0 SHF.R.U32.HI R0, RZ, c[0x0][0x2cc], R5 ;  /* 0x0000b300ff000a19 */ /* 0x000fe20000011605 */
[----:B------:R-:W-:-:S04]  /*0390*/  IMAD.WIDE.U32 R2, R15, c[0x0][0x1c0], R2 ;  /* 0x000070000f027a25 */ /* 0x000fc800078e0002 */
[----:B------:R-:W-:Y:S02]  /*03a0*/  IMAD R8, R6, 0x80, R23 ;  /* 0x0000008006087824 */ /* 0x000fe400078e0217 */
[----:B------:R-:W-:Y:S01]  /*03b0*/  IMAD.IADD R3, R3, 0x1, R4 ;  /* 0x0000000103037824 */ /* 0x000fe200078e0204 */
[----:B------:R-:W-:Y:S01]  /*03c0*/  SHF.R.S32.HI R4, RZ, 0x1f, R0 ;  /* 0x0000001fff047819 */ /* 0x000fe20000011400 */
[----:B------:R-:W-:Y:S01]  /*03d0*/  IMAD.SHL.U32 R34, R32, 0x8, RZ ;  /* 0x0000000820227824 */ /* 0x000fe200078e00ff */
[----:B------:R-:W-:Y:S01]  /*03e0*/  IADD3 R6, R8, 0x20, RZ ;  /* 0x0000002008067810 */ /* 0x000fe20007ffe0ff */
[----:B------:R-:W-:Y:S01]  /*03f0*/  IMAD.WIDE.U32 R2, R0, c[0x0][0x1b0], R2 ;  /* 0x00006c0000027a25 */ /* 0x000fe200078e0002 */
[----:B------:R-:W-:Y:S01]  /*0400*/  IADD3 R5, R8, 0x40, RZ ;  /* 0x0000004008057810 */ /* 0x000fe20007ffe0ff */
[----:B------:R2:W-:Y:S01]  /*0410*/  STL [R1+0x4c], R8 ;  /* 0x00004c0801007387 */ /* 0x0005e20000100800 */
[-C--:B------:R-:W-:Y:S01]  /*0420*/  ISETP.GE.AND P6, PT, R6, R7.reuse, PT ;  /* 0x000000070600720c */ /* 0x080fe20003fc6270 */
[----:B------:R-:W-:Y:S01]  /*0430*/  IMAD R4, R4, c[0x0][0x1b0], RZ ;  /* 0x00006c0004047a24 */ /* 0x000fe200078e02ff */
[-C--:B------:R-:W-:Y:S01]  /*0440*/  ISETP.GE.AND P5, PT, R5, R7.reuse, PT ;  /* 0x000000070500720c */ /* 0x080fe20003fa6270 */
[----:B------:R-:W-:Y:S01]  /*0450*/  IMAD.MOV R6, RZ, RZ, -R0 ;  /* 0x000000ffff067224 */ /* 0x000fe200078e0a00 */
[----:B------:R-:W-:Y:S01]  /*0460*/  IADD3 R5, R8, 0x60, RZ ;  /* 0x0000006008057810 */ /* 0x000fe20007ffe0ff */
[----:B------:R-:W-:Y:S01]  /*0470*/  IMAD R4, R0, c[0x0][0x1b4], R4 ;  /* 0x00006d0000047a24 */ /* 0x000fe200078e0204 */
[-C--:B------:R-:W-:Y:S01]  /*0480*/  ISETP.GE.AND P4, PT, R8, R7.reuse, PT ;  /* 0x000000070800720c */ /* 0x080fe20003f86270 */
[----:B------:R-:W-:Y:S01]  /*0490*/  IMAD R0, R6, c[0x0][0x2c4], R9 ;  /* 0x0000b10006007a24 */ /* 0x000fe200078e0209 */
[----:B------:R-:W-:Y:S01]  /*04a0*/  ISETP.GE.AND P1, PT, R5, R7, PT ;  /* 0x000000070500720c */ /* 0x000fe20003f26270 */
[----:B------:R-:W-:Y:S01]  /*04b0*/  IMAD.IADD R3, R3, 0x1, R4 ;  /* 0x0000000103037824 */ /* 0x000fe200078e0204 */
[----:B------:R-:W-:Y:S01]  /*04c0*/  SHF.R.S32.HI R35, RZ, 0x1f, R34 ;  /* 0x0000001fff237819 */ /* 0x000fe20000011422 */
[----:B------:R-:W-:Y:S01]  /*04d0*/  IMAD.SHL.U32 R5, R23, 0x40, RZ ;  /* 0x0000004017057824 */ /* 0x000fe200078e00ff */
[----:B------:R-:W-:Y:S01]  /*04e0*/  SHF.R.S32.HI R4, RZ, 0x1f, R0 ;  /* 0x0000001fff047819 */ /* 0x000fe20000011400 */
[----:B------:R-:W-:Y:S01]  /*04f0*/  IMAD.WIDE.U32 R2, R0, c[0x0][0x1a8], R2 ;  /* 0x00006a0000027a25 */ /* 0x000fe200078e0002 */
[----:B-1----:R-:W-:Y:S01]  /*0500*/  LEA.HI R9, R27, R28, RZ, 0x6 ;  /* 0x0000001c1b097211 */ /* 0x002fe200078f30ff */
[----:B------:R-:W-:Y:S01]  /*0510*/  STL.64 [R1+0x20], R34 ;  /* 0x0000202201007387 */ /* 0x000fe20000100a00 */
[----:B------:R-:W-:Y:S01]  /*0520*/  LOP3.LUT R5, R5, 0x1c0, RZ, 0xc0, !PT ;  /* 0x000001c005057812 */ /* 0x000fe200078ec0ff */
[----:B------:R-:W-:Y:S01]  /*0530*/  IMAD R4, R4, c[0x0][0x1a8], RZ ;  /* 0x00006a0004047a24 */ /* 0x000fe200078e02ff */
[----:B------:R-:W-:Y:S01]  /*0540*/  LEA R12, P0, R2, c[0x0][0x160], 0x1 ;  /* 0x00005800020c7a11 */ /* 0x000fe200078008ff */
[----:B------:R-:W-:Y:S01]  /*0550*/  IMAD.U32 R7, RZ, RZ, UR13 ;  /* 0x0000000dff077e24 */ /* 0x000fe2000f8e00ff */
[----:B------:R-:W-:Y:S01]  /*0560*/  IADD3 R31, R34, 0x40, RZ ;  /* 0x00000040221f7810 */ /* 0x000fe20007ffe0ff */
[----:B------:R-:W-:Y:S01]  /*0570*/  IMAD R6, R0, c[0x0][0x1ac], R4 ;  /* 0x00006b0000067a24 */ /* 0x000fe200078e0204 */
[----:B------:R-:W-:Y:S01]  /*0580*/  SHF.R.U32.HI R0, RZ, 0x3, R5 ;  /* 0x00000003ff007819 */ /* 0x000fe20000011605 */
[----:B------:R-:W-:Y:S01]  /*0590*/  IMAD R10, R26, c[0x0][0x1e0], RZ ;  /* 0x000078001a0a7a24 */ /* 0x000fe200078e02ff */
[----:B------:R-:W-:Y:S01]  /*05a0*/  LOP3.LUT R4, R5, 0x38, R34, 0xf8, !PT ;  /* 0x0000003805047812 */ /* 0x000fe200078ef822 */
[----:B------:R-:W-:Y:S01]  /*05b0*/  IMAD R22, R7, -0x80, R22 ;  /* 0xffffff8007167824 */ /* 0x000fe200078e0216 */
[----:B--2---:R-:W-:Y:S01]  /*05c0*/  LEA.HI R8, R25, R14, RZ, 0x1 ;  /* 0x0000000e19087211 */ /* 0x004fe200078f08ff */
[----:B------:R-:W-:Y:S01]  /*05d0*/  IMAD R10, R23, c[0x0][0x1e4], R10 ;  /* 0x00007900170a7a24 */ /* 0x000fe200078e020a */
[----:B------:R-:W-:Y:S01]  /*05e0*/  LOP3.LUT R13, R4, R0, RZ, 0x3c, !PT ;  /* 0x00000000040d7212 */ /* 0x000fe200078e3cff */
[----:B------:R-:W-:Y:S01]  /*05f0*/  IMAD.IADD R0, R3, 0x1, R6 ;  /* 0x0000000103007824 */ /* 0x000fe200078e0206 */
[----:B------:R-:W-:Y:S01]  /*0600*/  SHFL.IDX PT, R4, R12, RZ, 0x181f ;  /* 0x00181fff0c047589 */ /* 0x000fe200000e0000 */
[----:B------:R-:W-:Y:S01]  /*0610*/  IMAD.WIDE.U32 R6, R23, c[0x0][0x1e0], R34 ;  /* 0x0000780017067a25 */ /* 0x000fe200078e0022 */
[----:B------:R-:W-:-:S02]  /*0620*/  LOP3.LUT R8, R8, 0xfffffffe, RZ, 0xc0, !PT ;  /* 0xfffffffe08087812 */ /* 0x000fc400078ec0ff */
[----:B------:R-:W-:Y:S01]  /*0630*/  LEA.HI.X R0, R2, c[0x0][0x164], R0, 0x1, P0 ;  /* 0x0000590002007a11 */ /* 0x000fe200000f0c00 */
[----:B------:R-:W-:Y:S01]  /*0640*/  IMAD.IADD R11, R7, 0x1, R10 ;  /* 0x00000001070b7824 */ /* 0x000fe200078e020a */
[----:B------:R-:W-:Y:S01]  /*0650*/  SHFL.IDX PT, R2, R12, 0x1, 0x181f ;  /* 0x00381f000c027f89 */ /* 0x000fe200000e0000 */
[----:B------:R-:W-:Y:S01]  /*0660*/  IMAD.SHL.U32 R9, R9, 0x8, RZ ;  /* 0x0000000809097824 */ /* 0x000fe200078e00ff */
[----:B------:R-:W-:Y:S01]  /*0670*/  ISETP.GE.AND P0, PT, R34, c[0x0][0x198], PT ;  /* 0x0000660022007a0c */ /* 0x000fe20003f06270 */
[----:B------:R-:W-:Y:S01]  /*0680*/  IMAD.MOV.U32 R10, RZ, RZ, R6 ;  /* 0x000000ffff0a7224 */ /* 0x000fe200078e0006 */
[----:B------:R-:W-:Y:S01]  /*0690*/  SHFL.IDX PT, R5, R0, RZ, 0x181f ;  /* 0x00181fff00057589 */ /* 0x000fe200000e0000 */
[----:B------:R-:W-:Y:S01]  /*06a0*/  @!P4 SHF.R.S32.HI R6, RZ, 0x1f, R31 ;  /* 0x0000001fff06c819 */ /* 0x000fe2000001141f */
[----:B------:R-:W-:Y:S01]  /*06b0*/  IMAD.IADD R24, R14, 0x1, -R8 ;  /* 0x000000010e187824 */ /* 0x000fe200078e0a08 */
[----:B------:R-:W-:Y:S01]  /*06c0*/  LOP3.LUT R135, R13, 0xfffffe00, R9, 0xf8, !PT ;  /* 0xfffffe000d877812 */ /* 0x000fe200078ef809 */
[----:B------:R-:W1:Y:S01]  /*06d0*/  SHFL.IDX PT, R3, R0, 0x1, 0x181f ;  /* 0x00381f0000037f89 */ /* 0x000e6200000e0000 */
[----:B------:R-:W-:-:S02]  /*06e0*/  @!P4 LEA.HI R9, R6, R31, RZ, 0x3 ;  /* 0x0000001f0609c211 */ /* 0x000fc400078f18ff */
[----:B------:R-:W-:Y:S01]  /*06f0*/  @!P6 SHF.R.S32.HI R8, RZ, 0x1f, R31 ;  /* 0x0000001fff08e819 */ /* 0x000fe2000001141f */
[----:B------:R-:W2:Y:S04]  /*0700*/  SHFL.IDX PT, R6, R12, 0x2, 0x181f ;  /* 0x00581f000c067f89 */ /* 0x000ea800000e0000 */
[----:B------:R-:W-:Y:S01]  /*0710*/  BAR.SYNC.DEFER_BLOCKING 0x0 ;  /* 0x0000000000007b1d */ /* 0x000fe20000010000 */
[----:B------:R-:W-:Y:S02]  /*0720*/  @!P6 LEA.HI R8, R8, R31, RZ, 0x3 ;  /* 0x0000001f0808e211 */ /* 0x000fe400078f18ff */
[----:B------:R-:W-:Y:S02]  /*0730*/  ISETP.GE.AND P3, PT, R31, c[0x0][0x198], PT ;  /* 0x000066001f007a0c */ /* 0x000fe40003f66270 */
[----:B------:R-:W-:Y:S01]  /*0740*/  @!P4 LOP3.LUT R9, R9, 0xfffffff8, RZ, 0xc0, !PT ;  /* 0xfffffff80909c812 */ /* 0x000fe200078ec0ff */
[----:B------:R-:W3:Y:S01]  /*0750*/  SHFL.IDX PT, R7, R0, 0x2, 0x181f ;  /* 0x00581f0000077f89 */ /* 0x000ee200000e0000 */
[----:B------:R-:W-:-:S03]  /*0760*/  @!P6 LOP3.LUT R13, R8, 0xfffffff8, RZ, 0xc0, !PT ;  /* 0xfffffff8080de812 */ /* 0x000fc600078ec0ff */
[----:B------:R4:W-:Y:S04]  /*0770*/  SHFL.IDX PT, R17, R0, 0x3, 0x181f ;  /* 0x00781f0000117f89 */ /* 0x0009e800000e0000 */
[----:B------:R-:W-:Y:S01]  /*0780*/  STL [R1+0x18], R31 ;  /* 0x0000181f01007387 */ /* 0x000fe20000100800 */
[----:B-1----:R-:W-:-:S03]  /*0790*/  @!P6 IMAD.WIDE R18, R13, 0x2, R2 ;  /* 0x000000020d12e825 */ /* 0x002fc600078e0202 */
[----:B------:R-:W-:Y:S01]  /*07a0*/  STL [R1+0x44], R135 ;  /* 0x0000448701007387 */ /* 0x000fe20000100800 */
[C---:B------:R-:W-:Y:S02]  /*07b0*/  @!P1 IMAD.SHL.U32 R13, R135.reuse, 0x2, RZ ;  /* 0x00000002870d9824 */ /* 0x040fe400078e00ff */
[----:B----4-:R-:W-:Y:S01]  /*07c0*/  @!P5 IMAD.SHL.U32 R0, R135, 0x2, RZ ;  /* 0x000000028700d824 */ /* 0x010fe200078e00ff */
[----:B-----5:R-:W-:Y:S01]  /*07d0*/  @P2 SHF.R.S32.HI R21, RZ, 0x1f, R20 ;  /* 0x0000001fff152819 */ /* 0x020fe20000011414 */
[----:B------:R-:W-:Y:S02]  /*07e0*/  @!P2 IMAD.MOV.U32 R20, RZ, RZ, R15 ;  /* 0x000000ffff14a224 */ /* 0x000fe400078e000f */
[----:B------:R-:W-:Y:S01]  /*07f0*/  @!P2 IMAD.MOV.U32 R21, RZ, RZ, R16 ;  /* 0x000000ffff15a224 */ /* 0x000fe200078e0010 */
[C---:B------:R-:W-:Y:S01]  /*0800*/  @!P4 LEA R8, P2, R34.reuse, R4, 0x1 ;  /* 0x000000042208c211 */ /* 0x040fe200078408ff */
[----:B------:R-:W-:Y:S01]  /*0810*/  @!P4 IMAD.WIDE R14, R9, 0x2, R4 ;  /* 0x00000002090ec825 */ /* 0x000fe200078e0204 */
[----:B------:R1:W4:Y:S02]  /*0820*/  SHFL.IDX PT, R16, R12, 0x3, 0x181f ;  /* 0x00781f000c107f89 */ /* 0x00032400000e0000 */
[----:B------:R-:W-:Y:S01]  /*0830*/  @!P4 LEA.HI.X R9, R34, R5, R35, 0x1, P2 ;  /* 0x000000052209c211 */ /* 0x000fe200010f0c23 */
[----:B------:R-:W-:Y:S01]  /*0840*/  @!P4 IMAD.SHL.U32 R4, R135, 0x2, RZ ;  /* 0x000000028704c824 */ /* 0x000fe200078e00ff */
[----:B------:R-:W-:-:S04]  /*0850*/  @!P5 SHF.R.S32.HI R5, RZ, 0x1f, R31 ;  /* 0x0000001fff05d819 */ /* 0x000fc8000001141f */
[----:B------:R5:W-:Y:S04]  /*0860*/  @!P4 LDGSTS.E.BYPASS.LTC128B.128 [R4+0x100], [R8.64], !P0 ;  /* 0x001000000804cfae */ /* 0x000be8000c101d56 */
[----:B------:R2:W-:Y:S01]  /*0870*/  @!P4 LDGSTS.E.BYPASS.LTC128B.128 [R4+0x4100], [R14.64], !P3 ;  /* 0x041000000e04cfae */ /* 0x0005e2000d901d56 */
[----:B-1----:R-:W-:Y:S01]  /*0880*/  @!P6 IMAD.SHL.U32 R12, R135, 0x2, RZ ;  /* 0x00000002870ce824 */ /* 0x002fe200078e00ff */
[----:B-----5:R-:W-:Y:S02]  /*0890*/  @!P5 LEA.HI R8, R5, R31, RZ, 0x3 ;  /* 0x0000001f0508d211 */ /* 0x020fe400078f18ff */
[----:B--2---:R-:W-:Y:S02]  /*08a0*/  @!P6 LEA R4, P4, R34, R2, 0x1 ;  /* 0x000000022204e211 */ /* 0x004fe400078808ff */
[----:B------:R-:W-:-:S02]  /*08b0*/  @!P5 LOP3.LUT R8, R8, 0xfffffff8, RZ, 0xc0, !PT ;  /* 0xfffffff80808d812 */ /* 0x000fc400078ec0ff */
[C---:B------:R-:W-:Y:S02]  /*08c0*/  @!P5 LEA R2, P2, R34.reuse, R6, 0x1 ;  /* 0x000000062202d211 */ /* 0x040fe400078408ff */
[----:B------:R-:W-:Y:S01]  /*08d0*/  @!P6 LEA.HI.X R5, R34, R3, R35, 0x1, P4 ;  /* 0x000000032205e211 */ /* 0x000fe200020f0c23 */
[----:B---3--:R-:W-:Y:S01]  /*08e0*/  @!P5 IMAD.WIDE R8, R8, 0x2, R6 ;  /* 0x000000020808d825 */ /* 0x008fe200078e0206 */
[----:B------:R-:W-:Y:S02]  /*08f0*/  @!P5 LEA.HI.X R3, R34, R7, R35, 0x1, P2 ;  /* 0x000000072203d211 */ /* 0x000fe400010f0c23 */
[C---:B------:R-:W-:Y:S01]  /*0900*/  ISETP.GE.AND P4, PT, R22.reuse, 0x41, PT ;  /* 0x000000411600780c */ /* 0x040fe20003f86270 */
[----:B------:R1:W-:Y:S01]  /*0910*/  @!P6 LDGSTS.E.BYPASS.LTC128B.128 [R12+0x1100], [R4.64], !P0 ;  /* 0x01100000040cefae */ /* 0x0003e2000c101d56 */
[----:B------:R-:W-:Y:S02]  /*0920*/  IMAD R6, R21, c[0x0][0x1f0], RZ ;  /* 0x00007c0015067a24 */ /* 0x000fe400078e02ff */
[----:B------:R-:W-:Y:S01]  /*0930*/  IMAD.SHL.U32 R7, R23, 0x8, RZ ;  /* 0x0000000817077824 */ /* 0x000fe200078e00ff */
[----:B------:R2:W-:Y:S01]  /*0940*/  @!P6 LDGSTS.E.BYPASS.LTC128B.128 [R12+0x5100], [R18.64], !P3 ;  /* 0x05100000120cefae */ /* 0x0005e2000d901d56 */
[----:B------:R-:W-:Y:S01]  /*0950*/  ISETP.GE.AND P6, PT, R22, 0x1, PT ;  /* 0x000000011600780c */ /* 0x000fe20003fc6270 */
[----:B------:R-:W-:-:S02]  /*0960*/  IMAD R6, R20, c[0x0][0x1f4], R6 ;  /* 0x00007d0014067a24 */ /* 0x000fc400078e0206 */
[----:B------:R3:W-:Y:S04]  /*0970*/  @!P5 LDGSTS.E.BYPASS.LTC128B.128 [R0+0x2100], [R2.64], !P0 ;  /* 0x021000000200dfae */ /* 0x0007e8000c101d56 */
[----:B------:R5:W-:Y:S01]  /*0980*/  @!P5 LDGSTS.E.BYPASS.LTC128B.128 [R0+0x6100], [R8.64], !P3 ;  /* 0x061000000800dfae */ /* 0x000be2000d901d56 */
[----:B------:R-:W-:Y:S01]  /*0990*/  ISETP.GE.AND P5, PT, R22, 0x21, PT ;  /* 0x000000211600780c */ /* 0x000fe20003fa6270 */
[----:B-1----:R-:W-:Y:S02]  /*09a0*/  IMAD R4, R30, c[0x0][0x1e8], RZ ;  /* 0x00007a001e047a24 */ /* 0x002fe400078e02ff */
[----:B---3--:R-:W-:-:S04]  /*09b0*/  IMAD.WIDE.U32 R2, R29, c[0x0][0x1e8], R10 ;  /* 0x00007a001d027a25 */ /* 0x008fc800078e000a */
[----:B-----5:R-:W-:Y:S01]  /*09c0*/  IMAD R0, R29, c[0x0][0x1ec], R4 ;  /* 0x00007b001d007a24 */ /* 0x020fe200078e0204 */
[----:B----4-:R-:W-:-:S03]  /*09d0*/  @!P1 LEA R4, P2, R34, R16, 0x1 ;  /* 0x0000001022049211 */ /* 0x010fc600078408ff */
[----:B------:R-:W-:Y:S01]  /*09e0*/  IMAD.IADD R3, R3, 0x1, R0 ;  /* 0x0000000103037824 */ /* 0x000fe200078e0200 */
[----:B------:R-:W-:Y:S01]  /*09f0*/  @!P1 LEA.HI.X R5, R34, R17, R35, 0x1, P2 ;  /* 0x0000001122059211 */ /* 0x000fe200010f0c23 */
[----:B------:R-:W-:Y:S01]  /*0a00*/  IMAD.SHL.U32 R0, R32, 0x40, RZ ;  /* 0x0000004020007824 */ /* 0x000fe200078e00ff */
[----:B------:R-:W-:Y:S01]  /*0a10*/  ISETP.GE.AND P2, PT, R22, 0x61, PT ;  /* 0x000000611600780c */ /* 0x000fe20003f46270 */
[----:B------:R-:W-:Y:S02]  /*0a20*/  IMAD.WIDE.U32 R36, R20, c[0x0][0x1f0], R2 ;  /* 0x00007c0014247a25 */ /* 0x000fe400078e0002 */
[----:B------:R1:W-:Y:S01]  /*0a30*/  @!P1 LDGSTS.E.BYPASS.LTC128B.128 [R13+0x3100], [R4.64], !P0 ;  /* 0x03100000040d9fae */ /* 0x0003e2000c101d56 */
[----:B------:R-:W-:Y:S01]  /*0a40*/  LOP3.LUT R0, R0, 0x1c0, RZ, 0xc0, !PT ;  /* 0x000001c000007812 */ /* 0x000fe200078ec0ff */
[----:B------:R-:W-:Y:S02]  /*0a50*/  IMAD.IADD R137, R37, 0x1, R6 ;  /* 0x0000000125897824 */ /* 0x000fe400078e0206 */
[----:B------:R-:W-:Y:S01]  /*0a60*/  IMAD.U32 R2, RZ, RZ, UR13 ;  /* 0x0000000dff027e24 */ /* 0x000fe2000f8e00ff */
[----:B------:R-:W-:Y:S01]  /*0a70*/  LOP3.LUT R3, R0, 0x8, R7, 0xf8, !PT ;  /* 0x0000000800037812 */ /* 0x000fe200078ef807 */
[----:B------:R-:W-:Y:S01]  /*0a80*/  IMAD.MOV.U32 R136, RZ, RZ, R36 ;  /* 0x000000ffff887224 */ /* 0x000fe200078e0024 */
[----:B------:R-:W-:Y:S01]  /*0a90*/  SHF.R.U32.HI R0, RZ, 0x3, R0 ;  /* 0x00000003ff007819 */ /* 0x000fe20000011600 */
[----:B------:R-:W-:Y:S01]  /*0aa0*/  IMAD.U32 R7, RZ, RZ, UR6 ;  /* 0x00000006ff077e24 */ /* 0x000fe2000f8e00ff */
[----:B------:R3:W-:Y:S01]  /*0ab0*/  STL.64 [R1+0x38], R36 ;  /* 0x0000382401007387 */ /* 0x0007e20000100a00 */
[----:B------:R-:W-:Y:S01]  /*0ac0*/  IMAD.U32 R6, RZ, RZ, UR7 ;  /* 0x00000007ff067e24 */ /* 0x000fe2000f8e00ff */
[----:B--2---:R-:W-:Y:S01]  /*0ad0*/  LOP3.LUT R18, R3, R0, RZ, 0x3c, !PT ;  /* 0x0000000003127212 */ /* 0x004fe200078e3cff */
[----:B------:R-:W-:Y:S01]  /*0ae0*/  IMAD.WIDE.U32 R2, R2, UR10, R136 ;  /* 0x0000000a02027c25 */ /* 0x000fe2000f8e0088 */
[----:B------:R-:W-:Y:S01]  /*0af0*/  LOP3.LUT R0, R25, 0xfffffff0, RZ, 0xc0, !PT ;  /* 0xfffffff019007812 */ /* 0x000fe200078ec0ff */
[----:B------:R-:W-:Y:S01]  /*0b00*/  VOTEU.ANY UP0, P2 ;  /* 0x00000000003f7886 */ /* 0x000fe20001000100 */
[----:B------:R3:W-:Y:S02]  /*0b10*/  STL.64 [R1+0x28], R136 ;  /* 0x0000288801007387 */ /* 0x0007e40000100a00 */
[----:B------:R-:W-:Y:S01]  /*0b20*/  IADD3 R3, R3, UR4, RZ ;  /* 0x0000000403037c10 */ /* 0x000fe2000fffe0ff */
[----:B------:R-:W-:Y:S01]  /*0b30*/  IMAD.IADD R0, R28, 0x1, -R0 ;  /* 0x000000011c007824 */ /* 0x000fe200078e0a00 */
[----:B------:R-:W-:Y:S01]  /*0b40*/  @P6 LEA R10, P0, R2, c[0x0][0x1c8], 0x1 ;  /* 0x00007200020a6a11 */ /* 0x000fe200078008ff */
[----:B------:R-:W-:-:S02]  /*0b50*/  @UP0 UIMAD UR4, UR7, 0x60, URZ ;  /* 0x00000060070408a4 */ /* 0x000fc4000f8e023f */
[----:B------:R-:W-:Y:S01]  /*0b60*/  UISETP.GE.AND UP0, UPT, UR8, 0x1, UPT ;  /* 0x000000010800788c */ /* 0x000fe2000bf06270 */
[----:B------:R-:W-:Y:S02]  /*0b70*/  @P6 LEA.HI.X R11, R2, c[0x0][0x1cc], R3, 0x1, P0 ;  /* 0x00007300020b6a11 */ /* 0x000fe400000f0c03 */
[----:B------:R-:W-:Y:S01]  /*0b80*/  SHF.R.S32.HI R15, RZ, 0x1f, R0 ;  /* 0x0000001fff0f7819 */ /* 0x000fe20000011400 */
[----:B-1----:R-:W-:Y:S01]  /*0b90*/  IMAD.U32 R4, RZ, RZ, UR6 ;  /* 0x00000006ff047e24 */ /* 0x002fe2000f8e00ff */
[----:B------:R-:W-:Y:S02]  /*0ba0*/  @!P1 SHF.R.S32.HI R5, RZ, 0x1f, R31 ;  /* 0x0000001fff059819 */ /* 0x000fe4000001141f */
[----:B------:R-:W-:Y:S02]  /*0bb0*/  LEA.HI R15, R15, R0, RZ, 0x3 ;  /* 0x000000000f0f7211 */ /* 0x000fe400078f18ff */
[----:B------:R-:W-:Y:S02]  /*0bc0*/  @P5 LEA R4, P0, R4, R2, 0x5 ;  /* 0x0000000204045211 */ /* 0x000fe400078028ff */
[----:B------:R-:W-:-:S02]  /*0bd0*/  LOP3.LUT R12, R15, 0xfffffff8, RZ, 0xc0, !PT ;  /* 0xfffffff80f0c7812 */ /* 0x000fc400078ec0ff */
[----:B------:R-:W-:Y:S02]  /*0be0*/  @P5 LEA.HI.X R6, R7, R3, R6, 0x5, P0 ;  /* 0x0000000307065211 */ /* 0x000fe400000f2c06 */
[----:B------:R-:W-:Y:S01]  /*0bf0*/  @P5 LEA R8, P0, R4, c[0x0][0x1c8], 0x1 ;  /* 0x0000720004085a11 */ /* 0x000fe200078008ff */
[----:B------:R-:W-:Y:S01]  /*0c00*/  IMAD.IADD R14, R0, 0x1, -R12 ;  /* 0x00000001000e7824 */ /* 0x000fe200078e0a0c */
[----:B------:R-:W-:Y:S01]  /*0c10*/  @!P1 LEA.HI R5, R5, R31, RZ, 0x3 ;  /* 0x0000001f05059211 */ /* 0x000fe200078f18ff */
[----:B------:R-:W-:Y:S01]  /*0c20*/  IMAD.U32 R12, RZ, RZ, UR6 ;  /* 0x00000006ff0c7e24 */ /* 0x000fe2000f8e00ff */
[----:B------:R-:W-:Y:S02]  /*0c30*/  @P5 LEA.HI.X R9, R4, c[0x0][0x1cc], R6, 0x1, P0 ;  /* 0x0000730004095a11 */ /* 0x000fe400000f0c06 */
[----:B------:R-:W-:Y:S02]  /*0c40*/  @P4 IADD3 R7, P0, R2, UR20, RZ ;  /* 0x0000001402074c10 */ /* 0x000fe4000ff1e0ff */
[----:B------:R-:W-:-:S02]  /*0c50*/  @!P1 LOP3.LUT R5, R5, 0xfffffff8, RZ, 0xc0, !PT ;  /* 0xfffffff805059812 */ /* 0x000fc400078ec0ff */
[----:B------:R-:W-:Y:S01]  /*0c60*/  @P4 IADD3.X R0, R3, UR14, RZ, P0, !PT ;  /* 0x0000000e03004c10 */ /* 0x000fe200087fe4ff */
[----:B------:R-:W-:Y:S01]  /*0c70*/  @P2 IMAD.WIDE.U32 R2, R12, 0x60, R2 ;  /* 0x000000600c022825 */ /* 0x000fe200078e0002 */
[----:B------:R-:W-:-:S03]  /*0c80*/  @P4 LEA R6, P0, R7, c[0x0][0x1c8], 0x1 ;  /* 0x0000720007064a11 */ /* 0x000fc600078008ff */
[----:B------:R-:W-:Y:S01]  /*0c90*/  @!P1 IMAD.WIDE R4, R5, 0x2, R16 ;  /* 0x0000000205049825 */ /* 0x000fe200078e0210 */
[----:B------:R-:W-:Y:S02]  /*0ca0*/  @P4 LEA.HI.X R7, R7, c[0x0][0x1cc], R0, 0x1, P0 ;  /* 0x0000730007074a11 */ /* 0x000fe400000f0c00 */
[----:B------:R-:W-:Y:S01]  /*0cb0*/  ISETP.GE.AND P0, PT, R31, c[0x0][0x1d4], PT ;  /* 0x000075001f007a0c */ /* 0x000fe20003f06270 */
[----:B------:R-:W-:Y:S01]  /*0cc0*/  IMAD.SHL.U32 R0, R14, 0x40, RZ ;  /* 0x000000400e007824 */ /* 0x000fe200078e00ff */
[----:B------:R1:W-:Y:S01]  /*0cd0*/  @!P1 LDGSTS.E.BYPASS.LTC128B.128 [R13+0x7100], [R4.64], !P3 ;  /* 0x07100000040d9fae */ /* 0x0003e2000d901d56 */
[----:B------:R-:W-:Y:S01]  /*0ce0*/  IMAD.SHL.U32 R12, R24, 0x8, RZ ;  /* 0x00000008180c7824 */ /* 0x000fe200078e00ff */
[----:B------:R-:W-:Y:S02]  /*0cf0*/  ISETP.GE.AND P3, PT, R34, c[0x0][0x1d4], PT ;  /* 0x0000750022007a0c */ /* 0x000fe40003f66270 */
[----:B------:R-:W-:Y:S01]  /*0d00*/  LOP3.LUT R0, R0, 0x1c0, RZ, 0xc0, !PT ;  /* 0x000001c000007812 */ /* 0x000fe200078ec0ff */
[----:B------:R-:W0:Y:S03]  /*0d10*/  LDGDEPBAR ;  /* 0x00000000000079af */ /* 0x000e260000000000 */
[----:B-1----:R-:W-:-:S02]  /*0d20*/  LOP3.LUT R13, R0, 0x8, R12, 0xf8, !PT ;  /* 0x00000008000d7812 */ /* 0x002fc400078ef80c */
[----:B------:R-:W-:Y:S01]  /*0d30*/  SHF.R.U32.HI R5, RZ, 0x3, R0 ;  /* 0x00000003ff057819 */ /* 0x000fe20000011600 */
[----:B------:R-:W-:Y:S01]  /*0d40*/  IMAD R0, R24, 0x200, R18 ;  /* 0x0000020018007824 */ /* 0x000fe200078e0212 */
[----:B------:R-:W-:Y:S01]  /*0d50*/  @P2 IADD3 R12, R3, UR4, RZ ;  /* 0x00000004030c2c10 */ /* 0x000fe2000fffe0ff */
[----:B------:R-:W-:Y:S01]  /*0d60*/  @P6 IMAD.SHL.U32 R3, R135, 0x2, RZ ;  /* 0x0000000287036824 */ /* 0x000fe200078e00ff */
[----:B------:R-:W-:Y:S01]  /*0d70*/  @P2 LEA R4, P1, R2, c[0x0][0x1c8], 0x1 ;  /* 0x0000720002042a11 */ /* 0x000fe200078208ff */
[----:B------:R-:W-:Y:S01]  /*0d80*/  IMAD.SHL.U32 R212, R0, 0x2, RZ ;  /* 0x0000000200d47824 */ /* 0x000fe200078e00ff */
[----:B------:R-:W-:Y:S01]  /*0d90*/  LOP3.LUT R13, R13, R5, RZ, 0x3c, !PT ;  /* 0x000000050d0d7212 */ /* 0x000fe200078e3cff */
[----:B------:R-:W-:Y:S01]  /*0da0*/  ULDC.64 UR4, c[0x0][0x208] ;  /* 0x0000820000047ab9 */ /* 0x000fe20000000a00 */
[----:B------:R-:W-:Y:S01]  /*0db0*/  @P2 LEA.HI.X R5, R2, c[0x0][0x1cc], R12, 0x1, P1 ;  /* 0x0000730002052a11 */ /* 0x000fe200008f0c0c */
[----:B------:R-:W-:Y:S01]  /*0dc0*/  @P5 IMAD.SHL.U32 R2, R135, 0x2, RZ ;  /* 0x0000000287025824 */ /* 0x000fe200078e00ff */
[----:B------:R1:W-:Y:S01]  /*0dd0*/  @P6 LDGSTS.E.BYPASS.LTC128B.128 [R3+0x8100], [R10.64], !P3 ;  /* 0x081000000a036fae */ /* 0x0003e2000d901d56 */
[C---:B------:R-:W-:Y:S01]  /*0de0*/  IADD3 R0, R212.reuse, 0x8100, RZ ;  /* 0x00008100d4007810 */ /* 0x040fe20007ffe0ff */
[----:B------:R-:W-:Y:S01]  /*0df0*/  UIMAD.WIDE.U32 UR16, UR11, UR4, URZ ;  /* 0x000000040b1072a5 */ /* 0x000fe2000f8e003f */
[----:B------:R-:W-:Y:S01]  /*0e00*/  IADD3 R219, R212, 0x8120, RZ ;  /* 0x00008120d4db7810 */ /* 0x000fe20007ffe0ff */
[----:B------:R1:W-:Y:S01]  /*0e10*/  @P6 LDGSTS.E.BYPASS.LTC128B.128 [R3+0xc100], [R10.64+0x80], !P0 ;  /* 0x0c1000800a036fae */ /* 0x0003e2000c101d56 */
[----:B------:R-:W-:-:S03]  /*0e20*/  UIMAD UR11, UR11, UR5, URZ ;  /* 0x000000050b0b72a4 */ /* 0x000fc6000f8e023f */
[----:B------:R2:W-:Y:S01]  /*0e30*/  @P5 LDGSTS.E.BYPASS.LTC128B.128 [R2+0x9100], [R8.64], !P3 ;  /* 0x0910000008025fae */ /* 0x0005e2000d901d56 */
[----:B------:R-:W-:-:S03]  /*0e40*/  UIADD3 UR11, UR17, UR11, URZ ;  /* 0x0000000b110b7290 */ /* 0x000fc6000fffe03f */
[----:B------:R2:W-:Y:S01]  /*0e50*/  @P5 LDGSTS.E.BYPASS.LTC128B.128 [R2+0xd100], [R8.64+0x80], !P0 ;  /* 0x0d10008008025fae */ /* 0x0005e2000c101d56 */
[----:B-1----:R-:W-:-:S05]  /*0e60*/  @P4 IMAD.SHL.U32 R3, R135, 0x2, RZ ;  /* 0x0000000287034824 */ /* 0x002fca00078e00ff */
[----:B------:R1:W-:Y:S01]  /*0e70*/  @P4 LDGSTS.E.BYPASS.LTC128B.128 [R3+0xa100], [R6.64], !P3 ;  /* 0x0a10000006034fae */ /* 0x0003e2000d901d56 */
[----:B--2---:R-:W-:-:S03]  /*0e80*/  @P2 IMAD.SHL.U32 R2, R135, 0x2, RZ ;  /* 0x0000000287022824 */ /* 0x004fc600078e00ff */
[----:B------:R1:W-:Y:S01]  /*0e90*/  @P4 LDGSTS.E.BYPASS.LTC128B.128 [R3+0xe100], [R6.64+0x80], !P0 ;  /* 0x0e10008006034fae */ /* 0x0003e2000c101d56 */
[----:B------:R-:W-:-:S03]  /*0ea0*/  LOP3.LUT P4, RZ, R32, 0x2, RZ, 0xc0, !PT ;  /* 0x0000000220ff7812 */ /* 0x000fc6000788c0ff */
[----:B------:R2:W-:Y:S04]  /*0eb0*/  @P2 LDGSTS.E.BYPASS.LTC128B.128 [R2+0xb100], [R4.64], !P3 ;  /* 0x0b10000004022fae */ /* 0x0005e8000d901d56 */
[----:B------:R2:W-:Y:S01]  /*0ec0*/  @P2 LDGSTS.E.BYPASS.LTC128B.128 [R2+0xf100], [R4.64+0x80], !P0 ;  /* 0x0f10008004022fae */ /* 0x0005e2000c101d56 */
[----:B------:R-:W-:-:S03]  /*0ed0*/  R2P PR, R14, 0x6 ;  /* 0x000000060e007804 */ /* 0x000fc60000000000 */
[----:B------:R-:W0:Y:S02]  /*0ee0*/  LDGDEPBAR ;  /* 0x00000000000079af */ /* 0x000e240000000000 */
[----:B------:R-:W-:-:S04]  /*0ef0*/  @P4 IADD3 R219, R0, -0x20, RZ ;  /* 0xffffffe000db4810 */ /* 0x000fc80007ffe0ff */
[C---:B------:R-:W-:Y:S02]  /*0f00*/  IADD3 R234, R219.reuse, 0x800, RZ ;  /* 0x00000800dbea7810 */ /* 0x040fe40007ffe0ff */
[C---:B------:R-:W-:Y:S02]  /*0f10*/  IADD3 R233, R219.reuse, 0x1000, RZ ;  /* 0x00001000dbe97810 */ /* 0x040fe40007ffe0ff */
[C---:B------:R-:W-:Y:S02]  /*0f20*/  IADD3 R232, R219.reuse, 0x1800, RZ ;  /* 0x00001800dbe87810 */ /* 0x040fe40007ffe0ff */
[C---:B------:R-:W-:Y:S02]  /*0f30*/  IADD3 R231, R219.reuse, 0x2000, RZ ;  /* 0x00002000dbe77810 */ /* 0x040fe40007ffe0ff */
[----:B------:R-:W-:Y:S01]  /*0f40*/  IADD3 R230, R219, 0x2800, RZ ;  /* 0x00002800dbe67810 */ /* 0x000fe20007ffe0ff */
[----:B-1----:R-:W-:Y:S01]  /*0f50*/  IMAD.MOV.U32 R3, RZ, RZ, 0x20 ;  /* 0x00000020ff037424 */ /* 0x002fe200078e00ff */
[----:B------:R-:W-:-:S02]  /*0f60*/  LEA.HI R7, R27, R28, RZ, 0x5 ;  /* 0x0000001c1b077211 */ /* 0x000fc400078f28ff */
[----:B------:R-:W-:Y:S02]  /*0f70*/  IADD3 R229, R219, 0x3000, RZ ;  /* 0x00003000dbe57810 */ /* 0x000fe40007ffe0ff */
[----:B------:R-:W-:Y:S02]  /*0f80*/  SHF.R.S32.HI R188, RZ, 0x5, R7 ;  /* 0x00000005ffbc7819 */ /* 0x000fe40000011407 */
[----:B------:R-:W-:Y:S01]  /*0f90*/  SEL R0, R3, 0xffffffe0, !P2 ;  /* 0xffffffe003007807 */ /* 0x000fe20005000000 */
[----:B--2---:R-:W-:Y:S01]  /*0fa0*/  IMAD.SHL.U32 R4, R15, 0x40, RZ ;  /* 0x000000400f047824 */ /* 0x004fe200078e00ff */
[----:B------:R-:W-:-:S04]  /*0fb0*/  DEPBAR.LE SB0, 0x1 ;  /* 0x000080400000791a */ /* 0x000fc80000000000 */
[----:B------:R-:W-:Y:S01]  /*0fc0*/  LOP3.LUT R4, R13, 0xfffffe00, R4, 0xf8, !PT ;  /* 0xfffffe000d047812 */ /* 0x000fe200078ef804 */
[----:B------:R-:W-:Y:S01]  /*0fd0*/  IMAD.MOV.U32 R5, RZ, RZ, 0x10 ;  /* 0x00000010ff057424 */ /* 0x000fe200078e00ff */
[----:B------:R-:W-:Y:S01]  /*0fe0*/  LOP3.LUT R7, R7, 0xffffffe0, RZ, 0xc0, !PT ;  /* 0xffffffe007077812 */ /* 0x000fe200078ec0ff */
[----:B------:R-:W-:Y:S01]  /*0ff0*/  IMAD R2, R26, c[0x0][0x208], RZ ;  /* 0x000082001a027a24 */ /* 0x000fe200078e02ff */
[----:B------:R-:W-:Y:S01]  /*1000*/  BAR.SYNC.DEFER_BLOCKING 0x0 ;  /* 0x0000000000007b1d */ /* 0x000fe20000010000 */
[----:B------:R-:W-:Y:S01]  /*1010*/  IMAD R188, R188, 0x400, R4 ;  /* 0x00000400bcbc7824 */ /* 0x000fe200078e0204 */
[----:B------:R-:W-:Y:S01]  /*1020*/  SEL R5, R5, 0xfffffff0, !P1 ;  /* 0xfffffff005057807 */ /* 0x000fe20004800000 */
[----:B------:R-:W-:Y:S01]  /*1030*/  IMAD R6, R23, c[0x0][0x20c], R2 ;  /* 0x0000830017067a24 */ /* 0x000fe200078e0202 */
[----:B------:R-:W-:Y:S01]  /*1040*/  PLOP3.LUT P1, PT, PT, PT, UP0, 0x80, 0x0 ;  /* 0x000000000000781c */ /* 0x000fe20003f2f008 */
[----:B------:R-:W-:Y:S01]  /*1050*/  IMAD.SHL.U32 R188, R188, 0x2, RZ ;  /* 0x00000002bcbc7824 */ /* 0x000fe200078e00ff */
[----:B------:R-:W-:Y:S01]  /*1060*/  IADD3 R228, R219, 0x3800, RZ ;  /* 0x00003800dbe47810 */ /* 0x000fe20007ffe0ff */
[----:B------:R-:W-:-:S04]  /*1070*/  IMAD.WIDE.U32 R2, R23, c[0x0][0x208], R34 ;  /* 0x0000820017027a25 */ /* 0x000fc800078e0022 */
[--C-:B------:R-:W-:Y:S02]  /*1080*/  IMAD R196, R5, 0x2, R188.reuse ;  /* 0x0000000205c47824 */ /* 0x100fe400078e02bc */
[C---:B------:R-:W-:Y:S02]  /*1090*/  IMAD R200, R0.reuse, 0x2, R188 ;  /* 0x0000000200c87824 */ /* 0x040fe400078e02bc */
[----:B------:R-:W-:Y:S02]  /*10a0*/  IMAD R208, R0, 0x2, R196 ;  /* 0x0000000200d07824 */ /* 0x000fe400078e02c4 */
[----:B------:R-:W-:Y:S02]  /*10b0*/  IMAD.IADD R3, R3, 0x1, R6 ;  /* 0x0000000103037824 */ /* 0x000fe400078e0206 */
[----:B------:R-:W-:Y:S02]  /*10c0*/  IMAD R6, R30, c[0x0][0x210], RZ ;  /* 0x000084001e067a24 */ /* 0x000fe400078e02ff */
[C---:B------:R-:W-:Y:S01]  /*10d0*/  IMAD.WIDE.U32 R2, R29.reuse, c[0x0][0x210], R2 ;  /* 0x000084001d027a25 */ /* 0x040fe200078e0002 */
[----:B------:R3:W1:Y:S03]  /*10e0*/  LDSM.16.M88.4 R140, [R188+0x100] ;  /* 0x00010000bc8c783b */ /* 0x0006660000000200 */
[----:B------:R-:W-:-:S02]  /*10f0*/  IMAD R6, R29, c[0x0][0x214], R6 ;  /* 0x000085001d067a24 */ /* 0x000fc400078e0206 */
[----:B------:R-:W-:Y:S01]  /*1100*/  IMAD.IADD R132, R28, 0x1, -R7 ;  /* 0x000000011c847824 */ /* 0x000fe200078e0a07 */
[----:B------:R3:W2:Y:S01]  /*1110*/  LDSM.16.M88.4 R144, [R196+0x100] ;  /* 0x00010000c490783b */ /* 0x0006a20000000200 */
[----:B------:R-:W-:Y:S02]  /*1120*/  IMAD.IADD R3, R3, 0x1, R6 ;  /* 0x0000000103037824 */ /* 0x000fe400078e0206 */
[----:B------:R-:W-:Y:S01]  /*1130*/  IMAD R6, R21, c[0x0][0x218], RZ ;  /* 0x0000860015067a24 */ /* 0x000fe200078e02ff */
[----:B------:R3:W4:Y:S01]  /*1140*/  LDSM.16.M88.4 R164, [R200+0x100] ;  /* 0x00010000c8a4783b */ /* 0x0007220000000200 */
[----:B------:R-:W-:-:S03]  /*1150*/  IMAD.WIDE.U32 R10, R20, c[0x0][0x218], R2 ;  /* 0x00008600140a7a25 */ /* 0x000fc600078e0002 */
[----:B------:R3:W1:Y:S01]  /*1160*/  LDSM.16.M88.4 R184, [R208+0x100] ;  /* 0x00010000d0b8783b */ /* 0x0006620000000200 */
[----:B------:R-:W-:-:S03]  /*1170*/  IMAD R6, R20, c[0x0][0x21c], R6 ;  /* 0x0000870014067a24 */ /* 0x000fc600078e0206 */
[----:B------:R-:W1:Y:S01]  /*1180*/  LDSM.16.M88.4 R188, [R188+0x4100] ;  /* 0x00410000bcbc783b */ /* 0x000e620000000200 */
[----:B------:R-:W-:-:S03]  /*1190*/  IMAD.IADD R8, R11, 0x1, R6 ;  /* 0x000000010b087824 */ /* 0x000fc600078e0206 */
[----:B------:R-:W1:Y:S04]  /*11a0*/  LDSM.16.M88.4 R196, [R196+0x4100] ;  /* 0x00410000c4c4783b */ /* 0x000e680000000200 */
[----:B------:R-:W1:Y:S04]  /*11b0*/  LDSM.16.M88.4 R200, [R200+0x4100] ;  /* 0x00410000c8c8783b */ /* 0x000e680000000200 */
[----:B------:R-:W1:Y:S04]  /*11c0*/  LDSM.16.M88.4 R208, [R208+0x4100] ;  /* 0x00410000d0d0783b */ /* 0x000e680000000200 */
[----:B------:R-:W-:Y:S06]  /*11d0*/  BAR.SYNC.DEFER_BLOCKING 0x0 ;  /* 0x0000000000007b1d */ /* 0x000fec0000010000 */
[----:B------:R3:W-:Y:S04]  /*11e0*/  STL.64 [R1+0x30], R10 ;  /* 0x0000300a01007387 */ /* 0x0007e80000100a00 */
[----:B------:R3:W-:Y:S01]  /*11f0*/  STL [R1+0x40], R8 ;  /* 0x0000400801007387 */ /* 0x0007e20000100800 */
[----:B------:R-:W-:-:S04]  /*1200*/  DEPBAR.LE SB0, 0x0 ;  /* 0x000080000000791a */ /* 0x000fc80000000000 */
[----:B------:R-:W-:Y:S06]  /*1210*/  BAR.SYNC.DEFER_BLOCKING 0x0 ;  /* 0x0000000000007b1d */ /* 0x000fec0000010000 */
[----:B------:R3:W1:Y:S04]  /*1220*/  LDSM.16.M88.4 R24, [R212+0x8100] ;  /* 0x00810000d418783b */ /* 0x0006680000000200 */
[----:B------:R3:W1:Y:S04]  /*1230*/  LDSM.16.M88.4 R16, [R212+0x8900] ;  /* 0x00890000d410783b */ /* 0x0006680000000200 */
[----:B------:R3:W1:Y:S04]  /*1240*/  LDSM.16.M88.4 R36, [R212+0x9100] ;  /* 0x00910000d424783b */ /* 0x0006680000000200 */
[----:B------:R3:W1:Y:S04]  /*1250*/  LDSM.16.M88.4 R48, [R212+0x9900] ;  /* 0x00990000d430783b */ /* 0x0006680000000200 */
[----:B------:R3:W1:Y:S04]  /*1260*/  LDSM.16.M88.4 R52, [R212+0xa100] ;  /* 0x00a10000d434783b */ /* 0x0006680000000200 */
[----:B------:R3:W1:Y:S04]  /*1270*/  LDSM.16.M88.4 R60, [R212+0xa900] ;  /* 0x00a90000d43c783b */ /* 0x0006680000000200 */
[----:B------:R3:W1:Y:S04]  /*1280*/  LDSM.16.M88.4 R80, [R212+0xb100] ;  /* 0x00b10000d450783b */ /* 0x0006680000000200 */
[----:B------:R3:W1:Y:S04]  /*1290*/  LDSM.16.M88.4 R84, [R212+0xb900] ;  /* 0x00b90000d454783b */ /* 0x0006680000000200 */
[----:B------:R3:W1:Y:S04]  /*12a0*/  LDSM.16.M88.4 R40, [R219] ;  /* 0x00000000db28783b */ /* 0x0006680000000200 */
[----:B------:R3:W1:Y:S04]  /*12b0*/  LDSM.16.M88.4 R56, [R219+0x800] ;  /* 0x00080000db38783b */ /* 0x0006680000000200 */
[----:B------:R3:W1:Y:S04]  /*12c0*/  LDSM.16.M88.4 R44, [R219+0x1000] ;  /* 0x00100000db2c783b */ /* 0x0006680000000200 */
[----:B------:R3:W1:Y:S04]  /*12d0*/  LDSM.16.M88.4 R88, [R219+0x1800] ;  /* 0x00180000db58783b */ /* 0x0006680000000200 */
[----:B------:R3:W1:Y:S04]  /*12e0*/  LDSM.16.M88.4 R124, [R219+0x2000] ;  /* 0x00200000db7c783b */ /* 0x0006680000000200 */
[----:B------:R3:W1:Y:S04]  /*12f0*/  LDSM.16.M88.4 R92, [R219+0x2800] ;  /* 0x00280000db5c783b */ /* 0x0006680000000200 */
[----:B------:R3:W1:Y:S04]  /*1300*/  LDSM.16.M88.4 R112, [R219+0x3000] ;  /* 0x00300000db70783b */ /* 0x0006680000000200 */
[----:B------:R3:W1:Y:S01]  /*1310*/  LDSM.16.M88.4 R104, [R219+0x3800] ;  /* 0x00380000db68783b */ /* 0x0006620000000200 */
[----:B------:R-:W-:Y:S05]  /*1320*/  @!P1 BRA `(.L_x_0) ;  /* 0x0000031000009947 */ /* 0x000fea0003800000 */
[----:B--2-4-:R-:W-:Y:S01]  /*1330*/  ULDC.64 UR4, c[0x0][0x208] ;  /* 0x0000820000047ab9 */ /* 0x014fe20000000a00 */
[----:B------:R-:W-:Y:S01]  /*1340*/  IMAD.SHL.U32 R12, R135, 0x2, RZ ;  /* 0x00000002870c7824 */ /* 0x000fe200078e00ff */
[----:B------:R-:W-:-:S02]  /*1350*/  UIMAD UR12, UR12, UR4, URZ ;  /* 0x000000040c0c72a4 */ /* 0x000fc4000f8e023f */
[----:B------:R-:W-:Y:S02]  /*1360*/  UIMAD.WIDE.U32 UR24, UR13, UR4, URZ ;  /* 0x000000040d1872a5 */ /* 0x000fe4000f8e003f */
[----:B------:R-:W-:Y:S02]  /*1370*/  UIMAD UR5, UR13, UR5, UR12 ;  /* 0x000000050d0572a4 */ /* 0x000fe4000f8e020c */
[----:B------:R-:W-:Y:S02]  /*1380*/  UIMAD UR4, UR13, -0x80, UR8 ;  /* 0xffffff800d0478a4 */ /* 0x000fe4000f8e0208 */
[----:B------:R-:W-:Y:S01]  /*1390*/  UIADD3 UR5, UR25, UR5, URZ ;  /* 0x0000000519057290 */ /* 0x000fe2000fffe03f */
[----:B------:R-:W-:Y:S02]  /*13a0*/  IMAD.U32 R6, RZ, RZ, UR24 ;  /* 0x00000018ff067e24 */ /* 0x000fe4000f8e00ff */
[----:B------:R-:W-:Y:S01]  /*13b0*/  IMAD.U32 R7, RZ, RZ, UR25 ;  /* 0x00000019ff077e24 */ /* 0x000fe2000f8e00ff */
[----:B------:R-:W-:-:S02]  /*13c0*/  IADD3 R2, -R23, UR4, RZ ;  /* 0x0000000417027c10 */ /* 0x000fc4000fffe1ff */
[----:B------:R-:W-:Y:S01]  /*13d0*/  IMAD.U32 R7, RZ, RZ, UR5 ;  /* 0x00000005ff077e24 */ /* 0x000fe2000f8e00ff */
[----:B------:R-:W-:Y:S01]  /*13e0*/  LEA R3, P1, R6, R10, 0x7 ;  /* 0x0000000a06037211 */ /* 0x000fe200078238ff */
[----:B------:R-:W-:Y:S01]  /*13f0*/  UIADD3 UR5, UP0, UR16, 0x80, URZ ;  /* 0x0000008010057890 */ /* 0x000fe2000ff1e03f */
[C---:B------:R-:W-:Y:S02]  /*1400*/  ISETP.LT.OR P4, PT, R2.reuse, 0x1, P3 ;  /* 0x000000010200780c */ /* 0x040fe40001f81670 */
[----:B------:R-:W-:Y:S01]  /*1410*/  ISETP.LT.OR P2, PT, R2, 0x1, P0 ;  /* 0x000000010200780c */ /* 0x000fe20000741670 */
[----:B------:R-:W-:Y:S01]  /*1420*/  UIADD3.X UR4, URZ, UR11, URZ, UP0, !UPT ;  /* 0x0000000b3f047290 */ /* 0x000fe200087fe43f */
[----:B------:R-:W-:Y:S02]  /*1430*/  LEA.HI.X R7, R6, R8, R7, 0x7, P1 ;  /* 0x0000000806077211 */ /* 0x000fe400008f3c07 */
[----:B------:R-:W-:Y:S02]  /*1440*/  LEA R6, P1, R3, c[0x0][0x1f8], 0x1 ;  /* 0x00007e0003067a11 */ /* 0x000fe400078208ff */
[----:B------:R-:W-:-:S02]  /*1450*/  ISETP.LT.OR P6, PT, R2, 0x21, P3 ;  /* 0x000000210200780c */ /* 0x000fc40001fc1670 */
[----:B------:R-:W-:Y:S01]  /*1460*/  LEA.HI.X R7, R3, c[0x0][0x1fc], R7, 0x1, P1 ;  /* 0x00007f0003077a11 */ /* 0x000fe200008f0c07 */
[----:B------:R-:W-:Y:S01]  /*1470*/  IMAD.U32 R3, RZ, RZ, UR16 ;  /* 0x00000010ff037e24 */ /* 0x000fe2000f8e00ff */
[----:B------:R-:W-:Y:S02]  /*1480*/  ISETP.LT.OR P1, PT, R2, 0x21, P0 ;  /* 0x000000210200780c */ /* 0x000fe40000721670 */
[----:B---3--:R-:W-:Y:S01]  /*1490*/  IADD3 R8, P5, R6, UR16, RZ ;  /* 0x0000001006087c10 */ /* 0x008fe2000ffbe0ff */
[----:B------:R-:W-:Y:S01]  /*14a0*/  @!PT LDS RZ, [RZ] ;  /* 0x00000000fffff984 */ /* 0x000fe20000000800 */
[----:B------:R-:W-:Y:S01]  /*14b0*/  @!PT LDS RZ, [RZ] ;  /* 0x00000000fffff984 */ /* 0x000fe20000000800 */
[----:B------:R-:W-:Y:S01]  /*14c0*/  @!PT LDS RZ, [RZ] ;  /* 0x00000000fffff984 */ /* 0x000fe20000000800 */
[----:B------:R2:W-:Y:S03]  /*14d0*/  LDGSTS.E.BYPASS.LTC128B.128 [R12+0x100], [R6.64], !P4 ;  /* 0x00100000060c7fae */ /* 0x0005e6000e101d56 */
[----:B------:R-:W-:Y:S01]  /*14e0*/  IADD3.X R9, R7, UR11, RZ, P5, !PT ;  /* 0x0000000b07097c10 */ /* 0x000fe2000affe4ff */
[----:B------:R2:W-:Y:S01]  /*14f0*/  LDGSTS.E.BYPASS.LTC128B.128 [R12+0x4100], [R6.64+0x80], !P2 ;  /* 0x04100080060c7fae */ /* 0x0005e2000d101d56 */
[----:B------:R-:W-:-:S02]  /*1500*/  IADD3 R10, P4, P2, R3, 0x80, R6 ;  /* 0x00000080030a7810 */ /* 0x000fc40007a9e006 */
[C---:B------:R-:W-:Y:S01]  /*1510*/  ISETP.LT.OR P5, PT, R2.reuse, 0x41, P0 ;  /* 0x000000410200780c */ /* 0x040fe200007a1670 */
[----:B------:R3:W-:Y:S01]  /*1520*/  LDGSTS.E.BYPASS.LTC128B.128 [R12+0x1100], [R8.64], !P6 ;  /* 0x01100000080c7fae */ /* 0x0007e2000f101d56 */
[----:B------:R-:W-:Y:S02]  /*1530*/  IADD3.X R11, RZ, UR11, R7, P4, P2 ;  /* 0x0000000bff0b7c10 */ /* 0x000fe4000a7e4407 */
[----:B------:R-:W-:-:S03]  /*1540*/  ISETP.LT.OR P6, PT, R2, 0x41, P3 ;  /* 0x000000410200780c */ /* 0x000fc60001fc1670 */
[----:B------:R4:W-:Y:S01]  /*1550*/  LDGSTS.E.BYPASS.LTC128B.128 [R12+0x5100], [R10.64], !P1 ;  /* 0x051000000a0c7fae */ /* 0x0009e2000c901d56 */
[----:B--2---:R-:W-:-:S04]  /*1560*/  IADD3 R6, P4, R8, UR16, RZ ;  /* 0x0000001008067c10 */ /* 0x004fc8000ff9e0ff */
[----:B------:R-:W-:Y:S02]  /*1570*/  IADD3.X R7, R9, UR11, RZ, P4, !PT ;  /* 0x0000000b09077c10 */ /* 0x000fe4000a7fe4ff */
[----:B------:R-:W-:-:S03]  /*1580*/  ISETP.LT.OR P4, PT, R2, 0x61, P3 ;  /* 0x000000610200780c */ /* 0x000fc60001f81670 */
[----:B------:R2:W-:Y:S01]  /*1590*/  LDGSTS.E.BYPASS.LTC128B.128 [R12+0x2100], [R6.64], !P6 ;  /* 0x02100000060c7fae */ /* 0x0005e2000f101d56 */
[----:B----4-:R-:W-:Y:S02]  /*15a0*/  IADD3 R10, P2, R8, UR5, RZ ;  /* 0x00000005080a7c10 */ /* 0x010fe4000ff5e0ff */
[----:B---3--:R-:W-:Y:S02]  /*15b0*/  IADD3 R8, P1, R6, UR16, RZ ;  /* 0x0000001006087c10 */ /* 0x008fe4000ff3e0ff */
[----:B------:R-:W-:Y:S02]  /*15c0*/  IADD3.X R11, R9, UR4, RZ, P2, !PT ;  /* 0x00000004090b7c10 */ /* 0x000fe400097fe4ff */
[----:B------:R-:W-:Y:S02]  /*15d0*/  ISETP.LT.OR P2, PT, R2, 0x61, P0 ;  /* 0x000000610200780c */ /* 0x000fe40000741670 */
[----:B------:R-:W-:Y:S01]  /*15e0*/  IADD3.X R9, R7, UR11, RZ, P1, !PT ;  /* 0x0000000b07097c10 */ /* 0x000fe20008ffe4ff */
[----:B------:R2:W-:Y:S01]  /*15f0*/  LDGSTS.E.BYPASS.LTC128B.128 [R12+0x6100], [R10.64], !P5 ;  /* 0x061000000a0c7fae */ /* 0x0005e2000e901d56 */
[----:B------:R-:W-:-:S03]  /*1600*/  IADD3 R2, P1, R6, UR5, RZ ;  /* 0x0000000506027c10 */ /* 0x000fc6000ff3e0ff */
[----:B------:R2:W-:Y:S01]  /*1610*/  LDGSTS.E.BYPASS.LTC128B.128 [R12+0x3100], [R8.64], !P4 ;  /* 0x03100000080c7fae */ /* 0x0005e2000e101d56 */
[----:B------:R-:W-:-:S05]  /*1620*/  IADD3.X R3, R7, UR4, RZ, P1, !PT ;  /* 0x0000000407037c10 */ /* 0x000fca0008ffe4ff */
[----:B------:R2:W-:Y:S04]  /*1630*/  LDGSTS.E.BYPASS.LTC128B.128 [R12+0x7100], [R2.64], !P2 ;  /* 0x07100000020c7fae */ /* 0x0005e8000d101d56 */
.L_x_0:
[C---:B-12-4-:R-:W-:Y:S01]  /*1640*/  HMMA.16816.F32.BF16 R28, R140.reuse, R24, RZ ;  /* 0x000000188c1c723c */ /* 0x056fe200000418ff */
[----:B------:R-:W-:Y:S01]  /*1650*/  LOP3.LUT P1, RZ, R32, 0x4, RZ, 0xc0, !PT ;  /* 0x0000000420ff7812 */ /* 0x000fe2000782c0ff */
[----:B------:R-:W0:Y:S01]  /*1660*/  LDGDEPBAR ;  /* 0x00000000000079af */ /* 0x000e220000000000 */
[----:B------:R-:W-:Y:S01]  /*1670*/  MOV R2, 0x40 ;  /* 0x0000004000027802 */ /* 0x000fe20000000f00 */
[----:B------:R-:W-:Y:S01]  /*1680*/  UISETP.GE.AND UP0, UPT, UR8, 0x81, UPT ;  /* 0x000000810800788c */ /* 0x000fe2000bf06270 */
[C---:B------:R-:W-:Y:S02]  /*1690*/  IADD3 R227, R219.reuse, 0x4000, RZ ;  /* 0x00004000dbe37810 */ /* 0x040fe40007ffe0ff */
[----:B------:R-:W-:Y:S01]  /*16a0*/  SEL R2, R2, 0xffffffc0, !P1 ;  /* 0xffffffc002027807 */ /* 0x000fe20004800000 */
[----:B------:R-:W-:Y:S01]  /*16b0*/  HMMA.16816.F32.BF16 R24, R140, R26, RZ ;  /* 0x0000001a8c18723c */ /* 0x000fe200000418ff */
[----:B------:R-:W-:Y:S02]  /*16c0*/  IADD3 R226, R219, 0x4800, RZ ;  /* 0x00004800dbe27810 */ /* 0x000fe40007ffe0ff */
[----:B------:R-:W-:-:S02]  /*16d0*/  IADD3 R218, R212, R2, RZ ;  /* 0x00000002d4da7210 */ /* 0x000fc40007ffe0ff */
[C---:B------:R-:W-:Y:S02]  /*16e0*/  IADD3 R215, R219.reuse, R2, RZ ;  /* 0x00000002dbd77210 */ /* 0x040fe40007ffe0ff */
[----:B------:R-:W-:Y:S01]  /*16f0*/  PLOP3.LUT P1, PT, PT, PT, UP0, 0x80, 0x0 ;  /* 0x000000000000781c */ /* 0x000fe20003f2f008 */
[C---:B------:R-:W-:Y:S01]  /*1700*/  HMMA.16816.F32.BF16 R12, R140.reuse, R36, RZ ;  /* 0x000000248c0c723c */ /* 0x040fe200000418ff */
[C---:B------:R-:W-:Y:S02]  /*1710*/  IADD3 R225, R219.reuse, 0x5000, RZ ;  /* 0x00005000dbe17810 */ /* 0x040fe40007ffe0ff */
[C---:B------:R-:W-:Y:S02]  /*1720*/  IADD3 R224, R219.reuse, 0x5800, RZ ;  /* 0x00005800dbe07810 */ /* 0x040fe40007ffe0ff */
[C---:B------:R-:W-:Y:S02]  /*1730*/  IADD3 R223, R219.reuse, 0x6000, RZ ;  /* 0x00006000dbdf7810 */ /* 0x040fe40007ffe0ff */
[C---:B------:R-:W-:Y:S01]  /*1740*/  IADD3 R222, R219.reuse, 0x6800, RZ ;  /* 0x00006800dbde7810 */ /* 0x040fe20007ffe0ff */
[----:B---3--:R-:W-:Y:S01]  /*1750*/  HMMA.16816.F32.BF16 R8, R140, R38, RZ ;  /* 0x000000268c08723c */ /* 0x008fe200000418ff */
[----:B------:R-:W-:-:S02]  /*1760*/  IADD3 R221, R219, 0x7000, RZ ;  /* 0x00007000dbdd7810 */ /* 0x000fc40007ffe0ff */
[----:B------:R-:W-:-:S05]  /*1770*/  IADD3 R220, R219, 0x7800, RZ ;  /* 0x00007800dbdc7810 */ /* 0x000fca0007ffe0ff */
[C---:B------:R-:W-:Y:S08]  /*1780*/  HMMA.16816.F32.BF16 R20, R140.reuse, R16, RZ ;  /* 0x000000108c14723c */ /* 0x040ff000000418ff */
[C---:B------:R-:W-:Y:S08]  /*1790*/  HMMA.16816.F32.BF16 R16, R140.reuse, R18, RZ ;  /* 0x000000128c10723c */ /* 0x040ff000000418ff */
[----:B------:R-:W-:Y:S08]  /*17a0*/  HMMA.16816.F32.BF16 R36, R140, R52, RZ ;  /* 0x000000348c24723c */ /* 0x000ff000000418ff */
[C---:B------:R-:W-:Y:S08]  /*17b0*/  HMMA.16816.F32.BF16 R72, R144.reuse, R42, R24 ;  /* 0x0000002a9048723c */ /* 0x040ff00000041818 */
[C---:B------:R-:W-:Y:S08]  /*17c0*/  HMMA.16816.F32.BF16 R68, R144.reuse, R44, R12 ;  /* 0x0000002c9044723c */ /* 0x040ff0000004180c */
[----:B------:R-:W-:Y:S08]  /*17d0*/  HMMA.16816.F32.BF16 R128, R144, R46, R8 ;  /* 0x0000002e9080723c */ /* 0x000ff00000041808 */
[----:B------:R-:W-:Y:S01]  /*17e0*/  HMMA.16816.F32.BF16 R32, R140, R54, RZ ;  /* 0x000000368c20723c */ /* 0x000fe200000418ff */
[----:B------:R-:W1:Y:S07]  /*17f0*/  LDSM.16.M88.4 R52, [R218+0x8900] ;  /* 0x00890000da34783b */ /* 0x000e6e0000000200 */
[----:B------:R-:W-:Y:S08]  /*1800*/  HMMA.16816.F32.BF16 R64, R144, R56, R20 ;  /* 0x000000389040723c */ /* 0x000ff00000041814 */
[C---:B------:R-:W-:Y:S08]  /*1810*/  HMMA.16816.F32.BF16 R44, R140.reuse, R48, RZ ;  /* 0x000000308c2c723c */ /* 0x040ff000000418ff */
[C---:B------:R-:W-:Y:S08]  /*1820*/  HMMA.16816.F32.BF16 R24, R140.reuse, R62, RZ ;  /* 0x0000003e8c18723c */ /* 0x040ff000000418ff */
[C---:B------:R-:W-:Y:S08]  /*1830*/  HMMA.16816.F32.BF16 R20, R140.reuse, R80, RZ ;  /* 0x000000508c14723c */ /* 0x040ff000000418ff */
[----:B------:R-:W-:Y:S08]  /*1840*/  HMMA.16816.F32.BF16 R12, R140, R84, RZ ;  /* 0x000000548c0c723c */ /* 0x000ff000000418ff */
[C---:B------:R-:W-:Y:S08]  /*1850*/  HMMA.16816.F32.BF16 R76, R144.reuse, R40, R28 ;  /* 0x00000028904c723c */ /* 0x040ff0000004181c */
[----:B------:R-:W-:Y:S08]  /*1860*/  HMMA.16816.F32.BF16 R56, R144, R58, R16 ;  /* 0x0000003a9038723c */ /* 0x000ff00000041810 */
[C---:B------:R-:W-:Y:S01]  /*1870*/  HMMA.16816.F32.BF16 R40, R140.reuse, R50, RZ ;  /* 0x000000328c28723c */ /* 0x040fe200000418ff */
[----:B------:R-:W2:Y:S07]  /*1880*/  LDSM.16.M88.4 R48, [R218+0x8100] ;  /* 0x00810000da30783b */ /* 0x000eae0000000200 */
[C---:B------:R-:W-:Y:S08]  /*1890*/  HMMA.16816.F32.BF16 R8, R140.reuse, R86, RZ ;  /* 0x000000568c08723c */ /* 0x040ff000000418ff */
[C---:B------:R-:W-:Y:S08]  /*18a0*/  HMMA.16816.F32.BF16 R28, R140.reuse, R60, RZ ;  /* 0x0000003c8c1c723c */ /* 0x040ff000000418ff */
[----:B------:R-:W-:Y:S08]  /*18b0*/  HMMA.16816.F32.BF16 R16, R140, R82, RZ ;  /* 0x000000528c10723c */ /* 0x000ff000000418ff */
[C---:B------:R-:W-:Y:S08]  /*18c0*/  HMMA.16816.F32.BF16 R36, R144.reuse, R124, R36 ;  /* 0x0000007c9024723c */ /* 0x040ff00000041824 */
[C---:B------:R-:W-:Y:S08]  /*18d0*/  HMMA.16816.F32.BF16 R124, R144.reuse, R126, R32 ;  /* 0x0000007e907c723c */ /* 0x040ff00000041820 */
[C---:B------:R-:W-:Y:S01]  /*18e0*/  HMMA.16816.F32.BF16 R60, R144.reuse, R88, R44 ;  /* 0x00000058903c723c */ /* 0x040fe2000004182c */
[----:B------:R-:W3:Y:S07]  /*18f0*/  LDSM.16.M88.4 R44, [R218+0x9100] ;  /* 0x00910000da2c783b */ /* 0x000eee0000000200 */
[C---:B------:R-:W-:Y:S01]  /*1900*/  HMMA.16816.F32.BF16 R32, R144.reuse, R94, R24 ;  /* 0x0000005e9020723c */ /* 0x040fe20000041818 */
[----:B------:R-:W4:Y:S07]  /*1910*/  LDSM.16.M88.4 R24, [R218+0x9900] ;  /* 0x00990000da18783b */ /* 0x000f2e0000000200 */
[C---:B------:R-:W-:Y:S01]  /*1920*/  HMMA.16816.F32.BF16 R116, R144.reuse, R112, R20 ;  /* 0x000000709074723c */ /* 0x040fe20000041814 */
[----:B------:R-:W5:Y:S07]  /*1930*/  LDSM.16.M88.4 R20, [R218+0xa100] ;  /* 0x00a10000da14783b */ /* 0x000f6e0000000200 */
[C---:B------:R-:W-:Y:S01]  /*1940*/  HMMA.16816.F32.BF16 R108, R144.reuse, R104, R12 ;  /* 0x00000068906c723c */ /* 0x040fe2000004180c */
[----:B------:R-:W2:Y:S07]  /*1950*/  LDSM.16.M88.4 R12, [R218+0xb100] ;  /* 0x00b10000da0c783b */ /* 0x000eae0000000200 */
[C---:B------:R-:W-:Y:S08]  /*1960*/  HMMA.16816.F32.BF16 R40, R144.reuse, R90, R40 ;  /* 0x0000005a9028723c */ /* 0x040ff00000041828 */
[C---:B------:R-:W-:Y:S01]  /*1970*/  HMMA.16816.F32.BF16 R104, R144.reuse, R106, R8 ;  /* 0x0000006a9068723c */ /* 0x040fe20000041808 */
[----:B------:R-:W3:Y:S07]  /*1980*/  LDSM.16.M88.4 R8, [R218+0xb900] ;  /* 0x00b90000da08783b */ /* 0x000eee0000000200 */
[C---:B------:R-:W-:Y:S01]  /*1990*/  HMMA.16816.F32.BF16 R120, R144.reuse, R92, R28 ;  /* 0x0000005c9078723c */ /* 0x040fe2000004181c */
[----:B------:R-:W4:Y:S07]  /*19a0*/  LDSM.16.M88.4 R28, [R215] ;  /* 0x00000000d71c783b */ /* 0x000f2e0000000200 */
[----:B------:R-:W-:Y:S01]  /*19b0*/  HMMA.16816.F32.BF16 R112, R144, R114, R16 ;  /* 0x000000729070723c */ /* 0x000fe20000041810 */
[----:B------:R-:W5:Y:S07]  /*19c0*/  LDSM.16.M88.4 R16, [R218+0xa900] ;  /* 0x00a90000da10783b */ /* 0x000f6e0000000200 */
[C---:B-1----:R-:W-:Y:S01]  /*19d0*/  HMMA.16816.F32.BF16 R88, R164.reuse, R54, R56 ;  /* 0x00000036a458723c */ /* 0x042fe20000041838 */
[----:B------:R-:W1:Y:S07]  /*19e0*/  LDSM.16.M88.4 R56, [R215+0x2000] ;  /* 0x00200000d738783b */ /* 0x000e6e0000000200 */
[C---:B--2---:R-:W-:Y:S01]  /*19f0*/  HMMA.16816.F32.BF16 R100, R164.reuse, R48, R76 ;  /* 0x00000030a464723c */ /* 0x044fe2000004184c */
[----:B------:R-:W-:Y:S07]  /*1a00*/  LDSM.16.M88.4 R76, [R215+0x800] ;  /* 0x00080000d74c783b */ /* 0x000fee0000000200 */
[C---:B------:R-:W-:Y:S08]  /*1a10*/  HMMA.16816.F32.BF16 R92, R164.reuse, R50, R72 ;  /* 0x00000032a45c723c */ /* 0x040ff00000041848 */
[C---:B---3--:R-:W-:Y:S08]  /*1a20*/  HMMA.16816.F32.BF16 R84, R164.reuse, R44, R68 ;  /* 0x0000002ca454723c */ /* 0x048ff00000041844 */
[C---:B----4-:R-:W-:Y:S01]  /*1a30*/  HMMA.16816.F32.BF16 R72, R164.reuse, R24, R60 ;  /* 0x00000018a448723c */ /* 0x050fe2000004183c */
[----:B------:R-:W-:Y:S07]  /*1a40*/  LDSM.16.M88.4 R60, [R215+0x1800] ;  /* 0x00180000d73c783b */ /* 0x000fee0000000200 */
[C---:B------:R-:W-:Y:S08]  /*1a50*/  HMMA.16816.F32.BF16 R48, R164.reuse, R26, R40 ;  /* 0x0000001aa430723c */ /* 0x040ff00000041828 */
[C---:B-----5:R-:W-:Y:S08]  /*1a60*/  HMMA.16816.F32.BF16 R40, R164.reuse, R22, R124 ;  /* 0x00000016a428723c */ /* 0x060ff0000004187c */
[C---:B------:R-:W-:Y:S08]  /*1a70*/  HMMA.16816.F32.BF16 R68, R164.reuse, R12, R116 ;  /* 0x0000000ca444723c */ /* 0x040ff00000041874 */
[C---:B------:R-:W-:Y:S01]  /*1a80*/  HMMA.16816.F32.BF16 R24, R164.reuse, R14, R112 ;  /* 0x0000000ea418723c */ /* 0x040fe20000041870 */
[----:B------:R-:W2:Y:S07]  /*1a90*/  LDSM.16.M88.4 R12, [R212+0xc100] ;  /* 0x00c10000d40c783b */ /* 0x000eae0000000200 */
[C---:B------:R-:W-:Y:S08]  /*1aa0*/  HMMA.16816.F32.BF16 R108, R164.reuse, R8, R108 ;  /* 0x00000008a46c723c */ /* 0x040ff0000004186c */
[----:B------:R-:W-:Y:S08]  /*1ab0*/  HMMA.16816.F32.BF16 R104, R164, R10, R104 ;  /* 0x0000000aa468723c */ /* 0x000ff00000041868 */
[----:B------:R-:W-:Y:S08]  /*1ac0*/  HMMA.16816.F32.BF16 R8, R184, R28, R100 ;  /* 0x0000001cb808723c */ /* 0x000ff00000041864 */
[C---:B------:R-:W-:Y:S08]  /*1ad0*/  HMMA.16816.F32.BF16 R80, R164.reuse, R46, R128 ;  /* 0x0000002ea450723c */ /* 0x040ff00000041880 */
[C---:B------:R-:W-:Y:S01]  /*1ae0*/  HMMA.16816.F32.BF16 R44, R164.reuse, R20, R36 ;  /* 0x00000014a42c723c */ /* 0x040fe20000041824 */
[----:B------:R-:W-:Y:S07]  /*1af0*/  LDSM.16.M88.4 R20, [R215+0x3000] ;  /* 0x00300000d714783b */ /* 0x000fee0000000200 */
[C---:B------:R-:W-:Y:S08]  /*1b00*/  HMMA.16816.F32.BF16 R36, R164.reuse, R16, R120 ;  /* 0x00000010a424723c */ /* 0x040ff00000041878 */
[----:B------:R-:W-:Y:S08]  /*1b10*/  HMMA.16816.F32.BF16 R32, R164, R18, R32 ;  /* 0x00000012a420723c */ /* 0x000ff00000041820 */
[C---:B------:R-:W-:Y:S01]  /*1b20*/  HMMA.16816.F32.BF16 R16, R184.reuse, R30, R92 ;  /* 0x0000001eb810723c */ /* 0x040fe2000004185c */
[----:B------:R-:W-:Y:S07]  /*1b30*/  LDSM.16.M88.4 R28, [R218+0xc100] ;  /* 0x00c10000da1c783b */ /* 0x000fee0000000200 */
[----:B-1----:R-:W-:Y:S01]  /*1b40*/  HMMA.16816.F32.BF16 R92, R184, R58, R40 ;  /* 0x0000003ab85c723c */ /* 0x002fe20000041828 */
[----:B------:R-:W1:Y:S07]  /*1b50*/  LDSM.16.M88.4 R40, [R219+0x4000] ;  /* 0x00400000db28783b */ /* 0x000e6e0000000200 */
[----:B------:R-:W-:Y:S01]  /*1b60*/  HMMA.16816.F32.BF16 R96, R164, R52, R64 ;  /* 0x00000034a460723c */ /* 0x000fe20000041840 */
[----:B------:R-:W3:Y:S04]  /*1b70*/  LDSM.16.M88.4 R64, [R215+0x1000] ;  /* 0x00100000d740783b */ /* 0x000ee80000000200 */
[----:B------:R-:W4:Y:S03]  /*1b80*/  LDSM.16.M88.4 R52, [R215+0x2800] ;  /* 0x00280000d734783b */ /* 0x000f260000000200 */
[C---:B--2---:R-:W-:Y:S08]  /*1b90*/  HMMA.16816.F32.BF16 R8, R188.reuse, R12, R8 ;  /* 0x0000000cbc08723c */ /* 0x044ff00000041808 */
[----:B------:R-:W-:Y:S01]  /*1ba0*/  HMMA.16816.F32.BF16 R12, R188, R14, R16 ;  /* 0x0000000ebc0c723c */ /* 0x000fe20000041810 */
[----:B------:R-:W2:Y:S07]  /*1bb0*/  LDSM.16.M88.4 R16, [R212+0xc900] ;  /* 0x00c90000d410783b */ /* 0x000eae0000000200 */
[C---:B------:R-:W-:Y:S08]  /*1bc0*/  HMMA.16816.F32.BF16 R96, R184.reuse, R76, R96 ;  /* 0x0000004cb860723c */ /* 0x040ff00000041860 */
[----:B------:R-:W-:Y:S08]  /*1bd0*/  HMMA.16816.F32.BF16 R88, R184, R78, R88 ;  /* 0x0000004eb858723c */ /* 0x000ff00000041858 */
[----:B-1----:R-:W-:Y:S08]  /*1be0*/  HMMA.16816.F32.BF16 R8, R196, R40, R8 ;  /* 0x00000028c408723c */ /* 0x002ff00000041808 */
[C---:B---3--:R-:W-:Y:S08]  /*1bf0*/  HMMA.16816.F32.BF16 R84, R184.reuse, R64, R84 ;  /* 0x00000040b854723c */ /* 0x048ff00000041854 */
[C---:B------:R-:W-:Y:S08]  /*1c00*/  HMMA.16816.F32.BF16 R64, R184.reuse, R66, R80 ;  /* 0x00000042b840723c */ /* 0x040ff00000041850 */
[C---:B------:R-:W-:Y:S01]  /*1c10*/  HMMA.16816.F32.BF16 R76, R184.reuse, R62, R48 ;  /* 0x0000003eb84c723c */ /* 0x040fe20000041830 */
[----:B------:R-:W-:Y:S07]  /*1c20*/  LDSM.16.M88.4 R48, [R215+0x4000] ;  /* 0x00400000d730783b */ /* 0x000fee0000000200 */
[----:B------:R-:W-:Y:S01]  /*1c30*/  HMMA.16816.F32.BF16 R80, R184, R56, R44 ;  /* 0x00000038b850723c */ /* 0x000fe2000004182c */
[----:B------:R-:W1:Y:S07]  /*1c40*/  LDSM.16.M88.4 R44, [R215+0x3800] ;  /* 0x00380000d72c783b */ /* 0x000e6e0000000200 */
[----:B------:R-:W-:Y:S01]  /*1c50*/  HMMA.16816.F32.BF16 R12, R196, R42, R12 ;  /* 0x0000002ac40c723c */ /* 0x000fe2000004180c */
[----:B------:R-:W3:Y:S07]  /*1c60*/  LDSM.16.M88.4 R40, [R219+0x4800] ;  /* 0x00480000db28783b */ /* 0x000eee0000000200 */
[C---:B----4-:R-:W-:Y:S01]  /*1c70*/  HMMA.16816.F32.BF16 R112, R184.reuse, R54, R32 ;  /* 0x00000036b870723c */ /* 0x050fe20000041820 */
[----:B------:R-:W4:Y:S07]  /*1c80*/  LDSM.16.M88.4 R32, [R212+0xd100] ;  /* 0x00d10000d420783b */ /* 0x000f2e0000000200 */
[C---:B------:R-:W-:Y:S08]  /*1c90*/  HMMA.16816.F32.BF16 R116, R184.reuse, R20, R68 ;  /* 0x00000014b874723c */ /* 0x040ff00000041844 */
[----:B------:R-:W-:Y:S08]  /*1ca0*/  HMMA.16816.F32.BF16 R120, R184, R22, R24 ;  /* 0x00000016b878723c */ /* 0x000ff00000041818 */
[----:B------:R-:W-:Y:S08]  /*1cb0*/  HMMA.16816.F32.BF16 R8, R200, R28, R8 ;  /* 0x0000001cc808723c */ /* 0x000ff00000041808 */
[C---:B--2---:R-:W-:Y:S08]  /*1cc0*/  HMMA.16816.F32.BF16 R20, R188.reuse, R16, R96 ;  /* 0x00000010bc14723c */ /* 0x044ff00000041860 */
[----:B------:R-:W-:Y:S08]  /*1cd0*/  HMMA.16816.F32.BF16 R24, R188, R18, R88 ;  /* 0x00000012bc18723c */ /* 0x000ff00000041858 */
[----:B------:R-:W-:Y:S01]  /*1ce0*/  HMMA.16816.F32.BF16 R12, R200, R30, R12 ;  /* 0x0000001ec80c723c */ /* 0x000fe2000004180c */
[----:B------:R-:W2:Y:S07]  /*1cf0*/  LDSM.16.M88.4 R28, [R218+0xc900] ;  /* 0x00c90000da1c783b */ /* 0x000eae0000000200 */
[C---:B-1----:R-:W-:Y:S08]  /*1d00*/  HMMA.16816.F32.BF16 R108, R184.reuse, R44, R108 ;  /* 0x0000002cb86c723c */ /* 0x042ff0000004186c */
[----:B------:R-:W-:Y:S01]  /*1d10*/  HMMA.16816.F32.BF16 R124, R184, R46, R104 ;  /* 0x0000002eb87c723c */ /* 0x000fe20000041868 */
[----:B------:R-:W1:Y:S07]  /*1d20*/  LDSM.16.M88.4 R44, [R219+0x5000] ;  /* 0x00500000db2c783b */ /* 0x000e6e0000000200 */
[----:B------:R-:W-:Y:S08]  /*1d30*/  HMMA.16816.F32.BF16 R16, R208, R48, R8 ;  /* 0x00000030d010723c */ /* 0x000ff00000041808 */
[----:B---3--:R-:W-:Y:S08]  /*1d40*/  HMMA.16816.F32.BF16 R8, R196, R40, R20 ;  /* 0x00000028c408723c */ /* 0x008ff00000041814 */
[----:B------:R-:W-:Y:S01]  /*1d50*/  HMMA.16816.F32.BF16 R100, R184, R52, R36 ;  /* 0x00000034b864723c */ /* 0x000fe20000041824 */
[----:B------:R-:W3:Y:S04]  /*1d60*/  LDSM.16.M88.4 R36, [R212+0xd900] ;  /* 0x00d90000d424783b */ /* 0x000ee80000000200 */
[----:B------:R-:W-:Y:S03]  /*1d70*/  LDSM.16.M88.4 R52, [R218+0xd100] ;  /* 0x00d10000da34783b */ /* 0x000fe60000000200 */
[----:B------:R-:W-:Y:S01]  /*1d80*/  HMMA.16816.F32.BF16 R20, R196, R42, R24 ;  /* 0x0000002ac414723c */ /* 0x000fe20000041818 */
[----:B------:R-:W5:Y:S01]  /*1d90*/  LDSM.16.M88.4 R40, [R215+0x4800] ;  /* 0x00480000d728783b */ /* 0x000f620000000200 */
[----:B------:R-:W-:-:S03]  /*1da0*/  FMUL.FTZ R2, R16, c[0x0][0x320] ;  /* 0x0000c80010027a20 */ /* 0x000fc60000410000 */
[----:B------:R-:W1:Y:S01]  /*1db0*/  LDSM.16.M88.4 R24, [R219+0x5800] ;  /* 0x00580000db18783b */ /* 0x000e620000000200 */
[----:B------:R2:W1:Y:S02]  /*1dc0*/  MUFU.TANH R134, R2 ;  /* 0x0000000200867308 */ /* 0x0004640000002400 */
[----:B----4-:R-:W-:Y:S08]  /*1dd0*/  HMMA.16816.F32.BF16 R56, R188, R32, R84 ;  /* 0x00000020bc38723c */ /* 0x010ff00000041854 */
[----:B------:R-:W-:Y:S01]  /*1de0*/  HMMA.16816.F32.BF16 R72, R184, R60, R72 ;  /* 0x0000003cb848723c */ /* 0x000fe20000041848 */
[----:B------:R-:W4:Y:S01]  /*1df0*/  LDSM.16.M88.4 R60, [R212+0xe100] ;  /* 0x00e10000d43c783b */ /* 0x000f220000000200 */
[----:B--2---:R-:W-:-:S06]  /*1e00*/  FMUL.FTZ R2, R17, c[0x0][0x320] ;  /* 0x0000c80011027a20 */ /* 0x004fcc0000410000 */
[----:B------:R-:W-:Y:S01]  /*1e10*/  HMMA.16816.F32.BF16 R8, R200, R28, R8 ;  /* 0x0000001cc808723c */ /* 0x000fe20000041808 */
[----:B------:R2:W1:Y:S07]  /*1e20*/  MUFU.TANH R133, R2 ;  /* 0x0000000200857308 */ /* 0x00046e0000002400 */
[----:B------:R-:W-:Y:S08]  /*1e30*/  HMMA.16816.F32.BF16 R64, R188, R34, R64 ;  /* 0x00000022bc40723c */ /* 0x000ff00000041840 */
[----:B------:R-:W-:Y:S01]  /*1e40*/  HMMA.16816.F32.BF16 R32, R208, R50, R12 ;  /* 0x00000032d020723c */ /* 0x000fe2000004180c */
[----:B------:R-:W4:Y:S01]  /*1e50*/  LDSM.16.M88.4 R48, [R212+0xe900] ;  /* 0x00e90000d430783b */ /* 0x000f220000000200 */
[----:B--2---:R-:W-:-:S04]  /*1e60*/  FMUL.FTZ R2, R18, c[0x0][0x320] ;  /* 0x0000c80012027a20 */ /* 0x004fc80000410000 */
[----:B------:R2:W2:Y:S02]  /*1e70*/  MUFU.TANH R131, R2 ;  /* 0x0000000200837308 */ /* 0x0004a40000002400 */
[----:B-1----:R-:W-:Y:S01]  /*1e80*/  HMMA.16816.F32.BF16 R12, R196, R44, R56 ;  /* 0x0000002cc40c723c */ /* 0x002fe20000041838 */
[----:B------:R-:W-:Y:S07]  /*1e90*/  LDSM.16.M88.4 R56, [R218+0xd900] ;  /* 0x00d90000da38783b */ /* 0x000fee0000000200 */
[----:B---3--:R-:W-:Y:S01]  /*1ea0*/  HMMA.16816.F32.BF16 R68, R188, R36, R72 ;  /* 0x00000024bc44723c */ /* 0x008fe20000041848 */
[----:B--2---:R-:W-:-:S07]  /*1eb0*/  FMUL.FTZ R2, R19, c[0x0][0x320] ;  /* 0x0000c80013027a20 */ /* 0x004fce0000410000 */
[----:B------:R-:W-:Y:S01]  /*1ec0*/  HMMA.16816.F32.BF16 R16, R200, R30, R20 ;  /* 0x0000001ec810723c */ /* 0x000fe20000041814 */
[----:B------:R1:W2:Y:S07]  /*1ed0*/  MUFU.TANH R130, R2 ;  /* 0x0000000200827308 */ /* 0x0002ae0000002400 */
[----:B------:R-:W-:Y:S01]  /*1ee0*/  HMMA.16816.F32.BF16 R76, R188, R38, R76 ;  /* 0x00000026bc4c723c */ /* 0x000fe2000004184c */
[----:B------:R-:W-:Y:S07]  /*1ef0*/  LDSM.16.M88.4 R36, [R215+0x5000] ;  /* 0x00500000d724783b */ /* 0x000fee0000000200 */
[----:B-----5:R-:W-:Y:S01]  /*1f00*/  HMMA.16816.F32.BF16 R20, R208, R40, R8 ;  /* 0x00000028d014723c */ /* 0x020fe20000041808 */
[----:B-1----:R-:W-:-:S04]  /*1f10*/  FMUL.FTZ R2, R32, c[0x0][0x320] ;  /* 0x0000c80020027a20 */ /* 0x002fc80000410000 */
[----:B------:R1:W3:Y:S03]  /*1f20*/  MUFU.TANH R129, R2 ;  /* 0x0000000200817308 */ /* 0x0002e60000002400 */
[----:B------:R-:W-:Y:S08]  /*1f30*/  HMMA.16816.F32.BF16 R8, R200, R52, R12 ;  /* 0x00000034c808723c */ /* 0x000ff0000004180c */
[----:B------:R-:W-:Y:S01]  /*1f40*/  HMMA.16816.F32.BF16 R28, R196, R46, R64 ;  /* 0x0000002ec41c723c */ /* 0x000fe20000041840 */
[----:B------:R-:W-:Y:S01]  /*1f50*/  LDSM.16.M88.4 R44, [R215+0x5800] ;  /* 0x00580000d72c783b */ /* 0x000fe20000000200 */
[----:B-1----:R-:W-:-:S06]  /*1f60*/  FMUL.FTZ R2, R33, c[0x0][0x320] ;  /* 0x0000c80021027a20 */ /* 0x002fcc0000410000 */
[----:B------:R-:W-:Y:S01]  /*1f70*/  HMMA.16816.F32.BF16 R12, R208, R42, R16 ;  /* 0x0000002ad00c723c */ /* 0x000fe20000041810 */
[----:B------:R-:W-:Y:S01]  /*1f80*/  LDSM.16.M88.4 R40, [R219+0x6800] ;  /* 0x00680000db28783b */ /* 0x000fe20000000200 */
[----:B------:R1:W1:Y:S06]  /*1f90*/  MUFU.TANH R128, R2 ;  /* 0x0000000200807308 */ /* 0x00026c0000002400 */
[----:B------:R-:W-:Y:S08]  /*1fa0*/  HMMA.16816.F32.BF16 R16, R196, R24, R68 ;  /* 0x00000018c410723c */ /* 0x000ff00000041844 */
[----:B----4-:R-:W-:Y:S01]  /*1fb0*/  HMMA.16816.F32.BF16 R80, R188, R60, R80 ;  /* 0x0000003cbc50723c */ /* 0x010fe20000041850 */
[----:B-1----:R-:W-:-:S04]  /*1fc0*/  FMUL.FTZ R2, R34, c[0x0][0x320] ;  /* 0x0000c80022027a20 */ /* 0x002fc80000410000 */
[----:B------:R1:W4:Y:S03]  /*1fd0*/  MUFU.TANH R107, R2 ;  /* 0x00000002006b7308 */ /* 0x0003260000002400 */
[----:B------:R-:W-:Y:S01]  /*1fe0*/  HMMA.16816.F32.BF16 R72, R188, R62, R92 ;  /* 0x0000003ebc48723c */ /* 0x000fe2000004185c */
[----:B------:R-:W5:Y:S07]  /*1ff0*/  LDSM.16.M88.4 R60, [R212+0xf100] ;  /* 0x00f10000d43c783b */ /* 0x000f6e0000000200 */
[----:B------:R-:W-:Y:S01]  /*2000*/  HMMA.16816.F32.BF16 R24, R196, R26, R76 ;  /* 0x0000001ac418723c */ /* 0x000fe2000004184c */
[----:B-1----:R-:W-:-:S02]  /*2010*/  FMUL.FTZ R2, R35, c[0x0][0x320] ;  /* 0x0000c80023027a20 */ /* 0x002fc40000410000 */
[----:B------:R-:W1:Y:S05]  /*2020*/  LDSM.16.M88.4 R32, [R219+0x6000] ;  /* 0x00600000db20783b */ /* 0x000e6a0000000200 */
[C---:B------:R-:W-:Y:S01]  /*2030*/  HMMA.16816.F32.BF16 R64, R188.reuse, R48, R100 ;  /* 0x00000030bc40723c */ /* 0x040fe20000041864 */
[----:B------:R2:W1:Y:S07]  /*2040*/  MUFU.TANH R106, R2 ;  /* 0x00000002006a7308 */ /* 0x00046e0000002400 */
[----:B------:R-:W-:Y:S01]  /*2050*/  HMMA.16816.F32.BF16 R68, R188, R50, R112 ;  /* 0x00000032bc44723c */ /* 0x000fe20000041870 */
[----:B------:R-:W-:Y:S01]  /*2060*/  LDSM.16.M88.4 R48, [R218+0xe900] ;  /* 0x00e90000da30783b */ /* 0x000fe20000000200 */
[----:B--2---:R-:W-:-:S04]  /*2070*/  FMUL.FTZ R2, R20, c[0x0][0x320] ;  /* 0x0000c80014027a20 */ /* 0x004fc80000410000 */
[----:B------:R2:W1:Y:S02]  /*2080*/  MUFU.TANH R105, R2 ;  /* 0x0000000200697308 */ /* 0x0004640000002400 */
[----:B-----5:R-:W-:Y:S01]  /*2090*/  HMMA.16816.F32.BF16 R76, R188, R60, R116 ;  /* 0x0000003cbc4c723c */ /* 0x020fe20000041874 */
[----:B--2---:R-:W-:-:S05]  /*20a0*/  FMUL.FTZ R2, R21, c[0x0][0x320] ;  /* 0x0000c80015027a20 */ /* 0x004fca0000410000 */
[----:B------:R2:W1:Y:S02]  /*20b0*/  MUFU.TANH R104, R2 ;  /* 0x0000000200687308 */ /* 0x0004640000002400 */
[----:B--2---:R-:W-:-:S06]  /*20c0*/  FMUL.FTZ R2, R22, c[0x0][0x320] ;  /* 0x0000c80016027a20 */ /* 0x004fcc0000410000 */
[----:B------:R2:W1:Y:S02]  /*20d0*/  MUFU.TANH R99, R2 ;  /* 0x0000000200637308 */ /* 0x0004640000002400 */
[----:B--2---:R-:W-:Y:S02]  /*20e0*/  FMUL.FTZ R2, R23, c[0x0][0x320] ;  /* 0x0000c80017027a20 */ /* 0x004fe40000410000 */
[----:B------:R-:W-:Y:S04]  /*20f0*/  HMMA.16816.F32.BF16 R20, R208, R36, R8 ;  /* 0x00000024d014723c */ /* 0x000fe80000041808 */
[----:B------:R2:W1:Y:S04]  /*2100*/  MUFU.TANH R98, R2 ;  /* 0x0000000200627308 */ /* 0x0004680000002400 */
[----:B------:R-:W-:Y:S01]  /*2110*/  HMMA.16816.F32.BF16 R8, R200, R54, R28 ;  /* 0x00000036c808723c */ /* 0x000fe2000004181c */
[----:B------:R-:W-:Y:S01]  /*2120*/  LDSM.16.M88.4 R52, [R215+0x6000] ;  /* 0x00600000d734783b */ /* 0x000fe20000000200 */
[----:B--2---:R-:W-:-:S04]  /*2130*/  FMUL.FTZ R2, R12, c[0x0][0x320] ;  /* 0x0000c8000c027a20 */ /* 0x004fc80000410000 */
[----:B------:R2:W1:Y:S11]  /*2140*/  MUFU.TANH R97, R2 ;  /* 0x0000000200617308 */ /* 0x0004760000002400 */
[----:B------:R-:W-:Y:S07]  /*2150*/  @!UPT UIADD3 URZ, URZ, URZ, URZ ;  /* 0x0000003f3f3ff290 */ /* 0x000fee000fffe03f */
[----:B------:R-:W-:Y:S01]  /*2160*/  HMMA.16816.F32.BF16 R8, R208, R38, R8 ;  /* 0x00000026d008723c */ /* 0x000fe20000041808 */
[----:B------:R-:W5:Y:S01]  /*2170*/  LDSM.16.M88.4 R36, [R218+0xe100] ;  /* 0x00e10000da24783b */ /* 0x000f620000000200 */
[----:B--2---:R-:W-:-:S04]  /*2180*/  FMUL.FTZ R2, R13, c[0x0][0x320] ;  /* 0x0000c8000d027a20 */ /* 0x004fc80000410000 */
[----:B------:R2:W1:Y:S02]  /*2190*/  MUFU.TANH R96, R2 ;  /* 0x0000000200607308 */ /* 0x0004640000002400 */
[----:B--2---:R-:W-:-:S06]  /*21a0*/  FMUL.FTZ R2, R14, c[0x0][0x320] ;  /* 0x0000c8000e027a20 */ /* 0x004fcc0000410000 */
[----:B------:R2:W1:Y:S02]  /*21b0*/  MUFU.TANH R95, R2 ;  /* 0x00000002005f7308 */ /* 0x0004640000002400 */
[----:B--2---:R-:W-:Y:S02]  /*21c0*/  FMUL.FTZ R2, R15, c[0x0][0x320] ;  /* 0x0000c8000f027a20 */ /* 0x004fe40000410000 */
[----:B------:R-:W-:Y:S04]  /*21d0*/  HMMA.16816.F32.BF16 R12, R200, R56, R16 ;  /* 0x00000038c80c723c */ /* 0x000fe80000041810 */
[----:B------:R2:W2:Y:S04]  /*21e0*/  MUFU.TANH R94, R2 ;  /* 0x00000002005e7308 */ /* 0x0004a80000002400 */
[----:B-1----:R-:W-:Y:S01]  /*21f0*/  HMMA.16816.F32.BF16 R16, R196, R32, R80 ;  /* 0x00000020c410723c */ /* 0x002fe20000041850 */
[----:B--2---:R-:W-:-:S04]  /*2200*/  FMUL.FTZ R2, R20, c[0x0][0x320] ;  /* 0x0000c80014027a20 */ /* 0x004fc80000410000 */
[----:B------:R1:W2:Y:S11]  /*2210*/  MUFU.TANH R93, R2 ;  /* 0x00000002005d7308 */ /* 0x0002b60000002400 */
[----:B------:R-:W-:Y:S08]  /*2220*/  HMMA.16816.F32.BF16 R28, R208, R44, R12 ;  /* 0x0000002cd01c723c */ /* 0x000ff0000004180c */
[----:B------:R-:W-:Y:S01]  /*2230*/  HMMA.16816.F32.BF16 R12, R200, R58, R24 ;  /* 0x0000003ac80c723c */ /* 0x000fe20000041818 */
[----:B-1----:R-:W-:-:S07]  /*2240*/  FMUL.FTZ R2, R21, c[0x0][0x320] ;  /* 0x0000c80015027a20 */ /* 0x002fce0000410000 */
[----:B------:R-:W-:Y:S01]  /*2250*/  HMMA.16816.F32.BF16 R24, R196, R34, R72 ;  /* 0x00000022c418723c */ /* 0x000fe20000041848 */
[----:B------:R-:W-:Y:S01]  /*2260*/  LDSM.16.M88.4 R32, [R219+0x7000] ;  /* 0x00700000db20783b */ /* 0x000fe20000000200 */
[----:B------:R1:W1:Y:S02]  /*2270*/  MUFU.TANH R92, R2 ;  /* 0x00000002005c7308 */ /* 0x0002640000002400 */
[----:B-1----:R-:W-:-:S06]  /*2280*/  FMUL.FTZ R2, R22, c[0x0][0x320] ;  /* 0x0000c80016027a20 */ /* 0x002fcc0000410000 */
[----:B------:R1:W1:Y:S02]  /*2290*/  MUFU.TANH R91, R2 ;  /* 0x00000002005b7308 */ /* 0x0002640000002400 */
[----:B-1----:R-:W-:Y:S02]  /*22a0*/  FMUL.FTZ R2, R23, c[0x0][0x320] ;  /* 0x0000c80017027a20 */ /* 0x002fe40000410000 */
[----:B-----5:R-:W-:Y:S04]  /*22b0*/  HMMA.16816.F32.BF16 R20, R200, R36, R16 ;  /* 0x00000024c814723c */ /* 0x020fe80000041810 */
[----:B------:R1:W1:Y:S04]  /*22c0*/  MUFU.TANH R90, R2 ;  /* 0x00000002005a7308 */ /* 0x0002680000002400 */
[----:B------:R-:W-:Y:S01]  /*22d0*/  HMMA.16816.F32.BF16 R16, R196, R40, R64 ;  /* 0x00000028c410723c */ /* 0x000fe20000041840 */
[----:B------:R-:W5:Y:S01]  /*22e0*/  LDSM.16.M88.4 R64, [R212+0xf900] ;  /* 0x00f90000d440783b */ /* 0x000f620000000200 */
[----:B-1----:R-:W-:-:S04]  /*22f0*/  FMUL.FTZ R2, R8, c[0x0][0x320] ;  /* 0x0000c80008027a20 */ /* 0x002fc80000410000 */
[----:B------:R1:W1:Y:S02]  /*2300*/  MUFU.TANH R89, R2 ;  /* 0x0000000200597308 */ /* 0x0002640000002400 */
[----:B-1----:R-:W-:-:S06]  /*2310*/  FMUL.FTZ R2, R9, c[0x0][0x320] ;  /* 0x0000c80009027a20 */ /* 0x002fcc0000410000 */
[----:B------:R1:W1:Y:S01]  /*2320*/  MUFU.TANH R88, R2 ;  /* 0x0000000200587308 */ /* 0x0002620000002400 */
[----:B-----5:R-:W-:Y:S01]  /*2330*/  HMMA.16816.F32.BF16 R56, R188, R64, R108 ;  /* 0x00000040bc38723c */ /* 0x020fe2000004186c */
[----:B-1----:R-:W-:-:S06]  /*2340*/  FMUL.FTZ R2, R10, c[0x0][0x320] ;  /* 0x0000c8000a027a20 */ /* 0x002fcc0000410000 */
[----:B------:R1:W1:Y:S02]  /*2350*/  MUFU.TANH R87, R2 ;  /* 0x0000000200577308 */ /* 0x0002640000002400 */
[----:B-1----:R-:W-:Y:S02]  /*2360*/  FMUL.FTZ R2, R11, c[0x0][0x320] ;  /* 0x0000c8000b027a20 */ /* 0x002fe40000410000 */
[----:B------:R-:W-:Y:S04]  /*2370*/  HMMA.16816.F32.BF16 R8, R208, R46, R12 ;  /* 0x0000002ed008723c */ /* 0x000fe8000004180c */
[----:B------:R1:W1:Y:S04]  /*2380*/  MUFU.TANH R86, R2 ;  /* 0x0000000200567308 */ /* 0x0002680000002400 */
[----:B------:R-:W-:Y:S01]  /*2390*/  HMMA.16816.F32.BF16 R12, R200, R38, R24 ;  /* 0x00000026c80c723c */ /* 0x000fe20000041818 */
[----:B------:R-:W5:Y:S07]  /*23a0*/  LDSM.16.M88.4 R36, [R215+0x6800] ;  /* 0x00680000d724783b */ /* 0x000f6e0000000200 */
[----:B------:R-:W-:Y:S01]  /*23b0*/  HMMA.16816.F32.BF16 R24, R196, R42, R68 ;  /* 0x0000002ac418723c */ /* 0x000fe20000041844 */
[----:B------:R-:W-:Y:S01]  /*23c0*/  LDSM.16.M88.4 R40, [R215+0x7000] ;  /* 0x00700000d728783b */ /* 0x000fe20000000200 */
[----:B-1----:R-:W-:-:S04]  /*23d0*/  FMUL.FTZ R2, R28, c[0x0][0x320] ;  /* 0x0000c8001c027a20 */ /* 0x002fc80000410000 */
[----:B------:R1:W1:Y:S02]  /*23e0*/  MUFU.TANH R85, R2 ;  /* 0x0000000200557308 */ /* 0x0002640000002400 */
[----:B------:R-:W-:Y:S01]  /*23f0*/  HMMA.16816.F32.BF16 R44, R188, R62, R120 ;  /* 0x0000003ebc2c723c */ /* 0x000fe20000041878 */
[----:B-1----:R-:W-:-:S05]  /*2400*/  FMUL.FTZ R2, R29, c[0x0][0x320] ;  /* 0x0000c8001d027a20 */ /* 0x002fca0000410000 */
[----:B------:R1:W1:Y:S02]  /*2410*/  MUFU.TANH R84, R2 ;  /* 0x0000000200547308 */ /* 0x0002640000002400 */
[----:B-1----:R-:W-:-:S06]  /*2420*/  FMUL.FTZ R2, R30, c[0x0][0x320] ;  /* 0x0000c8001e027a20 */ /* 0x002fcc0000410000 */
[----:B------:R1:W1:Y:S02]  /*2430*/  MUFU.TANH R83, R2 ;  /* 0x0000000200537308 */ /* 0x0002640000002400 */
[----:B-1----:R-:W-:Y:S02]  /*2440*/  FMUL.FTZ R2, R31, c[0x0][0x320] ;  /* 0x0000c8001f027a20 */ /* 0x002fe40000410000 */
[----:B------:R-:W-:Y:S04]  /*2450*/  HMMA.16816.F32.BF16 R28, R208, R52, R20 ;  /* 0x00000034d01c723c */ /* 0x000fe80000041814 */
[----:B------:R1:W1:Y:S04]  /*2460*/  MUFU.TANH R82, R2 ;  /* 0x0000000200527308 */ /* 0x0002680000002400 */
[----:B------:R-:W-:Y:S08]  /*2470*/  HMMA.16816.F32.BF16 R20, R200, R48, R16 ;  /* 0x00000030c814723c */ /* 0x000ff00000041810 */
[----:B------:R-:W-:Y:S01]  /*2480*/  HMMA.16816.F32.BF16 R16, R196, R32, R76 ;  /* 0x00000020c410723c */ /* 0x000fe2000004184c */
[----:B-1----:R-:W-:-:S04]  /*2490*/  FMUL.FTZ R2, R8, c[0x0][0x320] ;  /* 0x0000c80008027a20 */ /* 0x002fc80000410000 */
[----:B------:R1:W1:Y:S02]  /*24a0*/  MUFU.TANH R81, R2 ;  /* 0x0000000200517308 */ /* 0x0002640000002400 */
[----:B-1----:R-:W-:-:S06]  /*24b0*/  FMUL.FTZ R2, R9, c[0x0][0x320] ;  /* 0x0000c80009027a20 */ /* 0x002fcc0000410000 */
[----:B------:R1:W1:Y:S02]  /*24c0*/  MUFU.TANH R80, R2 ;  /* 0x0000000200507308 */ /* 0x0002640000002400 */
[----:B-1----:R-:W-:-:S06]  /*24d0*/  FMUL.FTZ R2, R10, c[0x0][0x320] ;  /* 0x0000c8000a027a20 */ /* 0x002fcc0000410000 */
[----:B------:R1:W1:Y:S02]  /*24e0*/  MUFU.TANH R75, R2 ;  /* 0x00000002004b7308 */ /* 0x0002640000002400 */
[----:B-1----:R-:W-:Y:S02]  /*24f0*/  FMUL.FTZ R2, R11, c[0x0][0x320] ;  /* 0x0000c8000b027a20 */ /* 0x002fe40000410000 */
[----:B------:R-:W-:Y:S01]  /*2500*/  HMMA.16816.F32.BF16 R8, R208, R54, R12 ;  /* 0x00000036d008723c */ /* 0x000fe2000004180c */
[----:B------:R-:W1:Y:S03]  /*2510*/  LDSM.16.M88.4 R52, [R218+0xf100] ;  /* 0x00f10000da34783b */ /* 0x000e660000000200 */
[----:B------:R2:W1:Y:S04]  /*2520*/  MUFU.TANH R74, R2 ;  /* 0x00000002004a7308 */ /* 0x0004680000002400 */
[----:B------:R-:W-:Y:S01]  /*2530*/  HMMA.16816.F32.BF16 R12, R200, R50, R24 ;  /* 0x00000032c80c723c */ /* 0x000fe20000041818 */
[----:B------:R-:W3:Y:S07]  /*2540*/  LDSM.16.M88.4 R48, [R219+0x7800] ;  /* 0x00780000db30783b */ /* 0x000eee0000000200 */
[----:B-----5:R-:W-:Y:S01]  /*2550*/  HMMA.16816.F32.BF16 R24, R208, R36, R20 ;  /* 0x00000024d018723c */ /* 0x020fe20000041814 */
[----:B--2---:R-:W-:-:S04]  /*2560*/  FMUL.FTZ R2, R28, c[0x0][0x320] ;  /* 0x0000c8001c027a20 */ /* 0x004fc80000410000 */
[----:B------:R2:W1:Y:S11]  /*2570*/  MUFU.TANH R73, R2 ;  /* 0x0000000200497308 */ /* 0x0004760000002400 */
[----:B------:R-:W-:Y:S01]  /*2580*/  HMMA.16816.F32.BF16 R12, R208, R38, R12 ;  /* 0x00000026d00c723c */ /* 0x000fe2000004180c */
[----:B------:R-:W5:Y:S01]  /*2590*/  LDSM.16.M88.4 R36, [R218+0xf900] ;  /* 0x00f90000da24783b */ /* 0x000f620000000200 */
[----:B--2---:R-:W-:-:S06]  /*25a0*/  FMUL.FTZ R2, R29, c[0x0][0x320] ;  /* 0x0000c8001d027a20 */ /* 0x004fcc0000410000 */
[----:B------:R-:W-:Y:S01]  /*25b0*/  FMUL.FTZ R25, R25, c[0x0][0x320] ;  /* 0x0000c80019197a20 */ /* 0x000fe20000410000 */
[----:B-1----:R-:W-:Y:S01]  /*25c0*/  HMMA.16816.F32.BF16 R20, R200, R52, R16 ;  /* 0x00000034c814723c */ /* 0x002fe20000041810 */
[----:B------:R1:W2:Y:S01]  /*25d0*/  MUFU.TANH R72, R2 ;  /* 0x0000000200487308 */ /* 0x0002a20000002400 */
[----:B------:R-:W-:Y:S02]  /*25e0*/  FMUL.FTZ R26, R26, c[0x0][0x320] ;  /* 0x0000c8001a1a7a20 */ /* 0x000fe40000410000 */
[----:B------:R-:W-:-:S04]  /*25f0*/  FMUL.FTZ R27, R27, c[0x0][0x320] ;  /* 0x0000c8001b1b7a20 */ /* 0x000fc80000410000 */
[----:B---3--:R-:W-:Y:S01]  /*2600*/  HMMA.16816.F32.BF16 R16, R196, R48, R56 ;  /* 0x00000030c410723c */ /* 0x008fe20000041838 */
[----:B------:R-:W3:Y:S06]  /*2610*/  MUFU.TANH R52, R25 ;  /* 0x0000001900347308 */ /* 0x000eec0000002400 */
[----:B------:R-:W-:Y:S02]  /*2620*/  FMUL.FTZ R12, R12, c[0x0][0x320] ;  /* 0x0000c8000c0c7a20 */ /* 0x000fe40000410000 */
[----:B-1----:R-:W-:Y:S01]  /*2630*/  FMUL.FTZ R2, R30, c[0x0][0x320] ;  /* 0x0000c8001e027a20 */ /* 0x002fe20000410000 */
[----:B------:R-:W1:Y:S01]  /*2640*/  MUFU.TANH R49, R26 ;  /* 0x0000001a00317308 */ /* 0x000e620000002400 */
[----:B------:R-:W-:-:S02]  /*2650*/  FMUL.FTZ R13, R13, c[0x0][0x320] ;  /* 0x0000c8000d0d7a20 */ /* 0x000fc40000410000 */
[----:B------:R-:W-:Y:S02]  /*2660*/  FMUL.FTZ R14, R14, c[0x0][0x320] ;  /* 0x0000c8000e0e7a20 */ /* 0x000fe40000410000 */
[----:B------:R-:W-:-:S03]  /*2670*/  FMUL.FTZ R15, R15, c[0x0][0x320] ;  /* 0x0000c8000f0f7a20 */ /* 0x000fc60000410000 */
[----:B------:R1:W1:Y:S06]  /*2680*/  MUFU.TANH R65, R2 ;  /* 0x0000000200417308 */ /* 0x00026c0000002400 */
[----:B-----5:R-:W-:Y:S02]  /*2690*/  HMMA.16816.F32.BF16 R16, R200, R36, R16 ;  /* 0x00000024c810723c */ /* 0x020fe40000041810 */
[----:B------:R-:W2:Y:S01]  /*26a0*/  MUFU.TANH R48, R27 ;  /* 0x0000001b00307308 */ /* 0x000ea20000002400 */
[----:B-1----:R-:W-:-:S05]  /*26b0*/  FMUL.FTZ R2, R31, c[0x0][0x320] ;  /* 0x0000c8001f027a20 */ /* 0x002fca0000410000 */
[----:B------:R-:W-:Y:S01]  /*26c0*/  HMMA.16816.F32.BF16 R28, R196, R34, R44 ;  /* 0x00000022c41c723c */ /* 0x000fe2000004182c */
[----:B------:R-:W1:Y:S01]  /*26d0*/  LDSM.16.M88.4 R32, [R215+0x7800] ;  /* 0x00780000d720783b */ /* 0x000e620000000200 */
[----:B------:R5:W1:Y:S01]  /*26e0*/  MUFU.TANH R64, R2 ;  /* 0x0000000200407308 */ /* 0x000a620000002400 */
[----:B------:R-:W-:-:S07]  /*26f0*/  DEPBAR.LE SB0, 0x0 ;  /* 0x000080000000791a */ /* 0x000fce0000000000 */
[----:B------:R-:W1:Y:S01]  /*2700*/  MUFU.TANH R47, R12 ;  /* 0x0000000c002f7308 */ /* 0x000e620000002400 */
[----:B-----5:R-:W-:-:S07]  /*2710*/  FMUL.FTZ R2, R8, c[0x0][0x320] ;  /* 0x0000c80008027a20 */ /* 0x020fce0000410000 */
[----:B------:R-:W1:Y:S06]  /*2720*/  MUFU.TANH R46, R13 ;  /* 0x0000000d002e7308 */ /* 0x000e6c0000002400 */
[----:B------:R-:W-:Y:S02]  /*2730*/  HMMA.16816.F32.BF16 R28, R200, R54, R28 ;  /* 0x00000036c81c723c */ /* 0x000fe4000004181c */
[----:B------:R5:W1:Y:S08]  /*2740*/  MUFU.TANH R63, R2 ;  /* 0x00000002003f7308 */ /* 0x000a700000002400 */
[----:B------:R-:W1:Y:S01]  /*2750*/  MUFU.TANH R45, R14 ;  /* 0x0000000e002d7308 */ /* 0x000e620000002400 */
[----:B-----5:R-:W-:-:S07]  /*2760*/  FMUL.FTZ R2, R9, c[0x0][0x320] ;  /* 0x0000c80009027a20 */ /* 0x020fce0000410000 */
[----:B------:R1:W1:Y:S08]  /*2770*/  MUFU.TANH R44, R15 ;  /* 0x0000000f002c7308 */ /* 0x0002700000002400 */
[----:B------:R5:W2:Y:S01]  /*2780*/  MUFU.TANH R62, R2 ;  /* 0x00000002003e7308 */ /* 0x000aa20000002400 */
[----:B-1----:R-:W-:Y:S01]  /*2790*/  HMMA.16816.F32.BF16 R12, R208, R32, R16 ;  /* 0x00000020d00c723c */ /* 0x002fe20000041810 */
[----:B-----5:R-:W-:-:S06]  /*27a0*/  FMUL.FTZ R2, R10, c[0x0][0x320] ;  /* 0x0000c8000a027a20 */ /* 0x020fcc0000410000 */
[----:B------:R1:W1:Y:S11]  /*27b0*/  MUFU.TANH R61, R2 ;  /* 0x00000002003d7308 */ /* 0x0002760000002400 */
[----:B------:R-:W-:Y:S06]  /*27c0*/  @!UPT UIADD3 URZ, URZ, URZ, URZ ;  /* 0x0000003f3f3ff290 */ /* 0x000fec000fffe03f */
[----:B------:R-:W-:Y:S02]  /*27d0*/  FMUL.FTZ R12, R12, c[0x0][0x320] ;  /* 0x0000c8000c0c7a20 */ /* 0x000fe40000410000 */
[----:B------:R-:W-:Y:S02]  /*27e0*/  FMUL.FTZ R13, R13, c[0x0][0x320] ;  /* 0x0000c8000d0d7a20 */ /* 0x000fe40000410000 */
[----:B-1----:R-:W-:Y:S01]  /*27f0*/  FMUL.FTZ R2, R11, c[0x0][0x320] ;  /* 0x0000c8000b027a20 */ /* 0x002fe20000410000 */
[----:B------:R-:W1:Y:S01]  /*2800*/  MUFU.TANH R19, R12 ;  /* 0x0000000c00137308 */ /* 0x000e620000002400 */
[----:B------:R-:W-:Y:S01]  /*2810*/  HMMA.16816.F32.BF16 R8, R188, R66, R124 ;  /* 0x00000042bc08723c */ /* 0x000fe2000004187c */
[----:B------:R-:W-:Y:S02]  /*2820*/  FMUL.FTZ R14, R14, c[0x0][0x320] ;  /* 0x0000c8000e0e7a20 */ /* 0x000fe40000410000 */
[----:B------:R-:W-:-:S04]  /*2830*/  FMUL.FTZ R15, R15, c[0x0][0x320] ;  /* 0x0000c8000f0f7a20 */ /* 0x000fc80000410000 */
[----:B------:R5:W1:Y:S08]  /*2840*/  MUFU.TANH R60, R2 ;  /* 0x00000002003c7308 */ /* 0x000a700000002400 */
[----:B------:R1:W1:Y:S01]  /*2850*/  MUFU.TANH R18, R13 ;  /* 0x0000000d00127308 */ /* 0x0002620000002400 */
[----:B-----5:R-:W-:-:S08]  /*2860*/  FMUL.FTZ R2, R24, c[0x0][0x320] ;  /* 0x0000c80018027a20 */ /* 0x020fd00000410000 */
[----:B------:R-:W-:Y:S01]  /*2870*/  HMMA.16816.F32.BF16 R8, R196, R50, R8 ;  /* 0x00000032c408723c */ /* 0x000fe20000041808 */
[----:B------:R1:W1:Y:S07]  /*2880*/  MUFU.TANH R53, R2 ;  /* 0x0000000200357308 */ /* 0x00026e0000002400 */
[C---:B------:R-:W-:Y:S08]  /*2890*/  HMMA.16816.F32.BF16 R24, R208.reuse, R40, R20 ;  /* 0x00000028d018723c */ /* 0x040ff00000041814 */
[----:B------:R-:W-:Y:S08]  /*28a0*/  HMMA.16816.F32.BF16 R20, R208, R42, R28 ;  /* 0x0000002ad014723c */ /* 0x000ff0000004181c */
[----:B------:R-:W-:Y:S08]  /*28b0*/  HMMA.16816.F32.BF16 R8, R200, R38, R8 ;  /* 0x00000026c808723c */ /* 0x000ff00000041808 */
[----:B------:R-:W-:-:S02]  /*28c0*/  FMUL.FTZ R25, R25, c[0x0][0x320] ;  /* 0x0000c80019197a20 */ /* 0x000fc40000410000 */
[----:B------:R-:W-:Y:S02]  /*28d0*/  FMUL.FTZ R26, R26, c[0x0][0x320] ;  /* 0x0000c8001a1a7a20 */ /* 0x000fe40000410000 */
[----:B------:R-:W-:Y:S01]  /*28e0*/  FMUL.FTZ R27, R27, c[0x0][0x320] ;  /* 0x0000c8001b1b7a20 */ /* 0x000fe20000410000 */
[----:B------:R1:W1:Y:S01]  /*28f0*/  MUFU.TANH R40, R25 ;  /* 0x0000001900287308 */ /* 0x0002620000002400 */
[----:B------:R-:W-:Y:S02]  /*2900*/  FMUL.FTZ R24, R24, c[0x0][0x320] ;  /* 0x0000c80018187a20 */ /* 0x000fe40000410000 */
[----:B------:R-:W-:Y:S02]  /*2910*/  FMUL.FTZ R20, R20, c[0x0][0x320] ;  /* 0x0000c80014147a20 */ /* 0x000fe40000410000 */
[----:B------:R-:W-:Y:S02]  /*2920*/  FMUL.FTZ R21, R21, c[0x0][0x320] ;  /* 0x0000c80015157a20 */ /* 0x000fe40000410000 */
[----:B------:R-:W-:Y:S01]  /*2930*/  FMUL.FTZ R22, R22, c[0x0][0x320] ;  /* 0x0000c80016167a20 */ /* 0x000fe20000410000 */
[----:B------:R1:W1:Y:S01]  /*2940*/  MUFU.TANH R37, R26 ;  /* 0x0000001a00257308 */ /* 0x0002620000002400 */
[----:B------:R-:W-:-:S02]  /*2950*/  FMUL.FTZ R23, R23, c[0x0][0x320] ;  /* 0x0000c80017177a20 */ /* 0x000fc40000410000 */
[----:B------:R-:W-:Y:S05]  /*2960*/  HMMA.16816.F32.BF16 R8, R208, R34, R8 ;  /* 0x00000022d008723c */ /* 0x000fea0000041808 */
[----:B------:R1:W1:Y:S08]  /*2970*/  MUFU.TANH R36, R27 ;  /* 0x0000001b00247308 */ /* 0x0002700000002400 */
[----:B------:R1:W1:Y:S08]  /*2980*/  MUFU.TANH R41, R24 ;  /* 0x0000001800297308 */ /* 0x0002700000002400 */
[----:B------:R1:W1:Y:S03]  /*2990*/  MUFU.TANH R27, R20 ;  /* 0x00000014001b7308 */ /* 0x0002660000002400 */
[----:B------:R-:W-:-:S02]  /*29a0*/  FMUL.FTZ R8, R8, c[0x0][0x320] ;  /* 0x0000c80008087a20 */ /* 0x000fc40000410000 */
[----:B------:R-:W-:Y:S02]  /*29b0*/  FMUL.FTZ R9, R9, c[0x0][0x320] ;  /* 0x0000c80009097a20 */ /* 0x000fe40000410000 */
[----:B------:R-:W-:Y:S01]  /*29c0*/  FMUL.FTZ R10, R10, c[0x0][0x320] ;  /* 0x0000c8000a0a7a20 */ /* 0x000fe20000410000 */
[----:B------:R1:W1:Y:S01]  /*29d0*/  MUFU.TANH R26, R21 ;  /* 0x00000015001a7308 */ /* 0x0002620000002400 */
[----:B------:R-:W-:-:S07]  /*29e0*/  FMUL.FTZ R11, R11, c[0x0][0x320] ;  /* 0x0000c8000b0b7a20 */ /* 0x000fce0000410000 */
[----:B------:R1:W1:Y:S08]  /*29f0*/  MUFU.TANH R25, R23 ;  /* 0x0000001700197308 */ /* 0x0002700000002400 */
[----:B------:R-:W1:Y:S08]  /*2a00*/  MUFU.TANH R22, R22 ;  /* 0x0000001600167308 */ /* 0x000e700000002400 */
[----:B------:R1:W1:Y:S08]  /*2a10*/  MUFU.TANH R24, R14 ;  /* 0x0000000e00187308 */ /* 0x0002700000002400 */
[----:B------:R1:W1:Y:S08]  /*2a20*/  MUFU.TANH R23, R15 ;  /* 0x0000000f00177308 */ /* 0x0002700000002400 */
[----:B------:R1:W1:Y:S08]  /*2a30*/  MUFU.TANH R17, R8 ;  /* 0x0000000800117308 */ /* 0x0002700000002400 */
[----:B------:R1:W1:Y:S08]  /*2a40*/  MUFU.TANH R16, R9 ;  /* 0x0000000900107308 */ /* 0x0002700000002400 */
[----:B------:R1:W1:Y:S08]  /*2a50*/  MUFU.TANH R21, R10 ;  /* 0x0000000a00157308 */ /* 0x0002700000002400 */
[----:B------:R1:W1:Y:S01]  /*2a60*/  MUFU.TANH R20, R11 ;  /* 0x0000000b00147308 */ /* 0x0002620000002400 */
[----:B------:R-:W-:Y:S06]  /*2a70*/  BAR.SYNC.DEFER_BLOCKING 0x0 ;  /* 0x0000000000007b1d */ /* 0x000fec0000010000 */
[----:B------:R-:W-:Y:S05]  /*2a80*/  @!P1 BRA `(.L_x_1) ;  /* 0x0000026000009947 */ /* 0x000fea0003800000 */
[----:B--234-:R-:W-:Y:S01]  /*2a90*/  ULEA.HI.SX32 UR5, UR18, 0xfffffffe, 0x19 ;  /* 0xfffffffe12057891 */ /* 0x01cfe2000f8fca3f */
[----:B-1----:R-:W-:-:S03]  /*2aa0*/  IMAD.SHL.U32 R14, R135, 0x2, RZ ;  /* 0x00000002870e7824 */ /* 0x002fc600078e00ff */
[----:B------:R-:W-:Y:S02]  /*2ab0*/  USHF.R.S32.HI UR4, URZ, 0x1f, UR5 ;  /* 0x0000001f3f047899 */ /* 0x000fe40008011405 */
[----:B------:R-:W-:Y:S01]  /*2ac0*/  UIMAD UR9, UR9, UR5, URZ ;  /* 0x00000005090972a4 */ /* 0x000fe2000f8e023f */
[----:B------:R-:W-:Y:S01]  /*2ad0*/  IMAD.U32 R6, RZ, RZ, UR5 ;  /* 0x00000005ff067e24 */ /* 0x000fe2000f8e00ff */
[----:B------:R-:W-:Y:S02]  /*2ae0*/  USHF.L.U32 UR5, UR6, 0x6, URZ ;  /* 0x0000000606057899 */ /* 0x000fe4000800063f */
[----:B------:R-:W-:Y:S01]  /*2af0*/  UIMAD UR4, UR4, UR10, UR9 ;  /* 0x0000000a040472a4 */ /* 0x000fe2000f8e0209 */
[----:B------:R-:W-:Y:S01]  /*2b00*/  IMAD.WIDE.U32 R6, R6, UR10, R136 ;  /* 0x0000000a06067c25 */ /* 0x000fe2000f8e0088 */
[----:B------:R-:W-:Y:S02]  /*2b10*/  USHF.L.U64.HI UR6, UR6, 0x6, UR7 ;  /* 0x0000000606067899 */ /* 0x000fe40008010207 */
[----:B------:R-:W-:Y:S01]  /*2b20*/  UIADD3 UR7, UP0, UR20, 0x80, URZ ;  /* 0x0000008014077890 */ /* 0x000fe2000ff1e03f */
[----:B------:R-:W-:Y:S01]  /*2b30*/  IMAD.U32 R12, RZ, RZ, UR5 ;  /* 0x00000005ff0c7e24 */ /* 0x000fe2000f8e00ff */
[----:B------:R-:W-:-:S02]  /*2b40*/  IADD3 R3, R7, UR4, RZ ;  /* 0x0000000407037c10 */ /* 0x000fc4000fffe0ff */
[----:B------:R-:W-:Y:S01]  /*2b50*/  LEA R2, P2, R6, c[0x0][0x1c8], 0x1 ;  /* 0x0000720006027a11 */ /* 0x000fe200078408ff */
[----:B------:R-:W-:-:S03]  /*2b60*/  UIADD3.X UR4, URZ, UR14, URZ, UP0, !UPT ;  /* 0x0000000e3f047290 */ /* 0x000fc600087fe43f */
[----:B------:R-:W-:Y:S02]  /*2b70*/  LEA.HI.X R3, R6, c[0x0][0x1cc], R3, 0x1, P2 ;  /* 0x0000730006037a11 */ /* 0x000fe400010f0c03 */
[----:B------:R-:W-:Y:S02]  /*2b80*/  IADD3 R6, P5, R2, UR5, RZ ;  /* 0x0000000502067c10 */ /* 0x000fe4000ffbe0ff */
[----:B------:R-:W-:Y:S01]  /*2b90*/  IADD3 R12, P4, P2, R12, 0x80, R2 ;  /* 0x000000800c0c7810 */ /* 0x000fe20007a9e002 */
[----:B------:R-:W-:Y:S01]  /*2ba0*/  @!PT LDS RZ, [RZ] ;  /* 0x00000000fffff984 */ /* 0x000fe20000000800 */
[----:B------:R-:W-:Y:S01]  /*2bb0*/  @!PT LDS RZ, [RZ] ;  /* 0x00000000fffff984 */ /* 0x000fe20000000800 */
[----:B------:R-:W-:Y:S01]  /*2bc0*/  @!PT LDS RZ, [RZ] ;  /* 0x00000000fffff984 */ /* 0x000fe20000000800 */
[----:B------:R1:W-:Y:S01]  /*2bd0*/  LDGSTS.E.BYPASS.LTC128B.128 [R14+0x8100], [R2.64], !P3 ;  /* 0x08100000020e7fae */ /* 0x0003e2000d901d56 */
[----:B------:R-:W-:Y:S02]  /*2be0*/  IADD3.X R7, R3, UR6, RZ, P5, !PT ;  /* 0x0000000603077c10 */ /* 0x000fe4000affe4ff */
[----:B------:R-:W-:Y:S01]  /*2bf0*/  IADD3.X R13, RZ, UR6, R3, P4, P2 ;  /* 0x00000006ff0d7c10 */ /* 0x000fe2000a7e4403 */
[----:B------:R1:W-:Y:S01]  /*2c00*/  LDGSTS.E.BYPASS.LTC128B.128 [R14+0xc100], [R2.64+0x80], !P0 ;  /* 0x0c100080020e7fae */ /* 0x0003e2000c101d56 */
[----:B------:R-:W-:-:S03]  /*2c10*/  IADD3 R10, P5, R6, UR7, RZ ;  /* 0x00000007060a7c10 */ /* 0x000fc6000ffbe0ff */
[----:B------:R2:W-:Y:S01]  /*2c20*/  LDGSTS.E.BYPASS.LTC128B.128 [R14+0x9100], [R6.64], !P3 ;  /* 0x09100000060e7fae */ /* 0x0005e2000d901d56 */
[----:B------:R-:W-:-:S03]  /*2c30*/  IADD3.X R11, R7, UR4, RZ, P5, !PT ;  /* 0x00000004070b7c10 */ /* 0x000fc6000affe4ff */
[----:B------:R3:W-:Y:S01]  /*2c40*/  LDGSTS.E.BYPASS.LTC128B.128 [R14+0xd100], [R12.64], !P0 ;  /* 0x0d1000000c0e7fae */ /* 0x0007e2000c101d56 */
[----:B-1----:R-:W-:-:S04]  /*2c50*/  IADD3 R2, P2, R6, UR5, RZ ;  /* 0x0000000506027c10 */ /* 0x002fc8000ff5e0ff */
[----:B------:R-:W-:Y:S02]  /*2c60*/  IADD3.X R3, R7, UR6, RZ, P2, !PT ;  /* 0x0000000607037c10 */ /* 0x000fe400097fe4ff */
[C---:B------:R-:W-:Y:S02]  /*2c70*/  IADD3 R8, P4, R2.reuse, UR5, RZ ;  /* 0x0000000502087c10 */ /* 0x040fe4000ff9e0ff */
[----:B--2---:R-:W-:Y:S01]  /*2c80*/  IADD3 R6, P2, R2, UR7, RZ ;  /* 0x0000000702067c10 */ /* 0x004fe2000ff5e0ff */
[----:B------:R3:W-:Y:S01]  /*2c90*/  LDGSTS.E.BYPASS.LTC128B.128 [R14+0xa100], [R2.64], !P3 ;  /* 0x0a100000020e7fae */ /* 0x0007e2000d901d56 */
[C---:B------:R-:W-:Y:S02]  /*2ca0*/  IADD3.X R9, R3.reuse, UR6, RZ, P4, !PT ;  /* 0x0000000603097c10 */ /* 0x040fe4000a7fe4ff */
[----:B------:R-:W-:Y:S01]  /*2cb0*/  IADD3.X R7, R3, UR4, RZ, P2, !PT ;  /* 0x0000000403077c10 */ /* 0x000fe200097fe4ff */
[----:B------:R3:W-:Y:S04]  /*2cc0*/  LDGSTS.E.BYPASS.LTC128B.128 [R14+0xe100], [R10.64], !P0 ;  /* 0x0e1000000a0e7fae */ /* 0x0007e8000c101d56 */
[----:B------:R3:W-:Y:S04]  /*2cd0*/  LDGSTS.E.BYPASS.LTC128B.128 [R14+0xb100], [R8.64], !P3 ;  /* 0x0b100000080e7fae */ /* 0x0007e8000d901d56 */
[----:B------:R3:W-:Y:S02]  /*2ce0*/  LDGSTS.E.BYPASS.LTC128B.128 [R14+0xf100], [R6.64], !P0 ;  /* 0x0f100000060e7fae */ /* 0x0007e4000c101d56 */
.L_x_1:
[----:B-1234-:R-:W-:Y:S01]  /*2cf0*/  SHF.R.S32.HI R2, RZ, 0x1f, R132 ;  /* 0x0000001fff027819 */ /* 0x01efe20000011484 */
[----:B------:R-:W-:Y:S01]  /*2d00*/  UIMAD UR8, UR13, -0x80, UR8 ;  /* 0xffffff800d0878a4 */ /* 0x000fe2000f8e0208 */
[----:B------:R-:W-:Y:S01]  /*2d10*/  IMAD.SHL.U32 R213, R4, 0x2, RZ ;  /* 0x0000000204d57824 */ /* 0x000fe200078e00ff */
[----:B------:R-:W0:Y:S01]  /*2d20*/  LDGDEPBAR ;  /* 0x00000000000079af */ /* 0x000e220000000000 */
[----:B------:R-:W-:-:S02]  /*2d30*/  LEA.HI R3, R2, R132, RZ, 0x2 ;  /* 0x0000008402037211 */ /* 0x000fc400078f10ff */
[--C-:B------:R-:W-:Y:S02]  /*2d40*/  IMAD R214, R5, 0x2, R213.reuse ;  /* 0x0000000205d67824 */ /* 0x100fe400078e02d5 */
[----:B------:R-:W-:Y:S01]  /*2d50*/  LOP3.LUT R2, R3, 0x7ffffffc, RZ, 0xc0, !PT ;  /* 0x7ffffffc03027812 */ /* 0x000fe200078ec0ff */
[----:B------:R1:W-:Y:S01]  /*2d60*/  STL [R1+0x50], R3 ;  /* 0x0000500301007387 */ /* 0x0003e20000100800 */
[C---:B------:R-:W-:Y:S02]  /*2d70*/  IMAD R217, R0.reuse, 0x2, R213 ;  /* 0x0000000200d97824 */ /* 0x040fe400078e02d5 */
[----:B------:R-:W-:Y:S02]  /*2d80*/  IMAD R216, R0, 0x2, R214 ;  /* 0x0000000200d87824 */ /* 0x000fe400078e02d6 */
[----:B------:R-:W-:Y:S02]  /*2d90*/  IMAD.IADD R2, R132, 0x1, -R2 ;  /* 0x0000000184027824 */ /* 0x000fe400078e0a02 */
[----:B-1----:R-:W-:-:S04]  /*2da0*/  IMAD.U32 R3, RZ, RZ, UR8 ;  /* 0x00000008ff037e24 */ /* 0x002fc8000f8e00ff */
[----:B------:R-:W-:-:S05]  /*2db0*/  IMAD R2, R2, -0x2, R3 ;  /* 0xfffffffe02027824 */ /* 0x000fca00078e0203 */
[C---:B------:R-:W-:Y:S02]  /*2dc0*/  ISETP.GT.AND P6, PT, R2.reuse, RZ, PT ;  /* 0x000000ff0200720c */ /* 0x040fe40003fc4270 */
[C---:B------:R-:W-:Y:S02]  /*2dd0*/  ISETP.GT.AND P5, PT, R2.reuse, 0x1, PT ;  /* 0x000000010200780c */ /* 0x040fe40003fa4270 */
[----:B------:R-:W-:Y:S02]  /*2de0*/  ISETP.GT.AND P4, PT, R2, 0x8, PT ;  /* 0x000000080200780c */ /* 0x000fe40003f84270 */
[----:B------:R-:W-:Y:S02]  /*2df0*/  FSEL R8, R134, -INF , P6 ;  /* 0xff80000086087808 */ /* 0x000fe40003000000 */
[----:B------:R-:W-:Y:S02]  /*2e00*/  FSEL R9, R133, -INF , P5 ;  /* 0xff80000085097808 */ /* 0x000fe40002800000 */
[----:B------:R-:W-:-:S02]  /*2e10*/  ISETP.GT.AND P2, PT, R2, 0x9, PT ;  /* 0x000000090200780c */ /* 0x000fc40003f44270 */
[----:B------:R-:W-:Y:S02]  /*2e20*/  FSEL R10, R129, -INF , P4 ;  /* 0xff800000810a7808 */ /* 0x000fe40002000000 */
[----:B------:R-:W-:Y:S02]  /*2e30*/  FMNMX.FTZ R68, R8, R9, !PT ;  /* 0x0000000908447209 */ /* 0x000fe40007810000 */
[----:B------:R-:W-:Y:S02]  /*2e40*/  FSEL R12, R131, -INF , P6 ;  /* 0xff800000830c7808 */ /* 0x000fe40003000000 */
[----:B------:R-:W-:Y:S02]  /*2e50*/  ISETP.GT.AND P6, PT, R2, 0x10, PT ;  /* 0x000000100200780c */ /* 0x000fe40003fc4270 */
[----:B------:R-:W-:Y:S02]  /*2e60*/  FSEL R11, R128, -INF , P2 ;  /* 0xff800000800b7808 */ /* 0x000fe40001000000 */
[----:B------:R-:W-:-:S02]  /*2e70*/  FMNMX.FTZ R68, R10, R68, !PT ;  /* 0x000000440a447209 */ /* 0x000fc40007810000 */
[----:B------:R-:W-:Y:S02]  /*2e80*/  FSEL R13, R130, -INF , P5 ;  /* 0xff800000820d7808 */ /* 0x000fe40002800000 */
[C---:B------:R-:W-:Y:S02]  /*2e90*/  ISETP.GT.AND P5, PT, R2.reuse, 0x11, PT ;  /* 0x000000110200780c */ /* 0x040fe40003fa4270 */
[----:B------:R-:W-:Y:S02]  /*2ea0*/  FSEL R28, R105, -INF , P6 ;  /* 0xff800000691c7808 */ /* 0x000fe40003000000 */
[----:B------:R-:W-:Y:S02]  /*2eb0*/  FMNMX.FTZ R68, R11, R68, !PT ;  /* 0x000000440b447209 */ /* 0x000fe40007810000 */
        /* <DEDUP_REMOVED lines=9> */
[----:B------:R-:W-:Y:S02]  /*2f50*/  ISETP.GT.AND P6, PT, R2, 0x20, PT ;  /* 0x000000200200780c */ /* 0x000fe40003fc4270 */
[----:B------:R-:W-:Y:S02]  /*2f60*/  FSEL R31, R96, -INF , P2 ;  /* 0xff800000601f7808 */ /* 0x000fe40001000000 */
[----:B------:R-:W-:Y:S02]  /*2f70*/  FMNMX.FTZ R68, R30, R68, !PT ;  /* 0x000000441e447209 */ /* 0x000fe40007810000 */
[----:B------:R-:W-:Y:S02]  /*2f80*/  FSEL R33, R98, -INF , P5 ;  /* 0xff80000062217808 */ /* 0x000fe40002800000 */
[----:B------:R-:W-:-:S02]  /*2f90*/  ISETP.GT.AND P5, PT, R2, 0x21, PT ;  /* 0x000000210200780c */ /* 0x000fc40003fa4270 */
[----:B------:R-:W-:Y:S02]  /*2fa0*/  FSEL R71, R93, -INF , P6 ;  /* 0xff8000005d477808 */ /* 0x000fe40003000000 */
[----:B------:R-:W-:Y:S02]  /*2fb0*/  FMNMX.FTZ R68, R31, R68, !PT ;  /* 0x000000441f447209 */ /* 0x000fe40007810000 */
[----:B------:R-:W-:Y:S02]  /*2fc0*/  FMNMX.FTZ R3, R12, R13, !PT ;  /* 0x0000000d0c037209 */ /* 0x000fe40007810000 */
[----:B------:R-:W-:Y:S02]  /*2fd0*/  FSEL R69, R95, -INF , P4 ;  /* 0xff8000005f457808 */ /* 0x000fe40002000000 */
[----:B------:R-:W-:Y:S02]  /*2fe0*/  ISETP.GT.AND P4, PT, R2, 0x28, PT ;  /* 0x000000280200780c */ /* 0x000fe40003f84270 */
[----:B------:R-:W-:-:S02]  /*2ff0*/  FSEL R109, R92, -INF , P5 ;  /* 0xff8000005c6d7808 */ /* 0x000fc40002800000 */
[----:B------:R-:W-:Y:S02]  /*3000*/  FMNMX.FTZ R68, R71, R68, !PT ;  /* 0x0000004447447209 */ /* 0x000fe40007810000 */
[----:B------:R-:W-:Y:S02]  /*3010*/  FMNMX.FTZ R3, R14, R3, !PT ;  /* 0x000000030e037209 */ /* 0x000fe40007810000 */
[----:B------:R-:W-:Y:S02]  /*3020*/  FSEL R70, R94, -INF , P2 ;  /* 0xff8000005e467808 */ /* 0x000fe40001000000 */
[----:B------:R-:W-:Y:S02]  /*3030*/  ISETP.GT.AND P2, PT, R2, 0x29, PT ;  /* 0x000000290200780c */ /* 0x000fe40003f44270 */
[----:B------:R-:W-:Y:S02]  /*3040*/  FSEL R108, R89, -INF , P4 ;  /* 0xff800000596c7808 */ /* 0x000fe40002000000 */
[----:B------:R-:W-:-:S02]  /*3050*/  FMNMX.FTZ R68, R109, R68, !PT ;  /* 0x000000446d447209 */ /* 0x000fc40007810000 */
[----:B------:R-:W-:Y:S02]  /*3060*/  FMNMX.FTZ R3, R15, R3, !PT ;  /* 0x000000030f037209 */ /* 0x000fe40007810000 */
[----:B------:R-:W-:Y:S02]  /*3070*/  FSEL R112, R91, -INF , P6 ;  /* 0xff8000005b707808 */ /* 0x000fe40003000000 */
[----:B------:R-:W-:Y:S02]  /*3080*/  ISETP.GT.AND P6, PT, R2, 0x30, PT ;  /* 0x000000300200780c */ /* 0x000fe40003fc4270 */
[----:B------:R-:W-:Y:S02]  /*3090*/  FSEL R110, R88, -INF , P2 ;  /* 0xff800000586e7808 */ /* 0x000fe40001000000 */
[----:B------:R-:W-:Y:S02]  /*30a0*/  FMNMX.FTZ R68, R108, R68, !PT ;  /* 0x000000446c447209 */ /* 0x000fe40007810000 */
[----:B------:R-:W-:-:S02]  /*30b0*/  FMNMX.FTZ R3, R32, R3, !PT ;  /* 0x0000000320037209 */ /* 0x000fc40007810000 */
[----:B------:R-:W-:Y:S02]  /*30c0*/  FSEL R113, R90, -INF , P5 ;  /* 0xff8000005a717808 */ /* 0x000fe40002800000 */
[----:B------:R-:W-:Y:S02]  /*30d0*/  ISETP.GT.AND P5, PT, R2, 0x31, PT ;  /* 0x000000310200780c */ /* 0x000fe40003fa4270 */
[----:B------:R-:W-:Y:S02]  /*30e0*/  FSEL R136, R85, -INF , P6 ;  /* 0xff80000055887808 */ /* 0x000fe40003000000 */
[----:B------:R-:W-:Y:S02]  /*30f0*/  FMNMX.FTZ R68, R110, R68, !PT ;  /* 0x000000446e447209 */ /* 0x000fe40007810000 */
[----:B------:R-:W-:Y:S02]  /*3100*/  FMNMX.FTZ R3, R33, R3, !PT ;  /* 0x0000000321037209 */ /* 0x000fe40007810000 */
[----:B------:R-:W-:-:S02]  /*3110*/  FSEL R124, R87, -INF , P4 ;  /* 0xff800000577c7808 */ /* 0x000fc40002000000 */
[----:B------:R-:W-:Y:S02]  /*3120*/  ISETP.GT.AND P4, PT, R2, 0x38, PT ;  /* 0x000000380200780c */ /* 0x000fe40003f84270 */
[----:B------:R-:W-:Y:S02]  /*3130*/  FSEL R138, R84, -INF , P5 ;  /* 0xff800000548a7808 */ /* 0x000fe40002800000 */
[----:B------:R-:W-:Y:S02]  /*3140*/  FMNMX.FTZ R68, R136, R68, !PT ;  /* 0x0000004488447209 */ /* 0x000fe40007810000 */
        /* <DEDUP_REMOVED lines=59> */
[----:B------:R-:W-:Y:S01]  /*3500*/  FMNMX.FTZ R68, R193, R68, !PT ;  /* 0x00000044c1447209 */ /* 0x000fe20007810000 */
[----:B------:R-:W-:Y:S01]  /*3510*/  LDSM.16.MT88.4 R40, [R214+0x4100] ;  /* 0x00410000d628783b */ /* 0x000fe20000004200 */
        /* <DEDUP_REMOVED lines=12> */
[----:B------:R-:W-:Y:S01]  /*35e0*/  ISETP.GT.AND P5, PT, R2, 0x71, PT ;  /* 0x000000710200780c */ /* 0x000fe20003fa4270 */
[----:B------:R-:W-:Y:S01]  /*35f0*/  LDSM.16.MT88.4 R36, [R213+0x900] ;  /* 0x00090000d524783b */ /* 0x000fe20000004200 */
        /* <DEDUP_REMOVED lines=14> */
[----:B------:R-:W-:Y:S01]  /*36e0*/  FMNMX.FTZ R68, R244, R68, !PT ;  /* 0x00000044f4447209 */ /* 0x000fe20007810000 */
[----:B------:R-:W-:Y:S01]  /*36f0*/  LDSM.16.MT88.4 R16, [R214+0x100] ;  /* 0x00010000d610783b */ /* 0x000fe20000004200 */
[----:B------:R-:W-:Y:S02]  /*3700*/  FMNMX.FTZ R2, R206, R2, !PT ;  /* 0x00000002ce027209 */ /* 0x000fe40007810000 */
[----:B------:R-:W-:Y:S02]  /*3710*/  FMNMX.FTZ R68, R247, R68, !PT ;  /* 0x00000044f7447209 */ /* 0x000fe40007810000 */
[----:B------:R-:W-:Y:S02]  /*3720*/  FMNMX.FTZ R2, R205, R2, !PT ;  /* 0x00000002cd027209 */ /* 0x000fe40007810000 */
[----:B------:R-:W-:Y:S01]  /*3730*/  FSEL R248, R24, -INF , P6 ;  /* 0xff80000018f87808 */ /* 0x000fe20003000000 */
[----:B------:R-:W1:Y:S01]  /*3740*/  SHFL.BFLY PT, R3, R68, 0x2, 0x1f ;  /* 0x0c401f0044037f89 */ /* 0x000e6200000e0000 */
[----:B------:R-:W-:-:S02]  /*3750*/  FMNMX.FTZ R2, R207, R2, !PT ;  /* 0x00000002cf027209 */ /* 0x000fc40007810000 */
[----:B------:R-:W-:Y:S01]  /*3760*/  FSEL R250, R23, -INF , P5 ;  /* 0xff80000017fa7808 */ /* 0x000fe20002800000 */
[----:B------:R-:W-:Y:S01]  /*3770*/  LDSM.16.MT88.4 R24, [R216+0x100] ;  /* 0x00010000d818783b */ /* 0x000fe20000004200 */
[----:B------:R-:W-:Y:S02]  /*3780*/  FMNMX.FTZ R2, R235, R2, !PT ;  /* 0x00000002eb027209 */ /* 0x000fe40007810000 */
[----:B------:R-:W-:Y:S02]  /*3790*/  FSEL R249, R21, -INF , P4 ;  /* 0xff80000015f97808 */ /* 0x000fe40002000000 */
[----:B------:R-:W-:Y:S02]  /*37a0*/  FMNMX.FTZ R2, R248, R2, !PT ;  /* 0x00000002f8027209 */ /* 0x000fe40007810000 */
[----:B------:R-:W-:Y:S02]  /*37b0*/  FSEL R114, R20, -INF , P2 ;  /* 0xff80000014727808 */ /* 0x000fe40001000000 */
[----:B------:R-:W-:Y:S01]  /*37c0*/  FMNMX.FTZ R2, R250, R2, !PT ;  /* 0x00000002fa027209 */ /* 0x000fe20007810000 */
[----:B------:R-:W-:Y:S03]  /*37d0*/  LDSM.16.MT88.4 R20, [R213+0x100] ;  /* 0x00010000d514783b */ /* 0x000fe60000004200 */
[----:B------:R-:W-:-:S04]  /*37e0*/  FMNMX.FTZ R2, R249, R2, !PT ;  /* 0x00000002f9027209 */ /* 0x000fc80007810000 */
[----:B------:R-:W-:Y:S02]  /*37f0*/  FMNMX.FTZ R2, R114, R2, !PT ;  /* 0x0000000272027209 */ /* 0x000fe40007810000 */
[----:B-1----:R-:W-:-:S03]  /*3800*/  FMNMX.FTZ R68, R68, R3, !PT ;  /* 0x0000000344447209 */ /* 0x002fc60007810000 */
[----:B------:R-:W1:Y:S04]  /*3810*/  SHFL.BFLY PT, R3, R2, 0x2, 0x1f ;  /* 0x0c401f0002037f89 */ /* 0x000e6800000e0000 */
[----:B------:R-:W2:Y:S01]  /*3820*/  SHFL.BFLY PT, R6, R68, 0x1, 0x1f ;  /* 0x0c201f0044067f89 */ /* 0x000ea200000e0000 */
[----:B-1----:R-:W-:Y:S02]  /*3830*/  FMNMX.FTZ R2, R2, R3, !PT ;  /* 0x0000000302027209 */ /* 0x002fe40007810000 */
[----:B--2---:R-:W-:-:S03]  /*3840*/  FMNMX.FTZ R68, R68, R6, !PT ;  /* 0x0000000644447209 */ /* 0x004fc60007810000 */
[----:B------:R-:W1:Y:S01]  /*3850*/  SHFL.BFLY PT, R7, R2, 0x1, 0x1f ;  /* 0x0c201f0002077f89 */ /* 0x000e6200000e0000 */
[C---:B------:R-:W-:Y:S01]  /*3860*/  FSETP.NEU.FTZ.AND P2, PT, R68.reuse, -INF , PT ;  /* 0xff8000004400780b */ /* 0x040fe20003f5d000 */
[----:B------:R-:W-:-:S05]  /*3870*/  FMUL.FTZ R6, R68, c[0x0][0x2d0] ;  /* 0x0000b40044067a20 */ /* 0x000fca0000410000 */
[----:B------:R-:W-:-:S05]  /*3880*/  FSEL R6, R6, RZ, P2 ;  /* 0x000000ff06067208 */ /* 0x000fca0001000000 */
[--C-:B------:R-:W-:Y:S02]  /*3890*/  FFMA.FTZ R3, R8, c[0x0][0x2d0], -R6.reuse ;  /* 0x0000b40008037a23 */ /* 0x100fe40000010806 */
[--C-:B------:R-:W-:Y:S02]  /*38a0*/  FFMA.FTZ R0, R28, c[0x0][0x2d0], -R6.reuse ;  /* 0x0000b4001c007a23 */ /* 0x100fe40000010806 */
[----:B------:R2:W-:Y:S08]  /*38b0*/  MUFU.EX2 R163, R3 ;  /* 0x0000000300a37308 */ /* 0x0005f00000000800 */
[----:B------:R3:W-:Y:S01]  /*38c0*/  MUFU.EX2 R161, R0 ;  /* 0x0000000000a17308 */ /* 0x0007e20000000800 */
[----:B--2---:R-:W-:-:S07]  /*38d0*/  FFMA.FTZ R3, R9, c[0x0][0x2d0], -R6 ;  /* 0x0000b40009037a23 */ /* 0x004fce0000010806 */
[----:B------:R1:W2:Y:S01]  /*38e0*/  MUFU.EX2 R111, R3 ;  /* 0x00000003006f7308 */ /* 0x0002a20000000800 */
[----:B---3--:R-:W-:-:S07]  /*38f0*/  FFMA.FTZ R0, R29, c[0x0][0x2d0], -R6 ;  /* 0x0000b4001d007a23 */ /* 0x008fce0000010806 */
[----:B------:R3:W-:Y:S01]  /*3900*/  MUFU.EX2 R180, R0 ;  /* 0x0000000000b47308 */ /* 0x0007e20000000800 */
[----:B-1----:R-:W-:Y:S01]  /*3910*/  FMNMX.FTZ R3, R2, R7, !PT ;  /* 0x0000000702037209 */ /* 0x002fe20007810000 */
[--C-:B------:R-:W-:Y:S01]  /*3920*/  FFMA.FTZ R2, R10, c[0x0][0x2d0], -R6.reuse ;  /* 0x0000b4000a027a23 */ /* 0x100fe20000010806 */
[----:B--2---:R-:W-:Y:S01]  /*3930*/  F2FP.BF16.PACK_AB R8, R111, R163 ;  /* 0x000000a36f08723e */ /* 0x004fe200000010ff */
[----:B------:R-:W-:Y:S01]  /*3940*/  FFMA.FTZ R7, R11, c[0x0][0x2d0], -R6 ;  /* 0x0000b4000b077a23 */ /* 0x000fe20000010806 */
[----:B------:R-:W-:-:S03]  /*3950*/  FSETP.NEU.FTZ.AND P2, PT, R3, -INF , PT ;  /* 0xff8000000300780b */ /* 0x000fc60003f5d000 */
[----:B------:R1:W-:Y:S01]  /*3960*/  MUFU.EX2 R34, R2 ;  /* 0x0000000200227308 */ /* 0x0003e20000000800 */
[----:B---3--:R-:W-:-:S07]  /*3970*/  FFMA.FTZ R0, R30, c[0x0][0x2d0], -R6 ;  /* 0x0000b4001e007a23 */ /* 0x008fce0000010806 */
[----:B------:R2:W-:Y:S01]  /*3980*/  MUFU.EX2 R162, R7 ;  /* 0x0000000700a27308 */ /* 0x0005e20000000800 */
[----:B-1----:R-:W-:-:S07]  /*3990*/  FMUL.FTZ R2, R3, c[0x0][0x2d0] ;  /* 0x0000b40003027a20 */ /* 0x002fce0000410000 */
[----:B------:R1:W-:Y:S01]  /*39a0*/  MUFU.EX2 R179, R0 ;  /* 0x0000000000b37308 */ /* 0x0003e20000000800 */
[----:B------:R-:W-:Y:S01]  /*39b0*/  FSEL R2, R2, RZ, P2 ;  /* 0x000000ff02027208 */ /* 0x000fe20001000000 */
[----:B--2---:R-:W-:-:S04]  /*39c0*/  IMAD.MOV.U32 R7, RZ, RZ, R114 ;  /* 0x000000ffff077224 */ /* 0x004fc800078e0072 */
[----:B------:R-:W-:-:S04]  /*39d0*/  FFMA.FTZ R4, R12, c[0x0][0x2d0], -R2 ;  /* 0x0000b4000c047a23 */ /* 0x000fc80000010802 */
[----:B------:R2:W-:Y:S01]  /*39e0*/  MUFU.EX2 R169, R4 ;  /* 0x0000000400a97308 */ /* 0x0005e20000000800 */
[----:B-1----:R-:W-:Y:S02]  /*39f0*/  FFMA.FTZ R0, R31, c[0x0][0x2d0], -R6 ;  /* 0x0000b4001f007a23 */ /* 0x002fe40000010806 */
[----:B------:R-:W-:Y:S05]  /*3a00*/  LDSM.16.MT88.4 R28, [R217+0x900] ;  /* 0x00090000d91c783b */ /* 0x000fea0000004200 */
[----:B------:R1:W-:Y:S01]  /*3a10*/  MUFU.EX2 R5, R0 ;  /* 0x0000000000057308 */ /* 0x0003e20000000800 */
[----:B--2---:R-:W-:-:S07]  /*3a20*/  FFMA.FTZ R4, R13, c[0x0][0x2d0], -R2 ;  /* 0x0000b4000d047a23 */ /* 0x004fce0000010802 */
[----:B------:R2:W3:Y:S01]  /*3a30*/  MUFU.EX2 R168, R4 ;  /* 0x0000000400a87308 */ /* 0x0004e20000000800 */
[----:B-1----:R-:W-:-:S07]  /*3a40*/  FFMA.FTZ R0, R32, c[0x0][0x2d0], -R2 ;  /* 0x0000b40020007a23 */ /* 0x002fce0000010802 */
[----:B------:R1:W-:Y:S01]  /*3a50*/  MUFU.EX2 R160, R0 ;  /* 0x0000000000a07308 */ /* 0x0003e20000000800 */
[----:B--2---:R-:W-:Y:S01]  /*3a60*/  FFMA.FTZ R4, R14, c[0x0][0x2d0], -R2 ;  /* 0x0000b4000e047a23 */ /* 0x004fe20000010802 */
[----:B---3--:R-:W-:-:S06]  /*3a70*/  F2FP.BF16.PACK_AB R9, R168, R169 ;  /* 0x000000a9a809723e */ /* 0x008fcc00000010ff */
[----:B------:R2:W-:Y:S01]  /*3a80*/  MUFU.EX2 R178, R4 ;  /* 0x0000000400b27308 */ /* 0x0005e20000000800 */
[----:B-1----:R-:W-:-:S07]  /*3a90*/  FFMA.FTZ R0, R33, c[0x0][0x2d0], -R2 ;  /* 0x0000b40021007a23 */ /* 0x002fce0000010802 */
[----:B------:R1:W-:Y:S01]  /*3aa0*/  MUFU.EX2 R251, R0 ;  /* 0x0000000000fb7308 */ /* 0x0003e20000000800 */
[--C-:B--2---:R-:W-:Y:S02]  /*3ab0*/  FFMA.FTZ R4, R15, c[0x0][0x2d0], -R2.reuse ;  /* 0x0000b4000f047a23 */ /* 0x104fe40000010802 */
[----:B------:R-:W2:Y:S05]  /*3ac0*/  LDSM.16.MT88.4 R12, [R217+0x100] ;  /* 0x00010000d90c783b */ /* 0x000eaa0000004200 */
[----:B------:R3:W4:Y:S01]  /*3ad0*/  MUFU.EX2 R115, R4 ;  /* 0x0000000400737308 */ /* 0x0007220000000800 */
[----:B-1----:R-:W-:-:S07]  /*3ae0*/  FFMA.FTZ R0, R69, c[0x0][0x2d0], -R2 ;  /* 0x0000b40045007a23 */ /* 0x002fce0000010802 */
[----:B------:R1:W-:Y:S01]  /*3af0*/  MUFU.EX2 R252, R0 ;  /* 0x0000000000fc7308 */ /* 0x0003e20000000800 */
[----:B---3--:R-:W-:Y:S01]  /*3b00*/  IMAD.MOV.U32 R4, RZ, RZ, R34 ;  /* 0x000000ffff047224 */ /* 0x008fe200078e0022 */
[----:B----4-:R-:W-:Y:S01]  /*3b10*/  F2FP.BF16.PACK_AB R11, R115, R178 ;  /* 0x000000b2730b723e */ /* 0x010fe200000010ff */
[----:B------:R-:W-:Y:S03]  /*3b20*/  LDSM.16.MT88.4 R32, [R214+0x900] ;  /* 0x00090000d620783b */ /* 0x000fe60000004200 */
[----:B------:R-:W-:Y:S01]  /*3b30*/  F2FP.BF16.PACK_AB R10, R162, R4 ;  /* 0x00000004a20a723e */ /* 0x000fe200000010ff */
[----:B-1----:R-:W-:Y:S02]  /*3b40*/  FFMA.FTZ R0, R70, c[0x0][0x2d0], -R2 ;  /* 0x0000b40046007a23 */ /* 0x002fe40000010802 */
[----:B------:R-:W-:-:S04]  /*3b50*/  IMAD.MOV.U32 R70, RZ, RZ, R111 ;  /* 0x000000ffff467224 */ /* 0x000fc800078e006f */
[C---:B------:R-:W-:Y:S01]  /*3b60*/  HMMA.16816.F32.BF16 R76, R8.reuse, R20, RZ ;  /* 0x00000014084c723c */ /* 0x040fe200000418ff */
[----:B------:R1:W3:Y:S07]  /*3b70*/  MUFU.EX2 R69, R0 ;  /* 0x0000000000457308 */ /* 0x0002ee0000000800 */
[C---:B------:R-:W-:Y:S01]  /*3b80*/  HMMA.16816.F32.BF16 R64, R8.reuse, R22, RZ ;  /* 0x000000160840723c */ /* 0x040fe200000418ff */
[----:B------:R-:W4:Y:S07]  /*3b90*/  LDSM.16.MT88.4 R20, [R213+0x4100] ;  /* 0x00410000d514783b */ /* 0x000f2e0000004200 */
[----:B------:R-:W-:Y:S01]  /*3ba0*/  HMMA.16816.F32.BF16 R60, R8, R16, RZ ;  /* 0x00000010083c723c */ /* 0x000fe200000418ff */
[----:B-1----:R-:W-:-:S02]  /*3bb0*/  FFMA.FTZ R0, R71, c[0x0][0x2d0], -R6 ;  /* 0x0000b40047007a23 */ /* 0x002fc40000010806 */
[----:B------:R-:W-:Y:S02]  /*3bc0*/  IMAD.MOV.U32 R71, RZ, RZ, R115 ;  /* 0x000000ffff477224 */ /* 0x000fe400078e0073 */
[----:B------:R1:W-:Y:S03]  /*3bd0*/  MUFU.EX2 R243, R0 ;  /* 0x0000000000f37308 */ /* 0x0003e60000000800 */
[C---:B------:R-:W-:Y:S01]  /*3be0*/  HMMA.16816.F32.BF16 R56, R8.reuse, R18, RZ ;  /* 0x000000120838723c */ /* 0x040fe200000418ff */
[----:B------:R-:W5:Y:S07]  /*3bf0*/  LDSM.16.MT88.4 R16, [R217+0x4100] ;  /* 0x00410000d910783b */ /* 0x000f6e0000004200 */
[----:B--2---:R-:W-:Y:S01]  /*3c00*/  HMMA.16816.F32.BF16 R48, R8, R12, RZ ;  /* 0x0000000c0830723c */ /* 0x004fe200000418ff */
[----:B-1----:R-:W-:-:S07]  /*3c10*/  FFMA.FTZ R0, R109, c[0x0][0x2d0], -R6 ;  /* 0x0000b4006d007a23 */ /* 0x002fce0000010806 */
[C---:B------:R-:W-:Y:S01]  /*3c20*/  HMMA.16816.F32.BF16 R44, R8.reuse, R14, RZ ;  /* 0x0000000e082c723c */ /* 0x040fe200000418ff */
[----:B------:R-:W1:Y:S01]  /*3c30*/  LDSM.16.MT88.4 R12, [R216+0x4100] ;  /* 0x00410000d80c783b */ /* 0x000e620000004200 */
[----:B------:R2:W1:Y:S06]  /*3c40*/  MUFU.EX2 R241, R0 ;  /* 0x0000000000f17308 */ /* 0x00046c0000000800 */
[C---:B------:R-:W-:Y:S08]  /*3c50*/  HMMA.16816.F32.BF16 R52, R8.reuse, R24, RZ ;  /* 0x000000180834723c */ /* 0x040ff000000418ff */
[----:B------:R-:W-:Y:S01]  /*3c60*/  HMMA.16816.F32.BF16 R72, R8, R26, RZ ;  /* 0x0000001a0848723c */ /* 0x000fe200000418ff */
[----:B------:R-:W1:Y:S01]  /*3c70*/  LDSM.16.MT88.4 R24, [R216+0x900] ;  /* 0x00090000d818783b */ /* 0x000e620000004200 */
[----:B--2---:R-:W-:-:S04]  /*3c80*/  FFMA.FTZ R0, R108, c[0x0][0x2d0], -R6 ;  /* 0x0000b4006c007a23 */ /* 0x004fc80000010806 */
[----:B------:R2:W-:Y:S02]  /*3c90*/  MUFU.EX2 R240, R0 ;  /* 0x0000000000f07308 */ /* 0x0005e40000000800 */
[C---:B----4-:R-:W-:Y:S08]  /*3ca0*/  HMMA.16816.F32.BF16 R84, R8.reuse, R20, RZ ;  /* 0x000000140854723c */ /* 0x050ff000000418ff */
[----:B------:R-:W-:Y:S01]  /*3cb0*/  HMMA.16816.F32.BF16 R88, R8, R22, RZ ;  /* 0x000000160858723c */ /* 0x000fe200000418ff */
[----:B------:R-:W4:Y:S01]  /*3cc0*/  LDSM.16.MT88.4 R20, [R213+0x4900] ;  /* 0x00490000d514783b */ /* 0x000f220000004200 */
[----:B--2---:R-:W-:-:S06]  /*3cd0*/  FFMA.FTZ R0, R110, c[0x0][0x2d0], -R6 ;  /* 0x0000b4006e007a23 */ /* 0x004fcc0000010806 */
[C---:B------:R-:W-:Y:S01]  /*3ce0*/  HMMA.16816.F32.BF16 R100, R8.reuse, R40, RZ ;  /* 0x000000280864723c */ /* 0x040fe200000418ff */
[----:B------:R2:W1:Y:S07]  /*3cf0*/  MUFU.EX2 R242, R0 ;  /* 0x0000000000f27308 */ /* 0x00046e0000000800 */
[C---:B------:R-:W-:Y:S01]  /*3d00*/  HMMA.16816.F32.BF16 R104, R8.reuse, R42, RZ ;  /* 0x0000002a0868723c */ /* 0x040fe200000418ff */
[----:B------:R-:W3:Y:S07]  /*3d10*/  LDSM.16.MT88.4 R40, [R214+0x4900] ;  /* 0x00490000d628783b */ /* 0x000eee0000004200 */
[----:B-----5:R-:W-:Y:S01]  /*3d20*/  HMMA.16816.F32.BF16 R96, R8, R16, RZ ;  /* 0x000000100860723c */ /* 0x020fe200000418ff */
[----:B--2---:R-:W-:-:S04]  /*3d30*/  FFMA.FTZ R0, R112, c[0x0][0x2d0], -R2 ;  /* 0x0000b40070007a23 */ /* 0x004fc80000010802 */
[----:B------:R2:W-:Y:S03]  /*3d40*/  MUFU.EX2 R239, R0 ;  /* 0x0000000000ef7308 */ /* 0x0005e60000000800 */
[C---:B------:R-:W-:Y:S01]  /*3d50*/  HMMA.16816.F32.BF16 R92, R8.reuse, R18, RZ ;  /* 0x00000012085c723c */ /* 0x040fe200000418ff */
[----:B------:R-:W5:Y:S07]  /*3d60*/  LDSM.16.MT88.4 R16, [R217+0x4900] ;  /* 0x00490000d910783b */ /* 0x000f6e0000004200 */
[----:B-1----:R-:W-:Y:S01]  /*3d70*/  HMMA.16816.F32.BF16 R116, R8, R12, RZ ;  /* 0x0000000c0874723c */ /* 0x002fe200000418ff */
[----:B--2---:R-:W-:-:S07]  /*3d80*/  FFMA.FTZ R0, R113, c[0x0][0x2d0], -R2 ;  /* 0x0000b40071007a23 */ /* 0x004fce0000010802 */
[----:B------:R-:W-:Y:S01]  /*3d90*/  HMMA.16816.F32.BF16 R80, R8, R14, RZ ;  /* 0x0000000e0850723c */ /* 0x000fe200000418ff */
[----:B------:R-:W1:Y:S01]  /*3da0*/  LDSM.16.MT88.4 R12, [R216+0x4900] ;  /* 0x00490000d80c783b */ /* 0x000e620000004200 */
[----:B------:R2:W1:Y:S05]  /*3db0*/  MUFU.EX2 R238, R0 ;  /* 0x0000000000ee7308 */ /* 0x00046a0000000800 */
[----:B------:R-:W-:Y:S02]  /*3dc0*/  F2FP.BF16.PACK_AB R8, R180, R161 ;  /* 0x000000a1b408723e */ /* 0x000fe400000010ff */
[----:B------:R-:W-:Y:S02]  /*3dd0*/  F2FP.BF16.PACK_AB R10, R5, R179 ;  /* 0x000000b3050a723e */ /* 0x000fe400000010ff */
[----:B------:R-:W-:-:S02]  /*3de0*/  F2FP.BF16.PACK_AB R9, R251, R160 ;  /* 0x000000a0fb09723e */ /* 0x000fc400000010ff */
[----:B---3--:R-:W-:Y:S01]  /*3df0*/  F2FP.BF16.PACK_AB R11, R69, R252 ;  /* 0x000000fc450b723e */ /* 0x008fe200000010ff */
[----:B--2---:R-:W-:-:S06]  /*3e00*/  FFMA.FTZ R0, R124, c[0x0][0x2d0], -R2 ;  /* 0x0000b4007c007a23 */ /* 0x004fcc0000010802 */
[C---:B------:R-:W-:Y:S01]  /*3e10*/  HMMA.16816.F32.BF16 R128, R8.reuse, R36, R76 ;  /* 0x000000240880723c */ /* 0x040fe2000004184c */
[----:B------:R2:W-:Y:S07]  /*3e20*/  MUFU.EX2 R237, R0 ;  /* 0x0000000000ed7308 */ /* 0x0005ee0000000800 */
[C---:B------:R-:W-:Y:S01]  /*3e30*/  HMMA.16816.F32.BF16 R120, R8.reuse, R38, R64 ;  /* 0x000000260878723c */ /* 0x040fe20000041840 */
[----:B------:R-:W3:Y:S07]  /*3e40*/  LDSM.16.MT88.4 R36, [R213+0x1100] ;  /* 0x00110000d524783b */ /* 0x000eee0000004200 */
[----:B------:R-:W-:Y:S01]  /*3e50*/  HMMA.16816.F32.BF16 R76, R8, R32, R60 ;  /* 0x00000020084c723c */ /* 0x000fe2000004183c */
[----:B--2---:R-:W-:-:S04]  /*3e60*/  FFMA.FTZ R0, R132, c[0x0][0x2d0], -R2 ;  /* 0x0000b40084007a23 */ /* 0x004fc80000010802 */
[----:B------:R2:W1:Y:S03]  /*3e70*/  MUFU.EX2 R236, R0 ;  /* 0x0000000000ec7308 */ /* 0x0004660000000800 */
[C---:B------:R-:W-:Y:S01]  /*3e80*/  HMMA.16816.F32.BF16 R64, R8.reuse, R34, R56 ;  /* 0x000000220840723c */ /* 0x040fe20000041838 */
[----:B------:R-:W-:Y:S07]  /*3e90*/  LDSM.16.MT88.4 R32, [R214+0x1100] ;  /* 0x00110000d620783b */ /* 0x000fee0000004200 */
[----:B------:R-:W-:Y:S01]  /*3ea0*/  HMMA.16816.F32.BF16 R60, R8, R28, R48 ;  /* 0x0000001c083c723c */ /* 0x000fe20000041830 */
[----:B--2---:R-:W-:-:S07]  /*3eb0*/  FFMA.FTZ R0, R136, c[0x0][0x2d0], -R6 ;  /* 0x0000b40088007a23 */ /* 0x004fce0000010806 */
[C---:B------:R-:W-:Y:S01]  /*3ec0*/  HMMA.16816.F32.BF16 R48, R8.reuse, R24, R52 ;  /* 0x000000180830723c */ /* 0x040fe20000041834 */
[----:B------:R2:W-:Y:S07]  /*3ed0*/  MUFU.EX2 R192, R0 ;  /* 0x0000000000c07308 */ /* 0x0005ee0000000800 */
[C---:B------:R-:W-:Y:S01]  /*3ee0*/  HMMA.16816.F32.BF16 R56, R8.reuse, R26, R72 ;  /* 0x0000001a0838723c */ /* 0x040fe20000041848 */
[----:B------:R-:W1:Y:S07]  /*3ef0*/  LDSM.16.MT88.4 R24, [R217+0x1100] ;  /* 0x00110000d918783b */ /* 0x000e6e0000004200 */
[----:B------:R-:W-:Y:S01]  /*3f00*/  HMMA.16816.F32.BF16 R44, R8, R30, R44 ;  /* 0x0000001e082c723c */ /* 0x000fe2000004182c */
[----:B------:R-:W1:Y:S01]  /*3f10*/  LDSM.16.MT88.4 R28, [R216+0x1100] ;  /* 0x00110000d81c783b */ /* 0x000e620000004200 */
[----:B--2---:R-:W-:-:S04]  /*3f20*/  FFMA.FTZ R0, R138, c[0x0][0x2d0], -R6 ;  /* 0x0000b4008a007a23 */ /* 0x004fc80000010806 */
[----:B------:R2:W1:Y:S02]  /*3f30*/  MUFU.EX2 R182, R0 ;  /* 0x0000000000b67308 */ /* 0x0004640000000800 */
[C---:B----4-:R-:W-:Y:S08]  /*3f40*/  HMMA.16816.F32.BF16 R112, R8.reuse, R22, R88 ;  /* 0x000000160870723c */ /* 0x050ff00000041858 */
[----:B------:R-:W-:Y:S01]  /*3f50*/  HMMA.16816.F32.BF16 R124, R8, R40, R100 ;  /* 0x00000028087c723c */ /* 0x000fe20000041864 */
[----:B--2---:R-:W-:-:S07]  /*3f60*/  FFMA.FTZ R0, R137, c[0x0][0x2d0], -R6 ;  /* 0x0000b40089007a23 */ /* 0x004fce0000010806 */
[C---:B------:R-:W-:Y:S01]  /*3f70*/  HMMA.16816.F32.BF16 R108, R8.reuse, R20, R84 ;  /* 0x00000014086c723c */ /* 0x040fe20000041854 */
[----:B------:R-:W2:Y:S01]  /*3f80*/  LDSM.16.MT88.4 R20, [R213+0x5100] ;  /* 0x00510000d514783b */ /* 0x000ea20000004200 */
[----:B------:R4:W-:Y:S06]  /*3f90*/  MUFU.EX2 R181, R0 ;  /* 0x0000000000b57308 */ /* 0x0009ec0000000800 */
[C---:B------:R-:W-:Y:S08]  /*3fa0*/  HMMA.16816.F32.BF16 R132, R8.reuse, R42, R104 ;  /* 0x0000002a0884723c */ /* 0x040ff00000041868 */
[----:B-----5:R-:W-:Y:S01]  /*3fb0*/  HMMA.16816.F32.BF16 R100, R8, R16, R96 ;  /* 0x000000100864723c */ /* 0x020fe20000041860 */
[----:B----4-:R-:W-:-:S04]  /*3fc0*/  FFMA.FTZ R0, R139, c[0x0][0x2d0], -R6 ;  /* 0x0000b4008b007a23 */ /* 0x010fc80000010806 */
[----:B------:R4:W5:Y:S03]  /*3fd0*/  MUFU.EX2 R183, R0 ;  /* 0x0000000000b77308 */ /* 0x0009660000000800 */
[C---:B------:R-:W-:Y:S01]  /*3fe0*/  HMMA.16816.F32.BF16 R92, R8.reuse, R18, R92 ;  /* 0x00000012085c723c */ /* 0x040fe2000004185c */
[----:B------:R-:W-:Y:S07]  /*3ff0*/  LDSM.16.MT88.4 R16, [R217+0x5100] ;  /* 0x00510000d910783b */ /* 0x000fee0000004200 */
[----:B-1----:R-:W-:Y:S01]  /*4000*/  HMMA.16816.F32.BF16 R88, R8, R12, R116 ;  /* 0x0000000c0858723c */ /* 0x002fe20000041874 */
[----:B----4-:R-:W-:-:S07]  /*4010*/  FFMA.FTZ R0, R149, c[0x0][0x2d0], -R2 ;  /* 0x0000b40095007a23 */ /* 0x010fce0000010802 */
[----:B------:R-:W-:Y:S01]  /*4020*/  HMMA.16816.F32.BF16 R72, R8, R14, R80 ;  /* 0x0000000e0848723c */ /* 0x000fe20000041850 */
[----:B------:R-:W-:Y:S01]  /*4030*/  LDSM.16.MT88.4 R12, [R216+0x5100] ;  /* 0x00510000d80c783b */ /* 0x000fe20000004200 */
[----:B------:R-:W-:Y:S02]  /*4040*/  IMAD.MOV.U32 R119, RZ, RZ, R180 ;  /* 0x000000ffff777224 */ /* 0x000fe400078e00b4 */
[----:B------:R1:W-:Y:S01]  /*4050*/  MUFU.EX2 R180, R0 ;  /* 0x0000000000b47308 */ /* 0x0003e20000000800 */
[----:B------:R-:W-:Y:S02]  /*4060*/  IMAD.MOV.U32 R118, RZ, RZ, R179 ;  /* 0x000000ffff767224 */ /* 0x000fe400078e00b3 */
[----:B------:R-:W-:Y:S01]  /*4070*/  F2FP.BF16.PACK_AB R8, R241, R243 ;  /* 0x000000f3f108723e */ /* 0x000fe200000010ff */
[----:B------:R-:W-:Y:S01]  /*4080*/  IMAD.MOV.U32 R117, RZ, RZ, R169 ;  /* 0x000000ffff757224 */ /* 0x000fe200078e00a9 */
[----:B------:R-:W-:Y:S01]  /*4090*/  F2FP.BF16.PACK_AB R10, R242, R240 ;  /* 0x000000f0f20a723e */ /* 0x000fe200000010ff */
[----:B------:R-:W-:Y:S01]  /*40a0*/  IMAD.MOV.U32 R116, RZ, RZ, R168 ;  /* 0x000000ffff747224 */ /* 0x000fe200078e00a8 */
[----:B------:R-:W-:-:S02]  /*40b0*/  F2FP.BF16.PACK_AB R9, R238, R239 ;  /* 0x000000efee09723e */ /* 0x000fc400000010ff */
[----:B------:R-:W-:-:S07]  /*40c0*/  F2FP.BF16.PACK_AB R11, R236, R237 ;  /* 0x000000edec0b723e */ /* 0x000fce00000010ff */
[----:B---3--:R-:W-:Y:S01]  /*40d0*/  HMMA.16816.F32.BF16 R84, R8, R36, R128 ;  /* 0x000000240854723c */ /* 0x008fe20000041880 */
[----:B-1----:R-:W-:-:S04]  /*40e0*/  FFMA.FTZ R0, R148, c[0x0][0x2d0], -R2 ;  /* 0x0000b40094007a23 */ /* 0x002fc80000010802 */
[----:B------:R1:W3:Y:S02]  /*40f0*/  MUFU.EX2 R179, R0 ;  /* 0x0000000000b37308 */ /* 0x0002e40000000800 */
[----:B------:R-:W-:Y:S01]  /*4100*/  IMAD.MOV.U32 R131, RZ, RZ, R162 ;  /* 0x000000ffff837224 */ /* 0x000fe200078e00a2 */
[----:B------:R-:W-:Y:S01]  /*4110*/  HMMA.16816.F32.BF16 R80, R8, R38, R120 ;  /* 0x000000260850723c */ /* 0x000fe20000041878 */
[----:B------:R-:W4:Y:S01]  /*4120*/  LDSM.16.MT88.4 R36, [R214+0x5100] ;  /* 0x00510000d624783b */ /* 0x000f220000004200 */
[----:B------:R-:W-:Y:S02]  /*4130*/  IMAD.MOV.U32 R130, RZ, RZ, R161 ;  /* 0x000000ffff827224 */ /* 0x000fe400078e00a1 */
[----:B------:R-:W-:-:S03]  /*4140*/  IMAD.MOV.U32 R129, RZ, RZ, R160 ;  /* 0x000000ffff817224 */ /* 0x000fc600078e00a0 */
[----:B------:R-:W-:Y:S01]  /*4150*/  IMAD.MOV.U32 R122, RZ, RZ, R71 ;  /* 0x000000ffff7a7224 */ /* 0x000fe200078e0047 */
[C---:B------:R-:W-:Y:S01]  /*4160*/  HMMA.16816.F32.BF16 R52, R8.reuse, R26, R44 ;  /* 0x0000001a0834723c */ /* 0x040fe2000004182c */
[----:B------:R-:W-:Y:S02]  /*4170*/  IMAD.MOV.U32 R71, RZ, RZ, R163 ;  /* 0x000000ffff477224 */ /* 0x000fe400078e00a3 */
[----:B------:R-:W-:Y:S02]  /*4180*/  IMAD.MOV.U32 R123, RZ, RZ, R131 ;  /* 0x000000ffff7b7224 */ /* 0x000fe400078e0083 */
[----:B-1----:R-:W-:Y:S02]  /*4190*/  FFMA.FTZ R0, R150, c[0x0][0x2d0], -R2 ;  /* 0x0000b40096007a23 */ /* 0x002fe40000010802 */
[----:B------:R-:W-:Y:S01]  /*41a0*/  IMAD.MOV.U32 R131, RZ, RZ, R116 ;  /* 0x000000ffff837224 */ /* 0x000fe200078e0074 */
[C---:B------:R-:W-:Y:S08]  /*41b0*/  HMMA.16816.F32.BF16 R44, R8.reuse, R28, R48 ;  /* 0x0000001c082c723c */ /* 0x040ff00000041830 */
[C---:B------:R-:W-:Y:S01]  /*41c0*/  HMMA.16816.F32.BF16 R40, R8.reuse, R30, R56 ;  /* 0x0000001e0828723c */ /* 0x040fe20000041838 */
[----:B------:R-:W1:Y:S07]  /*41d0*/  LDSM.16.MT88.4 R28, [R213+0x1900] ;  /* 0x00190000d51c783b */ /* 0x000e6e0000004200 */
[C---:B------:R-:W-:Y:S01]  /*41e0*/  HMMA.16816.F32.BF16 R60, R8.reuse, R24, R60 ;  /* 0x00000018083c723c */ /* 0x040fe2000004183c */
[----:B------:R-:W1:Y:S07]  /*41f0*/  LDSM.16.MT88.4 R24, [R214+0x1900] ;  /* 0x00190000d618783b */ /* 0x000e6e0000004200 */
[C---:B--2---:R-:W-:Y:S08]  /*4200*/  HMMA.16816.F32.BF16 R96, R8.reuse, R20, R108 ;  /* 0x000000140860723c */ /* 0x044ff0000004186c */
[C---:B----4-:R-:W-:Y:S07]  /*4210*/  HMMA.16816.F32.BF16 R108, R8.reuse, R36, R124 ;  /* 0x00000024086c723c */ /* 0x050fee000004187c */
[----:B------:R-:W-:Y:S01]  /*4220*/  IMAD.MOV.U32 R124, RZ, RZ, R119 ;  /* 0x000000ffff7c7224 */ /* 0x000fe200078e0077 */
[----:B------:R-:W-:Y:S01]  /*4230*/  HMMA.16816.F32.BF16 R76, R8, R32, R76 ;  /* 0x00000020084c723c */ /* 0x000fe2000004184c */
[----:B------:R-:W-:-:S02]  /*4240*/  IMAD.MOV.U32 R119, RZ, RZ, R4 ;  /* 0x000000ffff777224 */ /* 0x000fc400078e0004 */
[----:B------:R2:W-:Y:S01]  /*4250*/  MUFU.EX2 R4, R0 ;  /* 0x0000000000047308 */ /* 0x0005e20000000800 */
[----:B------:R-:W-:Y:S02]  /*4260*/  IMAD.MOV.U32 R125, RZ, RZ, R118 ;  /* 0x000000ffff7d7224 */ /* 0x000fe400078e0076 */
[----:B------:R-:W-:Y:S02]  /*4270*/  IMAD.MOV.U32 R118, RZ, RZ, R178 ;  /* 0x000000ffff767224 */ /* 0x000fe400078e00b2 */
[----:B------:R-:W-:Y:S01]  /*4280*/  HMMA.16816.F32.BF16 R64, R8, R34, R64 ;  /* 0x000000220840723c */ /* 0x000fe20000041840 */
[----:B------:R-:W-:Y:S01]  /*4290*/  LDSM.16.MT88.4 R32, [R216+0x1900] ;  /* 0x00190000d820783b */ /* 0x000fe20000004200 */
[----:B------:R-:W-:Y:S02]  /*42a0*/  IMAD.MOV.U32 R128, RZ, RZ, R118 ;  /* 0x000000ffff807224 */ /* 0x000fe400078e0076 */
[----:B------:R-:W-:Y:S02]  /*42b0*/  IMAD.MOV.U32 R127, RZ, RZ, R69 ;  /* 0x000000ffff7f7224 */ /* 0x000fe400078e0045 */
[----:B------:R-:W-:-:S02]  /*42c0*/  IMAD.MOV.U32 R126, RZ, RZ, R7 ;  /* 0x000000ffff7e7224 */ /* 0x000fc400078e0007 */
[----:B------:R-:W-:Y:S01]  /*42d0*/  HMMA.16816.F32.BF16 R104, R8, R22, R112 ;  /* 0x000000160868723c */ /* 0x000fe20000041870 */
[----:B------:R-:W4:Y:S01]  /*42e0*/  LDSM.16.MT88.4 R20, [R217+0x1900] ;  /* 0x00190000d914783b */ /* 0x000f220000004200 */
[----:B--2---:R-:W-:-:S04]  /*42f0*/  FFMA.FTZ R0, R151, c[0x0][0x2d0], -R2 ;  /* 0x0000b40097007a23 */ /* 0x004fc80000010802 */
[----:B------:R2:W1:Y:S02]  /*4300*/  MUFU.EX2 R178, R0 ;  /* 0x0000000000b27308 */ /* 0x0004640000000800 */
[C---:B------:R-:W-:Y:S08]  /*4310*/  HMMA.16816.F32.BF16 R112, R8.reuse, R38, R132 ;  /* 0x000000260870723c */ /* 0x040ff00000041884 */
[----:B------:R-:W-:Y:S01]  /*4320*/  HMMA.16816.F32.BF16 R100, R8, R16, R100 ;  /* 0x000000100864723c */ /* 0x000fe20000041864 */
[----:B--2---:R-:W-:-:S07]  /*4330*/  FFMA.FTZ R0, R153, c[0x0][0x2d0], -R6 ;  /* 0x0000b40099007a23 */ /* 0x004fce0000010806 */
[C---:B------:R-:W-:Y:S01]  /*4340*/  HMMA.16816.F32.BF16 R92, R8.reuse, R18, R92 ;  /* 0x00000012085c723c */ /* 0x040fe2000004185c */
[----:B------:R-:W-:Y:S01]  /*4350*/  LDSM.16.MT88.4 R16, [R213+0x2100] ;  /* 0x00210000d510783b */ /* 0x000fe20000004200 */
[----:B------:R2:W-:Y:S06]  /*4360*/  MUFU.EX2 R169, R0 ;  /* 0x0000000000a97308 */ /* 0x0005ec0000000800 */
[C---:B------:R-:W-:Y:S08]  /*4370*/  HMMA.16816.F32.BF16 R88, R8.reuse, R12, R88 ;  /* 0x0000000c0858723c */ /* 0x040ff00000041858 */
[----:B------:R-:W-:Y:S01]  /*4380*/  HMMA.16816.F32.BF16 R72, R8, R14, R72 ;  /* 0x0000000e0848723c */ /* 0x000fe20000041848 */
[----:B------:R-:W4:Y:S01]  /*4390*/  LDSM.16.MT88.4 R12, [R213+0x5900] ;  /* 0x00590000d50c783b */ /* 0x000f220000004200 */
[----:B--2---:R-:W-:-:S05]  /*43a0*/  FFMA.FTZ R0, R154, c[0x0][0x2d0], -R6 ;  /* 0x0000b4009a007a23 */ /* 0x004fca0000010806 */
[----:B------:R-:W-:Y:S01]  /*43b0*/  F2FP.BF16.PACK_AB R8, R182, R192 ;  /* 0x000000c0b608723e */ /* 0x000fe200000010ff */
[----:B------:R2:W2:Y:S01]  /*43c0*/  MUFU.EX2 R168, R0 ;  /* 0x0000000000a87308 */ /* 0x0004a20000000800 */
[----:B-----5:R-:W-:Y:S02]  /*43d0*/  F2FP.BF16.PACK_AB R10, R183, R181 ;  /* 0x000000b5b70a723e */ /* 0x020fe400000010ff */
[----:B---3--:R-:W-:Y:S02]  /*43e0*/  F2FP.BF16.PACK_AB R9, R179, R180 ;  /* 0x000000b4b309723e */ /* 0x008fe400000010ff */
[----:B-1----:R-:W-:-:S07]  /*43f0*/  F2FP.BF16.PACK_AB R11, R178, R4 ;  /* 0x00000004b20b723e */ /* 0x002fce00000010ff */
[----:B------:R-:W-:Y:S01]  /*4400*/  HMMA.16816.F32.BF16 R84, R8, R28, R84 ;  /* 0x0000001c0854723c */ /* 0x000fe20000041854 */
[----:B--2---:R-:W-:-:S07]  /*4410*/  FFMA.FTZ R0, R152, c[0x0][0x2d0], -R6 ;  /* 0x0000b40098007a23 */ /* 0x004fce0000010806 */
[C---:B------:R-:W-:Y:S01]  /*4420*/  HMMA.16816.F32.BF16 R56, R8.reuse, R30, R80 ;  /* 0x0000001e0838723c */ /* 0x040fe20000041850 */
[----:B------:R-:W1:Y:S01]  /*4430*/  LDSM.16.MT88.4 R28, [R214+0x5900] ;  /* 0x00590000d61c783b */ /* 0x000e620000004200 */
[----:B------:R2:W-:Y:S06]  /*4440*/  MUFU.EX2 R162, R0 ;  /* 0x0000000000a27308 */ /* 0x0005ec0000000800 */
[C---:B------:R-:W-:Y:S08]  /*4450*/  HMMA.16816.F32.BF16 R76, R8.reuse, R24, R76 ;  /* 0x00000018084c723c */ /* 0x040ff0000004184c */
[----:B------:R-:W-:Y:S01]  /*4460*/  HMMA.16816.F32.BF16 R64, R8, R26, R64 ;  /* 0x0000001a0840723c */ /* 0x000fe20000041840 */
[----:B------:R-:W3:Y:S01]  /*4470*/  LDSM.16.MT88.4 R24, [R217+0x5900] ;  /* 0x00590000d918783b */ /* 0x000ee20000004200 */
[----:B--2---:R-:W-:-:S04]  /*4480*/  FFMA.FTZ R0, R155, c[0x0][0x2d0], -R6 ;  /* 0x0000b4009b007a23 */ /* 0x004fc80000010806 */
[----:B------:R2:W5:Y:S02]  /*4490*/  MUFU.EX2 R163, R0 ;  /* 0x0000000000a37308 */ /* 0x0005640000000800 */
[C---:B----4-:R-:W-:Y:S08]  /*44a0*/  HMMA.16816.F32.BF16 R60, R8.reuse, R20, R60 ;  /* 0x00000014083c723c */ /* 0x050ff0000004183c */
[----:B------:R-:W-:Y:S01]  /*44b0*/  HMMA.16816.F32.BF16 R52, R8, R22, R52 ;  /* 0x000000160834723c */ /* 0x000fe20000041834 */
[----:B------:R-:W4:Y:S01]  /*44c0*/  LDSM.16.MT88.4 R20, [R216+0x5900] ;  /* 0x00590000d814783b */ /* 0x000f220000004200 */
[----:B--2---:R-:W-:-:S06]  /*44d0*/  FFMA.FTZ R0, R156, c[0x0][0x2d0], -R2 ;  /* 0x0000b4009c007a23 */ /* 0x004fcc0000010802 */
[C---:B------:R-:W-:Y:S01]  /*44e0*/  HMMA.16816.F32.BF16 R48, R8.reuse, R32, R44 ;  /* 0x000000200830723c */ /* 0x040fe2000004182c */
[----:B------:R2:W-:Y:S07]  /*44f0*/  MUFU.EX2 R161, R0 ;  /* 0x0000000000a17308 */ /* 0x0005ee0000000800 */
[C---:B------:R-:W-:Y:S01]  /*4500*/  HMMA.16816.F32.BF16 R36, R8.reuse, R34, R40 ;  /* 0x000000220824723c */ /* 0x040fe20000041828 */
[----:B------:R-:W-:Y:S07]  /*4510*/  LDSM.16.MT88.4 R32, [R217+0x2100] ;  /* 0x00210000d920783b */ /* 0x000fee0000004200 */
[----:B------:R-:W-:Y:S01]  /*4520*/  HMMA.16816.F32.BF16 R44, R8, R12, R96 ;  /* 0x0000000c082c723c */ /* 0x000fe20000041860 */
[----:B--2---:R-:W-:-:S04]  /*4530*/  FFMA.FTZ R0, R158, c[0x0][0x2d0], -R2 ;  /* 0x0000b4009e007a23 */ /* 0x004fc80000010802 */
[----:B------:R2:W2:Y:S03]  /*4540*/  MUFU.EX2 R160, R0 ;  /* 0x0000000000a07308 */ /* 0x0004a60000000800 */
[C---:B------:R-:W-:Y:S01]  /*4550*/  HMMA.16816.F32.BF16 R40, R8.reuse, R14, R104 ;  /* 0x0000000e0828723c */ /* 0x040fe20000041868 */
[----:B------:R-:W5:Y:S07]  /*4560*/  LDSM.16.MT88.4 R12, [R214+0x2100] ;  /* 0x00210000d60c783b */ /* 0x000f6e0000004200 */
[----:B-1----:R-:W-:Y:S01]  /*4570*/  HMMA.16816.F32.BF16 R80, R8, R28, R108 ;  /* 0x0000001c0850723c */ /* 0x002fe2000004186c */
[----:B--2---:R-:W-:-:S02]  /*4580*/  FFMA.FTZ R0, R159, c[0x0][0x2d0], -R2 ;  /* 0x0000b4009f007a23 */ /* 0x004fc40000010802 */
[----:B------:R-:W-:-:S05]  /*4590*/  IMAD.MOV.U32 R159, RZ, RZ, R129 ;  /* 0x000000ffff9f7224 */ /* 0x000fca00078e0081 */
[C---:B------:R-:W-:Y:S01]  /*45a0*/  HMMA.16816.F32.BF16 R104, R8.reuse, R30, R112 ;  /* 0x0000001e0868723c */ /* 0x040fe20000041870 */
[----:B------:R1:W-:Y:S01]  /*45b0*/  MUFU.EX2 R158, R0 ;  /* 0x00000000009e7308 */ /* 0x0003e20000000800 */
[----:B------:R-:W-:Y:S01]  /*45c0*/  IMAD.MOV.U32 R129, RZ, RZ, R119 ;  /* 0x000000ffff817224 */ /* 0x000fe200078e0077 */
[----:B------:R-:W2:Y:S05]  /*45d0*/  LDSM.16.MT88.4 R28, [R216+0x2100] ;  /* 0x00210000d81c783b */ /* 0x000eaa0000004200 */
[C---:B---3--:R-:W-:Y:S08]  /*45e0*/  HMMA.16816.F32.BF16 R112, R8.reuse, R26, R92 ;  /* 0x0000001a0870723c */ /* 0x048ff0000004185c */
[----:B----4-:R-:W-:Y:S01]  /*45f0*/  HMMA.16816.F32.BF16 R108, R8, R20, R88 ;  /* 0x00000014086c723c */ /* 0x010fe20000041858 */
[----:B-1----:R-:W-:-:S02]  /*4600*/  FFMA.FTZ R0, R157, c[0x0][0x2d0], -R2 ;  /* 0x0000b4009d007a23 */ /* 0x002fc40000010802 */
[----:B------:R-:W-:Y:S02]  /*4610*/  IMAD.MOV.U32 R157, RZ, RZ, R130 ;  /* 0x000000ffff9d7224 */ /* 0x000fe400078e0082 */
[----:B------:R-:W-:Y:S01]  /*4620*/  IMAD.MOV.U32 R130, RZ, RZ, R117 ;  /* 0x000000ffff827224 */ /* 0x000fe200078e0075 */
[----:B------:R1:W3:Y:S02]  /*4630*/  MUFU.EX2 R156, R0 ;  /* 0x00000000009c7308 */ /* 0x0002e40000000800 */
[C---:B------:R-:W-:Y:S01]  /*4640*/  HMMA.16816.F32.BF16 R116, R8.reuse, R24, R100 ;  /* 0x000000180874723c */ /* 0x040fe20000041864 */
[----:B------:R-:W4:Y:S07]  /*4650*/  LDSM.16.MT88.4 R24, [R213+0x6100] ;  /* 0x00610000d518783b */ /* 0x000f2e0000004200 */
[----:B------:R-:W-:Y:S01]  /*4660*/  HMMA.16816.F32.BF16 R96, R8, R22, R72 ;  /* 0x000000160860723c */ /* 0x000fe20000041848 */
[----:B------:R-:W2:Y:S01]  /*4670*/  LDSM.16.MT88.4 R20, [R214+0x6100] ;  /* 0x00610000d614783b */ /* 0x000ea20000004200 */
[----:B-1----:R-:W-:-:S05]  /*4680*/  FFMA.FTZ R0, R170, c[0x0][0x2d0], -R6 ;  /* 0x0000b400aa007a23 */ /* 0x002fca0000010806 */
[----:B------:R-:W-:Y:S01]  /*4690*/  F2FP.BF16.PACK_AB R8, R168, R169 ;  /* 0x000000a9a808723e */ /* 0x000fe200000010ff */
[----:B------:R-:W-:Y:S01]  /*46a0*/  IMAD.MOV.U32 R170, RZ, RZ, R122 ;  /* 0x000000ffffaa7224 */ /* 0x000fe200078e007a */
[----:B-----5:R-:W-:Y:S01]  /*46b0*/  F2FP.BF16.PACK_AB R10, R163, R162 ;  /* 0x000000a2a30a723e */ /* 0x020fe200000010ff */
[----:B------:R1:W-:Y:S01]  /*46c0*/  MUFU.EX2 R155, R0 ;  /* 0x00000000009b7308 */ /* 0x0003e20000000800 */
[----:B------:R-:W-:Y:S02]  /*46d0*/  F2FP.BF16.PACK_AB R9, R160, R161 ;  /* 0x000000a1a009723e */ /* 0x000fe400000010ff */
[----:B---3--:R-:W-:-:S07]  /*46e0*/  F2FP.BF16.PACK_AB R11, R156, R158 ;  /* 0x0000009e9c0b723e */ /* 0x008fce00000010ff */
[----:B------:R-:W-:Y:S01]  /*46f0*/  HMMA.16816.F32.BF16 R100, R8, R16, R84 ;  /* 0x000000100864723c */ /* 0x000fe20000041854 */
[----:B-1----:R-:W-:-:S07]  /*4700*/  FFMA.FTZ R0, R172, c[0x0][0x2d0], -R6 ;  /* 0x0000b400ac007a23 */ /* 0x002fce0000010806 */
[----:B------:R-:W-:Y:S01]  /*4710*/  HMMA.16816.F32.BF16 R92, R8, R18, R56 ;  /* 0x00000012085c723c */ /* 0x000fe20000041838 */
[----:B------:R-:W1:Y:S01]  /*4720*/  LDSM.16.MT88.4 R16, [R217+0x6100] ;  /* 0x00610000d910783b */ /* 0x000e620000004200 */
[----:B------:R3:W5:Y:S01]  /*4730*/  MUFU.EX2 R154, R0 ;  /* 0x00000000009a7308 */ /* 0x0007620000000800 */
[----:B------:R-:W-:-:S05]  /*4740*/  IMAD.MOV.U32 R172, RZ, RZ, R123 ;  /* 0x000000ffffac7224 */ /* 0x000fca00078e007b */
[C---:B------:R-:W-:Y:S08]  /*4750*/  HMMA.16816.F32.BF16 R88, R8.reuse, R12, R76 ;  /* 0x0000000c0858723c */ /* 0x040ff0000004184c */
[----:B------:R-:W-:Y:S01]  /*4760*/  HMMA.16816.F32.BF16 R84, R8, R14, R64 ;  /* 0x0000000e0854723c */ /* 0x000fe20000041840 */
[----:B------:R-:W1:Y:S01]  /*4770*/  LDSM.16.MT88.4 R12, [R216+0x6100] ;  /* 0x00610000d80c783b */ /* 0x000e620000004200 */
[----:B---3--:R-:W-:-:S02]  /*4780*/  FFMA.FTZ R0, R171, c[0x0][0x2d0], -R6 ;  /* 0x0000b400ab007a23 */ /* 0x008fc40000010806 */
[----:B------:R-:W-:Y:S02]  /*4790*/  IMAD.MOV.U32 R171, RZ, RZ, R128 ;  /* 0x000000ffffab7224 */ /* 0x000fe400078e0080 */
[----:B------:R3:W-:Y:S02]  /*47a0*/  MUFU.EX2 R153, R0 ;  /* 0x0000000000997308 */ /* 0x0007e40000000800 */
[C---:B------:R-:W-:Y:S08]  /*47b0*/  HMMA.16816.F32.BF16 R76, R8.reuse, R32, R60 ;  /* 0x00000020084c723c */ /* 0x040ff0000004183c */
[----:B------:R-:W-:Y:S01]  /*47c0*/  HMMA.16816.F32.BF16 R72, R8, R34, R52 ;  /* 0x000000220848723c */ /* 0x000fe20000041834 */
[----:B------:R-:W1:Y:S01]  /*47d0*/  LDSM.16.MT88.4 R32, [R213+0x2900] ;  /* 0x00290000d520783b */ /* 0x000e620000004200 */
[----:B---3--:R-:W-:-:S06]  /*47e0*/  FFMA.FTZ R0, R173, c[0x0][0x2d0], -R6 ;  /* 0x0000b400ad007a23 */ /* 0x008fcc0000010806 */
[C---:B--2---:R-:W-:Y:S01]  /*47f0*/  HMMA.16816.F32.BF16 R64, R8.reuse, R28, R48 ;  /* 0x0000001c0840723c */ /* 0x044fe20000041830 */
[----:B------:R-:W-:Y:S01]  /*4800*/  IMAD.MOV.U32 R173, RZ, RZ, R129 ;  /* 0x000000ffffad7224 */ /* 0x000fe200078e0081 */
[----:B------:R2:W3:Y:S06]  /*4810*/  MUFU.EX2 R152, R0 ;  /* 0x0000000000987308 */ /* 0x0004ec0000000800 */
[C---:B----4-:R-:W-:Y:S08]  /*4820*/  HMMA.16816.F32.BF16 R44, R8.reuse, R24, R44 ;  /* 0x00000018082c723c */ /* 0x050ff0000004182c */
[----:B------:R-:W-:Y:S01]  /*4830*/  HMMA.16816.F32.BF16 R48, R8, R26, R40 ;  /* 0x0000001a0830723c */ /* 0x000fe20000041828 */
[----:B------:R-:W4:Y:S01]  /*4840*/  LDSM.16.MT88.4 R24, [R217+0x2900] ;  /* 0x00290000d918783b */ /* 0x000f220000004200 */
[----:B--2---:R-:W-:-:S02]  /*4850*/  FFMA.FTZ R0, R174, c[0x0][0x2d0], -R2 ;  /* 0x0000b400ae007a23 */ /* 0x004fc40000010802 */
[----:B------:R-:W-:Y:S02]  /*4860*/  IMAD.MOV.U32 R174, RZ, RZ, R130 ;  /* 0x000000ffffae7224 */ /* 0x000fe400078e0082 */
[----:B------:R2:W-:Y:S02]  /*4870*/  MUFU.EX2 R151, R0 ;  /* 0x0000000000977308 */ /* 0x0005e40000000800 */
[C---:B------:R-:W-:Y:S01]  /*4880*/  HMMA.16816.F32.BF16 R56, R8.reuse, R30, R36 ;  /* 0x0000001e0838723c */ /* 0x040fe20000041824 */
[----:B------:R-:W3:Y:S07]  /*4890*/  LDSM.16.MT88.4 R28, [R214+0x2900] ;  /* 0x00290000d61c783b */ /* 0x000eee0000004200 */
[----:B------:R-:W-:Y:S01]  /*48a0*/  HMMA.16816.F32.BF16 R40, R8, R20, R80 ;  /* 0x000000140828723c */ /* 0x000fe20000041850 */
[----:B--2---:R-:W-:-:S07]  /*48b0*/  FFMA.FTZ R0, R176, c[0x0][0x2d0], -R2 ;  /* 0x0000b400b0007a23 */ /* 0x004fce0000010802 */
[C---:B-1----:R-:W-:Y:S01]  /*48c0*/  HMMA.16816.F32.BF16 R60, R8.reuse, R18, R112 ;  /* 0x00000012083c723c */ /* 0x042fe20000041870 */
[----:B------:R-:W-:Y:S01]  /*48d0*/  IMAD.MOV.U32 R176, RZ, RZ, R131 ;  /* 0x000000ffffb07224 */ /* 0x000fe200078e0083 */
[----:B------:R1:W2:Y:S06]  /*48e0*/  MUFU.EX2 R150, R0 ;  /* 0x0000000000967308 */ /* 0x0002ac0000000800 */
[C---:B------:R-:W-:Y:S01]  /*48f0*/  HMMA.16816.F32.BF16 R36, R8.reuse, R22, R104 ;  /* 0x000000160824723c */ /* 0x040fe20000041868 */
[----:B------:R-:W4:Y:S07]  /*4900*/  LDSM.16.MT88.4 R20, [R216+0x2900] ;  /* 0x00290000d814783b */ /* 0x000f2e0000004200 */
[----:B------:R-:W-:Y:S01]  /*4910*/  HMMA.16816.F32.BF16 R52, R8, R16, R116 ;  /* 0x000000100834723c */ /* 0x000fe20000041874 */
[----:B------:R-:W-:Y:S01]  /*4920*/  LDSM.16.MT88.4 R16, [R214+0x6900] ;  /* 0x00690000d610783b */ /* 0x000fe20000004200 */
[----:B-1----:R-:W-:-:S02]  /*4930*/  FFMA.FTZ R0, R175, c[0x0][0x2d0], -R2 ;  /* 0x0000b400af007a23 */ /* 0x002fc40000010802 */
[----:B------:R-:W-:Y:S02]  /*4940*/  IMAD.MOV.U32 R175, RZ, RZ, R71 ;  /* 0x000000ffffaf7224 */ /* 0x000fe400078e0047 */
[----:B------:R1:W-:Y:S02]  /*4950*/  MUFU.EX2 R149, R0 ;  /* 0x0000000000957308 */ /* 0x0003e40000000800 */
[C---:B------:R-:W-:Y:S08]  /*4960*/  HMMA.16816.F32.BF16 R112, R8.reuse, R12, R108 ;  /* 0x0000000c0870723c */ /* 0x040ff0000004186c */
[----:B------:R-:W-:Y:S01]  /*4970*/  HMMA.16816.F32.BF16 R80, R8, R14, R96 ;  /* 0x0000000e0850723c */ /* 0x000fe20000041860 */
[----:B------:R-:W4:Y:S01]  /*4980*/  LDSM.16.MT88.4 R12, [R213+0x6900] ;  /* 0x00690000d50c783b */ /* 0x000f220000004200 */
[----:B-1----:R-:W-:-:S05]  /*4990*/  FFMA.FTZ R0, R177, c[0x0][0x2d0], -R2 ;  /* 0x0000b400b1007a23 */ /* 0x002fca0000010802 */
[----:B-----5:R-:W-:Y:S01]  /*49a0*/  F2FP.BF16.PACK_AB R8, R154, R155 ;  /* 0x0000009b9a08723e */ /* 0x020fe200000010ff */
[----:B------:R-:W-:Y:S01]  /*49b0*/  IMAD.MOV.U32 R177, RZ, RZ, R70 ;  /* 0x000000ffffb17224 */ /* 0x000fe200078e0046 */
[----:B---3--:R-:W-:Y:S01]  /*49c0*/  F2FP.BF16.PACK_AB R10, R152, R153 ;  /* 0x00000099980a723e */ /* 0x008fe200000010ff */
[----:B------:R-:W1:Y:S01]  /*49d0*/  MUFU.EX2 R148, R0 ;  /* 0x0000000000947308 */ /* 0x000e620000000800 */
[----:B--2---:R-:W-:Y:S02]  /*49e0*/  F2FP.BF16.PACK_AB R9, R150, R151 ;  /* 0x000000979609723e */ /* 0x004fe400000010ff */
[----:B-1----:R-:W-:Y:S01]  /*49f0*/  F2FP.BF16.PACK_AB R11, R148, R149 ;  /* 0x00000095940b723e */ /* 0x002fe200000010ff */
[----:B------:R-:W-:-:S04]  /*4a00*/  FFMA.FTZ R0, R193, c[0x0][0x2d0], -R6 ;  /* 0x0000b400c1007a23 */ /* 0x000fc80000010806 */
[----:B------:R1:W-:Y:S02]  /*4a10*/  MUFU.EX2 R139, R0 ;  /* 0x00000000008b7308 */ /* 0x0003e40000000800 */
[C---:B------:R-:W-:Y:S08]  /*4a20*/  HMMA.16816.F32.BF16 R116, R8.reuse, R34, R92 ;  /* 0x000000220874723c */ /* 0x040ff0000004185c */
[----:B----4-:R-:W-:Y:S01]  /*4a30*/  HMMA.16816.F32.BF16 R96, R8, R24, R76 ;  /* 0x000000180860723c */ /* 0x010fe2000004184c */
[----:B-1----:R-:W-:-:S07]  /*4a40*/  FFMA.FTZ R0, R194, c[0x0][0x2d0], -R6 ;  /* 0x0000b400c2007a23 */ /* 0x002fce0000010806 */
[C---:B------:R-:W-:Y:S01]  /*4a50*/  HMMA.16816.F32.BF16 R92, R8.reuse, R26, R72 ;  /* 0x0000001a085c723c */ /* 0x040fe20000041848 */
[----:B------:R-:W1:Y:S01]  /*4a60*/  LDSM.16.MT88.4 R24, [R217+0x6900] ;  /* 0x00690000d918783b */ /* 0x000e620000004200 */
[----:B------:R2:W3:Y:S06]  /*4a70*/  MUFU.EX2 R138, R0 ;  /* 0x00000000008a7308 */ /* 0x0004ec0000000800 */
[C---:B------:R-:W-:Y:S01]  /*4a80*/  HMMA.16816.F32.BF16 R108, R8.reuse, R32, R100 ;  /* 0x00000020086c723c */ /* 0x040fe20000041864 */
[----:B------:R-:W4:Y:S07]  /*4a90*/  LDSM.16.MT88.4 R32, [R216+0x6900] ;  /* 0x00690000d820783b */ /* 0x000f2e0000004200 */
[----:B------:R-:W-:Y:S01]  /*4aa0*/  HMMA.16816.F32.BF16 R104, R8, R28, R88 ;  /* 0x0000001c0868723c */ /* 0x000fe20000041858 */
[----:B--2---:R-:W-:-:S04]  /*4ab0*/  FFMA.FTZ R0, R195, c[0x0][0x2d0], -R6 ;  /* 0x0000b400c3007a23 */ /* 0x004fc80000010806 */
[----:B------:R2:W-:Y:S03]  /*4ac0*/  MUFU.EX2 R137, R0 ;  /* 0x0000000000897308 */ /* 0x0005e60000000800 */
[C---:B------:R-:W-:Y:S08]  /*4ad0*/  HMMA.16816.F32.BF16 R88, R8.reuse, R20, R64 ;  /* 0x000000140858723c */ /* 0x040ff00000041840 */
[----:B------:R-:W-:Y:S01]  /*4ae0*/  HMMA.16816.F32.BF16 R64, R8, R14, R48 ;  /* 0x0000000e0840723c */ /* 0x000fe20000041830 */
[----:B--2---:R-:W-:-:S07]  /*4af0*/  FFMA.FTZ R0, R204, c[0x0][0x2d0], -R6 ;  /* 0x0000b400cc007a23 */ /* 0x004fce0000010806 */
[C---:B------:R-:W-:Y:S01]  /*4b00*/  HMMA.16816.F32.BF16 R76, R8.reuse, R12, R44 ;  /* 0x0000000c084c723c */ /* 0x040fe2000004182c */
[----:B------:R-:W-:Y:S01]  /*4b10*/  LDSM.16.MT88.4 R12, [R216+0x3100] ;  /* 0x00310000d80c783b */ /* 0x000fe20000004200 */
[----:B------:R2:W5:Y:S06]  /*4b20*/  MUFU.EX2 R136, R0 ;  /* 0x0000000000887308 */ /* 0x00056c0000000800 */
[C---:B-1----:R-:W-:Y:S08]  /*4b30*/  HMMA.16816.F32.BF16 R48, R8.reuse, R24, R52 ;  /* 0x000000180830723c */ /* 0x042ff00000041834 */
[----:B------:R-:W-:Y:S01]  /*4b40*/  HMMA.16816.F32.BF16 R52, R8, R26, R60 ;  /* 0x0000001a0834723c */ /* 0x000fe2000004183c */
[----:B------:R-:W1:Y:S01]  /*4b50*/  LDSM.16.MT88.4 R24, [R213+0x7100] ;  /* 0x00710000d518783b */ /* 0x000e620000004200 */
[----:B--2---:R-:W-:-:S04]  /*4b60*/  FFMA.FTZ R0, R206, c[0x0][0x2d0], -R2 ;  /* 0x0000b400ce007a23 */ /* 0x004fc80000010802 */
[----:B------:R2:W-:Y:S02]  /*4b70*/  MUFU.EX2 R71, R0 ;  /* 0x0000000000477308 */ /* 0x0005e40000000800 */
[C---:B------:R-:W-:Y:S01]  /*4b80*/  HMMA.16816.F32.BF16 R100, R8.reuse, R30, R84 ;  /* 0x0000001e0864723c */ /* 0x040fe20000041854 */
[----:B------:R-:W-:Y:S07]  /*4b90*/  LDSM.16.MT88.4 R28, [R213+0x3100] ;  /* 0x00310000d51c783b */ /* 0x000fee0000004200 */
[----:B------:R-:W-:Y:S01]  /*4ba0*/  HMMA.16816.F32.BF16 R84, R8, R22, R56 ;  /* 0x000000160854723c */ /* 0x000fe20000041838 */
[----:B------:R-:W1:Y:S01]  /*4bb0*/  LDSM.16.MT88.4 R20, [R214+0x3100] ;  /* 0x00310000d614783b */ /* 0x000e620000004200 */
[----:B--2---:R-:W-:-:S06]  /*4bc0*/  FFMA.FTZ R0, R205, c[0x0][0x2d0], -R2 ;  /* 0x0000b400cd007a23 */ /* 0x004fcc0000010802 */
[C---:B------:R-:W-:Y:S01]  /*4bd0*/  HMMA.16816.F32.BF16 R56, R8.reuse, R16, R40 ;  /* 0x000000100838723c */ /* 0x040fe20000041828 */
[----:B------:R2:W1:Y:S07]  /*4be0*/  MUFU.EX2 R70, R0 ;  /* 0x0000000000467308 */ /* 0x00046e0000000800 */
[C---:B------:R-:W-:Y:S01]  /*4bf0*/  HMMA.16816.F32.BF16 R40, R8.reuse, R18, R36 ;  /* 0x000000120828723c */ /* 0x040fe20000041824 */
[----:B------:R-:W1:Y:S07]  /*4c00*/  LDSM.16.MT88.4 R16, [R217+0x3100] ;  /* 0x00310000d910783b */ /* 0x000e6e0000004200 */
[----:B----4-:R-:W-:Y:S01]  /*4c10*/  HMMA.16816.F32.BF16 R44, R8, R32, R112 ;  /* 0x00000020082c723c */ /* 0x010fe20000041870 */
[----:B--2---:R-:W-:-:S04]  /*4c20*/  FFMA.FTZ R0, R207, c[0x0][0x2d0], -R2 ;  /* 0x0000b400cf007a23 */ /* 0x004fc80000010802 */
[----:B------:R2:W-:Y:S03]  /*4c30*/  MUFU.EX2 R69, R0 ;  /* 0x0000000000457308 */ /* 0x0005e60000000800 */
[----:B------:R-:W-:Y:S01]  /*4c40*/  HMMA.16816.F32.BF16 R36, R8, R34, R80 ;  /* 0x000000220824723c */ /* 0x000fe20000041850 */
[----:B------:R-:W4:Y:S06]  /*4c50*/  LDSM.16.MT88.4 R32, [R214+0x7100] ;  /* 0x00710000d620783b */ /* 0x000f2c0000004200 */
[----:B---3--:R-:W-:-:S02]  /*4c60*/  F2FP.BF16.PACK_AB R8, R138, R139 ;  /* 0x0000008b8a08723e */ /* 0x008fc400000010ff */
[----:B-----5:R-:W-:Y:S02]  /*4c70*/  F2FP.BF16.PACK_AB R10, R136, R137 ;  /* 0x00000089880a723e */ /* 0x020fe400000010ff */
[----:B-1----:R-:W-:Y:S01]  /*4c80*/  F2FP.BF16.PACK_AB R9, R70, R71 ;  /* 0x000000474609723e */ /* 0x002fe200000010ff */
[----:B--2---:R-:W-:-:S04]  /*4c90*/  FFMA.FTZ R0, R235, c[0x0][0x2d0], -R2 ;  /* 0x0000b400eb007a23 */ /* 0x004fc80000010802 */
[----:B------:R1:W2:Y:S02]  /*4ca0*/  MUFU.EX2 R62, R0 ;  /* 0x00000000003e7308 */ /* 0x0002a40000000800 */
[----:B-1----:R-:W-:Y:S01]  /*4cb0*/  FFMA.FTZ R0, R245, c[0x0][0x2d0], -R6 ;  /* 0x0000b400f5007a23 */ /* 0x002fe20000010806 */
[----:B--2---:R-:W-:-:S05]  /*4cc0*/  F2FP.BF16.PACK_AB R11, R62, R69 ;  /* 0x000000453e0b723e */ /* 0x004fca00000010ff */
[----:B------:R1:W-:Y:S02]  /*4cd0*/  MUFU.EX2 R61, R0 ;  /* 0x00000000003d7308 */ /* 0x0003e40000000800 */
[C---:B------:R-:W-:Y:S08]  /*4ce0*/  HMMA.16816.F32.BF16 R64, R8.reuse, R26, R64 ;  /* 0x0000001a0840723c */ /* 0x040ff00000041840 */
[----:B------:R-:W-:Y:S01]  /*4cf0*/  HMMA.16816.F32.BF16 R128, R8, R24, R76 ;  /* 0x000000180880723c */ /* 0x000fe2000004184c */
[----:B------:R-:W-:Y:S01]  /*4d00*/  LDSM.16.MT88.4 R76, [R213+0x3900] ;  /* 0x00390000d54c783b */ /* 0x000fe20000004200 */
[----:B-1----:R-:W-:-:S04]  /*4d10*/  FFMA.FTZ R0, R246, c[0x0][0x2d0], -R6 ;  /* 0x0000b400f6007a23 */ /* 0x002fc80000010806 */
[----:B------:R1:W2:Y:S02]  /*4d20*/  MUFU.EX2 R60, R0 ;  /* 0x00000000003c7308 */ /* 0x0002a40000000800 */
[C---:B------:R-:W-:Y:S08]  /*4d30*/  HMMA.16816.F32.BF16 R80, R8.reuse, R20, R104 ;  /* 0x000000140850723c */ /* 0x040ff00000041868 */
[----:B------:R-:W-:Y:S01]  /*4d40*/  HMMA.16816.F32.BF16 R96, R8, R16, R96 ;  /* 0x000000100860723c */ /* 0x000fe20000041860 */
[----:B-1----:R-:W-:-:S07]  /*4d50*/  FFMA.FTZ R0, R244, c[0x0][0x2d0], -R6 ;  /* 0x0000b400f4007a23 */ /* 0x002fce0000010806 */
[C---:B------:R-:W-:Y:S01]  /*4d60*/  HMMA.16816.F32.BF16 R104, R8.reuse, R18, R92 ;  /* 0x000000120868723c */ /* 0x040fe2000004185c */
[----:B------:R-:W1:Y:S01]  /*4d70*/  LDSM.16.MT88.4 R16, [R217+0x7100] ;  /* 0x00710000d910783b */ /* 0x000e620000004200 */
[----:B--2---:R-:W-:Y:S01]  /*4d80*/  F2FP.BF16.PACK_AB R132, R60, R61 ;  /* 0x0000003d3c84723e */ /* 0x004fe200000010ff */
[----:B------:R2:W-:Y:S02]  /*4d90*/  MUFU.EX2 R26, R0 ;  /* 0x00000000001a7308 */ /* 0x0005e40000000800 */
[----:B------:R-:W-:Y:S03]  /*4da0*/  LDSM.16.MT88.4 R92, [R217+0x3900] ;  /* 0x00390000d95c783b */ /* 0x000fe60000004200 */
[C---:B------:R-:W-:Y:S08]  /*4db0*/  HMMA.16816.F32.BF16 R112, R8.reuse, R12, R88 ;  /* 0x0000000c0870723c */ /* 0x040ff00000041858 */
[----:B------:R-:W-:Y:S01]  /*4dc0*/  HMMA.16816.F32.BF16 R120, R8, R14, R84 ;  /* 0x0000000e0878723c */ /* 0x000fe20000041854 */
[----:B------:R-:W3:Y:S01]  /*4dd0*/  LDSM.16.MT88.4 R12, [R216+0x7100] ;  /* 0x00710000d80c783b */ /* 0x000ee20000004200 */
[----:B--2---:R-:W-:-:S03]  /*4de0*/  FFMA.FTZ R0, R247, c[0x0][0x2d0], -R6 ;  /* 0x0000b400f7007a23 */ /* 0x004fc60000010806 */
[----:B------:R-:W-:Y:S01]  /*4df0*/  LDSM.16.MT88.4 R84, [R214+0x3900] ;  /* 0x00390000d654783b */ /* 0x000fe20000004200 */
[----:B------:R2:W5:Y:S02]  /*4e00*/  MUFU.EX2 R25, R0 ;  /* 0x0000000000197308 */ /* 0x0005640000000800 */
[C---:B------:R-:W-:Y:S01]  /*4e10*/  HMMA.16816.F32.BF16 R20, R8.reuse, R22, R100 ;  /* 0x000000160814723c */ /* 0x040fe20000041864 */
[----:B------:R-:W3:Y:S07]  /*4e20*/  LDSM.16.MT88.4 R100, [R216+0x3900] ;  /* 0x00390000d864783b */ /* 0x000eee0000004200 */
[----:B------:R-:W-:Y:S01]  /*4e30*/  HMMA.16816.F32.BF16 R72, R8, R28, R108 ;  /* 0x0000001c0848723c */ /* 0x000fe2000004186c */
[----:B------:R-:W3:Y:S01]  /*4e40*/  LDSM.16.MT88.4 R108, [R213+0x7900] ;  /* 0x00790000d56c783b */ /* 0x000ee20000004200 */
[----:B--2---:R-:W-:-:S06]  /*4e50*/  FFMA.FTZ R0, R248, c[0x0][0x2d0], -R2 ;  /* 0x0000b400f8007a23 */ /* 0x004fcc0000010802 */
[C---:B------:R-:W-:Y:S01]  /*4e60*/  HMMA.16816.F32.BF16 R28, R8.reuse, R30, R116 ;  /* 0x0000001e081c723c */ /* 0x040fe20000041874 */
[----:B------:R-:W2:Y:S01]  /*4e70*/  LDSM.16.MT88.4 R116, [R214+0x7900] ;  /* 0x00790000d674783b */ /* 0x000ea20000004200 */
[----:B-----5:R-:W-:Y:S01]  /*4e80*/  F2FP.BF16.PACK_AB R134, R25, R26 ;  /* 0x0000001a1986723e */ /* 0x020fe200000010ff */
[----:B------:R5:W-:Y:S05]  /*4e90*/  MUFU.EX2 R24, R0 ;  /* 0x0000000000187308 */ /* 0x000bea0000000800 */
[C---:B----4-:R-:W-:Y:S08]  /*4ea0*/  HMMA.16816.F32.BF16 R56, R8.reuse, R32, R56 ;  /* 0x000000200838723c */ /* 0x050ff00000041838 */
[----:B------:R-:W-:Y:S01]  /*4eb0*/  HMMA.16816.F32.BF16 R40, R8, R34, R40 ;  /* 0x000000220828723c */ /* 0x000fe20000041828 */
[----:B-----5:R-:W-:-:S04]  /*4ec0*/  FFMA.FTZ R0, R250, c[0x0][0x2d0], -R2 ;  /* 0x0000b400fa007a23 */ /* 0x020fc80000010802 */
[----:B------:R4:W5:Y:S03]  /*4ed0*/  MUFU.EX2 R7, R0 ;  /* 0x0000000000077308 */ /* 0x0009660000000800 */
[C---:B-1----:R-:W-:Y:S08]  /*4ee0*/  HMMA.16816.F32.BF16 R48, R8.reuse, R16, R48 ;  /* 0x000000100830723c */ /* 0x042ff00000041830 */
[----:B------:R-:W-:Y:S01]  /*4ef0*/  HMMA.16816.F32.BF16 R52, R8, R18, R52 ;  /* 0x000000120834723c */ /* 0x000fe20000041834 */
[----:B----4-:R-:W-:-:S07]  /*4f00*/  FFMA.FTZ R0, R249, c[0x0][0x2d0], -R2 ;  /* 0x0000b400f9007a23 */ /* 0x010fce0000010802 */
[----:B---3--:R-:W-:Y:S01]  /*4f10*/  HMMA.16816.F32.BF16 R44, R8, R12, R44 ;  /* 0x0000000c082c723c */ /* 0x008fe2000004182c */
[----:B------:R-:W-:Y:S01]  /*4f20*/  FFMA.FTZ R2, R126, c[0x0][0x2d0], -R2 ;  /* 0x0000b4007e027a23 */ /* 0x000fe20000010802 */
[----:B-----5:R-:W-:Y:S01]  /*4f30*/  F2FP.BF16.PACK_AB R133, R7, R24 ;  /* 0x000000180785723e */ /* 0x020fe200000010ff */
[----:B------:R1:W-:Y:S01]  /*4f40*/  MUFU.EX2 R6, R0 ;  /* 0x0000000000067308 */ /* 0x0003e20000000800 */
[----:B------:R-:W-:-:S04]  /*4f50*/  IMAD.MOV.U32 R126, RZ, RZ, R5 ;  /* 0x000000ffff7e7224 */ /* 0x000fc800078e0005 */
[----:B------:R-:W-:Y:S01]  /*4f60*/  HMMA.16816.F32.BF16 R36, R8, R14, R36 ;  /* 0x0000000e0824723c */ /* 0x000fe20000041824 */
[----:B------:R-:W-:Y:S02]  /*4f70*/  LDSM.16.MT88.4 R8, [R216+0x7900] ;  /* 0x00790000d808783b */ /* 0x000fe40000004200 */
[----:B------:R3:W4:Y:S01]  /*4f80*/  MUFU.EX2 R5, R2 ;  /* 0x0000000200057308 */ /* 0x0007220000000800 */
[----:B-1----:R-:W-:-:S04]  /*4f90*/  FADD.FTZ R0, R175, R177 ;  /* 0x000000b1af007221 */ /* 0x002fc80000010000 */
[----:B------:R-:W-:Y:S02]  /*4fa0*/  FADD.FTZ R0, R173, R0 ;  /* 0x00000000ad007221 */ /* 0x000fe40000010000 */
[----:B---3--:R-:W-:Y:S01]  /*4fb0*/  FADD.FTZ R2, R174, R176 ;  /* 0x000000b0ae027221 */ /* 0x008fe20000010000 */
[----:B----4-:R-:W-:Y:S01]  /*4fc0*/  F2FP.BF16.PACK_AB R135, R5, R6 ;  /* 0x000000060587723e */ /* 0x010fe200000010ff */
[----:B------:R-:W-:Y:S02]  /*4fd0*/  FADD.FTZ R0, R172, R0 ;  /* 0x00000000ac007221 */ /* 0x000fe40000010000 */
[----:B------:R-:W-:Y:S02]  /*4fe0*/  FADD.FTZ R2, R171, R2 ;  /* 0x00000002ab027221 */ /* 0x000fe40000010000 */
[----:B------:R-:W-:Y:S02]  /*4ff0*/  FADD.FTZ R0, R157, R0 ;  /* 0x000000009d007221 */ /* 0x000fe40000010000 */
[----:B------:R-:W-:Y:S01]  /*5000*/  FADD.FTZ R2, R170, R2 ;  /* 0x00000002aa027221 */ /* 0x000fe20000010000 */
[----:B------:R-:W-:Y:S01]  /*5010*/  HMMA.16816.F32.BF16 R88, R132, R92, R96 ;  /* 0x0000005c8458723c */ /* 0x000fe20000041860 */
[----:B------:R-:W-:-:S02]  /*5020*/  FADD.FTZ R0, R124, R0 ;  /* 0x000000007c007221 */ /* 0x000fc40000010000 */
[----:B------:R-:W-:Y:S02]  /*5030*/  FADD.FTZ R2, R159, R2 ;  /* 0x000000029f027221 */ /* 0x000fe40000010000 */
[----:B------:R-:W-:Y:S02]  /*5040*/  FADD.FTZ R0, R125, R0 ;  /* 0x000000007d007221 */ /* 0x000fe40000010000 */
[----:B------:R-:W-:Y:S01]  /*5050*/  FADD.FTZ R2, R251, R2 ;  /* 0x00000002fb027221 */ /* 0x000fe20000010000 */
[----:B------:R-:W-:Y:S01]  /*5060*/  HMMA.16816.F32.BF16 R96, R132, R100, R112 ;  /* 0x000000648460723c */ /* 0x000fe20000041870 */
[----:B------:R-:W-:Y:S02]  /*5070*/  FADD.FTZ R0, R126, R0 ;  /* 0x000000007e007221 */ /* 0x000fe40000010000 */
[----:B------:R-:W-:Y:S02]  /*5080*/  FADD.FTZ R2, R252, R2 ;  /* 0x00000002fc027221 */ /* 0x000fe40000010000 */
[----:B------:R-:W-:-:S02]  /*5090*/  FADD.FTZ R0, R243, R0 ;  /* 0x00000000f3007221 */ /* 0x000fc40000010000 */
[----:B------:R-:W-:Y:S01]  /*50a0*/  FADD.FTZ R2, R127, R2 ;  /* 0x000000027f027221 */ /* 0x000fe20000010000 */
[C---:B------:R-:W-:Y:S01]  /*50b0*/  HMMA.16816.F32.BF16 R92, R132.reuse, R94, R104 ;  /* 0x0000005e845c723c */ /* 0x040fe20000041868 */
[----:B------:R-:W-:Y:S01]  /*50c0*/  FADD.FTZ R0, R241, R0 ;  /* 0x00000000f1007221 */ /* 0x000fe20000010000 */
[----:B------:R-:W1:Y:S01]  /*50d0*/  LDSM.16.MT88.4 R124, [R217+0x7900] ;  /* 0x00790000d97c783b */ /* 0x000e620000004200 */
        /* <DEDUP_REMOVED lines=13> */
[C---:B------:R-:W-:Y:S03]  /*51b0*/  HMMA.16816.F32.BF16 R80, R132.reuse, R84, R80 ;  /* 0x000000548450723c */ /* 0x040fe60000041850 */
        /* <DEDUP_REMOVED lines=8> */
[----:B--2---:R-:W-:Y:S01]  /*5240*/  HMMA.16816.F32.BF16 R112, R132, R116, R56 ;  /* 0x000000748470723c */ /* 0x004fe20000041838 */
[----:B------:R-:W-:Y:S02]  /*5250*/  FADD.FTZ R2, R162, R2 ;  /* 0x00000002a2027221 */ /* 0x000fe40000010000 */
[----:B------:R-:W-:Y:S02]  /*5260*/  FADD.FTZ R0, R158, R0 ;  /* 0x000000009e007221 */ /* 0x000fe40000010000 */
[----:B------:R-:W-:-:S02]  /*5270*/  FADD.FTZ R2, R163, R2 ;  /* 0x00000002a3027221 */ /* 0x000fc40000010000 */
[----:B------:R-:W-:Y:S01]  /*5280*/  FADD.FTZ R0, R156, R0 ;  /* 0x000000009c007221 */ /* 0x000fe20000010000 */
[C---:B-1----:R-:W-:Y:S01]  /*5290*/  HMMA.16816.F32.BF16 R120, R132.reuse, R124, R48 ;  /* 0x0000007c8478723c */ /* 0x042fe20000041830 */
        /* <DEDUP_REMOVED lines=29> */
[C---:B------:R-:W-:Y:S04]  /*5470*/  HMMA.16816.F32.BF16 R128, R132.reuse, R8, R44 ;  /* 0x000000088480723c */ /* 0x040fe8000004182c */
[----:B------:R1:W-:Y:S04]  /*5480*/  STL [R1+0x4], R0 ;  /* 0x0000040001007387 */ /* 0x0003e80000100800 */
[----:B------:R1:W-:Y:S01]  /*5490*/  STL [R1], R4 ;  /* 0x0000000401007387 */ /* 0x0003e20000100800 */
[----:B------:R-:W-:Y:S01]  /*54a0*/  HMMA.16816.F32.BF16 R132, R132, R10, R36 ;  /* 0x0000000a8484723c */ /* 0x000fe20000041824 */
[----:B------:R-:W-:Y:S07]  /*54b0*/  @!P1 BRA `(.L_x_2) ;  /* 0x000040d000009947 */ /* 0x000fee0003800000 */
[----:B------:R-:W2:Y:S04]  /*54c0*/  LDL.64 R174, [R1+0x30] ;  /* 0x0000300001ae7983 */ /* 0x000ea80000100a00 */
[----:B------:R-:W3:Y:S04]  /*54d0*/  LDL.64 R172, [R1+0x38] ;  /* 0x0000380001ac7983 */ /* 0x000ee80000100a00 */
[----:B------:R-:W4:Y:S04]  /*54e0*/  LDL R159, [R1+0x40] ;  /* 0x00004000019f7983 */ /* 0x000f280000100800 */
[----:B------:R-:W5:Y:S04]  /*54f0*/  LDL.64 R170, [R1+0x28] ;  /* 0x0000280001aa7983 */ /* 0x000f680000100a00 */
[----:B------:R-:W4:Y:S01]  /*5500*/  LDL R157, [R1+0x44] ;  /* 0x00004400019d7983 */ /* 0x000f220000100800 */
[----:B------:R-:W-:Y:S01]  /*5510*/  UIADD3 UR12, UP0, UR16, 0x80, URZ ;  /* 0x00000080100c7890 */ /* 0x000fe2000ff1e03f */
[----:B------:R-:W-:Y:S01]  /*5520*/  IMAD.MOV.U32 R70, RZ, RZ, R3 ;  /* 0x000000ffff467224 */ /* 0x000fe200078e0003 */
[----:B------:R-:W-:Y:S01]  /*5530*/  MOV R69, R68 ;  /* 0x0000004400457202 */ /* 0x000fe20000000f00 */
[----:B------:R-:W-:-:S02]  /*5540*/  UMOV UR13, 0x6 ;  /* 0x00000006000d7882 */ /* 0x000fc40000000000 */
[----:B------:R-:W-:Y:S02]  /*5550*/  ULDC.64 UR6, c[0x0][0x208] ;  /* 0x0000820000067ab9 */ /* 0x000fe40000000a00 */
[----:B------:R-:W-:Y:S02]  /*5560*/  ULEA.HI.SX32 UR18, UR18, 0xfffffffe, 0x19 ;  /* 0xfffffffe12127891 */ /* 0x000fe4000f8fca3f */
[----:B------:R-:W-:Y:S02]  /*5570*/  USHF.L.U64.HI UR15, UR6, UR13, UR7 ;  /* 0x0000000d060f7299 */ /* 0x000fe40008010207 */
[----:B------:R-:W-:Y:S02]  /*5580*/  USHF.L.U32 UR16, UR6, 0x6, URZ ;  /* 0x0000000606107899 */ /* 0x000fe4000800063f */
[----:B------:R-:W-:Y:S02]  /*5590*/  UIADD3.X UR11, URZ, UR11, URZ, UP0, !UPT ;  /* 0x0000000b3f0b7290 */ /* 0x000fe400087fe43f */
[----:B------:R-:W-:Y:S01]  /*55a0*/  ULDC.64 UR4, c[0x0][0x1e0] ;  /* 0x0000780000047ab9 */ /* 0x000fe20000000a00 */
[----:B--2---:R-:W-:-:S02]  /*55b0*/  IADD3 R2, P2, R174, 0x40, RZ ;  /* 0x00000040ae027810 */ /* 0x004fc40007f5e0ff */
[----:B-1-3--:R-:W-:-:S03]  /*55c0*/  IADD3 R0, P1, R172, 0x40, RZ ;  /* 0x00000040ac007810 */ /* 0x00afc60007f3e0ff */
[----:B------:R4:W-:Y:S04]  /*55d0*/  STL [R1+0x14], R2 ;  /* 0x0000140201007387 */ /* 0x0009e80000100800 */
[----:B------:R5:W-:Y:S01]  /*55e0*/  STL [R1+0xc], R0 ;  /* 0x00000c0001007387 */ /* 0x000be20000100800 */
[----:B----4-:R-:W-:Y:S01]  /*55f0*/  IADD3.X R2, RZ, R159, RZ, P2, !PT ;  /* 0x0000009fff027210 */ /* 0x010fe200017fe4ff */
[----:B-----5:R-:W-:-:S04]  /*5600*/  IMAD.X R0, RZ, RZ, R171, P1 ;  /* 0x000000ffff007224 */ /* 0x020fc800008e06ab */
[----:B------:R1:W-:Y:S04]  /*5610*/  STL [R1+0x10], R2 ;  /* 0x0000100201007387 */ /* 0x0003e80000100800 */
[----:B------:R1:W-:Y:S01]  /*5620*/  STL [R1+0x8], R0 ;  /* 0x0000080001007387 */ /* 0x0003e20000100800 */
[----:B------:R-:W-:-:S03]  /*5630*/  IMAD.SHL.U32 R235, R157, 0x2, RZ ;  /* 0x000000029deb7824 */ /* 0x000fc600078e00ff */
.L_x_3:
[----:B------:R-:W2:Y:S01]  /*5640*/  LDL.64 R156, [R1+0x30] ;  /* 0x00003000019c7983 */ /* 0x000ea20000100a00 */
[----:B------:R-:W-:Y:S04]  /*5650*/  DEPBAR.LE SB0, 0x0 ;  /* 0x000080000000791a */ /* 0x000fe80000000000 */
[----:B------:R-:W-:Y:S01]  /*5660*/  USHF.R.S32.HI UR8, URZ, 0x1f, UR18 ;  /* 0x0000001f3f087899 */ /* 0x000fe20008011412 */
[----:B------:R-:W3:Y:S01]  /*5670*/  LDL R3, [R1+0x40] ;  /* 0x0000400001037983 */ /* 0x000ee20000100800 */
[----:B------:R-:W-:Y:S02]  /*5680*/  UIMAD.WIDE.U32 UR24, UR18, UR6, URZ ;  /* 0x00000006121872a5 */ /* 0x000fe4000f8e003f */
[----:B------:R-:W-:Y:S01]  /*5690*/  UIMAD UR8, UR8, UR6, URZ ;  /* 0x00000006080872a4 */ /* 0x000fe2000f8e023f */
[----:B-1----:R-:W4:Y:S01]  /*56a0*/  LDL R2, [R1+0x14] ;  /* 0x0000140001027983 */ /* 0x002f220000100800 */
[----:B------:R-:W-:Y:S02]  /*56b0*/  USHF.L.U32 UR9, UR24, 0x7, URZ ;  /* 0x0000000718097899 */ /* 0x000fe4000800063f */
[----:B------:R-:W-:Y:S01]  /*56c0*/  UIMAD UR8, UR18, UR7, UR8 ;  /* 0x00000007120872a4 */ /* 0x000fe2000f8e0208 */
[----:B------:R-:W5:Y:S01]  /*56d0*/  LDL R68, [R1+0x10] ;  /* 0x0000100001447983 */ /* 0x000f620000100800 */
[----:B------:R-:W-:Y:S02]  /*56e0*/  UISETP.GT.AND UP1, UPT, UR18, URZ, UPT ;  /* 0x0000003f1200728c */ /* 0x000fe4000bf24270 */
[----:B------:R-:W-:Y:S01]  /*56f0*/  UIADD3 UR8, UR25, UR8, URZ ;  /* 0x0000000819087290 */ /* 0x000fe2000fffe03f */
[----:B------:R-:W-:Y:S01]  /*5700*/  BAR.SYNC.DEFER_BLOCKING 0x0 ;  /* 0x0000000000007b1d */ /* 0x000fe20000010000 */
[----:B------:R-:W-:Y:S02]  /*5710*/  UIADD3 UR18, UR18, -0x1, URZ ;  /* 0xffffffff12127890 */ /* 0x000fe4000fffe03f */
[----:B------:R-:W-:Y:S05]  /*5720*/  USHF.L.U64.HI UR8, UR24, 0x7, UR8 ;  /* 0x0000000718087899 */ /* 0x000fea0008010208 */
[----:B------:R-:W-:Y:S02]  /*5730*/  @UP1 USHF.L.U32 UR10, UR4, 0x6, URZ ;  /* 0x00000006040a1899 */ /* 0x000fe4000800063f */
[----:B------:R-:W-:Y:S02]  /*5740*/  @UP1 USHF.L.U64.HI UR17, UR4, UR13, UR5 ;  /* 0x0000000d04111299 */ /* 0x000fe40008010205 */
[----:B------:R-:W-:Y:S01]  /*5750*/  @UP1 UIMAD.WIDE.U32 UR24, UR18, UR4, URZ ;  /* 0x00000004121812a5 */ /* 0x000fe2000f8e003f */
[----:B------:R-:W1:Y:S08]  /*5760*/  LDSM.16.M88.4 R8, [R212+0x8100] ;  /* 0x00810000d408783b */ /* 0x000e700000000200 */
[----:B------:R-:W1:Y:S08]  /*5770*/  LDSM.16.M88.4 R16, [R212+0x8900] ;  /* 0x00890000d410783b */ /* 0x000e700000000200 */
[----:B------:R-:W1:Y:S08]  /*5780*/  LDSM.16.M88.4 R24, [R212+0x9100] ;  /* 0x00910000d418783b */ /* 0x000e700000000200 */
[----:B------:R-:W1:Y:S08]  /*5790*/  LDSM.16.M88.4 R32, [R212+0x9900] ;  /* 0x00990000d420783b */ /* 0x000e700000000200 */
[----:B------:R-:W1:Y:S02]  /*57a0*/  LDSM.16.M88.4 R40, [R212+0xa100] ;  /* 0x00a10000d428783b */ /* 0x000e640000000200 */
[C---:B-1----:R-:W-:Y:S06]  /*57b0*/  HMMA.16816.F32.BF16 R4, R140.reuse, R8, RZ ;  /* 0x000000088c04723c */ /* 0x042fec00000418ff */
[----:B------:R-:W1:Y:S02]  /*57c0*/  LDSM.16.M88.4 R48, [R212+0xa900] ;  /* 0x00a90000d430783b */ /* 0x000e640000000200 */
[C---:B------:R-:W-:Y:S06]  /*57d0*/  HMMA.16816.F32.BF16 R8, R140.reuse, R10, RZ ;  /* 0x0000000a8c08723c */ /* 0x040fec00000418ff */
[----:B------:R-:W1:Y:S02]  /*57e0*/  LDSM.16.M88.4 R56, [R212+0xb100] ;  /* 0x00b10000d438783b */ /* 0x000e640000000200 */
[C---:B------:R-:W-:Y:S06]  /*57f0*/  HMMA.16816.F32.BF16 R12, R140.reuse, R16, RZ ;  /* 0x000000108c0c723c */ /* 0x040fec00000418ff */
[----:B------:R-:W1:Y:S02]  /*5800*/  LDSM.16.M88.4 R64, [R212+0xb900] ;  /* 0x00b90000d440783b */ /* 0x000e640000000200 */
[C---:B------:R-:W-:Y:S06]  /*5810*/  HMMA.16816.F32.BF16 R16, R140.reuse, R18, RZ ;  /* 0x000000128c10723c */ /* 0x040fec00000418ff */
[----:B------:R-:W1:Y:S02]  /*5820*/  LDSM.16.M88.4 R136, [R219] ;  /* 0x00000000db88783b */ /* 0x000e640000000200 */
[C---:B------:R-:W-:Y:S06]  /*5830*/  HMMA.16816.F32.BF16 R20, R140.reuse, R24, RZ ;  /* 0x000000188c14723c */ /* 0x040fec00000418ff */
[----:B------:R-:W1:Y:S02]  /*5840*/  LDSM.16.M88.4 R148, [R234] ;  /* 0x00000000ea94783b */ /* 0x000e640000000200 */
[C---:B------:R-:W-:Y:S06]  /*5850*/  HMMA.16816.F32.BF16 R24, R140.reuse, R26, RZ ;  /* 0x0000001a8c18723c */ /* 0x040fec00000418ff */
[----:B------:R-:W1:Y:S02]  /*5860*/  LDSM.16.M88.4 R152, [R233] ;  /* 0x00000000e998783b */ /* 0x000e640000000200 */
[C---:B------:R-:W-:Y:S06]  /*5870*/  HMMA.16816.F32.BF16 R28, R140.reuse, R32, RZ ;  /* 0x000000208c1c723c */ /* 0x040fec00000418ff */
[----:B------:R-:W-:Y:S02]  /*5880*/  LDSM.16.M88.4 R160, [R228] ;  /* 0x00000000e4a0783b */ /* 0x000fe40000000200 */
[C---:B------:R-:W-:Y:S08]  /*5890*/  HMMA.16816.F32.BF16 R32, R140.reuse, R34, RZ ;  /* 0x000000228c20723c */ /* 0x040ff000000418ff */
[C---:B------:R-:W-:Y:S08]  /*58a0*/  HMMA.16816.F32.BF16 R36, R140.reuse, R40, RZ ;  /* 0x000000288c24723c */ /* 0x040ff000000418ff */
[C---:B------:R-:W-:Y:S08]  /*58b0*/  HMMA.16816.F32.BF16 R40, R140.reuse, R42, RZ ;  /* 0x0000002a8c28723c */ /* 0x040ff000000418ff */
[C---:B-1----:R-:W-:Y:S08]  /*58c0*/  HMMA.16816.F32.BF16 R44, R140.reuse, R48, RZ ;  /* 0x000000308c2c723c */ /* 0x042ff000000418ff */
[C---:B------:R-:W-:Y:S08]  /*58d0*/  HMMA.16816.F32.BF16 R48, R140.reuse, R50, RZ ;  /* 0x000000328c30723c */ /* 0x040ff000000418ff */
[C---:B------:R-:W-:Y:S08]  /*58e0*/  HMMA.16816.F32.BF16 R52, R140.reuse, R56, RZ ;  /* 0x000000388c34723c */ /* 0x040ff000000418ff */
[C---:B------:R-:W-:Y:S08]  /*58f0*/  HMMA.16816.F32.BF16 R56, R140.reuse, R58, RZ ;  /* 0x0000003a8c38723c */ /* 0x040ff000000418ff */
[C---:B------:R-:W-:Y:S08]  /*5900*/  HMMA.16816.F32.BF16 R60, R140.reuse, R64, RZ ;  /* 0x000000408c3c723c */ /* 0x040ff000000418ff */
[----:B------:R-:W-:Y:S08]  /*5910*/  HMMA.16816.F32.BF16 R64, R140, R66, RZ ;  /* 0x000000428c40723c */ /* 0x000ff000000418ff */
[C---:B------:R-:W-:Y:S08]  /*5920*/  HMMA.16816.F32.BF16 R4, R144.reuse, R136, R4 ;  /* 0x000000889004723c */ /* 0x040ff00000041804 */
[C---:B------:R-:W-:Y:S01]  /*5930*/  HMMA.16816.F32.BF16 R8, R144.reuse, R138, R8 ;  /* 0x0000008a9008723c */ /* 0x040fe20000041808 */
[----:B------:R-:W1:Y:S07]  /*5940*/  LDSM.16.M88.4 R136, [R232] ;  /* 0x00000000e888783b */ /* 0x000e6e0000000200 */
[C---:B------:R-:W-:Y:S08]  /*5950*/  HMMA.16816.F32.BF16 R12, R144.reuse, R148, R12 ;  /* 0x00000094900c723c */ /* 0x040ff0000004180c */
[C---:B------:R-:W-:Y:S01]  /*5960*/  HMMA.16816.F32.BF16 R16, R144.reuse, R150, R16 ;  /* 0x000000969010723c */ /* 0x040fe20000041810 */
[----:B------:R-:W1:Y:S07]  /*5970*/  LDSM.16.M88.4 R148, [R231] ;  /* 0x00000000e794783b */ /* 0x000e6e0000000200 */
[C---:B------:R-:W-:Y:S08]  /*5980*/  HMMA.16816.F32.BF16 R20, R144.reuse, R152, R20 ;  /* 0x000000989014723c */ /* 0x040ff00000041814 */
[C---:B------:R-:W-:Y:S01]  /*5990*/  HMMA.16816.F32.BF16 R24, R144.reuse, R154, R24 ;  /* 0x0000009a9018723c */ /* 0x040fe20000041818 */
[----:B------:R-:W2:Y:S07]  /*59a0*/  LDSM.16.M88.4 R152, [R230] ;  /* 0x00000000e698783b */ /* 0x000eae0000000200 */
[C---:B-1----:R-:W-:Y:S08]  /*59b0*/  HMMA.16816.F32.BF16 R28, R144.reuse, R136, R28 ;  /* 0x00000088901c723c */ /* 0x042ff0000004181c */
[C---:B------:R-:W-:Y:S08]  /*59c0*/  HMMA.16816.F32.BF16 R32, R144.reuse, R138, R32 ;  /* 0x0000008a9020723c */ /* 0x040ff00000041820 */
[C---:B------:R-:W-:Y:S08]  /*59d0*/  HMMA.16816.F32.BF16 R36, R144.reuse, R148, R36 ;  /* 0x000000949024723c */ /* 0x040ff00000041824 */
[C---:B------:R-:W-:Y:S08]  /*59e0*/  HMMA.16816.F32.BF16 R40, R144.reuse, R150, R40 ;  /* 0x000000969028723c */ /* 0x040ff00000041828 */
[C---:B--2---:R-:W-:Y:S08]  /*59f0*/  HMMA.16816.F32.BF16 R44, R144.reuse, R152, R44 ;  /* 0x00000098902c723c */ /* 0x044ff0000004182c */
[C---:B------:R-:W-:Y:S04]  /*5a00*/  HMMA.16816.F32.BF16 R48, R144.reuse, R154, R48 ;  /* 0x0000009a9030723c */ /* 0x040fe80000041830 */
[----:B------:R-:W-:Y:S02]  /*5a10*/  IADD3 R0, P5, R156, UR9, RZ ;  /* 0x000000099c007c10 */ /* 0x000fe4000ffbe0ff */
[----:B------:R-:W1:Y:S02]  /*5a20*/  LDSM.16.M88.4 R156, [R229] ;  /* 0x00000000e59c783b */ /* 0x000e640000000200 */
[----:B------:R-:W-:Y:S04]  /*5a30*/  LEA R168, P4, R0, c[0x0][0x1f8], 0x1 ;  /* 0x00007e0000a87a11 */ /* 0x000fe800078808ff */
[----:B---3--:R-:W-:Y:S02]  /*5a40*/  IADD3.X R3, R3, UR8, RZ, P5, !PT ;  /* 0x0000000803037c10 */ /* 0x008fe4000affe4ff */
[----:B----4-:R-:W-:Y:S01]  /*5a50*/  IADD3 R2, P2, R2, UR9, RZ ;  /* 0x0000000902027c10 */ /* 0x010fe2000ff5e0ff */
[----:B------:R-:W-:Y:S01]  /*5a60*/  @UP1 USHF.R.S32.HI UR9, URZ, 0x1f, UR18 ;  /* 0x0000001f3f091899 */ /* 0x000fe20008011412 */
[----:B------:R-:W-:Y:S02]  /*5a70*/  LEA.HI.X R169, R0, c[0x0][0x1fc], R3, 0x1, P4 ;  /* 0x00007f0000a97a11 */ /* 0x000fe400020f0c03 */
[----:B------:R-:W-:Y:S01]  /*5a80*/  LEA R170, P1, R2, c[0x0][0x1f8], 0x1 ;  /* 0x00007e0002aa7a11 */ /* 0x000fe200078208ff */
[----:B------:R-:W-:Y:S01]  /*5a90*/  @UP1 UIMAD UR9, UR9, UR4, URZ ;  /* 0x00000004090912a4 */ /* 0x000fe2000f8e023f */
[----:B-----5:R-:W-:Y:S01]  /*5aa0*/  IADD3.X R68, R68, UR8, RZ, P2, !PT ;  /* 0x0000000844447c10 */ /* 0x020fe200097fe4ff */
[----:B------:R-:W-:Y:S01]  /*5ab0*/  @!PT LDS RZ, [RZ] ;  /* 0x00000000fffff984 */ /* 0x000fe20000000800 */
[----:B------:R-:W-:Y:S01]  /*5ac0*/  @!PT LDS RZ, [RZ] ;  /* 0x00000000fffff984 */ /* 0x000fe20000000800 */
[----:B------:R-:W-:Y:S01]  /*5ad0*/  @!PT LDS RZ, [RZ] ;  /* 0x00000000fffff984 */ /* 0x000fe20000000800 */
[----:B------:R2:W-:Y:S01]  /*5ae0*/  LDGSTS.E.BYPASS.LTC128B.128 [R235+0x100], [R168.64], !P3 ;  /* 0x00100000a8eb7fae */ /* 0x0005e2000d901d56 */
[----:B------:R-:W-:Y:S02]  /*5af0*/  @UP1 USHF.L.U32 UR8, UR24, 0x7, URZ ;  /* 0x0000000718081899 */ /* 0x000fe4000800063f */
[----:B------:R-:W-:Y:S01]  /*5b00*/  LEA.HI.X R171, R2, c[0x0][0x1fc], R68, 0x1, P1 ;  /* 0x00007f0002ab7a11 */ /* 0x000fe200008f0c44 */
[----:B------:R-:W-:Y:S01]  /*5b10*/  @UP1 UIMAD UR9, UR18, UR5, UR9 ;  /* 0x00000005120912a4 */ /* 0x000fe2000f8e0209 */
[----:B------:R-:W-:Y:S03]  /*5b20*/  IADD3 R2, P1, R168, UR16, RZ ;  /* 0x00000010a8027c10 */ /* 0x000fe6000ff3e0ff */
[----:B------:R3:W-:Y:S01]  /*5b30*/  LDGSTS.E.BYPASS.LTC128B.128 [R235+0x4100], [R170.64], !P0 ;  /* 0x04100000aaeb7fae */ /* 0x0007e2000c101d56 */
[----:B------:R-:W-:Y:S01]  /*5b40*/  IADD3.X R3, R169, UR15, RZ, P1, !PT ;  /* 0x0000000fa9037c10 */ /* 0x000fe20008ffe4ff */
[----:B------:R-:W-:Y:S01]  /*5b50*/  @UP1 UIADD3 UR9, UR25, UR9, URZ ;  /* 0x0000000919091290 */ /* 0x000fe2000fffe03f */
[----:B------:R-:W-:Y:S03]  /*5b60*/  IADD3 R136, P1, R2, UR16, RZ ;  /* 0x0000001002887c10 */ /* 0x000fe6000ff3e0ff */
[----:B------:R-:W-:Y:S01]  /*5b70*/  @UP1 USHF.L.U64.HI UR9, UR24, 0x7, UR9 ;  /* 0x0000000718091899 */ /* 0x000fe20008010209 */
[----:B------:R-:W-:Y:S01]  /*5b80*/  IADD3.X R137, R3, UR15, RZ, P1, !PT ;  /* 0x0000000f03897c10 */ /* 0x000fe20008ffe4ff */
[----:B------:R4:W-:Y:S01]  /*5b90*/  LDGSTS.E.BYPASS.LTC128B.128 [R235+0x1100], [R2.64], !P3 ;  /* 0x0110000002eb7fae */ /* 0x0009e2000d901d56 */
[----:B------:R-:W-:Y:S04]  /*5ba0*/  IADD3 R138, P2, R136, UR16, RZ ;  /* 0x00000010888a7c10 */ /* 0x000fe8000ff5e0ff */
[----:B------:R-:W-:Y:S03]  /*5bb0*/  IADD3.X R139, R137, UR15, RZ, P2, !PT ;  /* 0x0000000f898b7c10 */ /* 0x000fe600097fe4ff */
[----:B------:R4:W-:Y:S01]  /*5bc0*/  LDGSTS.E.BYPASS.LTC128B.128 [R235+0x5100], [R2.64+0x80], !P0 ;  /* 0x0510008002eb7fae */ /* 0x0009e2000c101d56 */
[C---:B-1----:R-:W-:Y:S03]  /*5bd0*/  HMMA.16816.F32.BF16 R52, R144.reuse, R156, R52 ;  /* 0x0000009c9034723c */ /* 0x042fe60000041834 */
[----:B--2---:R-:W-:Y:S04]  /*5be0*/  IADD3 R168, P4, R2, UR12, RZ ;  /* 0x0000000c02a87c10 */ /* 0x004fe8000ff9e0ff */
[----:B------:R1:W-:Y:S01]  /*5bf0*/  LDGSTS.E.BYPASS.LTC128B.128 [R235+0x2100], [R136.64], !P3 ;  /* 0x0210000088eb7fae */ /* 0x0003e2000d901d56 */
[C---:B------:R-:W-:Y:S04]  /*5c00*/  HMMA.16816.F32.BF16 R56, R144.reuse, R158, R56 ;  /* 0x0000009e9038723c */ /* 0x040fe80000041838 */
[----:B------:R-:W-:Y:S04]  /*5c10*/  IADD3.X R169, R3, UR11, RZ, P4, !PT ;  /* 0x0000000b03a97c10 */ /* 0x000fe8000a7fe4ff */
[C---:B------:R-:W-:Y:S01]  /*5c20*/  HMMA.16816.F32.BF16 R60, R144.reuse, R160, R60 ;  /* 0x000000a0903c723c */ /* 0x040fe2000004183c */
[----:B------:R3:W-:Y:S07]  /*5c30*/  LDGSTS.E.BYPASS.LTC128B.128 [R235+0x6100], [R168.64], !P0 ;  /* 0x06100000a8eb7fae */ /* 0x0007ee000c101d56 */
[----:B------:R-:W-:Y:S01]  /*5c40*/  HMMA.16816.F32.BF16 R64, R144, R162, R64 ;  /* 0x000000a29040723c */ /* 0x000fe20000041840 */
[----:B------:R1:W-:Y:S03]  /*5c50*/  LDGSTS.E.BYPASS.LTC128B.128 [R235+0x3100], [R138.64], !P3 ;  /* 0x031000008aeb7fae */ /* 0x0003e6000d901d56 */
[----:B----4-:R-:W-:Y:S04]  /*5c60*/  IADD3 R2, P1, R136, UR12, RZ ;  /* 0x0000000c88027c10 */ /* 0x010fe8000ff3e0ff */
[----:B------:R-:W-:Y:S02]  /*5c70*/  IADD3.X R3, R137, UR11, RZ, P1, !PT ;  /* 0x0000000b89037c10 */ /* 0x000fe40008ffe4ff */
[----:B------:R-:W-:Y:S03]  /*5c80*/  PLOP3.LUT P1, PT, PT, PT, UP1, 0x80, 0x0 ;  /* 0x000000000000781c */ /* 0x000fe60003f2f018 */
[----:B------:R2:W-:Y:S08]  /*5c90*/  LDGSTS.E.BYPASS.LTC128B.128 [R235+0x7100], [R2.64], !P0 ;  /* 0x0710000002eb7fae */ /* 0x0005f0000c101d56 */
[----:B---3--:R-:W-:Y:S08]  /*5ca0*/  LDSM.16.M88.4 R168, [R218+0x8900] ;  /* 0x00890000daa8783b */ /* 0x008ff00000000200 */
[----:B-1----:R-:W1:Y:S08]  /*5cb0*/  LDSM.16.M88.4 R136, [R218+0x8100] ;  /* 0x00810000da88783b */ /* 0x002e700000000200 */
[----:B------:R-:W3:Y:S08]  /*5cc0*/  LDSM.16.M88.4 R172, [R218+0x9100] ;  /* 0x00910000daac783b */ /* 0x000ef00000000200 */
[----:B------:R-:W0:Y:S08]  /*5cd0*/  LDGDEPBAR ;  /* 0x00000000000079af */ /* 0x000e300000000000 */
[----:B------:R-:W4:Y:S08]  /*5ce0*/  LDSM.16.M88.4 R148, [R218+0x9900] ;  /* 0x00990000da94783b */ /* 0x000f300000000200 */
[----:B------:R-:W5:Y:S01]  /*5cf0*/  LDSM.16.M88.4 R176, [R218+0xa100] ;  /* 0x00a10000dab0783b */ /* 0x000f620000000200 */
[C---:B-1----:R-:W-:Y:S07]  /*5d00*/  HMMA.16816.F32.BF16 R4, R164.reuse, R136, R4 ;  /* 0x00000088a404723c */ /* 0x042fee0000041804 */
[----:B------:R-:W1:Y:S01]  /*5d10*/  LDSM.16.M88.4 R152, [R218+0xa900] ;  /* 0x00a90000da98783b */ /* 0x000e620000000200 */
[C---:B------:R-:W-:Y:S07]  /*5d20*/  HMMA.16816.F32.BF16 R8, R164.reuse, R138, R8 ;  /* 0x0000008aa408723c */ /* 0x040fee0000041808 */
[----:B------:R-:W1:Y:S01]  /*5d30*/  LDSM.16.M88.4 R180, [R218+0xb100] ;  /* 0x00b10000dab4783b */ /* 0x000e620000000200 */
[C---:B------:R-:W-:Y:S07]  /*5d40*/  HMMA.16816.F32.BF16 R12, R164.reuse, R168, R12 ;  /* 0x000000a8a40c723c */ /* 0x040fee000004180c */
[----:B------:R-:W1:Y:S01]  /*5d50*/  LDSM.16.M88.4 R156, [R218+0xb900] ;  /* 0x00b90000da9c783b */ /* 0x000e620000000200 */
[C---:B------:R-:W-:Y:S07]  /*5d60*/  HMMA.16816.F32.BF16 R16, R164.reuse, R170, R16 ;  /* 0x000000aaa410723c */ /* 0x040fee0000041810 */
[----:B------:R-:W1:Y:S01]  /*5d70*/  LDSM.16.M88.4 R136, [R215] ;  /* 0x00000000d788783b */ /* 0x000e620000000200 */
[C---:B---3--:R-:W-:Y:S07]  /*5d80*/  HMMA.16816.F32.BF16 R20, R164.reuse, R172, R20 ;  /* 0x000000aca414723c */ /* 0x048fee0000041814 */
[----:B------:R-:W-:Y:S01]  /*5d90*/  LDSM.16.M88.4 R160, [R215+0x1000] ;  /* 0x00100000d7a0783b */ /* 0x000fe20000000200 */
[C---:B------:R-:W-:Y:S07]  /*5da0*/  HMMA.16816.F32.BF16 R24, R164.reuse, R174, R24 ;  /* 0x000000aea418723c */ /* 0x040fee0000041818 */
[----:B------:R-:W-:Y:S01]  /*5db0*/  LDSM.16.M88.4 R168, [R215+0x1800] ;  /* 0x00180000d7a8783b */ /* 0x000fe20000000200 */
[C---:B----4-:R-:W-:Y:S07]  /*5dc0*/  HMMA.16816.F32.BF16 R28, R164.reuse, R148, R28 ;  /* 0x00000094a41c723c */ /* 0x050fee000004181c */
[----:B------:R-:W-:Y:S01]  /*5dd0*/  LDSM.16.M88.4 R172, [R215+0x2000] ;  /* 0x00200000d7ac783b */ /* 0x000fe20000000200 */
[C---:B------:R-:W-:Y:S07]  /*5de0*/  HMMA.16816.F32.BF16 R32, R164.reuse, R150, R32 ;  /* 0x00000096a420723c */ /* 0x040fee0000041820 */
[----:B------:R-:W3:Y:S01]  /*5df0*/  LDSM.16.M88.4 R148, [R215+0x800] ;  /* 0x00080000d794783b */ /* 0x000ee20000000200 */
[C---:B-----5:R-:W-:Y:S07]  /*5e00*/  HMMA.16816.F32.BF16 R36, R164.reuse, R176, R36 ;  /* 0x000000b0a424723c */ /* 0x060fee0000041824 */
[----:B------:R-:W-:Y:S01]  /*5e10*/  LDSM.16.M88.4 R192, [R212+0xc100] ;  /* 0x00c10000d4c0783b */ /* 0x000fe20000000200 */
[C---:B------:R-:W-:Y:S07]  /*5e20*/  HMMA.16816.F32.BF16 R40, R164.reuse, R178, R40 ;  /* 0x000000b2a428723c */ /* 0x040fee0000041828 */
[----:B------:R-:W-:Y:S01]  /*5e30*/  LDSM.16.M88.4 R176, [R215+0x3000] ;  /* 0x00300000d7b0783b */ /* 0x000fe20000000200 */
[C---:B-1----:R-:W-:Y:S07]  /*5e40*/  HMMA.16816.F32.BF16 R44, R164.reuse, R152, R44 ;  /* 0x00000098a42c723c */ /* 0x042fee000004182c */
[----:B------:R-:W-:Y:S01]  /*5e50*/  LDSM.16.M88.4 R204, [R218+0xf900] ;  /* 0x00f90000dacc783b */ /* 0x000fe20000000200 */
[C---:B------:R-:W-:Y:S07]  /*5e60*/  HMMA.16816.F32.BF16 R48, R164.reuse, R154, R48 ;  /* 0x0000009aa430723c */ /* 0x040fee0000041830 */
[----:B------:R-:W1:Y:S01]  /*5e70*/  LDSM.16.M88.4 R152, [R215+0x2800] ;  /* 0x00280000d798783b */ /* 0x000e620000000200 */
[C---:B------:R-:W-:Y:S08]  /*5e80*/  HMMA.16816.F32.BF16 R52, R164.reuse, R180, R52 ;  /* 0x000000b4a434723c */ /* 0x040ff00000041834 */
[C---:B------:R-:W-:Y:S01]  /*5e90*/  HMMA.16816.F32.BF16 R56, R164.reuse, R182, R56 ;  /* 0x000000b6a438723c */ /* 0x040fe20000041838 */
[----:B------:R-:W4:Y:S07]  /*5ea0*/  LDSM.16.M88.4 R180, [R215+0x3800] ;  /* 0x00380000d7b4783b */ /* 0x000f2e0000000200 */
[C---:B------:R-:W-:Y:S08]  /*5eb0*/  HMMA.16816.F32.BF16 R60, R164.reuse, R156, R60 ;  /* 0x0000009ca43c723c */ /* 0x040ff0000004183c */
[----:B------:R-:W-:Y:S01]  /*5ec0*/  HMMA.16816.F32.BF16 R64, R164, R158, R64 ;  /* 0x0000009ea440723c */ /* 0x000fe20000041840 */
[----:B------:R-:W5:Y:S07]  /*5ed0*/  LDSM.16.M88.4 R156, [R212+0xc900] ;  /* 0x00c90000d49c783b */ /* 0x000f6e0000000200 */
[C---:B------:R-:W-:Y:S08]  /*5ee0*/  HMMA.16816.F32.BF16 R4, R184.reuse, R136, R4 ;  /* 0x00000088b804723c */ /* 0x040ff00000041804 */
[C---:B------:R-:W-:Y:S01]  /*5ef0*/  HMMA.16816.F32.BF16 R8, R184.reuse, R138, R8 ;  /* 0x0000008ab808723c */ /* 0x040fe20000041808 */
[----:B------:R-:W1:Y:S07]  /*5f00*/  LDSM.16.M88.4 R136, [R212+0xd100] ;  /* 0x00d10000d488783b */ /* 0x000e6e0000000200 */
[C---:B---3--:R-:W-:Y:S08]  /*5f10*/  HMMA.16816.F32.BF16 R12, R184.reuse, R148, R12 ;  /* 0x00000094b80c723c */ /* 0x048ff0000004180c */
[C---:B------:R-:W-:Y:S01]  /*5f20*/  HMMA.16816.F32.BF16 R16, R184.reuse, R150, R16 ;  /* 0x00000096b810723c */ /* 0x040fe20000041810 */
[----:B------:R-:W3:Y:S07]  /*5f30*/  LDSM.16.M88.4 R148, [R212+0xd900] ;  /* 0x00d90000d494783b */ /* 0x000eee0000000200 */
[C---:B------:R-:W-:Y:S08]  /*5f40*/  HMMA.16816.F32.BF16 R20, R184.reuse, R160, R20 ;  /* 0x000000a0b814723c */ /* 0x040ff00000041814 */
[C---:B------:R-:W-:Y:S01]  /*5f50*/  HMMA.16816.F32.BF16 R24, R184.reuse, R162, R24 ;  /* 0x000000a2b818723c */ /* 0x040fe20000041818 */
[----:B------:R-:W2:Y:S07]  /*5f60*/  LDSM.16.M88.4 R160, [R212+0xe100] ;  /* 0x00e10000d4a0783b */ /* 0x000eae0000000200 */
[C---:B------:R-:W-:Y:S08]  /*5f70*/  HMMA.16816.F32.BF16 R28, R184.reuse, R168, R28 ;  /* 0x000000a8b81c723c */ /* 0x040ff0000004181c */
[C---:B------:R-:W-:Y:S01]  /*5f80*/  HMMA.16816.F32.BF16 R32, R184.reuse, R170, R32 ;  /* 0x000000aab820723c */ /* 0x040fe20000041820 */
[----:B------:R-:W-:Y:S07]  /*5f90*/  LDSM.16.M88.4 R168, [R212+0xf100] ;  /* 0x00f10000d4a8783b */ /* 0x000fee0000000200 */
[C---:B------:R-:W-:Y:S08]  /*5fa0*/  HMMA.16816.F32.BF16 R36, R184.reuse, R172, R36 ;  /* 0x000000acb824723c */ /* 0x040ff00000041824 */
[C---:B------:R-:W-:Y:S01]  /*5fb0*/  HMMA.16816.F32.BF16 R40, R184.reuse, R174, R40 ;  /* 0x000000aeb828723c */ /* 0x040fe20000041828 */
[----:B------:R-:W-:Y:S07]  /*5fc0*/  LDSM.16.M88.4 R172, [R212+0xf900] ;  /* 0x00f90000d4ac783b */ /* 0x000fee0000000200 */
[C---:B-1----:R-:W-:Y:S08]  /*5fd0*/  HMMA.16816.F32.BF16 R44, R184.reuse, R152, R44 ;  /* 0x00000098b82c723c */ /* 0x042ff0000004182c */
[C---:B------:R-:W-:Y:S01]  /*5fe0*/  HMMA.16816.F32.BF16 R48, R184.reuse, R154, R48 ;  /* 0x0000009ab830723c */ /* 0x040fe20000041830 */
[----:B------:R-:W1:Y:S07]  /*5ff0*/  LDSM.16.M88.4 R152, [R212+0xe900] ;  /* 0x00e90000d498783b */ /* 0x000e6e0000000200 */
[C---:B------:R-:W-:Y:S08]  /*6000*/  HMMA.16816.F32.BF16 R52, R184.reuse, R176, R52 ;  /* 0x000000b0b834723c */ /* 0x040ff00000041834 */
[C---:B------:R-:W-:Y:S01]  /*6010*/  HMMA.16816.F32.BF16 R56, R184.reuse, R178, R56 ;  /* 0x000000b2b838723c */ /* 0x040fe20000041838 */
[----:B------:R-:W1:Y:S07]  /*6020*/  LDSM.16.M88.4 R176, [R227] ;  /* 0x00000000e3b0783b */ /* 0x000e6e0000000200 */
[C---:B----4-:R-:W-:Y:S08]  /*6030*/  HMMA.16816.F32.BF16 R60, R184.reuse, R180, R60 ;  /* 0x000000b4b83c723c */ /* 0x050ff0000004183c */
[----:B------:R-:W-:Y:S01]  /*6040*/  HMMA.16816.F32.BF16 R64, R184, R182, R64 ;  /* 0x000000b6b840723c */ /* 0x000fe20000041840 */
[----:B------:R-:W4:Y:S07]  /*6050*/  LDSM.16.M88.4 R180, [R226] ;  /* 0x00000000e2b4783b */ /* 0x000f2e0000000200 */
[C---:B------:R-:W-:Y:S08]  /*6060*/  HMMA.16816.F32.BF16 R4, R188.reuse, R192, R4 ;  /* 0x000000c0bc04723c */ /* 0x040ff00000041804 */
[C---:B------:R-:W-:Y:S01]  /*6070*/  HMMA.16816.F32.BF16 R8, R188.reuse, R194, R8 ;  /* 0x000000c2bc08723c */ /* 0x040fe20000041808 */
[----:B------:R-:W1:Y:S07]  /*6080*/  LDSM.16.M88.4 R192, [R225] ;  /* 0x00000000e1c0783b */ /* 0x000e6e0000000200 */
[C---:B-----5:R-:W-:Y:S08]  /*6090*/  HMMA.16816.F32.BF16 R12, R188.reuse, R156, R12 ;  /* 0x0000009cbc0c723c */ /* 0x060ff0000004180c */
[C---:B------:R-:W-:Y:S01]  /*60a0*/  HMMA.16816.F32.BF16 R16, R188.reuse, R158, R16 ;  /* 0x0000009ebc10723c */ /* 0x040fe20000041810 */
[----:B------:R-:W5:Y:S07]  /*60b0*/  LDSM.16.M88.4 R156, [R224] ;  /* 0x00000000e09c783b */ /* 0x000f6e0000000200 */
[C---:B------:R-:W-:Y:S08]  /*60c0*/  HMMA.16816.F32.BF16 R20, R188.reuse, R136, R20 ;  /* 0x00000088bc14723c */ /* 0x040ff00000041814 */
[C---:B------:R-:W-:Y:S01]  /*60d0*/  HMMA.16816.F32.BF16 R24, R188.reuse, R138, R24 ;  /* 0x0000008abc18723c */ /* 0x040fe20000041818 */
[----:B------:R-:W4:Y:S07]  /*60e0*/  LDSM.16.M88.4 R136, [R223] ;  /* 0x00000000df88783b */ /* 0x000f2e0000000200 */
[C---:B---3--:R-:W-:Y:S08]  /*60f0*/  HMMA.16816.F32.BF16 R28, R188.reuse, R148, R28 ;  /* 0x00000094bc1c723c */ /* 0x048ff0000004181c */
[C---:B------:R-:W-:Y:S01]  /*6100*/  HMMA.16816.F32.BF16 R32, R188.reuse, R150, R32 ;  /* 0x00000096bc20723c */ /* 0x040fe20000041820 */
[----:B------:R-:W3:Y:S07]  /*6110*/  LDSM.16.M88.4 R148, [R222] ;  /* 0x00000000de94783b */ /* 0x000eee0000000200 */
[C---:B--2---:R-:W-:Y:S08]  /*6120*/  HMMA.16816.F32.BF16 R36, R188.reuse, R160, R36 ;  /* 0x000000a0bc24723c */ /* 0x044ff00000041824 */
[C---:B------:R-:W-:Y:S01]  /*6130*/  HMMA.16816.F32.BF16 R40, R188.reuse, R162, R40 ;  /* 0x000000a2bc28723c */ /* 0x040fe20000041828 */
[----:B------:R-:W-:Y:S07]  /*6140*/  LDSM.16.M88.4 R160, [R220] ;  /* 0x00000000dca0783b */ /* 0x000fee0000000200 */
[C---:B-1----:R-:W-:Y:S08]  /*6150*/  HMMA.16816.F32.BF16 R44, R188.reuse, R152, R44 ;  /* 0x00000098bc2c723c */ /* 0x042ff0000004182c */
[C---:B------:R-:W-:Y:S01]  /*6160*/  HMMA.16816.F32.BF16 R48, R188.reuse, R154, R48 ;  /* 0x0000009abc30723c */ /* 0x040fe20000041830 */
[----:B------:R-:W1:Y:S07]  /*6170*/  LDSM.16.M88.4 R152, [R221] ;  /* 0x00000000dd98783b */ /* 0x000e6e0000000200 */
[C---:B------:R-:W-:Y:S08]  /*6180*/  HMMA.16816.F32.BF16 R52, R188.reuse, R168, R52 ;  /* 0x000000a8bc34723c */ /* 0x040ff00000041834 */
[C---:B------:R-:W-:Y:S01]  /*6190*/  HMMA.16816.F32.BF16 R56, R188.reuse, R170, R56 ;  /* 0x000000aabc38723c */ /* 0x040fe20000041838 */
[----:B------:R-:W-:Y:S07]  /*61a0*/  LDSM.16.M88.4 R168, [R218+0xd100] ;  /* 0x00d10000daa8783b */ /* 0x000fee0000000200 */
[C---:B------:R-:W-:Y:S08]  /*61b0*/  HMMA.16816.F32.BF16 R60, R188.reuse, R172, R60 ;  /* 0x000000acbc3c723c */ /* 0x040ff0000004183c */
[----:B------:R-:W-:Y:S01]  /*61c0*/  HMMA.16816.F32.BF16 R64, R188, R174, R64 ;  /* 0x000000aebc40723c */ /* 0x000fe20000041840 */
[----:B------:R-:W-:Y:S07]  /*61d0*/  LDSM.16.M88.4 R172, [R218+0xd900] ;  /* 0x00d90000daac783b */ /* 0x000fee0000000200 */
[C---:B------:R-:W-:Y:S08]  /*61e0*/  HMMA.16816.F32.BF16 R4, R196.reuse, R176, R4 ;  /* 0x000000b0c404723c */ /* 0x040ff00000041804 */
[C---:B------:R-:W-:Y:S01]  /*61f0*/  HMMA.16816.F32.BF16 R8, R196.reuse, R178, R8 ;  /* 0x000000b2c408723c */ /* 0x040fe20000041808 */
[----:B------:R-:W-:Y:S07]  /*6200*/  LDSM.16.M88.4 R176, [R218+0xe100] ;  /* 0x00e10000dab0783b */ /* 0x000fee0000000200 */
[C---:B----4-:R-:W-:Y:S08]  /*6210*/  HMMA.16816.F32.BF16 R12, R196.reuse, R180, R12 ;  /* 0x000000b4c40c723c */ /* 0x050ff0000004180c */
[C---:B------:R-:W-:Y:S01]  /*6220*/  HMMA.16816.F32.BF16 R16, R196.reuse, R182, R16 ;  /* 0x000000b6c410723c */ /* 0x040fe20000041810 */
[----:B------:R-:W-:Y:S07]  /*6230*/  LDSM.16.M88.4 R180, [R218+0xe900] ;  /* 0x00e90000dab4783b */ /* 0x000fee0000000200 */
[C---:B------:R-:W-:Y:S08]  /*6240*/  HMMA.16816.F32.BF16 R20, R196.reuse, R192, R20 ;  /* 0x000000c0c414723c */ /* 0x040ff00000041814 */
[C---:B------:R-:W-:Y:S01]  /*6250*/  HMMA.16816.F32.BF16 R24, R196.reuse, R194, R24 ;  /* 0x000000c2c418723c */ /* 0x040fe20000041818 */
[----:B------:R-:W-:Y:S07]  /*6260*/  LDSM.16.M88.4 R192, [R218+0xf100] ;  /* 0x00f10000dac0783b */ /* 0x000fee0000000200 */
[C---:B-----5:R-:W-:Y:S08]  /*6270*/  HMMA.16816.F32.BF16 R28, R196.reuse, R156, R28 ;  /* 0x0000009cc41c723c */ /* 0x060ff0000004181c */
[C---:B------:R-:W-:Y:S01]  /*6280*/  HMMA.16816.F32.BF16 R32, R196.reuse, R158, R32 ;  /* 0x0000009ec420723c */ /* 0x040fe20000041820 */
[----:B------:R-:W2:Y:S07]  /*6290*/  LDSM.16.M88.4 R156, [R218+0xc100] ;  /* 0x00c10000da9c783b */ /* 0x000eae0000000200 */
[C---:B------:R-:W-:Y:S08]  /*62a0*/  HMMA.16816.F32.BF16 R36, R196.reuse, R136, R36 ;  /* 0x00000088c424723c */ /* 0x040ff00000041824 */
[C---:B------:R-:W-:Y:S01]  /*62b0*/  HMMA.16816.F32.BF16 R40, R196.reuse, R138, R40 ;  /* 0x0000008ac428723c */ /* 0x040fe20000041828 */
[----:B------:R-:W4:Y:S07]  /*62c0*/  LDSM.16.M88.4 R136, [R218+0xc900] ;  /* 0x00c90000da88783b */ /* 0x000f2e0000000200 */
[C---:B---3--:R-:W-:Y:S08]  /*62d0*/  HMMA.16816.F32.BF16 R44, R196.reuse, R148, R44 ;  /* 0x00000094c42c723c */ /* 0x048ff0000004182c */
[C---:B------:R-:W-:Y:S01]  /*62e0*/  HMMA.16816.F32.BF16 R48, R196.reuse, R150, R48 ;  /* 0x00000096c430723c */ /* 0x040fe20000041830 */
[----:B------:R-:W3:Y:S07]  /*62f0*/  LDSM.16.M88.4 R148, [R215+0x4000] ;  /* 0x00400000d794783b */ /* 0x000eee0000000200 */
[C---:B-1----:R-:W-:Y:S08]  /*6300*/  HMMA.16816.F32.BF16 R52, R196.reuse, R152, R52 ;  /* 0x00000098c434723c */ /* 0x042ff00000041834 */
[C---:B------:R-:W-:Y:S08]  /*6310*/  HMMA.16816.F32.BF16 R56, R196.reuse, R154, R56 ;  /* 0x0000009ac438723c */ /* 0x040ff00000041838 */
[C---:B------:R-:W-:Y:S08]  /*6320*/  HMMA.16816.F32.BF16 R60, R196.reuse, R160, R60 ;  /* 0x000000a0c43c723c */ /* 0x040ff0000004183c */
[----:B------:R-:W-:Y:S08]  /*6330*/  HMMA.16816.F32.BF16 R64, R196, R162, R64 ;  /* 0x000000a2c440723c */ /* 0x000ff00000041840 */
[C---:B--2---:R-:W-:Y:S08]  /*6340*/  HMMA.16816.F32.BF16 R4, R200.reuse, R156, R4 ;  /* 0x0000009cc804723c */ /* 0x044ff00000041804 */
[C---:B------:R-:W-:Y:S08]  /*6350*/  HMMA.16816.F32.BF16 R8, R200.reuse, R158, R8 ;  /* 0x0000009ec808723c */ /* 0x040ff00000041808 */
[C---:B----4-:R-:W-:Y:S08]  /*6360*/  HMMA.16816.F32.BF16 R12, R200.reuse, R136, R12 ;  /* 0x00000088c80c723c */ /* 0x050ff0000004180c */
[C---:B------:R-:W-:Y:S01]  /*6370*/  HMMA.16816.F32.BF16 R16, R200.reuse, R138, R16 ;  /* 0x0000008ac810723c */ /* 0x040fe20000041810 */
[----:B------:R-:W1:Y:S07]  /*6380*/  LDSM.16.M88.4 R136, [R215+0x4800] ;  /* 0x00480000d788783b */ /* 0x000e6e0000000200 */
[C---:B------:R-:W-:Y:S08]  /*6390*/  HMMA.16816.F32.BF16 R20, R200.reuse, R168, R20 ;  /* 0x000000a8c814723c */ /* 0x040ff00000041814 */
        /* <DEDUP_REMOVED lines=10> */
[----:B------:R-:W-:Y:S08]  /*6440*/  HMMA.16816.F32.BF16 R64, R200, R206, R64 ;  /* 0x000000cec840723c */ /* 0x000ff00000041840 */
[C---:B---3--:R-:W-:Y:S08]  /*6450*/  HMMA.16816.F32.BF16 R4, R208.reuse, R148, R4 ;  /* 0x00000094d004723c */ /* 0x048ff00000041804 */
[C---:B------:R-:W-:Y:S08]  /*6460*/  HMMA.16816.F32.BF16 R8, R208.reuse, R150, R8 ;  /* 0x00000096d008723c */ /* 0x040ff00000041808 */
[C---:B-1----:R-:W-:Y:S08]  /*6470*/  HMMA.16816.F32.BF16 R12, R208.reuse, R136, R12 ;  /* 0x00000088d00c723c */ /* 0x042ff0000004180c */
[----:B------:R-:W-:Y:S01]  /*6480*/  FMUL.FTZ R4, R4, c[0x0][0x320] ;  /* 0x0000c80004047a20 */ /* 0x000fe20000410000 */
[C---:B------:R-:W-:Y:S03]  /*6490*/  HMMA.16816.F32.BF16 R16, R208.reuse, R138, R16 ;  /* 0x0000008ad010723c */ /* 0x040fe60000041810 */
[----:B------:R-:W-:Y:S01]  /*64a0*/  MUFU.TANH R150, R4 ;  /* 0x0000000400967308 */ /* 0x000fe20000002400 */
[----:B------:R-:W-:Y:S02]  /*64b0*/  FMUL.FTZ R5, R5, c[0x0][0x320] ;  /* 0x0000c80005057a20 */ /* 0x000fe40000410000 */
[----:B------:R-:W-:Y:S02]  /*64c0*/  FMUL.FTZ R6, R6, c[0x0][0x320] ;  /* 0x0000c80006067a20 */ /* 0x000fe40000410000 */
[----:B------:R-:W-:Y:S04]  /*64d0*/  FMUL.FTZ R7, R7, c[0x0][0x320] ;  /* 0x0000c80007077a20 */ /* 0x000fe80000410000 */
[----:B------:R-:W-:Y:S01]  /*64e0*/  FMUL.FTZ R8, R8, c[0x0][0x320] ;  /* 0x0000c80008087a20 */ /* 0x000fe20000410000 */
[----:B------:R-:W-:Y:S01]  /*64f0*/  MUFU.TANH R149, R5 ;  /* 0x0000000500957308 */ /* 0x000fe20000002400 */
[----:B------:R-:W-:Y:S02]  /*6500*/  FMUL.FTZ R9, R9, c[0x0][0x320] ;  /* 0x0000c80009097a20 */ /* 0x000fe40000410000 */
[----:B------:R-:W-:Y:S02]  /*6510*/  FMUL.FTZ R10, R10, c[0x0][0x320] ;  /* 0x0000c8000a0a7a20 */ /* 0x000fe40000410000 */
[----:B------:R-:W-:Y:S02]  /*6520*/  FMUL.FTZ R11, R11, c[0x0][0x320] ;  /* 0x0000c8000b0b7a20 */ /* 0x000fe40000410000 */
[----:B------:R-:W-:Y:S02]  /*6530*/  FMUL.FTZ R15, R15, c[0x0][0x320] ;  /* 0x0000c8000f0f7a20 */ /* 0x000fe40000410000 */
[----:B------:R-:W-:Y:S01]  /*6540*/  FMUL.FTZ R13, R13, c[0x0][0x320] ;  /* 0x0000c8000d0d7a20 */ /* 0x000fe20000410000 */
[----:B------:R-:W1:Y:S01]  /*6550*/  MUFU.TANH R154, R6 ;  /* 0x00000006009a7308 */ /* 0x000e620000002400 */
[----:B------:R-:W-:Y:S02]  /*6560*/  FMUL.FTZ R14, R14, c[0x0][0x320] ;  /* 0x0000c8000e0e7a20 */ /* 0x000fe40000410000 */
[----:B------:R-:W-:Y:S02]  /*6570*/  FMUL.FTZ R16, R16, c[0x0][0x320] ;  /* 0x0000c80010107a20 */ /* 0x000fe40000410000 */
[----:B------:R-:W-:Y:S02]  /*6580*/  FMUL.FTZ R17, R17, c[0x0][0x320] ;  /* 0x0000c80011117a20 */ /* 0x000fe40000410000 */
[----:B------:R-:W-:Y:S02]  /*6590*/  FMUL.FTZ R18, R18, c[0x0][0x320] ;  /* 0x0000c80012127a20 */ /* 0x000fe40000410000 */
[----:B------:R-:W-:Y:S01]  /*65a0*/  FMUL.FTZ R19, R19, c[0x0][0x320] ;  /* 0x0000c80013137a20 */ /* 0x000fe20000410000 */
[----:B------:R2:W3:Y:S01]  /*65b0*/  MUFU.TANH R155, R7 ;  /* 0x00000007009b7308 */ /* 0x0004e20000002400 */
[----:B------:R-:W-:Y:S09]  /*65c0*/  FMUL.FTZ R12, R12, c[0x0][0x320] ;  /* 0x0000c8000c0c7a20 */ /* 0x000ff20000410000 */
[----:B------:R-:W-:Y:S01]  /*65d0*/  MUFU.TANH R151, R8 ;  /* 0x0000000800977308 */ /* 0x000fe20000002400 */
[----:B-1----:R-:W-:Y:S09]  /*65e0*/  FMNMX.FTZ R2, R154, R70, !PT ;  /* 0x000000469a027209 */ /* 0x002ff20007810000 */
[----:B------:R-:W-:Y:S01]  /*65f0*/  MUFU.TANH R148, R9 ;  /* 0x0000000900947308 */ /* 0x000fe20000002400 */
[----:B--2---:R-:W1:Y:S01]  /*6600*/  LDSM.16.M88.4 R4, [R215+0x5000] ;  /* 0x00500000d704783b */ /* 0x004e620000000200 */
[----:B---3--:R-:W-:Y:S08]  /*6610*/  FMNMX.FTZ R2, R155, R2, !PT ;  /* 0x000000029b027209 */ /* 0x008ff00007810000 */
[----:B------:R-:W2:Y:S10]  /*6620*/  MUFU.TANH R152, R10 ;  /* 0x0000000a00987308 */ /* 0x000eb40000002400 */
[----:B------:R3:W4:Y:S10]  /*6630*/  MUFU.TANH R153, R11 ;  /* 0x0000000b00997308 */ /* 0x0007340000002400 */
[----:B------:R-:W-:Y:S01]  /*6640*/  MUFU.TANH R138, R12 ;  /* 0x0000000c008a7308 */ /* 0x000fe20000002400 */
[----:B--2---:R-:W-:Y:S09]  /*6650*/  FMNMX.FTZ R2, R152, R2, !PT ;  /* 0x0000000298027209 */ /* 0x004ff20007810000 */
[----:B------:R-:W-:Y:S01]  /*6660*/  MUFU.TANH R139, R13 ;  /* 0x0000000d008b7308 */ /* 0x000fe20000002400 */
[----:B---3--:R-:W2:Y:S01]  /*6670*/  LDSM.16.M88.4 R8, [R215+0x5800] ;  /* 0x00580000d708783b */ /* 0x008ea20000000200 */
[C---:B-1----:R-:W-:Y:S03]  /*6680*/  HMMA.16816.F32.BF16 R20, R208.reuse, R4, R20 ;  /* 0x00000004d014723c */ /* 0x042fe60000041814 */
[----:B----4-:R-:W-:Y:S05]  /*6690*/  FMNMX.FTZ R2, R153, R2, !PT ;  /* 0x0000000299027209 */ /* 0x010fea0007810000 */
[----:B------:R-:W1:Y:S01]  /*66a0*/  MUFU.TANH R158, R14 ;  /* 0x0000000e009e7308 */ /* 0x000e620000002400 */
[C---:B------:R-:W-:Y:S01]  /*66b0*/  HMMA.16816.F32.BF16 R24, R208.reuse, R6, R24 ;  /* 0x00000006d018723c */ /* 0x040fe20000041818 */
[----:B------:R-:W3:Y:S08]  /*66c0*/  LDSM.16.M88.4 R4, [R215+0x6000] ;  /* 0x00600000d704783b */ /* 0x000ef00000000200 */
[----:B------:R-:W-:Y:S06]  /*66d0*/  MUFU.TANH R156, R16 ;  /* 0x00000010009c7308 */ /* 0x000fec0000002400 */
[----:B------:R-:W-:Y:S04]  /*66e0*/  FMUL.FTZ R20, R20, c[0x0][0x320] ;  /* 0x0000c80014147a20 */ /* 0x000fe80000410000 */
[----:B------:R-:W4:Y:S01]  /*66f0*/  MUFU.TANH R160, R15 ;  /* 0x0000000f00a07308 */ /* 0x000f220000002400 */
[----:B------:R-:W-:Y:S02]  /*6700*/  FMUL.FTZ R21, R21, c[0x0][0x320] ;  /* 0x0000c80015157a20 */ /* 0x000fe40000410000 */
[----:B------:R-:W-:Y:S01]  /*6710*/  FMUL.FTZ R22, R22, c[0x0][0x320] ;  /* 0x0000c80016167a20 */ /* 0x000fe20000410000 */
[----:B-1----:R-:W-:Y:S01]  /*6720*/  FMNMX.FTZ R2, R158, R2, !PT ;  /* 0x000000029e027209 */ /* 0x002fe20007810000 */
[----:B------:R-:W-:Y:S02]  /*6730*/  FMUL.FTZ R23, R23, c[0x0][0x320] ;  /* 0x0000c80017177a20 */ /* 0x000fe40000410000 */
[----:B------:R-:W-:Y:S02]  /*6740*/  FMUL.FTZ R24, R24, c[0x0][0x320] ;  /* 0x0000c80018187a20 */ /* 0x000fe40000410000 */
[----:B------:R-:W-:Y:S01]  /*6750*/  FMUL.FTZ R25, R25, c[0x0][0x320] ;  /* 0x0000c80019197a20 */ /* 0x000fe20000410000 */
[----:B------:R-:W-:Y:S01]  /*6760*/  MUFU.TANH R157, R17 ;  /* 0x00000011009d7308 */ /* 0x000fe20000002400 */
[----:B------:R-:W-:Y:S02]  /*6770*/  FMUL.FTZ R26, R26, c[0x0][0x320] ;  /* 0x0000c8001a1a7a20 */ /* 0x000fe40000410000 */
[----:B------:R-:W-:Y:S01]  /*6780*/  FMUL.FTZ R27, R27, c[0x0][0x320] ;  /* 0x0000c8001b1b7a20 */ /* 0x000fe20000410000 */
[C---:B--2---:R-:W-:Y:S06]  /*6790*/  HMMA.16816.F32.BF16 R28, R208.reuse, R8, R28 ;  /* 0x00000008d01c723c */ /* 0x044fec000004181c */
[----:B------:R-:W1:Y:S02]  /*67a0*/  MUFU.TANH R159, R18 ;  /* 0x00000012009f7308 */ /* 0x000e640000002400 */
[C---:B------:R-:W-:Y:S01]  /*67b0*/  HMMA.16816.F32.BF16 R32, R208.reuse, R10, R32 ;  /* 0x0000000ad020723c */ /* 0x040fe20000041820 */
[----:B------:R-:W2:Y:S03]  /*67c0*/  LDSM.16.M88.4 R8, [R215+0x6800] ;  /* 0x00680000d708783b */ /* 0x000ea60000000200 */
[----:B----4-:R-:W-:Y:S04]  /*67d0*/  FMNMX.FTZ R2, R160, R2, !PT ;  /* 0x00000002a0027209 */ /* 0x010fe80007810000 */
[----:B------:R-:W-:Y:S01]  /*67e0*/  MUFU.TANH R162, R20 ;  /* 0x0000001400a27308 */ /* 0x000fe20000002400 */
[C---:B---3--:R-:W-:Y:S07]  /*67f0*/  HMMA.16816.F32.BF16 R36, R208.reuse, R4, R36 ;  /* 0x00000004d024723c */ /* 0x048fee0000041824 */
[----:B------:R-:W-:Y:S01]  /*6800*/  FMUL.FTZ R28, R28, c[0x0][0x320] ;  /* 0x0000c8001c1c7a20 */ /* 0x000fe20000410000 */
[C---:B------:R-:W-:Y:S01]  /*6810*/  HMMA.16816.F32.BF16 R40, R208.reuse, R6, R40 ;  /* 0x00000006d028723c */ /* 0x040fe20000041828 */
[----:B------:R-:W3:Y:S01]  /*6820*/  MUFU.TANH R161, R19 ;  /* 0x0000001300a17308 */ /* 0x000ee20000002400 */
[----:B------:R-:W4:Y:S02]  /*6830*/  LDSM.16.M88.4 R4, [R215+0x7000] ;  /* 0x00700000d704783b */ /* 0x000f240000000200 */
[----:B------:R-:W-:Y:S01]  /*6840*/  FMUL.FTZ R29, R29, c[0x0][0x320] ;  /* 0x0000c8001d1d7a20 */ /* 0x000fe20000410000 */
[----:B-1----:R-:W-:Y:S01]  /*6850*/  FMNMX.FTZ R2, R159, R2, !PT ;  /* 0x000000029f027209 */ /* 0x002fe20007810000 */
[----:B------:R-:W-:Y:S02]  /*6860*/  FMUL.FTZ R30, R30, c[0x0][0x320] ;  /* 0x0000c8001e1e7a20 */ /* 0x000fe40000410000 */
[----:B------:R-:W-:Y:S03]  /*6870*/  FMUL.FTZ R31, R31, c[0x0][0x320] ;  /* 0x0000c8001f1f7a20 */ /* 0x000fe60000410000 */
[----:B------:R-:W-:Y:S01]  /*6880*/  MUFU.TANH R171, R21 ;  /* 0x0000001500ab7308 */ /* 0x000fe20000002400 */
[----:B------:R-:W-:Y:S02]  /*6890*/  FMUL.FTZ R33, R33, c[0x0][0x320] ;  /* 0x0000c80021217a20 */ /* 0x000fe40000410000 */
[----:B------:R-:W-:Y:S02]  /*68a0*/  FMUL.FTZ R34, R34, c[0x0][0x320] ;  /* 0x0000c80022227a20 */ /* 0x000fe40000410000 */
[----:B------:R-:W-:Y:S02]  /*68b0*/  FMUL.FTZ R36, R36, c[0x0][0x320] ;  /* 0x0000c80024247a20 */ /* 0x000fe40000410000 */
[----:B------:R-:W-:Y:S02]  /*68c0*/  FMUL.FTZ R37, R37, c[0x0][0x320] ;  /* 0x0000c80025257a20 */ /* 0x000fe40000410000 */
[----:B------:R-:W-:Y:S01]  /*68d0*/  FMUL.FTZ R38, R38, c[0x0][0x320] ;  /* 0x0000c80026267a20 */ /* 0x000fe20000410000 */
[----:B------:R-:W1:Y:S01]  /*68e0*/  MUFU.TANH R175, R22 ;  /* 0x0000001600af7308 */ /* 0x000e620000002400 */
[----:B------:R-:W-:Y:S01]  /*68f0*/  FMUL.FTZ R39, R39, c[0x0][0x320] ;  /* 0x0000c80027277a20 */ /* 0x000fe20000410000 */
[C---:B--2---:R-:W-:Y:S03]  /*6900*/  HMMA.16816.F32.BF16 R44, R208.reuse, R8, R44 ;  /* 0x00000008d02c723c */ /* 0x044fe6000004182c */
[----:B------:R-:W-:Y:S01]  /*6910*/  FMUL.FTZ R35, R35, c[0x0][0x320] ;  /* 0x0000c80023237a20 */ /* 0x000fe20000410000 */
[----:B---3--:R-:W-:Y:S01]  /*6920*/  FMNMX.FTZ R2, R161, R2, !PT ;  /* 0x00000002a1027209 */ /* 0x008fe20007810000 */
[----:B------:R-:W-:Y:S03]  /*6930*/  FMUL.FTZ R32, R32, c[0x0][0x320] ;  /* 0x0000c80020207a20 */ /* 0x000fe60000410000 */
[----:B------:R-:W-:Y:S01]  /*6940*/  MUFU.TANH R173, R24 ;  /* 0x0000001800ad7308 */ /* 0x000fe20000002400 */
[C---:B------:R-:W-:Y:S01]  /*6950*/  HMMA.16816.F32.BF16 R48, R208.reuse, R10, R48 ;  /* 0x0000000ad030723c */ /* 0x040fe20000041830 */
[----:B------:R-:W2:Y:S01]  /*6960*/  LDSM.16.M88.4 R8, [R215+0x7800] ;  /* 0x00780000d708783b */ /* 0x000ea20000000200 */
[----:B------:R-:W-:Y:S04]  /*6970*/  DEPBAR.LE SB0, 0x0 ;  /* 0x000080000000791a */ /* 0x000fe80000000000 */
[----:B------:R-:W-:Y:S02]  /*6980*/  FMUL.FTZ R41, R41, c[0x0][0x320] ;  /* 0x0000c80029297a20 */ /* 0x000fe40000410000 */
[----:B------:R-:W-:Y:S01]  /*6990*/  FMUL.FTZ R42, R42, c[0x0][0x320] ;  /* 0x0000c8002a2a7a20 */ /* 0x000fe20000410000 */
[----:B------:R-:W3:Y:S01]  /*69a0*/  MUFU.TANH R176, R23 ;  /* 0x0000001700b07308 */ /* 0x000ee20000002400 */
[C---:B----4-:R-:W-:Y:S01]  /*69b0*/  HMMA.16816.F32.BF16 R52, R208.reuse, R4, R52 ;  /* 0x00000004d034723c */ /* 0x050fe20000041834 */
[----:B------:R-:W4:Y:S04]  /*69c0*/  LDL R5, [R1+0xc] ;  /* 0x00000c0001057983 */ /* 0x000f280000100800 */
[----:B------:R-:W-:Y:S01]  /*69d0*/  FMUL.FTZ R43, R43, c[0x0][0x320] ;  /* 0x0000c8002b2b7a20 */ /* 0x000fe20000410000 */
[----:B-1----:R-:W-:Y:S01]  /*69e0*/  FMNMX.FTZ R2, R175, R2, !PT ;  /* 0x00000002af027209 */ /* 0x002fe20007810000 */
[----:B------:R-:W-:Y:S01]  /*69f0*/  FMUL.FTZ R44, R44, c[0x0][0x320] ;  /* 0x0000c8002c2c7a20 */ /* 0x000fe20000410000 */
[C---:B------:R-:W-:Y:S01]  /*6a00*/  HMMA.16816.F32.BF16 R56, R208.reuse, R6, R56 ;  /* 0x00000006d038723c */ /* 0x040fe20000041838 */
[----:B------:R-:W-:Y:S01]  /*6a10*/  MUFU.TANH R172, R25 ;  /* 0x0000001900ac7308 */ /* 0x000fe20000002400 */
[----:B------:R-:W5:Y:S02]  /*6a20*/  LDL.64 R6, [R1+0x38] ;  /* 0x0000380001067983 */ /* 0x000f640000100a00 */
[----:B------:R-:W-:Y:S02]  /*6a30*/  FMUL.FTZ R45, R45, c[0x0][0x320] ;  /* 0x0000c8002d2d7a20 */ /* 0x000fe40000410000 */
[----:B------:R-:W-:Y:S02]  /*6a40*/  FMUL.FTZ R46, R46, c[0x0][0x320] ;  /* 0x0000c8002e2e7a20 */ /* 0x000fe40000410000 */
[----:B------:R-:W-:Y:S03]  /*6a50*/  FMUL.FTZ R47, R47, c[0x0][0x320] ;  /* 0x0000c8002f2f7a20 */ /* 0x000fe60000410000 */
[----:B------:R-:W1:Y:S01]  /*6a60*/  MUFU.TANH R174, R26 ;  /* 0x0000001a00ae7308 */ /* 0x000e620000002400 */
[----:B------:R-:W-:Y:S01]  /*6a70*/  BAR.SYNC.DEFER_BLOCKING 0x0 ;  /* 0x0000000000007b1d */ /* 0x000fe20000010000 */
[----:B------:R-:W-:Y:S02]  /*6a80*/  FMUL.FTZ R49, R49, c[0x0][0x320] ;  /* 0x0000c80031317a20 */ /* 0x000fe40000410000 */
[----:B------:R-:W-:Y:S01]  /*6a90*/  FMUL.FTZ R50, R50, c[0x0][0x320] ;  /* 0x0000c80032327a20 */ /* 0x000fe20000410000 */
[----:B---3--:R-:W-:Y:S01]  /*6aa0*/  FMNMX.FTZ R2, R176, R2, !PT ;  /* 0x00000002b0027209 */ /* 0x008fe20007810000 */
[----:B------:R-:W-:Y:S02]  /*6ab0*/  FMUL.FTZ R53, R53, c[0x0][0x320] ;  /* 0x0000c80035357a20 */ /* 0x000fe40000410000 */
[----:B------:R-:W-:Y:S02]  /*6ac0*/  FMUL.FTZ R52, R52, c[0x0][0x320] ;  /* 0x0000c80034347a20 */ /* 0x000fe40000410000 */
[----:B------:R-:W3:Y:S01]  /*6ad0*/  MUFU.TANH R0, R53 ;  /* 0x0000003500007308 */ /* 0x000ee20000002400 */
[----:B------:R-:W-:Y:S01]  /*6ae0*/  FMUL.FTZ R54, R54, c[0x0][0x320] ;  /* 0x0000c80036367a20 */ /* 0x000fe20000410000 */
[C---:B--2---:R-:W-:Y:S01]  /*6af0*/  HMMA.16816.F32.BF16 R60, R208.reuse, R8, R60 ;  /* 0x00000008d03c723c */ /* 0x044fe2000004183c */
[----:B------:R-:W2:Y:S02]  /*6b00*/  LDL.64 R8, [R1+0x28] ;  /* 0x0000280001087983 */ /* 0x000ea40000100a00 */
[----:B------:R-:W-:Y:S02]  /*6b10*/  FMUL.FTZ R56, R56, c[0x0][0x320] ;  /* 0x0000c80038387a20 */ /* 0x000fe40000410000 */
[----:B------:R-:W-:Y:S02]  /*6b20*/  FMUL.FTZ R55, R55, c[0x0][0x320] ;  /* 0x0000c80037377a20 */ /* 0x000fe40000410000 */
[----:B------:R-:W-:Y:S01]  /*6b30*/  FMUL.FTZ R59, R59, c[0x0][0x320] ;  /* 0x0000c8003b3b7a20 */ /* 0x000fe20000410000 */
[----:B------:R3:W-:Y:S01]  /*6b40*/  MUFU.TANH R241, R56 ;  /* 0x0000003800f17308 */ /* 0x0007e20000002400 */
[----:B------:R-:W-:Y:S01]  /*6b50*/  HMMA.16816.F32.BF16 R64, R208, R10, R64 ;  /* 0x0000000ad040723c */ /* 0x000fe20000041840 */
[----:B------:R-:W2:Y:S02]  /*6b60*/  LDL R10, [R1+0x8] ;  /* 0x00000800010a7983 */ /* 0x000ea40000100800 */
[----:B------:R-:W-:Y:S01]  /*6b70*/  FMUL.FTZ R57, R57, c[0x0][0x320] ;  /* 0x0000c80039397a20 */ /* 0x000fe20000410000 */
[----:B-1----:R-:W-:Y:S01]  /*6b80*/  FMNMX.FTZ R2, R174, R2, !PT ;  /* 0x00000002ae027209 */ /* 0x002fe20007810000 */
[----:B------:R-:W-:Y:S02]  /*6b90*/  FMUL.FTZ R58, R58, c[0x0][0x320] ;  /* 0x0000c8003a3a7a20 */ /* 0x000fe40000410000 */
[----:B------:R-:W-:Y:S02]  /*6ba0*/  FMUL.FTZ R51, R51, c[0x0][0x320] ;  /* 0x0000c80033337a20 */ /* 0x000fe40000410000 */
[----:B------:R-:W-:Y:S03]  /*6bb0*/  MUFU.TANH R178, R28 ;  /* 0x0000001c00b27308 */ /* 0x000fe60000002400 */
[----:B------:R-:W-:Y:S02]  /*6bc0*/  FMUL.FTZ R40, R40, c[0x0][0x320] ;  /* 0x0000c80028287a20 */ /* 0x000fe40000410000 */
[----:B------:R-:W-:Y:S02]  /*6bd0*/  FMUL.FTZ R48, R48, c[0x0][0x320] ;  /* 0x0000c80030307a20 */ /* 0x000fe40000410000 */
[----:B------:R-:W-:Y:S02]  /*6be0*/  FMUL.FTZ R62, R62, c[0x0][0x320] ;  /* 0x0000c8003e3e7a20 */ /* 0x000fe40000410000 */
[----:B------:R-:W-:Y:S01]  /*6bf0*/  FMUL.FTZ R60, R60, c[0x0][0x320] ;  /* 0x0000c8003c3c7a20 */ /* 0x000fe20000410000 */
[----:B------:R-:W1:Y:S01]  /*6c00*/  MUFU.TANH R177, R27 ;  /* 0x0000001b00b17308 */ /* 0x000e620000002400 */
[----:B------:R-:W-:Y:S02]  /*6c10*/  FMUL.FTZ R61, R61, c[0x0][0x320] ;  /* 0x0000c8003d3d7a20 */ /* 0x000fe40000410000 */
[----:B------:R-:W-:Y:S01]  /*6c20*/  FMUL.FTZ R63, R63, c[0x0][0x320] ;  /* 0x0000c8003f3f7a20 */ /* 0x000fe20000410000 */
[----:B---3--:R-:W-:Y:S01]  /*6c30*/  MOV R56, R0 ;  /* 0x0000000000387202 */ /* 0x008fe20000000f00 */
[----:B------:R-:W-:Y:S01]  /*6c40*/  FMUL.FTZ R64, R64, c[0x0][0x320] ;  /* 0x0000c80040407a20 */ /* 0x000fe20000410000 */
[----:B------:R-:W-:Y:S01]  /*6c50*/  FMNMX.FTZ R0, R150, R69, !PT ;  /* 0x0000004596007209 */ /* 0x000fe20007810000 */
[----:B------:R-:W-:Y:S02]  /*6c60*/  FMUL.FTZ R65, R65, c[0x0][0x320] ;  /* 0x0000c80041417a20 */ /* 0x000fe40000410000 */
[----:B------:R-:W-:Y:S01]  /*6c70*/  FMUL.FTZ R66, R66, c[0x0][0x320] ;  /* 0x0000c80042427a20 */ /* 0x000fe20000410000 */
[----:B------:R-:W-:Y:S01]  /*6c80*/  MUFU.TANH R183, R29 ;  /* 0x0000001d00b77308 */ /* 0x000fe20000002400 */
[----:B------:R-:W-:Y:S04]  /*6c90*/  FMNMX.FTZ R0, R149, R0, !PT ;  /* 0x0000000095007209 */ /* 0x000fe80007810000 */
[----:B------:R-:W-:Y:S04]  /*6ca0*/  FMNMX.FTZ R0, R151, R0, !PT ;  /* 0x0000000097007209 */ /* 0x000fe80007810000 */
[----:B------:R-:W-:Y:S01]  /*6cb0*/  FMNMX.FTZ R0, R148, R0, !PT ;  /* 0x0000000094007209 */ /* 0x000fe20007810000 */
[----:B------:R-:W3:Y:S03]  /*6cc0*/  MUFU.TANH R204, R30 ;  /* 0x0000001e00cc7308 */ /* 0x000ee60000002400 */
[----:B------:R-:W-:Y:S02]  /*6cd0*/  FMNMX.FTZ R0, R138, R0, !PT ;  /* 0x000000008a007209 */ /* 0x000fe40007810000 */
[----:B-1----:R-:W-:Y:S02]  /*6ce0*/  FMNMX.FTZ R2, R177, R2, !PT ;  /* 0x00000002b1027209 */ /* 0x002fe40007810000 */
[----:B------:R-:W-:Y:S03]  /*6cf0*/  FMNMX.FTZ R0, R139, R0, !PT ;  /* 0x000000008b007209 */ /* 0x000fe60007810000 */
[----:B------:R-:W1:Y:S01]  /*6d00*/  MUFU.TANH R192, R32 ;  /* 0x0000002000c07308 */ /* 0x000e620000002400 */
[----:B------:R-:W-:Y:S04]  /*6d10*/  FMNMX.FTZ R0, R156, R0, !PT ;  /* 0x000000009c007209 */ /* 0x000fe80007810000 */
[----:B------:R-:W-:Y:S04]  /*6d20*/  FMNMX.FTZ R0, R157, R0, !PT ;  /* 0x000000009d007209 */ /* 0x000fe80007810000 */
[----:B------:R-:W-:Y:S01]  /*6d30*/  FMNMX.FTZ R0, R162, R0, !PT ;  /* 0x00000000a2007209 */ /* 0x000fe20007810000 */
[----:B------:R-:W1:Y:S03]  /*6d40*/  MUFU.TANH R236, R31 ;  /* 0x0000001f00ec7308 */ /* 0x000e660000002400 */
[----:B------:R-:W-:Y:S02]  /*6d50*/  FMNMX.FTZ R0, R171, R0, !PT ;  /* 0x00000000ab007209 */ /* 0x000fe40007810000 */
[----:B---3--:R-:W-:Y:S02]  /*6d60*/  FMNMX.FTZ R2, R204, R2, !PT ;  /* 0x00000002cc027209 */ /* 0x008fe40007810000 */
[----:B------:R-:W-:Y:S03]  /*6d70*/  FMNMX.FTZ R0, R173, R0, !PT ;  /* 0x00000000ad007209 */ /* 0x000fe60007810000 */
[----:B------:R-:W3:Y:S01]  /*6d80*/  MUFU.TANH R193, R33 ;  /* 0x0000002100c17308 */ /* 0x000ee20000002400 */
[----:B------:R-:W-:Y:S04]  /*6d90*/  FMNMX.FTZ R0, R172, R0, !PT ;  /* 0x00000000ac007209 */ /* 0x000fe80007810000 */
[----:B------:R-:W-:Y:S04]  /*6da0*/  FMNMX.FTZ R0, R178, R0, !PT ;  /* 0x00000000b2007209 */ /* 0x000fe80007810000 */
[----:B------:R-:W-:Y:S01]  /*6db0*/  FMNMX.FTZ R0, R183, R0, !PT ;  /* 0x00000000b7007209 */ /* 0x000fe20007810000 */
[----:B------:R-:W3:Y:S03]  /*6dc0*/  MUFU.TANH R242, R36 ;  /* 0x0000002400f27308 */ /* 0x000ee60000002400 */
[----:B-1----:R-:W-:Y:S02]  /*6dd0*/  FMNMX.FTZ R0, R192, R0, !PT ;  /* 0x00000000c0007209 */ /* 0x002fe40007810000 */
[----:B------:R-:W-:Y:S05]  /*6de0*/  FMNMX.FTZ R2, R236, R2, !PT ;  /* 0x00000002ec027209 */ /* 0x000fea0007810000 */
[----:B------:R-:W1:Y:S01]  /*6df0*/  MUFU.TANH R206, R34 ;  /* 0x0000002200ce7308 */ /* 0x000e620000002400 */
[----:B---3--:R-:W-:Y:S09]  /*6e00*/  FMNMX.FTZ R0, R193, R0, !PT ;  /* 0x00000000c1007209 */ /* 0x008ff20007810000 */
[----:B------:R-:W3:Y:S01]  /*6e10*/  MUFU.TANH R244, R37 ;  /* 0x0000002500f47308 */ /* 0x000ee20000002400 */
[----:B------:R-:W-:Y:S09]  /*6e20*/  FMNMX.FTZ R0, R242, R0, !PT ;  /* 0x00000000f2007209 */ /* 0x000ff20007810000 */
[----:B------:R-:W3:Y:S01]  /*6e30*/  MUFU.TANH R237, R35 ;  /* 0x0000002300ed7308 */ /* 0x000ee20000002400 */
[----:B-1----:R-:W-:Y:S09]  /*6e40*/  FMNMX.FTZ R2, R206, R2, !PT ;  /* 0x00000002ce027209 */ /* 0x002ff20007810000 */
[----:B------:R-:W1:Y:S01]  /*6e50*/  MUFU.TANH R247, R38 ;  /* 0x0000002600f77308 */ /* 0x000e620000002400 */
[----:B---3--:R-:W-:Y:S09]  /*6e60*/  FMNMX.FTZ R0, R244, R0, !PT ;  /* 0x00000000f4007209 */ /* 0x008ff20007810000 */
[----:B------:R-:W3:Y:S01]  /*6e70*/  MUFU.TANH R243, R40 ;  /* 0x0000002800f37308 */ /* 0x000ee20000002400 */
[----:B------:R-:W-:Y:S09]  /*6e80*/  FMNMX.FTZ R2, R237, R2, !PT ;  /* 0x00000002ed027209 */ /* 0x000ff20007810000 */
[----:B------:R3:W3:Y:S01]  /*6e90*/  MUFU.TANH R3, R57 ;  /* 0x0000003900037308 */ /* 0x0006e20000002400 */
[----:B-1----:R-:W-:Y:S09]  /*6ea0*/  FMNMX.FTZ R2, R247, R2, !PT ;  /* 0x00000002f7027209 */ /* 0x002ff20007810000 */
[----:B------:R-:W-:Y:S01]  /*6eb0*/  MUFU.TANH R12, R64 ;  /* 0x00000040000c7308 */ /* 0x000fe20000002400 */
[----:B---3--:R-:W-:Y:S09]  /*6ec0*/  FMNMX.FTZ R0, R243, R0, !PT ;  /* 0x00000000f3007209 */ /* 0x008ff20007810000 */
[----:B------:R1:W3:Y:S01]  /*6ed0*/  MUFU.TANH R4, R58 ;  /* 0x0000003a00047308 */ /* 0x0002e20000002400 */
[----:B------:R-:W-:Y:S09]  /*6ee0*/  MOV R57, R241 ;  /* 0x000000f100397202 */ /* 0x000ff20000000f00 */
[----:B------:R-:W3:Y:S10]  /*6ef0*/  MUFU.TANH R248, R39 ;  /* 0x0000002700f87308 */ /* 0x000ef40000002400 */
[----:B------:R-:W3:Y:S01]  /*6f00*/  MUFU.TANH R245, R41 ;  /* 0x0000002900f57308 */ /* 0x000ee20000002400 */
[----:B-1----:R-:W-:Y:S02]  /*6f10*/  MOV R58, R3 ;  /* 0x00000003003a7202 */ /* 0x002fe40000000f00 */
[----:B---3--:R-:W-:Y:S07]  /*6f20*/  MOV R64, R4 ;  /* 0x0000000400407202 */ /* 0x008fee0000000f00 */
[----:B------:R-:W1:Y:S01]  /*6f30*/  MUFU.TANH R250, R44 ;  /* 0x0000002c00fa7308 */ /* 0x000e620000002400 */
[----:B------:R-:W-:Y:S09]  /*6f40*/  FMNMX.FTZ R2, R248, R2, !PT ;  /* 0x00000002f8027209 */ /* 0x000ff20007810000 */
        /* <DEDUP_REMOVED lines=8> */
[----:B------:R-:W4:Y:S01]  /*6fd0*/  MUFU.TANH R179, R48 ;  /* 0x0000003000b37308 */ /* 0x000f220000002400 */
[----:B-1----:R-:W-:Y:S09]  /*6fe0*/  FMNMX.FTZ R2, R249, R2, !PT ;  /* 0x00000002f9027209 */ /* 0x002ff20007810000 */
[----:B------:R-:W1:Y:S01]  /*6ff0*/  MUFU.TANH R163, R47 ;  /* 0x0000002f00a37308 */ /* 0x000e620000002400 */
[----:B---3--:R-:W-:Y:S09]  /*7000*/  FMNMX.FTZ R2, R169, R2, !PT ;  /* 0x00000002a9027209 */ /* 0x008ff20007810000 */
[----:B------:R-:W3:Y:S01]  /*7010*/  MUFU.TANH R252, R49 ;  /* 0x0000003100fc7308 */ /* 0x000ee20000002400 */
[----:B----4-:R-:W-:Y:S02]  /*7020*/  @P1 IADD3 R5, P4, R5, UR8, RZ ;  /* 0x0000000805051c10 */ /* 0x010fe4000ff9e0ff */
[----:B------:R-:W-:Y:S07]  /*7030*/  FMNMX.FTZ R0, R179, R0, !PT ;  /* 0x00000000b3007209 */ /* 0x000fee0007810000 */
[----:B------:R-:W4:Y:S01]  /*7040*/  MUFU.TANH R239, R52 ;  /* 0x0000003400ef7308 */ /* 0x000f220000002400 */
[----:B-1----:R-:W-:Y:S09]  /*7050*/  FMNMX.FTZ R2, R163, R2, !PT ;  /* 0x00000002a3027209 */ /* 0x002ff20007810000 */
[----:B------:R-:W-:Y:S01]  /*7060*/  MUFU.TANH R13, R59 ;  /* 0x0000003b000d7308 */ /* 0x000fe20000002400 */
[----:B---3--:R-:W-:Y:S09]  /*7070*/  FMNMX.FTZ R0, R252, R0, !PT ;  /* 0x00000000fc007209 */ /* 0x008ff20007810000 */
[----:B------:R-:W1:Y:S01]  /*7080*/  MUFU.TANH R181, R50 ;  /* 0x0000003200b57308 */ /* 0x000e620000002400 */
[----:B----4-:R-:W-:Y:S09]  /*7090*/  FMNMX.FTZ R0, R239, R0, !PT ;  /* 0x00000000ef007209 */ /* 0x010ff20007810000 */
[----:B------:R-:W3:Y:S10]  /*70a0*/  MUFU.TANH R71, R51 ;  /* 0x0000003300477308 */ /* 0x000ef40000002400 */
[----:B------:R-:W4:Y:S01]  /*70b0*/  MUFU.TANH R3, R62 ;  /* 0x0000003e00037308 */ /* 0x000f220000002400 */
[----:B-1----:R-:W-:Y:S09]  /*70c0*/  FMNMX.FTZ R2, R181, R2, !PT ;  /* 0x00000002b5027209 */ /* 0x002ff20007810000 */
[----:B------:R4:W1:Y:S01]  /*70d0*/  MUFU.TANH R4, R65 ;  /* 0x0000004100047308 */ /* 0x0008620000002400 */
[----:B---3--:R-:W-:Y:S09]  /*70e0*/  MOV R59, R71 ;  /* 0x00000047003b7202 */ /* 0x008ff20000000f00 */
[----:B------:R-:W-:Y:S10]  /*70f0*/  MUFU.TANH R180, R60 ;  /* 0x0000003c00b47308 */ /* 0x000ff40000002400 */
[----:B------:R-:W-:Y:S01]  /*7100*/  MUFU.TANH R182, R61 ;  /* 0x0000003d00b67308 */ /* 0x000fe20000002400 */
[----:B----4-:R-:W-:Y:S02]  /*7110*/  MOV R65, R3 ;  /* 0x0000000300417202 */ /* 0x010fe40000000f00 */
[----:B------:R-:W-:Y:S02]  /*7120*/  FMNMX.FTZ R3, R59, R2, !PT ;  /* 0x000000023b037209 */ /* 0x000fe40007810000 */
[----:B------:R-:W-:Y:S01]  /*7130*/  FMNMX.FTZ R2, R56, R0, !PT ;  /* 0x0000000038027209 */ /* 0x000fe20007810000 */
[----:B------:R-:W-:Y:S04]  /*7140*/  FMUL.FTZ R0, R67, c[0x0][0x320] ;  /* 0x0000c80043007a20 */ /* 0x000fe80000410000 */
[----:B------:R-:W3:Y:S01]  /*7150*/  MUFU.TANH R238, R54 ;  /* 0x0000003600ee7308 */ /* 0x000ee20000002400 */
[----:B-1----:R-:W-:Y:S02]  /*7160*/  MOV R67, R4 ;  /* 0x0000000400437202 */ /* 0x002fe40000000f00 */
[----:B------:R-:W-:Y:S07]  /*7170*/  FMNMX.FTZ R2, R57, R2, !PT ;  /* 0x0000000239027209 */ /* 0x000fee0007810000 */
[----:B------:R1:W-:Y:S10]  /*7180*/  MUFU.TANH R136, R0 ;  /* 0x0000000000887308 */ /* 0x0003f40000002400 */
[----:B------:R-:W4:Y:S01]  /*7190*/  MUFU.TANH R240, R55 ;  /* 0x0000003700f07308 */ /* 0x000f220000002400 */
[----:B---3--:R-:W-:Y:S09]  /*71a0*/  FMNMX.FTZ R3, R238, R3, !PT ;  /* 0x00000003ee037209 */ /* 0x008ff20007810000 */
[----:B------:R4:W-:Y:S01]  /*71b0*/  MUFU.TANH R71, R66 ;  /* 0x0000004200477308 */ /* 0x0009e20000002400 */
[----:B-1----:R-:W-:Y:S04]  /*71c0*/  FMNMX.FTZ R0, R58, R2, !PT ;  /* 0x000000023a007209 */ /* 0x002fe80007810000 */
[----:B------:R-:W-:Y:S05]  /*71d0*/  FMNMX.FTZ R0, R180, R0, !PT ;  /* 0x00000000b4007209 */ /* 0x000fea0007810000 */
[----:B------:R-:W1:Y:S01]  /*71e0*/  MUFU.TANH R14, R63 ;  /* 0x0000003f000e7308 */ /* 0x000e620000002400 */
[----:B------:R-:W-:Y:S04]  /*71f0*/  FMNMX.FTZ R0, R182, R0, !PT ;  /* 0x00000000b6007209 */ /* 0x000fe80007810000 */
[----:B------:R-:W-:Y:S04]  /*7200*/  FMNMX.FTZ R68, R12, R0, !PT ;  /* 0x000000000c447209 */ /* 0x000fe80007810000 */
[----:B------:R-:W-:Y:S02]  /*7210*/  FMNMX.FTZ R68, R67, R68, !PT ;  /* 0x0000004443447209 */ /* 0x000fe40007810000 */
[----:B----4-:R-:W-:Y:S04]  /*7220*/  MOV R66, R240 ;  /* 0x000000f000427202 */ /* 0x010fe80000000f00 */
[----:B------:R-:W-:Y:S04]  /*7230*/  FMNMX.FTZ R3, R66, R3, !PT ;  /* 0x0000000342037209 */ /* 0x000fe80007810000 */
[----:B------:R-:W-:Y:S02]  /*7240*/  FMNMX.FTZ R2, R64, R3, !PT ;  /* 0x0000000340027209 */ /* 0x000fe40007810000 */
[----:B------:R-:W3:Y:S02]  /*7250*/  SHFL.BFLY PT, R3, R68, 0x2, 0x1f ;  /* 0x0c401f0044037f89 */ /* 0x000ee400000e0000 */
[----:B------:R-:W-:Y:S04]  /*7260*/  FMNMX.FTZ R2, R13, R2, !PT ;  /* 0x000000020d027209 */ /* 0x000fe80007810000 */
[----:B------:R-:W-:Y:S04]  /*7270*/  FMNMX.FTZ R2, R65, R2, !PT ;  /* 0x0000000241027209 */ /* 0x000fe80007810000 */
[----:B-1----:R-:W-:Y:S04]  /*7280*/  FMNMX.FTZ R0, R14, R2, !PT ;  /* 0x000000020e007209 */ /* 0x002fe80007810000 */
[----:B------:R-:W-:Y:S04]  /*7290*/  FMNMX.FTZ R0, R71, R0, !PT ;  /* 0x0000000047007209 */ /* 0x000fe80007810000 */
[----:B------:R-:W-:Y:S05]  /*72a0*/  FMNMX.FTZ R0, R136, R0, !PT ;  /* 0x0000000088007209 */ /* 0x000fea0007810000 */
[----:B------:R-:W1:Y:S01]  /*72b0*/  SHFL.BFLY PT, R2, R0, 0x2, 0x1f ;  /* 0x0c401f0000027f89 */ /* 0x000e6200000e0000 */
[----:B---3--:R-:W-:Y:S07]  /*72c0*/  FMNMX.FTZ R68, R68, R3, !PT ;  /* 0x0000000344447209 */ /* 0x008fee0007810000 */
[----:B------:R-:W3:Y:S01]  /*72d0*/  SHFL.BFLY PT, R4, R68, 0x1, 0x1f ;  /* 0x0c201f0044047f89 */ /* 0x000ee200000e0000 */
[----:B-1----:R-:W-:Y:S07]  /*72e0*/  FMNMX.FTZ R0, R0, R2, !PT ;  /* 0x0000000200007209 */ /* 0x002fee0007810000 */
[----:B------:R-:W1:Y:S01]  /*72f0*/  SHFL.BFLY PT, R3, R0, 0x1, 0x1f ;  /* 0x0c201f0000037f89 */ /* 0x000e6200000e0000 */
[----:B---3--:R-:W-:Y:S05]  /*7300*/  FMNMX.FTZ R68, R68, R4, !PT ;  /* 0x0000000444447209 */ /* 0x008fea0007810000 */
[C---:B------:R-:W-:Y:S02]  /*7310*/  FMUL.FTZ R137, R68.reuse, c[0x0][0x2d0] ;  /* 0x0000b40044897a20 */ /* 0x040fe40000410000 */
[----:B------:R-:W-:Y:S02]  /*7320*/  FADD.FTZ R2, -R68, R69 ;  /* 0x0000004544027221 */ /* 0x000fe40000010100 */
[--C-:B------:R-:W-:Y:S01]  /*7330*/  FFMA.FTZ R4, R150, c[0x0][0x2d0], -R137.reuse ;  /* 0x0000b40096047a23 */ /* 0x100fe20000010889 */
[----:B------:R-:W-:Y:S01]  /*7340*/  MOV R150, R14 ;  /* 0x0000000e00967202 */ /* 0x000fe20000000f00 */
[--C-:B-----5:R-:W-:Y:S01]  /*7350*/  FFMA.FTZ R7, R149, c[0x0][0x2d0], -R137.reuse ;  /* 0x0000b40095077a23 */ /* 0x120fe20000010889 */
[----:B------:R-:W-:Y:S01]  /*7360*/  MOV R149, R12 ;  /* 0x0000000c00957202 */ /* 0x000fe20000000f00 */
[----:B------:R3:W-:Y:S01]  /*7370*/  MUFU.EX2 R241, R4 ;  /* 0x0000000400f17308 */ /* 0x0007e20000000800 */
[--C-:B------:R-:W-:Y:S01]  /*7380*/  FFMA.FTZ R32, R138, c[0x0][0x2d0], -R137.reuse ;  /* 0x0000b4008a207a23 */ /* 0x100fe20000010889 */
[----:B------:R-:W-:Y:S01]  /*7390*/  MOV R138, R150 ;  /* 0x00000096008a7202 */ /* 0x000fe20000000f00 */
[----:B------:R-:W-:Y:S01]  /*73a0*/  FFMA.FTZ R40, R156, c[0x0][0x2d0], -R137 ;  /* 0x0000b4009c287a23 */ /* 0x000fe20000010889 */
[----:B------:R-:W-:Y:S02]  /*73b0*/  MOV R150, R182 ;  /* 0x000000b600967202 */ /* 0x000fe40000000f00 */
[----:B-1----:R-:W-:Y:S01]  /*73c0*/  FMNMX.FTZ R3, R0, R3, !PT ;  /* 0x0000000300037209 */ /* 0x002fe20007810000 */
[----:B------:R-:W-:Y:S03]  /*73d0*/  FMUL.FTZ R0, R2, c[0x0][0x2d0] ;  /* 0x0000b40002007a20 */ /* 0x000fe60000410000 */
[----:B------:R2:W-:Y:S01]  /*73e0*/  MUFU.EX2 R240, R7 ;  /* 0x0000000700f07308 */ /* 0x0005e20000000800 */
[----:B------:R-:W-:Y:S04]  /*73f0*/  FMUL.FTZ R69, R3, c[0x0][0x2d0] ;  /* 0x0000b40003457a20 */ /* 0x000fe80000410000 */
[--C-:B------:R-:W-:Y:S01]  /*7400*/  FFMA.FTZ R12, R155, c[0x0][0x2d0], -R69.reuse ;  /* 0x0000b4009b0c7a23 */ /* 0x100fe20000010845 */
[----:B------:R-:W-:Y:S01]  /*7410*/  MOV R155, R163 ;  /* 0x000000a3009b7202 */ /* 0x000fe20000000f00 */
[--C-:B------:R-:W-:Y:S03]  /*7420*/  FFMA.FTZ R48, R158, c[0x0][0x2d0], -R69.reuse ;  /* 0x0000b4009e307a23 */ /* 0x100fe60000010845 */
[----:B------:R1:W4:Y:S01]  /*7430*/  MUFU.EX2 R2, R0 ;  /* 0x0000000000027308 */ /* 0x0003220000000800 */
[----:B------:R-:W-:Y:S01]  /*7440*/  FFMA.FTZ R71, R71, c[0x0][0x2d0], -R69 ;  /* 0x0000b40047477a23 */ /* 0x000fe20000010845 */
[----:B---3--:R-:W-:Y:S04]  /*7450*/  @P1 IADD3 R4, P2, R6, UR8, RZ ;  /* 0x0000000806041c10 */ /* 0x008fe8000ff5e0ff */
[----:B------:R-:W-:Y:S04]  /*7460*/  @P1 LEA R6, P5, R4, c[0x0][0x1c8], 0x1 ;  /* 0x0000720004061a11 */ /* 0x000fe800078a08ff */
[----:B------:R3:W-:Y:S01]  /*7470*/  MUFU.EX2 R207, R32 ;  /* 0x0000002000cf7308 */ /* 0x0007e20000000800 */
[----:B--2---:R-:W-:Y:S02]  /*7480*/  @P1 IADD3.X R7, R9, UR9, RZ, P2, !PT ;  /* 0x0000000909071c10 */ /* 0x004fe400097fe4ff */
[----:B------:R-:W-:Y:S01]  /*7490*/  @P1 IADD3.X R9, R10, UR9, RZ, P4, !PT ;  /* 0x000000090a091c10 */ /* 0x000fe2000a7fe4ff */
[----:B------:R-:W-:Y:S01]  /*74a0*/  FFMA.FTZ R10, R151, c[0x0][0x2d0], -R137 ;  /* 0x0000b400970a7a23 */ /* 0x000fe20000010889 */
[----:B------:R-:W-:Y:S01]  /*74b0*/  @P1 LEA.HI.X R7, R4, c[0x0][0x1cc], R7, 0x1, P5 ;  /* 0x0000730004071a11 */ /* 0x000fe200028f0c07 */
[----:B------:R-:W-:Y:S01]  /*74c0*/  @UP1 UIADD3 UR9, UP0, UR20, 0x80, URZ ;  /* 0x0000008014091890 */ /* 0x000fe2000ff1e03f */
[----:B------:R-:W-:Y:S03]  /*74d0*/  @P1 LEA R8, P2, R5, c[0x0][0x1c8], 0x1 ;  /* 0x0000720005081a11 */ /* 0x000fe600078408ff */
[----:B------:R2:W-:Y:S01]  /*74e0*/  MUFU.EX2 R195, R40 ;  /* 0x0000002800c37308 */ /* 0x0005e20000000800 */
[----:B------:R-:W-:Y:S01]  /*74f0*/  MOV R151, R13 ;  /* 0x0000000d00977202 */ /* 0x000fe20000000f00 */
[----:B------:R5:W-:Y:S01]  /*7500*/  @P1 LDGSTS.E.BYPASS.LTC128B.128 [R235+0x8100], [R6.64], !P3 ;  /* 0x0810000006eb1fae */ /* 0x000be2000d901d56 */
[----:B-1----:R-:W-:Y:S01]  /*7510*/  FADD.FTZ R0, -R3, R70 ;  /* 0x0000004603007221 */ /* 0x002fe20000010100 */
[----:B------:R-:W-:Y:S01]  /*7520*/  MOV R70, R239 ;  /* 0x000000ef00467202 */ /* 0x000fe20000000f00 */
[----:B------:R-:W-:Y:S01]  /*7530*/  @UP1 UIADD3.X UR8, URZ, UR14, URZ, UP0, !UPT ;  /* 0x0000000e3f081290 */ /* 0x000fe200087fe43f */
[----:B------:R-:W-:Y:S01]  /*7540*/  @P1 LEA.HI.X R9, R5, c[0x0][0x1cc], R9, 0x1, P2 ;  /* 0x0000730005091a11 */ /* 0x000fe200010f0c09 */
[----:B------:R-:W-:Y:S01]  /*7550*/  FMUL.FTZ R0, R0, c[0x0][0x2d0] ;  /* 0x0000b40000007a20 */ /* 0x000fe20000410000 */
[----:B------:R-:W-:Y:S01]  /*7560*/  @P1 IADD3 R4, P2, R6, UR10, RZ ;  /* 0x0000000a06041c10 */ /* 0x000fe2000ff5e0ff */
[C---:B----4-:R-:W-:Y:S01]  /*7570*/  FMUL.FTZ R16, R2.reuse, R84 ;  /* 0x0000005402107220 */ /* 0x050fe20000410000 */
[----:B------:R1:W-:Y:S01]  /*7580*/  MUFU.EX2 R239, R10 ;  /* 0x0000000a00ef7308 */ /* 0x0003e20000000800 */
[----:B------:R4:W-:Y:S01]  /*7590*/  @P1 LDGSTS.E.BYPASS.LTC128B.128 [R235+0xc100], [R8.64], !P0 ;  /* 0x0c10000008eb1fae */ /* 0x0009e2000c101d56 */
[----:B------:R-:W-:Y:S01]  /*75a0*/  @P1 IADD3.X R5, R7, UR17, RZ, P2, !PT ;  /* 0x0000001107051c10 */ /* 0x000fe200097fe4ff */
[C---:B------:R-:W-:Y:S02]  /*75b0*/  FMUL.FTZ R17, R2.reuse, R85 ;  /* 0x0000005502117220 */ /* 0x040fe40000410000 */
[C---:B------:R-:W-:Y:S02]  /*75c0*/  FMUL.FTZ R24, R2.reuse, R92 ;  /* 0x0000005c02187220 */ /* 0x040fe40000410000 */
[C---:B------:R-:W-:Y:S02]  /*75d0*/  FMUL.FTZ R25, R2.reuse, R93 ;  /* 0x0000005d02197220 */ /* 0x040fe40000410000 */
[----:B------:R4:W-:Y:S01]  /*75e0*/  @P1 LDGSTS.E.BYPASS.LTC128B.128 [R235+0x9100], [R4.64], !P3 ;  /* 0x0910000004eb1fae */ /* 0x0009e2000d901d56 */
[----:B------:R-:W4:Y:S01]  /*75f0*/  MUFU.EX2 R0, R0 ;  /* 0x0000000000007308 */ /* 0x000f220000000800 */
[C---:B---3--:R-:W-:Y:S02]  /*7600*/  FMUL.FTZ R32, R2.reuse, R100 ;  /* 0x0000006402207220 */ /* 0x048fe40000410000 */
[C---:B------:R-:W-:Y:S02]  /*7610*/  FMUL.FTZ R33, R2.reuse, R101 ;  /* 0x0000006502217220 */ /* 0x040fe40000410000 */
[----:B------:R-:W-:Y:S01]  /*7620*/  FMUL.FTZ R41, R2, R109 ;  /* 0x0000006d02297220 */ /* 0x000fe20000410000 */
[----:B------:R-:W-:Y:S01]  /*7630*/  MOV R109, R70 ;  /* 0x00000046006d7202 */ /* 0x000fe20000000f00 */
[----:B------:R3:W-:Y:S01]  /*7640*/  @P1 LDGSTS.E.BYPASS.LTC128B.128 [R235+0xd100], [R4.64+0x80], !P0 ;  /* 0x0d10008004eb1fae */ /* 0x0007e2000c101d56 */
[----:B------:R-:W-:Y:S01]  /*7650*/  FFMA.FTZ R70, R162, c[0x0][0x2d0], -R137 ;  /* 0x0000b400a2467a23 */ /* 0x000fe20000010889 */
[----:B-----5:R-:W-:Y:S01]  /*7660*/  @P1 IADD3 R6, P2, R4, UR10, RZ ;  /* 0x0000000a04061c10 */ /* 0x020fe2000ff5e0ff */
[----:B------:R-:W-:Y:S01]  /*7670*/  FFMA.FTZ R7, R154, c[0x0][0x2d0], -R69 ;  /* 0x0000b4009a077a23 */ /* 0x000fe20000010845 */
[----:B------:R-:W-:Y:S01]  /*7680*/  MOV R154, R169 ;  /* 0x000000a9009a7202 */ /* 0x000fe20000000f00 */
[----:B--2---:R-:W-:Y:S01]  /*7690*/  FMUL.FTZ R40, R2, R108 ;  /* 0x0000006c02287220 */ /* 0x004fe20000410000 */
[----:B------:R-:W-:Y:S01]  /*76a0*/  MUFU.EX2 R169, R12 ;  /* 0x0000000c00a97308 */ /* 0x000fe20000000800 */
[--C-:B-1----:R-:W-:Y:S01]  /*76b0*/  FFMA.FTZ R10, R148, c[0x0][0x2d0], -R137.reuse ;  /* 0x0000b400940a7a23 */ /* 0x102fe20000010889 */
[----:B------:R-:W-:Y:S01]  /*76c0*/  MOV R148, R238 ;  /* 0x000000ee00947202 */ /* 0x000fe20000000f00 */
[C---:B------:R-:W-:Y:S01]  /*76d0*/  FMUL.FTZ R49, R2.reuse, R117 ;  /* 0x0000007502317220 */ /* 0x040fe20000410000 */
[----:B------:R-:W-:Y:S01]  /*76e0*/  MOV R108, R65 ;  /* 0x00000041006c7202 */ /* 0x000fe20000000f00 */
[----:B------:R-:W-:Y:S01]  /*76f0*/  FMUL.FTZ R65, R2, R133 ;  /* 0x0000008502417220 */ /* 0x000fe20000410000 */
[----:B----4-:R-:W-:Y:S04]  /*7700*/  @P1 IADD3 R8, P4, R6, UR10, RZ ;  /* 0x0000000a06081c10 */ /* 0x010fe8000ff9e0ff */
[----:B------:R1:W-:Y:S01]  /*7710*/  MUFU.EX2 R170, R7 ;  /* 0x0000000700aa7308 */ /* 0x0003e20000000800 */
[C---:B------:R-:W-:Y:S02]  /*7720*/  FMUL.FTZ R18, R0.reuse, R86 ;  /* 0x0000005600127220 */ /* 0x040fe40000410000 */
[C---:B------:R-:W-:Y:S02]  /*7730*/  FMUL.FTZ R19, R0.reuse, R87 ;  /* 0x0000005700137220 */ /* 0x040fe40000410000 */
[C---:B------:R-:W-:Y:S02]  /*7740*/  FMUL.FTZ R26, R0.reuse, R94 ;  /* 0x0000005e001a7220 */ /* 0x040fe40000410000 */
[C---:B------:R-:W-:Y:S02]  /*7750*/  FMUL.FTZ R27, R0.reuse, R95 ;  /* 0x0000005f001b7220 */ /* 0x040fe40000410000 */
[C---:B------:R-:W-:Y:S01]  /*7760*/  FMUL.FTZ R34, R0.reuse, R102 ;  /* 0x0000006600227220 */ /* 0x040fe20000410000 */
[----:B------:R2:W4:Y:S01]  /*7770*/  MUFU.EX2 R238, R10 ;  /* 0x0000000a00ee7308 */ /* 0x0005220000000800 */
[C---:B------:R-:W-:Y:S02]  /*7780*/  FMUL.FTZ R35, R0.reuse, R103 ;  /* 0x0000006700237220 */ /* 0x040fe40000410000 */
[C---:B------:R-:W-:Y:S01]  /*7790*/  FMUL.FTZ R42, R0.reuse, R110 ;  /* 0x0000006e002a7220 */ /* 0x040fe20000410000 */
[----:B------:R-:W-:Y:S01]  /*77a0*/  MOV R110, R66 ;  /* 0x00000042006e7202 */ /* 0x000fe20000000f00 */
[C---:B------:R-:W-:Y:S01]  /*77b0*/  FMUL.FTZ R43, R0.reuse, R111 ;  /* 0x0000006f002b7220 */ /* 0x040fe20000410000 */
[----:B------:R-:W-:Y:S01]  /*77c0*/  MOV R111, R148 ;  /* 0x00000094006f7202 */ /* 0x000fe20000000f00 */
[C---:B------:R-:W-:Y:S01]  /*77d0*/  FMUL.FTZ R50, R0.reuse, R118 ;  /* 0x0000007600327220 */ /* 0x040fe20000410000 */
[----:B------:R-:W-:Y:S01]  /*77e0*/  MOV R148, R67 ;  /* 0x0000004300947202 */ /* 0x000fe20000000f00 */
[C---:B------:R-:W-:Y:S01]  /*77f0*/  FMUL.FTZ R51, R0.reuse, R119 ;  /* 0x0000007700337220 */ /* 0x040fe20000410000 */
[----:B------:R5:W-:Y:S01]  /*7800*/  MUFU.EX2 R182, R70 ;  /* 0x0000004600b67308 */ /* 0x000be20000000800 */
[----:B------:R-:W-:Y:S01]  /*7810*/  MOV R119, R59 ;  /* 0x0000003b00777202 */ /* 0x000fe20000000f00 */
[C---:B------:R-:W-:Y:S01]  /*7820*/  FMUL.FTZ R59, R0.reuse, R127 ;  /* 0x0000007f003b7220 */ /* 0x040fe20000410000 */
[----:B-1----:R-:W-:Y:S01]  /*7830*/  @P1 IADD3.X R7, R5, UR17, RZ, P2, !PT ;  /* 0x0000001105071c10 */ /* 0x002fe200097fe4ff */
[C---:B------:R-:W-:Y:S02]  /*7840*/  FMUL.FTZ R66, R0.reuse, R134 ;  /* 0x0000008600427220 */ /* 0x040fe40000410000 */
[----:B------:R-:W-:Y:S01]  /*7850*/  FMUL.FTZ R67, R0, R135 ;  /* 0x0000008700437220 */ /* 0x000fe20000410000 */
[----:B------:R-:W-:Y:S01]  /*7860*/  @P1 IADD3.X R9, R7, UR17, RZ, P4, !PT ;  /* 0x0000001107091c10 */ /* 0x000fe2000a7fe4ff */
[----:B------:R1:W-:Y:S02]  /*7870*/  @P1 LDGSTS.E.BYPASS.LTC128B.128 [R235+0xa100], [R6.64], !P3 ;  /* 0x0a10000006eb1fae */ /* 0x0003e4000d901d56 */
[----:B------:R4:W-:Y:S01]  /*7880*/  MUFU.EX2 R158, R48 ;  /* 0x00000030009e7308 */ /* 0x0009e20000000800 */
[----:B--2---:R-:W-:Y:S02]  /*7890*/  @P1 IADD3 R10, P5, R4, UR9, RZ ;  /* 0x00000009040a1c10 */ /* 0x004fe4000ffbe0ff */
[----:B---3--:R-:W-:Y:S02]  /*78a0*/  @P1 IADD3 R4, P2, R6, UR9, RZ ;  /* 0x0000000906041c10 */ /* 0x008fe4000ff5e0ff */
[----:B------:R-:W-:Y:S02]  /*78b0*/  @P1 IADD3.X R11, R5, UR8, RZ, P5, !PT ;  /* 0x00000008050b1c10 */ /* 0x000fe4000affe4ff */
[----:B------:R-:W-:Y:S03]  /*78c0*/  @P1 IADD3.X R5, R7, UR8, RZ, P2, !PT ;  /* 0x0000000807051c10 */ /* 0x000fe600097fe4ff */
[----:B------:R-:W-:Y:S01]  /*78d0*/  MUFU.EX2 R71, R71 ;  /* 0x0000004700477308 */ /* 0x000fe20000000800 */
[----:B------:R2:W-:Y:S01]  /*78e0*/  @P1 LDGSTS.E.BYPASS.LTC128B.128 [R235+0xe100], [R10.64], !P0 ;  /* 0x0e1000000aeb1fae */ /* 0x0005e2000c101d56 */
[----:B-----5:R-:W-:Y:S07]  /*78f0*/  FFMA.FTZ R70, R171, c[0x0][0x2d0], -R137 ;  /* 0x0000b400ab467a23 */ /* 0x020fee0000010889 */
[----:B------:R3:W-:Y:S01]  /*7900*/  @P1 LDGSTS.E.BYPASS.LTC128B.128 [R235+0xb100], [R8.64], !P3 ;  /* 0x0b10000008eb1fae */ /* 0x0007e2000d901d56 */
[----:B----4-:R-:W-:Y:S02]  /*7910*/  FMUL.FTZ R48, R2, R116 ;  /* 0x0000007402307220 */ /* 0x010fe40000410000 */
[--C-:B-1----:R-:W-:Y:S01]  /*7920*/  FFMA.FTZ R6, R152, c[0x0][0x2d0], -R69.reuse ;  /* 0x0000b40098067a23 */ /* 0x102fe20000010845 */
[----:B------:R-:W-:Y:S01]  /*7930*/  MOV R152, R58 ;  /* 0x0000003a00987202 */ /* 0x000fe20000000f00 */
[C---:B------:R-:W-:Y:S03]  /*7940*/  FMUL.FTZ R7, R0.reuse, R75 ;  /* 0x0000004b00077220 */ /* 0x040fe60000410000 */
[----:B------:R1:W-:Y:S01]  /*7950*/  @P1 LDGSTS.E.BYPASS.LTC128B.128 [R235+0xf100], [R4.64], !P0 ;  /* 0x0f10000004eb1fae */ /* 0x0003e2000c101d56 */
[----:B------:R4:W-:Y:S01]  /*7960*/  MUFU.EX2 R168, R6 ;  /* 0x0000000600a87308 */ /* 0x0009e20000000800 */
[C---:B------:R-:W-:Y:S06]  /*7970*/  FMUL.FTZ R58, R0.reuse, R126 ;  /* 0x0000007e003a7220 */ /* 0x040fec0000410000 */
[----:B------:R-:W5:Y:S01]  /*7980*/  LDSM.16.MT88.4 R12, [R213+0x100] ;  /* 0x00010000d50c783b */ /* 0x000f620000004200 */
[C---:B--2---:R-:W-:Y:S02]  /*7990*/  FMUL.FTZ R10, R0.reuse, R78 ;  /* 0x0000004e000a7220 */ /* 0x044fe40000410000 */
[----:B------:R-:W-:Y:S05]  /*79a0*/  FMUL.FTZ R11, R0, R79 ;  /* 0x0000004f000b7220 */ /* 0x000fea0000410000 */
[----:B------:R-:W2:Y:S01]  /*79b0*/  LDSM.16.MT88.4 R20, [R214+0x100] ;  /* 0x00010000d614783b */ /* 0x000ea20000004200 */
[C---:B---3--:R-:W-:Y:S02]  /*79c0*/  FMUL.FTZ R8, R2.reuse, R76 ;  /* 0x0000004c02087220 */ /* 0x048fe40000410000 */
[----:B------:R-:W-:Y:S05]  /*79d0*/  FMUL.FTZ R9, R2, R77 ;  /* 0x0000004d02097220 */ /* 0x000fea0000410000 */
[----:B------:R-:W3:Y:S01]  /*79e0*/  LDSM.16.MT88.4 R28, [R217+0x100] ;  /* 0x00010000d91c783b */ /* 0x000ee20000004200 */
[----:B----4-:R-:W-:Y:S01]  /*79f0*/  FMUL.FTZ R6, R0, R74 ;  /* 0x0000004a00067220 */ /* 0x010fe20000410000 */
[----:B------:R-:W-:Y:S01]  /*7a00*/  F2FP.BF16.PACK_AB R74, R238, R239 ;  /* 0x000000efee4a723e */ /* 0x000fe200000010ff */
[----:B-1----:R-:W-:Y:S01]  /*7a10*/  FFMA.FTZ R4, R153, c[0x0][0x2d0], -R69 ;  /* 0x0000b40099047a23 */ /* 0x002fe20000010845 */
[----:B------:R-:W-:Y:S01]  /*7a20*/  MOV R153, R57 ;  /* 0x0000003900997202 */ /* 0x000fe20000000f00 */
[C---:B------:R-:W-:Y:S01]  /*7a30*/  FMUL.FTZ R5, R2.reuse, R73 ;  /* 0x0000004902057220 */ /* 0x040fe20000410000 */
[----:B------:R-:W-:Y:S01]  /*7a40*/  F2FP.BF16.PACK_AB R73, R169, R170 ;  /* 0x000000aaa949723e */ /* 0x000fe200000010ff */
[----:B------:R1:W4:Y:S01]  /*7a50*/  MUFU.EX2 R163, R4 ;  /* 0x0000000400a37308 */ /* 0x0003220000000800 */
[----:B------:R-:W2:Y:S01]  /*7a60*/  LDSM.16.MT88.4 R36, [R216+0x100] ;  /* 0x00010000d824783b */ /* 0x000ea20000004200 */
[C---:B------:R-:W-:Y:S07]  /*7a70*/  FMUL.FTZ R57, R2.reuse, R125 ;  /* 0x0000007d02397220 */ /* 0x040fee0000410000 */
[----:B------:R-:W2:Y:S08]  /*7a80*/  LDSM.16.MT88.4 R44, [R213+0x4100] ;  /* 0x00410000d52c783b */ /* 0x000eb00000004200 */
[----:B------:R-:W2:Y:S01]  /*7a90*/  LDSM.16.MT88.4 R52, [R214+0x4100] ;  /* 0x00410000d634783b */ /* 0x000ea20000004200 */
[----:B-1----:R-:W-:Y:S01]  /*7aa0*/  FMUL.FTZ R4, R2, R72 ;  /* 0x0000004802047220 */ /* 0x002fe20000410000 */
[----:B------:R-:W-:Y:S06]  /*7ab0*/  F2FP.BF16.PACK_AB R72, R240, R241 ;  /* 0x000000f1f048723e */ /* 0x000fec00000010ff */
[----:B------:R-:W1:Y:S01]  /*7ac0*/  LDSM.16.MT88.4 R60, [R217+0x4100] ;  /* 0x00410000d93c783b */ /* 0x000e620000004200 */
[----:B----4-:R-:W-:Y:S07]  /*7ad0*/  F2FP.BF16.PACK_AB R75, R163, R168 ;  /* 0x000000a8a34b723e */ /* 0x010fee00000010ff */
[C---:B-----5:R-:W-:Y:S01]  /*7ae0*/  HMMA.16816.F32.BF16 R4, R72.reuse, R12, R4 ;  /* 0x0000000c4804723c */ /* 0x060fe20000041804 */
[----:B------:R-:W4:Y:S06]  /*7af0*/  LDSM.16.MT88.4 R76, [R216+0x4100] ;  /* 0x00410000d84c783b */ /* 0x000f2c0000004200 */
[C---:B------:R-:W-:Y:S01]  /*7b00*/  FMUL.FTZ R12, R2.reuse, R80 ;  /* 0x00000050020c7220 */ /* 0x040fe20000410000 */
[C---:B------:R-:W-:Y:S01]  /*7b10*/  HMMA.16816.F32.BF16 R8, R72.reuse, R14, R8 ;  /* 0x0000000e4808723c */ /* 0x040fe20000041808 */
[----:B------:R-:W-:Y:S03]  /*7b20*/  LDSM.16.MT88.4 R84, [R214+0x900] ;  /* 0x00090000d654783b */ /* 0x000fe60000004200 */
[----:B------:R-:W-:Y:S03]  /*7b30*/  FMUL.FTZ R13, R2, R81 ;  /* 0x00000051020d7220 */ /* 0x000fe60000410000 */
[C---:B------:R-:W-:Y:S02]  /*7b40*/  FMUL.FTZ R14, R0.reuse, R82 ;  /* 0x00000052000e7220 */ /* 0x040fe40000410000 */
[----:B------:R-:W-:Y:S01]  /*7b50*/  FMUL.FTZ R15, R0, R83 ;  /* 0x00000053000f7220 */ /* 0x000fe20000410000 */
[----:B------:R-:W-:Y:S06]  /*7b60*/  LDSM.16.MT88.4 R92, [R216+0x900] ;  /* 0x00090000d85c783b */ /* 0x000fec0000004200 */
[C---:B--2---:R-:W-:Y:S02]  /*7b70*/  HMMA.16816.F32.BF16 R12, R72.reuse, R20, R12 ;  /* 0x00000014480c723c */ /* 0x044fe4000004180c */
[----:B------:R-:W2:Y:S05]  /*7b80*/  LDSM.16.MT88.4 R80, [R213+0x900] ;  /* 0x00090000d550783b */ /* 0x000eaa0000004200 */
[C---:B------:R-:W-:Y:S01]  /*7b90*/  FMUL.FTZ R20, R2.reuse, R88 ;  /* 0x0000005802147220 */ /* 0x040fe20000410000 */
[C---:B------:R-:W-:Y:S02]  /*7ba0*/  HMMA.16816.F32.BF16 R16, R72.reuse, R22, R16 ;  /* 0x000000164810723c */ /* 0x040fe40000041810 */
[----:B------:R-:W-:Y:S02]  /*7bb0*/  LDSM.16.MT88.4 R100, [R216+0x5100] ;  /* 0x00510000d864783b */ /* 0x000fe40000004200 */
[----:B------:R-:W-:Y:S03]  /*7bc0*/  FMUL.FTZ R21, R2, R89 ;  /* 0x0000005902157220 */ /* 0x000fe60000410000 */
[C---:B------:R-:W-:Y:S02]  /*7bd0*/  FMUL.FTZ R22, R0.reuse, R90 ;  /* 0x0000005a00167220 */ /* 0x040fe40000410000 */
[----:B------:R-:W-:Y:S01]  /*7be0*/  FMUL.FTZ R23, R0, R91 ;  /* 0x0000005b00177220 */ /* 0x000fe20000410000 */
[----:B------:R-:W0:Y:S06]  /*7bf0*/  LDGDEPBAR ;  /* 0x00000000000079af */ /* 0x000e2c0000000000 */
[C---:B---3--:R-:W-:Y:S02]  /*7c00*/  HMMA.16816.F32.BF16 R20, R72.reuse, R28, R20 ;  /* 0x0000001c4814723c */ /* 0x048fe40000041814 */
[----:B------:R-:W3:Y:S05]  /*7c10*/  LDSM.16.MT88.4 R88, [R217+0x900] ;  /* 0x00090000d958783b */ /* 0x000eea0000004200 */
[C---:B------:R-:W-:Y:S01]  /*7c20*/  FMUL.FTZ R28, R2.reuse, R96 ;  /* 0x00000060021c7220 */ /* 0x040fe20000410000 */
[C---:B------:R-:W-:Y:S04]  /*7c30*/  HMMA.16816.F32.BF16 R24, R72.reuse, R30, R24 ;  /* 0x0000001e4818723c */ /* 0x040fe80000041818 */
[----:B------:R-:W-:Y:S03]  /*7c40*/  FMUL.FTZ R29, R2, R97 ;  /* 0x00000061021d7220 */ /* 0x000fe60000410000 */
[C---:B------:R-:W-:Y:S02]  /*7c50*/  FMUL.FTZ R30, R0.reuse, R98 ;  /* 0x00000062001e7220 */ /* 0x040fe40000410000 */
[----:B------:R-:W-:Y:S02]  /*7c60*/  FMUL.FTZ R31, R0, R99 ;  /* 0x00000063001f7220 */ /* 0x000fe40000410000 */
[----:B------:R-:W-:Y:S05]  /*7c70*/  LDSM.16.MT88.4 R96, [R217+0x5100] ;  /* 0x00510000d960783b */ /* 0x000fea0000004200 */
[C---:B------:R-:W-:Y:S07]  /*7c80*/  HMMA.16816.F32.BF16 R28, R72.reuse, R36, R28 ;  /* 0x00000024481c723c */ /* 0x040fee000004181c */
[--C-:B------:R-:W-:Y:S01]  /*7c90*/  FFMA.FTZ R36, R139, c[0x0][0x2d0], -R137.reuse ;  /* 0x0000b4008b247a23 */ /* 0x100fe20000010889 */
[C---:B------:R-:W-:Y:S03]  /*7ca0*/  HMMA.16816.F32.BF16 R32, R72.reuse, R38, R32 ;  /* 0x000000264820723c */ /* 0x040fe60000041820 */
[----:B------:R5:W-:Y:S01]  /*7cb0*/  MUFU.EX2 R205, R36 ;  /* 0x0000002400cd7308 */ /* 0x000be20000000800 */
[C---:B------:R-:W-:Y:S01]  /*7cc0*/  FMUL.FTZ R37, R2.reuse, R105 ;  /* 0x0000006902257220 */ /* 0x040fe20000410000 */
[----:B------:R-:W-:Y:S01]  /*7cd0*/  MOV R139, R64 ;  /* 0x00000040008b7202 */ /* 0x000fe20000000f00 */
[----:B------:R-:W-:Y:S02]  /*7ce0*/  FMUL.FTZ R64, R2, R132 ;  /* 0x0000008402407220 */ /* 0x000fe40000410000 */
[C---:B------:R-:W-:Y:S04]  /*7cf0*/  FMUL.FTZ R38, R0.reuse, R106 ;  /* 0x0000006a00267220 */ /* 0x040fe80000410000 */
[----:B------:R-:W-:Y:S02]  /*7d00*/  FMUL.FTZ R39, R0, R107 ;  /* 0x0000006b00277220 */ /* 0x000fe40000410000 */
[C---:B-----5:R-:W-:Y:S02]  /*7d10*/  FMUL.FTZ R36, R2.reuse, R104 ;  /* 0x0000006802247220 */ /* 0x060fe40000410000 */
[----:B------:R-:W-:Y:S05]  /*7d20*/  LDSM.16.MT88.4 R104, [R214+0x1900] ;  /* 0x00190000d668783b */ /* 0x000fea0000004200 */
[C---:B------:R-:W-:Y:S07]  /*7d30*/  HMMA.16816.F32.BF16 R36, R72.reuse, R44, R36 ;  /* 0x0000002c4824723c */ /* 0x040fee0000041824 */
[----:B------:R-:W-:Y:S01]  /*7d40*/  FFMA.FTZ R44, R157, c[0x0][0x2d0], -R137 ;  /* 0x0000b4009d2c7a23 */ /* 0x000fe20000010889 */
[C---:B------:R-:W-:Y:S03]  /*7d50*/  HMMA.16816.F32.BF16 R40, R72.reuse, R46, R40 ;  /* 0x0000002e4828723c */ /* 0x040fe60000041828 */
[----:B------:R5:W-:Y:S01]  /*7d60*/  MUFU.EX2 R194, R44 ;  /* 0x0000002c00c27308 */ /* 0x000be20000000800 */
[----:B------:R-:W-:Y:S03]  /*7d70*/  FMUL.FTZ R45, R2, R113 ;  /* 0x00000071022d7220 */ /* 0x000fe60000410000 */
[C---:B------:R-:W-:Y:S02]  /*7d80*/  FMUL.FTZ R46, R0.reuse, R114 ;  /* 0x00000072002e7220 */ /* 0x040fe40000410000 */
[----:B------:R-:W-:Y:S03]  /*7d90*/  FMUL.FTZ R47, R0, R115 ;  /* 0x00000073002f7220 */ /* 0x000fe60000410000 */
[----:B-----5:R-:W-:Y:S07]  /*7da0*/  FMUL.FTZ R44, R2, R112 ;  /* 0x00000070022c7220 */ /* 0x020fee0000410000 */
[C---:B------:R-:W-:Y:S07]  /*7db0*/  HMMA.16816.F32.BF16 R44, R72.reuse, R52, R44 ;  /* 0x00000034482c723c */ /* 0x040fee000004182c */
[--C-:B------:R-:W-:Y:S01]  /*7dc0*/  FFMA.FTZ R52, R160, c[0x0][0x2d0], -R69.reuse ;  /* 0x0000b400a0347a23 */ /* 0x100fe20000010845 */
[C---:B------:R-:W-:Y:S03]  /*7dd0*/  HMMA.16816.F32.BF16 R48, R72.reuse, R54, R48 ;  /* 0x000000364830723c */ /* 0x040fe60000041830 */
[----:B------:R5:W1:Y:S01]  /*7de0*/  MUFU.EX2 R118, R52 ;  /* 0x0000003400767308 */ /* 0x000a620000000800 */
[----:B------:R-:W-:Y:S01]  /*7df0*/  MOV R160, R181 ;  /* 0x000000b500a07202 */ /* 0x000fe20000000f00 */
[----:B------:R-:W-:Y:S01]  /*7e00*/  FMUL.FTZ R53, R2, R121 ;  /* 0x0000007902357220 */ /* 0x000fe20000410000 */
[----:B------:R-:W-:Y:S01]  /*7e10*/  MOV R121, R154 ;  /* 0x0000009a00797202 */ /* 0x000fe20000000f00 */
[C---:B------:R-:W-:Y:S01]  /*7e20*/  FMUL.FTZ R55, R0.reuse, R123 ;  /* 0x0000007b00377220 */ /* 0x040fe20000410000 */
[----:B------:R-:W-:Y:S01]  /*7e30*/  MOV R154, R56 ;  /* 0x00000038009a7202 */ /* 0x000fe20000000f00 */
[----:B------:R-:W-:Y:S03]  /*7e40*/  FFMA.FTZ R56, R159, c[0x0][0x2d0], -R69 ;  /* 0x0000b4009f387a23 */ /* 0x000fe60000010845 */
[----:B------:R-:W-:Y:S01]  /*7e50*/  MOV R159, R179 ;  /* 0x000000b3009f7202 */ /* 0x000fe20000000f00 */
[----:B------:R2:W-:Y:S01]  /*7e60*/  MUFU.EX2 R181, R70 ;  /* 0x0000004600b57308 */ /* 0x0005e20000000800 */
[----:B------:R-:W-:Y:S09]  /*7e70*/  FMUL.FTZ R54, R0, R122 ;  /* 0x0000007a00367220 */ /* 0x000ff20000410000 */
[----:B------:R3:W-:Y:S01]  /*7e80*/  MUFU.EX2 R117, R56 ;  /* 0x0000003800757308 */ /* 0x0007e20000000800 */
[C---:B-----5:R-:W-:Y:S01]  /*7e90*/  FMUL.FTZ R52, R2.reuse, R120 ;  /* 0x0000007802347220 */ /* 0x060fe20000410000 */
[----:B------:R-:W-:Y:S02]  /*7ea0*/  MOV R120, R155 ;  /* 0x0000009b00787202 */ /* 0x000fe40000000f00 */
[----:B------:R-:W-:Y:S02]  /*7eb0*/  MOV R155, R151 ;  /* 0x00000097009b7202 */ /* 0x000fe40000000f00 */
[----:B------:R-:W-:Y:S02]  /*7ec0*/  MOV R151, R180 ;  /* 0x000000b400977202 */ /* 0x000fe40000000f00 */
[C---:B-1----:R-:W-:Y:S03]  /*7ed0*/  HMMA.16816.F32.BF16 R52, R72.reuse, R60, R52 ;  /* 0x0000003c4834723c */ /* 0x042fe60000041834 */
[----:B--2---:R-:W-:Y:S04]  /*7ee0*/  FFMA.FTZ R70, R173, c[0x0][0x2d0], -R137 ;  /* 0x0000b400ad467a23 */ /* 0x004fe80000010889 */
[----:B------:R1:W-:Y:S01]  /*7ef0*/  MUFU.EX2 R180, R70 ;  /* 0x0000004600b47308 */ /* 0x0003e20000000800 */
[----:B------:R-:W-:Y:S04]  /*7f00*/  FFMA.FTZ R60, R161, c[0x0][0x2d0], -R69 ;  /* 0x0000b400a13c7a23 */ /* 0x000fe80000010845 */
[C---:B------:R-:W-:Y:S02]  /*7f10*/  FMUL.FTZ R61, R2.reuse, R129 ;  /* 0x00000081023d7220 */ /* 0x040fe40000410000 */
[----:B---3--:R-:W-:Y:S03]  /*7f20*/  FMUL.FTZ R56, R2, R124 ;  /* 0x0000007c02387220 */ /* 0x008fe60000410000 */
[----:B------:R2:W3:Y:S04]  /*7f30*/  MUFU.EX2 R116, R60 ;  /* 0x0000003c00747308 */ /* 0x0004e80000000800 */
[C---:B------:R-:W-:Y:S07]  /*7f40*/  HMMA.16816.F32.BF16 R56, R72.reuse, R62, R56 ;  /* 0x0000003e4838723c */ /* 0x040fee0000041838 */
[C---:B------:R-:W-:Y:S02]  /*7f50*/  FMUL.FTZ R62, R0.reuse, R130 ;  /* 0x00000082003e7220 */ /* 0x040fe40000410000 */
[----:B------:R-:W-:Y:S03]  /*7f60*/  FMUL.FTZ R63, R0, R131 ;  /* 0x00000083003f7220 */ /* 0x000fe60000410000 */
[----:B-1----:R-:W-:Y:S04]  /*7f70*/  FFMA.FTZ R70, R172, c[0x0][0x2d0], -R137 ;  /* 0x0000b400ac467a23 */ /* 0x002fe80000010889 */
[----:B------:R1:W-:Y:S01]  /*7f80*/  MUFU.EX2 R179, R70 ;  /* 0x0000004600b37308 */ /* 0x0003e20000000800 */
[----:B--2---:R-:W-:Y:S01]  /*7f90*/  FMUL.FTZ R60, R2, R128 ;  /* 0x00000080023c7220 */ /* 0x004fe20000410000 */
[----:B------:R-:W-:Y:S06]  /*7fa0*/  MOV R128, R160 ;  /* 0x000000a000807202 */ /* 0x000fec0000000f00 */
[C---:B----4-:R-:W-:Y:S08]  /*7fb0*/  HMMA.16816.F32.BF16 R60, R72.reuse, R76, R60 ;  /* 0x0000004c483c723c */ /* 0x050ff0000004183c */
[----:B------:R-:W-:Y:S01]  /*7fc0*/  HMMA.16816.F32.BF16 R64, R72, R78, R64 ;  /* 0x0000004e4840723c */ /* 0x000fe20000041840 */
[----:B------:R-:W2:Y:S03]  /*7fd0*/  LDSM.16.MT88.4 R76, [R213+0x4900] ;  /* 0x00490000d54c783b */ /* 0x000ea60000004200 */
[--C-:B-1----:R-:W-:Y:S03]  /*7fe0*/  FFMA.FTZ R70, R175, c[0x0][0x2d0], -R69.reuse ;  /* 0x0000b400af467a23 */ /* 0x102fe60000010845 */
[----:B------:R-:W-:Y:S01]  /*7ff0*/  F2FP.BF16.PACK_AB R73, R118, R158 ;  /* 0x0000009e7649723e */ /* 0x000fe200000010ff */
[----:B------:R1:W-:Y:S01]  /*8000*/  MUFU.EX2 R127, R70 ;  /* 0x00000046007f7308 */ /* 0x0003e20000000800 */
[----:B---3--:R-:W-:Y:S03]  /*8010*/  F2FP.BF16.PACK_AB R75, R116, R117 ;  /* 0x00000075744b723e */ /* 0x008fe600000010ff */
[----:B------:R-:W-:Y:S02]  /*8020*/  F2FP.BF16.PACK_AB R72, R205, R207 ;  /* 0x000000cfcd48723e */ /* 0x000fe400000010ff */
[----:B------:R-:W-:Y:S07]  /*8030*/  F2FP.BF16.PACK_AB R74, R194, R195 ;  /* 0x000000c3c24a723e */ /* 0x000fee00000010ff */
[C---:B------:R-:W-:Y:S08]  /*8040*/  HMMA.16816.F32.BF16 R4, R72.reuse, R80, R4 ;  /* 0x000000504804723c */ /* 0x040ff00000041804 */
[C---:B------:R-:W-:Y:S01]  /*8050*/  HMMA.16816.F32.BF16 R8, R72.reuse, R82, R8 ;  /* 0x000000524808723c */ /* 0x040fe20000041808 */
[----:B------:R-:W3:Y:S03]  /*8060*/  LDSM.16.MT88.4 R80, [R214+0x4900] ;  /* 0x00490000d650783b */ /* 0x000ee60000004200 */
[--C-:B-1----:R-:W-:Y:S04]  /*8070*/  FFMA.FTZ R70, R176, c[0x0][0x2d0], -R69.reuse ;  /* 0x0000b400b0467a23 */ /* 0x102fe80000010845 */
[C---:B------:R-:W-:Y:S01]  /*8080*/  HMMA.16816.F32.BF16 R12, R72.reuse, R84, R12 ;  /* 0x00000054480c723c */ /* 0x040fe2000004180c */
[----:B------:R1:W4:Y:S07]  /*8090*/  MUFU.EX2 R126, R70 ;  /* 0x00000046007e7308 */ /* 0x00032e0000000800 */
[C---:B------:R-:W-:Y:S01]  /*80a0*/  HMMA.16816.F32.BF16 R16, R72.reuse, R86, R16 ;  /* 0x000000564810723c */ /* 0x040fe20000041810 */
[----:B------:R-:W5:Y:S07]  /*80b0*/  LDSM.16.MT88.4 R84, [R217+0x4900] ;  /* 0x00490000d954783b */ /* 0x000f6e0000004200 */
[C---:B------:R-:W-:Y:S08]  /*80c0*/  HMMA.16816.F32.BF16 R20, R72.reuse, R88, R20 ;  /* 0x000000584814723c */ /* 0x040ff00000041814 */
[C---:B------:R-:W-:Y:S01]  /*80d0*/  HMMA.16816.F32.BF16 R24, R72.reuse, R90, R24 ;  /* 0x0000005a4818723c */ /* 0x040fe20000041818 */
[----:B------:R-:W4:Y:S03]  /*80e0*/  LDSM.16.MT88.4 R88, [R216+0x4900] ;  /* 0x00490000d858783b */ /* 0x000f260000004200 */
[--C-:B-1----:R-:W-:Y:S04]  /*80f0*/  FFMA.FTZ R70, R174, c[0x0][0x2d0], -R69.reuse ;  /* 0x0000b400ae467a23 */ /* 0x102fe80000010845 */
[C---:B------:R-:W-:Y:S01]  /*8100*/  HMMA.16816.F32.BF16 R28, R72.reuse, R92, R28 ;  /* 0x0000005c481c723c */ /* 0x040fe2000004181c */
[----:B------:R1:W-:Y:S07]  /*8110*/  MUFU.EX2 R125, R70 ;  /* 0x00000046007d7308 */ /* 0x0003ee0000000800 */
[C---:B------:R-:W-:Y:S01]  /*8120*/  HMMA.16816.F32.BF16 R32, R72.reuse, R94, R32 ;  /* 0x0000005e4820723c */ /* 0x040fe20000041820 */
[----:B------:R-:W-:Y:S07]  /*8130*/  LDSM.16.MT88.4 R92, [R214+0x5100] ;  /* 0x00510000d65c783b */ /* 0x000fee0000004200 */
[C---:B--2---:R-:W-:Y:S08]  /*8140*/  HMMA.16816.F32.BF16 R36, R72.reuse, R76, R36 ;  /* 0x0000004c4824723c */ /* 0x044ff00000041824 */
[C---:B------:R-:W-:Y:S01]  /*8150*/  HMMA.16816.F32.BF16 R40, R72.reuse, R78, R40 ;  /* 0x0000004e4828723c */ /* 0x040fe20000041828 */
[----:B------:R-:W2:Y:S03]  /*8160*/  LDSM.16.MT88.4 R76, [R213+0x1100] ;  /* 0x00110000d54c783b */ /* 0x000ea60000004200 */
[----:B-1----:R-:W-:Y:S04]  /*8170*/  FFMA.FTZ R70, R177, c[0x0][0x2d0], -R69 ;  /* 0x0000b400b1467a23 */ /* 0x002fe80000010845 */
[C---:B---3--:R-:W-:Y:S01]  /*8180*/  HMMA.16816.F32.BF16 R44, R72.reuse, R80, R44 ;  /* 0x00000050482c723c */ /* 0x048fe2000004182c */
[----:B------:R1:W3:Y:S07]  /*8190*/  MUFU.EX2 R124, R70 ;  /* 0x00000046007c7308 */ /* 0x0002ee0000000800 */
[C---:B------:R-:W-:Y:S01]  /*81a0*/  HMMA.16816.F32.BF16 R48, R72.reuse, R82, R48 ;  /* 0x000000524830723c */ /* 0x040fe20000041830 */
[----:B------:R-:W2:Y:S07]  /*81b0*/  LDSM.16.MT88.4 R80, [R214+0x1100] ;  /* 0x00110000d650783b */ /* 0x000eae0000004200 */
[C---:B-----5:R-:W-:Y:S08]  /*81c0*/  HMMA.16816.F32.BF16 R52, R72.reuse, R84, R52 ;  /* 0x000000544834723c */ /* 0x060ff00000041834 */
[C---:B------:R-:W-:Y:S01]  /*81d0*/  HMMA.16816.F32.BF16 R56, R72.reuse, R86, R56 ;  /* 0x000000564838723c */ /* 0x040fe20000041838 */
[----:B------:R-:W5:Y:S03]  /*81e0*/  LDSM.16.MT88.4 R84, [R217+0x1100] ;  /* 0x00110000d954783b */ /* 0x000f660000004200 */
[--C-:B-1----:R-:W-:Y:S04]  /*81f0*/  FFMA.FTZ R70, R178, c[0x0][0x2d0], -R137.reuse ;  /* 0x0000b400b2467a23 */ /* 0x102fe80000010889 */
[C---:B----4-:R-:W-:Y:S01]  /*8200*/  HMMA.16816.F32.BF16 R60, R72.reuse, R88, R60 ;  /* 0x00000058483c723c */ /* 0x050fe2000004183c */
[----:B------:R1:W-:Y:S07]  /*8210*/  MUFU.EX2 R178, R70 ;  /* 0x0000004600b27308 */ /* 0x0003ee0000000800 */
[----:B------:R-:W-:Y:S01]  /*8220*/  HMMA.16816.F32.BF16 R64, R72, R90, R64 ;  /* 0x0000005a4840723c */ /* 0x000fe20000041840 */
[----:B------:R-:W4:Y:S06]  /*8230*/  LDSM.16.MT88.4 R88, [R216+0x1100] ;  /* 0x00110000d858783b */ /* 0x000f2c0000004200 */
[----:B------:R-:W-:Y:S02]  /*8240*/  F2FP.BF16.PACK_AB R73, R126, R127 ;  /* 0x0000007f7e49723e */ /* 0x000fe400000010ff */
[----:B---3--:R-:W-:Y:S03]  /*8250*/  F2FP.BF16.PACK_AB R75, R124, R125 ;  /* 0x0000007d7c4b723e */ /* 0x008fe600000010ff */
[----:B------:R-:W-:Y:S02]  /*8260*/  F2FP.BF16.PACK_AB R72, R181, R182 ;  /* 0x000000b6b548723e */ /* 0x000fe400000010ff */
[----:B------:R-:W-:Y:S01]  /*8270*/  F2FP.BF16.PACK_AB R74, R179, R180 ;  /* 0x000000b4b34a723e */ /* 0x000fe200000010ff */
[--C-:B-1----:R-:W-:Y:S06]  /*8280*/  FFMA.FTZ R70, R183, c[0x0][0x2d0], -R137.reuse ;  /* 0x0000b400b7467a23 */ /* 0x102fec0000010889 */
[C---:B--2---:R-:W-:Y:S01]  /*8290*/  HMMA.16816.F32.BF16 R4, R72.reuse, R76, R4 ;  /* 0x0000004c4804723c */ /* 0x044fe20000041804 */
[----:B------:R1:W2:Y:S07]  /*82a0*/  MUFU.EX2 R176, R70 ;  /* 0x0000004600b07308 */ /* 0x0002ae0000000800 */
[C---:B------:R-:W-:Y:S01]  /*82b0*/  HMMA.16816.F32.BF16 R8, R72.reuse, R78, R8 ;  /* 0x0000004e4808723c */ /* 0x040fe20000041808 */
[----:B------:R-:W3:Y:S07]  /*82c0*/  LDSM.16.MT88.4 R76, [R213+0x5100] ;  /* 0x00510000d54c783b */ /* 0x000eee0000004200 */
[C---:B------:R-:W-:Y:S08]  /*82d0*/  HMMA.16816.F32.BF16 R12, R72.reuse, R80, R12 ;  /* 0x00000050480c723c */ /* 0x040ff0000004180c */
[C---:B------:R-:W-:Y:S01]  /*82e0*/  HMMA.16816.F32.BF16 R16, R72.reuse, R82, R16 ;  /* 0x000000524810723c */ /* 0x040fe20000041810 */
[----:B------:R-:W2:Y:S03]  /*82f0*/  LDSM.16.MT88.4 R80, [R213+0x1900] ;  /* 0x00190000d550783b */ /* 0x000ea60000004200 */
[--C-:B-1----:R-:W-:Y:S04]  /*8300*/  FFMA.FTZ R70, R192, c[0x0][0x2d0], -R137.reuse ;  /* 0x0000b400c0467a23 */ /* 0x102fe80000010889 */
[C---:B-----5:R-:W-:Y:S01]  /*8310*/  HMMA.16816.F32.BF16 R20, R72.reuse, R84, R20 ;  /* 0x000000544814723c */ /* 0x060fe20000041814 */
[----:B------:R1:W-:Y:S07]  /*8320*/  MUFU.EX2 R177, R70 ;  /* 0x0000004600b17308 */ /* 0x0003ee0000000800 */
[C---:B------:R-:W-:Y:S01]  /*8330*/  HMMA.16816.F32.BF16 R24, R72.reuse, R86, R24 ;  /* 0x000000564818723c */ /* 0x040fe20000041818 */
[----:B------:R-:W5:Y:S07]  /*8340*/  LDSM.16.MT88.4 R84, [R217+0x1900] ;  /* 0x00190000d954783b */ /* 0x000f6e0000004200 */
[C---:B----4-:R-:W-:Y:S08]  /*8350*/  HMMA.16816.F32.BF16 R28, R72.reuse, R88, R28 ;  /* 0x00000058481c723c */ /* 0x050ff0000004181c */
[C---:B------:R-:W-:Y:S01]  /*8360*/  HMMA.16816.F32.BF16 R32, R72.reuse, R90, R32 ;  /* 0x0000005a4820723c */ /* 0x040fe20000041820 */
[----:B------:R-:W-:Y:S03]  /*8370*/  LDSM.16.MT88.4 R88, [R214+0x5900] ;  /* 0x00590000d658783b */ /* 0x000fe60000004200 */
[----:B-1----:R-:W-:Y:S04]  /*8380*/  FFMA.FTZ R70, R193, c[0x0][0x2d0], -R137 ;  /* 0x0000b400c1467a23 */ /* 0x002fe80000010889 */
[C---:B---3--:R-:W-:Y:S01]  /*8390*/  HMMA.16816.F32.BF16 R36, R72.reuse, R76, R36 ;  /* 0x0000004c4824723c */ /* 0x048fe20000041824 */
[----:B------:R1:W3:Y:S07]  /*83a0*/  MUFU.EX2 R175, R70 ;  /* 0x0000004600af7308 */ /* 0x0002ee0000000800 */
[C---:B------:R-:W-:Y:S01]  /*83b0*/  HMMA.16816.F32.BF16 R40, R72.reuse, R78, R40 ;  /* 0x0000004e4828723c */ /* 0x040fe20000041828 */
[----:B------:R-:W4:Y:S07]  /*83c0*/  LDSM.16.MT88.4 R76, [R216+0x1900] ;  /* 0x00190000d84c783b */ /* 0x000f2e0000004200 */
[C---:B------:R-:W-:Y:S08]  /*83d0*/  HMMA.16816.F32.BF16 R44, R72.reuse, R92, R44 ;  /* 0x0000005c482c723c */ /* 0x040ff0000004182c */
[C---:B------:R-:W-:Y:S01]  /*83e0*/  HMMA.16816.F32.BF16 R48, R72.reuse, R94, R48 ;  /* 0x0000005e4830723c */ /* 0x040fe20000041830 */
[----:B------:R-:W-:Y:S03]  /*83f0*/  LDSM.16.MT88.4 R92, [R214+0x6100] ;  /* 0x00610000d65c783b */ /* 0x000fe60000004200 */
[--C-:B-1----:R-:W-:Y:S04]  /*8400*/  FFMA.FTZ R70, R204, c[0x0][0x2d0], -R69.reuse ;  /* 0x0000b400cc467a23 */ /* 0x102fe80000010845 */
[C---:B------:R-:W-:Y:S01]  /*8410*/  HMMA.16816.F32.BF16 R52, R72.reuse, R96, R52 ;  /* 0x000000604834723c */ /* 0x040fe20000041834 */
[----:B------:R1:W-:Y:S07]  /*8420*/  MUFU.EX2 R157, R70 ;  /* 0x00000046009d7308 */ /* 0x0003ee0000000800 */
[C---:B------:R-:W-:Y:S01]  /*8430*/  HMMA.16816.F32.BF16 R56, R72.reuse, R98, R56 ;  /* 0x000000624838723c */ /* 0x040fe20000041838 */
[----:B------:R-:W-:Y:S07]  /*8440*/  LDSM.16.MT88.4 R96, [R217+0x6100] ;  /* 0x00610000d960783b */ /* 0x000fee0000004200 */
[C---:B------:R-:W-:Y:S08]  /*8450*/  HMMA.16816.F32.BF16 R60, R72.reuse, R100, R60 ;  /* 0x00000064483c723c */ /* 0x040ff0000004183c */
[----:B------:R-:W-:Y:S01]  /*8460*/  HMMA.16816.F32.BF16 R64, R72, R102, R64 ;  /* 0x000000664840723c */ /* 0x000fe20000041840 */
[----:B------:R-:W-:Y:S03]  /*8470*/  LDSM.16.MT88.4 R100, [R214+0x2900] ;  /* 0x00290000d664783b */ /* 0x000fe60000004200 */
[--C-:B-1----:R-:W-:Y:S03]  /*8480*/  FFMA.FTZ R70, R236, c[0x0][0x2d0], -R69.reuse ;  /* 0x0000b400ec467a23 */ /* 0x102fe60000010845 */
[----:B--2---:R-:W-:Y:S01]  /*8490*/  F2FP.BF16.PACK_AB R72, R176, R178 ;  /* 0x000000b2b048723e */ /* 0x004fe200000010ff */
[----:B------:R1:W2:Y:S01]  /*84a0*/  MUFU.EX2 R156, R70 ;  /* 0x00000046009c7308 */ /* 0x0002a20000000800 */
[----:B---3--:R-:W-:Y:S03]  /*84b0*/  F2FP.BF16.PACK_AB R74, R175, R177 ;  /* 0x000000b1af4a723e */ /* 0x008fe600000010ff */
[--C-:B-1----:R-:W-:Y:S01]  /*84c0*/  FFMA.FTZ R70, R206, c[0x0][0x2d0], -R69.reuse ;  /* 0x0000b400ce467a23 */ /* 0x102fe20000010845 */
[----:B--2---:R-:W-:Y:S05]  /*84d0*/  F2FP.BF16.PACK_AB R73, R156, R157 ;  /* 0x0000009d9c49723e */ /* 0x004fea00000010ff */
[----:B------:R1:W-:Y:S02]  /*84e0*/  MUFU.EX2 R115, R70 ;  /* 0x0000004600737308 */ /* 0x0003e40000000800 */
[----:B-1----:R-:W-:Y:S08]  /*84f0*/  FFMA.FTZ R70, R237, c[0x0][0x2d0], -R69 ;  /* 0x0000b400ed467a23 */ /* 0x002ff00000010845 */
[----:B------:R1:W2:Y:S02]  /*8500*/  MUFU.EX2 R114, R70 ;  /* 0x0000004600727308 */ /* 0x0002a40000000800 */
[--C-:B-1----:R-:W-:Y:S01]  /*8510*/  FFMA.FTZ R70, R242, c[0x0][0x2d0], -R137.reuse ;  /* 0x0000b400f2467a23 */ /* 0x102fe20000010889 */
[----:B--2---:R-:W-:Y:S07]  /*8520*/  F2FP.BF16.PACK_AB R75, R114, R115 ;  /* 0x00000073724b723e */ /* 0x004fee00000010ff */
[----:B------:R1:W-:Y:S01]  /*8530*/  MUFU.EX2 R174, R70 ;  /* 0x0000004600ae7308 */ /* 0x0003e20000000800 */
[C---:B------:R-:W-:Y:S08]  /*8540*/  HMMA.16816.F32.BF16 R4, R72.reuse, R80, R4 ;  /* 0x000000504804723c */ /* 0x040ff00000041804 */
[C---:B------:R-:W-:Y:S01]  /*8550*/  HMMA.16816.F32.BF16 R8, R72.reuse, R82, R8 ;  /* 0x000000524808723c */ /* 0x040fe20000041808 */
[----:B------:R-:W2:Y:S07]  /*8560*/  LDSM.16.MT88.4 R80, [R213+0x5900] ;  /* 0x00590000d550783b */ /* 0x000eae0000004200 */
[C---:B------:R-:W-:Y:S04]  /*8570*/  HMMA.16816.F32.BF16 R12, R72.reuse, R104, R12 ;  /* 0x00000068480c723c */ /* 0x040fe8000004180c */
[--C-:B-1----:R-:W-:Y:S04]  /*8580*/  FFMA.FTZ R70, R244, c[0x0][0x2d0], -R137.reuse ;  /* 0x0000b400f4467a23 */ /* 0x102fe80000010889 */
[C---:B------:R-:W-:Y:S01]  /*8590*/  HMMA.16816.F32.BF16 R16, R72.reuse, R106, R16 ;  /* 0x0000006a4810723c */ /* 0x040fe20000041810 */
[----:B------:R1:W3:Y:S01]  /*85a0*/  MUFU.EX2 R173, R70 ;  /* 0x0000004600ad7308 */ /* 0x0002e20000000800 */
[----:B------:R-:W-:Y:S06]  /*85b0*/  LDSM.16.MT88.4 R104, [R214+0x3900] ;  /* 0x00390000d668783b */ /* 0x000fec0000004200 */
[C---:B-----5:R-:W-:Y:S08]  /*85c0*/  HMMA.16816.F32.BF16 R20, R72.reuse, R84, R20 ;  /* 0x000000544814723c */ /* 0x060ff00000041814 */
[C---:B------:R-:W-:Y:S01]  /*85d0*/  HMMA.16816.F32.BF16 R24, R72.reuse, R86, R24 ;  /* 0x000000564818723c */ /* 0x040fe20000041818 */
[----:B------:R-:W5:Y:S07]  /*85e0*/  LDSM.16.MT88.4 R84, [R217+0x5900] ;  /* 0x00590000d954783b */ /* 0x000f6e0000004200 */
[C---:B----4-:R-:W-:Y:S04]  /*85f0*/  HMMA.16816.F32.BF16 R28, R72.reuse, R76, R28 ;  /* 0x0000004c481c723c */ /* 0x050fe8000004181c */
[--C-:B-1----:R-:W-:Y:S04]  /*8600*/  FFMA.FTZ R70, R243, c[0x0][0x2d0], -R137.reuse ;  /* 0x0000b400f3467a23 */ /* 0x102fe80000010889 */
[C---:B------:R-:W-:Y:S01]  /*8610*/  HMMA.16816.F32.BF16 R32, R72.reuse, R78, R32 ;  /* 0x0000004e4820723c */ /* 0x040fe20000041820 */
[----:B------:R1:W-:Y:S01]  /*8620*/  MUFU.EX2 R172, R70 ;  /* 0x0000004600ac7308 */ /* 0x0003e20000000800 */
[----:B------:R-:W4:Y:S06]  /*8630*/  LDSM.16.MT88.4 R76, [R216+0x5900] ;  /* 0x00590000d84c783b */ /* 0x000f2c0000004200 */
[C---:B--2---:R-:W-:Y:S08]  /*8640*/  HMMA.16816.F32.BF16 R36, R72.reuse, R80, R36 ;  /* 0x000000504824723c */ /* 0x044ff00000041824 */
[C---:B------:R-:W-:Y:S01]  /*8650*/  HMMA.16816.F32.BF16 R40, R72.reuse, R82, R40 ;  /* 0x000000524828723c */ /* 0x040fe20000041828 */
[----:B------:R-:W2:Y:S07]  /*8660*/  LDSM.16.MT88.4 R80, [R213+0x2100] ;  /* 0x00210000d550783b */ /* 0x000eae0000004200 */
[C---:B------:R-:W-:Y:S04]  /*8670*/  HMMA.16816.F32.BF16 R44, R72.reuse, R88, R44 ;  /* 0x00000058482c723c */ /* 0x040fe8000004182c */
[----:B-1----:R-:W-:Y:S04]  /*8680*/  FFMA.FTZ R70, R245, c[0x0][0x2d0], -R137 ;  /* 0x0000b400f5467a23 */ /* 0x002fe80000010889 */
[C---:B------:R-:W-:Y:S01]  /*8690*/  HMMA.16816.F32.BF16 R48, R72.reuse, R90, R48 ;  /* 0x0000005a4830723c */ /* 0x040fe20000041830 */
[----:B------:R1:W1:Y:S01]  /*86a0*/  MUFU.EX2 R171, R70 ;  /* 0x0000004600ab7308 */ /* 0x0002620000000800 */
[----:B------:R-:W2:Y:S06]  /*86b0*/  LDSM.16.MT88.4 R88, [R214+0x2100] ;  /* 0x00210000d658783b */ /* 0x000eac0000004200 */
[C---:B-----5:R-:W-:Y:S08]  /*86c0*/  HMMA.16816.F32.BF16 R52, R72.reuse, R84, R52 ;  /* 0x000000544834723c */ /* 0x060ff00000041834 */
[C---:B------:R-:W-:Y:S01]  /*86d0*/  HMMA.16816.F32.BF16 R56, R72.reuse, R86, R56 ;  /* 0x000000564838723c */ /* 0x040fe20000041838 */
[----:B------:R-:W5:Y:S07]  /*86e0*/  LDSM.16.MT88.4 R84, [R217+0x2100] ;  /* 0x00210000d954783b */ /* 0x000f6e0000004200 */
[C---:B----4-:R-:W-:Y:S04]  /*86f0*/  HMMA.16816.F32.BF16 R60, R72.reuse, R76, R60 ;  /* 0x0000004c483c723c */ /* 0x050fe8000004183c */
[--C-:B-1----:R-:W-:Y:S04]  /*8700*/  FFMA.FTZ R70, R247, c[0x0][0x2d0], -R69.reuse ;  /* 0x0000b400f7467a23 */ /* 0x102fe80000010845 */
[----:B------:R-:W-:Y:S01]  /*8710*/  HMMA.16816.F32.BF16 R64, R72, R78, R64 ;  /* 0x0000004e4840723c */ /* 0x000fe20000041840 */
[----:B------:R1:W-:Y:S01]  /*8720*/  MUFU.EX2 R113, R70 ;  /* 0x0000004600717308 */ /* 0x0003e20000000800 */
[----:B------:R-:W4:Y:S05]  /*8730*/  LDSM.16.MT88.4 R76, [R216+0x2100] ;  /* 0x00210000d84c783b */ /* 0x000f2a0000004200 */
[----:B---3--:R-:W-:Y:S02]  /*8740*/  F2FP.BF16.PACK_AB R72, R173, R174 ;  /* 0x000000aead48723e */ /* 0x008fe400000010ff */
[----:B------:R-:W-:Y:S03]  /*8750*/  F2FP.BF16.PACK_AB R74, R171, R172 ;  /* 0x000000acab4a723e */ /* 0x000fe600000010ff */
[--C-:B-1----:R-:W-:Y:S04]  /*8760*/  FFMA.FTZ R70, R248, c[0x0][0x2d0], -R69.reuse ;  /* 0x0000b400f8467a23 */ /* 0x102fe80000010845 */
[----:B------:R1:W3:Y:S02]  /*8770*/  MUFU.EX2 R112, R70 ;  /* 0x0000004600707308 */ /* 0x0002e40000000800 */
[--C-:B-1----:R-:W-:Y:S01]  /*8780*/  FFMA.FTZ R70, R246, c[0x0][0x2d0], -R69.reuse ;  /* 0x0000b400f6467a23 */ /* 0x102fe20000010845 */
[----:B---3--:R-:W-:Y:S07]  /*8790*/  F2FP.BF16.PACK_AB R73, R112, R113 ;  /* 0x000000717049723e */ /* 0x008fee00000010ff */
[----:B------:R1:W-:Y:S02]  /*87a0*/  MUFU.EX2 R123, R70 ;  /* 0x00000046007b7308 */ /* 0x0003e40000000800 */
[----:B-1----:R-:W-:Y:S08]  /*87b0*/  FFMA.FTZ R70, R249, c[0x0][0x2d0], -R69 ;  /* 0x0000b400f9467a23 */ /* 0x002ff00000010845 */
[----:B------:R1:W3:Y:S02]  /*87c0*/  MUFU.EX2 R122, R70 ;  /* 0x00000046007a7308 */ /* 0x0002e40000000800 */
[--C-:B-1----:R-:W-:Y:S01]  /*87d0*/  FFMA.FTZ R70, R250, c[0x0][0x2d0], -R137.reuse ;  /* 0x0000b400fa467a23 */ /* 0x102fe20000010889 */
[----:B---3--:R-:W-:Y:S07]  /*87e0*/  F2FP.BF16.PACK_AB R75, R122, R123 ;  /* 0x0000007b7a4b723e */ /* 0x008fee00000010ff */
[----:B------:R1:W-:Y:S01]  /*87f0*/  MUFU.EX2 R162, R70 ;  /* 0x0000004600a27308 */ /* 0x0003e20000000800 */
[C---:B--2---:R-:W-:Y:S08]  /*8800*/  HMMA.16816.F32.BF16 R4, R72.reuse, R80, R4 ;  /* 0x000000504804723c */ /* 0x044ff00000041804 */
[C---:B------:R-:W-:Y:S01]  /*8810*/  HMMA.16816.F32.BF16 R8, R72.reuse, R82, R8 ;  /* 0x000000524808723c */ /* 0x040fe20000041808 */
[----:B------:R-:W2:Y:S07]  /*8820*/  LDSM.16.MT88.4 R80, [R213+0x6100] ;  /* 0x00610000d550783b */ /* 0x000eae0000004200 */
[C---:B------:R-:W-:Y:S04]  /*8830*/  HMMA.16816.F32.BF16 R12, R72.reuse, R88, R12 ;  /* 0x00000058480c723c */ /* 0x040fe8000004180c */
[--C-:B-1----:R-:W-:Y:S04]  /*8840*/  FFMA.FTZ R70, R251, c[0x0][0x2d0], -R137.reuse ;  /* 0x0000b400fb467a23 */ /* 0x102fe80000010889 */
[C---:B------:R-:W-:Y:S01]  /*8850*/  HMMA.16816.F32.BF16 R16, R72.reuse, R90, R16 ;  /* 0x0000005a4810723c */ /* 0x040fe20000041810 */
[----:B------:R1:W3:Y:S01]  /*8860*/  MUFU.EX2 R161, R70 ;  /* 0x0000004600a17308 */ /* 0x0002e20000000800 */
[----:B------:R-:W3:Y:S06]  /*8870*/  LDSM.16.MT88.4 R88, [R216+0x6100] ;  /* 0x00610000d858783b */ /* 0x000eec0000004200 */
        /* <DEDUP_REMOVED lines=15> */
[----:B------:R-:W-:Y:S06]  /*8970*/  LDSM.16.MT88.4 R92, [R214+0x7100] ;  /* 0x00710000d65c783b */ /* 0x000fec0000004200 */
[C---:B------:R-:W-:Y:S08]  /*8980*/  HMMA.16816.F32.BF16 R52, R72.reuse, R96, R52 ;  /* 0x000000604834723c */ /* 0x040ff00000041834 */
[C---:B------:R-:W-:Y:S01]  /*8990*/  HMMA.16816.F32.BF16 R56, R72.reuse, R98, R56 ;  /* 0x000000624838723c */ /* 0x040fe20000041838 */
[----:B------:R-:W-:Y:S07]  /*89a0*/  LDSM.16.MT88.4 R96, [R217+0x7100] ;  /* 0x00710000d960783b */ /* 0x000fee0000004200 */
[C---:B---3--:R-:W-:Y:S04]  /*89b0*/  HMMA.16816.F32.BF16 R60, R72.reuse, R88, R60 ;  /* 0x00000058483c723c */ /* 0x048fe8000004183c */
[--C-:B-1----:R-:W-:Y:S04]  /*89c0*/  FFMA.FTZ R70, R121, c[0x0][0x2d0], -R69.reuse ;  /* 0x0000b40079467a23 */ /* 0x102fe80000010845 */
[----:B------:R-:W-:Y:S01]  /*89d0*/  HMMA.16816.F32.BF16 R64, R72, R90, R64 ;  /* 0x0000005a4840723c */ /* 0x000fe20000041840 */
[----:B------:R1:W-:Y:S01]  /*89e0*/  MUFU.EX2 R121, R70 ;  /* 0x0000004600797308 */ /* 0x0003e20000000800 */
[----:B------:R-:W-:Y:S05]  /*89f0*/  LDSM.16.MT88.4 R88, [R214+0x6900] ;  /* 0x00690000d658783b */ /* 0x000fea0000004200 */
[----:B------:R-:W-:Y:S02]  /*8a00*/  F2FP.BF16.PACK_AB R72, R161, R162 ;  /* 0x000000a2a148723e */ /* 0x000fe400000010ff */
        /* <DEDUP_REMOVED lines=9> */
[----:B------:R-:W-:Y:S02]  /*8aa0*/  MOV R109, R155 ;  /* 0x0000009b006d7202 */ /* 0x000fe40000000f00 */
[----:B---3--:R-:W-:Y:S05]  /*8ab0*/  F2FP.BF16.PACK_AB R75, R130, R131 ;  /* 0x00000083824b723e */ /* 0x008fea00000010ff */
[----:B------:R1:W-:Y:S02]  /*8ac0*/  MUFU.EX2 R155, R70 ;  /* 0x00000046009b7308 */ /* 0x0003e40000000800 */
[C---:B-----5:R-:W-:Y:S08]  /*8ad0*/  HMMA.16816.F32.BF16 R4, R72.reuse, R84, R4 ;  /* 0x000000544804723c */ /* 0x060ff00000041804 */
[C---:B------:R-:W-:Y:S01]  /*8ae0*/  HMMA.16816.F32.BF16 R8, R72.reuse, R86, R8 ;  /* 0x000000564808723c */ /* 0x040fe20000041808 */
[----:B------:R-:W3:Y:S07]  /*8af0*/  LDSM.16.MT88.4 R84, [R213+0x6900] ;  /* 0x00690000d554783b */ /* 0x000eee0000004200 */
[C---:B------:R-:W-:Y:S04]  /*8b00*/  HMMA.16816.F32.BF16 R12, R72.reuse, R100, R12 ;  /* 0x00000064480c723c */ /* 0x040fe8000004180c */
[--C-:B-1----:R-:W-:Y:S04]  /*8b10*/  FFMA.FTZ R70, R154, c[0x0][0x2d0], -R137.reuse ;  /* 0x0000b4009a467a23 */ /* 0x102fe80000010889 */
[C---:B------:R-:W-:Y:S01]  /*8b20*/  HMMA.16816.F32.BF16 R16, R72.reuse, R102, R16 ;  /* 0x000000664810723c */ /* 0x040fe20000041810 */
[----:B------:R1:W5:Y:S01]  /*8b30*/  MUFU.EX2 R154, R70 ;  /* 0x00000046009a7308 */ /* 0x0003620000000800 */
[----:B------:R-:W-:Y:S06]  /*8b40*/  LDSM.16.MT88.4 R100, [R216+0x7100] ;  /* 0x00710000d864783b */ /* 0x000fec0000004200 */
[C---:B----4-:R-:W-:Y:S08]  /*8b50*/  HMMA.16816.F32.BF16 R20, R72.reuse, R76, R20 ;  /* 0x0000004c4814723c */ /* 0x050ff00000041814 */
[C---:B------:R-:W-:Y:S01]  /*8b60*/  HMMA.16816.F32.BF16 R24, R72.reuse, R78, R24 ;  /* 0x0000004e4818723c */ /* 0x040fe20000041818 */
[----:B------:R-:W4:Y:S07]  /*8b70*/  LDSM.16.MT88.4 R76, [R217+0x6900] ;  /* 0x00690000d94c783b */ /* 0x000f2e0000004200 */
[C---:B--2---:R-:W-:Y:S04]  /*8b80*/  HMMA.16816.F32.BF16 R28, R72.reuse, R80, R28 ;  /* 0x00000050481c723c */ /* 0x044fe8000004181c */
[--C-:B-1----:R-:W-:Y:S04]  /*8b90*/  FFMA.FTZ R70, R153, c[0x0][0x2d0], -R137.reuse ;  /* 0x0000b40099467a23 */ /* 0x102fe80000010889 */
[C---:B------:R-:W-:Y:S01]  /*8ba0*/  HMMA.16816.F32.BF16 R32, R72.reuse, R82, R32 ;  /* 0x000000524820723c */ /* 0x040fe20000041820 */
[----:B------:R1:W-:Y:S01]  /*8bb0*/  MUFU.EX2 R153, R70 ;  /* 0x0000004600997308 */ /* 0x0003e20000000800 */
[----:B------:R-:W2:Y:S06]  /*8bc0*/  LDSM.16.MT88.4 R80, [R216+0x6900] ;  /* 0x00690000d850783b */ /* 0x000eac0000004200 */
[C---:B---3--:R-:W-:Y:S08]  /*8bd0*/  HMMA.16816.F32.BF16 R36, R72.reuse, R84, R36 ;  /* 0x000000544824723c */ /* 0x048ff00000041824 */
[C---:B------:R-:W-:Y:S01]  /*8be0*/  HMMA.16816.F32.BF16 R40, R72.reuse, R86, R40 ;  /* 0x000000564828723c */ /* 0x040fe20000041828 */
[----:B------:R-:W3:Y:S07]  /*8bf0*/  LDSM.16.MT88.4 R84, [R213+0x3100] ;  /* 0x00310000d554783b */ /* 0x000eee0000004200 */
[C---:B------:R-:W-:Y:S04]  /*8c00*/  HMMA.16816.F32.BF16 R44, R72.reuse, R88, R44 ;  /* 0x00000058482c723c */ /* 0x040fe8000004182c */
[----:B-1----:R-:W-:Y:S04]  /*8c10*/  FFMA.FTZ R70, R152, c[0x0][0x2d0], -R137 ;  /* 0x0000b40098467a23 */ /* 0x002fe80000010889 */
[C---:B------:R-:W-:Y:S01]  /*8c20*/  HMMA.16816.F32.BF16 R48, R72.reuse, R90, R48 ;  /* 0x0000005a4830723c */ /* 0x040fe20000041830 */
[----:B------:R1:W1:Y:S01]  /*8c30*/  MUFU.EX2 R152, R70 ;  /* 0x0000004600987308 */ /* 0x0002620000000800 */
[----:B------:R-:W-:Y:S06]  /*8c40*/  LDSM.16.MT88.4 R88, [R216+0x3100] ;  /* 0x00310000d858783b */ /* 0x000fec0000004200 */
[C---:B----4-:R-:W-:Y:S08]  /*8c50*/  HMMA.16816.F32.BF16 R52, R72.reuse, R76, R52 ;  /* 0x0000004c4834723c */ /* 0x050ff00000041834 */
[C---:B------:R-:W-:Y:S01]  /*8c60*/  HMMA.16816.F32.BF16 R56, R72.reuse, R78, R56 ;  /* 0x0000004e4838723c */ /* 0x040fe20000041838 */
[----:B------:R-:W4:Y:S07]  /*8c70*/  LDSM.16.MT88.4 R76, [R214+0x3100] ;  /* 0x00310000d64c783b */ /* 0x000f2e0000004200 */
[C---:B--2---:R-:W-:Y:S04]  /*8c80*/  HMMA.16816.F32.BF16 R60, R72.reuse, R80, R60 ;  /* 0x00000050483c723c */ /* 0x044fe8000004183c */
[--C-:B-1----:R-:W-:Y:S04]  /*8c90*/  FFMA.FTZ R70, R111, c[0x0][0x2d0], -R69.reuse ;  /* 0x0000b4006f467a23 */ /* 0x102fe80000010845 */
[----:B------:R-:W-:Y:S01]  /*8ca0*/  HMMA.16816.F32.BF16 R64, R72, R82, R64 ;  /* 0x000000524840723c */ /* 0x000fe20000041840 */
[----:B------:R1:W-:Y:S01]  /*8cb0*/  MUFU.EX2 R129, R70 ;  /* 0x0000004600817308 */ /* 0x0003e20000000800 */
[----:B------:R-:W2:Y:S05]  /*8cc0*/  LDSM.16.MT88.4 R80, [R217+0x3100] ;  /* 0x00310000d950783b */ /* 0x000eaa0000004200 */
[----:B-----5:R-:W-:Y:S02]  /*8cd0*/  F2FP.BF16.PACK_AB R72, R154, R155 ;  /* 0x0000009b9a48723e */ /* 0x020fe400000010ff */
[----:B------:R-:W-:Y:S03]  /*8ce0*/  F2FP.BF16.PACK_AB R74, R152, R153 ;  /* 0x00000099984a723e */ /* 0x000fe600000010ff */
[--C-:B-1----:R-:W-:Y:S01]  /*8cf0*/  FFMA.FTZ R70, R110, c[0x0][0x2d0], -R69.reuse ;  /* 0x0000b4006e467a23 */ /* 0x102fe20000010845 */
[----:B------:R-:W-:Y:S03]  /*8d00*/  MOV R110, R138 ;  /* 0x0000008a006e7202 */ /* 0x000fe60000000f00 */
[----:B------:R1:W5:Y:S02]  /*8d10*/  MUFU.EX2 R128, R70 ;  /* 0x0000004600807308 */ /* 0x0003640000000800 */
[--C-:B-1----:R-:W-:Y:S01]  /*8d20*/  FFMA.FTZ R70, R139, c[0x0][0x2d0], -R69.reuse ;  /* 0x0000b4008b467a23 */ /* 0x102fe20000010845 */
[----:B-----5:R-:W-:Y:S07]  /*8d30*/  F2FP.BF16.PACK_AB R73, R128, R129 ;  /* 0x000000818049723e */ /* 0x020fee00000010ff */
[----:B------:R1:W-:Y:S02]  /*8d40*/  MUFU.EX2 R139, R70 ;  /* 0x00000046008b7308 */ /* 0x0003e40000000800 */
[----:B-1----:R-:W-:Y:S02]  /*8d50*/  FFMA.FTZ R70, R109, c[0x0][0x2d0], -R69 ;  /* 0x0000b4006d467a23 */ /* 0x002fe40000010845 */
[----:B------:R-:W5:Y:S06]  /*8d60*/  LDL.LU R109, [R1] ;  /* 0x00000000016d7983 */ /* 0x000f6c0000300800 */
[----:B------:R1:W1:Y:S02]  /*8d70*/  MUFU.EX2 R138, R70 ;  /* 0x00000046008a7308 */ /* 0x0002640000000800 */
[--C-:B-1----:R-:W-:Y:S01]  /*8d80*/  FFMA.FTZ R70, R151, c[0x0][0x2d0], -R137.reuse ;  /* 0x0000b40097467a23 */ /* 0x102fe20000010889 */
[----:B------:R-:W-:Y:S07]  /*8d90*/  F2FP.BF16.PACK_AB R75, R138, R139 ;  /* 0x0000008b8a4b723e */ /* 0x000fee00000010ff */
[----:B------:R1:W-:Y:S01]  /*8da0*/  MUFU.EX2 R151, R70 ;  /* 0x0000004600977308 */ /* 0x0003e20000000800 */
[C---:B---3--:R-:W-:Y:S08]  /*8db0*/  HMMA.16816.F32.BF16 R4, R72.reuse, R84, R4 ;  /* 0x000000544804723c */ /* 0x048ff00000041804 */
[C---:B------:R-:W-:Y:S01]  /*8dc0*/  HMMA.16816.F32.BF16 R8, R72.reuse, R86, R8 ;  /* 0x000000564808723c */ /* 0x040fe20000041808 */
[----:B------:R-:W3:Y:S07]  /*8dd0*/  LDSM.16.MT88.4 R84, [R213+0x7100] ;  /* 0x00710000d554783b */ /* 0x000eee0000004200 */
[C---:B----4-:R-:W-:Y:S04]  /*8de0*/  HMMA.16816.F32.BF16 R12, R72.reuse, R76, R12 ;  /* 0x0000004c480c723c */ /* 0x050fe8000004180c */
[--C-:B-1----:R-:W-:Y:S04]  /*8df0*/  FFMA.FTZ R70, R150, c[0x0][0x2d0], -R137.reuse ;  /* 0x0000b40096467a23 */ /* 0x102fe80000010889 */
[C---:B------:R-:W-:Y:S01]  /*8e00*/  HMMA.16816.F32.BF16 R16, R72.reuse, R78, R16 ;  /* 0x0000004e4810723c */ /* 0x040fe20000041810 */
[----:B------:R1:W4:Y:S01]  /*8e10*/  MUFU.EX2 R150, R70 ;  /* 0x0000004600967308 */ /* 0x0003220000000800 */
[----:B------:R-:W3:Y:S06]  /*8e20*/  LDSM.16.MT88.4 R76, [R213+0x3900] ;  /* 0x00390000d54c783b */ /* 0x000eec0000004200 */
[C---:B--2---:R-:W-:Y:S08]  /*8e30*/  HMMA.16816.F32.BF16 R20, R72.reuse, R80, R20 ;  /* 0x000000504814723c */ /* 0x044ff00000041814 */
[C---:B------:R-:W-:Y:S08]  /*8e40*/  HMMA.16816.F32.BF16 R24, R72.reuse, R82, R24 ;  /* 0x000000524818723c */ /* 0x040ff00000041818 */
[C---:B------:R-:W-:Y:S04]  /*8e50*/  HMMA.16816.F32.BF16 R28, R72.reuse, R88, R28 ;  /* 0x00000058481c723c */ /* 0x040fe8000004181c */
[--C-:B-1----:R-:W-:Y:S01]  /*8e60*/  FFMA.FTZ R70, R149, c[0x0][0x2d0], -R137.reuse ;  /* 0x0000b40095467a23 */ /* 0x102fe20000010889 */
[----:B----4-:R-:W-:Y:S03]  /*8e70*/  F2FP.BF16.PACK_AB R132, R150, R151 ;  /* 0x000000979684723e */ /* 0x010fe600000010ff */
[C---:B------:R-:W-:Y:S01]  /*8e80*/  HMMA.16816.F32.BF16 R32, R72.reuse, R90, R32 ;  /* 0x0000005a4820723c */ /* 0x040fe20000041820 */
[----:B------:R1:W-:Y:S07]  /*8e90*/  MUFU.EX2 R149, R70 ;  /* 0x0000004600957308 */ /* 0x0003ee0000000800 */
[C---:B---3--:R-:W-:Y:S08]  /*8ea0*/  HMMA.16816.F32.BF16 R36, R72.reuse, R84, R36 ;  /* 0x000000544824723c */ /* 0x048ff00000041824 */
[C---:B------:R-:W-:Y:S08]  /*8eb0*/  HMMA.16816.F32.BF16 R40, R72.reuse, R86, R40 ;  /* 0x000000564828723c */ /* 0x040ff00000041828 */
[C---:B------:R-:W-:Y:S04]  /*8ec0*/  HMMA.16816.F32.BF16 R44, R72.reuse, R92, R44 ;  /* 0x0000005c482c723c */ /* 0x040fe8000004182c */
[----:B-1----:R-:W-:Y:S04]  /*8ed0*/  FFMA.FTZ R70, R148, c[0x0][0x2d0], -R137 ;  /* 0x0000b40094467a23 */ /* 0x002fe80000010889 */
[C---:B------:R-:W-:Y:S01]  /*8ee0*/  HMMA.16816.F32.BF16 R48, R72.reuse, R94, R48 ;  /* 0x0000005e4830723c */ /* 0x040fe20000041830 */
[----:B------:R1:W2:Y:S01]  /*8ef0*/  MUFU.EX2 R148, R70 ;  /* 0x0000004600947308 */ /* 0x0002a20000000800 */
[----:B------:R-:W3:Y:S06]  /*8f00*/  LDSM.16.MT88.4 R92, [R217+0x3900] ;  /* 0x00390000d95c783b */ /* 0x000eec0000004200 */
[C---:B------:R-:W-:Y:S08]  /*8f10*/  HMMA.16816.F32.BF16 R52, R72.reuse, R96, R52 ;  /* 0x000000604834723c */ /* 0x040ff00000041834 */
[C---:B------:R-:W-:Y:S08]  /*8f20*/  HMMA.16816.F32.BF16 R56, R72.reuse, R98, R56 ;  /* 0x000000624838723c */ /* 0x040ff00000041838 */
[C---:B------:R-:W-:Y:S04]  /*8f30*/  HMMA.16816.F32.BF16 R60, R72.reuse, R100, R60 ;  /* 0x00000064483c723c */ /* 0x040fe8000004183c */
[--C-:B-1----:R-:W-:Y:S01]  /*8f40*/  FFMA.FTZ R70, R108, c[0x0][0x2d0], -R69.reuse ;  /* 0x0000b4006c467a23 */ /* 0x102fe20000010845 */
[----:B--2---:R-:W-:Y:S01]  /*8f50*/  F2FP.BF16.PACK_AB R134, R148, R149 ;  /* 0x000000959486723e */ /* 0x004fe200000010ff */
[----:B------:R-:W2:Y:S02]  /*8f60*/  LDL.LU R108, [R1+0x4] ;  /* 0x00000400016c7983 */ /* 0x000ea40000300800 */
[----:B------:R-:W-:Y:S01]  /*8f70*/  HMMA.16816.F32.BF16 R64, R72, R102, R64 ;  /* 0x000000664840723c */ /* 0x000fe20000041840 */
[----:B------:R1:W-:Y:S01]  /*8f80*/  MUFU.EX2 R137, R70 ;  /* 0x0000004600897308 */ /* 0x0003e20000000800 */
[----:B------:R-:W4:Y:S02]  /*8f90*/  LDSM.16.MT88.4 R100, [R216+0x3900] ;  /* 0x00390000d864783b */ /* 0x000f240000004200 */
[--C-:B-1----:R-:W-:Y:S02]  /*8fa0*/  FFMA.FTZ R70, R110, c[0x0][0x2d0], -R69.reuse ;  /* 0x0000b4006e467a23 */ /* 0x102fe40000010845 */
[----:B------:R-:W-:Y:S05]  /*8fb0*/  FFMA.FTZ R69, R136, c[0x0][0x2d0], -R69 ;  /* 0x0000b40088457a23 */ /* 0x000fea0000010845 */
[----:B------:R-:W1:Y:S10]  /*8fc0*/  MUFU.EX2 R70, R70 ;  /* 0x0000004600467308 */ /* 0x000e740000000800 */
[----:B------:R-:W3:Y:S01]  /*8fd0*/  MUFU.EX2 R69, R69 ;  /* 0x0000004500457308 */ /* 0x000ee20000000800 */
[----:B-1----:R-:W-:Y:S02]  /*8fe0*/  F2FP.BF16.PACK_AB R133, R70, R137 ;  /* 0x000000894685723e */ /* 0x002fe400000010ff */
[----:B---3--:R-:W-:Y:S07]  /*8ff0*/  F2FP.BF16.PACK_AB R135, R69, R71 ;  /* 0x000000474587723e */ /* 0x008fee00000010ff */
[C---:B------:R-:W-:Y:S01]  /*9000*/  HMMA.16816.F32.BF16 R72, R132.reuse, R76, R4 ;  /* 0x0000004c8448723c */ /* 0x040fe20000041804 */
[----:B------:R-:W-:Y:S07]  /*9010*/  LDSM.16.MT88.4 R4, [R216+0x7900] ;  /* 0x00790000d804783b */ /* 0x000fee0000004200 */
[C---:B------:R-:W-:Y:S08]  /*9020*/  HMMA.16816.F32.BF16 R76, R132.reuse, R78, R8 ;  /* 0x0000004e844c723c */ /* 0x040ff00000041808 */
[C---:B------:R-:W-:Y:S08]  /*9030*/  HMMA.16816.F32.BF16 R80, R132.reuse, R104, R12 ;  /* 0x000000688450723c */ /* 0x040ff0000004180c */
[C---:B------:R-:W-:Y:S08]  /*9040*/  HMMA.16816.F32.BF16 R84, R132.reuse, R106, R16 ;  /* 0x0000006a8454723c */ /* 0x040ff00000041810 */
[C---:B------:R-:W-:Y:S08]  /*9050*/  HMMA.16816.F32.BF16 R88, R132.reuse, R92, R20 ;  /* 0x0000005c8458723c */ /* 0x040ff00000041814 */
[C---:B------:R-:W-:Y:S08]  /*9060*/  HMMA.16816.F32.BF16 R92, R132.reuse, R94, R24 ;  /* 0x0000005e845c723c */ /* 0x040ff00000041818 */
[C---:B----4-:R-:W-:Y:S08]  /*9070*/  HMMA.16816.F32.BF16 R96, R132.reuse, R100, R28 ;  /* 0x000000648460723c */ /* 0x050ff0000004181c */
[C---:B------:R-:W-:Y:S04]  /*9080*/  HMMA.16816.F32.BF16 R100, R132.reuse, R102, R32 ;  /* 0x000000668464723c */ /* 0x040fe80000041820 */
[----:B-----5:R-:W-:Y:S04]  /*9090*/  FFMA.FTZ R2, R2, R109, R241 ;  /* 0x0000006d02027223 */ /* 0x020fe800000100f1 */
[----:B------:R-:W-:Y:S04]  /*90a0*/  FADD.FTZ R2, R240, R2 ;  /* 0x00000002f0027221 */ /* 0x000fe80000010000 */
        /* <DEDUP_REMOVED lines=25> */
[----:B------:R-:W-:Y:S02]  /*9240*/  FADD.FTZ R2, R152, R2 ;  /* 0x0000000298027221 */ /* 0x000fe40000010000 */
[----:B--2---:R-:W-:Y:S02]  /*9250*/  FFMA.FTZ R0, R0, R108, R170 ;  /* 0x0000006c00007223 */ /* 0x004fe400000100aa */
[----:B------:R-:W1:Y:S02]  /*9260*/  LDSM.16.MT88.4 R108, [R213+0x7900] ;  /* 0x00790000d56c783b */ /* 0x000e640000004200 */
[----:B------:R-:W-:Y:S04]  /*9270*/  FADD.FTZ R0, R169, R0 ;  /* 0x00000000a9007221 */ /* 0x000fe80000010000 */
[----:B------:R-:W-:Y:S04]  /*9280*/  FADD.FTZ R0, R168, R0 ;  /* 0x00000000a8007221 */ /* 0x000fe80000010000 */
[----:B------:R-:W-:Y:S04]  /*9290*/  FADD.FTZ R0, R163, R0 ;  /* 0x00000000a3007221 */ /* 0x000fe80000010000 */
[----:B------:R-:W-:Y:S04]  /*92a0*/  FADD.FTZ R0, R158, R0 ;  /* 0x000000009e007221 */ /* 0x000fe80000010000 */
[----:B------:R-:W-:Y:S04]  /*92b0*/  FADD.FTZ R0, R118, R0 ;  /* 0x0000000076007221 */ /* 0x000fe80000010000 */
[----:B------:R-:W-:Y:S04]  /*92c0*/  FADD.FTZ R0, R117, R0 ;  /* 0x0000000075007221 */ /* 0x000fe80000010000 */
[----:B------:R-:W-:Y:S02]  /*92d0*/  FADD.FTZ R0, R116, R0 ;  /* 0x0000000074007221 */ /* 0x000fe40000010000 */
[----:B------:R-:W2:Y:S02]  /*92e0*/  LDSM.16.MT88.4 R116, [R214+0x7900] ;  /* 0x00790000d674783b */ /* 0x000ea40000004200 */
[----:B------:R-:W-:Y:S04]  /*92f0*/  FADD.FTZ R0, R127, R0 ;  /* 0x000000007f007221 */ /* 0x000fe80000010000 */
[----:B------:R-:W-:Y:S04]  /*9300*/  FADD.FTZ R0, R126, R0 ;  /* 0x000000007e007221 */ /* 0x000fe80000010000 */
[----:B------:R-:W-:Y:S01]  /*9310*/  FADD.FTZ R0, R125, R0 ;  /* 0x000000007d007221 */ /* 0x000fe20000010000 */
[C---:B-1----:R-:W-:Y:S03]  /*9320*/  HMMA.16816.F32.BF16 R104, R132.reuse, R108, R36 ;  /* 0x0000006c8468723c */ /* 0x042fe60000041824 */
[----:B------:R-:W-:Y:S02]  /*9330*/  FADD.FTZ R0, R124, R0 ;  /* 0x000000007c007221 */ /* 0x000fe40000010000 */
[----:B------:R-:W1:Y:S02]  /*9340*/  LDSM.16.MT88.4 R124, [R217+0x7900] ;  /* 0x00790000d97c783b */ /* 0x000e640000004200 */
[----:B------:R-:W-:Y:S01]  /*9350*/  FADD.FTZ R0, R157, R0 ;  /* 0x000000009d007221 */ /* 0x000fe20000010000 */
[C---:B------:R-:W-:Y:S04]  /*9360*/  HMMA.16816.F32.BF16 R108, R132.reuse, R110, R40 ;  /* 0x0000006e846c723c */ /* 0x040fe80000041828 */
[----:B------:R-:W-:Y:S04]  /*9370*/  FADD.FTZ R0, R156, R0 ;  /* 0x000000009c007221 */ /* 0x000fe80000010000 */
[----:B------:R-:W-:Y:S04]  /*9380*/  FADD.FTZ R0, R115, R0 ;  /* 0x0000000073007221 */ /* 0x000fe80000010000 */
[----:B------:R-:W-:Y:S04]  /*9390*/  FADD.FTZ R0, R114, R0 ;  /* 0x0000000072007221 */ /* 0x000fe80000010000 */
[----:B------:R-:W-:Y:S04]  /*93a0*/  FADD.FTZ R0, R113, R0 ;  /* 0x0000000071007221 */ /* 0x000fe80000010000 */
[----:B------:R-:W-:Y:S02]  /*93b0*/  FADD.FTZ R0, R112, R0 ;  /* 0x0000000070007221 */ /* 0x000fe40000010000 */
[C---:B--2---:R-:W-:Y:S03]  /*93c0*/  HMMA.16816.F32.BF16 R112, R132.reuse, R116, R44 ;  /* 0x000000748470723c */ /* 0x044fe6000004182c */
[----:B------:R-:W-:Y:S04]  /*93d0*/  FADD.FTZ R0, R123, R0 ;  /* 0x000000007b007221 */ /* 0x000fe80000010000 */
[----:B------:R-:W-:Y:S01]  /*93e0*/  FADD.FTZ R0, R122, R0 ;  /* 0x000000007a007221 */ /* 0x000fe20000010000 */
[C---:B------:R-:W-:Y:S04]  /*93f0*/  HMMA.16816.F32.BF16 R116, R132.reuse, R118, R48 ;  /* 0x000000768474723c */ /* 0x040fe80000041830 */
[----:B------:R-:W-:Y:S04]  /*9400*/  FADD.FTZ R0, R121, R0 ;  /* 0x0000000079007221 */ /* 0x000fe80000010000 */
[----:B------:R-:W-:Y:S02]  /*9410*/  FADD.FTZ R0, R120, R0 ;  /* 0x0000000078007221 */ /* 0x000fe40000010000 */
[C---:B-1----:R-:W-:Y:S03]  /*9420*/  HMMA.16816.F32.BF16 R120, R132.reuse, R124, R52 ;  /* 0x0000007c8478723c */ /* 0x042fe60000041834 */
[----:B------:R-:W-:Y:S04]  /*9430*/  FADD.FTZ R0, R131, R0 ;  /* 0x0000000083007221 */ /* 0x000fe80000010000 */
[----:B------:R-:W-:Y:S01]  /*9440*/  FADD.FTZ R0, R130, R0 ;  /* 0x0000000082007221 */ /* 0x000fe20000010000 */
[C---:B------:R-:W-:Y:S04]  /*9450*/  HMMA.16816.F32.BF16 R124, R132.reuse, R126, R56 ;  /* 0x0000007e847c723c */ /* 0x040fe80000041838 */
[----:B------:R-:W-:Y:S04]  /*9460*/  FADD.FTZ R0, R129, R0 ;  /* 0x0000000081007221 */ /* 0x000fe80000010000 */
[----:B------:R-:W-:Y:S02]  /*9470*/  FADD.FTZ R0, R128, R0 ;  /* 0x0000000080007221 */ /* 0x000fe40000010000 */
[C---:B------:R-:W-:Y:S03]  /*9480*/  HMMA.16816.F32.BF16 R128, R132.reuse, R4, R60 ;  /* 0x000000048480723c */ /* 0x040fe6000004183c */
[----:B------:R-:W-:Y:S04]  /*9490*/  FADD.FTZ R0, R139, R0 ;  /* 0x000000008b007221 */ /* 0x000fe80000010000 */
[----:B------:R-:W-:Y:S01]  /*94a0*/  FADD.FTZ R4, R138, R0 ;  /* 0x000000008a047221 */ /* 0x000fe20000010000 */
[----:B------:R-:W-:Y:S04]  /*94b0*/  HMMA.16816.F32.BF16 R132, R132, R6, R64 ;  /* 0x000000068484723c */ /* 0x000fe80000041840 */
[----:B------:R-:W-:Y:S02]  /*94c0*/  FADD.FTZ R0, R151, R2 ;  /* 0x0000000297007221 */ /* 0x000fe40000010000 */
[----:B------:R-:W-:Y:S02]  /*94d0*/  FADD.FTZ R4, R137, R4 ;  /* 0x0000000489047221 */ /* 0x000fe40000010000 */
[----:B------:R-:W-:Y:S04]  /*94e0*/  FADD.FTZ R0, R150, R0 ;  /* 0x0000000096007221 */ /* 0x000fe80000010000 */
[----:B------:R-:W-:Y:S01]  /*94f0*/  FADD.FTZ R4, R70, R4 ;  /* 0x0000000446047221 */ /* 0x000fe20000010000 */
[----:B------:R-:W-:Y:S01]  /*9500*/  MOV R70, R3 ;  /* 0x0000000300467202 */ /* 0x000fe20000000f00 */
[----:B------:R-:W-:Y:S02]  /*9510*/  FADD.FTZ R2, R149, R0 ;  /* 0x0000000095027221 */ /* 0x000fe40000010000 */
[----:B------:R-:W-:Y:S02]  /*9520*/  FADD.FTZ R0, R71, R4 ;  /* 0x0000000447007221 */ /* 0x000fe40000010000 */
[----:B------:R-:W-:Y:S02]  /*9530*/  FADD.FTZ R2, R148, R2 ;  /* 0x0000000294027221 */ /* 0x000fe40000010000 */
[----:B------:R-:W-:Y:S01]  /*9540*/  FADD.FTZ R0, R69, R0 ;  /* 0x0000000045007221 */ /* 0x000fe20000010000 */
[----:B------:R-:W-:Y:S02]  /*9550*/  MOV R69, R68 ;  /* 0x0000004400457202 */ /* 0x000fe40000000f00 */
[----:B------:R1:W-:Y:S04]  /*9560*/  STL [R1], R2 ;  /* 0x0000000201007387 */ /* 0x0003e80000100800 */
[----:B------:R1:W-:Y:S01]  /*9570*/  STL [R1+0x4], R0 ;  /* 0x0000040001007387 */ /* 0x0003e20000100800 */
[----:B------:R-:W-:-:S05]  /*9580*/  @P1 BRA `(.L_x_3) ;  /* 0xffffc0b000001947 */ /* 0x000fca000383ffff */
.L_x_2:
[----:B-1----:R-:W2:Y:S04]  /*9590*/  LDL.LU R2, [R1] ;  /* 0x0000000001027983 */ /* 0x002ea80000300800 */
[----:B------:R-:W3:Y:S04]  /*95a0*/  LDL.LU R0, [R1+0x4] ;  /* 0x0000040001007983 */ /* 0x000ee80000300800 */
[----:B------:R-:W4:Y:S01]  /*95b0*/  LDL.LU R13, [R1+0x48] ;  /* 0x00004800010d7983 */ /* 0x000f220000300800 */
[----:B------:R-:W-:-:S03]  /*95c0*/  MOV R44, c[0x0][0x4e8] ;  /* 0x00013a00002c7a02 */ /* 0x000fc60000000f00 */
[----:B------:R-:W4:Y:S01]  /*95d0*/  LDL.LU R45, [R1+0x50] ;  /* 0x00005000012d7983 */ /* 0x000f220000300800 */
[----:B------:R-:W-:-:S03]  /*95e0*/  ISETP.NE.AND P0, PT, R44, 0x1, PT ;  /* 0x000000012c00780c */ /* 0x000fc60003f05270 */
[----:B------:R-:W1:Y:S04]  /*95f0*/  S2R R4, SR_CTAID.Y ;  /* 0x0000000000047919 */ /* 0x000e680000002600 */
[----:B------:R-:W1:Y:S04]  /*9600*/  S2R R5, SR_TID.X ;  /* 0x0000000000057919 */ /* 0x000e680000002100 */
[----:B------:R-:W4:Y:S04]  /*9610*/  LDL.LU R49, [R1+0x44] ;  /* 0x0000440001317983 */ /* 0x000f280000300800 */
[----:B------:R-:W2:Y:S04]  /*9620*/  S2R R40, SR_CTAID.Z ;  /* 0x0000000000287919 */ /* 0x000ea80000002700 */
[----:B------:R-:W4:Y:S01]  /*9630*/  LDL R48, [R1+0x4c] ;  /* 0x00004c0001307983 */ /* 0x000f220000100800 */
[----:B------:R-:W-:-:S03]  /*9640*/  MOV R42, 0xff800000 ;  /* 0xff800000002a7802 */ /* 0x000fc60000000f00 */
[----:B------:R2:W5:Y:S01]  /*9650*/  LDL.64 R46, [R1+0x20] ;  /* 0x00002000012e7983 */ /* 0x0005620000100a00 */
[----:B-1----:R-:W-:Y:S01]  /*9660*/  IMAD.WIDE.U32 R18, R4, c[0x0][0x490], RZ ;  /* 0x0001240004127a25 */ /* 0x002fe200078e00ff */
[----:B------:R-:W-:-:S03]  /*9670*/  SHF.R.S32.HI R12, RZ, 0x1f, R5 ;  /* 0x0000001fff0c7819 */ /* 0x000fc60000011405 */
[----:B------:R-:W-:Y:S01]  /*9680*/  IMAD.WIDE.U32 R20, R4, c[0x0][0x3e8], RZ ;  /* 0x0000fa0004147a25 */ /* 0x000fe200078e00ff */
[----:B------:R-:W-:Y:S01]  /*9690*/  MOV R41, 0xff800000 ;  /* 0xff80000000297802 */ /* 0x000fe20000000f00 */
[----:B------:R-:W-:Y:S06]  /*96a0*/  BAR.SYNC.DEFER_BLOCKING 0x1, 0x100 ;  /* 0x0044000000007b1d */ /* 0x000fec0000010000 */
[----:B--2---:R-:W1:Y:S04]  /*96b0*/  SHFL.BFLY PT, R6, R2, 0x2, 0x1f ;  /* 0x0c401f0002067f89 */ /* 0x004e6800000e0000 */
[----:B---3--:R-:W2:Y:S01]  /*96c0*/  SHFL.BFLY PT, R7, R0, 0x2, 0x1f ;  /* 0x0c401f0000077f89 */ /* 0x008ea200000e0000 */
[----:B----4-:R-:W-:-:S02]  /*96d0*/  IMAD.MOV.U32 R14, RZ, RZ, R13 ;  /* 0x000000ffff0e7224 */ /* 0x010fc400078e000d */
[----:B-1----:R-:W-:Y:S02]  /*96e0*/  FADD.FTZ R6, R6, R2 ;  /* 0x0000000206067221 */ /* 0x002fe40000010000 */
[----:B--2---:R-:W-:-:S03]  /*96f0*/  FADD.FTZ R7, R7, R0 ;  /* 0x0000000007077221 */ /* 0x004fc60000010000 */
[----:B------:R-:W1:Y:S04]  /*9700*/  SHFL.BFLY PT, R0, R6, 0x1, 0x1f ;  /* 0x0c201f0006007f89 */ /* 0x000e6800000e0000 */
[----:B------:R-:W2:Y:S01]  /*9710*/  SHFL.BFLY PT, R2, R7, 0x1, 0x1f ;  /* 0x0c201f0007027f89 */ /* 0x000ea200000e0000 */
[----:B-1----:R-:W-:Y:S01]  /*9720*/  FADD.FTZ R6, R6, R0 ;  /* 0x0000000006067221 */ /* 0x002fe20000010000 */
[----:B------:R-:W-:Y:S01]  /*9730*/  SHF.R.S32.HI R0, RZ, 0x1f, R4 ;  /* 0x0000001fff007819 */ /* 0x000fe20000011404 */
[----:B--2---:R-:W-:-:S03]  /*9740*/  FADD.FTZ R7, R7, R2 ;  /* 0x0000000207077221 */ /* 0x004fc60000010000 */
[----:B------:R-:W-:Y:S01]  /*9750*/  FSETP.NE.FTZ.AND P2, PT, R6, RZ, PT ;  /* 0x000000ff0600720b */ /* 0x000fe20003f55000 */
[C---:B------:R-:W-:Y:S01]  /*9760*/  IMAD R16, R0.reuse, c[0x0][0x490], RZ ;  /* 0x0001240000107a24 */ /* 0x040fe200078e02ff */
[----:B------:R-:W-:Y:S01]  /*9770*/  MOV R2, RZ ;  /* 0x000000ff00027202 */ /* 0x000fe20000000f00 */
[----:B------:R-:W-:Y:S01]  /*9780*/  IMAD R8, R0, c[0x0][0x3e8], RZ ;  /* 0x0000fa0000087a24 */ /* 0x000fe200078e02ff */
[----:B------:R-:W-:Y:S01]  /*9790*/  FSETP.NE.FTZ.AND P1, PT, R7, RZ, PT ;  /* 0x000000ff0700720b */ /* 0x000fe20003f35000 */
[C---:B------:R-:W-:Y:S02]  /*97a0*/  IMAD R16, R4.reuse, c[0x0][0x494], R16 ;  /* 0x0001250004107a24 */ /* 0x040fe400078e0210 */
[----:B------:R-:W-:Y:S01]  /*97b0*/  IMAD R8, R4, c[0x0][0x3ec], R8 ;  /* 0x0000fb0004087a24 */ /* 0x000fe200078e0208 */
[CC--:B------:R-:W-:Y:S01]  /*97c0*/  LEA.HI R4, R12.reuse, R5.reuse, RZ, 0x2 ;  /* 0x000000050c047211 */ /* 0x0c0fe200078f10ff */
[----:B------:R-:W-:Y:S01]  /*97d0*/  @P0 IMAD.HI.U32 R0, R13, c[0x0][0x4ec], RZ ;  /* 0x00013b000d000a27 */ /* 0x000fe200078e00ff */
[----:B------:R-:W-:-:S02]  /*97e0*/  LEA.HI R12, R12, R5, RZ, 0x5 ;  /* 0x000000050c0c7211 */ /* 0x000fc400078f28ff */
[----:B------:R-:W-:Y:S01]  /*97f0*/  LOP3.LUT R10, R4, 0xfffffffc, RZ, 0xc0, !PT ;  /* 0xfffffffc040a7812 */ /* 0x000fe200078ec0ff */
[----:B------:R-:W1:Y:S01]  /*9800*/  @P2 MUFU.RCP R2, R6 ;  /* 0x0000000600022308 */ /* 0x000e620000001000 */
[----:B------:R-:W-:Y:S02]  /*9810*/  LOP3.LUT R11, R12, 0xffffffe0, RZ, 0xc0, !PT ;  /* 0xffffffe00c0b7812 */ /* 0x000fe400078ec0ff */
[----:B------:R-:W-:Y:S02]  /*9820*/  @P0 SHF.R.U32.HI R14, RZ, c[0x0][0x4f0], R0 ;  /* 0x00013c00ff0e0a19 */ /* 0x000fe40000011600 */
[----:B------:R-:W-:Y:S01]  /*9830*/  IADD3 R10, -R10, R5, RZ ;  /* 0x000000050a0a7210 */ /* 0x000fe20007ffe1ff */
[----:B------:R-:W-:Y:S01]  /*9840*/  IMAD.IADD R11, R5, 0x1, -R11 ;  /* 0x00000001050b7824 */ /* 0x000fe200078e0a0b */
[----:B------:R-:W-:Y:S02]  /*9850*/  IADD3 R5, -R14, RZ, RZ ;  /* 0x000000ff0e057210 */ /* 0x000fe40007ffe1ff */
[----:B------:R-:W-:-:S02]  /*9860*/  IADD3 R9, R21, R8, RZ ;  /* 0x0000000815097210 */ /* 0x000fc40007ffe0ff */
[----:B------:R-:W-:Y:S01]  /*9870*/  IADD3 R17, R19, R16, RZ ;  /* 0x0000001013117210 */ /* 0x000fe20007ffe0ff */
[----:B------:R-:W-:Y:S01]  /*9880*/  IMAD R39, R5, c[0x0][0x4e8], R13 ;  /* 0x00013a0005277a24 */ /* 0x000fe200078e020d */
[----:B------:R-:W-:Y:S01]  /*9890*/  LOP3.LUT P4, RZ, R11, 0x3, RZ, 0xc0, !PT ;  /* 0x000000030bff7812 */ /* 0x000fe2000788c0ff */
[----:B------:R-:W2:Y:S01]  /*98a0*/  @P2 MUFU.LG2 R6, R6 ;  /* 0x0000000600062308 */ /* 0x000ea20000000c00 */
[----:B------:R-:W-:Y:S01]  /*98b0*/  MOV R8, R20 ;  /* 0x0000001400087202 */ /* 0x000fe20000000f00 */
[C---:B-1----:R-:W-:Y:S01]  /*98c0*/  FMUL.FTZ R73, R2.reuse, R73 ;  /* 0x0000004902497220 */ /* 0x042fe20000410000 */
[----:B------:R-:W-:Y:S01]  /*98d0*/  SHF.R.S32.HI R5, RZ, 0x2, R4 ;  /* 0x00000002ff057819 */ /* 0x000fe20000011404 */
[C---:B------:R-:W-:Y:S01]  /*98e0*/  FMUL.FTZ R11, R2.reuse, R72 ;  /* 0x00000048020b7220 */ /* 0x040fe20000410000 */
[----:B------:R-:W-:Y:S01]  /*98f0*/  MOV R0, RZ ;  /* 0x000000ff00007202 */ /* 0x000fe20000000f00 */
[C---:B------:R-:W-:Y:S02]  /*9900*/  FMUL.FTZ R77, R2.reuse, R77 ;  /* 0x0000004d024d7220 */ /* 0x040fe40000410000 */
[----:B------:R-:W-:-:S02]  /*9910*/  FMUL.FTZ R19, R2, R76 ;  /* 0x0000004c02137220 */ /* 0x000fc40000410000 */
[C---:B------:R-:W-:Y:S02]  /*9920*/  FMUL.FTZ R81, R2.reuse, R81 ;  /* 0x0000005102517220 */ /* 0x040fe40000410000 */
[C---:B------:R-:W-:Y:S02]  /*9930*/  FMUL.FTZ R22, R2.reuse, R80 ;  /* 0x0000005002167220 */ /* 0x040fe40000410000 */
[C---:B------:R-:W-:Y:S02]  /*9940*/  FMUL.FTZ R85, R2.reuse, R85 ;  /* 0x0000005502557220 */ /* 0x040fe40000410000 */
[C---:B------:R-:W-:Y:S02]  /*9950*/  FMUL.FTZ R20, R2.reuse, R84 ;  /* 0x0000005402147220 */ /* 0x040fe40000410000 */
        /* <DEDUP_REMOVED lines=23> */
[----:B------:R-:W-:Y:S01]  /*9ad0*/  FMUL.FTZ R27, R2, R132 ;  /* 0x00000084021b7220 */ /* 0x000fe20000410000 */
[----:B------:R-:W-:Y:S01]  /*9ae0*/  SHF.R.S32.HI R2, RZ, 0x1f, R4 ;  /* 0x0000001fff027819 */ /* 0x000fe20000011404 */
[----:B------:R-:W-:-:S03]  /*9af0*/  IMAD.MOV.U32 R16, RZ, RZ, R18 ;  /* 0x000000ffff107224 */ /* 0x000fc600078e0012 */
[----:B------:R-:W-:-:S04]  /*9b00*/  LEA.HI R2, R2, R5, RZ, 0x3 ;  /* 0x0000000502027211 */ /* 0x000fc800078f18ff */
[----:B------:R-:W-:Y:S02]  /*9b10*/  LOP3.LUT R2, R2, 0xfffffff8, RZ, 0xc0, !PT ;  /* 0xfffffff802027812 */ /* 0x000fe400078ec0ff */
[----:B------:R-:W-:-:S03]  /*9b20*/  SHF.R.S32.HI R4, RZ, 0x1f, R40 ;  /* 0x0000001fff047819 */ /* 0x000fc60000011428 */
[----:B------:R-:W-:Y:S02]  /*9b30*/  IMAD.IADD R5, R5, 0x1, -R2 ;  /* 0x0000000105057824 */ /* 0x000fe400078e0a02 */
[----:B------:R-:W-:Y:S02]  /*9b40*/  @P2 IMAD.MOV.U32 R2, RZ, RZ, 0x3f317218 ;  /* 0x3f317218ff022424 */ /* 0x000fe400078e00ff */
[C---:B------:R-:W-:Y:S02]  /*9b50*/  IMAD R43, R4.reuse, c[0x0][0x498], RZ ;  /* 0x00012600042b7a24 */ /* 0x040fe400078e02ff */
[----:B------:R-:W-:Y:S02]  /*9b60*/  IMAD R15, R4, c[0x0][0x3f0], RZ ;  /* 0x0000fc00040f7a24 */ /* 0x000fe400078e02ff */
[----:B--2---:R-:W-:Y:S02]  /*9b70*/  @P2 FMUL.FTZ R6, R6, 0.69314718246459960938 ;  /* 0x3f31721806062820 */ /* 0x004fe40000410000 */
[----:B------:R-:W-:-:S04]  /*9b80*/  @P2 FMUL.FTZ R4, R2, c[0x0][0x2d0] ;  /* 0x0000b40002042a20 */ /* 0x000fc80000410000 */
[----:B------:R-:W-:Y:S01]  /*9b90*/  @P2 FFMA.FTZ R42, R4, R68, R6 ;  /* 0x00000044042a2223 */ /* 0x000fe20000010006 */
[----:B------:R-:W-:Y:S02]  /*9ba0*/  SHF.R.S32.HI R4, RZ, 0x2, R45 ;  /* 0x00000002ff047819 */ /* 0x000fe4000001142d */
[----:B------:R1:W5:Y:S01]  /*9bb0*/  LDL R45, [R1+0x18] ;  /* 0x00001800012d7983 */ /* 0x0003620000100800 */
[----:B------:R-:W2:Y:S08]  /*9bc0*/  @P1 MUFU.RCP R0, R7 ;  /* 0x0000000700001308 */ /* 0x000eb00000001000 */
[----:B------:R-:W3:Y:S01]  /*9bd0*/  @P1 MUFU.LG2 R7, R7 ;  /* 0x0000000700071308 */ /* 0x000ee20000000c00 */
[----:B--2---:R-:W-:-:S02]  /*9be0*/  FMUL.FTZ R75, R0, R75 ;  /* 0x0000004b004b7220 */ /* 0x004fc40000410000 */
        /* <DEDUP_REMOVED lines=30> */
[----:B------:R-:W-:Y:S01]  /*9dd0*/  FMUL.FTZ R134, R0, R134 ;  /* 0x0000008600867220 */ /* 0x000fe20000410000 */
[----:B------:R-:W-:Y:S01]  /*9de0*/  @P1 MOV R0, 0x3f317218 ;  /* 0x3f31721800001802 */ /* 0x000fe20000000f00 */
[----:B---3--:R-:W-:-:S04]  /*9df0*/  @P1 FMUL.FTZ R2, R7, 0.69314718246459960938 ;  /* 0x3f31721807021820 */ /* 0x008fc80000410000 */
[----:B------:R-:W-:-:S04]  /*9e00*/  @P1 FMUL.FTZ R0, R0, c[0x0][0x2d0] ;  /* 0x0000b40000001a20 */ /* 0x000fc80000410000 */
[----:B------:R-:W-:Y:S01]  /*9e10*/  @P1 FFMA.FTZ R41, R0, R3, R2 ;  /* 0x0000000300291223 */ /* 0x000fe20000010002 */
[----:B------:R-:W-:Y:S01]  /*9e20*/  SHF.R.S32.HI R0, RZ, 0x5, R12 ;  /* 0x00000005ff007819 */ /* 0x000fe2000001140c */
[C---:B------:R-:W-:Y:S02]  /*9e30*/  IMAD R43, R40.reuse, c[0x0][0x49c], R43 ;  /* 0x00012700282b7a24 */ /* 0x040fe400078e022b */
[C---:B------:R-:W-:Y:S01]  /*9e40*/  IMAD R15, R40.reuse, c[0x0][0x3f4], R15 ;  /* 0x0000fd00280f7a24 */ /* 0x040fe200078e020f */
[----:B------:R-:W-:Y:S01]  /*9e50*/  SHF.R.S32.HI R3, RZ, 0x1f, R0 ;  /* 0x0000001fff037819 */ /* 0x000fe20000011400 */
[----:B------:R-:W-:-:S04]  /*9e60*/  IMAD.WIDE.U32 R16, R40, c[0x0][0x498], R16 ;  /* 0x0001260028107a25 */ /* 0x000fc800078e0010 */
[----:B------:R-:W-:Y:S02]  /*9e70*/  IMAD.WIDE.U32 R8, R40, c[0x0][0x3f0], R8 ;  /* 0x0000fc0028087a25 */ /* 0x000fe400078e0008 */
[----:B------:R-:W2:Y:S01]  /*9e80*/  S2R R40, SR_CTAID.X ;  /* 0x0000000000287919 */ /* 0x000ea20000002500 */
[----:B------:R-:W-:Y:S02]  /*9e90*/  LEA.HI R3, R3, R0, RZ, 0x3 ;  /* 0x0000000003037211 */ /* 0x000fe400078f18ff */
[----:B------:R-:W-:Y:S02]  /*9ea0*/  LEA.HI R2, R10, R10, RZ, 0x1 ;  /* 0x0000000a0a027211 */ /* 0x000fe400078f08ff */
[----:B------:R-:W-:Y:S02]  /*9eb0*/  LOP3.LUT R3, R3, 0xffffff8, RZ, 0xc0, !PT ;  /* 0x0ffffff803037812 */ /* 0x000fe400078ec0ff */
[----:B------:R-:W-:Y:S02]  /*9ec0*/  LOP3.LUT R2, R2, 0x1ffffffe, RZ, 0xc0, !PT ;  /* 0x1ffffffe02027812 */ /* 0x000fe400078ec0ff */
[----:B------:R-:W-:-:S02]  /*9ed0*/  IADD3 R6, R0, -R3, RZ ;  /* 0x8000000300067210 */ /* 0x000fc40007ffe0ff */
[----:B------:R-:W-:Y:S01]  /*9ee0*/  LEA R12, R0, R10, 0x9 ;  /* 0x0000000a000c7211 */ /* 0x000fe200078e48ff */
[----:B------:R-:W-:Y:S01]  /*9ef0*/  IMAD.IADD R10, R10, 0x1, -R2 ;  /* 0x000000010a0a7824 */ /* 0x000fe200078e0a02 */
[C---:B------:R-:W-:Y:S02]  /*9f00*/  LOP3.LUT R2, R5.reuse, 0x1, RZ, 0xc0, !PT ;  /* 0x0000000105027812 */ /* 0x040fe400078ec0ff */
[C---:B------:R-:W-:Y:S02]  /*9f10*/  R2P PR, R5.reuse, 0x6 ;  /* 0x0000000605007804 */ /* 0x040fe40000000000 */
[----:B------:R-:W-:Y:S02]  /*9f20*/  SHF.L.U32 R5, R5, 0x6, RZ ;  /* 0x0000000605057819 */ /* 0x000fe400000006ff */
[----:B------:R-:W-:Y:S02]  /*9f30*/  LEA R4, R6, R4, 0x4 ;  /* 0x0000000406047211 */ /* 0x000fe400078e20ff */
[----:B------:R-:W-:-:S02]  /*9f40*/  SHF.R.S32.HI R0, RZ, 0x1f, R14 ;  /* 0x0000001fff007819 */ /* 0x000fc4000001140e */
[----:B------:R-:W-:Y:S02]  /*9f50*/  LOP3.LUT R5, R5, 0x1c0, RZ, 0xc0, !PT ;  /* 0x000001c005057812 */ /* 0x000fe400078ec0ff */
[----:B------:R-:W-:Y:S01]  /*9f60*/  LEA R10, R10, R4, 0x3 ;  /* 0x000000040a0a7211 */ /* 0x000fe200078e18ff */
[----:B------:R-:W-:Y:S01]  /*9f70*/  IMAD R0, R0, c[0x0][0x3e0], RZ ;  /* 0x0000f80000007a24 */ /* 0x000fe200078e02ff */
[----:B------:R-:W-:Y:S02]  /*9f80*/  LEA.HI R7, R5, R5, RZ, 0x1d ;  /* 0x0000000505077211 */ /* 0x000fe400078fe8ff */
[----:B--2---:R-:W-:Y:S01]  /*9f90*/  LEA R10, R40, R10, 0x7 ;  /* 0x0000000a280a7211 */ /* 0x004fe200078e38ff */
[----:B------:R-:W-:Y:S01]  /*9fa0*/  IMAD R6, R14, c[0x0][0x3e4], R0 ;  /* 0x0000f9000e067a24 */ /* 0x000fe200078e0200 */
[----:B------:R-:W-:Y:S01]  /*9fb0*/  ISETP.NE.U32.AND P3, PT, R2, 0x1, PT ;  /* 0x000000010200780c */ /* 0x000fe20003f65070 */
[----:B------:R-:W-:Y:S01]  /*9fc0*/  IMAD R44, R44, c[0x0][0x388], RZ ;  /* 0x0000e2002c2c7a24 */ /* 0x000fe200078e02ff */
[----:B------:R-:W-:Y:S01]  /*9fd0*/  LEA R0, R40, R4, 0x7 ;  /* 0x0000000428007211 */ /* 0x000fe200078e38ff */
[----:B------:R-:W-:Y:S01]  /*9fe0*/  @P0 IMAD.HI.U32 R5, R10, c[0x0][0x4ec], RZ ;  /* 0x00013b000a050a27 */ /* 0x000fe200078e00ff */
[----:B------:R-:W-:-:S02]  /*9ff0*/  LEA R7, R12, R7, 0x1 ;  /* 0x000000070c077211 */ /* 0x000fc400078e08ff */
[----:B------:R-:W-:Y:S01]  /*a000*/  IADD3 R3, R9, R15, RZ ;  /* 0x0000000f09037210 */ /* 0x000fe20007ffe0ff */
[----:B------:R-:W-:Y:S01]  /*a010*/  IMAD.MOV.U32 R2, RZ, RZ, R8 ;  /* 0x000000ffff027224 */ /* 0x000fe200078e0008 */
[----:B------:R-:W-:Y:S02]  /*a020*/  F2FP.BF16.PACK_AB R11, R73, R11 ;  /* 0x0000000b490b723e */ /* 0x000fe400000010ff */
[C---:B------:R-:W-:Y:S02]  /*a030*/  IADD3 R4, R0.reuse, 0x8, RZ ;  /* 0x0000000800047810 */ /* 0x040fe40007ffe0ff */
[----:B------:R-:W-:Y:S02]  /*a040*/  SHF.L.U32 R7, R7, 0x1, RZ ;  /* 0x0000000107077819 */ /* 0x000fe400000006ff */
[----:B------:R-:W-:Y:S02]  /*a050*/  ISETP.GE.OR P5, PT, R0, R44, P4 ;  /* 0x0000002c0000720c */ /* 0x000fe400027a6670 */
[----:B------:R-:W-:Y:S01]  /*a060*/  MOV R0, R10 ;  /* 0x0000000a00007202 */ /* 0x000fe20000000f00 */
[----:B------:R-:W-:Y:S01]  /*a070*/  IMAD.WIDE.U32 R2, R14, c[0x0][0x3e0], R2 ;  /* 0x0000f8000e027a25 */ /* 0x000fe200078e0002 */
[----:B------:R-:W-:Y:S01]  /*a080*/  @P0 SHF.R.U32.HI R0, RZ, c[0x0][0x4f0], R5 ;  /* 0x00013c00ff000a19 */ /* 0x000fe20000011605 */
[----:B------:R2:W-:Y:S01]  /*a090*/  STS [R7+0x80], R11 ;  /* 0x0000800b07007388 */ /* 0x0005e20000000800 */
[----:B------:R-:W-:Y:S01]  /*a0a0*/  IADD3 R8, R7, 0x80, RZ ;  /* 0x0000008007087810 */ /* 0x000fe20007ffe0ff */
[----:B------:R-:W-:Y:S01]  /*a0b0*/  IMAD.IADD R3, R3, 0x1, R6 ;  /* 0x0000000103037824 */ /* 0x000fe200078e0206 */
[----:B------:R-:W-:-:S02]  /*a0c0*/  IADD3 R6, R7, 0x70, RZ ;  /* 0x0000007007067810 */ /* 0x000fc40007ffe0ff */
[----:B------:R-:W-:Y:S02]  /*a0d0*/  @P3 IADD3 R6, R8, 0x10, RZ ;  /* 0x0000001008063810 */ /* 0x000fe40007ffe0ff */
[----:B------:R-:W-:Y:S02]  /*a0e0*/  SHF.R.S32.HI R9, RZ, 0x1f, R0 ;  /* 0x0000001fff097819 */ /* 0x000fe40000011400 */
[----:B------:R-:W-:Y:S01]  /*a0f0*/  IADD3 R8, P0, R0, R16, RZ ;  /* 0x0000001000087210 */ /* 0x000fe20007f1e0ff */
[----:B------:R-:W-:Y:S01]  /*a100*/  IMAD.WIDE.U32 R14, R39, c[0x0][0x3d8], R2 ;  /* 0x0000f600270e7a25 */ /* 0x000fe200078e0002 */
[----:B------:R-:W-:Y:S02]  /*a110*/  ISETP.GE.OR P4, PT, R4, R44, P4 ;  /* 0x0000002c0400720c */ /* 0x000fe40002786670 */
[----:B--2---:R-:W-:-:S05]  /*a120*/  IADD3 R11, -R0, RZ, RZ ;  /* 0x000000ff000b7210 */ /* 0x004fca0007ffe1ff */
[----:B------:R-:W-:Y:S01]  /*a130*/  IMAD R0, R11, c[0x0][0x4e8], R10 ;  /* 0x00013a000b007a24 */ /* 0x000fe200078e020a */
[----:B------:R-:W-:-:S04]  /*a140*/  IADD3.X R9, R9, R17, R43, P0, !PT ;  /* 0x0000001109097210 */ /* 0x000fc800007fe42b */
[----:B------:R-:W-:Y:S01]  /*a150*/  SHF.R.S32.HI R2, RZ, 0x1f, R0 ;  /* 0x0000001fff027819 */ /* 0x000fe20000011400 */
[----:B------:R-:W-:Y:S01]  /*a160*/  IMAD.MOV.U32 R5, RZ, RZ, 0x20 ;  /* 0x00000020ff057424 */ /* 0x000fe200078e00ff */
[----:B------:R-:W-:-:S03]  /*a170*/  SHF.R.S32.HI R4, RZ, 0x1f, R39 ;  /* 0x0000001fff047819 */ /* 0x000fc60000011427 */
[----:B------:R-:W-:Y:S02]  /*a180*/  IMAD R10, R2, c[0x0][0x488], RZ ;  /* 0x00012200020a7a24 */ /* 0x000fe400078e02ff */
[----:B------:R-:W-:Y:S02]  /*a190*/  IMAD.MOV.U32 R11, RZ, RZ, 0x40 ;  /* 0x00000040ff0b7424 */ /* 0x000fe400078e00ff */
[----:B------:R-:W-:Y:S01]  /*a1a0*/  IMAD.WIDE.U32 R2, R0, c[0x0][0x488], R8 ;  /* 0x0001220000027a25 */ /* 0x000fe200078e0008 */
[----:B------:R-:W-:-:S03]  /*a1b0*/  SEL R5, R5, 0xffffffe0, !P1 ;  /* 0xffffffe005057807 */ /* 0x000fc60004800000 */
[----:B------:R-:W-:Y:S02]  /*a1c0*/  IMAD R4, R4, c[0x0][0x3d8], RZ ;  /* 0x0000f60004047a24 */ /* 0x000fe400078e02ff */
[----:B------:R-:W-:Y:S01]  /*a1d0*/  IMAD R0, R0, c[0x0][0x48c], R10 ;  /* 0x0001230000007a24 */ /* 0x000fe200078e020a */
[----:B------:R-:W-:Y:S01]  /*a1e0*/  F2FP.BF16.PACK_AB R13, R75, R13 ;  /* 0x0000000d4b0d723e */ /* 0x000fe200000010ff */
[----:B------:R-:W-:Y:S01]  /*a1f0*/  IMAD R40, R39, c[0x0][0x3dc], R4 ;  /* 0x0000f70027287a24 */ /* 0x000fe200078e0204 */
[----:B------:R-:W-:Y:S02]  /*a200*/  SEL R11, R11, 0xffffffc0, !P2 ;  /* 0xffffffc00b0b7807 */ /* 0x000fe40005000000 */
[----:B------:R-:W-:Y:S02]  /*a210*/  F2FP.BF16.PACK_AB R19, R77, R19 ;  /* 0x000000134d13723e */ /* 0x000fe400000010ff */
[----:B------:R-:W-:Y:S02]  /*a220*/  F2FP.BF16.PACK_AB R18, R79, R18 ;  /* 0x000000124f12723e */ /* 0x000fe400000010ff */
[----:B------:R-:W-:-:S02]  /*a230*/  IADD3 R4, R7, R5, RZ ;  /* 0x0000000507047210 */ /* 0x000fc40007ffe0ff */
[----:B------:R-:W-:Y:S02]  /*a240*/  LEA R10, P0, R2, c[0x0][0x450], 0x2 ;  /* 0x00011400020a7a11 */ /* 0x000fe400078010ff */
[----:B------:R-:W-:Y:S02]  /*a250*/  IADD3 R0, R3, R0, RZ ;  /* 0x0000000003007210 */ /* 0x000fe40007ffe0ff */
[----:B------:R-:W-:Y:S02]  /*a260*/  F2FP.BF16.PACK_AB R22, R81, R22 ;  /* 0x000000165116723e */ /* 0x000fe400000010ff */
[----:B------:R-:W-:Y:S02]  /*a270*/  F2FP.BF16.PACK_AB R21, R83, R21 ;  /* 0x000000155315723e */ /* 0x000fe400000010ff */
[----:B------:R-:W-:Y:S02]  /*a280*/  F2FP.BF16.PACK_AB R20, R85, R20 ;  /* 0x000000145514723e */ /* 0x000fe400000010ff */
[----:B------:R-:W-:-:S02]  /*a290*/  F2FP.BF16.PACK_AB R23, R87, R23 ;  /* 0x000000175717723e */ /* 0x000fc400000010ff */
[----:B------:R-:W-:Y:S01]  /*a2a0*/  IADD3 R5, R5, R6, RZ ;  /* 0x0000000605057210 */ /* 0x000fe20007ffe0ff */
[----:B------:R-:W-:Y:S01]  /*a2b0*/  STS [R7+0x480], R13 ;  /* 0x0004800d07007388 */ /* 0x000fe20000000800 */
[----:B------:R-:W-:Y:S02]  /*a2c0*/  F2FP.BF16.PACK_AB R26, R89, R26 ;  /* 0x0000001a591a723e */ /* 0x000fe400000010ff */
[----:B------:R-:W-:Y:S02]  /*a2d0*/  F2FP.BF16.PACK_AB R25, R91, R25 ;  /* 0x000000195b19723e */ /* 0x000fe400000010ff */
[----:B------:R-:W-:Y:S01]  /*a2e0*/  IADD3 R8, R7, R11, RZ ;  /* 0x0000000b07087210 */ /* 0x000fe20007ffe0ff */
[----:B------:R-:W-:Y:S01]  /*a2f0*/  STS [R6], R19 ;  /* 0x0000001306007388 */ /* 0x000fe20000000800 */
[----:B------:R-:W-:Y:S02]  /*a300*/  F2FP.BF16.PACK_AB R24, R93, R24 ;  /* 0x000000185d18723e */ /* 0x000fe400000010ff */
[----:B------:R-:W-:Y:S01]  /*a310*/  F2FP.BF16.PACK_AB R29, R95, R29 ;  /* 0x0000001d5f1d723e */ /* 0x000fe200000010ff */
[----:B------:R-:W-:Y:S01]  /*a320*/  STS [R6+0x400], R18 ;  /* 0x0004001206007388 */ /* 0x000fe20000000800 */
[----:B------:R-:W-:-:S02]  /*a330*/  IADD3 R9, R11, R6, RZ ;  /* 0x000000060b097210 */ /* 0x000fc40007ffe0ff */
[----:B------:R-:W-:Y:S01]  /*a340*/  LEA.HI.X R3, R2, c[0x0][0x454], R0, 0x2, P0 ;  /* 0x0001150002037a11 */ /* 0x000fe200000f1400 */
[----:B------:R-:W-:Y:S01]  /*a350*/  IMAD.IADD R0, R11, 0x1, R4 ;  /* 0x000000010b007824 */ /* 0x000fe200078e0204 */
[----:B------:R-:W-:Y:S01]  /*a360*/  F2FP.BF16.PACK_AB R37, R97, R37 ;  /* 0x000000256125723e */ /* 0x000fe200000010ff */
[----:B------:R-:W-:Y:S01]  /*a370*/  STS [R4+0x80], R22 ;  /* 0x0000801604007388 */ /* 0x000fe20000000800 */
[----:B------:R-:W-:Y:S02]  /*a380*/  F2FP.BF16.PACK_AB R98, R99, R98 ;  /* 0x000000626362723e */ /* 0x000fe400000010ff */
[----:B------:R-:W-:Y:S01]  /*a390*/  F2FP.BF16.PACK_AB R38, R101, R38 ;  /* 0x000000266526723e */ /* 0x000fe200000010ff */
[----:B------:R-:W-:Y:S01]  /*a3a0*/  STS [R4+0x480], R21 ;  /* 0x0004801504007388 */ /* 0x000fe20000000800 */
[----:B------:R-:W-:Y:S02]  /*a3b0*/  F2FP.BF16.PACK_AB R102, R103, R102 ;  /* 0x000000666766723e */ /* 0x000fe400000010ff */
[----:B------:R-:W-:Y:S01]  /*a3c0*/  IADD3 R2, R5, R11, RZ ;  /* 0x0000000b05027210 */ /* 0x000fe20007ffe0ff */
[----:B------:R-:W-:Y:S01]  /*a3d0*/  STS [R5], R20 ;  /* 0x0000001405007388 */ /* 0x000fe20000000800 */
[----:B------:R-:W-:-:S02]  /*a3e0*/  F2FP.BF16.PACK_AB R36, R105, R36 ;  /* 0x000000246924723e */ /* 0x000fc400000010ff */
[----:B------:R-:W-:Y:S01]  /*a3f0*/  F2FP.BF16.PACK_AB R106, R107, R106 ;  /* 0x0000006a6b6a723e */ /* 0x000fe200000010ff */
[----:B------:R-:W-:Y:S01]  /*a400*/  STS [R5+0x400], R23 ;  /* 0x0004001705007388 */ /* 0x000fe20000000800 */
[----:B------:R-:W-:Y:S02]  /*a410*/  F2FP.BF16.PACK_AB R35, R109, R35 ;  /* 0x000000236d23723e */ /* 0x000fe400000010ff */
[----:B------:R-:W-:Y:S01]  /*a420*/  F2FP.BF16.PACK_AB R110, R111, R110 ;  /* 0x0000006e6f6e723e */ /* 0x000fe200000010ff */
[----:B------:R-:W-:Y:S01]  /*a430*/  STS [R8+0x80], R26 ;  /* 0x0000801a08007388 */ /* 0x000fe20000000800 */
[----:B------:R-:W-:Y:S02]  /*a440*/  F2FP.BF16.PACK_AB R34, R113, R34 ;  /* 0x000000227122723e */ /* 0x000fe400000010ff */
[----:B------:R-:W-:Y:S01]  /*a450*/  F2FP.BF16.PACK_AB R114, R115, R114 ;  /* 0x000000727372723e */ /* 0x000fe200000010ff */
[----:B------:R-:W-:Y:S01]  /*a460*/  STS [R8+0x480], R25 ;  /* 0x0004801908007388 */ /* 0x000fe20000000800 */
[----:B------:R-:W-:-:S02]  /*a470*/  F2FP.BF16.PACK_AB R33, R117, R33 ;  /* 0x000000217521723e */ /* 0x000fc400000010ff */
[----:B------:R-:W-:Y:S01]  /*a480*/  F2FP.BF16.PACK_AB R32, R119, R32 ;  /* 0x000000207720723e */ /* 0x000fe200000010ff */
[----:B------:R-:W-:Y:S01]  /*a490*/  STS [R9], R24 ;  /* 0x0000001809007388 */ /* 0x000fe20000000800 */
[----:B------:R-:W-:-:S03]  /*a4a0*/  F2FP.BF16.PACK_AB R31, R121, R31 ;  /* 0x0000001f791f723e */ /* 0x000fc600000010ff */
[----:B------:R-:W-:Y:S01]  /*a4b0*/  STS [R9+0x400], R29 ;  /* 0x0004001d09007388 */ /* 0x000fe20000000800 */
[----:B------:R-:W-:-:S03]  /*a4c0*/  F2FP.BF16.PACK_AB R122, R123, R122 ;  /* 0x0000007a7b7a723e */ /* 0x000fc600000010ff */
[----:B------:R-:W-:Y:S01]  /*a4d0*/  STS [R0+0x80], R37 ;  /* 0x0000802500007388 */ /* 0x000fe20000000800 */
[----:B------:R-:W-:-:S03]  /*a4e0*/  F2FP.BF16.PACK_AB R30, R125, R30 ;  /* 0x0000001e7d1e723e */ /* 0x000fc600000010ff */
[----:B------:R-:W-:Y:S01]  /*a4f0*/  STS [R0+0x480], R98 ;  /* 0x0004806200007388 */ /* 0x000fe20000000800 */
[----:B------:R-:W-:-:S03]  /*a500*/  F2FP.BF16.PACK_AB R126, R127, R126 ;  /* 0x0000007e7f7e723e */ /* 0x000fc600000010ff */
        /* <DEDUP_REMOVED lines=8> */
[----:B------:R-:W-:Y:S04]  /*a590*/  STS [R6+0x4000], R35 ;  /* 0x0040002306007388 */ /* 0x000fe80000000800 */
[----:B------:R-:W-:Y:S04]  /*a5a0*/  STS [R6+0x4400], R110 ;  /* 0x0044006e06007388 */ /* 0x000fe80000000800 */
[----:B------:R-:W-:Y:S04]  /*a5b0*/  STS [R4+0x4080], R34 ;  /* 0x0040802204007388 */ /* 0x000fe80000000800 */
[----:B------:R2:W-:Y:S04]  /*a5c0*/  STS [R4+0x4480], R114 ;  /* 0x0044807204007388 */ /* 0x0005e80000000800 */
[----:B------:R-:W-:Y:S04]  /*a5d0*/  STS [R5+0x4000], R33 ;  /* 0x0040002105007388 */ /* 0x000fe80000000800 */
        /* <DEDUP_REMOVED lines=9> */
[----:B------:R-:W-:Y:S04]  /*a670*/  SHFL.IDX PT, R12, R10, RZ, 0x1c1f ;  /* 0x001c1fff0a0c7589 */ /* 0x000fe800000e0000 */
[----:B------:R-:W3:Y:S04]  /*a680*/  SHFL.IDX PT, R13, R3, RZ, 0x1c1f ;  /* 0x001c1fff030d7589 */ /* 0x000ee800000e0000 */
[----:B------:R-:W-:Y:S06]  /*a690*/  BAR.SYNC.DEFER_BLOCKING 0x1, 0x100 ;  /* 0x0044000000007b1d */ /* 0x000fec0000010000 */
[----:B------:R-:W-:Y:S04]  /*a6a0*/  SHFL.IDX PT, R10, R10, 0x1, 0x1c1f ;  /* 0x003c1f000a0a7f89 */ /* 0x000fe800000e0000 */
[----:B------:R-:W4:Y:S01]  /*a6b0*/  SHFL.IDX PT, R11, R3, 0x1, 0x1c1f ;  /* 0x003c1f00030b7f89 */ /* 0x000f2200000e0000 */
[----:B--2---:R-:W-:-:S03]  /*a6c0*/  SHF.L.U32 R4, R49, 0x1, RZ ;  /* 0x0000000131047819 */ /* 0x004fc600000006ff */
[----:B---3--:R1:W-:Y:S04]  /*a6d0*/  @!P5 ST.E [R12.64], R42 ;  /* 0x0000002a0c00d985 */ /* 0x0083e8000c101916 */
[----:B----4-:R1:W-:Y:S04]  /*a6e0*/  @!P4 ST.E [R10.64], R41 ;  /* 0x000000290a00c985 */ /* 0x0103e8000c101916 */
[----:B------:R1:W2:Y:S04]  /*a6f0*/  LDS.128 R20, [R4+0x1080] ;  /* 0x0010800004147984 */ /* 0x0002a80000000c00 */
[----:B------:R1:W3:Y:S04]  /*a700*/  LDS.128 R28, [R4+0x2080] ;  /* 0x00208000041c7984 */ /* 0x0002e80000000c00 */
[----:B------:R1:W4:Y:S04]  /*a710*/  LDS.128 R32, [R4+0x3080] ;  /* 0x0030800004207984 */ /* 0x0003280000000c00 */
[----:B------:R1:W1:Y:S04]  /*a720*/  LDS.128 R16, [R4+0x5080] ;  /* 0x0050800004107984 */ /* 0x0002680000000c00 */
[----:B------:R1:W1:Y:S04]  /*a730*/  LDS.128 R24, [R4+0x6080] ;  /* 0x0060800004187984 */ /* 0x0002680000000c00 */
[----:B------:R1:W1:Y:S01]  /*a740*/  LDS.128 R36, [R4+0x7080] ;  /* 0x0070800004247984 */ /* 0x0002620000000c00 */
[----:B------:R-:W-:-:S02]  /*a750*/  IADD3 R0, R15, R40, RZ ;  /* 0x000000280f007210 */ /* 0x000fc40007ffe0ff */
[----:B------:R-:W-:-:S04]  /*a760*/  LEA R7, P0, R14, c[0x0][0x380], 0x1 ;  /* 0x0000e0000e077a11 */ /* 0x000fc800078008ff */
[----:B------:R-:W-:Y:S02]  /*a770*/  LEA.HI.X R6, R14, c[0x0][0x384], R0, 0x1, P0 ;  /* 0x0000e1000e067a11 */ /* 0x000fe400000f0c00 */
[----:B------:R-:W-:Y:S01]  /*a780*/  ISETP.GE.AND P0, PT, R48, R44, PT ;  /* 0x0000002c3000720c */ /* 0x000fe20003f06270 */
[----:B------:R1:W1:Y:S01]  /*a790*/  SHFL.IDX PT, R2, R7, RZ, 0x181f ;  /* 0x00181fff07027589 */ /* 0x00026200000e0000 */
[----:B------:R-:W-:Y:S03]  /*a7a0*/  BSSY B0, `(.L_x_4) ;  /* 0x000000e000007945 */ /* 0x000fe60003800000 */
[----:B------:R1:W1:Y:S08]  /*a7b0*/  SHFL.IDX PT, R3, R6, RZ, 0x181f ;  /* 0x00181fff06037589 */ /* 0x00027000000e0000 */
[----:B------:R-:W-:Y:S05]  /*a7c0*/  @P0 BRA `(.L_x_5) ;  /* 0x000000b000000947 */ /* 0x000fea0003800000 */
[----:B-12---:R-:W1:Y:S01]  /*a7d0*/  LDS.128 R12, [R4+0x80] ;  /* 0x00008000040c7984 */ /* 0x006e620000000c00 */
[----:B-----5:R-:W-:-:S02]  /*a7e0*/  ISETP.GE.AND P0, PT, R45, c[0x0][0x3c8], PT ;  /* 0x0000f2002d007a0c */ /* 0x020fc40003f06270 */
[----:B------:R-:W-:Y:S01]  /*a7f0*/  ISETP.GE.AND P1, PT, R46, c[0x0][0x3c8], PT ;  /* 0x0000f2002e007a0c */ /* 0x000fe20003f26270 */
[----:B------:R2:W4:Y:S10]  /*a800*/  LDS.128 R8, [R4+0x4080] ;  /* 0x0040800004087984 */ /* 0x0005340000000c00 */
[----:B------:R-:W-:-:S04]  /*a810*/  @!P0 SHF.R.S32.HI R0, RZ, 0x1f, R45 ;  /* 0x0000001fff008819 */ /* 0x000fc8000001142d */
[----:B------:R-:W-:-:S04]  /*a820*/  @!P0 LEA.HI R0, R0, R45, RZ, 0x3 ;  /* 0x0000002d00008211 */ /* 0x000fc800078f18ff */
[----:B------:R-:W-:Y:S01]  /*a830*/  @!P0 LOP3.LUT R0, R0, 0xfffffff8, RZ, 0xc0, !PT ;  /* 0xfffffff800008812 */ /* 0x000fe200078ec0ff */
[----:B--2---:R-:W-:-:S04]  /*a840*/  @!P1 IMAD.WIDE R4, R46, 0x2, R2 ;  /* 0x000000022e049825 */ /* 0x004fc800078e0202 */
[----:B------:R-:W-:Y:S01]  /*a850*/  @!P0 IMAD.WIDE R2, R0, 0x2, R2 ;  /* 0x0000000200028825 */ /* 0x000fe200078e0202 */
[----:B-1----:R1:W-:Y:S04]  /*a860*/  @!P1 ST.E.128 [R4.64], R12 ;  /* 0x0000000c04009985 */ /* 0x0023e8000c101d16 */
[----:B----4-:R1:W-:Y:S02]  /*a870*/  @!P0 ST.E.128 [R2.64], R8 ;  /* 0x0000000802008985 */ /* 0x0103e4000c101d16 */
.L_x_5:
[----:B--2---:R-:W-:Y:S05]  /*a880*/  BSYNC B0 ;  /* 0x0000000000007941 */ /* 0x004fea0003800000 */
.L_x_4:
[----:B------:R-:W-:Y:S01]  /*a890*/  IADD3 R0, R48, 0x20, RZ ;  /* 0x0000002030007810 */ /* 0x000fe20007ffe0ff */
[----:B-1----:R1:W2:Y:S01]  /*a8a0*/  SHFL.IDX PT, R3, R6, 0x1, 0x181f ;  /* 0x00381f0006037f89 */ /* 0x0022a200000e0000 */
[----:B------:R-:W-:Y:S02]  /*a8b0*/  BSSY B0, `(.L_x_6) ;  /* 0x000000d000007945 */ /* 0x000fe40003800000 */
[----:B------:R-:W-:Y:S01]  /*a8c0*/  ISETP.GE.AND P0, PT, R0, R44, PT ;  /* 0x0000002c0000720c */ /* 0x000fe20003f06270 */
[----:B------:R1:W4:-:S12]  /*a8d0*/  SHFL.IDX PT, R2, R7, 0x1, 0x181f ;  /* 0x00381f0007027f89 */ /* 0x00031800000e0000 */
[----:B------:R-:W-:Y:S05]  /*a8e0*/  @P0 BRA `(.L_x_7) ;  /* 0x0000009000000947 */ /* 0x000fea0003800000 */
[----:B-----5:R-:W-:Y:S02]  /*a8f0*/  ISETP.GE.AND P0, PT, R45, c[0x0][0x3c8], PT ;  /* 0x0000f2002d007a0c */ /* 0x020fe40003f06270 */
[----:B------:R-:W-:-:S11]  /*a900*/  ISETP.GE.AND P1, PT, R46, c[0x0][0x3c8], PT ;  /* 0x0000f2002e007a0c */ /* 0x000fd60003f26270 */
[----:B------:R-:W-:Y:S02]  /*a910*/  @!P0 SHF.R.S32.HI R0, RZ, 0x1f, R45 ;  /* 0x0000001fff008819 */ /* 0x000fe4000001142d */
[----:B--2-4-:R-:W-:Y:S02]  /*a920*/  @!P1 IMAD.WIDE R4, R46, 0x2, R2 ;  /* 0x000000022e049825 */ /* 0x014fe400078e0202 */
[----:B------:R-:W-:-:S03]  /*a930*/  @!P0 LEA.HI R0, R0, R45, RZ, 0x3 ;  /* 0x0000002d00008211 */ /* 0x000fc600078f18ff */
[----:B------:R2:W-:Y:S01]  /*a940*/  @!P1 ST.E.128 [R4.64], R20 ;  /* 0x0000001404009985 */ /* 0x0005e2000c101d16 */
[----:B------:R-:W-:-:S05]  /*a950*/  @!P0 LOP3.LUT R0, R0, 0xfffffff8, RZ, 0xc0, !PT ;  /* 0xfffffff800008812 */ /* 0x000fca00078ec0ff */
[----:B------:R-:W-:-:S05]  /*a960*/  @!P0 IMAD.WIDE R2, R0, 0x2, R2 ;  /* 0x0000000200028825 */ /* 0x000fca00078e0202 */
[----:B------:R2:W-:Y:S02]  /*a970*/  @!P0 ST.E.128 [R2.64], R16 ;  /* 0x0000001002008985 */ /* 0x0005e4000c101d16 */
.L_x_7:
[----:B------:R-:W-:Y:S05]  /*a980*/  BSYNC B0 ;  /* 0x0000000000007941 */ /* 0x000fea0003800000 */
.L_x_6:
[----:B------:R-:W-:Y:S01]  /*a990*/  IADD3 R0, R48, 0x40, RZ ;  /* 0x0000004030007810 */ /* 0x000fe20007ffe0ff */
[----:B--2---:R2:W1:Y:S01]  /*a9a0*/  SHFL.IDX PT, R3, R6, 0x2, 0x181f ;  /* 0x00581f0006037f89 */ /* 0x00446200000e0000 */
[----:B------:R-:W-:Y:S02]  /*a9b0*/  BSSY B0, `(.L_x_8) ;  /* 0x000000d000007945 */ /* 0x000fe40003800000 */
[----:B------:R-:W-:Y:S01]  /*a9c0*/  ISETP.GE.AND P0, PT, R0, R44, PT ;  /* 0x0000002c0000720c */ /* 0x000fe20003f06270 */
[----:B----4-:R2:W4:-:S12]  /*a9d0*/  SHFL.IDX PT, R2, R7, 0x2, 0x181f ;  /* 0x00581f0007027f89 */ /* 0x01051800000e0000 */
[----:B------:R-:W-:Y:S05]  /*a9e0*/  @P0 BRA `(.L_x_9) ;  /* 0x0000009000000947 */ /* 0x000fea0003800000 */
[----:B-----5:R-:W-:Y:S02]  /*a9f0*/  ISETP.GE.AND P0, PT, R45, c[0x0][0x3c8], PT ;  /* 0x0000f2002d007a0c */ /* 0x020fe40003f06270 */
[----:B------:R-:W-:-:S11]  /*aa00*/  ISETP.GE.AND P1, PT, R46, c[0x0][0x3c8], PT ;  /* 0x0000f2002e007a0c */ /* 0x000fd60003f26270 */
[----:B------:R-:W-:Y:S02]  /*aa10*/  @!P0 SHF.R.S32.HI R0, RZ, 0x1f, R45 ;  /* 0x0000001fff008819 */ /* 0x000fe4000001142d */
[----:B-1--4-:R-:W-:Y:S02]  /*aa20*/  @!P1 IMAD.WIDE R4, R46, 0x2, R2 ;  /* 0x000000022e049825 */ /* 0x012fe400078e0202 */
[----:B------:R-:W-:-:S03]  /*aa30*/  @!P0 LEA.HI R0, R0, R45, RZ, 0x3 ;  /* 0x0000002d00008211 */ /* 0x000fc600078f18ff */
[----:B---3--:R1:W-:Y:S01]  /*aa40*/  @!P1 ST.E.128 [R4.64], R28 ;  /* 0x0000001c04009985 */ /* 0x0083e2000c101d16 */
[----:B------:R-:W-:-:S05]  /*aa50*/  @!P0 LOP3.LUT R0, R0, 0xfffffff8, RZ, 0xc0, !PT ;  /* 0xfffffff800008812 */ /* 0x000fca00078ec0ff */
[----:B------:R-:W-:-:S05]  /*aa60*/  @!P0 IMAD.WIDE R2, R0, 0x2, R2 ;  /* 0x0000000200028825 */ /* 0x000fca00078e0202 */
[----:B------:R1:W-:Y:S02]  /*aa70*/  @!P0 ST.E.128 [R2.64], R24 ;  /* 0x0000001802008985 */ /* 0x0003e4000c101d16 */
.L_x_9:
[----:B------:R-:W-:Y:S05]  /*aa80*/  BSYNC B0 ;  /* 0x0000000000007941 */ /* 0x000fea0003800000 */
.L_x_8:
[----:B------:R-:W-:Y:S01]  /*aa90*/  IADD3 R0, R48, 0x60, RZ ;  /* 0x0000006030007810 */ /* 0x000fe20007ffe0ff */
[----:B-1----:R1:W2:Y:S03]  /*aaa0*/  SHFL.IDX PT, R3, R6, 0x3, 0x181f ;  /* 0x00781f0006037f89 */ /* 0x0022a600000e0000 */
[----:B------:R-:W-:Y:S01]  /*aab0*/  ISETP.GE.AND P0, PT, R0, R44, PT ;  /* 0x0000002c0000720c */ /* 0x000fe20003f06270 */
[----:B----4-:R1:W4:-:S12]  /*aac0*/  SHFL.IDX PT, R2, R7, 0x3, 0x181f ;  /* 0x00781f0007027f89 */ /* 0x01031800000e0000 */
[----:B------:R-:W-:Y:S05]  /*aad0*/  @P0 EXIT ;  /* 0x000000000000094d */ /* 0x000fea0003800000 */
[----:B-----5:R-:W-:-:S13]  /*aae0*/  ISETP.GE.AND P0, PT, R46, c[0x0][0x3c8], PT ;  /* 0x0000f2002e007a0c */ /* 0x020fda0003f06270 */
[----:B--2-4-:R-:W-:-:S05]  /*aaf0*/  @!P0 IMAD.WIDE R4, R46, 0x2, R2 ;  /* 0x000000022e048825 */ /* 0x014fca00078e0202 */
[----:B------:R2:W-:Y:S01]  /*ab00*/  @!P0 ST.E.128 [R4.64], R32 ;  /* 0x0000002004008985 */ /* 0x0005e2000c101d16 */
[----:B------:R-:W-:-:S13]  /*ab10*/  ISETP.GE.AND P0, PT, R45, c[0x0][0x3c8], PT ;  /* 0x0000f2002d007a0c */ /* 0x000fda0003f06270 */
[----:B------:R-:W-:Y:S05]  /*ab20*/  @P0 EXIT ;  /* 0x000000000000094d */ /* 0x000fea0003800000 */
[----:B------:R-:W-:-:S04]  /*ab30*/  SHF.R.S32.HI R0, RZ, 0x1f, R45 ;  /* 0x0000001fff007819 */ /* 0x000fc8000001142d */
[----:B------:R-:W-:-:S04]  /*ab40*/  LEA.HI R0, R0, R45, RZ, 0x3 ;  /* 0x0000002d00007211 */ /* 0x000fc800078f18ff */
[----:B------:R-:W-:-:S05]  /*ab50*/  LOP3.LUT R0, R0, 0xfffffff8, RZ, 0xc0, !PT ;  /* 0xfffffff800007812 */ /* 0x000fca00078ec0ff */
[----:B------:R-:W-:-:S05]  /*ab60*/  IMAD.WIDE R2, R0, 0x2, R2 ;  /* 0x0000000200027825 */ /* 0x000fca00078e0202 */
[----:B------:R-:W-:Y:S01]  /*ab70*/  ST.E.128 [R2.64], R36 ;  /* 0x0000002402007985 */ /* 0x000fe2000c101d16 */
[----:B------:R-:W-:Y:S05]  /*ab80*/  EXIT ;  /* 0x000000000000794d */ /* 0x000fea0003800000 */
.L_x_10:
[----:B------:R-:W-:-:S00]  /*ab90*/  BRA `(.L_x_10) ;  /* 0xfffffff000007947 */ /* 0x000fc0000383ffff */
[----:B------:R-:W-:-:S00]  /*aba0*/  NOP ;  /* 0x0000000000007918 */ /* 0x000fc00000000000 */
        /* <DEDUP_REMOVED lines=13> */
.L_x_3758:


//--------------------- .text._ZN7cutlass13device_kernelIN5flash19enable_sm80_to_sm89INS1_16FlashAttnFwdSm80INS1_25CollectiveMainloopFwdSm80ILi8ELi1ELb1EN4cute5tupleIJNS5_1CILi128EEES8_S8_EEELi128ENS_10bfloat16_tEfNS_4arch4Sm80ELb0ELb0ELb1ELb1ELb0ELb0ELb1ELb0EEENS1_21CollectiveEpilogueFwdIS9_NS6_IJNS7_ILi1EEESF_SF_EEESA_SC_Li256ELb1ELb1ELb0ELb0EEENS1_19SingleTileSchedulerILb1ELb0ELb1ELi128EEEEEEEEEvNT_6ParamsE --------------------------
	.section	.text._ZN7cutlass13device_kernelIN5flash19enable_sm80_to_sm89INS1_16FlashAttnFwdSm80INS1_25CollectiveMainloopFwdSm80ILi8ELi1ELb1EN4cute5tupleIJNS5_1CILi128EEES8_S8_EEELi128ENS_10bfloat16_tEfNS_4arch4Sm80ELb0ELb0ELb1ELb1ELb0ELb0ELb1ELb0EEENS1_21CollectiveEpilogueFwdIS9_NS6_IJNS7_ILi1EEESF_SF_EEESA_SC_Li256ELb1ELb1ELb0ELb0EEENS1_19SingleTileSchedulerILb1ELb0ELb1ELi128EEEEEEEEEvNT_6ParamsE,"ax",@progbits
	.sectioninfo	@"SHI_REGISTERS=255"
	.align	128
.text._ZN7cutlass13device_kernelIN5flash19enable_sm80_to_sm89INS1_16FlashAttnFwdSm80INS1_25CollectiveMainloopFwdSm80ILi8ELi1ELb1EN4cute5tupleIJNS5_1CILi128EEES8_S8_EEELi128ENS_10bfloat16_tEfNS_4arch4Sm80ELb0ELb0ELb1ELb1ELb0ELb0ELb1ELb0EEENS1_21CollectiveEpilogueFwdIS9_NS6_IJNS7_ILi1EEESF_SF_EEESA_SC_Li256ELb1ELb1ELb0ELb0EEENS1_19SingleTileSchedulerILb1ELb0ELb1ELi128EEEEEEEEEvNT_6ParamsE:
        .type           _ZN7cutlass13device_kernelIN5flash19enable_sm80_to_sm89INS1_16FlashAttnFwdSm80INS1_25CollectiveMainloopFwdSm80ILi8ELi1ELb1EN4cute5tupleIJNS5_1CILi128EEES8_S8_EEELi128ENS_10bfloat16_tEfNS_4arch4Sm80ELb0ELb0ELb1ELb1ELb0ELb0ELb1ELb0EEENS1_21CollectiveEpilogueFwdIS9_NS6_IJNS7_ILi1EEESF_SF_EEESA_SC_Li256ELb1ELb1ELb0ELb0EEENS1_19SingleTileSchedulerILb1ELb0ELb1ELi128EEEEEEEEEvNT_6ParamsE,@function
        .size           _ZN7cutlass13device_kernelIN5flash19enable_sm80_to_sm89INS1_16FlashAttnFwdSm80INS1_25CollectiveMainloopFwdSm80ILi8ELi1ELb1EN4cute5tupleIJNS5_1CILi128EEES8_S8_EEELi128ENS_10bfloat16_tEfNS_4arch4Sm80ELb0ELb0ELb1ELb1ELb0ELb0ELb1ELb0EEENS1_21CollectiveEpilogueFwdIS9_NS6_IJNS7_ILi1EEESF_SF_EEESA_SC_Li256ELb1ELb1ELb0ELb0EEENS1_19SingleTileSchedulerILb1ELb0ELb1ELi128EEEEEEEEEvNT_6ParamsE,(.L_x_3759 - _ZN7cutlass13device_kernelIN5flash19enable_sm80_to_sm89INS1_16FlashAttnFwdSm80INS1_25CollectiveMainloopFwdSm80ILi8ELi1ELb1EN4cute5tupleIJNS5_1CILi128EEES8_S8_EEELi128ENS_10bfloat16_tEfNS_4arch4Sm80ELb0ELb0ELb1ELb1ELb0ELb0ELb1ELb0EEENS1_21CollectiveEpilogueFwdIS9_NS6_IJNS7_ILi1EEESF_SF_EEESA_SC_Li256ELb1ELb1ELb0ELb0EEENS1_19SingleTileSchedulerILb1ELb0ELb1ELi128EEEEEEEEEvNT_6ParamsE)
        .other          _ZN7cutlass13device_kernelIN5flash19enable_sm80_to_sm89INS1_16FlashAttnFwdSm80INS1_25CollectiveMainloopFwdSm80ILi8ELi1ELb1EN4cute5tupleIJNS5_1CILi128EEES8_S8_EEELi128ENS_10bfloat16_tEfNS_4arch4Sm80ELb0ELb0ELb1ELb1ELb0ELb0ELb1ELb0EEENS1_21CollectiveEpilogueFwdIS9_NS6_IJNS7_ILi1EEESF_SF_EEESA_SC_Li256ELb1ELb1ELb0ELb0EEENS1_19SingleTileSchedulerILb1ELb0ELb1ELi128EEEEEEEEEvNT_6ParamsE,@"STO_CUDA_ENTRY STV_DEFAULT"
_ZN7cutlass13device_kernelIN5flash19enable_sm80_to_sm89INS1_16FlashAttnFwdSm80INS1_25CollectiveMainloopFwdSm80ILi8ELi1ELb1EN4cute5tupleIJNS5_1CILi128EEES8_S8_EEELi128ENS_10bfloat16_tEfNS_4arch4Sm80ELb0ELb0ELb1ELb1ELb0ELb0ELb1ELb0EEENS1_21CollectiveEpilogueFwdIS9_NS6_IJNS7_ILi1EEESF_SF_EEESA_SC_Li256ELb1ELb1ELb0ELb0EEENS1_19SingleTileSchedulerILb1ELb0ELb1ELi128EEEEEEEEEvNT_6ParamsE:
[----:B------:R-:W-:Y:S02]  /*0000*/  MOV R1, c[0x0][0x28] ;  /* 0x00000a0000017a02 */ /* 0x000fe40000000f00 */
[----:B------:R-:W1:Y:S01]  /*0010*/  S2R R112, SR_TID.X ;  /* 0x0000000000707919 */ /* 0x000e620000002100 */
[----:B------:R-:W-:Y:S01]  /*0020*/  IMAD.MOV.U32 R5, RZ, RZ, 0x4 ;  /* 0x00000004ff057424 */ /* 0x000fe200078e00ff */
[----:B------:R-:W-:Y:S01]  /*0030*/  ULDC.64 UR16, c[0x0][0x118] ;  /* 0x0000460000107ab9 */ /* 0x000fe20000000a00 */
[----:B------:R-:W-:Y:S01]  /*0040*/  IADD3 R1, R1, -0x18, RZ ;  /* 0xffffffe801017810 */ /* 0x000fe20007ffe0ff */
[----:B------:R-:W2:Y:S04]  /*0050*/  S2R R244, SR_CTAID.Z ;  /* 0x0000000000f47919 */ /* 0x000ea80000002700 */
[----:B------:R-:W3:Y:S01]  /*0060*/  S2R R3, SR_CTAID.X ;  /* 0x0000000000037919 */ /* 0x000ee20000002500 */
[----:B-1----:R-:W-:Y:S01]  /*0070*/  SHF.R.U32.HI R0, RZ, 0x5, R112 ;  /* 0x00000005ff007819 */ /* 0x002fe20000011670 */
[----:B--2---:R-:W-:-:S05]  /*0080*/  IMAD.WIDE R6, R244, R5, c[0x0][0x568] ;  /* 0x00015a00f4067625 */ /* 0x004fca00078e0205 */
[----:B------:R-:W1:Y:S02]  /*0090*/  SHFL.IDX PT, R0, R0, RZ, 0x1f ;  /* 0x00001fff00007589 */ /* 0x000e6400000e0000 */
[----:B-1----:R-:W-:-:S13]  /*00a0*/  ISETP.NE.AND P0, PT, R0, RZ, PT ;  /* 0x000000ff0000720c */ /* 0x002fda0003f05270 */
[----:B------:R-:W-:Y:S05]  /*00b0*/  @!P0 BRA `(.L_x_11) ;  /* 0x0000013000008947 */ /* 0x000fea0003800000 */
[----:B---3--:R-:W-:-:S04]  /*00c0*/  ISETP.NE.U32.AND P0, PT, RZ, c[0x0][0x568], PT ;  /* 0x00015a00ff007a0c */ /* 0x008fc80003f05070 */
[----:B------:R-:W-:-:S13]  /*00d0*/  ISETP.NE.AND.EX P0, PT, RZ, c[0x0][0x56c], PT, P0 ;  /* 0x00015b00ff007a0c */ /* 0x000fda0003f05300 */
[----:B------:R-:W-:Y:S05]  /*00e0*/  @!P0 BRA `(.L_x_12) ;  /* 0x0000002000008947 */ /* 0x000fea0003800000 */
[----:B------:R1:W5:Y:S01]  /*00f0*/  LDG.E R7, [R6.64] ;  /* 0x0000001006077981 */ /* 0x000362000c1e1900 */
[----:B------:R-:W-:Y:S05]  /*0100*/  BRA `(.L_x_13) ;  /* 0x0000009000007947 */ /* 0x000fea0003800000 */
.L_x_12:
[----:B------:R-:W-:-:S04]  /*0110*/  ISETP.NE.U32.AND P0, PT, RZ, c[0x0][0x560], PT ;  /* 0x00015800ff007a0c */ /* 0x000fc80003f05070 */
[----:B------:R-:W-:-:S13]  /*0120*/  ISETP.NE.AND.EX P0, PT, RZ, c[0x0][0x564], PT, P0 ;  /* 0x00015900ff007a0c */ /* 0x000fda0003f05300 */
[----:B------:R-:W-:Y:S05]  /*0130*/  @!P0 BRA `(.L_x_14) ;  /* 0x0000005000008947 */ /* 0x000fea0003800000 */
[----:B------:R-:W-:-:S05]  /*0140*/  IMAD.WIDE R8, R244, R5, c[0x0][0x560] ;  /* 0x00015800f4087625 */ /* 0x000fca00078e0205 */
[----:B------:R-:W2:Y:S04]  /*0150*/  LDG.E R7, [R8.64] ;  /* 0x0000001008077981 */ /* 0x000ea8000c1e1900 */
[----:B------:R-:W2:Y:S02]  /*0160*/  LDG.E R0, [R8.64+0x4] ;  /* 0x0000041008007981 */ /* 0x000ea4000c1e1900 */
[----:B--2---:R-:W-:Y:S01]  /*0170*/  IADD3 R7, -R7, R0, RZ ;  /* 0x0000000007077210 */ /* 0x004fe20007ffe1ff */
[----:B------:R-:W-:Y:S05]  /*0180*/  BRA `(.L_x_13) ;  /* 0x0000001000007947 */ /* 0x000fea0003800000 */
.L_x_14:
[----:B------:R-:W-:-:S05]  /*0190*/  MOV R7, c[0x0][0x54c] ;  /* 0x0001530000077a02 */ /* 0x000fca0000000f00 */
.L_x_13:
[----:B-----5:R-:W-:Y:S01]  /*01a0*/  IMAD R7, R7, c[0x0][0x548], RZ ;  /* 0x0001520007077a24 */ /* 0x020fe200078e02ff */
[----:B------:R-:W-:-:S04]  /*01b0*/  SHF.L.U32 R0, R3, 0x7, RZ ;  /* 0x0000000703007819 */ /* 0x000fc800000006ff */
[----:B------:R-:W-:-:S04]  /*01c0*/  ISETP.GE.AND P0, PT, R0, R7, PT ;  /* 0x000000070000720c */ /* 0x000fc80003f06270 */
[----:B------:R-:W-:Y:S01]  /*01d0*/  SEL R244, R244, 0xffffffff, !P0 ;  /* 0xfffffffff4f47807 */ /* 0x000fe20004000000 */
[----:B------:R-:W-:Y:S05]  /*01e0*/  BRA `(.L_x_15) ;  /* 0x0000012000007947 */ /* 0x000fea0003800000 */
.L_x_11:
[----:B---3--:R-:W-:-:S04]  /*01f0*/  ISETP.NE.U32.AND P0, PT, RZ, c[0x0][0x568], PT ;  /* 0x00015a00ff007a0c */ /* 0x008fc80003f05070 */
[----:B------:R-:W-:-:S13]  /*0200*/  ISETP.NE.AND.EX P0, PT, RZ, c[0x0][0x56c], PT, P0 ;  /* 0x00015b00ff007a0c */ /* 0x000fda0003f05300 */
[----:B------:R-:W-:Y:S05]  /*0210*/  @!P0 BRA `(.L_x_16) ;  /* 0x0000002000008947 */ /* 0x000fea0003800000 */
[----:B------:R1:W5:Y:S01]  /*0220*/  LDG.E R7, [R6.64] ;  /* 0x0000001006077981 */ /* 0x000362000c1e1900 */
[----:B------:R-:W-:Y:S05]  /*0230*/  BRA `(.L_x_17) ;  /* 0x0000009000007947 */ /* 0x000fea0003800000 */
.L_x_16:
        /* <DEDUP_REMOVED lines=8> */
.L_x_18:
[----:B------:R-:W-:-:S05]  /*02c0*/  MOV R7, c[0x0][0x54c] ;  /* 0x0001530000077a02 */ /* 0x000fca0000000f00 */
.L_x_17:
[----:B-----5:R-:W-:Y:S01]  /*02d0*/  IMAD R7, R7, c[0x0][0x548], RZ ;  /* 0x0001520007077a24 */ /* 0x020fe200078e02ff */
[----:B------:R-:W-:-:S04]  /*02e0*/  SHF.L.U32 R0, R3, 0x7, RZ ;  /* 0x0000000703007819 */ /* 0x000fc800000006ff */
[----:B------:R-:W-:-:S04]  /*02f0*/  ISETP.GE.AND P0, PT, R0, R7, PT ;  /* 0x000000070000720c */ /* 0x000fc80003f06270 */
[----:B------:R-:W-:-:S04]  /*0300*/  SEL R244, R244, 0xffffffff, !P0 ;  /* 0xfffffffff4f47807 */ /* 0x000fc80004000000 */
.L_x_15:
[----:B------:R-:W-:-:S13]  /*0310*/  ISETP.GE.AND P0, PT, R244, RZ, PT ;  /* 0x000000fff400720c */ /* 0x000fda0003f06270 */
[----:B------:R-:W-:Y:S05]  /*0320*/  @!P0 EXIT ;  /* 0x000000000000894d */ /* 0x000fea0003800000 */
[----:B------:R-:W-:Y:S02]  /*0330*/  ISETP.NE.U32.AND P3, PT, RZ, c[0x0][0x370], PT ;  /* 0x0000dc00ff007a0c */ /* 0x000fe40003f65070 */
[----:B------:R-:W-:Y:S02]  /*0340*/  ISETP.NE.U32.AND P1, PT, RZ, c[0x0][0x360], PT ;  /* 0x0000d800ff007a0c */ /* 0x000fe40003f25070 */
[----:B------:R-:W-:Y:S02]  /*0350*/  ISETP.NE.AND.EX P3, PT, RZ, c[0x0][0x374], PT, P3 ;  /* 0x0000dd00ff007a0c */ /* 0x000fe40003f65330 */
[----:B------:R-:W-:Y:S02]  /*0360*/  ISETP.NE.AND.EX P1, PT, RZ, c[0x0][0x364], PT, P1 ;  /* 0x0000d900ff007a0c */ /* 0x000fe40003f25310 */
[----:B------:R-:W-:Y:S02]  /*0370*/  ISETP.NE.U32.AND P0, PT, RZ, c[0x0][0x348], PT ;  /* 0x0000d200ff007a0c */ /* 0x000fe40003f05070 */
[----:B------:R-:W-:-:S02]  /*0380*/  ISETP.NE.U32.AND P2, PT, RZ, c[0x0][0x350], PT ;  /* 0x0000d400ff007a0c */ /* 0x000fc40003f45070 */
[----:B------:R-:W-:Y:S02]  /*0390*/  ISETP.NE.AND.EX P0, PT, RZ, c[0x0][0x34c], PT, P0 ;  /* 0x0000d300ff007a0c */ /* 0x000fe40003f05300 */
[----:B------:R-:W-:-:S03]  /*03a0*/  ISETP.NE.AND.EX P2, PT, RZ, c[0x0][0x354], PT, P2 ;  /* 0x0000d500ff007a0c */ /* 0x000fc60003f45320 */
[----:B-1----:R-:W-:-:S04]  /*03b0*/  @P3 IMAD.WIDE R6, R244, R5, c[0x0][0x370] ;  /* 0x0000dc00f4063625 */ /* 0x002fc800078e0205 */
[----:B------:R-:W-:Y:S01]  /*03c0*/  IMAD.MOV.U32 R0, RZ, RZ, c[0x0][0x168] ;  /* 0x00005a00ff007624 */ /* 0x000fe200078e00ff */
[----:B------:R1:W2:Y:S01]  /*03d0*/  @P3 LDG.E R4, [R6.64] ;  /* 0x0000001006043981 */ /* 0x0002a2000c1e1900 */
[----:B------:R-:W-:Y:S02]  /*03e0*/  IMAD.MOV.U32 R2, RZ, RZ, RZ ;  /* 0x000000ffff027224 */ /* 0x000fe400078e00ff */
[----:B------:R-:W-:Y:S02]  /*03f0*/  IMAD.MOV.U32 R33, RZ, RZ, RZ ;  /* 0x000000ffff217224 */ /* 0x000fe400078e00ff */
[----:B------:R-:W-:-:S04]  /*0400*/  @P1 IMAD.WIDE R10, R244, R5, c[0x0][0x360] ;  /* 0x0000d800f40a1625 */ /* 0x000fc800078e0205 */
[CC--:B------:R-:W-:Y:S01]  /*0410*/  IMAD.WIDE R8, R244.reuse, R5.reuse, c[0x0][0x348] ;  /* 0x0000d200f4087625 */ /* 0x0c0fe200078e0205 */
[----:B------:R3:W5:Y:S04]  /*0420*/  @P1 LDG.E R0, [R10.64] ;  /* 0x000000100a001981 */ /* 0x000768000c1e1900 */
[----:B------:R3:W5:Y:S01]  /*0430*/  @P0 LDG.E R2, [R8.64] ;  /* 0x0000001008020981 */ /* 0x000762000c1e1900 */
[----:B-1----:R-:W-:-:S05]  /*0440*/  IMAD.WIDE R6, R244, R5, c[0x0][0x350] ;  /* 0x0000d400f4067625 */ /* 0x002fca00078e0205 */
[----:B------:R3:W5:Y:S01]  /*0450*/  @P2 LDG.E R33, [R6.64] ;  /* 0x0000001006212981 */ /* 0x000762000c1e1900 */
[----:B------:R-:W-:Y:S02]  /*0460*/  UMOV UR4, URZ ;  /* 0x0000003f00047c82 */ /* 0x000fe40008000000 */
[----:B------:R-:W-:Y:S02]  /*0470*/  ULDC UR19, c[0x0][0x1d0] ;  /* 0x0000740000137ab9 */ /* 0x000fe40000000800 */
[----:B--2---:R3:W1:Y:S02]  /*0480*/  @P3 R2UR UR4, R4 ;  /* 0x00000000040433c2 */ /* 0x00466400000e0000 */
[----:B-1-3--:R-:W-:Y:S05]  /*0490*/  @P1 BRA `(.L_x_19) ;  /* 0x0000004000001947 */ /* 0x00afea0003800000 */
[----:B------:R-:W-:Y:S05]  /*04a0*/  @!P0 BRA `(.L_x_19) ;  /* 0x0000003000008947 */ /* 0x000fea0003800000 */
[----:B-----5:R-:W2:Y:S04]  /*04b0*/  LDG.E R0, [R8.64] ;  /* 0x0000001008007981 */ /* 0x020ea8000c1e1900 */
[----:B------:R-:W2:Y:S02]  /*04c0*/  LDG.E R11, [R8.64+0x4] ;  /* 0x00000410080b7981 */ /* 0x000ea4000c1e1900 */
[----:B--2---:R-:W-:-:S02]  /*04d0*/  IADD3 R0, -R0, R11, RZ ;  /* 0x0000000b00007210 */ /* 0x004fc40007ffe1ff */
.L_x_19:
[----:B------:R-:W-:-:S04]  /*04e0*/  ISETP.NE.U32.AND P1, PT, RZ, c[0x0][0x368], PT ;  /* 0x0000da00ff007a0c */ /* 0x000fc80003f25070 */
[----:B------:R-:W-:-:S13]  /*04f0*/  ISETP.NE.AND.EX P1, PT, RZ, c[0x0][0x36c], PT, P1 ;  /* 0x0000db00ff007a0c */ /* 0x000fda0003f25310 */
[----:B------:R-:W-:Y:S05]  /*0500*/  @!P1 BRA `(.L_x_20) ;  /* 0x0000004000009947 */ /* 0x000fea0003800000 */
[----:B------:R-:W-:-:S05]  /*0510*/  IMAD.WIDE R6, R244, R5, c[0x0][0x368] ;  /* 0x0000da00f4067625 */ /* 0x000fca00078e0205 */
[----:B------:R-:W2:Y:S02]  /*0520*/  LDG.E R4, [R6.64] ;  /* 0x0000001006047981 */ /* 0x000ea4000c1e1900 */
[----:B--2---:R1:W2:Y:S02]  /*0530*/  R2UR UR19, R4 ;  /* 0x00000000041373c2 */ /* 0x0042a400000e0000 */
[----:B-12---:R-:W-:Y:S05]  /*0540*/  BRA `(.L_x_21) ;  /* 0x0000006000007947 */ /* 0x006fea0003800000 */
.L_x_20:
[----:B------:R-:W-:Y:S05]  /*0550*/  @!P2 BRA `(.L_x_21) ;  /* 0x000000500000a947 */ /* 0x000fea0003800000 */
[----:B------:R-:W2:Y:S04]  /*0560*/  LDG.E R4, [R6.64] ;  /* 0x0000001006047981 */ /* 0x000ea8000c1e1900 */
[----:B------:R-:W3:Y:S01]  /*0570*/  LDG.E R8, [R6.64+0x4] ;  /* 0x0000041006087981 */ /* 0x000ee2000c1e1900 */
[----:B--2---:R-:W1:Y:S08]  /*0580*/  R2UR UR5, R4 ;  /* 0x00000000040573c2 */ /* 0x004e7000000e0000 */
[----:B---3--:R-:W1:Y:S02]  /*0590*/  R2UR UR6, R8 ;  /* 0x00000000080673c2 */ /* 0x008e6400000e0000 */
[----:B-1----:R-:W-:-:S06]  /*05a0*/  UIADD3 UR19, -UR5, UR6, URZ ;  /* 0x0000000605137290 */ /* 0x002fcc000fffe13f */
.L_x_21:
[----:B------:R-:W-:Y:S01]  /*05b0*/  UIADD3 UR19, -UR4, UR19, URZ ;  /* 0x0000001304137290 */ /* 0x000fe2000fffe13f */
[----:B-----5:R-:W-:Y:S01]  /*05c0*/  IADD3 R33, R33, UR4, RZ ;  /* 0x0000000421217c10 */ /* 0x020fe2000fffe0ff */
[----:B------:R-:W-:Y:S01]  /*05d0*/  CS2R R70, SRZ ;  /* 0x0000000000467805 */ /* 0x000fe2000001ff00 */
[----:B------:R-:W-:Y:S01]  /*05e0*/  PLOP3.LUT P3, PT, PT, PT, PT, 0x80, 0x0 ;  /* 0x000000000000781c */ /* 0x000fe20003f6f070 */
[----:B------:R-:W-:Y:S01]  /*05f0*/  UISETP.GE.AND UP0, UPT, UR19, 0x1, UPT ;  /* 0x000000011300788c */ /* 0x000fe2000bf06270 */
[----:B------:R-:W-:Y:S01]  /*0600*/  CS2R R68, SRZ ;  /* 0x0000000000447805 */ /* 0x000fe2000001ff00 */
[----:B------:R-:W-:Y:S01]  /*0610*/  UIADD3 UR4, UR19, 0x7f, URZ ;  /* 0x0000007f13047890 */ /* 0x000fe2000fffe03f */
[----:B------:R-:W-:Y:S01]  /*0620*/  CS2R R74, SRZ ;  /* 0x00000000004a7805 */ /* 0x000fe2000001ff00 */
[----:B------:R-:W-:Y:S01]  /*0630*/  CS2R R72, SRZ ;  /* 0x0000000000487805 */ /* 0x000fe2000001ff00 */
[----:B------:R-:W-:Y:S01]  /*0640*/  CS2R R78, SRZ ;  /* 0x00000000004e7805 */ /* 0x000fe2000001ff00 */
[----:B------:R-:W-:Y:S01]  /*0650*/  PLOP3.LUT P1, PT, PT, PT, UP0, 0x80, 0x0 ;  /* 0x000000000000781c */ /* 0x000fe20003f2f008 */
[----:B------:R-:W-:Y:S01]  /*0660*/  USHF.R.S32.HI UR18, URZ, 0x1f, UR4 ;  /* 0x0000001f3f127899 */ /* 0x000fe20008011404 */
[----:B------:R-:W-:Y:S01]  /*0670*/  CS2R R76, SRZ ;  /* 0x00000000004c7805 */ /* 0x000fe2000001ff00 */
[----:B------:R-:W-:Y:S01]  /*0680*/  CS2R R82, SRZ ;  /* 0x0000000000527805 */ /* 0x000fe2000001ff00 */
[----:B------:R-:W-:Y:S01]  /*0690*/  CS2R R80, SRZ ;  /* 0x0000000000507805 */ /* 0x000fe2000001ff00 */
[----:B------:R-:W-:Y:S01]  /*06a0*/  ULEA.HI UR18, UR18, UR4, URZ, 0x7 ;  /* 0x0000000412127291 */ /* 0x000fe2000f8f383f */
[----:B------:R-:W-:Y:S01]  /*06b0*/  CS2R R86, SRZ ;  /* 0x0000000000567805 */ /* 0x000fe2000001ff00 */
        /* <DEDUP_REMOVED lines=14> */
[----:B------:R-:W-:Y:S01]  /*07a0*/  IMAD.MOV.U32 R113, RZ, RZ, RZ ;  /* 0x000000ffff717224 */ /* 0x000fe200078e00ff */
        /* <DEDUP_REMOVED lines=10> */
[----:B------:R-:W-:Y:S05]  /*0850*/  @!P1 BRA `(.L_x_22) ;  /* 0x000095e000009947 */ /* 0x000fea0003800000 */
[----:B------:R-:W-:Y:S01]  /*0860*/  ISETP.NE.U32.AND P1, PT, RZ, c[0x0][0x340], PT ;  /* 0x0000d000ff007a0c */ /* 0x000fe20003f25070 */
[----:B------:R-:W1:Y:S01]  /*0870*/  S2R R30, SR_CTAID.Y ;  /* 0x00000000001e7919 */ /* 0x000e620000002600 */
[----:B------:R-:W-:Y:S01]  /*0880*/  SHF.R.S32.HI R113, RZ, 0x1f, R112 ;  /* 0x0000001fff717819 */ /* 0x000fe20000011470 */
[----:B------:R-:W-:Y:S01]  /*0890*/  IMAD.WIDE.U32 R10, R2, c[0x0][0x178], RZ ;  /* 0x00005e00020a7a25 */ /* 0x000fe200078e00ff */
[----:B------:R-:W-:Y:S01]  /*08a0*/  ISETP.NE.AND.EX P1, PT, RZ, c[0x0][0x344], PT, P1 ;  /* 0x0000d100ff007a0c */ /* 0x000fe20003f25310 */
[----:B------:R-:W-:-:S02]  /*08b0*/  ULEA.HI.SX32 UR15, UR18, 0xffffffff, 0x19 ;  /* 0xffffffff120f7891 */ /* 0x000fc4000f8fca3f */
[----:B------:R-:W-:Y:S02]  /*08c0*/  UMOV UR20, 0x7 ;  /* 0x0000000700147882 */ /* 0x000fe40000000000 */
[----:B------:R-:W-:-:S08]  /*08d0*/  ULDC.64 UR6, c[0x0][0x1e0] ;  /* 0x0000780000067ab9 */ /* 0x000fd00000000a00 */
[----:B------:R-:W-:-:S06]  /*08e0*/  @P1 IMAD.WIDE R6, R244, R5, c[0x0][0x340] ;  /* 0x0000d000f4061625 */ /* 0x000fcc00078e0205 */
[----:B------:R2:W3:Y:S01]  /*08f0*/  @P1 LDG.E R6, [R6.64] ;  /* 0x0000001006061981 */ /* 0x0004e2000c1e1900 */
[----:B------:R-:W-:Y:S01]  /*0900*/  SHF.R.S32.HI R5, RZ, 0x1f, R2 ;  /* 0x0000001fff057819 */ /* 0x000fe20000011402 */
[----:B------:R-:W-:Y:S01]  /*0910*/  USHF.L.U64.HI UR20, UR6, UR20, UR7 ;  /* 0x0000001406147299 */ /* 0x000fe20008010207 */
[-C--:B------:R-:W-:Y:S01]  /*0920*/  LEA.HI R32, R113, R112.reuse, RZ, 0x3 ;  /* 0x0000007071207211 */ /* 0x080fe200078f18ff */
[----:B------:R-:W-:Y:S01]  /*0930*/  USHF.L.U32 UR21, UR6, 0x7, URZ ;  /* 0x0000000706157899 */ /* 0x000fe2000800063f */
[----:B-1----:R-:W-:Y:S01]  /*0940*/  SHF.R.S32.HI R31, RZ, 0x1f, R30 ;  /* 0x0000001fff1f7819 */ /* 0x002fe2000001141e */
[----:B------:R-:W-:Y:S01]  /*0950*/  IMAD R5, R5, c[0x0][0x178], RZ ;  /* 0x00005e0005057a24 */ /* 0x000fe200078e02ff */
[----:B------:R-:W-:Y:S01]  /*0960*/  LOP3.LUT R29, R32, 0xfffffff8, RZ, 0xc0, !PT ;  /* 0xfffffff8201d7812 */ /* 0x000fe200078ec0ff */
[----:B------:R-:W-:Y:S01]  /*0970*/  USHF.R.S32.HI UR9, URZ, 0x1f, UR15 ;  /* 0x0000001f3f097899 */ /* 0x000fe2000801140f */
[----:B------:R-:W-:Y:S01]  /*0980*/  SHF.R.S32.HI R32, RZ, 0x3, R32 ;  /* 0x00000003ff207819 */ /* 0x000fe20000011420 */
[----:B------:R-:W-:Y:S01]  /*0990*/  IMAD R5, R2, c[0x0][0x17c], R5 ;  /* 0x00005f0002057a24 */ /* 0x000fe200078e0205 */
[----:B------:R-:W-:Y:S01]  /*09a0*/  LEA.HI R12, R113, R112, RZ, 0x6 ;  /* 0x00000070710c7211 */ /* 0x000fe200078f30ff */
[----:B------:R-:W-:Y:S01]  /*09b0*/  IMAD.MOV.U32 R2, RZ, RZ, c[0x0][0x2c4] ;  /* 0x0000b100ff027624 */ /* 0x000fe200078e00ff */
[----:B------:R-:W-:Y:S01]  /*09c0*/  UIMAD UR4, UR20, UR15, URZ ;  /* 0x0000000f140472a4 */ /* 0x000fe2000f8e023f */
[----:B------:R-:W-:Y:S01]  /*09d0*/  IMAD.IADD R11, R11, 0x1, R5 ;  /* 0x000000010b0b7824 */ /* 0x000fe200078e0205 */
[----:B------:R-:W-:Y:S01]  /*09e0*/  SHF.R.S32.HI R5, RZ, 0x1f, R244 ;  /* 0x0000001fff057819 */ /* 0x000fe200000114f4 */
[----:B------:R-:W-:Y:S01]  /*09f0*/  IMAD.IADD R29, R112, 0x1, -R29 ;  /* 0x00000001701d7824 */ /* 0x000fe200078e0a1d */
[----:B------:R-:W-:Y:S01]  /*0a00*/  ISETP.NE.AND P3, PT, R2, 0x1, PT ;  /* 0x000000010200780c */ /* 0x000fe20003f65270 */
[----:B------:R-:W-:Y:S01]  /*0a10*/  IMAD R9, R31, c[0x0][0x1b8], RZ ;  /* 0x00006e001f097a24 */ /* 0x000fe200078e02ff */
[----:B------:R-:W-:Y:S01]  /*0a20*/  SEL R2, R244, RZ, !P0 ;  /* 0x000000fff4027207 */ /* 0x000fe20004000000 */
[----:B------:R-:W-:Y:S01]  /*0a30*/  IMAD R8, R29, 0x20, R32 ;  /* 0x000000201d087824 */ /* 0x000fe200078e0220 */
[----:B------:R-:W-:Y:S01]  /*0a40*/  UIMAD UR4, UR9, UR21, UR4 ;  /* 0x00000015090472a4 */ /* 0x000fe2000f8e0204 */
[C---:B------:R-:W-:Y:S01]  /*0a50*/  IMAD R9, R30.reuse, c[0x0][0x1bc], R9 ;  /* 0x00006f001e097a24 */ /* 0x040fe200078e0209 */
[----:B------:R-:W-:Y:S01]  /*0a60*/  UIMAD.WIDE.U32 UR10, UR6, 0x40, URZ ;  /* 0x00000040060a78a5 */ /* 0x000fe2000f8e003f */
[----:B------:R-:W-:Y:S01]  /*0a70*/  IMAD R8, R3, 0x80, R8 ;  /* 0x0000008003087824 */ /* 0x000fe200078e0208 */
[----:B--2---:R-:W-:Y:S01]  /*0a80*/  SEL R7, R5, RZ, !P0 ;  /* 0x000000ff05077207 */ /* 0x004fe20004000000 */
[----:B------:R-:W-:Y:S01]  /*0a90*/  IMAD.WIDE.U32 R10, R30, c[0x0][0x1b8], R10 ;  /* 0x00006e001e0a7a25 */ /* 0x000fe200078e000a */
[----:B------:R-:W-:-:S02]  /*0aa0*/  USHF.L.U32 UR8, UR7, 0x6, URZ ;  /* 0x0000000607087899 */ /* 0x000fc4000800063f */
[----:B------:R-:W-:Y:S01]  /*0ab0*/  MOV R4, R8 ;  /* 0x0000000800047202 */ /* 0x000fe20000000f00 */
[----:B------:R-:W-:Y:S01]  /*0ac0*/  IMAD R7, R7, c[0x0][0x1c0], RZ ;  /* 0x0000700007077a24 */ /* 0x000fe200078e02ff */
[----:B------:R-:W-:Y:S01]  /*0ad0*/  UIADD3 UR8, UR11, UR8, URZ ;  /* 0x000000080b087290 */ /* 0x000fe2000fffe03f */
[----:B------:R-:W-:Y:S01]  /*0ae0*/  IMAD.IADD R11, R11, 0x1, R9 ;  /* 0x000000010b0b7824 */ /* 0x000fe200078e0209 */
[----:B------:R-:W-:Y:S01]  /*0af0*/  SHF.R.S32.HI R9, RZ, 0x1f, R33 ;  /* 0x0000001fff097819 */ /* 0x000fe20000011421 */
[----:B------:R-:W-:Y:S01]  /*0b00*/  IMAD R18, R2, c[0x0][0x1c4], R7 ;  /* 0x0000710002127a24 */ /* 0x000fe200078e0207 */
[----:B------:R-:W-:Y:S01]  /*0b10*/  BAR.SYNC.DEFER_BLOCKING 0x0 ;  /* 0x0000000000007b1d */ /* 0x000fe20000010000 */
[----:B------:R-:W-:Y:S01]  /*0b20*/  @P3 IMAD.HI.U32 R7, R8, c[0x0][0x2c8], RZ ;  /* 0x0000b20008073a27 */ /* 0x000fe200078e00ff */
[----:B------:R-:W-:-:S03]  /*0b30*/  IADD3 R33, P0, R33, R32, RZ ;  /* 0x0000002021217210 */ /* 0x000fc60007f1e0ff */
[----:B------:R-:W-:Y:S01]  /*0b40*/  IMAD.WIDE.U32 R10, R2, c[0x0][0x1c0], R10 ;  /* 0x00007000020a7a25 */ /* 0x000fe200078e000a */
[----:B------:R-:W-:Y:S02]  /*0b50*/  @P3 SHF.R.U32.HI R4, RZ, c[0x0][0x2cc], R7 ;  /* 0x0000b300ff043a19 */ /* 0x000fe40000011607 */
[----:B------:R-:W-:Y:S01]  /*0b60*/  LEA.HI.X.SX32 R36, R32, R9, 0x1, P0 ;  /* 0x0000000920247211 */ /* 0x000fe200000f0eff */
[----:B------:R-:W-:Y:S01]  /*0b70*/  IMAD.IADD R19, R11, 0x1, R18 ;  /* 0x000000010b137824 */ /* 0x000fe200078e0212 */
[----:B------:R-:W-:Y:S01]  /*0b80*/  SHF.R.S32.HI R13, RZ, 0x1f, R4 ;  /* 0x0000001fff0d7819 */ /* 0x000fe20000011404 */
[----:B------:R-:W-:Y:S02]  /*0b90*/  IMAD.MOV.U32 R18, RZ, RZ, R10 ;  /* 0x000000ffff127224 */ /* 0x000fe400078e000a */
[----:B------:R-:W-:Y:S02]  /*0ba0*/  IMAD.MOV R11, RZ, RZ, -R4 ;  /* 0x000000ffff0b7224 */ /* 0x000fe400078e0a04 */
[----:B------:R-:W-:-:S02]  /*0bb0*/  IMAD R13, R13, c[0x0][0x1b0], RZ ;  /* 0x00006c000d0d7a24 */ /* 0x000fc400078e02ff */
[----:B------:R-:W-:-:S04]  /*0bc0*/  IMAD.WIDE.U32 R18, R4, c[0x0][0x1b0], R18 ;  /* 0x00006c0004127a25 */ /* 0x000fc800078e0012 */
[----:B------:R-:W-:Y:S02]  /*0bd0*/  IMAD R13, R4, c[0x0][0x1b4], R13 ;  /* 0x00006d00040d7a24 */ /* 0x000fe400078e020d */
[----:B------:R-:W-:Y:S02]  /*0be0*/  IMAD R8, R11, c[0x0][0x2c4], R8 ;  /* 0x0000b1000b087a24 */ /* 0x000fe400078e0208 */
[----:B------:R-:W-:Y:S01]  /*0bf0*/  IMAD R10, R3, 0x80, R32 ;  /* 0x00000080030a7824 */ /* 0x000fe200078e0220 */
[----:B------:R-:W-:Y:S01]  /*0c00*/  IADD3 R19, R19, R13, RZ ;  /* 0x0000000d13137210 */ /* 0x000fe20007ffe0ff */
[----:B------:R-:W-:Y:S01]  /*0c10*/  IMAD R7, R0, c[0x0][0x2c4], RZ ;  /* 0x0000b10000077a24 */ /* 0x000fe200078e02ff */
[----:B------:R-:W-:Y:S01]  /*0c20*/  SHF.R.S32.HI R13, RZ, 0x1f, R8 ;  /* 0x0000001fff0d7819 */ /* 0x000fe20000011408 */
[----:B------:R-:W-:Y:S01]  /*0c30*/  IMAD.U32 R0, RZ, RZ, UR15 ;  /* 0x0000000fff007e24 */ /* 0x000fe2000f8e00ff */
[----:B------:R-:W-:Y:S01]  /*0c40*/  IADD3 R3, -R32, UR19, RZ ;  /* 0x0000001320037c10 */ /* 0x000fe2000fffe1ff */
[----:B------:R-:W-:Y:S01]  /*0c50*/  IMAD.SHL.U32 R34, R29, 0x8, RZ ;  /* 0x000000081d227824 */ /* 0x000fe200078e00ff */
[C---:B------:R-:W-:Y:S01]  /*0c60*/  IADD3 R2, R10.reuse, 0x20, RZ ;  /* 0x000000200a027810 */ /* 0x040fe20007ffe0ff */
[----:B------:R-:W-:Y:S01]  /*0c70*/  IMAD R13, R13, c[0x0][0x1a8], RZ ;  /* 0x00006a000d0d7a24 */ /* 0x000fe200078e02ff */
[-C--:B------:R-:W-:Y:S01]  /*0c80*/  ISETP.GE.AND P5, PT, R10, R7.reuse, PT ;  /* 0x000000070a00720c */ /* 0x080fe20003fa6270 */
[----:B------:R-:W-:Y:S01]  /*0c90*/  IMAD R3, R0, -0x80, R3 ;  /* 0xffffff8000037824 */ /* 0x000fe200078e0203 */
[-C--:B------:R-:W-:Y:S01]  /*0ca0*/  ISETP.GE.AND P3, PT, R2, R7.reuse, PT ;  /* 0x000000070200720c */ /* 0x080fe20003f66270 */
[----:B------:R-:W-:Y:S01]  /*0cb0*/  IMAD R13, R8, c[0x0][0x1ac], R13 ;  /* 0x00006b00080d7a24 */ /* 0x000fe200078e020d */
[----:B------:R-:W-:Y:S01]  /*0cc0*/  IADD3 R0, R10, 0x40, RZ ;  /* 0x000000400a007810 */ /* 0x000fe20007ffe0ff */
[----:B------:R-:W-:Y:S01]  /*0cd0*/  IMAD R2, R36, c[0x0][0x1e0], RZ ;  /* 0x0000780024027a24 */ /* 0x000fe200078e02ff */
[----:B------:R-:W-:Y:S01]  /*0ce0*/  SHF.R.S32.HI R35, RZ, 0x1f, R34 ;  /* 0x0000001fff237819 */ /* 0x000fe20000011422 */
[----:B------:R-:W-:Y:S01]  /*0cf0*/  IMAD.WIDE.U32 R8, R8, c[0x0][0x1a8], R18 ;  /* 0x00006a0008087a25 */ /* 0x000fe200078e0012 */
[----:B------:R-:W-:-:S02]  /*0d00*/  ISETP.GE.AND P4, PT, R0, R7, PT ;  /* 0x000000070000720c */ /* 0x000fc40003f86270 */
[----:B------:R-:W-:Y:S01]  /*0d10*/  IADD3 R10, R10, 0x60, RZ ;  /* 0x000000600a0a7810 */ /* 0x000fe20007ffe0ff */
[----:B------:R-:W-:Y:S01]  /*0d20*/  IMAD R15, R33, c[0x0][0x1e4], R2 ;  /* 0x00007900210f7a24 */ /* 0x000fe200078e0202 */
[----:B------:R-:W-:Y:S01]  /*0d30*/  LEA R2, P0, R8, c[0x0][0x160], 0x1 ;  /* 0x0000580008027a11 */ /* 0x000fe200078008ff */
[----:B------:R-:W-:Y:S01]  /*0d40*/  IMAD.IADD R0, R9, 0x1, R13 ;  /* 0x0000000109007824 */ /* 0x000fe200078e020d */
[----:B------:R-:W-:Y:S01]  /*0d50*/  ISETP.GE.AND P6, PT, R34, c[0x0][0x198], PT ;  /* 0x0000660022007a0c */ /* 0x000fe20003fc6270 */
[----:B------:R-:W-:Y:S02]  /*0d60*/  IMAD.SHL.U32 R11, R32, 0x40, RZ ;  /* 0x00000040200b7824 */ /* 0x000fe400078e00ff */
[----:B------:R-:W-:Y:S01]  /*0d70*/  IMAD.WIDE.U32 R16, R33, c[0x0][0x1e0], R34 ;  /* 0x0000780021107a25 */ /* 0x000fe200078e0022 */
[----:B------:R-:W-:Y:S01]  /*0d80*/  LEA.HI.X R0, R8, c[0x0][0x164], R0, 0x1, P0 ;  /* 0x0000590008007a11 */ /* 0x000fe200000f0c00 */
[----:B------:R-:W-:Y:S01]  /*0d90*/  SHFL.IDX PT, R14, R2, RZ, 0x181f ;  /* 0x00181fff020e7589 */ /* 0x000fe200000e0000 */
[----:B------:R-:W-:Y:S01]  /*0da0*/  LOP3.LUT R11, R11, 0x1c0, RZ, 0xc0, !PT ;  /* 0x000001c00b0b7812 */ /* 0x000fe200078ec0ff */
[----:B------:R-:W-:Y:S01]  /*0db0*/  IMAD.IADD R17, R17, 0x1, R15 ;  /* 0x0000000111117824 */ /* 0x000fe200078e020f */
[----:B------:R-:W-:Y:S01]  /*0dc0*/  ISETP.GE.AND P0, PT, R10, R7, PT ;  /* 0x000000070a00720c */ /* 0x000fe20003f06270 */
[----:B------:R-:W1:Y:S01]  /*0dd0*/  SHFL.IDX PT, R15, R0, RZ, 0x181f ;  /* 0x00181fff000f7589 */ /* 0x000e6200000e0000 */
[----:B------:R-:W-:Y:S01]  /*0de0*/  LOP3.LUT R4, R11, 0x38, R34, 0xf8, !PT ;  /* 0x000000380b047812 */ /* 0x000fe200078ef822 */
[----:B------:R-:W-:Y:S01]  /*0df0*/  IMAD R9, R31, c[0x0][0x1e8], RZ ;  /* 0x00007a001f097a24 */ /* 0x000fe200078e02ff */
[----:B------:R-:W-:Y:S01]  /*0e00*/  SHF.R.U32.HI R11, RZ, 0x3, R11 ;  /* 0x00000003ff0b7819 */ /* 0x000fe2000001160b */
[----:B------:R-:W2:Y:S01]  /*0e10*/  SHFL.IDX PT, R8, R2, 0x1, 0x181f ;  /* 0x00381f0002087f89 */ /* 0x000ea200000e0000 */
[----:B------:R-:W-:-:S02]  /*0e20*/  IMAD.SHL.U32 R12, R12, 0x8, RZ ;  /* 0x000000080c0c7824 */ /* 0x000fc400078e00ff */
[----:B------:R-:W-:Y:S01]  /*0e30*/  LOP3.LUT R11, R4, R11, RZ, 0x3c, !PT ;  /* 0x0000000b040b7212 */ /* 0x000fe200078e3cff */
[----:B------:R-:W-:Y:S01]  /*0e40*/  IMAD R246, R30, c[0x0][0x1ec], R9 ;  /* 0x00007b001ef67a24 */ /* 0x000fe200078e0209 */
[----:B------:R-:W-:Y:S01]  /*0e50*/  IADD3 R4, R34, 0x40, RZ ;  /* 0x0000004022047810 */ /* 0x000fe20007ffe0ff */
[----:B------:R-:W4:Y:S01]  /*0e60*/  SHFL.IDX PT, R9, R0, 0x1, 0x181f ;  /* 0x00381f0000097f89 */ /* 0x000f2200000e0000 */
[----:B------:R-:W-:Y:S01]  /*0e70*/  LOP3.LUT R11, R11, 0xfffffe00, R12, 0xf8, !PT ;  /* 0xfffffe000b0b7812 */ /* 0x000fe200078ef80c */
[----:B------:R-:W-:Y:S01]  /*0e80*/  IMAD.WIDE.U32 R16, R30, c[0x0][0x1e8], R16 ;  /* 0x00007a001e107a25 */ /* 0x000fe200078e0010 */
[----:B------:R-:W-:Y:S01]  /*0e90*/  @!P5 SHF.R.S32.HI R7, RZ, 0x1f, R4 ;  /* 0x0000001fff07d819 */ /* 0x000fe20000011404 */
[----:B------:R-:W5:Y:S02]  /*0ea0*/  SHFL.IDX PT, R20, R2, 0x2, 0x181f ;  /* 0x00581f0002147f89 */ /* 0x000f6400000e0000 */
[----:B------:R-:W-:Y:S01]  /*0eb0*/  IMAD.SHL.U32 R243, R11, 0x2, RZ ;  /* 0x000000020bf37824 */ /* 0x000fe200078e00ff */
[----:B------:R-:W-:Y:S01]  /*0ec0*/  IADD3 R247, R17, R246, RZ ;  /* 0x000000f611f77210 */ /* 0x000fe20007ffe0ff */
[----:B------:R-:W1:Y:S01]  /*0ed0*/  SHFL.IDX PT, R21, R0, 0x2, 0x181f ;  /* 0x00581f0000157f89 */ /* 0x000e6200000e0000 */
[----:B------:R-:W-:-:S02]  /*0ee0*/  IMAD.MOV.U32 R246, RZ, RZ, R16 ;  /* 0x000000fffff67224 */ /* 0x000fc400078e0010 */
[----:B------:R-:W-:Y:S01]  /*0ef0*/  IMAD R31, R31, c[0x0][0x210], RZ ;  /* 0x000084001f1f7a24 */ /* 0x000fe200078e02ff */
[----:B------:R-:W1:Y:S03]  /*0f00*/  SHFL.IDX PT, R10, R2, 0x3, 0x181f ;  /* 0x00781f00020a7f89 */ /* 0x000e6600000e0000 */
[----:B------:R-:W-:Y:S01]  /*0f10*/  IMAD R31, R30, c[0x0][0x214], R31 ;  /* 0x000085001e1f7a24 */ /* 0x000fe200078e021f */
[----:B------:R1:W1:Y:S01]  /*0f20*/  SHFL.IDX PT, R11, R0, 0x3, 0x181f ;  /* 0x00781f00000b7f89 */ /* 0x00026200000e0000 */
[--C-:B---3--:R-:W-:Y:S01]  /*0f30*/  @P1 SHF.R.S32.HI R13, RZ, 0x1f, R6.reuse ;  /* 0x0000001fff0d1819 */ /* 0x108fe20000011406 */
[----:B------:R-:W-:Y:S01]  /*0f40*/  @!P1 IMAD.MOV.U32 R13, RZ, RZ, R5 ;  /* 0x000000ffff0d9224 */ /* 0x000fe200078e0005 */
[----:B------:R-:W-:Y:S01]  /*0f50*/  @!P5 LEA.HI R5, R7, R4, RZ, 0x3 ;  /* 0x000000040705d211 */ /* 0x000fe200078f18ff */
[----:B------:R-:W-:Y:S01]  /*0f60*/  @P1 IMAD.MOV.U32 R12, RZ, RZ, R6 ;  /* 0x000000ffff0c1224 */ /* 0x000fe200078e0006 */
[----:B------:R-:W-:Y:S01]  /*0f70*/  @!P3 SHF.R.S32.HI R7, RZ, 0x1f, R4 ;  /* 0x0000001fff07b819 */ /* 0x000fe20000011404 */
[----:B------:R-:W-:Y:S01]  /*0f80*/  @!P1 IMAD.MOV.U32 R12, RZ, RZ, R244 ;  /* 0x000000ffff0c9224 */ /* 0x000fe200078e00f4 */
[----:B------:R-:W-:-:S02]  /*0f90*/  @!P5 LOP3.LUT R5, R5, 0xfffffff8, RZ, 0xc0, !PT ;  /* 0xfffffff80505d812 */ /* 0x000fc400078ec0ff */
[----:B------:R-:W-:Y:S02]  /*0fa0*/  ISETP.GE.AND P1, PT, R4, c[0x0][0x198], PT ;  /* 0x0000660004007a0c */ /* 0x000fe40003f26270 */
[----:B------:R-:W-:Y:S02]  /*0fb0*/  SEL R250, R12, RZ, !P2 ;  /* 0x000000ff0cfa7207 */ /* 0x000fe40005000000 */
[----:B------:R-:W-:Y:S01]  /*0fc0*/  SEL R28, R13, RZ, !P2 ;  /* 0x000000ff0d1c7207 */ /* 0x000fe20005000000 */
[----:B-1----:R-:W-:Y:S01]  /*0fd0*/  @!P5 IMAD.WIDE R12, R5, 0x2, R14 ;  /* 0x00000002050cd825 */ /* 0x002fe200078e020e */
[----:B------:R-:W-:Y:S02]  /*0fe0*/  @!P3 LEA.HI R7, R7, R4, RZ, 0x3 ;  /* 0x000000040707b211 */ /* 0x000fe400078f18ff */
[----:B------:R-:W-:Y:S01]  /*0ff0*/  @!P5 LEA R6, P2, R34, R14, 0x1 ;  /* 0x0000000e2206d211 */ /* 0x000fe200078408ff */
[----:B------:R-:W-:Y:S01]  /*1000*/  IMAD R249, R28, c[0x0][0x1f0], RZ ;  /* 0x00007c001cf97a24 */ /* 0x000fe200078e02ff */
[----:B------:R-:W-:Y:S01]  /*1010*/  @!P3 LOP3.LUT R5, R7, 0xfffffff8, RZ, 0xc0, !PT ;  /* 0xfffffff80705b812 */ /* 0x000fe200078ec0ff */
[----:B------:R-:W-:Y:S01]  /*1020*/  IMAD.WIDE.U32 R246, R250, c[0x0][0x1f0], R246 ;  /* 0x00007c00faf67a25 */ /* 0x000fe200078e00f6 */
[----:B------:R-:W-:-:S02]  /*1030*/  @!P5 LEA.HI.X R7, R34, R15, R35, 0x1, P2 ;  /* 0x0000000f2207d211 */ /* 0x000fc400010f0c23 */
[----:B--2---:R-:W-:Y:S01]  /*1040*/  @!P3 LEA R16, P2, R34, R8, 0x1 ;  /* 0x000000082210b211 */ /* 0x004fe200078408ff */
[----:B------:R-:W-:Y:S02]  /*1050*/  IMAD R249, R250, c[0x0][0x1f4], R249 ;  /* 0x00007d00faf97a24 */ /* 0x000fe400078e02f9 */
[----:B------:R1:W-:Y:S01]  /*1060*/  @!P5 LDGSTS.E.BYPASS.LTC128B.128 [R243+0x100], [R6.64], !P6 ;  /* 0x0010000006f3dfae */ /* 0x0003e2000f101d50 */
[----:B----4-:R-:W-:Y:S01]  /*1070*/  @!P3 IMAD.WIDE R14, R5, 0x2, R8 ;  /* 0x00000002050eb825 */ /* 0x010fe200078e0208 */
[C---:B------:R-:W-:Y:S02]  /*1080*/  @!P3 LEA.HI.X R17, R34.reuse, R9, R35, 0x1, P2 ;  /* 0x000000092211b211 */ /* 0x040fe400010f0c23 */
[----:B------:R2:W-:Y:S01]  /*1090*/  @!P5 LDGSTS.E.BYPASS.LTC128B.128 [R243+0x4100], [R12.64], !P1 ;  /* 0x041000000cf3dfae */ /* 0x0005e2000c901d50 */
[----:B------:R-:W-:Y:S01]  /*10a0*/  ISETP.GE.AND P5, PT, R3, 0x21, PT ;  /* 0x000000210300780c */ /* 0x000fe20003fa6270 */
[----:B------:R-:W-:Y:S01]  /*10b0*/  IMAD.IADD R249, R247, 0x1, R249 ;  /* 0x00000001f7f97824 */ /* 0x000fe200078e02f9 */
[----:B------:R-:W-:Y:S01]  /*10c0*/  MOV R9, UR15 ;  /* 0x0000000f00097c02 */ /* 0x000fe20008000f00 */
[----:B------:R-:W-:Y:S01]  /*10d0*/  IMAD.MOV.U32 R248, RZ, RZ, R246 ;  /* 0x000000fffff87224 */ /* 0x000fe200078e00f6 */
[C---:B-----5:R-:W-:Y:S01]  /*10e0*/  @!P4 LEA R18, P2, R34.reuse, R20, 0x1 ;  /* 0x000000142212c211 */ /* 0x060fe200078408ff */
[----:B------:R-:W-:Y:S01]  /*10f0*/  IMAD.U32 R5, RZ, RZ, UR6 ;  /* 0x00000006ff057e24 */ /* 0x000fe2000f8e00ff */
[----:B------:R3:W-:Y:S01]  /*1100*/  @!P3 LDGSTS.E.BYPASS.LTC128B.128 [R243+0x1100], [R16.64], !P6 ;  /* 0x0110000010f3bfae */ /* 0x0007e2000f101d50 */
[----:B------:R-:W-:Y:S01]  /*1110*/  IMAD.WIDE.U32 R8, R9, UR21, R248 ;  /* 0x0000001509087c25 */ /* 0x000fe2000f8e00f8 */
[----:B------:R-:W-:-:S02]  /*1120*/  @!P4 LEA.HI.X R19, R34, R21, R35, 0x1, P2 ;  /* 0x000000152213c211 */ /* 0x000fc400010f0c23 */
[----:B------:R4:W-:Y:S01]  /*1130*/  @!P3 LDGSTS.E.BYPASS.LTC128B.128 [R243+0x5100], [R14.64], !P1 ;  /* 0x051000000ef3bfae */ /* 0x0009e2000c901d50 */
[----:B------:R-:W-:Y:S02]  /*1140*/  IMAD R245, R28, c[0x0][0x218], RZ ;  /* 0x000086001cf57a24 */ /* 0x000fe400078e02ff */
[----:B------:R-:W-:Y:S01]  /*1150*/  @P5 LEA R5, P2, R5, R8, 0x5 ;  /* 0x0000000805055211 */ /* 0x000fe200078428ff */
[----:B------:R5:W-:Y:S01]  /*1160*/  @!P4 LDGSTS.E.BYPASS.LTC128B.128 [R243+0x2100], [R18.64], !P6 ;  /* 0x0210000012f3cfae */ /* 0x000be2000f101d50 */
[----:B------:R-:W-:Y:S02]  /*1170*/  IMAD R245, R250, c[0x0][0x21c], R245 ;  /* 0x00008700faf57a24 */ /* 0x000fe400078e02f5 */
[----:B-1----:R-:W-:Y:S01]  /*1180*/  IMAD.U32 R7, RZ, RZ, UR7 ;  /* 0x00000007ff077e24 */ /* 0x002fe2000f8e00ff */
[CC--:B------:R-:W-:Y:S02]  /*1190*/  LEA.HI R6, R113.reuse, R112.reuse, RZ, 0x4 ;  /* 0x0000007071067211 */ /* 0x0c0fe400078f20ff */
[----:B------:R-:W-:Y:S01]  /*11a0*/  LEA.HI R113, R113, R112, RZ, 0x5 ;  /* 0x0000007071717211 */ /* 0x000fe200078f28ff */
[----:B--2---:R-:W-:Y:S01]  /*11b0*/  IMAD.U32 R12, RZ, RZ, UR6 ;  /* 0x00000006ff0c7e24 */ /* 0x004fe2000f8e00ff */
[----:B------:R-:W-:-:S04]  /*11c0*/  @!P4 SHF.R.S32.HI R13, RZ, 0x1f, R4 ;  /* 0x0000001fff0dc819 */ /* 0x000fc80000011404 */
[----:B------:R-:W-:Y:S02]  /*11d0*/  @!P4 LEA.HI R0, R13, R4, RZ, 0x3 ;  /* 0x000000040d00c211 */ /* 0x000fe400078f18ff */
[----:B------:R-:W-:Y:S02]  /*11e0*/  IADD3 R13, R9, UR4, RZ ;  /* 0x00000004090d7c10 */ /* 0x000fe4000fffe0ff */
[----:B------:R-:W-:Y:S02]  /*11f0*/  @!P4 LOP3.LUT R0, R0, 0xfffffff8, RZ, 0xc0, !PT ;  /* 0xfffffff80000c812 */ /* 0x000fe400078ec0ff */
[----:B---3--:R-:W-:Y:S02]  /*1200*/  @!P0 LEA R16, P3, R34, R10, 0x1 ;  /* 0x0000000a22108211 */ /* 0x008fe400078608ff */
[----:B------:R-:W-:Y:S01]  /*1210*/  @P5 LEA.HI.X R2, R12, R13, R7, 0x5, P2 ;  /* 0x0000000d0c025211 */ /* 0x000fe200010f2c07 */
[----:B------:R-:W-:Y:S01]  /*1220*/  @!P4 IMAD.WIDE R20, R0, 0x2, R20 ;  /* 0x000000020014c825 */ /* 0x000fe200078e0214 */
[----:B----4-:R-:W-:-:S02]  /*1230*/  @P5 LEA R14, P2, R5, c[0x0][0x1c8], 0x1 ;  /* 0x00007200050e5a11 */ /* 0x010fc400078408ff */
[----:B------:R-:W-:Y:S02]  /*1240*/  @!P0 LEA.HI.X R17, R34, R11, R35, 0x1, P3 ;  /* 0x0000000b22118211 */ /* 0x000fe400018f0c23 */
[----:B------:R-:W-:Y:S01]  /*1250*/  @!P0 SHF.R.S32.HI R9, RZ, 0x1f, R4 ;  /* 0x0000001fff098819 */ /* 0x000fe20000011404 */
[----:B------:R1:W-:Y:S01]  /*1260*/  @!P4 LDGSTS.E.BYPASS.LTC128B.128 [R243+0x6100], [R20.64], !P1 ;  /* 0x0610000014f3cfae */ /* 0x0003e2000c901d50 */
[----:B------:R-:W-:Y:S02]  /*1270*/  @P5 LEA.HI.X R15, R5, c[0x0][0x1cc], R2, 0x1, P2 ;  /* 0x00007300050f5a11 */ /* 0x000fe400010f0c02 */
[----:B------:R-:W-:Y:S01]  /*1280*/  LOP3.LUT R5, R6, 0xfffffff0, RZ, 0xc0, !PT ;  /* 0xfffffff006057812 */ /* 0x000fe200078ec0ff */
[----:B------:R2:W-:Y:S01]  /*1290*/  @!P0 LDGSTS.E.BYPASS.LTC128B.128 [R243+0x3100], [R16.64], !P6 ;  /* 0x0310000010f38fae */ /* 0x0005e2000f101d50 */
[----:B------:R-:W-:Y:S02]  /*12a0*/  @!P0 LEA.HI R2, R9, R4, RZ, 0x3 ;  /* 0x0000000409028211 */ /* 0x000fe400078f18ff */
[----:B------:R-:W-:-:S02]  /*12b0*/  IADD3 R5, -R5, R112, RZ ;  /* 0x0000007005057210 */ /* 0x000fc40007ffe1ff */
[C---:B------:R-:W-:Y:S02]  /*12c0*/  ISETP.GE.AND P6, PT, R3.reuse, 0x1, PT ;  /* 0x000000010300780c */ /* 0x040fe40003fc6270 */
[----:B------:R-:W-:Y:S02]  /*12d0*/  @!P0 LOP3.LUT R2, R2, 0xfffffff8, RZ, 0xc0, !PT ;  /* 0xfffffff802028812 */ /* 0x000fe400078ec0ff */
[----:B------:R-:W-:Y:S02]  /*12e0*/  SHF.R.S32.HI R7, RZ, 0x4, R6 ;  /* 0x00000004ff077819 */ /* 0x000fe40000011406 */
[----:B------:R-:W-:Y:S02]  /*12f0*/  SHF.R.S32.HI R0, RZ, 0x1f, R5 ;  /* 0x0000001fff007819 */ /* 0x000fe40000011405 */
[----:B------:R-:W-:Y:S02]  /*1300*/  ISETP.GE.AND P4, PT, R3, 0x41, PT ;  /* 0x000000410300780c */ /* 0x000fe40003f86270 */
[----:B------:R-:W-:-:S02]  /*1310*/  LEA.HI R6, R6, R7, RZ, 0x1 ;  /* 0x0000000706067211 */ /* 0x000fc400078f08ff */
[----:B------:R-:W-:Y:S01]  /*1320*/  ISETP.GE.AND P2, PT, R3, 0x61, PT ;  /* 0x000000610300780c */ /* 0x000fe20003f46270 */
[----:B------:R-:W-:Y:S01]  /*1330*/  IMAD.U32 R3, RZ, RZ, UR6 ;  /* 0x00000006ff037e24 */ /* 0x000fe2000f8e00ff */
[----:B------:R-:W-:Y:S02]  /*1340*/  LEA.HI R0, R0, R5, RZ, 0x3 ;  /* 0x0000000500007211 */ /* 0x000fe400078f18ff */
[----:B------:R-:W-:Y:S02]  /*1350*/  LOP3.LUT R12, R6, 0xfffffffe, RZ, 0xc0, !PT ;  /* 0xfffffffe060c7812 */ /* 0x000fe400078ec0ff */
[----:B------:R-:W-:Y:S02]  /*1360*/  LOP3.LUT R6, R0, 0xfffffff8, RZ, 0xc0, !PT ;  /* 0xfffffff800067812 */ /* 0x000fe400078ec0ff */
[----:B------:R-:W-:Y:S01]  /*1370*/  ISETP.GE.AND P3, PT, R34, c[0x0][0x1d4], PT ;  /* 0x0000750022007a0c */ /* 0x000fe20003f66270 */
[----:B------:R-:W-:Y:S02]  /*1380*/  IMAD.IADD R242, R7, 0x1, -R12 ;  /* 0x0000000107f27824 */ /* 0x000fe400078e0a0c */
[----:B--2---:R-:W-:-:S02]  /*1390*/  @!P0 IMAD.WIDE R16, R2, 0x2, R10 ;  /* 0x0000000202108825 */ /* 0x004fc400078e020a */
[----:B------:R-:W-:Y:S01]  /*13a0*/  VOTEU.ANY UP0, P2 ;  /* 0x00000000003f7886 */ /* 0x000fe20001000100 */
[----:B------:R-:W-:Y:S01]  /*13b0*/  @P2 MOV R12, R8 ;  /* 0x00000008000c2202 */ /* 0x000fe20000000f00 */
[----:B------:R-:W-:Y:S01]  /*13c0*/  IMAD.IADD R6, R5, 0x1, -R6 ;  /* 0x0000000105067824 */ /* 0x000fe200078e0a06 */
[----:B------:R2:W-:Y:S01]  /*13d0*/  @!P0 LDGSTS.E.BYPASS.LTC128B.128 [R243+0x7100], [R16.64], !P1 ;  /* 0x0710000010f38fae */ /* 0x0005e2000c901d50 */
[----:B------:R-:W-:Y:S01]  /*13e0*/  @P6 LEA R10, P0, R8, c[0x0][0x1c8], 0x1 ;  /* 0x00007200080a6a11 */ /* 0x000fe200078008ff */
[----:B------:R-:W-:Y:S01]  /*13f0*/  IMAD.SHL.U32 R5, R242, 0x8, RZ ;  /* 0x00000008f2057824 */ /* 0x000fe200078e00ff */
[----:B------:R-:W-:Y:S01]  /*1400*/  @UP0 UIMAD UR4, UR7, 0x60, URZ ;  /* 0x00000060070408a4 */ /* 0x000fe2000f8e023f */
[----:B------:R-:W-:Y:S01]  /*1410*/  IMAD.SHL.U32 R7, R6, 0x40, RZ ;  /* 0x0000004006077824 */ /* 0x000fe200078e00ff */
[C---:B------:R-:W-:Y:S01]  /*1420*/  @P6 LEA.HI.X R11, R8.reuse, c[0x0][0x1cc], R13, 0x1, P0 ;  /* 0x00007300080b6a11 */ /* 0x040fe200000f0c0d */
[----:B------:R-:W0:Y:S01]  /*1430*/  LDGDEPBAR ;  /* 0x00000000000079af */ /* 0x000e220000000000 */
[----:B------:R-:W-:Y:S01]  /*1440*/  @P4 IADD3 R2, P0, R8, UR10, RZ ;  /* 0x0000000a08024c10 */ /* 0x000fe2000ff1e0ff */
[----:B------:R-:W-:Y:S01]  /*1450*/  IMAD.WIDE.U32 R34, R33, c[0x0][0x208], R34 ;  /* 0x0000820021227a25 */ /* 0x000fe200078e0022 */
[----:B------:R-:W-:Y:S01]  /*1460*/  LOP3.LUT R8, R7, 0x1c0, RZ, 0xc0, !PT ;  /* 0x000001c007087812 */ /* 0x000fe200078ec0ff */
[----:B------:R3:W-:Y:S01]  /*1470*/  @P6 LDGSTS.E.BYPASS.LTC128B.128 [R243+0x8100], [R10.64], !P3 ;  /* 0x081000000af36fae */ /* 0x0007e2000d901d50 */
[----:B------:R-:W-:Y:S01]  /*1480*/  @P4 IADD3.X R9, R13, UR8, RZ, P0, !PT ;  /* 0x000000080d094c10 */ /* 0x000fe200087fe4ff */
[----:B------:R-:W-:Y:S01]  /*1490*/  @P2 IMAD.WIDE.U32 R12, R3, 0x60, R12 ;  /* 0x00000060030c2825 */ /* 0x000fe200078e000c */
[----:B------:R-:W-:-:S03]  /*14a0*/  ISETP.GE.AND P0, PT, R4, c[0x0][0x1d4], PT ;  /* 0x0000750004007a0c */ /* 0x000fc60003f06270 */
[----:B------:R-:W-:Y:S01]  /*14b0*/  IMAD.SHL.U32 R7, R0, 0x40, RZ ;  /* 0x0000004000077824 */ /* 0x000fe200078e00ff */
[----:B------:R-:W-:Y:S01]  /*14c0*/  @P2 IADD3 R3, R13, UR4, RZ ;  /* 0x000000040d032c10 */ /* 0x000fe2000fffe0ff */
[----:B------:R-:W-:Y:S02]  /*14d0*/  ULDC.64 UR4, c[0x0][0x208] ;  /* 0x0000820000047ab9 */ /* 0x000fe40000000a00 */
[----:B------:R-:W-:Y:S02]  /*14e0*/  UIMAD UR9, UR9, UR4, URZ ;  /* 0x00000004090972a4 */ /* 0x000fe4000f8e023f */
[----:B------:R-:W-:Y:S02]  /*14f0*/  UIMAD.WIDE.U32 UR12, UR15, UR4, URZ ;  /* 0x000000040f0c72a5 */ /* 0x000fe4000f8e003f */
[----:B------:R-:W-:Y:S02]  /*1500*/  UIMAD UR9, UR15, UR5, UR9 ;  /* 0x000000050f0972a4 */ /* 0x000fe4000f8e0209 */
[----:B------:R3:W-:Y:S01]  /*1510*/  @P6 LDGSTS.E.BYPASS.LTC128B.128 [R243+0xc100], [R10.64+0x80], !P0 ;  /* 0x0c1000800af36fae */ /* 0x0007e2000c101d50 */
[----:B--2---:R-:W-:Y:S01]  /*1520*/  @P4 LEA R16, P1, R2, c[0x0][0x1c8], 0x1 ;  /* 0x0000720002104a11 */ /* 0x004fe200078208ff */
[----:B------:R-:W-:-:S02]  /*1530*/  UIADD3 UR9, UR13, UR9, URZ ;  /* 0x000000090d097290 */ /* 0x000fc4000fffe03f */
[----:B------:R2:W-:Y:S01]  /*1540*/  @P5 LDGSTS.E.BYPASS.LTC128B.128 [R243+0x9100], [R14.64], !P3 ;  /* 0x091000000ef35fae */ /* 0x0005e2000d901d50 */
[----:B------:R-:W-:Y:S01]  /*1550*/  @P4 LEA.HI.X R17, R2, c[0x0][0x1cc], R9, 0x1, P1 ;  /* 0x0000730002114a11 */ /* 0x000fe200008f0c09 */
[----:B------:R-:W-:Y:S01]  /*1560*/  IMAD.SHL.U32 R9, R113, 0x20, RZ ;  /* 0x0000002071097824 */ /* 0x000fe200078e00ff */
[----:B------:R-:W-:Y:S01]  /*1570*/  LOP3.LUT R2, R8, 0x8, R5, 0xf8, !PT ;  /* 0x0000000808027812 */ /* 0x000fe200078ef805 */
[----:B------:R2:W-:Y:S01]  /*1580*/  @P5 LDGSTS.E.BYPASS.LTC128B.128 [R243+0xd100], [R14.64+0x80], !P0 ;  /* 0x0d1000800ef35fae */ /* 0x0005e2000c101d50 */
[----:B------:R-:W-:Y:S01]  /*1590*/  SHF.R.U32.HI R5, RZ, 0x3, R8 ;  /* 0x00000003ff057819 */ /* 0x000fe20000011608 */
[----:B------:R-:W-:Y:S01]  /*15a0*/  IMAD.SHL.U32 R8, R29, 0x40, RZ ;  /* 0x000000401d087824 */ /* 0x000fe200078e00ff */
[----:B------:R-:W-:Y:S01]  /*15b0*/  @P2 LEA R4, P1, R12, c[0x0][0x1c8], 0x1 ;  /* 0x000072000c042a11 */ /* 0x000fe200078208ff */
[----:B------:R5:W-:Y:S01]  /*15c0*/  @P4 LDGSTS.E.BYPASS.LTC128B.128 [R243+0xa100], [R16.64], !P3 ;  /* 0x0a10000010f34fae */ /* 0x000be2000d901d50 */
[----:B------:R-:W-:Y:S01]  /*15d0*/  LOP3.LUT R2, R2, R5, RZ, 0x3c, !PT ;  /* 0x0000000502027212 */ /* 0x000fe200078e3cff */
[----:B------:R-:W-:Y:S01]  /*15e0*/  UIMAD UR15, UR15, -0x80, UR19 ;  /* 0xffffff800f0f78a4 */ /* 0x000fe2000f8e0213 */
[----:B------:R-:W-:Y:S01]  /*15f0*/  @P2 LEA.HI.X R5, R12, c[0x0][0x1cc], R3, 0x1, P1 ;  /* 0x000073000c052a11 */ /* 0x000fe200008f0c03 */
[----:B------:R5:W-:Y:S01]  /*1600*/  @P4 LDGSTS.E.BYPASS.LTC128B.128 [R243+0xe100], [R16.64+0x80], !P0 ;  /* 0x0e10008010f34fae */ /* 0x000be2000c101d50 */
[----:B------:R-:W-:Y:S01]  /*1610*/  IMAD.SHL.U32 R3, R32, 0x8, RZ ;  /* 0x0000000820037824 */ /* 0x000fe200078e00ff */
[----:B------:R-:W-:-:S02]  /*1620*/  LOP3.LUT R8, R8, 0x1c0, RZ, 0xc0, !PT ;  /* 0x000001c008087812 */ /* 0x000fc400078ec0ff */
[----:B------:R4:W-:Y:S01]  /*1630*/  @P2 LDGSTS.E.BYPASS.LTC128B.128 [R243+0xb100], [R4.64], !P3 ;  /* 0x0b10000004f32fae */ /* 0x0009e2000d901d50 */
[----:B------:R-:W-:Y:S01]  /*1640*/  LOP3.LUT R0, R2, 0xfffffe00, R7, 0xf8, !PT ;  /* 0xfffffe0002007812 */ /* 0x000fe200078ef807 */
[----:B------:R-:W-:Y:S01]  /*1650*/  IMAD.MOV.U32 R7, RZ, RZ, 0x10 ;  /* 0x00000010ff077424 */ /* 0x000fe200078e00ff */
[----:B------:R-:W-:Y:S01]  /*1660*/  LOP3.LUT R9, R9, 0x7ffffc00, RZ, 0xc0, !PT ;  /* 0x7ffffc0009097812 */ /* 0x000fe200078ec0ff */
[----:B------:R4:W-:Y:S01]  /*1670*/  @P2 LDGSTS.E.BYPASS.LTC128B.128 [R243+0xf100], [R4.64+0x80], !P0 ;  /* 0x0f10008004f32fae */ /* 0x0009e2000c101d50 */
[----:B------:R-:W-:Y:S02]  /*1680*/  LOP3.LUT R3, R8, 0x8, R3, 0xf8, !PT ;  /* 0x0000000808037812 */ /* 0x000fe400078ef803 */
[----:B------:R-:W-:Y:S01]  /*1690*/  SHF.R.U32.HI R2, RZ, 0x3, R8 ;  /* 0x00000003ff027819 */ /* 0x000fe20000011608 */
[----:B------:R-:W0:Y:S01]  /*16a0*/  LDGDEPBAR ;  /* 0x00000000000079af */ /* 0x000e220000000000 */
[----:B------:R-:W-:Y:S02]  /*16b0*/  R2P PR, R6, 0x6 ;  /* 0x0000000606007804 */ /* 0x000fe40000000000 */
[----:B------:R-:W-:-:S02]  /*16c0*/  IADD3 R6, R0, R9, RZ ;  /* 0x0000000900067210 */ /* 0x000fc40007ffe0ff */
[----:B------:R-:W-:Y:S02]  /*16d0*/  LOP3.LUT R3, R3, R2, RZ, 0x3c, !PT ;  /* 0x0000000203037212 */ /* 0x000fe400078e3cff */
[----:B------:R-:W-:Y:S02]  /*16e0*/  SEL R7, R7, 0xfffffff0, !P1 ;  /* 0xfffffff007077807 */ /* 0x000fe40004800000 */
[----:B------:R-:W-:Y:S01]  /*16f0*/  LEA R2, R6, 0x100, 0x1 ;  /* 0x0000010006027811 */ /* 0x000fe200078e08ff */
[----:B------:R-:W-:Y:S01]  /*1700*/  IMAD R242, R242, 0x200, R3 ;  /* 0x00000200f2f27824 */ /* 0x000fe200078e0203 */
[----:B------:R-:W-:Y:S02]  /*1710*/  SHF.L.U32 R6, R6, 0x1, RZ ;  /* 0x0000000106067819 */ /* 0x000fe400000006ff */
[----:B------:R-:W-:Y:S01]  /*1720*/  LOP3.LUT P1, RZ, R29, 0x2, RZ, 0xc0, !PT ;  /* 0x000000021dff7812 */ /* 0x000fe2000782c0ff */
[----:B------:R-:W-:-:S05]  /*1730*/  IMAD.SHL.U32 R242, R242, 0x2, RZ ;  /* 0x00000002f2f27824 */ /* 0x000fca00078e00ff */
[----:B------:R-:W-:Y:S01]  /*1740*/  IADD3 R241, R242, 0x8120, RZ ;  /* 0x00008120f2f17810 */ /* 0x000fe20007ffe0ff */
[----:B----4-:R-:W-:Y:S01]  /*1750*/  IMAD.MOV.U32 R5, RZ, RZ, 0x20 ;  /* 0x00000020ff057424 */ /* 0x010fe200078e00ff */
[----:B------:R-:W-:-:S04]  /*1760*/  DEPBAR.LE SB0, 0x1 ;  /* 0x000080400000791a */ /* 0x000fc80000000000 */
[----:B------:R-:W-:Y:S01]  /*1770*/  BAR.SYNC.DEFER_BLOCKING 0x0 ;  /* 0x0000000000007b1d */ /* 0x000fe20000010000 */
[----:B------:R-:W-:Y:S01]  /*1780*/  SEL R5, R5, 0xffffffe0, !P2 ;  /* 0xffffffe005057807 */ /* 0x000fe20005000000 */
[----:B------:R-:W-:Y:S01]  /*1790*/  IMAD R4, R7, 0x2, R2 ;  /* 0x0000000207047824 */ /* 0x000fe200078e0202 */
[----:B------:R-:W-:-:S03]  /*17a0*/  LOP3.LUT P2, RZ, R29, 0x4, RZ, 0xc0, !PT ;  /* 0x000000041dff7812 */ /* 0x000fc6000784c0ff */
[C---:B------:R-:W-:Y:S02]  /*17b0*/  IMAD R3, R5.reuse, 0x2, R2 ;  /* 0x0000000205037824 */ /* 0x040fe400078e0202 */
[----:B------:R-:W-:Y:S01]  /*17c0*/  IMAD R2, R5, 0x2, R4 ;  /* 0x0000000205027824 */ /* 0x000fe200078e0204 */
[----:B------:R-:W-:Y:S04]  /*17d0*/  LDSM.16.M88.4 R136, [R6+0x100] ;  /* 0x000100000688783b */ /* 0x000fe80000000200 */
[----:B------:R4:W-:Y:S04]  /*17e0*/  LDSM.16.M88.4 R184, [R6+0x4100] ;  /* 0x0041000006b8783b */ /* 0x0009e80000000200 */
[----:B------:R-:W-:Y:S04]  /*17f0*/  LDSM.16.M88.4 R172, [R4] ;  /* 0x0000000004ac783b */ /* 0x000fe80000000200 */
[----:B------:R1:W-:Y:S04]  /*1800*/  LDSM.16.M88.4 R188, [R4+0x4000] ;  /* 0x0040000004bc783b */ /* 0x0003e80000000200 */
[----:B------:R-:W-:Y:S04]  /*1810*/  LDSM.16.M88.4 R176, [R3] ;  /* 0x0000000003b0783b */ /* 0x000fe80000000200 */
[----:B------:R-:W-:Y:S04]  /*1820*/  LDSM.16.M88.4 R192, [R3+0x4000] ;  /* 0x0040000003c0783b */ /* 0x000fe80000000200 */
[----:B------:R-:W-:Y:S01]  /*1830*/  LDSM.16.M88.4 R180, [R2] ;  /* 0x0000000002b4783b */ /* 0x000fe20000000200 */
[----:B----4-:R-:W-:-:S03]  /*1840*/  IADD3 R6, R242, 0x8100, RZ ;  /* 0x00008100f2067810 */ /* 0x010fc60007ffe0ff */
[----:B------:R4:W-:Y:S01]  /*1850*/  LDSM.16.M88.4 R212, [R2+0x4000] ;  /* 0x0040000002d4783b */ /* 0x0009e20000000200 */
[----:B------:R-:W-:-:S03]  /*1860*/  @P1 IADD3 R241, R6, -0x20, RZ ;  /* 0xffffffe006f11810 */ /* 0x000fc60007ffe0ff */
[----:B------:R-:W-:Y:S01]  /*1870*/  BAR.SYNC.DEFER_BLOCKING 0x0 ;  /* 0x0000000000007b1d */ /* 0x000fe20000010000 */
[----:B-1----:R-:W-:Y:S01]  /*1880*/  IMAD.U32 R4, RZ, RZ, UR9 ;  /* 0x00000009ff047e24 */ /* 0x002fe2000f8e00ff */
[----:B------:R-:W-:Y:S01]  /*1890*/  USHF.L.U32 UR9, UR4, 0x6, URZ ;  /* 0x0000000604097899 */ /* 0x000fe2000800063f */
[C---:B------:R-:W-:Y:S02]  /*18a0*/  IADD3 R235, R241.reuse, 0x800, RZ ;  /* 0x00000800f1eb7810 */ /* 0x040fe40007ffe0ff */
[C---:B------:R-:W-:Y:S01]  /*18b0*/  IADD3 R234, R241.reuse, 0x1000, RZ ;  /* 0x00001000f1ea7810 */ /* 0x040fe20007ffe0ff */
[----:B------:R-:W-:Y:S01]  /*18c0*/  UIADD3 UR14, UP0, UR9, 0x80, URZ ;  /* 0x00000080090e7890 */ /* 0x000fe2000ff1e03f */
[C---:B------:R-:W-:Y:S02]  /*18d0*/  IADD3 R233, R241.reuse, 0x1800, RZ ;  /* 0x00001800f1e97810 */ /* 0x040fe40007ffe0ff */
[C---:B------:R-:W-:Y:S02]  /*18e0*/  IADD3 R232, R241.reuse, 0x2000, RZ ;  /* 0x00002000f1e87810 */ /* 0x040fe40007ffe0ff */
[----:B------:R-:W-:-:S02]  /*18f0*/  IADD3 R231, R241, 0x2800, RZ ;  /* 0x00002800f1e77810 */ /* 0x000fc40007ffe0ff */
[C---:B------:R-:W-:Y:S02]  /*1900*/  IADD3 R230, R241.reuse, 0x3000, RZ ;  /* 0x00003000f1e67810 */ /* 0x040fe40007ffe0ff */
[C---:B------:R-:W-:Y:S01]  /*1910*/  IADD3 R229, R241.reuse, 0x3800, RZ ;  /* 0x00003800f1e57810 */ /* 0x040fe20007ffe0ff */
[----:B----4-:R-:W-:Y:S01]  /*1920*/  IMAD R2, R36, c[0x0][0x208], RZ ;  /* 0x0000820024027a24 */ /* 0x010fe200078e02ff */
[C---:B------:R-:W-:Y:S02]  /*1930*/  IADD3 R227, R241.reuse, 0x4000, RZ ;  /* 0x00004000f1e37810 */ /* 0x040fe40007ffe0ff */
[----:B------:R-:W-:Y:S01]  /*1940*/  IADD3 R226, R241, 0x4800, RZ ;  /* 0x00004800f1e27810 */ /* 0x000fe20007ffe0ff */
[----:B------:R-:W-:Y:S01]  /*1950*/  IMAD R2, R33, c[0x0][0x20c], R2 ;  /* 0x0000830021027a24 */ /* 0x000fe200078e0202 */
[----:B------:R-:W-:-:S04]  /*1960*/  DEPBAR.LE SB0, 0x0 ;  /* 0x000080000000791a */ /* 0x000fc80000000000 */
[----:B------:R-:W-:Y:S01]  /*1970*/  BAR.SYNC.DEFER_BLOCKING 0x0 ;  /* 0x0000000000007b1d */ /* 0x000fe20000010000 */
[----:B------:R-:W-:Y:S01]  /*1980*/  IMAD.IADD R3, R35, 0x1, R2 ;  /* 0x0000000123037824 */ /* 0x000fe200078e0202 */
[C---:B------:R-:W-:Y:S01]  /*1990*/  IADD3 R225, R241.reuse, 0x5000, RZ ;  /* 0x00005000f1e17810 */ /* 0x040fe20007ffe0ff */
[----:B------:R-:W-:Y:S01]  /*19a0*/  IMAD.MOV.U32 R2, RZ, RZ, R34 ;  /* 0x000000ffff027224 */ /* 0x000fe200078e0022 */
[C---:B------:R-:W-:Y:S02]  /*19b0*/  IADD3 R224, R241.reuse, 0x5800, RZ ;  /* 0x00005800f1e07810 */ /* 0x040fe40007ffe0ff */
[C---:B------:R-:W-:Y:S01]  /*19c0*/  IADD3 R223, R241.reuse, 0x6000, RZ ;  /* 0x00006000f1df7810 */ /* 0x040fe20007ffe0ff */
[----:B------:R-:W-:Y:S01]  /*19d0*/  IMAD.WIDE.U32 R2, R30, c[0x0][0x210], R2 ;  /* 0x000084001e027a25 */ /* 0x000fe200078e0002 */
[C---:B------:R-:W-:Y:S02]  /*19e0*/  IADD3 R222, R241.reuse, 0x6800, RZ ;  /* 0x00006800f1de7810 */ /* 0x040fe40007ffe0ff */
[----:B------:R-:W-:-:S02]  /*19f0*/  IADD3 R221, R241, 0x7000, RZ ;  /* 0x00007000f1dd7810 */ /* 0x000fc40007ffe0ff */
[----:B------:R-:W-:Y:S02]  /*1a00*/  IADD3 R3, R3, R31, RZ ;  /* 0x0000001f03037210 */ /* 0x000fe40007ffe0ff */
[----:B------:R-:W-:-:S03]  /*1a10*/  IADD3 R220, R241, 0x7800, RZ ;  /* 0x00007800f1dc7810 */ /* 0x000fc60007ffe0ff */
[----:B------:R-:W-:-:S04]  /*1a20*/  IMAD.WIDE.U32 R250, R250, c[0x0][0x218], R2 ;  /* 0x00008600fafa7a25 */ /* 0x000fc800078e0002 */
[----:B------:R-:W-:Y:S01]  /*1a30*/  IMAD.U32 R2, RZ, RZ, UR12 ;  /* 0x0000000cff027e24 */ /* 0x000fe2000f8e00ff */
[----:B------:R-:W-:Y:S01]  /*1a40*/  UMOV UR12, 0x6 ;  /* 0x00000006000c7882 */ /* 0x000fe20000000000 */
[----:B------:R-:W-:Y:S01]  /*1a50*/  IMAD.U32 R3, RZ, RZ, UR13 ;  /* 0x0000000dff037e24 */ /* 0x000fe2000f8e00ff */
[----:B------:R-:W3:Y:S01]  /*1a60*/  LDSM.16.M88.4 R84, [R242+0x8900] ;  /* 0x00890000f254783b */ /* 0x000ee20000000200 */
[----:B------:R-:W-:Y:S01]  /*1a70*/  IMAD.IADD R245, R251, 0x1, R245 ;  /* 0x00000001fbf57824 */ /* 0x000fe200078e02f5 */
[C---:B------:R-:W-:Y:S01]  /*1a80*/  LEA R3, P1, R2.reuse, R250, 0x7 ;  /* 0x000000fa02037211 */ /* 0x040fe200078238ff */
[----:B------:R-:W-:Y:S01]  /*1a90*/  USHF.L.U64.HI UR12, UR4, UR12, UR5 ;  /* 0x0000000c040c7299 */ /* 0x000fe20008010205 */
[----:B--2---:R-:W5:Y:S02]  /*1aa0*/  LDSM.16.M88.4 R12, [R242+0x8100] ;  /* 0x00810000f20c783b */ /* 0x004f640000000200 */
[----:B------:R-:W-:Y:S01]  /*1ab0*/  LEA.HI.X R4, R2, R245, R4, 0x7, P1 ;  /* 0x000000f502047211 */ /* 0x000fe200008f3c04 */
[----:B------:R-:W-:Y:S01]  /*1ac0*/  UIADD3.X UR13, URZ, UR12, URZ, UP0, !UPT ;  /* 0x0000000c3f0d7290 */ /* 0x000fe200087fe43f */
[----:B------:R-:W1:Y:S01]  /*1ad0*/  LDSM.16.M88.4 R20, [R241+0x800] ;  /* 0x00080000f114783b */ /* 0x000e620000000200 */
[----:B------:R-:W-:Y:S01]  /*1ae0*/  IADD3 R2, -R32, UR15, RZ ;  /* 0x0000000f20027c10 */ /* 0x000fe2000fffe1ff */
[----:B------:R-:W-:Y:S01]  /*1af0*/  UISETP.GE.AND UP0, UPT, UR19, 0x81, UPT ;  /* 0x000000811300788c */ /* 0x000fe2000bf06270 */
[----:B------:R-:W-:Y:S01]  /*1b00*/  LEA R34, P1, R3, c[0x0][0x1f8], 0x1 ;  /* 0x00007e0003227a11 */ /* 0x000fe200078208ff */
[----:B------:R-:W2:Y:S01]  /*1b10*/  LDSM.16.M88.4 R24, [R241] ;  /* 0x00000000f118783b */ /* 0x000ea20000000200 */
[----:B------:R-:W-:-:S02]  /*1b20*/  ISETP.LT.OR P5, PT, R2, 0x1, P3 ;  /* 0x000000010200780c */ /* 0x000fc40001fa1670 */
[C---:B------:R-:W-:Y:S01]  /*1b30*/  ISETP.LT.OR P6, PT, R2.reuse, 0x1, P0 ;  /* 0x000000010200780c */ /* 0x040fe200007c1670 */
[----:B------:R-:W4:Y:S01]  /*1b40*/  LDSM.16.M88.4 R76, [R242+0x9100] ;  /* 0x00910000f24c783b */ /* 0x000f220000000200 */
[C---:B------:R-:W-:Y:S02]  /*1b50*/  ISETP.LT.OR P4, PT, R2.reuse, 0x21, P3 ;  /* 0x000000210200780c */ /* 0x040fe40001f81670 */
[----:B------:R-:W-:Y:S01]  /*1b60*/  LEA.HI.X R35, R3, c[0x0][0x1fc], R4, 0x1, P1 ;  /* 0x00007f0003237a11 */ /* 0x000fe200008f0c04 */
[----:B------:R-:W-:Y:S04]  /*1b70*/  LDSM.16.M88.4 R100, [R241+0x1000] ;  /* 0x00100000f164783b */ /* 0x000fe80000000200 */
[----:B------:R-:W1:Y:S04]  /*1b80*/  LDSM.16.M88.4 R44, [R242+0xa100] ;  /* 0x00a10000f22c783b */ /* 0x000e680000000200 */
[----:B------:R-:W-:Y:S04]  /*1b90*/  LDSM.16.M88.4 R52, [R242+0x9900] ;  /* 0x00990000f234783b */ /* 0x000fe80000000200 */
[----:B------:R-:W1:Y:S04]  /*1ba0*/  LDSM.16.M88.4 R36, [R242+0xa900] ;  /* 0x00a90000f224783b */ /* 0x000e680000000200 */
[----:B------:R-:W-:Y:S01]  /*1bb0*/  LDSM.16.M88.4 R28, [R242+0xb100] ;  /* 0x00b10000f21c783b */ /* 0x000fe20000000200 */
[C---:B---3--:R-:W-:Y:S03]  /*1bc0*/  HMMA.16816.F32.BF16 R8, R136.reuse, R84, RZ ;  /* 0x000000548808723c */ /* 0x048fe600000418ff */
[----:B------:R-:W-:Y:S04]  /*1bd0*/  LDSM.16.M88.4 R96, [R241+0x1800] ;  /* 0x00180000f160783b */ /* 0x000fe80000000200 */
[----:B------:R-:W-:Y:S01]  /*1be0*/  LDSM.16.M88.4 R88, [R241+0x2000] ;  /* 0x00200000f158783b */ /* 0x000fe20000000200 */
[C---:B------:R-:W-:Y:S03]  /*1bf0*/  HMMA.16816.F32.BF16 R84, R136.reuse, R86, RZ ;  /* 0x000000568854723c */ /* 0x040fe600000418ff */
[----:B------:R-:W-:Y:S04]  /*1c00*/  LDSM.16.M88.4 R68, [R241+0x2800] ;  /* 0x00280000f144783b */ /* 0x000fe80000000200 */
[----:B------:R-:W-:Y:S01]  /*1c10*/  LDSM.16.M88.4 R64, [R241+0x3000] ;  /* 0x00300000f140783b */ /* 0x000fe20000000200 */
[C---:B-----5:R-:W-:Y:S03]  /*1c20*/  HMMA.16816.F32.BF16 R16, R136.reuse, R12, RZ ;  /* 0x0000000c8810723c */ /* 0x060fe600000418ff */
[----:B------:R-:W-:Y:S05]  /*1c30*/  LDSM.16.M88.4 R60, [R241+0x3800] ;  /* 0x00380000f13c783b */ /* 0x000fea0000000200 */
[----:B------:R-:W-:Y:S08]  /*1c40*/  HMMA.16816.F32.BF16 R12, R136, R14, RZ ;  /* 0x0000000e880c723c */ /* 0x000ff000000418ff */
[C---:B-1----:R-:W-:Y:S08]  /*1c50*/  HMMA.16816.F32.BF16 R8, R172.reuse, R20, R8 ;  /* 0x00000014ac08723c */ /* 0x042ff00000041808 */
[C---:B------:R-:W-:Y:S01]  /*1c60*/  HMMA.16816.F32.BF16 R84, R172.reuse, R22, R84 ;  /* 0x00000016ac54723c */ /* 0x040fe20000041854 */
[----:B------:R-:W1:Y:S04]  /*1c70*/  LDSM.16.M88.4 R20, [R242+0xb900] ;  /* 0x00b90000f214783b */ /* 0x000e680000000200 */
[----:B------:R-:W-:Y:S01]  /*1c80*/  @!PT LDS RZ, [RZ] ;  /* 0x00000000fffff984 */ /* 0x000fe20000000800 */
[----:B------:R-:W-:Y:S01]  /*1c90*/  @!PT LDS RZ, [RZ] ;  /* 0x00000000fffff984 */ /* 0x000fe20000000800 */
[----:B------:R-:W-:Y:S01]  /*1ca0*/  @!PT LDS RZ, [RZ] ;  /* 0x00000000fffff984 */ /* 0x000fe20000000800 */
[----:B------:R3:W-:Y:S03]  /*1cb0*/  LDGSTS.E.BYPASS.LTC128B.128 [R243+0x100], [R34.64], !P5 ;  /* 0x0010000022f37fae */ /* 0x0007e6000e901d50 */
[----:B--2---:R-:W-:Y:S01]  /*1cc0*/  HMMA.16816.F32.BF16 R16, R172, R24, R16 ;  /* 0x00000018ac10723c */ /* 0x004fe20000041810 */
[----:B------:R3:W-:Y:S01]  /*1cd0*/  LDGSTS.E.BYPASS.LTC128B.128 [R243+0x4100], [R34.64+0x80], !P6 ;  /* 0x0410008022f37fae */ /* 0x0007e2000f101d50 */
[----:B------:R-:W-:-:S05]  /*1ce0*/  ISETP.LT.OR P6, PT, R2, 0x21, P0 ;  /* 0x000000210200780c */ /* 0x000fca00007c1670 */
[----:B------:R-:W-:Y:S01]  /*1cf0*/  IADD3 R24, P1, R34, UR9, RZ ;  /* 0x0000000922187c10 */ /* 0x000fe2000ff3e0ff */
[----:B----4-:R-:W-:Y:S03]  /*1d00*/  HMMA.16816.F32.BF16 R80, R136, R76, RZ ;  /* 0x0000004c8850723c */ /* 0x010fe600000418ff */
[----:B------:R-:W-:-:S05]  /*1d10*/  IADD3.X R25, R35, UR12, RZ, P1, !PT ;  /* 0x0000000c23197c10 */ /* 0x000fca0008ffe4ff */
[----:B------:R-:W-:Y:S01]  /*1d20*/  HMMA.16816.F32.BF16 R12, R172, R26, R12 ;  /* 0x0000001aac0c723c */ /* 0x000fe2000004180c */
[----:B------:R1:W-:Y:S01]  /*1d30*/  LDGSTS.E.BYPASS.LTC128B.128 [R243+0x1100], [R24.64], !P4 ;  /* 0x0110000018f37fae */ /* 0x0003e2000e101d50 */
[----:B------:R-:W-:-:S04]  /*1d40*/  IADD3 R92, P4, R24, UR9, RZ ;  /* 0x00000009185c7c10 */ /* 0x000fc8000ff9e0ff */
[----:B------:R-:W-:Y:S02]  /*1d50*/  IADD3.X R93, R25, UR12, RZ, P4, !PT ;  /* 0x0000000c195d7c10 */ /* 0x000fe4000a7fe4ff */
[----:B------:R-:W-:Y:S01]  /*1d60*/  MOV R27, UR9 ;  /* 0x00000009001b7c02 */ /* 0x000fe20008000f00 */
[----:B------:R-:W-:Y:S01]  /*1d70*/  HMMA.16816.F32.BF16 R48, R136, R44, RZ ;  /* 0x0000002c8830723c */ /* 0x000fe200000418ff */
[----:B------:R-:W-:Y:S02]  /*1d80*/  IADD3 R104, P4, R92, UR9, RZ ;  /* 0x000000095c687c10 */ /* 0x000fe4000ff9e0ff */
[----:B------:R-:W-:Y:S02]  /*1d90*/  IADD3 R26, P5, P1, R27, 0x80, R34 ;  /* 0x000000801b1a7810 */ /* 0x000fe400079be022 */
[----:B------:R-:W-:Y:S02]  /*1da0*/  IADD3.X R105, R93, UR12, RZ, P4, !PT ;  /* 0x0000000c5d697c10 */ /* 0x000fe4000a7fe4ff */
[----:B------:R-:W-:Y:S01]  /*1db0*/  IADD3.X R27, RZ, UR12, R35, P5, P1 ;  /* 0x0000000cff1b7c10 */ /* 0x000fe2000afe2423 */
[----:B------:R-:W-:Y:S01]  /*1dc0*/  HMMA.16816.F32.BF16 R80, R172, R100, R80 ;  /* 0x00000064ac50723c */ /* 0x000fe20000041850 */
[----:B------:R-:W-:-:S02]  /*1dd0*/  ISETP.LT.OR P1, PT, R2, 0x41, P3 ;  /* 0x000000410200780c */ /* 0x000fc40001f21670 */
[----:B------:R-:W-:Y:S01]  /*1de0*/  IADD3 R106, P5, R24, UR14, RZ ;  /* 0x0000000e186a7c10 */ /* 0x000fe2000ffbe0ff */
[----:B------:R1:W-:Y:S01]  /*1df0*/  LDGSTS.E.BYPASS.LTC128B.128 [R243+0x5100], [R26.64], !P6 ;  /* 0x051000001af37fae */ /* 0x0003e2000f101d50 */
[C---:B------:R-:W-:Y:S02]  /*1e00*/  ISETP.LT.OR P6, PT, R2.reuse, 0x41, P0 ;  /* 0x000000410200780c */ /* 0x040fe400007c1670 */
[----:B------:R-:W-:Y:S01]  /*1e10*/  IADD3.X R107, R25, UR13, RZ, P5, !PT ;  /* 0x0000000d196b7c10 */ /* 0x000fe2000affe4ff */
[C---:B------:R-:W-:Y:S01]  /*1e20*/  HMMA.16816.F32.BF16 R44, R136.reuse, R46, RZ ;  /* 0x0000002e882c723c */ /* 0x040fe200000418ff */
[C---:B------:R-:W-:Y:S02]  /*1e30*/  ISETP.LT.OR P5, PT, R2.reuse, 0x61, P3 ;  /* 0x000000610200780c */ /* 0x040fe40001fa1670 */
[----:B------:R-:W-:Y:S01]  /*1e40*/  ISETP.LT.OR P4, PT, R2, 0x61, P0 ;  /* 0x000000610200780c */ /* 0x000fe20000781670 */
[----:B------:R-:W-:Y:S02]  /*1e50*/  IMAD.MOV.U32 R2, RZ, RZ, 0x40 ;  /* 0x00000040ff027424 */ /* 0x000fe400078e00ff */
[----:B------:R2:W-:Y:S01]  /*1e60*/  LDGSTS.E.BYPASS.LTC128B.128 [R243+0x2100], [R92.64], !P1 ;  /* 0x021000005cf37fae */ /* 0x0005e2000c901d50 */
[----:B------:R-:W-:Y:S01]  /*1e70*/  IADD3 R100, P1, R92, UR14, RZ ;  /* 0x0000000e5c647c10 */ /* 0x000fe2000ff3e0ff */
[----:B------:R-:W-:Y:S01]  /*1e80*/  HMMA.16816.F32.BF16 R40, R136, R36, RZ ;  /* 0x000000248828723c */ /* 0x000fe200000418ff */
[----:B------:R-:W-:Y:S01]  /*1e90*/  SEL R2, R2, 0xffffffc0, !P2 ;  /* 0xffffffc002027807 */ /* 0x000fe20005000000 */
[----:B------:R4:W-:Y:S01]  /*1ea0*/  LDGSTS.E.BYPASS.LTC128B.128 [R243+0x6100], [R106.64], !P6 ;  /* 0x061000006af37fae */ /* 0x0009e2000f101d50 */
[----:B------:R-:W-:-:S02]  /*1eb0*/  IADD3.X R101, R93, UR13, RZ, P1, !PT ;  /* 0x0000000d5d657c10 */ /* 0x000fc40008ffe4ff */
[----:B------:R-:W-:Y:S01]  /*1ec0*/  PLOP3.LUT P1, PT, PT, PT, UP0, 0x80, 0x0 ;  /* 0x000000000000781c */ /* 0x000fe20003f2f008 */
[----:B------:R-:W-:Y:S01]  /*1ed0*/  IMAD.IADD R239, R242, 0x1, R2 ;  /* 0x00000001f2ef7824 */ /* 0x000fe200078e0202 */
[----:B------:R4:W-:Y:S01]  /*1ee0*/  LDGSTS.E.BYPASS.LTC128B.128 [R243+0x3100], [R104.64], !P5 ;  /* 0x0310000068f37fae */ /* 0x0009e2000e901d50 */
[C---:B------:R-:W-:Y:S01]  /*1ef0*/  HMMA.16816.F32.BF16 R76, R136.reuse, R78, RZ ;  /* 0x0000004e884c723c */ /* 0x040fe200000418ff */
[----:B------:R-:W-:Y:S02]  /*1f00*/  IMAD.IADD R228, R2, 0x1, R241 ;  /* 0x0000000102e47824 */ /* 0x000fe400078e02f1 */
[----:B------:R5:W-:Y:S04]  /*1f10*/  LDGSTS.E.BYPASS.LTC128B.128 [R243+0x7100], [R100.64], !P4 ;  /* 0x0710000064f37fae */ /* 0x000be8000e101d50 */
[----:B------:R-:W5:Y:S01]  /*1f20*/  LDSM.16.M88.4 R56, [R239+0x8100] ;  /* 0x00810000ef38783b */ /* 0x000f620000000200 */
[C---:B-1----:R-:W-:Y:S03]  /*1f30*/  HMMA.16816.F32.BF16 R24, R136.reuse, R20, RZ ;  /* 0x000000148818723c */ /* 0x042fe600000418ff */
[----:B------:R-:W-:Y:S04]  /*1f40*/  LDSM.16.M88.4 R108, [R239+0x9900] ;  /* 0x00990000ef6c783b */ /* 0x000fe80000000200 */
[----:B------:R-:W0:Y:S01]  /*1f50*/  LDGDEPBAR ;  /* 0x00000000000079af */ /* 0x000e220000000000 */
[C---:B------:R-:W-:Y:S03]  /*1f60*/  HMMA.16816.F32.BF16 R20, R136.reuse, R22, RZ ;  /* 0x000000168814723c */ /* 0x040fe600000418ff */
[----:B--2---:R-:W-:Y:S05]  /*1f70*/  LDSM.16.M88.4 R92, [R239+0x8900] ;  /* 0x00890000ef5c783b */ /* 0x004fea0000000200 */
[C---:B------:R-:W-:Y:S01]  /*1f80*/  HMMA.16816.F32.BF16 R36, R136.reuse, R38, RZ ;  /* 0x000000268824723c */ /* 0x040fe200000418ff */
[----:B----4-:R-:W-:Y:S07]  /*1f90*/  LDSM.16.M88.4 R104, [R228] ;  /* 0x00000000e468783b */ /* 0x010fee0000000200 */
[C---:B---3--:R-:W-:Y:S08]  /*1fa0*/  HMMA.16816.F32.BF16 R32, R136.reuse, R28, RZ ;  /* 0x0000001c8820723c */ /* 0x048ff000000418ff */
[----:B------:R-:W-:Y:S08]  /*1fb0*/  HMMA.16816.F32.BF16 R28, R136, R30, RZ ;  /* 0x0000001e881c723c */ /* 0x000ff000000418ff */
[C---:B------:R-:W-:Y:S08]  /*1fc0*/  HMMA.16816.F32.BF16 R48, R172.reuse, R88, R48 ;  /* 0x00000058ac30723c */ /* 0x040ff00000041830 */
[C---:B------:R-:W-:Y:S01]  /*1fd0*/  HMMA.16816.F32.BF16 R44, R172.reuse, R90, R44 ;  /* 0x0000005aac2c723c */ /* 0x040fe2000004182c */
[----:B------:R-:W1:Y:S07]  /*1fe0*/  LDSM.16.M88.4 R88, [R239+0x9100] ;  /* 0x00910000ef58783b */ /* 0x000e6e0000000200 */
[C---:B------:R-:W-:Y:S08]  /*1ff0*/  HMMA.16816.F32.BF16 R24, R172.reuse, R60, R24 ;  /* 0x0000003cac18723c */ /* 0x040ff00000041818 */
[----:B------:R-:W-:Y:S01]  /*2000*/  HMMA.16816.F32.BF16 R20, R172, R62, R20 ;  /* 0x0000003eac14723c */ /* 0x000fe20000041814 */
[----:B------:R-:W2:Y:S07]  /*2010*/  LDSM.16.M88.4 R60, [R239+0xb100] ;  /* 0x00b10000ef3c783b */ /* 0x000eae0000000200 */
[C---:B------:R-:W-:Y:S08]  /*2020*/  HMMA.16816.F32.BF16 R72, R136.reuse, R52, RZ ;  /* 0x000000348848723c */ /* 0x040ff000000418ff */
[----:B------:R-:W-:Y:S08]  /*2030*/  HMMA.16816.F32.BF16 R52, R136, R54, RZ ;  /* 0x000000368834723c */ /* 0x000ff000000418ff */
[C---:B------:R-:W-:Y:S01]  /*2040*/  HMMA.16816.F32.BF16 R76, R172.reuse, R102, R76 ;  /* 0x00000066ac4c723c */ /* 0x040fe2000004184c */
[----:B-----5:R-:W-:Y:S07]  /*2050*/  LDSM.16.M88.4 R100, [R228+0x800] ;  /* 0x00080000e464783b */ /* 0x020fee0000000200 */
[C---:B------:R-:W-:Y:S08]  /*2060*/  HMMA.16816.F32.BF16 R40, R172.reuse, R68, R40 ;  /* 0x00000044ac28723c */ /* 0x040ff00000041828 */
[----:B------:R-:W-:Y:S01]  /*2070*/  HMMA.16816.F32.BF16 R36, R172, R70, R36 ;  /* 0x00000046ac24723c */ /* 0x000fe20000041824 */
[----:B------:R-:W3:Y:S07]  /*2080*/  LDSM.16.M88.4 R68, [R239+0xa100] ;  /* 0x00a10000ef44783b */ /* 0x000eee0000000200 */
[C---:B------:R-:W-:Y:S08]  /*2090*/  HMMA.16816.F32.BF16 R16, R176.reuse, R56, R16 ;  /* 0x00000038b010723c */ /* 0x040ff00000041810 */
[----:B------:R-:W-:Y:S01]  /*20a0*/  HMMA.16816.F32.BF16 R12, R176, R58, R12 ;  /* 0x0000003ab00c723c */ /* 0x000fe2000004180c */
[----:B------:R-:W4:Y:S07]  /*20b0*/  LDSM.16.M88.4 R56, [R239+0xb900] ;  /* 0x00b90000ef38783b */ /* 0x000f2e0000000200 */
[C---:B------:R-:W-:Y:S08]  /*20c0*/  HMMA.16816.F32.BF16 R32, R172.reuse, R64, R32 ;  /* 0x00000040ac20723c */ /* 0x040ff00000041820 */
[C---:B------:R-:W-:Y:S01]  /*20d0*/  HMMA.16816.F32.BF16 R28, R172.reuse, R66, R28 ;  /* 0x00000042ac1c723c */ /* 0x040fe2000004181c */
[----:B------:R-:W5:Y:S07]  /*20e0*/  LDSM.16.M88.4 R64, [R239+0xa900] ;  /* 0x00a90000ef40783b */ /* 0x000f6e0000000200 */
[C---:B------:R-:W-:Y:S08]  /*20f0*/  HMMA.16816.F32.BF16 R72, R172.reuse, R96, R72 ;  /* 0x00000060ac48723c */ /* 0x040ff00000041848 */
[----:B------:R-:W-:Y:S01]  /*2100*/  HMMA.16816.F32.BF16 R52, R172, R98, R52 ;  /* 0x00000062ac34723c */ /* 0x000fe20000041834 */
[----:B------:R-:W-:Y:S07]  /*2110*/  LDSM.16.M88.4 R96, [R228+0x1000] ;  /* 0x00100000e460783b */ /* 0x000fee0000000200 */
[C---:B-1----:R-:W-:Y:S08]  /*2120*/  HMMA.16816.F32.BF16 R80, R176.reuse, R88, R80 ;  /* 0x00000058b050723c */ /* 0x042ff00000041850 */
[C---:B------:R-:W-:Y:S01]  /*2130*/  HMMA.16816.F32.BF16 R76, R176.reuse, R90, R76 ;  /* 0x0000005ab04c723c */ /* 0x040fe2000004184c */
[----:B------:R-:W1:Y:S07]  /*2140*/  LDSM.16.M88.4 R88, [R228+0x2000] ;  /* 0x00200000e458783b */ /* 0x000e6e0000000200 */
[C---:B------:R-:W-:Y:S08]  /*2150*/  HMMA.16816.F32.BF16 R8, R176.reuse, R92, R8 ;  /* 0x0000005cb008723c */ /* 0x040ff00000041808 */
[C---:B------:R-:W-:Y:S01]  /*2160*/  HMMA.16816.F32.BF16 R84, R176.reuse, R94, R84 ;  /* 0x0000005eb054723c */ /* 0x040fe20000041854 */
[----:B------:R-:W1:Y:S07]  /*2170*/  LDSM.16.M88.4 R92, [R228+0x1800] ;  /* 0x00180000e45c783b */ /* 0x000e6e0000000200 */
[C---:B--2---:R-:W-:Y:S08]  /*2180*/  HMMA.16816.F32.BF16 R32, R176.reuse, R60, R32 ;  /* 0x0000003cb020723c */ /* 0x044ff00000041820 */
[C---:B------:R-:W-:Y:S01]  /*2190*/  HMMA.16816.F32.BF16 R28, R176.reuse, R62, R28 ;  /* 0x0000003eb01c723c */ /* 0x040fe2000004181c */
[----:B------:R-:W2:Y:S07]  /*21a0*/  LDSM.16.M88.4 R60, [R228+0x2800] ;  /* 0x00280000e43c783b */ /* 0x000eae0000000200 */
[C---:B---3--:R-:W-:Y:S08]  /*21b0*/  HMMA.16816.F32.BF16 R48, R176.reuse, R68, R48 ;  /* 0x00000044b030723c */ /* 0x048ff00000041830 */
[C---:B------:R-:W-:Y:S01]  /*21c0*/  HMMA.16816.F32.BF16 R44, R176.reuse, R70, R44 ;  /* 0x00000046b02c723c */ /* 0x040fe2000004182c */
[----:B------:R-:W-:Y:S07]  /*21d0*/  LDSM.16.M88.4 R68, [R228+0x3000] ;  /* 0x00300000e444783b */ /* 0x000fee0000000200 */
[C---:B------:R-:W-:Y:S08]  /*21e0*/  HMMA.16816.F32.BF16 R72, R176.reuse, R108, R72 ;  /* 0x0000006cb048723c */ /* 0x040ff00000041848 */
[C---:B------:R-:W-:Y:S08]  /*21f0*/  HMMA.16816.F32.BF16 R52, R176.reuse, R110, R52 ;  /* 0x0000006eb034723c */ /* 0x040ff00000041834 */
[C---:B----4-:R-:W-:Y:S08]  /*2200*/  HMMA.16816.F32.BF16 R24, R176.reuse, R56, R24 ;  /* 0x00000038b018723c */ /* 0x050ff00000041818 */
[C---:B-----5:R-:W-:Y:S08]  /*2210*/  HMMA.16816.F32.BF16 R40, R176.reuse, R64, R40 ;  /* 0x00000040b028723c */ /* 0x060ff00000041828 */
[C---:B------:R-:W-:Y:S08]  /*2220*/  HMMA.16816.F32.BF16 R36, R176.reuse, R66, R36 ;  /* 0x00000042b024723c */ /* 0x040ff00000041824 */
[----:B------:R-:W-:Y:S01]  /*2230*/  HMMA.16816.F32.BF16 R56, R176, R58, R20 ;  /* 0x0000003ab038723c */ /* 0x000fe20000041814 */
[----:B------:R-:W3:Y:S07]  /*2240*/  LDSM.16.M88.4 R20, [R242+0xc100] ;  /* 0x00c10000f214783b */ /* 0x000eee0000000200 */
[C---:B------:R-:W-:Y:S08]  /*2250*/  HMMA.16816.F32.BF16 R16, R180.reuse, R104, R16 ;  /* 0x00000068b410723c */ /* 0x040ff00000041810 */
[C---:B------:R-:W-:Y:S08]  /*2260*/  HMMA.16816.F32.BF16 R12, R180.reuse, R106, R12 ;  /* 0x0000006ab40c723c */ /* 0x040ff0000004180c */
[C---:B-1----:R-:W-:Y:S01]  /*2270*/  HMMA.16816.F32.BF16 R64, R180.reuse, R88, R48 ;  /* 0x00000058b440723c */ /* 0x042fe20000041830 */
[----:B------:R-:W-:Y:S07]  /*2280*/  LDSM.16.M88.4 R48, [R241+0x4000] ;  /* 0x00400000f130783b */ /* 0x000fee0000000200 */
[C---:B------:R-:W-:Y:S01]  /*2290*/  HMMA.16816.F32.BF16 R44, R180.reuse, R90, R44 ;  /* 0x0000005ab42c723c */ /* 0x040fe2000004182c */
[----:B------:R-:W1:Y:S07]  /*22a0*/  LDSM.16.M88.4 R88, [R242+0xc900] ;  /* 0x00c90000f258783b */ /* 0x000e6e0000000200 */
[C---:B------:R-:W-:Y:S08]  /*22b0*/  HMMA.16816.F32.BF16 R72, R180.reuse, R92, R72 ;  /* 0x0000005cb448723c */ /* 0x040ff00000041848 */
[C---:B------:R-:W-:Y:S08]  /*22c0*/  HMMA.16816.F32.BF16 R52, R180.reuse, R94, R52 ;  /* 0x0000005eb434723c */ /* 0x040ff00000041834 */
[C---:B--2---:R-:W-:Y:S01]  /*22d0*/  HMMA.16816.F32.BF16 R92, R180.reuse, R60, R40 ;  /* 0x0000003cb45c723c */ /* 0x044fe20000041828 */
[----:B------:R-:W-:Y:S07]  /*22e0*/  LDSM.16.M88.4 R40, [R239+0xc100] ;  /* 0x00c10000ef28783b */ /* 0x000fee0000000200 */
[C---:B------:R-:W-:Y:S01]  /*22f0*/  HMMA.16816.F32.BF16 R36, R180.reuse, R62, R36 ;  /* 0x0000003eb424723c */ /* 0x040fe20000041824 */
[----:B------:R-:W2:Y:S07]  /*2300*/  LDSM.16.M88.4 R60, [R228+0x3800] ;  /* 0x00380000e43c783b */ /* 0x000eae0000000200 */
[----:B------:R-:W-:Y:S08]  /*2310*/  HMMA.16816.F32.BF16 R8, R180, R100, R8 ;  /* 0x00000064b408723c */ /* 0x000ff00000041808 */
[C---:B---3--:R-:W-:Y:S08]  /*2320*/  HMMA.16816.F32.BF16 R16, R184.reuse, R20, R16 ;  /* 0x00000014b810723c */ /* 0x048ff00000041810 */
[C---:B------:R-:W-:Y:S01]  /*2330*/  HMMA.16816.F32.BF16 R12, R184.reuse, R22, R12 ;  /* 0x00000016b80c723c */ /* 0x040fe2000004180c */
[----:B------:R-:W3:Y:S07]  /*2340*/  LDSM.16.M88.4 R20, [R241+0x4800] ;  /* 0x00480000f114783b */ /* 0x000eee0000000200 */
[----:B-1----:R-:W-:Y:S08]  /*2350*/  HMMA.16816.F32.BF16 R8, R184, R88, R8 ;  /* 0x00000058b808723c */ /* 0x002ff00000041808 */
[C---:B------:R-:W-:Y:S08]  /*2360*/  HMMA.16816.F32.BF16 R84, R180.reuse, R102, R84 ;  /* 0x00000066b454723c */ /* 0x040ff00000041854 */
[C---:B------:R-:W-:Y:S01]  /*2370*/  HMMA.16816.F32.BF16 R100, R180.reuse, R68, R32 ;  /* 0x00000044b464723c */ /* 0x040fe20000041820 */
[----:B------:R-:W-:Y:S07]  /*2380*/  LDSM.16.M88.4 R32, [R228+0x4000] ;  /* 0x00400000e420783b */ /* 0x000fee0000000200 */
[C---:B------:R-:W-:Y:S08]  /*2390*/  HMMA.16816.F32.BF16 R28, R180.reuse, R70, R28 ;  /* 0x00000046b41c723c */ /* 0x040ff0000004181c */
[C---:B------:R-:W-:Y:S08]  /*23a0*/  HMMA.16816.F32.BF16 R80, R180.reuse, R96, R80 ;  /* 0x00000060b450723c */ /* 0x040ff00000041850 */
[----:B------:R-:W-:Y:S01]  /*23b0*/  HMMA.16816.F32.BF16 R76, R180, R98, R76 ;  /* 0x00000062b44c723c */ /* 0x000fe2000004184c */
[----:B------:R-:W1:Y:S07]  /*23c0*/  LDSM.16.M88.4 R96, [R242+0xd100] ;  /* 0x00d10000f260783b */ /* 0x000e6e0000000200 */
[C---:B------:R-:W-:Y:S08]  /*23d0*/  HMMA.16816.F32.BF16 R16, R188.reuse, R48, R16 ;  /* 0x00000030bc10723c */ /* 0x040ff00000041810 */
[----:B------:R-:W-:Y:S01]  /*23e0*/  HMMA.16816.F32.BF16 R12, R188, R50, R12 ;  /* 0x00000032bc0c723c */ /* 0x000fe2000004180c */
[----:B------:R-:W-:Y:S07]  /*23f0*/  LDSM.16.M88.4 R48, [R242+0xd900] ;  /* 0x00d90000f230783b */ /* 0x000fee0000000200 */
[----:B--2---:R-:W-:Y:S01]  /*2400*/  HMMA.16816.F32.BF16 R68, R180, R60, R24 ;  /* 0x0000003cb444723c */ /* 0x004fe20000041818 */
[----:B------:R-:W2:Y:S07]  /*2410*/  LDSM.16.M88.4 R24, [R239+0xc900] ;  /* 0x00c90000ef18783b */ /* 0x000eae0000000200 */
[----:B---3--:R-:W-:Y:S08]  /*2420*/  HMMA.16816.F32.BF16 R8, R188, R20, R8 ;  /* 0x00000014bc08723c */ /* 0x008ff00000041808 */
[----:B------:R-:W-:Y:S08]  /*2430*/  HMMA.16816.F32.BF16 R16, R192, R40, R16 ;  /* 0x00000028c010723c */ /* 0x000ff00000041810 */
[----:B------:R-:W-:Y:S01]  /*2440*/  HMMA.16816.F32.BF16 R56, R180, R62, R56 ;  /* 0x0000003eb438723c */ /* 0x000fe20000041838 */
[----:B------:R-:W-:Y:S07]  /*2450*/  LDSM.16.M88.4 R60, [R228+0x4800] ;  /* 0x00480000e43c783b */ /* 0x000fee0000000200 */
[----:B------:R-:W-:Y:S01]  /*2460*/  HMMA.16816.F32.BF16 R84, R184, R90, R84 ;  /* 0x0000005ab854723c */ /* 0x000fe20000041854 */
[----:B------:R-:W-:Y:S07]  /*2470*/  LDSM.16.M88.4 R88, [R242+0xe100] ;  /* 0x00e10000f258783b */ /* 0x000fee0000000200 */
[----:B------:R-:W-:Y:S01]  /*2480*/  HMMA.16816.F32.BF16 R12, R192, R42, R12 ;  /* 0x0000002ac00c723c */ /* 0x000fe2000004180c */
[----:B------:R-:W3:Y:S07]  /*2490*/  LDSM.16.M88.4 R40, [R241+0x5000] ;  /* 0x00500000f128783b */ /* 0x000eee0000000200 */
[C---:B-1----:R-:W-:Y:S08]  /*24a0*/  HMMA.16816.F32.BF16 R80, R184.reuse, R96, R80 ;  /* 0x00000060b850723c */ /* 0x042ff00000041850 */
[----:B------:R-:W-:Y:S08]  /*24b0*/  HMMA.16816.F32.BF16 R76, R184, R98, R76 ;  /* 0x00000062b84c723c */ /* 0x000ff0000004184c */
[----:B--2---:R-:W-:Y:S08]  /*24c0*/  HMMA.16816.F32.BF16 R8, R192, R24, R8 ;  /* 0x00000018c008723c */ /* 0x004ff00000041808 */
[----:B------:R-:W-:Y:S08]  /*24d0*/  HMMA.16816.F32.BF16 R16, R212, R32, R16 ;  /* 0x00000020d410723c */ /* 0x000ff00000041810 */
[C---:B------:R-:W-:Y:S01]  /*24e0*/  HMMA.16816.F32.BF16 R84, R188.reuse, R22, R84 ;  /* 0x00000016bc54723c */ /* 0x040fe20000041854 */
[----:B------:R-:W1:Y:S07]  /*24f0*/  LDSM.16.M88.4 R20, [R239+0xd100] ;  /* 0x00d10000ef14783b */ /* 0x000e6e0000000200 */
[----:B---3--:R-:W-:Y:S08]  /*2500*/  HMMA.16816.F32.BF16 R80, R188, R40, R80 ;  /* 0x00000028bc50723c */ /* 0x008ff00000041850 */
[----:B------:R-:W-:Y:S01]  /*2510*/  HMMA.16816.F32.BF16 R8, R212, R60, R8 ;  /* 0x0000003cd408723c */ /* 0x000fe20000041808 */
[----:B------:R-:W-:-:S02]  /*2520*/  FMUL.FTZ R2, R16, c[0x0][0x320] ;  /* 0x0000c80010027a20 */ /* 0x000fc40000410000 */
[----:B------:R-:W-:Y:S02]  /*2530*/  FMUL.FTZ R3, R17, c[0x0][0x320] ;  /* 0x0000c80011037a20 */ /* 0x000fe40000410000 */
[----:B------:R-:W-:Y:S02]  /*2540*/  FMUL.FTZ R4, R18, c[0x0][0x320] ;  /* 0x0000c80012047a20 */ /* 0x000fe40000410000 */
[----:B------:R-:W-:Y:S01]  /*2550*/  FMUL.FTZ R6, R19, c[0x0][0x320] ;  /* 0x0000c80013067a20 */ /* 0x000fe20000410000 */
[----:B------:R-:W-:Y:S01]  /*2560*/  HMMA.16816.F32.BF16 R76, R188, R42, R76 ;  /* 0x0000002abc4c723c */ /* 0x000fe2000004184c */
[----:B------:R-:W2:Y:S01]  /*2570*/  LDSM.16.M88.4 R16, [R241+0x5800] ;  /* 0x00580000f110783b */ /* 0x000ea20000000200 */
[----:B------:R-:W3:Y:S06]  /*2580*/  MUFU.TANH R2, R2 ;  /* 0x0000000200027308 */ /* 0x000eec0000002400 */
[----:B------:R-:W-:Y:S01]  /*2590*/  HMMA.16816.F32.BF16 R12, R212, R34, R12 ;  /* 0x00000022d40c723c */ /* 0x000fe2000004180c */
[----:B------:R-:W-:Y:S01]  /*25a0*/  LDSM.16.M88.4 R32, [R242+0xe900] ;  /* 0x00e90000f220783b */ /* 0x000fe20000000200 */
[----:B------:R-:W4:Y:S06]  /*25b0*/  MUFU.TANH R3, R3 ;  /* 0x0000000300037308 */ /* 0x000f2c0000002400 */
[----:B------:R-:W-:Y:S01]  /*25c0*/  HMMA.16816.F32.BF16 R84, R192, R26, R84 ;  /* 0x0000001ac054723c */ /* 0x000fe20000041854 */
[----:B------:R-:W5:Y:S01]  /*25d0*/  LDSM.16.M88.4 R24, [R228+0x5000] ;  /* 0x00500000e418783b */ /* 0x000f620000000200 */
[----:B------:R-:W1:Y:S06]  /*25e0*/  MUFU.TANH R4, R4 ;  /* 0x0000000400047308 */ /* 0x000e6c0000002400 */
[C---:B------:R-:W-:Y:S02]  /*25f0*/  HMMA.16816.F32.BF16 R72, R184.reuse, R48, R72 ;  /* 0x00000030b848723c */ /* 0x040fe40000041848 */
[----:B------:R-:W2:Y:S05]  /*2600*/  MUFU.TANH R6, R6 ;  /* 0x0000000600067308 */ /* 0x000eaa0000002400 */
[----:B------:R-:W-:Y:S01]  /*2610*/  FMUL.FTZ R48, R8, c[0x0][0x320] ;  /* 0x0000c80008307a20 */ /* 0x000fe20000410000 */
[----:B------:R-:W-:Y:S01]  /*2620*/  HMMA.16816.F32.BF16 R52, R184, R50, R52 ;  /* 0x00000032b834723c */ /* 0x000fe20000041834 */
[----:B------:R-:W-:-:S02]  /*2630*/  FMUL.FTZ R49, R9, c[0x0][0x320] ;  /* 0x0000c80009317a20 */ /* 0x000fc40000410000 */
[----:B------:R-:W-:Y:S02]  /*2640*/  FMUL.FTZ R12, R12, c[0x0][0x320] ;  /* 0x0000c8000c0c7a20 */ /* 0x000fe40000410000 */
[----:B------:R-:W-:Y:S01]  /*2650*/  FMUL.FTZ R41, R13, c[0x0][0x320] ;  /* 0x0000c8000d297a20 */ /* 0x000fe20000410000 */
[----:B------:R-:W2:Y:S01]  /*2660*/  MUFU.TANH R48, R48 ;  /* 0x0000003000307308 */ /* 0x000ea20000002400 */
[----:B------:R-:W-:Y:S01]  /*2670*/  FMUL.FTZ R50, R10, c[0x0][0x320] ;  /* 0x0000c8000a327a20 */ /* 0x000fe20000410000 */
[C---:B-1----:R-:W-:Y:S01]  /*2680*/  HMMA.16816.F32.BF16 R80, R192.reuse, R20, R80 ;  /* 0x00000014c050723c */ /* 0x042fe20000041850 */
[----:B------:R-:W-:Y:S02]  /*2690*/  FMUL.FTZ R51, R11, c[0x0][0x320] ;  /* 0x0000c8000b337a20 */ /* 0x000fe40000410000 */
[----:B------:R-:W1:Y:S01]  /*26a0*/  LDSM.16.M88.4 R8, [R241+0x6000] ;  /* 0x00600000f108783b */ /* 0x000e620000000200 */
[----:B------:R-:W-:Y:S02]  /*26b0*/  FMUL.FTZ R42, R14, c[0x0][0x320] ;  /* 0x0000c8000e2a7a20 */ /* 0x000fe40000410000 */
[----:B------:R2:W1:Y:S01]  /*26c0*/  MUFU.TANH R40, R12 ;  /* 0x0000000c00287308 */ /* 0x0004620000002400 */
[----:B------:R-:W-:Y:S01]  /*26d0*/  FMUL.FTZ R43, R15, c[0x0][0x320] ;  /* 0x0000c8000f2b7a20 */ /* 0x000fe20000410000 */
[----:B------:R-:W-:Y:S01]  /*26e0*/  HMMA.16816.F32.BF16 R76, R192, R22, R76 ;  /* 0x00000016c04c723c */ /* 0x000fe2000004184c */
[----:B------:R-:W-:Y:S05]  /*26f0*/  LDSM.16.M88.4 R20, [R228+0x5800] ;  /* 0x00580000e414783b */ /* 0x000fea0000000200 */
[----:B------:R-:W1:Y:S02]  /*2700*/  MUFU.TANH R41, R41 ;  /* 0x0000002900297308 */ /* 0x000e640000002400 */
[C---:B------:R-:W-:Y:S01]  /*2710*/  HMMA.16816.F32.BF16 R64, R184.reuse, R88, R64 ;  /* 0x00000058b840723c */ /* 0x040fe20000041840 */
[----:B--2---:R-:W2:Y:S05]  /*2720*/  LDSM.16.M88.4 R12, [R239+0xd900] ;  /* 0x00d90000ef0c783b */ /* 0x004eaa0000000200 */
[----:B------:R-:W1:Y:S02]  /*2730*/  MUFU.TANH R42, R42 ;  /* 0x0000002a002a7308 */ /* 0x000e640000002400 */
[----:B------:R-:W-:Y:S06]  /*2740*/  HMMA.16816.F32.BF16 R44, R184, R90, R44 ;  /* 0x0000005ab82c723c */ /* 0x000fec000004182c */
[----:B------:R-:W1:Y:S02]  /*2750*/  MUFU.TANH R43, R43 ;  /* 0x0000002b002b7308 */ /* 0x000e640000002400 */
[----:B------:R-:W-:Y:S06]  /*2760*/  HMMA.16816.F32.BF16 R72, R188, R16, R72 ;  /* 0x00000010bc48723c */ /* 0x000fec0000041848 */
[----:B------:R-:W1:Y:S02]  /*2770*/  MUFU.TANH R49, R49 ;  /* 0x0000003100317308 */ /* 0x000e640000002400 */
[----:B-----5:R-:W-:Y:S06]  /*2780*/  HMMA.16816.F32.BF16 R80, R212, R24, R80 ;  /* 0x00000018d450723c */ /* 0x020fec0000041850 */
[----:B------:R-:W1:Y:S02]  /*2790*/  MUFU.TANH R50, R50 ;  /* 0x0000003200327308 */ /* 0x000e640000002400 */
[----:B------:R-:W-:Y:S06]  /*27a0*/  HMMA.16816.F32.BF16 R92, R184, R32, R92 ;  /* 0x00000020b85c723c */ /* 0x000fec000004185c */
[----:B------:R-:W1:Y:S02]  /*27b0*/  MUFU.TANH R51, R51 ;  /* 0x0000003300337308 */ /* 0x000e640000002400 */
[----:B------:R-:W-:Y:S01]  /*27c0*/  HMMA.16816.F32.BF16 R52, R188, R18, R52 ;  /* 0x00000012bc34723c */ /* 0x000fe20000041834 */
[----:B------:R-:W-:Y:S07]  /*27d0*/  LDSM.16.M88.4 R16, [R242+0xf100] ;  /* 0x00f10000f210783b */ /* 0x000fee0000000200 */
[----:B------:R-:W-:Y:S01]  /*27e0*/  HMMA.16816.F32.BF16 R76, R212, R26, R76 ;  /* 0x0000001ad44c723c */ /* 0x000fe2000004184c */
[----:B------:R-:W5:Y:S01]  /*27f0*/  LDSM.16.M88.4 R24, [R239+0xe100] ;  /* 0x00e10000ef18783b */ /* 0x000f620000000200 */
[----:B------:R-:W-:-:S02]  /*2800*/  FMUL.FTZ R80, R80, c[0x0][0x320] ;  /* 0x0000c80050507a20 */ /* 0x000fc40000410000 */
[----:B------:R-:W-:Y:S02]  /*2810*/  FMUL.FTZ R81, R81, c[0x0][0x320] ;  /* 0x0000c80051517a20 */ /* 0x000fe40000410000 */
[----:B------:R-:W-:Y:S02]  /*2820*/  FMUL.FTZ R82, R82, c[0x0][0x320] ;  /* 0x0000c80052527a20 */ /* 0x000fe40000410000 */
[----:B------:R-:W-:Y:S01]  /*2830*/  HMMA.16816.F32.BF16 R36, R184, R34, R36 ;  /* 0x00000022b824723c */ /* 0x000fe20000041824 */
[----:B------:R-:W3:Y:S01]  /*2840*/  LDSM.16.M88.4 R32, [R241+0x6800] ;  /* 0x00680000f120783b */ /* 0x000ee20000000200 */
[----:B------:R-:W-:Y:S01]  /*2850*/  FMUL.FTZ R83, R83, c[0x0][0x320] ;  /* 0x0000c80053537a20 */ /* 0x000fe20000410000 */
[----:B------:R-:W2:Y:S05]  /*2860*/  MUFU.TANH R80, R80 ;  /* 0x0000005000507308 */ /* 0x000eaa0000002400 */
[C---:B-1----:R-:W-:Y:S03]  /*2870*/  HMMA.16816.F32.BF16 R64, R188.reuse, R8, R64 ;  /* 0x00000008bc40723c */ /* 0x042fe60000041840 */
[----:B------:R-:W1:Y:S05]  /*2880*/  MUFU.TANH R81, R81 ;  /* 0x0000005100517308 */ /* 0x000e6a0000002400 */
[----:B------:R-:W-:Y:S01]  /*2890*/  HMMA.16816.F32.BF16 R44, R188, R10, R44 ;  /* 0x0000000abc2c723c */ /* 0x000fe2000004182c */
[----:B------:R-:W1:Y:S01]  /*28a0*/  LDSM.16.M88.4 R8, [R239+0xe900] ;  /* 0x00e90000ef08783b */ /* 0x000e620000000200 */
[----:B------:R-:W-:Y:S01]  /*28b0*/  FMUL.FTZ R76, R76, c[0x0][0x320] ;  /* 0x0000c8004c4c7a20 */ /* 0x000fe20000410000 */
[----:B------:R-:W1:Y:S01]  /*28c0*/  MUFU.TANH R82, R82 ;  /* 0x0000005200527308 */ /* 0x000e620000002400 */
[----:B------:R-:W-:-:S02]  /*28d0*/  FMUL.FTZ R77, R77, c[0x0][0x320] ;  /* 0x0000c8004d4d7a20 */ /* 0x000fc40000410000 */
[----:B------:R-:W-:Y:S02]  /*28e0*/  FMUL.FTZ R78, R78, c[0x0][0x320] ;  /* 0x0000c8004e4e7a20 */ /* 0x000fe40000410000 */
[C---:B--2---:R-:W-:Y:S01]  /*28f0*/  HMMA.16816.F32.BF16 R72, R192.reuse, R12, R72 ;  /* 0x0000000cc048723c */ /* 0x044fe20000041848 */
[----:B------:R-:W-:Y:S02]  /*2900*/  FMUL.FTZ R79, R79, c[0x0][0x320] ;  /* 0x0000c8004f4f7a20 */ /* 0x000fe40000410000 */
[----:B------:R-:W2:Y:S05]  /*2910*/  MUFU.TANH R83, R83 ;  /* 0x0000005300537308 */ /* 0x000eaa0000002400 */
[C---:B------:R-:W-:Y:S01]  /*2920*/  HMMA.16816.F32.BF16 R52, R192.reuse, R14, R52 ;  /* 0x0000000ec034723c */ /* 0x040fe20000041834 */
[----:B------:R-:W1:Y:S02]  /*2930*/  LDSM.16.M88.4 R12, [R228+0x6000] ;  /* 0x00600000e40c783b */ /* 0x000e640000000200 */
[----:B------:R-:W1:Y:S05]  /*2940*/  MUFU.TANH R76, R76 ;  /* 0x0000004c004c7308 */ /* 0x000e6a0000002400 */
[----:B-----5:R-:W-:Y:S03]  /*2950*/  HMMA.16816.F32.BF16 R64, R192, R24, R64 ;  /* 0x00000018c040723c */ /* 0x020fe60000041840 */
[----:B------:R-:W1:Y:S05]  /*2960*/  MUFU.TANH R77, R77 ;  /* 0x0000004d004d7308 */ /* 0x000e6a0000002400 */
[----:B---3--:R-:W-:Y:S03]  /*2970*/  HMMA.16816.F32.BF16 R92, R188, R32, R92 ;  /* 0x00000020bc5c723c */ /* 0x008fe6000004185c */
[----:B------:R-:W3:Y:S05]  /*2980*/  MUFU.TANH R78, R78 ;  /* 0x0000004e004e7308 */ /* 0x000eea0000002400 */
[----:B------:R-:W-:Y:S01]  /*2990*/  HMMA.16816.F32.BF16 R44, R192, R26, R44 ;  /* 0x0000001ac02c723c */ /* 0x000fe2000004182c */
[----:B------:R-:W5:Y:S02]  /*29a0*/  LDSM.16.M88.4 R24, [R242+0xf900] ;  /* 0x00f90000f218783b */ /* 0x000f640000000200 */
[----:B------:R-:W1:Y:S05]  /*29b0*/  MUFU.TANH R146, R79 ;  /* 0x0000004f00927308 */ /* 0x000e6a0000002400 */
[----:B------:R-:W-:Y:S08]  /*29c0*/  HMMA.16816.F32.BF16 R36, R188, R34, R36 ;  /* 0x00000022bc24723c */ /* 0x000ff00000041824 */
[----:B------:R-:W-:Y:S08]  /*29d0*/  HMMA.16816.F32.BF16 R72, R212, R20, R72 ;  /* 0x00000014d448723c */ /* 0x000ff00000041848 */
[----:B------:R-:W-:Y:S08]  /*29e0*/  HMMA.16816.F32.BF16 R100, R184, R16, R100 ;  /* 0x00000010b864723c */ /* 0x000ff00000041864 */
[----:B------:R-:W-:Y:S01]  /*29f0*/  HMMA.16816.F32.BF16 R52, R212, R22, R52 ;  /* 0x00000016d434723c */ /* 0x000fe20000041834 */
[----:B------:R-:W2:Y:S07]  /*2a00*/  LDSM.16.M88.4 R20, [R241+0x7000] ;  /* 0x00700000f114783b */ /* 0x000eae0000000200 */
[----:B------:R-:W-:Y:S01]  /*2a10*/  HMMA.16816.F32.BF16 R28, R184, R18, R28 ;  /* 0x00000012b81c723c */ /* 0x000fe2000004181c */
[----:B------:R-:W2:Y:S01]  /*2a20*/  LDSM.16.M88.4 R16, [R228+0x6800] ;  /* 0x00680000e410783b */ /* 0x000ea20000000200 */
[----:B------:R-:W-:-:S02]  /*2a30*/  FMUL.FTZ R72, R72, c[0x0][0x320] ;  /* 0x0000c80048487a20 */ /* 0x000fc40000410000 */
[----:B------:R-:W-:Y:S02]  /*2a40*/  FMUL.FTZ R32, R74, c[0x0][0x320] ;  /* 0x0000c8004a207a20 */ /* 0x000fe40000410000 */
[----:B------:R-:W-:Y:S02]  /*2a50*/  FMUL.FTZ R73, R73, c[0x0][0x320] ;  /* 0x0000c80049497a20 */ /* 0x000fe40000410000 */
[C---:B-1----:R-:W-:Y:S01]  /*2a60*/  HMMA.16816.F32.BF16 R92, R192.reuse, R8, R92 ;  /* 0x00000008c05c723c */ /* 0x042fe2000004185c */
[----:B------:R-:W-:Y:S01]  /*2a70*/  FMUL.FTZ R75, R75, c[0x0][0x320] ;  /* 0x0000c8004b4b7a20 */ /* 0x000fe20000410000 */
[----:B------:R-:W1:Y:S06]  /*2a80*/  MUFU.TANH R72, R72 ;  /* 0x0000004800487308 */ /* 0x000e6c0000002400 */
[----:B------:R-:W-:Y:S01]  /*2a90*/  HMMA.16816.F32.BF16 R36, R192, R10, R36 ;  /* 0x0000000ac024723c */ /* 0x000fe20000041824 */
[----:B------:R-:W1:Y:S01]  /*2aa0*/  LDSM.16.M88.4 R8, [R241+0x7800] ;  /* 0x00780000f108783b */ /* 0x000e620000000200 */
[----:B------:R-:W-:Y:S01]  /*2ab0*/  FMUL.FTZ R33, R53, c[0x0][0x320] ;  /* 0x0000c80035217a20 */ /* 0x000fe20000410000 */
[----:B------:R-:W1:Y:S01]  /*2ac0*/  MUFU.TANH R145, R73 ;  /* 0x0000004900917308 */ /* 0x000e620000002400 */
[----:B------:R-:W-:-:S02]  /*2ad0*/  FMUL.FTZ R52, R52, c[0x0][0x320] ;  /* 0x0000c80034347a20 */ /* 0x000fc40000410000 */
[----:B------:R-:W-:Y:S02]  /*2ae0*/  FMUL.FTZ R54, R54, c[0x0][0x320] ;  /* 0x0000c80036367a20 */ /* 0x000fe40000410000 */
[C---:B------:R-:W-:Y:S01]  /*2af0*/  HMMA.16816.F32.BF16 R64, R212.reuse, R12, R64 ;  /* 0x0000000cd440723c */ /* 0x040fe20000041840 */
[----:B------:R-:W-:Y:S02]  /*2b00*/  FMUL.FTZ R55, R55, c[0x0][0x320] ;  /* 0x0000c80037377a20 */ /* 0x000fe40000410000 */
[----:B------:R-:W1:Y:S05]  /*2b10*/  MUFU.TANH R32, R32 ;  /* 0x0000002000207308 */ /* 0x000e6a0000002400 */
[----:B------:R-:W-:Y:S01]  /*2b20*/  HMMA.16816.F32.BF16 R44, R212, R14, R44 ;  /* 0x0000000ed42c723c */ /* 0x000fe2000004182c */
[----:B------:R-:W1:Y:S02]  /*2b30*/  LDSM.16.M88.4 R12, [R239+0xf100] ;  /* 0x00f10000ef0c783b */ /* 0x000e640000000200 */
[----:B------:R-:W1:Y:S05]  /*2b40*/  MUFU.TANH R151, R75 ;  /* 0x0000004b00977308 */ /* 0x000e6a0000002400 */
[C---:B-----5:R-:W-:Y:S03]  /*2b50*/  HMMA.16816.F32.BF16 R68, R184.reuse, R24, R68 ;  /* 0x00000018b844723c */ /* 0x060fe60000041844 */
[----:B------:R-:W1:Y:S05]  /*2b60*/  MUFU.TANH R147, R52 ;  /* 0x0000003400937308 */ /* 0x000e6a0000002400 */
[----:B------:R-:W-:Y:S01]  /*2b70*/  HMMA.16816.F32.BF16 R56, R184, R26, R56 ;  /* 0x0000001ab838723c */ /* 0x000fe20000041838 */
[----:B------:R-:W-:-:S02]  /*2b80*/  FMUL.FTZ R65, R65, c[0x0][0x320] ;  /* 0x0000c80041417a20 */ /* 0x000fc40000410000 */
[----:B------:R-:W-:Y:S01]  /*2b90*/  FMUL.FTZ R67, R67, c[0x0][0x320] ;  /* 0x0000c80043437a20 */ /* 0x000fe20000410000 */
[----:B------:R-:W1:Y:S01]  /*2ba0*/  MUFU.TANH R33, R33 ;  /* 0x0000002100217308 */ /* 0x000e620000002400 */
[----:B------:R-:W-:Y:S02]  /*2bb0*/  FMUL.FTZ R219, R66, c[0x0][0x320] ;  /* 0x0000c80042db7a20 */ /* 0x000fe40000410000 */
[----:B------:R-:W-:Y:S01]  /*2bc0*/  FMUL.FTZ R64, R64, c[0x0][0x320] ;  /* 0x0000c80040407a20 */ /* 0x000fe20000410000 */
[----:B--2---:R-:W-:Y:S01]  /*2bd0*/  HMMA.16816.F32.BF16 R100, R188, R20, R100 ;  /* 0x00000014bc64723c */ /* 0x004fe20000041864 */
[----:B------:R-:W-:Y:S02]  /*2be0*/  FMUL.FTZ R44, R44, c[0x0][0x320] ;  /* 0x0000c8002c2c7a20 */ /* 0x000fe40000410000 */
[----:B------:R-:W-:Y:S01]  /*2bf0*/  FMUL.FTZ R45, R45, c[0x0][0x320] ;  /* 0x0000c8002d2d7a20 */ /* 0x000fe20000410000 */
[----:B------:R-:W2:Y:S01]  /*2c00*/  MUFU.TANH R134, R65 ;  /* 0x0000004100867308 */ /* 0x000ea20000002400 */
[----:B------:R-:W-:-:S02]  /*2c10*/  FMUL.FTZ R46, R46, c[0x0][0x320] ;  /* 0x0000c8002e2e7a20 */ /* 0x000fc40000410000 */
[----:B------:R-:W-:Y:S01]  /*2c20*/  FMUL.FTZ R47, R47, c[0x0][0x320] ;  /* 0x0000c8002f2f7a20 */ /* 0x000fe20000410000 */
[----:B------:R-:W-:Y:S04]  /*2c30*/  HMMA.16816.F32.BF16 R92, R212, R16, R92 ;  /* 0x00000010d45c723c */ /* 0x000fe8000004185c */
[----:B------:R5:W1:Y:S04]  /*2c40*/  MUFU.TANH R169, R67 ;  /* 0x0000004300a97308 */ /* 0x000a680000002400 */
[----:B------:R-:W-:Y:S01]  /*2c50*/  HMMA.16816.F32.BF16 R28, R188, R22, R28 ;  /* 0x00000016bc1c723c */ /* 0x000fe2000004181c */
[----:B------:R-:W-:Y:S03]  /*2c60*/  LDSM.16.M88.4 R20, [R228+0x7000] ;  /* 0x00700000e414783b */ /* 0x000fe60000000200 */
[----:B------:R2:W2:Y:S04]  /*2c70*/  MUFU.TANH R144, R54 ;  /* 0x0000003600907308 */ /* 0x0004a80000002400 */
[----:B------:R-:W-:Y:S01]  /*2c80*/  HMMA.16816.F32.BF16 R36, R212, R18, R36 ;  /* 0x00000012d424723c */ /* 0x000fe20000041824 */
[----:B------:R-:W2:Y:S03]  /*2c90*/  LDSM.16.M88.4 R16, [R239+0xf900] ;  /* 0x00f90000ef10783b */ /* 0x000ea60000000200 */
[----:B------:R2:W2:Y:S04]  /*2ca0*/  MUFU.TANH R142, R55 ;  /* 0x00000037008e7308 */ /* 0x0004a80000002400 */
[----:B-1----:R-:W-:Y:S01]  /*2cb0*/  HMMA.16816.F32.BF16 R68, R188, R8, R68 ;  /* 0x00000008bc44723c */ /* 0x002fe20000041844 */
[----:B------:R-:W-:-:S02]  /*2cc0*/  FMUL.FTZ R92, R92, c[0x0][0x320] ;  /* 0x0000c8005c5c7a20 */ /* 0x000fc40000410000 */
[----:B------:R-:W-:Y:S01]  /*2cd0*/  FMUL.FTZ R93, R93, c[0x0][0x320] ;  /* 0x0000c8005d5d7a20 */ /* 0x000fe20000410000 */
[----:B------:R1:W1:Y:S01]  /*2ce0*/  MUFU.TANH R140, R64 ;  /* 0x00000040008c7308 */ /* 0x0002620000002400 */
[----:B------:R-:W-:Y:S02]  /*2cf0*/  FMUL.FTZ R94, R94, c[0x0][0x320] ;  /* 0x0000c8005e5e7a20 */ /* 0x000fe40000410000 */
[----:B------:R-:W-:Y:S01]  /*2d00*/  FMUL.FTZ R95, R95, c[0x0][0x320] ;  /* 0x0000c8005f5f7a20 */ /* 0x000fe20000410000 */
[----:B------:R-:W-:Y:S04]  /*2d10*/  HMMA.16816.F32.BF16 R56, R188, R10, R56 ;  /* 0x0000000abc38723c */ /* 0x000fe80000041838 */
[----:B------:R-:W1:Y:S04]  /*2d20*/  MUFU.TANH R219, R219 ;  /* 0x000000db00db7308 */ /* 0x000e680000002400 */
[----:B------:R-:W-:Y:S01]  /*2d30*/  HMMA.16816.F32.BF16 R100, R192, R12, R100 ;  /* 0x0000000cc064723c */ /* 0x000fe20000041864 */
[----:B------:R-:W-:-:S02]  /*2d40*/  FMUL.FTZ R36, R36, c[0x0][0x320] ;  /* 0x0000c80024247a20 */ /* 0x000fc40000410000 */
[----:B------:R-:W-:Y:S01]  /*2d50*/  FMUL.FTZ R37, R37, c[0x0][0x320] ;  /* 0x0000c80025257a20 */ /* 0x000fe20000410000 */
[----:B------:R1:W1:Y:S01]  /*2d60*/  MUFU.TANH R167, R44 ;  /* 0x0000002c00a77308 */ /* 0x0002620000002400 */
[----:B------:R-:W-:Y:S02]  /*2d70*/  FMUL.FTZ R38, R38, c[0x0][0x320] ;  /* 0x0000c80026267a20 */ /* 0x000fe40000410000 */
[----:B------:R-:W-:Y:S01]  /*2d80*/  FMUL.FTZ R39, R39, c[0x0][0x320] ;  /* 0x0000c80027277a20 */ /* 0x000fe20000410000 */
[----:B------:R-:W-:Y:S01]  /*2d90*/  HMMA.16816.F32.BF16 R28, R192, R14, R28 ;  /* 0x0000000ec01c723c */ /* 0x000fe2000004181c */
[----:B------:R-:W1:Y:S01]  /*2da0*/  LDSM.16.M88.4 R12, [R228+0x7800] ;  /* 0x00780000e40c783b */ /* 0x000e620000000200 */
[----:B------:R-:W-:-:S04]  /*2db0*/  DEPBAR.LE SB0, 0x0 ;  /* 0x000080000000791a */ /* 0x000fc80000000000 */
[----:B------:R1:W1:Y:S02]  /*2dc0*/  MUFU.TANH R66, R45 ;  /* 0x0000002d00427308 */ /* 0x0002640000002400 */
[----:B------:R-:W-:Y:S06]  /*2dd0*/  HMMA.16816.F32.BF16 R84, R212, R62, R84 ;  /* 0x0000003ed454723c */ /* 0x000fec0000041854 */
[----:B------:R1:W1:Y:S02]  /*2de0*/  MUFU.TANH R217, R46 ;  /* 0x0000002e00d97308 */ /* 0x0002640000002400 */
[C---:B--2---:R-:W-:Y:S06]  /*2df0*/  HMMA.16816.F32.BF16 R68, R192.reuse, R16, R68 ;  /* 0x00000010c044723c */ /* 0x044fec0000041844 */
[----:B------:R2:W1:Y:S02]  /*2e00*/  MUFU.TANH R197, R47 ;  /* 0x0000002f00c57308 */ /* 0x0004640000002400 */
[----:B------:R-:W-:Y:S06]  /*2e10*/  HMMA.16816.F32.BF16 R56, R192, R18, R56 ;  /* 0x00000012c038723c */ /* 0x000fec0000041838 */
[----:B------:R2:W1:Y:S02]  /*2e20*/  MUFU.TANH R211, R92 ;  /* 0x0000005c00d37308 */ /* 0x0004640000002400 */
[----:B------:R-:W-:Y:S01]  /*2e30*/  HMMA.16816.F32.BF16 R100, R212, R20, R100 ;  /* 0x00000014d464723c */ /* 0x000fe20000041864 */
[----:B------:R-:W-:-:S02]  /*2e40*/  FMUL.FTZ R60, R84, c[0x0][0x320] ;  /* 0x0000c800543c7a20 */ /* 0x000fc40000410000 */
[----:B------:R-:W-:Y:S02]  /*2e50*/  FMUL.FTZ R61, R85, c[0x0][0x320] ;  /* 0x0000c800553d7a20 */ /* 0x000fe40000410000 */
[----:B------:R-:W-:Y:S01]  /*2e60*/  FMUL.FTZ R62, R86, c[0x0][0x320] ;  /* 0x0000c800563e7a20 */ /* 0x000fe20000410000 */
[----:B------:R2:W2:Y:S01]  /*2e70*/  MUFU.TANH R209, R93 ;  /* 0x0000005d00d17308 */ /* 0x0004a20000002400 */
[----:B------:R-:W-:Y:S01]  /*2e80*/  FMUL.FTZ R63, R87, c[0x0][0x320] ;  /* 0x0000c800573f7a20 */ /* 0x000fe20000410000 */
[C---:B------:R-:W-:Y:S06]  /*2e90*/  HMMA.16816.F32.BF16 R28, R212.reuse, R22, R28 ;  /* 0x00000016d41c723c */ /* 0x040fec000004181c */
[----:B------:R-:W2:Y:S02]  /*2ea0*/  MUFU.TANH R60, R60 ;  /* 0x0000003c003c7308 */ /* 0x000ea40000002400 */
[C---:B-1----:R-:W-:Y:S06]  /*2eb0*/  HMMA.16816.F32.BF16 R68, R212.reuse, R12, R68 ;  /* 0x0000000cd444723c */ /* 0x042fec0000041844 */
[----:B------:R-:W1:Y:S02]  /*2ec0*/  MUFU.TANH R61, R61 ;  /* 0x0000003d003d7308 */ /* 0x000e640000002400 */
[----:B------:R-:W-:Y:S01]  /*2ed0*/  HMMA.16816.F32.BF16 R56, R212, R14, R56 ;  /* 0x0000000ed438723c */ /* 0x000fe20000041838 */
[----:B------:R-:W-:-:S02]  /*2ee0*/  FMUL.FTZ R100, R100, c[0x0][0x320] ;  /* 0x0000c80064647a20 */ /* 0x000fc40000410000 */
[----:B------:R-:W-:Y:S02]  /*2ef0*/  FMUL.FTZ R101, R101, c[0x0][0x320] ;  /* 0x0000c80065657a20 */ /* 0x000fe40000410000 */
[----:B------:R-:W-:Y:S01]  /*2f00*/  FMUL.FTZ R102, R102, c[0x0][0x320] ;  /* 0x0000c80066667a20 */ /* 0x000fe20000410000 */
[----:B------:R-:W1:Y:S01]  /*2f10*/  MUFU.TANH R62, R62 ;  /* 0x0000003e003e7308 */ /* 0x000e620000002400 */
[----:B------:R-:W-:Y:S02]  /*2f20*/  FMUL.FTZ R103, R103, c[0x0][0x320] ;  /* 0x0000c80067677a20 */ /* 0x000fe40000410000 */
[----:B------:R-:W-:Y:S02]  /*2f30*/  FMUL.FTZ R28, R28, c[0x0][0x320] ;  /* 0x0000c8001c1c7a20 */ /* 0x000fe40000410000 */
[----:B------:R-:W-:Y:S02]  /*2f40*/  FMUL.FTZ R29, R29, c[0x0][0x320] ;  /* 0x0000c8001d1d7a20 */ /* 0x000fe40000410000 */
[----:B------:R-:W-:Y:S01]  /*2f50*/  FMUL.FTZ R30, R30, c[0x0][0x320] ;  /* 0x0000c8001e1e7a20 */ /* 0x000fe20000410000 */
[----:B------:R-:W1:Y:S01]  /*2f60*/  MUFU.TANH R63, R63 ;  /* 0x0000003f003f7308 */ /* 0x000e620000002400 */
[----:B------:R-:W-:-:S02]  /*2f70*/  FMUL.FTZ R31, R31, c[0x0][0x320] ;  /* 0x0000c8001f1f7a20 */ /* 0x000fc40000410000 */
[----:B-----5:R-:W-:Y:S02]  /*2f80*/  FMUL.FTZ R67, R70, c[0x0][0x320] ;  /* 0x0000c80046437a20 */ /* 0x020fe40000410000 */
[----:B------:R-:W-:Y:S02]  /*2f90*/  FMUL.FTZ R65, R71, c[0x0][0x320] ;  /* 0x0000c80047417a20 */ /* 0x000fe40000410000 */
[----:B------:R-:W-:Y:S01]  /*2fa0*/  FMUL.FTZ R68, R68, c[0x0][0x320] ;  /* 0x0000c80044447a20 */ /* 0x000fe20000410000 */
[----:B------:R1:W1:Y:S01]  /*2fb0*/  MUFU.TANH R203, R94 ;  /* 0x0000005e00cb7308 */ /* 0x0002620000002400 */
[----:B------:R-:W-:Y:S02]  /*2fc0*/  FMUL.FTZ R69, R69, c[0x0][0x320] ;  /* 0x0000c80045457a20 */ /* 0x000fe40000410000 */
[----:B------:R-:W-:Y:S02]  /*2fd0*/  FMUL.FTZ R10, R58, c[0x0][0x320] ;  /* 0x0000c8003a0a7a20 */ /* 0x000fe40000410000 */
[----:B------:R-:W-:-:S02]  /*2fe0*/  FMUL.FTZ R8, R59, c[0x0][0x320] ;  /* 0x0000c8003b087a20 */ /* 0x000fc40000410000 */
[----:B------:R-:W-:Y:S01]  /*2ff0*/  FMUL.FTZ R56, R56, c[0x0][0x320] ;  /* 0x0000c80038387a20 */ /* 0x000fe20000410000 */
[----:B------:R1:W1:Y:S01]  /*3000*/  MUFU.TANH R201, R95 ;  /* 0x0000005f00c97308 */ /* 0x0002620000002400 */
[----:B------:R-:W-:-:S07]  /*3010*/  FMUL.FTZ R57, R57, c[0x0][0x320] ;  /* 0x0000c80039397a20 */ /* 0x000fce0000410000 */
[----:B------:R1:W1:Y:S08]  /*3020*/  MUFU.TANH R207, R36 ;  /* 0x0000002400cf7308 */ /* 0x0002700000002400 */
        /* <DEDUP_REMOVED lines=13> */
[----:B------:R-:W1:Y:S08]  /*3100*/  MUFU.TANH R67, R67 ;  /* 0x0000004300437308 */ /* 0x000e700000002400 */
[----:B------:R-:W1:Y:S08]  /*3110*/  MUFU.TANH R65, R65 ;  /* 0x0000004100417308 */ /* 0x000e700000002400 */
[----:B------:R1:W1:Y:S08]  /*3120*/  MUFU.TANH R135, R56 ;  /* 0x0000003800877308 */ /* 0x0002700000002400 */
[----:B------:R1:W1:Y:S08]  /*3130*/  MUFU.TANH R133, R57 ;  /* 0x0000003900857308 */ /* 0x0002700000002400 */
[----:B------:R-:W1:Y:S08]  /*3140*/  MUFU.TANH R10, R10 ;  /* 0x0000000a000a7308 */ /* 0x000e700000002400 */
[----:B------:R-:W1:Y:S01]  /*3150*/  MUFU.TANH R8, R8 ;  /* 0x0000000800087308 */ /* 0x000e620000002400 */
[----:B------:R-:W-:Y:S06]  /*3160*/  BAR.SYNC.DEFER_BLOCKING 0x0 ;  /* 0x0000000000007b1d */ /* 0x000fec0000010000 */
[----:B------:R-:W-:Y:S05]  /*3170*/  @!P1 BRA `(.L_x_23) ;  /* 0x0000025000009947 */ /* 0x000fea0003800000 */
[----:B--234-:R-:W-:-:S04]  /*3180*/  ULEA.HI.SX32 UR5, UR18, 0xfffffffe, 0x19 ;  /* 0xfffffffe12057891 */ /* 0x01cfc8000f8fca3f */
        /* <DEDUP_REMOVED lines=13> */
[----:B------:R-:W-:Y:S02]  /*3260*/  IADD3 R20, P4, P2, R20, 0x80, R24 ;  /* 0x0000008014147810 */ /* 0x000fe40007a9e018 */
[----:B------:R-:W-:Y:S01]  /*3270*/  IADD3 R22, P5, R24, UR5, RZ ;  /* 0x0000000518167c10 */ /* 0x000fe2000ffbe0ff */
[----:B------:R-:W-:Y:S01]  /*3280*/  @!PT LDS RZ, [RZ] ;  /* 0x00000000fffff984 */ /* 0x000fe20000000800 */
[----:B------:R-:W-:Y:S01]  /*3290*/  @!PT LDS RZ, [RZ] ;  /* 0x00000000fffff984 */ /* 0x000fe20000000800 */
[----:B------:R-:W-:Y:S01]  /*32a0*/  @!PT LDS RZ, [RZ] ;  /* 0x00000000fffff984 */ /* 0x000fe20000000800 */
[----:B------:R2:W-:Y:S01]  /*32b0*/  LDGSTS.E.BYPASS.LTC128B.128 [R243+0x8100], [R24.64], !P3 ;  /* 0x0810000018f37fae */ /* 0x0005e2000d901d50 */
[----:B------:R-:W-:Y:S02]  /*32c0*/  IADD3.X R21, RZ, UR6, R25, P4, P2 ;  /* 0x00000006ff157c10 */ /* 0x000fe4000a7e4419 */
[----:B------:R-:W-:Y:S01]  /*32d0*/  IADD3.X R23, R25, UR6, RZ, P5, !PT ;  /* 0x0000000619177c10 */ /* 0x000fe2000affe4ff */
[----:B------:R2:W-:Y:S01]  /*32e0*/  LDGSTS.E.BYPASS.LTC128B.128 [R243+0xc100], [R24.64+0x80], !P0 ;  /* 0x0c10008018f37fae */ /* 0x0005e2000c101d50 */
[----:B------:R-:W-:-:S02]  /*32f0*/  IADD3 R18, P2, R22, UR5, RZ ;  /* 0x0000000516127c10 */ /* 0x000fc4000ff5e0ff */
[----:B------:R-:W-:Y:S01]  /*3300*/  IADD3 R16, P5, R22, UR7, RZ ;  /* 0x0000000716107c10 */ /* 0x000fe2000ffbe0ff */
[----:B------:R2:W-:Y:S01]  /*3310*/  LDGSTS.E.BYPASS.LTC128B.128 [R243+0x9100], [R22.64], !P3 ;  /* 0x0910000016f37fae */ /* 0x0005e2000d901d50 */
[C---:B------:R-:W-:Y:S02]  /*3320*/  IADD3.X R19, R23.reuse, UR6, RZ, P2, !PT ;  /* 0x0000000617137c10 */ /* 0x040fe400097fe4ff */
[C---:B------:R-:W-:Y:S01]  /*3330*/  IADD3 R14, P4, R18.reuse, UR5, RZ ;  /* 0x00000005120e7c10 */ /* 0x040fe2000ff9e0ff */
[----:B------:R2:W-:Y:S01]  /*3340*/  LDGSTS.E.BYPASS.LTC128B.128 [R243+0xd100], [R20.64], !P0 ;  /* 0x0d10000014f37fae */ /* 0x0005e2000c101d50 */
[----:B------:R-:W-:Y:S02]  /*3350*/  IADD3 R12, P2, R18, UR7, RZ ;  /* 0x00000007120c7c10 */ /* 0x000fe4000ff5e0ff */
[----:B------:R-:W-:Y:S01]  /*3360*/  IADD3.X R17, R23, UR4, RZ, P5, !PT ;  /* 0x0000000417117c10 */ /* 0x000fe2000affe4ff */
[----:B------:R2:W-:Y:S01]  /*3370*/  LDGSTS.E.BYPASS.LTC128B.128 [R243+0xa100], [R18.64], !P3 ;  /* 0x0a10000012f37fae */ /* 0x0005e2000d901d50 */
[----:B------:R-:W-:-:S02]  /*3380*/  IADD3.X R15, R19, UR6, RZ, P4, !PT ;  /* 0x00000006130f7c10 */ /* 0x000fc4000a7fe4ff */
[----:B------:R-:W-:Y:S01]  /*3390*/  IADD3.X R13, R19, UR4, RZ, P2, !PT ;  /* 0x00000004130d7c10 */ /* 0x000fe200097fe4ff */
[----:B------:R2:W-:Y:S04]  /*33a0*/  LDGSTS.E.BYPASS.LTC128B.128 [R243+0xe100], [R16.64], !P0 ;  /* 0x0e10000010f37fae */ /* 0x0005e8000c101d50 */
[----:B------:R2:W-:Y:S04]  /*33b0*/  LDGSTS.E.BYPASS.LTC128B.128 [R243+0xb100], [R14.64], !P3 ;  /* 0x0b1000000ef37fae */ /* 0x0005e8000d901d50 */
[----:B------:R2:W-:Y:S02]  /*33c0*/  LDGSTS.E.BYPASS.LTC128B.128 [R243+0xf100], [R12.64], !P0 ;  /* 0x0f1000000cf37fae */ /* 0x0005e4000c101d50 */
.L_x_23:
[----:B--234-:R-:W-:Y:S01]  /*33d0*/  LOP3.LUT R113, R113, 0xffffffe0, RZ, 0xc0, !PT ;  /* 0xffffffe071717812 */ /* 0x01cfe200078ec0ff */
[----:B------:R-:W-:Y:S01]  /*33e0*/  IMAD.MOV.U32 R12, RZ, RZ, -0x2 ;  /* 0xfffffffeff0c7424 */ /* 0x000fe200078e00ff */
[----:B------:R-:W0:Y:S01]  /*33f0*/  LDGDEPBAR ;  /* 0x00000000000079af */ /* 0x000e220000000000 */
[----:B------:R-:W-:-:S02]  /*3400*/  IMAD.SHL.U32 R240, R0, 0x2, RZ ;  /* 0x0000000200f07824 */ /* 0x000fc400078e00ff */
[----:B------:R-:W-:Y:S02]  /*3410*/  IMAD.IADD R112, R112, 0x1, -R113 ;  /* 0x0000000170707824 */ /* 0x000fe400078e0a71 */
[--C-:B------:R-:W-:Y:S01]  /*3420*/  IMAD R238, R7, 0x2, R240.reuse ;  /* 0x0000000207ee7824 */ /* 0x100fe200078e02f0 */
[----:B------:R-:W-:Y:S01]  /*3430*/  LDSM.16.MT88.4 R124, [R240+0x100] ;  /* 0x00010000f07c783b */ /* 0x000fe20000004200 */
[C---:B------:R-:W-:Y:S01]  /*3440*/  IMAD R237, R5.reuse, 0x2, R240 ;  /* 0x0000000205ed7824 */ /* 0x040fe200078e02f0 */
[----:B------:R-:W-:Y:S01]  /*3450*/  SHF.R.S32.HI R9, RZ, 0x1f, R112 ;  /* 0x0000001fff097819 */ /* 0x000fe20000011470 */
[----:B------:R-:W-:Y:S01]  /*3460*/  IMAD R236, R5, 0x2, R238 ;  /* 0x0000000205ec7824 */ /* 0x000fe200078e02ee */
[----:B------:R-:W-:Y:S02]  /*3470*/  LDSM.16.MT88.4 R116, [R238+0x100] ;  /* 0x00010000ee74783b */ /* 0x000fe40000004200 */
[----:B------:R-:W-:Y:S02]  /*3480*/  LEA.HI R9, R9, R112, RZ, 0x2 ;  /* 0x0000007009097211 */ /* 0x000fe400078f10ff */
[----:B-1----:R-:W-:Y:S02]  /*3490*/  LDSM.16.MT88.4 R100, [R236+0x100] ;  /* 0x00010000ec64783b */ /* 0x002fe40000004200 */
[----:B------:R-:W-:-:S02]  /*34a0*/  LOP3.LUT R9, R9, 0x7ffffffc, RZ, 0xc0, !PT ;  /* 0x7ffffffc09097812 */ /* 0x000fc400078ec0ff */
[----:B------:R-:W-:Y:S03]  /*34b0*/  LDSM.16.MT88.4 R108, [R237+0x100] ;  /* 0x00010000ed6c783b */ /* 0x000fe60000004200 */
[----:B------:R-:W-:Y:S01]  /*34c0*/  IMAD.IADD R9, R112, 0x1, -R9 ;  /* 0x0000000170097824 */ /* 0x000fe200078e0a09 */
[----:B------:R-:W-:Y:S03]  /*34d0*/  LDSM.16.MT88.4 R92, [R240+0x4100] ;  /* 0x00410000f05c783b */ /* 0x000fe60000004200 */
[----:B------:R-:W-:Y:S01]  /*34e0*/  IMAD R12, R9, R12, UR15 ;  /* 0x0000000f090c7e24 */ /* 0x000fe2000f8e020c */
[----:B------:R-:W-:Y:S04]  /*34f0*/  LDSM.16.MT88.4 R84, [R238+0x4100] ;  /* 0x00410000ee54783b */ /* 0x000fe80000004200 */
[----:B------:R-:W-:-:S02]  /*3500*/  ISETP.GT.AND P6, PT, R12, RZ, PT ;  /* 0x000000ff0c00720c */ /* 0x000fc40003fc4270 */
[C---:B------:R-:W-:Y:S02]  /*3510*/  ISETP.GT.AND P5, PT, R12.reuse, 0x1, PT ;  /* 0x000000010c00780c */ /* 0x040fe40003fa4270 */
[----:B------:R-:W-:Y:S02]  /*3520*/  ISETP.GT.AND P4, PT, R12, 0x8, PT ;  /* 0x000000080c00780c */ /* 0x000fe40003f84270 */
[----:B------:R-:W-:Y:S02]  /*3530*/  FSEL R27, R2, -INF , P6 ;  /* 0xff800000021b7808 */ /* 0x000fe40003000000 */
        /* <DEDUP_REMOVED lines=9> */
[----:B------:R-:W-:Y:S02]  /*35d0*/  ISETP.GT.AND P5, PT, R12, 0x11, PT ;  /* 0x000000110c00780c */ /* 0x000fe40003fa4270 */
[----:B------:R-:W-:Y:S02]  /*35e0*/  FSEL R21, R48, -INF , P6 ;  /* 0xff80000030157808 */ /* 0x000fe40003000000 */
[----:B------:R-:W-:Y:S02]  /*35f0*/  FMNMX.FTZ R6, R45, R6, !PT ;  /* 0x000000062d067209 */ /* 0x000fe40007810000 */
[----:B------:R-:W-:Y:S02]  /*3600*/  FSEL R23, R42, -INF , P4 ;  /* 0xff8000002a177808 */ /* 0x000fe40002000000 */
[----:B------:R-:W-:Y:S02]  /*3610*/  ISETP.GT.AND P4, PT, R12, 0x18, PT ;  /* 0x000000180c00780c */ /* 0x000fe40003f84270 */
[----:B------:R-:W-:-:S02]  /*3620*/  FSEL R49, R49, -INF , P5 ;  /* 0xff80000031317808 */ /* 0x000fc40002800000 */
[----:B------:R-:W-:Y:S02]  /*3630*/  FMNMX.FTZ R6, R21, R6, !PT ;  /* 0x0000000615067209 */ /* 0x000fe40007810000 */
[----:B------:R-:W-:Y:S02]  /*3640*/  FSEL R43, R43, -INF , P2 ;  /* 0xff8000002b2b7808 */ /* 0x000fe40001000000 */
[----:B------:R-:W-:Y:S02]  /*3650*/  ISETP.GT.AND P2, PT, R12, 0x19, PT ;  /* 0x000000190c00780c */ /* 0x000fe40003f44270 */
[----:B------:R-:W-:Y:S02]  /*3660*/  FSEL R19, R60, -INF , P4 ;  /* 0xff8000003c137808 */ /* 0x000fe40002000000 */
[----:B------:R-:W-:Y:S02]  /*3670*/  FMNMX.FTZ R6, R49, R6, !PT ;  /* 0x0000000631067209 */ /* 0x000fe40007810000 */
[----:B------:R-:W-:-:S02]  /*3680*/  FSEL R15, R50, -INF , P6 ;  /* 0xff800000320f7808 */ /* 0x000fc40003000000 */
[C---:B------:R-:W-:Y:S02]  /*3690*/  ISETP.GT.AND P6, PT, R12.reuse, 0x20, PT ;  /* 0x000000200c00780c */ /* 0x040fe40003fc4270 */
[----:B------:R-:W-:Y:S02]  /*36a0*/  FSEL R17, R61, -INF , P2 ;  /* 0xff8000003d117808 */ /* 0x000fe40001000000 */
[----:B------:R-:W-:Y:S02]  /*36b0*/  FMNMX.FTZ R6, R19, R6, !PT ;  /* 0x0000000613067209 */ /* 0x000fe40007810000 */
[----:B------:R-:W-:Y:S02]  /*36c0*/  FSEL R13, R51, -INF , P5 ;  /* 0xff800000330d7808 */ /* 0x000fe40002800000 */
[----:B------:R-:W-:Y:S02]  /*36d0*/  ISETP.GT.AND P5, PT, R12, 0x21, PT ;  /* 0x000000210c00780c */ /* 0x000fe40003fa4270 */
[----:B------:R-:W-:-:S02]  /*36e0*/  FSEL R41, R80, -INF , P6 ;  /* 0xff80000050297808 */ /* 0x000fc40003000000 */
[----:B------:R-:W-:Y:S02]  /*36f0*/  FMNMX.FTZ R6, R17, R6, !PT ;  /* 0x0000000611067209 */ /* 0x000fe40007810000 */
[----:B------:R-:W-:Y:S02]  /*3700*/  FSEL R9, R63, -INF , P2 ;  /* 0xff8000003f097808 */ /* 0x000fe40001000000 */
[----:B------:R-:W-:Y:S02]  /*3710*/  FMNMX.FTZ R14, R4, R25, !PT ;  /* 0x00000019040e7209 */ /* 0x000fe40007810000 */
[----:B------:R-:W-:Y:S02]  /*3720*/  ISETP.GT.AND P2, PT, R12, 0x29, PT ;  /* 0x000000290c00780c */ /* 0x000fe40003f44270 */
[----:B------:R-:W-:Y:S02]  /*3730*/  FSEL R11, R62, -INF , P4 ;  /* 0xff8000003e0b7808 */ /* 0x000fe40002000000 */
[----:B------:R-:W-:-:S02]  /*3740*/  ISETP.GT.AND P4, PT, R12, 0x28, PT ;  /* 0x000000280c00780c */ /* 0x000fc40003f84270 */
[----:B------:R-:W-:Y:S02]  /*3750*/  FSEL R31, R81, -INF , P5 ;  /* 0xff800000511f7808 */ /* 0x000fe40002800000 */
[----:B------:R-:W-:Y:S02]  /*3760*/  FMNMX.FTZ R6, R41, R6, !PT ;  /* 0x0000000629067209 */ /* 0x000fe40007810000 */
[----:B------:R-:W-:Y:S02]  /*3770*/  FMNMX.FTZ R14, R23, R14, !PT ;  /* 0x0000000e170e7209 */ /* 0x000fe40007810000 */
[----:B------:R-:W-:Y:S02]  /*3780*/  FSEL R146, R146, -INF , P2 ;  /* 0xff80000092927808 */ /* 0x000fe40001000000 */
        /* <DEDUP_REMOVED lines=16> */
[----:B------:R-:W-:Y:S01]  /*3890*/  ISETP.GT.AND P4, PT, R12, 0x38, PT ;  /* 0x000000380c00780c */ /* 0x000fe20003f84270 */
[----:B------:R-:W-:Y:S01]  /*38a0*/  LDSM.16.MT88.4 R76, [R237+0x4100] ;  /* 0x00410000ed4c783b */ /* 0x000fe20000004200 */
[----:B------:R-:W-:Y:S02]  /*38b0*/  FSEL R145, R145, -INF , P5 ;  /* 0xff80000091917808 */ /* 0x000fe40002800000 */
[----:B------:R-:W-:Y:S02]  /*38c0*/  FMNMX.FTZ R6, R60, R33, !PT ;  /* 0x000000213c067209 */ /* 0x000fe40007810000 */
[----:B------:R-:W-:-:S02]  /*38d0*/  FMNMX.FTZ R14, R11, R14, !PT ;  /* 0x0000000e0b0e7209 */ /* 0x000fc40007810000 */
[----:B------:R-:W-:Y:S02]  /*38e0*/  FSEL R147, R147, -INF , P4 ;  /* 0xff80000093937808 */ /* 0x000fe40002000000 */
[----:B------:R-:W-:Y:S02]  /*38f0*/  FMNMX.FTZ R6, R145, R6, !PT ;  /* 0x0000000691067209 */ /* 0x000fe40007810000 */
[----:B------:R-:W-:Y:S02]  /*3900*/  FMNMX.FTZ R14, R9, R14, !PT ;  /* 0x0000000e090e7209 */ /* 0x000fe40007810000 */
[----:B------:R-:W-:Y:S02]  /*3910*/  FSEL R64, R32, -INF , P6 ;  /* 0xff80000020407808 */ /* 0x000fe40003000000 */
[----:B------:R-:W-:Y:S02]  /*3920*/  ISETP.GT.AND P6, PT, R12, 0x40, PT ;  /* 0x000000400c00780c */ /* 0x000fe40003fc4270 */
        /* <DEDUP_REMOVED lines=43> */
[C---:B------:R-:W-:Y:S02]  /*3be0*/  ISETP.GT.AND P5, PT, R12.reuse, 0x61, PT ;  /* 0x000000610c00780c */ /* 0x040fe40003fa4270 */
        /* <DEDUP_REMOVED lines=34> */
[----:B------:R-:W-:-:S02]  /*3e10*/  FMNMX.FTZ R6, R135, R6, !PT ;  /* 0x0000000687067209 */ /* 0x000fc40007810000 */
[----:B------:R-:W-:Y:S02]  /*3e20*/  FMNMX.FTZ R12, R157, R14, !PT ;  /* 0x0000000e9d0c7209 */ /* 0x000fe40007810000 */
[----:B------:R-:W-:Y:S02]  /*3e30*/  FMNMX.FTZ R33, R133, R6, !PT ;  /* 0x0000000685217209 */ /* 0x000fe40007810000 */
[----:B------:R-:W-:Y:S02]  /*3e40*/  FMNMX.FTZ R12, R155, R12, !PT ;  /* 0x0000000c9b0c7209 */ /* 0x000fe40007810000 */
[----:B------:R-:W-:Y:S01]  /*3e50*/  FSEL R67, R67, -INF , P6 ;  /* 0xff80000043437808 */ /* 0x000fe20003000000 */
[----:B------:R-:W1:Y:S01]  /*3e60*/  SHFL.BFLY PT, R6, R33, 0x2, 0x1f ;  /* 0x0c401f0021067f89 */ /* 0x000e6200000e0000 */
[----:B------:R-:W-:Y:S02]  /*3e70*/  FMNMX.FTZ R12, R153, R12, !PT ;  /* 0x0000000c990c7209 */ /* 0x000fe40007810000 */
[----:B------:R-:W-:-:S02]  /*3e80*/  FSEL R65, R65, -INF , P5 ;  /* 0xff80000041417808 */ /* 0x000fc40002800000 */
[----:B------:R-:W-:Y:S02]  /*3e90*/  FMNMX.FTZ R12, R149, R12, !PT ;  /* 0x0000000c950c7209 */ /* 0x000fe40007810000 */
[----:B------:R-:W-:Y:S02]  /*3ea0*/  FSEL R63, R10, -INF , P4 ;  /* 0xff8000000a3f7808 */ /* 0x000fe40002000000 */
[----:B------:R-:W-:Y:S02]  /*3eb0*/  FMNMX.FTZ R12, R67, R12, !PT ;  /* 0x0000000c430c7209 */ /* 0x000fe40007810000 */
[----:B------:R-:W-:Y:S02]  /*3ec0*/  FSEL R61, R8, -INF , P2 ;  /* 0xff800000083d7808 */ /* 0x000fe40001000000 */
[----:B------:R-:W-:-:S04]  /*3ed0*/  FMNMX.FTZ R10, R65, R12, !PT ;  /* 0x0000000c410a7209 */ /* 0x000fc80007810000 */
        /* <DEDUP_REMOVED lines=13> */
[--C-:B------:R-:W-:Y:S02]  /*3fb0*/  FFMA.FTZ R55, R35, c[0x0][0x2d0], -R58.reuse ;  /* 0x0000b40023377a23 */ /* 0x100fe4000001083a */
[--C-:B------:R-:W-:Y:S01]  /*3fc0*/  FFMA.FTZ R48, R45, c[0x0][0x2d0], -R58.reuse ;  /* 0x0000b4002d307a23 */ /* 0x100fe2000001083a */
[----:B------:R-:W-:Y:S01]  /*3fd0*/  MUFU.EX2 R52, R52 ;  /* 0x0000003400347308 */ /* 0x000fe20000000800 */
[--C-:B------:R-:W-:Y:S01]  /*3fe0*/  FFMA.FTZ R46, R49, c[0x0][0x2d0], -R58.reuse ;  /* 0x0000b400312e7a23 */ /* 0x100fe2000001083a */
[----:B-1----:R-:W-:Y:S01]  /*3ff0*/  FMNMX.FTZ R3, R33, R6, !PT ;  /* 0x0000000621037209 */ /* 0x002fe20007810000 */
[--C-:B------:R-:W-:Y:S01]  /*4000*/  FFMA.FTZ R53, R21, c[0x0][0x2d0], -R58.reuse ;  /* 0x0000b40015357a23 */ /* 0x100fe2000001083a */
[----:B------:R-:W-:Y:S01]  /*4010*/  LDSM.16.MT88.4 R32, [R238+0x4900] ;  /* 0x00490000ee20783b */ /* 0x000fe20000004200 */
[--C-:B------:R-:W-:Y:S01]  /*4020*/  FFMA.FTZ R49, R19, c[0x0][0x2d0], -R58.reuse ;  /* 0x0000b40013317a23 */ /* 0x100fe2000001083a */
[C---:B------:R-:W-:Y:S01]  /*4030*/  FSETP.NEU.FTZ.AND P2, PT, R3.reuse, -INF , PT ;  /* 0xff8000000300780b */ /* 0x040fe20003f5d000 */
[----:B------:R-:W-:Y:S01]  /*4040*/  FMUL.FTZ R56, R3, c[0x0][0x2d0] ;  /* 0x0000b40003387a20 */ /* 0x000fe20000410000 */
[----:B------:R-:W1:Y:S01]  /*4050*/  MUFU.EX2 R57, R57 ;  /* 0x0000003900397308 */ /* 0x000e620000000800 */
[----:B------:R-:W-:-:S02]  /*4060*/  FFMA.FTZ R42, R17, c[0x0][0x2d0], -R58 ;  /* 0x0000b400112a7a23 */ /* 0x000fc4000001083a */
[----:B------:R-:W-:Y:S01]  /*4070*/  LDSM.16.MT88.4 R16, [R237+0x900] ;  /* 0x00090000ed10783b */ /* 0x000fe20000004200 */
[----:B------:R-:W-:Y:S01]  /*4080*/  FSEL R56, R56, RZ, P2 ;  /* 0x000000ff38387208 */ /* 0x000fe20001000000 */
[--C-:B------:R-:W-:Y:S02]  /*4090*/  FFMA.FTZ R45, R41, c[0x0][0x2d0], -R58.reuse ;  /* 0x0000b400292d7a23 */ /* 0x100fe4000001083a */
[----:B------:R-:W-:Y:S01]  /*40a0*/  FFMA.FTZ R38, R31, c[0x0][0x2d0], -R58 ;  /* 0x0000b4001f267a23 */ /* 0x000fe2000001083a */
[----:B------:R-:W-:Y:S01]  /*40b0*/  MUFU.EX2 R55, R55 ;  /* 0x0000003700377308 */ /* 0x000fe20000000800 */
[--C-:B------:R-:W-:Y:S02]  /*40c0*/  FFMA.FTZ R59, R4, c[0x0][0x2d0], -R56.reuse ;  /* 0x0000b400043b7a23 */ /* 0x100fe40000010838 */
[--C-:B------:R-:W-:Y:S01]  /*40d0*/  FFMA.FTZ R54, R25, c[0x0][0x2d0], -R56.reuse ;  /* 0x0000b40019367a23 */ /* 0x100fe20000010838 */
[----:B------:R-:W2:Y:S01]  /*40e0*/  LDSM.16.MT88.4 R4, [R236+0x4100] ;  /* 0x00410000ec04783b */ /* 0x000ea20000004200 */
[----:B------:R-:W-:-:S02]  /*40f0*/  FFMA.FTZ R51, R23, c[0x0][0x2d0], -R56 ;  /* 0x0000b40017337a23 */ /* 0x000fc40000010838 */
[--C-:B------:R-:W-:Y:S01]  /*4100*/  FFMA.FTZ R50, R43, c[0x0][0x2d0], -R56.reuse ;  /* 0x0000b4002b327a23 */ /* 0x100fe20000010838 */
[----:B------:R-:W3:Y:S01]  /*4110*/  MUFU.EX2 R48, R48 ;  /* 0x0000003000307308 */ /* 0x000ee20000000800 */
[--C-:B------:R-:W-:Y:S01]  /*4120*/  FFMA.FTZ R47, R15, c[0x0][0x2d0], -R56.reuse ;  /* 0x0000b4000f2f7a23 */ /* 0x100fe20000010838 */
[----:B-1----:R-:W-:Y:S01]  /*4130*/  F2FP.BF16.PACK_AB R68, R52, R57 ;  /* 0x000000393444723e */ /* 0x002fe200000010ff */
[--C-:B------:R-:W-:Y:S01]  /*4140*/  FFMA.FTZ R44, R13, c[0x0][0x2d0], -R56.reuse ;  /* 0x0000b4000d2c7a23 */ /* 0x100fe20000010838 */
[----:B------:R-:W-:Y:S01]  /*4150*/  LDSM.16.MT88.4 R24, [R240+0x900] ;  /* 0x00090000f018783b */ /* 0x000fe20000004200 */
[--C-:B------:R-:W-:Y:S02]  /*4160*/  FFMA.FTZ R43, R11, c[0x0][0x2d0], -R56.reuse ;  /* 0x0000b4000b2b7a23 */ /* 0x100fe40000010838 */
[----:B------:R-:W-:Y:S01]  /*4170*/  FFMA.FTZ R40, R9, c[0x0][0x2d0], -R56 ;  /* 0x0000b40009287a23 */ /* 0x000fe20000010838 */
[----:B------:R-:W-:Y:S01]  /*4180*/  MUFU.EX2 R59, R59 ;  /* 0x0000003b003b7308 */ /* 0x000fe20000000800 */
[----:B------:R-:W1:Y:S01]  /*4190*/  LDSM.16.MT88.4 R12, [R236+0x900] ;  /* 0x00090000ec0c783b */ /* 0x000e620000004200 */
[----:B------:R-:W-:-:S02]  /*41a0*/  FFMA.FTZ R41, R29, c[0x0][0x2d0], -R58 ;  /* 0x0000b4001d297a23 */ /* 0x000fc4000001083a */
[----:B------:R-:W-:Y:S01]  /*41b0*/  FFMA.FTZ R2, R2, c[0x0][0x2d0], -R58 ;  /* 0x0000b40002027a23 */ /* 0x000fe2000001083a */
[----:B------:R-:W4:Y:S01]  /*41c0*/  LDSM.16.MT88.4 R8, [R240+0x4900] ;  /* 0x00490000f008783b */ /* 0x000f220000004200 */
[--C-:B------:R-:W-:Y:S02]  /*41d0*/  FFMA.FTZ R39, R39, c[0x0][0x2d0], -R56.reuse ;  /* 0x0000b40027277a23 */ /* 0x100fe40000010838 */
[----:B------:R-:W5:Y:S01]  /*41e0*/  MUFU.EX2 R54, R54 ;  /* 0x0000003600367308 */ /* 0x000f620000000800 */
[----:B---3--:R-:W-:Y:S01]  /*41f0*/  F2FP.BF16.PACK_AB R70, R48, R55 ;  /* 0x000000373046723e */ /* 0x008fe200000010ff */
[----:B------:R-:W-:Y:S01]  /*4200*/  LDSM.16.MT88.4 R20, [R238+0x900] ;  /* 0x00090000ee14783b */ /* 0x000fe20000004200 */
[--C-:B------:R-:W-:Y:S02]  /*4210*/  FFMA.FTZ R36, R36, c[0x0][0x2d0], -R56.reuse ;  /* 0x0000b40024247a23 */ /* 0x100fe40000010838 */
[--C-:B------:R-:W-:Y:S01]  /*4220*/  FFMA.FTZ R37, R37, c[0x0][0x2d0], -R56.reuse ;  /* 0x0000b40025257a23 */ /* 0x100fe20000010838 */
[----:B------:R-:W-:Y:S01]  /*4230*/  LDSM.16.MT88.4 R28, [R237+0x4900] ;  /* 0x00490000ed1c783b */ /* 0x000fe20000004200 */
[----:B------:R-:W-:Y:S01]  /*4240*/  FFMA.FTZ R0, R146, c[0x0][0x2d0], -R56 ;  /* 0x0000b40092007a23 */ /* 0x000fe20000010838 */
[----:B------:R-:W-:Y:S01]  /*4250*/  MUFU.EX2 R51, R51 ;  /* 0x0000003300337308 */ /* 0x000fe20000000800 */
[----:B------:R-:W-:-:S02]  /*4260*/  FFMA.FTZ R60, R60, c[0x0][0x2d0], -R58 ;  /* 0x0000b4003c3c7a23 */ /* 0x000fc4000001083a */
[--C-:B------:R-:W-:Y:S02]  /*4270*/  FFMA.FTZ R145, R145, c[0x0][0x2d0], -R58.reuse ;  /* 0x0000b40091917a23 */ /* 0x100fe4000001083a */
[--C-:B------:R-:W-:Y:S02]  /*4280*/  FFMA.FTZ R147, R147, c[0x0][0x2d0], -R58.reuse ;  /* 0x0000b40093937a23 */ /* 0x100fe4000001083a */
[----:B------:R-:W-:Y:S01]  /*4290*/  FFMA.FTZ R62, R62, c[0x0][0x2d0], -R58 ;  /* 0x0000b4003e3e7a23 */ /* 0x000fe2000001083a */
[----:B------:R-:W3:Y:S01]  /*42a0*/  MUFU.EX2 R50, R50 ;  /* 0x0000003200327308 */ /* 0x000ee20000000800 */
[----:B-----5:R-:W-:Y:S01]  /*42b0*/  F2FP.BF16.PACK_AB R69, R54, R59 ;  /* 0x0000003b3645723e */ /* 0x020fe200000010ff */
[--C-:B------:R-:W-:Y:S02]  /*42c0*/  FFMA.FTZ R64, R64, c[0x0][0x2d0], -R56.reuse ;  /* 0x0000b40040407a23 */ /* 0x100fe40000010838 */
[--C-:B------:R-:W-:Y:S02]  /*42d0*/  FFMA.FTZ R151, R151, c[0x0][0x2d0], -R56.reuse ;  /* 0x0000b40097977a23 */ /* 0x100fe40000010838 */
[----:B------:R-:W-:-:S02]  /*42e0*/  FFMA.FTZ R144, R144, c[0x0][0x2d0], -R56 ;  /* 0x0000b40090907a23 */ /* 0x000fc40000010838 */
[----:B------:R-:W-:Y:S01]  /*42f0*/  MUFU.EX2 R53, R53 ;  /* 0x0000003500357308 */ /* 0x000fe20000000800 */
[--C-:B------:R-:W-:Y:S02]  /*4300*/  FFMA.FTZ R167, R167, c[0x0][0x2d0], -R58.reuse ;  /* 0x0000b400a7a77a23 */ /* 0x100fe4000001083a */
[----:B------:R-:W-:Y:S02]  /*4310*/  FFMA.FTZ R66, R66, c[0x0][0x2d0], -R58 ;  /* 0x0000b40042427a23 */ /* 0x000fe4000001083a */
[--C-:B------:R-:W-:Y:S02]  /*4320*/  FFMA.FTZ R169, R169, c[0x0][0x2d0], -R56.reuse ;  /* 0x0000b400a9a97a23 */ /* 0x100fe40000010838 */
[----:B------:R-:W-:Y:S01]  /*4330*/  FFMA.FTZ R197, R197, c[0x0][0x2d0], -R56 ;  /* 0x0000b400c5c57a23 */ /* 0x000fe20000010838 */
[----:B---3--:R-:W-:Y:S01]  /*4340*/  F2FP.BF16.PACK_AB R71, R50, R51 ;  /* 0x000000333247723e */ /* 0x008fe200000010ff */
[----:B------:R-:W3:Y:S01]  /*4350*/  MUFU.EX2 R46, R46 ;  /* 0x0000002e002e7308 */ /* 0x000ee20000000800 */
[----:B------:R-:W-:-:S02]  /*4360*/  FFMA.FTZ R209, R209, c[0x0][0x2d0], -R58 ;  /* 0x0000b400d1d17a23 */ /* 0x000fc4000001083a */
[----:B------:R-:W-:Y:S02]  /*4370*/  FFMA.FTZ R205, R205, c[0x0][0x2d0], -R58 ;  /* 0x0000b400cdcd7a23 */ /* 0x000fe4000001083a */
[--C-:B------:R-:W-:Y:S01]  /*4380*/  FFMA.FTZ R146, R203, c[0x0][0x2d0], -R56.reuse ;  /* 0x0000b400cb927a23 */ /* 0x100fe20000010838 */
[C---:B------:R-:W-:Y:S01]  /*4390*/  HMMA.16816.F32.BF16 R104, R68.reuse, R100, RZ ;  /* 0x000000644468723c */ /* 0x040fe200000418ff */
[--C-:B------:R-:W-:Y:S01]  /*43a0*/  FFMA.FTZ R201, R201, c[0x0][0x2d0], -R56.reuse ;  /* 0x0000b400c9c97a23 */ /* 0x100fe20000010838 */
[----:B------:R-:W-:Y:S01]  /*43b0*/  MUFU.EX2 R49, R49 ;  /* 0x0000003100317308 */ /* 0x000fe20000000800 */
[--C-:B------:R-:W-:Y:S02]  /*43c0*/  FFMA.FTZ R148, R199, c[0x0][0x2d0], -R56.reuse ;  /* 0x0000b400c7947a23 */ /* 0x100fe40000010838 */
[----:B------:R-:W-:Y:S02]  /*43d0*/  FFMA.FTZ R171, R171, c[0x0][0x2d0], -R56 ;  /* 0x0000b400abab7a23 */ /* 0x000fe40000010838 */
[--C-:B------:R-:W-:Y:S01]  /*43e0*/  FFMA.FTZ R150, R165, c[0x0][0x2d0], -R58.reuse ;  /* 0x0000b400a5967a23 */ /* 0x100fe2000001083a */
[----:B------:R-:W-:Y:S01]  /*43f0*/  HMMA.16816.F32.BF16 R100, R68, R102, RZ ;  /* 0x000000664464723c */ /* 0x000fe200000418ff */
[--C-:B------:R-:W-:Y:S01]  /*4400*/  FFMA.FTZ R163, R163, c[0x0][0x2d0], -R58.reuse ;  /* 0x0000b400a3a37a23 */ /* 0x100fe2000001083a */
[----:B------:R-:W-:Y:S01]  /*4410*/  MUFU.EX2 R42, R42 ;  /* 0x0000002a002a7308 */ /* 0x000fe20000000800 */
        /* <DEDUP_REMOVED lines=8> */
[----:B------:R-:W-:Y:S01]  /*44a0*/  FADD.FTZ R54, R59, R54 ;  /* 0x000000363b367221 */ /* 0x000fe20000010000 */
[----:B------:R-:W-:Y:S01]  /*44b0*/  HMMA.16816.F32.BF16 R120, R68, R116, RZ ;  /* 0x000000744478723c */ /* 0x000fe200000418ff */
[----:B------:R-:W-:Y:S01]  /*44c0*/  FADD.FTZ R52, R57, R52 ;  /* 0x0000003439347221 */ /* 0x000fe20000010000 */
[----:B------:R-:W5:Y:S01]  /*44d0*/  MUFU.EX2 R44, R44 ;  /* 0x0000002c002c7308 */ /* 0x000f620000000800 */
[----:B------:R-:W-:-:S02]  /*44e0*/  FADD.FTZ R51, R51, R54 ;  /* 0x0000003633337221 */ /* 0x000fc40000010000 */
[----:B------:R-:W-:Y:S02]  /*44f0*/  FADD.FTZ R55, R55, R52 ;  /* 0x0000003437377221 */ /* 0x000fe40000010000 */
[----:B------:R-:W-:Y:S01]  /*4500*/  FADD.FTZ R50, R50, R51 ;  /* 0x0000003332327221 */ /* 0x000fe20000010000 */
[C---:B------:R-:W-:Y:S01]  /*4510*/  HMMA.16816.F32.BF16 R112, R68.reuse, R108, RZ ;  /* 0x0000006c4470723c */ /* 0x040fe200000418ff */
[----:B------:R-:W-:Y:S01]  /*4520*/  FADD.FTZ R48, R48, R55 ;  /* 0x0000003730307221 */ /* 0x000fe20000010000 */
[----:B------:R-:W-:Y:S06]  /*4530*/  MUFU.EX2 R43, R43 ;  /* 0x0000002b002b7308 */ /* 0x000fec0000000800 */
[C---:B------:R-:W-:Y:S02]  /*4540*/  HMMA.16816.F32.BF16 R96, R68.reuse, R92, RZ ;  /* 0x0000005c4460723c */ /* 0x040fe400000418ff */
[----:B------:R-:W1:Y:S06]  /*4550*/  MUFU.EX2 R40, R40 ;  /* 0x0000002800287308 */ /* 0x000e6c0000000800 */
[C---:B------:R-:W-:Y:S02]  /*4560*/  HMMA.16816.F32.BF16 R88, R68.reuse, R84, RZ ;  /* 0x000000544458723c */ /* 0x040fe400000418ff */
        /* <DEDUP_REMOVED lines=15> */
[C---:B--2---:R-:W-:Y:S02]  /*4660*/  HMMA.16816.F32.BF16 R72, R68.reuse, R4, RZ ;  /* 0x000000044448723c */ /* 0x044fe400000418ff */
[----:B------:R-:W-:Y:S05]  /*4670*/  MUFU.EX2 R60, R60 ;  /* 0x0000003c003c7308 */ /* 0x000fea0000000800 */
[----:B---3--:R-:W-:Y:S01]  /*4680*/  F2FP.BF16.PACK_AB R4, R46, R53 ;  /* 0x000000352e04723e */ /* 0x008fe200000010ff */
[----:B------:R-:W-:Y:S01]  /*4690*/  HMMA.16816.F32.BF16 R68, R68, R6, RZ ;  /* 0x000000064444723c */ /* 0x000fe200000418ff */
[----:B-----5:R-:W-:Y:S01]  /*46a0*/  F2FP.BF16.PACK_AB R5, R44, R47 ;  /* 0x0000002f2c05723e */ /* 0x020fe200000010ff */
[----:B------:R-:W2:Y:S01]  /*46b0*/  MUFU.EX2 R145, R145 ;  /* 0x0000009100917308 */ /* 0x000ea20000000800 */
[----:B------:R-:W-:-:S02]  /*46c0*/  FADD.FTZ R47, R47, R50 ;  /* 0x000000322f2f7221 */ /* 0x000fc40000010000 */
[----:B------:R-:W-:Y:S02]  /*46d0*/  FADD.FTZ R53, R53, R48 ;  /* 0x0000003035357221 */ /* 0x000fe40000010000 */
[----:B------:R-:W-:Y:S01]  /*46e0*/  F2FP.BF16.PACK_AB R6, R42, R49 ;  /* 0x000000312a06723e */ /* 0x000fe200000010ff */
[----:B------:R-:W-:Y:S01]  /*46f0*/  FADD.FTZ R44, R44, R47 ;  /* 0x0000002f2c2c7221 */ /* 0x000fe20000010000 */
[----:B-1----:R-:W-:Y:S01]  /*4700*/  F2FP.BF16.PACK_AB R7, R40, R43 ;  /* 0x0000002b2807723e */ /* 0x002fe200000010ff */
[----:B------:R-:W-:Y:S01]  /*4710*/  MUFU.EX2 R147, R147 ;  /* 0x0000009300937308 */ /* 0x000fe20000000800 */
[----:B------:R-:W-:Y:S02]  /*4720*/  FADD.FTZ R46, R46, R53 ;  /* 0x000000352e2e7221 */ /* 0x000fe40000010000 */
[----:B------:R-:W-:Y:S02]  /*4730*/  FADD.FTZ R43, R43, R44 ;  /* 0x0000002c2b2b7221 */ /* 0x000fe40000010000 */
[----:B------:R-:W-:Y:S01]  /*4740*/  FADD.FTZ R49, R49, R46 ;  /* 0x0000002e31317221 */ /* 0x000fe20000010000 */
[----:B------:R-:W-:Y:S01]  /*4750*/  HMMA.16816.F32.BF16 R104, R4, R12, R104 ;  /* 0x0000000c0468723c */ /* 0x000fe20000041868 */
[----:B------:R-:W-:Y:S01]  /*4760*/  FADD.FTZ R40, R40, R43 ;  /* 0x0000002b28287221 */ /* 0x000fe20000010000 */
[----:B------:R-:W1:Y:S01]  /*4770*/  MUFU.EX2 R62, R62 ;  /* 0x0000003e003e7308 */ /* 0x000e620000000800 */
[----:B------:R-:W-:-:S05]  /*4780*/  FADD.FTZ R42, R42, R49 ;  /* 0x000000312a2a7221 */ /* 0x000fca0000010000 */
[C---:B------:R-:W-:Y:S01]  /*4790*/  HMMA.16816.F32.BF16 R100, R4.reuse, R14, R100 ;  /* 0x0000000e0464723c */ /* 0x040fe20000041864 */
[----:B------:R-:W3:Y:S01]  /*47a0*/  LDSM.16.MT88.4 R12, [R236+0x4900] ;  /* 0x00490000ec0c783b */ /* 0x000ee20000004200 */
[----:B------:R-:W-:Y:S06]  /*47b0*/  MUFU.EX2 R64, R64 ;  /* 0x0000004000407308 */ /* 0x000fec0000000800 */
[C---:B----4-:R-:W-:Y:S02]  /*47c0*/  HMMA.16816.F32.BF16 R96, R4.reuse, R8, R96 ;  /* 0x000000080460723c */ /* 0x050fe40000041860 */
[----:B------:R-:W4:Y:S06]  /*47d0*/  MUFU.EX2 R151, R151 ;  /* 0x0000009700977308 */ /* 0x000f2c0000000800 */
[C---:B------:R-:W-:Y:S01]  /*47e0*/  HMMA.16816.F32.BF16 R92, R4.reuse, R10, R92 ;  /* 0x0000000a045c723c */ /* 0x040fe2000004185c */
[----:B------:R-:W5:Y:S01]  /*47f0*/  LDSM.16.MT88.4 R8, [R236+0x1100] ;  /* 0x00110000ec08783b */ /* 0x000f620000004200 */
[----:B------:R-:W-:Y:S06]  /*4800*/  MUFU.EX2 R167, R167 ;  /* 0x000000a700a77308 */ /* 0x000fec0000000800 */
[C---:B------:R-:W-:Y:S02]  /*4810*/  HMMA.16816.F32.BF16 R112, R4.reuse, R16, R112 ;  /* 0x000000100470723c */ /* 0x040fe40000041870 */
[----:B------:R-:W-:Y:S06]  /*4820*/  MUFU.EX2 R66, R66 ;  /* 0x0000004200427308 */ /* 0x000fec0000000800 */
[C---:B------:R-:W-:Y:S01]  /*4830*/  HMMA.16816.F32.BF16 R108, R4.reuse, R18, R108 ;  /* 0x00000012046c723c */ /* 0x040fe2000004186c */
[----:B------:R-:W1:Y:S01]  /*4840*/  LDSM.16.MT88.4 R16, [R237+0x1100] ;  /* 0x00110000ed10783b */ /* 0x000e620000004200 */
[----:B------:R-:W-:Y:S06]  /*4850*/  MUFU.EX2 R169, R169 ;  /* 0x000000a900a97308 */ /* 0x000fec0000000800 */
[C---:B------:R-:W-:Y:S02]  /*4860*/  HMMA.16816.F32.BF16 R88, R4.reuse, R32, R88 ;  /* 0x000000200458723c */ /* 0x040fe40000041858 */
[----:B------:R-:W-:Y:S06]  /*4870*/  MUFU.EX2 R197, R197 ;  /* 0x000000c500c57308 */ /* 0x000fec0000000800 */
[C---:B---3--:R-:W-:Y:S02]  /*4880*/  HMMA.16816.F32.BF16 R72, R4.reuse, R12, R72 ;  /* 0x0000000c0448723c */ /* 0x048fe40000041848 */
[----:B------:R-:W-:Y:S06]  /*4890*/  MUFU.EX2 R209, R209 ;  /* 0x000000d100d17308 */ /* 0x000fec0000000800 */
[C---:B------:R-:W-:Y:S01]  /*48a0*/  HMMA.16816.F32.BF16 R68, R4.reuse, R14, R68 ;  /* 0x0000000e0444723c */ /* 0x040fe20000041844 */
[----:B------:R-:W3:Y:S01]  /*48b0*/  LDSM.16.MT88.4 R12, [R240+0x5100] ;  /* 0x00510000f00c783b */ /* 0x000ee20000004200 */
[----:B------:R-:W-:Y:S06]  /*48c0*/  MUFU.EX2 R205, R205 ;  /* 0x000000cd00cd7308 */ /* 0x000fec0000000800 */
[C---:B------:R-:W-:Y:S01]  /*48d0*/  HMMA.16816.F32.BF16 R84, R4.reuse, R34, R84 ;  /* 0x000000220454723c */ /* 0x040fe20000041854 */
[----:B------:R-:W1:Y:S01]  /*48e0*/  LDSM.16.MT88.4 R32, [R238+0x5100] ;  /* 0x00510000ee20783b */ /* 0x000e620000004200 */
        /* <DEDUP_REMOVED lines=13> */
[----:B------:R-:W-:Y:S01]  /*49c0*/  HMMA.16816.F32.BF16 R76, R4, R30, R76 ;  /* 0x0000001e044c723c */ /* 0x000fe2000004184c */
[----:B------:R-:W2:Y:S01]  /*49d0*/  LDSM.16.MT88.4 R28, [R237+0x5100] ;  /* 0x00510000ed1c783b */ /* 0x000ea20000004200 */
[----:B------:R-:W-:Y:S05]  /*49e0*/  MUFU.EX2 R152, R152 ;  /* 0x0000009800987308 */ /* 0x000fea0000000800 */
[----:B------:R-:W-:Y:S01]  /*49f0*/  F2FP.BF16.PACK_AB R4, R38, R45 ;  /* 0x0000002d2604723e */ /* 0x000fe200000010ff */
[----:B------:R-:W-:Y:S01]  /*4a00*/  FADD.FTZ R45, R45, R42 ;  /* 0x0000002a2d2d7221 */ /* 0x000fe20000010000 */
[----:B------:R-:W-:Y:S01]  /*4a10*/  F2FP.BF16.PACK_AB R6, R2, R41 ;  /* 0x000000290206723e */ /* 0x000fe200000010ff */
[----:B------:R-:W-:Y:S01]  /*4a20*/  MUFU.EX2 R159, R159 ;  /* 0x0000009f009f7308 */ /* 0x000fe20000000800 */
[----:B------:R-:W-:Y:S01]  /*4a30*/  F2FP.BF16.PACK_AB R5, R36, R39 ;  /* 0x000000272405723e */ /* 0x000fe200000010ff */
[----:B------:R-:W-:Y:S01]  /*4a40*/  FADD.FTZ R39, R39, R40 ;  /* 0x0000002827277221 */ /* 0x000fe20000010000 */
[----:B------:R-:W-:Y:S01]  /*4a50*/  F2FP.BF16.PACK_AB R7, R0, R37 ;  /* 0x000000250007723e */ /* 0x000fe200000010ff */
[----:B------:R-:W-:-:S02]  /*4a60*/  FADD.FTZ R38, R38, R45 ;  /* 0x0000002d26267221 */ /* 0x000fc40000010000 */
[----:B------:R-:W-:Y:S02]  /*4a70*/  FADD.FTZ R36, R36, R39 ;  /* 0x0000002724247221 */ /* 0x000fe40000010000 */
[----:B------:R-:W-:Y:S01]  /*4a80*/  MUFU.EX2 R154, R154 ;  /* 0x0000009a009a7308 */ /* 0x000fe20000000800 */
[----:B------:R-:W-:Y:S01]  /*4a90*/  FADD.FTZ R41, R41, R38 ;  /* 0x0000002629297221 */ /* 0x000fe20000010000 */
[----:B-----5:R-:W-:Y:S03]  /*4aa0*/  HMMA.16816.F32.BF16 R104, R4, R8, R104 ;  /* 0x000000080468723c */ /* 0x020fe60000041868 */
[----:B------:R-:W-:-:S03]  /*4ab0*/  FADD.FTZ R41, R2, R41 ;  /* 0x0000002902297221 */ /* 0x000fc60000010000 */
[----:B------:R-:W-:Y:S02]  /*4ac0*/  MUFU.EX2 R155, R155 ;  /* 0x0000009b009b7308 */ /* 0x000fe40000000800 */
[C---:B------:R-:W-:Y:S01]  /*4ad0*/  HMMA.16816.F32.BF16 R100, R4.reuse, R10, R100 ;  /* 0x0000000a0464723c */ /* 0x040fe20000041864 */
[----:B------:R-:W5:Y:S05]  /*4ae0*/  LDSM.16.MT88.4 R8, [R236+0x5100] ;  /* 0x00510000ec08783b */ /* 0x000f6a0000004200 */
[----:B------:R-:W-:Y:S02]  /*4af0*/  MUFU.EX2 R153, R153 ;  /* 0x0000009900997308 */ /* 0x000fe40000000800 */
[C---:B-1----:R-:W-:Y:S06]  /*4b00*/  HMMA.16816.F32.BF16 R112, R4.reuse, R16, R112 ;  /* 0x000000100470723c */ /* 0x042fec0000041870 */
[----:B------:R-:W-:Y:S02]  /*4b10*/  MUFU.EX2 R156, R156 ;  /* 0x0000009c009c7308 */ /* 0x000fe40000000800 */
[C---:B------:R-:W-:Y:S01]  /*4b20*/  HMMA.16816.F32.BF16 R108, R4.reuse, R18, R108 ;  /* 0x00000012046c723c */ /* 0x040fe2000004186c */
[----:B------:R-:W1:Y:S07]  /*4b30*/  LDSM.16.MT88.4 R16, [R237+0x1900] ;  /* 0x00190000ed10783b */ /* 0x000e6e0000004200 */
[C---:B---3--:R-:W-:Y:S08]  /*4b40*/  HMMA.16816.F32.BF16 R96, R4.reuse, R12, R96 ;  /* 0x0000000c0460723c */ /* 0x048ff00000041860 */
[C---:B------:R-:W-:Y:S01]  /*4b50*/  HMMA.16816.F32.BF16 R92, R4.reuse, R14, R92 ;  /* 0x0000000e045c723c */ /* 0x040fe2000004185c */
[----:B------:R-:W3:Y:S07]  /*4b60*/  LDSM.16.MT88.4 R12, [R236+0x1900] ;  /* 0x00190000ec0c783b */ /* 0x000eee0000004200 */
[C---:B------:R-:W-:Y:S01]  /*4b70*/  HMMA.16816.F32.BF16 R88, R4.reuse, R32, R88 ;  /* 0x000000200458723c */ /* 0x040fe20000041858 */
[----:B------:R1:W-:Y:S06]  /*4b80*/  MUFU.EX2 R32, R144 ;  /* 0x0000009000207308 */ /* 0x0003ec0000000800 */
[----:B------:R-:W-:Y:S01]  /*4b90*/  FFMA.FTZ R33, R142, c[0x0][0x2d0], -R56 ;  /* 0x0000b4008e217a23 */ /* 0x000fe20000010838 */
[----:B------:R-:W-:Y:S01]  /*4ba0*/  HMMA.16816.F32.BF16 R128, R4, R24, R128 ;  /* 0x000000180480723c */ /* 0x000fe20000041880 */
[----:B------:R-:W-:-:S04]  /*4bb0*/  FFMA.FTZ R142, R211, c[0x0][0x2d0], -R58 ;  /* 0x0000b400d38e7a23 */ /* 0x000fc8000001083a */
[----:B------:R-:W2:Y:S03]  /*4bc0*/  MUFU.EX2 R33, R33 ;  /* 0x0000002100217308 */ /* 0x000ea60000000800 */
[----:B------:R-:W-:Y:S01]  /*4bd0*/  HMMA.16816.F32.BF16 R124, R4, R26, R124 ;  /* 0x0000001a047c723c */ /* 0x000fe2000004187c */
[----:B------:R-:W-:Y:S01]  /*4be0*/  LDSM.16.MT88.4 R24, [R240+0x1900] ;  /* 0x00190000f018783b */ /* 0x000fe20000004200 */
[----:B-1----:R-:W-:-:S03]  /*4bf0*/  FFMA.FTZ R144, R207, c[0x0][0x2d0], -R58 ;  /* 0x0000b400cf907a23 */ /* 0x002fc6000001083a */
[----:B------:R-:W-:Y:S03]  /*4c00*/  MUFU.EX2 R142, R142 ;  /* 0x0000008e008e7308 */ /* 0x000fe60000000800 */
[C---:B------:R-:W-:Y:S05]  /*4c10*/  HMMA.16816.F32.BF16 R120, R4.reuse, R20, R120 ;  /* 0x000000140478723c */ /* 0x040fea0000041878 */
[----:B------:R-:W-:Y:S03]  /*4c20*/  MUFU.EX2 R144, R144 ;  /* 0x0000009000907308 */ /* 0x000fe60000000800 */
[C---:B------:R-:W-:Y:S01]  /*4c30*/  HMMA.16816.F32.BF16 R116, R4.reuse, R22, R116 ;  /* 0x000000160474723c */ /* 0x040fe20000041874 */
[----:B------:R-:W1:Y:S07]  /*4c40*/  LDSM.16.MT88.4 R20, [R238+0x1900] ;  /* 0x00190000ee14783b */ /* 0x000e6e0000004200 */
[C---:B------:R-:W-:Y:S07]  /*4c50*/  HMMA.16816.F32.BF16 R84, R4.reuse, R34, R84 ;  /* 0x000000220454723c */ /* 0x040fee0000041854 */
[--C-:B------:R-:W-:Y:S01]  /*4c60*/  FFMA.FTZ R34, R140, c[0x0][0x2d0], -R58.reuse ;  /* 0x0000b4008c227a23 */ /* 0x100fe2000001083a */
[----:B--2---:R-:W-:Y:S01]  /*4c70*/  HMMA.16816.F32.BF16 R80, R4, R28, R80 ;  /* 0x0000001c0450723c */ /* 0x004fe20000041850 */
[----:B------:R-:W-:-:S02]  /*4c80*/  FFMA.FTZ R35, R134, c[0x0][0x2d0], -R58 ;  /* 0x0000b40086237a23 */ /* 0x000fc4000001083a */
[--C-:B------:R-:W-:Y:S02]  /*4c90*/  FFMA.FTZ R134, R219, c[0x0][0x2d0], -R56.reuse ;  /* 0x0000b400db867a23 */ /* 0x100fe40000010838 */
[----:B------:R-:W-:Y:S01]  /*4ca0*/  FFMA.FTZ R140, R217, c[0x0][0x2d0], -R56 ;  /* 0x0000b400d98c7a23 */ /* 0x000fe20000010838 */
[----:B------:R-:W-:Y:S02]  /*4cb0*/  MUFU.EX2 R34, R34 ;  /* 0x0000002200227308 */ /* 0x000fe40000000800 */
[C---:B------:R-:W-:Y:S01]  /*4cc0*/  HMMA.16816.F32.BF16 R76, R4.reuse, R30, R76 ;  /* 0x0000001e044c723c */ /* 0x040fe2000004184c */
[----:B------:R-:W-:Y:S05]  /*4cd0*/  LDSM.16.MT88.4 R28, [R237+0x5900] ;  /* 0x00590000ed1c783b */ /* 0x000fea0000004200 */
[----:B------:R-:W2:Y:S02]  /*4ce0*/  MUFU.EX2 R35, R35 ;  /* 0x0000002300237308 */ /* 0x000ea40000000800 */
[C---:B-----5:R-:W-:Y:S06]  /*4cf0*/  HMMA.16816.F32.BF16 R72, R4.reuse, R8, R72 ;  /* 0x000000080448723c */ /* 0x060fec0000041848 */
[----:B------:R-:W5:Y:S02]  /*4d00*/  MUFU.EX2 R134, R134 ;  /* 0x0000008600867308 */ /* 0x000f640000000800 */
[----:B------:R-:W-:Y:S01]  /*4d10*/  HMMA.16816.F32.BF16 R68, R4, R10, R68 ;  /* 0x0000000a0444723c */ /* 0x000fe20000041844 */
[----:B------:R-:W1:Y:S05]  /*4d20*/  LDSM.16.MT88.4 R8, [R240+0x5900] ;  /* 0x00590000f008783b */ /* 0x000e6a0000004200 */
[----:B------:R-:W1:Y:S01]  /*4d30*/  MUFU.EX2 R140, R140 ;  /* 0x0000008c008c7308 */ /* 0x000e620000000800 */
[----:B------:R-:W-:Y:S01]  /*4d40*/  F2FP.BF16.PACK_AB R4, R145, R60 ;  /* 0x0000003c9104723e */ /* 0x000fe200000010ff */
[----:B------:R-:W-:Y:S01]  /*4d50*/  FADD.FTZ R60, R60, R41 ;  /* 0x000000293c3c7221 */ /* 0x000fe20000010000 */
[----:B------:R-:W-:-:S02]  /*4d60*/  F2FP.BF16.PACK_AB R6, R62, R147 ;  /* 0x000000933e06723e */ /* 0x000fc400000010ff */
[----:B----4-:R-:W-:Y:S01]  /*4d70*/  F2FP.BF16.PACK_AB R5, R151, R64 ;  /* 0x000000409705723e */ /* 0x010fe200000010ff */
[----:B------:R-:W-:Y:S01]  /*4d80*/  FADD.FTZ R60, R145, R60 ;  /* 0x0000003c913c7221 */ /* 0x000fe20000010000 */
[----:B------:R-:W-:-:S03]  /*4d90*/  F2FP.BF16.PACK_AB R7, R33, R32 ;  /* 0x000000202107723e */ /* 0x000fc600000010ff */
[----:B------:R-:W-:-:S04]  /*4da0*/  FADD.FTZ R147, R147, R60 ;  /* 0x0000003c93937221 */ /* 0x000fc80000010000 */
[----:B------:R-:W-:Y:S01]  /*4db0*/  HMMA.16816.F32.BF16 R112, R4, R16, R112 ;  /* 0x000000100470723c */ /* 0x000fe20000041870 */
[----:B------:R-:W-:-:S07]  /*4dc0*/  FADD.FTZ R147, R62, R147 ;  /* 0x000000933e937221 */ /* 0x000fce0000010000 */
[C---:B------:R-:W-:Y:S01]  /*4dd0*/  HMMA.16816.F32.BF16 R108, R4.reuse, R18, R108 ;  /* 0x00000012046c723c */ /* 0x040fe2000004186c */
[----:B------:R-:W4:Y:S07]  /*4de0*/  LDSM.16.MT88.4 R16, [R238+0x5900] ;  /* 0x00590000ee10783b */ /* 0x000f2e0000004200 */
[C---:B---3--:R-:W-:Y:S08]  /*4df0*/  HMMA.16816.F32.BF16 R104, R4.reuse, R12, R104 ;  /* 0x0000000c0468723c */ /* 0x048ff00000041868 */
[C---:B------:R-:W-:Y:S01]  /*4e00*/  HMMA.16816.F32.BF16 R100, R4.reuse, R14, R100 ;  /* 0x0000000e0464723c */ /* 0x040fe20000041864 */
[----:B------:R-:W3:Y:S07]  /*4e10*/  LDSM.16.MT88.4 R12, [R236+0x5900] ;  /* 0x00590000ec0c783b */ /* 0x000eee0000004200 */
[C---:B-1----:R-:W-:Y:S08]  /*4e20*/  HMMA.16816.F32.BF16 R120, R4.reuse, R20, R120 ;  /* 0x000000140478723c */ /* 0x042ff00000041878 */
[C---:B------:R-:W-:Y:S01]  /*4e30*/  HMMA.16816.F32.BF16 R116, R4.reuse, R22, R116 ;  /* 0x000000160474723c */ /* 0x040fe20000041874 */
[----:B------:R-:W-:Y:S07]  /*4e40*/  LDSM.16.MT88.4 R20, [R237+0x2100] ;  /* 0x00210000ed14783b */ /* 0x000fee0000004200 */
[C---:B------:R-:W-:Y:S08]  /*4e50*/  HMMA.16816.F32.BF16 R96, R4.reuse, R8, R96 ;  /* 0x000000080460723c */ /* 0x040ff00000041860 */
[C---:B------:R-:W-:Y:S01]  /*4e60*/  HMMA.16816.F32.BF16 R92, R4.reuse, R10, R92 ;  /* 0x0000000a045c723c */ /* 0x040fe2000004185c */
[----:B------:R-:W1:Y:S07]  /*4e70*/  LDSM.16.MT88.4 R8, [R238+0x2100] ;  /* 0x00210000ee08783b */ /* 0x000e6e0000004200 */
[C---:B----4-:R-:W-:Y:S08]  /*4e80*/  HMMA.16816.F32.BF16 R88, R4.reuse, R16, R88 ;  /* 0x000000100458723c */ /* 0x050ff00000041858 */
[C---:B------:R-:W-:Y:S01]  /*4e90*/  HMMA.16816.F32.BF16 R84, R4.reuse, R18, R84 ;  /* 0x000000120454723c */ /* 0x040fe20000041854 */
[----:B------:R-:W4:Y:S07]  /*4ea0*/  LDSM.16.MT88.4 R16, [R236+0x2100] ;  /* 0x00210000ec10783b */ /* 0x000f2e0000004200 */
[C---:B---3--:R-:W-:Y:S08]  /*4eb0*/  HMMA.16816.F32.BF16 R72, R4.reuse, R12, R72 ;  /* 0x0000000c0448723c */ /* 0x048ff00000041848 */
[C---:B------:R-:W-:Y:S01]  /*4ec0*/  HMMA.16816.F32.BF16 R68, R4.reuse, R14, R68 ;  /* 0x0000000e0444723c */ /* 0x040fe20000041844 */
[----:B------:R-:W3:Y:S07]  /*4ed0*/  LDSM.16.MT88.4 R12, [R240+0x6100] ;  /* 0x00610000f00c783b */ /* 0x000eee0000004200 */
[C---:B------:R-:W-:Y:S08]  /*4ee0*/  HMMA.16816.F32.BF16 R128, R4.reuse, R24, R128 ;  /* 0x000000180480723c */ /* 0x040ff00000041880 */
[C---:B------:R-:W-:Y:S01]  /*4ef0*/  HMMA.16816.F32.BF16 R124, R4.reuse, R26, R124 ;  /* 0x0000001a047c723c */ /* 0x040fe2000004187c */
[----:B------:R-:W3:Y:S07]  /*4f00*/  LDSM.16.MT88.4 R24, [R240+0x2100] ;  /* 0x00210000f018783b */ /* 0x000eee0000004200 */
[C---:B------:R-:W-:Y:S08]  /*4f10*/  HMMA.16816.F32.BF16 R80, R4.reuse, R28, R80 ;  /* 0x0000001c0450723c */ /* 0x040ff00000041850 */
[----:B------:R-:W-:Y:S01]  /*4f20*/  HMMA.16816.F32.BF16 R76, R4, R30, R76 ;  /* 0x0000001e044c723c */ /* 0x000fe2000004184c */
[----:B------:R-:W-:Y:S06]  /*4f30*/  LDSM.16.MT88.4 R28, [R237+0x6100] ;  /* 0x00610000ed1c783b */ /* 0x000fec0000004200 */
[----:B--2---:R-:W-:Y:S01]  /*4f40*/  F2FP.BF16.PACK_AB R4, R35, R34 ;  /* 0x000000222304723e */ /* 0x004fe200000010ff */
[----:B------:R-:W-:Y:S01]  /*4f50*/  FADD.FTZ R34, R34, R147 ;  /* 0x0000009322227221 */ /* 0x000fe20000010000 */
[----:B------:R-:W-:-:S02]  /*4f60*/  F2FP.BF16.PACK_AB R6, R66, R167 ;  /* 0x000000a74206723e */ /* 0x000fc400000010ff */
[----:B-----5:R-:W-:Y:S01]  /*4f70*/  F2FP.BF16.PACK_AB R5, R169, R134 ;  /* 0x00000086a905723e */ /* 0x020fe200000010ff */
[----:B------:R-:W-:Y:S01]  /*4f80*/  FADD.FTZ R34, R35, R34 ;  /* 0x0000002223227221 */ /* 0x000fe20000010000 */
[----:B------:R-:W-:-:S03]  /*4f90*/  F2FP.BF16.PACK_AB R7, R197, R140 ;  /* 0x0000008cc507723e */ /* 0x000fc600000010ff */
[----:B------:R-:W-:-:S04]  /*4fa0*/  FADD.FTZ R167, R167, R34 ;  /* 0x00000022a7a77221 */ /* 0x000fc80000010000 */
[----:B-1----:R-:W-:Y:S01]  /*4fb0*/  HMMA.16816.F32.BF16 R120, R4, R8, R120 ;  /* 0x000000080478723c */ /* 0x002fe20000041878 */
[----:B------:R-:W-:-:S07]  /*4fc0*/  FADD.FTZ R167, R66, R167 ;  /* 0x000000a742a77221 */ /* 0x000fce0000010000 */
[C---:B------:R-:W-:Y:S01]  /*4fd0*/  HMMA.16816.F32.BF16 R116, R4.reuse, R10, R116 ;  /* 0x0000000a0474723c */ /* 0x040fe20000041874 */
[----:B------:R-:W1:Y:S07]  /*4fe0*/  LDSM.16.MT88.4 R8, [R238+0x6100] ;  /* 0x00610000ee08783b */ /* 0x000e6e0000004200 */
[C---:B------:R-:W-:Y:S08]  /*4ff0*/  HMMA.16816.F32.BF16 R112, R4.reuse, R20, R112 ;  /* 0x000000140470723c */ /* 0x040ff00000041870 */
[C---:B------:R-:W-:Y:S01]  /*5000*/  HMMA.16816.F32.BF16 R108, R4.reuse, R22, R108 ;  /* 0x00000016046c723c */ /* 0x040fe2000004186c */
[----:B------:R-:W2:Y:S07]  /*5010*/  LDSM.16.MT88.4 R20, [R236+0x6100] ;  /* 0x00610000ec14783b */ /* 0x000eae0000004200 */
        /* <DEDUP_REMOVED lines=8> */
[----:B------:R-:W-:Y:S07]  /*50a0*/  LDSM.16.MT88.4 R24, [R238+0x2900] ;  /* 0x00290000ee18783b */ /* 0x000fee0000004200 */
[C---:B-1----:R-:W-:Y:S08]  /*50b0*/  HMMA.16816.F32.BF16 R88, R4.reuse, R8, R88 ;  /* 0x000000080458723c */ /* 0x042ff00000041858 */
[C---:B------:R-:W-:Y:S01]  /*50c0*/  HMMA.16816.F32.BF16 R84, R4.reuse, R10, R84 ;  /* 0x0000000a0454723c */ /* 0x040fe20000041854 */
[----:B------:R-:W1:Y:S07]  /*50d0*/  LDSM.16.MT88.4 R8, [R236+0x2900] ;  /* 0x00290000ec08783b */ /* 0x000e6e0000004200 */
[C---:B------:R-:W-:Y:S08]  /*50e0*/  HMMA.16816.F32.BF16 R80, R4.reuse, R28, R80 ;  /* 0x0000001c0450723c */ /* 0x040ff00000041850 */
[C---:B------:R-:W-:Y:S01]  /*50f0*/  HMMA.16816.F32.BF16 R76, R4.reuse, R30, R76 ;  /* 0x0000001e044c723c */ /* 0x040fe2000004184c */
[----:B------:R-:W-:Y:S07]  /*5100*/  LDSM.16.MT88.4 R28, [R240+0x3100] ;  /* 0x00310000f01c783b */ /* 0x000fee0000004200 */
[C---:B--2---:R-:W-:Y:S08]  /*5110*/  HMMA.16816.F32.BF16 R72, R4.reuse, R20, R72 ;  /* 0x000000140448723c */ /* 0x044ff00000041848 */
[----:B------:R-:W-:Y:S01]  /*5120*/  HMMA.16816.F32.BF16 R68, R4, R22, R68 ;  /* 0x000000160444723c */ /* 0x000fe20000041844 */
[----:B------:R-:W2:Y:S06]  /*5130*/  LDSM.16.MT88.4 R20, [R240+0x6900] ;  /* 0x00690000f014783b */ /* 0x000eac0000004200 */
[----:B------:R-:W-:Y:S01]  /*5140*/  F2FP.BF16.PACK_AB R4, R209, R142 ;  /* 0x0000008ed104723e */ /* 0x000fe200000010ff */
[----:B------:R-:W-:Y:S01]  /*5150*/  FADD.FTZ R142, R142, R167 ;  /* 0x000000a78e8e7221 */ /* 0x000fe20000010000 */
[----:B------:R-:W-:-:S02]  /*5160*/  F2FP.BF16.PACK_AB R6, R205, R144 ;  /* 0x00000090cd06723e */ /* 0x000fc400000010ff */
[----:B------:R-:W-:Y:S01]  /*5170*/  F2FP.BF16.PACK_AB R5, R201, R146 ;  /* 0x00000092c905723e */ /* 0x000fe200000010ff */
[----:B------:R-:W-:Y:S01]  /*5180*/  FADD.FTZ R209, R209, R142 ;  /* 0x0000008ed1d17221 */ /* 0x000fe20000010000 */
[----:B------:R-:W-:-:S03]  /*5190*/  F2FP.BF16.PACK_AB R7, R171, R148 ;  /* 0x00000094ab07723e */ /* 0x000fc600000010ff */
[----:B------:R-:W-:-:S04]  /*51a0*/  FADD.FTZ R144, R144, R209 ;  /* 0x000000d190907221 */ /* 0x000fc80000010000 */
[----:B----4-:R-:W-:Y:S01]  /*51b0*/  HMMA.16816.F32.BF16 R128, R4, R16, R128 ;  /* 0x000000100480723c */ /* 0x010fe20000041880 */
        /* <DEDUP_REMOVED lines=8> */
[----:B------:R-:W1:Y:S07]  /*5240*/  LDSM.16.MT88.4 R8, [R236+0x6900] ;  /* 0x00690000ec08783b */ /* 0x000e6e0000004200 */
[C---:B--2---:R-:W-:Y:S08]  /*5250*/  HMMA.16816.F32.BF16 R96, R4.reuse, R20, R96 ;  /* 0x000000140460723c */ /* 0x044ff00000041860 */
[C---:B----4-:R-:W-:Y:S08]  /*5260*/  HMMA.16816.F32.BF16 R88, R4.reuse, R16, R88 ;  /* 0x000000100458723c */ /* 0x050ff00000041858 */
[C---:B------:R-:W-:Y:S01]  /*5270*/  HMMA.16816.F32.BF16 R84, R4.reuse, R18, R84 ;  /* 0x000000120454723c */ /* 0x040fe20000041854 */
[----:B------:R-:W2:Y:S07]  /*5280*/  LDSM.16.MT88.4 R16, [R236+0x3100] ;  /* 0x00310000ec10783b */ /* 0x000eae0000004200 */
[C---:B---3--:R-:W-:Y:S08]  /*5290*/  HMMA.16816.F32.BF16 R80, R4.reuse, R12, R80 ;  /* 0x0000000c0450723c */ /* 0x048ff00000041850 */
[C---:B------:R-:W-:Y:S01]  /*52a0*/  HMMA.16816.F32.BF16 R76, R4.reuse, R14, R76 ;  /* 0x0000000e044c723c */ /* 0x040fe2000004184c */
[----:B------:R-:W3:Y:S07]  /*52b0*/  LDSM.16.MT88.4 R12, [R240+0x7100] ;  /* 0x00710000f00c783b */ /* 0x000eee0000004200 */
[C---:B------:R-:W-:Y:S01]  /*52c0*/  HMMA.16816.F32.BF16 R92, R4.reuse, R22, R92 ;  /* 0x00000016045c723c */ /* 0x040fe2000004185c */
[----:B------:R-:W4:Y:S07]  /*52d0*/  LDSM.16.MT88.4 R20, [R237+0x3100] ;  /* 0x00310000ed14783b */ /* 0x000f2e0000004200 */
[C---:B------:R-:W-:Y:S08]  /*52e0*/  HMMA.16816.F32.BF16 R120, R4.reuse, R24, R120 ;  /* 0x000000180478723c */ /* 0x040ff00000041878 */
[C---:B------:R-:W-:Y:S01]  /*52f0*/  HMMA.16816.F32.BF16 R116, R4.reuse, R26, R116 ;  /* 0x0000001a0474723c */ /* 0x040fe20000041874 */
[----:B------:R-:W5:Y:S07]  /*5300*/  LDSM.16.MT88.4 R24, [R238+0x3100] ;  /* 0x00310000ee18783b */ /* 0x000f6e0000004200 */
[C---:B-1----:R-:W-:Y:S08]  /*5310*/  HMMA.16816.F32.BF16 R72, R4.reuse, R8, R72 ;  /* 0x000000080448723c */ /* 0x042ff00000041848 */
[----:B------:R-:W-:Y:S01]  /*5320*/  HMMA.16816.F32.BF16 R68, R4, R10, R68 ;  /* 0x0000000a0444723c */ /* 0x000fe20000041844 */
[----:B------:R-:W1:Y:S06]  /*5330*/  LDSM.16.MT88.4 R8, [R238+0x7100] ;  /* 0x00710000ee08783b */ /* 0x000e6c0000004200 */
[----:B------:R-:W-:Y:S01]  /*5340*/  F2FP.BF16.PACK_AB R4, R163, R150 ;  /* 0x00000096a304723e */ /* 0x000fe200000010ff */
[----:B------:R-:W-:Y:S01]  /*5350*/  FADD.FTZ R150, R150, R205 ;  /* 0x000000cd96967221 */ /* 0x000fe20000010000 */
[----:B------:R-:W-:-:S02]  /*5360*/  F2FP.BF16.PACK_AB R6, R159, R152 ;  /* 0x000000989f06723e */ /* 0x000fc400000010ff */
[----:B------:R-:W-:Y:S01]  /*5370*/  F2FP.BF16.PACK_AB R5, R155, R154 ;  /* 0x0000009a9b05723e */ /* 0x000fe200000010ff */
[----:B------:R-:W-:Y:S01]  /*5380*/  FADD.FTZ R163, R163, R150 ;  /* 0x00000096a3a37221 */ /* 0x000fe20000010000 */
[----:B------:R-:W-:-:S03]  /*5390*/  F2FP.BF16.PACK_AB R7, R156, R153 ;  /* 0x000000999c07723e */ /* 0x000fc600000010ff */
[----:B------:R-:W-:-:S04]  /*53a0*/  FADD.FTZ R152, R152, R163 ;  /* 0x000000a398987221 */ /* 0x000fc80000010000 */
[----:B--2---:R-:W-:Y:S01]  /*53b0*/  HMMA.16816.F32.BF16 R104, R4, R16, R104 ;  /* 0x000000100468723c */ /* 0x004fe20000041868 */
[----:B------:R-:W-:-:S07]  /*53c0*/  FADD.FTZ R159, R159, R152 ;  /* 0x000000989f9f7221 */ /* 0x000fce0000010000 */
[C---:B------:R-:W-:Y:S01]  /*53d0*/  HMMA.16816.F32.BF16 R100, R4.reuse, R18, R100 ;  /* 0x000000120464723c */ /* 0x040fe20000041864 */
[----:B------:R-:W2:Y:S07]  /*53e0*/  LDSM.16.MT88.4 R16, [R237+0x7100] ;  /* 0x00710000ed10783b */ /* 0x000eae0000004200 */
[C---:B---3--:R-:W-:Y:S08]  /*53f0*/  HMMA.16816.F32.BF16 R96, R4.reuse, R12, R96 ;  /* 0x0000000c0460723c */ /* 0x048ff00000041860 */
[C---:B------:R-:W-:Y:S01]  /*5400*/  HMMA.16816.F32.BF16 R92, R4.reuse, R14, R92 ;  /* 0x0000000e045c723c */ /* 0x040fe2000004185c */
[----:B------:R-:W3:Y:S07]  /*5410*/  LDSM.16.MT88.4 R12, [R236+0x7100] ;  /* 0x00710000ec0c783b */ /* 0x000eee0000004200 */
[C---:B----4-:R-:W-:Y:S08]  /*5420*/  HMMA.16816.F32.BF16 R112, R4.reuse, R20, R112 ;  /* 0x000000140470723c */ /* 0x050ff00000041870 */
[C---:B------:R-:W-:Y:S01]  /*5430*/  HMMA.16816.F32.BF16 R108, R4.reuse, R22, R108 ;  /* 0x00000016046c723c */ /* 0x040fe2000004186c */
[----:B------:R-:W4:Y:S07]  /*5440*/  LDSM.16.MT88.4 R20, [R240+0x3900] ;  /* 0x00390000f014783b */ /* 0x000f2e0000004200 */
[C---:B------:R-:W-:Y:S07]  /*5450*/  HMMA.16816.F32.BF16 R128, R4.reuse, R28, R128 ;  /* 0x0000001c0480723c */ /* 0x040fee0000041880 */
[--C-:B------:R-:W-:Y:S01]  /*5460*/  FFMA.FTZ R28, R67, c[0x0][0x2d0], -R56.reuse ;  /* 0x0000b400431c7a23 */ /* 0x100fe20000010838 */
[----:B------:R-:W-:Y:S01]  /*5470*/  HMMA.16816.F32.BF16 R124, R4, R30, R124 ;  /* 0x0000001e047c723c */ /* 0x000fe2000004187c */
[----:B------:R-:W-:-:S04]  /*5480*/  FFMA.FTZ R29, R65, c[0x0][0x2d0], -R56 ;  /* 0x0000b400411d7a23 */ /* 0x000fc80000010838 */
[----:B------:R-:W-:Y:S02]  /*5490*/  MUFU.EX2 R28, R28 ;  /* 0x0000001c001c7308 */ /* 0x000fe40000000800 */
[--C-:B------:R-:W-:Y:S01]  /*54a0*/  FFMA.FTZ R30, R63, c[0x0][0x2d0], -R56.reuse ;  /* 0x0000b4003f1e7a23 */ /* 0x100fe20000010838 */
[----:B-----5:R-:W-:Y:S01]  /*54b0*/  HMMA.16816.F32.BF16 R120, R4, R24, R120 ;  /* 0x000000180478723c */ /* 0x020fe20000041878 */
[----:B------:R-:W-:-:S04]  /*54c0*/  FFMA.FTZ R31, R61, c[0x0][0x2d0], -R56 ;  /* 0x0000b4003d1f7a23 */ /* 0x000fc80000010838 */
[----:B------:R-:W-:Y:S02]  /*54d0*/  MUFU.EX2 R29, R29 ;  /* 0x0000001d001d7308 */ /* 0x000fe40000000800 */
[--C-:B------:R-:W-:Y:S01]  /*54e0*/  FFMA.FTZ R24, R143, c[0x0][0x2d0], -R58.reuse ;  /* 0x0000b4008f187a23 */ /* 0x100fe2000001083a */
[----:B------:R-:W-:Y:S01]  /*54f0*/  HMMA.16816.F32.BF16 R116, R4, R26, R116 ;  /* 0x0000001a0474723c */ /* 0x000fe20000041874 */
[----:B------:R-:W-:-:S04]  /*5500*/  FFMA.FTZ R25, R141, c[0x0][0x2d0], -R58 ;  /* 0x0000b4008d197a23 */ /* 0x000fc8000001083a */
[----:B------:R-:W-:Y:S02]  /*5510*/  MUFU.EX2 R24, R24 ;  /* 0x0000001800187308 */ /* 0x000fe40000000800 */
[--C-:B------:R-:W-:Y:S01]  /*5520*/  FFMA.FTZ R26, R135, c[0x0][0x2d0], -R58.reuse ;  /* 0x0000b400871a7a23 */ /* 0x100fe2000001083a */
[----:B-1----:R-:W-:Y:S01]  /*5530*/  HMMA.16816.F32.BF16 R88, R4, R8, R88 ;  /* 0x000000080458723c */ /* 0x002fe20000041858 */
[----:B------:R-:W-:-:S04]  /*5540*/  FFMA.FTZ R27, R133, c[0x0][0x2d0], -R58 ;  /* 0x0000b400851b7a23 */ /* 0x000fc8000001083a */
[----:B------:R-:W1:Y:S03]  /*5550*/  MUFU.EX2 R25, R25 ;  /* 0x0000001900197308 */ /* 0x000e660000000800 */
[C---:B------:R-:W-:Y:S01]  /*5560*/  HMMA.16816.F32.BF16 R84, R4.reuse, R10, R84 ;  /* 0x0000000a0454723c */ /* 0x040fe20000041854 */
[----:B------:R-:W5:Y:S04]  /*5570*/  LDSM.16.MT88.4 R8, [R238+0x3900] ;  /* 0x00390000ee08783b */ /* 0x000f680000004200 */
[----:B------:R-:W-:Y:S03]  /*5580*/  MUFU.EX2 R26, R26 ;  /* 0x0000001a001a7308 */ /* 0x000fe60000000800 */
[C---:B--2---:R-:W-:Y:S05]  /*5590*/  HMMA.16816.F32.BF16 R80, R4.reuse, R16, R80 ;  /* 0x000000100450723c */ /* 0x044fea0000041850 */
[----:B------:R-:W2:Y:S03]  /*55a0*/  MUFU.EX2 R27, R27 ;  /* 0x0000001b001b7308 */ /* 0x000ea60000000800 */
[C---:B------:R-:W-:Y:S01]  /*55b0*/  HMMA.16816.F32.BF16 R76, R4.reuse, R18, R76 ;  /* 0x00000012044c723c */ /* 0x040fe2000004184c */
[----:B------:R-:W5:Y:S04]  /*55c0*/  LDSM.16.MT88.4 R16, [R237+0x3900] ;  /* 0x00390000ed10783b */ /* 0x000f680000004200 */
[----:B------:R-:W-:Y:S03]  /*55d0*/  MUFU.EX2 R30, R30 ;  /* 0x0000001e001e7308 */ /* 0x000fe60000000800 */
[C---:B---3--:R-:W-:Y:S05]  /*55e0*/  HMMA.16816.F32.BF16 R72, R4.reuse, R12, R72 ;  /* 0x0000000c0448723c */ /* 0x048fea0000041848 */
[----:B------:R-:W3:Y:S03]  /*55f0*/  MUFU.EX2 R31, R31 ;  /* 0x0000001f001f7308 */ /* 0x000ee60000000800 */
[----:B------:R-:W-:Y:S01]  /*5600*/  HMMA.16816.F32.BF16 R68, R4, R14, R68 ;  /* 0x0000000e0444723c */ /* 0x000fe20000041844 */
[----:B------:R-:W5:Y:S06]  /*5610*/  LDSM.16.MT88.4 R12, [R236+0x3900] ;  /* 0x00390000ec0c783b */ /* 0x000f6c0000004200 */
[----:B-1----:R-:W-:Y:S01]  /*5620*/  F2FP.BF16.PACK_AB R4, R25, R24 ;  /* 0x000000181904723e */ /* 0x002fe200000010ff */
[----:B------:R-:W-:Y:S01]  /*5630*/  FADD.FTZ R24, R24, R159 ;  /* 0x0000009f18187221 */ /* 0x000fe20000010000 */
[----:B--2---:R-:W-:-:S02]  /*5640*/  F2FP.BF16.PACK_AB R6, R27, R26 ;  /* 0x0000001a1b06723e */ /* 0x004fc400000010ff */
[----:B------:R-:W-:Y:S01]  /*5650*/  F2FP.BF16.PACK_AB R5, R29, R28 ;  /* 0x0000001c1d05723e */ /* 0x000fe200000010ff */
[----:B------:R-:W-:Y:S01]  /*5660*/  FADD.FTZ R25, R25, R24 ;  /* 0x0000001819197221 */ /* 0x000fe20000010000 */
[----:B---3--:R-:W-:-:S03]  /*5670*/  F2FP.BF16.PACK_AB R7, R31, R30 ;  /* 0x0000001e1f07723e */ /* 0x008fc600000010ff */
[----:B------:R-:W-:-:S04]  /*5680*/  FADD.FTZ R26, R26, R25 ;  /* 0x000000191a1a7221 */ /* 0x000fc80000010000 */
[----:B----4-:R-:W-:Y:S01]  /*5690*/  HMMA.16816.F32.BF16 R128, R4, R20, R128 ;  /* 0x000000140480723c */ /* 0x010fe20000041880 */
[----:B------:R-:W-:-:S06]  /*56a0*/  FADD.FTZ R2, R27, R26 ;  /* 0x0000001a1b027221 */ /* 0x000fcc0000010000 */
[----:B------:R-:W-:Y:S01]  /*56b0*/  FADD.FTZ R21, R37, R36 ;  /* 0x0000002425157221 */ /* 0x000fe20000010000 */
[----:B-----5:R-:W-:Y:S03]  /*56c0*/  HMMA.16816.F32.BF16 R120, R4, R8, R120 ;  /* 0x000000080478723c */ /* 0x020fe60000041878 */
[----:B------:R-:W-:-:S04]  /*56d0*/  FADD.FTZ R21, R0, R21 ;  /* 0x0000001500157221 */ /* 0x000fc80000010000 */
[----:B------:R-:W-:Y:S01]  /*56e0*/  FADD.FTZ R64, R64, R21 ;  /* 0x0000001540407221 */ /* 0x000fe20000010000 */
[----:B------:R-:W-:Y:S01]  /*56f0*/  HMMA.16816.F32.BF16 R116, R4, R10, R116 ;  /* 0x0000000a0474723c */ /* 0x000fe20000041874 */
[----:B------:R-:W1:Y:S02]  /*5700*/  LDSM.16.MT88.4 R8, [R240+0x7900] ;  /* 0x00790000f008783b */ /* 0x000e640000004200 */
[----:B------:R-:W-:-:S04]  /*5710*/  FADD.FTZ R151, R151, R64 ;  /* 0x0000004097977221 */ /* 0x000fc80000010000 */
[----:B------:R-:W-:Y:S01]  /*5720*/  FADD.FTZ R32, R32, R151 ;  /* 0x0000009720207221 */ /* 0x000fe20000010000 */
[----:B------:R-:W-:Y:S03]  /*5730*/  HMMA.16816.F32.BF16 R112, R4, R16, R112 ;  /* 0x000000100470723c */ /* 0x000fe60000041870 */
[----:B------:R-:W-:-:S04]  /*5740*/  FADD.FTZ R33, R33, R32 ;  /* 0x0000002021217221 */ /* 0x000fc80000010000 */
[----:B------:R-:W-:Y:S01]  /*5750*/  FADD.FTZ R134, R134, R33 ;  /* 0x0000002186867221 */ /* 0x000fe20000010000 */
[----:B------:R-:W-:Y:S01]  /*5760*/  HMMA.16816.F32.BF16 R108, R4, R18, R108 ;  /* 0x00000012046c723c */ /* 0x000fe2000004186c */
[----:B------:R-:W2:Y:S02]  /*5770*/  LDSM.16.MT88.4 R16, [R238+0x7900] ;  /* 0x00790000ee10783b */ /* 0x000ea40000004200 */
[----:B------:R-:W-:-:S04]  /*5780*/  FADD.FTZ R169, R169, R134 ;  /* 0x00000086a9a97221 */ /* 0x000fc80000010000 */
[----:B------:R-:W-:Y:S01]  /*5790*/  FADD.FTZ R140, R140, R169 ;  /* 0x000000a98c8c7221 */ /* 0x000fe20000010000 */
[----:B------:R-:W-:Y:S03]  /*57a0*/  HMMA.16816.F32.BF16 R104, R4, R12, R104 ;  /* 0x0000000c0468723c */ /* 0x000fe60000041868 */
[----:B------:R-:W-:-:S04]  /*57b0*/  FADD.FTZ R197, R197, R140 ;  /* 0x0000008cc5c57221 */ /* 0x000fc80000010000 */
[----:B------:R-:W-:Y:S01]  /*57c0*/  FADD.FTZ R146, R146, R197 ;  /* 0x000000c592927221 */ /* 0x000fe20000010000 */
[----:B------:R-:W-:Y:S01]  /*57d0*/  HMMA.16816.F32.BF16 R100, R4, R14, R100 ;  /* 0x0000000e0464723c */ /* 0x000fe20000041864 */
[----:B------:R-:W3:Y:S02]  /*57e0*/  LDSM.16.MT88.4 R12, [R237+0x7900] ;  /* 0x00790000ed0c783b */ /* 0x000ee40000004200 */
[----:B------:R-:W-:-:S04]  /*57f0*/  FADD.FTZ R201, R201, R146 ;  /* 0x00000092c9c97221 */ /* 0x000fc80000010000 */
[----:B------:R-:W-:Y:S01]  /*5800*/  FADD.FTZ R148, R148, R201 ;  /* 0x000000c994947221 */ /* 0x000fe20000010000 */
[----:B------:R-:W-:Y:S03]  /*5810*/  HMMA.16816.F32.BF16 R124, R4, R22, R124 ;  /* 0x00000016047c723c */ /* 0x000fe6000004187c */
[----:B------:R-:W-:-:S04]  /*5820*/  FADD.FTZ R171, R171, R148 ;  /* 0x00000094abab7221 */ /* 0x000fc80000010000 */
[----:B------:R-:W-:Y:S01]  /*5830*/  FADD.FTZ R154, R154, R171 ;  /* 0x000000ab9a9a7221 */ /* 0x000fe20000010000 */
[----:B-1----:R-:W-:Y:S03]  /*5840*/  HMMA.16816.F32.BF16 R96, R4, R8, R96 ;  /* 0x000000080460723c */ /* 0x002fe60000041860 */
[----:B------:R-:W-:-:S04]  /*5850*/  FADD.FTZ R154, R155, R154 ;  /* 0x0000009a9b9a7221 */ /* 0x000fc80000010000 */
[----:B------:R-:W-:Y:S01]  /*5860*/  FADD.FTZ R153, R153, R154 ;  /* 0x0000009a99997221 */ /* 0x000fe20000010000 */
[----:B------:R-:W-:Y:S01]  /*5870*/  HMMA.16816.F32.BF16 R92, R4, R10, R92 ;  /* 0x0000000a045c723c */ /* 0x000fe2000004185c */
[----:B------:R-:W1:Y:S02]  /*5880*/  LDSM.16.MT88.4 R8, [R236+0x7900] ;  /* 0x00790000ec08783b */ /* 0x000e640000004200 */
[----:B------:R-:W-:-:S04]  /*5890*/  FADD.FTZ R153, R156, R153 ;  /* 0x000000999c997221 */ /* 0x000fc80000010000 */
[----:B------:R-:W-:Y:S01]  /*58a0*/  FADD.FTZ R28, R28, R153 ;  /* 0x000000991c1c7221 */ /* 0x000fe20000010000 */
[----:B--2---:R-:W-:Y:S03]  /*58b0*/  HMMA.16816.F32.BF16 R88, R4, R16, R88 ;  /* 0x000000100458723c */ /* 0x004fe60000041858 */
[----:B------:R-:W-:-:S04]  /*58c0*/  FADD.FTZ R29, R29, R28 ;  /* 0x0000001c1d1d7221 */ /* 0x000fc80000010000 */
[----:B------:R-:W-:Y:S01]  /*58d0*/  FADD.FTZ R30, R30, R29 ;  /* 0x0000001d1e1e7221 */ /* 0x000fe20000010000 */
[----:B------:R-:W-:Y:S03]  /*58e0*/  HMMA.16816.F32.BF16 R84, R4, R18, R84 ;  /* 0x000000120454723c */ /* 0x000fe60000041854 */
[----:B------:R-:W-:-:S05]  /*58f0*/  FADD.FTZ R0, R31, R30 ;  /* 0x0000001e1f007221 */ /* 0x000fca0000010000 */
[----:B------:R2:W-:Y:S01]  /*5900*/  STL [R1+0xc], R0 ;  /* 0x00000c0001007387 */ /* 0x0005e20000100800 */
[C---:B---3--:R-:W-:Y:S03]  /*5910*/  HMMA.16816.F32.BF16 R80, R4.reuse, R12, R80 ;  /* 0x0000000c0450723c */ /* 0x048fe60000041850 */
[----:B------:R2:W-:Y:S05]  /*5920*/  STL [R1+0x10], R2 ;  /* 0x0000100201007387 */ /* 0x0005ea0000100800 */
[C---:B------:R-:W-:Y:S08]  /*5930*/  HMMA.16816.F32.BF16 R76, R4.reuse, R14, R76 ;  /* 0x0000000e044c723c */ /* 0x040ff0000004184c */
[C---:B-1----:R-:W-:Y:S08]  /*5940*/  HMMA.16816.F32.BF16 R72, R4.reuse, R8, R72 ;  /* 0x000000080448723c */ /* 0x042ff00000041848 */
[----:B------:R-:W-:Y:S01]  /*5950*/  HMMA.16816.F32.BF16 R68, R4, R10, R68 ;  /* 0x0000000a0444723c */ /* 0x000fe20000041844 */
[----:B------:R-:W-:Y:S07]  /*5960*/  @!P1 BRA `(.L_x_24) ;  /* 0x00003f0000009947 */ /* 0x000fee0003800000 */
[----:B--2---:R-:W-:Y:S01]  /*5970*/  IADD3 R0, P2, R250, 0x40, RZ ;  /* 0x00000040fa007810 */ /* 0x004fe20007f5e0ff */
[----:B------:R-:W-:Y:S01]  /*5980*/  IMAD.MOV.U32 R135, RZ, RZ, R132 ;  /* 0x000000ffff877224 */ /* 0x000fe200078e0084 */
[----:B------:R-:W-:Y:S01]  /*5990*/  IADD3 R2, P1, R246, 0x40, RZ ;  /* 0x00000040f6027810 */ /* 0x000fe20007f3e0ff */
[----:B------:R-:W-:-:S02]  /*59a0*/  ULEA.HI.SX32 UR21, UR18, 0xfffffffe, 0x19 ;  /* 0xfffffffe12157891 */ /* 0x000fc4000f8fca3f */
[----:B------:R1:W-:Y:S01]  /*59b0*/  STL [R1+0x8], R0 ;  /* 0x0000080001007387 */ /* 0x0003e20000100800 */
[----:B------:R-:W-:Y:S01]  /*59c0*/  ULDC.64 UR6, c[0x0][0x208] ;  /* 0x0000820000067ab9 */ /* 0x000fe20000000a00 */
[----:B------:R-:W-:Y:S01]  /*59d0*/  IMAD.X R252, RZ, RZ, R249, P1 ;  /* 0x000000fffffc7224 */ /* 0x000fe200008e06f9 */
[----:B------:R-:W-:Y:S01]  /*59e0*/  ULDC.64 UR4, c[0x0][0x1e0] ;  /* 0x0000780000047ab9 */ /* 0x000fe20000000a00 */
[----:B------:R2:W-:Y:S01]  /*59f0*/  STL [R1], R2 ;  /* 0x0000000201007387 */ /* 0x0005e20000100800 */
[----:B-1----:R-:W-:Y:S01]  /*5a00*/  IMAD.MOV.U32 R0, RZ, RZ, R3 ;  /* 0x000000ffff007224 */ /* 0x002fe200078e0003 */
[----:B--2---:R-:W-:-:S05]  /*5a10*/  IADD3.X R2, RZ, R245, RZ, P2, !PT ;  /* 0x000000f5ff027210 */ /* 0x004fca00017fe4ff */
[----:B------:R1:W-:Y:S02]  /*5a20*/  STL [R1+0x4], R2 ;  /* 0x0000040201007387 */ /* 0x0003e40000100800 */
.L_x_25:
[----:B-12---:R-:W2:Y:S01]  /*5a30*/  LDL R2, [R1+0x8] ;  /* 0x0000080001027983 */ /* 0x006ea20000100800 */
[----:B------:R-:W-:Y:S04]  /*5a40*/  DEPBAR.LE SB0, 0x0 ;  /* 0x000080000000791a */ /* 0x000fe80000000000 */
[----:B------:R-:W3:Y:S01]  /*5a50*/  LDL R133, [R1+0x4] ;  /* 0x0000040001857983 */ /* 0x000ee20000100800 */
[----:B------:R-:W-:Y:S02]  /*5a60*/  USHF.R.S32.HI UR15, URZ, 0x1f, UR21 ;  /* 0x0000001f3f0f7899 */ /* 0x000fe40008011415 */
[----:B------:R-:W-:Y:S01]  /*5a70*/  UIMAD.WIDE.U32 UR22, UR21, UR6, URZ ;  /* 0x00000006151672a5 */ /* 0x000fe2000f8e003f */
[----:B------:R-:W-:Y:S01]  /*5a80*/  BAR.SYNC.DEFER_BLOCKING 0x0 ;  /* 0x0000000000007b1d */ /* 0x000fe20000010000 */
[----:B------:R-:W-:Y:S02]  /*5a90*/  UIMAD UR15, UR15, UR6, URZ ;  /* 0x000000060f0f72a4 */ /* 0x000fe4000f8e023f */
[----:B------:R-:W-:Y:S02]  /*5aa0*/  USHF.L.U32 UR18, UR22, 0x7, URZ ;  /* 0x0000000716127899 */ /* 0x000fe4000800063f */
[----:B------:R-:W-:Y:S02]  /*5ab0*/  UIMAD UR15, UR21, UR7, UR15 ;  /* 0x00000007150f72a4 */ /* 0x000fe4000f8e020f */
[----:B------:R-:W-:Y:S02]  /*5ac0*/  UISETP.GT.AND UP1, UPT, UR21, URZ, UPT ;  /* 0x0000003f1500728c */ /* 0x000fe4000bf24270 */
[----:B------:R-:W-:Y:S01]  /*5ad0*/  UIADD3 UR15, UR23, UR15, URZ ;  /* 0x0000000f170f7290 */ /* 0x000fe2000fffe03f */
[----:B------:R-:W-:Y:S01]  /*5ae0*/  IADD3 R3, P5, R250, UR18, RZ ;  /* 0x00000012fa037c10 */ /* 0x000fe2000ffbe0ff */
[----:B------:R-:W-:Y:S02]  /*5af0*/  UIADD3 UR21, UR21, -0x1, URZ ;  /* 0xffffffff15157890 */ /* 0x000fe4000fffe03f */
[----:B------:R-:W-:Y:S01]  /*5b00*/  USHF.L.U64.HI UR15, UR22, 0x7, UR15 ;  /* 0x00000007160f7899 */ /* 0x000fe2000801020f */
[----:B------:R-:W-:Y:S04]  /*5b10*/  LEA R196, P4, R3, c[0x0][0x1f8], 0x1 ;  /* 0x00007e0003c47a11 */ /* 0x000fe800078808ff */
[----:B------:R-:W-:Y:S01]  /*5b20*/  @UP1 USHF.L.U32 UR19, UR4, 0x6, URZ ;  /* 0x0000000604131899 */ /* 0x000fe2000800063f */
[----:B------:R-:W-:Y:S01]  /*5b30*/  IADD3.X R134, R245, UR15, RZ, P5, !PT ;  /* 0x0000000ff5867c10 */ /* 0x000fe2000affe4ff */
[----:B------:R-:W-:Y:S02]  /*5b40*/  @UP1 USHF.L.U64.HI UR20, UR4, 0x6, UR5 ;  /* 0x0000000604141899 */ /* 0x000fe40008010205 */
[----:B------:R-:W-:Y:S01]  /*5b50*/  @UP1 UIMAD.WIDE.U32 UR22, UR21, UR4, URZ ;  /* 0x00000004151612a5 */ /* 0x000fe2000f8e003f */
[----:B------:R-:W-:Y:S01]  /*5b60*/  LEA.HI.X R197, R3, c[0x0][0x1fc], R134, 0x1, P4 ;  /* 0x00007f0003c57a11 */ /* 0x000fe200020f0c86 */
[----:B------:R-:W1:Y:S08]  /*5b70*/  LDSM.16.M88.4 R140, [R242+0x8100] ;  /* 0x00810000f28c783b */ /* 0x000e700000000200 */
[----:B------:R-:W4:Y:S08]  /*5b80*/  LDSM.16.M88.4 R144, [R242+0x8900] ;  /* 0x00890000f290783b */ /* 0x000f300000000200 */
[----:B------:R-:W5:Y:S08]  /*5b90*/  LDSM.16.M88.4 R148, [R242+0x9100] ;  /* 0x00910000f294783b */ /* 0x000f700000000200 */
[----:B------:R-:W5:Y:S08]  /*5ba0*/  LDSM.16.M88.4 R152, [R242+0x9900] ;  /* 0x00990000f298783b */ /* 0x000f700000000200 */
[----:B------:R-:W5:Y:S01]  /*5bb0*/  LDSM.16.M88.4 R156, [R242+0xa100] ;  /* 0x00a10000f29c783b */ /* 0x000f620000000200 */
[C---:B-1----:R-:W-:Y:S07]  /*5bc0*/  HMMA.16816.F32.BF16 R4, R136.reuse, R140, RZ ;  /* 0x0000008c8804723c */ /* 0x042fee00000418ff */
[----:B------:R-:W1:Y:S01]  /*5bd0*/  LDSM.16.M88.4 R160, [R242+0xa900] ;  /* 0x00a90000f2a0783b */ /* 0x000e620000000200 */
[C---:B------:R-:W-:Y:S07]  /*5be0*/  HMMA.16816.F32.BF16 R8, R136.reuse, R142, RZ ;  /* 0x0000008e8808723c */ /* 0x040fee00000418ff */
[----:B------:R-:W1:Y:S01]  /*5bf0*/  LDSM.16.M88.4 R164, [R242+0xb100] ;  /* 0x00b10000f2a4783b */ /* 0x000e620000000200 */
[C---:B----4-:R-:W-:Y:S07]  /*5c00*/  HMMA.16816.F32.BF16 R12, R136.reuse, R144, RZ ;  /* 0x00000090880c723c */ /* 0x050fee00000418ff */
[----:B------:R-:W4:Y:S01]  /*5c10*/  LDSM.16.M88.4 R168, [R242+0xb900] ;  /* 0x00b90000f2a8783b */ /* 0x000f220000000200 */
[C---:B------:R-:W-:Y:S07]  /*5c20*/  HMMA.16816.F32.BF16 R16, R136.reuse, R146, RZ ;  /* 0x000000928810723c */ /* 0x040fee00000418ff */
[----:B------:R-:W1:Y:S01]  /*5c30*/  LDSM.16.M88.4 R140, [R241] ;  /* 0x00000000f18c783b */ /* 0x000e620000000200 */
[C---:B-----5:R-:W-:Y:S07]  /*5c40*/  HMMA.16816.F32.BF16 R20, R136.reuse, R148, RZ ;  /* 0x000000948814723c */ /* 0x060fee00000418ff */
[----:B------:R-:W5:Y:S01]  /*5c50*/  LDSM.16.M88.4 R144, [R235] ;  /* 0x00000000eb90783b */ /* 0x000f620000000200 */
[C---:B------:R-:W-:Y:S07]  /*5c60*/  HMMA.16816.F32.BF16 R24, R136.reuse, R150, RZ ;  /* 0x000000968818723c */ /* 0x040fee00000418ff */
[----:B------:R-:W4:Y:S01]  /*5c70*/  LDSM.16.M88.4 R148, [R234] ;  /* 0x00000000ea94783b */ /* 0x000f220000000200 */
[C---:B------:R-:W-:Y:S08]  /*5c80*/  HMMA.16816.F32.BF16 R28, R136.reuse, R152, RZ ;  /* 0x00000098881c723c */ /* 0x040ff000000418ff */
[C---:B------:R-:W-:Y:S01]  /*5c90*/  HMMA.16816.F32.BF16 R32, R136.reuse, R154, RZ ;  /* 0x0000009a8820723c */ /* 0x040fe200000418ff */
[----:B------:R-:W-:Y:S07]  /*5ca0*/  LDSM.16.M88.4 R152, [R232] ;  /* 0x00000000e898783b */ /* 0x000fee0000000200 */
[C---:B------:R-:W-:Y:S08]  /*5cb0*/  HMMA.16816.F32.BF16 R36, R136.reuse, R156, RZ ;  /* 0x0000009c8824723c */ /* 0x040ff000000418ff */
[C---:B------:R-:W-:Y:S01]  /*5cc0*/  HMMA.16816.F32.BF16 R40, R136.reuse, R158, RZ ;  /* 0x0000009e8828723c */ /* 0x040fe200000418ff */
[----:B------:R-:W-:Y:S07]  /*5cd0*/  LDSM.16.M88.4 R156, [R231] ;  /* 0x00000000e79c783b */ /* 0x000fee0000000200 */
[C---:B-1----:R-:W-:Y:S08]  /*5ce0*/  HMMA.16816.F32.BF16 R44, R136.reuse, R160, RZ ;  /* 0x000000a0882c723c */ /* 0x042ff000000418ff */
[C---:B------:R-:W-:Y:S01]  /*5cf0*/  HMMA.16816.F32.BF16 R48, R136.reuse, R162, RZ ;  /* 0x000000a28830723c */ /* 0x040fe200000418ff */
[----:B------:R-:W-:Y:S07]  /*5d00*/  LDSM.16.M88.4 R160, [R230] ;  /* 0x00000000e6a0783b */ /* 0x000fee0000000200 */
[C---:B------:R-:W-:Y:S08]  /*5d10*/  HMMA.16816.F32.BF16 R52, R136.reuse, R164, RZ ;  /* 0x000000a48834723c */ /* 0x040ff000000418ff */
[C---:B------:R-:W-:Y:S01]  /*5d20*/  HMMA.16816.F32.BF16 R56, R136.reuse, R166, RZ ;  /* 0x000000a68838723c */ /* 0x040fe200000418ff */
[----:B------:R-:W-:Y:S07]  /*5d30*/  LDSM.16.M88.4 R164, [R229] ;  /* 0x00000000e5a4783b */ /* 0x000fee0000000200 */
[C---:B----4-:R-:W-:Y:S08]  /*5d40*/  HMMA.16816.F32.BF16 R60, R136.reuse, R168, RZ ;  /* 0x000000a8883c723c */ /* 0x050ff000000418ff */
[----:B------:R-:W-:Y:S08]  /*5d50*/  HMMA.16816.F32.BF16 R64, R136, R170, RZ ;  /* 0x000000aa8840723c */ /* 0x000ff000000418ff */
[C---:B------:R-:W-:Y:S08]  /*5d60*/  HMMA.16816.F32.BF16 R4, R172.reuse, R140, R4 ;  /* 0x0000008cac04723c */ /* 0x040ff00000041804 */
[C---:B------:R-:W-:Y:S01]  /*5d70*/  HMMA.16816.F32.BF16 R8, R172.reuse, R142, R8 ;  /* 0x0000008eac08723c */ /* 0x040fe20000041808 */
[----:B------:R-:W1:Y:S07]  /*5d80*/  LDSM.16.M88.4 R140, [R233] ;  /* 0x00000000e98c783b */ /* 0x000e6e0000000200 */
[C---:B-----5:R-:W-:Y:S01]  /*5d90*/  HMMA.16816.F32.BF16 R12, R172.reuse, R144, R12 ;  /* 0x00000090ac0c723c */ /* 0x060fe2000004180c */
[----:B------:R-:W-:Y:S01]  /*5da0*/  @!PT LDS RZ, [RZ] ;  /* 0x00000000fffff984 */ /* 0x000fe20000000800 */
[----:B------:R-:W-:Y:S01]  /*5db0*/  @!PT LDS RZ, [RZ] ;  /* 0x00000000fffff984 */ /* 0x000fe20000000800 */
[----:B------:R-:W-:Y:S01]  /*5dc0*/  @!PT LDS RZ, [RZ] ;  /* 0x00000000fffff984 */ /* 0x000fe20000000800 */
[----:B------:R4:W-:Y:S07]  /*5dd0*/  LDGSTS.E.BYPASS.LTC128B.128 [R243+0x100], [R196.64], !P3 ;  /* 0x00100000c4f37fae */ /* 0x0009ee000d901d50 */
[C---:B------:R-:W-:Y:S08]  /*5de0*/  HMMA.16816.F32.BF16 R16, R172.reuse, R146, R16 ;  /* 0x00000092ac10723c */ /* 0x040ff00000041810 */
[C---:B------:R-:W-:Y:S08]  /*5df0*/  HMMA.16816.F32.BF16 R20, R172.reuse, R148, R20 ;  /* 0x00000094ac14723c */ /* 0x040ff00000041814 */
[C---:B------:R-:W-:Y:S08]  /*5e00*/  HMMA.16816.F32.BF16 R24, R172.reuse, R150, R24 ;  /* 0x00000096ac18723c */ /* 0x040ff00000041818 */
[C---:B-1----:R-:W-:Y:S08]  /*5e10*/  HMMA.16816.F32.BF16 R28, R172.reuse, R140, R28 ;  /* 0x0000008cac1c723c */ /* 0x042ff0000004181c */
[C---:B------:R-:W-:Y:S08]  /*5e20*/  HMMA.16816.F32.BF16 R32, R172.reuse, R142, R32 ;  /* 0x0000008eac20723c */ /* 0x040ff00000041820 */
[C---:B------:R-:W-:Y:S08]  /*5e30*/  HMMA.16816.F32.BF16 R36, R172.reuse, R152, R36 ;  /* 0x00000098ac24723c */ /* 0x040ff00000041824 */
[C---:B------:R-:W-:Y:S08]  /*5e40*/  HMMA.16816.F32.BF16 R40, R172.reuse, R154, R40 ;  /* 0x0000009aac28723c */ /* 0x040ff00000041828 */
[C---:B------:R-:W-:Y:S08]  /*5e50*/  HMMA.16816.F32.BF16 R44, R172.reuse, R156, R44 ;  /* 0x0000009cac2c723c */ /* 0x040ff0000004182c */
[C---:B------:R-:W-:Y:S08]  /*5e60*/  HMMA.16816.F32.BF16 R48, R172.reuse, R158, R48 ;  /* 0x0000009eac30723c */ /* 0x040ff00000041830 */
[C---:B------:R-:W-:Y:S04]  /*5e70*/  HMMA.16816.F32.BF16 R52, R172.reuse, R160, R52 ;  /* 0x000000a0ac34723c */ /* 0x040fe80000041834 */
[----:B--2---:R-:W-:Y:S01]  /*5e80*/  IADD3 R132, P2, R2, UR18, RZ ;  /* 0x0000001202847c10 */ /* 0x004fe2000ff5e0ff */
[----:B------:R-:W-:Y:S03]  /*5e90*/  @UP1 USHF.R.S32.HI UR18, URZ, 0x1f, UR21 ;  /* 0x0000001f3f121899 */ /* 0x000fe60008011415 */
[C---:B------:R-:W-:Y:S01]  /*5ea0*/  HMMA.16816.F32.BF16 R56, R172.reuse, R162, R56 ;  /* 0x000000a2ac38723c */ /* 0x040fe20000041838 */
[----:B------:R-:W-:Y:S03]  /*5eb0*/  @UP1 UIMAD UR18, UR18, UR4, URZ ;  /* 0x00000004121212a4 */ /* 0x000fe6000f8e023f */
[C---:B------:R-:W-:Y:S01]  /*5ec0*/  LEA R2, P1, R132.reuse, c[0x0][0x1f8], 0x1 ;  /* 0x00007e0084027a11 */ /* 0x040fe200078208ff */
[----:B------:R-:W-:Y:S01]  /*5ed0*/  @UP1 UIMAD UR18, UR21, UR5, UR18 ;  /* 0x00000005151212a4 */ /* 0x000fe2000f8e0212 */
[----:B---3--:R-:W-:Y:S01]  /*5ee0*/  IADD3.X R133, R133, UR15, RZ, P2, !PT ;  /* 0x0000000f85857c10 */ /* 0x008fe200097fe4ff */
[----:B------:R-:W-:Y:S01]  /*5ef0*/  @UP1 USHF.L.U32 UR15, UR22, 0x7, URZ ;  /* 0x00000007160f1899 */ /* 0x000fe2000800063f */
[C---:B------:R-:W-:Y:S01]  /*5f00*/  HMMA.16816.F32.BF16 R60, R172.reuse, R164, R60 ;  /* 0x000000a4ac3c723c */ /* 0x040fe2000004183c */
[----:B------:R-:W-:Y:S03]  /*5f10*/  @UP1 UIADD3 UR18, UR23, UR18, URZ ;  /* 0x0000001217121290 */ /* 0x000fe6000fffe03f */
[----:B------:R-:W-:Y:S01]  /*5f20*/  LEA.HI.X R3, R132, c[0x0][0x1fc], R133, 0x1, P1 ;  /* 0x00007f0084037a11 */ /* 0x000fe200008f0c85 */
[----:B------:R-:W-:Y:S01]  /*5f30*/  @UP1 USHF.L.U64.HI UR18, UR22, 0x7, UR18 ;  /* 0x0000000716121899 */ /* 0x000fe20008010212 */
[----:B------:R-:W-:Y:S02]  /*5f40*/  IADD3 R132, P1, R196, UR9, RZ ;  /* 0x00000009c4847c10 */ /* 0x000fe4000ff3e0ff */
[----:B------:R-:W-:Y:S01]  /*5f50*/  HMMA.16816.F32.BF16 R64, R172, R166, R64 ;  /* 0x000000a6ac40723c */ /* 0x000fe20000041840 */
[----:B------:R1:W-:Y:S03]  /*5f60*/  LDGSTS.E.BYPASS.LTC128B.128 [R243+0x4100], [R2.64], !P0 ;  /* 0x0410000002f37fae */ /* 0x0003e6000c101d50 */
[----:B------:R-:W-:Y:S02]  /*5f70*/  IADD3.X R133, R197, UR12, RZ, P1, !PT ;  /* 0x0000000cc5857c10 */ /* 0x000fe40008ffe4ff */
[C---:B------:R-:W-:Y:S02]  /*5f80*/  IADD3 R198, P1, R132.reuse, UR9, RZ ;  /* 0x0000000984c67c10 */ /* 0x040fe4000ff3e0ff */
[----:B------:R-:W-:Y:S01]  /*5f90*/  IADD3 R200, P4, R132, UR14, RZ ;  /* 0x0000000e84c87c10 */ /* 0x000fe2000ff9e0ff */
[----:B------:R2:W-:Y:S03]  /*5fa0*/  LDGSTS.E.BYPASS.LTC128B.128 [R243+0x1100], [R132.64], !P3 ;  /* 0x0110000084f37fae */ /* 0x0005e6000d901d50 */
[C---:B------:R-:W-:Y:S02]  /*5fb0*/  IADD3.X R199, R133.reuse, UR12, RZ, P1, !PT ;  /* 0x0000000c85c77c10 */ /* 0x040fe40008ffe4ff */
[----:B------:R-:W-:Y:S02]  /*5fc0*/  IADD3.X R201, R133, UR13, RZ, P4, !PT ;  /* 0x0000000d85c97c10 */ /* 0x000fe4000a7fe4ff */
[C---:B------:R-:W-:Y:S01]  /*5fd0*/  IADD3 R202, P2, R198.reuse, UR9, RZ ;  /* 0x00000009c6ca7c10 */ /* 0x040fe2000ff5e0ff */
[----:B------:R2:W-:Y:S01]  /*5fe0*/  LDGSTS.E.BYPASS.LTC128B.128 [R243+0x5100], [R132.64+0x80], !P0 ;  /* 0x0510008084f37fae */ /* 0x0005e2000c101d50 */
[----:B----4-:R-:W-:Y:S02]  /*5ff0*/  IADD3 R196, P1, R198, UR14, RZ ;  /* 0x0000000ec6c47c10 */ /* 0x010fe4000ff3e0ff */
[C---:B------:R-:W-:Y:S02]  /*6000*/  IADD3.X R203, R199.reuse, UR12, RZ, P2, !PT ;  /* 0x0000000cc7cb7c10 */ /* 0x040fe400097fe4ff */
[----:B------:R-:W-:Y:S02]  /*6010*/  IADD3.X R197, R199, UR13, RZ, P1, !PT ;  /* 0x0000000dc7c57c10 */ /* 0x000fe40008ffe4ff */
[----:B------:R-:W-:Y:S01]  /*6020*/  PLOP3.LUT P1, PT, PT, PT, UP1, 0x80, 0x0 ;  /* 0x000000000000781c */ /* 0x000fe20003f2f018 */
[----:B------:R3:W-:Y:S08]  /*6030*/  LDGSTS.E.BYPASS.LTC128B.128 [R243+0x2100], [R198.64], !P3 ;  /* 0x02100000c6f37fae */ /* 0x0007f0000d901d50 */
[----:B------:R4:W-:Y:S08]  /*6040*/  LDGSTS.E.BYPASS.LTC128B.128 [R243+0x6100], [R200.64], !P0 ;  /* 0x06100000c8f37fae */ /* 0x0009f0000c101d50 */
[----:B------:R4:W-:Y:S08]  /*6050*/  LDGSTS.E.BYPASS.LTC128B.128 [R243+0x3100], [R202.64], !P3 ;  /* 0x03100000caf37fae */ /* 0x0009f0000d901d50 */
[----:B------:R3:W-:Y:S08]  /*6060*/  LDGSTS.E.BYPASS.LTC128B.128 [R243+0x7100], [R196.64], !P0 ;  /* 0x07100000c4f37fae */ /* 0x0007f0000c101d50 */
[----:B------:R-:W5:Y:S08]  /*6070*/  LDSM.16.M88.4 R144, [R239+0x8100] ;  /* 0x00810000ef90783b */ /* 0x000f700000000200 */
[----:B------:R-:W1:Y:S08]  /*6080*/  LDSM.16.M88.4 R140, [R239+0x8900] ;  /* 0x00890000ef8c783b */ /* 0x000e700000000200 */
[----:B------:R-:W1:Y:S08]  /*6090*/  LDSM.16.M88.4 R148, [R239+0x9100] ;  /* 0x00910000ef94783b */ /* 0x000e700000000200 */
[----:B------:R-:W0:Y:S08]  /*60a0*/  LDGDEPBAR ;  /* 0x00000000000079af */ /* 0x000e300000000000 */
[----:B------:R-:W2:Y:S01]  /*60b0*/  LDSM.16.M88.4 R152, [R239+0x9900] ;  /* 0x00990000ef98783b */ /* 0x000ea20000000200 */
[C---:B-----5:R-:W-:Y:S07]  /*60c0*/  HMMA.16816.F32.BF16 R4, R176.reuse, R144, R4 ;  /* 0x00000090b004723c */ /* 0x060fee0000041804 */
[----:B------:R-:W5:Y:S01]  /*60d0*/  LDSM.16.M88.4 R156, [R239+0xa100] ;  /* 0x00a10000ef9c783b */ /* 0x000f620000000200 */
[C---:B------:R-:W-:Y:S07]  /*60e0*/  HMMA.16816.F32.BF16 R8, R176.reuse, R146, R8 ;  /* 0x00000092b008723c */ /* 0x040fee0000041808 */
[----:B------:R-:W3:Y:S01]  /*60f0*/  LDSM.16.M88.4 R144, [R239+0xa900] ;  /* 0x00a90000ef90783b */ /* 0x000ee20000000200 */
[C---:B-1----:R-:W-:Y:S07]  /*6100*/  HMMA.16816.F32.BF16 R12, R176.reuse, R140, R12 ;  /* 0x0000008cb00c723c */ /* 0x042fee000004180c */
[----:B------:R-:W-:Y:S01]  /*6110*/  LDSM.16.M88.4 R160, [R242+0xc100] ;  /* 0x00c10000f2a0783b */ /* 0x000fe20000000200 */
[C---:B------:R-:W-:Y:S07]  /*6120*/  HMMA.16816.F32.BF16 R16, R176.reuse, R142, R16 ;  /* 0x0000008eb010723c */ /* 0x040fee0000041810 */
[----:B------:R-:W1:Y:S01]  /*6130*/  LDSM.16.M88.4 R140, [R239+0xb100] ;  /* 0x00b10000ef8c783b */ /* 0x000e620000000200 */
[C---:B------:R-:W-:Y:S07]  /*6140*/  HMMA.16816.F32.BF16 R20, R176.reuse, R148, R20 ;  /* 0x00000094b014723c */ /* 0x040fee0000041814 */
[----:B------:R-:W-:Y:S01]  /*6150*/  LDSM.16.M88.4 R164, [R225] ;  /* 0x00000000e1a4783b */ /* 0x000fe20000000200 */
[C---:B------:R-:W-:Y:S07]  /*6160*/  HMMA.16816.F32.BF16 R24, R176.reuse, R150, R24 ;  /* 0x00000096b018723c */ /* 0x040fee0000041818 */
[----:B------:R-:W1:Y:S01]  /*6170*/  LDSM.16.M88.4 R148, [R239+0xb900] ;  /* 0x00b90000ef94783b */ /* 0x000e620000000200 */
[C---:B--2---:R-:W-:Y:S07]  /*6180*/  HMMA.16816.F32.BF16 R28, R176.reuse, R152, R28 ;  /* 0x00000098b01c723c */ /* 0x044fee000004181c */
[----:B------:R-:W-:Y:S01]  /*6190*/  LDSM.16.M88.4 R168, [R239+0xd100] ;  /* 0x00d10000efa8783b */ /* 0x000fe20000000200 */
[C---:B------:R-:W-:Y:S07]  /*61a0*/  HMMA.16816.F32.BF16 R32, R176.reuse, R154, R32 ;  /* 0x0000009ab020723c */ /* 0x040fee0000041820 */
[----:B------:R-:W2:Y:S01]  /*61b0*/  LDSM.16.M88.4 R152, [R228] ;  /* 0x00000000e498783b */ /* 0x000ea20000000200 */
[C---:B-----5:R-:W-:Y:S07]  /*61c0*/  HMMA.16816.F32.BF16 R36, R176.reuse, R156, R36 ;  /* 0x0000009cb024723c */ /* 0x060fee0000041824 */
[----:B---3--:R-:W-:Y:S01]  /*61d0*/  LDSM.16.M88.4 R196, [R239+0xd900] ;  /* 0x00d90000efc4783b */ /* 0x008fe20000000200 */
[C---:B------:R-:W-:Y:S07]  /*61e0*/  HMMA.16816.F32.BF16 R40, R176.reuse, R158, R40 ;  /* 0x0000009eb028723c */ /* 0x040fee0000041828 */
[----:B------:R-:W3:Y:S01]  /*61f0*/  LDSM.16.M88.4 R156, [R228+0x800] ;  /* 0x00080000e49c783b */ /* 0x000ee20000000200 */
[C---:B------:R-:W-:Y:S07]  /*6200*/  HMMA.16816.F32.BF16 R44, R176.reuse, R144, R44 ;  /* 0x00000090b02c723c */ /* 0x040fee000004182c */
[----:B----4-:R-:W-:Y:S01]  /*6210*/  LDSM.16.M88.4 R200, [R239+0xe900] ;  /* 0x00e90000efc8783b */ /* 0x010fe20000000200 */
[C---:B------:R-:W-:Y:S07]  /*6220*/  HMMA.16816.F32.BF16 R48, R176.reuse, R146, R48 ;  /* 0x00000092b030723c */ /* 0x040fee0000041830 */
[----:B------:R-:W4:Y:S01]  /*6230*/  LDSM.16.M88.4 R144, [R228+0x1000] ;  /* 0x00100000e490783b */ /* 0x000f220000000200 */
[C---:B-1----:R-:W-:Y:S07]  /*6240*/  HMMA.16816.F32.BF16 R52, R176.reuse, R140, R52 ;  /* 0x0000008cb034723c */ /* 0x042fee0000041834 */
[----:B------:R-:W-:Y:S01]  /*6250*/  LDSM.16.M88.4 R204, [R239+0xf100] ;  /* 0x00f10000efcc783b */ /* 0x000fe20000000200 */
[C---:B------:R-:W-:Y:S07]  /*6260*/  HMMA.16816.F32.BF16 R56, R176.reuse, R142, R56 ;  /* 0x0000008eb038723c */ /* 0x040fee0000041838 */
[----:B------:R-:W1:Y:S01]  /*6270*/  LDSM.16.M88.4 R140, [R228+0x1800] ;  /* 0x00180000e48c783b */ /* 0x000e620000000200 */
[C---:B------:R-:W-:Y:S07]  /*6280*/  HMMA.16816.F32.BF16 R60, R176.reuse, R148, R60 ;  /* 0x00000094b03c723c */ /* 0x040fee000004183c */
[----:B------:R-:W-:Y:S01]  /*6290*/  LDSM.16.M88.4 R208, [R239+0xf900] ;  /* 0x00f90000efd0783b */ /* 0x000fe20000000200 */
[----:B------:R-:W-:Y:S07]  /*62a0*/  HMMA.16816.F32.BF16 R64, R176, R150, R64 ;  /* 0x00000096b040723c */ /* 0x000fee0000041840 */
[----:B------:R-:W5:Y:S01]  /*62b0*/  LDSM.16.M88.4 R148, [R228+0x2000] ;  /* 0x00200000e494783b */ /* 0x000f620000000200 */
[C---:B--2---:R-:W-:Y:S07]  /*62c0*/  HMMA.16816.F32.BF16 R4, R180.reuse, R152, R4 ;  /* 0x00000098b404723c */ /* 0x044fee0000041804 */
[----:B------:R-:W-:Y:S01]  /*62d0*/  LDSM.16.M88.4 R216, [R228+0x4000] ;  /* 0x00400000e4d8783b */ /* 0x000fe20000000200 */
[C---:B------:R-:W-:Y:S07]  /*62e0*/  HMMA.16816.F32.BF16 R8, R180.reuse, R154, R8 ;  /* 0x0000009ab408723c */ /* 0x040fee0000041808 */
[----:B------:R-:W2:Y:S01]  /*62f0*/  LDSM.16.M88.4 R152, [R228+0x2800] ;  /* 0x00280000e498783b */ /* 0x000ea20000000200 */
[C---:B---3--:R-:W-:Y:S08]  /*6300*/  HMMA.16816.F32.BF16 R12, R180.reuse, R156, R12 ;  /* 0x0000009cb40c723c */ /* 0x048ff0000004180c */
[C---:B------:R-:W-:Y:S01]  /*6310*/  HMMA.16816.F32.BF16 R16, R180.reuse, R158, R16 ;  /* 0x0000009eb410723c */ /* 0x040fe20000041810 */
[----:B------:R-:W3:Y:S07]  /*6320*/  LDSM.16.M88.4 R156, [R228+0x3000] ;  /* 0x00300000e49c783b */ /* 0x000eee0000000200 */
[C---:B----4-:R-:W-:Y:S08]  /*6330*/  HMMA.16816.F32.BF16 R20, R180.reuse, R144, R20 ;  /* 0x00000090b414723c */ /* 0x050ff00000041814 */
[C---:B------:R-:W-:Y:S01]  /*6340*/  HMMA.16816.F32.BF16 R24, R180.reuse, R146, R24 ;  /* 0x00000092b418723c */ /* 0x040fe20000041818 */
[----:B------:R-:W4:Y:S07]  /*6350*/  LDSM.16.M88.4 R144, [R228+0x3800] ;  /* 0x00380000e490783b */ /* 0x000f2e0000000200 */
[C---:B-1----:R-:W-:Y:S08]  /*6360*/  HMMA.16816.F32.BF16 R28, R180.reuse, R140, R28 ;  /* 0x0000008cb41c723c */ /* 0x042ff0000004181c */
[C---:B------:R-:W-:Y:S01]  /*6370*/  HMMA.16816.F32.BF16 R32, R180.reuse, R142, R32 ;  /* 0x0000008eb420723c */ /* 0x040fe20000041820 */
[----:B------:R-:W1:Y:S07]  /*6380*/  LDSM.16.M88.4 R140, [R242+0xc900] ;  /* 0x00c90000f28c783b */ /* 0x000e6e0000000200 */
[C---:B-----5:R-:W-:Y:S08]  /*6390*/  HMMA.16816.F32.BF16 R36, R180.reuse, R148, R36 ;  /* 0x00000094b424723c */ /* 0x060ff00000041824 */
[C---:B------:R-:W-:Y:S01]  /*63a0*/  HMMA.16816.F32.BF16 R40, R180.reuse, R150, R40 ;  /* 0x00000096b428723c */ /* 0x040fe20000041828 */
[----:B------:R-:W5:Y:S07]  /*63b0*/  LDSM.16.M88.4 R148, [R242+0xd100] ;  /* 0x00d10000f294783b */ /* 0x000f6e0000000200 */
[C---:B--2---:R-:W-:Y:S08]  /*63c0*/  HMMA.16816.F32.BF16 R44, R180.reuse, R152, R44 ;  /* 0x00000098b42c723c */ /* 0x044ff0000004182c */
[C---:B------:R-:W-:Y:S01]  /*63d0*/  HMMA.16816.F32.BF16 R48, R180.reuse, R154, R48 ;  /* 0x0000009ab430723c */ /* 0x040fe20000041830 */
[----:B------:R-:W-:Y:S07]  /*63e0*/  LDSM.16.M88.4 R152, [R242+0xe100] ;  /* 0x00e10000f298783b */ /* 0x000fee0000000200 */
[C---:B---3--:R-:W-:Y:S08]  /*63f0*/  HMMA.16816.F32.BF16 R52, R180.reuse, R156, R52 ;  /* 0x0000009cb434723c */ /* 0x048ff00000041834 */
[C---:B------:R-:W-:Y:S01]  /*6400*/  HMMA.16816.F32.BF16 R56, R180.reuse, R158, R56 ;  /* 0x0000009eb438723c */ /* 0x040fe20000041838 */
[----:B------:R-:W-:Y:S07]  /*6410*/  LDSM.16.M88.4 R156, [R242+0xe900] ;  /* 0x00e90000f29c783b */ /* 0x000fee0000000200 */
[C---:B----4-:R-:W-:Y:S08]  /*6420*/  HMMA.16816.F32.BF16 R60, R180.reuse, R144, R60 ;  /* 0x00000090b43c723c */ /* 0x050ff0000004183c */
[----:B------:R-:W-:Y:S01]  /*6430*/  HMMA.16816.F32.BF16 R64, R180, R146, R64 ;  /* 0x00000092b440723c */ /* 0x000fe20000041840 */
[----:B------:R-:W2:Y:S07]  /*6440*/  LDSM.16.M88.4 R144, [R242+0xd900] ;  /* 0x00d90000f290783b */ /* 0x000eae0000000200 */
[C---:B------:R-:W-:Y:S08]  /*6450*/  HMMA.16816.F32.BF16 R4, R184.reuse, R160, R4 ;  /* 0x000000a0b804723c */ /* 0x040ff00000041804 */
[C---:B------:R-:W-:Y:S01]  /*6460*/  HMMA.16816.F32.BF16 R8, R184.reuse, R162, R8 ;  /* 0x000000a2b808723c */ /* 0x040fe20000041808 */
[----:B------:R-:W-:Y:S07]  /*6470*/  LDSM.16.M88.4 R160, [R242+0xf900] ;  /* 0x00f90000f2a0783b */ /* 0x000fee0000000200 */
[C---:B-1----:R-:W-:Y:S08]  /*6480*/  HMMA.16816.F32.BF16 R12, R184.reuse, R140, R12 ;  /* 0x0000008cb80c723c */ /* 0x042ff0000004180c */
[C---:B------:R-:W-:Y:S01]  /*6490*/  HMMA.16816.F32.BF16 R16, R184.reuse, R142, R16 ;  /* 0x0000008eb810723c */ /* 0x040fe20000041810 */
[----:B------:R-:W1:Y:S07]  /*64a0*/  LDSM.16.M88.4 R140, [R242+0xf100] ;  /* 0x00f10000f28c783b */ /* 0x000e6e0000000200 */
[C---:B-----5:R-:W-:Y:S08]  /*64b0*/  HMMA.16816.F32.BF16 R20, R184.reuse, R148, R20 ;  /* 0x00000094b814723c */ /* 0x060ff00000041814 */
[C---:B------:R-:W-:Y:S01]  /*64c0*/  HMMA.16816.F32.BF16 R24, R184.reuse, R150, R24 ;  /* 0x00000096b818723c */ /* 0x040fe20000041818 */
[----:B------:R-:W3:Y:S07]  /*64d0*/  LDSM.16.M88.4 R148, [R227] ;  /* 0x00000000e394783b */ /* 0x000eee0000000200 */
[C---:B--2---:R-:W-:Y:S08]  /*64e0*/  HMMA.16816.F32.BF16 R28, R184.reuse, R144, R28 ;  /* 0x00000090b81c723c */ /* 0x044ff0000004181c */
[C---:B------:R-:W-:Y:S01]  /*64f0*/  HMMA.16816.F32.BF16 R32, R184.reuse, R146, R32 ;  /* 0x00000092b820723c */ /* 0x040fe20000041820 */
[----:B------:R-:W2:Y:S07]  /*6500*/  LDSM.16.M88.4 R144, [R226] ;  /* 0x00000000e290783b */ /* 0x000eae0000000200 */
[C---:B------:R-:W-:Y:S08]  /*6510*/  HMMA.16816.F32.BF16 R36, R184.reuse, R152, R36 ;  /* 0x00000098b824723c */ /* 0x040ff00000041824 */
[C---:B------:R-:W-:Y:S01]  /*6520*/  HMMA.16816.F32.BF16 R40, R184.reuse, R154, R40 ;  /* 0x0000009ab828723c */ /* 0x040fe20000041828 */
[----:B------:R-:W4:Y:S07]  /*6530*/  LDSM.16.M88.4 R152, [R224] ;  /* 0x00000000e098783b */ /* 0x000f2e0000000200 */
[C---:B------:R-:W-:Y:S08]  /*6540*/  HMMA.16816.F32.BF16 R44, R184.reuse, R156, R44 ;  /* 0x0000009cb82c723c */ /* 0x040ff0000004182c */
[C---:B------:R-:W-:Y:S01]  /*6550*/  HMMA.16816.F32.BF16 R48, R184.reuse, R158, R48 ;  /* 0x0000009eb830723c */ /* 0x040fe20000041830 */
[----:B------:R-:W-:Y:S07]  /*6560*/  LDSM.16.M88.4 R156, [R220] ;  /* 0x00000000dc9c783b */ /* 0x000fee0000000200 */
[C---:B-1----:R-:W-:Y:S08]  /*6570*/  HMMA.16816.F32.BF16 R52, R184.reuse, R140, R52 ;  /* 0x0000008cb834723c */ /* 0x042ff00000041834 */
[C---:B------:R-:W-:Y:S01]  /*6580*/  HMMA.16816.F32.BF16 R56, R184.reuse, R142, R56 ;  /* 0x0000008eb838723c */ /* 0x040fe20000041838 */
[----:B------:R-:W1:Y:S07]  /*6590*/  LDSM.16.M88.4 R140, [R223] ;  /* 0x00000000df8c783b */ /* 0x000e6e0000000200 */
[C---:B------:R-:W-:Y:S08]  /*65a0*/  HMMA.16816.F32.BF16 R60, R184.reuse, R160, R60 ;  /* 0x000000a0b83c723c */ /* 0x040ff0000004183c */
[----:B------:R-:W-:Y:S01]  /*65b0*/  HMMA.16816.F32.BF16 R64, R184, R162, R64 ;  /* 0x000000a2b840723c */ /* 0x000fe20000041840 */
[----:B------:R-:W-:Y:S07]  /*65c0*/  LDSM.16.M88.4 R160, [R239+0xc100] ;  /* 0x00c10000efa0783b */ /* 0x000fee0000000200 */
[C---:B---3--:R-:W-:Y:S08]  /*65d0*/  HMMA.16816.F32.BF16 R4, R188.reuse, R148, R4 ;  /* 0x00000094bc04723c */ /* 0x048ff00000041804 */
[C---:B------:R-:W-:Y:S01]  /*65e0*/  HMMA.16816.F32.BF16 R8, R188.reuse, R150, R8 ;  /* 0x00000096bc08723c */ /* 0x040fe20000041808 */
[----:B------:R-:W-:Y:S07]  /*65f0*/  LDSM.16.M88.4 R148, [R221] ;  /* 0x00000000dd94783b */ /* 0x000fee0000000200 */
[C---:B--2---:R-:W-:Y:S08]  /*6600*/  HMMA.16816.F32.BF16 R12, R188.reuse, R144, R12 ;  /* 0x00000090bc0c723c */ /* 0x044ff0000004180c */
[C---:B------:R-:W-:Y:S01]  /*6610*/  HMMA.16816.F32.BF16 R16, R188.reuse, R146, R16 ;  /* 0x00000092bc10723c */ /* 0x040fe20000041810 */
[----:B------:R-:W2:Y:S07]  /*6620*/  LDSM.16.M88.4 R144, [R222] ;  /* 0x00000000de90783b */ /* 0x000eae0000000200 */
[C---:B------:R-:W-:Y:S08]  /*6630*/  HMMA.16816.F32.BF16 R20, R188.reuse, R164, R20 ;  /* 0x000000a4bc14723c */ /* 0x040ff00000041814 */
        /* <DEDUP_REMOVED lines=8> */
[C---:B--2---:R-:W-:Y:S08]  /*66c0*/  HMMA.16816.F32.BF16 R44, R188.reuse, R144, R44 ;  /* 0x00000090bc2c723c */ /* 0x044ff0000004182c */
[C---:B------:R-:W-:Y:S08]  /*66d0*/  HMMA.16816.F32.BF16 R48, R188.reuse, R146, R48 ;  /* 0x00000092bc30723c */ /* 0x040ff00000041830 */
[C---:B------:R-:W-:Y:S08]  /*66e0*/  HMMA.16816.F32.BF16 R52, R188.reuse, R148, R52 ;  /* 0x00000094bc34723c */ /* 0x040ff00000041834 */
[C---:B------:R-:W-:Y:S08]  /*66f0*/  HMMA.16816.F32.BF16 R56, R188.reuse, R150, R56 ;  /* 0x00000096bc38723c */ /* 0x040ff00000041838 */
[C---:B------:R-:W-:Y:S08]  /*6700*/  HMMA.16816.F32.BF16 R60, R188.reuse, R156, R60 ;  /* 0x0000009cbc3c723c */ /* 0x040ff0000004183c */
[----:B------:R-:W-:Y:S08]  /*6710*/  HMMA.16816.F32.BF16 R64, R188, R158, R64 ;  /* 0x0000009ebc40723c */ /* 0x000ff00000041840 */
[C---:B------:R-:W-:Y:S08]  /*6720*/  HMMA.16816.F32.BF16 R4, R192.reuse, R160, R4 ;  /* 0x000000a0c004723c */ /* 0x040ff00000041804 */
[C---:B------:R-:W-:Y:S08]  /*6730*/  HMMA.16816.F32.BF16 R8, R192.reuse, R162, R8 ;  /* 0x000000a2c008723c */ /* 0x040ff00000041808 */
[C---:B---3--:R-:W-:Y:S08]  /*6740*/  HMMA.16816.F32.BF16 R12, R192.reuse, R164, R12 ;  /* 0x000000a4c00c723c */ /* 0x048ff0000004180c */
[C---:B------:R-:W-:Y:S08]  /*6750*/  HMMA.16816.F32.BF16 R16, R192.reuse, R166, R16 ;  /* 0x000000a6c010723c */ /* 0x040ff00000041810 */
[C---:B------:R-:W-:Y:S08]  /*6760*/  HMMA.16816.F32.BF16 R20, R192.reuse, R168, R20 ;  /* 0x000000a8c014723c */ /* 0x040ff00000041814 */
[C---:B------:R-:W-:Y:S08]  /*6770*/  HMMA.16816.F32.BF16 R24, R192.reuse, R170, R24 ;  /* 0x000000aac018723c */ /* 0x040ff00000041818 */
[C---:B------:R-:W-:Y:S08]  /*6780*/  HMMA.16816.F32.BF16 R28, R192.reuse, R196, R28 ;  /* 0x000000c4c01c723c */ /* 0x040ff0000004181c */
[C---:B------:R-:W-:Y:S08]  /*6790*/  HMMA.16816.F32.BF16 R32, R192.reuse, R198, R32 ;  /* 0x000000c6c020723c */ /* 0x040ff00000041820 */
[C---:B----4-:R-:W-:Y:S08]  /*67a0*/  HMMA.16816.F32.BF16 R36, R192.reuse, R152, R36 ;  /* 0x00000098c024723c */ /* 0x050ff00000041824 */
[C---:B------:R-:W-:Y:S08]  /*67b0*/  HMMA.16816.F32.BF16 R40, R192.reuse, R154, R40 ;  /* 0x0000009ac028723c */ /* 0x040ff00000041828 */
[C---:B------:R-:W-:Y:S08]  /*67c0*/  HMMA.16816.F32.BF16 R44, R192.reuse, R200, R44 ;  /* 0x000000c8c02c723c */ /* 0x040ff0000004182c */
[C---:B------:R-:W-:Y:S08]  /*67d0*/  HMMA.16816.F32.BF16 R48, R192.reuse, R202, R48 ;  /* 0x000000cac030723c */ /* 0x040ff00000041830 */
[C---:B------:R-:W-:Y:S08]  /*67e0*/  HMMA.16816.F32.BF16 R52, R192.reuse, R204, R52 ;  /* 0x000000ccc034723c */ /* 0x040ff00000041834 */
[C---:B------:R-:W-:Y:S08]  /*67f0*/  HMMA.16816.F32.BF16 R56, R192.reuse, R206, R56 ;  /* 0x000000cec038723c */ /* 0x040ff00000041838 */
[C---:B------:R-:W-:Y:S08]  /*6800*/  HMMA.16816.F32.BF16 R60, R192.reuse, R208, R60 ;  /* 0x000000d0c03c723c */ /* 0x040ff0000004183c */
[----:B------:R-:W-:Y:S08]  /*6810*/  HMMA.16816.F32.BF16 R64, R192, R210, R64 ;  /* 0x000000d2c040723c */ /* 0x000ff00000041840 */
[C---:B------:R-:W-:Y:S08]  /*6820*/  HMMA.16816.F32.BF16 R4, R212.reuse, R216, R4 ;  /* 0x000000d8d404723c */ /* 0x040ff00000041804 */
[C---:B------:R-:W-:Y:S08]  /*6830*/  HMMA.16816.F32.BF16 R8, R212.reuse, R218, R8 ;  /* 0x000000dad408723c */ /* 0x040ff00000041808 */
[C---:B-1----:R-:W-:Y:S08]  /*6840*/  HMMA.16816.F32.BF16 R12, R212.reuse, R140, R12 ;  /* 0x0000008cd40c723c */ /* 0x042ff0000004180c */
[----:B------:R-:W-:Y:S01]  /*6850*/  FMUL.FTZ R198, R4, c[0x0][0x320] ;  /* 0x0000c80004c67a20 */ /* 0x000fe20000410000 */
[C---:B------:R-:W-:Y:S03]  /*6860*/  HMMA.16816.F32.BF16 R16, R212.reuse, R142, R16 ;  /* 0x0000008ed410723c */ /* 0x040fe60000041810 */
[----:B------:R-:W-:Y:S02]  /*6870*/  FMUL.FTZ R199, R5, c[0x0][0x320] ;  /* 0x0000c80005c77a20 */ /* 0x000fe40000410000 */
[----:B------:R-:W-:Y:S01]  /*6880*/  MUFU.TANH R198, R198 ;  /* 0x000000c600c67308 */ /* 0x000fe20000002400 */
[----:B------:R-:W-:Y:S02]  /*6890*/  FMUL.FTZ R196, R6, c[0x0][0x320] ;  /* 0x0000c80006c47a20 */ /* 0x000fe40000410000 */
[----:B------:R-:W-:Y:S02]  /*68a0*/  FMUL.FTZ R197, R7, c[0x0][0x320] ;  /* 0x0000c80007c57a20 */ /* 0x000fe40000410000 */
[----:B------:R-:W1:Y:S02]  /*68b0*/  LDSM.16.M88.4 R4, [R228+0x5000] ;  /* 0x00500000e404783b */ /* 0x000e640000000200 */
[----:B------:R-:W-:Y:S02]  /*68c0*/  FMUL.FTZ R9, R9, c[0x0][0x320] ;  /* 0x0000c80009097a20 */ /* 0x000fe40000410000 */
[----:B------:R-:W-:Y:S01]  /*68d0*/  FMUL.FTZ R10, R10, c[0x0][0x320] ;  /* 0x0000c8000a0a7a20 */ /* 0x000fe20000410000 */
[----:B------:R-:W-:Y:S01]  /*68e0*/  MUFU.TANH R199, R199 ;  /* 0x000000c700c77308 */ /* 0x000fe20000002400 */
[----:B------:R-:W-:Y:S02]  /*68f0*/  FMUL.FTZ R11, R11, c[0x0][0x320] ;  /* 0x0000c8000b0b7a20 */ /* 0x000fe40000410000 */
[----:B------:R-:W-:Y:S02]  /*6900*/  FMUL.FTZ R200, R8, c[0x0][0x320] ;  /* 0x0000c80008c87a20 */ /* 0x000fe40000410000 */
[----:B------:R-:W-:Y:S02]  /*6910*/  FMUL.FTZ R13, R13, c[0x0][0x320] ;  /* 0x0000c8000d0d7a20 */ /* 0x000fe40000410000 */
        /* <DEDUP_REMOVED lines=8> */
[----:B------:R-:W-:Y:S10]  /*69a0*/  MUFU.TANH R134, R17 ;  /* 0x0000001100867308 */ /* 0x000ff40000002400 */
[----:B------:R-:W2:Y:S01]  /*69b0*/  MUFU.TANH R157, R10 ;  /* 0x0000000a009d7308 */ /* 0x000ea20000002400 */
[C---:B-1----:R-:W-:Y:S09]  /*69c0*/  HMMA.16816.F32.BF16 R20, R212.reuse, R4, R20 ;  /* 0x00000004d414723c */ /* 0x042ff20000041814 */
[----:B------:R1:W-:Y:S01]  /*69d0*/  MUFU.TANH R201, R11 ;  /* 0x0000000b00c97308 */ /* 0x0003e20000002400 */
[C---:B------:R-:W-:Y:S01]  /*69e0*/  HMMA.16816.F32.BF16 R24, R212.reuse, R6, R24 ;  /* 0x00000006d418723c */ /* 0x040fe20000041818 */
[----:B------:R-:W-:Y:S08]  /*69f0*/  LDSM.16.M88.4 R4, [R228+0x6000] ;  /* 0x00600000e404783b */ /* 0x000ff00000000200 */
[----:B------:R3:W4:Y:S03]  /*6a00*/  MUFU.TANH R202, R2 ;  /* 0x0000000200ca7308 */ /* 0x0007260000002400 */
[----:B--2---:R-:W-:Y:S02]  /*6a10*/  MOV R12, R157 ;  /* 0x0000009d000c7202 */ /* 0x004fe40000000f00 */
[----:B------:R-:W-:Y:S05]  /*6a20*/  FMUL.FTZ R21, R21, c[0x0][0x320] ;  /* 0x0000c80015157a20 */ /* 0x000fea0000410000 */
[----:B------:R2:W5:Y:S01]  /*6a30*/  MUFU.TANH R149, R3 ;  /* 0x0000000300957308 */ /* 0x0005620000002400 */
[----:B------:R-:W-:Y:S02]  /*6a40*/  FMUL.FTZ R22, R22, c[0x0][0x320] ;  /* 0x0000c80016167a20 */ /* 0x000fe40000410000 */
[----:B------:R-:W-:Y:S01]  /*6a50*/  FMUL.FTZ R23, R23, c[0x0][0x320] ;  /* 0x0000c80017177a20 */ /* 0x000fe20000410000 */
[----:B-1----:R-:W1:Y:S01]  /*6a60*/  LDSM.16.M88.4 R8, [R228+0x5800] ;  /* 0x00580000e408783b */ /* 0x002e620000000200 */
[----:B------:R-:W-:Y:S02]  /*6a70*/  FMUL.FTZ R27, R27, c[0x0][0x320] ;  /* 0x0000c8001b1b7a20 */ /* 0x000fe40000410000 */
[----:B------:R-:W-:Y:S03]  /*6a80*/  FMUL.FTZ R25, R25, c[0x0][0x320] ;  /* 0x0000c80019197a20 */ /* 0x000fe60000410000 */
[----:B------:R4:W-:Y:S01]  /*6a90*/  MUFU.TANH R147, R13 ;  /* 0x0000000d00937308 */ /* 0x0009e20000002400 */
[----:B------:R-:W-:Y:S02]  /*6aa0*/  FMUL.FTZ R26, R26, c[0x0][0x320] ;  /* 0x0000c8001a1a7a20 */ /* 0x000fe40000410000 */
[----:B---3--:R-:W-:Y:S07]  /*6ab0*/  FMUL.FTZ R2, R20, c[0x0][0x320] ;  /* 0x0000c80014027a20 */ /* 0x008fee0000410000 */
[----:B------:R3:W-:Y:S01]  /*6ac0*/  MUFU.TANH R142, R2 ;  /* 0x00000002008e7308 */ /* 0x0007e20000002400 */
[----:B--2---:R-:W-:Y:S09]  /*6ad0*/  FMUL.FTZ R3, R24, c[0x0][0x320] ;  /* 0x0000c80018037a20 */ /* 0x004ff20000410000 */
[----:B------:R2:W-:Y:S01]  /*6ae0*/  MUFU.TANH R153, R3 ;  /* 0x0000000300997308 */ /* 0x0005e20000002400 */
[----:B----4-:R-:W4:Y:S09]  /*6af0*/  LDL R13, [R1] ;  /* 0x00000000010d7983 */ /* 0x010f320000100800 */
[----:B------:R-:W2:Y:S01]  /*6b00*/  MUFU.TANH R170, R25 ;  /* 0x0000001900aa7308 */ /* 0x000ea20000002400 */
[C---:B-1----:R-:W-:Y:S09]  /*6b10*/  HMMA.16816.F32.BF16 R28, R212.reuse, R8, R28 ;  /* 0x00000008d41c723c */ /* 0x042ff2000004181c */
[----:B------:R-:W-:Y:S01]  /*6b20*/  MUFU.TANH R196, R196 ;  /* 0x000000c400c47308 */ /* 0x000fe20000002400 */
[C---:B------:R-:W-:Y:S01]  /*6b30*/  HMMA.16816.F32.BF16 R32, R212.reuse, R10, R32 ;  /* 0x0000000ad420723c */ /* 0x040fe20000041820 */
[----:B------:R-:W1:Y:S08]  /*6b40*/  LDSM.16.M88.4 R8, [R228+0x6800] ;  /* 0x00680000e408783b */ /* 0x000e700000000200 */
[----:B------:R-:W-:Y:S01]  /*6b50*/  MUFU.TANH R200, R200 ;  /* 0x000000c800c87308 */ /* 0x000fe20000002400 */
[C---:B------:R-:W-:Y:S04]  /*6b60*/  HMMA.16816.F32.BF16 R36, R212.reuse, R4, R36 ;  /* 0x00000004d424723c */ /* 0x040fe80000041824 */
[----:B---3--:R-:W-:Y:S04]  /*6b70*/  FMUL.FTZ R2, R28, c[0x0][0x320] ;  /* 0x0000c8001c027a20 */ /* 0x008fe80000410000 */
[C---:B------:R-:W-:Y:S01]  /*6b80*/  HMMA.16816.F32.BF16 R40, R212.reuse, R6, R40 ;  /* 0x00000006d428723c */ /* 0x040fe20000041828 */
[----:B------:R-:W-:Y:S01]  /*6b90*/  MUFU.TANH R197, R197 ;  /* 0x000000c500c57308 */ /* 0x000fe20000002400 */
[----:B------:R-:W3:Y:S02]  /*6ba0*/  LDSM.16.M88.4 R4, [R228+0x7000] ;  /* 0x00700000e404783b */ /* 0x000ee40000000200 */
[----:B------:R-:W-:Y:S02]  /*6bb0*/  FMUL.FTZ R29, R29, c[0x0][0x320] ;  /* 0x0000c8001d1d7a20 */ /* 0x000fe40000410000 */
[----:B------:R-:W-:Y:S02]  /*6bc0*/  FMUL.FTZ R30, R30, c[0x0][0x320] ;  /* 0x0000c8001e1e7a20 */ /* 0x000fe40000410000 */
[----:B------:R-:W-:Y:S03]  /*6bd0*/  FMUL.FTZ R31, R31, c[0x0][0x320] ;  /* 0x0000c8001f1f7a20 */ /* 0x000fe60000410000 */
[----:B------:R5:W-:Y:S01]  /*6be0*/  MUFU.TANH R158, R2 ;  /* 0x00000002009e7308 */ /* 0x000be20000002400 */
[----:B--2---:R-:W-:Y:S01]  /*6bf0*/  FMUL.FTZ R3, R32, c[0x0][0x320] ;  /* 0x0000c80020037a20 */ /* 0x004fe20000410000 */
[----:B------:R-:W-:Y:S01]  /*6c00*/  MOV R32, R202 ;  /* 0x000000ca00207202 */ /* 0x000fe20000000f00 */
[----:B------:R-:W-:Y:S02]  /*6c10*/  FMUL.FTZ R34, R34, c[0x0][0x320] ;  /* 0x0000c80022227a20 */ /* 0x000fe40000410000 */
[----:B------:R-:W-:Y:S02]  /*6c20*/  FMUL.FTZ R37, R37, c[0x0][0x320] ;  /* 0x0000c80025257a20 */ /* 0x000fe40000410000 */
[----:B------:R-:W-:Y:S02]  /*6c30*/  FMUL.FTZ R38, R38, c[0x0][0x320] ;  /* 0x0000c80026267a20 */ /* 0x000fe40000410000 */
[----:B------:R-:W-:Y:S01]  /*6c40*/  FMUL.FTZ R39, R39, c[0x0][0x320] ;  /* 0x0000c80027277a20 */ /* 0x000fe20000410000 */
[----:B------:R2:W-:Y:S01]  /*6c50*/  MUFU.TANH R162, R3 ;  /* 0x0000000300a27308 */ /* 0x0005e20000002400 */
[----:B------:R-:W-:Y:S01]  /*6c60*/  FMUL.FTZ R35, R35, c[0x0][0x320] ;  /* 0x0000c80023237a20 */ /* 0x000fe20000410000 */
[C---:B-1----:R-:W-:Y:S03]  /*6c70*/  HMMA.16816.F32.BF16 R44, R212.reuse, R8, R44 ;  /* 0x00000008d42c723c */ /* 0x042fe6000004182c */
[----:B------:R-:W-:Y:S02]  /*6c80*/  FMUL.FTZ R42, R42, c[0x0][0x320] ;  /* 0x0000c8002a2a7a20 */ /* 0x000fe40000410000 */
[----:B------:R-:W-:Y:S03]  /*6c90*/  FMUL.FTZ R43, R43, c[0x0][0x320] ;  /* 0x0000c8002b2b7a20 */ /* 0x000fe60000410000 */
[----:B------:R-:W1:Y:S01]  /*6ca0*/  MUFU.TANH R145, R37 ;  /* 0x0000002500917308 */ /* 0x000e620000002400 */
[C---:B------:R-:W-:Y:S01]  /*6cb0*/  HMMA.16816.F32.BF16 R48, R212.reuse, R10, R48 ;  /* 0x0000000ad430723c */ /* 0x040fe20000041830 */
[----:B------:R-:W1:Y:S01]  /*6cc0*/  LDSM.16.M88.4 R8, [R228+0x7800] ;  /* 0x00780000e408783b */ /* 0x000e620000000200 */
[----:B------:R-:W-:Y:S04]  /*6cd0*/  DEPBAR.LE SB0, 0x0 ;  /* 0x000080000000791a */ /* 0x000fe80000000000 */
[----:B-----5:R-:W-:Y:S02]  /*6ce0*/  FMUL.FTZ R2, R36, c[0x0][0x320] ;  /* 0x0000c80024027a20 */ /* 0x020fe40000410000 */
[----:B------:R-:W-:Y:S01]  /*6cf0*/  FMUL.FTZ R41, R41, c[0x0][0x320] ;  /* 0x0000c80029297a20 */ /* 0x000fe20000410000 */
[----:B------:R5:W-:Y:S01]  /*6d00*/  MUFU.TANH R216, R18 ;  /* 0x0000001200d87308 */ /* 0x000be20000002400 */
[----:B------:R-:W-:Y:S01]  /*6d10*/  BAR.SYNC.DEFER_BLOCKING 0x0 ;  /* 0x0000000000007b1d */ /* 0x000fe20000010000 */
[C---:B---3--:R-:W-:Y:S05]  /*6d20*/  HMMA.16816.F32.BF16 R52, R212.reuse, R4, R52 ;  /* 0x00000004d434723c */ /* 0x048fea0000041834 */
[----:B------:R-:W-:Y:S02]  /*6d30*/  FMUL.FTZ R45, R45, c[0x0][0x320] ;  /* 0x0000c8002d2d7a20 */ /* 0x000fe40000410000 */
[----:B------:R-:W-:Y:S01]  /*6d40*/  FMUL.FTZ R46, R46, c[0x0][0x320] ;  /* 0x0000c8002e2e7a20 */ /* 0x000fe20000410000 */
[----:B------:R3:W-:Y:S01]  /*6d50*/  MUFU.TANH R132, R2 ;  /* 0x0000000200847308 */ /* 0x0007e20000002400 */
[----:B--2---:R-:W-:Y:S01]  /*6d60*/  FMUL.FTZ R3, R40, c[0x0][0x320] ;  /* 0x0000c80028037a20 */ /* 0x004fe20000410000 */
[C---:B------:R-:W-:Y:S03]  /*6d70*/  HMMA.16816.F32.BF16 R56, R212.reuse, R6, R56 ;  /* 0x00000006d438723c */ /* 0x040fe60000041838 */
[----:B------:R-:W-:Y:S01]  /*6d80*/  FMUL.FTZ R47, R47, c[0x0][0x320] ;  /* 0x0000c8002f2f7a20 */ /* 0x000fe20000410000 */
[----:B------:R-:W-:Y:S01]  /*6d90*/  MOV R40, R149 ;  /* 0x0000009500287202 */ /* 0x000fe20000000f00 */
[----:B------:R-:W-:Y:S02]  /*6da0*/  FMUL.FTZ R49, R49, c[0x0][0x320] ;  /* 0x0000c80031317a20 */ /* 0x000fe40000410000 */
[----:B------:R-:W-:Y:S01]  /*6db0*/  FMUL.FTZ R33, R33, c[0x0][0x320] ;  /* 0x0000c80021217a20 */ /* 0x000fe20000410000 */
[----:B------:R2:W-:Y:S01]  /*6dc0*/  MUFU.TANH R203, R3 ;  /* 0x0000000300cb7308 */ /* 0x0005e20000002400 */
[----:B------:R-:W-:Y:S03]  /*6dd0*/  FMUL.FTZ R51, R51, c[0x0][0x320] ;  /* 0x0000c80033337a20 */ /* 0x000fe60000410000 */
[----:B-----5:R-:W-:Y:S01]  /*6de0*/  MOV R18, R201 ;  /* 0x000000c900127202 */ /* 0x020fe20000000f00 */
[----:B------:R-:W-:Y:S02]  /*6df0*/  FMUL.FTZ R50, R50, c[0x0][0x320] ;  /* 0x0000c80032327a20 */ /* 0x000fe40000410000 */
[----:B------:R-:W-:Y:S02]  /*6e00*/  FMUL.FTZ R53, R53, c[0x0][0x320] ;  /* 0x0000c80035357a20 */ /* 0x000fe40000410000 */
[----:B------:R-:W-:Y:S01]  /*6e10*/  FMUL.FTZ R54, R54, c[0x0][0x320] ;  /* 0x0000c80036367a20 */ /* 0x000fe20000410000 */
[----:B------:R5:W-:Y:S01]  /*6e20*/  MUFU.TANH R205, R41 ;  /* 0x0000002900cd7308 */ /* 0x000be20000002400 */
[----:B------:R-:W-:Y:S01]  /*6e30*/  FMUL.FTZ R55, R55, c[0x0][0x320] ;  /* 0x0000c80037377a20 */ /* 0x000fe20000410000 */
[C---:B-1----:R-:W-:Y:S03]  /*6e40*/  HMMA.16816.F32.BF16 R60, R212.reuse, R8, R60 ;  /* 0x00000008d43c723c */ /* 0x042fe6000004183c */
[----:B---3--:R-:W-:Y:S02]  /*6e50*/  FMUL.FTZ R2, R44, c[0x0][0x320] ;  /* 0x0000c8002c027a20 */ /* 0x008fe40000410000 */
[----:B------:R-:W-:Y:S02]  /*6e60*/  FMUL.FTZ R58, R58, c[0x0][0x320] ;  /* 0x0000c8003a3a7a20 */ /* 0x000fe40000410000 */
[----:B------:R-:W-:Y:S01]  /*6e70*/  FMUL.FTZ R59, R59, c[0x0][0x320] ;  /* 0x0000c8003b3b7a20 */ /* 0x000fe20000410000 */
[----:B------:R1:W-:Y:S01]  /*6e80*/  MUFU.TANH R156, R2 ;  /* 0x00000002009c7308 */ /* 0x0003e20000002400 */
[----:B------:R-:W-:Y:S03]  /*6e90*/  HMMA.16816.F32.BF16 R64, R212, R10, R64 ;  /* 0x0000000ad440723c */ /* 0x000fe60000041840 */
[----:B--2---:R-:W-:Y:S01]  /*6ea0*/  FMUL.FTZ R3, R48, c[0x0][0x320] ;  /* 0x0000c80030037a20 */ /* 0x004fe20000410000 */
[----:B------:R-:W-:Y:S01]  /*6eb0*/  MOV R48, R170 ;  /* 0x000000aa00307202 */ /* 0x000fe20000000f00 */
[----:B------:R-:W-:Y:S01]  /*6ec0*/  FMUL.FTZ R4, R56, c[0x0][0x320] ;  /* 0x0000c80038047a20 */ /* 0x000fe20000410000 */
[----:B------:R-:W-:Y:S01]  /*6ed0*/  MOV R56, R145 ;  /* 0x0000009100387202 */ /* 0x000fe20000000f00 */
[----:B------:R-:W-:Y:S02]  /*6ee0*/  FMUL.FTZ R57, R57, c[0x0][0x320] ;  /* 0x0000c80039397a20 */ /* 0x000fe40000410000 */
[----:B------:R-:W-:Y:S03]  /*6ef0*/  MUFU.TANH R170, R3 ;  /* 0x0000000300aa7308 */ /* 0x000fe60000002400 */
[----:B-----5:R-:W-:Y:S03]  /*6f00*/  MOV R41, R147 ;  /* 0x0000009300297202 */ /* 0x020fe60000000f00 */
[----:B------:R-:W-:Y:S02]  /*6f10*/  FMUL.FTZ R60, R60, c[0x0][0x320] ;  /* 0x0000c8003c3c7a20 */ /* 0x000fe40000410000 */
[----:B------:R-:W-:Y:S02]  /*6f20*/  FMUL.FTZ R61, R61, c[0x0][0x320] ;  /* 0x0000c8003d3d7a20 */ /* 0x000fe40000410000 */
[----:B------:R-:W2:Y:S01]  /*6f30*/  MUFU.TANH R133, R14 ;  /* 0x0000000e00857308 */ /* 0x000ea20000002400 */
[----:B------:R-:W-:Y:S02]  /*6f40*/  FMUL.FTZ R62, R62, c[0x0][0x320] ;  /* 0x0000c8003e3e7a20 */ /* 0x000fe40000410000 */
[----:B------:R-:W-:Y:S02]  /*6f50*/  FMUL.FTZ R63, R63, c[0x0][0x320] ;  /* 0x0000c8003f3f7a20 */ /* 0x000fe40000410000 */
[----:B-1----:R-:W-:Y:S02]  /*6f60*/  FMUL.FTZ R2, R52, c[0x0][0x320] ;  /* 0x0000c80034027a20 */ /* 0x002fe40000410000 */
[----:B------:R-:W-:Y:S02]  /*6f70*/  FMUL.FTZ R64, R64, c[0x0][0x320] ;  /* 0x0000c80040407a20 */ /* 0x000fe40000410000 */
[----:B------:R-:W-:Y:S01]  /*6f80*/  FMUL.FTZ R65, R65, c[0x0][0x320] ;  /* 0x0000c80041417a20 */ /* 0x000fe20000410000 */
[----:B------:R1:W-:Y:S01]  /*6f90*/  MUFU.TANH R149, R2 ;  /* 0x0000000200957308 */ /* 0x0003e20000002400 */
[----:B------:R-:W-:Y:S09]  /*6fa0*/  FMUL.FTZ R66, R66, c[0x0][0x320] ;  /* 0x0000c80042427a20 */ /* 0x000ff20000410000 */
[----:B------:R-:W-:Y:S10]  /*6fb0*/  MUFU.TANH R207, R64 ;  /* 0x0000004000cf7308 */ /* 0x000ff40000002400 */
[----:B------:R2:W-:Y:S01]  /*6fc0*/  MUFU.TANH R218, R58 ;  /* 0x0000003a00da7308 */ /* 0x0005e20000002400 */
[----:B-1----:R-:W-:Y:S04]  /*6fd0*/  FMNMX.FTZ R2, R198, R135, !PT ;  /* 0x00000087c6027209 */ /* 0x002fe80007810000 */
[----:B------:R-:W-:Y:S05]  /*6fe0*/  FMNMX.FTZ R3, R199, R2, !PT ;  /* 0x00000002c7037209 */ /* 0x000fea0007810000 */
[----:B------:R1:W-:Y:S01]  /*6ff0*/  MUFU.TANH R211, R59 ;  /* 0x0000003b00d37308 */ /* 0x0003e20000002400 */
[----:B------:R-:W-:Y:S02]  /*7000*/  FMNMX.FTZ R2, R196, R0, !PT ;  /* 0x00000000c4027209 */ /* 0x000fe40007810000 */
[----:B------:R-:W-:Y:S02]  /*7010*/  FMNMX.FTZ R3, R200, R3, !PT ;  /* 0x00000003c8037209 */ /* 0x000fe40007810000 */
[----:B------:R-:W-:Y:S02]  /*7020*/  FMNMX.FTZ R5, R197, R2, !PT ;  /* 0x00000002c5057209 */ /* 0x000fe40007810000 */
[----:B------:R-:W-:Y:S02]  /*7030*/  FMNMX.FTZ R3, R204, R3, !PT ;  /* 0x00000003cc037209 */ /* 0x000fe40007810000 */
[----:B------:R-:W-:Y:S01]  /*7040*/  FMNMX.FTZ R5, R12, R5, !PT ;  /* 0x000000050c057209 */ /* 0x000fe20007810000 */
[----:B------:R-:W3:Y:S01]  /*7050*/  MUFU.TANH R146, R15 ;  /* 0x0000000f00927308 */ /* 0x000ee20000002400 */
[----:B------:R-:W-:Y:S02]  /*7060*/  FMNMX.FTZ R3, R32, R3, !PT ;  /* 0x0000000320037209 */ /* 0x000fe40007810000 */
[----:B------:R-:W-:Y:S02]  /*7070*/  FMNMX.FTZ R5, R18, R5, !PT ;  /* 0x0000000512057209 */ /* 0x000fe40007810000 */
[----:B--2---:R-:W-:Y:S02]  /*7080*/  MOV R58, R133 ;  /* 0x00000085003a7202 */ /* 0x004fe40000000f00 */
[----:B------:R-:W-:Y:S02]  /*7090*/  FMNMX.FTZ R3, R41, R3, !PT ;  /* 0x0000000329037209 */ /* 0x000fe40007810000 */
[----:B------:R-:W-:Y:S01]  /*70a0*/  FMNMX.FTZ R5, R58, R5, !PT ;  /* 0x000000053a057209 */ /* 0x000fe20007810000 */
[----:B------:R2:W-:Y:S01]  /*70b0*/  MUFU.TANH R145, R4 ;  /* 0x0000000400917308 */ /* 0x0005e20000002400 */
[----:B------:R-:W-:Y:S02]  /*70c0*/  FMNMX.FTZ R3, R40, R3, !PT ;  /* 0x0000000328037209 */ /* 0x000fe40007810000 */
[----:B-1----:R-:W-:Y:S04]  /*70d0*/  MOV R59, R134 ;  /* 0x00000086003b7202 */ /* 0x002fe80000000f00 */
[----:B------:R-:W-:Y:S03]  /*70e0*/  FMNMX.FTZ R3, R59, R3, !PT ;  /* 0x000000033b037209 */ /* 0x000fe60007810000 */
[----:B------:R-:W1:Y:S01]  /*70f0*/  MUFU.TANH R141, R19 ;  /* 0x00000013008d7308 */ /* 0x000e620000002400 */
[----:B------:R-:W-:Y:S02]  /*7100*/  FMNMX.FTZ R2, R142, R3, !PT ;  /* 0x000000038e027209 */ /* 0x000fe40007810000 */
[----:B---3--:R-:W-:Y:S07]  /*7110*/  FMNMX.FTZ R5, R146, R5, !PT ;  /* 0x0000000592057209 */ /* 0x008fee0007810000 */
[----:B------:R-:W3:Y:S01]  /*7120*/  MUFU.TANH R151, R21 ;  /* 0x0000001500977308 */ /* 0x000ee20000002400 */
[----:B--2---:R-:W-:Y:S09]  /*7130*/  FMNMX.FTZ R4, R216, R5, !PT ;  /* 0x00000005d8047209 */ /* 0x004ff20007810000 */
[----:B------:R-:W2:Y:S01]  /*7140*/  MUFU.TANH R150, R22 ;  /* 0x0000001600967308 */ /* 0x000ea20000002400 */
[----:B-1----:R-:W-:Y:S09]  /*7150*/  FMNMX.FTZ R3, R141, R4, !PT ;  /* 0x000000048d037209 */ /* 0x002ff20007810000 */
[----:B------:R-:W1:Y:S01]  /*7160*/  MUFU.TANH R155, R23 ;  /* 0x00000017009b7308 */ /* 0x000e620000002400 */
[----:B---3--:R-:W-:Y:S04]  /*7170*/  FMNMX.FTZ R2, R151, R2, !PT ;  /* 0x0000000297027209 */ /* 0x008fe80007810000 */
[----:B------:R-:W-:Y:S05]  /*7180*/  FMNMX.FTZ R2, R153, R2, !PT ;  /* 0x0000000299027209 */ /* 0x000fea0007810000 */
[----:B------:R-:W3:Y:S01]  /*7190*/  MUFU.TANH R163, R42 ;  /* 0x0000002a00a37308 */ /* 0x000ee20000002400 */
[----:B------:R-:W-:Y:S02]  /*71a0*/  FMNMX.FTZ R5, R48, R2, !PT ;  /* 0x0000000230057209 */ /* 0x000fe40007810000 */
[----:B--2---:R-:W-:Y:S07]  /*71b0*/  FMNMX.FTZ R4, R150, R3, !PT ;  /* 0x0000000396047209 */ /* 0x004fee0007810000 */
[----:B------:R3:W-:Y:S01]  /*71c0*/  MUFU.TANH R140, R49 ;  /* 0x00000031008c7308 */ /* 0x0007e20000002400 */
[----:B-1----:R-:W-:Y:S02]  /*71d0*/  FMNMX.FTZ R3, R155, R4, !PT ;  /* 0x000000049b037209 */ /* 0x002fe40007810000 */
[----:B------:R-:W-:Y:S07]  /*71e0*/  FMNMX.FTZ R4, R158, R5, !PT ;  /* 0x000000059e047209 */ /* 0x000fee0007810000 */
[----:B------:R-:W1:Y:S10]  /*71f0*/  MUFU.TANH R154, R26 ;  /* 0x0000001a009a7308 */ /* 0x000e740000002400 */
[----:B------:R-:W2:Y:S01]  /*7200*/  MUFU.TANH R159, R27 ;  /* 0x0000001b009f7308 */ /* 0x000ea20000002400 */
[----:B---3--:R-:W-:Y:S09]  /*7210*/  MOV R49, R163 ;  /* 0x000000a300317202 */ /* 0x008ff20000000f00 */
[----:B------:R-:W3:Y:S01]  /*7220*/  MUFU.TANH R165, R29 ;  /* 0x0000001d00a57308 */ /* 0x000ee20000002400 */
[----:B-1----:R-:W-:Y:S09]  /*7230*/  FMNMX.FTZ R2, R154, R3, !PT ;  /* 0x000000039a027209 */ /* 0x002ff20007810000 */
[----:B------:R-:W1:Y:S01]  /*7240*/  MUFU.TANH R166, R30 ;  /* 0x0000001e00a67308 */ /* 0x000e620000002400 */
[----:B--2---:R-:W-:Y:S09]  /*7250*/  FMNMX.FTZ R5, R159, R2, !PT ;  /* 0x000000029f057209 */ /* 0x004ff20007810000 */
[----:B------:R-:W2:Y:S01]  /*7260*/  MUFU.TANH R171, R31 ;  /* 0x0000001f00ab7308 */ /* 0x000ea20000002400 */
[----:B---3--:R-:W-:Y:S04]  /*7270*/  FMNMX.FTZ R3, R165, R4, !PT ;  /* 0x00000004a5037209 */ /* 0x008fe80007810000 */
[----:B------:R-:W-:Y:S05]  /*7280*/  FMNMX.FTZ R2, R162, R3, !PT ;  /* 0x00000003a2027209 */ /* 0x000fea0007810000 */
[----:B------:R-:W3:Y:S01]  /*7290*/  MUFU.TANH R167, R33 ;  /* 0x0000002100a77308 */ /* 0x000ee20000002400 */
[----:B-1----:R-:W-:Y:S09]  /*72a0*/  FMNMX.FTZ R4, R166, R5, !PT ;  /* 0x00000005a6047209 */ /* 0x002ff20007810000 */
[----:B------:R1:W-:Y:S01]  /*72b0*/  MUFU.TANH R143, R57 ;  /* 0x00000039008f7308 */ /* 0x0003e20000002400 */
[----:B--2---:R-:W-:Y:S09]  /*72c0*/  FMNMX.FTZ R5, R171, R4, !PT ;  /* 0x00000004ab057209 */ /* 0x004ff20007810000 */
[----:B------:R-:W2:Y:S01]  /*72d0*/  MUFU.TANH R144, R34 ;  /* 0x0000002200907308 */ /* 0x000ea20000002400 */
[----:B---3--:R-:W-:Y:S01]  /*72e0*/  FMNMX.FTZ R3, R167, R2, !PT ;  /* 0x00000002a7037209 */ /* 0x008fe20007810000 */
[----:B------:R-:W-:Y:S08]  /*72f0*/  FMUL.FTZ R2, R67, c[0x0][0x320] ;  /* 0x0000c80043027a20 */ /* 0x000ff00000410000 */
[----:B------:R-:W3:Y:S01]  /*7300*/  MUFU.TANH R152, R35 ;  /* 0x0000002300987308 */ /* 0x000ee20000002400 */
[----:B-1----:R-:W-:Y:S04]  /*7310*/  MOV R57, R132 ;  /* 0x0000008400397202 */ /* 0x002fe80000000f00 */
[----:B------:R-:W-:Y:S05]  /*7320*/  FMNMX.FTZ R3, R57, R3, !PT ;  /* 0x0000000339037209 */ /* 0x000fea0007810000 */
[----:B------:R1:W-:Y:S01]  /*7330*/  MUFU.TANH R157, R51 ;  /* 0x00000033009d7308 */ /* 0x0003e20000002400 */
[----:B------:R-:W-:Y:S02]  /*7340*/  FMNMX.FTZ R3, R56, R3, !PT ;  /* 0x0000000338037209 */ /* 0x000fe40007810000 */
[----:B--2---:R-:W-:Y:S07]  /*7350*/  FMNMX.FTZ R5, R144, R5, !PT ;  /* 0x0000000590057209 */ /* 0x004fee0007810000 */
[----:B------:R-:W2:Y:S01]  /*7360*/  MUFU.TANH R168, R38 ;  /* 0x0000002600a87308 */ /* 0x000ea20000002400 */
[----:B---3--:R-:W-:Y:S09]  /*7370*/  FMNMX.FTZ R5, R152, R5, !PT ;  /* 0x0000000598057209 */ /* 0x008ff20007810000 */
[----:B------:R3:W-:Y:S01]  /*7380*/  MUFU.TANH R163, R50 ;  /* 0x0000003200a37308 */ /* 0x0007e20000002400 */
[----:B-1----:R-:W-:Y:S04]  /*7390*/  MOV R51, R203 ;  /* 0x000000cb00337202 */ /* 0x002fe80000000f00 */
[----:B------:R-:W-:Y:S05]  /*73a0*/  FMNMX.FTZ R3, R51, R3, !PT ;  /* 0x0000000333037209 */ /* 0x000fea0007810000 */
[----:B------:R-:W1:Y:S01]  /*73b0*/  MUFU.TANH R164, R39 ;  /* 0x0000002700a47308 */ /* 0x000e620000002400 */
[----:B--2---:R-:W-:Y:S09]  /*73c0*/  FMNMX.FTZ R5, R168, R5, !PT ;  /* 0x00000005a8057209 */ /* 0x004ff20007810000 */
[----:B------:R-:W2:Y:S01]  /*73d0*/  MUFU.TANH R160, R43 ;  /* 0x0000002b00a07308 */ /* 0x000ea20000002400 */
[----:B---3--:R-:W-:Y:S04]  /*73e0*/  MOV R50, R205 ;  /* 0x000000cd00327202 */ /* 0x008fe80000000f00 */
[----:B------:R-:W-:Y:S05]  /*73f0*/  FMNMX.FTZ R3, R50, R3, !PT ;  /* 0x0000000332037209 */ /* 0x000fea0007810000 */
[----:B------:R-:W3:Y:S01]  /*7400*/  MUFU.TANH R148, R45 ;  /* 0x0000002d00947308 */ /* 0x000ee20000002400 */
[----:B------:R-:W-:Y:S02]  /*7410*/  FMNMX.FTZ R3, R156, R3, !PT ;  /* 0x000000039c037209 */ /* 0x000fe40007810000 */
[----:B-1----:R-:W-:Y:S04]  /*7420*/  FMNMX.FTZ R5, R164, R5, !PT ;  /* 0x00000005a4057209 */ /* 0x002fe80007810000 */
[----:B------:R-:W-:Y:S03]  /*7430*/  FMNMX.FTZ R5, R49, R5, !PT ;  /* 0x0000000531057209 */ /* 0x000fe60007810000 */
[----:B------:R-:W1:Y:S01]  /*7440*/  MUFU.TANH R169, R46 ;  /* 0x0000002e00a97308 */ /* 0x000e620000002400 */
[----:B--2---:R-:W-:Y:S09]  /*7450*/  FMNMX.FTZ R6, R160, R5, !PT ;  /* 0x00000005a0067209 */ /* 0x004ff20007810000 */
[----:B------:R-:W2:Y:S01]  /*7460*/  MUFU.TANH R161, R47 ;  /* 0x0000002f00a17308 */ /* 0x000ea20000002400 */
[----:B---3--:R-:W-:Y:S04]  /*7470*/  FMNMX.FTZ R3, R148, R3, !PT ;  /* 0x0000000394037209 */ /* 0x008fe80007810000 */
[----:B------:R-:W-:Y:S05]  /*7480*/  FMNMX.FTZ R3, R170, R3, !PT ;  /* 0x00000003aa037209 */ /* 0x000fea0007810000 */
[----:B------:R-:W3:Y:S01]  /*7490*/  MUFU.TANH R147, R53 ;  /* 0x0000003500937308 */ /* 0x000ee20000002400 */
[----:B------:R-:W-:Y:S02]  /*74a0*/  FMNMX.FTZ R4, R140, R3, !PT ;  /* 0x000000038c047209 */ /* 0x000fe40007810000 */
[----:B-1----:R-:W-:Y:S02]  /*74b0*/  FMNMX.FTZ R6, R169, R6, !PT ;  /* 0x00000006a9067209 */ /* 0x002fe40007810000 */
[----:B------:R-:W-:Y:S05]  /*74c0*/  FMNMX.FTZ R4, R149, R4, !PT ;  /* 0x0000000495047209 */ /* 0x000fea0007810000 */
[----:B------:R-:W1:Y:S01]  /*74d0*/  MUFU.TANH R219, R54 ;  /* 0x0000003600db7308 */ /* 0x000e620000002400 */
[----:B--2---:R-:W-:Y:S04]  /*74e0*/  FMNMX.FTZ R6, R161, R6, !PT ;  /* 0x00000006a1067209 */ /* 0x004fe80007810000 */
[----:B------:R-:W-:Y:S05]  /*74f0*/  FMNMX.FTZ R6, R163, R6, !PT ;  /* 0x00000006a3067209 */ /* 0x000fea0007810000 */
[----:B------:R-:W2:Y:S01]  /*7500*/  MUFU.TANH R217, R55 ;  /* 0x0000003700d97308 */ /* 0x000ea20000002400 */
[----:B------:R-:W-:Y:S02]  /*7510*/  FMNMX.FTZ R6, R157, R6, !PT ;  /* 0x000000069d067209 */ /* 0x000fe40007810000 */
[----:B---3--:R-:W-:Y:S04]  /*7520*/  FMNMX.FTZ R4, R147, R4, !PT ;  /* 0x0000000493047209 */ /* 0x008fe80007810000 */
[----:B------:R-:W-:Y:S03]  /*7530*/  FMNMX.FTZ R4, R145, R4, !PT ;  /* 0x0000000491047209 */ /* 0x000fe60007810000 */
[----:B------:R-:W3:Y:S01]  /*7540*/  MUFU.TANH R208, R60 ;  /* 0x0000003c00d07308 */ /* 0x000ee20000002400 */
[----:B------:R-:W-:Y:S02]  /*7550*/  FMNMX.FTZ R3, R143, R4, !PT ;  /* 0x000000048f037209 */ /* 0x000fe40007810000 */
[----:B-1----:R-:W-:Y:S07]  /*7560*/  FMNMX.FTZ R6, R219, R6, !PT ;  /* 0x00000006db067209 */ /* 0x002fee0007810000 */
[----:B------:R-:W1:Y:S01]  /*7570*/  MUFU.TANH R209, R61 ;  /* 0x0000003d00d17308 */ /* 0x000e620000002400 */
[----:B--2---:R-:W-:Y:S04]  /*7580*/  FMNMX.FTZ R5, R217, R6, !PT ;  /* 0x00000006d9057209 */ /* 0x004fe80007810000 */
[----:B------:R-:W-:Y:S05]  /*7590*/  FMNMX.FTZ R4, R218, R5, !PT ;  /* 0x00000005da047209 */ /* 0x000fea0007810000 */
[----:B------:R-:W2:Y:S01]  /*75a0*/  MUFU.TANH R205, R62 ;  /* 0x0000003e00cd7308 */ /* 0x000ea20000002400 */
[----:B------:R-:W-:Y:S02]  /*75b0*/  FMNMX.FTZ R4, R211, R4, !PT ;  /* 0x00000004d3047209 */ /* 0x000fe40007810000 */
[----:B---3--:R-:W-:Y:S07]  /*75c0*/  FMNMX.FTZ R8, R208, R3, !PT ;  /* 0x00000003d0087209 */ /* 0x008fee0007810000 */
[----:B------:R-:W3:Y:S01]  /*75d0*/  MUFU.TANH R203, R63 ;  /* 0x0000003f00cb7308 */ /* 0x000ee20000002400 */
[----:B-1----:R-:W-:Y:S04]  /*75e0*/  FMNMX.FTZ R8, R209, R8, !PT ;  /* 0x00000008d1087209 */ /* 0x002fe80007810000 */
[----:B------:R-:W-:Y:S05]  /*75f0*/  FMNMX.FTZ R9, R207, R8, !PT ;  /* 0x00000008cf097209 */ /* 0x000fea0007810000 */
[----:B------:R-:W1:Y:S01]  /*7600*/  MUFU.TANH R206, R65 ;  /* 0x0000004100ce7308 */ /* 0x000e620000002400 */
[----:B--2---:R-:W-:Y:S09]  /*7610*/  FMNMX.FTZ R4, R205, R4, !PT ;  /* 0x00000004cd047209 */ /* 0x004ff20007810000 */
[----:B------:R-:W2:Y:S01]  /*7620*/  MUFU.TANH R134, R66 ;  /* 0x0000004200867308 */ /* 0x000ea20000002400 */
[----:B---3--:R-:W-:Y:S09]  /*7630*/  FMNMX.FTZ R3, R203, R4, !PT ;  /* 0x00000004cb037209 */ /* 0x008ff20007810000 */
[----:B------:R2:W3:Y:S01]  /*7640*/  MUFU.TANH R133, R2 ;  /* 0x0000000200857308 */ /* 0x0004e20000002400 */
[----:B-1----:R-:W-:Y:S02]  /*7650*/  FMNMX.FTZ R6, R206, R9, !PT ;  /* 0x00000009ce067209 */ /* 0x002fe40007810000 */
[----:B--2---:R-:W-:Y:S03]  /*7660*/  FMNMX.FTZ R2, R134, R3, !PT ;  /* 0x0000000386027209 */ /* 0x004fe60007810000 */
[----:B------:R-:W1:Y:S01]  /*7670*/  SHFL.BFLY PT, R3, R6, 0x2, 0x1f ;  /* 0x0c401f0006037f89 */ /* 0x000e6200000e0000 */
[----:B---3--:R-:W-:Y:S07]  /*7680*/  FMNMX.FTZ R5, R133, R2, !PT ;  /* 0x0000000285057209 */ /* 0x008fee0007810000 */
[----:B------:R-:W2:Y:S01]  /*7690*/  SHFL.BFLY PT, R2, R5, 0x2, 0x1f ;  /* 0x0c401f0005027f89 */ /* 0x000ea200000e0000 */
[----:B-1----:R-:W-:Y:S07]  /*76a0*/  FMNMX.FTZ R7, R6, R3, !PT ;  /* 0x0000000306077209 */ /* 0x002fee0007810000 */
[----:B------:R-:W1:Y:S01]  /*76b0*/  SHFL.BFLY PT, R132, R7, 0x1, 0x1f ;  /* 0x0c201f0007847f89 */ /* 0x000e6200000e0000 */
[----:B--2---:R-:W-:Y:S07]  /*76c0*/  FMNMX.FTZ R4, R5, R2, !PT ;  /* 0x0000000205047209 */ /* 0x004fee0007810000 */
[----:B------:R-:W2:Y:S01]  /*76d0*/  SHFL.BFLY PT, R3, R4, 0x1, 0x1f ;  /* 0x0c201f0004037f89 */ /* 0x000ea200000e0000 */
[----:B-1----:R-:W-:Y:S02]  /*76e0*/  FMNMX.FTZ R132, R7, R132, !PT ;  /* 0x0000008407847209 */ /* 0x002fe40007810000 */
[----:B----4-:R-:W-:Y:S03]  /*76f0*/  @P1 IADD3 R7, P4, R13, UR15, RZ ;  /* 0x0000000f0d071c10 */ /* 0x010fe6000ff9e0ff */
[C---:B------:R-:W-:Y:S02]  /*7700*/  FADD.FTZ R2, -R132.reuse, R135 ;  /* 0x0000008784027221 */ /* 0x040fe40000010100 */
[----:B------:R-:W-:Y:S01]  /*7710*/  FMUL.FTZ R210, R132, c[0x0][0x2d0] ;  /* 0x0000b40084d27a20 */ /* 0x000fe20000410000 */
[----:B--2---:R-:W-:Y:S01]  /*7720*/  FMNMX.FTZ R3, R4, R3, !PT ;  /* 0x0000000304037209 */ /* 0x004fe20007810000 */
[----:B------:R-:W-:Y:S01]  /*7730*/  FMUL.FTZ R6, R2, c[0x0][0x2d0] ;  /* 0x0000b40002067a20 */ /* 0x000fe20000410000 */
[----:B------:R-:W-:Y:S01]  /*7740*/  @P1 IADD3 R4, P2, R246, UR15, RZ ;  /* 0x0000000ff6041c10 */ /* 0x000fe2000ff5e0ff */
[----:B------:R-:W-:Y:S02]  /*7750*/  FFMA.FTZ R201, R199, c[0x0][0x2d0], -R210 ;  /* 0x0000b400c7c97a23 */ /* 0x000fe400000108d2 */
[----:B------:R1:W2:Y:S01]  /*7760*/  MUFU.EX2 R2, R6 ;  /* 0x0000000600027308 */ /* 0x0002a20000000800 */
[----:B------:R-:W-:Y:S01]  /*7770*/  FADD.FTZ R5, -R3, R0 ;  /* 0x0000000003057221 */ /* 0x000fe20000010100 */
[----:B------:R-:W-:Y:S01]  /*7780*/  @P1 LEA R10, P5, R4, c[0x0][0x1c8], 0x1 ;  /* 0x00007200040a1a11 */ /* 0x000fe200078a08ff */
[--C-:B------:R-:W-:Y:S02]  /*7790*/  FFMA.FTZ R199, R204, c[0x0][0x2d0], -R210.reuse ;  /* 0x0000b400ccc77a23 */ /* 0x100fe400000108d2 */
[----:B------:R-:W-:Y:S01]  /*77a0*/  FMUL.FTZ R0, R5, c[0x0][0x2d0] ;  /* 0x0000b40005007a20 */ /* 0x000fe20000410000 */
[----:B------:R-:W-:Y:S01]  /*77b0*/  @P1 IADD3.X R5, R249, UR18, RZ, P2, !PT ;  /* 0x00000012f9051c10 */ /* 0x000fe200097fe4ff */
[----:B------:R-:W-:Y:S01]  /*77c0*/  FMUL.FTZ R204, R3, c[0x0][0x2d0] ;  /* 0x0000b40003cc7a20 */ /* 0x000fe20000410000 */
[----:B------:R-:W-:Y:S01]  /*77d0*/  @P1 LEA R8, P2, R7, c[0x0][0x1c8], 0x1 ;  /* 0x0000720007081a11 */ /* 0x000fe200078408ff */
[----:B------:R-:W-:Y:S01]  /*77e0*/  FFMA.FTZ R202, R198, c[0x0][0x2d0], -R210 ;  /* 0x0000b400c6ca7a23 */ /* 0x000fe200000108d2 */
[----:B------:R-:W-:Y:S01]  /*77f0*/  @P1 LEA.HI.X R11, R4, c[0x0][0x1cc], R5, 0x1, P5 ;  /* 0x00007300040b1a11 */ /* 0x000fe200028f0c05 */
[--C-:B------:R-:W-:Y:S01]  /*7800*/  FFMA.FTZ R198, R196, c[0x0][0x2d0], -R204.reuse ;  /* 0x0000b400c4c67a23 */ /* 0x100fe200000108cc */
[----:B------:R-:W3:Y:S01]  /*7810*/  MUFU.EX2 R0, R0 ;  /* 0x0000000000007308 */ /* 0x000ee20000000800 */
[--C-:B------:R-:W-:Y:S02]  /*7820*/  FFMA.FTZ R196, R12, c[0x0][0x2d0], -R204.reuse ;  /* 0x0000b4000cc47a23 */ /* 0x100fe400000108cc */
[----:B------:R4:W-:Y:S01]  /*7830*/  @P1 LDGSTS.E.BYPASS.LTC128B.128 [R243+0x8100], [R10.64], !P3 ;  /* 0x081000000af31fae */ /* 0x0009e2000d901d50 */
[----:B------:R-:W-:Y:S02]  /*7840*/  FFMA.FTZ R135, R18, c[0x0][0x2d0], -R204 ;  /* 0x0000b40012877a23 */ /* 0x000fe400000108cc */
[----:B------:R-:W-:Y:S02]  /*7850*/  FFMA.FTZ R200, R200, c[0x0][0x2d0], -R210 ;  /* 0x0000b400c8c87a23 */ /* 0x000fe400000108d2 */
[--C-:B------:R-:W-:Y:S02]  /*7860*/  FFMA.FTZ R197, R197, c[0x0][0x2d0], -R204.reuse ;  /* 0x0000b400c5c57a23 */ /* 0x100fe400000108cc */
[----:B------:R-:W-:Y:S01]  /*7870*/  MUFU.EX2 R202, R202 ;  /* 0x000000ca00ca7308 */ /* 0x000fe20000000800 */
[----:B------:R-:W-:Y:S01]  /*7880*/  FFMA.FTZ R216, R216, c[0x0][0x2d0], -R204 ;  /* 0x0000b400d8d87a23 */ /* 0x000fe200000108cc */
[----:B-1----:R-:W-:Y:S01]  /*7890*/  @P1 IADD3.X R6, R252, UR18, RZ, P4, !PT ;  /* 0x00000012fc061c10 */ /* 0x002fe2000a7fe4ff */
[----:B------:R-:W-:Y:S01]  /*78a0*/  @UP1 UIADD3 UR18, UP0, UR10, 0x80, URZ ;  /* 0x000000800a121890 */ /* 0x000fe2000ff1e03f */
[----:B--2---:R-:W-:Y:S02]  /*78b0*/  FMUL.FTZ R24, R2, R108 ;  /* 0x0000006c02187220 */ /* 0x004fe40000410000 */
[----:B------:R-:W-:Y:S01]  /*78c0*/  @P1 LEA.HI.X R9, R7, c[0x0][0x1cc], R6, 0x1, P2 ;  /* 0x0000730007091a11 */ /* 0x000fe200010f0c06 */
[----:B------:R-:W-:Y:S01]  /*78d0*/  @UP1 UIADD3.X UR15, URZ, UR8, URZ, UP0, !UPT ;  /* 0x000000083f0f1290 */ /* 0x000fe200087fe43f */
[----:B------:R-:W-:Y:S01]  /*78e0*/  @P1 IADD3 R4, P2, R10, UR19, RZ ;  /* 0x000000130a041c10 */ /* 0x000fe2000ff5e0ff */
[C---:B------:R-:W-:Y:S01]  /*78f0*/  FMUL.FTZ R25, R2.reuse, R109 ;  /* 0x0000006d02197220 */ /* 0x040fe20000410000 */
[----:B------:R-:W1:Y:S01]  /*7900*/  MUFU.EX2 R201, R201 ;  /* 0x000000c900c97308 */ /* 0x000e620000000800 */
[----:B------:R2:W-:Y:S01]  /*7910*/  @P1 LDGSTS.E.BYPASS.LTC128B.128 [R243+0xc100], [R8.64], !P0 ;  /* 0x0c10000008f31fae */ /* 0x0005e2000c101d50 */
[----:B------:R-:W-:Y:S01]  /*7920*/  @P1 IADD3.X R5, R11, UR20, RZ, P2, !PT ;  /* 0x000000140b051c10 */ /* 0x000fe200097fe4ff */
[----:B------:R-:W-:Y:S01]  /*7930*/  FMUL.FTZ R33, R2, R101 ;  /* 0x0000006502217220 */ /* 0x000fe20000410000 */
[----:B------:R-:W-:Y:S01]  /*7940*/  @P1 IADD3 R6, P2, R4, UR19, RZ ;  /* 0x0000001304061c10 */ /* 0x000fe2000ff5e0ff */
[----:B---3--:R-:W-:Y:S01]  /*7950*/  FMUL.FTZ R18, R0, R118 ;  /* 0x0000007600127220 */ /* 0x008fe20000410000 */
[----:B------:R-:W-:Y:S01]  /*7960*/  @P1 IADD3 R16, P5, R4, UR18, RZ ;  /* 0x0000001204101c10 */ /* 0x000fe2000ffbe0ff */
[----:B------:R-:W-:Y:S01]  /*7970*/  FMUL.FTZ R19, R0, R119 ;  /* 0x0000007700137220 */ /* 0x000fe20000410000 */
[C---:B------:R-:W-:Y:S01]  /*7980*/  @P1 IADD3.X R7, R5.reuse, UR20, RZ, P2, !PT ;  /* 0x0000001405071c10 */ /* 0x040fe200097fe4ff */
[----:B------:R3:W-:Y:S01]  /*7990*/  @P1 LDGSTS.E.BYPASS.LTC128B.128 [R243+0x9100], [R4.64], !P3 ;  /* 0x0910000004f31fae */ /* 0x0007e2000d901d50 */
[----:B------:R-:W-:Y:S01]  /*79a0*/  @P1 IADD3.X R17, R5, UR15, RZ, P5, !PT ;  /* 0x0000000f05111c10 */ /* 0x000fe2000affe4ff */
[----:B------:R-:W-:Y:S01]  /*79b0*/  MUFU.EX2 R200, R200 ;  /* 0x000000c800c87308 */ /* 0x000fe20000000800 */
[----:B----4-:R-:W-:Y:S01]  /*79c0*/  @P1 IADD3 R10, P4, R6, UR19, RZ ;  /* 0x00000013060a1c10 */ /* 0x010fe2000ff9e0ff */
[C---:B------:R-:W-:Y:S02]  /*79d0*/  FMUL.FTZ R27, R0.reuse, R111 ;  /* 0x0000006f001b7220 */ /* 0x040fe40000410000 */
[C---:B------:R-:W-:Y:S01]  /*79e0*/  FMUL.FTZ R26, R0.reuse, R110 ;  /* 0x0000006e001a7220 */ /* 0x040fe20000410000 */
[C---:B------:R-:W-:Y:S01]  /*79f0*/  @P1 IADD3.X R11, R7.reuse, UR20, RZ, P4, !PT ;  /* 0x00000014070b1c10 */ /* 0x040fe2000a7fe4ff */
[----:B------:R3:W-:Y:S01]  /*7a00*/  @P1 LDGSTS.E.BYPASS.LTC128B.128 [R243+0xd100], [R4.64+0x80], !P0 ;  /* 0x0d10008004f31fae */ /* 0x0007e2000c101d50 */
[C---:B------:R-:W-:Y:S02]  /*7a10*/  FMUL.FTZ R34, R0.reuse, R102 ;  /* 0x0000006600227220 */ /* 0x040fe40000410000 */
[C---:B------:R-:W-:Y:S01]  /*7a20*/  FMUL.FTZ R35, R0.reuse, R103 ;  /* 0x0000006700237220 */ /* 0x040fe20000410000 */
[----:B------:R-:W4:Y:S01]  /*7a30*/  MUFU.EX2 R199, R199 ;  /* 0x000000c700c77308 */ /* 0x000f220000000800 */
[C---:B------:R-:W-:Y:S02]  /*7a40*/  FMUL.FTZ R42, R0.reuse, R94 ;  /* 0x0000005e002a7220 */ /* 0x040fe40000410000 */
[----:B------:R-:W-:Y:S01]  /*7a50*/  FMUL.FTZ R43, R0, R95 ;  /* 0x0000005f002b7220 */ /* 0x000fe20000410000 */
[----:B------:R5:W-:Y:S01]  /*7a60*/  @P1 LDGSTS.E.BYPASS.LTC128B.128 [R243+0xa100], [R6.64], !P3 ;  /* 0x0a10000006f31fae */ /* 0x000be2000d901d50 */
[----:B------:R-:W-:Y:S01]  /*7a70*/  FMUL.FTZ R64, R2, R68 ;  /* 0x0000004402407220 */ /* 0x000fe20000410000 */
[----:B--2---:R-:W-:Y:S01]  /*7a80*/  @P1 IADD3 R8, P2, R6, UR18, RZ ;  /* 0x0000001206081c10 */ /* 0x004fe2000ff5e0ff */
[----:B------:R-:W-:Y:S03]  /*7a90*/  FMUL.FTZ R65, R2, R69 ;  /* 0x0000004502417220 */ /* 0x000fe60000410000 */
[----:B------:R-:W-:Y:S01]  /*7aa0*/  MUFU.EX2 R198, R198 ;  /* 0x000000c600c67308 */ /* 0x000fe20000000800 */
[----:B------:R-:W-:Y:S01]  /*7ab0*/  @P1 IADD3.X R9, R7, UR15, RZ, P2, !PT ;  /* 0x0000000f07091c10 */ /* 0x000fe200097fe4ff */
[----:B------:R2:W-:Y:S01]  /*7ac0*/  @P1 LDGSTS.E.BYPASS.LTC128B.128 [R243+0xe100], [R16.64], !P0 ;  /* 0x0e10000010f31fae */ /* 0x0005e2000c101d50 */
[C---:B------:R-:W-:Y:S02]  /*7ad0*/  FMUL.FTZ R66, R0.reuse, R70 ;  /* 0x0000004600427220 */ /* 0x040fe40000410000 */
[----:B------:R-:W-:Y:S02]  /*7ae0*/  FMUL.FTZ R67, R0, R71 ;  /* 0x0000004700437220 */ /* 0x000fe40000410000 */
[----:B------:R-:W-:Y:S02]  /*7af0*/  FFMA.FTZ R101, R167, c[0x0][0x2d0], -R210 ;  /* 0x0000b400a7657a23 */ /* 0x000fe400000108d2 */
[--C-:B------:R-:W-:Y:S01]  /*7b00*/  FFMA.FTZ R110, R171, c[0x0][0x2d0], -R204.reuse ;  /* 0x0000b400ab6e7a23 */ /* 0x100fe200000108cc */
[----:B------:R2:W-:Y:S01]  /*7b10*/  @P1 LDGSTS.E.BYPASS.LTC128B.128 [R243+0xb100], [R10.64], !P3 ;  /* 0x0b1000000af31fae */ /* 0x0005e2000d901d50 */
[----:B------:R-:W2:Y:S01]  /*7b20*/  MUFU.EX2 R197, R197 ;  /* 0x000000c500c57308 */ /* 0x000ea20000000800 */
[--C-:B------:R-:W-:Y:S02]  /*7b30*/  FFMA.FTZ R109, R144, c[0x0][0x2d0], -R204.reuse ;  /* 0x0000b400906d7a23 */ /* 0x100fe400000108cc */
[C---:B---3--:R-:W-:Y:S01]  /*7b40*/  FMUL.FTZ R4, R2.reuse, R128 ;  /* 0x0000008002047220 */ /* 0x048fe20000410000 */
[----:B-1----:R-:W-:Y:S01]  /*7b50*/  F2FP.BF16.PACK_AB R128, R201, R202 ;  /* 0x000000cac980723e */ /* 0x002fe200000010ff */
[----:B------:R-:W-:Y:S02]  /*7b60*/  FMUL.FTZ R5, R2, R129 ;  /* 0x0000008102057220 */ /* 0x000fe40000410000 */
[----:B------:R1:W-:Y:S01]  /*7b70*/  @P1 LDGSTS.E.BYPASS.LTC128B.128 [R243+0xf100], [R8.64], !P0 ;  /* 0x0f10000008f31fae */ /* 0x0003e2000c101d50 */
[--C-:B------:R-:W-:Y:S02]  /*7b80*/  FFMA.FTZ R108, R152, c[0x0][0x2d0], -R204.reuse ;  /* 0x0000b400986c7a23 */ /* 0x100fe400000108cc */
[----:B------:R-:W-:Y:S01]  /*7b90*/  MUFU.EX2 R196, R196 ;  /* 0x000000c400c47308 */ /* 0x000fe20000000800 */
[C---:B-----5:R-:W-:Y:S01]  /*7ba0*/  FMUL.FTZ R6, R0.reuse, R130 ;  /* 0x0000008200067220 */ /* 0x060fe20000410000 */
[----:B----4-:R-:W-:Y:S01]  /*7bb0*/  F2FP.BF16.PACK_AB R130, R199, R200 ;  /* 0x000000c8c782723e */ /* 0x010fe200000010ff */
[----:B------:R-:W-:Y:S02]  /*7bc0*/  FMUL.FTZ R7, R0, R131 ;  /* 0x0000008300077220 */ /* 0x000fe40000410000 */
[----:B------:R-:W3:Y:S01]  /*7bd0*/  LDSM.16.MT88.4 R12, [R240+0x100] ;  /* 0x00010000f00c783b */ /* 0x000ee20000004200 */
[--C-:B------:R-:W-:Y:S02]  /*7be0*/  FFMA.FTZ R219, R219, c[0x0][0x2d0], -R204.reuse ;  /* 0x0000b400dbdb7a23 */ /* 0x100fe400000108cc */
[C---:B--2---:R-:W-:Y:S02]  /*7bf0*/  FMUL.FTZ R16, R2.reuse, R116 ;  /* 0x0000007402107220 */ /* 0x044fe40000410000 */
[----:B------:R-:W2:Y:S01]  /*7c00*/  MUFU.EX2 R135, R135 ;  /* 0x0000008700877308 */ /* 0x000ea20000000800 */
[----:B------:R-:W-:Y:S02]  /*7c10*/  FMUL.FTZ R17, R2, R117 ;  /* 0x0000007502117220 */ /* 0x000fe40000410000 */
[----:B------:R-:W4:Y:S01]  /*7c20*/  LDSM.16.MT88.4 R20, [R238+0x100] ;  /* 0x00010000ee14783b */ /* 0x000f220000004200 */
[----:B------:R-:W-:Y:S01]  /*7c30*/  F2FP.BF16.PACK_AB R129, R197, R198 ;  /* 0x000000c6c581723e */ /* 0x000fe200000010ff */
[--C-:B------:R-:W-:Y:S02]  /*7c40*/  FFMA.FTZ R217, R217, c[0x0][0x2d0], -R204.reuse ;  /* 0x0000b400d9d97a23 */ /* 0x100fe400000108cc */
[C---:B------:R-:W-:Y:S01]  /*7c50*/  FMUL.FTZ R10, R0.reuse, R126 ;  /* 0x0000007e000a7220 */ /* 0x040fe20000410000 */
[----:B------:R-:W-:Y:S01]  /*7c60*/  MOV R126, R51 ;  /* 0x00000033007e7202 */ /* 0x000fe20000000f00 */
[C---:B------:R-:W-:Y:S01]  /*7c70*/  FMUL.FTZ R11, R0.reuse, R127 ;  /* 0x0000007f000b7220 */ /* 0x040fe20000410000 */
[----:B------:R-:W-:Y:S01]  /*7c80*/  MOV R127, R56 ;  /* 0x00000038007f7202 */ /* 0x000fe20000000f00 */
[----:B------:R-:W5:Y:S01]  /*7c90*/  LDSM.16.MT88.4 R28, [R237+0x100] ;  /* 0x00010000ed1c783b */ /* 0x000f620000004200 */
[----:B------:R-:W-:Y:S01]  /*7ca0*/  FMUL.FTZ R51, R0, R87 ;  /* 0x0000005700337220 */ /* 0x000fe20000410000 */
[----:B------:R-:W-:Y:S01]  /*7cb0*/  MUFU.EX2 R216, R216 ;  /* 0x000000d800d87308 */ /* 0x000fe20000000800 */
[C---:B-1----:R-:W-:Y:S01]  /*7cc0*/  FMUL.FTZ R8, R2.reuse, R124 ;  /* 0x0000007c02087220 */ /* 0x042fe20000410000 */
[----:B------:R-:W-:Y:S01]  /*7cd0*/  MOV R124, R49 ;  /* 0x00000031007c7202 */ /* 0x000fe20000000f00 */
[C---:B------:R-:W-:Y:S01]  /*7ce0*/  FMUL.FTZ R9, R2.reuse, R125 ;  /* 0x0000007d02097220 */ /* 0x040fe20000410000 */
[----:B------:R-:W-:Y:S01]  /*7cf0*/  MOV R125, R50 ;  /* 0x00000032007d7202 */ /* 0x000fe20000000f00 */
[----:B------:R-:W-:Y:S01]  /*7d00*/  FMUL.FTZ R49, R2, R85 ;  /* 0x0000005502317220 */ /* 0x000fe20000410000 */
[----:B------:R-:W1:Y:S01]  /*7d10*/  LDSM.16.MT88.4 R36, [R236+0x100] ;  /* 0x00010000ec24783b */ /* 0x000e620000004200 */
[----:B------:R-:W-:Y:S02]  /*7d20*/  FMUL.FTZ R50, R0, R86 ;  /* 0x0000005600327220 */ /* 0x000fe40000410000 */
[----:B------:R-:W-:Y:S01]  /*7d30*/  FMUL.FTZ R56, R2, R76 ;  /* 0x0000004c02387220 */ /* 0x000fe20000410000 */
[----:B------:R-:W-:Y:S01]  /*7d40*/  MUFU.EX2 R167, R101 ;  /* 0x0000006500a77308 */ /* 0x000fe20000000800 */
[----:B--2---:R-:W-:Y:S01]  /*7d50*/  F2FP.BF16.PACK_AB R131, R135, R196 ;  /* 0x000000c48783723e */ /* 0x004fe200000010ff */
[--C-:B------:R-:W-:Y:S02]  /*7d60*/  FFMA.FTZ R218, R218, c[0x0][0x2d0], -R204.reuse ;  /* 0x0000b400dada7a23 */ /* 0x100fe400000108cc */
[----:B------:R-:W2:Y:S01]  /*7d70*/  LDSM.16.MT88.4 R44, [R240+0x4100] ;  /* 0x00410000f02c783b */ /* 0x000ea20000004200 */
[----:B------:R-:W-:Y:S02]  /*7d80*/  FFMA.FTZ R211, R211, c[0x0][0x2d0], -R204 ;  /* 0x0000b400d3d37a23 */ /* 0x000fe400000108cc */
[--C-:B------:R-:W-:Y:S02]  /*7d90*/  FFMA.FTZ R208, R208, c[0x0][0x2d0], -R210.reuse ;  /* 0x0000b400d0d07a23 */ /* 0x100fe400000108d2 */
[--C-:B------:R-:W-:Y:S01]  /*7da0*/  FFMA.FTZ R209, R209, c[0x0][0x2d0], -R210.reuse ;  /* 0x0000b400d1d17a23 */ /* 0x100fe200000108d2 */
[----:B------:R-:W-:Y:S01]  /*7db0*/  MUFU.EX2 R171, R110 ;  /* 0x0000006e00ab7308 */ /* 0x000fe20000000800 */
[----:B------:R-:W-:Y:S01]  /*7dc0*/  FFMA.FTZ R207, R207, c[0x0][0x2d0], -R210 ;  /* 0x0000b400cfcf7a23 */ /* 0x000fe200000108d2 */
[C---:B---3--:R-:W-:Y:S01]  /*7dd0*/  HMMA.16816.F32.BF16 R4, R128.reuse, R12, R4 ;  /* 0x0000000c8004723c */ /* 0x048fe20000041804 */
[----:B------:R-:W2:Y:S04]  /*7de0*/  LDSM.16.MT88.4 R52, [R238+0x4100] ;  /* 0x00410000ee34783b */ /* 0x000ea80000004200 */
[--C-:B------:R-:W-:Y:S02]  /*7df0*/  FFMA.FTZ R205, R205, c[0x0][0x2d0], -R204.reuse ;  /* 0x0000b400cdcd7a23 */ /* 0x100fe400000108cc */
[C---:B------:R-:W-:Y:S01]  /*7e00*/  FMUL.FTZ R12, R2.reuse, R120 ;  /* 0x00000078020c7220 */ /* 0x040fe20000410000 */
[C---:B------:R-:W-:Y:S01]  /*7e10*/  HMMA.16816.F32.BF16 R8, R128.reuse, R14, R8 ;  /* 0x0000000e8008723c */ /* 0x040fe20000041808 */
[----:B------:R-:W1:Y:S01]  /*7e20*/  LDSM.16.MT88.4 R60, [R237+0x4100] ;  /* 0x00410000ed3c783b */ /* 0x000e620000004200 */
[----:B------:R-:W-:Y:S02]  /*7e30*/  MUFU.EX2 R144, R109 ;  /* 0x0000006d00907308 */ /* 0x000fe40000000800 */
[C---:B------:R-:W-:Y:S01]  /*7e40*/  FMUL.FTZ R13, R2.reuse, R121 ;  /* 0x00000079020d7220 */ /* 0x040fe20000410000 */
[----:B------:R-:W-:Y:S01]  /*7e50*/  MOV R121, R48 ;  /* 0x0000003000797202 */ /* 0x000fe20000000f00 */
[----:B------:R-:W-:Y:S01]  /*7e60*/  FMUL.FTZ R48, R2, R84 ;  /* 0x0000005402307220 */ /* 0x000fe20000410000 */
[----:B------:R-:W-:Y:S01]  /*7e70*/  MOV R120, R57 ;  /* 0x0000003900787202 */ /* 0x000fe20000000f00 */
[C---:B------:R-:W-:Y:S01]  /*7e80*/  FMUL.FTZ R15, R0.reuse, R123 ;  /* 0x0000007b000f7220 */ /* 0x040fe20000410000 */
[----:B------:R-:W1:Y:S03]  /*7e90*/  LDSM.16.MT88.4 R84, [R236+0x4100] ;  /* 0x00410000ec54783b */ /* 0x000e660000004200 */
[----:B------:R-:W-:Y:S01]  /*7ea0*/  FMUL.FTZ R14, R0, R122 ;  /* 0x0000007a000e7220 */ /* 0x000fe20000410000 */
[----:B------:R2:W-:Y:S01]  /*7eb0*/  MUFU.EX2 R152, R108 ;  /* 0x0000006c00987308 */ /* 0x0005e20000000800 */
[----:B------:R-:W-:Y:S02]  /*7ec0*/  FMUL.FTZ R57, R2, R77 ;  /* 0x0000004d02397220 */ /* 0x000fe40000410000 */
[--C-:B------:R-:W-:Y:S01]  /*7ed0*/  FFMA.FTZ R134, R134, c[0x0][0x2d0], -R204.reuse ;  /* 0x0000b40086867a23 */ /* 0x100fe200000108cc */
[----:B------:R-:W3:Y:S02]  /*7ee0*/  LDL.LU R123, [R1+0xc] ;  /* 0x00000c00017b7983 */ /* 0x000ee40000300800 */
[C---:B----4-:R-:W-:Y:S02]  /*7ef0*/  HMMA.16816.F32.BF16 R12, R128.reuse, R20, R12 ;  /* 0x00000014800c723c */ /* 0x050fe4000004180c */
[----:B------:R-:W-:Y:S02]  /*7f00*/  LDSM.16.MT88.4 R116, [R238+0x3900] ;  /* 0x00390000ee74783b */ /* 0x000fe40000004200 */
[----:B------:R-:W-:Y:S03]  /*7f10*/  MUFU.EX2 R219, R219 ;  /* 0x000000db00db7308 */ /* 0x000fe60000000800 */
[C---:B------:R-:W-:Y:S01]  /*7f20*/  FMUL.FTZ R20, R2.reuse, R112 ;  /* 0x0000007002147220 */ /* 0x040fe20000410000 */
[C---:B------:R-:W-:Y:S02]  /*7f30*/  HMMA.16816.F32.BF16 R16, R128.reuse, R22, R16 ;  /* 0x000000168010723c */ /* 0x040fe40000041810 */
[----:B------:R-:W0:Y:S02]  /*7f40*/  LDGDEPBAR ;  /* 0x00000000000079af */ /* 0x000e240000000000 */
[----:B------:R-:W-:Y:S02]  /*7f50*/  FMUL.FTZ R21, R2, R113 ;  /* 0x0000007102157220 */ /* 0x000fe40000410000 */
[--C-:B------:R-:W-:Y:S01]  /*7f60*/  FFMA.FTZ R112, R58, c[0x0][0x2d0], -R204.reuse ;  /* 0x0000b4003a707a23 */ /* 0x100fe200000108cc */
[----:B------:R-:W-:Y:S01]  /*7f70*/  MUFU.EX2 R217, R217 ;  /* 0x000000d900d97308 */ /* 0x000fe20000000800 */
[C---:B------:R-:W-:Y:S02]  /*7f80*/  FMUL.FTZ R22, R0.reuse, R114 ;  /* 0x0000007200167220 */ /* 0x040fe40000410000 */
[----:B--2---:R-:W-:Y:S02]  /*7f90*/  LDSM.16.MT88.4 R108, [R237+0x3900] ;  /* 0x00390000ed6c783b */ /* 0x004fe40000004200 */
[C---:B------:R-:W-:Y:S02]  /*7fa0*/  FMUL.FTZ R23, R0.reuse, R115 ;  /* 0x0000007300177220 */ /* 0x040fe40000410000 */
[----:B------:R-:W-:Y:S02]  /*7fb0*/  FMUL.FTZ R58, R0, R78 ;  /* 0x0000004e003a7220 */ /* 0x000fe40000410000 */
[----:B------:R-:W-:Y:S01]  /*7fc0*/  FFMA.FTZ R113, R146, c[0x0][0x2d0], -R204 ;  /* 0x0000b40092717a23 */ /* 0x000fe200000108cc */
[----:B------:R-:W-:Y:S02]  /*7fd0*/  MUFU.EX2 R112, R112 ;  /* 0x0000007000707308 */ /* 0x000fe40000000800 */
[C---:B-----5:R-:W-:Y:S07]  /*7fe0*/  HMMA.16816.F32.BF16 R20, R128.reuse, R28, R20 ;  /* 0x0000001c8014723c */ /* 0x060fee0000041814 */
[C---:B------:R-:W-:Y:S01]  /*7ff0*/  FMUL.FTZ R28, R2.reuse, R104 ;  /* 0x00000068021c7220 */ /* 0x040fe20000410000 */
[C---:B------:R-:W-:Y:S01]  /*8000*/  HMMA.16816.F32.BF16 R24, R128.reuse, R30, R24 ;  /* 0x0000001e8018723c */ /* 0x040fe20000041818 */
[----:B------:R-:W2:Y:S03]  /*8010*/  MUFU.EX2 R113, R113 ;  /* 0x0000007100717308 */ /* 0x000ea60000000800 */
[----:B------:R-:W-:Y:S02]  /*8020*/  FMUL.FTZ R29, R2, R105 ;  /* 0x00000069021d7220 */ /* 0x000fe40000410000 */
[----:B------:R-:W-:Y:S02]  /*8030*/  FFMA.FTZ R104, R32, c[0x0][0x2d0], -R210 ;  /* 0x0000b40020687a23 */ /* 0x000fe400000108d2 */
[C---:B------:R-:W-:Y:S03]  /*8040*/  FMUL.FTZ R30, R0.reuse, R106 ;  /* 0x0000006a001e7220 */ /* 0x040fe60000410000 */
[----:B------:R-:W-:Y:S01]  /*8050*/  MUFU.EX2 R218, R218 ;  /* 0x000000da00da7308 */ /* 0x000fe20000000800 */
[----:B------:R-:W-:Y:S02]  /*8060*/  FMUL.FTZ R31, R0, R107 ;  /* 0x0000006b001f7220 */ /* 0x000fe40000410000 */
[----:B------:R-:W-:Y:S02]  /*8070*/  FMUL.FTZ R32, R2, R100 ;  /* 0x0000006402207220 */ /* 0x000fe40000410000 */
[----:B------:R-:W-:Y:S02]  /*8080*/  FFMA.FTZ R100, R166, c[0x0][0x2d0], -R204 ;  /* 0x0000b400a6647a23 */ /* 0x000fe400000108cc */
[--C-:B------:R-:W-:Y:S01]  /*8090*/  FFMA.FTZ R105, R41, c[0x0][0x2d0], -R210.reuse ;  /* 0x0000b40029697a23 */ /* 0x100fe200000108d2 */
[C---:B-1----:R-:W-:Y:S02]  /*80a0*/  HMMA.16816.F32.BF16 R28, R128.reuse, R36, R28 ;  /* 0x00000024801c723c */ /* 0x042fe4000004181c */
[----:B------:R1:W-:Y:S01]  /*80b0*/  MUFU.EX2 R166, R100 ;  /* 0x0000006400a67308 */ /* 0x0003e20000000800 */
[C---:B------:R-:W-:Y:S02]  /*80c0*/  FMUL.FTZ R41, R2.reuse, R93 ;  /* 0x0000005d02297220 */ /* 0x040fe40000410000 */
[--C-:B------:R-:W-:Y:S01]  /*80d0*/  FFMA.FTZ R107, R59, c[0x0][0x2d0], -R210.reuse ;  /* 0x0000b4003b6b7a23 */ /* 0x100fe200000108d2 */
[----:B--2---:R-:W-:Y:S01]  /*80e0*/  F2FP.BF16.PACK_AB R69, R113, R112 ;  /* 0x000000707145723e */ /* 0x004fe200000010ff */
[C---:B------:R-:W-:Y:S01]  /*80f0*/  FMUL.FTZ R37, R2.reuse, R97 ;  /* 0x0000006102257220 */ /* 0x040fe20000410000 */
[C---:B------:R-:W-:Y:S04]  /*8100*/  HMMA.16816.F32.BF16 R32, R128.reuse, R38, R32 ;  /* 0x000000268020723c */ /* 0x040fe80000041820 */
[----:B------:R-:W-:Y:S01]  /*8110*/  FMUL.FTZ R36, R2, R96 ;  /* 0x0000006002247220 */ /* 0x000fe20000410000 */
[----:B------:R-:W-:Y:S01]  /*8120*/  MUFU.EX2 R104, R104 ;  /* 0x0000006800687308 */ /* 0x000fe20000000800 */
[--C-:B------:R-:W-:Y:S02]  /*8130*/  FFMA.FTZ R106, R40, c[0x0][0x2d0], -R210.reuse ;  /* 0x0000b400286a7a23 */ /* 0x100fe400000108d2 */
[C---:B------:R-:W-:Y:S04]  /*8140*/  FMUL.FTZ R38, R0.reuse, R98 ;  /* 0x0000006200267220 */ /* 0x040fe80000410000 */
[C---:B------:R-:W-:Y:S02]  /*8150*/  FMUL.FTZ R39, R0.reuse, R99 ;  /* 0x0000006300277220 */ /* 0x040fe40000410000 */
[----:B------:R-:W-:Y:S01]  /*8160*/  FMUL.FTZ R59, R0, R79 ;  /* 0x0000004f003b7220 */ /* 0x000fe20000410000 */
[----:B------:R-:W2:Y:S01]  /*8170*/  MUFU.EX2 R105, R105 ;  /* 0x0000006900697308 */ /* 0x000ea20000000800 */
[----:B------:R-:W4:Y:S01]  /*8180*/  LDSM.16.MT88.4 R76, [R240+0x900] ;  /* 0x00090000f04c783b */ /* 0x000f220000004200 */
[--C-:B------:R-:W-:Y:S02]  /*8190*/  FFMA.FTZ R96, R162, c[0x0][0x2d0], -R210.reuse ;  /* 0x0000b400a2607a23 */ /* 0x100fe400000108d2 */
[C---:B------:R-:W-:Y:S03]  /*81a0*/  HMMA.16816.F32.BF16 R36, R128.reuse, R44, R36 ;  /* 0x0000002c8024723c */ /* 0x040fe60000041824 */
[C---:B------:R-:W-:Y:S02]  /*81b0*/  FMUL.FTZ R40, R2.reuse, R92 ;  /* 0x0000005c02287220 */ /* 0x040fe40000410000 */
[----:B-1----:R-:W-:Y:S01]  /*81c0*/  LDSM.16.MT88.4 R100, [R238+0x1900] ;  /* 0x00190000ee64783b */ /* 0x002fe20000004200 */
[----:B------:R-:W-:Y:S01]  /*81d0*/  FFMA.FTZ R92, R151, c[0x0][0x2d0], -R210 ;  /* 0x0000b400975c7a23 */ /* 0x000fe200000108d2 */
[----:B------:R1:W-:Y:S01]  /*81e0*/  MUFU.EX2 R162, R96 ;  /* 0x0000006000a27308 */ /* 0x0003e20000000800 */
[C---:B------:R-:W-:Y:S02]  /*81f0*/  FMUL.FTZ R45, R2.reuse, R89 ;  /* 0x00000059022d7220 */ /* 0x040fe40000410000 */
[C---:B------:R-:W-:Y:S03]  /*8200*/  HMMA.16816.F32.BF16 R40, R128.reuse, R46, R40 ;  /* 0x0000002e8028723c */ /* 0x040fe60000041828 */
[----:B------:R-:W-:Y:S02]  /*8210*/  FMUL.FTZ R44, R2, R88 ;  /* 0x00000058022c7220 */ /* 0x000fe40000410000 */
[----:B------:R-:W-:Y:S02]  /*8220*/  FFMA.FTZ R88, R141, c[0x0][0x2d0], -R204 ;  /* 0x0000b4008d587a23 */ /* 0x000fe400000108cc */
[C---:B------:R-:W-:Y:S01]  /*8230*/  FMUL.FTZ R46, R0.reuse, R90 ;  /* 0x0000005a002e7220 */ /* 0x040fe20000410000 */
[----:B------:R-:W-:Y:S01]  /*8240*/  MUFU.EX2 R106, R106 ;  /* 0x0000006a006a7308 */ /* 0x000fe20000000800 */
[----:B------:R-:W-:Y:S03]  /*8250*/  FMUL.FTZ R47, R0, R91 ;  /* 0x0000005b002f7220 */ /* 0x000fe60000410000 */
[----:B--2---:R-:W-:Y:S04]  /*8260*/  F2FP.BF16.PACK_AB R68, R105, R104 ;  /* 0x000000686944723e */ /* 0x004fe800000010ff */
[C---:B------:R-:W-:Y:S02]  /*8270*/  HMMA.16816.F32.BF16 R44, R128.reuse, R52, R44 ;  /* 0x00000034802c723c */ /* 0x040fe4000004182c */
[----:B------:R2:W5:Y:S01]  /*8280*/  MUFU.EX2 R141, R88 ;  /* 0x00000058008d7308 */ /* 0x0005620000000800 */
[----:B-1----:R-:W-:Y:S04]  /*8290*/  LDSM.16.MT88.4 R96, [R236+0x5100] ;  /* 0x00510000ec60783b */ /* 0x002fe80000004200 */
[C---:B------:R-:W-:Y:S01]  /*82a0*/  FMUL.FTZ R52, R2.reuse, R80 ;  /* 0x0000005002347220 */ /* 0x040fe20000410000 */
[C---:B------:R-:W-:Y:S04]  /*82b0*/  HMMA.16816.F32.BF16 R48, R128.reuse, R54, R48 ;  /* 0x000000368030723c */ /* 0x040fe80000041830 */
[----:B------:R-:W-:Y:S01]  /*82c0*/  FMUL.FTZ R53, R2, R81 ;  /* 0x0000005102357220 */ /* 0x000fe20000410000 */
[----:B------:R-:W1:Y:S02]  /*82d0*/  MUFU.EX2 R107, R107 ;  /* 0x0000006b006b7308 */ /* 0x000e640000000800 */
[C---:B------:R-:W-:Y:S02]  /*82e0*/  FMUL.FTZ R54, R0.reuse, R82 ;  /* 0x0000005200367220 */ /* 0x040fe40000410000 */
[----:B------:R-:W-:Y:S02]  /*82f0*/  FMUL.FTZ R55, R0, R83 ;  /* 0x0000005300377220 */ /* 0x000fe40000410000 */
[----:B------:R-:W4:Y:S04]  /*8300*/  LDSM.16.MT88.4 R80, [R238+0x900] ;  /* 0x00090000ee50783b */ /* 0x000f280000004200 */
[----:B------:R4:W-:Y:S01]  /*8310*/  MUFU.EX2 R151, R92 ;  /* 0x0000005c00977308 */ /* 0x0009e20000000800 */
[C---:B------:R-:W-:Y:S03]  /*8320*/  HMMA.16816.F32.BF16 R52, R128.reuse, R60, R52 ;  /* 0x0000003c8034723c */ /* 0x040fe60000041834 */
[----:B--2---:R-:W-:Y:S01]  /*8330*/  LDSM.16.MT88.4 R88, [R236+0x900] ;  /* 0x00090000ec58783b */ /* 0x004fe20000004200 */
[----:B-----5:R-:W-:Y:S03]  /*8340*/  F2FP.BF16.PACK_AB R71, R141, R216 ;  /* 0x000000d88d47723e */ /* 0x020fe600000010ff */
[C---:B------:R-:W-:Y:S01]  /*8350*/  FMUL.FTZ R60, R2.reuse, R72 ;  /* 0x00000048023c7220 */ /* 0x040fe20000410000 */
[C---:B------:R-:W-:Y:S01]  /*8360*/  HMMA.16816.F32.BF16 R56, R128.reuse, R62, R56 ;  /* 0x0000003e8038723c */ /* 0x040fe20000041838 */
[----:B------:R-:W-:Y:S03]  /*8370*/  MUFU.EX2 R211, R211 ;  /* 0x000000d300d37308 */ /* 0x000fe60000000800 */
[----:B------:R-:W-:Y:S01]  /*8380*/  FMUL.FTZ R61, R2, R73 ;  /* 0x00000049023d7220 */ /* 0x000fe20000410000 */
[----:B-1----:R-:W-:Y:S02]  /*8390*/  F2FP.BF16.PACK_AB R70, R107, R106 ;  /* 0x0000006a6b46723e */ /* 0x002fe400000010ff */
[C---:B------:R-:W-:Y:S02]  /*83a0*/  FMUL.FTZ R62, R0.reuse, R74 ;  /* 0x0000004a003e7220 */ /* 0x040fe40000410000 */
[----:B------:R-:W-:Y:S02]  /*83b0*/  FMUL.FTZ R63, R0, R75 ;  /* 0x0000004b003f7220 */ /* 0x000fe40000410000 */
[----:B------:R-:W1:Y:S01]  /*83c0*/  LDSM.16.MT88.4 R72, [R237+0x900] ;  /* 0x00090000ed48783b */ /* 0x000e620000004200 */
[----:B------:R-:W-:Y:S04]  /*83d0*/  MUFU.EX2 R208, R208 ;  /* 0x000000d000d07308 */ /* 0x000fe80000000800 */
[C---:B------:R-:W-:Y:S03]  /*83e0*/  HMMA.16816.F32.BF16 R60, R128.reuse, R84, R60 ;  /* 0x00000054803c723c */ /* 0x040fe6000004183c */
[----:B----4-:R-:W-:Y:S03]  /*83f0*/  LDSM.16.MT88.4 R92, [R237+0x5100] ;  /* 0x00510000ed5c783b */ /* 0x010fe60000004200 */
[----:B------:R-:W-:Y:S02]  /*8400*/  MUFU.EX2 R209, R209 ;  /* 0x000000d100d17308 */ /* 0x000fe40000000800 */
[----:B------:R-:W-:Y:S03]  /*8410*/  HMMA.16816.F32.BF16 R64, R128, R86, R64 ;  /* 0x000000568040723c */ /* 0x000fe60000041840 */
[----:B------:R-:W2:Y:S05]  /*8420*/  LDSM.16.MT88.4 R84, [R240+0x4900] ;  /* 0x00490000f054783b */ /* 0x000eaa0000004200 */
[C---:B------:R-:W-:Y:S01]  /*8430*/  HMMA.16816.F32.BF16 R4, R68.reuse, R76, R4 ;  /* 0x0000004c4404723c */ /* 0x040fe20000041804 */
[----:B------:R-:W-:Y:S07]  /*8440*/  MUFU.EX2 R207, R207 ;  /* 0x000000cf00cf7308 */ /* 0x000fee0000000800 */
[C---:B------:R-:W-:Y:S01]  /*8450*/  HMMA.16816.F32.BF16 R8, R68.reuse, R78, R8 ;  /* 0x0000004e4408723c */ /* 0x040fe20000041808 */
[----:B------:R-:W4:Y:S02]  /*8460*/  LDSM.16.MT88.4 R76, [R238+0x4900] ;  /* 0x00490000ee4c783b */ /* 0x000f240000004200 */
[----:B------:R-:W-:Y:S05]  /*8470*/  MUFU.EX2 R205, R205 ;  /* 0x000000cd00cd7308 */ /* 0x000fea0000000800 */
[C---:B------:R-:W-:Y:S05]  /*8480*/  HMMA.16816.F32.BF16 R12, R68.reuse, R80, R12 ;  /* 0x00000050440c723c */ /* 0x040fea000004180c */
[----:B------:R-:W-:Y:S02]  /*8490*/  MUFU.EX2 R134, R134 ;  /* 0x0000008600867308 */ /* 0x000fe40000000800 */
[--C-:B------:R-:W-:Y:S01]  /*84a0*/  FFMA.FTZ R80, R142, c[0x0][0x2d0], -R210.reuse ;  /* 0x0000b4008e507a23 */ /* 0x100fe200000108d2 */
[C---:B------:R-:W-:Y:S07]  /*84b0*/  HMMA.16816.F32.BF16 R16, R68.reuse, R82, R16 ;  /* 0x000000524410723c */ /* 0x040fee0000041810 */
[----:B------:R5:W2:Y:S01]  /*84c0*/  MUFU.EX2 R142, R80 ;  /* 0x00000050008e7308 */ /* 0x000aa20000000800 */
[C---:B-1----:R-:W-:Y:S08]  /*84d0*/  HMMA.16816.F32.BF16 R20, R68.reuse, R72, R20 ;  /* 0x000000484414723c */ /* 0x042ff00000041814 */
[C---:B------:R-:W-:Y:S01]  /*84e0*/  HMMA.16816.F32.BF16 R24, R68.reuse, R74, R24 ;  /* 0x0000004a4418723c */ /* 0x040fe20000041818 */
[----:B------:R-:W1:Y:S07]  /*84f0*/  LDSM.16.MT88.4 R72, [R237+0x4900] ;  /* 0x00490000ed48783b */ /* 0x000e6e0000004200 */
[C---:B------:R-:W-:Y:S01]  /*8500*/  HMMA.16816.F32.BF16 R28, R68.reuse, R88, R28 ;  /* 0x00000058441c723c */ /* 0x040fe2000004181c */
[----:B-----5:R-:W5:Y:S07]  /*8510*/  LDSM.16.MT88.4 R80, [R236+0x4900] ;  /* 0x00490000ec50783b */ /* 0x020f6e0000004200 */
[C---:B------:R-:W-:Y:S04]  /*8520*/  HMMA.16816.F32.BF16 R32, R68.reuse, R90, R32 ;  /* 0x0000005a4420723c */ /* 0x040fe80000041820 */
[----:B------:R-:W-:Y:S02]  /*8530*/  FFMA.FTZ R89, R153, c[0x0][0x2d0], -R210 ;  /* 0x0000b40099597a23 */ /* 0x000fe400000108d2 */
[----:B------:R-:W-:Y:S02]  /*8540*/  FFMA.FTZ R88, R150, c[0x0][0x2d0], -R204 ;  /* 0x0000b40096587a23 */ /* 0x000fe400000108cc */
[C---:B--2---:R-:W-:Y:S01]  /*8550*/  HMMA.16816.F32.BF16 R36, R68.reuse, R84, R36 ;  /* 0x000000544424723c */ /* 0x044fe20000041824 */
[----:B------:R-:W-:Y:S03]  /*8560*/  MUFU.EX2 R146, R89 ;  /* 0x0000005900927308 */ /* 0x000fe60000000800 */
[----:B------:R-:W-:Y:S03]  /*8570*/  FFMA.FTZ R90, R121, c[0x0][0x2d0], -R210 ;  /* 0x0000b400795a7a23 */ /* 0x000fe600000108d2 */
[--C-:B------:R-:W-:Y:S01]  /*8580*/  FFMA.FTZ R85, R154, c[0x0][0x2d0], -R204.reuse ;  /* 0x0000b4009a557a23 */ /* 0x100fe200000108cc */
[C---:B------:R-:W-:Y:S03]  /*8590*/  HMMA.16816.F32.BF16 R40, R68.reuse, R86, R40 ;  /* 0x000000564428723c */ /* 0x040fe60000041828 */
[----:B------:R-:W2:Y:S01]  /*85a0*/  MUFU.EX2 R153, R90 ;  /* 0x0000005a00997308 */ /* 0x000ea20000000800 */
[--C-:B------:R-:W-:Y:S03]  /*85b0*/  FFMA.FTZ R84, R159, c[0x0][0x2d0], -R204.reuse ;  /* 0x0000b4009f547a23 */ /* 0x100fe600000108cc */
[----:B------:R-:W-:Y:S01]  /*85c0*/  FFMA.FTZ R86, R155, c[0x0][0x2d0], -R204 ;  /* 0x0000b4009b567a23 */ /* 0x000fe200000108cc */
[C---:B----4-:R-:W-:Y:S05]  /*85d0*/  HMMA.16816.F32.BF16 R44, R68.reuse, R76, R44 ;  /* 0x0000004c442c723c */ /* 0x050fea000004182c */
[----:B------:R-:W-:Y:S03]  /*85e0*/  MUFU.EX2 R154, R85 ;  /* 0x00000055009a7308 */ /* 0x000fe60000000800 */
[C---:B------:R-:W-:Y:S01]  /*85f0*/  HMMA.16816.F32.BF16 R48, R68.reuse, R78, R48 ;  /* 0x0000004e4430723c */ /* 0x040fe20000041830 */
[----:B------:R-:W4:Y:S06]  /*8600*/  LDSM.16.MT88.4 R76, [R240+0x1100] ;  /* 0x00110000f04c783b */ /* 0x000f2c0000004200 */
[----:B------:R2:W-:Y:S01]  /*8610*/  MUFU.EX2 R155, R86 ;  /* 0x00000056009b7308 */ /* 0x0005e20000000800 */
[C---:B-1----:R-:W-:Y:S08]  /*8620*/  HMMA.16816.F32.BF16 R52, R68.reuse, R72, R52 ;  /* 0x000000484434723c */ /* 0x042ff00000041834 */
[C---:B------:R-:W-:Y:S01]  /*8630*/  HMMA.16816.F32.BF16 R56, R68.reuse, R74, R56 ;  /* 0x0000004a4438723c */ /* 0x040fe20000041838 */
[----:B------:R-:W1:Y:S01]  /*8640*/  MUFU.EX2 R159, R84 ;  /* 0x00000054009f7308 */ /* 0x000e620000000800 */
[----:B------:R-:W4:Y:S06]  /*8650*/  LDSM.16.MT88.4 R72, [R238+0x1100] ;  /* 0x00110000ee48783b */ /* 0x000f2c0000004200 */
[C---:B-----5:R-:W-:Y:S03]  /*8660*/  HMMA.16816.F32.BF16 R60, R68.reuse, R80, R60 ;  /* 0x00000050443c723c */ /* 0x060fe6000004183c */
[----:B------:R-:W5:Y:S01]  /*8670*/  MUFU.EX2 R150, R88 ;  /* 0x0000005800967308 */ /* 0x000f620000000800 */
[----:B--2---:R-:W-:Y:S04]  /*8680*/  FFMA.FTZ R86, R158, c[0x0][0x2d0], -R210 ;  /* 0x0000b4009e567a23 */ /* 0x004fe800000108d2 */
[----:B------:R-:W-:Y:S01]  /*8690*/  HMMA.16816.F32.BF16 R64, R68, R82, R64 ;  /* 0x000000524440723c */ /* 0x000fe20000041840 */
[----:B------:R-:W2:Y:S04]  /*86a0*/  LDSM.16.MT88.4 R80, [R237+0x1100] ;  /* 0x00110000ed50783b */ /* 0x000ea80000004200 */
[----:B------:R4:W-:Y:S02]  /*86b0*/  MUFU.EX2 R158, R86 ;  /* 0x00000056009e7308 */ /* 0x0009e40000000800 */
[----:B------:R-:W-:Y:S01]  /*86c0*/  F2FP.BF16.PACK_AB R68, R151, R142 ;  /* 0x0000008e9744723e */ /* 0x000fe200000010ff */
[----:B---3--:R-:W-:Y:S01]  /*86d0*/  FFMA.FTZ R198, R0, R123, R198 ;  /* 0x0000007b00c67223 */ /* 0x008fe200000100c6 */
[----:B------:R-:W-:Y:S03]  /*86e0*/  F2FP.BF16.PACK_AB R70, R153, R146 ;  /* 0x000000929946723e */ /* 0x000fe600000010ff */
[----:B-1----:R-:W-:Y:S01]  /*86f0*/  F2FP.BF16.PACK_AB R71, R159, R154 ;  /* 0x0000009a9f47723e */ /* 0x002fe200000010ff */
[----:B------:R-:W-:Y:S04]  /*8700*/  FADD.FTZ R197, R197, R198 ;  /* 0x000000c6c5c57221 */ /* 0x000fe80000010000 */
[----:B------:R-:W-:Y:S01]  /*8710*/  FADD.FTZ R196, R196, R197 ;  /* 0x000000c5c4c47221 */ /* 0x000fe20000010000 */
[----:B-----5:R-:W-:Y:S01]  /*8720*/  F2FP.BF16.PACK_AB R69, R155, R150 ;  /* 0x000000969b45723e */ /* 0x020fe200000010ff */
[----:B------:R-:W-:Y:S02]  /*8730*/  FFMA.FTZ R88, R165, c[0x0][0x2d0], -R210 ;  /* 0x0000b400a5587a23 */ /* 0x000fe400000108d2 */
[----:B------:R-:W-:Y:S02]  /*8740*/  FADD.FTZ R135, R135, R196 ;  /* 0x000000c487877221 */ /* 0x000fe40000010000 */
[----:B------:R1:W3:Y:S02]  /*8750*/  MUFU.EX2 R165, R88 ;  /* 0x0000005800a57308 */ /* 0x0002e40000000800 */
[C---:B----4-:R-:W-:Y:S01]  /*8760*/  HMMA.16816.F32.BF16 R4, R68.reuse, R76, R4 ;  /* 0x0000004c4404723c */ /* 0x050fe20000041804 */
[----:B------:R-:W4:Y:S02]  /*8770*/  LDSM.16.MT88.4 R84, [R236+0x1100] ;  /* 0x00110000ec54783b */ /* 0x000f240000004200 */
[----:B------:R-:W-:Y:S01]  /*8780*/  FADD.FTZ R112, R112, R135 ;  /* 0x0000008770707221 */ /* 0x000fe20000010000 */
[----:B------:R-:W-:Y:S04]  /*8790*/  MOV R135, R132 ;  /* 0x0000008400877202 */ /* 0x000fe80000000f00 */
[C---:B------:R-:W-:Y:S01]  /*87a0*/  HMMA.16816.F32.BF16 R8, R68.reuse, R78, R8 ;  /* 0x0000004e4408723c */ /* 0x040fe20000041808 */
[----:B------:R-:W5:Y:S07]  /*87b0*/  LDSM.16.MT88.4 R76, [R240+0x5100] ;  /* 0x00510000f04c783b */ /* 0x000f6e0000004200 */
[C---:B------:R-:W-:Y:S01]  /*87c0*/  HMMA.16816.F32.BF16 R12, R68.reuse, R72, R12 ;  /* 0x00000048440c723c */ /* 0x040fe2000004180c */
[----:B-1----:R-:W1:Y:S07]  /*87d0*/  LDSM.16.MT88.4 R88, [R238+0x5100] ;  /* 0x00510000ee58783b */ /* 0x002e6e0000004200 */
[C---:B------:R-:W-:Y:S01]  /*87e0*/  HMMA.16816.F32.BF16 R16, R68.reuse, R74, R16 ;  /* 0x0000004a4410723c */ /* 0x040fe20000041810 */
[----:B------:R-:W1:Y:S07]  /*87f0*/  LDSM.16.MT88.4 R72, [R240+0x1900] ;  /* 0x00190000f048783b */ /* 0x000e6e0000004200 */
[C---:B--2---:R-:W-:Y:S08]  /*8800*/  HMMA.16816.F32.BF16 R20, R68.reuse, R80, R20 ;  /* 0x000000504414723c */ /* 0x044ff00000041814 */
[C---:B------:R-:W-:Y:S01]  /*8810*/  HMMA.16816.F32.BF16 R24, R68.reuse, R82, R24 ;  /* 0x000000524418723c */ /* 0x040fe20000041818 */
[----:B------:R-:W2:Y:S07]  /*8820*/  LDSM.16.MT88.4 R80, [R237+0x1900] ;  /* 0x00190000ed50783b */ /* 0x000eae0000004200 */
[C---:B----4-:R-:W-:Y:S08]  /*8830*/  HMMA.16816.F32.BF16 R28, R68.reuse, R84, R28 ;  /* 0x00000054441c723c */ /* 0x050ff0000004181c */
[C---:B------:R-:W-:Y:S01]  /*8840*/  HMMA.16816.F32.BF16 R32, R68.reuse, R86, R32 ;  /* 0x000000564420723c */ /* 0x040fe20000041820 */
[----:B------:R-:W-:Y:S07]  /*8850*/  LDSM.16.MT88.4 R84, [R238+0x5900] ;  /* 0x00590000ee54783b */ /* 0x000fee0000004200 */
[C---:B-----5:R-:W-:Y:S08]  /*8860*/  HMMA.16816.F32.BF16 R36, R68.reuse, R76, R36 ;  /* 0x0000004c4424723c */ /* 0x060ff00000041824 */
[C---:B------:R-:W-:Y:S01]  /*8870*/  HMMA.16816.F32.BF16 R40, R68.reuse, R78, R40 ;  /* 0x0000004e4428723c */ /* 0x040fe20000041828 */
[----:B------:R-:W4:Y:S07]  /*8880*/  LDSM.16.MT88.4 R76, [R236+0x1900] ;  /* 0x00190000ec4c783b */ /* 0x000f2e0000004200 */
[C---:B-1----:R-:W-:Y:S07]  /*8890*/  HMMA.16816.F32.BF16 R44, R68.reuse, R88, R44 ;  /* 0x00000058442c723c */ /* 0x042fee000004182c */
[--C-:B------:R-:W-:Y:S01]  /*88a0*/  FFMA.FTZ R88, R127, c[0x0][0x2d0], -R210.reuse ;  /* 0x0000b4007f587a23 */ /* 0x100fe200000108d2 */
[C---:B------:R-:W-:Y:S03]  /*88b0*/  HMMA.16816.F32.BF16 R48, R68.reuse, R90, R48 ;  /* 0x0000005a4430723c */ /* 0x040fe60000041830 */
[----:B------:R1:W-:Y:S01]  /*88c0*/  MUFU.EX2 R115, R88 ;  /* 0x0000005800737308 */ /* 0x0003e20000000800 */
[--C-:B------:R-:W-:Y:S03]  /*88d0*/  FFMA.FTZ R89, R120, c[0x0][0x2d0], -R210.reuse ;  /* 0x0000b40078597a23 */ /* 0x100fe600000108d2 */
[----:B------:R-:W-:Y:S01]  /*88e0*/  FFMA.FTZ R91, R125, c[0x0][0x2d0], -R210 ;  /* 0x0000b4007d5b7a23 */ /* 0x000fe200000108d2 */
[C---:B------:R-:W-:Y:S04]  /*88f0*/  HMMA.16816.F32.BF16 R52, R68.reuse, R92, R52 ;  /* 0x0000005c4434723c */ /* 0x040fe80000041834 */
[----:B------:R-:W-:Y:S01]  /*8900*/  FFMA.FTZ R90, R164, c[0x0][0x2d0], -R204 ;  /* 0x0000b400a45a7a23 */ /* 0x000fe200000108cc */
[----:B------:R5:W-:Y:S02]  /*8910*/  MUFU.EX2 R122, R91 ;  /* 0x0000005b007a7308 */ /* 0x000be40000000800 */
[----:B------:R-:W-:Y:S01]  /*8920*/  FFMA.FTZ R92, R126, c[0x0][0x2d0], -R210 ;  /* 0x0000b4007e5c7a23 */ /* 0x000fe200000108d2 */
[C---:B------:R-:W-:Y:S07]  /*8930*/  HMMA.16816.F32.BF16 R56, R68.reuse, R94, R56 ;  /* 0x0000005e4438723c */ /* 0x040fee0000041838 */
[----:B------:R2:W-:Y:S01]  /*8940*/  MUFU.EX2 R120, R92 ;  /* 0x0000005c00787308 */ /* 0x0005e20000000800 */
[C---:B------:R-:W-:Y:S04]  /*8950*/  HMMA.16816.F32.BF16 R60, R68.reuse, R96, R60 ;  /* 0x00000060443c723c */ /* 0x040fe8000004183c */
[----:B-1----:R-:W-:Y:S02]  /*8960*/  FFMA.FTZ R88, R124, c[0x0][0x2d0], -R204 ;  /* 0x0000b4007c587a23 */ /* 0x002fe400000108cc */
[----:B------:R-:W-:Y:S01]  /*8970*/  LDSM.16.MT88.4 R124, [R240+0x3900] ;  /* 0x00390000f07c783b */ /* 0x000fe20000004200 */
[----:B------:R-:W-:Y:S01]  /*8980*/  FFMA.FTZ R97, R170, c[0x0][0x2d0], -R210 ;  /* 0x0000b400aa617a23 */ /* 0x000fe200000108d2 */
[----:B------:R-:W-:Y:S01]  /*8990*/  HMMA.16816.F32.BF16 R64, R68, R98, R64 ;  /* 0x000000624440723c */ /* 0x000fe20000041840 */
[----:B------:R1:W1:Y:S03]  /*89a0*/  MUFU.EX2 R114, R89 ;  /* 0x0000005900727308 */ /* 0x0002660000000800 */
[--C-:B------:R-:W-:Y:S02]  /*89b0*/  FFMA.FTZ R96, R169, c[0x0][0x2d0], -R204.reuse ;  /* 0x0000b400a9607a23 */ /* 0x100fe400000108cc */
[----:B-----5:R-:W-:Y:S01]  /*89c0*/  FFMA.FTZ R91, R160, c[0x0][0x2d0], -R204 ;  /* 0x0000b400a05b7a23 */ /* 0x020fe200000108cc */
[----:B---3--:R-:W-:Y:S01]  /*89d0*/  F2FP.BF16.PACK_AB R68, R165, R158 ;  /* 0x0000009ea544723e */ /* 0x008fe200000010ff */
[----:B------:R-:W-:Y:S01]  /*89e0*/  FFMA.FTZ R98, R140, c[0x0][0x2d0], -R210 ;  /* 0x0000b4008c627a23 */ /* 0x000fe200000108d2 */
[----:B------:R-:W-:Y:S02]  /*89f0*/  F2FP.BF16.PACK_AB R70, R167, R162 ;  /* 0x000000a2a746723e */ /* 0x000fe400000010ff */
[----:B------:R-:W-:Y:S01]  /*8a00*/  MUFU.EX2 R164, R90 ;  /* 0x0000005a00a47308 */ /* 0x000fe20000000800 */
[----:B------:R-:W-:Y:S02]  /*8a10*/  F2FP.BF16.PACK_AB R69, R171, R166 ;  /* 0x000000a6ab45723e */ /* 0x000fe400000010ff */
[----:B------:R-:W-:Y:S01]  /*8a20*/  F2FP.BF16.PACK_AB R71, R152, R144 ;  /* 0x000000909847723e */ /* 0x000fe200000010ff */
[----:B--2---:R-:W-:Y:S06]  /*8a30*/  LDSM.16.MT88.4 R92, [R237+0x6100] ;  /* 0x00610000ed5c783b */ /* 0x004fec0000004200 */
[C---:B------:R-:W-:Y:S01]  /*8a40*/  HMMA.16816.F32.BF16 R4, R68.reuse, R72, R4 ;  /* 0x000000484404723c */ /* 0x040fe20000041804 */
[----:B------:R-:W-:Y:S02]  /*8a50*/  MUFU.EX2 R160, R91 ;  /* 0x0000005b00a07308 */ /* 0x000fe40000000800 */
[--C-:B-1----:R-:W-:Y:S05]  /*8a60*/  FFMA.FTZ R89, R168, c[0x0][0x2d0], -R204.reuse ;  /* 0x0000b400a8597a23 */ /* 0x102fea00000108cc */
[C---:B------:R-:W-:Y:S01]  /*8a70*/  HMMA.16816.F32.BF16 R8, R68.reuse, R74, R8 ;  /* 0x0000004a4408723c */ /* 0x040fe20000041808 */
[----:B------:R-:W1:Y:S02]  /*8a80*/  LDSM.16.MT88.4 R72, [R240+0x5900] ;  /* 0x00590000f048783b */ /* 0x000e640000004200 */
[----:B------:R-:W-:Y:S05]  /*8a90*/  MUFU.EX2 R170, R97 ;  /* 0x0000006100aa7308 */ /* 0x000fea0000000800 */
[C---:B------:R-:W-:Y:S05]  /*8aa0*/  HMMA.16816.F32.BF16 R12, R68.reuse, R100, R12 ;  /* 0x00000064440c723c */ /* 0x040fea000004180c */
[----:B------:R-:W-:Y:S02]  /*8ab0*/  MUFU.EX2 R140, R98 ;  /* 0x00000062008c7308 */ /* 0x000fe40000000800 */
[--C-:B------:R-:W-:Y:S01]  /*8ac0*/  FFMA.FTZ R101, R163, c[0x0][0x2d0], -R204.reuse ;  /* 0x0000b400a3657a23 */ /* 0x100fe200000108cc */
[C---:B------:R-:W-:Y:S04]  /*8ad0*/  HMMA.16816.F32.BF16 R16, R68.reuse, R102, R16 ;  /* 0x000000664410723c */ /* 0x040fe80000041810 */
[--C-:B------:R-:W-:Y:S03]  /*8ae0*/  FFMA.FTZ R100, R157, c[0x0][0x2d0], -R204.reuse ;  /* 0x0000b4009d647a23 */ /* 0x100fe600000108cc */
[----:B------:R2:W-:Y:S01]  /*8af0*/  MUFU.EX2 R169, R96 ;  /* 0x0000006000a97308 */ /* 0x0005e20000000800 */
[C---:B------:R-:W-:Y:S04]  /*8b00*/  HMMA.16816.F32.BF16 R20, R68.reuse, R80, R20 ;  /* 0x000000504414723c */ /* 0x040fe80000041814 */
[----:B------:R-:W-:Y:S04]  /*8b10*/  FFMA.FTZ R102, R161, c[0x0][0x2d0], -R204 ;  /* 0x0000b400a1667a23 */ /* 0x000fe800000108cc */
[C---:B------:R-:W-:Y:S01]  /*8b20*/  HMMA.16816.F32.BF16 R24, R68.reuse, R82, R24 ;  /* 0x000000524418723c */ /* 0x040fe20000041818 */
[----:B------:R-:W3:Y:S01]  /*8b30*/  LDSM.16.MT88.4 R80, [R237+0x5900] ;  /* 0x00590000ed50783b */ /* 0x000ee20000004200 */
[----:B------:R-:W-:Y:S06]  /*8b40*/  MUFU.EX2 R161, R102 ;  /* 0x0000006600a17308 */ /* 0x000fec0000000800 */
[C---:B----4-:R-:W-:Y:S04]  /*8b50*/  HMMA.16816.F32.BF16 R28, R68.reuse, R76, R28 ;  /* 0x0000004c441c723c */ /* 0x050fe8000004181c */
[----:B------:R-:W-:Y:S01]  /*8b60*/  MUFU.EX2 R163, R101 ;  /* 0x0000006500a37308 */ /* 0x000fe20000000800 */
[----:B--2---:R-:W-:Y:S03]  /*8b70*/  LDSM.16.MT88.4 R96, [R238+0x2900] ;  /* 0x00290000ee60783b */ /* 0x004fe60000004200 */
[C---:B------:R-:W-:Y:S06]  /*8b80*/  HMMA.16816.F32.BF16 R32, R68.reuse, R78, R32 ;  /* 0x0000004e4420723c */ /* 0x040fec0000041820 */
[----:B------:R2:W-:Y:S01]  /*8b90*/  MUFU.EX2 R157, R100 ;  /* 0x00000064009d7308 */ /* 0x0005e20000000800 */
[----:B------:R-:W4:Y:S01]  /*8ba0*/  LDSM.16.MT88.4 R76, [R236+0x5900] ;  /* 0x00590000ec4c783b */ /* 0x000f220000004200 */
[C---:B-1----:R-:W-:Y:S08]  /*8bb0*/  HMMA.16816.F32.BF16 R36, R68.reuse, R72, R36 ;  /* 0x000000484424723c */ /* 0x042ff00000041824 */
[C---:B------:R-:W-:Y:S01]  /*8bc0*/  HMMA.16816.F32.BF16 R40, R68.reuse, R74, R40 ;  /* 0x0000004a4428723c */ /* 0x040fe20000041828 */
[----:B------:R-:W1:Y:S01]  /*8bd0*/  LDSM.16.MT88.4 R72, [R240+0x2100] ;  /* 0x00210000f048783b */ /* 0x000e620000004200 */
[----:B------:R5:W1:Y:S06]  /*8be0*/  MUFU.EX2 R168, R89 ;  /* 0x0000005900a87308 */ /* 0x000a6c0000000800 */
[C---:B------:R-:W-:Y:S04]  /*8bf0*/  HMMA.16816.F32.BF16 R44, R68.reuse, R84, R44 ;  /* 0x00000054442c723c */ /* 0x040fe8000004182c */
[----:B------:R4:W1:Y:S01]  /*8c00*/  MUFU.EX2 R121, R88 ;  /* 0x0000005800797308 */ /* 0x0008620000000800 */
[----:B--2---:R-:W-:Y:S03]  /*8c10*/  LDSM.16.MT88.4 R100, [R236+0x3900] ;  /* 0x00390000ec64783b */ /* 0x004fe60000004200 */
[C---:B------:R-:W-:Y:S05]  /*8c20*/  HMMA.16816.F32.BF16 R48, R68.reuse, R86, R48 ;  /* 0x000000564430723c */ /* 0x040fea0000041830 */
[----:B------:R-:W2:Y:S03]  /*8c30*/  LDSM.16.MT88.4 R84, [R238+0x2100] ;  /* 0x00210000ee54783b */ /* 0x000ea60000004200 */
[C---:B---3--:R-:W-:Y:S04]  /*8c40*/  HMMA.16816.F32.BF16 R52, R68.reuse, R80, R52 ;  /* 0x000000504434723c */ /* 0x048fe80000041834 */
[--C-:B-----5:R-:W-:Y:S04]  /*8c50*/  FFMA.FTZ R89, R156, c[0x0][0x2d0], -R210.reuse ;  /* 0x0000b4009c597a23 */ /* 0x120fe800000108d2 */
[C---:B------:R-:W-:Y:S01]  /*8c60*/  HMMA.16816.F32.BF16 R56, R68.reuse, R82, R56 ;  /* 0x000000524438723c */ /* 0x040fe20000041838 */
[----:B------:R-:W3:Y:S01]  /*8c70*/  LDSM.16.MT88.4 R80, [R237+0x2100] ;  /* 0x00210000ed50783b */ /* 0x000ee20000004200 */
[----:B------:R-:W-:Y:S02]  /*8c80*/  MUFU.EX2 R156, R89 ;  /* 0x00000059009c7308 */ /* 0x000fe40000000800 */
[--C-:B----4-:R-:W-:Y:S04]  /*8c90*/  FFMA.FTZ R88, R148, c[0x0][0x2d0], -R210.reuse ;  /* 0x0000b40094587a23 */ /* 0x110fe800000108d2 */
[C---:B------:R-:W-:Y:S04]  /*8ca0*/  HMMA.16816.F32.BF16 R60, R68.reuse, R76, R60 ;  /* 0x0000004c443c723c */ /* 0x040fe8000004183c */
[----:B------:R4:W5:Y:S04]  /*8cb0*/  MUFU.EX2 R148, R88 ;  /* 0x0000005800947308 */ /* 0x0009680000000800 */
[----:B------:R-:W-:Y:S01]  /*8cc0*/  HMMA.16816.F32.BF16 R64, R68, R78, R64 ;  /* 0x0000004e4440723c */ /* 0x000fe20000041840 */
[----:B------:R-:W3:Y:S06]  /*8cd0*/  LDSM.16.MT88.4 R76, [R236+0x2100] ;  /* 0x00210000ec4c783b */ /* 0x000eec0000004200 */
[----:B------:R-:W-:Y:S02]  /*8ce0*/  F2FP.BF16.PACK_AB R68, R115, R114 ;  /* 0x000000727344723e */ /* 0x000fe400000010ff */
[----:B------:R-:W-:Y:S03]  /*8cf0*/  F2FP.BF16.PACK_AB R70, R122, R120 ;  /* 0x000000787a46723e */ /* 0x000fe600000010ff */
[----:B-1----:R-:W-:Y:S02]  /*8d00*/  F2FP.BF16.PACK_AB R69, R164, R168 ;  /* 0x000000a8a445723e */ /* 0x002fe400000010ff */
[----:B------:R-:W-:Y:S01]  /*8d10*/  F2FP.BF16.PACK_AB R71, R160, R121 ;  /* 0x00000079a047723e */ /* 0x000fe200000010ff */
[----:B----4-:R-:W-:Y:S06]  /*8d20*/  LDSM.16.MT88.4 R88, [R238+0x6100] ;  /* 0x00610000ee58783b */ /* 0x010fec0000004200 */
[C---:B------:R-:W-:Y:S08]  /*8d30*/  HMMA.16816.F32.BF16 R4, R68.reuse, R72, R4 ;  /* 0x000000484404723c */ /* 0x040ff00000041804 */
[C---:B------:R-:W-:Y:S01]  /*8d40*/  HMMA.16816.F32.BF16 R8, R68.reuse, R74, R8 ;  /* 0x0000004a4408723c */ /* 0x040fe20000041808 */
[----:B------:R-:W1:Y:S07]  /*8d50*/  LDSM.16.MT88.4 R72, [R240+0x6100] ;  /* 0x00610000f048783b */ /* 0x000e6e0000004200 */
[C---:B--2---:R-:W-:Y:S08]  /*8d60*/  HMMA.16816.F32.BF16 R12, R68.reuse, R84, R12 ;  /* 0x00000054440c723c */ /* 0x044ff0000004180c */
[C---:B------:R-:W-:Y:S01]  /*8d70*/  HMMA.16816.F32.BF16 R16, R68.reuse, R86, R16 ;  /* 0x000000564410723c */ /* 0x040fe20000041810 */
[----:B------:R-:W2:Y:S07]  /*8d80*/  LDSM.16.MT88.4 R84, [R236+0x6100] ;  /* 0x00610000ec54783b */ /* 0x000eae0000004200 */
[C---:B---3--:R-:W-:Y:S08]  /*8d90*/  HMMA.16816.F32.BF16 R20, R68.reuse, R80, R20 ;  /* 0x000000504414723c */ /* 0x048ff00000041814 */
[C---:B------:R-:W-:Y:S01]  /*8da0*/  HMMA.16816.F32.BF16 R24, R68.reuse, R82, R24 ;  /* 0x000000524418723c */ /* 0x040fe20000041818 */
[----:B------:R-:W3:Y:S07]  /*8db0*/  LDSM.16.MT88.4 R80, [R240+0x2900] ;  /* 0x00290000f050783b */ /* 0x000eee0000004200 */
[C---:B------:R-:W-:Y:S08]  /*8dc0*/  HMMA.16816.F32.BF16 R28, R68.reuse, R76, R28 ;  /* 0x0000004c441c723c */ /* 0x040ff0000004181c */
[C---:B------:R-:W-:Y:S01]  /*8dd0*/  HMMA.16816.F32.BF16 R32, R68.reuse, R78, R32 ;  /* 0x0000004e4420723c */ /* 0x040fe20000041820 */
[----:B------:R-:W4:Y:S07]  /*8de0*/  LDSM.16.MT88.4 R76, [R237+0x2900] ;  /* 0x00290000ed4c783b */ /* 0x000f2e0000004200 */
[C---:B-1----:R-:W-:Y:S08]  /*8df0*/  HMMA.16816.F32.BF16 R36, R68.reuse, R72, R36 ;  /* 0x000000484424723c */ /* 0x042ff00000041824 */
[C---:B------:R-:W-:Y:S01]  /*8e00*/  HMMA.16816.F32.BF16 R40, R68.reuse, R74, R40 ;  /* 0x0000004a4428723c */ /* 0x040fe20000041828 */
[----:B------:R-:W1:Y:S07]  /*8e10*/  LDSM.16.MT88.4 R72, [R236+0x2900] ;  /* 0x00290000ec48783b */ /* 0x000e6e0000004200 */
[C---:B------:R-:W-:Y:S07]  /*8e20*/  HMMA.16816.F32.BF16 R44, R68.reuse, R88, R44 ;  /* 0x00000058442c723c */ /* 0x040fee000004182c */
[--C-:B------:R-:W-:Y:S01]  /*8e30*/  FFMA.FTZ R88, R149, c[0x0][0x2d0], -R210.reuse ;  /* 0x0000b40095587a23 */ /* 0x100fe200000108d2 */
[C---:B------:R-:W-:Y:S03]  /*8e40*/  HMMA.16816.F32.BF16 R48, R68.reuse, R90, R48 ;  /* 0x0000005a4430723c */ /* 0x040fe60000041830 */
[----:B------:R-:W-:Y:S01]  /*8e50*/  MUFU.EX2 R149, R88 ;  /* 0x0000005800957308 */ /* 0x000fe20000000800 */
[--C-:B------:R-:W-:Y:S03]  /*8e60*/  FFMA.FTZ R89, R145, c[0x0][0x2d0], -R210.reuse ;  /* 0x0000b40091597a23 */ /* 0x100fe600000108d2 */
[--C-:B------:R-:W-:Y:S01]  /*8e70*/  FFMA.FTZ R91, R147, c[0x0][0x2d0], -R210.reuse ;  /* 0x0000b400935b7a23 */ /* 0x100fe200000108d2 */
[C---:B------:R-:W-:Y:S04]  /*8e80*/  HMMA.16816.F32.BF16 R52, R68.reuse, R92, R52 ;  /* 0x0000005c4434723c */ /* 0x040fe80000041834 */
[--C-:B------:R-:W-:Y:S01]  /*8e90*/  FFMA.FTZ R90, R143, c[0x0][0x2d0], -R210.reuse ;  /* 0x0000b4008f5a7a23 */ /* 0x100fe200000108d2 */
[----:B------:R-:W1:Y:S01]  /*8ea0*/  MUFU.EX2 R147, R91 ;  /* 0x0000005b00937308 */ /* 0x000e620000000800 */
[----:B------:R-:W-:Y:S02]  /*8eb0*/  FFMA.FTZ R210, R206, c[0x0][0x2d0], -R210 ;  /* 0x0000b400ced27a23 */ /* 0x000fe400000108d2 */
[C---:B------:R-:W-:Y:S01]  /*8ec0*/  HMMA.16816.F32.BF16 R56, R68.reuse, R94, R56 ;  /* 0x0000005e4438723c */ /* 0x040fe20000041838 */
[----:B------:R-:W-:Y:S03]  /*8ed0*/  LDSM.16.MT88.4 R92, [R237+0x7100] ;  /* 0x00710000ed5c783b */ /* 0x000fe60000004200 */
[--C-:B------:R-:W-:Y:S01]  /*8ee0*/  FFMA.FTZ R206, R203, c[0x0][0x2d0], -R204.reuse ;  /* 0x0000b400cbce7a23 */ /* 0x100fe200000108cc */
[----:B------:R-:W-:Y:S01]  /*8ef0*/  MOV R203, R122 ;  /* 0x0000007a00cb7202 */ /* 0x000fe20000000f00 */
[----:B------:R-:W-:Y:S01]  /*8f00*/  FFMA.FTZ R204, R133, c[0x0][0x2d0], -R204 ;  /* 0x0000b40085cc7a23 */ /* 0x000fe200000108cc */
[----:B------:R-:W-:Y:S01]  /*8f10*/  MUFU.EX2 R145, R89 ;  /* 0x0000005900917308 */ /* 0x000fe20000000800 */
[C---:B--2---:R-:W-:Y:S08]  /*8f20*/  HMMA.16816.F32.BF16 R60, R68.reuse, R84, R60 ;  /* 0x00000054443c723c */ /* 0x044ff0000004183c */
[----:B------:R-:W-:Y:S01]  /*8f30*/  HMMA.16816.F32.BF16 R64, R68, R86, R64 ;  /* 0x000000564440723c */ /* 0x000fe20000041840 */
[----:B------:R-:W-:Y:S01]  /*8f40*/  LDSM.16.MT88.4 R84, [R238+0x6900] ;  /* 0x00690000ee54783b */ /* 0x000fe20000004200 */
[----:B------:R2:W1:Y:S05]  /*8f50*/  MUFU.EX2 R143, R90 ;  /* 0x0000005a008f7308 */ /* 0x00046a0000000800 */
[----:B-----5:R-:W-:Y:S02]  /*8f60*/  F2FP.BF16.PACK_AB R68, R148, R156 ;  /* 0x0000009c9444723e */ /* 0x020fe400000010ff */
[----:B------:R-:W-:Y:S03]  /*8f70*/  F2FP.BF16.PACK_AB R70, R140, R170 ;  /* 0x000000aa8c46723e */ /* 0x000fe600000010ff */
[----:B------:R-:W-:Y:S01]  /*8f80*/  F2FP.BF16.PACK_AB R69, R161, R169 ;  /* 0x000000a9a145723e */ /* 0x000fe200000010ff */
[----:B------:R-:W5:Y:S01]  /*8f90*/  MUFU.EX2 R210, R210 ;  /* 0x000000d200d27308 */ /* 0x000f620000000800 */
[----:B------:R-:W-:Y:S07]  /*8fa0*/  F2FP.BF16.PACK_AB R71, R157, R163 ;  /* 0x000000a39d47723e */ /* 0x000fee00000010ff */
[C---:B---3--:R-:W-:Y:S02]  /*8fb0*/  HMMA.16816.F32.BF16 R4, R68.reuse, R80, R4 ;  /* 0x000000504404723c */ /* 0x048fe40000041804 */
[----:B------:R-:W-:Y:S01]  /*8fc0*/  MUFU.EX2 R133, R204 ;  /* 0x000000cc00857308 */ /* 0x000fe20000000800 */
[----:B--2---:R-:W-:Y:S05]  /*8fd0*/  LDSM.16.MT88.4 R88, [R238+0x7100] ;  /* 0x00710000ee58783b */ /* 0x004fea0000004200 */
[C---:B------:R-:W-:Y:S04]  /*8fe0*/  HMMA.16816.F32.BF16 R8, R68.reuse, R82, R8 ;  /* 0x000000524408723c */ /* 0x040fe80000041808 */
[----:B------:R-:W2:Y:S01]  /*8ff0*/  MUFU.EX2 R206, R206 ;  /* 0x000000ce00ce7308 */ /* 0x000ea20000000800 */
[----:B------:R-:W3:Y:S03]  /*9000*/  LDSM.16.MT88.4 R80, [R240+0x6900] ;  /* 0x00690000f050783b */ /* 0x000ee60000004200 */
[C---:B------:R-:W-:Y:S08]  /*9010*/  HMMA.16816.F32.BF16 R12, R68.reuse, R96, R12 ;  /* 0x00000060440c723c */ /* 0x040ff0000004180c */
[C---:B------:R-:W-:Y:S01]  /*9020*/  HMMA.16816.F32.BF16 R16, R68.reuse, R98, R16 ;  /* 0x000000624410723c */ /* 0x040fe20000041810 */
[----:B------:R-:W-:Y:S07]  /*9030*/  LDSM.16.MT88.4 R96, [R236+0x7100] ;  /* 0x00710000ec60783b */ /* 0x000fee0000004200 */
[C---:B----4-:R-:W-:Y:S08]  /*9040*/  HMMA.16816.F32.BF16 R20, R68.reuse, R76, R20 ;  /* 0x0000004c4414723c */ /* 0x050ff00000041814 */
[C---:B------:R-:W-:Y:S01]  /*9050*/  HMMA.16816.F32.BF16 R24, R68.reuse, R78, R24 ;  /* 0x0000004e4418723c */ /* 0x040fe20000041818 */
[----:B------:R-:W4:Y:S07]  /*9060*/  LDSM.16.MT88.4 R76, [R237+0x6900] ;  /* 0x00690000ed4c783b */ /* 0x000f2e0000004200 */
[C---:B-1----:R-:W-:Y:S08]  /*9070*/  HMMA.16816.F32.BF16 R28, R68.reuse, R72, R28 ;  /* 0x00000048441c723c */ /* 0x042ff0000004181c */
[C---:B------:R-:W-:Y:S01]  /*9080*/  HMMA.16816.F32.BF16 R32, R68.reuse, R74, R32 ;  /* 0x0000004a4420723c */ /* 0x040fe20000041820 */
[----:B------:R-:W1:Y:S07]  /*9090*/  LDSM.16.MT88.4 R72, [R236+0x6900] ;  /* 0x00690000ec48783b */ /* 0x000e6e0000004200 */
[C---:B---3--:R-:W-:Y:S08]  /*90a0*/  HMMA.16816.F32.BF16 R36, R68.reuse, R80, R36 ;  /* 0x000000504424723c */ /* 0x048ff00000041824 */
[C---:B------:R-:W-:Y:S01]  /*90b0*/  HMMA.16816.F32.BF16 R40, R68.reuse, R82, R40 ;  /* 0x000000524428723c */ /* 0x040fe20000041828 */
[----:B------:R-:W3:Y:S07]  /*90c0*/  LDSM.16.MT88.4 R80, [R240+0x3100] ;  /* 0x00310000f050783b */ /* 0x000eee0000004200 */
[C---:B------:R-:W-:Y:S08]  /*90d0*/  HMMA.16816.F32.BF16 R44, R68.reuse, R84, R44 ;  /* 0x00000054442c723c */ /* 0x040ff0000004182c */
[C---:B------:R-:W-:Y:S01]  /*90e0*/  HMMA.16816.F32.BF16 R48, R68.reuse, R86, R48 ;  /* 0x000000564430723c */ /* 0x040fe20000041830 */
[----:B------:R-:W-:Y:S07]  /*90f0*/  LDSM.16.MT88.4 R84, [R236+0x3100] ;  /* 0x00310000ec54783b */ /* 0x000fee0000004200 */
[C---:B----4-:R-:W-:Y:S08]  /*9100*/  HMMA.16816.F32.BF16 R52, R68.reuse, R76, R52 ;  /* 0x0000004c4434723c */ /* 0x050ff00000041834 */
[C---:B------:R-:W-:Y:S01]  /*9110*/  HMMA.16816.F32.BF16 R56, R68.reuse, R78, R56 ;  /* 0x0000004e4438723c */ /* 0x040fe20000041838 */
[----:B------:R-:W4:Y:S07]  /*9120*/  LDSM.16.MT88.4 R76, [R238+0x3100] ;  /* 0x00310000ee4c783b */ /* 0x000f2e0000004200 */
[C---:B-1----:R-:W-:Y:S08]  /*9130*/  HMMA.16816.F32.BF16 R60, R68.reuse, R72, R60 ;  /* 0x00000048443c723c */ /* 0x042ff0000004183c */
[----:B------:R-:W-:Y:S01]  /*9140*/  HMMA.16816.F32.BF16 R64, R68, R74, R64 ;  /* 0x0000004a4440723c */ /* 0x000fe20000041840 */
[----:B------:R-:W1:Y:S06]  /*9150*/  LDSM.16.MT88.4 R72, [R237+0x3100] ;  /* 0x00310000ed48783b */ /* 0x000e6c0000004200 */
[----:B------:R-:W-:Y:S02]  /*9160*/  F2FP.BF16.PACK_AB R68, R147, R149 ;  /* 0x000000959344723e */ /* 0x000fe400000010ff */
[----:B------:R-:W-:Y:S03]  /*9170*/  F2FP.BF16.PACK_AB R70, R143, R145 ;  /* 0x000000918f46723e */ /* 0x000fe600000010ff */
[----:B------:R-:W-:Y:S02]  /*9180*/  F2FP.BF16.PACK_AB R69, R217, R219 ;  /* 0x000000dbd945723e */ /* 0x000fe400000010ff */
[----:B------:R-:W-:Y:S07]  /*9190*/  F2FP.BF16.PACK_AB R71, R211, R218 ;  /* 0x000000dad347723e */ /* 0x000fee00000010ff */
[C---:B---3--:R-:W-:Y:S08]  /*91a0*/  HMMA.16816.F32.BF16 R4, R68.reuse, R80, R4 ;  /* 0x000000504404723c */ /* 0x048ff00000041804 */
[C---:B------:R-:W-:Y:S01]  /*91b0*/  HMMA.16816.F32.BF16 R8, R68.reuse, R82, R8 ;  /* 0x000000524408723c */ /* 0x040fe20000041808 */
[----:B------:R-:W3:Y:S07]  /*91c0*/  LDSM.16.MT88.4 R80, [R240+0x7100] ;  /* 0x00710000f050783b */ /* 0x000eee0000004200 */
[C---:B----4-:R-:W-:Y:S01]  /*91d0*/  HMMA.16816.F32.BF16 R12, R68.reuse, R76, R12 ;  /* 0x0000004c440c723c */ /* 0x050fe2000004180c */
[----:B------:R-:W4:Y:S07]  /*91e0*/  LDL.LU R77, [R1+0x10] ;  /* 0x00001000014d7983 */ /* 0x000f2e0000300800 */
[C---:B------:R-:W-:Y:S08]  /*91f0*/  HMMA.16816.F32.BF16 R16, R68.reuse, R78, R16 ;  /* 0x0000004e4410723c */ /* 0x040ff00000041810 */
[C---:B-1----:R-:W-:Y:S07]  /*9200*/  HMMA.16816.F32.BF16 R20, R68.reuse, R72, R20 ;  /* 0x000000484414723c */ /* 0x042fee0000041814 */
[----:B------:R-:W-:Y:S01]  /*9210*/  MOV R73, R121 ;  /* 0x0000007900497202 */ /* 0x000fe20000000f00 */
[C---:B------:R-:W-:Y:S04]  /*9220*/  HMMA.16816.F32.BF16 R24, R68.reuse, R74, R24 ;  /* 0x0000004a4418723c */ /* 0x040fe80000041818 */
[----:B------:R-:W-:Y:S03]  /*9230*/  MOV R72, R120 ;  /* 0x0000007800487202 */ /* 0x000fe60000000f00 */
[----:B------:R-:W-:Y:S01]  /*9240*/  MOV R75, R115 ;  /* 0x00000073004b7202 */ /* 0x000fe20000000f00 */
[C---:B------:R-:W-:Y:S04]  /*9250*/  HMMA.16816.F32.BF16 R28, R68.reuse, R84, R28 ;  /* 0x00000054441c723c */ /* 0x040fe8000004181c */
[----:B------:R-:W-:Y:S04]  /*9260*/  MOV R74, R114 ;  /* 0x00000072004a7202 */ /* 0x000fe80000000f00 */
[C---:B------:R-:W-:Y:S01]  /*9270*/  HMMA.16816.F32.BF16 R32, R68.reuse, R86, R32 ;  /* 0x000000564420723c */ /* 0x040fe20000041820 */
[----:B------:R-:W-:Y:S07]  /*9280*/  LDSM.16.MT88.4 R84, [R238+0x7900] ;  /* 0x00790000ee54783b */ /* 0x000fee0000004200 */
[C---:B---3--:R-:W-:Y:S08]  /*9290*/  HMMA.16816.F32.BF16 R36, R68.reuse, R80, R36 ;  /* 0x000000504424723c */ /* 0x048ff00000041824 */
[C---:B------:R-:W-:Y:S08]  /*92a0*/  HMMA.16816.F32.BF16 R40, R68.reuse, R82, R40 ;  /* 0x000000524428723c */ /* 0x040ff00000041828 */
[C---:B------:R-:W-:Y:S08]  /*92b0*/  HMMA.16816.F32.BF16 R44, R68.reuse, R88, R44 ;  /* 0x00000058442c723c */ /* 0x040ff0000004182c */
[C---:B------:R-:W-:Y:S08]  /*92c0*/  HMMA.16816.F32.BF16 R48, R68.reuse, R90, R48 ;  /* 0x0000005a4430723c */ /* 0x040ff00000041830 */
[C---:B------:R-:W-:Y:S08]  /*92d0*/  HMMA.16816.F32.BF16 R52, R68.reuse, R92, R52 ;  /* 0x0000005c4434723c */ /* 0x040ff00000041834 */
[C---:B------:R-:W-:Y:S01]  /*92e0*/  HMMA.16816.F32.BF16 R56, R68.reuse, R94, R56 ;  /* 0x0000005e4438723c */ /* 0x040fe20000041838 */
[----:B------:R-:W1:Y:S07]  /*92f0*/  LDSM.16.MT88.4 R92, [R240+0x7900] ;  /* 0x00790000f05c783b */ /* 0x000e6e0000004200 */
[C---:B------:R-:W-:Y:S08]  /*9300*/  HMMA.16816.F32.BF16 R60, R68.reuse, R96, R60 ;  /* 0x00000060443c723c */ /* 0x040ff0000004183c */
[----:B------:R-:W-:Y:S07]  /*9310*/  HMMA.16816.F32.BF16 R64, R68, R98, R64 ;  /* 0x000000624440723c */ /* 0x000fee0000041840 */
[----:B------:R-:W-:Y:S02]  /*9320*/  F2FP.BF16.PACK_AB R68, R209, R208 ;  /* 0x000000d0d144723e */ /* 0x000fe400000010ff */
[----:B-----5:R-:W-:Y:S03]  /*9330*/  F2FP.BF16.PACK_AB R70, R210, R207 ;  /* 0x000000cfd246723e */ /* 0x020fe600000010ff */
[----:B--2---:R-:W-:Y:S02]  /*9340*/  F2FP.BF16.PACK_AB R69, R206, R205 ;  /* 0x000000cdce45723e */ /* 0x004fe400000010ff */
[----:B------:R-:W-:Y:S07]  /*9350*/  F2FP.BF16.PACK_AB R71, R133, R134 ;  /* 0x000000868547723e */ /* 0x000fee00000010ff */
[C---:B------:R-:W-:Y:S07]  /*9360*/  HMMA.16816.F32.BF16 R128, R68.reuse, R124, R4 ;  /* 0x0000007c4480723c */ /* 0x040fee0000041804 */
[----:B------:R-:W-:Y:S01]  /*9370*/  FADD.FTZ R5, R113, R112 ;  /* 0x0000007071057221 */ /* 0x000fe20000010000 */
[C---:B------:R-:W-:Y:S04]  /*9380*/  HMMA.16816.F32.BF16 R124, R68.reuse, R126, R8 ;  /* 0x0000007e447c723c */ /* 0x040fe80000041808 */
[----:B------:R-:W-:Y:S04]  /*9390*/  FADD.FTZ R216, R216, R5 ;  /* 0x00000005d8d87221 */ /* 0x000fe80000010000 */
[----:B------:R-:W-:Y:S01]  /*93a0*/  FADD.FTZ R5, R141, R216 ;  /* 0x000000d88d057221 */ /* 0x000fe20000010000 */
[C---:B------:R-:W-:Y:S08]  /*93b0*/  HMMA.16816.F32.BF16 R120, R68.reuse, R116, R12 ;  /* 0x000000744478723c */ /* 0x040ff0000004180c */
[C---:B------:R-:W-:Y:S08]  /*93c0*/  HMMA.16816.F32.BF16 R116, R68.reuse, R118, R16 ;  /* 0x000000764474723c */ /* 0x040ff00000041810 */
[C---:B------:R-:W-:Y:S08]  /*93d0*/  HMMA.16816.F32.BF16 R112, R68.reuse, R108, R20 ;  /* 0x0000006c4470723c */ /* 0x040ff00000041814 */
[C---:B------:R-:W-:Y:S04]  /*93e0*/  HMMA.16816.F32.BF16 R108, R68.reuse, R110, R24 ;  /* 0x0000006e446c723c */ /* 0x040fe80000041818 */
[----:B----4-:R-:W-:Y:S02]  /*93f0*/  FFMA.FTZ R202, R2, R77, R202 ;  /* 0x0000004d02ca7223 */ /* 0x010fe400000100ca */
[----:B------:R-:W-:Y:S01]  /*9400*/  FADD.FTZ R2, R150, R5 ;  /* 0x0000000596027221 */ /* 0x000fe20000010000 */
[----:B------:R-:W2:Y:S01]  /*9410*/  LDSM.16.MT88.4 R76, [R237+0x7900] ;  /* 0x00790000ed4c783b */ /* 0x000ea20000004200 */
[----:B------:R-:W-:Y:S04]  /*9420*/  FADD.FTZ R201, R201, R202 ;  /* 0x000000cac9c97221 */ /* 0x000fe80000010000 */
[----:B------:R-:W-:Y:S02]  /*9430*/  FADD.FTZ R7, R155, R2 ;  /* 0x000000029b077221 */ /* 0x000fe40000010000 */
        /* <DEDUP_REMOVED lines=13> */
[C---:B------:R-:W-:Y:S03]  /*9510*/  HMMA.16816.F32.BF16 R104, R68.reuse, R100, R28 ;  /* 0x000000644468723c */ /* 0x040fe6000004181c */
[----:B------:R-:W-:Y:S02]  /*9520*/  FADD.FTZ R5, R151, R0 ;  /* 0x0000000097057221 */ /* 0x000fe40000010000 */
[----:B------:R-:W-:Y:S02]  /*9530*/  FADD.FTZ R9, R168, R9 ;  /* 0x00000009a8097221 */ /* 0x000fe40000010000 */
[----:B------:R-:W-:Y:S01]  /*9540*/  FADD.FTZ R0, R146, R5 ;  /* 0x0000000592007221 */ /* 0x000fe20000010000 */
[C---:B------:R-:W-:Y:S04]  /*9550*/  HMMA.16816.F32.BF16 R100, R68.reuse, R102, R32 ;  /* 0x000000664464723c */ /* 0x040fe80000041820 */
[----:B------:R-:W-:Y:S02]  /*9560*/  FADD.FTZ R5, R153, R0 ;  /* 0x0000000099057221 */ /* 0x000fe40000010000 */
[----:B------:R-:W-:Y:S02]  /*9570*/  FADD.FTZ R2, R164, R9 ;  /* 0x00000009a4027221 */ /* 0x000fe40000010000 */
[----:B------:R-:W-:Y:S01]  /*9580*/  FADD.FTZ R0, R158, R5 ;  /* 0x000000059e007221 */ /* 0x000fe20000010000 */
[C---:B-1----:R-:W-:Y:S03]  /*9590*/  HMMA.16816.F32.BF16 R96, R68.reuse, R92, R36 ;  /* 0x0000005c4460723c */ /* 0x042fe60000041824 */
[----:B------:R-:W-:Y:S02]  /*95a0*/  FADD.FTZ R5, R165, R0 ;  /* 0x00000000a5057221 */ /* 0x000fe40000010000 */
[----:B------:R-:W-:Y:S02]  /*95b0*/  FADD.FTZ R11, R73, R2 ;  /* 0x00000002490b7221 */ /* 0x000fe40000010000 */
[----:B------:R-:W-:Y:S01]  /*95c0*/  FADD.FTZ R0, R162, R5 ;  /* 0x00000005a2007221 */ /* 0x000fe20000010000 */
[C---:B------:R-:W-:Y:S01]  /*95d0*/  HMMA.16816.F32.BF16 R92, R68.reuse, R94, R40 ;  /* 0x0000005e445c723c */ /* 0x040fe20000041828 */
[----:B------:R-:W1:Y:S03]  /*95e0*/  LDSM.16.MT88.4 R4, [R236+0x7900] ;  /* 0x00790000ec04783b */ /* 0x000e660000004200 */
[----:B------:R-:W-:Y:S04]  /*95f0*/  FADD.FTZ R0, R167, R0 ;  /* 0x00000000a7007221 */ /* 0x000fe80000010000 */
[----:B------:R-:W-:Y:S01]  /*9600*/  FADD.FTZ R0, R74, R0 ;  /* 0x000000004a007221 */ /* 0x000fe20000010000 */
[C---:B------:R-:W-:Y:S03]  /*9610*/  HMMA.16816.F32.BF16 R88, R68.reuse, R84, R44 ;  /* 0x000000544458723c */ /* 0x040fe6000004182c */
[----:B------:R-:W-:Y:S04]  /*9620*/  FADD.FTZ R0, R75, R0 ;  /* 0x000000004b007221 */ /* 0x000fe80000010000 */
[----:B------:R-:W-:Y:S01]  /*9630*/  FADD.FTZ R0, R72, R0 ;  /* 0x0000000048007221 */ /* 0x000fe20000010000 */
[C---:B------:R-:W-:Y:S04]  /*9640*/  HMMA.16816.F32.BF16 R84, R68.reuse, R86, R48 ;  /* 0x000000564454723c */ /* 0x040fe80000041830 */
[----:B------:R-:W-:Y:S02]  /*9650*/  FADD.FTZ R9, R203, R0 ;  /* 0x00000000cb097221 */ /* 0x000fe40000010000 */
[----:B------:R-:W-:Y:S02]  /*9660*/  FADD.FTZ R0, R160, R11 ;  /* 0x0000000ba0007221 */ /* 0x000fe40000010000 */
[----:B------:R-:W-:Y:S01]  /*9670*/  FADD.FTZ R9, R156, R9 ;  /* 0x000000099c097221 */ /* 0x000fe20000010000 */
[C---:B--2---:R-:W-:Y:S03]  /*9680*/  HMMA.16816.F32.BF16 R80, R68.reuse, R76, R52 ;  /* 0x0000004c4450723c */ /* 0x044fe60000041834 */
        /* <DEDUP_REMOVED lines=11> */
[----:B------:R-:W-:Y:S04]  /*9740*/  HMMA.16816.F32.BF16 R68, R68, R6, R64 ;  /* 0x000000064444723c */ /* 0x000fe80000041840 */
[----:B------:R-:W-:Y:S02]  /*9750*/  FADD.FTZ R2, R219, R2 ;  /* 0x00000002db027221 */ /* 0x000fe40000010000 */
[----:B------:R-:W-:Y:S02]  /*9760*/  FADD.FTZ R0, R145, R0 ;  /* 0x0000000091007221 */ /* 0x000fe40000010000 */
        /* <DEDUP_REMOVED lines=10> */
[----:B------:R-:W-:Y:S03]  /*9810*/  FADD.FTZ R134, R134, R205 ;  /* 0x000000cd86867221 */ /* 0x000fe60000010000 */
[----:B------:R1:W-:Y:S01]  /*9820*/  STL [R1+0x10], R0 ;  /* 0x0000100001007387 */ /* 0x0003e20000100800 */
[----:B------:R-:W-:Y:S05]  /*9830*/  FADD.FTZ R2, R133, R134 ;  /* 0x0000008685027221 */ /* 0x000fea0000010000 */
[----:B------:R2:W-:Y:S01]  /*9840*/  STL [R1+0xc], R2 ;  /* 0x00000c0201007387 */ /* 0x0005e20000100800 */
[----:B-1----:R-:W-:Y:S01]  /*9850*/  MOV R0, R3 ;  /* 0x0000000300007202 */ /* 0x002fe20000000f00 */
[----:B------:R-:W-:-:S05]  /*9860*/  @P1 BRA `(.L_x_25) ;  /* 0xffffc1c000001947 */ /* 0x000fca000383ffff */
.L_x_24:
[----:B------:R-:W3:Y:S04]  /*9870*/  LDL.LU R4, [R1+0x10] ;  /* 0x0000100001047983 */ /* 0x000ee80000300800 */
[----:B--2---:R-:W2:Y:S01]  /*9880*/  LDL.LU R2, [R1+0xc] ;  /* 0x00000c0001027983 */ /* 0x004ea20000300800 */
[----:B------:R-:W-:-:S03]  /*9890*/  PLOP3.LUT P3, PT, PT, PT, PT, 0x8, 0x0 ;  /* 0x000000000000781c */ /* 0x000fc60003f6e170 */
[----:B---3--:R-:W1:Y:S04]  /*98a0*/  SHFL.BFLY PT, R6, R4, 0x2, 0x1f ;  /* 0x0c401f0004067f89 */ /* 0x008e6800000e0000 */
[----:B--2---:R-:W2:Y:S01]  /*98b0*/  SHFL.BFLY PT, R7, R2, 0x2, 0x1f ;  /* 0x0c401f0002077f89 */ /* 0x004ea200000e0000 */
[----:B-1----:R-:W-:Y:S01]  /*98c0*/  FADD.FTZ R6, R6, R4 ;  /* 0x0000000406067221 */ /* 0x002fe20000010000 */
[----:B------:R-:W-:Y:S01]  /*98d0*/  MOV R4, RZ ;  /* 0x000000ff00047202 */ /* 0x000fe20000000f00 */
[----:B--2---:R-:W-:-:S03]  /*98e0*/  FADD.FTZ R7, R7, R2 ;  /* 0x0000000207077221 */ /* 0x004fc60000010000 */
[----:B------:R-:W1:Y:S01]  /*98f0*/  SHFL.BFLY PT, R5, R6, 0x1, 0x1f ;  /* 0x0c201f0006057f89 */ /* 0x000e6200000e0000 */
[----:B------:R-:W-:-:S03]  /*9900*/  MOV R2, RZ ;  /* 0x000000ff00027202 */ /* 0x000fc60000000f00 */
[----:B------:R-:W2:Y:S01]  /*9910*/  SHFL.BFLY PT, R0, R7, 0x1, 0x1f ;  /* 0x0c201f0007007f89 */ /* 0x000ea200000e0000 */
[----:B-1----:R-:W-:Y:S02]  /*9920*/  FADD.FTZ R5, R6, R5 ;  /* 0x0000000506057221 */ /* 0x002fe40000010000 */
[----:B--2---:R-:W-:-:S03]  /*9930*/  FADD.FTZ R0, R0, R7 ;  /* 0x0000000700007221 */ /* 0x004fc60000010000 */
[----:B------:R-:W-:Y:S02]  /*9940*/  FSETP.NE.FTZ.AND P1, PT, R5, RZ, PT ;  /* 0x000000ff0500720b */ /* 0x000fe40003f35000 */
[----:B------:R-:W-:Y:S02]  /*9950*/  MOV R7, 0xff800000 ;  /* 0xff80000000077802 */ /* 0x000fe40000000f00 */
[----:B------:R-:W-:-:S09]  /*9960*/  FSETP.NE.FTZ.AND P0, PT, R0, RZ, PT ;  /* 0x000000ff0000720b */ /* 0x000fd20003f15000 */
[----:B------:R-:W1:Y:S01]  /*9970*/  @P1 MUFU.RCP R4, R5 ;  /* 0x0000000500041308 */ /* 0x000e620000001000 */
[----:B------:R-:W-:-:S03]  /*9980*/  @P1 MOV R9, 0x3f317218 ;  /* 0x3f31721800091802 */ /* 0x000fc60000000f00 */
[----:B------:R-:W-:Y:S02]  /*9990*/  @P0 MOV R8, 0x3f317218 ;  /* 0x3f31721800080802 */ /* 0x000fe40000000f00 */
[----:B------:R-:W-:Y:S02]  /*99a0*/  @P1 FMUL.FTZ R9, R9, c[0x0][0x2d0] ;  /* 0x0000b40009091a20 */ /* 0x000fe40000410000 */
[----:B------:R-:W-:Y:S01]  /*99b0*/  @P0 MUFU.RCP R2, R0 ;  /* 0x0000000000020308 */ /* 0x000fe20000001000 */
[----:B------:R-:W-:-:S07]  /*99c0*/  @P0 FMUL.FTZ R8, R8, c[0x0][0x2d0] ;  /* 0x0000b40008080a20 */ /* 0x000fce0000410000 */
[----:B------:R-:W2:Y:S01]  /*99d0*/  @P1 MUFU.LG2 R5, R5 ;  /* 0x0000000500051308 */ /* 0x000ea20000000c00 */
[C---:B-1----:R-:W-:Y:S02]  /*99e0*/  FMUL.FTZ R128, R4.reuse, R128 ;  /* 0x0000008004807220 */ /* 0x042fe40000410000 */
[C---:B------:R-:W-:Y:S02]  /*99f0*/  FMUL.FTZ R129, R4.reuse, R129 ;  /* 0x0000008104817220 */ /* 0x040fe40000410000 */
[C---:B------:R-:W-:Y:S02]  /*9a00*/  FMUL.FTZ R124, R4.reuse, R124 ;  /* 0x0000007c047c7220 */ /* 0x040fe40000410000 */
[C---:B------:R-:W-:Y:S01]  /*9a10*/  FMUL.FTZ R125, R4.reuse, R125 ;  /* 0x0000007d047d7220 */ /* 0x040fe20000410000 */
[----:B------:R-:W1:Y:S01]  /*9a20*/  @P0 MUFU.LG2 R0, R0 ;  /* 0x0000000000000308 */ /* 0x000e620000000c00 */
[C---:B------:R-:W-:Y:S02]  /*9a30*/  FMUL.FTZ R120, R4.reuse, R120 ;  /* 0x0000007804787220 */ /* 0x040fe40000410000 */
[----:B------:R-:W-:-:S02]  /*9a40*/  FMUL.FTZ R121, R4, R121 ;  /* 0x0000007904797220 */ /* 0x000fc40000410000 */
[C---:B------:R-:W-:Y:S02]  /*9a50*/  FMUL.FTZ R116, R4.reuse, R116 ;  /* 0x0000007404747220 */ /* 0x040fe40000410000 */
[C---:B------:R-:W-:Y:S02]  /*9a60*/  FMUL.FTZ R117, R4.reuse, R117 ;  /* 0x0000007504757220 */ /* 0x040fe40000410000 */
[----:B--2---:R-:W-:Y:S02]  /*9a70*/  @P1 FMUL.FTZ R5, R5, 0.69314718246459960938 ;  /* 0x3f31721805051820 */ /* 0x004fe40000410000 */
[C---:B------:R-:W-:Y:S02]  /*9a80*/  FMUL.FTZ R6, R4.reuse, R112 ;  /* 0x0000007004067220 */ /* 0x040fe40000410000 */
[C---:B------:R-:W-:Y:S02]  /*9a90*/  FMUL.FTZ R113, R4.reuse, R113 ;  /* 0x0000007104717220 */ /* 0x040fe40000410000 */
[----:B------:R-:W-:-:S02]  /*9aa0*/  FMUL.FTZ R108, R4, R108 ;  /* 0x0000006c046c7220 */ /* 0x000fc40000410000 */
[----:B-1----:R-:W-:Y:S02]  /*9ab0*/  @P0 FMUL.FTZ R0, R0, 0.69314718246459960938 ;  /* 0x3f31721800000820 */ /* 0x002fe40000410000 */
        /* <DEDUP_REMOVED lines=21> */
[----:B------:R-:W-:Y:S01]  /*9c10*/  MOV R4, 0xff800000 ;  /* 0xff80000000047802 */ /* 0x000fe20000000f00 */
        /* <DEDUP_REMOVED lines=32> */
[----:B------:R-:W-:Y:S02]  /*9e20*/  @P1 FFMA.FTZ R4, R9, R132, R5 ;  /* 0x0000008409041223 */ /* 0x000fe40000010005 */
[----:B------:R-:W-:Y:S02]  /*9e30*/  @P0 FFMA.FTZ R7, R8, R3, R0 ;  /* 0x0000000308070223 */ /* 0x000fe40000010000 */
.L_x_22:
[----:B------:R-:W-:Y:S05]  /*9e40*/  @P3 BRA `(.L_x_26) ;  /* 0x0000128000003947 */ /* 0x000fea0003800000 */
[----:B------:R-:W1:Y:S01]  /*9e50*/  S2R R0, SR_TID.X ;  /* 0x0000000000007919 */ /* 0x000e620000002100 */
[----:B------:R-:W-:Y:S02]  /*9e60*/  F2FP.BF16.PACK_AB R128, R129, R128 ;  /* 0x000000808180723e */ /* 0x000fe400000010ff */
[----:B------:R-:W-:Y:S01]  /*9e70*/  F2FP.BF16.PACK_AB R130, R131, R130 ;  /* 0x000000828382723e */ /* 0x000fe200000010ff */
[----:B------:R-:W-:Y:S01]  /*9e80*/  BAR.SYNC.DEFER_BLOCKING 0x1, 0x100 ;  /* 0x0044000000007b1d */ /* 0x000fe20000010000 */
[----:B------:R-:W-:Y:S02]  /*9e90*/  F2FP.BF16.PACK_AB R124, R125, R124 ;  /* 0x0000007c7d7c723e */ /* 0x000fe400000010ff */
[----:B------:R-:W-:Y:S02]  /*9ea0*/  F2FP.BF16.PACK_AB R126, R127, R126 ;  /* 0x0000007e7f7e723e */ /* 0x000fe400000010ff */
[----:B------:R-:W-:-:S02]  /*9eb0*/  F2FP.BF16.PACK_AB R120, R121, R120 ;  /* 0x000000787978723e */ /* 0x000fc400000010ff */
[----:B------:R-:W-:Y:S02]  /*9ec0*/  F2FP.BF16.PACK_AB R122, R123, R122 ;  /* 0x0000007a7b7a723e */ /* 0x000fe400000010ff */
[----:B------:R-:W-:Y:S02]  /*9ed0*/  F2FP.BF16.PACK_AB R116, R117, R116 ;  /* 0x000000747574723e */ /* 0x000fe400000010ff */
[----:B------:R-:W-:Y:S02]  /*9ee0*/  F2FP.BF16.PACK_AB R118, R119, R118 ;  /* 0x000000767776723e */ /* 0x000fe400000010ff */
[----:B------:R-:W-:Y:S02]  /*9ef0*/  F2FP.BF16.PACK_AB R6, R113, R6 ;  /* 0x000000067106723e */ /* 0x000fe400000010ff */
[----:B------:R-:W-:Y:S02]  /*9f00*/  F2FP.BF16.PACK_AB R114, R115, R114 ;  /* 0x000000727372723e */ /* 0x000fe400000010ff */
[----:B------:R-:W-:-:S02]  /*9f10*/  F2FP.BF16.PACK_AB R108, R109, R108 ;  /* 0x0000006c6d6c723e */ /* 0x000fc400000010ff */
[----:B------:R-:W-:Y:S02]  /*9f20*/  F2FP.BF16.PACK_AB R110, R111, R110 ;  /* 0x0000006e6f6e723e */ /* 0x000fe400000010ff */
[----:B-1----:R-:W-:Y:S02]  /*9f30*/  SHF.R.S32.HI R3, RZ, 0x1f, R0 ;  /* 0x0000001fff037819 */ /* 0x002fe40000011400 */
[----:B------:R-:W-:Y:S02]  /*9f40*/  F2FP.BF16.PACK_AB R104, R105, R104 ;  /* 0x000000686968723e */ /* 0x000fe400000010ff */
[----:B------:R-:W-:Y:S02]  /*9f50*/  LEA.HI R2, R3, R0, RZ, 0x2 ;  /* 0x0000000003027211 */ /* 0x000fe400078f10ff */
[----:B------:R-:W-:Y:S02]  /*9f60*/  F2FP.BF16.PACK_AB R106, R107, R106 ;  /* 0x0000006a6b6a723e */ /* 0x000fe400000010ff */
[----:B------:R-:W-:-:S02]  /*9f70*/  SHF.R.S32.HI R8, RZ, 0x2, R2 ;  /* 0x00000002ff087819 */ /* 0x000fc40000011402 */
[----:B------:R-:W-:Y:S02]  /*9f80*/  SHF.R.S32.HI R5, RZ, 0x1f, R2 ;  /* 0x0000001fff057819 */ /* 0x000fe40000011402 */
[----:B------:R-:W-:Y:S02]  /*9f90*/  LOP3.LUT R9, R2, 0xfffffffc, RZ, 0xc0, !PT ;  /* 0xfffffffc02097812 */ /* 0x000fe400078ec0ff */
[----:B------:R-:W-:Y:S02]  /*9fa0*/  LEA.HI R5, R5, R8, RZ, 0x3 ;  /* 0x0000000805057211 */ /* 0x000fe400078f18ff */
[----:B------:R-:W-:Y:S01]  /*9fb0*/  F2FP.BF16.PACK_AB R100, R101, R100 ;  /* 0x000000646564723e */ /* 0x000fe200000010ff */
[----:B------:R-:W-:Y:S01]  /*9fc0*/  IMAD.IADD R9, R0, 0x1, -R9 ;  /* 0x0000000100097824 */ /* 0x000fe200078e0a09 */
[----:B------:R-:W-:Y:S02]  /*9fd0*/  LOP3.LUT R5, R5, 0xfffffff8, RZ, 0xc0, !PT ;  /* 0xfffffff805057812 */ /* 0x000fe400078ec0ff */
[----:B------:R-:W-:-:S02]  /*9fe0*/  F2FP.BF16.PACK_AB R102, R103, R102 ;  /* 0x000000666766723e */ /* 0x000fc400000010ff */
[----:B------:R-:W-:Y:S01]  /*9ff0*/  F2FP.BF16.PACK_AB R96, R97, R96 ;  /* 0x000000606160723e */ /* 0x000fe200000010ff */
[----:B------:R-:W-:Y:S01]  /*a000*/  IMAD.IADD R8, R8, 0x1, -R5 ;  /* 0x0000000108087824 */ /* 0x000fe200078e0a05 */
[----:B------:R-:W-:Y:S02]  /*a010*/  LEA.HI R5, R3, R0, RZ, 0x5 ;  /* 0x0000000003057211 */ /* 0x000fe400078f28ff */
[----:B------:R-:W-:Y:S01]  /*a020*/  F2FP.BF16.PACK_AB R98, R99, R98 ;  /* 0x000000626362723e */ /* 0x000fe200000010ff */
[C---:B------:R-:W-:Y:S01]  /*a030*/  IMAD.SHL.U32 R10, R8.reuse, 0x40, RZ ;  /* 0x00000040080a7824 */ /* 0x040fe200078e00ff */
[----:B------:R-:W-:Y:S02]  /*a040*/  SHF.R.S32.HI R2, RZ, 0x5, R5 ;  /* 0x00000005ff027819 */ /* 0x000fe40000011405 */
[----:B------:R-:W-:Y:S02]  /*a050*/  LOP3.LUT R12, R8, 0x1, RZ, 0xc0, !PT ;  /* 0x00000001080c7812 */ /* 0x000fe400078ec0ff */
[----:B------:R-:W-:Y:S01]  /*a060*/  LOP3.LUT R10, R10, 0x1c0, RZ, 0xc0, !PT ;  /* 0x000001c00a0a7812 */ /* 0x000fe200078ec0ff */
[----:B------:R-:W-:Y:S01]  /*a070*/  IMAD R11, R2, 0x200, R9 ;  /* 0x00000200020b7824 */ /* 0x000fe200078e0209 */
[----:B------:R-:W-:-:S02]  /*a080*/  ISETP.NE.U32.AND P0, PT, R12, 0x1, PT ;  /* 0x000000010c00780c */ /* 0x000fc40003f05070 */
[----:B------:R-:W-:Y:S02]  /*a090*/  LEA.HI R10, R10, R10, RZ, 0x1d ;  /* 0x0000000a0a0a7211 */ /* 0x000fe400078fe8ff */
[----:B------:R-:W-:Y:S01]  /*a0a0*/  R2P PR, R8, 0x6 ;  /* 0x0000000608007804 */ /* 0x000fe20000000000 */
[----:B------:R-:W-:Y:S01]  /*a0b0*/  IMAD.MOV.U32 R8, RZ, RZ, 0x20 ;  /* 0x00000020ff087424 */ /* 0x000fe200078e00ff */
[----:B------:R-:W-:Y:S01]  /*a0c0*/  F2FP.BF16.PACK_AB R92, R93, R92 ;  /* 0x0000005c5d5c723e */ /* 0x000fe200000010ff */
[----:B------:R-:W-:Y:S01]  /*a0d0*/  IMAD.U32 R10, R11, 0x2, R10 ;  /* 0x000000020b0a7824 */ /* 0x000fe200078e000a */
[----:B------:R-:W-:Y:S02]  /*a0e0*/  F2FP.BF16.PACK_AB R94, R95, R94 ;  /* 0x0000005e5f5e723e */ /* 0x000fe400000010ff */
[----:B------:R-:W-:Y:S01]  /*a0f0*/  SEL R8, R8, 0xffffffe0, !P1 ;  /* 0xffffffe008087807 */ /* 0x000fe20004800000 */
[----:B------:R-:W-:Y:S01]  /*a100*/  IMAD.SHL.U32 R11, R10, 0x2, RZ ;  /* 0x000000020a0b7824 */ /* 0x000fe200078e00ff */
[----:B------:R-:W-:-:S02]  /*a110*/  F2FP.BF16.PACK_AB R88, R89, R88 ;  /* 0x000000585958723e */ /* 0x000fc400000010ff */
[----:B------:R-:W-:Y:S01]  /*a120*/  F2FP.BF16.PACK_AB R90, R91, R90 ;  /* 0x0000005a5b5a723e */ /* 0x000fe200000010ff */
[C---:B------:R-:W-:Y:S01]  /*a130*/  IMAD.IADD R15, R11.reuse, 0x1, R8 ;  /* 0x000000010b0f7824 */ /* 0x040fe200078e0208 */
[C---:B------:R-:W-:Y:S01]  /*a140*/  IADD3 R10, R11.reuse, 0x80, RZ ;  /* 0x000000800b0a7810 */ /* 0x040fe20007ffe0ff */
[----:B------:R-:W-:Y:S01]  /*a150*/  STS [R11+0x80], R128 ;  /* 0x000080800b007388 */ /* 0x000fe20000000800 */
[----:B------:R-:W-:Y:S02]  /*a160*/  IADD3 R13, R11, 0x70, RZ ;  /* 0x000000700b0d7810 */ /* 0x000fe40007ffe0ff */
[----:B------:R-:W-:Y:S01]  /*a170*/  @P0 IADD3 R13, R10, 0x10, RZ ;  /* 0x000000100a0d0810 */ /* 0x000fe20007ffe0ff */
[----:B------:R-:W-:Y:S01]  /*a180*/  IMAD.MOV.U32 R10, RZ, RZ, 0x40 ;  /* 0x00000040ff0a7424 */ /* 0x000fe200078e00ff */
[----:B------:R-:W-:Y:S01]  /*a190*/  STS [R11+0x480], R130 ;  /* 0x000480820b007388 */ /* 0x000fe20000000800 */
[----:B------:R-:W-:Y:S02]  /*a1a0*/  F2FP.BF16.PACK_AB R84, R85, R84 ;  /* 0x000000545554723e */ /* 0x000fe400000010ff */
[----:B------:R-:W-:Y:S01]  /*a1b0*/  IMAD.IADD R17, R8, 0x1, R13 ;  /* 0x0000000108117824 */ /* 0x000fe200078e020d */
[----:B------:R-:W-:Y:S01]  /*a1c0*/  SEL R10, R10, 0xffffffc0, !P2 ;  /* 0xffffffc00a0a7807 */ /* 0x000fe20005000000 */
[----:B------:R-:W-:Y:S01]  /*a1d0*/  STS [R13], R124 ;  /* 0x0000007c0d007388 */ /* 0x000fe20000000800 */
[----:B------:R-:W-:-:S02]  /*a1e0*/  F2FP.BF16.PACK_AB R86, R87, R86 ;  /* 0x000000565756723e */ /* 0x000fc400000010ff */
[----:B------:R-:W-:Y:S01]  /*a1f0*/  F2FP.BF16.PACK_AB R80, R81, R80 ;  /* 0x000000505150723e */ /* 0x000fe200000010ff */
[--C-:B------:R-:W-:Y:S01]  /*a200*/  IMAD.IADD R19, R11, 0x1, R10.reuse ;  /* 0x000000010b137824 */ /* 0x100fe200078e020a */
[----:B------:R-:W-:Y:S01]  /*a210*/  STS [R13+0x400], R126 ;  /* 0x0004007e0d007388 */ /* 0x000fe20000000800 */
[C---:B------:R-:W-:Y:S01]  /*a220*/  IMAD.IADD R21, R10.reuse, 0x1, R13 ;  /* 0x000000010a157824 */ /* 0x040fe200078e020d */
[----:B------:R-:W-:Y:S01]  /*a230*/  F2FP.BF16.PACK_AB R82, R83, R82 ;  /* 0x000000525352723e */ /* 0x000fe200000010ff */
[----:B------:R-:W-:Y:S01]  /*a240*/  IMAD.IADD R23, R10, 0x1, R15 ;  /* 0x000000010a177824 */ /* 0x000fe200078e020f */
[----:B------:R-:W-:Y:S01]  /*a250*/  STS [R15+0x80], R120 ;  /* 0x000080780f007388 */ /* 0x000fe20000000800 */
[----:B------:R-:W-:Y:S01]  /*a260*/  IMAD.IADD R25, R17, 0x1, R10 ;  /* 0x0000000111197824 */ /* 0x000fe200078e020a */
[----:B------:R-:W-:Y:S02]  /*a270*/  F2FP.BF16.PACK_AB R76, R77, R76 ;  /* 0x0000004c4d4c723e */ /* 0x000fe400000010ff */
[----:B------:R-:W-:Y:S01]  /*a280*/  STS [R15+0x480], R122 ;  /* 0x0004807a0f007388 */ /* 0x000fe20000000800 */
[----:B------:R-:W-:-:S02]  /*a290*/  F2FP.BF16.PACK_AB R78, R79, R78 ;  /* 0x0000004e4f4e723e */ /* 0x000fc400000010ff */
[----:B------:R-:W-:Y:S01]  /*a2a0*/  F2FP.BF16.PACK_AB R72, R73, R72 ;  /* 0x000000484948723e */ /* 0x000fe200000010ff */
[----:B------:R-:W-:Y:S01]  /*a2b0*/  STS [R17], R116 ;  /* 0x0000007411007388 */ /* 0x000fe20000000800 */
[----:B------:R-:W-:Y:S02]  /*a2c0*/  F2FP.BF16.PACK_AB R74, R75, R74 ;  /* 0x0000004a4b4a723e */ /* 0x000fe400000010ff */
[----:B------:R-:W-:Y:S01]  /*a2d0*/  F2FP.BF16.PACK_AB R68, R69, R68 ;  /* 0x000000444544723e */ /* 0x000fe200000010ff */
[----:B------:R-:W-:Y:S01]  /*a2e0*/  STS [R17+0x400], R118 ;  /* 0x0004007611007388 */ /* 0x000fe20000000800 */
[----:B------:R-:W-:Y:S02]  /*a2f0*/  F2FP.BF16.PACK_AB R70, R71, R70 ;  /* 0x000000464746723e */ /* 0x000fe400000010ff */
[----:B------:R-:W-:Y:S01]  /*a300*/  ISETP.NE.U32.AND P1, PT, RZ, c[0x0][0x508], PT ;  /* 0x00014200ff007a0c */ /* 0x000fe20003f25070 */
[----:B------:R-:W-:Y:S01]  /*a310*/  STS [R19+0x80], R6 ;  /* 0x0000800613007388 */ /* 0x000fe20000000800 */
[----:B------:R-:W-:-:S02]  /*a320*/  ISETP.NE.U32.AND P0, PT, RZ, c[0x0][0x500], PT ;  /* 0x00014000ff007a0c */ /* 0x000fc40003f05070 */
[----:B------:R-:W-:Y:S01]  /*a330*/  ISETP.NE.AND.EX P1, PT, RZ, c[0x0][0x50c], PT, P1 ;  /* 0x00014300ff007a0c */ /* 0x000fe20003f25310 */
[----:B------:R-:W-:Y:S01]  /*a340*/  STS [R19+0x480], R114 ;  /* 0x0004807213007388 */ /* 0x000fe20000000800 */
[----:B------:R-:W-:-:S03]  /*a350*/  ISETP.NE.AND.EX P0, PT, RZ, c[0x0][0x504], PT, P0 ;  /* 0x00014100ff007a0c */ /* 0x000fc60003f05300 */
[----:B------:R-:W-:Y:S04]  /*a360*/  STS [R21], R108 ;  /* 0x0000006c15007388 */ /* 0x000fe80000000800 */
[----:B------:R-:W-:Y:S04]  /*a370*/  STS [R21+0x400], R110 ;  /* 0x0004006e15007388 */ /* 0x000fe80000000800 */
[----:B------:R-:W-:Y:S04]  /*a380*/  STS [R23+0x80], R104 ;  /* 0x0000806817007388 */ /* 0x000fe80000000800 */
[----:B------:R-:W-:Y:S04]  /*a390*/  STS [R23+0x480], R106 ;  /* 0x0004806a17007388 */ /* 0x000fe80000000800 */
[----:B------:R-:W-:Y:S04]  /*a3a0*/  STS [R25], R100 ;  /* 0x0000006419007388 */ /* 0x000fe80000000800 */
[----:B------:R-:W-:Y:S04]  /*a3b0*/  STS [R25+0x400], R102 ;  /* 0x0004006619007388 */ /* 0x000fe80000000800 */
[----:B------:R-:W-:Y:S04]  /*a3c0*/  STS [R11+0x4080], R96 ;  /* 0x004080600b007388 */ /* 0x000fe80000000800 */
[----:B------:R1:W-:Y:S04]  /*a3d0*/  STS [R11+0x4480], R98 ;  /* 0x004480620b007388 */ /* 0x0003e80000000800 */
[----:B------:R-:W-:Y:S04]  /*a3e0*/  STS [R13+0x4000], R92 ;  /* 0x0040005c0d007388 */ /* 0x000fe80000000800 */
[----:B------:R2:W-:Y:S04]  /*a3f0*/  STS [R13+0x4400], R94 ;  /* 0x0044005e0d007388 */ /* 0x0005e80000000800 */
[----:B------:R-:W-:Y:S04]  /*a400*/  STS [R15+0x4080], R88 ;  /* 0x004080580f007388 */ /* 0x000fe80000000800 */
[----:B------:R3:W-:Y:S04]  /*a410*/  STS [R15+0x4480], R90 ;  /* 0x0044805a0f007388 */ /* 0x0007e80000000800 */
[----:B------:R-:W-:Y:S04]  /*a420*/  STS [R17+0x4000], R84 ;  /* 0x0040005411007388 */ /* 0x000fe80000000800 */
[----:B------:R-:W-:Y:S01]  /*a430*/  STS [R17+0x4400], R86 ;  /* 0x0044005611007388 */ /* 0x000fe20000000800 */
[----:B-1----:R-:W-:-:S03]  /*a440*/  IMAD.MOV.U32 R11, RZ, RZ, 0x4 ;  /* 0x00000004ff0b7424 */ /* 0x002fc600078e00ff */
[----:B------:R-:W-:Y:S04]  /*a450*/  STS [R19+0x4080], R80 ;  /* 0x0040805013007388 */ /* 0x000fe80000000800 */
[----:B------:R-:W-:Y:S01]  /*a460*/  STS [R19+0x4480], R82 ;  /* 0x0044805213007388 */ /* 0x000fe20000000800 */
[----:B--2---:R-:W-:-:S03]  /*a470*/  IMAD.WIDE R12, R244, R11, c[0x0][0x500] ;  /* 0x00014000f40c7625 */ /* 0x004fc600078e020b */
[----:B------:R-:W-:Y:S04]  /*a480*/  STS [R21+0x4000], R76 ;  /* 0x0040004c15007388 */ /* 0x000fe80000000800 */
[----:B------:R1:W-:Y:S04]  /*a490*/  STS [R21+0x4400], R78 ;  /* 0x0044004e15007388 */ /* 0x0003e80000000800 */
[----:B------:R2:W-:Y:S04]  /*a4a0*/  STS [R23+0x4080], R72 ;  /* 0x0040804817007388 */ /* 0x0005e80000000800 */
[----:B------:R2:W-:Y:S04]  /*a4b0*/  STS [R23+0x4480], R74 ;  /* 0x0044804a17007388 */ /* 0x0005e80000000800 */
[----:B------:R2:W-:Y:S04]  /*a4c0*/  STS [R25+0x4000], R68 ;  /* 0x0040004419007388 */ /* 0x0005e80000000800 */
[----:B------:R2:W-:Y:S04]  /*a4d0*/  STS [R25+0x4400], R70 ;  /* 0x0044004619007388 */ /* 0x0005e80000000800 */
[----:B------:R-:W-:Y:S01]  /*a4e0*/  BAR.SYNC.DEFER_BLOCKING 0x1, 0x100 ;  /* 0x0044000000007b1d */ /* 0x000fe20000010000 */
[----:B------:R-:W-:-:S02]  /*a4f0*/  IMAD.MOV.U32 R8, RZ, RZ, c[0x0][0x388] ;  /* 0x0000e200ff087624 */ /* 0x000fc400078e00ff */
[----:B------:R-:W-:-:S03]  /*a500*/  @P1 IMAD.WIDE R10, R244, R11, c[0x0][0x508] ;  /* 0x00014200f40a1625 */ /* 0x000fc600078e020b */
[----:B---3--:R-:W3:Y:S04]  /*a510*/  @P0 LDG.E R15, [R12.64] ;  /* 0x000000100c0f0981 */ /* 0x008ee8000c1e1900 */
[----:B------:R2:W5:Y:S01]  /*a520*/  @P1 LDG.E R8, [R10.64] ;  /* 0x000000100a081981 */ /* 0x000562000c1e1900 */
[----:B-1----:R-:W-:Y:S02]  /*a530*/  CS2R R20, SRZ ;  /* 0x0000000000147805 */ /* 0x002fe4000001ff00 */
[--C-:B---3--:R-:W-:Y:S01]  /*a540*/  @P0 SHF.R.S32.HI R21, RZ, 0x1f, R15.reuse ;  /* 0x0000001fff150819 */ /* 0x108fe2000001140f */
[----:B------:R-:W-:Y:S01]  /*a550*/  @P0 IMAD.MOV.U32 R20, RZ, RZ, R15 ;  /* 0x000000ffff140224 */ /* 0x000fe200078e000f */
[----:B------:R-:W-:Y:S05]  /*a560*/  @P1 BRA `(.L_x_27) ;  /* 0x0000004000001947 */ /* 0x000fea0003800000 */
[----:B--2---:R-:W-:Y:S05]  /*a570*/  @!P0 BRA `(.L_x_27) ;  /* 0x0000003000008947 */ /* 0x004fea0003800000 */
[----:B-----5:R-:W2:Y:S04]  /*a580*/  LDG.E R8, [R12.64] ;  /* 0x000000100c087981 */ /* 0x020ea8000c1e1900 */
[----:B------:R-:W2:Y:S02]  /*a590*/  LDG.E R11, [R12.64+0x4] ;  /* 0x000004100c0b7981 */ /* 0x000ea4000c1e1900 */
[----:B--2---:R-:W-:-:S02]  /*a5a0*/  IADD3 R8, -R8, R11, RZ ;  /* 0x0000000b08087210 */ /* 0x004fc40007ffe1ff */
.L_x_27:
[----:B--2---:R-:W-:Y:S01]  /*a5b0*/  LOP3.LUT R5, R5, 0xffffffe0, RZ, 0xc0, !PT ;  /* 0xffffffe005057812 */ /* 0x004fe200078ec0ff */
[----:B------:R-:W1:Y:S01]  /*a5c0*/  S2R R6, SR_CTAID.Y ;  /* 0x0000000000067919 */ /* 0x000e620000002600 */
[----:B------:R-:W-:Y:S01]  /*a5d0*/  SHF.R.S32.HI R13, RZ, 0x1f, R2 ;  /* 0x0000001fff0d7819 */ /* 0x000fe20000011402 */
[----:B------:R-:W-:Y:S01]  /*a5e0*/  IMAD.MOV.U32 R11, RZ, RZ, c[0x0][0x4e8] ;  /* 0x00013a00ff0b7624 */ /* 0x000fe200078e00ff */
[----:B------:R-:W-:Y:S01]  /*a5f0*/  LEA.HI R12, R9, R9, RZ, 0x1 ;  /* 0x00000009090c7211 */ /* 0x000fe200078f08ff */
[----:B------:R-:W-:Y:S01]  /*a600*/  IMAD.IADD R10, R0, 0x1, -R5 ;  /* 0x00000001000a7824 */ /* 0x000fe200078e0a05 */
[----:B------:R-:W2:Y:S01]  /*a610*/  S2R R37, SR_CTAID.X ;  /* 0x0000000000257919 */ /* 0x000ea20000002500 */
[----:B------:R-:W-:Y:S01]  /*a620*/  LEA.HI R13, R13, R2, RZ, 0x3 ;  /* 0x000000020d0d7211 */ /* 0x000fe200078f18ff */
[----:B------:R-:W-:Y:S01]  /*a630*/  IMAD.MOV.U32 R18, RZ, RZ, R20 ;  /* 0x000000ffff127224 */ /* 0x000fe200078e0014 */
[----:B------:R-:W-:Y:S01]  /*a640*/  ISETP.NE.AND P1, PT, R11, 0x1, PT ;  /* 0x000000010b00780c */ /* 0x000fe20003f25270 */
[----:B------:R-:W-:Y:S01]  /*a650*/  BSSY B0, `(.L_x_28) ;  /* 0x0000077000007945 */ /* 0x000fe20003800000 */
[----:B------:R-:W-:-:S02]  /*a660*/  SHF.R.S32.HI R5, RZ, 0x1f, R10 ;  /* 0x0000001fff057819 */ /* 0x000fc4000001140a */
[----:B------:R-:W-:Y:S02]  /*a670*/  LOP3.LUT R13, R13, 0xffffff8, RZ, 0xc0, !PT ;  /* 0x0ffffff80d0d7812 */ /* 0x000fe400078ec0ff */
[----:B------:R-:W-:Y:S02]  /*a680*/  LEA.HI R5, R5, R10, RZ, 0x2 ;  /* 0x0000000a05057211 */ /* 0x000fe400078f10ff */
[----:B------:R-:W-:Y:S01]  /*a690*/  LOP3.LUT R12, R12, 0x1ffffffe, RZ, 0xc0, !PT ;  /* 0x1ffffffe0c0c7812 */ /* 0x000fe200078ec0ff */
[----:B------:R-:W-:Y:S01]  /*a6a0*/  IMAD.IADD R2, R2, 0x1, -R13 ;  /* 0x0000000102027824 */ /* 0x000fe200078e0a0d */
[----:B------:R-:W-:Y:S01]  /*a6b0*/  SHF.R.S32.HI R11, RZ, 0x2, R5 ;  /* 0x00000002ff0b7819 */ /* 0x000fe20000011405 */
[----:B------:R-:W-:Y:S01]  /*a6c0*/  IMAD R5, R21, c[0x0][0x3a0], RZ ;  /* 0x0000e80015057a24 */ /* 0x000fe200078e02ff */
[----:B------:R-:W-:Y:S02]  /*a6d0*/  IADD3 R15, R9, -R12, RZ ;  /* 0x8000000c090f7210 */ /* 0x000fe40007ffe0ff */
[----:B------:R-:W-:Y:S01]  /*a6e0*/  LOP3.LUT P2, RZ, R10, 0x3, RZ, 0xc0, !PT ;  /* 0x000000030aff7812 */ /* 0x000fe2000784c0ff */
[----:B------:R-:W-:Y:S01]  /*a6f0*/  IMAD R2, R2, 0x10, R11 ;  /* 0x0000001002027824 */ /* 0x000fe200078e020b */
[----:B------:R-:W-:Y:S01]  /*a700*/  MOV R19, R21 ;  /* 0x0000001500137202 */ /* 0x000fe20000000f00 */
[C---:B------:R-:W-:Y:S01]  /*a710*/  IMAD R5, R20.reuse, c[0x0][0x3a4], R5 ;  /* 0x0000e90014057a24 */ /* 0x040fe200078e0205 */
[----:B-1----:R-:W-:Y:S01]  /*a720*/  SHF.R.S32.HI R13, RZ, 0x1f, R6 ;  /* 0x0000001fff0d7819 */ /* 0x002fe20000011406 */
[----:B------:R-:W-:Y:S01]  /*a730*/  IMAD.WIDE.U32 R20, R20, c[0x0][0x3a0], RZ ;  /* 0x0000e80014147a25 */ /* 0x000fe200078e00ff */
[----:B------:R-:W-:-:S02]  /*a740*/  LEA.HI R10, R3, R0, RZ, 0x3 ;  /* 0x00000000030a7211 */ /* 0x000fc400078f18ff */
[----:B------:R-:W-:Y:S01]  /*a750*/  LEA.HI R3, R3, R0, RZ, 0x6 ;  /* 0x0000000003037211 */ /* 0x000fe200078f30ff */
[----:B------:R-:W-:Y:S01]  /*a760*/  IMAD R12, R15, 0x8, R2 ;  /* 0x000000080f0c7824 */ /* 0x000fe200078e0202 */
[----:B------:R-:W-:Y:S01]  /*a770*/  LOP3.LUT R11, R10, 0xfffffff8, RZ, 0xc0, !PT ;  /* 0xfffffff80a0b7812 */ /* 0x000fe200078ec0ff */
[----:B------:R-:W-:Y:S01]  /*a780*/  IMAD.IADD R21, R21, 0x1, R5 ;  /* 0x0000000115157824 */ /* 0x000fe200078e0205 */
[----:B------:R-:W-:Y:S01]  /*a790*/  SHF.R.S32.HI R15, RZ, 0x1f, R244 ;  /* 0x0000001fff0f7819 */ /* 0x000fe200000114f4 */
[----:B------:R-:W-:Y:S01]  /*a7a0*/  IMAD R9, R13, c[0x0][0x490], RZ ;  /* 0x000124000d097a24 */ /* 0x000fe200078e02ff */
[----:B--2---:R-:W-:Y:S01]  /*a7b0*/  LEA R5, R37, R12, 0x7 ;  /* 0x0000000c25057211 */ /* 0x004fe200078e38ff */
[----:B------:R-:W-:Y:S01]  /*a7c0*/  IMAD.WIDE.U32 R18, R6, c[0x0][0x490], R18 ;  /* 0x0001240006127a25 */ /* 0x000fe200078e0012 */
[----:B------:R-:W-:Y:S02]  /*a7d0*/  SEL R15, R15, RZ, !P0 ;  /* 0x000000ff0f0f7207 */ /* 0x000fe40004000000 */
[----:B------:R-:W-:Y:S01]  /*a7e0*/  SEL R16, R244, RZ, !P0 ;  /* 0x000000fff4107207 */ /* 0x000fe20004000000 */
[----:B------:R-:W-:-:S02]  /*a7f0*/  IMAD R9, R6, c[0x0][0x494], R9 ;  /* 0x0001250006097a24 */ /* 0x000fc400078e0209 */
[----:B------:R-:W-:Y:S02]  /*a800*/  IMAD R13, R13, c[0x0][0x3e8], RZ ;  /* 0x0000fa000d0d7a24 */ /* 0x000fe400078e02ff */
[----:B------:R-:W-:Y:S02]  /*a810*/  IMAD.IADD R11, R0, 0x1, -R11 ;  /* 0x00000001000b7824 */ /* 0x000fe400078e0a0b */
[----:B------:R-:W-:-:S04]  /*a820*/  @P1 IMAD.HI.U32 R0, R5, c[0x0][0x4ec], RZ ;  /* 0x00013b0005001a27 */ /* 0x000fc800078e00ff */
[----:B------:R-:W-:Y:S01]  /*a830*/  IMAD.IADD R19, R19, 0x1, R9 ;  /* 0x0000000113137824 */ /* 0x000fe200078e0209 */
[----:B------:R-:W-:Y:S01]  /*a840*/  MOV R9, R5 ;  /* 0x0000000500097202 */ /* 0x000fe20000000f00 */
[C---:B------:R-:W-:Y:S01]  /*a850*/  IMAD R13, R6.reuse, c[0x0][0x3ec], R13 ;  /* 0x0000fb00060d7a24 */ /* 0x040fe200078e020d */
[----:B------:R-:W-:Y:S01]  /*a860*/  @P1 SHF.R.U32.HI R9, RZ, c[0x0][0x4f0], R0 ;  /* 0x00013c00ff091a19 */ /* 0x000fe20000011600 */
[----:B------:R-:W-:Y:S01]  /*a870*/  IMAD.WIDE.U32 R20, R6, c[0x0][0x3e8], R20 ;  /* 0x0000fa0006147a25 */ /* 0x000fe200078e0014 */
[----:B------:R-:W-:Y:S02]  /*a880*/  SHF.R.S32.HI R6, RZ, 0x3, R10 ;  /* 0x00000003ff067819 */ /* 0x000fe4000001140a */
[----:B------:R-:W-:Y:S01]  /*a890*/  IADD3 R12, -R9, RZ, RZ ;  /* 0x000000ff090c7210 */ /* 0x000fe20007ffe1ff */
[----:B------:R-:W-:Y:S01]  /*a8a0*/  IMAD.IADD R21, R21, 0x1, R13 ;  /* 0x0000000115157824 */ /* 0x000fe200078e020d */
[----:B------:R-:W-:Y:S01]  /*a8b0*/  SHF.R.S32.HI R14, RZ, 0x1f, R9 ;  /* 0x0000001fff0e7819 */ /* 0x000fe20000011409 */
[----:B------:R-:W-:-:S02]  /*a8c0*/  IMAD R10, R11, 0x20, R6 ;  /* 0x000000200b0a7824 */ /* 0x000fc400078e0206 */
[----:B------:R-:W-:Y:S02]  /*a8d0*/  IMAD R13, R15, c[0x0][0x498], RZ ;  /* 0x000126000f0d7a24 */ /* 0x000fe400078e02ff */
[----:B------:R-:W-:Y:S02]  /*a8e0*/  IMAD R10, R37, 0x80, R10 ;  /* 0x00000080250a7824 */ /* 0x000fe400078e020a */
[----:B------:R-:W-:-:S04]  /*a8f0*/  IMAD.WIDE.U32 R18, R16, c[0x0][0x498], R18 ;  /* 0x0001260010127a25 */ /* 0x000fc800078e0012 */
[----:B------:R-:W-:Y:S01]  /*a900*/  IMAD R12, R12, c[0x0][0x4e8], R5 ;  /* 0x00013a000c0c7a24 */ /* 0x000fe200078e0205 */
[----:B------:R-:W-:Y:S01]  /*a910*/  IADD3 R18, P0, R9, R18, RZ ;  /* 0x0000001209127210 */ /* 0x000fe20007f1e0ff */
[----:B------:R-:W-:-:S04]  /*a920*/  @P1 IMAD.HI.U32 R0, R10, c[0x0][0x4ec], RZ ;  /* 0x00013b000a001a27 */ /* 0x000fc800078e00ff */
[----:B------:R-:W-:Y:S01]  /*a930*/  IMAD R5, R16, c[0x0][0x49c], R13 ;  /* 0x0001270010057a24 */ /* 0x000fe200078e020d */
[----:B------:R-:W-:Y:S01]  /*a940*/  SHF.R.S32.HI R13, RZ, 0x1f, R12 ;  /* 0x0000001fff0d7819 */ /* 0x000fe2000001140c */
[----:B------:R-:W-:Y:S01]  /*a950*/  IMAD.MOV.U32 R9, RZ, RZ, R10 ;  /* 0x000000ffff097224 */ /* 0x000fe200078e000a */
[----:B------:R-:W-:Y:S01]  /*a960*/  @P1 SHF.R.U32.HI R9, RZ, c[0x0][0x4f0], R0 ;  /* 0x00013c00ff091a19 */ /* 0x000fe20000011600 */
[----:B------:R-:W-:Y:S01]  /*a970*/  IMAD.SHL.U32 R0, R11, 0x8, RZ ;  /* 0x000000080b007824 */ /* 0x000fe200078e00ff */
[----:B------:R-:W-:Y:S01]  /*a980*/  IADD3.X R19, R14, R19, R5, P0, !PT ;  /* 0x000000130e137210 */ /* 0x000fe200007fe405 */
[----:B------:R-:W-:Y:S01]  /*a990*/  IMAD R11, R13, c[0x0][0x488], RZ ;  /* 0x000122000d0b7a24 */ /* 0x000fe200078e02ff */
[----:B------:R-:W-:Y:S01]  /*a9a0*/  SHF.L.U32 R5, R6, 0x6, RZ ;  /* 0x0000000606057819 */ /* 0x000fe200000006ff */
[----:B------:R-:W-:Y:S01]  /*a9b0*/  IMAD R15, R15, c[0x0][0x3f0], RZ ;  /* 0x0000fc000f0f7a24 */ /* 0x000fe200078e02ff */
[----:B------:R-:W-:Y:S01]  /*a9c0*/  IADD3 R13, -R9, RZ, RZ ;  /* 0x000000ff090d7210 */ /* 0x000fe20007ffe1ff */
[----:B------:R-:W-:Y:S01]  /*a9d0*/  IMAD.WIDE.U32 R18, R12, c[0x0][0x488], R18 ;  /* 0x000122000c127a25 */ /* 0x000fe200078e0012 */
[----:B------:R-:W-:-:S02]  /*a9e0*/  LOP3.LUT R5, R5, 0x1c0, RZ, 0xc0, !PT ;  /* 0x000001c005057812 */ /* 0x000fc400078ec0ff */
[----:B------:R-:W-:Y:S01]  /*a9f0*/  IADD3 R36, R0, 0x40, RZ ;  /* 0x0000004000247810 */ /* 0x000fe20007ffe0ff */
[----:B------:R-:W-:Y:S01]  /*aa00*/  IMAD R11, R12, c[0x0][0x48c], R11 ;  /* 0x000123000c0b7a24 */ /* 0x000fe200078e020b */
[----:B------:R-:W-:Y:S01]  /*aa10*/  LEA R14, P0, R18, c[0x0][0x450], 0x2 ;  /* 0x00011400120e7a11 */ /* 0x000fe200078010ff */
[C---:B------:R-:W-:Y:S01]  /*aa20*/  IMAD R15, R16.reuse, c[0x0][0x3f4], R15 ;  /* 0x0000fd00100f7a24 */ /* 0x040fe200078e020f */
[----:B------:R-:W-:Y:S01]  /*aa30*/  LOP3.LUT R12, R5, 0x38, R0, 0xf8, !PT ;  /* 0x00000038050c7812 */ /* 0x000fe200078ef800 */
[----:B------:R-:W-:Y:S01]  /*aa40*/  IMAD.IADD R11, R19, 0x1, R11 ;  /* 0x00000001130b7824 */ /* 0x000fe200078e020b */
[----:B------:R-:W-:Y:S01]  /*aa50*/  SHF.R.U32.HI R5, RZ, 0x3, R5 ;  /* 0x00000003ff057819 */ /* 0x000fe20000011605 */
[----:B------:R-:W-:Y:S01]  /*aa60*/  IMAD.WIDE.U32 R16, R16, c[0x0][0x3f0], R20 ;  /* 0x0000fc0010107a25 */ /* 0x000fe200078e0014 */
[----:B------:R-:W-:Y:S02]  /*aa70*/  SHFL.IDX PT, R34, R14, RZ, 0x1c1f ;  /* 0x001c1fff0e227589 */ /* 0x000fe400000e0000 */
[----:B------:R-:W-:Y:S01]  /*aa80*/  LEA.HI.X R11, R18, c[0x0][0x454], R11, 0x2, P0 ;  /* 0x00011500120b7a11 */ /* 0x000fe200000f140b */
[----:B------:R-:W-:Y:S01]  /*aa90*/  IMAD.IADD R15, R17, 0x1, R15 ;  /* 0x00000001110f7824 */ /* 0x000fe200078e020f */
[----:B------:R1:W-:Y:S01]  /*aaa0*/  SHFL.IDX PT, R32, R14, 0x1, 0x1c1f ;  /* 0x003c1f000e207f89 */ /* 0x0003e200000e0000 */
[----:B------:R-:W-:Y:S01]  /*aab0*/  IMAD R17, R37, 0x80, R2 ;  /* 0x0000008025117824 */ /* 0x000fe200078e0202 */
[----:B------:R-:W-:Y:S01]  /*aac0*/  LOP3.LUT R5, R12, R5, RZ, 0x3c, !PT ;  /* 0x000000050c057212 */ /* 0x000fe200078e3cff */
[----:B-----5:R-:W-:Y:S01]  /*aad0*/  IMAD R2, R8, c[0x0][0x4e8], RZ ;  /* 0x00013a0008027a24 */ /* 0x020fe200078e02ff */
[----:B------:R-:W2:Y:S01]  /*aae0*/  SHFL.IDX PT, R35, R11, RZ, 0x1c1f ;  /* 0x001c1fff0b237589 */ /* 0x000ea200000e0000 */
[----:B------:R-:W-:Y:S01]  /*aaf0*/  SHF.R.S32.HI R12, RZ, 0x1f, R9 ;  /* 0x0000001fff0c7819 */ /* 0x000fe20000011409 */
[----:B------:R-:W-:Y:S01]  /*ab00*/  IMAD R13, R13, c[0x0][0x4e8], R10 ;  /* 0x00013a000d0d7a24 */ /* 0x000fe200078e020a */
[C---:B------:R-:W-:Y:S01]  /*ab10*/  IADD3 R19, R17.reuse, 0x8, RZ ;  /* 0x0000000811137810 */ /* 0x040fe20007ffe0ff */
[----:B------:R-:W3:Y:S01]  /*ab20*/  SHFL.IDX PT, R33, R11, 0x1, 0x1c1f ;  /* 0x003c1f000b217f89 */ /* 0x000ee200000e0000 */
[-C--:B------:R-:W-:Y:S01]  /*ab30*/  ISETP.GE.OR P0, PT, R17, R2.reuse, P2 ;  /* 0x000000021100720c */ /* 0x080fe20001706670 */
[----:B------:R-:W-:Y:S01]  /*ab40*/  IMAD R12, R12, c[0x0][0x3e0], RZ ;  /* 0x0000f8000c0c7a24 */ /* 0x000fe200078e02ff */
[----:B------:R-:W-:Y:S01]  /*ab50*/  ISETP.GE.OR P2, PT, R19, R2, P2 ;  /* 0x000000021300720c */ /* 0x000fe20001746670 */
[----:B------:R-:W-:Y:S01]  /*ab60*/  IMAD.SHL.U32 R10, R3, 0x8, RZ ;  /* 0x00000008030a7824 */ /* 0x000fe200078e00ff */
[----:B------:R-:W-:Y:S01]  /*ab70*/  SHF.R.S32.HI R8, RZ, 0x1f, R13 ;  /* 0x0000001fff087819 */ /* 0x000fe2000001140d */
[----:B------:R-:W-:Y:S01]  /*ab80*/  IMAD R12, R9, c[0x0][0x3e4], R12 ;  /* 0x0000f900090c7a24 */ /* 0x000fe200078e020c */
[----:B------:R-:W-:-:S02]  /*ab90*/  LEA R37, R37, R6, 0x7 ;  /* 0x0000000625257211 */ /* 0x000fc400078e38ff */
[----:B------:R-:W-:Y:S01]  /*aba0*/  LOP3.LUT R5, R5, 0x7ffffe00, R10, 0xf8, !PT ;  /* 0x7ffffe0005057812 */ /* 0x000fe200078ef80a */
[----:B------:R-:W-:-:S03]  /*abb0*/  IMAD R8, R8, c[0x0][0x3d8], RZ ;  /* 0x0000f60008087a24 */ /* 0x000fc600078e02ff */
[----:B------:R-:W-:Y:S01]  /*abc0*/  SHF.L.U32 R40, R5, 0x1, RZ ;  /* 0x0000000105287819 */ /* 0x000fe200000006ff */
[----:B------:R-:W-:Y:S01]  /*abd0*/  IMAD R3, R13, c[0x0][0x3dc], R8 ;  /* 0x0000f7000d037a24 */ /* 0x000fe200078e0208 */
[----:B-1----:R-:W-:-:S05]  /*abe0*/  MOV R14, R16 ;  /* 0x00000010000e7202 */ /* 0x002fca0000000f00 */
[----:B------:R-:W-:Y:S01]  /*abf0*/  IMAD.WIDE.U32 R20, R9, c[0x0][0x3e0], R14 ;  /* 0x0000f80009147a25 */ /* 0x000fe200078e000e */
[----:B--2---:R1:W-:Y:S03]  /*ac00*/  @!P0 ST.E [R34.64], R4 ;  /* 0x0000000422008985 */ /* 0x0043e6000c101910 */
[----:B------:R-:W-:Y:S01]  /*ac10*/  IMAD.IADD R21, R21, 0x1, R12 ;  /* 0x0000000115157824 */ /* 0x000fe200078e020c */
[----:B---3--:R1:W-:Y:S03]  /*ac20*/  @!P2 ST.E [R32.64], R7 ;  /* 0x000000072000a985 */ /* 0x0083e6000c101910 */
[----:B------:R-:W-:Y:S01]  /*ac30*/  IMAD.WIDE.U32 R38, R13, c[0x0][0x3d8], R20 ;  /* 0x0000f6000d267a25 */ /* 0x000fe200078e0014 */
[----:B------:R1:W2:Y:S03]  /*ac40*/  LDS.128 R28, [R40+0x1080] ;  /* 0x00108000281c7984 */ /* 0x0002a60000000c00 */
[----:B------:R-:W-:Y:S01]  /*ac50*/  IMAD.IADD R3, R39, 0x1, R3 ;  /* 0x0000000127037824 */ /* 0x000fe200078e0203 */
[----:B------:R1:W3:Y:S01]  /*ac60*/  LDS.128 R24, [R40+0x2080] ;  /* 0x0020800028187984 */ /* 0x0002e20000000c00 */
[----:B------:R-:W-:-:S03]  /*ac70*/  LEA R39, P0, R38, c[0x0][0x380], 0x1 ;  /* 0x0000e00026277a11 */ /* 0x000fc600078008ff */
[----:B------:R1:W4:Y:S01]  /*ac80*/  LDS.128 R20, [R40+0x3080] ;  /* 0x0030800028147984 */ /* 0x0003220000000c00 */
[----:B------:R-:W-:Y:S02]  /*ac90*/  LEA.HI.X R38, R38, c[0x0][0x384], R3, 0x1, P0 ;  /* 0x0000e10026267a11 */ /* 0x000fe400000f0c03 */
[----:B------:R-:W-:Y:S01]  /*aca0*/  ISETP.GE.AND P0, PT, R37, R2, PT ;  /* 0x000000022500720c */ /* 0x000fe20003f06270 */
[----:B------:R1:W1:Y:S04]  /*acb0*/  LDS.128 R16, [R40+0x5080] ;  /* 0x0050800028107984 */ /* 0x0002680000000c00 */
[----:B------:R1:W1:Y:S04]  /*acc0*/  LDS.128 R12, [R40+0x6080] ;  /* 0x00608000280c7984 */ /* 0x0002680000000c00 */
[----:B------:R1:W1:Y:S04]  /*acd0*/  LDS.128 R8, [R40+0x7080] ;  /* 0x0070800028087984 */ /* 0x0002680000000c00 */
[----:B------:R1:W1:Y:S04]  /*ace0*/  SHFL.IDX PT, R42, R39, RZ, 0x181f ;  /* 0x00181fff272a7589 */ /* 0x00026800000e0000 */
[----:B------:R1:W1:Y:S01]  /*acf0*/  SHFL.IDX PT, R43, R38, RZ, 0x181f ;  /* 0x00181fff262b7589 */ /* 0x00026200000e0000 */
[----:B------:R-:W-:Y:S05]  /*ad00*/  @P0 BRA `(.L_x_29) ;  /* 0x000000b000000947 */ /* 0x000fea0003800000 */
[----:B-1----:R-:W1:Y:S01]  /*ad10*/  LDS.128 R32, [R40+0x80] ;  /* 0x0000800028207984 */ /* 0x002e620000000c00 */
[----:B------:R-:W-:-:S02]  /*ad20*/  ISETP.GE.AND P0, PT, R36, c[0x0][0x3c8], PT ;  /* 0x0000f20024007a0c */ /* 0x000fc40003f06270 */
[----:B------:R-:W-:Y:S01]  /*ad30*/  ISETP.GE.AND P1, PT, R0, c[0x0][0x3c8], PT ;  /* 0x0000f20000007a0c */ /* 0x000fe20003f26270 */
[----:B------:R-:W5:Y:S10]  /*ad40*/  LDS.128 R4, [R40+0x4080] ;  /* 0x0040800028047984 */ /* 0x000f740000000c00 */
[----:B------:R-:W-:-:S02]  /*ad50*/  @!P0 SHF.R.S32.HI R3, RZ, 0x1f, R36 ;  /* 0x0000001fff038819 */ /* 0x000fc40000011424 */
[----:B------:R-:W-:Y:S02]  /*ad60*/  @!P1 IMAD.WIDE R44, R0, 0x2, R42 ;  /* 0x00000002002c9825 */ /* 0x000fe400078e022a */
[----:B------:R-:W-:-:S04]  /*ad70*/  @!P0 LEA.HI R3, R3, R36, RZ, 0x3 ;  /* 0x0000002403038211 */ /* 0x000fc800078f18ff */
[----:B------:R-:W-:-:S05]  /*ad80*/  @!P0 LOP3.LUT R3, R3, 0xfffffff8, RZ, 0xc0, !PT ;  /* 0xfffffff803038812 */ /* 0x000fca00078ec0ff */
[----:B------:R-:W-:Y:S01]  /*ad90*/  @!P0 IMAD.WIDE R42, R3, 0x2, R42 ;  /* 0x00000002032a8825 */ /* 0x000fe200078e022a */
[----:B-1----:R1:W-:Y:S04]  /*ada0*/  @!P1 ST.E.128 [R44.64], R32 ;  /* 0x000000202c009985 */ /* 0x0023e8000c101d10 */
[----:B-----5:R1:W-:Y:S02]  /*adb0*/  @!P0 ST.E.128 [R42.64], R4 ;  /* 0x000000042a008985 */ /* 0x0203e4000c101d10 */
.L_x_29:
[----:B------:R-:W-:Y:S05]  /*adc0*/  BSYNC B0 ;  /* 0x0000000000007941 */ /* 0x000fea0003800000 */
.L_x_28:
[----:B------:R-:W-:Y:S01]  /*add0*/  IADD3 R3, R37, 0x20, RZ ;  /* 0x0000002025037810 */ /* 0x000fe20007ffe0ff */
[----:B-1----:R1:W4:Y:S01]  /*ade0*/  SHFL.IDX PT, R5, R38, 0x1, 0x181f ;  /* 0x00381f0026057f89 */ /* 0x00232200000e0000 */
[----:B------:R-:W-:Y:S02]  /*adf0*/  BSSY B0, `(.L_x_30) ;  /* 0x000000d000007945 */ /* 0x000fe40003800000 */
[----:B------:R-:W-:Y:S01]  /*ae00*/  ISETP.GE.AND P0, PT, R3, R2, PT ;  /* 0x000000020300720c */ /* 0x000fe20003f06270 */
[----:B------:R1:W3:-:S12]  /*ae10*/  SHFL.IDX PT, R4, R39, 0x1, 0x181f ;  /* 0x00381f0027047f89 */ /* 0x0002d800000e0000 */
[----:B------:R-:W-:Y:S05]  /*ae20*/  @P0 BRA `(.L_x_31) ;  /* 0x0000009000000947 */ /* 0x000fea0003800000 */
[----:B------:R-:W-:Y:S02]  /*ae30*/  ISETP.GE.AND P0, PT, R36, c[0x0][0x3c8], PT ;  /* 0x0000f20024007a0c */ /* 0x000fe40003f06270 */
[----:B------:R-:W-:-:S11]  /*ae40*/  ISETP.GE.AND P1, PT, R0, c[0x0][0x3c8], PT ;  /* 0x0000f20000007a0c */ /* 0x000fd60003f26270 */
[----:B------:R-:W-:Y:S02]  /*ae50*/  @!P0 SHF.R.S32.HI R3, RZ, 0x1f, R36 ;  /* 0x0000001fff038819 */ /* 0x000fe40000011424 */
[----:B---34-:R-:W-:Y:S02]  /*ae60*/  @!P1 IMAD.WIDE R6, R0, 0x2, R4 ;  /* 0x0000000200069825 */ /* 0x018fe400078e0204 */
[----:B------:R-:W-:-:S03]  /*ae70*/  @!P0 LEA.HI R3, R3, R36, RZ, 0x3 ;  /* 0x0000002403038211 */ /* 0x000fc600078f18ff */
[----:B--2---:R2:W-:Y:S01]  /*ae80*/  @!P1 ST.E.128 [R6.64], R28 ;  /* 0x0000001c06009985 */ /* 0x0045e2000c101d10 */
[----:B------:R-:W-:-:S05]  /*ae90*/  @!P0 LOP3.LUT R3, R3, 0xfffffff8, RZ, 0xc0, !PT ;  /* 0xfffffff803038812 */ /* 0x000fca00078ec0ff */
[----:B------:R-:W-:-:S05]  /*aea0*/  @!P0 IMAD.WIDE R4, R3, 0x2, R4 ;  /* 0x0000000203048825 */ /* 0x000fca00078e0204 */
[----:B------:R2:W-:Y:S02]  /*aeb0*/  @!P0 ST.E.128 [R4.64], R16 ;  /* 0x0000001004008985 */ /* 0x0005e4000c101d10 */
.L_x_31:
[----:B------:R-:W-:Y:S05]  /*aec0*/  BSYNC B0 ;  /* 0x0000000000007941 */ /* 0x000fea0003800000 */
.L_x_30:
[----:B------:R-:W-:Y:S01]  /*aed0*/  IADD3 R3, R37, 0x40, RZ ;  /* 0x0000004025037810 */ /* 0x000fe20007ffe0ff */
[----:B--2-4-:R2:W4:Y:S01]  /*aee0*/  SHFL.IDX PT, R5, R38, 0x2, 0x181f ;  /* 0x00581f0026057f89 */ /* 0x01452200000e0000 */
[----:B------:R-:W-:Y:S02]  /*aef0*/  BSSY B0, `(.L_x_32) ;  /* 0x000000d000007945 */ /* 0x000fe40003800000 */
[----:B------:R-:W-:Y:S01]  /*af00*/  ISETP.GE.AND P0, PT, R3, R2, PT ;  /* 0x000000020300720c */ /* 0x000fe20003f06270 */
[----:B---3--:R2:W3:-:S12]  /*af10*/  SHFL.IDX PT, R4, R39, 0x2, 0x181f ;  /* 0x00581f0027047f89 */ /* 0x0084d800000e0000 */
[----:B------:R-:W-:Y:S05]  /*af20*/  @P0 BRA `(.L_x_33) ;  /* 0x0000009000000947 */ /* 0x000fea0003800000 */
[----:B------:R-:W-:Y:S02]  /*af30*/  ISETP.GE.AND P0, PT, R36, c[0x0][0x3c8], PT ;  /* 0x0000f20024007a0c */ /* 0x000fe40003f06270 */
[----:B------:R-:W-:-:S11]  /*af40*/  ISETP.GE.AND P1, PT, R0, c[0x0][0x3c8], PT ;  /* 0x0000f20000007a0c */ /* 0x000fd60003f26270 */
[----:B------:R-:W-:Y:S02]  /*af50*/  @!P0 SHF.R.S32.HI R3, RZ, 0x1f, R36 ;  /* 0x0000001fff038819 */ /* 0x000fe40000011424 */
[----:B---34-:R-:W-:Y:S02]  /*af60*/  @!P1 IMAD.WIDE R6, R0, 0x2, R4 ;  /* 0x0000000200069825 */ /* 0x018fe400078e0204 */
[----:B------:R-:W-:-:S03]  /*af70*/  @!P0 LEA.HI R3, R3, R36, RZ, 0x3 ;  /* 0x0000002403038211 */ /* 0x000fc600078f18ff */
[----:B------:R3:W-:Y:S01]  /*af80*/  @!P1 ST.E.128 [R6.64], R24 ;  /* 0x0000001806009985 */ /* 0x0007e2000c101d10 */
[----:B------:R-:W-:-:S05]  /*af90*/  @!P0 LOP3.LUT R3, R3, 0xfffffff8, RZ, 0xc0, !PT ;  /* 0xfffffff803038812 */ /* 0x000fca00078ec0ff */
[----:B------:R-:W-:-:S05]  /*afa0*/  @!P0 IMAD.WIDE R4, R3, 0x2, R4 ;  /* 0x0000000203048825 */ /* 0x000fca00078e0204 */
[----:B------:R3:W-:Y:S02]  /*afb0*/  @!P0 ST.E.128 [R4.64], R12 ;  /* 0x0000000c04008985 */ /* 0x0007e4000c101d10 */
.L_x_33:
[----:B------:R-:W-:Y:S05]  /*afc0*/  BSYNC B0 ;  /* 0x0000000000007941 */ /* 0x000fea0003800000 */
.L_x_32:
[----:B------:R-:W-:Y:S01]  /*afd0*/  IADD3 R37, R37, 0x60, RZ ;  /* 0x0000006025257810 */ /* 0x000fe20007ffe0ff */
[----:B---34-:R3:W4:Y:S03]  /*afe0*/  SHFL.IDX PT, R5, R38, 0x3, 0x181f ;  /* 0x00781f0026057f89 */ /* 0x01872600000e0000 */
[----:B------:R-:W-:Y:S01]  /*aff0*/  ISETP.GE.AND P0, PT, R37, R2, PT ;  /* 0x000000022500720c */ /* 0x000fe20003f06270 */
[----:B------:R3:W1:-:S12]  /*b000*/  SHFL.IDX PT, R4, R39, 0x3, 0x181f ;  /* 0x00781f0027047f89 */ /* 0x00065800000e0000 */
[----:B------:R-:W-:Y:S05]  /*b010*/  @P0 EXIT ;  /* 0x000000000000094d */ /* 0x000fea0003800000 */
[----:B------:R-:W-:-:S13]  /*b020*/  ISETP.GE.AND P0, PT, R0, c[0x0][0x3c8], PT ;  /* 0x0000f20000007a0c */ /* 0x000fda0003f06270 */
[----:B-1--4-:R-:W-:-:S05]  /*b030*/  @!P0 IMAD.WIDE R2, R0, 0x2, R4 ;  /* 0x0000000200028825 */ /* 0x012fca00078e0204 */
[----:B------:R1:W-:Y:S01]  /*b040*/  @!P0 ST.E.128 [R2.64], R20 ;  /* 0x0000001402008985 */ /* 0x0003e2000c101d10 */
[----:B------:R-:W-:-:S13]  /*b050*/  ISETP.GE.AND P0, PT, R36, c[0x0][0x3c8], PT ;  /* 0x0000f20024007a0c */ /* 0x000fda0003f06270 */
[----:B------:R-:W-:Y:S05]  /*b060*/  @P0 EXIT ;  /* 0x000000000000094d */ /* 0x000fea0003800000 */
[----:B-1----:R-:W-:-:S04]  /*b070*/  SHF.R.S32.HI R3, RZ, 0x1f, R36 ;  /* 0x0000001fff037819 */ /* 0x002fc80000011424 */
[----:B------:R-:W-:-:S04]  /*b080*/  LEA.HI R3, R3, R36, RZ, 0x3 ;  /* 0x0000002403037211 */ /* 0x000fc800078f18ff */
[----:B------:R-:W-:-:S05]  /*b090*/  LOP3.LUT R3, R3, 0xfffffff8, RZ, 0xc0, !PT ;  /* 0xfffffff803037812 */ /* 0x000fca00078ec0ff */
[----:B------:R-:W-:-:S05]  /*b0a0*/  IMAD.WIDE R4, R3, 0x2, R4 ;  /* 0x0000000203047825 */ /* 0x000fca00078e0204 */
[----:B------:R-:W-:Y:S01]  /*b0b0*/  ST.E.128 [R4.64], R8 ;  /* 0x0000000804007985 */ /* 0x000fe2000c101d10 */
[----:B------:R-:W-:Y:S05]  /*b0c0*/  EXIT ;  /* 0x000000000000794d */ /* 0x000fea0003800000 */
.L_x_26:
[----:B------:R-:W-:Y:S01]  /*b0d0*/  ISETP.NE.U32.AND P0, PT, RZ, c[0x0][0x508], PT ;  /* 0x00014200ff007a0c */ /* 0x000fe20003f05070 */
[----:B------:R-:W-:Y:S01]  /*b0e0*/  IMAD.MOV.U32 R7, RZ, RZ, 0x4 ;  /* 0x00000004ff077424 */ /* 0x000fe200078e00ff */
[----:B------:R-:W-:Y:S02]  /*b0f0*/  ISETP.NE.U32.AND P1, PT, RZ, c[0x0][0x500], PT ;  /* 0x00014000ff007a0c */ /* 0x000fe40003f25070 */
[----:B------:R-:W-:Y:S01]  /*b100*/  ISETP.NE.AND.EX P0, PT, RZ, c[0x0][0x50c], PT, P0 ;  /* 0x00014300ff007a0c */ /* 0x000fe20003f05300 */
[----:B------:R-:W-:Y:S01]  /*b110*/  IMAD.WIDE R4, R244, R7, c[0x0][0x500] ;  /* 0x00014000f4047625 */ /* 0x000fe200078e0207 */
[----:B------:R-:W-:-:S03]  /*b120*/  ISETP.NE.AND.EX P1, PT, RZ, c[0x0][0x504], PT, P1 ;  /* 0x00014100ff007a0c */ /* 0x000fc60003f25310 */
[----:B------:R-:W-:-:S08]  /*b130*/  IMAD.MOV.U32 R2, RZ, RZ, c[0x0][0x388] ;  /* 0x0000e200ff027624 */ /* 0x000fd000078e00ff */
[----:B------:R-:W-:Y:S02]  /*b140*/  @P0 IMAD.WIDE R6, R244, R7, c[0x0][0x508] ;  /* 0x00014200f4060625 */ /* 0x000fe400078e0207 */
[----:B------:R-:W2:Y:S04]  /*b150*/  @P1 LDG.E R3, [R4.64] ;  /* 0x0000001004031981 */ /* 0x000ea8000c1e1900 */
[----:B------:R1:W5:Y:S01]  /*b160*/  @P0 LDG.E R2, [R6.64] ;  /* 0x0000001006020981 */ /* 0x000362000c1e1900 */
[----:B------:R-:W-:Y:S02]  /*b170*/  CS2R R12, SRZ ;  /* 0x00000000000c7805 */ /* 0x000fe4000001ff00 */
[--C-:B--2---:R-:W-:Y:S01]  /*b180*/  @P1 SHF.R.S32.HI R13, RZ, 0x1f, R3.reuse ;  /* 0x0000001fff0d1819 */ /* 0x104fe20000011403 */
[----:B------:R-:W-:Y:S01]  /*b190*/  @P1 IMAD.MOV.U32 R12, RZ, RZ, R3 ;  /* 0x000000ffff0c1224 */ /* 0x000fe200078e0003 */
[----:B------:R-:W-:Y:S05]  /*b1a0*/  @P0 BRA `(.L_x_34) ;  /* 0x0000004000000947 */ /* 0x000fea0003800000 */
[----:B-1----:R-:W-:Y:S05]  /*b1b0*/  @!P1 BRA `(.L_x_34) ;  /* 0x0000003000009947 */ /* 0x002fea0003800000 */
[----:B-----5:R-:W2:Y:S04]  /*b1c0*/  LDG.E R2, [R4.64] ;  /* 0x0000001004027981 */ /* 0x020ea8000c1e1900 */
[----:B------:R-:W2:Y:S02]  /*b1d0*/  LDG.E R3, [R4.64+0x4] ;  /* 0x0000041004037981 */ /* 0x000ea4000c1e1900 */
[----:B--2---:R-:W-:-:S02]  /*b1e0*/  IADD3 R2, -R2, R3, RZ ;  /* 0x0000000302027210 */ /* 0x004fc40007ffe1ff */
.L_x_34:
[----:B-1----:R-:W1:Y:S01]  /*b1f0*/  S2R R0, SR_TID.X ;  /* 0x0000000000007919 */ /* 0x002e620000002100 */
[----:B------:R-:W-:Y:S01]  /*b200*/  SHF.R.S32.HI R9, RZ, 0x1f, R244 ;  /* 0x0000001fff097819 */ /* 0x000fe200000114f4 */
[----:B------:R-:W-:Y:S01]  /*b210*/  BSSY B0, `(.L_x_35) ;  /* 0x0000028000007945 */ /* 0x000fe20003800000 */
[----:B------:R-:W-:-:S02]  /*b220*/  SEL R244, R244, RZ, !P1 ;  /* 0x000000fff4f47207 */ /* 0x000fc40004800000 */
[----:B------:R-:W-:Y:S02]  /*b230*/  SEL R9, R9, RZ, !P1 ;  /* 0x000000ff09097207 */ /* 0x000fe40004800000 */
[----:B-1----:R-:W-:-:S13]  /*b240*/  ISETP.GE.AND P0, PT, R0, 0x80, PT ;  /* 0x000000800000780c */ /* 0x002fda0003f06270 */
[----:B------:R-:W-:Y:S05]  /*b250*/  @P0 BRA `(.L_x_36) ;  /* 0x0000023000000947 */ /* 0x000fea0003800000 */
[----:B------:R-:W1:Y:S01]  /*b260*/  S2R R7, SR_CTAID.X ;  /* 0x0000000000077919 */ /* 0x000e620000002500 */
[----:B-----5:R-:W-:Y:S01]  /*b270*/  IMAD R4, R2, c[0x0][0x4e8], RZ ;  /* 0x00013a0002047a24 */ /* 0x020fe200078e02ff */
[----:B-1----:R-:W-:-:S04]  /*b280*/  LEA R7, R7, R0, 0x7 ;  /* 0x0000000007077211 */ /* 0x002fc800078e38ff */
[----:B------:R-:W-:-:S13]  /*b290*/  ISETP.GE.AND P0, PT, R7, R4, PT ;  /* 0x000000040700720c */ /* 0x000fda0003f06270 */
[----:B------:R-:W-:Y:S05]  /*b2a0*/  @P0 BRA `(.L_x_36) ;  /* 0x000001e000000947 */ /* 0x000fea0003800000 */
[----:B------:R-:W1:Y:S01]  /*b2b0*/  S2R R4, SR_CTAID.Y ;  /* 0x0000000000047919 */ /* 0x000e620000002600 */
[----:B------:R-:W-:Y:S01]  /*b2c0*/  MOV R3, c[0x0][0x4e8] ;  /* 0x00013a0000037a02 */ /* 0x000fe20000000f00 */
[----:B------:R-:W-:Y:S01]  /*b2d0*/  IMAD.MOV.U32 R11, RZ, RZ, R13 ;  /* 0x000000ffff0b7224 */ /* 0x000fe200078e000d */
[----:B------:R-:W-:Y:S01]  /*b2e0*/  MOV R10, R12 ;  /* 0x0000000c000a7202 */ /* 0x000fe20000000f00 */
[----:B------:R-:W-:Y:S01]  /*b2f0*/  IMAD.MOV.U32 R6, RZ, RZ, R7 ;  /* 0x000000ffff067224 */ /* 0x000fe200078e0007 */
[----:B------:R-:W-:-:S13]  /*b300*/  ISETP.NE.AND P0, PT, R3, 0x1, PT ;  /* 0x000000010300780c */ /* 0x000fda0003f05270 */
[----:B------:R-:W-:-:S05]  /*b310*/  @P0 IMAD.HI.U32 R5, R7, c[0x0][0x4ec], RZ ;  /* 0x00013b0007050a27 */ /* 0x000fca00078e00ff */
[----:B------:R-:W-:Y:S01]  /*b320*/  @P0 SHF.R.U32.HI R6, RZ, c[0x0][0x4f0], R5 ;  /* 0x00013c00ff060a19 */ /* 0x000fe20000011605 */
[----:B-1----:R-:W-:Y:S01]  /*b330*/  IMAD.WIDE.U32 R10, R4, c[0x0][0x490], R10 ;  /* 0x00012400040a7a25 */ /* 0x002fe200078e000a */
[----:B------:R-:W-:Y:S02]  /*b340*/  SHF.R.S32.HI R3, RZ, 0x1f, R4 ;  /* 0x0000001fff037819 */ /* 0x000fe40000011404 */
[----:B------:R-:W-:-:S03]  /*b350*/  SHF.R.S32.HI R8, RZ, 0x1f, R6 ;  /* 0x0000001fff087819 */ /* 0x000fc60000011406 */
[----:B------:R-:W-:-:S04]  /*b360*/  IMAD R3, R3, c[0x0][0x490], RZ ;  /* 0x0001240003037a24 */ /* 0x000fc800078e02ff */
[----:B------:R-:W-:Y:S01]  /*b370*/  IMAD R3, R4, c[0x0][0x494], R3 ;  /* 0x0001250004037a24 */ /* 0x000fe200078e0203 */
[----:B------:R-:W-:-:S03]  /*b380*/  IADD3 R4, -R6, RZ, RZ ;  /* 0x000000ff06047210 */ /* 0x000fc60007ffe1ff */
[----:B------:R-:W-:Y:S02]  /*b390*/  IMAD.IADD R11, R3, 0x1, R11 ;  /* 0x00000001030b7824 */ /* 0x000fe400078e020b */
[----:B------:R-:W-:Y:S02]  /*b3a0*/  IMAD R3, R9, c[0x0][0x498], RZ ;  /* 0x0001260009037a24 */ /* 0x000fe400078e02ff */
[----:B------:R-:W-:Y:S02]  /*b3b0*/  IMAD R4, R4, c[0x0][0x4e8], R7 ;  /* 0x00013a0004047a24 */ /* 0x000fe400078e0207 */
[----:B------:R-:W-:-:S03]  /*b3c0*/  IMAD.WIDE.U32 R10, R244, c[0x0][0x498], R10 ;  /* 0x00012600f40a7a25 */ /* 0x000fc600078e000a */
[----:B------:R-:W-:Y:S01]  /*b3d0*/  SHF.R.S32.HI R5, RZ, 0x1f, R4 ;  /* 0x0000001fff057819 */ /* 0x000fe20000011404 */
[----:B------:R-:W-:Y:S01]  /*b3e0*/  IMAD R3, R244, c[0x0][0x49c], R3 ;  /* 0x00012700f4037a24 */ /* 0x000fe200078e0203 */
[----:B------:R-:W-:-:S03]  /*b3f0*/  IADD3 R6, P0, R6, R10, RZ ;  /* 0x0000000a06067210 */ /* 0x000fc60007f1e0ff */
[----:B------:R-:W-:Y:S01]  /*b400*/  IMAD R5, R5, c[0x0][0x488], RZ ;  /* 0x0001220005057a24 */ /* 0x000fe200078e02ff */
[----:B------:R-:W-:Y:S02]  /*b410*/  IADD3.X R7, R8, R11, R3, P0, !PT ;  /* 0x0000000b08077210 */ /* 0x000fe400007fe403 */
[----:B------:R-:W-:Y:S01]  /*b420*/  MOV R3, 0xff800000 ;  /* 0xff80000000037802 */ /* 0x000fe20000000f00 */
[C---:B------:R-:W-:Y:S02]  /*b430*/  IMAD R5, R4.reuse, c[0x0][0x48c], R5 ;  /* 0x0001230004057a24 */ /* 0x040fe400078e0205 */
[----:B------:R-:W-:-:S05]  /*b440*/  IMAD.WIDE.U32 R6, R4, c[0x0][0x488], R6 ;  /* 0x0001220004067a25 */ /* 0x000fca00078e0006 */
[----:B------:R-:W-:Y:S02]  /*b450*/  IADD3 R5, R7, R5, RZ ;  /* 0x0000000507057210 */ /* 0x000fe40007ffe0ff */
[----:B------:R-:W-:-:S04]  /*b460*/  LEA R4, P0, R6, c[0x0][0x450], 0x2 ;  /* 0x0001140006047a11 */ /* 0x000fc800078010ff */
[----:B------:R-:W-:-:S05]  /*b470*/  LEA.HI.X R5, R6, c[0x0][0x454], R5, 0x2, P0 ;  /* 0x0001150006057a11 */ /* 0x000fca00000f1405 */
[----:B------:R1:W-:Y:S04]  /*b480*/  STG.E [R4.64], R3 ;  /* 0x0000000304007986 */ /* 0x0003e8000c101910 */
.L_x_36:
[----:B------:R-:W-:Y:S05]  /*b490*/  BSYNC B0 ;  /* 0x0000000000007941 */ /* 0x000fea0003800000 */
.L_x_35:
[----:B------:R-:W2:Y:S01]  /*b4a0*/  S2R R7, SR_CTAID.Y ;  /* 0x0000000000077919 */ /* 0x000ea20000002600 */
[----:B-1----:R-:W-:Y:S01]  /*b4b0*/  SHF.R.S32.HI R3, RZ, 0x1f, R0 ;  /* 0x0000001fff037819 */ /* 0x002fe20000011400 */
[----:B------:R-:W-:Y:S01]  /*b4c0*/  IMAD R5, R13, c[0x0][0x3a0], RZ ;  /* 0x0000e8000d057a24 */ /* 0x000fe200078e02ff */
[----:B------:R-:W-:Y:S01]  /*b4d0*/  BSSY B0, `(.L_x_37) ;  /* 0x0000038000007945 */ /* 0x000fe20003800000 */
[----:B------:R-:W1:Y:S01]  /*b4e0*/  S2R R8, SR_CTAID.X ;  /* 0x0000000000087919 */ /* 0x000e620000002500 */
[----:B------:R-:W-:Y:S01]  /*b4f0*/  LEA.HI R4, R3, R0, RZ, 0x3 ;  /* 0x0000000003047211 */ /* 0x000fe200078f18ff */
[C---:B------:R-:W-:Y:S01]  /*b500*/  IMAD R10, R12.reuse, c[0x0][0x3a4], R5 ;  /* 0x0000e9000c0a7a24 */ /* 0x040fe200078e0205 */
[----:B------:R-:W-:Y:S01]  /*b510*/  MOV R3, c[0x0][0x4e8] ;  /* 0x00013a0000037a02 */ /* 0x000fe20000000f00 */
[----:B------:R-:W-:Y:S01]  /*b520*/  IMAD.WIDE.U32 R12, R12, c[0x0][0x3a0], RZ ;  /* 0x0000e8000c0c7a25 */ /* 0x000fe200078e00ff */
[----:B------:R-:W-:Y:S02]  /*b530*/  LOP3.LUT R5, R4, 0xfffffff8, RZ, 0xc0, !PT ;  /* 0xfffffff804057812 */ /* 0x000fe400078ec0ff */
[----:B------:R-:W-:Y:S01]  /*b540*/  ISETP.NE.AND P0, PT, R3, 0x1, PT ;  /* 0x000000010300780c */ /* 0x000fe20003f05270 */
[----:B------:R-:W-:Y:S01]  /*b550*/  IMAD R9, R9, c[0x0][0x3f0], RZ ;  /* 0x0000fc0009097a24 */ /* 0x000fe200078e02ff */
[----:B------:R-:W-:Y:S01]  /*b560*/  SHF.R.S32.HI R4, RZ, 0x3, R4 ;  /* 0x00000003ff047819 */ /* 0x000fe20000011404 */
[----:B------:R-:W-:Y:S01]  /*b570*/  IMAD.IADD R5, R0, 0x1, -R5 ;  /* 0x0000000100057824 */ /* 0x000fe200078e0a05 */
[----:B------:R-:W-:Y:S01]  /*b580*/  IADD3 R13, R13, R10, RZ ;  /* 0x0000000a0d0d7210 */ /* 0x000fe20007ffe0ff */
[----:B------:R-:W-:-:S02]  /*b590*/  IMAD R9, R244, c[0x0][0x3f4], R9 ;  /* 0x0000fd00f4097a24 */ /* 0x000fc400078e0209 */
[----:B-----5:R-:W-:Y:S01]  /*b5a0*/  IMAD R2, R2, c[0x0][0x4e8], RZ ;  /* 0x00013a0002027a24 */ /* 0x020fe200078e02ff */
[C---:B------:R-:W-:Y:S02]  /*b5b0*/  LEA R3, R5.reuse, R4, 0x5 ;  /* 0x0000000405037211 */ /* 0x040fe400078e28ff */
[----:B------:R-:W-:Y:S02]  /*b5c0*/  SHF.L.U32 R5, R5, 0x3, RZ ;  /* 0x0000000305057819 */ /* 0x000fe400000006ff */
[----:B--2---:R-:W-:Y:S01]  /*b5d0*/  SHF.R.S32.HI R6, RZ, 0x1f, R7 ;  /* 0x0000001fff067819 */ /* 0x004fe20000011407 */
[----:B------:R-:W-:-:S04]  /*b5e0*/  IMAD.WIDE.U32 R12, R7, c[0x0][0x3e8], R12 ;  /* 0x0000fa00070c7a25 */ /* 0x000fc800078e000c */
[----:B------:R-:W-:Y:S02]  /*b5f0*/  IMAD R6, R6, c[0x0][0x3e8], RZ ;  /* 0x0000fa0006067a24 */ /* 0x000fe400078e02ff */
[----:B-1----:R-:W-:Y:S02]  /*b600*/  IMAD R3, R8, 0x80, R3 ;  /* 0x0000008008037824 */ /* 0x002fe400078e0203 */
[----:B------:R-:W-:Y:S02]  /*b610*/  IMAD R6, R7, c[0x0][0x3ec], R6 ;  /* 0x0000fb0007067a24 */ /* 0x000fe400078e0206 */
[----:B------:R-:W-:-:S03]  /*b620*/  @P0 IMAD.HI.U32 R0, R3, c[0x0][0x4ec], RZ ;  /* 0x00013b0003000a27 */ /* 0x000fc600078e00ff */
[----:B------:R-:W-:Y:S02]  /*b630*/  IADD3 R13, R6, R13, RZ ;  /* 0x0000000d060d7210 */ /* 0x000fe40007ffe0ff */
[----:B------:R-:W-:Y:S02]  /*b640*/  MOV R6, R3 ;  /* 0x0000000300067202 */ /* 0x000fe40000000f00 */
[----:B------:R-:W-:Y:S01]  /*b650*/  @P0 SHF.R.U32.HI R6, RZ, c[0x0][0x4f0], R0 ;  /* 0x00013c00ff060a19 */ /* 0x000fe20000011600 */
[----:B------:R-:W-:-:S03]  /*b660*/  IMAD.WIDE.U32 R12, R244, c[0x0][0x3f0], R12 ;  /* 0x0000fc00f40c7a25 */ /* 0x000fc600078e000c */
[--C-:B------:R-:W-:Y:S01]  /*b670*/  SHF.R.S32.HI R7, RZ, 0x1f, R6.reuse ;  /* 0x0000001fff077819 */ /* 0x100fe20000011406 */
[----:B------:R-:W-:Y:S01]  /*b680*/  IMAD.MOV R0, RZ, RZ, -R6 ;  /* 0x000000ffff007224 */ /* 0x000fe200078e0a06 */
[----:B------:R-:W-:Y:S02]  /*b690*/  IADD3 R13, R13, R9, RZ ;  /* 0x000000090d0d7210 */ /* 0x000fe40007ffe0ff */
[----:B------:R-:W-:Y:S01]  /*b6a0*/  LEA R9, R8, R4, 0x7 ;  /* 0x0000000408097211 */ /* 0x000fe200078e38ff */
[----:B------:R-:W-:Y:S01]  /*b6b0*/  IMAD R7, R7, c[0x0][0x3e0], RZ ;  /* 0x0000f80007077a24 */ /* 0x000fe200078e02ff */
[----:B------:R-:W-:Y:S01]  /*b6c0*/  IADD3 R4, R5, 0x40, RZ ;  /* 0x0000004005047810 */ /* 0x000fe20007ffe0ff */
[----:B------:R-:W-:Y:S02]  /*b6d0*/  IMAD R0, R0, c[0x0][0x4e8], R3 ;  /* 0x00013a0000007a24 */ /* 0x000fe400078e0203 */
[----:B------:R-:W-:-:S03]  /*b6e0*/  IMAD.WIDE.U32 R12, R6, c[0x0][0x3e0], R12 ;  /* 0x0000f800060c7a25 */ /* 0x000fc600078e000c */
[----:B------:R-:W-:Y:S01]  /*b6f0*/  SHF.R.S32.HI R3, RZ, 0x1f, R0 ;  /* 0x0000001fff037819 */ /* 0x000fe20000011400 */
[----:B------:R-:W-:-:S04]  /*b700*/  IMAD R7, R6, c[0x0][0x3e4], R7 ;  /* 0x0000f90006077a24 */ /* 0x000fc800078e0207 */
[----:B------:R-:W-:Y:S01]  /*b710*/  IMAD R3, R3, c[0x0][0x3d8], RZ ;  /* 0x0000f60003037a24 */ /* 0x000fe200078e02ff */
[----:B------:R-:W-:-:S03]  /*b720*/  IADD3 R13, R13, R7, RZ ;  /* 0x000000070d0d7210 */ /* 0x000fc60007ffe0ff */
[C---:B------:R-:W-:Y:S02]  /*b730*/  IMAD R3, R0.reuse, c[0x0][0x3dc], R3 ;  /* 0x0000f70000037a24 */ /* 0x040fe400078e0203 */
[----:B------:R-:W-:-:S04]  /*b740*/  IMAD.WIDE.U32 R12, R0, c[0x0][0x3d8], R12 ;  /* 0x0000f600000c7a25 */ /* 0x000fc800078e000c */
[----:B------:R-:W-:Y:S01]  /*b750*/  IMAD.IADD R7, R13, 0x1, R3 ;  /* 0x000000010d077824 */ /* 0x000fe200078e0203 */
[----:B------:R-:W-:-:S04]  /*b760*/  LEA R3, P0, R12, c[0x0][0x380], 0x1 ;  /* 0x0000e0000c037a11 */ /* 0x000fc800078008ff */
[----:B------:R-:W-:Y:S01]  /*b770*/  LEA.HI.X R0, R12, c[0x0][0x384], R7, 0x1, P0 ;  /* 0x0000e1000c007a11 */ /* 0x000fe200000f0c07 */
[----:B------:R1:W2:Y:S01]  /*b780*/  SHFL.IDX PT, R6, R3, RZ, 0x181f ;  /* 0x00181fff03067589 */ /* 0x0002a200000e0000 */
[----:B------:R-:W-:-:S03]  /*b790*/  ISETP.GE.AND P0, PT, R9, R2, PT ;  /* 0x000000020900720c */ /* 0x000fc60003f06270 */
[----:B------:R1:W3:Y:S10]  /*b7a0*/  SHFL.IDX PT, R7, R0, RZ, 0x181f ;  /* 0x00181fff00077589 */ /* 0x0002f400000e0000 */
[----:B------:R-:W-:Y:S05]  /*b7b0*/  @P0 BRA `(.L_x_38) ;  /* 0x0000009000000947 */ /* 0x000fea0003800000 */
[----:B------:R-:W-:Y:S02]  /*b7c0*/  ISETP.GE.AND P0, PT, R4, c[0x0][0x3c8], PT ;  /* 0x0000f20004007a0c */ /* 0x000fe40003f06270 */
[----:B------:R-:W-:-:S11]  /*b7d0*/  ISETP.GE.AND P1, PT, R5, c[0x0][0x3c8], PT ;  /* 0x0000f20005007a0c */ /* 0x000fd60003f26270 */
[----:B------:R-:W-:Y:S02]  /*b7e0*/  @!P0 SHF.R.S32.HI R11, RZ, 0x1f, R4 ;  /* 0x0000001fff0b8819 */ /* 0x000fe40000011404 */
[----:B--23--:R-:W-:Y:S02]  /*b7f0*/  @!P1 IMAD.WIDE R12, R5, 0x2, R6 ;  /* 0x00000002050c9825 */ /* 0x00cfe400078e0206 */
[----:B------:R-:W-:-:S03]  /*b800*/  @!P0 LEA.HI R11, R11, R4, RZ, 0x3 ;  /* 0x000000040b0b8211 */ /* 0x000fc600078f18ff */
[----:B------:R2:W-:Y:S01]  /*b810*/  @!P1 ST.E.128 [R12.64], RZ ;  /* 0x000000ff0c009985 */ /* 0x0005e2000c101d10 */
[----:B------:R-:W-:-:S05]  /*b820*/  @!P0 LOP3.LUT R11, R11, 0xfffffff8, RZ, 0xc0, !PT ;  /* 0xfffffff80b0b8812 */ /* 0x000fca00078ec0ff */
[----:B------:R-:W-:-:S05]  /*b830*/  @!P0 IMAD.WIDE R6, R11, 0x2, R6 ;  /* 0x000000020b068825 */ /* 0x000fca00078e0206 */
[----:B------:R2:W-:Y:S02]  /*b840*/  @!P0 ST.E.128 [R6.64], RZ ;  /* 0x000000ff06008985 */ /* 0x0005e4000c101d10 */
.L_x_38:
[----:B------:R-:W-:Y:S05]  /*b850*/  BSYNC B0 ;  /* 0x0000000000007941 */ /* 0x000fea0003800000 */
.L_x_37:
[----:B--23--:R-:W-:Y:S01]  /*b860*/  IADD3 R7, R9, 0x20, RZ ;  /* 0x0000002009077810 */ /* 0x00cfe20007ffe0ff */
[----:B------:R2:W3:Y:S01]  /*b870*/  SHFL.IDX PT, R11, R0, 0x1, 0x181f ;  /* 0x00381f00000b7f89 */ /* 0x0004e200000e0000 */
[----:B------:R-:W-:Y:S02]  /*b880*/  BSSY B0, `(.L_x_39) ;  /* 0x000000d000007945 */ /* 0x000fe40003800000 */
[----:B------:R-:W-:Y:S01]  /*b890*/  ISETP.GE.AND P0, PT, R7, R2, PT ;  /* 0x000000020700720c */ /* 0x000fe20003f06270 */
[----:B------:R2:W4:-:S12]  /*b8a0*/  SHFL.IDX PT, R10, R3, 0x1, 0x181f ;  /* 0x00381f00030a7f89 */ /* 0x00051800000e0000 */
[----:B------:R-:W-:Y:S05]  /*b8b0*/  @P0 BRA `(.L_x_40) ;  /* 0x0000009000000947 */ /* 0x000fea0003800000 */
[----:B------:R-:W-:Y:S02]  /*b8c0*/  ISETP.GE.AND P0, PT, R4, c[0x0][0x3c8], PT ;  /* 0x0000f20004007a0c */ /* 0x000fe40003f06270 */
[----:B------:R-:W-:-:S11]  /*b8d0*/  ISETP.GE.AND P1, PT, R5, c[0x0][0x3c8], PT ;  /* 0x0000f20005007a0c */ /* 0x000fd60003f26270 */
[----:B------:R-:W-:Y:S02]  /*b8e0*/  @!P0 SHF.R.S32.HI R7, RZ, 0x1f, R4 ;  /* 0x0000001fff078819 */ /* 0x000fe40000011404 */
[----:B---34-:R-:W-:Y:S02]  /*b8f0*/  @!P1 IMAD.WIDE R12, R5, 0x2, R10 ;  /* 0x00000002050c9825 */ /* 0x018fe400078e020a */
[----:B------:R-:W-:-:S03]  /*b900*/  @!P0 LEA.HI R6, R7, R4, RZ, 0x3 ;  /* 0x0000000407068211 */ /* 0x000fc600078f18ff */
[----:B------:R3:W-:Y:S01]  /*b910*/  @!P1 ST.E.128 [R12.64], RZ ;  /* 0x000000ff0c009985 */ /* 0x0007e2000c101d10 */
[----:B------:R-:W-:-:S05]  /*b920*/  @!P0 LOP3.LUT R6, R6, 0xfffffff8, RZ, 0xc0, !PT ;  /* 0xfffffff806068812 */ /* 0x000fca00078ec0ff */
[----:B------:R-:W-:-:S05]  /*b930*/  @!P0 IMAD.WIDE R6, R6, 0x2, R10 ;  /* 0x0000000206068825 */ /* 0x000fca00078e020a */
[----:B------:R3:W-:Y:S02]  /*b940*/  @!P0 ST.E.128 [R6.64], RZ ;  /* 0x000000ff06008985 */ /* 0x0007e4000c101d10 */
.L_x_40:
[----:B------:R-:W-:Y:S05]  /*b950*/  BSYNC B0 ;  /* 0x0000000000007941 */ /* 0x000fea0003800000 */
.L_x_39:
[----:B---3--:R-:W-:Y:S01]  /*b960*/  IADD3 R7, R9, 0x40, RZ ;  /* 0x0000004009077810 */ /* 0x008fe20007ffe0ff */
[----:B------:R3:W1:Y:S01]  /*b970*/  SHFL.IDX PT, R11, R0, 0x2, 0x181f ;  /* 0x00581f00000b7f89 */ /* 0x00066200000e0000 */
[----:B------:R-:W-:Y:S02]  /*b980*/  BSSY B0, `(.L_x_41) ;  /* 0x000000d000007945 */ /* 0x000fe40003800000 */
[----:B------:R-:W-:Y:S01]  /*b990*/  ISETP.GE.AND P0, PT, R7, R2, PT ;  /* 0x000000020700720c */ /* 0x000fe20003f06270 */
[----:B----4-:R3:W4:-:S12]  /*b9a0*/  SHFL.IDX PT, R10, R3, 0x2, 0x181f ;  /* 0x00581f00030a7f89 */ /* 0x01071800000e0000 */
[----:B------:R-:W-:Y:S05]  /*b9b0*/  @P0 BRA `(.L_x_42) ;  /* 0x0000009000000947 */ /* 0x000fea0003800000 */
[----:B------:R-:W-:Y:S02]  /*b9c0*/  ISETP.GE.AND P0, PT, R4, c[0x0][0x3c8], PT ;  /* 0x0000f20004007a0c */ /* 0x000fe40003f06270 */
[----:B------:R-:W-:-:S11]  /*b9d0*/  ISETP.GE.AND P1, PT, R5, c[0x0][0x3c8], PT ;  /* 0x0000f20005007a0c */ /* 0x000fd60003f26270 */
[----:B------:R-:W-:Y:S02]  /*b9e0*/  @!P0 SHF.R.S32.HI R7, RZ, 0x1f, R4 ;  /* 0x0000001fff078819 */ /* 0x000fe40000011404 */
[----:B-1--4-:R-:W-:Y:S02]  /*b9f0*/  @!P1 IMAD.WIDE R12, R5, 0x2, R10 ;  /* 0x00000002050c9825 */ /* 0x012fe400078e020a */
[----:B------:R-:W-:-:S03]  /*ba00*/  @!P0 LEA.HI R6, R7, R4, RZ, 0x3 ;  /* 0x0000000407068211 */ /* 0x000fc600078f18ff */
[----:B------:R1:W-:Y:S01]  /*ba10*/  @!P1 ST.E.128 [R12.64], RZ ;  /* 0x000000ff0c009985 */ /* 0x0003e2000c101d10 */
[----:B------:R-:W-:-:S05]  /*ba20*/  @!P0 LOP3.LUT R6, R6, 0xfffffff8, RZ, 0xc0, !PT ;  /* 0xfffffff806068812 */ /* 0x000fca00078ec0ff */
[----:B------:R-:W-:-:S05]  /*ba30*/  @!P0 IMAD.WIDE R6, R6, 0x2, R10 ;  /* 0x0000000206068825 */ /* 0x000fca00078e020a */
[----:B------:R1:W-:Y:S02]  /*ba40*/  @!P0 ST.E.128 [R6.64], RZ ;  /* 0x000000ff06008985 */ /* 0x0003e4000c101d10 */
.L_x_42:
[----:B------:R-:W-:Y:S05]  /*ba50*/  BSYNC B0 ;  /* 0x0000000000007941 */ /* 0x000fea0003800000 */
.L_x_41:
[----:B------:R-:W-:Y:S01]  /*ba60*/  IADD3 R9, R9, 0x60, RZ ;  /* 0x0000006009097810 */ /* 0x000fe20007ffe0ff */
[----:B-1----:R1:W2:Y:S03]  /*ba70*/  SHFL.IDX PT, R7, R0, 0x3, 0x181f ;  /* 0x00781f0000077f89 */ /* 0x0022a600000e0000 */
[----:B------:R-:W-:Y:S01]  /*ba80*/  ISETP.GE.AND P0, PT, R9, R2, PT ;  /* 0x000000020900720c */ /* 0x000fe20003f06270 */
[----:B------:R1:W3:-:S12]  /*ba90*/  SHFL.IDX PT, R6, R3, 0x3, 0x181f ;  /* 0x00781f0003067f89 */ /* 0x0002d800000e0000 */
[----:B------:R-:W-:Y:S05]  /*baa0*/  @P0 EXIT ;  /* 0x000000000000094d */ /* 0x000fea0003800000 */
[----:B------:R-:W-:-:S13]  /*bab0*/  ISETP.GE.AND P0, PT, R5, c[0x0][0x3c8], PT ;  /* 0x0000f20005007a0c */ /* 0x000fda0003f06270 */
[----:B-123--:R-:W-:-:S05]  /*bac0*/  @!P0 IMAD.WIDE R2, R5, 0x2, R6 ;  /* 0x0000000205028825 */ /* 0x00efca00078e0206 */
[----:B------:R1:W-:Y:S01]  /*bad0*/  @!P0 ST.E.128 [R2.64], RZ ;  /* 0x000000ff02008985 */ /* 0x0003e2000c101d10 */
[----:B------:R-:W-:-:S13]  /*bae0*/  ISETP.GE.AND P0, PT, R4, c[0x0][0x3c8], PT ;  /* 0x0000f20004007a0c */ /* 0x000fda0003f06270 */
[----:B------:R-:W-:Y:S05]  /*baf0*/  @P0 EXIT ;  /* 0x000000000000094d */ /* 0x000fea0003800000 */
[----:B-1----:R-:W-:-:S04]  /*bb00*/  SHF.R.S32.HI R3, RZ, 0x1f, R4 ;  /* 0x0000001fff037819 */ /* 0x002fc80000011404 */
[----:B------:R-:W-:-:S04]  /*bb10*/  LEA.HI R3, R3, R4, RZ, 0x3 ;  /* 0x0000000403037211 */ /* 0x000fc800078f18ff */
[----:B------:R-:W-:-:S05]  /*bb20*/  LOP3.LUT R3, R3, 0xfffffff8, RZ, 0xc0, !PT ;  /* 0xfffffff803037812 */ /* 0x000fca00078ec0ff */
[----:B------:R-:W-:-:S05]  /*bb30*/  IMAD.WIDE R6, R3, 0x2, R6 ;  /* 0x0000000203067825 */ /* 0x000fca00078e0206 */
[----:B------:R-:W-:Y:S01]  /*bb40*/  ST.E.128 [R6.64], RZ ;  /* 0x000000ff06007985 */ /* 0x000fe2000c101d10 */
[----:B------:R-:W-:Y:S05]  /*bb50*/  EXIT ;  /* 0x000000000000794d */ /* 0x000fea0003800000 */
.L_x_43:
        /* <DEDUP_REMOVED lines=10> */
.L_x_3759:


//--------------------- .text._ZN7cutlass13device_kernelIN5flash19enable_sm80_to_sm89INS1_16FlashAttnFwdSm80INS1_25CollectiveMainloopFwdSm80ILi8ELi1ELb1EN4cute5tupleIJNS5_1CILi128EEES8_S8_EEELi128ENS_10bfloat16_tEfNS_4arch4Sm80ELb0ELb0ELb1ELb1ELb0ELb1ELb1ELb0EEENS1_21CollectiveEpilogueFwdIS9_NS6_IJNS7_ILi1EEESF_SF_EEESA_SC_Li256ELb1ELb1ELb0ELb0EEENS1_19SingleTileSchedulerILb1ELb0ELb1ELi128EEEEEEEEEvNT_6ParamsE --------------------------
	.section	.text._ZN7cutlass13device_kernelIN5flash19enable_sm80_to_sm89INS1_16FlashAttnFwdSm80INS1_25CollectiveMainloopFwdSm80ILi8ELi1ELb1EN4cute5tupleIJNS5_1CILi128EEES8_S8_EEELi128ENS_10bfloat16_tEfNS_4arch4Sm80ELb0ELb0ELb1ELb1ELb0ELb1ELb1ELb0EEENS1_21CollectiveEpilogueFwdIS9_NS6_IJNS7_ILi1EEESF_SF_EEESA_SC_Li256ELb1ELb1ELb0ELb0EEENS1_19SingleTileSchedulerILb1ELb0ELb1ELi128EEEEEEEEEvNT_6ParamsE,"ax",@progbits
	.sectioninfo	@"SHI_REGISTERS=255"
	.align	128
.text._ZN7cutlass13device_kernelIN5flash19enable_sm80_to_sm89INS1_16FlashAttnFwdSm80INS1_25CollectiveMainloopFwdSm80ILi8ELi1ELb1EN4cute5tupleIJNS5_1CILi128EEES8_S8_EEELi128ENS_10bfloat16_tEfNS_4arch4Sm80ELb0ELb0ELb1ELb1ELb0ELb1ELb1ELb0EEENS1_21CollectiveEpilogueFwdIS9_NS6_IJNS7_ILi1EEESF_SF_EEESA_SC_Li256ELb1ELb1ELb0ELb0EEENS1_19SingleTileSchedulerILb1ELb0ELb1ELi128EEEEEEEEEvNT_6ParamsE:
        .type           _ZN7cutlass13device_kernelIN5flash19enable_sm80_to_sm89INS1_16FlashAttnFwdSm80INS1_25CollectiveMainloopFwdSm80ILi8ELi1ELb1EN4cute5tupleIJNS5_1CILi128EEES8_S8_EEELi128ENS_10bfloat16_tEfNS_4arch4Sm80ELb0ELb0ELb1ELb1ELb0ELb1ELb1ELb0EEENS1_21CollectiveEpilogueFwdIS9_NS6_IJNS7_ILi1EEESF_SF_EEESA_SC_Li256ELb1ELb1ELb0ELb0EEENS1_19SingleTileSchedulerILb1ELb0ELb1ELi128EEEEEEEEEvNT_6ParamsE,@function
        .size           _ZN7cutlass13device_kernelIN5flash19enable_sm80_to_sm89INS1_16FlashAttnFwdSm80INS1_25CollectiveMainloopFwdSm80ILi8ELi1ELb1EN4cute5tupleIJNS5_1CILi128EEES8_S8_EEELi128ENS_10bfloat16_tEfNS_4arch4Sm80ELb0ELb0ELb1ELb1ELb0ELb1ELb1ELb0EEENS1_21CollectiveEpilogueFwdIS9_NS6_IJNS7_ILi1EEESF_SF_EEESA_SC_Li256ELb1ELb1ELb0ELb0EEENS1_19SingleTileSchedulerILb1ELb0ELb1ELi128EEEEEEEEEvNT_6ParamsE,(.L_x_3760 - _ZN7cutlass13device_kernelIN5flash19enable_sm80_to_sm89INS1_16FlashAttnFwdSm80INS1_25CollectiveMainloopFwdSm80ILi8ELi1ELb1EN4cute5tupleIJNS5_1CILi128EEES8_S8_EEELi128ENS_10bfloat16_tEfNS_4arch4Sm80ELb0ELb0ELb1ELb1ELb0ELb1ELb1ELb0EEENS1_21CollectiveEpilogueFwdIS9_NS6_IJNS7_ILi1EEESF_SF_EEESA_SC_Li256ELb1ELb1ELb0ELb0EEENS1_19SingleTileSchedulerILb1ELb0ELb1ELi128EEEEEEEEEvNT_6ParamsE)
        .other          _ZN7cutlass13device_kernelIN5flash19enable_sm80_to_sm89INS1_16FlashAttnFwdSm80INS1_25CollectiveMainloopFwdSm80ILi8ELi1ELb1EN4cute5tupleIJNS5_1CILi128EEES8_S8_EEELi128ENS_10bfloat16_tEfNS_4arch4Sm80ELb0ELb0ELb1ELb1ELb0ELb1ELb1ELb0EEENS1_21CollectiveEpilogueFwdIS9_NS6_IJNS7_ILi1EEESF_SF_EEESA_SC_Li256ELb1ELb1ELb0ELb0EEENS1_19SingleTileSchedulerILb1ELb0ELb1ELi128EEEEEEEEEvNT_6ParamsE,@"STO_CUDA_ENTRY STV_DEFAULT"
_ZN7cutlass13device_kernelIN5flash19enable_sm80_to_sm89INS1_16FlashAttnFwdSm80INS1_25CollectiveMainloopFwdSm80ILi8ELi1ELb1EN4cute5tupleIJNS5_1CILi128EEES8_S8_EEELi128ENS_10bfloat16_tEfNS_4arch4Sm80ELb0ELb0ELb1ELb1ELb0ELb1ELb1ELb0EEENS1_21CollectiveEpilogueFwdIS9_NS6_IJNS7_ILi1EEESF_SF_EEESA_SC_Li256ELb1ELb1ELb0ELb0EEENS1_19SingleTileSchedulerILb1ELb0ELb1ELi128EEEEEEEEEvNT_6ParamsE:
        /* <DEDUP_REMOVED lines=17> */
.L_x_45:
        /* <DEDUP_REMOVED lines=8> */
.L_x_47:
[----:B------:R-:W-:-:S05]  /*0190*/  MOV R0, c[0x0][0x54c] ;  /* 0x0001530000007a02 */ /* 0x000fca0000000f00 */
.L_x_46:
[----:B-----5:R-:W-:Y:S01]  /*01a0*/  IMAD R0, R0, c[0x0][0x548], RZ ;  /* 0x0001520000007a24 */ /* 0x020fe200078e02ff */
[----:B-1----:R-:W-:-:S04]  /*01b0*/  SHF.L.U32 R2, R211, 0x7, RZ ;  /* 0x00000007d3027819 */ /* 0x002fc800000006ff */
[----:B------:R-:W-:-:S04]  /*01c0*/  ISETP.GE.AND P0, PT, R2, R0, PT ;  /* 0x000000000200720c */ /* 0x000fc80003f06270 */
[----:B------:R-:W-:-:S05]  /*01d0*/  SEL R0, R5, 0xffffffff, !P0 ;  /* 0xffffffff05007807 */ /* 0x000fca0004000000 */
[----:B------:R1:W-:Y:S01]  /*01e0*/  STL [R1+0x44], R0 ;  /* 0x0000440001007387 */ /* 0x0003e20000100800 */
[----:B------:R-:W-:Y:S05]  /*01f0*/  BRA `(.L_x_48) ;  /* 0x0000013000007947 */ /* 0x000fea0003800000 */
.L_x_44:
[----:B---3--:R-:W-:-:S04]  /*0200*/  ISETP.NE.U32.AND P0, PT, RZ, c[0x0][0x568], PT ;  /* 0x00015a00ff007a0c */ /* 0x008fc80003f05070 */
[----:B------:R-:W-:-:S13]  /*0210*/  ISETP.NE.AND.EX P0, PT, RZ, c[0x0][0x56c], PT, P0 ;  /* 0x00015b00ff007a0c */ /* 0x000fda0003f05300 */
[----:B------:R-:W-:Y:S05]  /*0220*/  @!P0 BRA `(.L_x_49) ;  /* 0x0000002000008947 */ /* 0x000fea0003800000 */
[----:B------:R1:W5:Y:S01]  /*0230*/  LDG.E R0, [R2.64] ;  /* 0x0000000802007981 */ /* 0x000362000c1e1900 */
[----:B------:R-:W-:Y:S05]  /*0240*/  BRA `(.L_x_50) ;  /* 0x0000009000007947 */ /* 0x000fea0003800000 */
.L_x_49:
        /* <DEDUP_REMOVED lines=8> */
.L_x_51:
[----:B------:R-:W-:-:S05]  /*02d0*/  MOV R0, c[0x0][0x54c] ;  /* 0x0001530000007a02 */ /* 0x000fca0000000f00 */
.L_x_50:
[----:B-----5:R-:W-:Y:S01]  /*02e0*/  IMAD R0, R0, c[0x0][0x548], RZ ;  /* 0x0001520000007a24 */ /* 0x020fe200078e02ff */
[----:B-1----:R-:W-:-:S04]  /*02f0*/  SHF.L.U32 R2, R211, 0x7, RZ ;  /* 0x00000007d3027819 */ /* 0x002fc800000006ff */
[----:B------:R-:W-:-:S04]  /*0300*/  ISETP.GE.AND P0, PT, R2, R0, PT ;  /* 0x000000000200720c */ /* 0x000fc80003f06270 */
[----:B------:R-:W-:-:S05]  /*0310*/  SEL R0, R5, 0xffffffff, !P0 ;  /* 0xffffffff05007807 */ /* 0x000fca0004000000 */
[----:B------:R1:W-:Y:S04]  /*0320*/  STL [R1+0x44], R0 ;  /* 0x0000440001007387 */ /* 0x0003e80000100800 */
.L_x_48:
[----:B------:R-:W2:Y:S02]  /*0330*/  LDL R18, [R1+0x44] ;  /* 0x0000440001127983 */ /* 0x000ea40000100800 */
[----:B--2---:R-:W-:-:S13]  /*0340*/  ISETP.GE.AND P0, PT, R18, RZ, PT ;  /* 0x000000ff1200720c */ /* 0x004fda0003f06270 */
[----:B------:R-:W-:Y:S05]  /*0350*/  @!P0 EXIT ;  /* 0x000000000000894d */ /* 0x000fea0003800000 */
[----:B------:R-:W-:Y:S01]  /*0360*/  ISETP.NE.U32.AND P0, PT, RZ, c[0x0][0x370], PT ;  /* 0x0000dc00ff007a0c */ /* 0x000fe20003f05070 */
[----:B------:R-:W-:Y:S01]  /*0370*/  CS2R R180, SRZ ;  /* 0x0000000000b47805 */ /* 0x000fe2000001ff00 */
[----:B------:R-:W-:Y:S01]  /*0380*/  ISETP.NE.U32.AND P1, PT, RZ, c[0x0][0x360], PT ;  /* 0x0000d800ff007a0c */ /* 0x000fe20003f25070 */
[----:B------:R-:W-:Y:S01]  /*0390*/  IMAD.MOV.U32 R172, RZ, RZ, RZ ;  /* 0x000000ffffac7224 */ /* 0x000fe200078e00ff */
[----:B------:R-:W-:Y:S01]  /*03a0*/  ISETP.NE.AND.EX P2, PT, RZ, c[0x0][0x374], PT, P0 ;  /* 0x0000dd00ff007a0c */ /* 0x000fe20003f45300 */
[----:B------:R-:W-:Y:S01]  /*03b0*/  IMAD.MOV.U32 R12, RZ, RZ, RZ ;  /* 0x000000ffff0c7224 */ /* 0x000fe200078e00ff */
[----:B------:R-:W-:Y:S01]  /*03c0*/  ISETP.NE.AND.EX P0, PT, RZ, c[0x0][0x364], PT, P1 ;  /* 0x0000d900ff007a0c */ /* 0x000fe20003f05310 */
[CC--:B------:R-:W-:Y:S01]  /*03d0*/  IMAD.WIDE R6, R18.reuse, R13.reuse, c[0x0][0x348] ;  /* 0x0000d20012067625 */ /* 0x0c0fe200078e020d */
[----:B------:R-:W-:Y:S02]  /*03e0*/  ISETP.NE.U32.AND P1, PT, RZ, c[0x0][0x348], PT ;  /* 0x0000d200ff007a0c */ /* 0x000fe40003f25070 */
[----:B------:R-:W-:Y:S01]  /*03f0*/  ISETP.NE.U32.AND P5, PT, RZ, c[0x0][0x350], PT ;  /* 0x0000d400ff007a0c */ /* 0x000fe20003fa5070 */
[----:B------:R-:W-:Y:S01]  /*0400*/  IMAD.WIDE R4, R18, R13, c[0x0][0x350] ;  /* 0x0000d40012047625 */ /* 0x000fe200078e020d */
[----:B------:R-:W-:-:S02]  /*0410*/  ISETP.NE.U32.AND P3, PT, RZ, c[0x0][0x358], PT ;  /* 0x0000d600ff007a0c */ /* 0x000fc40003f65070 */
[----:B------:R-:W-:Y:S01]  /*0420*/  ISETP.NE.AND.EX P1, PT, RZ, c[0x0][0x34c], PT, P1 ;  /* 0x0000d300ff007a0c */ /* 0x000fe20003f25310 */
[CC--:B------:R-:W-:Y:S01]  /*0430*/  IMAD.WIDE R2, R18.reuse, R13.reuse, c[0x0][0x358] ;  /* 0x0000d60012027625 */ /* 0x0c0fe200078e020d */
[----:B------:R-:W-:Y:S02]  /*0440*/  ISETP.NE.AND.EX P5, PT, RZ, c[0x0][0x354], PT, P5 ;  /* 0x0000d500ff007a0c */ /* 0x000fe40003fa5350 */
[----:B------:R-:W-:Y:S01]  /*0450*/  ISETP.NE.AND.EX P3, PT, RZ, c[0x0][0x35c], PT, P3 ;  /* 0x0000d700ff007a0c */ /* 0x000fe20003f65330 */
[CC--:B------:R-:W-:Y:S01]  /*0460*/  @P2 IMAD.WIDE R10, R18.reuse, R13.reuse, c[0x0][0x370] ;  /* 0x0000dc00120a2625 */ /* 0x0c0fe200078e020d */
[----:B------:R-:W2:Y:S03]  /*0470*/  S2R R26, SR_CTAID.Y ;  /* 0x00000000001a7919 */ /* 0x000ea60000002600 */
[----:B------:R-:W-:Y:S01]  /*0480*/  IMAD.MOV.U32 R182, RZ, RZ, c[0x0][0x168] ;  /* 0x00005a00ffb67624 */ /* 0x000fe200078e00ff */
[----:B------:R3:W5:Y:S01]  /*0490*/  @P2 LDG.E R180, [R10.64] ;  /* 0x000000080ab42981 */ /* 0x000762000c1e1900 */
[----:B------:R-:W-:-:S03]  /*04a0*/  @P0 IMAD.WIDE R8, R18, R13, c[0x0][0x360] ;  /* 0x0000d80012080625 */ /* 0x000fc600078e020d */
[----:B------:R3:W5:Y:S04]  /*04b0*/  @P1 LDG.E R172, [R6.64] ;  /* 0x0000000806ac1981 */ /* 0x000768000c1e1900 */
[----:B------:R3:W5:Y:S04]  /*04c0*/  @P5 LDG.E R181, [R4.64] ;  /* 0x0000000804b55981 */ /* 0x000768000c1e1900 */
[----:B------:R3:W5:Y:S01]  /*04d0*/  @P3 LDG.E R12, [R2.64] ;  /* 0x00000008020c3981 */ /* 0x000762000c1e1900 */
[----:B------:R-:W-:-:S03]  /*04e0*/  IMAD.MOV.U32 R126, RZ, RZ, c[0x0][0x228] ;  /* 0x00008a00ff7e7624 */ /* 0x000fc600078e00ff */
[----:B------:R4:W5:Y:S01]  /*04f0*/  @P0 LDG.E R182, [R8.64] ;  /* 0x0000000808b60981 */ /* 0x000962000c1e1900 */
[----:B--2---:R-:W-:Y:S01]  /*0500*/  SHF.R.S32.HI R214, RZ, 0x1f, R26 ;  /* 0x0000001fffd67819 */ /* 0x004fe2000001141a */
[----:B----4-:R-:W-:Y:S01]  /*0510*/  IMAD.MOV.U32 R8, RZ, RZ, c[0x0][0x1d0] ;  /* 0x00007400ff087624 */ /* 0x010fe200078e00ff */
[----:B------:R-:W-:Y:S05]  /*0520*/  @P0 BRA `(.L_x_52) ;  /* 0x0000004000000947 */ /* 0x000fea0003800000 */
[----:B---3--:R-:W-:Y:S05]  /*0530*/  @!P1 BRA `(.L_x_52) ;  /* 0x0000003000009947 */ /* 0x008fea0003800000 */
[----:B-1----:R1:W2:Y:S04]  /*0540*/  LDG.E R0, [R6.64] ;  /* 0x0000000806007981 */ /* 0x0022a8000c1e1900 */
[----:B-1----:R-:W2:Y:S02]  /*0550*/  LDG.E R6, [R6.64+0x4] ;  /* 0x0000040806067981 */ /* 0x002ea4000c1e1900 */
[----:B--2--5:R-:W-:Y:S02]  /*0560*/  IADD3 R182, -R0, R6, RZ ;  /* 0x0000000600b67210 */ /* 0x024fe40007ffe1ff */
.L_x_52:
[----:B---3--:R-:W-:-:S04]  /*0570*/  ISETP.NE.U32.AND P0, PT, RZ, c[0x0][0x368], PT ;  /* 0x0000da00ff007a0c */ /* 0x008fc80003f05070 */
[----:B------:R-:W-:-:S13]  /*0580*/  ISETP.NE.AND.EX P0, PT, RZ, c[0x0][0x36c], PT, P0 ;  /* 0x0000db00ff007a0c */ /* 0x000fda0003f05300 */
[----:B------:R-:W-:Y:S05]  /*0590*/  @!P0 BRA `(.L_x_53) ;  /* 0x0000003000008947 */ /* 0x000fea0003800000 */
[----:B------:R-:W-:-:S05]  /*05a0*/  IMAD.WIDE R4, R18, R13, c[0x0][0x368] ;  /* 0x0000da0012047625 */ /* 0x000fca00078e020d */
[----:B------:R2:W5:Y:S01]  /*05b0*/  LDG.E R8, [R4.64] ;  /* 0x0000000804087981 */ /* 0x000562000c1e1900 */
[----:B------:R-:W-:Y:S05]  /*05c0*/  BRA `(.L_x_54) ;  /* 0x0000004000007947 */ /* 0x000fea0003800000 */
.L_x_53:
[----:B------:R-:W-:Y:S05]  /*05d0*/  @!P5 BRA `(.L_x_54) ;  /* 0x000000300000d947 */ /* 0x000fea0003800000 */
[----:B-1----:R1:W2:Y:S04]  /*05e0*/  LDG.E R0, [R4.64] ;  /* 0x0000000804007981 */ /* 0x0022a8000c1e1900 */
[----:B-1----:R-:W2:Y:S02]  /*05f0*/  LDG.E R4, [R4.64+0x4] ;  /* 0x0000040804047981 */ /* 0x002ea4000c1e1900 */
[----:B--2---:R-:W-:Y:S02]  /*0600*/  IADD3 R8, -R0, R4, RZ ;  /* 0x0000000400087210 */ /* 0x004fe40007ffe1ff */
.L_x_54:
[----:B--2---:R2:W3:Y:S04]  /*0610*/  @P3 LDG.E R5, [R2.64] ;  /* 0x0000000802053981 */ /* 0x0044e8000c1e1900 */
[----:B------:R2:W3:Y:S01]  /*0620*/  @P3 LDG.E R4, [R2.64+0x4] ;  /* 0x0000040802043981 */ /* 0x0004e2000c1e1900 */
[----:B------:R-:W-:Y:S01]  /*0630*/  ISETP.NE.U32.AND P0, PT, RZ, c[0x0][0x378], PT ;  /* 0x0000de00ff007a0c */ /* 0x000fe20003f05070 */
[----:B-----5:R-:W-:-:S03]  /*0640*/  IMAD.MOV.U32 R165, RZ, RZ, R8 ;  /* 0x000000ffffa57224 */ /* 0x020fc600078e0008 */
[----:B------:R-:W-:Y:S01]  /*0650*/  ISETP.NE.AND.EX P0, PT, RZ, c[0x0][0x37c], PT, P0 ;  /* 0x0000df00ff007a0c */ /* 0x000fe20003f05300 */
[----:B-1----:R-:W-:-:S12]  /*0660*/  IMAD.IADD R0, R8, 0x1, -R180 ;  /* 0x0000000108007824 */ /* 0x002fd800078e0ab4 */
[----:B--2---:R-:W-:-:S05]  /*0670*/  @P0 IMAD.WIDE R2, R18, R13, c[0x0][0x378] ;  /* 0x0000de0012020625 */ /* 0x004fca00078e020d */
[----:B------:R1:W5:Y:S01]  /*0680*/  @P0 LDG.E R165, [R2.64] ;  /* 0x0000000802a50981 */ /* 0x000362000c1e1900 */
[----:B---3--:R-:W-:-:S04]  /*0690*/  @P3 IMAD.IADD R126, R4, 0x1, -R5 ;  /* 0x00000001047e3824 */ /* 0x008fc800078e0a05 */
[----:B------:R-:W-:-:S05]  /*06a0*/  IMAD.IADD R195, R0, 0x1, R126 ;  /* 0x0000000100c37824 */ /* 0x000fca00078e027e */
[----:B-1----:R-:W-:-:S04]  /*06b0*/  IADD3 R2, R195, 0x7f, RZ ;  /* 0x0000007fc3027810 */ /* 0x002fc80007ffe0ff */
[----:B------:R-:W-:-:S04]  /*06c0*/  SHF.R.S32.HI R3, RZ, 0x1f, R2 ;  /* 0x0000001fff037819 */ /* 0x000fc80000011402 */
[----:B------:R-:W-:Y:S01]  /*06d0*/  LEA.HI R6, R3, R2, RZ, 0x7 ;  /* 0x0000000203067211 */ /* 0x000fe200078f38ff */
[----:B------:R-:W-:-:S03]  /*06e0*/  IMAD.MOV R3, RZ, RZ, -R0 ;  /* 0x000000ffff037224 */ /* 0x000fc600078e0a00 */
[----:B------:R-:W-:Y:S01]  /*06f0*/  LOP3.LUT R2, R6, 0xffffff80, RZ, 0xc0, !PT ;  /* 0xffffff8006027812 */ /* 0x000fe200078ec0ff */
[----:B------:R1:W-:Y:S04]  /*0700*/  STL [R1], R6 ;  /* 0x0000000601007387 */ /* 0x0003e80000100800 */
[----:B------:R-:W-:Y:S01]  /*0710*/  IMAD.IADD R0, R2, 0x1, -R0 ;  /* 0x0000000102007824 */ /* 0x000fe200078e0a00 */
[----:B------:R-:W-:-:S04]  /*0720*/  IMNMX R2, RZ, R3, !PT ;  /* 0x00000003ff027217 */ /* 0x000fc80007800200 */
[----:B------:R-:W-:Y:S02]  /*0730*/  IMNMX R0, R0, R126, PT ;  /* 0x0000007e00007217 */ /* 0x000fe40003800200 */
[----:B------:R-:W-:Y:S02]  /*0740*/  SHF.R.U32.HI R157, RZ, 0x7, R2 ;  /* 0x00000007ff9d7819 */ /* 0x000fe40000011602 */
[----:B------:R-:W-:-:S03]  /*0750*/  ISETP.GT.AND P0, PT, R0, R2, PT ;  /* 0x000000020000720c */ /* 0x000fc60003f04270 */
[----:B------:R-:W-:-:S10]  /*0760*/  IMAD.MOV.U32 R4, RZ, RZ, R157 ;  /* 0x000000ffff047224 */ /* 0x000fd400078e009d */
[----:B------:R-:W-:-:S04]  /*0770*/  @P0 IADD3 R0, R0, 0x7f, RZ ;  /* 0x0000007f00000810 */ /* 0x000fc80007ffe0ff */
[----:B------:R-:W-:-:S04]  /*0780*/  @P0 SHF.R.S32.HI R2, RZ, 0x1f, R0 ;  /* 0x0000001fff020819 */ /* 0x000fc80000011400 */
[----:B------:R-:W-:-:S04]  /*0790*/  @P0 LEA.HI R0, R2, R0, RZ, 0x7 ;  /* 0x0000000002000211 */ /* 0x000fc800078f38ff */
[----:B------:R-:W-:-:S04]  /*07a0*/  @P0 SHF.R.S32.HI R4, RZ, 0x7, R0 ;  /* 0x00000007ff040819 */ /* 0x000fc80000011400 */
[----:B------:R-:W-:-:S13]  /*07b0*/  ISETP.GT.AND P0, PT, R4, R157, PT ;  /* 0x0000009d0400720c */ /* 0x000fda0003f04270 */
[----:B------:R-:W-:Y:S05]  /*07c0*/  @!P0 BRA `(.L_x_55) ;  /* 0x000072b000008947 */ /* 0x000fea0003800000 */
[----:B-1----:R-:W-:-:S04]  /*07d0*/  ISETP.NE.U32.AND P4, PT, RZ, c[0x0][0x340], PT ;  /* 0x0000d000ff007a0c */ /* 0x002fc80003f85070 */
[----:B------:R-:W-:-:S13]  /*07e0*/  ISETP.NE.AND.EX P4, PT, RZ, c[0x0][0x344], PT, P4 ;  /* 0x0000d100ff007a0c */ /* 0x000fda0003f85340 */
[----:B------:R-:W-:-:S05]  /*07f0*/  @P4 IMAD.WIDE R2, R18, R13, c[0x0][0x340] ;  /* 0x0000d00012024625 */ /* 0x000fca00078e020d */
[----:B------:R1:W2:Y:S01]  /*0800*/  @P4 LDG.E R16, [R2.64] ;  /* 0x0000000802104981 */ /* 0x0002a2000c1e1900 */
[----:B------:R-:W-:Y:S01]  /*0810*/  SHF.R.S32.HI R6, RZ, 0x1f, R212 ;  /* 0x0000001fff067819 */ /* 0x000fe200000114d4 */
[----:B------:R-:W-:Y:S01]  /*0820*/  IMAD.MOV.U32 R169, RZ, RZ, c[0x0][0x238] ;  /* 0x00008e00ffa97624 */ /* 0x000fe200078e00ff */
[----:B------:R-:W-:Y:S01]  /*0830*/  SHF.R.S32.HI R9, RZ, 0x1f, R18 ;  /* 0x0000001fff097819 */ /* 0x000fe20000011412 */
[----:B------:R-:W-:Y:S01]  /*0840*/  IMAD.MOV.U32 R193, RZ, RZ, 0x7 ;  /* 0x00000007ffc17424 */ /* 0x000fe200078e00ff */
[----:B------:R-:W-:Y:S01]  /*0850*/  LEA.HI R0, R6, R212, RZ, 0x3 ;  /* 0x000000d406007211 */ /* 0x000fe200078f18ff */
[----:B------:R-:W-:Y:S01]  /*0860*/  IMAD.IADD R35, R181, 0x1, R8 ;  /* 0x00000001b5237824 */ /* 0x000fe200078e0208 */
[----:B------:R-:W-:Y:S01]  /*0870*/  IADD3 R91, R4, -0x1, RZ ;  /* 0xffffffff045b7810 */ /* 0x000fe20007ffe0ff */
[----:B------:R-:W-:Y:S01]  /*0880*/  IMAD.MOV.U32 R40, RZ, RZ, c[0x0][0x23c] ;  /* 0x00008f00ff287624 */ /* 0x000fe200078e00ff */
[----:B------:R-:W-:Y:S01]  /*0890*/  SHF.R.S32.HI R96, RZ, 0x3, R0 ;  /* 0x00000003ff607819 */ /* 0x000fe20000011400 */
[----:B------:R-:W-:Y:S01]  /*08a0*/  IMAD.WIDE.U32 R10, R169, 0x40, RZ ;  /* 0x00000040a90a7825 */ /* 0x000fe200078e00ff */
[----:B------:R-:W-:Y:S01]  /*08b0*/  LOP3.LUT R0, R0, 0xfffffff8, RZ, 0xc0, !PT ;  /* 0xfffffff800007812 */ /* 0x000fe200078ec0ff */
[----:B------:R-:W-:Y:S01]  /*08c0*/  ULDC.U8 UR6, c[0x0][0x298] ;  /* 0x0000a60000067ab9 */ /* 0x000fe20000000000 */
[--C-:B------:R-:W-:Y:S01]  /*08d0*/  SHF.R.S32.HI R39, RZ, 0x1f, R96.reuse ;  /* 0x0000001fff277819 */ /* 0x100fe20000011460 */
[----:B------:R-:W-:Y:S01]  /*08e0*/  IMAD.IADD R131, R126, 0x1, -R96 ;  /* 0x000000017e837824 */ /* 0x000fe200078e0a60 */
[----:B------:R-:W-:Y:S01]  /*08f0*/  IADD3 R153, P0, R96, R12, RZ ;  /* 0x0000000c60997210 */ /* 0x000fe20007f1e0ff */
[----:B------:R-:W-:Y:S01]  /*0900*/  IMAD.IADD R28, R212, 0x1, -R0 ;  /* 0x00000001d41c7824 */ /* 0x000fe200078e0a00 */
[----:B------:R-:W-:Y:S01]  /*0910*/  SEL R24, R9, RZ, !P3 ;  /* 0x000000ff09187207 */ /* 0x000fe20005800000 */
[----:B------:R-:W-:Y:S01]  /*0920*/  IMAD R8, R91, -0x80, R131 ;  /* 0xffffff805b087824 */ /* 0x000fe200078e0283 */
[----:B------:R-:W-:Y:S01]  /*0930*/  LEA.HI.X.SX32 R163, R12, R39, 0x1, P0 ;  /* 0x000000270ca37211 */ /* 0x000fe200000f0eff */
[----:B------:R-:W-:Y:S01]  /*0940*/  IMAD.SHL.U32 R32, R28, 0x8, RZ ;  /* 0x000000081c207824 */ /* 0x000fe200078e00ff */
[----:B------:R-:W-:Y:S01]  /*0950*/  SEL R102, R18, RZ, !P3 ;  /* 0x000000ff12667207 */ /* 0x000fe20005800000 */
[----:B------:R-:W-:Y:S01]  /*0960*/  IMAD.SHL.U32 R127, R40, 0x40, RZ ;  /* 0x00000040287f7824 */ /* 0x000fe200078e00ff */
[----:B------:R-:W-:Y:S01]  /*0970*/  SHF.L.U64.HI R200, R169, R193, c[0x0][0x23c] ;  /* 0x00008f00a9c87619 */ /* 0x000fe200000102c1 */
[----:B------:R-:W-:Y:S01]  /*0980*/  IMAD R0, R163, c[0x0][0x238], RZ ;  /* 0x00008e00a3007a24 */ /* 0x000fe200078e02ff */
[----:B------:R-:W-:Y:S01]  /*0990*/  SHF.R.S32.HI R33, RZ, 0x1f, R32 ;  /* 0x0000001fff217819 */ /* 0x000fe20000011420 */
[----:B------:R-:W-:Y:S01]  /*09a0*/  IMAD.MOV.U32 R213, RZ, RZ, c[0x0][0x27c] ;  /* 0x00009f00ffd57624 */ /* 0x000fe200078e00ff */
[----:B------:R-:W-:Y:S01]  /*09b0*/  ISETP.GE.AND P0, PT, R8, 0x1, PT ;  /* 0x000000010800780c */ /* 0x000fe20003f06270 */
[----:B------:R-:W-:Y:S01]  /*09c0*/  IMAD R0, R153, c[0x0][0x23c], R0 ;  /* 0x00008f0099007a24 */ /* 0x000fe200078e0200 */
[----:B------:R-:W-:Y:S01]  /*09d0*/  SHF.L.U32 R208, R169, 0x7, RZ ;  /* 0x00000007a9d07819 */ /* 0x000fe200000006ff */
[----:B-1----:R-:W-:Y:S01]  /*09e0*/  IMAD.WIDE.U32 R2, R153, c[0x0][0x238], R32 ;  /* 0x00008e0099027a25 */ /* 0x002fe200078e0020 */
[----:B------:R-:W-:Y:S01]  /*09f0*/  SHF.R.S32.HI R5, RZ, 0x1f, R91 ;  /* 0x0000001fff057819 */ /* 0x000fe2000001145b */
[----:B------:R-:W-:Y:S01]  /*0a00*/  UMOV UR7, 0x60 ;  /* 0x0000006000077882 */ /* 0x000fe20000000000 */
[C---:B------:R-:W-:Y:S01]  /*0a10*/  ISETP.GE.AND P1, PT, R32.reuse, c[0x0][0x1d4], PT ;  /* 0x0000750020007a0c */ /* 0x040fe20003f26270 */
[----:B------:R-:W-:Y:S01]  /*0a20*/  IMAD.IADD R3, R3, 0x1, R0 ;  /* 0x0000000103037824 */ /* 0x000fe200078e0200 */
[----:B------:R-:W-:Y:S01]  /*0a30*/  IADD3 R94, R32, 0x40, RZ ;  /* 0x00000040205e7810 */ /* 0x000fe20007ffe0ff */
[----:B------:R-:W-:Y:S01]  /*0a40*/  IMAD R0, R214, c[0x0][0x240], RZ ;  /* 0x00009000d6007a24 */ /* 0x000fe200078e02ff */
[----:B------:R-:W-:Y:S01]  /*0a50*/  P2R R147, PR, RZ, 0x2 ;  /* 0x00000002ff937803 */ /* 0x000fe20000000000 */
[----:B------:R-:W-:Y:S01]  /*0a60*/  IMAD.WIDE.U32 R2, R26, c[0x0][0x240], R2 ;  /* 0x000090001a027a25 */ /* 0x000fe200078e0002 */
[----:B------:R-:W-:Y:S01]  /*0a70*/  ISETP.GE.AND P2, PT, R8, 0x21, PT ;  /* 0x000000210800780c */ /* 0x000fe20003f46270 */
[----:B------:R-:W-:Y:S01]  /*0a80*/  ULDC UR5, c[0x0][0x284] ;  /* 0x0000a10000057ab9 */ /* 0x000fe20000000800 */
[----:B------:R-:W-:Y:S01]  /*0a90*/  ISETP.GE.AND P6, PT, R94, c[0x0][0x1d4], PT ;  /* 0x000075005e007a0c */ /* 0x000fe20003fc6270 */
[----:B------:R-:W-:Y:S01]  /*0aa0*/  IMAD R4, R26, c[0x0][0x244], R0 ;  /* 0x000091001a047a24 */ /* 0x000fe200078e0200 */
[----:B------:R-:W-:Y:S01]  /*0ab0*/  SHF.R.S32.HI R37, RZ, 0x1f, R35 ;  /* 0x0000001fff257819 */ /* 0x000fe20000011423 */
[----:B------:R-:W-:Y:S01]  /*0ac0*/  IMAD R0, R200, R91, RZ ;  /* 0x0000005bc8007224 */ /* 0x000fe200078e02ff */
[C---:B------:R-:W-:Y:S01]  /*0ad0*/  IADD3 R168, R96.reuse, 0x20, RZ ;  /* 0x0000002060a87810 */ /* 0x040fe20007ffe0ff */
[----:B------:R-:W-:Y:S01]  /*0ae0*/  IMAD.IADD R3, R3, 0x1, R4 ;  /* 0x0000000103037824 */ /* 0x000fe200078e0204 */
[----:B------:R-:W-:Y:S01]  /*0af0*/  IADD3 R167, R96, 0x40, RZ ;  /* 0x0000004060a77810 */ /* 0x000fe20007ffe0ff */
[----:B------:R-:W-:Y:S01]  /*0b00*/  IMAD R4, R24, c[0x0][0x248], RZ ;  /* 0x0000920018047a24 */ /* 0x000fe200078e02ff */
[----:B------:R-:W-:Y:S01]  /*0b10*/  IADD3 R166, R96, 0x60, RZ ;  /* 0x0000006060a67810 */ /* 0x000fe20007ffe0ff */
[C---:B------:R-:W-:Y:S01]  /*0b20*/  IMAD.WIDE.U32 R136, R102.reuse, c[0x0][0x248], R2 ;  /* 0x0000920066887a25 */ /* 0x040fe200078e0002 */
[----:B------:R-:W-:Y:S01]  /*0b30*/  ULDC UR4, c[0x0][0x294] ;  /* 0x0000a50000047ab9 */ /* 0x000fe20000000800 */
[----:B------:R-:W-:Y:S01]  /*0b40*/  P2R R164, PR, RZ, 0x40 ;  /* 0x00000040ffa47803 */ /* 0x000fe20000000000 */
[----:B------:R-:W-:Y:S01]  /*0b50*/  UIMAD UR5, UR7, UR5, URZ ;  /* 0x00000005070572a4 */ /* 0x000fe2000f8e023f */
[----:B------:R-:W-:Y:S01]  /*0b60*/  IMAD R4, R102, c[0x0][0x24c], R4 ;  /* 0x0000930066047a24 */ /* 0x000fe200078e0204 */
[----:B------:R-:W-:Y:S01]  /*0b70*/  UIMAD UR4, UR7, UR4, URZ ;  /* 0x00000004070472a4 */ /* 0x000fe2000f8e023f */
[----:B------:R-:W-:-:S02]  /*0b80*/  IMAD.MOV.U32 R132, RZ, RZ, R136 ;  /* 0x000000ffff847224 */ /* 0x000fc400078e0088 */
[----:B------:R-:W-:Y:S01]  /*0b90*/  IMAD R5, R5, R208, R0 ;  /* 0x000000d005057224 */ /* 0x000fe200078e0200 */
[----:B------:R-:W-:Y:S01]  /*0ba0*/  IADD3 R133, R137, R4, RZ ;  /* 0x0000000489857210 */ /* 0x000fe20007ffe0ff */
[----:B------:R-:W-:Y:S01]  /*0bb0*/  IMAD.SHL.U32 R2, R96, 0x40, RZ ;  /* 0x0000004060027824 */ /* 0x000fe200078e00ff */
[----:B------:R-:W-:Y:S01]  /*0bc0*/  LEA.HI R0, R6, R212, RZ, 0x6 ;  /* 0x000000d406007211 */ /* 0x000fe200078f30ff */
[----:B------:R-:W-:Y:S02]  /*0bd0*/  IMAD R4, R37, c[0x0][0x1e0], RZ ;  /* 0x0000780025047a24 */ /* 0x000fe400078e02ff */
[----:B------:R-:W-:Y:S01]  /*0be0*/  IMAD.WIDE.U32 R20, R91, R208, R132 ;  /* 0x000000d05b147225 */ /* 0x000fe200078e0084 */
[----:B------:R-:W-:-:S03]  /*0bf0*/  LOP3.LUT R19, R2, 0x1c0, RZ, 0xc0, !PT ;  /* 0x000001c002137812 */ /* 0x000fc600078ec0ff */
[----:B------:R-:W-:Y:S01]  /*0c00*/  IMAD.SHL.U32 R0, R0, 0x8, RZ ;  /* 0x0000000800007824 */ /* 0x000fe200078e00ff */
[----:B------:R-:W-:Y:S01]  /*0c10*/  @P0 LEA R2, P1, R20, c[0x0][0x220], 0x1 ;  /* 0x0000880014020a11 */ /* 0x000fe200078208ff */
[----:B------:R-:W-:Y:S01]  /*0c20*/  IMAD.IADD R15, R21, 0x1, R5 ;  /* 0x00000001150f7824 */ /* 0x000fe200078e0205 */
[----:B------:R-:W-:Y:S01]  /*0c30*/  LOP3.LUT R74, R19, 0x38, R32, 0xf8, !PT ;  /* 0x00000038134a7812 */ /* 0x000fe200078ef820 */
[C---:B------:R-:W-:Y:S01]  /*0c40*/  IMAD.WIDE.U32 R6, R35.reuse, c[0x0][0x1e0], RZ ;  /* 0x0000780023067a25 */ /* 0x040fe200078e00ff */
[----:B------:R-:W-:Y:S02]  /*0c50*/  LOP3.LUT R27, R0, 0xfffffe00, RZ, 0xc0, !PT ;  /* 0xfffffe00001b7812 */ /* 0x000fe400078ec0ff */
[----:B------:R-:W-:Y:S01]  /*0c60*/  SHF.R.U32.HI R36, RZ, 0x3, R19 ;  /* 0x00000003ff247819 */ /* 0x000fe20000011613 */
[----:B------:R-:W-:Y:S01]  /*0c70*/  IMAD R4, R35, c[0x0][0x1e4], R4 ;  /* 0x0000790023047a24 */ /* 0x000fe200078e0204 */
[----:B------:R-:W-:Y:S01]  /*0c80*/  @P0 LEA.HI.X R3, R20, c[0x0][0x224], R15, 0x1, P1 ;  /* 0x0000890014030a11 */ /* 0x000fe200008f0c0f */
[----:B------:R-:W-:Y:S01]  /*0c90*/  IMAD.IADD R127, R11, 0x1, R127 ;  /* 0x000000010b7f7824 */ /* 0x000fe200078e027f */
[----:B------:R-:W-:Y:S01]  /*0ca0*/  ISETP.NE.AND P1, PT, R147, RZ, PT ;  /* 0x000000ff9300720c */ /* 0x000fe20003f25270 */
[----:B------:R-:W-:Y:S01]  /*0cb0*/  IMAD.SHL.U32 R28, R28, 0x4, RZ ;  /* 0x000000041c1c7824 */ /* 0x000fe200078e00ff */
[----:B------:R-:W-:Y:S01]  /*0cc0*/  LOP3.LUT R74, R27, R74, R36, 0xf6, !PT ;  /* 0x0000004a1b4a7212 */ /* 0x000fe200078ef624 */
[----:B------:R-:W-:Y:S01]  /*0cd0*/  IMAD R14, R39, c[0x0][0x280], RZ ;  /* 0x0000a000270e7a24 */ /* 0x000fe200078e02ff */
[C---:B------:R-:W-:Y:S01]  /*0ce0*/  @P2 LEA R0, P3, R169.reuse, R20, 0x5 ;  /* 0x00000014a9002211 */ /* 0x040fe200078628ff */
[----:B------:R-:W-:Y:S01]  /*0cf0*/  IMAD R21, R214, c[0x0][0x210], RZ ;  /* 0x00008400d6157a24 */ /* 0x000fe200078e02ff */
[----:B------:R-:W-:Y:S01]  /*0d00*/  SHF.R.S32.HI R29, RZ, 0x1f, R28 ;  /* 0x0000001fff1d7819 */ /* 0x000fe2000001141c */
[----:B------:R-:W-:Y:S01]  /*0d10*/  IMAD.SHL.U32 R74, R74, 0x2, RZ ;  /* 0x000000024a4a7824 */ /* 0x000fe200078e00ff */
[----:B------:R-:W-:Y:S01]  /*0d20*/  @P2 LEA.HI.X R5, R169, R15, R40, 0x5, P3 ;  /* 0x0000000fa9052211 */ /* 0x000fe200018f2c28 */
[----:B------:R-:W-:-:S02]  /*0d30*/  IMAD R14, R96, c[0x0][0x284], R14 ;  /* 0x0000a100600e7a24 */ /* 0x000fc400078e020e */
[----:B------:R-:W-:Y:S02]  /*0d40*/  IMAD R21, R26, c[0x0][0x214], R21 ;  /* 0x000085001a157a24 */ /* 0x000fe400078e0215 */
[----:B------:R-:W-:Y:S01]  /*0d50*/  @!PT LDS RZ, [RZ] ;  /* 0x00000000fffff984 */ /* 0x000fe20000000800 */
[----:B------:R-:W-:Y:S01]  /*0d60*/  @!PT LDS RZ, [RZ] ;  /* 0x00000000fffff984 */ /* 0x000fe20000000800 */
[----:B------:R-:W-:Y:S01]  /*0d70*/  @!PT LDS RZ, [RZ] ;  /* 0x00000000fffff984 */ /* 0x000fe20000000800 */
[----:B------:R1:W-:Y:S01]  /*0d80*/  @P0 LDGSTS.E.BYPASS.LTC128B.128 [R74+0x8100], [R2.64], !P1 ;  /* 0x08100000024a0fae */ /* 0x0003e2000c901d48 */
[----:B------:R-:W-:Y:S01]  /*0d90*/  ISETP.GE.AND P1, PT, R8, 0x41, PT ;  /* 0x000000410800780c */ /* 0x000fe20003f26270 */
[----:B------:R-:W-:Y:S02]  /*0da0*/  IMAD.WIDE.U32 R12, R96, c[0x0][0x280], R28 ;  /* 0x0000a000600c7a25 */ /* 0x000fe400078e001c */
[----:B------:R1:W-:Y:S02]  /*0db0*/  @P0 LDGSTS.E.BYPASS.LTC128B.128 [R74+0xc100], [R2.64+0x80], !P6 ;  /* 0x0c100080024a0fae */ /* 0x0003e4000f101d48 */
[----:B------:R-:W-:Y:S02]  /*0dc0*/  IMAD.MOV.U32 R110, RZ, RZ, R12 ;  /* 0x000000ffff6e7224 */ /* 0x000fe400078e000c */
[----:B------:R-:W-:-:S02]  /*0dd0*/  IMAD.IADD R111, R13, 0x1, R14 ;  /* 0x000000010d6f7824 */ /* 0x000fc400078e020e */
[----:B------:R-:W-:Y:S02]  /*0de0*/  IMAD.MOV.U32 R175, RZ, RZ, 0x6 ;  /* 0x00000006ffaf7424 */ /* 0x000fe400078e00ff */
[----:B------:R-:W-:Y:S02]  /*0df0*/  IMAD.MOV.U32 R177, RZ, RZ, 0x5 ;  /* 0x00000005ffb17424 */ /* 0x000fe400078e00ff */
[----:B------:R-:W-:Y:S02]  /*0e00*/  IMAD.SHL.U32 R173, R169, 0x40, RZ ;  /* 0x00000040a9ad7824 */ /* 0x000fe400078e00ff */
[----:B------:R-:W-:-:S04]  /*0e10*/  IMAD.WIDE.U32 R178, R96, c[0x0][0x1e0], RZ ;  /* 0x0000780060b27a25 */ /* 0x000fc800078e00ff */
[----:B------:R-:W-:Y:S02]  /*0e20*/  IMAD.MOV.U32 R190, RZ, RZ, c[0x0][0x1e4] ;  /* 0x00007900ffbe7624 */ /* 0x000fe400078e00ff */
[----:B------:R-:W-:-:S04]  /*0e30*/  IMAD.WIDE.U32 R188, R168, c[0x0][0x1e0], RZ ;  /* 0x00007800a8bc7a25 */ /* 0x000fc800078e00ff */
[----:B------:R-:W-:Y:S02]  /*0e40*/  IMAD R190, R190, 0x60, RZ ;  /* 0x00000060bebe7824 */ /* 0x000fe400078e02ff */
[----:B------:R-:W-:Y:S01]  /*0e50*/  IMAD.WIDE.U32 R186, R167, c[0x0][0x1e0], RZ ;  /* 0x00007800a7ba7a25 */ /* 0x000fe200078e00ff */
[----:B-1----:R-:W-:-:S03]  /*0e60*/  MOV R2, R6 ;  /* 0x0000000600027202 */ /* 0x002fc60000000f00 */
[----:B------:R-:W-:Y:S01]  /*0e70*/  IMAD.IADD R3, R7, 0x1, R4 ;  /* 0x0000000107037824 */ /* 0x000fe200078e0204 */
[----:B------:R-:W-:Y:S01]  /*0e80*/  @P2 LEA R4, P0, R0, c[0x0][0x220], 0x1 ;  /* 0x0000880000042a11 */ /* 0x000fe200078008ff */
[----:B------:R-:W-:Y:S01]  /*0e90*/  IMAD.WIDE.U32 R184, R166, c[0x0][0x1e0], RZ ;  /* 0x00007800a6b87a25 */ /* 0x000fe200078e00ff */
[----:B------:R-:W-:Y:S02]  /*0ea0*/  @P1 IADD3 R6, P3, R20, R10, RZ ;  /* 0x0000000a14061210 */ /* 0x000fe40007f7e0ff */
[----:B------:R-:W-:Y:S01]  /*0eb0*/  @P2 LEA.HI.X R5, R0, c[0x0][0x224], R5, 0x1, P0 ;  /* 0x0000890000052a11 */ /* 0x000fe200000f0c05 */
[----:B------:R-:W-:Y:S01]  /*0ec0*/  IMAD.SHL.U32 R0, R213, 0x2, RZ ;  /* 0x00000002d5007824 */ /* 0x000fe200078e00ff */
[----:B------:R-:W-:Y:S01]  /*0ed0*/  ISETP.GE.AND P0, PT, R32, c[0x0][0x27c], PT ;  /* 0x00009f0020007a0c */ /* 0x000fe20003f06270 */
[----:B------:R-:W-:-:S04]  /*0ee0*/  IMAD.WIDE.U32 R2, R26, c[0x0][0x1e8], R2 ;  /* 0x00007a001a027a25 */ /* 0x000fc800078e0002 */
[----:B------:R-:W-:Y:S02]  /*0ef0*/  IMAD.MOV.U32 R92, RZ, RZ, R2 ;  /* 0x000000ffff5c7224 */ /* 0x000fe400078e0002 */
[----:B-----5:R-:W-:-:S06]  /*0f00*/  IMAD.WIDE.U32 R110, R165, c[0x0][0x280], R110 ;  /* 0x0000a000a56e7a25 */ /* 0x020fcc00078e006e */
[----:B------:R-:W-:Y:S02]  /*0f10*/  @P0 IADD3 R0, -R0, c[0x0][0x1d4], RZ ;  /* 0x0000750000000a10 */ /* 0x000fe40007ffe1ff */
[----:B--2---:R-:W-:Y:S01]  /*0f20*/  @P4 SHF.R.S32.HI R17, RZ, 0x1f, R16 ;  /* 0x0000001fff114819 */ /* 0x004fe20000011410 */
[----:B------:R-:W-:Y:S02]  /*0f30*/  @!P4 IMAD.MOV.U32 R16, RZ, RZ, R18 ;  /* 0x000000ffff10c224 */ /* 0x000fe400078e0012 */
[----:B------:R-:W-:Y:S01]  /*0f40*/  @!P4 IMAD.MOV.U32 R17, RZ, RZ, R9 ;  /* 0x000000ffff11c224 */ /* 0x000fe200078e0009 */
[----:B------:R-:W-:-:S13]  /*0f50*/  ISETP.NE.AND P4, PT, R147, RZ, PT ;  /* 0x000000ff9300720c */ /* 0x000fda0003f85270 */
[----:B------:R1:W-:Y:S04]  /*0f60*/  @P2 LDGSTS.E.BYPASS.LTC128B.128 [R74+0x9100], [R4.64], !P4 ;  /* 0x09100000044a2fae */ /* 0x0003e8000e101d48 */
[----:B------:R1:W-:Y:S01]  /*0f70*/  @P2 LDGSTS.E.BYPASS.LTC128B.128 [R74+0xd100], [R4.64+0x80], !P6 ;  /* 0x0d100080044a2fae */ /* 0x0003e2000f101d48 */
[----:B------:R-:W-:Y:S02]  /*0f80*/  ISETP.GE.AND P2, PT, R213, 0x1, PT ;  /* 0x00000001d500780c */ /* 0x000fe40003f46270 */
[----:B------:R-:W-:Y:S02]  /*0f90*/  @P1 LEA R22, P2, R6, c[0x0][0x220], 0x1 ;  /* 0x0000880006161a11 */ /* 0x000fe400078408ff */
[----:B-1----:R-:W-:Y:S01]  /*0fa0*/  @P1 IADD3.X R4, R127, R15, RZ, P3, !PT ;  /* 0x0000000f7f041210 */ /* 0x002fe20001ffe4ff */
[----:B------:R-:W-:-:S03]  /*0fb0*/  IMAD R5, R214, c[0x0][0x1e8], RZ ;  /* 0x00007a00d6057a24 */ /* 0x000fc600078e02ff */
[----:B------:R-:W-:Y:S01]  /*0fc0*/  @P1 LEA.HI.X R23, R6, c[0x0][0x224], R4, 0x1, P2 ;  /* 0x0000890006171a11 */ /* 0x000fe200010f0c04 */
[----:B------:R-:W-:Y:S01]  /*0fd0*/  IMAD R5, R26, c[0x0][0x1ec], R5 ;  /* 0x00007b001a057a24 */ /* 0x000fe200078e0205 */
[----:B------:R-:W-:Y:S01]  /*0fe0*/  SEL R4, RZ, c[0x0][0x27c], !P0 ;  /* 0x00009f00ff047a07 */ /* 0x000fe20004000000 */
[----:B------:R-:W-:Y:S01]  /*0ff0*/  IMAD.WIDE.U32 R6, R96, c[0x0][0x290], R32 ;  /* 0x0000a40060067a25 */ /* 0x000fe200078e0020 */
[----:B------:R-:W-:Y:S01]  /*1000*/  IADD3 R130, P2, R10, 0x80, RZ ;  /* 0x000000800a827810 */ /* 0x000fe20007f5e0ff */
[----:B------:R1:W-:Y:S01]  /*1010*/  @P1 LDGSTS.E.BYPASS.LTC128B.128 [R74+0xa100], [R22.64], !P4 ;  /* 0x0a100000164a1fae */ /* 0x0003e2000e101d48 */
[----:B------:R-:W-:Y:S01]  /*1020*/  ISETP.GT.AND P0, PT, R8, 0x60, PT ;  /* 0x000000600800780c */ /* 0x000fe20003f04270 */
[----:B------:R-:W-:Y:S01]  /*1030*/  IMAD.IADD R93, R3, 0x1, R5 ;  /* 0x00000001035d7824 */ /* 0x000fe200078e0205 */
[----:B------:R-:W-:Y:S01]  /*1040*/  SHF.R.S32.HI R3, RZ, 0x1f, R0 ;  /* 0x0000001fff037819 */ /* 0x000fe20000011400 */
[----:B------:R-:W-:Y:S01]  /*1050*/  IMAD.IADD R4, R32, 0x1, R4 ;  /* 0x0000000120047824 */ /* 0x000fe200078e0204 */
[----:B------:R1:W-:Y:S01]  /*1060*/  @P1 LDGSTS.E.BYPASS.LTC128B.128 [R74+0xe100], [R22.64+0x80], !P6 ;  /* 0x0e100080164a1fae */ /* 0x0003e2000f101d48 */
[----:B------:R-:W-:Y:S01]  /*1070*/  IMAD R5, R214, c[0x0][0x260], RZ ;  /* 0x00009800d6057a24 */ /* 0x000fe200078e02ff */
[----:B------:R-:W-:Y:S01]  /*1080*/  LEA.HI R34, R3, R0, RZ, 0x4 ;  /* 0x0000000003227211 */ /* 0x000fe200078f20ff */
[----:B------:R-:W-:Y:S01]  /*1090*/  IMAD.WIDE.U32 R2, R26, c[0x0][0x260], R32 ;  /* 0x000098001a027a25 */ /* 0x000fe200078e0020 */
[----:B------:R-:W-:-:S03]  /*10a0*/  SHF.R.S32.HI R0, RZ, 0x1f, R4 ;  /* 0x0000001fff007819 */ /* 0x000fc60000011404 */
[----:B------:R-:W-:Y:S01]  /*10b0*/  IMAD R5, R26, c[0x0][0x264], R5 ;  /* 0x000099001a057a24 */ /* 0x000fe200078e0205 */
[-C--:B------:R-:W-:Y:S01]  /*10c0*/  LEA.HI R18, R0, R4.reuse, RZ, 0x3 ;  /* 0x0000000400127211 */ /* 0x080fe200078f18ff */
[----:B------:R-:W-:Y:S01]  /*10d0*/  IMAD.WIDE.U32 R10, R96, c[0x0][0x290], R28 ;  /* 0x0000a400600a7a25 */ /* 0x000fe200078e001c */
[----:B------:R-:W-:Y:S02]  /*10e0*/  LEA.HI R25, R0, R4, RZ, 0x6 ;  /* 0x0000000400197211 */ /* 0x000fe400078f30ff */
[----:B------:R-:W-:Y:S01]  /*10f0*/  IADD3 R3, R3, R5, RZ ;  /* 0x0000000503037210 */ /* 0x000fe20007ffe0ff */
[----:B------:R-:W-:Y:S01]  /*1100*/  IMAD R0, R39, c[0x0][0x290], RZ ;  /* 0x0000a40027007a24 */ /* 0x000fe200078e02ff */
[----:B------:R-:W-:Y:S01]  /*1110*/  LOP3.LUT R115, R18, 0xfffffff8, RZ, 0xc0, !PT ;  /* 0xfffffff812737812 */ /* 0x000fe200078ec0ff */
[----:B------:R-:W-:-:S03]  /*1120*/  IMAD.WIDE.U32 R8, R96, c[0x0][0x280], R32 ;  /* 0x0000a00060087a25 */ /* 0x000fc600078e0020 */
[----:B------:R-:W-:Y:S01]  /*1130*/  SHF.R.S32.HI R121, RZ, 0x1f, R115 ;  /* 0x0000001fff797819 */ /* 0x000fe20000011473 */
[----:B------:R-:W-:Y:S02]  /*1140*/  IMAD R0, R96, c[0x0][0x294], R0 ;  /* 0x0000a50060007a24 */ /* 0x000fe400078e0200 */
[----:B------:R-:W-:Y:S01]  /*1150*/  IMAD.MOV.U32 R106, RZ, RZ, R8 ;  /* 0x000000ffff6a7224 */ /* 0x000fe200078e0008 */
[----:B------:R-:W-:Y:S01]  /*1160*/  SHF.R.S32.HI R8, RZ, 0x1f, R168 ;  /* 0x0000001fff087819 */ /* 0x000fe200000114a8 */
[----:B------:R-:W-:Y:S02]  /*1170*/  IMAD.IADD R109, R11, 0x1, R0 ;  /* 0x000000010b6d7824 */ /* 0x000fe400078e0200 */
[----:B------:R-:W-:Y:S01]  /*1180*/  IMAD.IADD R105, R0, 0x1, R7 ;  /* 0x0000000100697824 */ /* 0x000fe200078e0207 */
[----:B------:R-:W-:Y:S01]  /*1190*/  LEA.HI R8, R8, R168, RZ, 0x3 ;  /* 0x000000a808087211 */ /* 0x000fe200078f18ff */
[----:B------:R-:W-:Y:S02]  /*11a0*/  IMAD R0, R24, c[0x0][0x268], RZ ;  /* 0x00009a0018007a24 */ /* 0x000fe400078e02ff */
[----:B------:R-:W-:-:S04]  /*11b0*/  IMAD.WIDE.U32 R4, R26, c[0x0][0x210], R32 ;  /* 0x000084001a047a25 */ /* 0x000fc800078e0020 */
[C---:B------:R-:W-:Y:S01]  /*11c0*/  IMAD R112, R102.reuse, c[0x0][0x26c], R0 ;  /* 0x00009b0066707a24 */ /* 0x040fe200078e0200 */
[----:B------:R-:W-:Y:S01]  /*11d0*/  SHF.R.S32.HI R0, RZ, 0x1f, R166 ;  /* 0x0000001fff007819 */ /* 0x000fe200000114a6 */
[----:B------:R-:W-:Y:S01]  /*11e0*/  IMAD.WIDE.U32 R102, R102, c[0x0][0x268], R2 ;  /* 0x00009a0066667a25 */ /* 0x000fe200078e0002 */
[----:B------:R-:W-:Y:S02]  /*11f0*/  SHF.R.S32.HI R3, RZ, 0x1f, R167 ;  /* 0x0000001fff037819 */ /* 0x000fe400000114a7 */
[----:B------:R-:W-:Y:S01]  /*1200*/  LEA.HI R0, R0, R166, RZ, 0x3 ;  /* 0x000000a600007211 */ /* 0x000fe200078f18ff */
[----:B------:R-:W-:Y:S01]  /*1210*/  IMAD.IADD R107, R14, 0x1, R9 ;  /* 0x000000010e6b7824 */ /* 0x000fe200078e0209 */
[----:B------:R-:W-:Y:S01]  /*1220*/  LEA.HI R3, R3, R167, RZ, 0x3 ;  /* 0x000000a703037211 */ /* 0x000fe200078f18ff */
[----:B------:R-:W-:Y:S01]  /*1230*/  IMAD.MOV.U32 R104, RZ, RZ, R6 ;  /* 0x000000ffff687224 */ /* 0x000fe200078e0006 */
[----:B------:R-:W-:Y:S01]  /*1240*/  IADD3 R7, R5, R21, RZ ;  /* 0x0000001505077210 */ /* 0x000fe20007ffe0ff */
[----:B------:R-:W-:Y:S01]  /*1250*/  IMAD.SHL.U32 R9, R8, 0x40, RZ ;  /* 0x0000004008097824 */ /* 0x000fe200078e00ff */
[----:B------:R-:W-:Y:S01]  /*1260*/  SHF.L.U32 R5, R167, 0x6, RZ ;  /* 0x00000006a7057819 */ /* 0x000fe200000006ff */
[----:B------:R-:W-:-:S02]  /*1270*/  IMAD.MOV.U32 R6, RZ, RZ, R4 ;  /* 0x000000ffff067224 */ /* 0x000fc400078e0004 */
[----:B------:R-:W-:Y:S01]  /*1280*/  IMAD.SHL.U32 R2, R168, 0x40, RZ ;  /* 0x00000040a8027824 */ /* 0x000fe200078e00ff */
[----:B------:R-:W-:Y:S01]  /*1290*/  LOP3.LUT R5, R5, 0x1c0, RZ, 0xc0, !PT ;  /* 0x000001c005057812 */ /* 0x000fe200078ec0ff */
[----:B------:R-:W-:Y:S01]  /*12a0*/  IMAD.SHL.U32 R8, R3, 0x40, RZ ;  /* 0x0000004003087824 */ /* 0x000fe200078e00ff */
[----:B------:R-:W-:Y:S01]  /*12b0*/  SHF.R.S32.HI R3, RZ, 0x4, R34 ;  /* 0x00000004ff037819 */ /* 0x000fe20000011422 */
[----:B------:R-:W-:Y:S01]  /*12c0*/  IMAD.SHL.U32 R4, R166, 0x40, RZ ;  /* 0x00000040a6047824 */ /* 0x000fe200078e00ff */
[----:B------:R-:W-:Y:S01]  /*12d0*/  LOP3.LUT R2, R2, 0x1c0, RZ, 0xc0, !PT ;  /* 0x000001c002027812 */ /* 0x000fe200078ec0ff */
[----:B------:R-:W-:Y:S01]  /*12e0*/  IMAD.SHL.U32 R0, R0, 0x40, RZ ;  /* 0x0000004000007824 */ /* 0x000fe200078e00ff */
[----:B------:R-:W-:Y:S01]  /*12f0*/  LEA.HI.SX32 R3, R18, R3, 0x1d ;  /* 0x0000000312037211 */ /* 0x000fe200078feaff */
[----:B------:R-:W-:Y:S01]  /*1300*/  IMAD.MOV.U32 R108, RZ, RZ, R10 ;  /* 0x000000ffff6c7224 */ /* 0x000fe200078e000a */
[----:B------:R-:W-:Y:S01]  /*1310*/  LOP3.LUT R4, R4, 0x1c0, RZ, 0xc0, !PT ;  /* 0x000001c004047812 */ /* 0x000fe200078ec0ff */
[----:B------:R-:W-:Y:S01]  /*1320*/  IMAD.WIDE.U32 R106, R165, c[0x0][0x280], R106 ;  /* 0x0000a000a56a7a25 */ /* 0x000fe200078e006a */
[----:B------:R-:W-:-:S02]  /*1330*/  LOP3.LUT R10, R0, 0xfffffe00, RZ, 0xc0, !PT ;  /* 0xfffffe00000a7812 */ /* 0x000fc400078ec0ff */
[----:B------:R-:W-:Y:S01]  /*1340*/  LOP3.LUT R12, R9, 0xfffffe00, RZ, 0xc0, !PT ;  /* 0xfffffe00090c7812 */ /* 0x000fe200078ec0ff */
[----:B------:R-:W-:Y:S01]  /*1350*/  IMAD.SHL.U32 R0, R25, 0x80, RZ ;  /* 0x0000008019007824 */ /* 0x000fe200078e00ff */
[----:B------:R-:W-:Y:S01]  /*1360*/  LOP3.LUT R11, R8, 0xfffffe00, RZ, 0xc0, !PT ;  /* 0xfffffe00080b7812 */ /* 0x000fe200078ec0ff */
[----:B------:R-:W-:Y:S01]  /*1370*/  IMAD.WIDE.U32 R108, R165, c[0x0][0x290], R108 ;  /* 0x0000a400a56c7a25 */ /* 0x000fe200078e006c */
[----:B------:R-:W-:Y:S02]  /*1380*/  SHF.R.U32.HI R26, RZ, 0x3, R2 ;  /* 0x00000003ff1a7819 */ /* 0x000fe40000011602 */
[----:B------:R-:W-:Y:S01]  /*1390*/  LOP3.LUT R9, R19, 0x38, R18, 0xf8, !PT ;  /* 0x0000003813097812 */ /* 0x000fe200078ef812 */
[----:B------:R-:W-:Y:S01]  /*13a0*/  IMAD.WIDE.U32 R104, R165, c[0x0][0x290], R104 ;  /* 0x0000a400a5687a25 */ /* 0x000fe200078e0068 */
[----:B------:R-:W-:Y:S02]  /*13b0*/  LOP3.LUT R13, R2, 0x38, R18, 0xf8, !PT ;  /* 0x00000038020d7812 */ /* 0x000fe400078ef812 */
[----:B------:R-:W-:Y:S01]  /*13c0*/  SHF.R.S32.HI R8, RZ, 0x1f, R3 ;  /* 0x0000001fff087819 */ /* 0x000fe20000011403 */
[----:B------:R-:W-:Y:S01]  /*13d0*/  IMAD.X R127, RZ, RZ, R127, P2 ;  /* 0x000000ffff7f7224 */ /* 0x000fe200010e067f */
[----:B------:R-:W-:Y:S01]  /*13e0*/  SHF.R.U32.HI R30, RZ, 0x3, R5 ;  /* 0x00000003ff1e7819 */ /* 0x000fe20000011605 */
[----:B------:R-:W-:Y:S01]  /*13f0*/  IMAD.IADD R112, R103, 0x1, R112 ;  /* 0x0000000167707824 */ /* 0x000fe200078e0270 */
[----:B------:R-:W-:-:S02]  /*1400*/  SHF.R.U32.HI R31, RZ, 0x3, R4 ;  /* 0x00000003ff1f7819 */ /* 0x000fc40000011604 */
[--C-:B------:R-:W-:Y:S02]  /*1410*/  LOP3.LUT R14, R5, 0x38, R18.reuse, 0xf8, !PT ;  /* 0x00000038050e7812 */ /* 0x100fe400078ef812 */
[----:B------:R-:W-:Y:S02]  /*1420*/  LOP3.LUT R24, R4, 0x38, R18, 0xf8, !PT ;  /* 0x0000003804187812 */ /* 0x000fe400078ef812 */
[----:B------:R-:W-:Y:S02]  /*1430*/  SHF.L.U32 R97, R3, 0x3, RZ ;  /* 0x0000000303617819 */ /* 0x000fe400000006ff */
[----:B------:R-:W-:Y:S02]  /*1440*/  LOP3.LUT R0, R0, 0xffffe000, RZ, 0xc0, !PT ;  /* 0xffffe00000007812 */ /* 0x000fe400078ec0ff */
[----:B------:R-:W-:Y:S02]  /*1450*/  LOP3.LUT R21, R9, R36, RZ, 0x3c, !PT ;  /* 0x0000002409157212 */ /* 0x000fe400078e3cff */
[----:B------:R-:W-:-:S02]  /*1460*/  LEA.HI R25, R8, R3, RZ, 0x3 ;  /* 0x0000000308197211 */ /* 0x000fc400078f18ff */
[----:B------:R-:W-:Y:S02]  /*1470*/  LOP3.LUT R13, R13, R26, RZ, 0x3c, !PT ;  /* 0x0000001a0d0d7212 */ /* 0x000fe400078e3cff */
[----:B------:R-:W-:Y:S01]  /*1480*/  LOP3.LUT R9, R14, R30, RZ, 0x3c, !PT ;  /* 0x0000001e0e097212 */ /* 0x000fe200078e3cff */
[----:B------:R-:W-:Y:S01]  /*1490*/  @P0 IMAD.MOV.U32 R14, RZ, RZ, R20 ;  /* 0x000000ffff0e0224 */ /* 0x000fe200078e0014 */
[----:B------:R-:W-:Y:S02]  /*14a0*/  LOP3.LUT R8, R24, R31, RZ, 0x3c, !PT ;  /* 0x0000001f18087212 */ /* 0x000fe400078e3cff */
[--C-:B------:R-:W-:Y:S02]  /*14b0*/  LOP3.LUT R3, R19, 0x38, R97.reuse, 0xf8, !PT ;  /* 0x0000003813037812 */ /* 0x100fe400078ef861 */
[----:B------:R-:W-:Y:S02]  /*14c0*/  LOP3.LUT R2, R2, 0x38, R97, 0xf8, !PT ;  /* 0x0000003802027812 */ /* 0x000fe400078ef861 */
[----:B------:R-:W-:-:S02]  /*14d0*/  IADD3 R38, R21, R0, R27 ;  /* 0x0000000015267210 */ /* 0x000fc40007ffe01b */
[-C--:B------:R-:W-:Y:S02]  /*14e0*/  IADD3 R34, R13, R0.reuse, R12 ;  /* 0x000000000d227210 */ /* 0x080fe40007ffe00c */
[----:B------:R-:W-:Y:S01]  /*14f0*/  IADD3 R21, R8, R0, R10 ;  /* 0x0000000008157210 */ /* 0x000fe20007ffe00a */
[----:B------:R-:W-:Y:S01]  /*1500*/  @P0 IMAD R8, R40, 0x60, RZ ;  /* 0x0000006028080824 */ /* 0x000fe200078e02ff */
[----:B------:R-:W-:Y:S01]  /*1510*/  LOP3.LUT R19, R3, R36, RZ, 0x3c, !PT ;  /* 0x0000002403137212 */ /* 0x000fe200078e3cff */
[----:B------:R-:W-:Y:S01]  /*1520*/  IMAD.SHL.U32 R152, R38, 0x2, RZ ;  /* 0x0000000226987824 */ /* 0x000fe200078e00ff */
[----:B------:R-:W-:Y:S01]  /*1530*/  LOP3.LUT R13, R2, R26, RZ, 0x3c, !PT ;  /* 0x0000001a020d7212 */ /* 0x000fe200078e3cff */
[----:B------:R-:W-:Y:S01]  /*1540*/  @P0 IMAD.WIDE.U32 R2, R169, 0x60, R14 ;  /* 0x00000060a9020825 */ /* 0x000fe200078e000e */
[----:B------:R-:W-:Y:S02]  /*1550*/  IADD3 R24, R9, R0, R11 ;  /* 0x0000000009187210 */ /* 0x000fe40007ffe00b */
[--C-:B------:R-:W-:Y:S01]  /*1560*/  LOP3.LUT R9, R5, 0x38, R97.reuse, 0xf8, !PT ;  /* 0x0000003805097812 */ /* 0x100fe200078ef861 */
[----:B------:R-:W-:Y:S01]  /*1570*/  @P0 IMAD.IADD R8, R3, 0x1, R8 ;  /* 0x0000000103080824 */ /* 0x000fe200078e0208 */
[----:B------:R-:W-:Y:S01]  /*1580*/  LOP3.LUT R5, R4, 0x38, R97, 0xf8, !PT ;  /* 0x0000003804057812 */ /* 0x000fe200078ef861 */
[----:B------:R-:W-:Y:S01]  /*1590*/  IMAD.SHL.U32 R0, R25, 0x400, RZ ;  /* 0x0000040019007824 */ /* 0x000fe200078e00ff */
[----:B------:R-:W-:Y:S01]  /*15a0*/  @P0 LEA R4, P1, R2, c[0x0][0x220], 0x1 ;  /* 0x0000880002040a11 */ /* 0x000fe200078208ff */
[----:B------:R-:W-:Y:S01]  /*15b0*/  IMAD.SHL.U32 R151, R34, 0x2, RZ ;  /* 0x0000000222977824 */ /* 0x000fe200078e00ff */
[----:B------:R-:W-:Y:S01]  /*15c0*/  LOP3.LUT R3, R5, R31, RZ, 0x3c, !PT ;  /* 0x0000001f05037212 */ /* 0x000fe200078e3cff */
[----:B------:R-:W-:Y:S01]  /*15d0*/  IMAD.SHL.U32 R150, R24, 0x2, RZ ;  /* 0x0000000218967824 */ /* 0x000fe200078e00ff */
[----:B------:R-:W-:Y:S01]  /*15e0*/  @P0 LEA.HI.X R5, R2, c[0x0][0x224], R8, 0x1, P1 ;  /* 0x0000890002050a11 */ /* 0x000fe200008f0c08 */
[----:B------:R-:W-:Y:S01]  /*15f0*/  IMAD.SHL.U32 R149, R21, 0x2, RZ ;  /* 0x0000000215957824 */ /* 0x000fe200078e00ff */
[----:B------:R-:W-:-:S02]  /*1600*/  LOP3.LUT R0, R0, 0xffffe000, RZ, 0xc0, !PT ;  /* 0xffffe00000007812 */ /* 0x000fc400078ec0ff */
[----:B------:R-:W-:Y:S01]  /*1610*/  LOP3.LUT R9, R9, R30, RZ, 0x3c, !PT ;  /* 0x0000001e09097212 */ /* 0x000fe200078e3cff */
[----:B------:R2:W-:Y:S01]  /*1620*/  @P0 LDGSTS.E.BYPASS.LTC128B.128 [R74+0xb100], [R4.64], !P4 ;  /* 0x0b100000044a0fae */ /* 0x0005e2000e101d48 */
[----:B------:R-:W-:Y:S02]  /*1630*/  SEL R2, R17, RZ, !P5 ;  /* 0x000000ff11027207 */ /* 0x000fe40006800000 */
[-C--:B------:R-:W-:Y:S01]  /*1640*/  IADD3 R19, R19, R0.reuse, R27 ;  /* 0x0000000013137210 */ /* 0x080fe20007ffe01b */
[----:B------:R2:W-:Y:S01]  /*1650*/  @P0 LDGSTS.E.BYPASS.LTC128B.128 [R74+0xf100], [R4.64+0x80], !P6 ;  /* 0x0f100080044a0fae */ /* 0x0005e2000f101d48 */
[-C--:B------:R-:W-:Y:S02]  /*1660*/  IADD3 R13, R13, R0.reuse, R12 ;  /* 0x000000000d0d7210 */ /* 0x080fe40007ffe00c */
[-C--:B------:R-:W-:Y:S01]  /*1670*/  IADD3 R11, R9, R0.reuse, R11 ;  /* 0x00000000090b7210 */ /* 0x080fe20007ffe00b */
[----:B------:R-:W0:Y:S01]  /*1680*/  LDGDEPBAR ;  /* 0x00000000000079af */ /* 0x000e220000000000 */
[----:B------:R-:W-:Y:S01]  /*1690*/  IADD3 R10, R3, R0, R10 ;  /* 0x00000000030a7210 */ /* 0x000fe20007ffe00a */
[----:B------:R-:W-:Y:S01]  /*16a0*/  IMAD R3, R2, c[0x0][0x1f0], RZ ;  /* 0x00007c0002037a24 */ /* 0x000fe200078e02ff */
[----:B------:R-:W-:Y:S01]  /*16b0*/  SEL R0, R16, RZ, !P5 ;  /* 0x000000ff10007207 */ /* 0x000fe20006800000 */
[----:B------:R-:W-:Y:S01]  /*16c0*/  IMAD R2, R2, c[0x0][0x218], RZ ;  /* 0x0000860002027a24 */ /* 0x000fe200078e02ff */
[----:B------:R-:W-:Y:S01]  /*16d0*/  ISETP.NE.AND P0, PT, RZ, UR6, PT ;  /* 0x00000006ff007c0c */ /* 0x000fe2000bf05270 */
[----:B------:R-:W-:Y:S01]  /*16e0*/  IMAD.SHL.U32 R146, R13, 0x2, RZ ;  /* 0x000000020d927824 */ /* 0x000fe200078e00ff */
[----:B------:R-:W-:Y:S01]  /*16f0*/  SHF.L.U64.HI R169, R169, R175, c[0x0][0x23c] ;  /* 0x00008f00a9a97619 */ /* 0x000fe200000102af */
[----:B------:R-:W-:Y:S01]  /*1700*/  IMAD.WIDE.U32 R92, R0, c[0x0][0x1f0], R92 ;  /* 0x00007c00005c7a25 */ /* 0x000fe200078e005c */
[----:B------:R-:W-:-:S02]  /*1710*/  P2R R162, PR, RZ, 0x1 ;  /* 0x00000001ffa27803 */ /* 0x000fc40000000000 */
[----:B------:R-:W-:Y:S01]  /*1720*/  IADD3 R161, P1, R35, R96, RZ ;  /* 0x0000006023a17210 */ /* 0x000fe20007f3e0ff */
[C---:B------:R-:W-:Y:S01]  /*1730*/  IMAD R95, R0.reuse, c[0x0][0x1f4], R3 ;  /* 0x00007d00005f7a24 */ /* 0x040fe200078e0203 */
[----:B------:R-:W-:Y:S01]  /*1740*/  SHF.R.S32.HI R9, RZ, 0x1f, R166 ;  /* 0x0000001fff097819 */ /* 0x000fe200000114a6 */
[----:B------:R-:W-:Y:S01]  /*1750*/  IMAD R99, R0, c[0x0][0x21c], R2 ;  /* 0x0000870000637a24 */ /* 0x000fe200078e0202 */
[----:B------:R-:W-:Y:S01]  /*1760*/  ISETP.GE.AND P5, PT, R32, c[0x0][0x1d4], PT ;  /* 0x0000750020007a0c */ /* 0x000fe20003fa6270 */
[----:B------:R-:W-:Y:S01]  /*1770*/  IMAD.WIDE.U32 R100, R0, c[0x0][0x218], R6 ;  /* 0x0000860000647a25 */ /* 0x000fe200078e0006 */
[----:B------:R-:W-:Y:S02]  /*1780*/  SHF.R.S32.HI R0, RZ, 0x1f, R165 ;  /* 0x0000001fff007819 */ /* 0x000fe400000114a5 */
[----:B------:R-:W-:Y:S01]  /*1790*/  SHF.R.S32.HI R6, RZ, 0x1f, R168 ;  /* 0x0000001fff067819 */ /* 0x000fe200000114a8 */
[----:B------:R-:W-:Y:S01]  /*17a0*/  IMAD.MOV.U32 R3, RZ, RZ, c[0x0][0x290] ;  /* 0x0000a400ff037624 */ /* 0x000fe200078e00ff */
[----:B------:R-:W-:Y:S01]  /*17b0*/  SHF.R.S32.HI R7, RZ, 0x1f, R167 ;  /* 0x0000001fff077819 */ /* 0x000fe200000114a7 */
[C---:B------:R-:W-:Y:S01]  /*17c0*/  IMAD R2, R0.reuse, c[0x0][0x280], RZ ;  /* 0x0000a00000027a24 */ /* 0x040fe200078e02ff */
[----:B--2---:R-:W-:Y:S01]  /*17d0*/  MOV R4, c[0x0][0x280] ;  /* 0x0000a00000047a02 */ /* 0x004fe20000000f00 */
[----:B------:R-:W-:Y:S01]  /*17e0*/  IMAD R0, R0, c[0x0][0x290], RZ ;  /* 0x0000a40000007a24 */ /* 0x000fe200078e02ff */
[----:B------:R-:W-:Y:S01]  /*17f0*/  IADD3 R30, R28, 0x20, RZ ;  /* 0x000000201c1e7810 */ /* 0x000fe20007ffe0ff */
[----:B------:R-:W-:Y:S01]  /*1800*/  IMAD.MOV.U32 R5, RZ, RZ, c[0x0][0x1e0] ;  /* 0x00007800ff057624 */ /* 0x000fe200078e00ff */
[C---:B------:R-:W-:Y:S01]  /*1810*/  SHF.L.U64.HI R174, R4.reuse, R175, c[0x0][0x284] ;  /* 0x0000a10004ae7619 */ /* 0x040fe200000102af */
[C---:B------:R-:W-:Y:S01]  /*1820*/  IMAD.SHL.U32 R203, R4.reuse, 0x40, RZ ;  /* 0x0000004004cb7824 */ /* 0x040fe200078e00ff */
[C---:B------:R-:W-:Y:S01]  /*1830*/  SHF.L.U64.HI R192, R4.reuse, R193, c[0x0][0x284] ;  /* 0x0000a10004c07619 */ /* 0x040fe200000102c1 */
[C---:B------:R-:W-:Y:S01]  /*1840*/  IMAD.SHL.U32 R206, R4.reuse, 0x20, RZ ;  /* 0x0000002004ce7824 */ /* 0x040fe200078e00ff */
[C---:B------:R-:W-:Y:S01]  /*1850*/  SHF.L.U64.HI R176, R4.reuse, R177, c[0x0][0x284] ;  /* 0x0000a10004b07619 */ /* 0x040fe200000102b1 */
[C---:B------:R-:W-:Y:S01]  /*1860*/  IMAD.WIDE.U32 R198, R4.reuse, 0x60, RZ ;  /* 0x0000006004c67825 */ /* 0x040fe200078e00ff */
[----:B------:R-:W-:-:S02]  /*1870*/  SHF.L.U32 R205, R4, 0x7, RZ ;  /* 0x0000000704cd7819 */ /* 0x000fc400000006ff */
[----:B------:R-:W-:Y:S01]  /*1880*/  SHF.L.U64.HI R194, R5, R175, c[0x0][0x1e4] ;  /* 0x0000790005c27619 */ /* 0x000fe200000102af */
[----:B------:R-:W-:Y:S01]  /*1890*/  IMAD R4, R165, c[0x0][0x294], R0 ;  /* 0x0000a500a5047a24 */ /* 0x000fe200078e0200 */
[----:B------:R-:W-:Y:S01]  /*18a0*/  IADD3 R0, P0, R96, 0x20, RZ ;  /* 0x0000002060007810 */ /* 0x000fe20007f1e0ff */
[C---:B------:R-:W-:Y:S01]  /*18b0*/  IMAD.SHL.U32 R210, R5.reuse, 0x40, RZ ;  /* 0x0000004005d27824 */ /* 0x040fe200078e00ff */
[C---:B------:R-:W-:Y:S01]  /*18c0*/  SHF.L.U64.HI R191, R5.reuse, R193, c[0x0][0x1e4] ;  /* 0x0000790005bf7619 */ /* 0x040fe200000102c1 */
[C---:B------:R-:W-:Y:S01]  /*18d0*/  IMAD.SHL.U32 R207, R5.reuse, 0x80, RZ ;  /* 0x0000008005cf7824 */ /* 0x040fe200078e00ff */
[C---:B------:R-:W-:Y:S01]  /*18e0*/  SHF.L.U64.HI R183, R5.reuse, R177, c[0x0][0x1e4] ;  /* 0x0000790005b77619 */ /* 0x040fe200000102b1 */
[C---:B------:R-:W-:Y:S01]  /*18f0*/  IMAD.WIDE.U32 R170, R5.reuse, 0x60, RZ ;  /* 0x0000006005aa7825 */ /* 0x040fe200078e00ff */
[----:B------:R-:W-:Y:S02]  /*1900*/  SHF.L.U32 R209, R5, 0x5, RZ ;  /* 0x0000000505d17819 */ /* 0x000fe400000006ff */
[----:B------:R-:W-:Y:S01]  /*1910*/  SHF.L.U64.HI R175, R3, R175, c[0x0][0x294] ;  /* 0x0000a50003af7619 */ /* 0x000fe200000102af */
[----:B------:R-:W-:Y:S01]  /*1920*/  IMAD R5, R165, c[0x0][0x284], R2 ;  /* 0x0000a100a5057a24 */ /* 0x000fe200078e0202 */
[----:B------:R-:W-:Y:S01]  /*1930*/  IADD3.X R2, RZ, R39, RZ, P0, !PT ;  /* 0x00000027ff027210 */ /* 0x000fe200007fe4ff */
[C---:B------:R-:W-:Y:S01]  /*1940*/  IMAD.SHL.U32 R204, R3.reuse, 0x40, RZ ;  /* 0x0000004003cc7824 */ /* 0x040fe200078e00ff */
[C---:B------:R-:W-:Y:S01]  /*1950*/  SHF.L.U64.HI R193, R3.reuse, R193, c[0x0][0x294] ;  /* 0x0000a50003c17619 */ /* 0x040fe200000102c1 */
[C---:B------:R-:W-:Y:S01]  /*1960*/  IMAD.SHL.U32 R201, R3.reuse, 0x80, RZ ;  /* 0x0000008003c97824 */ /* 0x040fe200078e00ff */
[C---:B------:R-:W-:Y:S01]  /*1970*/  SHF.L.U64.HI R177, R3.reuse, R177, c[0x0][0x294] ;  /* 0x0000a50003b17619 */ /* 0x040fe200000102b1 */
[C---:B------:R-:W-:Y:S01]  /*1980*/  IMAD.SHL.U32 R202, R3.reuse, 0x20, RZ ;  /* 0x0000002003ca7824 */ /* 0x040fe200078e00ff */
[----:B------:R-:W-:Y:S01]  /*1990*/  IADD3 R142, P0, R32, R178, RZ ;  /* 0x000000b2208e7210 */ /* 0x000fe20007f1e0ff */
[----:B------:R-:W-:Y:S01]  /*19a0*/  IMAD.WIDE.U32 R196, R3, 0x60, RZ ;  /* 0x0000006003c47825 */ /* 0x000fe200078e00ff */
[----:B------:R-:W-:-:S02]  /*19b0*/  IADD3 R128, R199, UR5, RZ ;  /* 0x00000005c7807c10 */ /* 0x000fc4000fffe0ff */
[----:B------:R-:W-:Y:S01]  /*19c0*/  IADD3 R122, R5, R107, RZ ;  /* 0x0000006b057a7210 */ /* 0x000fe20007ffe0ff */
[----:B------:R-:W-:Y:S01]  /*19d0*/  IMAD R3, R39, c[0x0][0x1e0], RZ ;  /* 0x0000780027037a24 */ /* 0x000fe200078e02ff */
[----:B------:R-:W-:Y:S01]  /*19e0*/  IADD3 R129, R197, UR4, RZ ;  /* 0x00000004c5817c10 */ /* 0x000fe2000fffe0ff */
[----:B------:R-:W-:Y:S01]  /*19f0*/  IMAD R2, R2, c[0x0][0x1e0], RZ ;  /* 0x0000780002027a24 */ /* 0x000fe200078e02ff */
[----:B------:R-:W-:Y:S01]  /*1a00*/  SHF.R.S32.HI R120, RZ, 0x1f, R97 ;  /* 0x0000001fff787819 */ /* 0x000fe20000011461 */
[----:B------:R-:W-:Y:S01]  /*1a10*/  IMAD.WIDE.U32 R134, R0, c[0x0][0x1e0], RZ ;  /* 0x0000780000867a25 */ /* 0x000fe200078e00ff */
[----:B------:R-:W-:-:S03]  /*1a20*/  SHF.L.U32 R148, R19, 0x1, RZ ;  /* 0x0000000113947819 */ /* 0x000fc600000006ff */
[----:B------:R-:W-:Y:S02]  /*1a30*/  IMAD R3, R96, c[0x0][0x1e4], R3 ;  /* 0x0000790060037a24 */ /* 0x000fe400078e0203 */
[----:B------:R-:W-:Y:S02]  /*1a40*/  IMAD R8, R0, c[0x0][0x1e4], R2 ;  /* 0x0000790000087a24 */ /* 0x000fe400078e0202 */
[----:B------:R-:W-:Y:S01]  /*1a50*/  IMAD.X R160, R37, 0x1, R39, P1 ;  /* 0x0000000125a07824 */ /* 0x000fe200008e0627 */
[----:B------:R-:W-:Y:S01]  /*1a60*/  IADD3 R143, P1, R209, R134, RZ ;  /* 0x00000086d18f7210 */ /* 0x000fe20007f3e0ff */
[----:B------:R-:W-:Y:S02]  /*1a70*/  IMAD.IADD R141, R179, 0x1, R3 ;  /* 0x00000001b38d7824 */ /* 0x000fe400078e0203 */
[----:B------:R-:W-:Y:S02]  /*1a80*/  IMAD.IADD R140, R135, 0x1, R8 ;  /* 0x00000001878c7824 */ /* 0x000fe400078e0208 */
[----:B------:R-:W-:Y:S01]  /*1a90*/  IMAD.IADD R95, R93, 0x1, R95 ;  /* 0x000000015d5f7824 */ /* 0x000fe200078e025f */
[----:B------:R-:W-:Y:S01]  /*1aa0*/  IADD3.X R138, R33, R141, RZ, P0, !PT ;  /* 0x0000008d218a7210 */ /* 0x000fe200007fe4ff */
[----:B------:R-:W-:Y:S01]  /*1ab0*/  IMAD.X R139, R183, 0x1, R140, P1 ;  /* 0x00000001b78b7824 */ /* 0x000fe200008e068c */
[----:B------:R-:W-:Y:S01]  /*1ac0*/  IADD3 R159, P0, R209, R143, RZ ;  /* 0x0000008fd19f7210 */ /* 0x000fe20007f1e0ff */
[----:B------:R-:W-:-:S02]  /*1ad0*/  IMAD R2, R6, c[0x0][0x1e0], RZ ;  /* 0x0000780006027a24 */ /* 0x000fc400078e02ff */
[----:B------:R-:W-:Y:S01]  /*1ae0*/  IMAD R0, R7, c[0x0][0x1e0], RZ ;  /* 0x0000780007007a24 */ /* 0x000fe200078e02ff */
[----:B------:R-:W-:Y:S01]  /*1af0*/  IADD3.X R155, R183, R139, RZ, P0, !PT ;  /* 0x0000008bb79b7210 */ /* 0x000fe200007fe4ff */
[----:B------:R-:W-:Y:S01]  /*1b00*/  IMAD R6, R9, c[0x0][0x1e0], RZ ;  /* 0x0000780009067a24 */ /* 0x000fe200078e02ff */
[----:B------:R-:W-:Y:S01]  /*1b10*/  IADD3 R114, P0, R142, R92, RZ ;  /* 0x0000005c8e727210 */ /* 0x000fe20007f1e0ff */
[----:B------:R-:W-:Y:S02]  /*1b20*/  IMAD R7, R168, c[0x0][0x1e4], R2 ;  /* 0x00007900a8077a24 */ /* 0x000fe400078e0202 */
[----:B------:R-:W-:Y:S02]  /*1b30*/  IMAD R2, R167, c[0x0][0x1e4], R0 ;  /* 0x00007900a7027a24 */ /* 0x000fe400078e0200 */
[----:B------:R-:W-:Y:S01]  /*1b40*/  IMAD.X R113, R138, 0x1, R95, P0 ;  /* 0x000000018a717824 */ /* 0x000fe200000e065f */
[----:B------:R-:W-:Y:S01]  /*1b50*/  IADD3 R124, P0, R92, 0x40, RZ ;  /* 0x000000405c7c7810 */ /* 0x000fe20007f1e0ff */
[----:B------:R-:W-:-:S02]  /*1b60*/  IMAD R0, R166, c[0x0][0x1e4], R6 ;  /* 0x00007900a6007a24 */ /* 0x000fc400078e0206 */
[----:B------:R-:W-:Y:S02]  /*1b70*/  IMAD.IADD R190, R171, 0x1, R190 ;  /* 0x00000001abbe7824 */ /* 0x000fe400078e02be */
[----:B------:R-:W-:Y:S01]  /*1b80*/  IMAD.X R116, RZ, RZ, R95, P0 ;  /* 0x000000ffff747224 */ /* 0x000fe200000e065f */
[----:B------:R-:W-:Y:S01]  /*1b90*/  IADD3 R118, P0, R114, 0x40, RZ ;  /* 0x0000004072767810 */ /* 0x000fe20007f1e0ff */
[----:B------:R-:W-:Y:S02]  /*1ba0*/  IMAD.IADD R158, R189, 0x1, R7 ;  /* 0x00000001bd9e7824 */ /* 0x000fe400078e0207 */
[----:B------:R-:W-:Y:S01]  /*1bb0*/  IMAD.IADD R156, R187, 0x1, R2 ;  /* 0x00000001bb9c7824 */ /* 0x000fe200078e0202 */
[----:B------:R-:W-:Y:S01]  /*1bc0*/  IADD3.X R117, RZ, R113, RZ, P0, !PT ;  /* 0x00000071ff757210 */ /* 0x000fe200007fe4ff */
[----:B------:R-:W-:Y:S02]  /*1bd0*/  IMAD.IADD R154, R185, 0x1, R0 ;  /* 0x00000001b99a7824 */ /* 0x000fe400078e0200 */
[----:B------:R-:W-:-:S02]  /*1be0*/  IMAD.IADD R125, R111, 0x1, R5 ;  /* 0x000000016f7d7824 */ /* 0x000fc400078e0205 */
[----:B------:R-:W-:Y:S02]  /*1bf0*/  IMAD.IADD R123, R109, 0x1, R4 ;  /* 0x000000016d7b7824 */ /* 0x000fe400078e0204 */
[----:B------:R-:W-:Y:S02]  /*1c00*/  IMAD.IADD R119, R4, 0x1, R105 ;  /* 0x0000000104777824 */ /* 0x000fe400078e0269 */
[----:B------:R-:W-:Y:S02]  /*1c10*/  IMAD.IADD R99, R101, 0x1, R99 ;  /* 0x0000000165637824 */ /* 0x000fe400078e0263 */
[----:B------:R-:W-:Y:S02]  /*1c20*/  IMAD.SHL.U32 R145, R11, 0x2, RZ ;  /* 0x000000020b917824 */ /* 0x000fe400078e00ff */
[----:B------:R-:W-:Y:S01]  /*1c30*/  IMAD.SHL.U32 R144, R10, 0x2, RZ ;  /* 0x000000020a907824 */ /* 0x000fe200078e00ff */
[----:B-1----:R-:W-:Y:S06]  /*1c40*/  BAR.SYNC.DEFER_BLOCKING 0x0 ;  /* 0x0000000000007b1d */ /* 0x002fec0000010000 */
.L_x_102:
[-C--:B------:R-:W-:Y:S01]  /*1c50*/  IMAD R0, R191, R91.reuse, RZ ;  /* 0x0000005bbf007224 */ /* 0x080fe200078e02ff */
[----:B------:R-:W-:Y:S04]  /*1c60*/  DEPBAR.LE SB0, 0x0 ;  /* 0x000080000000791a */ /* 0x000fe80000000000 */
[----:B------:R-:W-:Y:S01]  /*1c70*/  BAR.SYNC.DEFER_BLOCKING 0x0 ;  /* 0x0000000000007b1d */ /* 0x000fe20000010000 */
[----:B------:R-:W-:Y:S01]  /*1c80*/  ISETP.GE.AND P0, PT, R213, 0x1, PT ;  /* 0x00000001d500780c */ /* 0x000fe20003f06270 */
[----:B------:R-:W-:Y:S01]  /*1c90*/  IMAD.WIDE.U32 R84, R207, R91, RZ ;  /* 0x0000005bcf547225 */ /* 0x000fe200078e00ff */
[----:B------:R-:W-:Y:S05]  /*1ca0*/  SHF.R.S32.HI R98, RZ, 0x1f, R91 ;  /* 0x0000001fff627819 */ /* 0x000fea000001145b */
[----:B------:R-:W-:Y:S05]  /*1cb0*/  IMAD R0, R98, R207, R0 ;  /* 0x000000cf62007224 */ /* 0x000fea00078e0200 */
[----:B------:R-:W-:Y:S01]  /*1cc0*/  IADD3 R90, R85, R0, RZ ;  /* 0x00000000555a7210 */ /* 0x000fe20007ffe0ff */
[----:B------:R-:W-:Y:S01]  /*1cd0*/  BSSY B2, `(.L_x_56) ;  /* 0x0000525000027945 */ /* 0x000fe20003800000 */
[----:B--2---:R-:W-:-:S05]  /*1ce0*/  @!P0 BRA `(.L_x_57) ;  /* 0x00004d5000008947 */ /* 0x004fca0003800000 */
[-C--:B------:R-:W-:Y:S01]  /*1cf0*/  IMAD R2, R192, R91.reuse, RZ ;  /* 0x0000005bc0027224 */ /* 0x080fe200078e02ff */
[----:B------:R-:W-:Y:S01]  /*1d00*/  ISETP.NE.AND P0, PT, R162, RZ, PT ;  /* 0x000000ffa200720c */ /* 0x000fe20003f05270 */
[-C--:B------:R-:W-:Y:S02]  /*1d10*/  IMAD R0, R193, R91.reuse, RZ ;  /* 0x0000005bc1007224 */ /* 0x080fe400078e02ff */
[----:B------:R-:W-:Y:S02]  /*1d20*/  IMAD R3, R91, -0x80, R126 ;  /* 0xffffff805b037824 */ /* 0x000fe400078e027e */
[-C--:B------:R-:W-:Y:S03]  /*1d30*/  IMAD.WIDE.U32 R36, R205, R91.reuse, RZ ;  /* 0x0000005bcd247225 */ /* 0x080fe600078e00ff */
[----:B------:R-:W-:Y:S01]  /*1d40*/  IMNMX R75, R3, 0x80, PT ;  /* 0x00000080034b7817 */ /* 0x000fe20003800200 */
[----:B------:R-:W-:Y:S04]  /*1d50*/  IMAD.WIDE.U32 R68, R201, R91, RZ ;  /* 0x0000005bc9447225 */ /* 0x000fe800078e00ff */
[C---:B------:R-:W-:Y:S02]  /*1d60*/  IMAD R2, R98.reuse, R205, R2 ;  /* 0x000000cd62027224 */ /* 0x040fe400078e0202 */
[----:B------:R-:W-:Y:S03]  /*1d70*/  IMAD R0, R98, R201, R0 ;  /* 0x000000c962007224 */ /* 0x000fe600078e0200 */
[----:B------:R-:W-:Y:S02]  /*1d80*/  IADD3 R41, R37, R2, RZ ;  /* 0x0000000225297210 */ /* 0x000fe40007ffe0ff */
[----:B------:R-:W-:Y:S01]  /*1d90*/  IADD3 R42, R69, R0, RZ ;  /* 0x00000000452a7210 */ /* 0x000fe20007ffe0ff */
[----:B------:R-:W-:-:S05]  /*1da0*/  @!P0 BRA `(.L_x_58) ;  /* 0x000028c000008947 */ /* 0x000fca0003800000 */
[----:B------:R-:W-:Y:S01]  /*1db0*/  ISETP.GE.AND P2, PT, R96, R75, PT ;  /* 0x0000004b6000720c */ /* 0x000fe20003f46270 */
[----:B------:R-:W-:Y:S01]  /*1dc0*/  BSSY B0, `(.L_x_59) ;  /* 0x000001b000007945 */ /* 0x000fe20003800000 */
[----:B------:R-:W-:Y:S01]  /*1dd0*/  CS2R R16, SRZ ;  /* 0x0000000000107805 */ /* 0x000fe2000001ff00 */
[----:B------:R-:W-:Y:S01]  /*1de0*/  CS2R R12, SRZ ;  /* 0x00000000000c7805 */ /* 0x000fe2000001ff00 */
[----:B------:R-:W-:Y:S01]  /*1df0*/  CS2R R2, SRZ ;  /* 0x0000000000027805 */ /* 0x000fe2000001ff00 */
[----:B------:R-:W-:Y:S01]  /*1e00*/  CS2R R44, SRZ ;  /* 0x00000000002c7805 */ /* 0x000fe2000001ff00 */
[----:B------:R-:W-:Y:S07]  /*1e10*/  CS2R R38, SRZ ;  /* 0x0000000000267805 */ /* 0x000fee000001ff00 */
[----:B------:R-:W-:-:S05]  /*1e20*/  @P2 BRA `(.L_x_60) ;  /* 0x0000014000002947 */ /* 0x000fca0003800000 */
[----:B------:R-:W-:Y:S01]  /*1e30*/  IADD3 R0, P0, R110, R36, RZ ;  /* 0x000000246e007210 */ /* 0x000fe20007f1e0ff */
[----:B------:R-:W-:Y:S01]  /*1e40*/  CS2R R38, SRZ ;  /* 0x0000000000267805 */ /* 0x000fe2000001ff00 */
[----:B------:R-:W-:Y:S01]  /*1e50*/  CS2R R12, SRZ ;  /* 0x00000000000c7805 */ /* 0x000fe2000001ff00 */
[----:B------:R-:W-:Y:S02]  /*1e60*/  CS2R R44, SRZ ;  /* 0x00000000002c7805 */ /* 0x000fe4000001ff00 */
[----:B------:R-:W-:Y:S01]  /*1e70*/  IMAD.X R3, R41, 0x1, R125, P0 ;  /* 0x0000000129037824 */ /* 0x000fe200000e067d */
[----:B------:R-:W-:Y:S05]  /*1e80*/  IADD3 R2, P0, R108, R68, RZ ;  /* 0x000000446c027210 */ /* 0x000fea0007f1e0ff */
[----:B------:R-:W-:Y:S01]  /*1e90*/  IMAD.X R5, R42, 0x1, R123, P0 ;  /* 0x000000012a057824 */ /* 0x000fe200000e067b */
[C---:B------:R-:W-:Y:S04]  /*1ea0*/  LEA R6, P0, R0.reuse, c[0x0][0x270], 0x1 ;  /* 0x00009c0000067a11 */ /* 0x040fe800078008ff */
[----:B------:R-:W-:Y:S02]  /*1eb0*/  LEA.HI.X R7, R0, c[0x0][0x274], R3, 0x1, P0 ;  /* 0x00009d0000077a11 */ /* 0x000fe400000f0c03 */
[C---:B------:R-:W-:Y:S04]  /*1ec0*/  LEA R4, P0, R2.reuse, c[0x0][0x288], 0x1 ;  /* 0x0000a20002047a11 */ /* 0x040fe800078008ff */
[----:B------:R-:W-:Y:S02]  /*1ed0*/  LEA.HI.X R5, R2, c[0x0][0x28c], R5, 0x1, P0 ;  /* 0x0000a30002057a11 */ /* 0x000fe400000f0c05 */
[----:B------:R-:W-:Y:S01]  /*1ee0*/  ISETP.GE.AND P0, PT, R28, c[0x0][0x27c], PT ;  /* 0x00009f001c007a0c */ /* 0x000fe20003f06270 */
[----:B------:R-:W-:Y:S11]  /*1ef0*/  CS2R R2, SRZ ;  /* 0x0000000000027805 */ /* 0x000ff6000001ff00 */
[----:B------:R-:W-:Y:S01]  /*1f00*/  @!UPT UIADD3 URZ, URZ, URZ, URZ ;  /* 0x0000003f3f3ff290 */ /* 0x000fe2000fffe03f */
[----:B------:R1:W5:Y:S04]  /*1f10*/  @!P0 LDG.E.64 R2, [R6.64] ;  /* 0x0000000806028981 */ /* 0x000368000c1e1b00 */
[----:B------:R1:W5:Y:S01]  /*1f20*/  @!P0 LDG.E.64 R38, [R4.64] ;  /* 0x0000000804268981 */ /* 0x000362000c1e1b00 */
[----:B------:R-:W-:Y:S11]  /*1f30*/  ISETP.GE.AND P0, PT, R30, c[0x0][0x27c], PT ;  /* 0x00009f001e007a0c */ /* 0x000ff60003f06270 */
[----:B------:R-:W-:Y:S02]  /*1f40*/  @!UPT UIADD3 URZ, URZ, URZ, URZ ;  /* 0x0000003f3f3ff290 */ /* 0x000fe4000fffe03f */
[----:B------:R1:W5:Y:S04]  /*1f50*/  @!P0 LDG.E.64 R12, [R6.64+0x40] ;  /* 0x00004008060c8981 */ /* 0x000368000c1e1b00 */
[----:B------:R1:W5:Y:S02]  /*1f60*/  @!P0 LDG.E.64 R44, [R4.64+0x40] ;  /* 0x00004008042c8981 */ /* 0x000364000c1e1b00 */
.L_x_60:
[----:B------:R-:W-:Y:S05]  /*1f70*/  BSYNC B0 ;  /* 0x0000000000007941 */ /* 0x000fea0003800000 */
.L_x_59:
[----:B------:R-:W-:Y:S01]  /*1f80*/  ISETP.GE.AND P3, PT, R168, R75, PT ;  /* 0x0000004ba800720c */ /* 0x000fe20003f66270 */
[----:B-----5:R-:W-:Y:S01]  /*1f90*/  IMAD.MOV.U32 R0, RZ, RZ, R12 ;  /* 0x000000ffff007224 */ /* 0x020fe200078e000c */
[----:B-1----:R-:W-:Y:S01]  /*1fa0*/  MOV R6, R44 ;  /* 0x0000002c00067202 */ /* 0x002fe20000000f00 */
[----:B------:R-:W-:Y:S01]  /*1fb0*/  IMAD.MOV.U32 R5, RZ, RZ, R13 ;  /* 0x000000ffff057224 */ /* 0x000fe200078e000d */
[----:B------:R-:W-:Y:S01]  /*1fc0*/  BSSY B0, `(.L_x_61) ;  /* 0x0000023000007945 */ /* 0x000fe20003800000 */
[----:B------:R-:W-:Y:S01]  /*1fd0*/  IMAD.MOV.U32 R4, RZ, RZ, R2 ;  /* 0x000000ffff047224 */ /* 0x000fe200078e0002 */
[----:B------:R-:W-:Y:S01]  /*1fe0*/  PRMT R43, R6, 0x7610, R43 ;  /* 0x00007610062b7816 */ /* 0x000fe2000000002b */
[----:B------:R-:W-:Y:S01]  /*1ff0*/  CS2R R14, SRZ ;  /* 0x00000000000e7805 */ /* 0x000fe2000001ff00 */
[----:B------:R-:W-:Y:S01]  /*2000*/  PRMT R26, R5, 0x5410, R0 ;  /* 0x00005410051a7816 */ /* 0x000fe20000000000 */
[----:B------:R-:W-:Y:S01]  /*2010*/  IMAD.MOV.U32 R0, RZ, RZ, R3 ;  /* 0x000000ffff007224 */ /* 0x000fe200078e0003 */
[----:B------:R-:W-:Y:S01]  /*2020*/  CS2R R48, SRZ ;  /* 0x0000000000307805 */ /* 0x000fe2000001ff00 */
[----:B------:R-:W-:Y:S01]  /*2030*/  IMAD.MOV.U32 R5, RZ, RZ, R45 ;  /* 0x000000ffff057224 */ /* 0x000fe200078e002d */
[----:B------:R-:W-:Y:S02]  /*2040*/  CS2R R46, SRZ ;  /* 0x00000000002e7805 */ /* 0x000fe4000001ff00 */
[----:B------:R-:W-:Y:S01]  /*2050*/  PRMT R7, R0, 0x5410, R4 ;  /* 0x0000541000077816 */ /* 0x000fe20000000004 */
[----:B------:R-:W-:Y:S01]  /*2060*/  IMAD.MOV.U32 R4, RZ, RZ, R38 ;  /* 0x000000ffff047224 */ /* 0x000fe200078e0026 */
[----:B------:R-:W-:Y:S02]  /*2070*/  MOV R0, R39 ;  /* 0x0000002700007202 */ /* 0x000fe40000000f00 */
[----:B------:R-:W-:Y:S02]  /*2080*/  PRMT R43, R43, 0x5410, R5 ;  /* 0x000054102b2b7816 */ /* 0x000fe40000000005 */
[----:B------:R-:W-:Y:S01]  /*2090*/  PRMT R40, R4, 0x5410, R0 ;  /* 0x0000541004287816 */ /* 0x000fe20000000000 */
[----:B------:R-:W-:-:S05]  /*20a0*/  @P3 BRA `(.L_x_62) ;  /* 0x0000014000003947 */ /* 0x000fca0003800000 */
[----:B------:R-:W-:Y:S01]  /*20b0*/  IADD3 R0, P1, P0, R110, R36, R206 ;  /* 0x000000246e007210 */ /* 0x000fe2000783e0ce */
[----:B------:R-:W-:Y:S01]  /*20c0*/  CS2R R14, SRZ ;  /* 0x00000000000e7805 */ /* 0x000fe2000001ff00 */
[----:B------:R-:W-:Y:S01]  /*20d0*/  CS2R R46, SRZ ;  /* 0x00000000002e7805 */ /* 0x000fe2000001ff00 */
[----:B------:R-:W-:Y:S01]  /*20e0*/  CS2R R16, SRZ ;  /* 0x0000000000107805 */ /* 0x000fe2000001ff00 */
[----:B------:R-:W-:Y:S01]  /*20f0*/  IADD3.X R4, R125, R41, R176, P1, P0 ;  /* 0x000000297d047210 */ /* 0x000fe20000fe04b0 */
[----:B------:R-:W-:Y:S01]  /*2100*/  CS2R R48, SRZ ;  /* 0x0000000000307805 */ /* 0x000fe2000001ff00 */
[----:B------:R-:W-:Y:S04]  /*2110*/  IADD3 R5, P1, P0, R108, R68, R202 ;  /* 0x000000446c057210 */ /* 0x000fe8000783e0ca */
[----:B------:R-:W-:Y:S02]  /*2120*/  IADD3.X R6, R123, R42, R177, P1, P0 ;  /* 0x0000002a7b067210 */ /* 0x000fe40000fe04b1 */
[C---:B------:R-:W-:Y:S04]  /*2130*/  LEA R8, P0, R0.reuse, c[0x0][0x270], 0x1 ;  /* 0x00009c0000087a11 */ /* 0x040fe800078008ff */
[----:B------:R-:W-:Y:S02]  /*2140*/  LEA.HI.X R9, R0, c[0x0][0x274], R4, 0x1, P0 ;  /* 0x00009d0000097a11 */ /* 0x000fe400000f0c04 */
[C---:B------:R-:W-:Y:S04]  /*2150*/  LEA R4, P0, R5.reuse, c[0x0][0x288], 0x1 ;  /* 0x0000a20005047a11 */ /* 0x040fe800078008ff */
[----:B------:R-:W-:Y:S02]  /*2160*/  LEA.HI.X R5, R5, c[0x0][0x28c], R6, 0x1, P0 ;  /* 0x0000a30005057a11 */ /* 0x000fe400000f0c06 */
[----:B------:R-:W-:Y:S11]  /*2170*/  ISETP.GE.AND P0, PT, R28, c[0x0][0x27c], PT ;  /* 0x00009f001c007a0c */ /* 0x000ff60003f06270 */
[----:B------:R-:W-:Y:S02]  /*2180*/  @!UPT UIADD3 URZ, URZ, URZ, URZ ;  /* 0x0000003f3f3ff290 */ /* 0x000fe4000fffe03f */
[----:B------:R1:W5:Y:S04]  /*2190*/  @!P0 LDG.E.64 R14, [R8.64] ;  /* 0x00000008080e8981 */ /* 0x000368000c1e1b00 */
[----:B------:R1:W5:Y:S01]  /*21a0*/  @!P0 LDG.E.64 R46, [R4.64] ;  /* 0x00000008042e8981 */ /* 0x000362000c1e1b00 */
[----:B------:R-:W-:Y:S11]  /*21b0*/  ISETP.GE.AND P0, PT, R30, c[0x0][0x27c], PT ;  /* 0x00009f001e007a0c */ /* 0x000ff60003f06270 */
[----:B------:R-:W-:Y:S02]  /*21c0*/  @!UPT UIADD3 URZ, URZ, URZ, URZ ;  /* 0x0000003f3f3ff290 */ /* 0x000fe4000fffe03f */
[----:B------:R1:W5:Y:S04]  /*21d0*/  @!P0 LDG.E.64 R16, [R8.64+0x40] ;  /* 0x0000400808108981 */ /* 0x000368000c1e1b00 */
[----:B------:R1:W5:Y:S02]  /*21e0*/  @!P0 LDG.E.64 R48, [R4.64+0x40] ;  /* 0x0000400804308981 */ /* 0x000364000c1e1b00 */
.L_x_62:
[----:B------:R-:W-:Y:S05]  /*21f0*/  BSYNC B0 ;  /* 0x0000000000007941 */ /* 0x000fea0003800000 */
.L_x_61:
[----:B------:R-:W-:Y:S01]  /*2200*/  ISETP.GE.AND P6, PT, R167, R75, PT ;  /* 0x0000004ba700720c */ /* 0x000fe20003fc6270 */
[----:B-----5:R-:W-:Y:S01]  /*2210*/  IMAD.MOV.U32 R6, RZ, RZ, R16 ;  /* 0x000000ffff067224 */ /* 0x020fe200078e0010 */
[----:B-1----:R-:W-:Y:S01]  /*2220*/  MOV R4, R14 ;  /* 0x0000000e00047202 */ /* 0x002fe20000000f00 */
[----:B------:R-:W-:Y:S01]  /*2230*/  IMAD.MOV.U32 R5, RZ, RZ, R17 ;  /* 0x000000ffff057224 */ /* 0x000fe200078e0011 */
[----:B------:R-:W-:Y:S01]  /*2240*/  BSSY B0, `(.L_x_63) ;  /* 0x0000024000007945 */ /* 0x000fe20003800000 */
[----:B------:R-:W-:Y:S01]  /*2250*/  IMAD.MOV.U32 R0, RZ, RZ, R15 ;  /* 0x000000ffff007224 */ /* 0x000fe200078e000f */
[----:B------:R-:W-:Y:S01]  /*2260*/  CS2R R24, SRZ ;  /* 0x0000000000187805 */ /* 0x000fe2000001ff00 */
[----:B------:R-:W-:Y:S01]  /*2270*/  CS2R R20, SRZ ;  /* 0x0000000000147805 */ /* 0x000fe2000001ff00 */
[----:B------:R-:W-:Y:S01]  /*2280*/  PRMT R31, R5, 0x5410, R6 ;  /* 0x00005410051f7816 */ /* 0x000fe20000000006 */
[----:B------:R-:W-:Y:S01]  /*2290*/  IMAD.MOV.U32 R6, RZ, RZ, R48 ;  /* 0x000000ffff067224 */ /* 0x000fe200078e0030 */
[----:B------:R-:W-:Y:S01]  /*22a0*/  PRMT R27, R0, 0x5410, R4 ;  /* 0x00005410001b7816 */ /* 0x000fe20000000004 */
[----:B------:R-:W-:Y:S01]  /*22b0*/  IMAD.MOV.U32 R4, RZ, RZ, R46 ;  /* 0x000000ffff047224 */ /* 0x000fe200078e002e */
[----:B------:R-:W-:Y:S01]  /*22c0*/  MOV R5, R49 ;  /* 0x0000003100057202 */ /* 0x000fe20000000f00 */
[----:B------:R-:W-:Y:S01]  /*22d0*/  CS2R R18, SRZ ;  /* 0x0000000000127805 */ /* 0x000fe2000001ff00 */
[----:B------:R-:W-:Y:S01]  /*22e0*/  MOV R0, R47 ;  /* 0x0000002f00007202 */ /* 0x000fe20000000f00 */
[----:B------:R-:W-:Y:S01]  /*22f0*/  CS2R R52, SRZ ;  /* 0x0000000000347805 */ /* 0x000fe2000001ff00 */
[----:B------:R-:W-:Y:S01]  /*2300*/  PRMT R59, R6, 0x5410, R5 ;  /* 0x00005410063b7816 */ /* 0x000fe20000000005 */
[----:B------:R-:W-:Y:S01]  /*2310*/  CS2R R50, SRZ ;  /* 0x0000000000327805 */ /* 0x000fe2000001ff00 */
        /* <DEDUP_REMOVED lines=22> */
.L_x_64:
[----:B------:R-:W-:Y:S05]  /*2480*/  BSYNC B0 ;  /* 0x0000000000007941 */ /* 0x000fea0003800000 */
.L_x_63:
        /* <DEDUP_REMOVED lines=38> */
.L_x_66:
[----:B------:R-:W-:Y:S05]  /*26f0*/  BSYNC B0 ;  /* 0x0000000000007941 */ /* 0x000fea0003800000 */
.L_x_65:
[----:B-1---5:R-:W-:Y:S01]  /*2700*/  MOV R4, R22 ;  /* 0x0000001600047202 */ /* 0x022fe20000000f00 */
[----:B------:R-:W-:Y:S01]  /*2710*/  IMAD.MOV.U32 R6, RZ, RZ, R24 ;  /* 0x000000ffff067224 */ /* 0x000fe200078e0018 */
[----:B------:R-:W-:Y:S01]  /*2720*/  BSSY B1, `(.L_x_67) ;  /* 0x0000084000017945 */ /* 0x000fe20003800000 */
[----:B------:R-:W-:Y:S02]  /*2730*/  IMAD.MOV.U32 R5, RZ, RZ, R25 ;  /* 0x000000ffff057224 */ /* 0x000fe400078e0019 */
[----:B------:R-:W-:Y:S03]  /*2740*/  IMAD.MOV.U32 R0, RZ, RZ, R23 ;  /* 0x000000ffff007224 */ /* 0x000fe600078e0017 */
[----:B------:R-:W-:Y:S01]  /*2750*/  PRMT R37, R5, 0x5410, R6 ;  /* 0x0000541005257816 */ /* 0x000fe20000000006 */
[----:B------:R-:W-:Y:S01]  /*2760*/  IMAD.MOV.U32 R6, RZ, RZ, R56 ;  /* 0x000000ffff067224 */ /* 0x000fe200078e0038 */
[----:B------:R-:W-:Y:S01]  /*2770*/  PRMT R36, R0, 0x5410, R4 ;  /* 0x0000541000247816 */ /* 0x000fe20000000004 */
[----:B------:R-:W-:Y:S01]  /*2780*/  IMAD.MOV.U32 R4, RZ, RZ, R54 ;  /* 0x000000ffff047224 */ /* 0x000fe200078e0036 */
[----:B------:R-:W-:Y:S02]  /*2790*/  MOV R5, R57 ;  /* 0x0000003900057202 */ /* 0x000fe40000000f00 */
[----:B------:R-:W-:Y:S02]  /*27a0*/  MOV R0, R55 ;  /* 0x0000003700007202 */ /* 0x000fe40000000f00 */
[----:B------:R-:W-:Y:S02]  /*27b0*/  PRMT R63, R6, 0x5410, R5 ;  /* 0x00005410063f7816 */ /* 0x000fe40000000005 */
[----:B------:R-:W-:Y:S01]  /*27c0*/  PRMT R62, R4, 0x5410, R0 ;  /* 0x00005410043e7816 */ /* 0x000fe20000000000 */
[----:B------:R-:W-:-:S05]  /*27d0*/  @P2 BRA `(.L_x_68) ;  /* 0x0000078000002947 */ /* 0x000fca0003800000 */
[----:B------:R-:W-:Y:S01]  /*27e0*/  IADD3 R66, P0, R142, R84, RZ ;  /* 0x000000548e427210 */ /* 0x000fe20007f1e0ff */
[----:B------:R-:W-:Y:S03]  /*27f0*/  BSSY B0, `(.L_x_69) ;  /* 0x000003b000007945 */ /* 0x000fe60003800000 */
[----:B------:R-:W-:Y:S01]  /*2800*/  IADD3.X R67, R90, R138, RZ, P0, !PT ;  /* 0x0000008a5a437210 */ /* 0x000fe200007fe4ff */
[----:B------:R-:W-:-:S05]  /*2810*/  @P5 BRA `(.L_x_70) ;  /* 0x0000038000005947 */ /* 0x000fca0003800000 */
[----:B------:R-:W-:Y:S01]  /*2820*/  IADD3 R0, P0, R66, R92, RZ ;  /* 0x0000005c42007210 */ /* 0x000fe20007f1e0ff */
[----:B------:R-:W1:Y:S04]  /*2830*/  LDS.128 R8, [R74+0x8100] ;  /* 0x008100004a087984 */ /* 0x000e680000000c00 */
[----:B------:R-:W-:Y:S01]  /*2840*/  IMAD.X R4, R67, 0x1, R95, P0 ;  /* 0x0000000143047824 */ /* 0x000fe200000e065f */
[C---:B------:R-:W-:Y:S04]  /*2850*/  LEA R64, P0, R0.reuse, c[0x0][0x1c8], 0x1 ;  /* 0x0000720000407a11 */ /* 0x040fe800078008ff */
[----:B------:R-:W-:Y:S02]  /*2860*/  LEA.HI.X R65, R0, c[0x0][0x1cc], R4, 0x1, P0 ;  /* 0x0000730000417a11 */ /* 0x000fe400000f0c04 */
[----:B------:R-:W-:Y:S11]  /*2870*/  ISETP.GE.AND P0, PT, R28, c[0x0][0x27c], PT ;  /* 0x00009f001c007a0c */ /* 0x000ff60003f06270 */
[----:B------:R-:W-:Y:S02]  /*2880*/  @!UPT UIADD3 URZ, URZ, URZ, URZ ;  /* 0x0000003f3f3ff290 */ /* 0x000fe4000fffe03f */
[----:B------:R-:W-:Y:S02]  /*2890*/  @!P0 SHF.R.U64 R4, R38, 0x10, R39 ;  /* 0x0000001026048819 */ /* 0x000fe40000001227 */
[--C-:B------:R-:W-:Y:S02]  /*28a0*/  @!P0 SHF.R.U64 R0, R2, 0x10, R3.reuse ;  /* 0x0000001002008819 */ /* 0x100fe40000001203 */
[----:B------:R-:W-:Y:S02]  /*28b0*/  @!P0 SHF.R.U32.HI R2, RZ, 0x10, R3 ;  /* 0x00000010ff028819 */ /* 0x000fe40000011603 */
[----:B------:R-:W-:Y:S02]  /*28c0*/  @!P0 SHF.R.U32.HI R41, RZ, 0x10, R39 ;  /* 0x00000010ff298819 */ /* 0x000fe40000011627 */
[----:B------:R-:W-:Y:S02]  /*28d0*/  @!P0 PRMT R39, R40, 0x5410, R4 ;  /* 0x0000541028278816 */ /* 0x000fe40000000004 */
[C---:B------:R-:W-:Y:S02]  /*28e0*/  @!P0 PRMT R0, R7.reuse, 0x5432, R0 ;  /* 0x0000543207008816 */ /* 0x040fe40000000000 */
[----:B------:R-:W-:Y:S01]  /*28f0*/  @!P0 PRMT R5, R7, 0x5410, R2 ;  /* 0x0000541007058816 */ /* 0x000fe20000000002 */
[----:B------:R-:W-:Y:S01]  /*2900*/  @!P0 IMAD.U32 R7, R39, 0x10000, RZ ;  /* 0x0001000027078824 */ /* 0x000fe200078e00ff */
[C---:B------:R-:W-:Y:S01]  /*2910*/  @!P0 LOP3.LUT R4, R0.reuse, 0xffff0000, RZ, 0xc0, !PT ;  /* 0xffff000000048812 */ /* 0x040fe200078ec0ff */
[----:B------:R-:W-:Y:S01]  /*2920*/  @!P0 IMAD.U32 R6, R0, 0x10000, RZ ;  /* 0x0001000000068824 */ /* 0x000fe200078e00ff */
[----:B-1----:R-:W-:Y:S02]  /*2930*/  @!P0 LOP3.LUT R2, R8, 0xffff0000, RZ, 0xc0, !PT ;  /* 0xffff000008028812 */ /* 0x002fe400078ec0ff */
[----:B------:R-:W-:Y:S02]  /*2940*/  @!P0 LOP3.LUT R3, R9, 0xffff0000, RZ, 0xc0, !PT ;  /* 0xffff000009038812 */ /* 0x000fe400078ec0ff */
[----:B------:R-:W-:Y:S01]  /*2950*/  @!P0 LOP3.LUT R39, R39, 0xffff0000, RZ, 0xc0, !PT ;  /* 0xffff000027278812 */ /* 0x000fe200078ec0ff */
[----:B------:R-:W-:Y:S01]  /*2960*/  @!P0 FMUL.FTZ R42, R2, R7 ;  /* 0x00000007022a8220 */ /* 0x000fe20000410000 */
[----:B------:R-:W-:Y:S01]  /*2970*/  @!P0 SHF.L.U32 R38, R8, 0x10, RZ ;  /* 0x0000001008268819 */ /* 0x000fe200000006ff */
[----:B------:R-:W-:Y:S01]  /*2980*/  @!P0 FMUL.FTZ R0, R2, R6 ;  /* 0x0000000602008220 */ /* 0x000fe20000410000 */
[----:B------:R-:W-:Y:S01]  /*2990*/  @!P0 PRMT R41, R40, 0x5432, R41 ;  /* 0x0000543228298816 */ /* 0x000fe20000000029 */
[----:B------:R-:W-:Y:S02]  /*29a0*/  @!P0 IMAD.U32 R40, R9, 0x10000, RZ ;  /* 0x0001000009288824 */ /* 0x000fe400078e00ff */
[C---:B------:R-:W-:Y:S02]  /*29b0*/  @!P0 FMUL.FTZ R68, R3.reuse, R39 ;  /* 0x0000002703448220 */ /* 0x040fe40000410000 */
[----:B------:R-:W-:Y:S01]  /*29c0*/  @!P0 FMUL.FTZ R2, R3, R4 ;  /* 0x0000000403028220 */ /* 0x000fe20000410000 */
[----:B------:R-:W-:Y:S01]  /*29d0*/  @!P0 LOP3.LUT R3, R10, 0xffff0000, RZ, 0xc0, !PT ;  /* 0xffff00000a038812 */ /* 0x000fe200078ec0ff */
[----:B------:R-:W-:Y:S02]  /*29e0*/  @!P0 FFMA.FTZ R71, R38, R6, -R42 ;  /* 0x0000000626478223 */ /* 0x000fe4000001082a */
[----:B------:R-:W-:Y:S01]  /*29f0*/  @!P0 FFMA.FTZ R0, R7, R38, R0 ;  /* 0x0000002607008223 */ /* 0x000fe20000010000 */
[----:B------:R-:W-:Y:S01]  /*2a00*/  @!P0 SHF.L.U32 R38, R10, 0x10, RZ ;  /* 0x000000100a268819 */ /* 0x000fe200000006ff */
[C---:B------:R-:W-:Y:S01]  /*2a10*/  @!P0 IMAD.U32 R7, R41.reuse, 0x10000, RZ ;  /* 0x0001000029078824 */ /* 0x040fe200078e00ff */
[----:B------:R-:W-:Y:S01]  /*2a20*/  @!P0 LOP3.LUT R41, R41, 0xffff0000, RZ, 0xc0, !PT ;  /* 0xffff000029298812 */ /* 0x000fe200078ec0ff */
[----:B------:R-:W-:Y:S01]  /*2a30*/  @!P0 IMAD.U32 R6, R5, 0x10000, RZ ;  /* 0x0001000005068824 */ /* 0x000fe200078e00ff */
[----:B------:R-:W-:Y:S01]  /*2a40*/  @!P0 F2FP.BF16.PACK_AB R0, R0, R71 ;  /* 0x000000470000823e */ /* 0x000fe200000010ff */
[----:B------:R-:W-:Y:S01]  /*2a50*/  @!P0 FFMA.FTZ R70, R40, R4, -R68 ;  /* 0x0000000428468223 */ /* 0x000fe20000010844 */
[----:B------:R-:W-:Y:S01]  /*2a60*/  @!P0 LOP3.LUT R4, R11, 0xffff0000, RZ, 0xc0, !PT ;  /* 0xffff00000b048812 */ /* 0x000fe200078ec0ff */
[----:B------:R-:W-:Y:S01]  /*2a70*/  @!P0 FMUL.FTZ R68, R3, R7 ;  /* 0x0000000703448220 */ /* 0x000fe20000410000 */
[----:B------:R-:W-:Y:S01]  /*2a80*/  @!P0 LOP3.LUT R5, R5, 0xffff0000, RZ, 0xc0, !PT ;  /* 0xffff000005058812 */ /* 0x000fe200078ec0ff */
[----:B------:R-:W-:Y:S01]  /*2a90*/  @!P0 FMUL.FTZ R3, R3, R6 ;  /* 0x0000000603038220 */ /* 0x000fe20000410000 */
[----:B------:R-:W-:Y:S01]  /*2aa0*/  @!P0 MOV R8, R0 ;  /* 0x0000000000088202 */ /* 0x000fe20000000f00 */
[----:B------:R-:W-:Y:S02]  /*2ab0*/  @!P0 IMAD.U32 R42, R11, 0x10000, RZ ;  /* 0x000100000b2a8824 */ /* 0x000fe400078e00ff */
[C---:B------:R-:W-:Y:S02]  /*2ac0*/  @!P0 FMUL.FTZ R69, R4.reuse, R41 ;  /* 0x0000002904458220 */ /* 0x040fe40000410000 */
[-C--:B------:R-:W-:Y:S02]  /*2ad0*/  @!P0 FMUL.FTZ R4, R4, R5.reuse ;  /* 0x0000000504048220 */ /* 0x080fe40000410000 */
[----:B------:R-:W-:Y:S02]  /*2ae0*/  @!P0 FFMA.FTZ R2, R39, R40, R2 ;  /* 0x0000002827028223 */ /* 0x000fe40000010002 */
[----:B------:R-:W-:Y:S02]  /*2af0*/  @!P0 FFMA.FTZ R3, R7, R38, R3 ;  /* 0x0000002607038223 */ /* 0x000fe40000010003 */
[----:B------:R-:W-:Y:S01]  /*2b00*/  @!P0 FFMA.FTZ R68, R38, R6, -R68 ;  /* 0x0000000626448223 */ /* 0x000fe20000010844 */
[----:B------:R-:W-:Y:S01]  /*2b10*/  @!P0 F2FP.BF16.PACK_AB R2, R2, R70 ;  /* 0x000000460202823e */ /* 0x000fe200000010ff */
[----:B------:R-:W-:Y:S02]  /*2b20*/  @!P0 FFMA.FTZ R69, R42, R5, -R69 ;  /* 0x000000052a458223 */ /* 0x000fe40000010845 */
[----:B------:R-:W-:Y:S01]  /*2b30*/  @!P0 FFMA.FTZ R4, R41, R42, R4 ;  /* 0x0000002a29048223 */ /* 0x000fe20000010004 */
[----:B------:R-:W-:Y:S01]  /*2b40*/  @!P0 F2FP.BF16.PACK_AB R3, R3, R68 ;  /* 0x000000440303823e */ /* 0x000fe200000010ff */
[----:B------:R-:W-:Y:S03]  /*2b50*/  @!P0 IMAD.MOV.U32 R9, RZ, RZ, R2 ;  /* 0x000000ffff098224 */ /* 0x000fe600078e0002 */
[----:B------:R-:W-:Y:S01]  /*2b60*/  @!P0 F2FP.BF16.PACK_AB R4, R4, R69 ;  /* 0x000000450404823e */ /* 0x000fe200000010ff */
[----:B------:R-:W-:Y:S03]  /*2b70*/  @!P0 IMAD.MOV.U32 R10, RZ, RZ, R3 ;  /* 0x000000ffff0a8224 */ /* 0x000fe600078e0003 */
[----:B------:R-:W-:Y:S05]  /*2b80*/  @!P0 MOV R11, R4 ;  /* 0x00000004000b8202 */ /* 0x000fea0000000f00 */
[----:B------:R1:W-:Y:S02]  /*2b90*/  STG.E.128 [R64.64], R8 ;  /* 0x0000000840007986 */ /* 0x0003e4000c101d08 */
.L_x_70:
[----:B------:R-:W-:Y:S05]  /*2ba0*/  BSYNC B0 ;  /* 0x0000000000007941 */ /* 0x000fea0003800000 */
.L_x_69:
[----:B------:R-:W-:Y:S11]  /*2bb0*/  ISETP.GE.AND P0, PT, R94, c[0x0][0x1d4], PT ;  /* 0x000075005e007a0c */ /* 0x000ff60003f06270 */
[----:B------:R-:W-:Y:S02]  /*2bc0*/  @!UPT UIADD3 URZ, URZ, URZ, URZ ;  /* 0x0000003f3f3ff290 */ /* 0x000fe4000fffe03f */
[----:B------:R-:W-:-:S05]  /*2bd0*/  @P0 BRA `(.L_x_68) ;  /* 0x0000038000000947 */ /* 0x000fca0003800000 */
[----:B------:R-:W-:Y:S01]  /*2be0*/  IADD3 R0, P0, R66, R124, RZ ;  /* 0x0000007c42007210 */ /* 0x000fe20007f1e0ff */
[----:B-1----:R-:W1:Y:S04]  /*2bf0*/  LDS.128 R8, [R74+0xc100] ;  /* 0x00c100004a087984 */ /* 0x002e680000000c00 */
        /* <DEDUP_REMOVED lines=8> */
[----:B------:R-:W-:Y:S02]  /*2c80*/  @!P0 PRMT R13, R43, 0x5410, R3 ;  /* 0x000054102b0d8816 */ /* 0x000fe40000000003 */
[C---:B------:R-:W-:Y:S02]  /*2c90*/  @!P0 PRMT R0, R26.reuse, 0x5432, R0 ;  /* 0x000054321a008816 */ /* 0x040fe40000000000 */
[----:B------:R-:W-:Y:S01]  /*2ca0*/  @!P0 PRMT R5, R26, 0x5410, R2 ;  /* 0x000054101a058816 */ /* 0x000fe20000000002 */
[C---:B------:R-:W-:Y:S01]  /*2cb0*/  @!P0 IMAD.U32 R7, R13.reuse, 0x10000, RZ ;  /* 0x000100000d078824 */ /* 0x040fe200078e00ff */
[----:B------:R-:W-:Y:S01]  /*2cc0*/  @!P0 SHF.R.U32.HI R38, RZ, 0x10, R45 ;  /* 0x00000010ff268819 */ /* 0x000fe2000001162d */
[----:B------:R-:W-:Y:S01]  /*2cd0*/  @!P0 IMAD.U32 R6, R0, 0x10000, RZ ;  /* 0x0001000000068824 */ /* 0x000fe200078e00ff */
[----:B------:R-:W-:Y:S01]  /*2ce0*/  @!P0 LOP3.LUT R13, R13, 0xffff0000, RZ, 0xc0, !PT ;  /* 0xffff00000d0d8812 */ /* 0x000fe200078ec0ff */
[C---:B-1----:R-:W-:Y:S01]  /*2cf0*/  @!P0 IMAD.U32 R26, R9.reuse, 0x10000, RZ ;  /* 0x00010000091a8824 */ /* 0x042fe200078e00ff */
[----:B------:R-:W-:Y:S02]  /*2d00*/  @!P0 LOP3.LUT R2, R8, 0xffff0000, RZ, 0xc0, !PT ;  /* 0xffff000008028812 */ /* 0x000fe400078ec0ff */
[----:B------:R-:W-:Y:S02]  /*2d10*/  @!P0 LOP3.LUT R3, R9, 0xffff0000, RZ, 0xc0, !PT ;  /* 0xffff000009038812 */ /* 0x000fe400078ec0ff */
[----:B------:R-:W-:Y:S01]  /*2d20*/  @!P0 LOP3.LUT R4, R0, 0xffff0000, RZ, 0xc0, !PT ;  /* 0xffff000000048812 */ /* 0x000fe200078ec0ff */
[----:B------:R-:W-:Y:S01]  /*2d30*/  @!P0 FMUL.FTZ R39, R2, R7 ;  /* 0x0000000702278220 */ /* 0x000fe20000410000 */
[----:B------:R-:W-:Y:S01]  /*2d40*/  @!P0 SHF.L.U32 R12, R8, 0x10, RZ ;  /* 0x00000010080c8819 */ /* 0x000fe200000006ff */
[----:B------:R-:W-:Y:S01]  /*2d50*/  @!P0 FMUL.FTZ R0, R2, R6 ;  /* 0x0000000602008220 */ /* 0x000fe20000410000 */
[----:B------:R-:W-:Y:S01]  /*2d60*/  @!P0 PRMT R38, R43, 0x5432, R38 ;  /* 0x000054322b268816 */ /* 0x000fe20000000026 */
        /* <DEDUP_REMOVED lines=31> */
.L_x_68:
[----:B------:R-:W-:Y:S05]  /*2f60*/  BSYNC B1 ;  /* 0x0000000000017941 */ /* 0x000fea0003800000 */
.L_x_67:
[----:B------:R-:W-:Y:S01]  /*2f70*/  BSSY B1, `(.L_x_71) ;  /* 0x000007a000017945 */ /* 0x000fe20003800000 */
[----:B------:R-:W-:-:S05]  /*2f80*/  @P3 BRA `(.L_x_72) ;  /* 0x0000078000003947 */ /* 0x000fca0003800000 */
[----:B-1----:R-:W-:Y:S01]  /*2f90*/  IADD3 R40, P1, P0, R134, R84, R32 ;  /* 0x0000005486287210 */ /* 0x002fe2000783e020 */
[----:B------:R-:W-:Y:S03]  /*2fa0*/  BSSY B0, `(.L_x_73) ;  /* 0x000003b000007945 */ /* 0x000fe60003800000 */
[----:B------:R-:W-:Y:S01]  /*2fb0*/  IADD3.X R41, R140, R90, R33, P1, P0 ;  /* 0x0000005a8c297210 */ /* 0x000fe20000fe0421 */
        /* <DEDUP_REMOVED lines=11> */
[C---:B------:R-:W-:Y:S02]  /*3070*/  @!P0 PRMT R0, R27.reuse, 0x5432, R0 ;  /* 0x000054321b008816 */ /* 0x040fe40000000000 */
[----:B------:R-:W-:Y:S02]  /*3080*/  @!P0 PRMT R13, R58, 0x5410, R13 ;  /* 0x000054103a0d8816 */ /* 0x000fe4000000000d */
[----:B------:R-:W-:Y:S01]  /*3090*/  @!P0 PRMT R5, R27, 0x5410, R2 ;  /* 0x000054101b058816 */ /* 0x000fe20000000002 */
[----:B------:R-:W-:Y:S01]  /*30a0*/  @!P0 IMAD.U32 R6, R0, 0x10000, RZ ;  /* 0x0001000000068824 */ /* 0x000fe200078e00ff */
[----:B------:R-:W-:Y:S01]  /*30b0*/  @!P0 SHF.R.U32.HI R46, RZ, 0x10, R47 ;  /* 0x00000010ff2e8819 */ /* 0x000fe2000001162f */
[C---:B------:R-:W-:Y:S01]  /*30c0*/  @!P0 IMAD.U32 R7, R13.reuse, 0x10000, RZ ;  /* 0x000100000d078824 */ /* 0x040fe200078e00ff */
        /* <DEDUP_REMOVED lines=27> */
[----:B------:R-:W-:Y:S02]  /*3280*/  @!P0 FMUL.FTZ R4, R4, R5 ;  /* 0x0000000504048220 */ /* 0x000fe40000410000 */
        /* <DEDUP_REMOVED lines=12> */
.L_x_74:
[----:B------:R-:W-:Y:S05]  /*3350*/  BSYNC B0 ;  /* 0x0000000000007941 */ /* 0x000fea0003800000 */
.L_x_73:
        /* <DEDUP_REMOVED lines=59> */
.L_x_72:
[----:B------:R-:W-:Y:S05]  /*3710*/  BSYNC B1 ;  /* 0x0000000000017941 */ /* 0x000fea0003800000 */
.L_x_71:
[----:B------:R-:W-:Y:S01]  /*3720*/  BSSY B1, `(.L_x_75) ;  /* 0x000007a000017945 */ /* 0x000fe20003800000 */
[----:B------:R-:W-:-:S05]  /*3730*/  @P6 BRA `(.L_x_76) ;  /* 0x0000078000006947 */ /* 0x000fca0003800000 */
[----:B------:R-:W-:Y:S01]  /*3740*/  IADD3 R31, P1, P0, R143, R84, R32 ;  /* 0x000000548f1f7210 */ /* 0x000fe2000783e020 */
[----:B------:R-:W-:Y:S03]  /*3750*/  BSSY B0, `(.L_x_77) ;  /* 0x000003b000007945 */ /* 0x000fe60003800000 */
[----:B-1----:R-:W-:Y:S01]  /*3760*/  IADD3.X R38, R139, R90, R33, P1, P0 ;  /* 0x0000005a8b267210 */ /* 0x002fe20000fe0421 */
        /* <DEDUP_REMOVED lines=57> */
.L_x_78:
[----:B------:R-:W-:Y:S05]  /*3b00*/  BSYNC B0 ;  /* 0x0000000000007941 */ /* 0x000fea0003800000 */
.L_x_77:
        /* <DEDUP_REMOVED lines=59> */
.L_x_76:
[----:B------:R-:W-:Y:S05]  /*3ec0*/  BSYNC B1 ;  /* 0x0000000000017941 */ /* 0x000fea0003800000 */
.L_x_75:
[----:B------:R-:W-:-:S05]  /*3ed0*/  @P4 BRA `(.L_x_79) ;  /* 0x0000304000004947 */ /* 0x000fca0003800000 */
[----:B-1----:R-:W-:Y:S01]  /*3ee0*/  IADD3 R26, P1, P0, R159, R84, R32 ;  /* 0x000000549f1a7210 */ /* 0x002fe2000783e020 */
[----:B------:R-:W-:Y:S03]  /*3ef0*/  BSSY B0, `(.L_x_80) ;  /* 0x000003b000007945 */ /* 0x000fe60003800000 */
[----:B------:R-:W-:Y:S01]  /*3f00*/  IADD3.X R27, R155, R90, R33, P1, P0 ;  /* 0x0000005a9b1b7210 */ /* 0x000fe20000fe0421 */
[----:B------:R-:W-:-:S05]  /*3f10*/  @P5 BRA `(.L_x_81) ;  /* 0x0000038000005947 */ /* 0x000fca0003800000 */
[----:B------:R-:W-:Y:S01]  /*3f20*/  ISETP.GE.AND P0, PT, R28, c[0x0][0x27c], PT ;  /* 0x00009f001c007a0c */ /* 0x000fe20003f06270 */
[----:B------:R-:W1:Y:S11]  /*3f30*/  LDS.128 R8, [R74+0xb100] ;  /* 0x00b100004a087984 */ /* 0x000e760000000c00 */
[----:B------:R-:W-:Y:S01]  /*3f40*/  @!UPT UIADD3 URZ, URZ, URZ, URZ ;  /* 0x0000003f3f3ff290 */ /* 0x000fe2000fffe03f */
        /* <DEDUP_REMOVED lines=8> */
[C---:B------:R-:W-:Y:S01]  /*3fd0*/  @!P0 IMAD.U32 R6, R0.reuse, 0x10000, RZ ;  /* 0x0001000000068824 */ /* 0x040fe200078e00ff */
[----:B------:R-:W-:Y:S02]  /*3fe0*/  @!P0 LOP3.LUT R13, R13, 0xffff0000, RZ, 0xc0, !PT ;  /* 0xffff00000d0d8812 */ /* 0x000fe400078ec0ff */
[----:B------:R-:W-:Y:S02]  /*3ff0*/  @!P0 LOP3.LUT R4, R0, 0xffff0000, RZ, 0xc0, !PT ;  /* 0xffff000000048812 */ /* 0x000fe400078ec0ff */
[----:B------:R-:W-:Y:S01]  /*4000*/  @!P0 PRMT R15, R62, 0x5432, R15 ;  /* 0x000054323e0f8816 */ /* 0x000fe2000000000f */
[C---:B-1----:R-:W-:Y:S01]  /*4010*/  @!P0 IMAD.U32 R12, R8.reuse, 0x10000, RZ ;  /* 0x00010000080c8824 */ /* 0x042fe200078e00ff */
[----:B------:R-:W-:Y:S02]  /*4020*/  @!P0 LOP3.LUT R2, R8, 0xffff0000, RZ, 0xc0, !PT ;  /* 0xffff000008028812 */ /* 0x000fe400078ec0ff */
[C---:B------:R-:W-:Y:S02]  /*4030*/  @!P0 LOP3.LUT R3, R9.reuse, 0xffff0000, RZ, 0xc0, !PT ;  /* 0xffff000009038812 */ /* 0x040fe400078ec0ff */
[----:B------:R-:W-:Y:S01]  /*4040*/  @!P0 SHF.L.U32 R14, R9, 0x10, RZ ;  /* 0x00000010090e8819 */ /* 0x000fe200000006ff */
[C---:B------:R-:W-:Y:S02]  /*4050*/  @!P0 FMUL.FTZ R16, R2.reuse, R7 ;  /* 0x0000000702108220 */ /* 0x040fe40000410000 */
[-C--:B------:R-:W-:Y:S02]  /*4060*/  @!P0 FMUL.FTZ R0, R2, R6.reuse ;  /* 0x0000000602008220 */ /* 0x080fe40000410000 */
[----:B------:R-:W-:Y:S02]  /*4070*/  @!P0 FMUL.FTZ R17, R3, R13 ;  /* 0x0000000d03118220 */ /* 0x000fe40000410000 */
[----:B------:R-:W-:Y:S01]  /*4080*/  @!P0 FFMA.FTZ R21, R12, R6, -R16 ;  /* 0x000000060c158223 */ /* 0x000fe20000010810 */
[----:B------:R-:W-:Y:S01]  /*4090*/  @!P0 SHF.L.U32 R6, R5, 0x10, RZ ;  /* 0x0000001005068819 */ /* 0x000fe200000006ff */
[----:B------:R-:W-:Y:S01]  /*40a0*/  @!P0 FMUL.FTZ R2, R3, R4 ;  /* 0x0000000403028220 */ /* 0x000fe20000410000 */
[----:B------:R-:W-:Y:S01]  /*40b0*/  @!P0 LOP3.LUT R3, R10, 0xffff0000, RZ, 0xc0, !PT ;  /* 0xffff00000a038812 */ /* 0x000fe200078ec0ff */
[----:B------:R-:W-:Y:S01]  /*40c0*/  @!P0 FFMA.FTZ R0, R7, R12, R0 ;  /* 0x0000000c07008223 */ /* 0x000fe20000010000 */
[----:B------:R-:W-:Y:S01]  /*40d0*/  @!P0 LOP3.LUT R5, R5, 0xffff0000, RZ, 0xc0, !PT ;  /* 0xffff000005058812 */ /* 0x000fe200078ec0ff */
[C---:B------:R-:W-:Y:S01]  /*40e0*/  @!P0 IMAD.U32 R7, R15.reuse, 0x10000, RZ ;  /* 0x000100000f078824 */ /* 0x040fe200078e00ff */
[----:B------:R-:W-:Y:S01]  /*40f0*/  @!P0 LOP3.LUT R15, R15, 0xffff0000, RZ, 0xc0, !PT ;  /* 0xffff00000f0f8812 */ /* 0x000fe200078ec0ff */
[----:B------:R-:W-:Y:S01]  /*4100*/  @!P0 FFMA.FTZ R20, R14, R4, -R17 ;  /* 0x000000040e148223 */ /* 0x000fe20000010811 */
[----:B------:R-:W-:Y:S01]  /*4110*/  @!P0 LOP3.LUT R4, R11, 0xffff0000, RZ, 0xc0, !PT ;  /* 0xffff00000b048812 */ /* 0x000fe200078ec0ff */
[----:B------:R-:W-:Y:S01]  /*4120*/  @!P0 IMAD.U32 R12, R10, 0x10000, RZ ;  /* 0x000100000a0c8824 */ /* 0x000fe200078e00ff */
[----:B------:R-:W-:Y:S01]  /*4130*/  IADD3 R17, P1, R26, R92, RZ ;  /* 0x0000005c1a117210 */ /* 0x000fe20007f3e0ff */
[C---:B------:R-:W-:Y:S01]  /*4140*/  @!P0 FMUL.FTZ R18, R3.reuse, R7 ;  /* 0x0000000703128220 */ /* 0x040fe20000410000 */
[----:B------:R-:W-:Y:S01]  /*4150*/  @!P0 F2FP.BF16.PACK_AB R0, R0, R21 ;  /* 0x000000150000823e */ /* 0x000fe200000010ff */
[----:B------:R-:W-:Y:S02]  /*4160*/  @!P0 FMUL.FTZ R3, R3, R6 ;  /* 0x0000000603038220 */ /* 0x000fe40000410000 */
[----:B------:R-:W-:Y:S01]  /*4170*/  @!P0 IMAD.U32 R16, R11, 0x10000, RZ ;  /* 0x000100000b108824 */ /* 0x000fe200078e00ff */
[----:B------:R-:W-:Y:S01]  /*4180*/  @!P0 MOV R8, R0 ;  /* 0x0000000000088202 */ /* 0x000fe20000000f00 */
        /* <DEDUP_REMOVED lines=9> */
[----:B------:R-:W-:Y:S01]  /*4220*/  IMAD.X R5, R27, 0x1, R95, P1 ;  /* 0x000000011b057824 */ /* 0x000fe200008e065f */
[C---:B------:R-:W-:Y:S01]  /*4230*/  LEA R6, P1, R17.reuse, c[0x0][0x1c8], 0x1 ;  /* 0x0000720011067a11 */ /* 0x040fe200078208ff */
[----:B------:R-:W-:Y:S01]  /*4240*/  @!P0 IMAD.MOV.U32 R9, RZ, RZ, R2 ;  /* 0x000000ffff098224 */ /* 0x000fe200078e0002 */
[----:B------:R-:W-:Y:S01]  /*4250*/  @!P0 F2FP.BF16.PACK_AB R4, R4, R19 ;  /* 0x000000130404823e */ /* 0x000fe200000010ff */
[----:B------:R-:W-:Y:S01]  /*4260*/  @!P0 IMAD.MOV.U32 R10, RZ, RZ, R3 ;  /* 0x000000ffff0a8224 */ /* 0x000fe200078e0003 */
[----:B------:R-:W-:Y:S02]  /*4270*/  LEA.HI.X R7, R17, c[0x0][0x1cc], R5, 0x1, P1 ;  /* 0x0000730011077a11 */ /* 0x000fe400008f0c05 */
[----:B------:R-:W-:Y:S05]  /*4280*/  @!P0 MOV R11, R4 ;  /* 0x00000004000b8202 */ /* 0x000fea0000000f00 */
[----:B------:R1:W-:Y:S02]  /*4290*/  STG.E.128 [R6.64], R8 ;  /* 0x0000000806007986 */ /* 0x0003e4000c101d08 */
.L_x_81:
[----:B------:R-:W-:Y:S05]  /*42a0*/  BSYNC B0 ;  /* 0x0000000000007941 */ /* 0x000fea0003800000 */
.L_x_80:
[----:B------:R-:W-:Y:S11]  /*42b0*/  ISETP.GE.AND P0, PT, R94, c[0x0][0x1d4], PT ;  /* 0x000075005e007a0c */ /* 0x000ff60003f06270 */
[----:B------:R-:W-:Y:S02]  /*42c0*/  @!UPT UIADD3 URZ, URZ, URZ, URZ ;  /* 0x0000003f3f3ff290 */ /* 0x000fe4000fffe03f */
[----:B------:R-:W-:-:S05]  /*42d0*/  @P0 BRA `(.L_x_79) ;  /* 0x00002c4000000947 */ /* 0x000fca0003800000 */
[----:B------:R-:W-:Y:S01]  /*42e0*/  ISETP.GE.AND P0, PT, R30, c[0x0][0x27c], PT ;  /* 0x00009f001e007a0c */ /* 0x000fe20003f06270 */
[----:B-1----:R-:W1:Y:S11]  /*42f0*/  LDS.128 R8, [R74+0xf100] ;  /* 0x00f100004a087984 */ /* 0x002e760000000c00 */
[----:B------:R-:W-:Y:S01]  /*4300*/  @!UPT UIADD3 URZ, URZ, URZ, URZ ;  /* 0x0000003f3f3ff290 */ /* 0x000fe2000fffe03f */
[----:B------:R-:W-:Y:S02]  /*4310*/  @!P0 SHF.R.U64 R13, R56, 0x10, R57 ;  /* 0x00000010380d8819 */ /* 0x000fe40000001239 */
[--C-:B------:R-:W-:Y:S02]  /*4320*/  @!P0 SHF.R.U64 R0, R24, 0x10, R25.reuse ;  /* 0x0000001018008819 */ /* 0x100fe40000001219 */
[----:B------:R-:W-:Y:S02]  /*4330*/  @!P0 SHF.R.U32.HI R2, RZ, 0x10, R25 ;  /* 0x00000010ff028819 */ /* 0x000fe40000011619 */
[----:B------:R-:W-:Y:S02]  /*4340*/  @!P0 PRMT R13, R63, 0x5410, R13 ;  /* 0x000054103f0d8816 */ /* 0x000fe4000000000d */
[----:B------:R-:W-:Y:S02]  /*4350*/  @!P0 PRMT R0, R37, 0x5432, R0 ;  /* 0x0000543225008816 */ /* 0x000fe40000000000 */
[----:B------:R-:W-:Y:S01]  /*4360*/  @!P0 SHF.R.U32.HI R3, RZ, 0x10, R57 ;  /* 0x00000010ff038819 */ /* 0x000fe20000011639 */
[----:B------:R-:W-:Y:S01]  /*4370*/  @!P0 IMAD.U32 R7, R13, 0x10000, RZ ;  /* 0x000100000d078824 */ /* 0x000fe200078e00ff */
[----:B------:R-:W-:Y:S01]  /*4380*/  @!P0 PRMT R5, R37, 0x5410, R2 ;  /* 0x0000541025058816 */ /* 0x000fe20000000002 */
[C---:B------:R-:W-:Y:S01]  /*4390*/  @!P0 IMAD.U32 R6, R0.reuse, 0x10000, RZ ;  /* 0x0001000000068824 */ /* 0x040fe200078e00ff */
[----:B------:R-:W-:Y:S02]  /*43a0*/  @!P0 PRMT R15, R63, 0x5432, R3 ;  /* 0x000054323f0f8816 */ /* 0x000fe40000000003 */
[----:B------:R-:W-:Y:S02]  /*43b0*/  @!P0 LOP3.LUT R13, R13, 0xffff0000, RZ, 0xc0, !PT ;  /* 0xffff00000d0d8812 */ /* 0x000fe400078ec0ff */
[----:B------:R-:W-:Y:S01]  /*43c0*/  @!P0 LOP3.LUT R4, R0, 0xffff0000, RZ, 0xc0, !PT ;  /* 0xffff000000048812 */ /* 0x000fe200078ec0ff */
        /* <DEDUP_REMOVED lines=40> */
[----:B------:R1:W-:Y:S01]  /*4650*/  STG.E.128 [R6.64], R8 ;  /* 0x0000000806007986 */ /* 0x0003e2000c101d08 */
[----:B------:R-:W-:-:S05]  /*4660*/  BRA `(.L_x_79) ;  /* 0x000028b000007947 */ /* 0x000fca0003800000 */
.L_x_58:
[----:B------:R-:W-:Y:S01]  /*4670*/  ISETP.GE.AND P0, PT, R168, R75, PT ;  /* 0x0000004ba800720c */ /* 0x000fe20003f06270 */
[----:B------:R-:W-:Y:S01]  /*4680*/  CS2R R58, SRZ ;  /* 0x00000000003a7805 */ /* 0x000fe2000001ff00 */
[----:B------:R-:W-:Y:S01]  /*4690*/  CS2R R56, SRZ ;  /* 0x0000000000387805 */ /* 0x000fe2000001ff00 */
[----:B------:R-:W-:Y:S01]  /*46a0*/  CS2R R18, SRZ ;  /* 0x0000000000127805 */ /* 0x000fe2000001ff00 */
[----:B------:R-:W-:Y:S01]  /*46b0*/  ISETP.GE.OR P4, PT, R32, c[0x0][0x27c], P0 ;  /* 0x00009f0020007a0c */ /* 0x000fe20000786670 */
        /* <DEDUP_REMOVED lines=9> */
[----:B------:R-:W-:Y:S03]  /*4750*/  BSSY B0, `(.L_x_82) ;  /* 0x00000d2000007945 */ /* 0x000fe60003800000 */
[----:B------:R-:W-:Y:S04]  /*4760*/  @!P4 IADD3 R0, P1, P0, R106, R36, R206 ;  /* 0x000000246a00c210 */ /* 0x000fe8000783e0ce */
[----:B------:R-:W-:Y:S02]  /*4770*/  @!P4 IADD3.X R2, R122, R41, R176, P1, P0 ;  /* 0x000000297a02c210 */ /* 0x000fe40000fe04b0 */
[----:B------:R-:W-:Y:S04]  /*4780*/  @!P4 IADD3 R3, P1, P0, R104, R68, R202 ;  /* 0x000000446803c210 */ /* 0x000fe8000783e0ca */
[----:B------:R-:W-:Y:S02]  /*4790*/  @!P4 IADD3.X R4, R119, R42, R177, P1, P0 ;  /* 0x0000002a7704c210 */ /* 0x000fe40000fe04b1 */
[----:B------:R-:W-:Y:S04]  /*47a0*/  ISETP.GE.AND P0, PT, R167, R75, PT ;  /* 0x0000004ba700720c */ /* 0x000fe80003f06270 */
[----:B------:R-:W-:Y:S11]  /*47b0*/  ISETP.GE.OR P3, PT, R32, c[0x0][0x27c], P0 ;  /* 0x00009f0020007a0c */ /* 0x000ff60000766670 */
[----:B------:R-:W-:Y:S02]  /*47c0*/  @!UPT UIADD3 URZ, URZ, URZ, URZ ;  /* 0x0000003f3f3ff290 */ /* 0x000fe4000fffe03f */
[----:B------:R-:W-:Y:S04]  /*47d0*/  @!P3 IADD3 R5, P1, P0, R106, R203, R36 ;  /* 0x000000cb6a05b210 */ /* 0x000fe8000783e024 */
[--C-:B------:R-:W-:Y:S02]  /*47e0*/  @!P3 IADD3.X R8, R122, R174, R41.reuse, P1, P0 ;  /* 0x000000ae7a08b210 */ /* 0x100fe40000fe0429 */
[----:B------:R-:W-:Y:S04]  /*47f0*/  @!P3 IADD3 R9, P1, P0, R104, R204, R68 ;  /* 0x000000cc6809b210 */ /* 0x000fe8000783e044 */
[C---:B------:R-:W-:Y:S02]  /*4800*/  @!P3 IADD3.X R10, R119.reuse, R175, R42, P1, P0 ;  /* 0x000000af770ab210 */ /* 0x040fe40000fe042a */
[----:B------:R-:W-:Y:S04]  /*4810*/  ISETP.GE.AND P0, PT, R166, R75, PT ;  /* 0x0000004ba600720c */ /* 0x000fe80003f06270 */
[----:B------:R-:W-:Y:S11]  /*4820*/  ISETP.GE.OR P2, PT, R32, c[0x0][0x27c], P0 ;  /* 0x00009f0020007a0c */ /* 0x000ff60000746670 */
[----:B------:R-:W-:Y:S02]  /*4830*/  @!UPT UIADD3 URZ, URZ, URZ, URZ ;  /* 0x0000003f3f3ff290 */ /* 0x000fe4000fffe03f */
[----:B------:R-:W-:Y:S04]  /*4840*/  @!P2 IADD3 R11, P1, P0, R106, R198, R36 ;  /* 0x000000c66a0ba210 */ /* 0x000fe8000783e024 */
[----:B------:R-:W-:Y:S02]  /*4850*/  @!P2 IADD3.X R12, R122, R128, R41, P1, P0 ;  /* 0x000000807a0ca210 */ /* 0x000fe40000fe0429 */
[----:B------:R-:W-:Y:S04]  /*4860*/  @!P2 IADD3 R13, P1, P0, R104, R196, R68 ;  /* 0x000000c4680da210 */ /* 0x000fe8000783e044 */
[----:B------:R-:W-:Y:S02]  /*4870*/  @!P2 IADD3.X R14, R119, R129, R42, P1, P0 ;  /* 0x00000081770ea210 */ /* 0x000fe40000fe042a */
[C---:B------:R-:W-:Y:S04]  /*4880*/  @!P4 LEA R6, P0, R0.reuse, c[0x0][0x270], 0x1 ;  /* 0x00009c000006ca11 */ /* 0x040fe800078008ff */
[----:B------:R-:W-:Y:S02]  /*4890*/  @!P4 LEA.HI.X R7, R0, c[0x0][0x274], R2, 0x1, P0 ;  /* 0x00009d000007ca11 */ /* 0x000fe400000f0c02 */
[C---:B------:R-:W-:Y:S03]  /*48a0*/  @!P4 LEA R2, P0, R3.reuse, c[0x0][0x288], 0x1 ;  /* 0x0000a2000302ca11 */ /* 0x040fe600078008ff */
[----:B------:R1:W2:Y:S01]  /*48b0*/  @!P4 LDG.E.128 R16, [R6.64] ;  /* 0x000000080610c981 */ /* 0x0002a2000c1e1d00 */
[----:B------:R-:W-:Y:S02]  /*48c0*/  @!P4 LEA.HI.X R3, R3, c[0x0][0x28c], R4, 0x1, P0 ;  /* 0x0000a3000303ca11 */ /* 0x000fe400000f0c04 */
[C---:B------:R-:W-:Y:S04]  /*48d0*/  @!P3 LEA R4, P0, R5.reuse, c[0x0][0x270], 0x1 ;  /* 0x00009c000504ba11 */ /* 0x040fe800078008ff */
[----:B------:R-:W-:Y:S01]  /*48e0*/  @!P3 LEA.HI.X R5, R5, c[0x0][0x274], R8, 0x1, P0 ;  /* 0x00009d000505ba11 */ /* 0x000fe200000f0c08 */
[----:B------:R3:W4:Y:S01]  /*48f0*/  @!P4 LDG.E.128 R56, [R2.64] ;  /* 0x000000080238c981 */ /* 0x000722000c1e1d00 */
[C---:B------:R-:W-:Y:S04]  /*4900*/  @!P3 LEA R8, P0, R9.reuse, c[0x0][0x288], 0x1 ;  /* 0x0000a2000908ba11 */ /* 0x040fe800078008ff */
[----:B------:R-:W-:Y:S02]  /*4910*/  @!P3 LEA.HI.X R9, R9, c[0x0][0x28c], R10, 0x1, P0 ;  /* 0x0000a3000909ba11 */ /* 0x000fe400000f0c0a */
[C---:B------:R-:W-:Y:S01]  /*4920*/  @!P2 LEA R10, P0, R11.reuse, c[0x0][0x270], 0x1 ;  /* 0x00009c000b0aaa11 */ /* 0x040fe200078008ff */
[----:B------:R3:W4:Y:S03]  /*4930*/  @!P3 LDG.E.128 R20, [R4.64] ;  /* 0x000000080414b981 */ /* 0x000726000c1e1d00 */
[----:B------:R-:W-:Y:S02]  /*4940*/  @!P2 LEA.HI.X R11, R11, c[0x0][0x274], R12, 0x1, P0 ;  /* 0x00009d000b0baa11 */ /* 0x000fe400000f0c0c */
[C---:B------:R-:W-:Y:S03]  /*4950*/  @!P2 LEA R12, P0, R13.reuse, c[0x0][0x288], 0x1 ;  /* 0x0000a2000d0caa11 */ /* 0x040fe600078008ff */
[----:B------:R2:W4:Y:S01]  /*4960*/  @!P3 LDG.E.128 R60, [R8.64] ;  /* 0x00000008083cb981 */ /* 0x000522000c1e1d00 */
[----:B------:R-:W-:Y:S01]  /*4970*/  @!P2 LEA.HI.X R13, R13, c[0x0][0x28c], R14, 0x1, P0 ;  /* 0x0000a3000d0daa11 */ /* 0x000fe200000f0c0e */
[----:B-1----:R-:W-:Y:S01]  /*4980*/  CS2R R6, SRZ ;  /* 0x0000000000067805 */ /* 0x002fe2000001ff00 */
[-C--:B------:R-:W-:Y:S04]  /*4990*/  ISETP.GE.AND P0, PT, R96, R75.reuse, PT ;  /* 0x0000004b6000720c */ /* 0x080fe80003f06270 */
[----:B------:R-:W-:Y:S01]  /*49a0*/  ISETP.GE.OR P0, PT, R32, c[0x0][0x27c], P0 ;  /* 0x00009f0020007a0c */ /* 0x000fe20000706670 */
[----:B------:R1:W4:Y:S08]  /*49b0*/  @!P2 LDG.E.128 R24, [R10.64] ;  /* 0x000000080a18a981 */ /* 0x000330000c1e1d00 */
[----:B------:R-:W4:Y:S01]  /*49c0*/  @!P2 LDG.E.128 R64, [R12.64] ;  /* 0x000000080c40a981 */ /* 0x000f22000c1e1d00 */
[----:B---3--:R-:W-:Y:S03]  /*49d0*/  CS2R R4, SRZ ;  /* 0x0000000000047805 */ /* 0x008fe6000001ff00 */
[----:B------:R-:W-:Y:S05]  /*49e0*/  @!P0 IADD3 R0, P1, R106, R36, RZ ;  /* 0x000000246a008210 */ /* 0x000fea0007f3e0ff */
[----:B------:R-:W-:Y:S01]  /*49f0*/  @!P0 IMAD.X R2, R41, 0x1, R122, P1 ;  /* 0x0000000129028824 */ /* 0x000fe200008e067a */
[C---:B------:R-:W-:Y:S01]  /*4a00*/  @!P0 LEA R14, P1, R0.reuse, c[0x0][0x270], 0x1 ;  /* 0x00009c00000e8a11 */ /* 0x040fe200078208ff */
[----:B------:R-:W-:Y:S03]  /*4a10*/  CS2R R40, SRZ ;  /* 0x0000000000287805 */ /* 0x000fe6000001ff00 */
[----:B------:R-:W-:Y:S02]  /*4a20*/  @!P0 LEA.HI.X R15, R0, c[0x0][0x274], R2, 0x1, P1 ;  /* 0x00009d00000f8a11 */ /* 0x000fe400008f0c02 */
[----:B------:R-:W-:Y:S03]  /*4a30*/  @!P0 IADD3 R0, P1, R104, R68, RZ ;  /* 0x0000004468008210 */ /* 0x000fe60007f3e0ff */
[----:B------:R3:W5:Y:S02]  /*4a40*/  @!P0 LDG.E.128 R4, [R14.64] ;  /* 0x000000080e048981 */ /* 0x000764000c1e1d00 */
[----:B------:R-:W-:Y:S01]  /*4a50*/  @!P0 IMAD.X R3, R42, 0x1, R119, P1 ;  /* 0x000000012a038824 */ /* 0x000fe200008e0677 */
[C---:B------:R-:W-:Y:S01]  /*4a60*/  @!P0 LEA R2, P1, R0.reuse, c[0x0][0x288], 0x1 ;  /* 0x0000a20000028a11 */ /* 0x040fe200078208ff */
[----:B------:R-:W-:Y:S03]  /*4a70*/  CS2R R42, SRZ ;  /* 0x00000000002a7805 */ /* 0x000fe6000001ff00 */
[----:B------:R-:W-:Y:S02]  /*4a80*/  @!P0 LEA.HI.X R3, R0, c[0x0][0x28c], R3, 0x1, P1 ;  /* 0x0000a30000038a11 */ /* 0x000fe400008f0c03 */
[----:B------:R-:W-:Y:S03]  /*4a90*/  ISETP.GE.OR P1, PT, R96, R75, P5 ;  /* 0x0000004b6000720c */ /* 0x000fe60002f26670 */
[----:B------:R1:W5:Y:S01]  /*4aa0*/  @!P0 LDG.E.128 R40, [R2.64] ;  /* 0x0000000802288981 */ /* 0x000362000c1e1d00 */
[----:B------:R-:W-:Y:S01]  /*4ab0*/  ISETP.GE.AND P0, PT, R32, c[0x0][0x27c], PT ;  /* 0x00009f0020007a0c */ /* 0x000fe20003f06270 */
[----:B--2---:R-:W-:Y:S02]  /*4ac0*/  IMAD.MOV.U32 R8, RZ, RZ, R18 ;  /* 0x000000ffff087224 */ /* 0x004fe400078e0012 */
[----:B-1----:R-:W-:Y:S02]  /*4ad0*/  IMAD.MOV.U32 R3, RZ, RZ, R19 ;  /* 0x000000ffff037224 */ /* 0x002fe400078e0013 */
[----:B------:R-:W-:Y:S02]  /*4ae0*/  IMAD.MOV.U32 R2, RZ, RZ, R16 ;  /* 0x000000ffff027224 */ /* 0x000fe400078e0010 */
[----:B------:R-:W-:Y:S01]  /*4af0*/  IMAD.MOV.U32 R0, RZ, RZ, R17 ;  /* 0x000000ffff007224 */ /* 0x000fe200078e0011 */
[----:B------:R-:W-:Y:S01]  /*4b00*/  PRMT R31, R3, 0x5410, R8 ;  /* 0x00005410031f7816 */ /* 0x000fe20000000008 */
[----:B----4-:R-:W-:Y:S02]  /*4b10*/  IMAD.MOV.U32 R8, RZ, RZ, R58 ;  /* 0x000000ffff087224 */ /* 0x010fe400078e003a */
[----:B------:R-:W-:Y:S01]  /*4b20*/  IMAD.MOV.U32 R3, RZ, RZ, R59 ;  /* 0x000000ffff037224 */ /* 0x000fe200078e003b */
[----:B------:R-:W-:Y:S01]  /*4b30*/  PRMT R11, R0, 0x5410, R2 ;  /* 0x00005410000b7816 */ /* 0x000fe20000000002 */
[----:B------:R-:W-:Y:S02]  /*4b40*/  IMAD.MOV.U32 R2, RZ, RZ, R56 ;  /* 0x000000ffff027224 */ /* 0x000fe400078e0038 */
        /* <DEDUP_REMOVED lines=25> */
[----:B------:R-:W-:Y:S04]  /*4ce0*/  PRMT R73, R3, 0x5410, R8 ;  /* 0x0000541003497816 */ /* 0x000fe80000000008 */
[----:B------:R-:W-:Y:S01]  /*4cf0*/  PRMT R72, R0, 0x5410, R2 ;  /* 0x0000541000487816 */ /* 0x000fe20000000002 */
[----:B------:R-:W-:-:S05]  /*4d00*/  @P1 BRA `(.L_x_83) ;  /* 0x0000076000001947 */ /* 0x000fca0003800000 */
[----:B---3--:R-:W-:Y:S01]  /*4d10*/  IADD3 R0, P1, R178, R84, RZ ;  /* 0x00000054b2007210 */ /* 0x008fe20007f3e0ff */
[----:B------:R-:W-:Y:S01]  /*4d20*/  LDS.128 R12, [R148+0x8100] ;  /* 0x00810000940c7984 */ /* 0x000fe20000000c00 */
[----:B-----5:R-:W-:Y:S01]  /*4d30*/  @!P0 SHF.R.U64 R38, R40, 0x10, R41 ;  /* 0x0000001028268819 */ /* 0x020fe20000001229 */
[----:B------:R-:W-:Y:S01]  /*4d40*/  IMAD.MOV.U32 R45, RZ, RZ, R43 ;  /* 0x000000ffff2d7224 */ /* 0x000fe200078e002b */
[----:B------:R-:W-:Y:S01]  /*4d50*/  MOV R9, R5 ;  /* 0x0000000500097202 */ /* 0x000fe20000000f00 */
[----:B------:R-:W-:Y:S01]  /*4d60*/  IMAD.X R2, R90, 0x1, R141, P1 ;  /* 0x000000015a027824 */ /* 0x000fe200008e068d */
[----:B------:R-:W-:Y:S01]  /*4d70*/  IADD3 R3, P2, P1, R92, R0, R115 ;  /* 0x000000005c037210 */ /* 0x000fe2000795e073 */
[----:B------:R-:W-:Y:S02]  /*4d80*/  IMAD.MOV.U32 R39, RZ, RZ, R40 ;  /* 0x000000ffff277224 */ /* 0x000fe400078e0028 */
[----:B------:R-:W1:Y:S01]  /*4d90*/  LDS.128 R52, [R152+0x8100] ;  /* 0x0081000098347984 */ /* 0x000e620000000c00 */
[----:B------:R-:W-:Y:S01]  /*4da0*/  IADD3.X R8, R95, R2, R121, P2, P1 ;  /* 0x000000025f087210 */ /* 0x000fe200017e2479 */
[----:B------:R-:W-:Y:S01]  /*4db0*/  IMAD.MOV.U32 R44, RZ, RZ, R41 ;  /* 0x000000ffff2c7224 */ /* 0x000fe200078e0029 */
[----:B------:R-:W-:Y:S01]  /*4dc0*/  ISETP.GE.AND P1, PT, R97, c[0x0][0x1d4], PT ;  /* 0x0000750061007a0c */ /* 0x000fe20003f26270 */
[----:B------:R-:W-:Y:S01]  /*4dd0*/  IMAD.MOV.U32 R10, RZ, RZ, R7 ;  /* 0x000000ffff0a7224 */ /* 0x000fe200078e0007 */
[----:B------:R-:W-:Y:S01]  /*4de0*/  @!P0 PRMT R39, R39, 0x5410, R38 ;  /* 0x0000541027278816 */ /* 0x000fe20000000026 */
[----:B------:R-:W-:Y:S01]  /*4df0*/  IMAD.MOV.U32 R40, RZ, RZ, R42 ;  /* 0x000000ffff287224 */ /* 0x000fe200078e002a */
[----:B------:R-:W-:Y:S02]  /*4e00*/  @!P0 SHF.R.U32.HI R41, RZ, 0x10, R41 ;  /* 0x00000010ff298819 */ /* 0x000fe40000011629 */
[----:B------:R-:W-:Y:S02]  /*4e10*/  @!P0 SHF.R.U64 R42, R42, 0x10, R43 ;  /* 0x000000102a2a8819 */ /* 0x000fe4000000122b */
[----:B------:R-:W-:Y:S02]  /*4e20*/  @!P0 PRMT R38, R44, 0x5410, R41 ;  /* 0x000054102c268816 */ /* 0x000fe40000000029 */
[----:B------:R-:W-:Y:S02]  /*4e30*/  @!P0 PRMT R46, R40, 0x5410, R42 ;  /* 0x00005410282e8816 */ /* 0x000fe4000000002a */
[----:B------:R-:W-:Y:S01]  /*4e40*/  @!P0 SHF.R.U32.HI R43, RZ, 0x10, R43 ;  /* 0x00000010ff2b8819 */ /* 0x000fe2000001162b */
[----:B------:R-:W-:Y:S01]  /*4e50*/  @!P0 IMAD.U32 R40, R38, 0x10000, RZ ;  /* 0x0001000026288824 */ /* 0x000fe200078e00ff */
[----:B------:R-:W-:Y:S02]  /*4e60*/  @!P1 IADD3 R0, P3, P2, R92, R0, R97 ;  /* 0x000000005c009210 */ /* 0x000fe40007a7e061 */
[----:B------:R-:W-:Y:S02]  /*4e70*/  @!P0 PRMT R50, R45, 0x5410, R43 ;  /* 0x000054102d328816 */ /* 0x000fe4000000002b */
[----:B------:R-:W-:Y:S02]  /*4e80*/  @!P1 IADD3.X R2, R95, R2, R120, P3, P2 ;  /* 0x000000025f029210 */ /* 0x000fe40001fe4478 */
[C---:B------:R-:W-:Y:S04]  /*4e90*/  LEA R80, P2, R3.reuse, c[0x0][0x1c8], 0x1 ;  /* 0x0000720003507a11 */ /* 0x040fe800078408ff */
[----:B------:R-:W-:Y:S01]  /*4ea0*/  LEA.HI.X R81, R3, c[0x0][0x1cc], R8, 0x1, P2 ;  /* 0x0000730003517a11 */ /* 0x000fe200010f0c08 */
[----:B------:R-:W-:Y:S01]  /*4eb0*/  IMAD.MOV.U32 R3, RZ, RZ, R4 ;  /* 0x000000ffff037224 */ /* 0x000fe200078e0004 */
[----:B------:R-:W-:Y:S02]  /*4ec0*/  @!P1 LEA R78, P2, R0, c[0x0][0x1c8], 0x1 ;  /* 0x00007200004e9a11 */ /* 0x000fe400078408ff */
[----:B------:R-:W-:Y:S02]  /*4ed0*/  @!P0 SHF.R.U64 R4, R4, 0x10, R5 ;  /* 0x0000001004048819 */ /* 0x000fe40000001205 */
[----:B------:R-:W-:Y:S02]  /*4ee0*/  @!P1 LEA.HI.X R79, R0, c[0x0][0x1cc], R2, 0x1, P2 ;  /* 0x00007300004f9a11 */ /* 0x000fe400010f0c02 */
[--C-:B------:R-:W-:Y:S02]  /*4ef0*/  @!P0 SHF.R.U32.HI R0, RZ, 0x10, R7.reuse ;  /* 0x00000010ff008819 */ /* 0x100fe40000011607 */
[----:B------:R-:W-:Y:S02]  /*4f00*/  @!P0 SHF.R.U64 R8, R6, 0x10, R7 ;  /* 0x0000001006088819 */ /* 0x000fe40000001207 */
[----:B------:R-:W-:Y:S01]  /*4f10*/  @!P0 PRMT R7, R3, 0x5410, R4 ;  /* 0x0000541003078816 */ /* 0x000fe20000000004 */
[----:B-1----:R-:W-:Y:S01]  /*4f20*/  @!P0 IMAD.U32 R41, R53, 0x10000, RZ ;  /* 0x0001000035298824 */ /* 0x002fe200078e00ff */
[----:B------:R-:W-:Y:S02]  /*4f30*/  @!P0 SHF.L.U32 R3, R13, 0x10, RZ ;  /* 0x000000100d038819 */ /* 0x000fe400000006ff */
[C---:B------:R-:W-:Y:S02]  /*4f40*/  @!P0 SHF.L.U32 R45, R54.reuse, 0x10, RZ ;  /* 0x00000010362d8819 */ /* 0x040fe400000006ff */
[----:B------:R-:W-:Y:S01]  /*4f50*/  @!P0 LOP3.LUT R47, R54, 0xffff0000, RZ, 0xc0, !PT ;  /* 0xffff0000362f8812 */ /* 0x000fe200078ec0ff */
[----:B------:R-:W-:Y:S01]  /*4f60*/  @!P0 FMUL.FTZ R43, R3, R40 ;  /* 0x00000028032b8220 */ /* 0x000fe20000410000 */
[C---:B------:R-:W-:Y:S02]  /*4f70*/  @!P0 SHF.L.U32 R49, R55.reuse, 0x10, RZ ;  /* 0x0000001037318819 */ /* 0x040fe400000006ff */
[----:B------:R-:W-:Y:S02]  /*4f80*/  @!P0 LOP3.LUT R51, R55, 0xffff0000, RZ, 0xc0, !PT ;  /* 0xffff000037338812 */ /* 0x000fe400078ec0ff */
[----:B------:R-:W-:Y:S01]  /*4f90*/  @!P0 PRMT R10, R10, 0x5410, R0 ;  /* 0x000054100a0a8816 */ /* 0x000fe20000000000 */
[----:B------:R-:W-:Y:S01]  /*4fa0*/  @!P0 IMAD.U32 R0, R12, 0x10000, RZ ;  /* 0x000100000c008824 */ /* 0x000fe200078e00ff */
[----:B------:R-:W-:Y:S02]  /*4fb0*/  @!P0 SHF.R.U32.HI R2, RZ, 0x10, R5 ;  /* 0x00000010ff028819 */ /* 0x000fe40000011605 */
[----:B------:R-:W-:Y:S01]  /*4fc0*/  @!P0 PRMT R8, R6, 0x5410, R8 ;  /* 0x0000541006088816 */ /* 0x000fe20000000008 */
[----:B------:R-:W-:Y:S01]  /*4fd0*/  @!P0 IMAD.U32 R6, R39, 0x10000, RZ ;  /* 0x0001000027068824 */ /* 0x000fe200078e00ff */
[----:B------:R-:W-:Y:S01]  /*4fe0*/  @!P0 PRMT R5, R9, 0x5410, R2 ;  /* 0x0000541009058816 */ /* 0x000fe20000000002 */
[C---:B------:R-:W-:Y:S01]  /*4ff0*/  @!P0 IMAD.U32 R2, R7.reuse, 0x10000, RZ ;  /* 0x0001000007028824 */ /* 0x040fe200078e00ff */
[----:B------:R-:W-:Y:S01]  /*5000*/  @!P0 SHF.L.U32 R9, R52, 0x10, RZ ;  /* 0x0000001034098819 */ /* 0x000fe200000006ff */
[C---:B------:R-:W-:Y:S01]  /*5010*/  @!P0 FMUL.FTZ R42, R0.reuse, R6 ;  /* 0x00000006002a8220 */ /* 0x040fe20000410000 */
[----:B------:R-:W-:Y:S01]  /*5020*/  @!P0 LOP3.LUT R7, R7, 0xffff0000, RZ, 0xc0, !PT ;  /* 0xffff000007078812 */ /* 0x000fe200078ec0ff */
[-C--:B------:R-:W-:Y:S02]  /*5030*/  @!P0 FMUL.FTZ R0, R0, R2.reuse ;  /* 0x0000000200008220 */ /* 0x080fe40000410000 */
[----:B------:R-:W-:Y:S01]  /*5040*/  @!P0 FFMA.FTZ R89, R9, R2, -R42 ;  /* 0x0000000209598223 */ /* 0x000fe2000001082a */
[----:B------:R-:W-:Y:S01]  /*5050*/  @!P0 LOP3.LUT R2, R13, 0xffff0000, RZ, 0xc0, !PT ;  /* 0xffff00000d028812 */ /* 0x000fe200078ec0ff */
[----:B------:R-:W-:Y:S01]  /*5060*/  @!P0 FFMA.FTZ R0, R6, R9, R0 ;  /* 0x0000000906008223 */ /* 0x000fe20000010000 */
[----:B------:R-:W-:Y:S01]  /*5070*/  @!P0 LOP3.LUT R6, R12, 0xffff0000, RZ, 0xc0, !PT ;  /* 0xffff00000c068812 */ /* 0x000fe200078ec0ff */
[C---:B------:R-:W-:Y:S01]  /*5080*/  @!P0 IMAD.U32 R4, R5.reuse, 0x10000, RZ ;  /* 0x0001000005048824 */ /* 0x040fe200078e00ff */
[----:B------:R-:W-:Y:S02]  /*5090*/  @!P0 LOP3.LUT R5, R5, 0xffff0000, RZ, 0xc0, !PT ;  /* 0xffff000005058812 */ /* 0x000fe400078ec0ff */
[----:B------:R-:W-:Y:S01]  /*50a0*/  @!P0 LOP3.LUT R42, R38, 0xffff0000, RZ, 0xc0, !PT ;  /* 0xffff0000262a8812 */ /* 0x000fe200078ec0ff */
[-C--:B------:R-:W-:Y:S01]  /*50b0*/  @!P0 FFMA.FTZ R88, R41, R4.reuse, -R43 ;  /* 0x0000000429588223 */ /* 0x080fe2000001082b */
[----:B------:R-:W-:Y:S01]  /*50c0*/  @!P0 LOP3.LUT R43, R53, 0xffff0000, RZ, 0xc0, !PT ;  /* 0xffff0000352b8812 */ /* 0x000fe200078ec0ff */
[----:B------:R-:W-:Y:S01]  /*50d0*/  @!P0 FMUL.FTZ R3, R3, R4 ;  /* 0x0000000403038220 */ /* 0x000fe20000410000 */
[----:B------:R-:W-:Y:S01]  /*50e0*/  @!P0 LOP3.LUT R38, R39, 0xffff0000, RZ, 0xc0, !PT ;  /* 0xffff000027268812 */ /* 0x000fe200078ec0ff */
[----:B------:R-:W-:Y:S01]  /*50f0*/  @!P0 FMUL.FTZ R9, R2, R42 ;  /* 0x0000002a02098220 */ /* 0x000fe20000410000 */
[----:B------:R-:W-:Y:S01]  /*5100*/  @!P0 LOP3.LUT R39, R52, 0xffff0000, RZ, 0xc0, !PT ;  /* 0xffff000034278812 */ /* 0x000fe200078ec0ff */
[----:B------:R-:W-:Y:S02]  /*5110*/  @!P0 FMUL.FTZ R4, R2, R5 ;  /* 0x0000000502048220 */ /* 0x000fe40000410000 */
[C---:B------:R-:W-:Y:S02]  /*5120*/  @!P0 FMUL.FTZ R44, R6.reuse, R38 ;  /* 0x00000026062c8220 */ /* 0x040fe40000410000 */
[-C--:B------:R-:W-:Y:S02]  /*5130*/  @!P0 FMUL.FTZ R2, R6, R7.reuse ;  /* 0x0000000706028220 */ /* 0x080fe40000410000 */
[----:B------:R-:W-:Y:S01]  /*5140*/  @!P0 FFMA.FTZ R86, R39, R7, -R44 ;  /* 0x0000000727568223 */ /* 0x000fe2000001082c */
[----:B------:R-:W-:Y:S01]  /*5150*/  @!P0 LOP3.LUT R7, R14, 0xffff0000, RZ, 0xc0, !PT ;  /* 0xffff00000e078812 */ /* 0x000fe200078ec0ff */
[C---:B------:R-:W-:Y:S01]  /*5160*/  @!P0 IMAD.U32 R44, R46.reuse, 0x10000, RZ ;  /* 0x000100002e2c8824 */ /* 0x040fe200078e00ff */
[----:B------:R-:W-:Y:S01]  /*5170*/  @!P0 LOP3.LUT R46, R46, 0xffff0000, RZ, 0xc0, !PT ;  /* 0xffff00002e2e8812 */ /* 0x000fe200078ec0ff */
[----:B------:R-:W-:Y:S02]  /*5180*/  @!P0 FFMA.FTZ R87, R43, R5, -R9 ;  /* 0x000000052b578223 */ /* 0x000fe40000010809 */
[----:B------:R-:W-:Y:S02]  /*5190*/  @!P0 IMAD.U32 R5, R14, 0x10000, RZ ;  /* 0x000100000e058824 */ /* 0x000fe400078e00ff */
[C---:B------:R-:W-:Y:S01]  /*51a0*/  @!P0 IMAD.U32 R6, R8.reuse, 0x10000, RZ ;  /* 0x0001000008068824 */ /* 0x040fe200078e00ff */
[----:B------:R-:W-:Y:S01]  /*51b0*/  @!P0 LOP3.LUT R8, R8, 0xffff0000, RZ, 0xc0, !PT ;  /* 0xffff000008088812 */ /* 0x000fe200078ec0ff */
[----:B------:R-:W-:Y:S02]  /*51c0*/  @!P0 FMUL.FTZ R9, R5, R44 ;  /* 0x0000002c05098220 */ /* 0x000fe40000410000 */
[----:B------:R-:W-:Y:S02]  /*51d0*/  @!P0 FMUL.FTZ R48, R7, R46 ;  /* 0x0000002e07308220 */ /* 0x000fe40000410000 */
[----:B------:R-:W-:Y:S01]  /*51e0*/  @!P0 FFMA.FTZ R83, R45, R6, -R9 ;  /* 0x000000062d538223 */ /* 0x000fe20000010809 */
[----:B------:R-:W-:Y:S01]  /*51f0*/  @!P0 LOP3.LUT R9, R15, 0xffff0000, RZ, 0xc0, !PT ;  /* 0xffff00000f098812 */ /* 0x000fe200078ec0ff */
[----:B------:R-:W-:Y:S02]  /*5200*/  @!P0 FFMA.FTZ R82, R47, R8, -R48 ;  /* 0x000000082f528223 */ /* 0x000fe40000010830 */
[C---:B------:R-:W-:Y:S01]  /*5210*/  @!P0 IMAD.U32 R48, R50.reuse, 0x10000, RZ ;  /* 0x0001000032308824 */ /* 0x040fe200078e00ff */
[----:B------:R-:W-:Y:S01]  /*5220*/  @!P0 LOP3.LUT R50, R50, 0xffff0000, RZ, 0xc0, !PT ;  /* 0xffff000032328812 */ /* 0x000fe200078ec0ff */
[----:B------:R-:W-:Y:S02]  /*5230*/  @!P0 FMUL.FTZ R5, R5, R6 ;  /* 0x0000000605058220 */ /* 0x000fe40000410000 */
[----:B------:R-:W-:Y:S02]  /*5240*/  @!P0 FMUL.FTZ R6, R7, R8 ;  /* 0x0000000807068220 */ /* 0x000fe40000410000 */
[----:B------:R-:W-:Y:S02]  /*5250*/  @!P0 IMAD.U32 R7, R15, 0x10000, RZ ;  /* 0x000100000f078824 */ /* 0x000fe400078e00ff */
[C---:B------:R-:W-:Y:S01]  /*5260*/  @!P0 IMAD.U32 R8, R10.reuse, 0x10000, RZ ;  /* 0x000100000a088824 */ /* 0x040fe200078e00ff */
[----:B------:R-:W-:Y:S01]  /*5270*/  @!P0 LOP3.LUT R10, R10, 0xffff0000, RZ, 0xc0, !PT ;  /* 0xffff00000a0a8812 */ /* 0x000fe200078ec0ff */
[----:B------:R-:W-:Y:S01]  /*5280*/  @!P0 FFMA.FTZ R2, R38, R39, R2 ;  /* 0x0000002726028223 */ /* 0x000fe20000010002 */
[----:B------:R-:W-:Y:S01]  /*5290*/  @!P0 F2FP.BF16.PACK_AB R38, R82, R83 ;  /* 0x000000535226823e */ /* 0x000fe200000010ff */
[----:B------:R-:W-:Y:S02]  /*52a0*/  @!P0 FMUL.FTZ R76, R7, R48 ;  /* 0x00000030074c8220 */ /* 0x000fe40000410000 */
[----:B------:R-:W-:Y:S01]  /*52b0*/  @!P0 FMUL.FTZ R77, R9, R50 ;  /* 0x00000032094d8220 */ /* 0x000fe20000410000 */
[----:B------:R-:W-:Y:S01]  /*52c0*/  @!P0 F2FP.BF16.PACK_AB R0, R2, R0 ;  /* 0x000000000200823e */ /* 0x000fe200000010ff */
[----:B------:R-:W-:Y:S02]  /*52d0*/  @!P0 FFMA.FTZ R3, R40, R41, R3 ;  /* 0x0000002928038223 */ /* 0x000fe40000010003 */
[----:B------:R-:W-:Y:S02]  /*52e0*/  @!P0 FFMA.FTZ R4, R42, R43, R4 ;  /* 0x0000002b2a048223 */ /* 0x000fe40000010004 */
[----:B------:R-:W-:Y:S02]  /*52f0*/  @!P0 FFMA.FTZ R76, R49, R8, -R76 ;  /* 0x00000008314c8223 */ /* 0x000fe4000001084c */
[----:B------:R-:W-:Y:S01]  /*5300*/  @!P0 FFMA.FTZ R77, R51, R10, -R77 ;  /* 0x0000000a334d8223 */ /* 0x000fe2000001084d */
[----:B------:R-:W-:Y:S01]  /*5310*/  @!P0 F2FP.BF16.PACK_AB R3, R4, R3 ;  /* 0x000000030403823e */ /* 0x000fe200000010ff */
[----:B------:R-:W-:Y:S02]  /*5320*/  @!P0 FMUL.FTZ R7, R7, R8 ;  /* 0x0000000807078220 */ /* 0x000fe40000410000 */
[----:B------:R-:W-:Y:S01]  /*5330*/  @!P0 FFMA.FTZ R5, R44, R45, R5 ;  /* 0x0000002d2c058223 */ /* 0x000fe20000010005 */
[----:B------:R-:W-:Y:S01]  /*5340*/  @!P0 F2FP.BF16.PACK_AB R39, R77, R76 ;  /* 0x0000004c4d27823e */ /* 0x000fe200000010ff */
[----:B------:R-:W-:Y:S01]  /*5350*/  @!P0 FMUL.FTZ R8, R9, R10 ;  /* 0x0000000a09088220 */ /* 0x000fe20000410000 */
[----:B------:R-:W-:Y:S01]  /*5360*/  @!P0 F2FP.BF16.PACK_AB R10, R87, R88 ;  /* 0x00000058570a823e */ /* 0x000fe200000010ff */
[----:B------:R-:W-:Y:S01]  /*5370*/  @!P0 FFMA.FTZ R6, R46, R47, R6 ;  /* 0x0000002f2e068223 */ /* 0x000fe20000010006 */
[----:B------:R-:W-:Y:S01]  /*5380*/  @!P0 F2FP.BF16.PACK_AB R9, R86, R89 ;  /* 0x000000595609823e */ /* 0x000fe200000010ff */
[----:B------:R-:W-:Y:S01]  /*5390*/  @!P0 FFMA.FTZ R7, R48, R49, R7 ;  /* 0x0000003130078223 */ /* 0x000fe20000010007 */
[----:B------:R-:W-:Y:S01]  /*53a0*/  @!P0 MOV R55, R39 ;  /* 0x0000002700378202 */ /* 0x000fe20000000f00 */
[----:B------:R-:W-:Y:S01]  /*53b0*/  @!P0 FFMA.FTZ R8, R50, R51, R8 ;  /* 0x0000003332088223 */ /* 0x000fe20000010008 */
[----:B------:R-:W-:Y:S01]  /*53c0*/  @!P0 MOV R52, R9 ;  /* 0x0000000900348202 */ /* 0x000fe20000000f00 */
[----:B------:R-:W-:Y:S01]  /*53d0*/  @!P0 IMAD.MOV.U32 R53, RZ, RZ, R10 ;  /* 0x000000ffff358224 */ /* 0x000fe200078e000a */
[----:B------:R-:W-:Y:S01]  /*53e0*/  @!P0 F2FP.BF16.PACK_AB R5, R6, R5 ;  /* 0x000000050605823e */ /* 0x000fe200000010ff */
[----:B------:R-:W-:Y:S01]  /*53f0*/  @!P0 IMAD.MOV.U32 R54, RZ, RZ, R38 ;  /* 0x000000ffff368224 */ /* 0x000fe200078e0026 */
[----:B------:R-:W-:Y:S01]  /*5400*/  @!P0 F2FP.BF16.PACK_AB R7, R8, R7 ;  /* 0x000000070807823e */ /* 0x000fe200000010ff */
[----:B------:R-:W-:Y:S01]  /*5410*/  @!P0 IMAD.MOV.U32 R12, RZ, RZ, R0 ;  /* 0x000000ffff0c8224 */ /* 0x000fe200078e0000 */
[----:B------:R-:W-:Y:S01]  /*5420*/  @!P0 MOV R14, R5 ;  /* 0x00000005000e8202 */ /* 0x000fe20000000f00 */
[----:B------:R-:W-:Y:S01]  /*5430*/  @!P0 IMAD.MOV.U32 R13, RZ, RZ, R3 ;  /* 0x000000ffff0d8224 */ /* 0x000fe200078e0003 */
[----:B------:R1:W-:Y:S01]  /*5440*/  STG.E.128 [R80.64], R52 ;  /* 0x0000003450007986 */ /* 0x0003e2000c101d08 */
[----:B------:R-:W-:Y:S07]  /*5450*/  @!P0 IMAD.MOV.U32 R15, RZ, RZ, R7 ;  /* 0x000000ffff0f8224 */ /* 0x000fee00078e0007 */
[----:B------:R1:W-:Y:S02]  /*5460*/  @!P1 STG.E.128 [R78.64], R12 ;  /* 0x0000000c4e009986 */ /* 0x0003e4000c101d08 */
.L_x_83:
[----:B---3--:R-:W-:Y:S05]  /*5470*/  BSYNC B0 ;  /* 0x0000000000007941 */ /* 0x008fea0003800000 */
.L_x_82:
[----:B------:R-:W-:Y:S01]  /*5480*/  ISETP.GE.OR P1, PT, R168, R75, P5 ;  /* 0x0000004ba800720c */ /* 0x000fe20002f26670 */
[----:B------:R-:W-:Y:S01]  /*5490*/  @!UPT UIADD3 URZ, URZ, URZ, URZ ;  /* 0x0000003f3f3ff290 */ /* 0x000fe2000fffe03f */
[----:B------:R-:W-:Y:S11]  /*54a0*/  BSSY B0, `(.L_x_84) ;  /* 0x0000071000007945 */ /* 0x000ff60003800000 */
[----:B------:R-:W-:-:S05]  /*54b0*/  @P1 BRA `(.L_x_85) ;  /* 0x000006f000001947 */ /* 0x000fca0003800000 */
[----:B------:R-:W-:Y:S01]  /*54c0*/  IADD3 R0, P1, R188, R84, RZ ;  /* 0x00000054bc007210 */ /* 0x000fe20007f3e0ff */
[----:B-1----:R-:W1:Y:S01]  /*54d0*/  LDS.128 R12, [R146+0x8100] ;  /* 0x00810000920c7984 */ /* 0x002e620000000c00 */
[--C-:B-----5:R-:W-:Y:S02]  /*54e0*/  @!P0 SHF.R.U64 R5, R56, 0x10, R57.reuse ;  /* 0x0000001038058819 */ /* 0x120fe40000001239 */
[----:B------:R-:W-:Y:S01]  /*54f0*/  @!P0 SHF.R.U32.HI R6, RZ, 0x10, R57 ;  /* 0x00000010ff068819 */ /* 0x000fe20000011639 */
[----:B------:R-:W-:Y:S01]  /*5500*/  IMAD.X R2, R90, 0x1, R158, P1 ;  /* 0x000000015a027824 */ /* 0x000fe200008e069e */
[----:B------:R-:W-:Y:S02]  /*5510*/  IADD3 R3, P2, P1, R92, R0, R115 ;  /* 0x000000005c037210 */ /* 0x000fe4000795e073 */
[----:B------:R-:W-:Y:S01]  /*5520*/  @!P0 SHF.R.U64 R8, R58, 0x10, R59 ;  /* 0x000000103a088819 */ /* 0x000fe2000000123b */
[----:B------:R-:W2:Y:S01]  /*5530*/  LDS.128 R48, [R151+0x8100] ;  /* 0x0081000097307984 */ /* 0x000ea20000000c00 */
[----:B------:R-:W-:Y:S02]  /*5540*/  IADD3.X R4, R95, R2, R121, P2, P1 ;  /* 0x000000025f047210 */ /* 0x000fe400017e2479 */
[----:B------:R-:W-:Y:S02]  /*5550*/  ISETP.GE.AND P1, PT, R97, c[0x0][0x1d4], PT ;  /* 0x0000750061007a0c */ /* 0x000fe40003f26270 */
[C---:B------:R-:W-:Y:S02]  /*5560*/  @!P0 PRMT R40, R69.reuse, 0x5432, R8 ;  /* 0x0000543245288816 */ /* 0x040fe40000000008 */
[----:B------:R-:W-:Y:S04]  /*5570*/  @!P0 SHF.R.U32.HI R9, RZ, 0x10, R59 ;  /* 0x00000010ff098819 */ /* 0x000fe8000001163b */
[----:B------:R-:W-:Y:S04]  /*5580*/  @!P0 PRMT R38, R69, 0x5410, R9 ;  /* 0x0000541045268816 */ /* 0x000fe80000000009 */
[C---:B------:R-:W-:Y:S01]  /*5590*/  @!P0 LOP3.LUT R44, R38.reuse, 0xffff0000, RZ, 0xc0, !PT ;  /* 0xffff0000262c8812 */ /* 0x040fe200078ec0ff */
[----:B------:R-:W-:Y:S01]  /*55a0*/  @!P0 IMAD.U32 R42, R38, 0x10000, RZ ;  /* 0x00010000262a8824 */ /* 0x000fe200078e00ff */
[----:B------:R-:W-:Y:S04]  /*55b0*/  @!P1 IADD3 R0, P3, P2, R92, R0, R97 ;  /* 0x000000005c009210 */ /* 0x000fe80007a7e061 */
[----:B------:R-:W-:Y:S02]  /*55c0*/  @!P1 IADD3.X R2, R95, R2, R120, P3, P2 ;  /* 0x000000025f029210 */ /* 0x000fe40001fe4478 */
[C---:B------:R-:W-:Y:S04]  /*55d0*/  LEA R76, P2, R3.reuse, c[0x0][0x1c8], 0x1 ;  /* 0x00007200034c7a11 */ /* 0x040fe800078408ff */
[----:B------:R-:W-:Y:S02]  /*55e0*/  LEA.HI.X R77, R3, c[0x0][0x1cc], R4, 0x1, P2 ;  /* 0x00007300034d7a11 */ /* 0x000fe400010f0c04 */
[----:B------:R-:W-:Y:S02]  /*55f0*/  @!P1 LEA R54, P2, R0, c[0x0][0x1c8], 0x1 ;  /* 0x0000720000369a11 */ /* 0x000fe400078408ff */
[----:B------:R-:W-:Y:S02]  /*5600*/  @!P0 SHF.R.U64 R3, R18, 0x10, R19 ;  /* 0x0000001012038819 */ /* 0x000fe40000001213 */
[----:B------:R-:W-:Y:S02]  /*5610*/  @!P1 LEA.HI.X R55, R0, c[0x0][0x1cc], R2, 0x1, P2 ;  /* 0x0000730000379a11 */ /* 0x000fe400010f0c02 */
[----:B------:R-:W-:Y:S02]  /*5620*/  @!P0 SHF.R.U64 R0, R16, 0x10, R17 ;  /* 0x0000001010008819 */ /* 0x000fe40000001211 */
[----:B------:R-:W-:Y:S02]  /*5630*/  @!P0 PRMT R16, R68, 0x5410, R5 ;  /* 0x0000541044108816 */ /* 0x000fe40000000005 */
[----:B------:R-:W-:Y:S01]  /*5640*/  @!P0 PRMT R7, R11, 0x5432, R0 ;  /* 0x000054320b078816 */ /* 0x000fe20000000000 */
[----:B-1----:R-:W-:Y:S01]  /*5650*/  @!P0 IMAD.U32 R0, R12, 0x10000, RZ ;  /* 0x000100000c008824 */ /* 0x002fe200078e00ff */
[----:B--2---:R-:W-:Y:S01]  /*5660*/  @!P0 LOP3.LUT R45, R51, 0xffff0000, RZ, 0xc0, !PT ;  /* 0xffff0000332d8812 */ /* 0x004fe200078ec0ff */
[----:B------:R-:W-:Y:S01]  /*5670*/  @!P0 IMAD.U32 R8, R48, 0x10000, RZ ;  /* 0x0001000030088824 */ /* 0x000fe200078e00ff */
[----:B------:R-:W-:Y:S01]  /*5680*/  @!P0 LOP3.LUT R41, R50, 0xffff0000, RZ, 0xc0, !PT ;  /* 0xffff000032298812 */ /* 0x000fe200078ec0ff */
[----:B------:R-:W-:Y:S01]  /*5690*/  @!P0 IMAD.U32 R18, R49, 0x10000, RZ ;  /* 0x0001000031128824 */ /* 0x000fe200078e00ff */
[----:B------:R-:W-:Y:S01]  /*56a0*/  @!P0 PRMT R10, R31, 0x5432, R3 ;  /* 0x000054321f0a8816 */ /* 0x000fe20000000003 */
[----:B------:R-:W-:Y:S01]  /*56b0*/  @!P0 IMAD.U32 R43, R51, 0x10000, RZ ;  /* 0x00010000332b8824 */ /* 0x000fe200078e00ff */
[----:B------:R-:W-:Y:S02]  /*56c0*/  @!P0 SHF.L.U32 R3, R13, 0x10, RZ ;  /* 0x000000100d038819 */ /* 0x000fe400000006ff */
[----:B------:R-:W-:Y:S02]  /*56d0*/  @!P0 SHF.R.U32.HI R2, RZ, 0x10, R17 ;  /* 0x00000010ff028819 */ /* 0x000fe40000011611 */
[----:B------:R-:W-:Y:S02]  /*56e0*/  @!P0 SHF.R.U32.HI R4, RZ, 0x10, R19 ;  /* 0x00000010ff048819 */ /* 0x000fe40000011613 */
[----:B------:R-:W-:Y:S01]  /*56f0*/  @!P0 PRMT R19, R68, 0x5432, R6 ;  /* 0x0000543244138816 */ /* 0x000fe20000000006 */
[----:B------:R-:W-:Y:S01]  /*5700*/  @!P0 IMAD.U32 R6, R16, 0x10000, RZ ;  /* 0x0001000010068824 */ /* 0x000fe200078e00ff */
[----:B------:R-:W-:Y:S01]  /*5710*/  @!P0 PRMT R5, R11, 0x5410, R2 ;  /* 0x000054100b058816 */ /* 0x000fe20000000002 */
[C---:B------:R-:W-:Y:S01]  /*5720*/  @!P0 IMAD.U32 R2, R7.reuse, 0x10000, RZ ;  /* 0x0001000007028824 */ /* 0x040fe200078e00ff */
[----:B------:R-:W-:Y:S01]  /*5730*/  @!P0 LOP3.LUT R7, R7, 0xffff0000, RZ, 0xc0, !PT ;  /* 0xffff000007078812 */ /* 0x000fe200078ec0ff */
[C---:B------:R-:W-:Y:S01]  /*5740*/  @!P0 FMUL.FTZ R11, R0.reuse, R6 ;  /* 0x00000006000b8220 */ /* 0x040fe20000410000 */
[----:B------:R-:W-:Y:S01]  /*5750*/  @!P0 PRMT R9, R31, 0x5410, R4 ;  /* 0x000054101f098816 */ /* 0x000fe20000000004 */
[-C--:B------:R-:W-:Y:S02]  /*5760*/  @!P0 FMUL.FTZ R0, R0, R2.reuse ;  /* 0x0000000200008220 */ /* 0x080fe40000410000 */
[C---:B------:R-:W-:Y:S01]  /*5770*/  @!P0 IMAD.U32 R17, R19.reuse, 0x10000, RZ ;  /* 0x0001000013118824 */ /* 0x040fe200078e00ff */
[----:B------:R-:W-:Y:S01]  /*5780*/  @!P0 LOP3.LUT R19, R19, 0xffff0000, RZ, 0xc0, !PT ;  /* 0xffff000013138812 */ /* 0x000fe200078ec0ff */
[----:B------:R-:W-:Y:S01]  /*5790*/  @!P0 FFMA.FTZ R59, R8, R2, -R11 ;  /* 0x00000002083b8223 */ /* 0x000fe2000001080b */
[----:B------:R-:W-:Y:S01]  /*57a0*/  @!P0 LOP3.LUT R2, R13, 0xffff0000, RZ, 0xc0, !PT ;  /* 0xffff00000d028812 */ /* 0x000fe200078ec0ff */
[----:B------:R-:W-:Y:S01]  /*57b0*/  @!P0 FFMA.FTZ R0, R6, R8, R0 ;  /* 0x0000000806008223 */ /* 0x000fe20000010000 */
[----:B------:R-:W-:Y:S01]  /*57c0*/  @!P0 LOP3.LUT R6, R12, 0xffff0000, RZ, 0xc0, !PT ;  /* 0xffff00000c068812 */ /* 0x000fe200078ec0ff */
[----:B------:R-:W-:Y:S01]  /*57d0*/  @!P0 IMAD.U32 R4, R5, 0x10000, RZ ;  /* 0x0001000005048824 */ /* 0x000fe200078e00ff */
[----:B------:R-:W-:Y:S01]  /*57e0*/  @!P0 LOP3.LUT R11, R16, 0xffff0000, RZ, 0xc0, !PT ;  /* 0xffff0000100b8812 */ /* 0x000fe200078ec0ff */
[C---:B------:R-:W-:Y:S01]  /*57f0*/  @!P0 FMUL.FTZ R31, R3.reuse, R17 ;  /* 0x00000011031f8220 */ /* 0x040fe20000410000 */
[----:B------:R-:W-:Y:S01]  /*5800*/  @!P0 LOP3.LUT R16, R48, 0xffff0000, RZ, 0xc0, !PT ;  /* 0xffff000030108812 */ /* 0x000fe200078ec0ff */
[-C--:B------:R-:W-:Y:S01]  /*5810*/  @!P0 FMUL.FTZ R3, R3, R4.reuse ;  /* 0x0000000403038220 */ /* 0x080fe20000410000 */
[----:B------:R-:W-:Y:S01]  /*5820*/  @!P0 LOP3.LUT R5, R5, 0xffff0000, RZ, 0xc0, !PT ;  /* 0xffff000005058812 */ /* 0x000fe200078ec0ff */
[----:B------:R-:W-:Y:S02]  /*5830*/  @!P0 FMUL.FTZ R39, R6, R11 ;  /* 0x0000000b06278220 */ /* 0x000fe40000410000 */
[----:B------:R-:W-:Y:S01]  /*5840*/  @!P0 FFMA.FTZ R58, R18, R4, -R31 ;  /* 0x00000004123a8223 */ /* 0x000fe2000001081f */
[----:B------:R-:W-:Y:S01]  /*5850*/  @!P0 LOP3.LUT R31, R49, 0xffff0000, RZ, 0xc0, !PT ;  /* 0xffff0000311f8812 */ /* 0x000fe200078ec0ff */
[C---:B------:R-:W-:Y:S02]  /*5860*/  @!P0 FMUL.FTZ R8, R2.reuse, R19 ;  /* 0x0000001302088220 */ /* 0x040fe40000410000 */
[----:B------:R-:W-:Y:S02]  /*5870*/  @!P0 FMUL.FTZ R4, R2, R5 ;  /* 0x0000000502048220 */ /* 0x000fe40000410000 */
[-C--:B------:R-:W-:Y:S01]  /*5880*/  @!P0 FMUL.FTZ R2, R6, R7.reuse ;  /* 0x0000000706028220 */ /* 0x080fe20000410000 */
[C---:B------:R-:W-:Y:S01]  /*5890*/  @!P0 LOP3.LUT R6, R15.reuse, 0xffff0000, RZ, 0xc0, !PT ;  /* 0xffff00000f068812 */ /* 0x040fe200078ec0ff */
[----:B------:R-:W-:Y:S01]  /*58a0*/  @!P0 FFMA.FTZ R56, R16, R7, -R39 ;  /* 0x0000000710388223 */ /* 0x000fe20000010827 */
[----:B------:R-:W-:Y:S01]  /*58b0*/  @!P0 SHF.L.U32 R7, R15, 0x10, RZ ;  /* 0x000000100f078819 */ /* 0x000fe200000006ff */
[----:B------:R-:W-:Y:S02]  /*58c0*/  @!P0 FFMA.FTZ R57, R31, R5, -R8 ;  /* 0x000000051f398223 */ /* 0x000fe40000010808 */
[C---:B------:R-:W-:Y:S01]  /*58d0*/  @!P0 IMAD.U32 R5, R9.reuse, 0x10000, RZ ;  /* 0x0001000009058824 */ /* 0x040fe200078e00ff */
[----:B------:R-:W-:Y:S01]  /*58e0*/  @!P0 LOP3.LUT R9, R9, 0xffff0000, RZ, 0xc0, !PT ;  /* 0xffff000009098812 */ /* 0x000fe200078ec0ff */
[C---:B------:R-:W-:Y:S02]  /*58f0*/  @!P0 FMUL.FTZ R8, R7.reuse, R42 ;  /* 0x0000002a07088220 */ /* 0x040fe40000410000 */
[----:B------:R-:W-:Y:S02]  /*5900*/  @!P0 FMUL.FTZ R38, R6, R44 ;  /* 0x0000002c06268220 */ /* 0x000fe40000410000 */
[-C--:B------:R-:W-:Y:S02]  /*5910*/  @!P0 FMUL.FTZ R7, R7, R5.reuse ;  /* 0x0000000507078220 */ /* 0x080fe40000410000 */
[----:B------:R-:W-:Y:S01]  /*5920*/  @!P0 FFMA.FTZ R53, R43, R5, -R8 ;  /* 0x000000052b358223 */ /* 0x000fe20000010808 */
[----:B------:R-:W-:Y:S01]  /*5930*/  @!P0 SHF.L.U32 R5, R14, 0x10, RZ ;  /* 0x000000100e058819 */ /* 0x000fe200000006ff */
[-C--:B------:R-:W-:Y:S02]  /*5940*/  @!P0 FMUL.FTZ R8, R6, R9.reuse ;  /* 0x0000000906088220 */ /* 0x080fe40000410000 */
[----:B------:R-:W-:Y:S01]  /*5950*/  @!P0 FFMA.FTZ R52, R45, R9, -R38 ;  /* 0x000000092d348223 */ /* 0x000fe20000010826 */
[----:B------:R-:W-:Y:S01]  /*5960*/  @!P0 LOP3.LUT R9, R14, 0xffff0000, RZ, 0xc0, !PT ;  /* 0xffff00000e098812 */ /* 0x000fe200078ec0ff */
[C---:B------:R-:W-:Y:S01]  /*5970*/  @!P0 IMAD.U32 R38, R40.reuse, 0x10000, RZ ;  /* 0x0001000028268824 */ /* 0x040fe200078e00ff */
[----:B------:R-:W-:Y:S01]  /*5980*/  @!P0 LOP3.LUT R40, R40, 0xffff0000, RZ, 0xc0, !PT ;  /* 0xffff000028288812 */ /* 0x000fe200078ec0ff */
[C---:B------:R-:W-:Y:S01]  /*5990*/  @!P0 IMAD.U32 R6, R10.reuse, 0x10000, RZ ;  /* 0x000100000a068824 */ /* 0x040fe200078e00ff */
[----:B------:R-:W-:Y:S01]  /*59a0*/  @!P0 LOP3.LUT R10, R10, 0xffff0000, RZ, 0xc0, !PT ;  /* 0xffff00000a0a8812 */ /* 0x000fe200078ec0ff */
[----:B------:R-:W-:Y:S02]  /*59b0*/  @!P0 IMAD.U32 R39, R50, 0x10000, RZ ;  /* 0x0001000032278824 */ /* 0x000fe400078e00ff */
[----:B------:R-:W-:Y:S02]  /*59c0*/  @!P0 FMUL.FTZ R46, R5, R38 ;  /* 0x00000026052e8220 */ /* 0x000fe40000410000 */
[----:B------:R-:W-:Y:S02]  /*59d0*/  @!P0 FMUL.FTZ R47, R9, R40 ;  /* 0x00000028092f8220 */ /* 0x000fe40000410000 */
[----:B------:R-:W-:Y:S01]  /*59e0*/  @!P0 FFMA.FTZ R2, R11, R16, R2 ;  /* 0x000000100b028223 */ /* 0x000fe20000010002 */
[----:B------:R-:W-:Y:S01]  /*59f0*/  @!P0 F2FP.BF16.PACK_AB R16, R52, R53 ;  /* 0x000000353410823e */ /* 0x000fe200000010ff */
[----:B------:R-:W-:Y:S02]  /*5a00*/  @!P0 FMUL.FTZ R5, R5, R6 ;  /* 0x0000000605058220 */ /* 0x000fe40000410000 */
[----:B------:R-:W-:Y:S01]  /*5a10*/  @!P0 FFMA.FTZ R3, R17, R18, R3 ;  /* 0x0000001211038223 */ /* 0x000fe20000010003 */
[----:B------:R-:W-:Y:S01]  /*5a20*/  @!P0 F2FP.BF16.PACK_AB R0, R2, R0 ;  /* 0x000000000200823e */ /* 0x000fe200000010ff */
[----:B------:R-:W-:Y:S02]  /*5a30*/  @!P0 FFMA.FTZ R46, R39, R6, -R46 ;  /* 0x00000006272e8223 */ /* 0x000fe4000001082e */
[-C--:B------:R-:W-:Y:S01]  /*5a40*/  @!P0 FMUL.FTZ R6, R9, R10.reuse ;  /* 0x0000000a09068220 */ /* 0x080fe20000410000 */
[----:B------:R-:W-:Y:S01]  /*5a50*/  @!P0 F2FP.BF16.PACK_AB R9, R56, R59 ;  /* 0x0000003b3809823e */ /* 0x000fe200000010ff */
[----:B------:R-:W-:Y:S01]  /*5a60*/  @!P0 FFMA.FTZ R47, R41, R10, -R47 ;  /* 0x0000000a292f8223 */ /* 0x000fe2000001082f */
[----:B------:R-:W-:Y:S01]  /*5a70*/  @!P0 F2FP.BF16.PACK_AB R10, R57, R58 ;  /* 0x0000003a390a823e */ /* 0x000fe200000010ff */
[----:B------:R-:W-:Y:S02]  /*5a80*/  @!P0 FFMA.FTZ R4, R19, R31, R4 ;  /* 0x0000001f13048223 */ /* 0x000fe40000010004 */
[----:B------:R-:W-:Y:S01]  /*5a90*/  @!P0 FFMA.FTZ R5, R38, R39, R5 ;  /* 0x0000002726058223 */ /* 0x000fe20000010005 */
[----:B------:R-:W-:Y:S01]  /*5aa0*/  @!P0 MOV R49, R10 ;  /* 0x0000000a00318202 */ /* 0x000fe20000000f00 */
[----:B------:R-:W-:Y:S01]  /*5ab0*/  @!P0 FFMA.FTZ R6, R40, R41, R6 ;  /* 0x0000002928068223 */ /* 0x000fe20000010006 */
[----:B------:R-:W-:Y:S01]  /*5ac0*/  @!P0 F2FP.BF16.PACK_AB R11, R47, R46 ;  /* 0x0000002e2f0b823e */ /* 0x000fe200000010ff */
[----:B------:R-:W-:Y:S01]  /*5ad0*/  @!P0 FFMA.FTZ R7, R42, R43, R7 ;  /* 0x0000002b2a078223 */ /* 0x000fe20000010007 */
[----:B------:R-:W-:Y:S01]  /*5ae0*/  @!P0 F2FP.BF16.PACK_AB R3, R4, R3 ;  /* 0x000000030403823e */ /* 0x000fe200000010ff */
[----:B------:R-:W-:Y:S01]  /*5af0*/  @!P0 FFMA.FTZ R8, R44, R45, R8 ;  /* 0x0000002d2c088223 */ /* 0x000fe20000010008 */
[----:B------:R-:W-:Y:S01]  /*5b00*/  @!P0 F2FP.BF16.PACK_AB R5, R6, R5 ;  /* 0x000000050605823e */ /* 0x000fe200000010ff */
[----:B------:R-:W-:Y:S01]  /*5b10*/  @!P0 IMAD.MOV.U32 R48, RZ, RZ, R9 ;  /* 0x000000ffff308224 */ /* 0x000fe200078e0009 */
[----:B------:R-:W-:Y:S01]  /*5b20*/  @!P0 MOV R13, R3 ;  /* 0x00000003000d8202 */ /* 0x000fe20000000f00 */
[----:B------:R-:W-:Y:S01]  /*5b30*/  @!P0 IMAD.MOV.U32 R50, RZ, RZ, R11 ;  /* 0x000000ffff328224 */ /* 0x000fe200078e000b */
[----:B------:R-:W-:Y:S01]  /*5b40*/  @!P0 F2FP.BF16.PACK_AB R7, R8, R7 ;  /* 0x000000070807823e */ /* 0x000fe200000010ff */
[----:B------:R-:W-:Y:S02]  /*5b50*/  @!P0 IMAD.MOV.U32 R51, RZ, RZ, R16 ;  /* 0x000000ffff338224 */ /* 0x000fe400078e0010 */
[----:B------:R-:W-:Y:S02]  /*5b60*/  @!P0 IMAD.MOV.U32 R12, RZ, RZ, R0 ;  /* 0x000000ffff0c8224 */ /* 0x000fe400078e0000 */
[----:B------:R-:W-:Y:S01]  /*5b70*/  @!P0 IMAD.MOV.U32 R14, RZ, RZ, R5 ;  /* 0x000000ffff0e8224 */ /* 0x000fe200078e0005 */
[----:B------:R1:W-:Y:S01]  /*5b80*/  STG.E.128 [R76.64], R48 ;  /* 0x000000304c007986 */ /* 0x0003e2000c101d08 */
[----:B------:R-:W-:Y:S07]  /*5b90*/  @!P0 IMAD.MOV.U32 R15, RZ, RZ, R7 ;  /* 0x000000ffff0f8224 */ /* 0x000fee00078e0007 */
[----:B------:R1:W-:Y:S02]  /*5ba0*/  @!P1 STG.E.128 [R54.64], R12 ;  /* 0x0000000c36009986 */ /* 0x0003e4000c101d08 */
.L_x_85:
[----:B------:R-:W-:Y:S05]  /*5bb0*/  BSYNC B0 ;  /* 0x0000000000007941 */ /* 0x000fea0003800000 */
.L_x_84:
        /* <DEDUP_REMOVED lines=10> */
[C---:B------:R-:W-:Y:S01]  /*5c60*/  @!P0 PRMT R16, R70.reuse, 0x5410, R5 ;  /* 0x0000541046108816 */ /* 0x040fe20000000005 */
[----:B------:R-:W2:Y:S01]  /*5c70*/  LDS.128 R40, [R150+0x8100] ;  /* 0x0081000096287984 */ /* 0x000ea20000000c00 */
[----:B------:R-:W-:Y:S02]  /*5c80*/  IADD3.X R4, R95, R2, R121, P2, P1 ;  /* 0x000000025f047210 */ /* 0x000fe400017e2479 */
[----:B------:R-:W-:Y:S02]  /*5c90*/  ISETP.GE.AND P1, PT, R97, c[0x0][0x1d4], PT ;  /* 0x0000750061007a0c */ /* 0x000fe40003f26270 */
[--C-:B------:R-:W-:Y:S02]  /*5ca0*/  @!P0 SHF.R.U32.HI R8, RZ, 0x10, R63.reuse ;  /* 0x00000010ff088819 */ /* 0x100fe4000001163f */
[----:B------:R-:W-:Y:S01]  /*5cb0*/  @!P0 PRMT R11, R70, 0x5432, R6 ;  /* 0x00005432460b8816 */ /* 0x000fe20000000006 */
[----:B------:R-:W-:Y:S01]  /*5cc0*/  @!P0 IMAD.U32 R6, R16, 0x10000, RZ ;  /* 0x0001000010068824 */ /* 0x000fe200078e00ff */
[----:B------:R-:W-:Y:S03]  /*5cd0*/  @!P0 SHF.R.U64 R10, R62, 0x10, R63 ;  /* 0x000000103e0a8819 */ /* 0x000fe6000000123f */
[----:B------:R-:W-:Y:S04]  /*5ce0*/  @!P0 IMAD.U32 R17, R11, 0x10000, RZ ;  /* 0x000100000b118824 */ /* 0x000fe800078e00ff */
[----:B------:R-:W-:Y:S04]  /*5cf0*/  @!P1 IADD3 R0, P3, P2, R92, R0, R97 ;  /* 0x000000005c009210 */ /* 0x000fe80007a7e061 */
[----:B------:R-:W-:Y:S02]  /*5d00*/  @!P1 IADD3.X R2, R95, R2, R120, P3, P2 ;  /* 0x000000025f029210 */ /* 0x000fe40001fe4478 */
[C---:B------:R-:W-:Y:S04]  /*5d10*/  LEA R52, P2, R3.reuse, c[0x0][0x1c8], 0x1 ;  /* 0x0000720003347a11 */ /* 0x040fe800078408ff */
[----:B------:R-:W-:Y:S02]  /*5d20*/  LEA.HI.X R53, R3, c[0x0][0x1cc], R4, 0x1, P2 ;  /* 0x0000730003357a11 */ /* 0x000fe400010f0c04 */
[----:B------:R-:W-:Y:S02]  /*5d30*/  @!P1 LEA R50, P2, R0, c[0x0][0x1c8], 0x1 ;  /* 0x0000720000329a11 */ /* 0x000fe400078408ff */
[----:B------:R-:W-:Y:S02]  /*5d40*/  @!P0 SHF.R.U64 R3, R22, 0x10, R23 ;  /* 0x0000001016038819 */ /* 0x000fe40000001217 */
[----:B------:R-:W-:Y:S02]  /*5d50*/  @!P1 LEA.HI.X R51, R0, c[0x0][0x1cc], R2, 0x1, P2 ;  /* 0x0000730000339a11 */ /* 0x000fe400010f0c02 */
[--C-:B------:R-:W-:Y:S02]  /*5d60*/  @!P0 SHF.R.U64 R0, R20, 0x10, R21.reuse ;  /* 0x0000001014008819 */ /* 0x100fe40000001215 */
[----:B------:R-:W-:Y:S02]  /*5d70*/  @!P0 SHF.R.U32.HI R2, RZ, 0x10, R21 ;  /* 0x00000010ff028819 */ /* 0x000fe40000011615 */
[----:B------:R-:W-:Y:S01]  /*5d80*/  @!P0 PRMT R7, R34, 0x5432, R0 ;  /* 0x0000543222078816 */ /* 0x000fe20000000000 */
[----:B-1----:R-:W-:Y:S01]  /*5d90*/  @!P0 IMAD.U32 R0, R12, 0x10000, RZ ;  /* 0x000100000c008824 */ /* 0x002fe200078e00ff */
[----:B--2---:R-:W-:Y:S01]  /*5da0*/  @!P0 LOP3.LUT R39, R43, 0xffff0000, RZ, 0xc0, !PT ;  /* 0xffff00002b278812 */ /* 0x004fe200078ec0ff */
[----:B------:R-:W-:Y:S01]  /*5db0*/  @!P0 IMAD.U32 R18, R41, 0x10000, RZ ;  /* 0x0001000029128824 */ /* 0x000fe200078e00ff */
[----:B------:R-:W-:Y:S01]  /*5dc0*/  @!P0 LOP3.LUT R31, R42, 0xffff0000, RZ, 0xc0, !PT ;  /* 0xffff00002a1f8812 */ /* 0x000fe200078ec0ff */
[----:B------:R-:W-:Y:S01]  /*5dd0*/  @!P0 FMUL.FTZ R19, R0, R6 ;  /* 0x0000000600138220 */ /* 0x000fe20000410000 */
[----:B------:R-:W-:Y:S01]  /*5de0*/  @!P0 PRMT R21, R71, 0x5410, R8 ;  /* 0x0000541047158816 */ /* 0x000fe20000000008 */
[----:B------:R-:W-:Y:S01]  /*5df0*/  @!P0 IMAD.U32 R8, R40, 0x10000, RZ ;  /* 0x0001000028088824 */ /* 0x000fe200078e00ff */
[----:B------:R-:W-:Y:S01]  /*5e00*/  @!P0 PRMT R5, R34, 0x5410, R2 ;  /* 0x0000541022058816 */ /* 0x000fe20000000002 */
[C---:B------:R-:W-:Y:S01]  /*5e10*/  @!P0 IMAD.U32 R2, R7.reuse, 0x10000, RZ ;  /* 0x0001000007028824 */ /* 0x040fe200078e00ff */
[----:B------:R-:W-:Y:S01]  /*5e20*/  @!P0 LOP3.LUT R7, R7, 0xffff0000, RZ, 0xc0, !PT ;  /* 0xffff000007078812 */ /* 0x000fe200078ec0ff */
[----:B------:R-:W-:Y:S01]  /*5e30*/  @!P0 IMAD.U32 R34, R21, 0x10000, RZ ;  /* 0x0001000015228824 */ /* 0x000fe200078e00ff */
[----:B------:R-:W-:Y:S01]  /*5e40*/  @!P0 SHF.R.U32.HI R4, RZ, 0x10, R23 ;  /* 0x00000010ff048819 */ /* 0x000fe20000011617 */
[-C--:B------:R-:W-:Y:S01]  /*5e50*/  @!P0 FMUL.FTZ R0, R0, R2.reuse ;  /* 0x0000000200008220 */ /* 0x080fe20000410000 */
[----:B------:R-:W-:Y:S01]  /*5e60*/  @!P0 PRMT R23, R71, 0x5432, R10 ;  /* 0x0000543247178816 */ /* 0x000fe2000000000a */
[----:B------:R-:W-:Y:S01]  /*5e70*/  @!P0 FFMA.FTZ R55, R8, R2, -R19 ;  /* 0x0000000208378223 */ /* 0x000fe20000010813 */
[----:B------:R-:W-:Y:S01]  /*5e80*/  @!P0 LOP3.LUT R2, R13, 0xffff0000, RZ, 0xc0, !PT ;  /* 0xffff00000d028812 */ /* 0x000fe200078ec0ff */
[----:B------:R-:W-:Y:S01]  /*5e90*/  @!P0 FFMA.FTZ R0, R6, R8, R0 ;  /* 0x0000000806008223 */ /* 0x000fe20000010000 */
[----:B------:R-:W-:Y:S02]  /*5ea0*/  @!P0 LOP3.LUT R6, R12, 0xffff0000, RZ, 0xc0, !PT ;  /* 0xffff00000c068812 */ /* 0x000fe400078ec0ff */
[----:B------:R-:W-:Y:S02]  /*5eb0*/  @!P0 PRMT R10, R35, 0x5432, R3 ;  /* 0x00005432230a8816 */ /* 0x000fe40000000003 */
[----:B------:R-:W-:Y:S02]  /*5ec0*/  @!P0 SHF.L.U32 R3, R13, 0x10, RZ ;  /* 0x000000100d038819 */ /* 0x000fe400000006ff */
[----:B------:R-:W-:Y:S01]  /*5ed0*/  @!P0 PRMT R9, R35, 0x5410, R4 ;  /* 0x0000541023098816 */ /* 0x000fe20000000004 */
[----:B------:R-:W-:Y:S01]  /*5ee0*/  @!P0 IMAD.U32 R4, R5, 0x10000, RZ ;  /* 0x0001000005048824 */ /* 0x000fe200078e00ff */
[----:B------:R-:W-:Y:S01]  /*5ef0*/  @!P0 LOP3.LUT R19, R11, 0xffff0000, RZ, 0xc0, !PT ;  /* 0xffff00000b138812 */ /* 0x000fe200078ec0ff */
[C---:B------:R-:W-:Y:S01]  /*5f00*/  @!P0 FMUL.FTZ R20, R3.reuse, R17 ;  /* 0x0000001103148220 */ /* 0x040fe20000410000 */
[----:B------:R-:W-:Y:S01]  /*5f10*/  @!P0 LOP3.LUT R11, R16, 0xffff0000, RZ, 0xc0, !PT ;  /* 0xffff0000100b8812 */ /* 0x000fe200078ec0ff */
[-C--:B------:R-:W-:Y:S01]  /*5f20*/  @!P0 FMUL.FTZ R3, R3, R4.reuse ;  /* 0x0000000403038220 */ /* 0x080fe20000410000 */
[----:B------:R-:W-:Y:S01]  /*5f30*/  @!P0 LOP3.LUT R16, R40, 0xffff0000, RZ, 0xc0, !PT ;  /* 0xffff000028108812 */ /* 0x000fe200078ec0ff */
[----:B------:R-:W-:Y:S01]  /*5f40*/  @!P0 FFMA.FTZ R54, R18, R4, -R20 ;  /* 0x0000000412368223 */ /* 0x000fe20000010814 */
[----:B------:R-:W-:Y:S01]  /*5f50*/  @!P0 LOP3.LUT R20, R41, 0xffff0000, RZ, 0xc0, !PT ;  /* 0xffff000029148812 */ /* 0x000fe200078ec0ff */
[----:B------:R-:W-:Y:S01]  /*5f60*/  @!P0 FMUL.FTZ R22, R6, R11 ;  /* 0x0000000b06168220 */ /* 0x000fe20000410000 */
[----:B------:R-:W-:Y:S01]  /*5f70*/  @!P0 LOP3.LUT R5, R5, 0xffff0000, RZ, 0xc0, !PT ;  /* 0xffff000005058812 */ /* 0x000fe200078ec0ff */
[----:B------:R-:W-:Y:S01]  /*5f80*/  @!P0 FMUL.FTZ R8, R2, R19 ;  /* 0x0000001302088220 */ /* 0x000fe20000410000 */
[----:B------:R-:W-:Y:S01]  /*5f90*/  @!P0 LOP3.LUT R38, R21, 0xffff0000, RZ, 0xc0, !PT ;  /* 0xffff000015268812 */ /* 0x000fe200078ec0ff */
[----:B------:R-:W-:Y:S02]  /*5fa0*/  @!P0 FFMA.FTZ R48, R16, R7, -R22 ;  /* 0x0000000710308223 */ /* 0x000fe40000010816 */
[----:B------:R-:W-:Y:S02]  /*5fb0*/  @!P0 FMUL.FTZ R4, R2, R5 ;  /* 0x0000000502048220 */ /* 0x000fe40000410000 */
[----:B------:R-:W-:Y:S01]  /*5fc0*/  @!P0 FMUL.FTZ R2, R6, R7 ;  /* 0x0000000706028220 */ /* 0x000fe20000410000 */
[C---:B------:R-:W-:Y:S01]  /*5fd0*/  @!P0 SHF.L.U32 R7, R15.reuse, 0x10, RZ ;  /* 0x000000100f078819 */ /* 0x040fe200000006ff */
[----:B------:R-:W-:Y:S01]  /*5fe0*/  @!P0 FFMA.FTZ R49, R20, R5, -R8 ;  /* 0x0000000514318223 */ /* 0x000fe20000010808 */
[----:B------:R-:W-:Y:S01]  /*5ff0*/  @!P0 LOP3.LUT R6, R15, 0xffff0000, RZ, 0xc0, !PT ;  /* 0xffff00000f068812 */ /* 0x000fe200078ec0ff */
[C---:B------:R-:W-:Y:S01]  /*6000*/  @!P0 IMAD.U32 R5, R9.reuse, 0x10000, RZ ;  /* 0x0001000009058824 */ /* 0x040fe200078e00ff */
[----:B------:R-:W-:Y:S01]  /*6010*/  @!P0 LOP3.LUT R9, R9, 0xffff0000, RZ, 0xc0, !PT ;  /* 0xffff000009098812 */ /* 0x000fe200078ec0ff */
[----:B------:R-:W-:Y:S02]  /*6020*/  @!P0 IMAD.U32 R35, R43, 0x10000, RZ ;  /* 0x000100002b238824 */ /* 0x000fe400078e00ff */
        /* <DEDUP_REMOVED lines=44> */
.L_x_87:
[----:B------:R-:W-:Y:S05]  /*62f0*/  BSYNC B0 ;  /* 0x0000000000007941 */ /* 0x000fea0003800000 */
.L_x_86:
[----:B-1----:R-:W-:Y:S05]  /*6300*/  IADD3 R55, P1, R184, R84, RZ ;  /* 0x00000054b8377210 */ /* 0x002fea0007f3e0ff */
[----:B------:R-:W-:Y:S01]  /*6310*/  IMAD.X R56, R90, 0x1, R154, P1 ;  /* 0x000000015a387824 */ /* 0x000fe200008e069a */
[----:B------:R-:W-:Y:S11]  /*6320*/  ISETP.GE.OR P1, PT, R166, R75, P5 ;  /* 0x0000004ba600720c */ /* 0x000ff60002f26670 */
[----:B------:R-:W-:Y:S02]  /*6330*/  @!UPT UIADD3 URZ, URZ, URZ, URZ ;  /* 0x0000003f3f3ff290 */ /* 0x000fe4000fffe03f */
[----:B------:R-:W-:-:S05]  /*6340*/  @P1 BRA `(.L_x_79) ;  /* 0x00000bd000001947 */ /* 0x000fca0003800000 */
[----:B------:R-:W-:Y:S01]  /*6350*/  @!P0 SHF.R.U32.HI R3, RZ, 0x10, R65 ;  /* 0x00000010ff038819 */ /* 0x000fe20000011641 */
[----:B------:R-:W1:Y:S01]  /*6360*/  LDS.128 R12, [R144+0x8100] ;  /* 0x00810000900c7984 */ /* 0x000e620000000c00 */
[--C-:B------:R-:W-:Y:S02]  /*6370*/  @!P0 SHF.R.U32.HI R2, RZ, 0x10, R25.reuse ;  /* 0x00000010ff028819 */ /* 0x100fe40000011619 */
[----:B------:R-:W-:Y:S02]  /*6380*/  @!P0 SHF.R.U64 R0, R24, 0x10, R25 ;  /* 0x0000001018008819 */ /* 0x000fe40000001219 */
[----:B------:R-:W-:Y:S02]  /*6390*/  @!P0 PRMT R25, R72, 0x5410, R3 ;  /* 0x0000541048198816 */ /* 0x000fe40000000003 */
[----:B------:R-:W-:Y:S01]  /*63a0*/  IADD3 R10, P2, P1, R92, R55, R115 ;  /* 0x000000375c0a7210 */ /* 0x000fe2000795e073 */
[----:B-----5:R-:W2:Y:S01]  /*63b0*/  LDS.128 R40, [R149+0x8100] ;  /* 0x0081000095287984 */ /* 0x020ea20000000c00 */
[----:B------:R-:W-:Y:S01]  /*63c0*/  @!P0 SHF.R.U64 R6, R26, 0x10, R27 ;  /* 0x000000101a068819 */ /* 0x000fe2000000121b */
[----:B------:R-:W-:Y:S01]  /*63d0*/  @!P0 IMAD.U32 R23, R25, 0x10000, RZ ;  /* 0x0001000019178824 */ /* 0x000fe200078e00ff */
[----:B------:R-:W-:Y:S02]  /*63e0*/  IADD3.X R11, R95, R56, R121, P2, P1 ;  /* 0x000000385f0b7210 */ /* 0x000fe400017e2479 */
[C---:B------:R-:W-:Y:S02]  /*63f0*/  LEA R48, P1, R10.reuse, c[0x0][0x1c8], 0x1 ;  /* 0x000072000a307a11 */ /* 0x040fe400078208ff */
[C---:B------:R-:W-:Y:S02]  /*6400*/  @!P0 PRMT R18, R37.reuse, 0x5432, R6 ;  /* 0x0000543225128816 */ /* 0x040fe40000000006 */
[----:B------:R-:W-:Y:S02]  /*6410*/  LEA.HI.X R49, R10, c[0x0][0x1cc], R11, 0x1, P1 ;  /* 0x000073000a317a11 */ /* 0x000fe400008f0c0b */
[----:B------:R-:W-:Y:S02]  /*6420*/  @!P0 SHF.R.U32.HI R5, RZ, 0x10, R27 ;  /* 0x00000010ff058819 */ /* 0x000fe4000001161b */
[C---:B------:R-:W-:Y:S02]  /*6430*/  @!P0 PRMT R8, R36.reuse, 0x5410, R2 ;  /* 0x0000541024088816 */ /* 0x040fe40000000002 */
[----:B------:R-:W-:Y:S02]  /*6440*/  @!P0 PRMT R16, R37, 0x5410, R5 ;  /* 0x0000541025108816 */ /* 0x000fe40000000005 */
[----:B------:R-:W-:Y:S01]  /*6450*/  @!P0 PRMT R4, R36, 0x5432, R0 ;  /* 0x0000543224048816 */ /* 0x000fe20000000000 */
[----:B------:R-:W-:Y:S01]  /*6460*/  @!P0 IMAD.U32 R0, R8, 0x10000, RZ ;  /* 0x0001000008008824 */ /* 0x000fe200078e00ff */
[--C-:B------:R-:W-:Y:S01]  /*6470*/  @!P0 SHF.R.U32.HI R9, RZ, 0x10, R67.reuse ;  /* 0x00000010ff098819 */ /* 0x100fe20000011643 */
[C---:B------:R-:W-:Y:S01]  /*6480*/  @!P0 IMAD.U32 R10, R16.reuse, 0x10000, RZ ;  /* 0x00010000100a8824 */ /* 0x040fe200078e00ff */
[----:B------:R-:W-:Y:S02]  /*6490*/  @!P0 LOP3.LUT R16, R16, 0xffff0000, RZ, 0xc0, !PT ;  /* 0xffff000010108812 */ /* 0x000fe400078ec0ff */
[----:B------:R-:W-:Y:S02]  /*64a0*/  @!P0 SHF.R.U64 R7, R66, 0x10, R67 ;  /* 0x0000001042078819 */ /* 0x000fe40000001243 */
[C---:B------:R-:W-:Y:S02]  /*64b0*/  @!P0 PRMT R38, R73.reuse, 0x5410, R9 ;  /* 0x0000541049268816 */ /* 0x040fe40000000009 */
[----:B------:R-:W-:Y:S02]  /*64c0*/  @!P0 PRMT R34, R73, 0x5432, R7 ;  /* 0x0000543249228816 */ /* 0x000fe40000000007 */
[----:B------:R-:W-:Y:S01]  /*64d0*/  @!P0 LOP3.LUT R25, R25, 0xffff0000, RZ, 0xc0, !PT ;  /* 0xffff000019198812 */ /* 0x000fe200078ec0ff */
[----:B------:R-:W-:Y:S01]  /*64e0*/  @!P0 IMAD.U32 R36, R38, 0x10000, RZ ;  /* 0x0001000026248824 */ /* 0x000fe200078e00ff */
[----:B------:R-:W-:Y:S01]  /*64f0*/  @!P0 SHF.L.U32 R27, R34, 0x10, RZ ;  /* 0x00000010221b8819 */ /* 0x000fe200000006ff */
[----:B-1----:R-:W-:Y:S01]  /*6500*/  @!P0 IMAD.U32 R3, R13, 0x10000, RZ ;  /* 0x000100000d038824 */ /* 0x002fe200078e00ff */
[----:B------:R-:W-:Y:S02]  /*6510*/  @!P0 LOP3.LUT R9, R14, 0xffff0000, RZ, 0xc0, !PT ;  /* 0xffff00000e098812 */ /* 0x000fe400078ec0ff */
[----:B------:R-:W-:Y:S01]  /*6520*/  @!P0 LOP3.LUT R34, R34, 0xffff0000, RZ, 0xc0, !PT ;  /* 0xffff000022228812 */ /* 0x000fe200078ec0ff */
[C---:B------:R-:W-:Y:S01]  /*6530*/  @!P0 FMUL.FTZ R2, R3.reuse, R23 ;  /* 0x0000001703028220 */ /* 0x040fe20000410000 */
[----:B------:R-:W-:Y:S01]  /*6540*/  @!P0 LOP3.LUT R5, R12, 0xffff0000, RZ, 0xc0, !PT ;  /* 0xffff00000c058812 */ /* 0x000fe200078ec0ff */
[-C--:B------:R-:W-:Y:S01]  /*6550*/  @!P0 FMUL.FTZ R3, R3, R0.reuse ;  /* 0x0000000003038220 */ /* 0x080fe20000410000 */
[----:B------:R-:W-:Y:S01]  /*6560*/  @!P0 SHF.L.U32 R11, R15, 0x10, RZ ;  /* 0x000000100f0b8819 */ /* 0x000fe200000006ff */
[C---:B--2---:R-:W-:Y:S01]  /*6570*/  @!P0 IMAD.U32 R20, R40.reuse, 0x10000, RZ ;  /* 0x0001000028148824 */ /* 0x044fe200078e00ff */
[----:B------:R-:W-:Y:S01]  /*6580*/  @!P0 SHF.L.U32 R24, R41, 0x10, RZ ;  /* 0x0000001029188819 */ /* 0x000fe200000006ff */
[----:B------:R-:W-:Y:S01]  /*6590*/  @!P0 IMAD.U32 R37, R43, 0x10000, RZ ;  /* 0x000100002b258824 */ /* 0x000fe200078e00ff */
[----:B------:R-:W-:Y:S01]  /*65a0*/  @!P0 LOP3.LUT R22, R40, 0xffff0000, RZ, 0xc0, !PT ;  /* 0xffff000028168812 */ /* 0x000fe200078ec0ff */
[----:B------:R-:W-:Y:S01]  /*65b0*/  @!P0 IMAD.U32 R31, R42, 0x10000, RZ ;  /* 0x000100002a1f8824 */ /* 0x000fe200078e00ff */
[----:B------:R-:W-:Y:S01]  /*65c0*/  @!P0 LOP3.LUT R26, R41, 0xffff0000, RZ, 0xc0, !PT ;  /* 0xffff0000291a8812 */ /* 0x000fe200078ec0ff */
[----:B------:R-:W-:Y:S01]  /*65d0*/  @!P0 FFMA.FTZ R54, R24, R0, -R2 ;  /* 0x0000000018368223 */ /* 0x000fe20000010802 */
[----:B------:R-:W-:Y:S01]  /*65e0*/  @!P0 LOP3.LUT R39, R43, 0xffff0000, RZ, 0xc0, !PT ;  /* 0xffff00002b278812 */ /* 0x000fe200078ec0ff */
[----:B------:R-:W-:Y:S01]  /*65f0*/  @!P0 IMAD.U32 R0, R12, 0x10000, RZ ;  /* 0x000100000c008824 */ /* 0x000fe200078e00ff */
[----:B------:R-:W-:Y:S01]  /*6600*/  @!P0 LOP3.LUT R35, R42, 0xffff0000, RZ, 0xc0, !PT ;  /* 0xffff00002a238812 */ /* 0x000fe200078ec0ff */
[----:B------:R-:W-:Y:S01]  /*6610*/  @!P0 FMUL.FTZ R44, R11, R36 ;  /* 0x000000240b2c8220 */ /* 0x000fe20000410000 */
[C---:B------:R-:W-:Y:S01]  /*6620*/  @!P0 SHF.L.U32 R2, R4.reuse, 0x10, RZ ;  /* 0x0000001004028819 */ /* 0x040fe200000006ff */
[----:B------:R-:W-:Y:S01]  /*6630*/  @!P0 FMUL.FTZ R45, R9, R34 ;  /* 0x00000022092d8220 */ /* 0x000fe20000410000 */
[----:B------:R-:W-:Y:S01]  /*6640*/  @!P0 LOP3.LUT R4, R4, 0xffff0000, RZ, 0xc0, !PT ;  /* 0xffff000004048812 */ /* 0x000fe200078ec0ff */
[----:B------:R-:W-:Y:S01]  /*6650*/  @!P0 FFMA.FTZ R44, R37, R10, -R44 ;  /* 0x0000000a252c8223 */ /* 0x000fe2000001082c */
[----:B------:R-:W-:Y:S02]  /*6660*/  @!P0 LOP3.LUT R17, R15, 0xffff0000, RZ, 0xc0, !PT ;  /* 0xffff00000f118812 */ /* 0x000fe400078ec0ff */
[----:B------:R-:W-:Y:S02]  /*6670*/  @!P0 LOP3.LUT R38, R38, 0xffff0000, RZ, 0xc0, !PT ;  /* 0xffff000026268812 */ /* 0x000fe400078ec0ff */
[----:B------:R-:W-:Y:S02]  /*6680*/  @!P0 SHF.R.U64 R21, R64, 0x10, R65 ;  /* 0x0000001040158819 */ /* 0x000fe40000001241 */
[----:B------:R-:W-:Y:S02]  /*6690*/  ISETP.GE.AND P1, PT, R97, c[0x0][0x1d4], PT ;  /* 0x0000750061007a0c */ /* 0x000fe40003f26270 */
[----:B------:R-:W-:Y:S05]  /*66a0*/  @!P0 PRMT R21, R72, 0x5432, R21 ;  /* 0x0000543248158816 */ /* 0x000fea0000000015 */
[C---:B------:R-:W-:Y:S01]  /*66b0*/  @!P0 IMAD.U32 R19, R21.reuse, 0x10000, RZ ;  /* 0x0001000015138824 */ /* 0x040fe200078e00ff */
[----:B------:R-:W-:Y:S03]  /*66c0*/  @!P0 LOP3.LUT R21, R21, 0xffff0000, RZ, 0xc0, !PT ;  /* 0xffff000015158812 */ /* 0x000fe600078ec0ff */
[C---:B------:R-:W-:Y:S02]  /*66d0*/  @!P0 FMUL.FTZ R6, R0.reuse, R19 ;  /* 0x0000001300068220 */ /* 0x040fe40000410000 */
[C---:B------:R-:W-:Y:S02]  /*66e0*/  @!P0 FMUL.FTZ R7, R5.reuse, R21 ;  /* 0x0000001505078220 */ /* 0x040fe40000410000 */
[-C--:B------:R-:W-:Y:S02]  /*66f0*/  @!P0 FMUL.FTZ R0, R0, R2.reuse ;  /* 0x0000000200008220 */ /* 0x080fe40000410000 */
[----:B------:R-:W-:Y:S02]  /*6700*/  @!P0 FFMA.FTZ R53, R20, R2, -R6 ;  /* 0x0000000214358223 */ /* 0x000fe40000010806 */
[-C--:B------:R-:W-:Y:S01]  /*6710*/  @!P0 FMUL.FTZ R2, R5, R4.reuse ;  /* 0x0000000405028220 */ /* 0x080fe20000410000 */
[----:B------:R-:W-:Y:S01]  /*6720*/  @!P0 LOP3.LUT R5, R13, 0xffff0000, RZ, 0xc0, !PT ;  /* 0xffff00000d058812 */ /* 0x000fe200078ec0ff */
[----:B------:R-:W-:Y:S01]  /*6730*/  @!P0 FFMA.FTZ R52, R22, R4, -R7 ;  /* 0x0000000416348223 */ /* 0x000fe20000010807 */
[----:B------:R-:W-:Y:S01]  /*6740*/  @!P0 LOP3.LUT R4, R8, 0xffff0000, RZ, 0xc0, !PT ;  /* 0xffff000008048812 */ /* 0x000fe200078ec0ff */
[----:B------:R-:W-:Y:S01]  /*6750*/  @!P0 IMAD.U32 R7, R14, 0x10000, RZ ;  /* 0x000100000e078824 */ /* 0x000fe200078e00ff */
[C---:B------:R-:W-:Y:S01]  /*6760*/  @!P0 LOP3.LUT R8, R18.reuse, 0xffff0000, RZ, 0xc0, !PT ;  /* 0xffff000012088812 */ /* 0x040fe200078ec0ff */
[----:B------:R-:W-:Y:S02]  /*6770*/  @!P0 IMAD.U32 R6, R18, 0x10000, RZ ;  /* 0x0001000012068824 */ /* 0x000fe400078e00ff */
[----:B------:R-:W-:Y:S02]  /*6780*/  @!P0 FMUL.FTZ R47, R5, R25 ;  /* 0x00000019052f8220 */ /* 0x000fe40000410000 */
[----:B------:R-:W-:Y:S02]  /*6790*/  @!P0 FMUL.FTZ R18, R17, R38 ;  /* 0x0000002611128220 */ /* 0x000fe40000410000 */
[----:B------:R-:W-:Y:S02]  /*67a0*/  @!P0 FMUL.FTZ R46, R7, R27 ;  /* 0x0000001b072e8220 */ /* 0x000fe40000410000 */
[----:B------:R-:W-:Y:S02]  /*67b0*/  @!P0 FFMA.FTZ R51, R26, R4, -R47 ;  /* 0x000000041a338223 */ /* 0x000fe4000001082f */
[----:B------:R-:W-:Y:S02]  /*67c0*/  @!P0 FFMA.FTZ R18, R39, R16, -R18 ;  /* 0x0000001027128223 */ /* 0x000fe40000010812 */
[----:B------:R-:W-:Y:S01]  /*67d0*/  @!P0 FFMA.FTZ R50, R31, R6, -R46 ;  /* 0x000000061f328223 */ /* 0x000fe2000001082e */
[----:B------:R-:W-:Y:S01]  /*67e0*/  @!P0 F2FP.BF16.PACK_AB R46, R51, R54 ;  /* 0x00000036332e823e */ /* 0x000fe200000010ff */
[----:B------:R-:W-:Y:S01]  /*67f0*/  @!P0 FFMA.FTZ R47, R35, R8, -R45 ;  /* 0x00000008232f8223 */ /* 0x000fe2000001082d */
[----:B------:R-:W-:Y:S01]  /*6800*/  @!P0 F2FP.BF16.PACK_AB R44, R18, R44 ;  /* 0x0000002c122c823e */ /* 0x000fe200000010ff */
[----:B------:R-:W-:Y:S01]  /*6810*/  @!P0 FFMA.FTZ R0, R19, R20, R0 ;  /* 0x0000001413008223 */ /* 0x000fe20000010000 */
[----:B------:R-:W-:Y:S01]  /*6820*/  @!P0 F2FP.BF16.PACK_AB R45, R52, R53 ;  /* 0x00000035342d823e */ /* 0x000fe200000010ff */
[----:B------:R-:W-:Y:S01]  /*6830*/  @!P0 IMAD.MOV.U32 R41, RZ, RZ, R46 ;  /* 0x000000ffff298224 */ /* 0x000fe200078e002e */
[----:B------:R-:W-:Y:S01]  /*6840*/  @!P0 F2FP.BF16.PACK_AB R18, R47, R50 ;  /* 0x000000322f12823e */ /* 0x000fe200000010ff */
[----:B------:R-:W-:Y:S01]  /*6850*/  @!P0 FMUL.FTZ R4, R5, R4 ;  /* 0x0000000405048220 */ /* 0x000fe20000410000 */
[----:B------:R-:W-:Y:S01]  /*6860*/  @!P0 MOV R40, R45 ;  /* 0x0000002d00288202 */ /* 0x000fe20000000f00 */
[----:B------:R-:W-:Y:S01]  /*6870*/  @!P0 FFMA.FTZ R2, R21, R22, R2 ;  /* 0x0000001615028223 */ /* 0x000fe20000010002 */
[----:B------:R-:W-:Y:S01]  /*6880*/  @!P0 MOV R43, R44 ;  /* 0x0000002c002b8202 */ /* 0x000fe20000000f00 */
[----:B------:R-:W-:Y:S02]  /*6890*/  @!P0 IMAD.MOV.U32 R42, RZ, RZ, R18 ;  /* 0x000000ffff2a8224 */ /* 0x000fe400078e0012 */
[----:B------:R-:W-:Y:S01]  /*68a0*/  @!P0 FMUL.FTZ R5, R7, R6 ;  /* 0x0000000607058220 */ /* 0x000fe20000410000 */
[----:B------:R-:W-:Y:S01]  /*68b0*/  @!P0 F2FP.BF16.PACK_AB R0, R2, R0 ;  /* 0x000000000200823e */ /* 0x000fe200000010ff */
[----:B------:R-:W-:Y:S01]  /*68c0*/  @!P0 FFMA.FTZ R3, R23, R24, R3 ;  /* 0x0000001817038223 */ /* 0x000fe20000010003 */
[----:B------:R1:W-:Y:S01]  /*68d0*/  STG.E.128 [R48.64], R40 ;  /* 0x0000002830007986 */ /* 0x0003e2000c101d08 */
[----:B------:R-:W-:Y:S02]  /*68e0*/  @!P0 FMUL.FTZ R6, R9, R8 ;  /* 0x0000000809068220 */ /* 0x000fe40000410000 */
[----:B------:R-:W-:Y:S02]  /*68f0*/  @!P0 FFMA.FTZ R4, R25, R26, R4 ;  /* 0x0000001a19048223 */ /* 0x000fe40000010004 */
[----:B------:R-:W-:Y:S02]  /*6900*/  @!P0 FMUL.FTZ R7, R11, R10 ;  /* 0x0000000a0b078220 */ /* 0x000fe40000410000 */
[----:B------:R-:W-:Y:S01]  /*6910*/  @!P0 FFMA.FTZ R5, R27, R31, R5 ;  /* 0x0000001f1b058223 */ /* 0x000fe20000010005 */
[----:B------:R-:W-:Y:S01]  /*6920*/  @!P0 F2FP.BF16.PACK_AB R3, R4, R3 ;  /* 0x000000030403823e */ /* 0x000fe200000010ff */
[----:B------:R-:W-:Y:S02]  /*6930*/  @!P0 FMUL.FTZ R8, R17, R16 ;  /* 0x0000001011088220 */ /* 0x000fe40000410000 */
[----:B------:R-:W-:Y:S02]  /*6940*/  @!P0 FFMA.FTZ R6, R34, R35, R6 ;  /* 0x0000002322068223 */ /* 0x000fe40000010006 */
[----:B------:R-:W-:Y:S02]  /*6950*/  @!P0 FFMA.FTZ R7, R36, R37, R7 ;  /* 0x0000002524078223 */ /* 0x000fe40000010007 */
[----:B------:R-:W-:Y:S01]  /*6960*/  @!P0 FFMA.FTZ R8, R38, R39, R8 ;  /* 0x0000002726088223 */ /* 0x000fe20000010008 */
[----:B------:R-:W-:Y:S01]  /*6970*/  @!P0 F2FP.BF16.PACK_AB R5, R6, R5 ;  /* 0x000000050605823e */ /* 0x000fe200000010ff */
[----:B------:R-:W-:Y:S02]  /*6980*/  @!P0 IMAD.MOV.U32 R12, RZ, RZ, R0 ;  /* 0x000000ffff0c8224 */ /* 0x000fe400078e0000 */
[----:B------:R-:W-:Y:S01]  /*6990*/  @!P0 IMAD.MOV.U32 R13, RZ, RZ, R3 ;  /* 0x000000ffff0d8224 */ /* 0x000fe200078e0003 */
[----:B------:R-:W-:Y:S02]  /*69a0*/  @!P0 F2FP.BF16.PACK_AB R7, R8, R7 ;  /* 0x000000070807823e */ /* 0x000fe400000010ff */
[----:B------:R-:W-:Y:S03]  /*69b0*/  @!P0 MOV R14, R5 ;  /* 0x00000005000e8202 */ /* 0x000fe60000000f00 */
[----:B------:R-:W-:Y:S01]  /*69c0*/  @!P0 IMAD.MOV.U32 R15, RZ, RZ, R7 ;  /* 0x000000ffff0f8224 */ /* 0x000fe200078e0007 */
[----:B------:R-:W-:-:S05]  /*69d0*/  @P1 BRA `(.L_x_79) ;  /* 0x0000054000001947 */ /* 0x000fca0003800000 */
[----:B------:R-:W-:Y:S04]  /*69e0*/  IADD3 R0, P1, P0, R92, R55, R97 ;  /* 0x000000375c007210 */ /* 0x000fe8000783e061 */
[----:B------:R-:W-:Y:S02]  /*69f0*/  IADD3.X R3, R95, R56, R120, P1, P0 ;  /* 0x000000385f037210 */ /* 0x000fe40000fe0478 */
[C---:B------:R-:W-:Y:S04]  /*6a00*/  LEA R2, P0, R0.reuse, c[0x0][0x1c8], 0x1 ;  /* 0x0000720000027a11 */ /* 0x040fe800078008ff */
[----:B------:R-:W-:Y:S05]  /*6a10*/  LEA.HI.X R3, R0, c[0x0][0x1cc], R3, 0x1, P0 ;  /* 0x0000730000037a11 */ /* 0x000fea00000f0c03 */
[----:B------:R2:W-:Y:S01]  /*6a20*/  STG.E.128 [R2.64], R12 ;  /* 0x0000000c02007986 */ /* 0x0005e2000c101d08 */
[----:B------:R-:W-:-:S05]  /*6a30*/  BRA `(.L_x_79) ;  /* 0x000004e000007947 */ /* 0x000fca0003800000 */
.L_x_57:
[----:B------:R-:W-:Y:S01]  /*6a40*/  IMAD R0, R91, -0x80, R126 ;  /* 0xffffff805b007824 */ /* 0x000fe200078e027e */
[----:B------:R-:W-:Y:S04]  /*6a50*/  BSSY B0, `(.L_x_88) ;  /* 0x0000012000007945 */ /* 0x000fe80003800000 */
[----:B------:R-:W-:Y:S04]  /*6a60*/  IMNMX R6, R0, 0x80, PT ;  /* 0x0000008000067817 */ /* 0x000fe80003800200 */
[----:B------:R-:W-:Y:S11]  /*6a70*/  ISETP.GE.AND P0, PT, R96, R6, PT ;  /* 0x000000066000720c */ /* 0x000ff60003f06270 */
[----:B------:R-:W-:Y:S02]  /*6a80*/  @!UPT UIADD3 URZ, URZ, URZ, URZ ;  /* 0x0000003f3f3ff290 */ /* 0x000fe4000fffe03f */
[----:B------:R-:W-:-:S05]  /*6a90*/  @P0 BRA `(.L_x_89) ;  /* 0x000000d000000947 */ /* 0x000fca0003800000 */
[----:B------:R-:W1:Y:S01]  /*6aa0*/  @!P5 LDS.128 R12, [R74+0x8100] ;  /* 0x008100004a0cd984 */ /* 0x000e620000000c00 */
[----:B------:R-:W-:Y:S02]  /*6ab0*/  ISETP.GE.AND P1, PT, R94, c[0x0][0x1d4], PT ;  /* 0x000075005e007a0c */ /* 0x000fe40003f26270 */
[-C--:B------:R-:W-:Y:S05]  /*6ac0*/  @!P5 IADD3 R0, P0, R114, R84.reuse, RZ ;  /* 0x000000547200d210 */ /* 0x080fea0007f1e0ff */
[----:B------:R-:W-:Y:S01]  /*6ad0*/  @!P5 IMAD.X R2, R113, 0x1, R90, P0 ;  /* 0x000000017102d824 */ /* 0x000fe200000e065a */
[C---:B------:R-:W-:Y:S04]  /*6ae0*/  @!P5 LEA R4, P0, R0.reuse, c[0x0][0x1c8], 0x1 ;  /* 0x000072000004da11 */ /* 0x040fe800078008ff */
[----:B------:R-:W-:Y:S01]  /*6af0*/  @!P5 LEA.HI.X R5, R0, c[0x0][0x1cc], R2, 0x1, P0 ;  /* 0x000073000005da11 */ /* 0x000fe200000f0c02 */
[----:B------:R-:W2:Y:S01]  /*6b00*/  @!P1 LDS.128 R8, [R74+0xc100] ;  /* 0x00c100004a089984 */ /* 0x000ea20000000c00 */
[----:B------:R-:W-:Y:S05]  /*6b10*/  @!P1 IADD3 R0, P0, R118, R84, RZ ;  /* 0x0000005476009210 */ /* 0x000fea0007f1e0ff */
[----:B------:R-:W-:Y:S01]  /*6b20*/  @!P1 IMAD.X R3, R90, 0x1, R117, P0 ;  /* 0x000000015a039824 */ /* 0x000fe200000e0675 */
[C---:B------:R-:W-:Y:S04]  /*6b30*/  @!P1 LEA R2, P0, R0.reuse, c[0x0][0x1c8], 0x1 ;  /* 0x0000720000029a11 */ /* 0x040fe800078008ff */
[----:B------:R-:W-:Y:S01]  /*6b40*/  @!P1 LEA.HI.X R3, R0, c[0x0][0x1cc], R3, 0x1, P0 ;  /* 0x0000730000039a11 */ /* 0x000fe200000f0c03 */
[----:B-1----:R1:W-:Y:S04]  /*6b50*/  @!P5 STG.E.128 [R4.64], R12 ;  /* 0x0000000c0400d986 */ /* 0x0023e8000c101d08 */
[----:B--2---:R1:W-:Y:S04]  /*6b60*/  @!P1 STG.E.128 [R2.64], R8 ;  /* 0x0000000802009986 */ /* 0x0043e8000c101d08 */
.L_x_89:
[----:B------:R-:W-:Y:S05]  /*6b70*/  BSYNC B0 ;  /* 0x0000000000007941 */ /* 0x000fea0003800000 */
.L_x_88:
[----:B------:R-:W-:Y:S01]  /*6b80*/  ISETP.GE.AND P0, PT, R168, R6, PT ;  /* 0x00000006a800720c */ /* 0x000fe20003f06270 */
[----:B------:R-:W-:Y:S01]  /*6b90*/  @!UPT UIADD3 URZ, URZ, URZ, URZ ;  /* 0x0000003f3f3ff290 */ /* 0x000fe2000fffe03f */
[----:B------:R-:W-:Y:S11]  /*6ba0*/  BSSY B0, `(.L_x_90) ;  /* 0x0000011000007945 */ /* 0x000ff60003800000 */
[----:B------:R-:W-:-:S05]  /*6bb0*/  @P0 BRA `(.L_x_91) ;  /* 0x000000f000000947 */ /* 0x000fca0003800000 */
[----:B-1----:R-:W1:Y:S01]  /*6bc0*/  @!P5 LDS.128 R12, [R74+0x9100] ;  /* 0x009100004a0cd984 */ /* 0x002e620000000c00 */
[----:B------:R-:W-:Y:S02]  /*6bd0*/  ISETP.GE.AND P1, PT, R94, c[0x0][0x1d4], PT ;  /* 0x000075005e007a0c */ /* 0x000fe40003f26270 */
[----:B------:R-:W-:Y:S05]  /*6be0*/  IADD3 R2, P0, R209, R84, RZ ;  /* 0x00000054d1027210 */ /* 0x000fea0007f1e0ff */
[----:B------:R-:W-:Y:S01]  /*6bf0*/  IMAD.X R0, R183, 0x1, R90, P0 ;  /* 0x00000001b7007824 */ /* 0x000fe200000e065a */
[----:B------:R-:W-:Y:S05]  /*6c00*/  @!P5 IADD3 R3, P0, R114, R2, RZ ;  /* 0x000000027203d210 */ /* 0x000fea0007f1e0ff */
[----:B------:R-:W2:Y:S01]  /*6c10*/  @!P1 LDS.128 R8, [R74+0xd100] ;  /* 0x00d100004a089984 */ /* 0x000ea20000000c00 */
[----:B------:R-:W-:Y:S01]  /*6c20*/  @!P5 IMAD.X R5, R113, 0x1, R0, P0 ;  /* 0x000000017105d824 */ /* 0x000fe200000e0600 */
[C---:B------:R-:W-:Y:S04]  /*6c30*/  @!P5 LEA R4, P0, R3.reuse, c[0x0][0x1c8], 0x1 ;  /* 0x000072000304da11 */ /* 0x040fe800078008ff */
[----:B------:R-:W-:Y:S02]  /*6c40*/  @!P5 LEA.HI.X R5, R3, c[0x0][0x1cc], R5, 0x1, P0 ;  /* 0x000073000305da11 */ /* 0x000fe400000f0c05 */
[----:B------:R-:W-:Y:S05]  /*6c50*/  @!P1 IADD3 R3, P0, R2, R118, RZ ;  /* 0x0000007602039210 */ /* 0x000fea0007f1e0ff */
[----:B------:R-:W-:Y:S01]  /*6c60*/  @!P1 IMAD.X R0, R0, 0x1, R117, P0 ;  /* 0x0000000100009824 */ /* 0x000fe200000e0675 */
[C---:B------:R-:W-:Y:S04]  /*6c70*/  @!P1 LEA R2, P0, R3.reuse, c[0x0][0x1c8], 0x1 ;  /* 0x0000720003029a11 */ /* 0x040fe800078008ff */
[----:B------:R-:W-:Y:S01]  /*6c80*/  @!P1 LEA.HI.X R3, R3, c[0x0][0x1cc], R0, 0x1, P0 ;  /* 0x0000730003039a11 */ /* 0x000fe200000f0c00 */
[----:B-1----:R1:W-:Y:S04]  /*6c90*/  @!P5 STG.E.128 [R4.64], R12 ;  /* 0x0000000c0400d986 */ /* 0x0023e8000c101d08 */
[----:B--2---:R1:W-:Y:S04]  /*6ca0*/  @!P1 STG.E.128 [R2.64], R8 ;  /* 0x0000000802009986 */ /* 0x0043e8000c101d08 */
.L_x_91:
[----:B------:R-:W-:Y:S05]  /*6cb0*/  BSYNC B0 ;  /* 0x0000000000007941 */ /* 0x000fea0003800000 */
.L_x_90:
        /* <DEDUP_REMOVED lines=19> */
.L_x_93:
[----:B------:R-:W-:Y:S05]  /*6df0*/  BSYNC B0 ;  /* 0x0000000000007941 */ /* 0x000fea0003800000 */
.L_x_92:
[----:B------:R-:W-:Y:S11]  /*6e00*/  ISETP.GE.AND P0, PT, R166, R6, PT ;  /* 0x00000006a600720c */ /* 0x000ff60003f06270 */
[----:B------:R-:W-:Y:S02]  /*6e10*/  @!UPT UIADD3 URZ, URZ, URZ, URZ ;  /* 0x0000003f3f3ff290 */ /* 0x000fe4000fffe03f */
        /* <DEDUP_REMOVED lines=16> */
.L_x_79:
[----:B------:R-:W-:Y:S05]  /*6f20*/  BSYNC B2 ;  /* 0x0000000000027941 */ /* 0x000fea0003800000 */
.L_x_56:
[C---:B-12---:R-:W-:Y:S01]  /*6f30*/  IMAD.SHL.U32 R14, R91.reuse, 0x80, RZ ;  /* 0x000000805b0e7824 */ /* 0x046fe200078e00ff */
[----:B------:R-:W-:Y:S01]  /*6f40*/  ISETP.NE.AND P6, PT, R164, RZ, PT ;  /* 0x000000ffa400720c */ /* 0x000fe20003fc5270 */
[----:B------:R-:W-:Y:S01]  /*6f50*/  BSSY B0, `(.L_x_94) ;  /* 0x0000051000007945 */ /* 0x000fe20003800000 */
[----:B------:R-:W-:Y:S01]  /*6f60*/  SHF.L.U64.HI R16, R91, 0x7, R98 ;  /* 0x000000075b107819 */ /* 0x000fe20000010262 */
[----:B-----5:R-:W-:Y:S01]  /*6f70*/  IMAD.IADD R5, R131, 0x1, -R14 ;  /* 0x0000000183057824 */ /* 0x020fe200078e0a0e */
[----:B------:R-:W-:Y:S04]  /*6f80*/  IADD3 R0, P0, R14, R153, RZ ;  /* 0x000000990e007210 */ /* 0x000fe80007f1e0ff */
[C---:B------:R-:W-:Y:S01]  /*6f90*/  ISETP.GE.AND P3, PT, R5.reuse, 0x1, PT ;  /* 0x000000010500780c */ /* 0x040fe20003f66270 */
[----:B------:R-:W-:Y:S01]  /*6fa0*/  IMAD.X R4, R16, 0x1, R163, P0 ;  /* 0x0000000110047824 */ /* 0x000fe200000e06a3 */
[C---:B------:R-:W-:Y:S02]  /*6fb0*/  ISETP.GE.AND P2, PT, R5.reuse, 0x21, PT ;  /* 0x000000210500780c */ /* 0x040fe40003f46270 */
[----:B------:R-:W-:Y:S09]  /*6fc0*/  ISETP.GE.AND P1, PT, R5, 0x41, PT ;  /* 0x000000410500780c */ /* 0x000ff20003f26270 */
[----:B------:R-:W-:Y:S01]  /*6fd0*/  @P3 IMAD R6, R4, c[0x0][0x258], RZ ;  /* 0x0000960004063a24 */ /* 0x000fe200078e02ff */
[----:B------:R-:W-:Y:S01]  /*6fe0*/  @P3 MOV R3, R112 ;  /* 0x0000007000033202 */ /* 0x000fe20000000f00 */
[----:B------:R-:W-:Y:S01]  /*6ff0*/  @P3 IMAD.MOV.U32 R2, RZ, RZ, R102 ;  /* 0x000000ffff023224 */ /* 0x000fe200078e0066 */
[C---:B------:R-:W-:Y:S01]  /*7000*/  @P2 IADD3 R7, P0, R0.reuse, 0x20, RZ ;  /* 0x0000002000072810 */ /* 0x040fe20007f1e0ff */
[C---:B------:R-:W-:Y:S02]  /*7010*/  @P3 IMAD R6, R0.reuse, c[0x0][0x25c], R6 ;  /* 0x0000970000063a24 */ /* 0x040fe400078e0206 */
[C---:B------:R-:W-:Y:S01]  /*7020*/  @P3 IMAD.WIDE.U32 R2, R0.reuse, c[0x0][0x258], R2 ;  /* 0x0000960000023a25 */ /* 0x040fe200078e0002 */
[----:B------:R-:W-:Y:S02]  /*7030*/  @P2 IADD3.X R8, RZ, R4, RZ, P0, !PT ;  /* 0x00000004ff082210 */ /* 0x000fe400007fe4ff */
[----:B------:R-:W-:Y:S01]  /*7040*/  @P1 IADD3 R12, P0, R0, 0x40, RZ ;  /* 0x00000040000c1810 */ /* 0x000fe20007f1e0ff */
[----:B------:R-:W-:Y:S01]  /*7050*/  @P3 IMAD.IADD R6, R3, 0x1, R6 ;  /* 0x0000000103063824 */ /* 0x000fe200078e0206 */
[----:B------:R-:W-:Y:S03]  /*7060*/  @P2 MOV R3, R112 ;  /* 0x0000007000032202 */ /* 0x000fe60000000f00 */
[----:B------:R-:W-:Y:S01]  /*7070*/  @P1 IMAD.X R13, RZ, RZ, R4, P0 ;  /* 0x000000ffff0d1224 */ /* 0x000fe200000e0604 */
[C---:B------:R-:W-:Y:S04]  /*7080*/  @P3 LEA R10, P0, R2.reuse, c[0x0][0x250], 0x1 ;  /* 0x00009400020a3a11 */ /* 0x040fe800078008ff */
[----:B------:R-:W-:Y:S01]  /*7090*/  @P3 LEA.HI.X R11, R2, c[0x0][0x254], R6, 0x1, P0 ;  /* 0x00009500020b3a11 */ /* 0x000fe200000f0c06 */
[----:B------:R-:W-:Y:S02]  /*70a0*/  @P2 IMAD R6, R8, c[0x0][0x258], RZ ;  /* 0x0000960008062a24 */ /* 0x000fe400078e02ff */
[----:B------:R-:W-:Y:S02]  /*70b0*/  @P2 IMAD.MOV.U32 R2, RZ, RZ, R102 ;  /* 0x000000ffff022224 */ /* 0x000fe400078e0066 */
[C---:B------:R-:W-:Y:S02]  /*70c0*/  @P2 IMAD R6, R7.reuse, c[0x0][0x25c], R6 ;  /* 0x0000970007062a24 */ /* 0x040fe400078e0206 */
[----:B------:R-:W-:Y:S04]  /*70d0*/  @P2 IMAD.WIDE.U32 R2, R7, c[0x0][0x258], R2 ;  /* 0x0000960007022a25 */ /* 0x000fe800078e0002 */
[----:B------:R-:W-:Y:S01]  /*70e0*/  @P2 IMAD.IADD R6, R3, 0x1, R6 ;  /* 0x0000000103062824 */ /* 0x000fe200078e0206 */
[C---:B------:R-:W-:Y:S01]  /*70f0*/  @P2 LEA R8, P0, R2.reuse, c[0x0][0x250], 0x1 ;  /* 0x0000940002082a11 */ /* 0x040fe200078008ff */
[----:B------:R-:W-:Y:S03]  /*7100*/  @P1 IMAD.MOV.U32 R3, RZ, RZ, R112 ;  /* 0x000000ffff031224 */ /* 0x000fe600078e0070 */
[----:B------:R-:W-:Y:S02]  /*7110*/  @P2 LEA.HI.X R9, R2, c[0x0][0x254], R6, 0x1, P0 ;  /* 0x0000950002092a11 */ /* 0x000fe400000f0c06 */
[----:B------:R-:W-:Y:S02]  /*7120*/  ISETP.GE.AND P0, PT, R5, 0x61, PT ;  /* 0x000000610500780c */ /* 0x000fe40003f06270 */
[-C--:B------:R-:W-:Y:S05]  /*7130*/  @P1 MOV R2, R102.reuse ;  /* 0x0000006600021202 */ /* 0x080fea0000000f00 */
[----:B------:R-:W-:Y:S06]  /*7140*/  @P1 IMAD.WIDE.U32 R2, R12, c[0x0][0x258], R2 ;  /* 0x000096000c021a25 */ /* 0x000fec00078e0002 */
[----:B------:R-:W-:Y:S01]  /*7150*/  @P0 IADD3 R5, P4, R0, 0x60, RZ ;  /* 0x0000006000050810 */ /* 0x000fe20007f9e0ff */
[----:B------:R-:W-:Y:S04]  /*7160*/  @P1 IMAD R0, R13, c[0x0][0x258], RZ ;  /* 0x000096000d001a24 */ /* 0x000fe800078e02ff */
[----:B------:R-:W-:Y:S02]  /*7170*/  @P1 IMAD R0, R12, c[0x0][0x25c], R0 ;  /* 0x000097000c001a24 */ /* 0x000fe400078e0200 */
[----:B------:R-:W-:Y:S01]  /*7180*/  @P0 IMAD.X R4, RZ, RZ, R4, P4 ;  /* 0x000000ffff040224 */ /* 0x000fe200020e0604 */
[C---:B------:R-:W-:Y:S01]  /*7190*/  @P1 LEA R6, P4, R2.reuse, c[0x0][0x250], 0x1 ;  /* 0x0000940002061a11 */ /* 0x040fe200078808ff */
[----:B------:R-:W-:Y:S02]  /*71a0*/  @P1 IMAD.IADD R0, R3, 0x1, R0 ;  /* 0x0000000103001824 */ /* 0x000fe400078e0200 */
[----:B------:R-:W-:Y:S03]  /*71b0*/  @P0 IMAD.MOV.U32 R3, RZ, RZ, R112 ;  /* 0x000000ffff030224 */ /* 0x000fe600078e0070 */
[----:B------:R-:W-:Y:S01]  /*71c0*/  @P1 LEA.HI.X R7, R2, c[0x0][0x254], R0, 0x1, P4 ;  /* 0x0000950002071a11 */ /* 0x000fe200020f0c00 */
[----:B------:R-:W-:Y:S01]  /*71d0*/  @P0 IMAD R0, R4, c[0x0][0x258], RZ ;  /* 0x0000960004000a24 */ /* 0x000fe200078e02ff */
[----:B------:R-:W-:Y:S03]  /*71e0*/  @P0 MOV R2, R102 ;  /* 0x0000006600020202 */ /* 0x000fe60000000f00 */
[C---:B------:R-:W-:Y:S02]  /*71f0*/  @P0 IMAD R0, R5.reuse, c[0x0][0x25c], R0 ;  /* 0x0000970005000a24 */ /* 0x040fe400078e0200 */
[----:B------:R-:W-:Y:S04]  /*7200*/  @P0 IMAD.WIDE.U32 R2, R5, c[0x0][0x258], R2 ;  /* 0x0000960005020a25 */ /* 0x000fe800078e0002 */
[----:B------:R-:W-:Y:S01]  /*7210*/  @P0 IMAD.IADD R0, R3, 0x1, R0 ;  /* 0x0000000103000824 */ /* 0x000fe200078e0200 */
[C---:B------:R-:W-:Y:S04]  /*7220*/  @P0 LEA R4, P4, R2.reuse, c[0x0][0x250], 0x1 ;  /* 0x0000940002040a11 */ /* 0x040fe800078808ff */
[----:B------:R-:W-:Y:S02]  /*7230*/  @P0 LEA.HI.X R5, R2, c[0x0][0x254], R0, 0x1, P4 ;  /* 0x0000950002050a11 */ /* 0x000fe400020f0c00 */
[----:B------:R-:W-:Y:S02]  /*7240*/  ISETP.NE.AND P4, PT, R147, RZ, PT ;  /* 0x000000ff9300720c */ /* 0x000fe40003f85270 */
[----:B------:R-:W-:Y:S11]  /*7250*/  IADD3 R0, -R14, R126, RZ ;  /* 0x0000007e0e007210 */ /* 0x000ff60007ffe1ff */
[----:B------:R-:W-:Y:S01]  /*7260*/  @!PT LDS RZ, [RZ] ;  /* 0x00000000fffff984 */ /* 0x000fe20000000800 */
[----:B------:R-:W-:Y:S01]  /*7270*/  @!PT LDS RZ, [RZ] ;  /* 0x00000000fffff984 */ /* 0x000fe20000000800 */
[----:B------:R-:W-:Y:S01]  /*7280*/  @!PT LDS RZ, [RZ] ;  /* 0x00000000fffff984 */ /* 0x000fe20000000800 */
[----:B------:R1:W-:Y:S05]  /*7290*/  @P3 LDGSTS.E.BYPASS.LTC128B.128 [R74+0x100], [R10.64], !P4 ;  /* 0x001000000a4a3fae */ /* 0x0003ea000e101d48 */
[----:B------:R1:W-:Y:S05]  /*72a0*/  @P3 LDGSTS.E.BYPASS.LTC128B.128 [R74+0x4100], [R10.64+0x80], !P6 ;  /* 0x041000800a4a3fae */ /* 0x0003ea000f101d48 */
[----:B------:R1:W-:Y:S05]  /*72b0*/  @P2 LDGSTS.E.BYPASS.LTC128B.128 [R74+0x1100], [R8.64], !P4 ;  /* 0x01100000084a2fae */ /* 0x0003ea000e101d48 */
[----:B------:R1:W-:Y:S05]  /*72c0*/  @P2 LDGSTS.E.BYPASS.LTC128B.128 [R74+0x5100], [R8.64+0x80], !P6 ;  /* 0x05100080084a2fae */ /* 0x0003ea000f101d48 */
[----:B------:R2:W-:Y:S05]  /*72d0*/  @P1 LDGSTS.E.BYPASS.LTC128B.128 [R74+0x2100], [R6.64], !P4 ;  /* 0x02100000064a1fae */ /* 0x0005ea000e101d48 */
[----:B------:R2:W-:Y:S05]  /*72e0*/  @P1 LDGSTS.E.BYPASS.LTC128B.128 [R74+0x6100], [R6.64+0x80], !P6 ;  /* 0x06100080064a1fae */ /* 0x0005ea000f101d48 */
[----:B------:R1:W-:Y:S05]  /*72f0*/  @P0 LDGSTS.E.BYPASS.LTC128B.128 [R74+0x3100], [R4.64], !P4 ;  /* 0x03100000044a0fae */ /* 0x0003ea000e101d48 */
[----:B------:R1:W-:Y:S05]  /*7300*/  @P0 LDGSTS.E.BYPASS.LTC128B.128 [R74+0x7100], [R4.64+0x80], !P6 ;  /* 0x07100080044a0fae */ /* 0x0003ea000f101d48 */
[----:B------:R-:W0:Y:S01]  /*7310*/  LDGDEPBAR ;  /* 0x00000000000079af */ /* 0x000e220000000000 */
[----:B--2---:R-:W-:Y:S02]  /*7320*/  IMNMX R7, R0, 0x80, PT ;  /* 0x0000008000077817 */ /* 0x004fe40003800200 */
[----:B------:R-:W-:Y:S02]  /*7330*/  IADD3 R6, P0, R14, R161, RZ ;  /* 0x000000a10e067210 */ /* 0x000fe40007f1e0ff */
[----:B------:R-:W-:Y:S03]  /*7340*/  ISETP.GE.AND P1, PT, R96, R7, PT ;  /* 0x000000076000720c */ /* 0x000fe60003f26270 */
[----:B------:R-:W-:Y:S01]  /*7350*/  IMAD.X R16, R16, 0x1, R160, P0 ;  /* 0x0000000110107824 */ /* 0x000fe200000e06a0 */
[----:B------:R-:W-:Y:S04]  /*7360*/  DEPBAR.LE SB0, 0x0 ;  /* 0x000080000000791a */ /* 0x000fe80000000000 */
[----:B------:R-:W-:Y:S06]  /*7370*/  BAR.SYNC.DEFER_BLOCKING 0x0 ;  /* 0x0000000000007b1d */ /* 0x000fec0000010000 */
[----:B------:R-:W-:-:S05]  /*7380*/  @P1 BRA `(.L_x_95) ;  /* 0x000000d000001947 */ /* 0x000fca0003800000 */
[----:B-1----:R-:W1:Y:S01]  /*7390*/  @!P5 LDS.128 R12, [R74+0x100] ;  /* 0x000100004a0cd984 */ /* 0x002e620000000c00 */
[----:B------:R-:W-:Y:S01]  /*73a0*/  ISETP.GE.AND P0, PT, R94, c[0x0][0x1d4], PT ;  /* 0x000075005e007a0c */ /* 0x000fe20003f06270 */
[----:B------:R-:W-:Y:S01]  /*73b0*/  IMAD R0, R16, c[0x0][0x208], RZ ;  /* 0x0000820010007a24 */ /* 0x000fe200078e02ff */
[----:B------:R-:W-:Y:S02]  /*73c0*/  MOV R4, R100 ;  /* 0x0000006400047202 */ /* 0x000fe40000000f00 */
[----:B------:R-:W-:Y:S01]  /*73d0*/  MOV R5, R99 ;  /* 0x0000006300057202 */ /* 0x000fe20000000f00 */
[C---:B------:R-:W-:Y:S04]  /*73e0*/  IMAD R0, R6.reuse, c[0x0][0x20c], R0 ;  /* 0x0000830006007a24 */ /* 0x040fe800078e0200 */
[----:B------:R-:W-:Y:S04]  /*73f0*/  IMAD.WIDE.U32 R4, R6, c[0x0][0x208], R4 ;  /* 0x0000820006047a25 */ /* 0x000fe800078e0004 */
[----:B------:R-:W2:Y:S01]  /*7400*/  @!P0 LDS.128 R8, [R74+0x4100] ;  /* 0x004100004a088984 */ /* 0x000ea20000000c00 */
[C---:B------:R-:W-:Y:S02]  /*7410*/  LEA R2, P1, R4.reuse, c[0x0][0x1f8], 0x1 ;  /* 0x00007e0004027a11 */ /* 0x040fe400078208ff */
[----:B------:R-:W-:Y:S04]  /*7420*/  IADD3 R0, R5, R0, RZ ;  /* 0x0000000005007210 */ /* 0x000fe80007ffe0ff */
[----:B------:R-:W-:Y:S05]  /*7430*/  LEA.HI.X R3, R4, c[0x0][0x1fc], R0, 0x1, P1 ;  /* 0x00007f0004037a11 */ /* 0x000fea00008f0c00 */
[----:B-1----:R1:W-:Y:S04]  /*7440*/  @!P5 STG.E.128 [R2.64], R12 ;  /* 0x0000000c0200d986 */ /* 0x0023e8000c101d08 */
[----:B--2---:R1:W-:Y:S02]  /*7450*/  @!P0 STG.E.128 [R2.64+0x80], R8 ;  /* 0x0000800802008986 */ /* 0x0043e4000c101d08 */
.L_x_95:
[----:B-1----:R-:W-:Y:S05]  /*7460*/  BSYNC B0 ;  /* 0x0000000000007941 */ /* 0x002fea0003800000 */
.L_x_94:
[----:B------:R-:W-:Y:S01]  /*7470*/  ISETP.GE.AND P0, PT, R168, R7, PT ;  /* 0x00000007a800720c */ /* 0x000fe20003f06270 */
[----:B------:R-:W-:Y:S01]  /*7480*/  @!UPT UIADD3 URZ, URZ, URZ, URZ ;  /* 0x0000003f3f3ff290 */ /* 0x000fe2000fffe03f */
[----:B------:R-:W-:Y:S11]  /*7490*/  BSSY B0, `(.L_x_96) ;  /* 0x0000011000007945 */ /* 0x000ff60003800000 */
[----:B------:R-:W-:-:S05]  /*74a0*/  @P0 BRA `(.L_x_97) ;  /* 0x000000f000000947 */ /* 0x000fca0003800000 */
[----:B------:R-:W1:Y:S01]  /*74b0*/  @!P5 LDS.128 R12, [R74+0x1100] ;  /* 0x001100004a0cd984 */ /* 0x000e620000000c00 */
[----:B------:R-:W-:Y:S01]  /*74c0*/  ISETP.GE.AND P1, PT, R94, c[0x0][0x1d4], PT ;  /* 0x000075005e007a0c */ /* 0x000fe20003f26270 */
[----:B------:R-:W-:Y:S01]  /*74d0*/  IMAD.MOV.U32 R4, RZ, RZ, R100 ;  /* 0x000000ffff047224 */ /* 0x000fe200078e0064 */
[----:B------:R-:W-:Y:S02]  /*74e0*/  IADD3 R0, P0, R6, 0x20, RZ ;  /* 0x0000002006007810 */ /* 0x000fe40007f1e0ff */
[----:B------:R-:W-:Y:S03]  /*74f0*/  MOV R5, R99 ;  /* 0x0000006300057202 */ /* 0x000fe60000000f00 */
[----:B------:R-:W-:Y:S02]  /*7500*/  IMAD.X R2, RZ, RZ, R16, P0 ;  /* 0x000000ffff027224 */ /* 0x000fe400000e0610 */
[----:B------:R-:W-:Y:S04]  /*7510*/  IMAD.WIDE.U32 R4, R0, c[0x0][0x208], R4 ;  /* 0x0000820000047a25 */ /* 0x000fe800078e0004 */
[----:B------:R-:W2:Y:S01]  /*7520*/  @!P1 LDS.128 R8, [R74+0x5100] ;  /* 0x005100004a089984 */ /* 0x000ea20000000c00 */
[----:B------:R-:W-:Y:S04]  /*7530*/  IMAD R2, R2, c[0x0][0x208], RZ ;  /* 0x0000820002027a24 */ /* 0x000fe800078e02ff */
[----:B------:R-:W-:Y:S01]  /*7540*/  IMAD R0, R0, c[0x0][0x20c], R2 ;  /* 0x0000830000007a24 */ /* 0x000fe200078e0202 */
[C---:B------:R-:W-:Y:S04]  /*7550*/  LEA R2, P0, R4.reuse, c[0x0][0x1f8], 0x1 ;  /* 0x00007e0004027a11 */ /* 0x040fe800078008ff */
[----:B------:R-:W-:Y:S04]  /*7560*/  IADD3 R0, R5, R0, RZ ;  /* 0x0000000005007210 */ /* 0x000fe80007ffe0ff */
[----:B------:R-:W-:Y:S05]  /*7570*/  LEA.HI.X R3, R4, c[0x0][0x1fc], R0, 0x1, P0 ;  /* 0x00007f0004037a11 */ /* 0x000fea00000f0c00 */
[----:B-1----:R1:W-:Y:S04]  /*7580*/  @!P5 STG.E.128 [R2.64], R12 ;  /* 0x0000000c0200d986 */ /* 0x0023e8000c101d08 */
[----:B--2---:R1:W-:Y:S02]  /*7590*/  @!P1 STG.E.128 [R2.64+0x80], R8 ;  /* 0x0000800802009986 */ /* 0x0043e4000c101d08 */
.L_x_97:
[----:B------:R-:W-:Y:S05]  /*75a0*/  BSYNC B0 ;  /* 0x0000000000007941 */ /* 0x000fea0003800000 */
.L_x_96:
[----:B------:R-:W-:Y:S01]  /*75b0*/  ISETP.GE.AND P0, PT, R167, R7, PT ;  /* 0x00000007a700720c */ /* 0x000fe20003f06270 */
[----:B------:R-:W-:Y:S01]  /*75c0*/  @!UPT UIADD3 URZ, URZ, URZ, URZ ;  /* 0x0000003f3f3ff290 */ /* 0x000fe2000fffe03f */
[----:B------:R-:W-:Y:S11]  /*75d0*/  BSSY B0, `(.L_x_98) ;  /* 0x0000011000007945 */ /* 0x000ff60003800000 */
[----:B------:R-:W-:-:S05]  /*75e0*/  @P0 BRA `(.L_x_99) ;  /* 0x000000f000000947 */ /* 0x000fca0003800000 */
[----:B-1----:R-:W1:Y:S01]  /*75f0*/  @!P5 LDS.128 R12, [R74+0x2100] ;  /* 0x002100004a0cd984 */ /* 0x002e620000000c00 */
        /* <DEDUP_REMOVED lines=14> */
.L_x_99:
[----:B------:R-:W-:Y:S05]  /*76e0*/  BSYNC B0 ;  /* 0x0000000000007941 */ /* 0x000fea0003800000 */
.L_x_98:
        /* <DEDUP_REMOVED lines=19> */
.L_x_101:
[----:B------:R-:W-:Y:S05]  /*7820*/  BSYNC B0 ;  /* 0x0000000000007941 */ /* 0x000fea0003800000 */
.L_x_100:
[C---:B------:R-:W-:Y:S02]  /*7830*/  ISETP.GT.AND P0, PT, R91.reuse, R157, PT ;  /* 0x0000009d5b00720c */ /* 0x040fe40003f04270 */
[----:B------:R-:W-:Y:S11]  /*7840*/  IADD3 R91, R91, -0x1, RZ ;  /* 0xffffffff5b5b7810 */ /* 0x000ff60007ffe0ff */
[----:B-1----:R-:W-:Y:S01]  /*7850*/  @P0 SHF.R.S32.HI R2, RZ, 0x1f, R91 ;  /* 0x0000001fff020819 */ /* 0x002fe2000001145b */
[----:B------:R-:W-:Y:S02]  /*7860*/  @P0 IMAD R0, R200, R91, RZ ;  /* 0x0000005bc8000224 */ /* 0x000fe400078e02ff */
[----:B------:R-:W-:Y:S02]  /*7870*/  @P0 IMAD.MOV.U32 R4, RZ, RZ, R136 ;  /* 0x000000ffff040224 */ /* 0x000fe400078e0088 */
[----:B------:R-:W-:Y:S02]  /*7880*/  @P0 IMAD.MOV.U32 R5, RZ, RZ, R133 ;  /* 0x000000ffff050224 */ /* 0x000fe400078e0085 */
[-C--:B------:R-:W-:Y:S02]  /*7890*/  @P0 IMAD R0, R2, R208.reuse, R0 ;  /* 0x000000d002000224 */ /* 0x080fe400078e0200 */
[----:B------:R-:W-:Y:S04]  /*78a0*/  @P0 IMAD.WIDE.U32 R4, R91, R208, R4 ;  /* 0x000000d05b040225 */ /* 0x000fe800078e0004 */
[----:B------:R-:W-:Y:S01]  /*78b0*/  @P0 IMAD.IADD R0, R5, 0x1, R0 ;  /* 0x0000000105000824 */ /* 0x000fe200078e0200 */
[C---:B------:R-:W-:Y:S04]  /*78c0*/  @P0 LEA R2, P1, R4.reuse, c[0x0][0x220], 0x1 ;  /* 0x0000880004020a11 */ /* 0x040fe800078208ff */
[----:B------:R-:W-:Y:S02]  /*78d0*/  @P0 LEA.HI.X R3, R4, c[0x0][0x224], R0, 0x1, P1 ;  /* 0x0000890004030a11 */ /* 0x000fe400008f0c00 */
[----:B------:R-:W-:Y:S03]  /*78e0*/  @P0 IADD3 R12, P2, P1, R173, 0x80, R2 ;  /* 0x00000080ad0c0810 */ /* 0x000fe6000795e002 */
[----:B------:R-:W-:Y:S01]  /*78f0*/  @!PT LDS RZ, [RZ] ;  /* 0x00000000fffff984 */ /* 0x000fe20000000800 */
[----:B------:R-:W-:Y:S01]  /*7900*/  @!PT LDS RZ, [RZ] ;  /* 0x00000000fffff984 */ /* 0x000fe20000000800 */
[----:B------:R-:W-:Y:S01]  /*7910*/  @!PT LDS RZ, [RZ] ;  /* 0x00000000fffff984 */ /* 0x000fe20000000800 */
[----:B------:R1:W-:Y:S01]  /*7920*/  @P0 LDGSTS.E.BYPASS.LTC128B.128 [R74+0x8100], [R2.64], !P4 ;  /* 0x08100000024a0fae */ /* 0x0003e2000e101d48 */
[----:B------:R-:W-:Y:S02]  /*7930*/  @P0 IADD3.X R13, R169, RZ, R3, P2, P1 ;  /* 0x000000ffa90d0210 */ /* 0x000fe400017e2403 */
[-C--:B------:R-:W-:Y:S01]  /*7940*/  @P0 IADD3 R6, P1, R2, R173.reuse, RZ ;  /* 0x000000ad02060210 */ /* 0x080fe20007f3e0ff */
[----:B------:R1:W-:Y:S04]  /*7950*/  @P0 LDGSTS.E.BYPASS.LTC128B.128 [R74+0xc100], [R2.64+0x80], !P6 ;  /* 0x0c100080024a0fae */ /* 0x0003e8000f101d48 */
[--C-:B------:R-:W-:Y:S01]  /*7960*/  @P0 IMAD.X R7, R3, 0x1, R169.reuse, P1 ;  /* 0x0000000103070824 */ /* 0x100fe200008e06a9 */
[CC--:B------:R-:W-:Y:S04]  /*7970*/  @P0 IADD3 R4, P1, R6.reuse, R173.reuse, RZ ;  /* 0x000000ad06040210 */ /* 0x0c0fe80007f3e0ff */
[----:B------:R2:W-:Y:S01]  /*7980*/  @P0 LDGSTS.E.BYPASS.LTC128B.128 [R74+0x9100], [R6.64], !P4 ;  /* 0x09100000064a0fae */ /* 0x0005e2000e101d48 */
[C---:B------:R-:W-:Y:S01]  /*7990*/  @P0 IMAD.X R5, R7.reuse, 0x1, R169, P1 ;  /* 0x0000000107050824 */ /* 0x040fe200008e06a9 */
[-C--:B------:R-:W-:Y:S02]  /*79a0*/  @P0 IADD3 R10, P1, R6, R130.reuse, RZ ;  /* 0x00000082060a0210 */ /* 0x080fe40007f3e0ff */
[----:B------:R2:W-:Y:S03]  /*79b0*/  @P0 LDGSTS.E.BYPASS.LTC128B.128 [R74+0xd100], [R12.64], !P6 ;  /* 0x0d1000000c4a0fae */ /* 0x0005e6000f101d48 */
[----:B------:R-:W-:Y:S01]  /*79c0*/  @P0 IMAD.X R11, R7, 0x1, R127, P1 ;  /* 0x00000001070b0824 */ /* 0x000fe200008e067f */
[----:B------:R2:W-:Y:S01]  /*79d0*/  @P0 LDGSTS.E.BYPASS.LTC128B.128 [R74+0xa100], [R4.64], !P4 ;  /* 0x0a100000044a0fae */ /* 0x0005e2000e101d48 */
[C---:B------:R-:W-:Y:S03]  /*79e0*/  @P0 IADD3 R8, P1, R4.reuse, R173, RZ ;  /* 0x000000ad04080210 */ /* 0x040fe60007f3e0ff */
[----:B------:R2:W-:Y:S02]  /*79f0*/  @P0 LDGSTS.E.BYPASS.LTC128B.128 [R74+0xe100], [R10.64], !P6 ;  /* 0x0e1000000a4a0fae */ /* 0x0005e4000f101d48 */
[C---:B------:R-:W-:Y:S01]  /*7a00*/  @P0 IMAD.X R9, R5.reuse, 0x1, R169, P1 ;  /* 0x0000000105090824 */ /* 0x040fe200008e06a9 */
[----:B-1----:R-:W-:Y:S04]  /*7a10*/  @P0 IADD3 R2, P1, R4, R130, RZ ;  /* 0x0000008204020210 */ /* 0x002fe80007f3e0ff */
[----:B------:R2:W-:Y:S01]  /*7a20*/  @P0 LDGSTS.E.BYPASS.LTC128B.128 [R74+0xb100], [R8.64], !P4 ;  /* 0x0b100000084a0fae */ /* 0x0005e2000e101d48 */
[----:B------:R-:W-:Y:S05]  /*7a30*/  @P0 IMAD.X R3, R5, 0x1, R127, P1 ;  /* 0x0000000105030824 */ /* 0x000fea00008e067f */
[----:B------:R2:W-:Y:S04]  /*7a40*/  @P0 LDGSTS.E.BYPASS.LTC128B.128 [R74+0xf100], [R2.64], !P6 ;  /* 0x0f100000024a0fae */ /* 0x0005e8000f101d48 */
[----:B------:R-:W0:Y:S01]  /*7a50*/  LDGDEPBAR ;  /* 0x00000000000079af */ /* 0x000e220000000000 */
[----:B------:R-:W-:-:S05]  /*7a60*/  @P0 BRA `(.L_x_102) ;  /* 0xffffa1e000000947 */ /* 0x000fca000383ffff */
[----:B------:R-:W-:Y:S06]  /*7a70*/  BAR.SYNC.DEFER_BLOCKING 0x0 ;  /* 0x0000000000007b1d */ /* 0x000fec0000010000 */
.L_x_55:
[----:B-1----:R-:W-:Y:S01]  /*7a80*/  ISETP.GE.AND P0, PT, R195, 0x1, PT ;  /* 0x00000001c300780c */ /* 0x002fe20003f06270 */
[----:B------:R-:W-:Y:S01]  /*7a90*/  IMAD.IADD R19, R181, 0x1, R180 ;  /* 0x00000001b5137824 */ /* 0x000fe200078e02b4 */
[----:B------:R-:W-:Y:S01]  /*7aa0*/  PLOP3.LUT P2, PT, PT, PT, PT, 0x80, 0x0 ;  /* 0x000000000000781c */ /* 0x000fe20003f4f070 */
[----:B--2---:R-:W-:Y:S01]  /*7ab0*/  CS2R R10, SRZ ;  /* 0x00000000000a7805 */ /* 0x004fe2000001ff00 */
[----:B------:R-:W-:Y:S01]  /*7ac0*/  MOV R134, RZ ;  /* 0x000000ff00867202 */ /* 0x000fe20000000f00 */
[----:B------:R-:W-:Y:S01]  /*7ad0*/  CS2R R14, SRZ ;  /* 0x00000000000e7805 */ /* 0x000fe2000001ff00 */
[----:B------:R-:W-:Y:S01]  /*7ae0*/  IMAD.MOV.U32 R132, RZ, RZ, RZ ;  /* 0x000000ffff847224 */ /* 0x000fe200078e00ff */
        /* <DEDUP_REMOVED lines=10> */
[----:B------:R-:W-:Y:S01]  /*7b90*/  IMAD.MOV.U32 R18, RZ, RZ, RZ ;  /* 0x000000ffff127224 */ /* 0x000fe200078e00ff */
[----:B------:R-:W-:Y:S01]  /*7ba0*/  MOV R116, RZ ;  /* 0x000000ff00747202 */ /* 0x000fe20000000f00 */
[----:B------:R-:W-:Y:S01]  /*7bb0*/  CS2R R114, SRZ ;  /* 0x0000000000727805 */ /* 0x000fe2000001ff00 */
[----:B------:R-:W-:Y:S01]  /*7bc0*/  CS2R R20, SRZ ;  /* 0x0000000000147805 */ /* 0x000fe2000001ff00 */
[----:B------:R-:W-:Y:S01]  /*7bd0*/  IMAD.MOV.U32 R112, RZ, RZ, RZ ;  /* 0x000000ffff707224 */ /* 0x000fe200078e00ff */
[----:B------:R-:W-:Y:S01]  /*7be0*/  CS2R R110, SRZ ;  /* 0x00000000006e7805 */ /* 0x000fe2000001ff00 */
[----:B------:R-:W-:Y:S01]  /*7bf0*/  MOV R108, RZ ;  /* 0x000000ff006c7202 */ /* 0x000fe20000000f00 */
[----:B------:R-:W-:Y:S01]  /*7c00*/  CS2R R106, SRZ ;  /* 0x00000000006a7805 */ /* 0x000fe2000001ff00 */
        /* <DEDUP_REMOVED lines=17> */
[----:B------:R-:W-:Y:S01]  /*7d20*/  MOV R76, RZ ;  /* 0x000000ff004c7202 */ /* 0x000fe20000000f00 */
[----:B------:R-:W-:Y:S01]  /*7d30*/  CS2R R74, SRZ ;  /* 0x00000000004a7805 */ /* 0x000fe2000001ff00 */
[----:B------:R-:W-:Y:S01]  /*7d40*/  IMAD.MOV.U32 R72, RZ, RZ, RZ ;  /* 0x000000ffff487224 */ /* 0x000fe200078e00ff */
[----:B------:R-:W-:Y:S01]  /*7d50*/  CS2R R30, SRZ ;  /* 0x00000000001e7805 */ /* 0x000fe2000001ff00 */
[----:B------:R-:W-:Y:S05]  /*7d60*/  @!P0 BRA `(.L_x_103) ;  /* 0x0000d15000008947 */ /* 0x000fea0003800000 */
[----:B------:R-:W2:Y:S01]  /*7d70*/  LDL R32, [R1+0x44] ;  /* 0x0000440001207983 */ /* 0x000ea20000100800 */
[----:B------:R-:W-:-:S03]  /*7d80*/  ISETP.NE.U32.AND P0, PT, RZ, c[0x0][0x340], PT ;  /* 0x0000d000ff007a0c */ /* 0x000fc60003f05070 */
[----:B------:R-:W3:Y:S01]  /*7d90*/  LDL R157, [R1] ;  /* 0x00000000019d7983 */ /* 0x000ee20000100800 */
[----:B------:R-:W-:-:S13]  /*7da0*/  ISETP.NE.AND.EX P3, PT, RZ, c[0x0][0x344], PT, P0 ;  /* 0x0000d100ff007a0c */ /* 0x000fda0003f65300 */
[----:B------:R-:W-:Y:S01]  /*7db0*/  @P3 IMAD.MOV.U32 R2, RZ, RZ, 0x4 ;  /* 0x00000004ff023424 */ /* 0x000fe200078e00ff */
[----:B------:R-:W-:Y:S01]  /*7dc0*/  SHF.R.S32.HI R0, RZ, 0x1f, R172 ;  /* 0x0000001fff007819 */ /* 0x000fe200000114ac */
[----:B------:R-:W1:Y:S01]  /*7dd0*/  S2R R29, SR_CTAID.Y ;  /* 0x00000000001d7919 */ /* 0x000e620000002600 */
[----:B------:R-:W-:-:S03]  /*7de0*/  SHF.R.S32.HI R149, RZ, 0x1f, R212 ;  /* 0x0000001fff957819 */ /* 0x000fc600000114d4 */
[----:B------:R-:W-:Y:S01]  /*7df0*/  IMAD R0, R0, c[0x0][0x178], RZ ;  /* 0x00005e0000007a24 */ /* 0x000fe200078e02ff */
[----:B------:R-:W-:-:S03]  /*7e00*/  LEA.HI R4, R149, R212, RZ, 0x3 ;  /* 0x000000d495047211 */ /* 0x000fc600078f18ff */
[----:B------:R-:W-:Y:S02]  /*7e10*/  IMAD R0, R172, c[0x0][0x17c], R0 ;  /* 0x00005f00ac007a24 */ /* 0x000fe400078e0200 */
[----:B------:R-:W-:Y:S01]  /*7e20*/  IMAD.MOV.U32 R5, RZ, RZ, c[0x0][0x2c4] ;  /* 0x0000b100ff057624 */ /* 0x000fe200078e00ff */
[----:B------:R-:W-:-:S04]  /*7e30*/  SHF.R.S32.HI R45, RZ, 0x3, R4 ;  /* 0x00000003ff2d7819 */ /* 0x000fc80000011404 */
[----:B------:R-:W-:Y:S02]  /*7e40*/  ISETP.NE.AND P1, PT, R5, 0x1, PT ;  /* 0x000000010500780c */ /* 0x000fe40003f25270 */
[----:B------:R-:W-:-:S04]  /*7e50*/  ISETP.NE.U32.AND P0, PT, RZ, c[0x0][0x348], PT ;  /* 0x0000d200ff007a0c */ /* 0x000fc80003f05070 */
[----:B------:R-:W-:Y:S01]  /*7e60*/  ISETP.NE.AND.EX P0, PT, RZ, c[0x0][0x34c], PT, P0 ;  /* 0x0000d300ff007a0c */ /* 0x000fe20003f05300 */
[----:B--2---:R-:W-:-:S05]  /*7e70*/  @P3 IMAD.WIDE R2, R32, R2, c[0x0][0x340] ;  /* 0x0000d00020023625 */ /* 0x004fca00078e0202 */
[----:B------:R2:W4:Y:S01]  /*7e80*/  @P3 LDG.E R12, [R2.64] ;  /* 0x00000008020c3981 */ /* 0x000522000c1e1900 */
[----:B------:R-:W-:Y:S01]  /*7e90*/  SHF.R.S32.HI R11, RZ, 0x1f, R32 ;  /* 0x0000001fff0b7819 */ /* 0x000fe20000011420 */
[----:B------:R-:W-:-:S03]  /*7ea0*/  IMAD R26, R182, c[0x0][0x2c4], RZ ;  /* 0x0000b100b61a7a24 */ /* 0x000fc600078e02ff */
[----:B------:R-:W-:-:S05]  /*7eb0*/  SEL R6, R11, RZ, !P0 ;  /* 0x000000ff0b067207 */ /* 0x000fca0004000000 */
[----:B------:R-:W-:Y:S02]  /*7ec0*/  IMAD R6, R6, c[0x0][0x1c0], RZ ;  /* 0x0000700006067a24 */ /* 0x000fe400078e02ff */
[----:B--2---:R-:W-:-:S04]  /*7ed0*/  IMAD.WIDE.U32 R2, R172, c[0x0][0x178], RZ ;  /* 0x00005e00ac027a25 */ /* 0x004fc800078e00ff */
[----:B------:R-:W-:Y:S01]  /*7ee0*/  IMAD.IADD R3, R3, 0x1, R0 ;  /* 0x0000000103037824 */ /* 0x000fe200078e0200 */
[----:B------:R-:W-:Y:S02]  /*7ef0*/  LOP3.LUT R0, R4, 0xfffffff8, RZ, 0xc0, !PT ;  /* 0xfffffff804007812 */ /* 0x000fe400078ec0ff */
[----:B------:R-:W-:Y:S01]  /*7f00*/  SEL R4, R32, RZ, !P0 ;  /* 0x000000ff20047207 */ /* 0x000fe20004000000 */
[----:B-1----:R-:W-:-:S04]  /*7f10*/  IMAD.WIDE.U32 R2, R29, c[0x0][0x1b8], R2 ;  /* 0x00006e001d027a25 */ /* 0x002fc800078e0002 */
[----:B------:R-:W-:Y:S02]  /*7f20*/  IMAD.IADD R64, R212, 0x1, -R0 ;  /* 0x00000001d4407824 */ /* 0x000fe400078e0a00 */
[----:B------:R-:W-:Y:S02]  /*7f30*/  IMAD R0, R214, c[0x0][0x1b8], RZ ;  /* 0x00006e00d6007a24 */ /* 0x000fe400078e02ff */
[----:B------:R-:W-:Y:S02]  /*7f40*/  IMAD R5, R64, 0x20, R45 ;  /* 0x0000002040057824 */ /* 0x000fe400078e022d */
[----:B------:R-:W-:Y:S02]  /*7f50*/  IMAD R0, R29, c[0x0][0x1bc], R0 ;  /* 0x00006f001d007a24 */ /* 0x000fe400078e0200 */
[----:B------:R-:W-:Y:S02]  /*7f60*/  IMAD R5, R211, 0x80, R5 ;  /* 0x00000080d3057824 */ /* 0x000fe400078e0205 */
[----:B------:R-:W-:-:S02]  /*7f70*/  IMAD.IADD R3, R3, 0x1, R0 ;  /* 0x0000000103037824 */ /* 0x000fc400078e0200 */
[----:B------:R-:W-:-:S04]  /*7f80*/  @P1 IMAD.HI.U32 R7, R5, c[0x0][0x2c8], RZ ;  /* 0x0000b20005071a27 */ /* 0x000fc800078e00ff */
[----:B------:R-:W-:Y:S01]  /*7f90*/  IMAD.MOV.U32 R0, RZ, RZ, R5 ;  /* 0x000000ffff007224 */ /* 0x000fe200078e0005 */
[----:B------:R-:W-:Y:S01]  /*7fa0*/  @P1 SHF.R.U32.HI R0, RZ, c[0x0][0x2cc], R7 ;  /* 0x0000b300ff001a19 */ /* 0x000fe20000011607 */
[C---:B------:R-:W-:Y:S02]  /*7fb0*/  IMAD R6, R4.reuse, c[0x0][0x1c4], R6 ;  /* 0x0000710004067a24 */ /* 0x040fe400078e0206 */
[----:B------:R-:W-:Y:S01]  /*7fc0*/  IMAD.WIDE.U32 R2, R4, c[0x0][0x1c0], R2 ;  /* 0x0000700004027a25 */ /* 0x000fe200078e0002 */
[----:B------:R-:W-:-:S03]  /*7fd0*/  SHF.R.S32.HI R7, RZ, 0x1f, R0 ;  /* 0x0000001fff077819 */ /* 0x000fc60000011400 */
[----:B------:R-:W-:Y:S02]  /*7fe0*/  IMAD.MOV R4, RZ, RZ, -R0 ;  /* 0x000000ffff047224 */ /* 0x000fe400078e0a00 */
[----:B------:R-:W-:Y:S02]  /*7ff0*/  IMAD.IADD R3, R3, 0x1, R6 ;  /* 0x0000000103037824 */ /* 0x000fe400078e0206 */
[----:B------:R-:W-:Y:S02]  /*8000*/  IMAD R4, R4, c[0x0][0x2c4], R5 ;  /* 0x0000b10004047a24 */ /* 0x000fe400078e0205 */
[----:B------:R-:W-:Y:S02]  /*8010*/  IMAD R5, R7, c[0x0][0x1b0], RZ ;  /* 0x00006c0007057a24 */ /* 0x000fe400078e02ff */
[----:B------:R-:W-:-:S04]  /*8020*/  IMAD.WIDE.U32 R2, R0, c[0x0][0x1b0], R2 ;  /* 0x00006c0000027a25 */ /* 0x000fc800078e0002 */
[----:B------:R-:W-:Y:S01]  /*8030*/  IMAD R6, R0, c[0x0][0x1b4], R5 ;  /* 0x00006d0000067a24 */ /* 0x000fe200078e0205 */
[----:B------:R-:W-:Y:S01]  /*8040*/  SHF.R.S32.HI R5, RZ, 0x1f, R4 ;  /* 0x0000001fff057819 */ /* 0x000fe20000011404 */
[----:B------:R-:W-:Y:S02]  /*8050*/  IMAD.SHL.U32 R22, R64, 0x8, RZ ;  /* 0x0000000840167824 */ /* 0x000fe400078e00ff */
[----:B------:R-:W-:Y:S02]  /*8060*/  IMAD.IADD R3, R3, 0x1, R6 ;  /* 0x0000000103037824 */ /* 0x000fe400078e0206 */
[----:B------:R-:W-:Y:S01]  /*8070*/  IMAD R0, R5, c[0x0][0x1a8], RZ ;  /* 0x00006a0005007a24 */ /* 0x000fe200078e02ff */
[----:B------:R-:W-:Y:S01]  /*8080*/  IADD3 R21, R22, 0x40, RZ ;  /* 0x0000004016157810 */ /* 0x000fe20007ffe0ff */
[----:B------:R-:W-:Y:S01]  /*8090*/  IMAD R6, R211, 0x80, R45 ;  /* 0x00000080d3067824 */ /* 0x000fe200078e022d */
[----:B------:R-:W-:Y:S01]  /*80a0*/  SHF.R.S32.HI R23, RZ, 0x1f, R22 ;  /* 0x0000001fff177819 */ /* 0x000fe20000011416 */
[----:B------:R-:W-:-:S02]  /*80b0*/  IMAD R0, R4, c[0x0][0x1ac], R0 ;  /* 0x00006b0004007a24 */ /* 0x000fc400078e0200 */
[----:B------:R-:W-:Y:S01]  /*80c0*/  IMAD.WIDE.U32 R2, R4, c[0x0][0x1a8], R2 ;  /* 0x00006a0004027a25 */ /* 0x000fe200078e0002 */
[C---:B------:R-:W-:Y:S02]  /*80d0*/  ISETP.GE.AND P5, PT, R6.reuse, R26, PT ;  /* 0x0000001a0600720c */ /* 0x040fe40003fa6270 */
[----:B------:R-:W-:Y:S01]  /*80e0*/  IADD3 R9, R6, 0x20, RZ ;  /* 0x0000002006097810 */ /* 0x000fe20007ffe0ff */
[----:B------:R-:W-:Y:S01]  /*80f0*/  IMAD.IADD R0, R3, 0x1, R0 ;  /* 0x0000000103007824 */ /* 0x000fe200078e0200 */
[----:B------:R-:W-:Y:S01]  /*8100*/  BAR.SYNC.DEFER_BLOCKING 0x0 ;  /* 0x0000000000007b1d */ /* 0x000fe20000010000 */
[C---:B------:R-:W-:Y:S02]  /*8110*/  LEA R15, P0, R2.reuse, c[0x0][0x160], 0x1 ;  /* 0x00005800020f7a11 */ /* 0x040fe400078008ff */
[----:B------:R-:W-:Y:S02]  /*8120*/  SHF.R.S32.HI R3, RZ, 0x1f, R19 ;  /* 0x0000001fff037819 */ /* 0x000fe40000011413 */
[----:B------:R-:W-:Y:S01]  /*8130*/  IADD3 R19, P1, R45, R19, RZ ;  /* 0x000000132d137210 */ /* 0x000fe20007f3e0ff */
[----:B------:R-:W-:Y:S01]  /*8140*/  SHFL.IDX PT, R4, R15, RZ, 0x181f ;  /* 0x00181fff0f047589 */ /* 0x000fe200000e0000 */
[----:B------:R-:W-:-:S02]  /*8150*/  LEA.HI.X R18, R2, c[0x0][0x164], R0, 0x1, P0 ;  /* 0x0000590002127a11 */ /* 0x000fc400000f0c00 */
[----:B------:R-:W-:Y:S02]  /*8160*/  LEA.HI.X.SX32 R20, R45, R3, 0x1, P1 ;  /* 0x000000032d147211 */ /* 0x000fe400008f0eff */
[C---:B------:R-:W-:Y:S01]  /*8170*/  IADD3 R8, R6.reuse, 0x40, RZ ;  /* 0x0000004006087810 */ /* 0x040fe20007ffe0ff */
[----:B------:R-:W1:Y:S01]  /*8180*/  SHFL.IDX PT, R5, R18, RZ, 0x181f ;  /* 0x00181fff12057589 */ /* 0x000e6200000e0000 */
[----:B------:R-:W-:Y:S01]  /*8190*/  IADD3 R3, R6, 0x60, RZ ;  /* 0x0000006006037810 */ /* 0x000fe20007ffe0ff */
[----:B------:R-:W-:Y:S01]  /*81a0*/  IMAD R0, R20, c[0x0][0x1e0], RZ ;  /* 0x0000780014007a24 */ /* 0x000fe200078e02ff */
[----:B------:R-:W-:Y:S01]  /*81b0*/  @!P5 SHF.R.S32.HI R2, RZ, 0x1f, R21 ;  /* 0x0000001fff02d819 */ /* 0x000fe20000011415 */
[----:B------:R-:W-:Y:S01]  /*81c0*/  IMAD.WIDE.U32 R6, R19, c[0x0][0x1e0], R22 ;  /* 0x0000780013067a25 */ /* 0x000fe200078e0016 */
[-C--:B------:R-:W-:Y:S02]  /*81d0*/  ISETP.GE.AND P0, PT, R9, R26.reuse, PT ;  /* 0x0000001a0900720c */ /* 0x080fe40003f06270 */
[-C--:B------:R-:W-:Y:S01]  /*81e0*/  ISETP.GE.AND P1, PT, R8, R26.reuse, PT ;  /* 0x0000001a0800720c */ /* 0x080fe20003f26270 */
[----:B------:R-:W-:Y:S01]  /*81f0*/  IMAD R0, R19, c[0x0][0x1e4], R0 ;  /* 0x0000790013007a24 */ /* 0x000fe200078e0200 */
[----:B------:R-:W-:Y:S01]  /*8200*/  ISETP.GE.AND P2, PT, R3, R26, PT ;  /* 0x0000001a0300720c */ /* 0x000fe20003f46270 */
[----:B------:R-:W-:Y:S01]  /*8210*/  IMAD.SHL.U32 R9, R45, 0x40, RZ ;  /* 0x000000402d097824 */ /* 0x000fe200078e00ff */
[----:B------:R-:W-:Y:S01]  /*8220*/  @!P5 LEA.HI R8, R2, R21, RZ, 0x3 ;  /* 0x000000150208d211 */ /* 0x000fe200078f18ff */
[----:B------:R-:W-:Y:S01]  /*8230*/  SHFL.IDX PT, R3, R18, 0x1, 0x181f ;  /* 0x00381f0012037f89 */ /* 0x000fe200000e0000 */
[----:B------:R-:W-:Y:S01]  /*8240*/  IMAD.IADD R7, R7, 0x1, R0 ;  /* 0x0000000107077824 */ /* 0x000fe200078e0200 */
[----:B------:R-:W-:-:S02]  /*8250*/  LEA.HI R0, R149, R212, RZ, 0x6 ;  /* 0x000000d495007211 */ /* 0x000fc400078f30ff */
[----:B------:R-:W2:Y:S01]  /*8260*/  SHFL.IDX PT, R2, R15, 0x1, 0x181f ;  /* 0x00381f000f027f89 */ /* 0x000ea200000e0000 */
[----:B------:R-:W-:Y:S02]  /*8270*/  @!P5 LOP3.LUT R8, R8, 0xfffffff8, RZ, 0xc0, !PT ;  /* 0xfffffff80808d812 */ /* 0x000fe400078ec0ff */
[----:B------:R-:W-:Y:S01]  /*8280*/  IMAD.SHL.U32 R0, R0, 0x8, RZ ;  /* 0x0000000800007824 */ /* 0x000fe200078e00ff */
[----:B------:R-:W-:Y:S02]  /*8290*/  @!P0 SHF.R.S32.HI R10, RZ, 0x1f, R21 ;  /* 0x0000001fff0a8819 */ /* 0x000fe40000011415 */
[----:B------:R-:W-:Y:S02]  /*82a0*/  LOP3.LUT R27, R9, 0x1c0, RZ, 0xc0, !PT ;  /* 0x000001c0091b7812 */ /* 0x000fe400078ec0ff */
[----:B------:R-:W-:Y:S01]  /*82b0*/  LOP3.LUT R28, R0, 0xfffffe00, RZ, 0xc0, !PT ;  /* 0xfffffe00001c7812 */ /* 0x000fe200078ec0ff */
[----:B-1----:R-:W-:Y:S01]  /*82c0*/  @!P5 IMAD.WIDE R16, R8, 0x2, R4 ;  /* 0x000000020810d825 */ /* 0x002fe200078e0204 */
[----:B------:R-:W-:-:S02]  /*82d0*/  LOP3.LUT R0, R27, 0x38, R22, 0xf8, !PT ;  /* 0x000000381b007812 */ /* 0x000fc400078ef816 */
[----:B------:R-:W-:Y:S02]  /*82e0*/  SHF.R.U32.HI R30, RZ, 0x3, R27 ;  /* 0x00000003ff1e7819 */ /* 0x000fe4000001161b */
[----:B------:R-:W-:Y:S02]  /*82f0*/  ISETP.GE.AND P4, PT, R22, c[0x0][0x198], PT ;  /* 0x0000660016007a0c */ /* 0x000fe40003f86270 */
[----:B------:R-:W-:Y:S02]  /*8300*/  LOP3.LUT R47, R28, R0, R30, 0xf6, !PT ;  /* 0x000000001c2f7212 */ /* 0x000fe400078ef61e */
[----:B------:R-:W-:-:S03]  /*8310*/  ISETP.GE.AND P6, PT, R21, c[0x0][0x198], PT ;  /* 0x0000660015007a0c */ /* 0x000fc60003fc6270 */
[C---:B------:R-:W-:Y:S02]  /*8320*/  @!P5 IMAD.SHL.U32 R14, R47.reuse, 0x2, RZ ;  /* 0x000000022f0ed824 */ /* 0x040fe400078e00ff */
[----:B------:R-:W-:Y:S02]  /*8330*/  @!P0 IMAD.SHL.U32 R0, R47, 0x2, RZ ;  /* 0x000000022f008824 */ /* 0x000fe400078e00ff */
[----:B------:R-:W-:Y:S01]  /*8340*/  IMAD.MOV.U32 R152, RZ, RZ, c[0x0][0x1e0] ;  /* 0x00007800ff987624 */ /* 0x000fe200078e00ff */
[----:B---3--:R-:W-:-:S03]  /*8350*/  LEA.HI.SX32 R48, R157, 0xffffffff, 0x19 ;  /* 0xffffffff9d307811 */ /* 0x008fc600078fcaff */
[C---:B------:R-:W-:Y:S01]  /*8360*/  IMAD.SHL.U32 R153, R152.reuse, 0x80, RZ ;  /* 0x0000008098997824 */ /* 0x040fe200078e00ff */
[----:B------:R-:W-:Y:S01]  /*8370*/  SHF.R.S32.HI R50, RZ, 0x1f, R48 ;  /* 0x0000001fff327819 */ /* 0x000fe20000011430 */
[----:B------:R-:W-:Y:S01]  /*8380*/  IMAD.WIDE.U32 R154, R152, 0x40, RZ ;  /* 0x00000040989a7825 */ /* 0x000fe200078e00ff */
[----:B----4-:R-:W-:-:S03]  /*8390*/  @P3 SHF.R.S32.HI R9, RZ, 0x1f, R12 ;  /* 0x0000001fff093819 */ /* 0x010fc6000001140c */
[----:B------:R-:W-:Y:S01]  /*83a0*/  @!P3 IMAD.MOV.U32 R9, RZ, RZ, R11 ;  /* 0x000000ffff09b224 */ /* 0x000fe200078e000b */
[----:B------:R-:W-:Y:S01]  /*83b0*/  @!P0 LEA.HI R11, R10, R21, RZ, 0x3 ;  /* 0x000000150a0b8211 */ /* 0x000fe200078f18ff */
[----:B------:R-:W-:Y:S01]  /*83c0*/  @P3 IMAD.MOV.U32 R8, RZ, RZ, R12 ;  /* 0x000000ffff083224 */ /* 0x000fe200078e000c */
[----:B------:R-:W1:Y:S01]  /*83d0*/  SHFL.IDX PT, R10, R15, 0x2, 0x181f ;  /* 0x00581f000f0a7f89 */ /* 0x000e6200000e0000 */
[----:B------:R-:W-:Y:S01]  /*83e0*/  @!P3 IMAD.MOV.U32 R8, RZ, RZ, R32 ;  /* 0x000000ffff08b224 */ /* 0x000fe200078e0020 */
[----:B------:R-:W-:Y:S02]  /*83f0*/  @!P0 LOP3.LUT R12, R11, 0xfffffff8, RZ, 0xc0, !PT ;  /* 0xfffffff80b0c8812 */ /* 0x000fe400078ec0ff */
[----:B------:R-:W-:Y:S01]  /*8400*/  @!P5 LEA R4, P3, R22, R4, 0x1 ;  /* 0x000000041604d211 */ /* 0x000fe200078608ff */
[----:B------:R-:W3:Y:S02]  /*8410*/  SHFL.IDX PT, R11, R18, 0x2, 0x181f ;  /* 0x00581f00120b7f89 */ /* 0x000ee400000e0000 */
[----:B--2---:R-:W-:Y:S01]  /*8420*/  @!P0 IMAD.WIDE R12, R12, 0x2, R2 ;  /* 0x000000020c0c8825 */ /* 0x004fe200078e0202 */
[----:B------:R-:W-:-:S02]  /*8430*/  @!P5 LEA.HI.X R5, R22, R5, R23, 0x1, P3 ;  /* 0x000000051605d211 */ /* 0x000fc400018f0c17 */
[----:B------:R-:W-:-:S03]  /*8440*/  @!P0 LEA R2, P3, R22, R2, 0x1 ;  /* 0x0000000216028211 */ /* 0x000fc600078608ff */
[----:B------:R2:W-:Y:S01]  /*8450*/  @!P5 LDGSTS.E.BYPASS.LTC128B.128 [R14+0x100], [R4.64], !P4 ;  /* 0x00100000040edfae */ /* 0x0005e2000e101d48 */
[----:B------:R-:W-:-:S03]  /*8460*/  @!P0 LEA.HI.X R3, R22, R3, R23, 0x1, P3 ;  /* 0x0000000316038211 */ /* 0x000fc600018f0c17 */
[----:B------:R4:W-:Y:S04]  /*8470*/  @!P5 LDGSTS.E.BYPASS.LTC128B.128 [R14+0x4100], [R16.64], !P6 ;  /* 0x04100000100edfae */ /* 0x0009e8000f101d48 */
[----:B------:R1:W-:Y:S04]  /*8480*/  @!P0 LDGSTS.E.BYPASS.LTC128B.128 [R0+0x1100], [R2.64], !P4 ;  /* 0x0110000002008fae */ /* 0x0003e8000e101d48 */
[----:B------:R3:W-:Y:S01]  /*8490*/  @!P0 LDGSTS.E.BYPASS.LTC128B.128 [R0+0x5100], [R12.64], !P6 ;  /* 0x051000000c008fae */ /* 0x0007e2000f101d48 */
[----:B------:R-:W-:Y:S01]  /*84a0*/  ISETP.NE.U32.AND P6, PT, RZ, c[0x0][0x350], PT ;  /* 0x0000d400ff007a0c */ /* 0x000fe20003fc5070 */
[----:B--2---:R-:W-:-:S04]  /*84b0*/  IMAD R4, R214, c[0x0][0x1e8], RZ ;  /* 0x00007a00d6047a24 */ /* 0x004fc800078e02ff */
[C---:B------:R-:W-:Y:S01]  /*84c0*/  IMAD R4, R29.reuse, c[0x0][0x1ec], R4 ;  /* 0x00007b001d047a24 */ /* 0x040fe200078e0204 */
[----:B------:R-:W-:Y:S01]  /*84d0*/  @!P2 SHF.R.S32.HI R5, RZ, 0x1f, R21 ;  /* 0x0000001fff05a819 */ /* 0x000fe20000011415 */
[----:B-1----:R-:W-:Y:S01]  /*84e0*/  IMAD.WIDE.U32 R2, R29, c[0x0][0x1e8], R6 ;  /* 0x00007a001d027a25 */ /* 0x002fe200078e0006 */
[----:B---3--:R-:W-:-:S03]  /*84f0*/  @!P1 SHF.R.S32.HI R0, RZ, 0x1f, R21 ;  /* 0x0000001fff009819 */ /* 0x008fc60000011415 */
[----:B------:R-:W-:Y:S01]  /*8500*/  IMAD.IADD R3, R4, 0x1, R3 ;  /* 0x0000000104037824 */ /* 0x000fe200078e0203 */
[----:B------:R-:W-:Y:S01]  /*8510*/  @!P1 LEA R6, P0, R22, R10, 0x1 ;  /* 0x0000000a16069211 */ /* 0x000fe200078008ff */
[----:B------:R-:W1:Y:S01]  /*8520*/  SHFL.IDX PT, R4, R15, 0x3, 0x181f ;  /* 0x00781f000f047f89 */ /* 0x000e6200000e0000 */
[-C--:B------:R-:W-:Y:S02]  /*8530*/  @!P1 LEA.HI R0, R0, R21.reuse, RZ, 0x3 ;  /* 0x0000001500009211 */ /* 0x080fe400078f18ff */
[----:B------:R-:W-:Y:S02]  /*8540*/  @!P2 LEA.HI R12, R5, R21, RZ, 0x3 ;  /* 0x00000015050ca211 */ /* 0x000fe400078f18ff */
[----:B------:R-:W-:Y:S01]  /*8550*/  @!P1 LOP3.LUT R0, R0, 0xfffffff8, RZ, 0xc0, !PT ;  /* 0xfffffff800009812 */ /* 0x000fe200078ec0ff */
[----:B------:R-:W2:Y:S01]  /*8560*/  SHFL.IDX PT, R5, R18, 0x3, 0x181f ;  /* 0x00781f0012057f89 */ /* 0x000ea200000e0000 */
[----:B------:R-:W-:Y:S02]  /*8570*/  @!P1 LEA.HI.X R7, R22, R11, R23, 0x1, P0 ;  /* 0x0000000b16079211 */ /* 0x000fe400000f0c17 */
[----:B------:R-:W-:-:S02]  /*8580*/  ISETP.NE.AND.EX P0, PT, RZ, c[0x0][0x354], PT, P6 ;  /* 0x0000d500ff007a0c */ /* 0x000fc40003f05360 */
[----:B------:R-:W-:Y:S01]  /*8590*/  ISETP.GE.AND P6, PT, R21, c[0x0][0x198], PT ;  /* 0x0000660015007a0c */ /* 0x000fe20003fc6270 */
[----:B------:R-:W-:Y:S01]  /*85a0*/  @!P1 IMAD.WIDE R10, R0, 0x2, R10 ;  /* 0x00000002000a9825 */ /* 0x000fe200078e020a */
[----:B----4-:R-:W-:-:S03]  /*85b0*/  SEL R16, R9, RZ, !P0 ;  /* 0x000000ff09107207 */ /* 0x010fc60004000000 */
[----:B------:R-:W-:Y:S01]  /*85c0*/  @!P1 IMAD.SHL.U32 R0, R47, 0x2, RZ ;  /* 0x000000022f009824 */ /* 0x000fe200078e00ff */
[----:B------:R-:W-:Y:S01]  /*85d0*/  SEL R17, R8, RZ, !P0 ;  /* 0x000000ff08117207 */ /* 0x000fe20004000000 */
[----:B------:R-:W-:-:S03]  /*85e0*/  IMAD.MOV.U32 R9, RZ, RZ, 0x7 ;  /* 0x00000007ff097424 */ /* 0x000fc600078e00ff */
[----:B------:R3:W-:Y:S01]  /*85f0*/  @!P1 LDGSTS.E.BYPASS.LTC128B.128 [R0+0x2100], [R6.64], !P4 ;  /* 0x0210000006009fae */ /* 0x0007e2000e101d48 */
[----:B------:R-:W-:Y:S01]  /*8600*/  IMAD.IADD R8, R195, 0x1, -R45 ;  /* 0x00000001c3087824 */ /* 0x000fe200078e0a2d */
[----:B------:R-:W-:Y:S01]  /*8610*/  SHF.L.U64.HI R150, R152, R9, c[0x0][0x1e4] ;  /* 0x0000790098967619 */ /* 0x000fe20000010209 */
[----:B------:R-:W-:Y:S01]  /*8620*/  IMAD.WIDE.U32 R24, R17, c[0x0][0x1f0], R2 ;  /* 0x00007c0011187a25 */ /* 0x000fe200078e0002 */
[----:B------:R4:W-:Y:S01]  /*8630*/  @!P1 LDGSTS.E.BYPASS.LTC128B.128 [R0+0x6100], [R10.64], !P6 ;  /* 0x061000000a009fae */ /* 0x0009e2000f101d48 */
[----:B------:R-:W-:Y:S02]  /*8640*/  ISETP.GE.AND P1, PT, R21, c[0x0][0x198], PT ;  /* 0x0000660015007a0c */ /* 0x000fe40003f26270 */
[----:B------:R-:W-:Y:S02]  /*8650*/  IMAD.MOV.U32 R158, RZ, RZ, R24 ;  /* 0x000000ffff9e7224 */ /* 0x000fe400078e0018 */
[----:B---3--:R-:W-:-:S04]  /*8660*/  IMAD R6, R16, c[0x0][0x1f0], RZ ;  /* 0x00007c0010067a24 */ /* 0x008fc800078e02ff */
[----:B------:R-:W-:Y:S02]  /*8670*/  IMAD R6, R17, c[0x0][0x1f4], R6 ;  /* 0x00007d0011067a24 */ /* 0x000fe400078e0206 */
[----:B----4-:R-:W-:Y:S02]  /*8680*/  IMAD R10, R48, -0x80, R8 ;  /* 0xffffff80300a7824 */ /* 0x010fe400078e0208 */
[----:B------:R-:W-:Y:S02]  /*8690*/  IMAD R0, R150, R48, RZ ;  /* 0x0000003096007224 */ /* 0x000fe400078e02ff */
[----:B------:R-:W-:Y:S01]  /*86a0*/  IMAD.IADD R159, R25, 0x1, R6 ;  /* 0x00000001199f7824 */ /* 0x000fe200078e0206 */
[----:B-1----:R-:W-:Y:S02]  /*86b0*/  @!P2 LEA R6, P0, R22, R4, 0x1 ;  /* 0x000000041606a211 */ /* 0x002fe400078008ff */
[----:B------:R-:W-:Y:S02]  /*86c0*/  ISETP.GE.AND P6, PT, R10, 0x1, PT ;  /* 0x000000010a00780c */ /* 0x000fe40003fc6270 */
[----:B------:R-:W-:Y:S01]  /*86d0*/  @!P2 LOP3.LUT R8, R12, 0xfffffff8, RZ, 0xc0, !PT ;  /* 0xfffffff80c08a812 */ /* 0x000fe200078ec0ff */
[----:B------:R-:W-:Y:S01]  /*86e0*/  IMAD R11, R50, R153, R0 ;  /* 0x00000099320b7224 */ /* 0x000fe200078e0200 */
[----:B--2---:R-:W-:Y:S01]  /*86f0*/  @!P2 LEA.HI.X R7, R22, R5, R23, 0x1, P0 ;  /* 0x000000051607a211 */ /* 0x004fe200000f0c17 */
[----:B------:R-:W-:-:S02]  /*8700*/  @!P2 IMAD.SHL.U32 R0, R47, 0x2, RZ ;  /* 0x000000022f00a824 */ /* 0x000fc400078e00ff */
[----:B------:R-:W-:Y:S01]  /*8710*/  @!P2 IMAD.WIDE R8, R8, 0x2, R4 ;  /* 0x000000020808a825 */ /* 0x000fe200078e0204 */
[----:B------:R-:W-:Y:S02]  /*8720*/  ISETP.GE.AND P3, PT, R21, c[0x0][0x1d4], PT ;  /* 0x0000750015007a0c */ /* 0x000fe40003f66270 */
[----:B------:R1:W-:Y:S01]  /*8730*/  @!P2 LDGSTS.E.BYPASS.LTC128B.128 [R0+0x3100], [R6.64], !P4 ;  /* 0x031000000600afae */ /* 0x0003e2000e101d48 */
[----:B------:R-:W-:Y:S01]  /*8740*/  IMAD.WIDE.U32 R2, R48, R153, R158 ;  /* 0x0000009930027225 */ /* 0x000fe200078e009e */
[----:B------:R-:W-:Y:S02]  /*8750*/  ISETP.GE.AND P4, PT, R22, c[0x0][0x1d4], PT ;  /* 0x0000750016007a0c */ /* 0x000fe40003f86270 */
[----:B------:R1:W-:Y:S01]  /*8760*/  @!P2 LDGSTS.E.BYPASS.LTC128B.128 [R0+0x7100], [R8.64], !P1 ;  /* 0x071000000800afae */ /* 0x0003e2000c901d48 */
[----:B------:R-:W-:Y:S01]  /*8770*/  ISETP.GE.AND P2, PT, R10, 0x21, PT ;  /* 0x000000210a00780c */ /* 0x000fe20003f46270 */
[----:B------:R-:W-:Y:S01]  /*8780*/  IMAD.IADD R3, R3, 0x1, R11 ;  /* 0x0000000103037824 */ /* 0x000fe200078e020b */
[C---:B------:R-:W-:Y:S01]  /*8790*/  @P6 LEA R4, P0, R2.reuse, c[0x0][0x1c8], 0x1 ;  /* 0x0000720002046a11 */ /* 0x040fe200078008ff */
[----:B------:R-:W0:Y:S03]  /*87a0*/  LDGDEPBAR ;  /* 0x00000000000079af */ /* 0x000e260000000000 */
[----:B------:R-:W-:-:S02]  /*87b0*/  @P6 LEA.HI.X R5, R2, c[0x0][0x1cc], R3, 0x1, P0 ;  /* 0x0000730002056a11 */ /* 0x000fc400000f0c03 */
[C---:B------:R-:W-:Y:S01]  /*87c0*/  ISETP.GE.AND P1, PT, R10.reuse, 0x41, PT ;  /* 0x000000410a00780c */ /* 0x040fe20003f26270 */
[----:B------:R-:W-:Y:S01]  /*87d0*/  IMAD.MOV.U32 R13, RZ, RZ, c[0x0][0x1e4] ;  /* 0x00007900ff0d7624 */ /* 0x000fe200078e00ff */
[----:B------:R-:W-:Y:S01]  /*87e0*/  ISETP.GE.AND P0, PT, R10, 0x61, PT ;  /* 0x000000610a00780c */ /* 0x000fe20003f06270 */
[----:B-1----:R-:W-:Y:S01]  /*87f0*/  @P6 IMAD.SHL.U32 R0, R47, 0x2, RZ ;  /* 0x000000022f006824 */ /* 0x002fe200078e00ff */
[----:B------:R-:W-:Y:S01]  /*8800*/  LEA.HI R8, R149, R212, RZ, 0x4 ;  /* 0x000000d495087211 */ /* 0x000fe200078f20ff */
[----:B------:R-:W-:-:S03]  /*8810*/  IMAD R6, R20, c[0x0][0x208], RZ ;  /* 0x0000820014067a24 */ /* 0x000fc600078e02ff */
[----:B------:R1:W-:Y:S04]  /*8820*/  @P6 LDGSTS.E.BYPASS.LTC128B.128 [R0+0x8100], [R4.64], !P4 ;  /* 0x0810000004006fae */ /* 0x0003e8000e101d48 */
[----:B------:R1:W-:Y:S01]  /*8830*/  @P6 LDGSTS.E.BYPASS.LTC128B.128 [R0+0xc100], [R4.64+0x80], !P3 ;  /* 0x0c10008004006fae */ /* 0x0003e2000d901d48 */
[----:B------:R-:W-:Y:S01]  /*8840*/  IMAD R14, R19, c[0x0][0x20c], R6 ;  /* 0x00008300130e7a24 */ /* 0x000fe200078e0206 */
[----:B------:R-:W-:Y:S01]  /*8850*/  LOP3.LUT R7, R8, 0xfffffff0, RZ, 0xc0, !PT ;  /* 0xfffffff008077812 */ /* 0x000fe200078ec0ff */
[----:B------:R-:W-:Y:S01]  /*8860*/  IMAD.SHL.U32 R12, R13, 0x40, RZ ;  /* 0x000000400d0c7824 */ /* 0x000fe200078e00ff */
[----:B------:R-:W-:-:S03]  /*8870*/  SHF.R.S32.HI R9, RZ, 0x4, R8 ;  /* 0x00000004ff097819 */ /* 0x000fc60000011408 */
[----:B------:R-:W-:Y:S02]  /*8880*/  IMAD.IADD R7, R212, 0x1, -R7 ;  /* 0x00000001d4077824 */ /* 0x000fe400078e0a07 */
[----:B------:R-:W-:-:S03]  /*8890*/  IMAD.IADD R156, R155, 0x1, R12 ;  /* 0x000000019b9c7824 */ /* 0x000fc600078e020c */
[----:B------:R-:W-:Y:S02]  /*88a0*/  SHF.R.S32.HI R15, RZ, 0x1f, R7 ;  /* 0x0000001fff0f7819 */ /* 0x000fe40000011407 */
[----:B-1----:R-:W-:-:S04]  /*88b0*/  @P2 LEA R0, P6, R152, R2, 0x5 ;  /* 0x0000000298002211 */ /* 0x002fc800078c28ff */
[----:B------:R-:W-:Y:S02]  /*88c0*/  @P2 LEA.HI.X R6, R152, R3, R13, 0x5, P6 ;  /* 0x0000000398062211 */ /* 0x000fe400030f2c0d */
[----:B------:R-:W-:-:S04]  /*88d0*/  @P2 LEA R10, P6, R0, c[0x0][0x1c8], 0x1 ;  /* 0x00007200000a2a11 */ /* 0x000fc800078c08ff */
[----:B------:R-:W-:Y:S02]  /*88e0*/  @P2 LEA.HI.X R11, R0, c[0x0][0x1cc], R6, 0x1, P6 ;  /* 0x00007300000b2a11 */ /* 0x000fe400030f0c06 */
[----:B------:R-:W-:Y:S02]  /*88f0*/  LEA.HI R6, R8, R9, RZ, 0x1 ;  /* 0x0000000908067211 */ /* 0x000fe400078f08ff */
[----:B------:R-:W-:Y:S02]  /*8900*/  @P1 IADD3 R0, P6, R2, R154, RZ ;  /* 0x0000009a02001210 */ /* 0x000fe40007fde0ff */
[----:B------:R-:W-:-:S03]  /*8910*/  LOP3.LUT R12, R6, 0xfffffffe, RZ, 0xc0, !PT ;  /* 0xfffffffe060c7812 */ /* 0x000fc600078ec0ff */
[--C-:B------:R-:W-:Y:S01]  /*8920*/  @P1 IMAD.X R6, R156, 0x1, R3.reuse, P6 ;  /* 0x000000019c061824 */ /* 0x100fe200030e0603 */
[C---:B------:R-:W-:Y:S02]  /*8930*/  @P1 LEA R8, P6, R0.reuse, c[0x0][0x1c8], 0x1 ;  /* 0x0000720000081a11 */ /* 0x040fe400078c08ff */
[----:B------:R-:W-:Y:S01]  /*8940*/  LEA.HI R15, R15, R7, RZ, 0x3 ;  /* 0x000000070f0f7211 */ /* 0x000fe200078f18ff */
[----:B------:R-:W-:Y:S01]  /*8950*/  IMAD.IADD R49, R9, 0x1, -R12 ;  /* 0x0000000109317824 */ /* 0x000fe200078e0a0c */
[----:B------:R-:W-:Y:S01]  /*8960*/  @P1 LEA.HI.X R9, R0, c[0x0][0x1cc], R6, 0x1, P6 ;  /* 0x0000730000091a11 */ /* 0x000fe200030f0c06 */
[----:B------:R-:W-:Y:S01]  /*8970*/  @P0 IMAD R13, R13, 0x60, RZ ;  /* 0x000000600d0d0824 */ /* 0x000fe200078e02ff */
[----:B------:R-:W-:Y:S01]  /*8980*/  LOP3.LUT R0, R15, 0xfffffff8, RZ, 0xc0, !PT ;  /* 0xfffffff80f007812 */ /* 0x000fe200078ec0ff */
[----:B------:R-:W-:-:S04]  /*8990*/  @P0 IMAD.WIDE.U32 R2, R152, 0x60, R2 ;  /* 0x0000006098020825 */ /* 0x000fc800078e0002 */
[----:B------:R-:W-:Y:S02]  /*89a0*/  @P0 IMAD.IADD R12, R13, 0x1, R3 ;  /* 0x000000010d0c0824 */ /* 0x000fe400078e0203 */
[----:B------:R-:W-:Y:S02]  /*89b0*/  @P2 IMAD.SHL.U32 R3, R47, 0x2, RZ ;  /* 0x000000022f032824 */ /* 0x000fe400078e00ff */
[----:B------:R-:W-:Y:S02]  /*89c0*/  IMAD.IADD R13, R7, 0x1, -R0 ;  /* 0x00000001070d7824 */ /* 0x000fe400078e0a00 */
[----:B------:R-:W-:Y:S01]  /*89d0*/  @P1 IMAD.SHL.U32 R0, R47, 0x2, RZ ;  /* 0x000000022f001824 */ /* 0x000fe200078e00ff */
[C---:B------:R-:W-:Y:S01]  /*89e0*/  @P0 LEA R6, P6, R2.reuse, c[0x0][0x1c8], 0x1 ;  /* 0x0000720002060a11 */ /* 0x040fe200078c08ff */
[----:B------:R-:W-:Y:S01]  /*89f0*/  IMAD.WIDE.U32 R4, R19, c[0x0][0x208], R22 ;  /* 0x0000820013047a25 */ /* 0x000fe200078e0016 */
[----:B------:R1:W-:Y:S04]  /*8a00*/  @P2 LDGSTS.E.BYPASS.LTC128B.128 [R3+0x9100], [R10.64], !P4 ;  /* 0x091000000a032fae */ /* 0x0003e8000e101d48 */
[----:B------:R1:W-:Y:S01]  /*8a10*/  @P2 LDGSTS.E.BYPASS.LTC128B.128 [R3+0xd100], [R10.64+0x80], !P3 ;  /* 0x0d1000800a032fae */ /* 0x0003e2000d901d48 */
[----:B------:R-:W-:Y:S01]  /*8a20*/  IMAD.IADD R5, R5, 0x1, R14 ;  /* 0x0000000105057824 */ /* 0x000fe200078e020e */
[----:B------:R-:W-:-:S02]  /*8a30*/  @P0 LEA.HI.X R7, R2, c[0x0][0x1cc], R12, 0x1, P6 ;  /* 0x0000730002070a11 */ /* 0x000fc400030f0c0c */
[----:B------:R2:W-:Y:S04]  /*8a40*/  @P1 LDGSTS.E.BYPASS.LTC128B.128 [R0+0xa100], [R8.64], !P4 ;  /* 0x0a10000008001fae */ /* 0x0005e8000e101d48 */
[----:B------:R2:W-:Y:S01]  /*8a50*/  @P1 LDGSTS.E.BYPASS.LTC128B.128 [R0+0xe100], [R8.64+0x80], !P3 ;  /* 0x0e10008008001fae */ /* 0x0005e2000d901d48 */
[----:B-1----:R-:W-:Y:S02]  /*8a60*/  IMAD R10, R214, c[0x0][0x210], RZ ;  /* 0x00008400d60a7a24 */ /* 0x002fe400078e02ff */
[----:B------:R-:W-:-:S04]  /*8a70*/  IMAD.WIDE.U32 R2, R29, c[0x0][0x210], R4 ;  /* 0x000084001d027a25 */ /* 0x000fc800078e0004 */
[----:B--2---:R-:W-:Y:S02]  /*8a80*/  @P0 IMAD.SHL.U32 R0, R47, 0x2, RZ ;  /* 0x000000022f000824 */ /* 0x004fe400078e00ff */
[----:B------:R-:W-:-:S03]  /*8a90*/  IMAD R10, R29, c[0x0][0x214], R10 ;  /* 0x000085001d0a7a24 */ /* 0x000fc600078e020a */
[----:B------:R1:W-:Y:S01]  /*8aa0*/  @P0 LDGSTS.E.BYPASS.LTC128B.128 [R0+0xb100], [R6.64], !P4 ;  /* 0x0b10000006000fae */ /* 0x0003e2000e101d48 */
[----:B------:R-:W-:-:S03]  /*8ab0*/  IMAD.IADD R3, R10, 0x1, R3 ;  /* 0x000000010a037824 */ /* 0x000fc600078e0203 */
[----:B------:R1:W-:Y:S01]  /*8ac0*/  @P0 LDGSTS.E.BYPASS.LTC128B.128 [R0+0xf100], [R6.64+0x80], !P3 ;  /* 0x0f10008006000fae */ /* 0x0003e2000d901d48 */
[----:B------:R-:W-:-:S03]  /*8ad0*/  IMAD.WIDE.U32 R52, R17, c[0x0][0x218], R2 ;  /* 0x0000860011347a25 */ /* 0x000fc600078e0002 */
[----:B------:R2:W-:Y:S01]  /*8ae0*/  STL.64 [R1+0x38], R24 ;  /* 0x0000381801007387 */ /* 0x0005e20000100a00 */
[----:B------:R-:W-:-:S03]  /*8af0*/  IMAD.SHL.U32 R8, R13, 0x40, RZ ;  /* 0x000000400d087824 */ /* 0x000fc600078e00ff */
[----:B------:R2:W-:Y:S04]  /*8b00*/  STL.64 [R1+0x28], R158 ;  /* 0x0000289e01007387 */ /* 0x0005e80000100a00 */
[----:B------:R2:W-:Y:S01]  /*8b10*/  STL [R1+0x48], R156 ;  /* 0x0000489c01007387 */ /* 0x0005e20000100800 */
[----:B-1----:R-:W-:Y:S01]  /*8b20*/  IMAD R0, R16, c[0x0][0x218], RZ ;  /* 0x0000860010007a24 */ /* 0x002fe200078e02ff */
[----:B------:R-:W-:Y:S01]  /*8b30*/  R2P PR, R13, 0x6 ;  /* 0x000000060d007804 */ /* 0x000fe20000000000 */
[----:B------:R-:W-:Y:S01]  /*8b40*/  IMAD.SHL.U32 R9, R49, 0x8, RZ ;  /* 0x0000000831097824 */ /* 0x000fe200078e00ff */
[----:B------:R-:W0:Y:S01]  /*8b50*/  LDGDEPBAR ;  /* 0x00000000000079af */ /* 0x000e220000000000 */
[----:B------:R-:W-:-:S04]  /*8b60*/  IMAD R0, R17, c[0x0][0x21c], R0 ;  /* 0x0000870011007a24 */ /* 0x000fc800078e0200 */
[----:B------:R-:W-:Y:S01]  /*8b70*/  IMAD.IADD R51, R53, 0x1, R0 ;  /* 0x0000000135337824 */ /* 0x000fe200078e0200 */
[----:B------:R2:W-:Y:S04]  /*8b80*/  STL.64 [R1+0x30], R52 ;  /* 0x0000303401007387 */ /* 0x0005e80000100a00 */
[----:B------:R2:W-:Y:S01]  /*8b90*/  STL [R1+0x40], R51 ;  /* 0x0000403301007387 */ /* 0x0005e20000100800 */
[----:B------:R-:W-:Y:S02]  /*8ba0*/  LOP3.LUT R8, R8, 0x1c0, RZ, 0xc0, !PT ;  /* 0x000001c008087812 */ /* 0x000fe400078ec0ff */
[----:B------:R-:W-:Y:S02]  /*8bb0*/  ISETP.LT.AND P0, PT, RZ, c[0x0][0x27c], PT ;  /* 0x00009f00ff007a0c */ /* 0x000fe40003f01270 */
[----:B------:R-:W-:-:S02]  /*8bc0*/  LOP3.LUT R4, R8, 0x8, R9, 0xf8, !PT ;  /* 0x0000000808047812 */ /* 0x000fc400078ef809 */
[----:B------:R-:W-:Y:S01]  /*8bd0*/  SHF.R.U32.HI R8, RZ, 0x3, R8 ;  /* 0x00000003ff087819 */ /* 0x000fe20000011608 */
[----:B------:R-:W-:Y:S02]  /*8be0*/  IMAD.MOV.U32 R5, RZ, RZ, 0x10 ;  /* 0x00000010ff057424 */ /* 0x000fe400078e00ff */
[----:B------:R-:W-:Y:S01]  /*8bf0*/  IMAD.MOV.U32 R2, RZ, RZ, 0x20 ;  /* 0x00000020ff027424 */ /* 0x000fe200078e00ff */
[----:B------:R-:W-:Y:S01]  /*8c00*/  LOP3.LUT R8, R4, R8, RZ, 0x3c, !PT ;  /* 0x0000000804087212 */ /* 0x000fe200078e3cff */
[----:B------:R-:W-:Y:S01]  /*8c10*/  IMAD.SHL.U32 R4, R15, 0x40, RZ ;  /* 0x000000400f047824 */ /* 0x000fe200078e00ff */
[----:B------:R-:W-:Y:S02]  /*8c20*/  SEL R5, R5, 0xfffffff0, !P1 ;  /* 0xfffffff005057807 */ /* 0x000fe40004800000 */
[----:B------:R-:W-:Y:S02]  /*8c30*/  SEL R2, R2, 0xffffffe0, !P2 ;  /* 0xffffffe002027807 */ /* 0x000fe40005000000 */
[----:B------:R-:W-:Y:S01]  /*8c40*/  LOP3.LUT R4, R8, 0xfffffe00, R4, 0xf8, !PT ;  /* 0xfffffe0008047812 */ /* 0x000fe200078ef804 */
[----:B------:R-:W-:Y:S05]  /*8c50*/  @P0 BRA `(.L_x_104) ;  /* 0x0000002000000947 */ /* 0x000fea0003800000 */
[----:B------:R-:W-:-:S04]  /*8c60*/  DEPBAR.LE SB0, 0x1 ;  /* 0x000080400000791a */ /* 0x000fc80000000000 */
[----:B------:R-:W-:Y:S05]  /*8c70*/  BRA `(.L_x_105) ;  /* 0x000035f000007947 */ /* 0x000fea0003800000 */
.L_x_104:
[----:B-----5:R-:W-:Y:S01]  /*8c80*/  SHF.R.S32.HI R0, RZ, 0x1f, R165 ;  /* 0x0000001fff007819 */ /* 0x020fe200000114a5 */
[----:B------:R-:W-:Y:S01]  /*8c90*/  ULDC.U8 UR4, c[0x0][0x298] ;  /* 0x0000a60000047ab9 */ /* 0x000fe20000000000 */
[----:B------:R-:W-:Y:S01]  /*8ca0*/  IMAD.WIDE.U32 R8, R165, c[0x0][0x280], RZ ;  /* 0x0000a000a5087a25 */ /* 0x000fe200078e00ff */
[----:B------:R-:W-:Y:S01]  /*8cb0*/  ISETP.NE.AND P2, PT, RZ, UR4, PT ;  /* 0x00000004ff007c0c */ /* 0x000fe2000bf45270 */
[----:B------:R-:W-:Y:S01]  /*8cc0*/  BSSY B2, `(.L_x_105) ;  /* 0x000035a000027945 */ /* 0x000fe20003800000 */
[----:B------:R-:W-:Y:S01]  /*8cd0*/  SHF.L.U32 R29, R47, 0x1, RZ ;  /* 0x000000012f1d7819 */ /* 0x000fe200000006ff */
[----:B------:R-:W-:Y:S01]  /*8ce0*/  IMAD R3, R0, c[0x0][0x280], RZ ;  /* 0x0000a00000037a24 */ /* 0x000fe200078e02ff */
[----:B------:R-:W-:Y:S01]  /*8cf0*/  LEA R18, P1, R8, c[0x0][0x270], 0x1 ;  /* 0x00009c0008127a11 */ /* 0x000fe200078208ff */
[----:B------:R-:W-:Y:S02]  /*8d00*/  IMAD R0, R0, c[0x0][0x290], RZ ;  /* 0x0000a40000007a24 */ /* 0x000fe400078e02ff */
[----:B------:R-:W-:-:S04]  /*8d10*/  IMAD.WIDE.U32 R6, R165, c[0x0][0x290], RZ ;  /* 0x0000a400a5067a25 */ /* 0x000fc800078e00ff */
[C---:B------:R-:W-:Y:S01]  /*8d20*/  IMAD R3, R165.reuse, c[0x0][0x284], R3 ;  /* 0x0000a100a5037a24 */ /* 0x040fe200078e0203 */
[----:B------:R-:W-:Y:S01]  /*8d30*/  LEA R16, P0, R6, c[0x0][0x288], 0x1 ;  /* 0x0000a20006107a11 */ /* 0x000fe200078008ff */
[----:B------:R-:W-:-:S03]  /*8d40*/  IMAD R0, R165, c[0x0][0x294], R0 ;  /* 0x0000a500a5007a24 */ /* 0x000fc600078e0200 */
[----:B------:R-:W-:Y:S02]  /*8d50*/  IADD3 R3, R3, R9, RZ ;  /* 0x0000000903037210 */ /* 0x000fe40007ffe0ff */
[----:B------:R-:W-:Y:S02]  /*8d60*/  IADD3 R0, R0, R7, RZ ;  /* 0x0000000700007210 */ /* 0x000fe40007ffe0ff */
[----:B------:R-:W-:Y:S02]  /*8d70*/  LEA.HI.X R19, R8, c[0x0][0x274], R3, 0x1, P1 ;  /* 0x00009d0008137a11 */ /* 0x000fe400008f0c03 */
[----:B------:R-:W-:Y:S01]  /*8d80*/  LEA.HI.X R17, R6, c[0x0][0x28c], R0, 0x1, P0 ;  /* 0x0000a30006117a11 */ /* 0x000fe200000f0c00 */
[----:B------:R-:W-:Y:S05]  /*8d90*/  @!P2 BRA `(.L_x_106) ;  /* 0x000019200000a947 */ /* 0x000fea0003800000 */
[----:B------:R-:W-:Y:S01]  /*8da0*/  BSSY B0, `(.L_x_107) ;  /* 0x0000017000007945 */ /* 0x000fe20003800000 */
[----:B------:R-:W-:Y:S01]  /*8db0*/  SHF.L.U32 R30, R64, 0x2, RZ ;  /* 0x00000002401e7819 */ /* 0x000fe200000006ff */
[----:B------:R-:W-:Y:S01]  /*8dc0*/  CS2R R8, SRZ ;  /* 0x0000000000087805 */ /* 0x000fe2000001ff00 */
[----:B------:R-:W-:Y:S01]  /*8dd0*/  CS2R R12, SRZ ;  /* 0x00000000000c7805 */ /* 0x000fe2000001ff00 */
[----:B------:R-:W-:Y:S01]  /*8de0*/  CS2R R6, SRZ ;  /* 0x0000000000067805 */ /* 0x000fe2000001ff00 */
[----:B------:R-:W-:Y:S01]  /*8df0*/  CS2R R10, SRZ ;  /* 0x00000000000a7805 */ /* 0x000fe2000001ff00 */
[----:B------:R-:W-:Y:S05]  /*8e00*/  @P5 BRA `(.L_x_108) ;  /* 0x0000010000005947 */ /* 0x000fea0003800000 */
[C---:B------:R-:W-:Y:S01]  /*8e10*/  IADD3 R3, R30.reuse, 0x20, RZ ;  /* 0x000000201e037810 */ /* 0x040fe20007ffe0ff */
[----:B------:R-:W-:Y:S01]  /*8e20*/  CS2R R8, SRZ ;  /* 0x0000000000087805 */ /* 0x000fe2000001ff00 */
[----:B------:R-:W-:Y:S01]  /*8e30*/  ISETP.GE.AND P1, PT, R30, c[0x0][0x27c], PT ;  /* 0x00009f001e007a0c */ /* 0x000fe20003f26270 */
[----:B------:R-:W-:Y:S01]  /*8e40*/  CS2R R6, SRZ ;  /* 0x0000000000067805 */ /* 0x000fe2000001ff00 */
[----:B------:R-:W-:-:S11]  /*8e50*/  ISETP.GE.AND P0, PT, R3, c[0x0][0x27c], PT ;  /* 0x00009f0003007a0c */ /* 0x000fd60003f06270 */
[----:B------:R-:W-:Y:S02]  /*8e60*/  @!P1 IMAD.WIDE R20, R30, 0x2, R18 ;  /* 0x000000021e149825 */ /* 0x000fe400078e0212 */
[----:B------:R-:W-:-:S03]  /*8e70*/  @!P0 SHF.R.S32.HI R0, RZ, 0x1f, R3 ;  /* 0x0000001fff008819 */ /* 0x000fc60000011403 */
[----:B------:R1:W5:Y:S01]  /*8e80*/  @!P1 LD.E.64 R12, [R20.64] ;  /* 0x00000008140c9980 */ /* 0x000362000c101b00 */
[----:B------:R-:W-:-:S04]  /*8e90*/  @!P0 LEA.HI R0, R0, R3, RZ, 0x2 ;  /* 0x0000000300008211 */ /* 0x000fc800078f10ff */
[----:B------:R-:W-:-:S05]  /*8ea0*/  @!P0 LOP3.LUT R0, R0, 0xfffffffc, RZ, 0xc0, !PT ;  /* 0xfffffffc00008812 */ /* 0x000fca00078ec0ff */
[----:B------:R-:W-:-:S04]  /*8eb0*/  @!P0 IMAD.WIDE R14, R0, 0x2, R16 ;  /* 0x00000002000e8825 */ /* 0x000fc800078e0210 */
[----:B------:R-:W-:Y:S01]  /*8ec0*/  @!P0 IMAD.WIDE R18, R0, 0x2, R18 ;  /* 0x0000000200128825 */ /* 0x000fe200078e0212 */
[----:B------:R1:W5:Y:S03]  /*8ed0*/  @!P0 LD.E.64 R6, [R14.64] ;  /* 0x000000080e068980 */ /* 0x000366000c101b00 */
[----:B------:R-:W-:Y:S01]  /*8ee0*/  @!P1 IMAD.WIDE R16, R30, 0x2, R16 ;  /* 0x000000021e109825 */ /* 0x000fe200078e0210 */
[----:B------:R1:W5:Y:S04]  /*8ef0*/  @!P0 LD.E.64 R8, [R18.64] ;  /* 0x0000000812088980 */ /* 0x000368000c101b00 */
[----:B------:R1:W5:Y:S02]  /*8f00*/  @!P1 LD.E.64 R10, [R16.64] ;  /* 0x00000008100a9980 */ /* 0x000364000c101b00 */
.L_x_108:
[----:B------:R-:W-:Y:S05]  /*8f10*/  BSYNC B0 ;  /* 0x0000000000007941 */ /* 0x000fea0003800000 */
.L_x_107:
[----:B------:R-:W-:Y:S01]  /*8f20*/  IMAD R0, R211, -0x80, R26 ;  /* 0xffffff80d3007824 */ /* 0x000fe200078e021a */
[----:B-1---5:R-:W-:Y:S01]  /*8f30*/  SHF.R.U64 R19, R12, 0x10, R13 ;  /* 0x000000100c137819 */ /* 0x022fe2000000120d */
[----:B------:R-:W-:Y:S01]  /*8f40*/  IMAD.MOV.U32 R21, RZ, RZ, R12 ;  /* 0x000000ffff157224 */ /* 0x000fe200078e000c */
[--C-:B------:R-:W-:Y:S01]  /*8f50*/  SHF.R.U64 R16, R8, 0x10, R9.reuse ;  /* 0x0000001008107819 */ /* 0x100fe20000001209 */
[----:B------:R-:W-:Y:S01]  /*8f60*/  IMAD.MOV.U32 R17, RZ, RZ, R9 ;  /* 0x000000ffff117224 */ /* 0x000fe200078e0009 */
[----:B------:R-:W-:Y:S01]  /*8f70*/  IMNMX R28, R0, 0x80, PT ;  /* 0x00000080001c7817 */ /* 0x000fe20003800200 */
[----:B------:R-:W-:Y:S01]  /*8f80*/  IMAD.MOV.U32 R20, RZ, RZ, R13 ;  /* 0x000000ffff147224 */ /* 0x000fe200078e000d */
[----:B------:R-:W-:Y:S01]  /*8f90*/  SHF.R.U32.HI R12, RZ, 0x10, R9 ;  /* 0x00000010ff0c7819 */ /* 0x000fe20000011609 */
[----:B------:R-:W-:Y:S01]  /*8fa0*/  IMAD.MOV.U32 R9, RZ, RZ, R6 ;  /* 0x000000ffff097224 */ /* 0x000fe200078e0006 */
[----:B------:R-:W-:Y:S01]  /*8fb0*/  ISETP.GE.AND P0, PT, R45, R28, PT ;  /* 0x0000001c2d00720c */ /* 0x000fe20003f06270 */
[----:B------:R-:W-:Y:S01]  /*8fc0*/  IMAD.MOV.U32 R18, RZ, RZ, R8 ;  /* 0x000000ffff127224 */ /* 0x000fe200078e0008 */
[----:B------:R-:W-:Y:S01]  /*8fd0*/  SHF.R.U32.HI R15, RZ, 0x10, R13 ;  /* 0x00000010ff0f7819 */ /* 0x000fe2000001160d */
[----:B------:R-:W-:Y:S01]  /*8fe0*/  IMAD.MOV.U32 R14, RZ, RZ, R10 ;  /* 0x000000ffff0e7224 */ /* 0x000fe200078e000a */
[----:B------:R-:W-:Y:S01]  /*8ff0*/  SHF.R.U64 R3, R6, 0x10, R7 ;  /* 0x0000001006037819 */ /* 0x000fe20000001207 */
[----:B------:R-:W-:Y:S01]  /*9000*/  IMAD.MOV.U32 R13, RZ, RZ, R11 ;  /* 0x000000ffff0d7224 */ /* 0x000fe200078e000b */
[----:B------:R-:W-:-:S04]  /*9010*/  DEPBAR.LE SB0, 0x1 ;  /* 0x000080400000791a */ /* 0x000fc80000000000 */
[----:B------:R-:W-:Y:S01]  /*9020*/  IMAD.MOV.U32 R6, RZ, RZ, R7 ;  /* 0x000000ffff067224 */ /* 0x000fe200078e0007 */
[--C-:B------:R-:W-:Y:S01]  /*9030*/  SHF.R.U64 R10, R10, 0x10, R11.reuse ;  /* 0x000000100a0a7819 */ /* 0x100fe2000000120b */
[----:B------:R-:W-:Y:S01]  /*9040*/  BSSY B1, `(.L_x_109) ;  /* 0x0000060000017945 */ /* 0x000fe20003800000 */
[----:B------:R-:W-:Y:S02]  /*9050*/  SHF.R.U32.HI R8, RZ, 0x10, R11 ;  /* 0x00000010ff087819 */ /* 0x000fe4000001160b */
[----:B------:R-:W-:Y:S02]  /*9060*/  SHF.R.U32.HI R0, RZ, 0x10, R7 ;  /* 0x00000010ff007819 */ /* 0x000fe40000011607 */
[----:B------:R-:W-:Y:S02]  /*9070*/  PRMT R23, R20, 0x5410, R15 ;  /* 0x0000541014177816 */ /* 0x000fe4000000000f */
[----:B------:R-:W-:Y:S02]  /*9080*/  PRMT R21, R21, 0x5410, R19 ;  /* 0x0000541015157816 */ /* 0x000fe40000000013 */
[----:B--2---:R-:W-:-:S02]  /*9090*/  PRMT R25, R18, 0x5410, R16 ;  /* 0x0000541012197816 */ /* 0x004fc40000000010 */
[----:B------:R-:W-:Y:S02]  /*90a0*/  PRMT R27, R17, 0x5410, R12 ;  /* 0x00005410111b7816 */ /* 0x000fe4000000000c */
[----:B------:R-:W-:Y:S02]  /*90b0*/  PRMT R20, R14, 0x5410, R10 ;  /* 0x000054100e147816 */ /* 0x000fe4000000000a */
[----:B------:R-:W-:Y:S02]  /*90c0*/  PRMT R22, R13, 0x5410, R8 ;  /* 0x000054100d167816 */ /* 0x000fe40000000008 */
[----:B------:R-:W-:Y:S02]  /*90d0*/  PRMT R24, R9, 0x5410, R3 ;  /* 0x0000541009187816 */ /* 0x000fe40000000003 */
[----:B------:R-:W-:Y:S01]  /*90e0*/  PRMT R26, R6, 0x5410, R0 ;  /* 0x00005410061a7816 */ /* 0x000fe20000000000 */
[----:B------:R-:W-:Y:S06]  /*90f0*/  BAR.SYNC.DEFER_BLOCKING 0x0 ;  /* 0x0000000000007b1d */ /* 0x000fec0000010000 */
[----:B------:R-:W-:Y:S05]  /*9100*/  @P0 BRA `(.L_x_110) ;  /* 0x0000053000000947 */ /* 0x000fea0003800000 */
[----:B------:R-:W-:Y:S01]  /*9110*/  ISETP.GE.AND P0, PT, R30, c[0x0][0x27c], PT ;  /* 0x00009f001e007a0c */ /* 0x000fe20003f06270 */
[----:B------:R-:W-:-:S12]  /*9120*/  BSSY B0, `(.L_x_111) ;  /* 0x0000028000007945 */ /* 0x000fd80003800000 */
[----:B------:R-:W-:Y:S05]  /*9130*/  @P0 BRA `(.L_x_112) ;  /* 0x0000026000000947 */ /* 0x000fea0003800000 */
[----:B------:R-:W1:Y:S01]  /*9140*/  LDS.128 R8, [R29+0x100] ;  /* 0x000100001d087984 */ /* 0x000e620000000c00 */
[C---:B------:R-:W-:Y:S01]  /*9150*/  SHF.L.U32 R6, R21.reuse, 0x10, RZ ;  /* 0x0000001015067819 */ /* 0x040fe200000006ff */
[----:B------:R-:W-:Y:S01]  /*9160*/  IMAD.U32 R0, R20, 0x10000, RZ ;  /* 0x0001000014007824 */ /* 0x000fe200078e00ff */
[----:B------:R-:W-:Y:S02]  /*9170*/  LOP3.LUT R3, R21, 0xffff0000, RZ, 0xc0, !PT ;  /* 0xffff000015037812 */ /* 0x000fe400078ec0ff */
[C---:B-1----:R-:W-:Y:S01]  /*9180*/  SHF.L.U32 R12, R8.reuse, 0x10, RZ ;  /* 0x00000010080c7819 */ /* 0x042fe200000006ff */
[----:B------:R-:W-:Y:S01]  /*9190*/  IMAD.U32 R18, R11, 0x10000, RZ ;  /* 0x000100000b127824 */ /* 0x000fe200078e00ff */
[----:B------:R-:W-:Y:S02]  /*91a0*/  LOP3.LUT R7, R8, 0xffff0000, RZ, 0xc0, !PT ;  /* 0xffff000008077812 */ /* 0x000fe400078ec0ff */
[C---:B------:R-:W-:Y:S02]  /*91b0*/  SHF.L.U32 R15, R9.reuse, 0x10, RZ ;  /* 0x00000010090f7819 */ /* 0x040fe400000006ff */
[----:B------:R-:W-:Y:S01]  /*91c0*/  LOP3.LUT R8, R9, 0xffff0000, RZ, 0xc0, !PT ;  /* 0xffff000009087812 */ /* 0x000fe200078ec0ff */
[C---:B------:R-:W-:Y:S01]  /*91d0*/  FMUL.FTZ R16, R7.reuse, R0 ;  /* 0x0000000007107220 */ /* 0x040fe20000410000 */
[----:B------:R-:W-:Y:S01]  /*91e0*/  LOP3.LUT R9, R20, 0xffff0000, RZ, 0xc0, !PT ;  /* 0xffff000014097812 */ /* 0x000fe200078ec0ff */
[-C--:B------:R-:W-:Y:S01]  /*91f0*/  FMUL.FTZ R14, R7, R6.reuse ;  /* 0x00000006070e7220 */ /* 0x080fe20000410000 */
[----:B------:R-:W-:Y:S01]  /*9200*/  SHF.L.U32 R17, R10, 0x10, RZ ;  /* 0x000000100a117819 */ /* 0x000fe200000006ff */
[----:B------:R-:W-:Y:S01]  /*9210*/  FFMA.FTZ R19, R12, R6, -R16 ;  /* 0x000000060c137223 */ /* 0x000fe20000010810 */
[----:B------:R-:W-:Y:S01]  /*9220*/  LOP3.LUT R13, R10, 0xffff0000, RZ, 0xc0, !PT ;  /* 0xffff00000a0d7812 */ /* 0x000fe200078ec0ff */
[----:B------:R-:W-:Y:S01]  /*9230*/  FMUL.FTZ R7, R8, R9 ;  /* 0x0000000908077220 */ /* 0x000fe20000410000 */
[----:B------:R-:W-:Y:S01]  /*9240*/  LOP3.LUT R10, R11, 0xffff0000, RZ, 0xc0, !PT ;  /* 0xffff00000b0a7812 */ /* 0x000fe200078ec0ff */
[----:B------:R-:W-:Y:S01]  /*9250*/  FFMA.FTZ R16, R12, R0, R14 ;  /* 0x000000000c107223 */ /* 0x000fe2000001000e */
[----:B------:R-:W-:Y:S01]  /*9260*/  LOP3.LUT R0, R22, 0xffff0000, RZ, 0xc0, !PT ;  /* 0xffff000016007812 */ /* 0x000fe200078ec0ff */
[-C--:B------:R-:W-:Y:S01]  /*9270*/  FMUL.FTZ R8, R8, R3.reuse ;  /* 0x0000000308087220 */ /* 0x080fe20000410000 */
[----:B------:R-:W-:Y:S01]  /*9280*/  LOP3.LUT R6, R23, 0xffff0000, RZ, 0xc0, !PT ;  /* 0xffff000017067812 */ /* 0x000fe200078ec0ff */
[C---:B------:R-:W-:Y:S01]  /*9290*/  FFMA.FTZ R14, R15.reuse, R3, -R7 ;  /* 0x000000030f0e7223 */ /* 0x040fe20000010807 */
[----:B------:R-:W-:Y:S01]  /*92a0*/  SHF.L.U32 R3, R22, 0x10, RZ ;  /* 0x0000001016037819 */ /* 0x000fe200000006ff */
[----:B------:R-:W-:Y:S01]  /*92b0*/  FFMA.FTZ R15, R15, R9, R8 ;  /* 0x000000090f0f7223 */ /* 0x000fe20000010008 */
[----:B------:R-:W-:Y:S01]  /*92c0*/  SHF.L.U32 R7, R23, 0x10, RZ ;  /* 0x0000001017077819 */ /* 0x000fe200000006ff */
[----:B------:R-:W-:-:S02]  /*92d0*/  FMUL.FTZ R12, R10, R0 ;  /* 0x000000000a0c7220 */ /* 0x000fc40000410000 */
[C---:B------:R-:W-:Y:S02]  /*92e0*/  FMUL.FTZ R9, R13.reuse, R3 ;  /* 0x000000030d097220 */ /* 0x040fe40000410000 */
[-C--:B------:R-:W-:Y:S02]  /*92f0*/  FMUL.FTZ R8, R13, R7.reuse ;  /* 0x000000070d087220 */ /* 0x080fe40000410000 */
[----:B------:R-:W-:Y:S02]  /*9300*/  FMUL.FTZ R11, R10, R6 ;  /* 0x000000060a0b7220 */ /* 0x000fe40000410000 */
[----:B------:R-:W-:Y:S01]  /*9310*/  FFMA.FTZ R7, R17, R7, -R9 ;  /* 0x0000000711077223 */ /* 0x000fe20000010809 */
[----:B------:R-:W-:Y:S01]  /*9320*/  F2FP.BF16.PACK_AB R9, R15, R14 ;  /* 0x0000000e0f09723e */ /* 0x000fe200000010ff */
[----:B------:R-:W-:Y:S01]  /*9330*/  FFMA.FTZ R10, R17, R3, R8 ;  /* 0x00000003110a7223 */ /* 0x000fe20000010008 */
[----:B------:R-:W-:Y:S01]  /*9340*/  F2FP.BF16.PACK_AB R8, R16, R19 ;  /* 0x000000131008723e */ /* 0x000fe200000010ff */
[----:B------:R-:W-:-:S02]  /*9350*/  FFMA.FTZ R6, R18, R6, -R12 ;  /* 0x0000000612067223 */ /* 0x000fc4000001080c */
[----:B------:R-:W-:Y:S01]  /*9360*/  FFMA.FTZ R11, R18, R0, R11 ;  /* 0x00000000120b7223 */ /* 0x000fe2000001000b */
[----:B------:R-:W-:-:S04]  /*9370*/  F2FP.BF16.PACK_AB R10, R10, R7 ;  /* 0x000000070a0a723e */ /* 0x000fc800000010ff */
[----:B------:R-:W-:-:S05]  /*9380*/  F2FP.BF16.PACK_AB R11, R11, R6 ;  /* 0x000000060b0b723e */ /* 0x000fca00000010ff */
[----:B------:R1:W-:Y:S02]  /*9390*/  STS.128 [R29+0x100], R8 ;  /* 0x000100081d007388 */ /* 0x0003e40000000c00 */
.L_x_112:
[----:B------:R-:W-:Y:S05]  /*93a0*/  BSYNC B0 ;  /* 0x0000000000007941 */ /* 0x000fea0003800000 */
.L_x_111:
[----:B------:R-:W-:-:S04]  /*93b0*/  IADD3 R0, R30, 0x20, RZ ;  /* 0x000000201e007810 */ /* 0x000fc80007ffe0ff */
[----:B------:R-:W-:-:S13]  /*93c0*/  ISETP.GE.AND P0, PT, R0, c[0x0][0x27c], PT ;  /* 0x00009f0000007a0c */ /* 0x000fda0003f06270 */
[----:B------:R-:W-:Y:S05]  /*93d0*/  @P0 BRA `(.L_x_110) ;  /* 0x0000026000000947 */ /* 0x000fea0003800000 */
[----:B-1----:R-:W1:Y:S01]  /*93e0*/  LDS.128 R8, [R29+0x4100] ;  /* 0x004100001d087984 */ /* 0x002e620000000c00 */
        /* <DEDUP_REMOVED lines=37> */
.L_x_110:
[----:B------:R-:W-:Y:S05]  /*9640*/  BSYNC B1 ;  /* 0x0000000000017941 */ /* 0x000fea0003800000 */
.L_x_109:
[----:B------:R-:W-:Y:S01]  /*9650*/  IADD3 R0, R45, 0x20, RZ ;  /* 0x000000202d007810 */ /* 0x000fe20007ffe0ff */
[----:B------:R-:W-:Y:S03]  /*9660*/  BSSY B1, `(.L_x_113) ;  /* 0x0000056000017945 */ /* 0x000fe60003800000 */
[----:B------:R-:W-:-:S13]  /*9670*/  ISETP.GE.AND P0, PT, R0, R28, PT ;  /* 0x0000001c0000720c */ /* 0x000fda0003f06270 */
[----:B------:R-:W-:Y:S05]  /*9680*/  @P0 BRA `(.L_x_114) ;  /* 0x0000053000000947 */ /* 0x000fea0003800000 */
[----:B------:R-:W-:Y:S01]  /*9690*/  ISETP.GE.AND P0, PT, R30, c[0x0][0x27c], PT ;  /* 0x00009f001e007a0c */ /* 0x000fe20003f06270 */
[----:B------:R-:W-:-:S12]  /*96a0*/  BSSY B0, `(.L_x_115) ;  /* 0x0000028000007945 */ /* 0x000fd80003800000 */
        /* <DEDUP_REMOVED lines=10> */
[-C--:B------:R-:W-:Y:S01]  /*9750*/  FMUL.FTZ R16, R0, R7.reuse ;  /* 0x0000000700107220 */ /* 0x080fe20000410000 */
[----:B------:R-:W-:Y:S01]  /*9760*/  LOP3.LUT R9, R20, 0xffff0000, RZ, 0xc0, !PT ;  /* 0xffff000014097812 */ /* 0x000fe200078ec0ff */
[----:B------:R-:W-:Y:S01]  /*9770*/  FMUL.FTZ R14, R6, R7 ;  /* 0x00000007060e7220 */ /* 0x000fe20000410000 */
[----:B------:R-:W-:Y:S01]  /*9780*/  SHF.L.U32 R17, R10, 0x10, RZ ;  /* 0x000000100a117819 */ /* 0x000fe200000006ff */
[----:B------:R-:W-:Y:S01]  /*9790*/  FFMA.FTZ R19, R6, R12, -R16 ;  /* 0x0000000c06137223 */ /* 0x000fe20000010810 */
[----:B------:R-:W-:Y:S01]  /*97a0*/  LOP3.LUT R13, R10, 0xffff0000, RZ, 0xc0, !PT ;  /* 0xffff00000a0d7812 */ /* 0x000fe200078ec0ff */
[----:B------:R-:W-:Y:S01]  /*97b0*/  FMUL.FTZ R7, R9, R8 ;  /* 0x0000000809077220 */ /* 0x000fe20000410000 */
[----:B------:R-:W-:Y:S01]  /*97c0*/  LOP3.LUT R10, R11, 0xffff0000, RZ, 0xc0, !PT ;  /* 0xffff00000b0a7812 */ /* 0x000fe200078ec0ff */
[----:B------:R-:W-:Y:S01]  /*97d0*/  FFMA.FTZ R16, R0, R12, R14 ;  /* 0x0000000c00107223 */ /* 0x000fe2000001000e */
[C---:B------:R-:W-:Y:S01]  /*97e0*/  LOP3.LUT R0, R22.reuse, 0xffff0000, RZ, 0xc0, !PT ;  /* 0xffff000016007812 */ /* 0x040fe200078ec0ff */
[----:B------:R-:W-:Y:S01]  /*97f0*/  FMUL.FTZ R8, R3, R8 ;  /* 0x0000000803087220 */ /* 0x000fe20000410000 */
[----:B------:R-:W-:Y:S01]  /*9800*/  LOP3.LUT R6, R23, 0xffff0000, RZ, 0xc0, !PT ;  /* 0xffff000017067812 */ /* 0x000fe200078ec0ff */
[-C--:B------:R-:W-:Y:S01]  /*9810*/  FFMA.FTZ R14, R3, R15.reuse, -R7 ;  /* 0x0000000f030e7223 */ /* 0x080fe20000010807 */
[----:B------:R-:W-:Y:S01]  /*9820*/  SHF.L.U32 R3, R22, 0x10, RZ ;  /* 0x0000001016037819 */ /* 0x000fe200000006ff */
[----:B------:R-:W-:Y:S01]  /*9830*/  FFMA.FTZ R15, R9, R15, R8 ;  /* 0x0000000f090f7223 */ /* 0x000fe20000010008 */
[----:B------:R-:W-:Y:S01]  /*9840*/  SHF.L.U32 R7, R23, 0x10, RZ ;  /* 0x0000001017077819 */ /* 0x000fe200000006ff */
[----:B------:R-:W-:-:S02]  /*9850*/  FMUL.FTZ R12, R0, R10 ;  /* 0x0000000a000c7220 */ /* 0x000fc40000410000 */
[-C--:B------:R-:W-:Y:S02]  /*9860*/  FMUL.FTZ R9, R3, R13.reuse ;  /* 0x0000000d03097220 */ /* 0x080fe40000410000 */
[C---:B------:R-:W-:Y:S02]  /*9870*/  FMUL.FTZ R8, R7.reuse, R13 ;  /* 0x0000000d07087220 */ /* 0x040fe40000410000 */
[----:B------:R-:W-:Y:S02]  /*9880*/  FMUL.FTZ R11, R6, R10 ;  /* 0x0000000a060b7220 */ /* 0x000fe40000410000 */
[-C--:B------:R-:W-:Y:S01]  /*9890*/  FFMA.FTZ R7, R7, R17.reuse, -R9 ;  /* 0x0000001107077223 */ /* 0x080fe20000010809 */
        /* <DEDUP_REMOVED lines=8> */
.L_x_116:
[----:B------:R-:W-:Y:S05]  /*9920*/  BSYNC B0 ;  /* 0x0000000000007941 */ /* 0x000fea0003800000 */
.L_x_115:
        /* <DEDUP_REMOVED lines=41> */
.L_x_114:
[----:B------:R-:W-:Y:S05]  /*9bc0*/  BSYNC B1 ;  /* 0x0000000000017941 */ /* 0x000fea0003800000 */
.L_x_113:
        /* <DEDUP_REMOVED lines=45> */
.L_x_120:
[----:B------:R-:W-:Y:S05]  /*9ea0*/  BSYNC B0 ;  /* 0x0000000000007941 */ /* 0x000fea0003800000 */
.L_x_119:
        /* <DEDUP_REMOVED lines=41> */
.L_x_118:
[----:B------:R-:W-:Y:S05]  /*a140*/  BSYNC B1 ;  /* 0x0000000000017941 */ /* 0x000fea0003800000 */
.L_x_117:
[----:B------:R-:W-:-:S04]  /*a150*/  IADD3 R0, R45, 0x60, RZ ;  /* 0x000000602d007810 */ /* 0x000fc80007ffe0ff */
        /* <DEDUP_REMOVED lines=43> */
.L_x_123:
[----:B------:R-:W-:Y:S05]  /*a410*/  BSYNC B0 ;  /* 0x0000000000007941 */ /* 0x000fea0003800000 */
.L_x_122:
        /* <DEDUP_REMOVED lines=40> */
[----:B------:R1:W-:Y:S01]  /*a6a0*/  STS.128 [R29+0x7100], R8 ;  /* 0x007100081d007388 */ /* 0x0003e20000000c00 */
[----:B------:R-:W-:Y:S05]  /*a6b0*/  BRA `(.L_x_121) ;  /* 0x00001ba000007947 */ /* 0x000fea0003800000 */
.L_x_106:
[----:B------:R-:W-:Y:S01]  /*a6c0*/  BSSY B0, `(.L_x_124) ;  /* 0x0000011000007945 */ /* 0x000fe20003800000 */
[----:B------:R-:W-:Y:S01]  /*a6d0*/  CS2R R8, SRZ ;  /* 0x0000000000087805 */ /* 0x000fe2000001ff00 */
[----:B------:R-:W-:Y:S01]  /*a6e0*/  CS2R R14, SRZ ;  /* 0x00000000000e7805 */ /* 0x000fe2000001ff00 */
[----:B------:R-:W-:Y:S01]  /*a6f0*/  CS2R R12, SRZ ;  /* 0x00000000000c7805 */ /* 0x000fe2000001ff00 */
[----:B------:R-:W-:Y:S01]  /*a700*/  CS2R R10, SRZ ;  /* 0x00000000000a7805 */ /* 0x000fe2000001ff00 */
[----:B------:R-:W-:Y:S05]  /*a710*/  @P5 BRA `(.L_x_125) ;  /* 0x000000b000005947 */ /* 0x000fea0003800000 */
[C---:B------:R-:W-:Y:S01]  /*a720*/  ISETP.GE.AND P0, PT, R22.reuse, c[0x0][0x27c], PT ;  /* 0x00009f0016007a0c */ /* 0x040fe20003f06270 */
[C---:B------:R-:W-:Y:S01]  /*a730*/  IMAD.SHL.U32 R6, R22.reuse, 0x2, RZ ;  /* 0x0000000216067824 */ /* 0x040fe200078e00ff */
[----:B------:R-:W-:Y:S01]  /*a740*/  SHF.L.U64.HI R0, R22, 0x1, R23 ;  /* 0x0000000116007819 */ /* 0x000fe20000010217 */
[----:B------:R-:W-:-:S03]  /*a750*/  CS2R R8, SRZ ;  /* 0x0000000000087805 */ /* 0x000fc6000001ff00 */
[C---:B------:R-:W-:Y:S02]  /*a760*/  IADD3 R18, P2, R6.reuse, R18, RZ ;  /* 0x0000001206127210 */ /* 0x040fe40007f5e0ff */
[----:B------:R-:W-:-:S03]  /*a770*/  IADD3 R6, P1, R6, R16, RZ ;  /* 0x0000001006067210 */ /* 0x000fc60007f3e0ff */
[C---:B------:R-:W-:Y:S02]  /*a780*/  IMAD.X R19, R0.reuse, 0x1, R19, P2 ;  /* 0x0000000100137824 */ /* 0x040fe400010e0613 */
[----:B------:R-:W-:Y:S01]  /*a790*/  IMAD.X R7, R0, 0x1, R17, P1 ;  /* 0x0000000100077824 */ /* 0x000fe200008e0611 */
[----:B------:R-:W-:Y:S05]  /*a7a0*/  @P0 BRA `(.L_x_125) ;  /* 0x0000002000000947 */ /* 0x000fea0003800000 */
[----:B------:R1:W5:Y:S04]  /*a7b0*/  LD.E.128 R8, [R18.64] ;  /* 0x0000000812087980 */ /* 0x000368000c101d00 */
[----:B------:R1:W5:Y:S02]  /*a7c0*/  LD.E.128 R12, [R6.64] ;  /* 0x00000008060c7980 */ /* 0x000364000c101d00 */
.L_x_125:
[----:B------:R-:W-:Y:S05]  /*a7d0*/  BSYNC B0 ;  /* 0x0000000000007941 */ /* 0x000fea0003800000 */
.L_x_124:
[----:B------:R-:W-:Y:S01]  /*a7e0*/  IMAD R0, R211, -0x80, R26 ;  /* 0xffffff80d3007824 */ /* 0x000fe200078e021a */
[----:B------:R-:W-:Y:S01]  /*a7f0*/  ISETP.GE.AND P0, PT, R22, c[0x0][0x27c], PT ;  /* 0x00009f0016007a0c */ /* 0x000fe20003f06270 */
[--C-:B--2--5:R-:W-:Y:S01]  /*a800*/  IMAD.MOV.U32 R24, RZ, RZ, R9.reuse ;  /* 0x000000ffff187224 */ /* 0x124fe200078e0009 */
[----:B------:R-:W-:Y:S01]  /*a810*/  SHF.R.U64 R21, R8, 0x10, R9 ;  /* 0x0000001008157819 */ /* 0x000fe20000001209 */
[----:B------:R-:W-:Y:S01]  /*a820*/  IMAD.MOV.U32 R25, RZ, RZ, R8 ;  /* 0x000000ffff197224 */ /* 0x000fe200078e0008 */
[----:B------:R-:W-:Y:S01]  /*a830*/  IMNMX R46, R0, 0x80, PT ;  /* 0x00000080002e7817 */ /* 0x000fe20003800200 */
[----:B-1----:R-:W-:Y:S01]  /*a840*/  IMAD.MOV.U32 R19, RZ, RZ, R11 ;  /* 0x000000ffff137224 */ /* 0x002fe200078e000b */
[----:B------:R-:W-:Y:S01]  /*a850*/  SHF.R.U32.HI R17, RZ, 0x10, R9 ;  /* 0x00000010ff117819 */ /* 0x000fe20000011609 */
[----:B------:R-:W-:Y:S01]  /*a860*/  IMAD.MOV.U32 R20, RZ, RZ, R10 ;  /* 0x000000ffff147224 */ /* 0x000fe200078e000a */
[----:B------:R-:W-:Y:S01]  /*a870*/  ISETP.GE.OR P1, PT, R45, R46, P0 ;  /* 0x0000002e2d00720c */ /* 0x000fe20000726670 */
[----:B------:R-:W-:Y:S01]  /*a880*/  IMAD.MOV.U32 R16, RZ, RZ, R12 ;  /* 0x000000ffff107224 */ /* 0x000fe200078e000c */
[--C-:B------:R-:W-:Y:S01]  /*a890*/  SHF.R.U64 R18, R10, 0x10, R11.reuse ;  /* 0x000000100a127819 */ /* 0x100fe2000000120b */
[----:B------:R-:W-:Y:S01]  /*a8a0*/  IMAD.MOV.U32 R8, RZ, RZ, R14 ;  /* 0x000000ffff087224 */ /* 0x000fe200078e000e */
[----:B------:R-:W-:Y:S01]  /*a8b0*/  SHF.R.U32.HI R9, RZ, 0x10, R11 ;  /* 0x00000010ff097819 */ /* 0x000fe2000001160b */
[----:B------:R-:W-:Y:S01]  /*a8c0*/  IMAD.MOV.U32 R11, RZ, RZ, R13 ;  /* 0x000000ffff0b7224 */ /* 0x000fe200078e000d */
[----:B------:R-:W-:-:S04]  /*a8d0*/  DEPBAR.LE SB0, 0x1 ;  /* 0x000080400000791a */ /* 0x000fc80000000000 */
[----:B------:R-:W-:Y:S01]  /*a8e0*/  IMAD.MOV.U32 R6, RZ, RZ, R15 ;  /* 0x000000ffff067224 */ /* 0x000fe200078e000f */
[--C-:B------:R-:W-:Y:S01]  /*a8f0*/  SHF.R.U64 R10, R12, 0x10, R13.reuse ;  /* 0x000000100c0a7819 */ /* 0x100fe2000000120d */
[----:B------:R-:W-:Y:S01]  /*a900*/  BSSY B0, `(.L_x_126) ;  /* 0x0000065000007945 */ /* 0x000fe20003800000 */
[----:B------:R-:W-:Y:S02]  /*a910*/  SHF.R.U32.HI R7, RZ, 0x10, R13 ;  /* 0x00000010ff077819 */ /* 0x000fe4000001160d */
[--C-:B------:R-:W-:Y:S02]  /*a920*/  SHF.R.U64 R3, R14, 0x10, R15.reuse ;  /* 0x000000100e037819 */ /* 0x100fe4000000120f */
[----:B------:R-:W-:Y:S02]  /*a930*/  SHF.R.U32.HI R0, RZ, 0x10, R15 ;  /* 0x00000010ff007819 */ /* 0x000fe4000001160f */
[----:B------:R-:W-:Y:S02]  /*a940*/  PRMT R40, R25, 0x5410, R21 ;  /* 0x0000541019287816 */ /* 0x000fe40000000015 */
[----:B------:R-:W-:-:S02]  /*a950*/  PRMT R44, R24, 0x5410, R17 ;  /* 0x00005410182c7816 */ /* 0x000fc40000000011 */
[----:B------:R-:W-:Y:S02]  /*a960*/  PRMT R38, R20, 0x5410, R18 ;  /* 0x0000541014267816 */ /* 0x000fe40000000012 */
[----:B------:R-:W-:Y:S02]  /*a970*/  PRMT R43, R19, 0x5410, R9 ;  /* 0x00005410132b7816 */ /* 0x000fe40000000009 */
[----:B------:R-:W-:Y:S02]  /*a980*/  PRMT R39, R16, 0x5410, R10 ;  /* 0x0000541010277816 */ /* 0x000fe4000000000a */
[----:B------:R-:W-:Y:S02]  /*a990*/  PRMT R41, R11, 0x5410, R7 ;  /* 0x000054100b297816 */ /* 0x000fe40000000007 */
[----:B------:R-:W-:Y:S02]  /*a9a0*/  PRMT R37, R8, 0x5410, R3 ;  /* 0x0000541008257816 */ /* 0x000fe40000000003 */
[----:B------:R-:W-:Y:S01]  /*a9b0*/  PRMT R42, R6, 0x5410, R0 ;  /* 0x00005410062a7816 */ /* 0x000fe20000000000 */
[----:B------:R-:W-:Y:S06]  /*a9c0*/  BAR.SYNC.DEFER_BLOCKING 0x0 ;  /* 0x0000000000007b1d */ /* 0x000fec0000010000 */
[----:B------:R-:W-:Y:S05]  /*a9d0*/  @P1 BRA `(.L_x_127) ;  /* 0x0000057000001947 */ /* 0x000fea0003800000 */
[----:B------:R-:W-:Y:S01]  /*a9e0*/  MOV R0, c[0x0][0x27c] ;  /* 0x00009f0000007a02 */ /* 0x000fe20000000f00 */
[----:B------:R-:W1:Y:S01]  /*a9f0*/  LDS.128 R12, [R29+0x100] ;  /* 0x000100001d0c7984 */ /* 0x000e620000000c00 */
[----:B------:R-:W-:-:S02]  /*aa00*/  LOP3.LUT R7, R39, 0xffff0000, RZ, 0xc0, !PT ;  /* 0xffff000027077812 */ /* 0x000fc400078ec0ff */
[----:B------:R-:W-:-:S04]  /*aa10*/  LEA.HI R0, R0, R64, RZ, 0x1d ;  /* 0x0000004000007211 */ /* 0x000fc800078fe8ff */
[----:B------:R-:W-:Y:S01]  /*aa20*/  SHF.R.S32.HI R6, RZ, 0x1f, R0 ;  /* 0x0000001fff067819 */ /* 0x000fe20000011400 */
[----:B------:R-:W-:-:S03]  /*aa30*/  IMAD.SHL.U32 R3, R0, 0x8, RZ ;  /* 0x0000000800037824 */ /* 0x000fc600078e00ff */
[----:B------:R-:W-:Y:S02]  /*aa40*/  LEA.HI R0, R6, R0, RZ, 0x3 ;  /* 0x0000000006007211 */ /* 0x000fe400078f18ff */
[----:B------:R-:W-:Y:S02]  /*aa50*/  LOP3.LUT R3, R27, 0x38, R3, 0xf8, !PT ;  /* 0x000000381b037812 */ /* 0x000fe400078ef803 */
[----:B------:R-:W-:Y:S02]  /*aa60*/  SHF.L.U32 R0, R0, 0xa, RZ ;  /* 0x0000000a00007819 */ /* 0x000fe400000006ff */
[----:B------:R-:W-:Y:S02]  /*aa70*/  LOP3.LUT R3, R3, R30, RZ, 0x3c, !PT ;  /* 0x0000001e03037212 */ /* 0x000fe400078e3cff */
[----:B------:R-:W-:-:S04]  /*aa80*/  LOP3.LUT R0, R0, 0x7fffe000, RZ, 0xc0, !PT ;  /* 0x7fffe00000007812 */ /* 0x000fc800078ec0ff */
[----:B------:R-:W-:Y:S02]  /*aa90*/  IADD3 R0, R3, R0, R28 ;  /* 0x0000000003007210 */ /* 0x000fe40007ffe01c */
[----:B------:R-:W-:-:S03]  /*aaa0*/  SHF.L.U32 R3, R39, 0x10, RZ ;  /* 0x0000001027037819 */ /* 0x000fc600000006ff */
[----:B------:R-:W-:Y:S02]  /*aab0*/  IMAD.SHL.U32 R31, R0, 0x2, RZ ;  /* 0x00000002001f7824 */ /* 0x000fe400078e00ff */
[----:B------:R-:W-:-:S03]  /*aac0*/  IMAD.U32 R0, R40, 0x10000, RZ ;  /* 0x0001000028007824 */ /* 0x000fc600078e00ff */
[----:B------:R-:W2:Y:S01]  /*aad0*/  LDS.128 R8, [R31+0x100] ;  /* 0x000100001f087984 */ /* 0x000ea20000000c00 */
[C---:B-1----:R-:W-:Y:S01]  /*aae0*/  IMAD.U32 R18, R13.reuse, 0x10000, RZ ;  /* 0x000100000d127824 */ /* 0x042fe200078e00ff */
[----:B------:R-:W-:Y:S01]  /*aaf0*/  LOP3.LUT R28, R13, 0xffff0000, RZ, 0xc0, !PT ;  /* 0xffff00000d1c7812 */ /* 0x000fe200078ec0ff */
[----:B------:R-:W-:Y:S01]  /*ab00*/  IMAD.U32 R26, R15, 0x10000, RZ ;  /* 0x000100000f1a7824 */ /* 0x000fe200078e00ff */
[C---:B------:R-:W-:Y:S02]  /*ab10*/  SHF.L.U32 R16, R12.reuse, 0x10, RZ ;  /* 0x000000100c107819 */ /* 0x040fe400000006ff */
[----:B------:R-:W-:Y:S02]  /*ab20*/  LOP3.LUT R17, R12, 0xffff0000, RZ, 0xc0, !PT ;  /* 0xffff00000c117812 */ /* 0x000fe400078ec0ff */
[C---:B------:R-:W-:Y:S02]  /*ab30*/  SHF.L.U32 R20, R14.reuse, 0x10, RZ ;  /* 0x000000100e147819 */ /* 0x040fe400000006ff */
[----:B------:R-:W-:-:S02]  /*ab40*/  LOP3.LUT R21, R14, 0xffff0000, RZ, 0xc0, !PT ;  /* 0xffff00000e157812 */ /* 0x000fc400078ec0ff */
[----:B------:R-:W-:Y:S02]  /*ab50*/  LOP3.LUT R27, R15, 0xffff0000, RZ, 0xc0, !PT ;  /* 0xffff00000f1b7812 */ /* 0x000fe400078ec0ff */
[C---:B--2---:R-:W-:Y:S01]  /*ab60*/  SHF.L.U32 R6, R8.reuse, 0x10, RZ ;  /* 0x0000001008067819 */ /* 0x044fe200000006ff */
[C---:B------:R-:W-:Y:S01]  /*ab70*/  IMAD.U32 R13, R9.reuse, 0x10000, RZ ;  /* 0x00010000090d7824 */ /* 0x040fe200078e00ff */
[----:B------:R-:W-:Y:S01]  /*ab80*/  LOP3.LUT R25, R9, 0xffff0000, RZ, 0xc0, !PT ;  /* 0xffff000009197812 */ /* 0x000fe200078ec0ff */
[----:B------:R-:W-:Y:S01]  /*ab90*/  IMAD.U32 R19, R11, 0x10000, RZ ;  /* 0x000100000b137824 */ /* 0x000fe200078e00ff */
[----:B------:R-:W-:Y:S01]  /*aba0*/  LOP3.LUT R12, R8, 0xffff0000, RZ, 0xc0, !PT ;  /* 0xffff0000080c7812 */ /* 0x000fe200078ec0ff */
[----:B------:R-:W-:Y:S01]  /*abb0*/  FMUL.FTZ R9, R6, R3 ;  /* 0x0000000306097220 */ /* 0x000fe20000410000 */
[----:B------:R-:W-:Y:S01]  /*abc0*/  SHF.L.U32 R14, R10, 0x10, RZ ;  /* 0x000000100a0e7819 */ /* 0x000fe200000006ff */
[-C--:B------:R-:W-:Y:S01]  /*abd0*/  FMUL.FTZ R8, R6, R0.reuse ;  /* 0x0000000006087220 */ /* 0x080fe20000410000 */
[----:B------:R-:W-:Y:S01]  /*abe0*/  LOP3.LUT R15, R10, 0xffff0000, RZ, 0xc0, !PT ;  /* 0xffff00000a0f7812 */ /* 0x000fe200078ec0ff */
[----:B------:R-:W-:Y:S01]  /*abf0*/  FFMA.FTZ R36, R16, R0, -R9 ;  /* 0x0000000010247223 */ /* 0x000fe20000010809 */
[----:B------:R-:W-:Y:S01]  /*ac00*/  LOP3.LUT R6, R40, 0xffff0000, RZ, 0xc0, !PT ;  /* 0xffff000028067812 */ /* 0x000fe200078ec0ff */
[----:B------:R-:W-:Y:S01]  /*ac10*/  FMUL.FTZ R10, R12, R7 ;  /* 0x000000070c0a7220 */ /* 0x000fe20000410000 */
[----:B------:R-:W-:Y:S01]  /*ac20*/  SHF.L.U32 R0, R41, 0x10, RZ ;  /* 0x0000001029007819 */ /* 0x000fe200000006ff */
[----:B------:R-:W-:Y:S01]  /*ac30*/  FFMA.FTZ R35, R16, R3, R8 ;  /* 0x0000000310237223 */ /* 0x000fe20000010008 */
[----:B------:R-:W-:Y:S01]  /*ac40*/  LOP3.LUT R24, R11, 0xffff0000, RZ, 0xc0, !PT ;  /* 0xffff00000b187812 */ /* 0x000fe200078ec0ff */
[----:B------:R-:W-:-:S02]  /*ac50*/  IMAD.U32 R3, R44, 0x10000, RZ ;  /* 0x000100002c037824 */ /* 0x000fc400078e00ff */
[-C--:B------:R-:W-:Y:S02]  /*ac60*/  FMUL.FTZ R9, R12, R6.reuse ;  /* 0x000000060c097220 */ /* 0x080fe40000410000 */
[----:B------:R-:W-:Y:S01]  /*ac70*/  FFMA.FTZ R34, R17, R6, -R10 ;  /* 0x0000000611227223 */ /* 0x000fe2000001080a */
[----:B------:R-:W-:Y:S01]  /*ac80*/  SHF.L.U32 R10, R37, 0x10, RZ ;  /* 0x00000010250a7819 */ /* 0x000fe200000006ff */
[C---:B------:R-:W-:Y:S02]  /*ac90*/  FMUL.FTZ R6, R13.reuse, R0 ;  /* 0x000000000d067220 */ /* 0x040fe40000410000 */
[-C--:B------:R-:W-:Y:S02]  /*aca0*/  FMUL.FTZ R8, R13, R3.reuse ;  /* 0x000000030d087220 */ /* 0x080fe40000410000 */
[----:B------:R-:W-:Y:S01]  /*acb0*/  FFMA.FTZ R32, R18, R3, -R6 ;  /* 0x0000000312207223 */ /* 0x000fe20000010806 */
[C---:B------:R-:W-:Y:S01]  /*acc0*/  LOP3.LUT R6, R38.reuse, 0xffff0000, RZ, 0xc0, !PT ;  /* 0xffff000026067812 */ /* 0x040fe200078ec0ff */
[----:B------:R-:W-:-:S02]  /*acd0*/  IMAD.U32 R3, R38, 0x10000, RZ ;  /* 0x0001000026037824 */ /* 0x000fc400078e00ff */
[----:B------:R-:W-:Y:S02]  /*ace0*/  FFMA.FTZ R33, R17, R7, R9 ;  /* 0x0000000711217223 */ /* 0x000fe40000010009 */
[----:B------:R-:W-:Y:S01]  /*acf0*/  FFMA.FTZ R30, R18, R0, R8 ;  /* 0x00000000121e7223 */ /* 0x000fe20000010008 */
[----:B------:R-:W-:Y:S01]  /*ad00*/  LOP3.LUT R0, R37, 0xffff0000, RZ, 0xc0, !PT ;  /* 0xffff000025007812 */ /* 0x000fe200078ec0ff */
[----:B------:R-:W-:Y:S01]  /*ad10*/  FMUL.FTZ R7, R14, R10 ;  /* 0x0000000a0e077220 */ /* 0x000fe20000410000 */
[----:B------:R-:W-:Y:S01]  /*ad20*/  SHF.L.U32 R8, R42, 0x10, RZ ;  /* 0x000000102a087819 */ /* 0x000fe200000006ff */
[-C--:B------:R-:W-:Y:S02]  /*ad30*/  FMUL.FTZ R11, R14, R3.reuse ;  /* 0x000000030e0b7220 */ /* 0x080fe40000410000 */
[----:B------:R-:W-:Y:S01]  /*ad40*/  FFMA.FTZ R12, R20, R3, -R7 ;  /* 0x00000003140c7223 */ /* 0x000fe20000010807 */
[----:B------:R-:W-:Y:S01]  /*ad50*/  SHF.L.U32 R3, R43, 0x10, RZ ;  /* 0x000000102b037819 */ /* 0x000fe200000006ff */
[----:B------:R-:W-:-:S02]  /*ad60*/  FMUL.FTZ R9, R15, R0 ;  /* 0x000000000f097220 */ /* 0x000fc40000410000 */
[----:B------:R-:W-:Y:S02]  /*ad70*/  FFMA.FTZ R20, R20, R10, R11 ;  /* 0x0000000a14147223 */ /* 0x000fe4000001000b */
[----:B------:R-:W-:Y:S02]  /*ad80*/  FMUL.FTZ R7, R15, R6 ;  /* 0x000000060f077220 */ /* 0x000fe40000410000 */
[----:B------:R-:W-:Y:S02]  /*ad90*/  FMUL.FTZ R10, R19, R8 ;  /* 0x00000008130a7220 */ /* 0x000fe40000410000 */
[----:B------:R-:W-:Y:S01]  /*ada0*/  FFMA.FTZ R14, R21, R6, -R9 ;  /* 0x00000006150e7223 */ /* 0x000fe20000010809 */
[----:B------:R-:W-:Y:S01]  /*adb0*/  LOP3.LUT R6, R43, 0xffff0000, RZ, 0xc0, !PT ;  /* 0xffff00002b067812 */ /* 0x000fe200078ec0ff */
[----:B------:R-:W-:Y:S01]  /*adc0*/  FFMA.FTZ R16, R21, R0, R7 ;  /* 0x0000000015107223 */ /* 0x000fe20000010007 */
[----:B------:R-:W-:Y:S01]  /*add0*/  LOP3.LUT R0, R42, 0xffff0000, RZ, 0xc0, !PT ;  /* 0xffff00002a007812 */ /* 0x000fe200078ec0ff */
[-C--:B------:R-:W-:Y:S01]  /*ade0*/  FMUL.FTZ R9, R19, R3.reuse ;  /* 0x0000000313097220 */ /* 0x080fe20000410000 */
[----:B------:R-:W-:Y:S01]  /*adf0*/  LOP3.LUT R7, R44, 0xffff0000, RZ, 0xc0, !PT ;  /* 0xffff00002c077812 */ /* 0x000fe200078ec0ff */
[C---:B------:R-:W-:Y:S01]  /*ae00*/  FFMA.FTZ R18, R26.reuse, R3, -R10 ;  /* 0x000000031a127223 */ /* 0x040fe2000001080a */
[----:B------:R-:W-:Y:S01]  /*ae10*/  LOP3.LUT R3, R41, 0xffff0000, RZ, 0xc0, !PT ;  /* 0xffff000029037812 */ /* 0x000fe200078ec0ff */
[----:B------:R-:W-:Y:S01]  /*ae20*/  FFMA.FTZ R17, R26, R8, R9 ;  /* 0x000000081a117223 */ /* 0x000fe20000010009 */
[----:B------:R-:W-:Y:S01]  /*ae30*/  F2FP.BF16.PACK_AB R14, R14, R12 ;  /* 0x0000000c0e0e723e */ /* 0x000fe200000010ff */
[----:B------:R-:W-:Y:S01]  /*ae40*/  FMUL.FTZ R9, R24, R0 ;  /* 0x0000000018097220 */ /* 0x000fe20000410000 */
[----:B------:R-:W-:Y:S01]  /*ae50*/  F2FP.BF16.PACK_AB R12, R34, R36 ;  /* 0x00000024220c723e */ /* 0x000fe200000010ff */
[----:B------:R-:W-:-:S02]  /*ae60*/  FMUL.FTZ R11, R25, R3 ;  /* 0x00000003190b7220 */ /* 0x000fc40000410000 */
[-C--:B------:R-:W-:Y:S02]  /*ae70*/  FMUL.FTZ R10, R25, R7.reuse ;  /* 0x00000007190a7220 */ /* 0x080fe40000410000 */
[-C--:B------:R-:W-:Y:S02]  /*ae80*/  FMUL.FTZ R8, R24, R6.reuse ;  /* 0x0000000618087220 */ /* 0x080fe40000410000 */
[C---:B------:R-:W-:Y:S02]  /*ae90*/  FFMA.FTZ R13, R28.reuse, R7, -R11 ;  /* 0x000000071c0d7223 */ /* 0x040fe4000001080b */
[----:B------:R-:W-:Y:S02]  /*aea0*/  FFMA.FTZ R15, R27, R6, -R9 ;  /* 0x000000061b0f7223 */ /* 0x000fe40000010809 */
[----:B------:R-:W-:Y:S01]  /*aeb0*/  FFMA.FTZ R3, R28, R3, R10 ;  /* 0x000000031c037223 */ /* 0x000fe2000001000a */
[----:B------:R-:W-:Y:S01]  /*aec0*/  F2FP.BF16.PACK_AB R13, R13, R32 ;  /* 0x000000200d0d723e */ /* 0x000fe200000010ff */
[----:B------:R-:W-:Y:S01]  /*aed0*/  FFMA.FTZ R11, R27, R0, R8 ;  /* 0x000000001b0b7223 */ /* 0x000fe20000010008 */
[----:B------:R-:W-:-:S02]  /*aee0*/  F2FP.BF16.PACK_AB R15, R15, R18 ;  /* 0x000000120f0f723e */ /* 0x000fc400000010ff */
[----:B------:R-:W-:Y:S02]  /*aef0*/  F2FP.BF16.PACK_AB R10, R16, R20 ;  /* 0x00000014100a723e */ /* 0x000fe400000010ff */
[----:B------:R-:W-:Y:S01]  /*af00*/  F2FP.BF16.PACK_AB R8, R33, R35 ;  /* 0x000000232108723e */ /* 0x000fe200000010ff */
[----:B------:R1:W-:Y:S01]  /*af10*/  STS.128 [R29+0x100], R12 ;  /* 0x0001000c1d007388 */ /* 0x0003e20000000c00 */
[----:B------:R-:W-:Y:S02]  /*af20*/  F2FP.BF16.PACK_AB R9, R3, R30 ;  /* 0x0000001e0309723e */ /* 0x000fe400000010ff */
[----:B------:R-:W-:-:S05]  /*af30*/  F2FP.BF16.PACK_AB R11, R11, R17 ;  /* 0x000000110b0b723e */ /* 0x000fca00000010ff */
[----:B------:R1:W-:Y:S02]  /*af40*/  STS.128 [R31+0x100], R8 ;  /* 0x000100081f007388 */ /* 0x0003e40000000c00 */
.L_x_127:
[----:B------:R-:W-:Y:S05]  /*af50*/  BSYNC B0 ;  /* 0x0000000000007941 */ /* 0x000fea0003800000 */
.L_x_126:
[----:B------:R-:W-:Y:S01]  /*af60*/  IADD3 R3, R45, 0x20, RZ ;  /* 0x000000202d037810 */ /* 0x000fe20007ffe0ff */
[----:B------:R-:W-:Y:S03]  /*af70*/  BSSY B0, `(.L_x_128) ;  /* 0x0000064000007945 */ /* 0x000fe60003800000 */
[----:B------:R-:W-:-:S13]  /*af80*/  ISETP.GE.OR P1, PT, R3, R46, P0 ;  /* 0x0000002e0300720c */ /* 0x000fda0000726670 */
[----:B------:R-:W-:Y:S05]  /*af90*/  @P1 BRA `(.L_x_129) ;  /* 0x0000061000001947 */ /* 0x000fea0003800000 */
[----:B------:R-:W-:Y:S01]  /*afa0*/  IMAD.MOV.U32 R7, RZ, RZ, c[0x0][0x27c] ;  /* 0x00009f00ff077624 */ /* 0x000fe200078e00ff */
[----:B------:R-:W-:Y:S01]  /*afb0*/  SHF.R.S32.HI R0, RZ, 0x1f, R3 ;  /* 0x0000001fff007819 */ /* 0x000fe20000011403 */
[----:B------:R-:W-:-:S03]  /*afc0*/  IMAD.SHL.U32 R6, R3, 0x40, RZ ;  /* 0x0000004003067824 */ /* 0x000fc600078e00ff */
[----:B------:R-:W-:Y:S02]  /*afd0*/  LEA.HI R7, R7, R64, RZ, 0x1d ;  /* 0x0000004007077211 */ /* 0x000fe400078fe8ff */
[----:B------:R-:W-:Y:S02]  /*afe0*/  LEA.HI R3, R0, R3, RZ, 0x3 ;  /* 0x0000000300037211 */ /* 0x000fe400078f18ff */
[----:B-1----:R-:W-:Y:S01]  /*aff0*/  SHF.R.S32.HI R10, RZ, 0x1f, R7 ;  /* 0x0000001fff0a7819 */ /* 0x002fe20000011407 */
[----:B------:R-:W-:Y:S01]  /*b000*/  IMAD.SHL.U32 R8, R7, 0x8, RZ ;  /* 0x0000000807087824 */ /* 0x000fe200078e00ff */
[----:B------:R-:W-:Y:S02]  /*b010*/  LOP3.LUT R0, R6, 0x1c0, RZ, 0xc0, !PT ;  /* 0x000001c006007812 */ /* 0x000fe400078ec0ff */
[----:B------:R-:W-:Y:S02]  /*b020*/  LEA.HI R7, R10, R7, RZ, 0x3 ;  /* 0x000000070a077211 */ /* 0x000fe400078f18ff */
[----:B------:R-:W-:-:S02]  /*b030*/  SHF.L.U32 R6, R3, 0x6, RZ ;  /* 0x0000000603067819 */ /* 0x000fc400000006ff */
[C---:B------:R-:W-:Y:S02]  /*b040*/  LOP3.LUT R9, R0.reuse, 0x38, R22, 0xf8, !PT ;  /* 0x0000003800097812 */ /* 0x040fe400078ef816 */
[----:B------:R-:W-:Y:S02]  /*b050*/  SHF.R.U32.HI R3, RZ, 0x3, R0 ;  /* 0x00000003ff037819 */ /* 0x000fe40000011600 */
[----:B------:R-:W-:Y:S01]  /*b060*/  LOP3.LUT R8, R0, 0x38, R8, 0xf8, !PT ;  /* 0x0000003800087812 */ /* 0x000fe200078ef808 */
[----:B------:R-:W-:Y:S01]  /*b070*/  IMAD.SHL.U32 R0, R7, 0x400, RZ ;  /* 0x0000040007007824 */ /* 0x000fe200078e00ff */
[----:B------:R-:W-:Y:S02]  /*b080*/  LOP3.LUT R6, R6, 0xfffffe00, RZ, 0xc0, !PT ;  /* 0xfffffe0006067812 */ /* 0x000fe400078ec0ff */
[----:B------:R-:W-:Y:S02]  /*b090*/  LOP3.LUT R7, R39, 0xffff0000, RZ, 0xc0, !PT ;  /* 0xffff000027077812 */ /* 0x000fe400078ec0ff */
[----:B------:R-:W-:-:S02]  /*b0a0*/  LOP3.LUT R9, R6, R9, R3, 0xf6, !PT ;  /* 0x0000000906097212 */ /* 0x000fc400078ef603 */
[----:B------:R-:W-:Y:S02]  /*b0b0*/  LOP3.LUT R3, R8, R3, RZ, 0x3c, !PT ;  /* 0x0000000308037212 */ /* 0x000fe400078e3cff */
[----:B------:R-:W-:Y:S02]  /*b0c0*/  LOP3.LUT R0, R0, 0x7fffe000, RZ, 0xc0, !PT ;  /* 0x7fffe00000007812 */ /* 0x000fe400078ec0ff */
[----:B------:R-:W-:Y:S02]  /*b0d0*/  SHF.L.U32 R33, R9, 0x1, RZ ;  /* 0x0000000109217819 */ /* 0x000fe400000006ff */
[----:B------:R-:W-:-:S03]  /*b0e0*/  IADD3 R0, R3, R0, R6 ;  /* 0x0000000003007210 */ /* 0x000fc60007ffe006 */
[----:B------:R-:W1:Y:S02]  /*b0f0*/  LDS.128 R12, [R33+0x100] ;  /* 0x00010000210c7984 */ /* 0x000e640000000c00 */
[----:B------:R-:W-:Y:S01]  /*b100*/  IMAD.SHL.U32 R31, R0, 0x2, RZ ;  /* 0x00000002001f7824 */ /* 0x000fe200078e00ff */
[----:B------:R-:W-:-:S04]  /*b110*/  SHF.L.U32 R0, R40, 0x10, RZ ;  /* 0x0000001028007819 */ /* 0x000fc800000006ff */
[----:B------:R-:W2:Y:S01]  /*b120*/  LDS.128 R8, [R31+0x100] ;  /* 0x000100001f087984 */ /* 0x000ea20000000c00 */
[C---:B-1----:R-:W-:Y:S01]  /*b130*/  IMAD.U32 R16, R12.reuse, 0x10000, RZ ;  /* 0x000100000c107824 */ /* 0x042fe200078e00ff */
[----:B------:R-:W-:Y:S01]  /*b140*/  LOP3.LUT R18, R12, 0xffff0000, RZ, 0xc0, !PT ;  /* 0xffff00000c127812 */ /* 0x000fe200078ec0ff */
[----:B------:R-:W-:Y:S01]  /*b150*/  IMAD.U32 R17, R14, 0x10000, RZ ;  /* 0x000100000e117824 */ /* 0x000fe200078e00ff */
[C---:B------:R-:W-:Y:S02]  /*b160*/  SHF.L.U32 R21, R13.reuse, 0x10, RZ ;  /* 0x000000100d157819 */ /* 0x040fe400000006ff */
[----:B------:R-:W-:Y:S01]  /*b170*/  LOP3.LUT R28, R13, 0xffff0000, RZ, 0xc0, !PT ;  /* 0xffff00000d1c7812 */ /* 0x000fe200078ec0ff */
[C---:B--2---:R-:W-:Y:S01]  /*b180*/  IMAD.U32 R3, R8.reuse, 0x10000, RZ ;  /* 0x0001000008037824 */ /* 0x044fe200078e00ff */
[----:B------:R-:W-:Y:S01]  /*b190*/  LOP3.LUT R12, R8, 0xffff0000, RZ, 0xc0, !PT ;  /* 0xffff0000080c7812 */ /* 0x000fe200078ec0ff */
[----:B------:R-:W-:Y:S01]  /*b1a0*/  IMAD.U32 R8, R39, 0x10000, RZ ;  /* 0x0001000027087824 */ /* 0x000fe200078e00ff */
[----:B------:R-:W-:Y:S01]  /*b1b0*/  LOP3.LUT R20, R14, 0xffff0000, RZ, 0xc0, !PT ;  /* 0xffff00000e147812 */ /* 0x000fe200078ec0ff */
[C---:B------:R-:W-:Y:S01]  /*b1c0*/  IMAD.U32 R13, R10.reuse, 0x10000, RZ ;  /* 0x000100000a0d7824 */ /* 0x040fe200078e00ff */
[----:B------:R-:W-:Y:S01]  /*b1d0*/  LOP3.LUT R14, R10, 0xffff0000, RZ, 0xc0, !PT ;  /* 0xffff00000a0e7812 */ /* 0x000fe200078ec0ff */
[-C--:B------:R-:W-:Y:S01]  /*b1e0*/  FMUL.FTZ R6, R8, R3.reuse ;  /* 0x0000000308067220 */ /* 0x080fe20000410000 */
[C---:B------:R-:W-:Y:S01]  /*b1f0*/  SHF.L.U32 R19, R9.reuse, 0x10, RZ ;  /* 0x0000001009137819 */ /* 0x040fe200000006ff */
[----:B------:R-:W-:Y:S01]  /*b200*/  FMUL.FTZ R10, R0, R3 ;  /* 0x00000003000a7220 */ /* 0x000fe20000410000 */
[----:B------:R-:W-:Y:S01]  /*b210*/  LOP3.LUT R3, R40, 0xffff0000, RZ, 0xc0, !PT ;  /* 0xffff000028037812 */ /* 0x000fe200078ec0ff */
[----:B------:R-:W-:Y:S01]  /*b220*/  FFMA.FTZ R35, R0, R16, -R6 ;  /* 0x0000001000237223 */ /* 0x000fe20000010806 */
[----:B------:R-:W-:Y:S01]  /*b230*/  LOP3.LUT R25, R9, 0xffff0000, RZ, 0xc0, !PT ;  /* 0xffff000009197812 */ /* 0x000fe200078ec0ff */
[----:B------:R-:W-:Y:S01]  /*b240*/  FMUL.FTZ R9, R7, R12 ;  /* 0x0000000c07097220 */ /* 0x000fe20000410000 */
[----:B------:R-:W-:Y:S01]  /*b250*/  SHF.L.U32 R26, R15, 0x10, RZ ;  /* 0x000000100f1a7819 */ /* 0x000fe200000006ff */
[----:B------:R-:W-:Y:S01]  /*b260*/  IMAD.U32 R6, R37, 0x10000, RZ ;  /* 0x0001000025067824 */ /* 0x000fe200078e00ff */
[----:B------:R-:W-:Y:S01]  /*b270*/  LOP3.LUT R27, R15, 0xffff0000, RZ, 0xc0, !PT ;  /* 0xffff00000f1b7812 */ /* 0x000fe200078ec0ff */
[----:B------:R-:W-:Y:S01]  /*b280*/  FFMA.FTZ R34, R8, R16, R10 ;  /* 0x0000001008227223 */ /* 0x000fe2000001000a */
[----:B------:R-:W-:-:S02]  /*b290*/  SHF.L.U32 R15, R11, 0x10, RZ ;  /* 0x000000100b0f7819 */ /* 0x000fc400000006ff */
[----:B------:R-:W-:Y:S01]  /*b2a0*/  LOP3.LUT R24, R11, 0xffff0000, RZ, 0xc0, !PT ;  /* 0xffff00000b187812 */ /* 0x000fe200078ec0ff */
[C---:B------:R-:W-:Y:S01]  /*b2b0*/  FMUL.FTZ R11, R3.reuse, R12 ;  /* 0x0000000c030b7220 */ /* 0x040fe20000410000 */
[----:B------:R-:W-:Y:S01]  /*b2c0*/  SHF.L.U32 R0, R38, 0x10, RZ ;  /* 0x0000001026007819 */ /* 0x000fe200000006ff */
[-C--:B------:R-:W-:Y:S01]  /*b2d0*/  FFMA.FTZ R12, R3, R18.reuse, -R9 ;  /* 0x00000012030c7223 */ /* 0x080fe20000010809 */
[----:B------:R-:W-:Y:S01]  /*b2e0*/  LOP3.LUT R10, R37, 0xffff0000, RZ, 0xc0, !PT ;  /* 0xffff0000250a7812 */ /* 0x000fe200078ec0ff */
[-C--:B------:R-:W-:Y:S02]  /*b2f0*/  FMUL.FTZ R3, R6, R13.reuse ;  /* 0x0000000d06037220 */ /* 0x080fe40000410000 */
[----:B------:R-:W-:Y:S01]  /*b300*/  FMUL.FTZ R8, R0, R13 ;  /* 0x0000000d00087220 */ /* 0x000fe20000410000 */
[----:B------:R-:W-:Y:S01]  /*b310*/  F2FP.BF16.PACK_AB R12, R12, R35 ;  /* 0x000000230c0c723e */ /* 0x000fe200000010ff */
[----:B------:R-:W-:Y:S01]  /*b320*/  FFMA.FTZ R30, R0, R17, -R3 ;  /* 0x00000011001e7223 */ /* 0x000fe20000010803 */
[----:B------:R-:W-:Y:S01]  /*b330*/  LOP3.LUT R0, R38, 0xffff0000, RZ, 0xc0, !PT ;  /* 0xffff000026007812 */ /* 0x000fe200078ec0ff */
[----:B------:R-:W-:Y:S01]  /*b340*/  FFMA.FTZ R32, R7, R18, R11 ;  /* 0x0000001207207223 */ /* 0x000fe2000001000b */
[----:B------:R-:W-:Y:S01]  /*b350*/  SHF.L.U32 R3, R41, 0x10, RZ ;  /* 0x0000001029037819 */ /* 0x000fe200000006ff */
[----:B------:R-:W-:-:S02]  /*b360*/  FMUL.FTZ R7, R10, R14 ;  /* 0x0000000e0a077220 */ /* 0x000fc40000410000 */
[----:B------:R-:W-:Y:S02]  /*b370*/  FFMA.FTZ R29, R6, R17, R8 ;  /* 0x00000011061d7223 */ /* 0x000fe40000010008 */
[----:B------:R-:W-:Y:S02]  /*b380*/  FMUL.FTZ R11, R0, R14 ;  /* 0x0000000e000b7220 */ /* 0x000fe40000410000 */
[----:B------:R-:W-:Y:S02]  /*b390*/  IMAD.U32 R6, R44, 0x10000, RZ ;  /* 0x000100002c067824 */ /* 0x000fe400078e00ff */
[----:B------:R-:W-:Y:S02]  /*b3a0*/  IMAD.U32 R8, R42, 0x10000, RZ ;  /* 0x000100002a087824 */ /* 0x000fe400078e00ff */
[----:B------:R-:W-:Y:S01]  /*b3b0*/  FFMA.FTZ R14, R0, R20, -R7 ;  /* 0x00000014000e7223 */ /* 0x000fe20000010807 */
[----:B------:R-:W-:Y:S01]  /*b3c0*/  SHF.L.U32 R0, R43, 0x10, RZ ;  /* 0x000000102b007819 */ /* 0x000fe200000006ff */
[----:B------:R-:W-:-:S02]  /*b3d0*/  FMUL.FTZ R9, R3, R19 ;  /* 0x0000001303097220 */ /* 0x000fc40000410000 */
[----:B------:R-:W-:Y:S01]  /*b3e0*/  FFMA.FTZ R20, R10, R20, R11 ;  /* 0x000000140a147223 */ /* 0x000fe2000001000b */
[----:B------:R-:W-:Y:S01]  /*b3f0*/  F2FP.BF16.PACK_AB R14, R14, R30 ;  /* 0x0000001e0e0e723e */ /* 0x000fe200000010ff */
[----:B------:R-:W-:Y:S02]  /*b400*/  FMUL.FTZ R7, R6, R19 ;  /* 0x0000001306077220 */ /* 0x000fe40000410000 */
[----:B------:R-:W-:Y:S02]  /*b410*/  FMUL.FTZ R10, R8, R15 ;  /* 0x0000000f080a7220 */ /* 0x000fe40000410000 */
[-C--:B------:R-:W-:Y:S01]  /*b420*/  FFMA.FTZ R19, R6, R21.reuse, -R9 ;  /* 0x0000001506137223 */ /* 0x080fe20000010809 */
[----:B------:R-:W-:Y:S01]  /*b430*/  LOP3.LUT R6, R43, 0xffff0000, RZ, 0xc0, !PT ;  /* 0xffff00002b067812 */ /* 0x000fe200078ec0ff */
[----:B------:R-:W-:Y:S01]  /*b440*/  FFMA.FTZ R18, R3, R21, R7 ;  /* 0x0000001503127223 */ /* 0x000fe20000010007 */
[----:B------:R-:W-:Y:S01]  /*b450*/  LOP3.LUT R3, R41, 0xffff0000, RZ, 0xc0, !PT ;  /* 0xffff000029037812 */ /* 0x000fe200078ec0ff */
[----:B------:R-:W-:Y:S01]  /*b460*/  FMUL.FTZ R9, R0, R15 ;  /* 0x0000000f00097220 */ /* 0x000fe20000410000 */
[----:B------:R-:W-:Y:S01]  /*b470*/  LOP3.LUT R7, R44, 0xffff0000, RZ, 0xc0, !PT ;  /* 0xffff00002c077812 */ /* 0x000fe200078ec0ff */
[-C--:B------:R-:W-:Y:S01]  /*b480*/  FFMA.FTZ R17, R0, R26.reuse, -R10 ;  /* 0x0000001a00117223 */ /* 0x080fe2000001080a */
[----:B------:R-:W-:Y:S01]  /*b490*/  LOP3.LUT R0, R42, 0xffff0000, RZ, 0xc0, !PT ;  /* 0xffff00002a007812 */ /* 0x000fe200078ec0ff */
[----:B------:R-:W-:-:S02]  /*b4a0*/  FFMA.FTZ R16, R8, R26, R9 ;  /* 0x0000001a08107223 */ /* 0x000fc40000010009 */
[-C--:B------:R-:W-:Y:S02]  /*b4b0*/  FMUL.FTZ R11, R3, R25.reuse ;  /* 0x00000019030b7220 */ /* 0x080fe40000410000 */
[-C--:B------:R-:W-:Y:S02]  /*b4c0*/  FMUL.FTZ R9, R0, R24.reuse ;  /* 0x0000001800097220 */ /* 0x080fe40000410000 */
[C---:B------:R-:W-:Y:S02]  /*b4d0*/  FMUL.FTZ R10, R7.reuse, R25 ;  /* 0x00000019070a7220 */ /* 0x040fe40000410000 */
[C---:B------:R-:W-:Y:S02]  /*b4e0*/  FMUL.FTZ R8, R6.reuse, R24 ;  /* 0x0000001806087220 */ /* 0x040fe40000410000 */
[----:B------:R-:W-:Y:S02]  /*b4f0*/  FFMA.FTZ R13, R7, R28, -R11 ;  /* 0x0000001c070d7223 */ /* 0x000fe4000001080b */
[----:B------:R-:W-:-:S02]  /*b500*/  FFMA.FTZ R15, R6, R27, -R9 ;  /* 0x0000001b060f7223 */ /* 0x000fc40000010809 */
[----:B------:R-:W-:Y:S01]  /*b510*/  FFMA.FTZ R3, R3, R28, R10 ;  /* 0x0000001c03037223 */ /* 0x000fe2000001000a */
[----:B------:R-:W-:Y:S01]  /*b520*/  F2FP.BF16.PACK_AB R13, R13, R19 ;  /* 0x000000130d0d723e */ /* 0x000fe200000010ff */
[----:B------:R-:W-:Y:S01]  /*b530*/  FFMA.FTZ R11, R0, R27, R8 ;  /* 0x0000001b000b7223 */ /* 0x000fe20000010008 */
[----:B------:R-:W-:Y:S02]  /*b540*/  F2FP.BF16.PACK_AB R15, R15, R17 ;  /* 0x000000110f0f723e */ /* 0x000fe400000010ff */
[----:B------:R-:W-:Y:S02]  /*b550*/  F2FP.BF16.PACK_AB R10, R20, R29 ;  /* 0x0000001d140a723e */ /* 0x000fe400000010ff */
[----:B------:R-:W-:Y:S01]  /*b560*/  F2FP.BF16.PACK_AB R8, R32, R34 ;  /* 0x000000222008723e */ /* 0x000fe200000010ff */
[----:B------:R1:W-:Y:S01]  /*b570*/  STS.128 [R33+0x100], R12 ;  /* 0x0001000c21007388 */ /* 0x0003e20000000c00 */
[----:B------:R-:W-:Y:S02]  /*b580*/  F2FP.BF16.PACK_AB R9, R3, R18 ;  /* 0x000000120309723e */ /* 0x000fe400000010ff */
[----:B------:R-:W-:-:S05]  /*b590*/  F2FP.BF16.PACK_AB R11, R11, R16 ;  /* 0x000000100b0b723e */ /* 0x000fca00000010ff */
[----:B------:R1:W-:Y:S02]  /*b5a0*/  STS.128 [R31+0x100], R8 ;  /* 0x000100081f007388 */ /* 0x0003e40000000c00 */
.L_x_129:
[----:B------:R-:W-:Y:S05]  /*b5b0*/  BSYNC B0 ;  /* 0x0000000000007941 */ /* 0x000fea0003800000 */
.L_x_128:
        /* <DEDUP_REMOVED lines=101> */
.L_x_131:
[----:B------:R-:W-:Y:S05]  /*bc10*/  BSYNC B0 ;  /* 0x0000000000007941 */ /* 0x000fea0003800000 */
.L_x_130:
[----:B------:R-:W-:-:S04]  /*bc20*/  IADD3 R3, R45, 0x60, RZ ;  /* 0x000000602d037810 */ /* 0x000fc80007ffe0ff */
        /* <DEDUP_REMOVED lines=16> */
[----:B------:R-:W-:-:S04]  /*bd30*/  LOP3.LUT R6, R6, 0xfffffe00, RZ, 0xc0, !PT ;  /* 0xfffffe0006067812 */ /* 0x000fc800078ec0ff */
[----:B------:R-:W-:Y:S02]  /*bd40*/  LOP3.LUT R9, R6, R9, R3, 0xf6, !PT ;  /* 0x0000000906097212 */ /* 0x000fe400078ef603 */
[----:B------:R-:W-:Y:S02]  /*bd50*/  LOP3.LUT R3, R8, R3, RZ, 0x3c, !PT ;  /* 0x0000000308037212 */ /* 0x000fe400078e3cff */
[----:B------:R-:W-:Y:S02]  /*bd60*/  LOP3.LUT R0, R0, 0x7fffe000, RZ, 0xc0, !PT ;  /* 0x7fffe00000007812 */ /* 0x000fe400078ec0ff */
[----:B------:R-:W-:Y:S02]  /*bd70*/  SHF.L.U32 R33, R9, 0x1, RZ ;  /* 0x0000000109217819 */ /* 0x000fe400000006ff */
[----:B------:R-:W-:Y:S01]  /*bd80*/  IADD3 R0, R3, R0, R6 ;  /* 0x0000000003007210 */ /* 0x000fe20007ffe006 */
[----:B------:R-:W-:Y:S02]  /*bd90*/  IMAD.U32 R3, R38, 0x10000, RZ ;  /* 0x0001000026037824 */ /* 0x000fe400078e00ff */
[----:B------:R-:W1:Y:S02]  /*bda0*/  LDS.128 R12, [R33+0x100] ;  /* 0x00010000210c7984 */ /* 0x000e640000000c00 */
[----:B------:R-:W-:Y:S01]  /*bdb0*/  IMAD.SHL.U32 R30, R0, 0x2, RZ ;  /* 0x00000002001e7824 */ /* 0x000fe200078e00ff */
[----:B------:R-:W-:-:S04]  /*bdc0*/  LOP3.LUT R0, R37, 0xffff0000, RZ, 0xc0, !PT ;  /* 0xffff000025007812 */ /* 0x000fc800078ec0ff */
[----:B------:R-:W2:Y:S01]  /*bdd0*/  LDS.128 R8, [R30+0x100] ;  /* 0x000100001e087984 */ /* 0x000ea20000000c00 */
[C---:B-1----:R-:W-:Y:S01]  /*bde0*/  IMAD.U32 R17, R12.reuse, 0x10000, RZ ;  /* 0x000100000c117824 */ /* 0x042fe200078e00ff */
[----:B------:R-:W-:Y:S01]  /*bdf0*/  LOP3.LUT R20, R12, 0xffff0000, RZ, 0xc0, !PT ;  /* 0xffff00000c147812 */ /* 0x000fe200078ec0ff */
[----:B------:R-:W-:Y:S01]  /*be00*/  IMAD.U32 R12, R37, 0x10000, RZ ;  /* 0x00010000250c7824 */ /* 0x000fe200078e00ff */
[C---:B------:R-:W-:Y:S02]  /*be10*/  SHF.L.U32 R21, R13.reuse, 0x10, RZ ;  /* 0x000000100d157819 */ /* 0x040fe400000006ff */
[----:B------:R-:W-:Y:S01]  /*be20*/  LOP3.LUT R27, R13, 0xffff0000, RZ, 0xc0, !PT ;  /* 0xffff00000d1b7812 */ /* 0x000fe200078ec0ff */
[----:B------:R-:W-:Y:S01]  /*be30*/  IMAD.U32 R13, R14, 0x10000, RZ ;  /* 0x000100000e0d7824 */ /* 0x000fe200078e00ff */
[----:B--2---:R-:W-:Y:S02]  /*be40*/  SHF.L.U32 R6, R10, 0x10, RZ ;  /* 0x000000100a067819 */ /* 0x004fe400000006ff */
[----:B------:R-:W-:Y:S01]  /*be50*/  LOP3.LUT R16, R14, 0xffff0000, RZ, 0xc0, !PT ;  /* 0xffff00000e107812 */ /* 0x000fe200078ec0ff */
[----:B------:R-:W-:Y:S01]  /*be60*/  IMAD.U32 R14, R8, 0x10000, RZ ;  /* 0x00010000080e7824 */ /* 0x000fe200078e00ff */
[C---:B------:R-:W-:Y:S01]  /*be70*/  SHF.L.U32 R25, R15.reuse, 0x10, RZ ;  /* 0x000000100f197819 */ /* 0x040fe200000006ff */
[-C--:B------:R-:W-:Y:S01]  /*be80*/  FMUL.FTZ R7, R12, R6.reuse ;  /* 0x000000060c077220 */ /* 0x080fe20000410000 */
[----:B------:R-:W-:Y:S01]  /*be90*/  LOP3.LUT R26, R15, 0xffff0000, RZ, 0xc0, !PT ;  /* 0xffff00000f1a7812 */ /* 0x000fe200078ec0ff */
[C---:B------:R-:W-:Y:S01]  /*bea0*/  FMUL.FTZ R6, R3.reuse, R6 ;  /* 0x0000000603067220 */ /* 0x040fe20000410000 */
[----:B------:R-:W-:Y:S01]  /*beb0*/  LOP3.LUT R15, R8, 0xffff0000, RZ, 0xc0, !PT ;  /* 0xffff0000080f7812 */ /* 0x000fe200078ec0ff */
[-C--:B------:R-:W-:Y:S01]  /*bec0*/  FFMA.FTZ R35, R3, R13.reuse, -R7 ;  /* 0x0000000d03237223 */ /* 0x080fe20000010807 */
[----:B------:R-:W-:Y:S01]  /*bed0*/  LOP3.LUT R8, R10, 0xffff0000, RZ, 0xc0, !PT ;  /* 0xffff00000a087812 */ /* 0x000fe200078ec0ff */
[----:B------:R-:W-:Y:S01]  /*bee0*/  FFMA.FTZ R34, R12, R13, R6 ;  /* 0x0000000d0c227223 */ /* 0x000fe20000010006 */
[----:B------:R-:W-:Y:S01]  /*bef0*/  LOP3.LUT R3, R38, 0xffff0000, RZ, 0xc0, !PT ;  /* 0xffff000026037812 */ /* 0x000fe200078ec0ff */
[----:B------:R-:W-:Y:S01]  /*bf00*/  IMAD.U32 R7, R39, 0x10000, RZ ;  /* 0x0001000027077824 */ /* 0x000fe200078e00ff */
[----:B------:R-:W-:-:S02]  /*bf10*/  SHF.L.U32 R19, R9, 0x10, RZ ;  /* 0x0000001009137819 */ /* 0x000fc400000006ff */
[----:B------:R-:W-:Y:S01]  /*bf20*/  LOP3.LUT R23, R9, 0xffff0000, RZ, 0xc0, !PT ;  /* 0xffff000009177812 */ /* 0x000fe200078ec0ff */
[-C--:B------:R-:W-:Y:S01]  /*bf30*/  FMUL.FTZ R9, R0, R8.reuse ;  /* 0x0000000800097220 */ /* 0x080fe20000410000 */
[----:B------:R-:W-:Y:S01]  /*bf40*/  SHF.L.U32 R6, R40, 0x10, RZ ;  /* 0x0000001028067819 */ /* 0x000fe200000006ff */
[----:B------:R-:W-:Y:S01]  /*bf50*/  FMUL.FTZ R8, R3, R8 ;  /* 0x0000000803087220 */ /* 0x000fe20000410000 */
[----:B------:R-:W-:Y:S01]  /*bf60*/  LOP3.LUT R10, R39, 0xffff0000, RZ, 0xc0, !PT ;  /* 0xffff0000270a7812 */ /* 0x000fe200078ec0ff */
[----:B------:R-:W-:Y:S01]  /*bf70*/  FFMA.FTZ R32, R3, R16, -R9 ;  /* 0x0000001003207223 */ /* 0x000fe20000010809 */
[----:B------:R-:W-:Y:S01]  /*bf80*/  SHF.L.U32 R18, R11, 0x10, RZ ;  /* 0x000000100b127819 */ /* 0x000fe200000006ff */
[-C--:B------:R-:W-:Y:S01]  /*bf90*/  FMUL.FTZ R3, R7, R14.reuse ;  /* 0x0000000e07037220 */ /* 0x080fe20000410000 */
[----:B------:R-:W-:Y:S01]  /*bfa0*/  LOP3.LUT R22, R11, 0xffff0000, RZ, 0xc0, !PT ;  /* 0xffff00000b167812 */ /* 0x000fe200078ec0ff */
[----:B------:R-:W-:Y:S01]  /*bfb0*/  FMUL.FTZ R9, R6, R14 ;  /* 0x0000000e06097220 */ /* 0x000fe20000410000 */
[----:B------:R-:W-:Y:S01]  /*bfc0*/  F2FP.BF16.PACK_AB R14, R32, R35 ;  /* 0x00000023200e723e */ /* 0x000fe200000010ff */
[----:B------:R-:W-:Y:S01]  /*bfd0*/  FFMA.FTZ R31, R0, R16, R8 ;  /* 0x00000010001f7223 */ /* 0x000fe20000010008 */
[----:B------:R-:W-:Y:S01]  /*bfe0*/  LOP3.LUT R0, R40, 0xffff0000, RZ, 0xc0, !PT ;  /* 0xffff000028007812 */ /* 0x000fe200078ec0ff */
[-C--:B------:R-:W-:Y:S01]  /*bff0*/  FFMA.FTZ R29, R6, R17.reuse, -R3 ;  /* 0x00000011061d7223 */ /* 0x080fe20000010803 */
[----:B------:R-:W-:Y:S01]  /*c000*/  SHF.L.U32 R3, R41, 0x10, RZ ;  /* 0x0000001029037819 */ /* 0x000fe200000006ff */
[----:B------:R-:W-:-:S02]  /*c010*/  FFMA.FTZ R28, R7, R17, R9 ;  /* 0x00000011071c7223 */ /* 0x000fc40000010009 */
[-C--:B------:R-:W-:Y:S02]  /*c020*/  FMUL.FTZ R7, R10, R15.reuse ;  /* 0x0000000f0a077220 */ /* 0x080fe40000410000 */
        /* <DEDUP_REMOVED lines=9> */
[-C--:B------:R-:W-:Y:S02]  /*c0c0*/  FMUL.FTZ R10, R8, R18.reuse ;  /* 0x00000012080a7220 */ /* 0x080fe40000410000 */
        /* <DEDUP_REMOVED lines=25> */
.L_x_121:
[----:B------:R-:W-:Y:S05]  /*c260*/  BSYNC B2 ;  /* 0x0000000000027941 */ /* 0x000fea0003800000 */
.L_x_105:
[----:B------:R-:W-:Y:S01]  /*c270*/  LEA.HI R149, R149, R212, RZ, 0x5 ;  /* 0x000000d495957211 */ /* 0x000fe200078f28ff */
[----:B------:R-:W-:Y:S01]  /*c280*/  BAR.SYNC.DEFER_BLOCKING 0x0 ;  /* 0x0000000000007b1d */ /* 0x000fe20000010000 */
[----:B------:R-:W-:Y:S01]  /*c290*/  SHF.L.U32 R0, R64, 0x6, RZ ;  /* 0x0000000640007819 */ /* 0x000fe200000006ff */
[C---:B------:R-:W-:Y:S01]  /*c2a0*/  IMAD.WIDE.U32 R6, R48.reuse, c[0x0][0x208], RZ ;  /* 0x0000820030067a25 */ /* 0x040fe200078e00ff */
[----:B------:R-:W-:Y:S02]  /*c2b0*/  SHF.L.U32 R184, R149, 0x5, RZ ;  /* 0x0000000595b87819 */ /* 0x000fe400000006ff */
[----:B------:R-:W-:Y:S01]  /*c2c0*/  SHF.L.U32 R3, R45, 0x3, RZ ;  /* 0x000000032d037819 */ /* 0x000fe200000006ff */
[----:B------:R-:W-:Y:S01]  /*c2d0*/  IMAD R148, R48, -0x80, R195 ;  /* 0xffffff8030947824 */ /* 0x000fe200078e02c3 */
[----:B------:R-:W-:Y:S01]  /*c2e0*/  LOP3.LUT R184, R184, 0x7ffffc00, RZ, 0xc0, !PT ;  /* 0x7ffffc00b8b87812 */ /* 0x000fe200078ec0ff */
[----:B------:R-:W-:Y:S01]  /*c2f0*/  IMAD.SHL.U32 R231, R47, 0x2, RZ ;  /* 0x000000022fe77824 */ /* 0x000fe200078e00ff */
[----:B------:R-:W-:-:S02]  /*c300*/  LOP3.LUT R0, R0, 0x1c0, RZ, 0xc0, !PT ;  /* 0x000001c000007812 */ /* 0x000fc400078ec0ff */
[----:B------:R-:W-:Y:S02]  /*c310*/  IADD3 R184, R4, R184, RZ ;  /* 0x000000b804b87210 */ /* 0x000fe40007ffe0ff */
[----:B------:R-:W-:Y:S02]  /*c320*/  LOP3.LUT R3, R0, 0x8, R3, 0xf8, !PT ;  /* 0x0000000800037812 */ /* 0x000fe400078ef803 */
[C---:B------:R-:W-:Y:S01]  /*c330*/  LEA R200, R184.reuse, 0x100, 0x1 ;  /* 0x00000100b8c87811 */ /* 0x040fe200078e08ff */
[----:B------:R-:W-:Y:S01]  /*c340*/  IMAD.SHL.U32 R184, R184, 0x2, RZ ;  /* 0x00000002b8b87824 */ /* 0x000fe200078e00ff */
[----:B------:R-:W-:Y:S02]  /*c350*/  SHF.R.U32.HI R0, RZ, 0x3, R0 ;  /* 0x00000003ff007819 */ /* 0x000fe40000011600 */
[-C--:B------:R-:W-:Y:S02]  /*c360*/  LEA R196, R5, R200.reuse, 0x1 ;  /* 0x000000c805c47211 */ /* 0x080fe400078e08ff */
[----:B------:R-:W-:-:S02]  /*c370*/  LEA R200, R2, R200, 0x1 ;  /* 0x000000c802c87211 */ /* 0x000fc400078e08ff */
[----:B------:R-:W-:Y:S01]  /*c380*/  LEA R204, R2, R196, 0x1 ;  /* 0x000000c402cc7211 */ /* 0x000fe200078e08ff */
[----:B------:R-:W-:Y:S01]  /*c390*/  LDSM.16.M88.4 R140, [R184+0x100] ;  /* 0x00010000b88c783b */ /* 0x000fe20000000200 */
[----:B------:R-:W-:Y:S02]  /*c3a0*/  LOP3.LUT R0, R3, R0, RZ, 0x3c, !PT ;  /* 0x0000000003007212 */ /* 0x000fe400078e3cff */
[----:B------:R-:W-:Y:S01]  /*c3b0*/  LOP3.LUT P0, RZ, R64, 0x2, RZ, 0xc0, !PT ;  /* 0x0000000240ff7812 */ /* 0x000fe2000780c0ff */
[----:B------:R-:W-:Y:S01]  /*c3c0*/  LDSM.16.M88.4 R144, [R196] ;  /* 0x00000000c490783b */ /* 0x000fe20000000200 */
[----:B------:R-:W-:Y:S02]  /*c3d0*/  LEA R0, R49, R0, 0x9 ;  /* 0x0000000031007211 */ /* 0x000fe400078e48ff */
[----:B------:R-:W-:Y:S01]  /*c3e0*/  MOV R151, 0x6 ;  /* 0x0000000600977802 */ /* 0x000fe20000000f00 */
[----:B------:R-:W-:Y:S01]  /*c3f0*/  LDSM.16.M88.4 R172, [R200] ;  /* 0x00000000c8ac783b */ /* 0x000fe20000000200 */
[----:B------:R-:W-:-:S03]  /*c400*/  SHF.L.U32 R208, R0, 0x1, RZ ;  /* 0x0000000100d07819 */ /* 0x000fc600000006ff */
[----:B------:R-:W-:Y:S01]  /*c410*/  LDSM.16.M88.4 R180, [R204] ;  /* 0x00000000ccb4783b */ /* 0x000fe20000000200 */
[C---:B------:R-:W-:Y:S02]  /*c420*/  IADD3 R0, R208.reuse, 0x8100, RZ ;  /* 0x00008100d0007810 */ /* 0x040fe40007ffe0ff */
[----:B------:R-:W-:Y:S01]  /*c430*/  IADD3 R215, R208, 0x8120, RZ ;  /* 0x00008120d0d77810 */ /* 0x000fe20007ffe0ff */
[----:B------:R-:W-:Y:S01]  /*c440*/  LDSM.16.M88.4 R184, [R184+0x4100] ;  /* 0x00410000b8b8783b */ /* 0x000fe20000000200 */
[----:B------:R-:W-:Y:S01]  /*c450*/  @P0 IADD3 R215, R0, -0x20, RZ ;  /* 0xffffffe000d70810 */ /* 0x000fe20007ffe0ff */
[----:B------:R-:W-:Y:S02]  /*c460*/  IMAD R0, R50, c[0x0][0x208], RZ ;  /* 0x0000820032007a24 */ /* 0x000fe400078e02ff */
[----:B------:R-:W-:Y:S01]  /*c470*/  LDSM.16.M88.4 R196, [R196+0x4000] ;  /* 0x00400000c4c4783b */ /* 0x000fe20000000200 */
[C---:B------:R-:W-:Y:S01]  /*c480*/  IADD3 R230, R215.reuse, 0x800, RZ ;  /* 0x00000800d7e67810 */ /* 0x040fe20007ffe0ff */
[----:B------:R-:W-:Y:S01]  /*c490*/  IMAD R3, R48, c[0x0][0x20c], R0 ;  /* 0x0000830030037a24 */ /* 0x000fe200078e0200 */
[----:B------:R-:W-:Y:S01]  /*c4a0*/  LEA R0, P0, R6, R52, 0x7 ;  /* 0x0000003406007211 */ /* 0x000fe200078038ff */
[----:B------:R-:W-:Y:S01]  /*c4b0*/  LDSM.16.M88.4 R200, [R200+0x4000] ;  /* 0x00400000c8c8783b */ /* 0x000fe20000000200 */
[----:B------:R-:W-:Y:S01]  /*c4c0*/  IADD3 R229, R215, 0x1000, RZ ;  /* 0x00001000d7e57810 */ /* 0x000fe20007ffe0ff */
[----:B------:R-:W-:Y:S01]  /*c4d0*/  IMAD.IADD R3, R7, 0x1, R3 ;  /* 0x0000000107037824 */ /* 0x000fe200078e0203 */
[C---:B------:R-:W-:Y:S01]  /*c4e0*/  IADD3 R228, R215.reuse, 0x1800, RZ ;  /* 0x00001800d7e47810 */ /* 0x040fe20007ffe0ff */
[----:B------:R-:W-:Y:S01]  /*c4f0*/  LDSM.16.M88.4 R204, [R204+0x4000] ;  /* 0x00400000cccc783b */ /* 0x000fe20000000200 */
[----:B------:R-:W-:-:S02]  /*c500*/  IADD3 R227, R215, 0x2000, RZ ;  /* 0x00002000d7e37810 */ /* 0x000fc40007ffe0ff */
[----:B------:R-:W-:Y:S01]  /*c510*/  LEA.HI.X R3, R6, R51, R3, 0x7, P0 ;  /* 0x0000003306037211 */ /* 0x000fe200000f3c03 */
[----:B------:R-:W-:Y:S01]  /*c520*/  BAR.SYNC.DEFER_BLOCKING 0x0 ;  /* 0x0000000000007b1d */ /* 0x000fe20000010000 */
[C---:B------:R-:W-:Y:S02]  /*c530*/  LEA R6, P0, R0.reuse, c[0x0][0x1f8], 0x1 ;  /* 0x00007e0000067a11 */ /* 0x040fe400078008ff */
[----:B------:R-:W-:Y:S02]  /*c540*/  IADD3 R226, R215, 0x2800, RZ ;  /* 0x00002800d7e27810 */ /* 0x000fe40007ffe0ff */
[----:B------:R-:W-:Y:S02]  /*c550*/  LEA.HI.X R7, R0, c[0x0][0x1fc], R3, 0x1, P0 ;  /* 0x00007f0000077a11 */ /* 0x000fe400000f0c03 */
[----:B------:R-:W-:Y:S02]  /*c560*/  IADD3 R0, -R45, R148, RZ ;  /* 0x000000942d007210 */ /* 0x000fe40007ffe1ff */
[----:B------:R-:W-:-:S02]  /*c570*/  IADD3 R225, R215, 0x3000, RZ ;  /* 0x00003000d7e17810 */ /* 0x000fc40007ffe0ff */
[C---:B------:R-:W-:Y:S02]  /*c580*/  ISETP.LT.OR P6, PT, R0.reuse, 0x1, P4 ;  /* 0x000000010000780c */ /* 0x040fe400027c1670 */
[----:B------:R-:W-:Y:S02]  /*c590*/  ISETP.LT.OR P5, PT, R0, 0x1, P3 ;  /* 0x000000010000780c */ /* 0x000fe40001fa1670 */
[C---:B------:R-:W-:Y:S02]  /*c5a0*/  IADD3 R224, R215.reuse, 0x3800, RZ ;  /* 0x00003800d7e07810 */ /* 0x040fe40007ffe0ff */
[C---:B------:R-:W-:Y:S02]  /*c5b0*/  IADD3 R223, R215.reuse, 0x4000, RZ ;  /* 0x00004000d7df7810 */ /* 0x040fe40007ffe0ff */
[C---:B------:R-:W-:Y:S02]  /*c5c0*/  IADD3 R222, R215.reuse, 0x4800, RZ ;  /* 0x00004800d7de7810 */ /* 0x040fe40007ffe0ff */
[----:B------:R-:W-:-:S02]  /*c5d0*/  IADD3 R221, R215, 0x5000, RZ ;  /* 0x00005000d7dd7810 */ /* 0x000fc40007ffe0ff */
[----:B------:R-:W-:Y:S01]  /*c5e0*/  IADD3 R220, R215, 0x5800, RZ ;  /* 0x00005800d7dc7810 */ /* 0x000fe20007ffe0ff */
[----:B------:R-:W-:-:S04]  /*c5f0*/  DEPBAR.LE SB0, 0x0 ;  /* 0x000080000000791a */ /* 0x000fc80000000000 */
[----:B------:R-:W-:Y:S01]  /*c600*/  BAR.SYNC.DEFER_BLOCKING 0x0 ;  /* 0x0000000000007b1d */ /* 0x000fe20000010000 */
[C---:B------:R-:W-:Y:S02]  /*c610*/  IADD3 R219, R215.reuse, 0x6000, RZ ;  /* 0x00006000d7db7810 */ /* 0x040fe40007ffe0ff */
[C---:B------:R-:W-:Y:S02]  /*c620*/  IADD3 R218, R215.reuse, 0x6800, RZ ;  /* 0x00006800d7da7810 */ /* 0x040fe40007ffe0ff */
[C---:B------:R-:W-:Y:S02]  /*c630*/  IADD3 R217, R215.reuse, 0x7000, RZ ;  /* 0x00007000d7d97810 */ /* 0x040fe40007ffe0ff */
[----:B------:R-:W-:Y:S01]  /*c640*/  IADD3 R216, R215, 0x7800, RZ ;  /* 0x00007800d7d87810 */ /* 0x000fe20007ffe0ff */
[----:B-1----:R-:W1:Y:S04]  /*c650*/  LDSM.16.M88.4 R8, [R208+0x8900] ;  /* 0x00890000d008783b */ /* 0x002e680000000200 */
[----:B------:R-:W3:Y:S04]  /*c660*/  LDSM.16.M88.4 R12, [R208+0x8100] ;  /* 0x00810000d00c783b */ /* 0x000ee80000000200 */
[----:B------:R-:W4:Y:S04]  /*c670*/  LDSM.16.M88.4 R36, [R208+0x9100] ;  /* 0x00910000d024783b */ /* 0x000f280000000200 */
[----:B------:R-:W2:Y:S04]  /*c680*/  LDSM.16.M88.4 R28, [R215+0x800] ;  /* 0x00080000d71c783b */ /* 0x000ea80000000200 */
[----:B------:R-:W-:Y:S04]  /*c690*/  LDSM.16.M88.4 R72, [R215+0x1000] ;  /* 0x00100000d748783b */ /* 0x000fe80000000200 */
[----:B------:R-:W2:Y:S04]  /*c6a0*/  LDSM.16.M88.4 R32, [R215] ;  /* 0x00000000d720783b */ /* 0x000ea80000000200 */
[----:B------:R-:W-:Y:S04]  /*c6b0*/  LDSM.16.M88.4 R40, [R208+0x9900] ;  /* 0x00990000d028783b */ /* 0x000fe80000000200 */
[----:B------:R-:W-:Y:S04]  /*c6c0*/  LDSM.16.M88.4 R56, [R215+0x1800] ;  /* 0x00180000d738783b */ /* 0x000fe80000000200 */
[----:B--2---:R-:W-:Y:S04]  /*c6d0*/  LDSM.16.M88.4 R52, [R215+0x2000] ;  /* 0x00200000d734783b */ /* 0x004fe80000000200 */
[----:B------:R-:W-:Y:S01]  /*c6e0*/  LDSM.16.M88.4 R48, [R215+0x2800] ;  /* 0x00280000d730783b */ /* 0x000fe20000000200 */
[C---:B-1----:R-:W-:Y:S03]  /*c6f0*/  HMMA.16816.F32.BF16 R16, R140.reuse, R8, RZ ;  /* 0x000000088c10723c */ /* 0x042fe600000418ff */
[----:B------:R-:W-:Y:S04]  /*c700*/  LDSM.16.M88.4 R44, [R215+0x3000] ;  /* 0x00300000d72c783b */ /* 0x000fe80000000200 */
[----:B------:R-:W-:Y:S01]  /*c710*/  LDSM.16.M88.4 R68, [R215+0x3800] ;  /* 0x00380000d744783b */ /* 0x000fe20000000200 */
[C---:B---3--:R-:W-:Y:S08]  /*c720*/  HMMA.16816.F32.BF16 R24, R140.reuse, R12, RZ ;  /* 0x0000000c8c18723c */ /* 0x048ff000000418ff */
[C---:B------:R-:W-:Y:S08]  /*c730*/  HMMA.16816.F32.BF16 R20, R140.reuse, R14, RZ ;  /* 0x0000000e8c14723c */ /* 0x040ff000000418ff */
[C---:B------:R-:W-:Y:S08]  /*c740*/  HMMA.16816.F32.BF16 R12, R140.reuse, R10, RZ ;  /* 0x0000000a8c0c723c */ /* 0x040ff000000418ff */
[----:B----4-:R-:W-:Y:S08]  /*c750*/  HMMA.16816.F32.BF16 R8, R140, R36, RZ ;  /* 0x000000248c08723c */ /* 0x010ff000000418ff */
[C---:B------:R-:W-:Y:S01]  /*c760*/  HMMA.16816.F32.BF16 R128, R144.reuse, R28, R16 ;  /* 0x0000001c9080723c */ /* 0x040fe20000041810 */
[----:B------:R-:W1:Y:S07]  /*c770*/  LDSM.16.M88.4 R16, [R208+0xa900] ;  /* 0x00a90000d010783b */ /* 0x000e6e0000000200 */
[C---:B------:R-:W-:Y:S01]  /*c780*/  HMMA.16816.F32.BF16 R124, R144.reuse, R32, R24 ;  /* 0x00000020907c723c */ /* 0x040fe20000041818 */
[----:B------:R-:W2:Y:S07]  /*c790*/  LDSM.16.M88.4 R24, [R208+0xa100] ;  /* 0x00a10000d018783b */ /* 0x000eae0000000200 */
[C---:B------:R-:W-:Y:S07]  /*c7a0*/  HMMA.16816.F32.BF16 R136, R144.reuse, R72, R8 ;  /* 0x000000489088723c */ /* 0x040fee0000041808 */
[----:B------:R-:W-:Y:S01]  /*c7b0*/  MOV R8, c[0x0][0x208] ;  /* 0x0000820000087a02 */ /* 0x000fe20000000f00 */
[----:B------:R-:W-:Y:S01]  /*c7c0*/  HMMA.16816.F32.BF16 R88, R144, R34, R20 ;  /* 0x000000229058723c */ /* 0x000fe20000041814 */
[----:B------:R-:W3:Y:S02]  /*c7d0*/  LDSM.16.M88.4 R20, [R208+0xb100] ;  /* 0x00b10000d014783b */ /* 0x000ee40000000200 */
[----:B------:R-:W-:-:S02]  /*c7e0*/  SHF.L.U64.HI R65, R8, R151, c[0x0][0x20c] ;  /* 0x0000830008417619 */ /* 0x000fc40000010297 */
[----:B------:R-:W4:Y:S03]  /*c7f0*/  LDSM.16.M88.4 R32, [R208+0xb900] ;  /* 0x00b90000d020783b */ /* 0x000f260000000200 */
[----:B------:R-:W-:Y:S01]  /*c800*/  HMMA.16816.F32.BF16 R132, R144, R30, R12 ;  /* 0x0000001e9084723c */ /* 0x000fe2000004180c */
[----:B------:R-:W-:Y:S01]  /*c810*/  @!PT LDS RZ, [RZ] ;  /* 0x00000000fffff984 */ /* 0x000fe20000000800 */
[----:B------:R-:W-:Y:S01]  /*c820*/  @!PT LDS RZ, [RZ] ;  /* 0x00000000fffff984 */ /* 0x000fe20000000800 */
[----:B------:R-:W-:Y:S01]  /*c830*/  @!PT LDS RZ, [RZ] ;  /* 0x00000000fffff984 */ /* 0x000fe20000000800 */
[----:B------:R2:W-:Y:S01]  /*c840*/  LDGSTS.E.BYPASS.LTC128B.128 [R231+0x100], [R6.64], !P6 ;  /* 0x0010000006e77fae */ /* 0x0005e2000f101d48 */
[----:B------:R-:W-:-:S03]  /*c850*/  ISETP.LT.OR P6, PT, R0, 0x21, P3 ;  /* 0x000000210000780c */ /* 0x000fc60001fc1670 */
[----:B------:R2:W-:Y:S01]  /*c860*/  LDGSTS.E.BYPASS.LTC128B.128 [R231+0x4100], [R6.64+0x80], !P5 ;  /* 0x0410008006e77fae */ /* 0x0005e2000e901d48 */
[----:B------:R-:W-:Y:S02]  /*c870*/  ISETP.LT.OR P5, PT, R0, 0x41, P4 ;  /* 0x000000410000780c */ /* 0x000fe400027a1670 */
[----:B------:R-:W-:Y:S01]  /*c880*/  SHF.L.U32 R14, R8, 0x6, RZ ;  /* 0x00000006080e7819 */ /* 0x000fe200000006ff */
[C---:B------:R-:W-:Y:S01]  /*c890*/  HMMA.16816.F32.BF16 R84, R140.reuse, R38, RZ ;  /* 0x000000268c54723c */ /* 0x040fe200000418ff */
[----:B------:R-:W-:Y:S02]  /*c8a0*/  STL [R1+0x4c], R65 ;  /* 0x00004c4101007387 */ /* 0x000fe40000100800 */
[C---:B------:R-:W-:Y:S02]  /*c8b0*/  IADD3 R12, P1, P0, R14.reuse, 0x80, R6 ;  /* 0x000000800e0c7810 */ /* 0x040fe4000783e006 */
[C---:B------:R-:W-:Y:S02]  /*c8c0*/  IADD3 R8, P2, R14.reuse, R6, RZ ;  /* 0x000000060e087210 */ /* 0x040fe40007f5e0ff */
[----:B------:R-:W-:Y:S01]  /*c8d0*/  IADD3.X R13, R65, RZ, R7, P1, P0 ;  /* 0x000000ff410d7210 */ /* 0x000fe20000fe0407 */
[----:B-1----:R-:W-:Y:S01]  /*c8e0*/  HMMA.16816.F32.BF16 R36, R140, R16, RZ ;  /* 0x000000108c24723c */ /* 0x002fe200000418ff */
[----:B------:R-:W-:-:S02]  /*c8f0*/  IADD3 R3, P0, R14, 0x80, RZ ;  /* 0x000000800e037810 */ /* 0x000fc40007f1e0ff */
[----:B------:R-:W-:Y:S02]  /*c900*/  IADD3.X R9, R65, R7, RZ, P2, !PT ;  /* 0x0000000741097210 */ /* 0x000fe400017fe4ff */
[----:B------:R-:W-:Y:S02]  /*c910*/  ISETP.LT.OR P2, PT, R0, 0x21, P4 ;  /* 0x000000210000780c */ /* 0x000fe40002741670 */
[----:B------:R-:W-:Y:S01]  /*c920*/  IADD3.X R15, RZ, R65, RZ, P0, !PT ;  /* 0x00000041ff0f7210 */ /* 0x000fe200007fe4ff */
[----:B------:R-:W-:Y:S01]  /*c930*/  HMMA.16816.F32.BF16 R80, R140, R40, RZ ;  /* 0x000000288c50723c */ /* 0x000fe200000418ff */
[----:B------:R-:W-:Y:S02]  /*c940*/  IADD3 R16, P0, R3, R8, RZ ;  /* 0x0000000803107210 */ /* 0x000fe40007f1e0ff */
[----:B------:R-:W-:Y:S02]  /*c950*/  IADD3 R10, P1, R8, R14, RZ ;  /* 0x0000000e080a7210 */ /* 0x000fe40007f3e0ff */
[----:B------:R-:W-:-:S02]  /*c960*/  IADD3.X R17, R15, R9, RZ, P0, !PT ;  /* 0x000000090f117210 */ /* 0x000fc400007fe4ff */
[-C--:B------:R-:W-:Y:S01]  /*c970*/  IADD3.X R11, R9, R65.reuse, RZ, P1, !PT ;  /* 0x00000041090b7210 */ /* 0x080fe20000ffe4ff */
[C---:B------:R-:W-:Y:S01]  /*c980*/  HMMA.16816.F32.BF16 R76, R140.reuse, R42, RZ ;  /* 0x0000002a8c4c723c */ /* 0x040fe200000418ff */
[----:B--2---:R-:W-:Y:S01]  /*c990*/  IADD3 R6, P0, R3, R10, RZ ;  /* 0x0000000a03067210 */ /* 0x004fe20007f1e0ff */
[----:B------:R1:W-:Y:S01]  /*c9a0*/  LDGSTS.E.BYPASS.LTC128B.128 [R231+0x1100], [R8.64], !P2 ;  /* 0x0110000008e77fae */ /* 0x0003e2000d101d48 */
[----:B------:R-:W-:Y:S02]  /*c9b0*/  IADD3 R14, P1, R10, R14, RZ ;  /* 0x0000000e0a0e7210 */ /* 0x000fe40007f3e0ff */
[C---:B------:R-:W-:Y:S01]  /*c9c0*/  ISETP.LT.OR P2, PT, R0.reuse, 0x41, P3 ;  /* 0x000000410000780c */ /* 0x040fe20001f41670 */
[----:B------:R-:W-:Y:S01]  /*c9d0*/  IMAD.X R7, R15, 0x1, R11, P0 ;  /* 0x000000010f077824 */ /* 0x000fe200000e060b */
[----:B------:R-:W-:Y:S01]  /*c9e0*/  IADD3.X R15, R11, R65, RZ, P1, !PT ;  /* 0x000000410b0f7210 */ /* 0x000fe20000ffe4ff */
[----:B------:R4:W-:Y:S01]  /*c9f0*/  LDGSTS.E.BYPASS.LTC128B.128 [R231+0x5100], [R12.64], !P6 ;  /* 0x051000000ce77fae */ /* 0x0009e2000f101d48 */
[C---:B------:R-:W-:Y:S01]  /*ca00*/  ISETP.LT.OR P1, PT, R0.reuse, 0x61, P4 ;  /* 0x000000610000780c */ /* 0x040fe20002721670 */
[----:B------:R-:W-:Y:S01]  /*ca10*/  HMMA.16816.F32.BF16 R60, R140, R24, RZ ;  /* 0x000000188c3c723c */ /* 0x000fe200000418ff */
[----:B------:R-:W-:Y:S01]  /*ca20*/  ISETP.LT.OR P0, PT, R0, 0x61, P3 ;  /* 0x000000610000780c */ /* 0x000fe20001f01670 */
[----:B------:R1:W-:Y:S01]  /*ca30*/  LDGSTS.E.BYPASS.LTC128B.128 [R231+0x2100], [R10.64], !P5 ;  /* 0x021000000ae77fae */ /* 0x0003e2000e901d48 */
[----:B------:R-:W-:-:S02]  /*ca40*/  MOV R3, 0x40 ;  /* 0x0000004000037802 */ /* 0x000fc40000000f00 */
[----:B------:R-:W-:-:S03]  /*ca50*/  LOP3.LUT P6, RZ, R64, 0x4, RZ, 0xc0, !PT ;  /* 0x0000000440ff7812 */ /* 0x000fc600078cc0ff */
[----:B------:R2:W-:Y:S01]  /*ca60*/  LDGSTS.E.BYPASS.LTC128B.128 [R231+0x6100], [R16.64], !P2 ;  /* 0x0610000010e77fae */ /* 0x0005e2000d101d48 */
[----:B------:R-:W-:Y:S01]  /*ca70*/  SEL R0, R3, 0xffffffc0, !P6 ;  /* 0xffffffc003007807 */ /* 0x000fe20007000000 */
[C---:B------:R-:W-:Y:S01]  /*ca80*/  HMMA.16816.F32.BF16 R40, R140.reuse, R26, RZ ;  /* 0x0000001a8c28723c */ /* 0x040fe200000418ff */
[----:B------:R-:W-:Y:S01]  /*ca90*/  ISETP.GE.AND P6, PT, R195, 0x81, PT ;  /* 0x00000081c300780c */ /* 0x000fe20003fc6270 */
[----:B------:R4:W-:Y:S01]  /*caa0*/  LDGSTS.E.BYPASS.LTC128B.128 [R231+0x3100], [R14.64], !P1 ;  /* 0x031000000ee77fae */ /* 0x0009e2000c901d48 */
[----:B------:R-:W-:Y:S02]  /*cab0*/  IADD3 R214, R208, R0, RZ ;  /* 0x00000000d0d67210 */ /* 0x000fe40007ffe0ff */
[----:B------:R-:W-:Y:S01]  /*cac0*/  IADD3 R211, R0, R215, RZ ;  /* 0x000000d700d37210 */ /* 0x000fe20007ffe0ff */
[----:B------:R2:W-:Y:S02]  /*cad0*/  LDGSTS.E.BYPASS.LTC128B.128 [R231+0x7100], [R6.64], !P0 ;  /* 0x0710000006e77fae */ /* 0x0005e4000c101d48 */
[C---:B------:R-:W-:Y:S02]  /*cae0*/  HMMA.16816.F32.BF16 R28, R140.reuse, R18, RZ ;  /* 0x000000128c1c723c */ /* 0x040fe400000418ff */
[----:B------:R-:W-:Y:S04]  /*caf0*/  LDSM.16.M88.4 R64, [R214+0x8900] ;  /* 0x00890000d640783b */ /* 0x000fe80000000200 */
[----:B------:R-:W0:Y:S02]  /*cb00*/  LDGDEPBAR ;  /* 0x00000000000079af */ /* 0x000e240000000000 */
[C---:B---3--:R-:W-:Y:S02]  /*cb10*/  HMMA.16816.F32.BF16 R24, R140.reuse, R20, RZ ;  /* 0x000000148c18723c */ /* 0x048fe400000418ff */
[----:B-1----:R-:W1:Y:S06]  /*cb20*/  LDSM.16.M88.4 R8, [R214+0x8100] ;  /* 0x00810000d608783b */ /* 0x002e6c0000000200 */
[C---:B------:R-:W-:Y:S08]  /*cb30*/  HMMA.16816.F32.BF16 R20, R140.reuse, R22, RZ ;  /* 0x000000168c14723c */ /* 0x040ff000000418ff */
[C---:B----4-:R-:W-:Y:S08]  /*cb40*/  HMMA.16816.F32.BF16 R12, R140.reuse, R34, RZ ;  /* 0x000000228c0c723c */ /* 0x050ff000000418ff */
[----:B--2---:R-:W-:Y:S01]  /*cb50*/  HMMA.16816.F32.BF16 R16, R140, R32, RZ ;  /* 0x000000208c10723c */ /* 0x004fe200000418ff */
[----:B------:R-:W-:Y:S07]  /*cb60*/  LDSM.16.M88.4 R32, [R214+0x9100] ;  /* 0x00910000d620783b */ /* 0x000fee0000000200 */
[C---:B------:R-:W-:Y:S01]  /*cb70*/  HMMA.16816.F32.BF16 R104, R144.reuse, R50, R28 ;  /* 0x000000329068723c */ /* 0x040fe2000004181c */
[----:B------:R-:W2:Y:S07]  /*cb80*/  LDSM.16.M88.4 R28, [R214+0x9900] ;  /* 0x00990000d61c783b */ /* 0x000eae0000000200 */
[C---:B------:R-:W-:Y:S08]  /*cb90*/  HMMA.16816.F32.BF16 R96, R144.reuse, R44, R24 ;  /* 0x0000002c9060723c */ /* 0x040ff00000041818 */
[C---:B------:R-:W-:Y:S01]  /*cba0*/  HMMA.16816.F32.BF16 R92, R144.reuse, R46, R20 ;  /* 0x0000002e905c723c */ /* 0x040fe20000041814 */
[----:B------:R-:W3:Y:S04]  /*cbb0*/  LDSM.16.M88.4 R20, [R214+0xa100] ;  /* 0x00a10000d614783b */ /* 0x000ee80000000200 */
[----:B------:R-:W-:Y:S03]  /*cbc0*/  LDSM.16.M88.4 R44, [R211] ;  /* 0x00000000d32c783b */ /* 0x000fe60000000200 */
[C---:B------:R-:W-:Y:S01]  /*cbd0*/  HMMA.16816.F32.BF16 R24, R144.reuse, R70, R12 ;  /* 0x000000469018723c */ /* 0x040fe2000004180c */
[----:B------:R-:W4:Y:S07]  /*cbe0*/  LDSM.16.M88.4 R12, [R214+0xb100] ;  /* 0x00b10000d60c783b */ /* 0x000f2e0000000200 */
[C---:B------:R-:W-:Y:S08]  /*cbf0*/  HMMA.16816.F32.BF16 R120, R144.reuse, R58, R76 ;  /* 0x0000003a9078723c */ /* 0x040ff0000004184c */
[C---:B------:R-:W-:Y:S08]  /*cc00*/  HMMA.16816.F32.BF16 R100, R144.reuse, R48, R36 ;  /* 0x000000309064723c */ /* 0x040ff00000041824 */
[----:B------:R-:W-:Y:S08]  /*cc10*/  HMMA.16816.F32.BF16 R116, R144, R56, R80 ;  /* 0x000000389074723c */ /* 0x000ff00000041850 */
[C---:B-1----:R-:W-:Y:S08]  /*cc20*/  HMMA.16816.F32.BF16 R36, R172.reuse, R8, R124 ;  /* 0x00000008ac24723c */ /* 0x042ff0000004187c */
[----:B------:R-:W-:Y:S01]  /*cc30*/  HMMA.16816.F32.BF16 R76, R172, R10, R88 ;  /* 0x0000000aac4c723c */ /* 0x000fe20000041858 */
[----:B------:R-:W1:Y:S07]  /*cc40*/  LDSM.16.M88.4 R8, [R214+0xb900] ;  /* 0x00b90000d608783b */ /* 0x000e6e0000000200 */
[C---:B------:R-:W-:Y:S01]  /*cc50*/  HMMA.16816.F32.BF16 R112, R144.reuse, R52, R60 ;  /* 0x000000349070723c */ /* 0x040fe2000004183c */
[----:B------:R-:W-:Y:S07]  /*cc60*/  LDSM.16.M88.4 R60, [R211+0x2000] ;  /* 0x00200000d33c783b */ /* 0x000fee0000000200 */
[C---:B------:R-:W-:Y:S01]  /*cc70*/  HMMA.16816.F32.BF16 R48, R144.reuse, R68, R16 ;  /* 0x000000449030723c */ /* 0x040fe20000041810 */
[----:B------:R-:W1:Y:S04]  /*cc80*/  LDSM.16.M88.4 R16, [R214+0xa900] ;  /* 0x00a90000d610783b */ /* 0x000e680000000200 */
[----:B------:R-:W-:Y:S03]  /*cc90*/  LDSM.16.M88.4 R68, [R211+0x1000] ;  /* 0x00100000d344783b */ /* 0x000fe60000000200 */
[C---:B------:R-:W-:Y:S08]  /*cca0*/  HMMA.16816.F32.BF16 R72, R144.reuse, R74, R84 ;  /* 0x0000004a9048723c */ /* 0x040ff00000041854 */
[----:B------:R-:W-:Y:S08]  /*ccb0*/  HMMA.16816.F32.BF16 R108, R144, R54, R40 ;  /* 0x00000036906c723c */ /* 0x000ff00000041828 */
[C---:B--2---:R-:W-:Y:S08]  /*ccc0*/  HMMA.16816.F32.BF16 R52, R172.reuse, R28, R116 ;  /* 0x0000001cac34723c */ /* 0x044ff00000041874 */
[C---:B------:R-:W-:Y:S08]  /*ccd0*/  HMMA.16816.F32.BF16 R40, R172.reuse, R30, R120 ;  /* 0x0000001eac28723c */ /* 0x040ff00000041878 */
[C---:B---3--:R-:W-:Y:S08]  /*cce0*/  HMMA.16816.F32.BF16 R28, R172.reuse, R20, R112 ;  /* 0x00000014ac1c723c */ /* 0x048ff00000041870 */
[C---:B----4-:R-:W-:Y:S08]  /*ccf0*/  HMMA.16816.F32.BF16 R96, R172.reuse, R12, R96 ;  /* 0x0000000cac60723c */ /* 0x050ff00000041860 */
[C---:B------:R-:W-:Y:S01]  /*cd00*/  HMMA.16816.F32.BF16 R92, R172.reuse, R14, R92 ;  /* 0x0000000eac5c723c */ /* 0x040fe2000004185c */
[----:B------:R-:W2:Y:S07]  /*cd10*/  LDSM.16.M88.4 R12, [R208+0xc100] ;  /* 0x00c10000d00c783b */ /* 0x000eae0000000200 */
[C---:B------:R-:W-:Y:S01]  /*cd20*/  HMMA.16816.F32.BF16 R56, R172.reuse, R34, R72 ;  /* 0x00000022ac38723c */ /* 0x040fe20000041848 */
[----:B------:R-:W3:Y:S07]  /*cd30*/  LDSM.16.M88.4 R72, [R211+0x800] ;  /* 0x00080000d348783b */ /* 0x000eee0000000200 */
[C---:B------:R-:W-:Y:S08]  /*cd40*/  HMMA.16816.F32.BF16 R80, R172.reuse, R64, R128 ;  /* 0x00000040ac50723c */ /* 0x040ff00000041880 */
[C---:B------:R-:W-:Y:S01]  /*cd50*/  HMMA.16816.F32.BF16 R88, R172.reuse, R66, R132 ;  /* 0x00000042ac58723c */ /* 0x040fe20000041884 */
[----:B------:R-:W4:Y:S07]  /*cd60*/  LDSM.16.M88.4 R64, [R211+0x1800] ;  /* 0x00180000d340783b */ /* 0x000f2e0000000200 */
[C---:B------:R-:W-:Y:S08]  /*cd70*/  HMMA.16816.F32.BF16 R84, R172.reuse, R32, R136 ;  /* 0x00000020ac54723c */ /* 0x040ff00000041888 */
[C---:B------:R-:W-:Y:S01]  /*cd80*/  HMMA.16816.F32.BF16 R32, R172.reuse, R22, R108 ;  /* 0x00000016ac20723c */ /* 0x040fe2000004186c */
[----:B------:R-:W2:Y:S07]  /*cd90*/  LDSM.16.M88.4 R20, [R211+0x2800] ;  /* 0x00280000d314783b */ /* 0x000eae0000000200 */
[C---:B-1----:R-:W-:Y:S01]  /*cda0*/  HMMA.16816.F32.BF16 R112, R172.reuse, R8, R48 ;  /* 0x00000008ac70723c */ /* 0x042fe20000041830 */
[----:B------:R-:W-:Y:S07]  /*cdb0*/  LDSM.16.M88.4 R48, [R215+0x4800] ;  /* 0x00480000d730783b */ /* 0x000fee0000000200 */
[----:B------:R-:W-:Y:S01]  /*cdc0*/  HMMA.16816.F32.BF16 R108, R172, R10, R24 ;  /* 0x0000000aac6c723c */ /* 0x000fe20000041818 */
[----:B------:R-:W-:Y:S07]  /*cdd0*/  LDSM.16.M88.4 R24, [R211+0x3000] ;  /* 0x00300000d318783b */ /* 0x000fee0000000200 */
[----:B------:R-:W-:Y:S01]  /*cde0*/  HMMA.16816.F32.BF16 R8, R180, R44, R36 ;  /* 0x0000002cb408723c */ /* 0x000fe20000041824 */
[----:B------:R-:W-:Y:S07]  /*cdf0*/  LDSM.16.M88.4 R36, [R208+0xc900] ;  /* 0x00c90000d024783b */ /* 0x000fee0000000200 */
[C---:B------:R-:W-:Y:S08]  /*ce00*/  HMMA.16816.F32.BF16 R100, R172.reuse, R16, R100 ;  /* 0x00000010ac64723c */ /* 0x040ff00000041864 */
[----:B------:R-:W-:Y:S08]  /*ce10*/  HMMA.16816.F32.BF16 R104, R172, R18, R104 ;  /* 0x00000012ac68723c */ /* 0x000ff00000041868 */
[C---:B------:R-:W-:Y:S08]  /*ce20*/  HMMA.16816.F32.BF16 R16, R180.reuse, R46, R76 ;  /* 0x0000002eb410723c */ /* 0x040ff0000004184c */
[----:B------:R-:W-:Y:S01]  /*ce30*/  HMMA.16816.F32.BF16 R76, R180, R60, R28 ;  /* 0x0000003cb44c723c */ /* 0x000fe2000004181c */
[----:B------:R-:W1:Y:S07]  /*ce40*/  LDSM.16.M88.4 R28, [R215+0x4000] ;  /* 0x00400000d71c783b */ /* 0x000e6e0000000200 */
[----:B--2---:R-:W-:Y:S08]  /*ce50*/  HMMA.16816.F32.BF16 R8, R184, R12, R8 ;  /* 0x0000000cb808723c */ /* 0x004ff00000041808 */
[C---:B---3--:R-:W-:Y:S08]  /*ce60*/  HMMA.16816.F32.BF16 R44, R180.reuse, R72, R80 ;  /* 0x00000048b42c723c */ /* 0x048ff00000041850 */
[----:B----4-:R-:W-:Y:S01]  /*ce70*/  HMMA.16816.F32.BF16 R80, R180, R66, R40 ;  /* 0x00000042b450723c */ /* 0x010fe20000041828 */
[----:B------:R-:W2:Y:S07]  /*ce80*/  LDSM.16.M88.4 R40, [R214+0xc100] ;  /* 0x00c10000d628783b */ /* 0x000eae0000000200 */
[----:B------:R-:W-:Y:S08]  /*ce90*/  HMMA.16816.F32.BF16 R16, R184, R14, R16 ;  /* 0x0000000eb810723c */ /* 0x000ff00000041810 */
[C---:B------:R-:W-:Y:S08]  /*cea0*/  HMMA.16816.F32.BF16 R100, R180.reuse, R20, R100 ;  /* 0x00000014b464723c */ /* 0x040ff00000041864 */
[----:B------:R-:W-:Y:S01]  /*ceb0*/  HMMA.16816.F32.BF16 R104, R180, R22, R104 ;  /* 0x00000016b468723c */ /* 0x000fe20000041868 */
[----:B------:R-:W3:Y:S07]  /*cec0*/  LDSM.16.M88.4 R20, [R211+0x3800] ;  /* 0x00380000d314783b */ /* 0x000eee0000000200 */
[----:B-1----:R-:W-:Y:S08]  /*ced0*/  HMMA.16816.F32.BF16 R8, R196, R28, R8 ;  /* 0x0000001cc408723c */ /* 0x002ff00000041808 */
[C---:B------:R-:W-:Y:S08]  /*cee0*/  HMMA.16816.F32.BF16 R84, R180.reuse, R68, R84 ;  /* 0x00000044b454723c */ /* 0x040ff00000041854 */
[C---:B------:R-:W-:Y:S01]  /*cef0*/  HMMA.16816.F32.BF16 R68, R180.reuse, R70, R56 ;  /* 0x00000046b444723c */ /* 0x040fe20000041838 */
[----:B------:R-:W1:Y:S07]  /*cf00*/  LDSM.16.M88.4 R56, [R211+0x4000] ;  /* 0x00400000d338783b */ /* 0x000e6e0000000200 */
[C---:B------:R-:W-:Y:S08]  /*cf10*/  HMMA.16816.F32.BF16 R88, R180.reuse, R74, R88 ;  /* 0x0000004ab458723c */ /* 0x040ff00000041858 */
[C---:B------:R-:W-:Y:S01]  /*cf20*/  HMMA.16816.F32.BF16 R116, R180.reuse, R62, R32 ;  /* 0x0000003eb474723c */ /* 0x040fe20000041820 */
[----:B------:R-:W4:Y:S04]  /*cf30*/  LDSM.16.M88.4 R32, [R208+0xd100] ;  /* 0x00d10000d020783b */ /* 0x000f280000000200 */
[----:B------:R-:W-:Y:S03]  /*cf40*/  LDSM.16.M88.4 R60, [R211+0x4800] ;  /* 0x00480000d33c783b */ /* 0x000fe60000000200 */
[C---:B------:R-:W-:Y:S08]  /*cf50*/  HMMA.16816.F32.BF16 R96, R180.reuse, R24, R96 ;  /* 0x00000018b460723c */ /* 0x040ff00000041860 */
[----:B------:R-:W-:Y:S08]  /*cf60*/  HMMA.16816.F32.BF16 R92, R180, R26, R92 ;  /* 0x0000001ab45c723c */ /* 0x000ff0000004185c */
[----:B------:R-:W-:Y:S08]  /*cf70*/  HMMA.16816.F32.BF16 R16, R196, R30, R16 ;  /* 0x0000001ec410723c */ /* 0x000ff00000041810 */
[----:B------:R-:W-:Y:S08]  /*cf80*/  HMMA.16816.F32.BF16 R24, R184, R36, R44 ;  /* 0x00000024b818723c */ /* 0x000ff0000004182c */
[----:B------:R-:W-:Y:S01]  /*cf90*/  HMMA.16816.F32.BF16 R72, R180, R64, R52 ;  /* 0x00000040b448723c */ /* 0x000fe20000041834 */
[----:B------:R-:W1:Y:S04]  /*cfa0*/  LDSM.16.M88.4 R52, [R214+0xc900] ;  /* 0x00c90000d634783b */ /* 0x000e680000000200 */
[----:B------:R-:W-:Y:S03]  /*cfb0*/  LDSM.16.M88.4 R64, [R208+0xd900] ;  /* 0x00d90000d040783b */ /* 0x000fe60000000200 */
[----:B--2---:R-:W-:Y:S08]  /*cfc0*/  HMMA.16816.F32.BF16 R12, R200, R40, R8 ;  /* 0x00000028c80c723c */ /* 0x004ff00000041808 */
[C---:B---3--:R-:W-:Y:S08]  /*cfd0*/  HMMA.16816.F32.BF16 R112, R180.reuse, R20, R112 ;  /* 0x00000014b470723c */ /* 0x048ff00000041870 */
[----:B------:R-:W-:Y:S08]  /*cfe0*/  HMMA.16816.F32.BF16 R120, R180, R22, R108 ;  /* 0x00000016b478723c */ /* 0x000ff0000004186c */
[----:B------:R-:W-:Y:S08]  /*cff0*/  HMMA.16816.F32.BF16 R20, R184, R38, R88 ;  /* 0x00000026b814723c */ /* 0x000ff00000041858 */
[----:B------:R-:W-:Y:S01]  /*d000*/  HMMA.16816.F32.BF16 R8, R200, R42, R16 ;  /* 0x0000002ac808723c */ /* 0x000fe20000041810 */
[----:B------:R-:W2:Y:S07]  /*d010*/  LDSM.16.M88.4 R40, [R215+0x5000] ;  /* 0x00500000d728783b */ /* 0x000eae0000000200 */
[----:B------:R-:W-:Y:S08]  /*d020*/  HMMA.16816.F32.BF16 R24, R196, R48, R24 ;  /* 0x00000030c418723c */ /* 0x000ff00000041818 */
[----:B-1----:R-:W-:Y:S08]  /*d030*/  HMMA.16816.F32.BF16 R28, R204, R56, R12 ;  /* 0x00000038cc1c723c */ /* 0x002ff0000004180c */
[----:B----4-:R-:W-:Y:S08]  /*d040*/  HMMA.16816.F32.BF16 R44, R184, R32, R84 ;  /* 0x00000020b82c723c */ /* 0x010ff00000041854 */
[----:B------:R-:W-:Y:S01]  /*d050*/  HMMA.16816.F32.BF16 R12, R196, R50, R20 ;  /* 0x00000032c40c723c */ /* 0x000fe20000041814 */
[----:B------:R-:W-:Y:S07]  /*d060*/  LDSM.16.M88.4 R48, [R215+0x5800] ;  /* 0x00580000d730783b */ /* 0x000fee0000000200 */
[----:B------:R-:W-:Y:S01]  /*d070*/  HMMA.16816.F32.BF16 R36, R184, R34, R68 ;  /* 0x00000022b824723c */ /* 0x000fe20000041844 */
[----:B------:R-:W1:Y:S01]  /*d080*/  LDSM.16.M88.4 R32, [R214+0xd100] ;  /* 0x00d10000d620783b */ /* 0x000e620000000200 */
[----:B------:R-:W-:-:S03]  /*d090*/  FMUL.FTZ R0, R28, c[0x0][0x320] ;  /* 0x0000c8001c007a20 */ /* 0x000fc60000410000 */
[----:B------:R-:W3:Y:S01]  /*d0a0*/  LDSM.16.M88.4 R68, [R208+0xe100] ;  /* 0x00e10000d044783b */ /* 0x000ee20000000200 */
[----:B------:R4:W1:Y:S02]  /*d0b0*/  MUFU.TANH R132, R0 ;  /* 0x0000000000847308 */ /* 0x0008640000002400 */
[----:B------:R-:W-:Y:S08]  /*d0c0*/  HMMA.16816.F32.BF16 R20, R200, R52, R24 ;  /* 0x00000034c814723c */ /* 0x000ff00000041818 */
[----:B------:R-:W-:Y:S01]  /*d0d0*/  HMMA.16816.F32.BF16 R8, R204, R58, R8 ;  /* 0x0000003acc08723c */ /* 0x000fe20000041808 */
[----:B------:R-:W-:Y:S01]  /*d0e0*/  LDSM.16.M88.4 R56, [R211+0x5000] ;  /* 0x00500000d338783b */ /* 0x000fe20000000200 */
[----:B----4-:R-:W-:-:S06]  /*d0f0*/  FMUL.FTZ R0, R29, c[0x0][0x320] ;  /* 0x0000c8001d007a20 */ /* 0x010fcc0000410000 */
[----:B--2---:R-:W-:Y:S01]  /*d100*/  HMMA.16816.F32.BF16 R16, R196, R40, R44 ;  /* 0x00000028c410723c */ /* 0x004fe2000004182c */
[----:B------:R-:W-:Y:S01]  /*d110*/  LDSM.16.M88.4 R44, [R211+0x5800] ;  /* 0x00580000d32c783b */ /* 0x000fe20000000200 */
[----:B------:R2:W4:Y:S06]  /*d120*/  MUFU.TANH R131, R0 ;  /* 0x0000000000837308 */ /* 0x00052c0000002400 */
[----:B------:R-:W-:Y:S01]  /*d130*/  HMMA.16816.F32.BF16 R12, R200, R54, R12 ;  /* 0x00000036c80c723c */ /* 0x000fe2000004180c */
[----:B------:R-:W3:Y:S07]  /*d140*/  LDSM.16.M88.4 R52, [R208+0xe900] ;  /* 0x00e90000d034783b */ /* 0x000eee0000000200 */
[----:B------:R-:W-:Y:S01]  /*d150*/  HMMA.16816.F32.BF16 R24, R196, R42, R36 ;  /* 0x0000002ac418723c */ /* 0x000fe20000041824 */
[----:B------:R-:W3:Y:S01]  /*d160*/  LDSM.16.M88.4 R40, [R214+0xd900] ;  /* 0x00d90000d628783b */ /* 0x000ee20000000200 */
[----:B--2---:R-:W-:-:S03]  /*d170*/  FMUL.FTZ R0, R30, c[0x0][0x320] ;  /* 0x0000c8001e007a20 */ /* 0x004fc60000410000 */
[----:B------:R-:W-:Y:S01]  /*d180*/  LDSM.16.M88.4 R36, [R214+0xe100] ;  /* 0x00e10000d624783b */ /* 0x000fe20000000200 */
[----:B------:R2:W1:Y:S02]  /*d190*/  MUFU.TANH R130, R0 ;  /* 0x0000000000827308 */ /* 0x0004640000002400 */
[C---:B------:R-:W-:Y:S08]  /*d1a0*/  HMMA.16816.F32.BF16 R72, R184.reuse, R64, R72 ;  /* 0x00000040b848723c */ /* 0x040ff00000041848 */
[----:B------:R-:W-:Y:S01]  /*d1b0*/  HMMA.16816.F32.BF16 R80, R184, R66, R80 ;  /* 0x00000042b850723c */ /* 0x000fe20000041850 */
[----:B--2---:R-:W-:-:S07]  /*d1c0*/  FMUL.FTZ R0, R31, c[0x0][0x320] ;  /* 0x0000c8001f007a20 */ /* 0x004fce0000410000 */
[----:B------:R-:W-:Y:S01]  /*d1d0*/  HMMA.16816.F32.BF16 R28, R204, R60, R20 ;  /* 0x0000003ccc1c723c */ /* 0x000fe20000041814 */
[----:B------:R2:W2:Y:S07]  /*d1e0*/  MUFU.TANH R129, R0 ;  /* 0x0000000000817308 */ /* 0x0004ae0000002400 */
[----:B-1----:R-:W-:Y:S08]  /*d1f0*/  HMMA.16816.F32.BF16 R20, R200, R32, R16 ;  /* 0x00000020c814723c */ /* 0x002ff00000041810 */
[----:B------:R-:W-:Y:S01]  /*d200*/  HMMA.16816.F32.BF16 R16, R196, R48, R72 ;  /* 0x00000030c410723c */ /* 0x000fe20000041848 */
[----:B--2---:R-:W-:-:S04]  /*d210*/  FMUL.FTZ R0, R8, c[0x0][0x320] ;  /* 0x0000c80008007a20 */ /* 0x004fc80000410000 */
[----:B------:R1:W2:Y:S03]  /*d220*/  MUFU.TANH R128, R0 ;  /* 0x0000000000807308 */ /* 0x0002a60000002400 */
[C---:B---3--:R-:W-:Y:S08]  /*d230*/  HMMA.16816.F32.BF16 R64, R184.reuse, R68, R76 ;  /* 0x00000044b840723c */ /* 0x048ff0000004184c */
[----:B------:R-:W-:Y:S01]  /*d240*/  HMMA.16816.F32.BF16 R76, R184, R70, R116 ;  /* 0x00000046b84c723c */ /* 0x000fe20000041874 */
[----:B-1----:R-:W-:-:S07]  /*d250*/  FMUL.FTZ R0, R9, c[0x0][0x320] ;  /* 0x0000c80009007a20 */ /* 0x002fce0000410000 */
[C---:B------:R-:W-:Y:S01]  /*d260*/  HMMA.16816.F32.BF16 R68, R184.reuse, R52, R100 ;  /* 0x00000034b844723c */ /* 0x040fe20000041864 */
[----:B------:R1:W3:Y:S07]  /*d270*/  MUFU.TANH R127, R0 ;  /* 0x00000000007f7308 */ /* 0x0002ee0000002400 */
[----:B------:R-:W-:Y:S01]  /*d280*/  HMMA.16816.F32.BF16 R72, R184, R54, R104 ;  /* 0x00000036b848723c */ /* 0x000fe20000041868 */
[----:B------:R-:W-:Y:S01]  /*d290*/  LDSM.16.M88.4 R52, [R215+0x6800] ;  /* 0x00680000d734783b */ /* 0x000fe20000000200 */
[----:B-1----:R-:W-:-:S04]  /*d2a0*/  FMUL.FTZ R0, R10, c[0x0][0x320] ;  /* 0x0000c8000a007a20 */ /* 0x002fc80000410000 */
[----:B------:R1:W1:Y:S02]  /*d2b0*/  MUFU.TANH R126, R0 ;  /* 0x00000000007e7308 */ /* 0x0002640000002400 */
[----:B-1----:R-:W-:Y:S02]  /*d2c0*/  FMUL.FTZ R0, R11, c[0x0][0x320] ;  /* 0x0000c8000b007a20 */ /* 0x002fe40000410000 */
[----:B------:R-:W-:Y:S01]  /*d2d0*/  HMMA.16816.F32.BF16 R8, R204, R62, R12 ;  /* 0x0000003ecc08723c */ /* 0x000fe2000004180c */
[----:B------:R-:W-:Y:S03]  /*d2e0*/  LDSM.16.M88.4 R60, [R208+0xf100] ;  /* 0x00f10000d03c783b */ /* 0x000fe60000000200 */
[----:B------:R1:W1:Y:S04]  /*d2f0*/  MUFU.TANH R125, R0 ;  /* 0x00000000007d7308 */ /* 0x0002680000002400 */
[----:B------:R-:W-:Y:S01]  /*d300*/  HMMA.16816.F32.BF16 R12, R200, R34, R24 ;  /* 0x00000022c80c723c */ /* 0x000fe20000041818 */
[----:B------:R-:W2:Y:S07]  /*d310*/  LDSM.16.M88.4 R32, [R215+0x6000] ;  /* 0x00600000d720783b */ /* 0x000eae0000000200 */
[----:B------:R-:W-:Y:S01]  /*d320*/  HMMA.16816.F32.BF16 R24, R196, R50, R80 ;  /* 0x00000032c418723c */ /* 0x000fe20000041850 */
[----:B------:R-:W2:Y:S01]  /*d330*/  LDSM.16.M88.4 R48, [R211+0x6000] ;  /* 0x00600000d330783b */ /* 0x000ea20000000200 */
[----:B-1----:R-:W-:-:S04]  /*d340*/  FMUL.FTZ R0, R28, c[0x0][0x320] ;  /* 0x0000c8001c007a20 */ /* 0x002fc80000410000 */
[----:B------:R1:W1:Y:S02]  /*d350*/  MUFU.TANH R124, R0 ;  /* 0x00000000007c7308 */ /* 0x0002640000002400 */
[----:B-1----:R-:W-:-:S06]  /*d360*/  FMUL.FTZ R0, R29, c[0x0][0x320] ;  /* 0x0000c8001d007a20 */ /* 0x002fcc0000410000 */
[----:B------:R1:W1:Y:S02]  /*d370*/  MUFU.TANH R111, R0 ;  /* 0x00000000006f7308 */ /* 0x0002640000002400 */
[----:B-1----:R-:W-:-:S06]  /*d380*/  FMUL.FTZ R0, R30, c[0x0][0x320] ;  /* 0x0000c8001e007a20 */ /* 0x002fcc0000410000 */
[----:B------:R1:W1:Y:S02]  /*d390*/  MUFU.TANH R110, R0 ;  /* 0x00000000006e7308 */ /* 0x0002640000002400 */
[----:B-1----:R-:W-:Y:S02]  /*d3a0*/  FMUL.FTZ R0, R31, c[0x0][0x320] ;  /* 0x0000c8001f007a20 */ /* 0x002fe40000410000 */
[----:B------:R-:W-:Y:S04]  /*d3b0*/  HMMA.16816.F32.BF16 R28, R204, R56, R20 ;  /* 0x00000038cc1c723c */ /* 0x000fe80000041814 */
[----:B------:R1:W1:Y:S04]  /*d3c0*/  MUFU.TANH R109, R0 ;  /* 0x00000000006d7308 */ /* 0x0002680000002400 */
[----:B------:R-:W-:Y:S08]  /*d3d0*/  HMMA.16816.F32.BF16 R20, R200, R40, R16 ;  /* 0x00000028c814723c */ /* 0x000ff00000041810 */
[----:B--2---:R-:W-:Y:S01]  /*d3e0*/  HMMA.16816.F32.BF16 R16, R196, R32, R64 ;  /* 0x00000020c410723c */ /* 0x004fe20000041840 */
[----:B-1----:R-:W-:-:S04]  /*d3f0*/  FMUL.FTZ R0, R8, c[0x0][0x320] ;  /* 0x0000c80008007a20 */ /* 0x002fc80000410000 */
[----:B------:R1:W2:Y:S03]  /*d400*/  MUFU.TANH R108, R0 ;  /* 0x00000000006c7308 */ /* 0x0002a60000002400 */
[----:B------:R-:W-:Y:S01]  /*d410*/  HMMA.16816.F32.BF16 R64, R184, R60, R96 ;  /* 0x0000003cb840723c */ /* 0x000fe20000041860 */
[----:B-1----:R-:W-:-:S04]  /*d420*/  FMUL.FTZ R0, R9, c[0x0][0x320] ;  /* 0x0000c80009007a20 */ /* 0x002fc80000410000 */
[----:B------:R1:W1:Y:S02]  /*d430*/  MUFU.TANH R100, R0 ;  /* 0x0000000000647308 */ /* 0x0002640000002400 */
[----:B-1----:R-:W-:-:S06]  /*d440*/  FMUL.FTZ R0, R10, c[0x0][0x320] ;  /* 0x0000c8000a007a20 */ /* 0x002fcc0000410000 */
[----:B------:R1:W1:Y:S02]  /*d450*/  MUFU.TANH R91, R0 ;  /* 0x00000000005b7308 */ /* 0x0002640000002400 */
[----:B-1----:R-:W-:Y:S02]  /*d460*/  FMUL.FTZ R0, R11, c[0x0][0x320] ;  /* 0x0000c8000b007a20 */ /* 0x002fe40000410000 */
[----:B------:R-:W-:Y:S04]  /*d470*/  HMMA.16816.F32.BF16 R8, R204, R58, R12 ;  /* 0x0000003acc08723c */ /* 0x000fe8000004180c */
[----:B------:R1:W1:Y:S04]  /*d480*/  MUFU.TANH R90, R0 ;  /* 0x00000000005a7308 */ /* 0x0002680000002400 */
[----:B------:R-:W-:Y:S01]  /*d490*/  HMMA.16816.F32.BF16 R12, R200, R42, R24 ;  /* 0x0000002ac80c723c */ /* 0x000fe20000041818 */
[----:B------:R-:W-:Y:S07]  /*d4a0*/  LDSM.16.M88.4 R40, [R211+0x6800] ;  /* 0x00680000d328783b */ /* 0x000fee0000000200 */
[----:B------:R-:W-:Y:S01]  /*d4b0*/  HMMA.16816.F32.BF16 R24, R196, R34, R76 ;  /* 0x00000022c418723c */ /* 0x000fe2000004184c */
[----:B------:R-:W2:Y:S01]  /*d4c0*/  LDSM.16.M88.4 R32, [R214+0xe900] ;  /* 0x00e90000d620783b */ /* 0x000ea20000000200 */
        /* <DEDUP_REMOVED lines=25> */
[----:B------:R-:W-:Y:S01]  /*d660*/  LDSM.16.M88.4 R52, [R208+0xf900] ;  /* 0x00f90000d034783b */ /* 0x000fe20000000200 */
        /* <DEDUP_REMOVED lines=9> */
[----:B--2---:R-:W-:Y:S08]  /*d700*/  HMMA.16816.F32.BF16 R20, R200, R32, R16 ;  /* 0x00000020c814723c */ /* 0x004ff00000041810 */
[----:B------:R-:W-:Y:S01]  /*d710*/  HMMA.16816.F32.BF16 R16, R196, R36, R64 ;  /* 0x00000024c410723c */ /* 0x000fe20000041840 */
[----:B-1----:R-:W-:-:S04]  /*d720*/  FMUL.FTZ R0, R8, c[0x0][0x320] ;  /* 0x0000c80008007a20 */ /* 0x002fc80000410000 */
[----:B------:R1:W2:Y:S02]  /*d730*/  MUFU.TANH R77, R0 ;  /* 0x00000000004d7308 */ /* 0x0002a40000002400 */
        /* <DEDUP_REMOVED lines=8> */
[----:B------:R-:W-:Y:S08]  /*d7c0*/  HMMA.16816.F32.BF16 R12, R200, R34, R24 ;  /* 0x00000022c80c723c */ /* 0x000ff00000041818 */
[----:B------:R-:W-:Y:S01]  /*d7d0*/  HMMA.16816.F32.BF16 R32, R196, R38, R56 ;  /* 0x00000026c420723c */ /* 0x000fe20000041838 */
[----:B------:R-:W-:Y:S01]  /*d7e0*/  LDSM.16.M88.4 R36, [R214+0xf900] ;  /* 0x00f90000d624783b */ /* 0x000fe20000000200 */
[----:B--2---:R-:W-:-:S03]  /*d7f0*/  FMUL.FTZ R0, R28, c[0x0][0x320] ;  /* 0x0000c8001c007a20 */ /* 0x004fc60000410000 */
[----:B------:R-:W2:Y:S01]  /*d800*/  LDSM.16.M88.4 R56, [R211+0x7000] ;  /* 0x00700000d338783b */ /* 0x000ea20000000200 */
[----:B------:R3:W1:Y:S10]  /*d810*/  MUFU.TANH R72, R0 ;  /* 0x0000000000487308 */ /* 0x0006740000002400 */
[----:B------:R-:W-:Y:S01]  /*d820*/  HMMA.16816.F32.BF16 R12, R204, R42, R12 ;  /* 0x0000002acc0c723c */ /* 0x000fe2000004180c */
[----:B---3--:R-:W-:-:S07]  /*d830*/  FMUL.FTZ R0, R29, c[0x0][0x320] ;  /* 0x0000c8001d007a20 */ /* 0x008fce0000410000 */
[----:B-1----:R-:W-:Y:S01]  /*d840*/  HMMA.16816.F32.BF16 R24, R200, R48, R16 ;  /* 0x00000030c818723c */ /* 0x002fe20000041810 */
[----:B------:R1:W3:Y:S11]  /*d850*/  MUFU.TANH R65, R0 ;  /* 0x0000000000417308 */ /* 0x0002f60000002400 */
[----:B------:R-:W-:Y:S04]  /*d860*/  @!UPT UIADD3 URZ, URZ, URZ, URZ ;  /* 0x0000003f3f3ff290 */ /* 0x000fe8000fffe03f */
[----:B------:R-:W-:Y:S02]  /*d870*/  FMUL.FTZ R12, R12, c[0x0][0x320] ;  /* 0x0000c8000c0c7a20 */ /* 0x000fe40000410000 */
[----:B-1----:R-:W-:Y:S02]  /*d880*/  FMUL.FTZ R0, R30, c[0x0][0x320] ;  /* 0x0000c8001e007a20 */ /* 0x002fe40000410000 */
[----:B------:R-:W-:Y:S02]  /*d890*/  FMUL.FTZ R13, R13, c[0x0][0x320] ;  /* 0x0000c8000d0d7a20 */ /* 0x000fe40000410000 */
[----:B------:R1:W1:Y:S01]  /*d8a0*/  MUFU.TANH R64, R0 ;  /* 0x0000000000407308 */ /* 0x0002620000002400 */
[----:B------:R-:W-:Y:S02]  /*d8b0*/  FMUL.FTZ R14, R14, c[0x0][0x320] ;  /* 0x0000c8000e0e7a20 */ /* 0x000fe40000410000 */
[----:B------:R-:W-:Y:S01]  /*d8c0*/  FMUL.FTZ R15, R15, c[0x0][0x320] ;  /* 0x0000c8000f0f7a20 */ /* 0x000fe20000410000 */
[----:B--2---:R-:W-:Y:S04]  /*d8d0*/  HMMA.16816.F32.BF16 R24, R204, R56, R24 ;  /* 0x00000038cc18723c */ /* 0x004fe80000041818 */
[----:B------:R-:W2:Y:S01]  /*d8e0*/  MUFU.TANH R43, R13 ;  /* 0x0000000d002b7308 */ /* 0x000ea20000002400 */
[----:B-1----:R-:W-:-:S07]  /*d8f0*/  FMUL.FTZ R0, R31, c[0x0][0x320] ;  /* 0x0000c8001f007a20 */ /* 0x002fce0000410000 */
[----:B------:R-:W1:Y:S01]  /*d900*/  MUFU.TANH R42, R14 ;  /* 0x0000000e002a7308 */ /* 0x000e620000002400 */
[----:B------:R-:W-:Y:S07]  /*d910*/  HMMA.16816.F32.BF16 R28, R204, R40, R20 ;  /* 0x00000028cc1c723c */ /* 0x000fee0000041814 */
[----:B------:R1:W1:Y:S01]  /*d920*/  MUFU.TANH R62, R0 ;  /* 0x00000000003e7308 */ /* 0x0002620000002400 */
[----:B------:R-:W-:Y:S03]  /*d930*/  HMMA.16816.F32.BF16 R20, R184, R52, R112 ;  /* 0x00000034b814723c */ /* 0x000fe60000041870 */
[----:B------:R-:W-:-:S02]  /*d940*/  FMUL.FTZ R24, R24, c[0x0][0x320] ;  /* 0x0000c80018187a20 */ /* 0x000fc40000410000 */
[----:B------:R-:W-:Y:S02]  /*d950*/  FMUL.FTZ R27, R27, c[0x0][0x320] ;  /* 0x0000c8001b1b7a20 */ /* 0x000fe40000410000 */
[----:B------:R-:W-:Y:S01]  /*d960*/  FMUL.FTZ R25, R25, c[0x0][0x320] ;  /* 0x0000c80019197a20 */ /* 0x000fe20000410000 */
[----:B------:R-:W2:Y:S01]  /*d970*/  MUFU.TANH R41, R15 ;  /* 0x0000000f00297308 */ /* 0x000ea20000002400 */
[----:B------:R-:W-:Y:S02]  /*d980*/  FMUL.FTZ R26, R26, c[0x0][0x320] ;  /* 0x0000c8001a1a7a20 */ /* 0x000fe40000410000 */
[----:B-1----:R-:W-:-:S05]  /*d990*/  FMUL.FTZ R0, R8, c[0x0][0x320] ;  /* 0x0000c80008007a20 */ /* 0x002fca0000410000 */
[----:B------:R-:W1:Y:S01]  /*d9a0*/  MUFU.TANH R40, R24 ;  /* 0x0000001800287308 */ /* 0x000e620000002400 */
[----:B------:R-:W-:Y:S02]  /*d9b0*/  FMUL.FTZ R29, R29, c[0x0][0x320] ;  /* 0x0000c8001d1d7a20 */ /* 0x000fe40000410000 */
[----:B------:R-:W-:Y:S02]  /*d9c0*/  FMUL.FTZ R30, R30, c[0x0][0x320] ;  /* 0x0000c8001e1e7a20 */ /* 0x000fe40000410000 */
[----:B------:R-:W-:-:S03]  /*d9d0*/  FMUL.FTZ R31, R31, c[0x0][0x320] ;  /* 0x0000c8001f1f7a20 */ /* 0x000fc60000410000 */
[----:B------:R1:W1:Y:S01]  /*d9e0*/  MUFU.TANH R63, R0 ;  /* 0x00000000003f7308 */ /* 0x0002620000002400 */
[----:B------:R-:W-:Y:S07]  /*d9f0*/  HMMA.16816.F32.BF16 R16, R196, R44, R20 ;  /* 0x0000002cc410723c */ /* 0x000fee0000041814 */
[----:B------:R-:W2:Y:S01]  /*da00*/  MUFU.TANH R49, R29 ;  /* 0x0000001d00317308 */ /* 0x000ea20000002400 */
[----:B------:R-:W-:Y:S01]  /*da10*/  HMMA.16816.F32.BF16 R20, R200, R50, R32 ;  /* 0x00000032c814723c */ /* 0x000fe20000041820 */
[----:B-1----:R-:W-:-:S06]  /*da20*/  FMUL.FTZ R0, R9, c[0x0][0x320] ;  /* 0x0000c80009007a20 */ /* 0x002fcc0000410000 */
[----:B------:R-:W1:Y:S08]  /*da30*/  MUFU.TANH R48, R30 ;  /* 0x0000001e00307308 */ /* 0x000e700000002400 */
[----:B------:R1:W1:Y:S01]  /*da40*/  MUFU.TANH R61, R0 ;  /* 0x00000000003d7308 */ /* 0x0002620000002400 */
[----:B------:R-:W-:Y:S07]  /*da50*/  HMMA.16816.F32.BF16 R16, R200, R36, R16 ;  /* 0x00000024c810723c */ /* 0x000fee0000041810 */
[----:B------:R-:W2:Y:S01]  /*da60*/  MUFU.TANH R45, R31 ;  /* 0x0000001f002d7308 */ /* 0x000ea20000002400 */
[----:B------:R-:W-:Y:S01]  /*da70*/  HMMA.16816.F32.BF16 R20, R204, R58, R20 ;  /* 0x0000003acc14723c */ /* 0x000fe20000041814 */
[----:B-1----:R-:W-:-:S06]  /*da80*/  FMUL.FTZ R0, R10, c[0x0][0x320] ;  /* 0x0000c8000a007a20 */ /* 0x002fcc0000410000 */
[----:B------:R-:W1:Y:S08]  /*da90*/  MUFU.TANH R44, R12 ;  /* 0x0000000c002c7308 */ /* 0x000e700000002400 */
[----:B------:R1:W1:Y:S09]  /*daa0*/  MUFU.TANH R60, R0 ;  /* 0x00000000003c7308 */ /* 0x0002720000002400 */
[----:B------:R-:W-:Y:S01]  /*dab0*/  FMUL.FTZ R20, R20, c[0x0][0x320] ;  /* 0x0000c80014147a20 */ /* 0x000fe20000410000 */
[----:B------:R-:W2:Y:S01]  /*dac0*/  MUFU.TANH R35, R27 ;  /* 0x0000001b00237308 */ /* 0x000ea20000002400 */
[----:B------:R-:W-:-:S02]  /*dad0*/  FMUL.FTZ R21, R21, c[0x0][0x320] ;  /* 0x0000c80015157a20 */ /* 0x000fc40000410000 */
[----:B------:R-:W-:Y:S02]  /*dae0*/  FMUL.FTZ R22, R22, c[0x0][0x320] ;  /* 0x0000c80016167a20 */ /* 0x000fe40000410000 */
[----:B------:R-:W-:Y:S02]  /*daf0*/  FMUL.FTZ R23, R23, c[0x0][0x320] ;  /* 0x0000c80017177a20 */ /* 0x000fe40000410000 */
[----:B-1----:R-:W-:Y:S01]  /*db00*/  FMUL.FTZ R0, R11, c[0x0][0x320] ;  /* 0x0000c8000b007a20 */ /* 0x002fe20000410000 */
[----:B------:R-:W1:Y:S01]  /*db10*/  MUFU.TANH R37, R25 ;  /* 0x0000001900257308 */ /* 0x000e620000002400 */
[----:B------:R-:W-:Y:S07]  /*db20*/  HMMA.16816.F32.BF16 R8, R184, R54, R120 ;  /* 0x00000036b808723c */ /* 0x000fee0000041878 */
[----:B------:R1:W1:Y:S08]  /*db30*/  MUFU.TANH R53, R0 ;  /* 0x0000000000357308 */ /* 0x0002700000002400 */
[----:B------:R2:W2:Y:S01]  /*db40*/  MUFU.TANH R36, R26 ;  /* 0x0000001a00247308 */ /* 0x0004a20000002400 */
[----:B-1----:R-:W-:-:S08]  /*db50*/  FMUL.FTZ R0, R28, c[0x0][0x320] ;  /* 0x0000c8001c007a20 */ /* 0x002fd00000410000 */
[----:B------:R-:W-:Y:S01]  /*db60*/  HMMA.16816.F32.BF16 R8, R196, R46, R8 ;  /* 0x0000002ec408723c */ /* 0x000fe20000041808 */
[----:B------:R-:W1:Y:S01]  /*db70*/  LDSM.16.M88.4 R28, [R211+0x7800] ;  /* 0x00780000d31c783b */ /* 0x000e620000000200 */
[----:B------:R1:W1:Y:S01]  /*db80*/  MUFU.TANH R34, R20 ;  /* 0x0000001400227308 */ /* 0x0002620000002400 */
[----:B------:R-:W-:-:S07]  /*db90*/  DEPBAR.LE SB0, 0x0 ;  /* 0x000080000000791a */ /* 0x000fce0000000000 */
[----:B------:R1:W1:Y:S08]  /*dba0*/  MUFU.TANH R27, R21 ;  /* 0x00000015001b7308 */ /* 0x0002700000002400 */
[----:B------:R1:W1:Y:S06]  /*dbb0*/  MUFU.TANH R24, R22 ;  /* 0x0000001600187308 */ /* 0x00026c0000002400 */
[----:B------:R-:W-:Y:S02]  /*dbc0*/  HMMA.16816.F32.BF16 R8, R200, R38, R8 ;  /* 0x00000026c808723c */ /* 0x000fe40000041808 */
[----:B------:R2:W2:Y:S08]  /*dbd0*/  MUFU.TANH R52, R0 ;  /* 0x0000000000347308 */ /* 0x0004b00000002400 */
[----:B------:R-:W2:Y:S01]  /*dbe0*/  MUFU.TANH R23, R23 ;  /* 0x0000001700177308 */ /* 0x000ea20000002400 */
[----:B-1----:R-:W-:Y:S07]  /*dbf0*/  HMMA.16816.F32.BF16 R12, R204, R28, R16 ;  /* 0x0000001ccc0c723c */ /* 0x002fee0000041810 */
[----:B------:R-:W-:-:S06]  /*dc00*/  P2R R16, PR, RZ, 0x40 ;  /* 0x00000040ff107803 */ /* 0x000fcc0000000000 */
[----:B------:R-:W-:Y:S11]  /*dc10*/  HMMA.16816.F32.BF16 R8, R204, R30, R8 ;  /* 0x0000001ecc08723c */ /* 0x000ff60000041808 */
[----:B------:R-:W-:-:S02]  /*dc20*/  FMUL.FTZ R12, R12, c[0x0][0x320] ;  /* 0x0000c8000c0c7a20 */ /* 0x000fc40000410000 */
[----:B------:R-:W-:Y:S02]  /*dc30*/  FMUL.FTZ R13, R13, c[0x0][0x320] ;  /* 0x0000c8000d0d7a20 */ /* 0x000fe40000410000 */
[----:B------:R-:W-:Y:S01]  /*dc40*/  FMUL.FTZ R14, R14, c[0x0][0x320] ;  /* 0x0000c8000e0e7a20 */ /* 0x000fe20000410000 */
[----:B------:R1:W1:Y:S01]  /*dc50*/  MUFU.TANH R20, R12 ;  /* 0x0000000c00147308 */ /* 0x0002620000002400 */
[----:B------:R-:W-:-:S07]  /*dc60*/  FMUL.FTZ R15, R15, c[0x0][0x320] ;  /* 0x0000c8000f0f7a20 */ /* 0x000fce0000410000 */
[----:B------:R-:W-:Y:S02]  /*dc70*/  FMUL.FTZ R8, R8, c[0x0][0x320] ;  /* 0x0000c80008087a20 */ /* 0x000fe40000410000 */
[----:B------:R-:W-:Y:S02]  /*dc80*/  FMUL.FTZ R9, R9, c[0x0][0x320] ;  /* 0x0000c80009097a20 */ /* 0x000fe40000410000 */
        /* <DEDUP_REMOVED lines=11> */
[----:B-1234-:R-:W-:Y:S01]  /*dd40*/  LEA.HI.SX32 R10, R157, 0xfffffffe, 0x19 ;  /* 0xfffffffe9d0a7811 */ /* 0x01efe200078fcaff */
[----:B------:R-:W-:-:S03]  /*dd50*/  IMAD.SHL.U32 R13, R152, 0x40, RZ ;  /* 0x00000040980d7824 */ /* 0x000fc600078e00ff */
[----:B------:R-:W-:Y:S01]  /*dd60*/  SHF.R.S32.HI R3, RZ, 0x1f, R10 ;  /* 0x0000001fff037819 */ /* 0x000fe2000001140a */
[----:B------:R-:W-:Y:S02]  /*dd70*/  IMAD R0, R150, R10, RZ ;  /* 0x0000000a96007224 */ /* 0x000fe400078e02ff */
[----:B------:R-:W-:-:S04]  /*dd80*/  IMAD.WIDE.U32 R10, R10, R153, R158 ;  /* 0x000000990a0a7225 */ /* 0x000fc800078e009e */
[----:B------:R-:W-:Y:S01]  /*dd90*/  IMAD R0, R3, R153, R0 ;  /* 0x0000009903007224 */ /* 0x000fe200078e0200 */
[----:B------:R-:W-:-:S03]  /*dda0*/  LEA R6, P1, R10, c[0x0][0x1c8], 0x1 ;  /* 0x000072000a067a11 */ /* 0x000fc600078208ff */
[----:B------:R-:W-:Y:S01]  /*ddb0*/  IMAD.IADD R0, R11, 0x1, R0 ;  /* 0x000000010b007824 */ /* 0x000fe200078e0200 */
[----:B------:R-:W-:Y:S02]  /*ddc0*/  SHF.L.U64.HI R11, R152, R151, c[0x0][0x1e4] ;  /* 0x00007900980b7619 */ /* 0x000fe40000010297 */
[----:B------:R-:W-:Y:S02]  /*ddd0*/  IADD3 R8, P0, R6, R13, RZ ;  /* 0x0000000d06087210 */ /* 0x000fe40007f1e0ff */
[----:B------:R-:W-:Y:S02]  /*dde0*/  LEA.HI.X R7, R10, c[0x0][0x1cc], R0, 0x1, P1 ;  /* 0x000073000a077a11 */ /* 0x000fe400008f0c00 */
[----:B------:R-:W-:-:S03]  /*ddf0*/  IADD3 R0, P2, R154, 0x80, RZ ;  /* 0x000000809a007810 */ /* 0x000fc60007f5e0ff */
[----:B------:R-:W-:Y:S01]  /*de00*/  IMAD.X R9, R7, 0x1, R11, P0 ;  /* 0x0000000107097824 */ /* 0x000fe200000e060b */
[----:B------:R-:W-:Y:S01]  /*de10*/  @!PT LDS RZ, [RZ] ;  /* 0x00000000fffff984 */ /* 0x000fe20000000800 */
[----:B------:R-:W-:Y:S01]  /*de20*/  @!PT LDS RZ, [RZ] ;  /* 0x00000000fffff984 */ /* 0x000fe20000000800 */
[----:B------:R-:W-:Y:S01]  /*de30*/  @!PT LDS RZ, [RZ] ;  /* 0x00000000fffff984 */ /* 0x000fe20000000800 */
[----:B------:R1:W-:Y:S01]  /*de40*/  LDGSTS.E.BYPASS.LTC128B.128 [R231+0x8100], [R6.64], !P4 ;  /* 0x0810000006e77fae */ /* 0x0003e2000e101d48 */
[----:B------:R-:W-:Y:S01]  /*de50*/  IADD3 R14, P1, P0, R13, 0x80, R6 ;  /* 0x000000800d0e7810 */ /* 0x000fe2000783e006 */
[----:B------:R-:W-:Y:S01]  /*de60*/  IMAD.X R3, RZ, RZ, R156, P2 ;  /* 0x000000ffff037224 */ /* 0x000fe200010e069c */
[----:B------:R-:W-:Y:S01]  /*de70*/  IADD3 R12, P2, R0, R8, RZ ;  /* 0x00000008000c7210 */ /* 0x000fe20007f5e0ff */
[----:B------:R1:W-:Y:S01]  /*de80*/  LDGSTS.E.BYPASS.LTC128B.128 [R231+0xc100], [R6.64+0x80], !P3 ;  /* 0x0c10008006e77fae */ /* 0x0003e2000d901d48 */
[----:B------:R-:W-:-:S03]  /*de90*/  IADD3.X R15, R11, RZ, R7, P1, P0 ;  /* 0x000000ff0b0f7210 */ /* 0x000fc60000fe0407 */
[----:B------:R2:W-:Y:S04]  /*dea0*/  LDGSTS.E.BYPASS.LTC128B.128 [R231+0x9100], [R8.64], !P4 ;  /* 0x0910000008e77fae */ /* 0x0005e8000e101d48 */
[----:B------:R3:W-:Y:S01]  /*deb0*/  LDGSTS.E.BYPASS.LTC128B.128 [R231+0xd100], [R14.64], !P3 ;  /* 0x0d1000000ee77fae */ /* 0x0007e2000d901d48 */
[----:B-1----:R-:W-:-:S04]  /*dec0*/  IADD3 R6, P5, R8, R13, RZ ;  /* 0x0000000d08067210 */ /* 0x002fc80007fbe0ff */
[----:B------:R-:W-:Y:S01]  /*ded0*/  IADD3 R10, P1, R6, R13, RZ ;  /* 0x0000000d060a7210 */ /* 0x000fe20007f3e0ff */
[----:B------:R-:W-:Y:S01]  /*dee0*/  IMAD.X R7, R9, 0x1, R11, P5 ;  /* 0x0000000109077824 */ /* 0x000fe200028e060b */
[----:B--2---:R-:W-:Y:S01]  /*def0*/  IADD3 R8, P0, R0, R6, RZ ;  /* 0x0000000600087210 */ /* 0x004fe20007f1e0ff */
[----:B------:R-:W-:Y:S02]  /*df00*/  IMAD.X R13, R3, 0x1, R9, P2 ;  /* 0x00000001030d7824 */ /* 0x000fe400010e0609 */
[----:B------:R-:W-:Y:S01]  /*df10*/  IMAD.X R11, R7, 0x1, R11, P1 ;  /* 0x00000001070b7824 */ /* 0x000fe200008e060b */
[----:B------:R3:W-:Y:S01]  /*df20*/  LDGSTS.E.BYPASS.LTC128B.128 [R231+0xa100], [R6.64], !P4 ;  /* 0x0a10000006e77fae */ /* 0x0007e2000e101d48 */
[----:B------:R-:W-:-:S03]  /*df30*/  IMAD.X R9, R3, 0x1, R7, P0 ;  /* 0x0000000103097824 */ /* 0x000fc600000e0607 */
[----:B------:R3:W-:Y:S04]  /*df40*/  LDGSTS.E.BYPASS.LTC128B.128 [R231+0xe100], [R12.64], !P3 ;  /* 0x0e1000000ce77fae */ /* 0x0007e8000d901d48 */
[----:B------:R3:W-:Y:S04]  /*df50*/  LDGSTS.E.BYPASS.LTC128B.128 [R231+0xb100], [R10.64], !P4 ;  /* 0x0b1000000ae77fae */ /* 0x0007e8000e101d48 */
[----:B------:R3:W-:Y:S02]  /*df60*/  LDGSTS.E.BYPASS.LTC128B.128 [R231+0xf100], [R8.64], !P3 ;  /* 0x0f10000008e77fae */ /* 0x0007e4000d901d48 */
.L_x_132:
[----:B--234-:R-:W-:Y:S01]  /*df70*/  LOP3.LUT R0, R149, 0xffffffe0, RZ, 0xc0, !PT ;  /* 0xffffffe095007812 */ /* 0x01cfe200078ec0ff */
[----:B------:R-:W-:Y:S01]  /*df80*/  IMAD.SHL.U32 R209, R4, 0x2, RZ ;  /* 0x0000000204d17824 */ /* 0x000fe200078e00ff */
[----:B------:R-:W0:Y:S03]  /*df90*/  LDGDEPBAR ;  /* 0x00000000000079af */ /* 0x000e260000000000 */
[----:B------:R-:W-:-:S02]  /*dfa0*/  IMAD.IADD R0, R212, 0x1, -R0 ;  /* 0x00000001d4007824 */ /* 0x000fc400078e0a00 */
[--C-:B------:R-:W-:Y:S02]  /*dfb0*/  IMAD R210, R5, 0x2, R209.reuse ;  /* 0x0000000205d27824 */ /* 0x100fe400078e02d1 */
[C---:B------:R-:W-:Y:S01]  /*dfc0*/  IMAD R213, R2.reuse, 0x2, R209 ;  /* 0x0000000202d57824 */ /* 0x040fe200078e02d1 */
[----:B------:R-:W-:Y:S01]  /*dfd0*/  SHF.R.S32.HI R3, RZ, 0x1f, R0 ;  /* 0x0000001fff037819 */ /* 0x000fe20000011400 */
[----:B------:R-:W-:-:S03]  /*dfe0*/  IMAD R212, R2, 0x2, R210 ;  /* 0x0000000202d47824 */ /* 0x000fc600078e02d2 */
[----:B------:R-:W-:-:S04]  /*dff0*/  LEA.HI R3, R3, R0, RZ, 0x2 ;  /* 0x0000000003037211 */ /* 0x000fc800078f10ff */
[----:B------:R-:W-:-:S05]  /*e000*/  LOP3.LUT R3, R3, 0x7ffffffc, RZ, 0xc0, !PT ;  /* 0x7ffffffc03037812 */ /* 0x000fca00078ec0ff */
[----:B------:R-:W-:-:S04]  /*e010*/  IMAD.IADD R0, R0, 0x1, -R3 ;  /* 0x0000000100007824 */ /* 0x000fc800078e0a03 */
[----:B------:R-:W-:-:S05]  /*e020*/  IMAD R0, R0, -0x2, R148 ;  /* 0xfffffffe00007824 */ /* 0x000fca00078e0294 */
[C---:B------:R-:W-:Y:S02]  /*e030*/  ISETP.GT.AND P0, PT, R0.reuse, RZ, PT ;  /* 0x000000ff0000720c */ /* 0x040fe40003f04270 */
[C---:B------:R-:W-:Y:S02]  /*e040*/  ISETP.GT.AND P1, PT, R0.reuse, 0x1, PT ;  /* 0x000000010000780c */ /* 0x040fe40003f24270 */
[----:B------:R-:W-:Y:S02]  /*e050*/  ISETP.GT.AND P2, PT, R0, 0x8, PT ;  /* 0x000000080000780c */ /* 0x000fe40003f44270 */
[----:B-1----:R-:W-:Y:S02]  /*e060*/  FSEL R8, R132, -INF , P0 ;  /* 0xff80000084087808 */ /* 0x002fe40000000000 */
        /* <DEDUP_REMOVED lines=150> */
[----:B------:R-:W-:Y:S01]  /*e9d0*/  FMNMX.FTZ R0, R249, R0, !PT ;  /* 0x00000000f9007209 */ /* 0x000fe20007810000 */
[----:B------:R-:W-:Y:S01]  /*e9e0*/  LDSM.16.MT88.4 R24, [R212+0x100] ;  /* 0x00010000d418783b */ /* 0x000fe20000004200 */
[----:B------:R-:W-:Y:S02]  /*e9f0*/  FSEL R250, R22, -INF , P1 ;  /* 0xff80000016fa7808 */ /* 0x000fe40000800000 */
[----:B------:R-:W-:Y:S02]  /*ea00*/  FMNMX.FTZ R0, R251, R0, !PT ;  /* 0x00000000fb007209 */ /* 0x000fe40007810000 */
[----:B------:R-:W-:-:S02]  /*ea10*/  FSEL R164, R21, -INF , P0 ;  /* 0xff80000015a47808 */ /* 0x000fc40000000000 */
[----:B------:R-:W-:Y:S01]  /*ea20*/  FMNMX.FTZ R0, R250, R0, !PT ;  /* 0x00000000fa007209 */ /* 0x000fe20007810000 */
[----:B------:R-:W-:Y:S01]  /*ea30*/  LDSM.16.MT88.4 R20, [R209+0x100] ;  /* 0x00010000d114783b */ /* 0x000fe20000004200 */
[----:B------:R-:W-:Y:S02]  /*ea40*/  ISETP.NE.AND P6, PT, R16, RZ, PT ;  /* 0x000000ff1000720c */ /* 0x000fe40003fc5270 */
[----:B------:R-:W-:Y:S01]  /*ea50*/  FMNMX.FTZ R0, R164, R0, !PT ;  /* 0x00000000a4007209 */ /* 0x000fe20007810000 */
[----:B------:R-:W-:Y:S01]  /*ea60*/  LDSM.16.MT88.4 R16, [R210+0x100] ;  /* 0x00010000d210783b */ /* 0x000fe20000004200 */
        /* <DEDUP_REMOVED lines=18> */
[--C-:B------:R-:W-:Y:S02]  /*eb90*/  FFMA.FTZ R0, R10, c[0x0][0x2d0], -R6.reuse ;  /* 0x0000b4000a007a23 */ /* 0x100fe40000010806 */
[----:B------:R-:W-:Y:S01]  /*eba0*/  FFMA.FTZ R7, R11, c[0x0][0x2d0], -R6 ;  /* 0x0000b4000b077a23 */ /* 0x000fe20000010806 */
[----:B------:R-:W-:-:S03]  /*ebb0*/  FSETP.NEU.FTZ.AND P0, PT, R3, -INF , PT ;  /* 0xff8000000300780b */ /* 0x000fc60003f1d000 */
[----:B------:R1:W-:Y:S01]  /*ebc0*/  MUFU.EX2 R189, R0 ;  /* 0x0000000000bd7308 */ /* 0x0003e20000000800 */
[----:B---3--:R-:W-:-:S07]  /*ebd0*/  FFMA.FTZ R2, R30, c[0x0][0x2d0], -R6 ;  /* 0x0000b4001e027a23 */ /* 0x008fce0000010806 */
[----:B------:R2:W3:Y:S01]  /*ebe0*/  MUFU.EX2 R114, R7 ;  /* 0x0000000700727308 */ /* 0x0004e20000000800 */
[----:B-1----:R-:W-:-:S07]  /*ebf0*/  FMUL.FTZ R0, R3, c[0x0][0x2d0] ;  /* 0x0000b40003007a20 */ /* 0x002fce0000410000 */
[----:B------:R1:W-:Y:S01]  /*ec00*/  MUFU.EX2 R179, R2 ;  /* 0x0000000200b37308 */ /* 0x0003e20000000800 */
[----:B------:R-:W-:Y:S01]  /*ec10*/  FSEL R0, R0, RZ, P0 ;  /* 0x000000ff00007208 */ /* 0x000fe20000000000 */
[----:B--2---:R-:W-:Y:S01]  /*ec20*/  IMAD.MOV.U32 R7, RZ, RZ, R38 ;  /* 0x000000ffff077224 */ /* 0x004fe200078e0026 */
[----:B---3--:R-:W-:-:S03]  /*ec30*/  F2FP.BF16.PACK_AB R10, R114, R189 ;  /* 0x000000bd720a723e */ /* 0x008fc600000010ff */
[----:B------:R-:W-:Y:S01]  /*ec40*/  FFMA.FTZ R4, R12, c[0x0][0x2d0], -R0 ;  /* 0x0000b4000c047a23 */ /* 0x000fe20000010800 */
[----:B------:R-:W-:Y:S03]  /*ec50*/  LDSM.16.MT88.4 R36, [R209+0x900] ;  /* 0x00090000d124783b */ /* 0x000fe60000004200 */
[----:B------:R2:W3:Y:S01]  /*ec60*/  MUFU.EX2 R8, R4 ;  /* 0x0000000400087308 */ /* 0x0004e20000000800 */
[----:B-1----:R-:W-:Y:S02]  /*ec70*/  FFMA.FTZ R2, R31, c[0x0][0x2d0], -R6 ;  /* 0x0000b4001f027a23 */ /* 0x002fe40000010806 */
[----:B------:R-:W-:Y:S05]  /*ec80*/  LDSM.16.MT88.4 R28, [R213+0x900] ;  /* 0x00090000d51c783b */ /* 0x000fea0000004200 */
[----:B------:R1:W-:Y:S01]  /*ec90*/  MUFU.EX2 R5, R2 ;  /* 0x0000000200057308 */ /* 0x0003e20000000800 */
[----:B--2---:R-:W-:-:S07]  /*eca0*/  FFMA.FTZ R4, R13, c[0x0][0x2d0], -R0 ;  /* 0x0000b4000d047a23 */ /* 0x004fce0000010800 */
[----:B------:R2:W-:Y:S01]  /*ecb0*/  MUFU.EX2 R178, R4 ;  /* 0x0000000400b27308 */ /* 0x0005e20000000800 */
[----:B-1----:R-:W-:-:S07]  /*ecc0*/  FFMA.FTZ R2, R32, c[0x0][0x2d0], -R0 ;  /* 0x0000b40020027a23 */ /* 0x002fce0000010800 */
[----:B------:R1:W-:Y:S01]  /*ecd0*/  MUFU.EX2 R163, R2 ;  /* 0x0000000200a37308 */ /* 0x0003e20000000800 */
[----:B--2---:R-:W-:-:S07]  /*ece0*/  FFMA.FTZ R4, R14, c[0x0][0x2d0], -R0 ;  /* 0x0000b4000e047a23 */ /* 0x004fce0000010800 */
[----:B------:R2:W-:Y:S01]  /*ecf0*/  MUFU.EX2 R188, R4 ;  /* 0x0000000400bc7308 */ /* 0x0005e20000000800 */
[--C-:B-1----:R-:W-:Y:S02]  /*ed00*/  FFMA.FTZ R2, R33, c[0x0][0x2d0], -R0.reuse ;  /* 0x0000b40021027a23 */ /* 0x102fe40000010800 */
[----:B------:R-:W-:Y:S05]  /*ed10*/  LDSM.16.MT88.4 R32, [R210+0x900] ;  /* 0x00090000d220783b */ /* 0x000fea0000004200 */
[----:B------:R1:W-:Y:S01]  /*ed20*/  MUFU.EX2 R252, R2 ;  /* 0x0000000200fc7308 */ /* 0x0003e20000000800 */
[--C-:B--2---:R-:W-:Y:S02]  /*ed30*/  FFMA.FTZ R4, R15, c[0x0][0x2d0], -R0.reuse ;  /* 0x0000b4000f047a23 */ /* 0x104fe40000010800 */
[----:B------:R-:W2:Y:S05]  /*ed40*/  LDSM.16.MT88.4 R12, [R213+0x100] ;  /* 0x00010000d50c783b */ /* 0x000eaa0000004200 */
[----:B-----5:R3:W4:Y:S01]  /*ed50*/  MUFU.EX2 R165, R4 ;  /* 0x0000000400a57308 */ /* 0x0207220000000800 */
[----:B-1----:R-:W-:-:S07]  /*ed60*/  FFMA.FTZ R2, R69, c[0x0][0x2d0], -R0 ;  /* 0x0000b40045027a23 */ /* 0x002fce0000010800 */
[----:B------:R1:W-:Y:S01]  /*ed70*/  MUFU.EX2 R69, R2 ;  /* 0x0000000200457308 */ /* 0x0003e20000000800 */
[----:B---3--:R-:W-:Y:S01]  /*ed80*/  IMAD.MOV.U32 R4, RZ, RZ, R8 ;  /* 0x000000ffff047224 */ /* 0x008fe200078e0008 */
[----:B------:R-:W-:Y:S02]  /*ed90*/  F2FP.BF16.PACK_AB R8, R7, R162 ;  /* 0x000000a20708723e */ /* 0x000fe400000010ff */
[----:B----4-:R-:W-:Y:S02]  /*eda0*/  F2FP.BF16.PACK_AB R11, R165, R188 ;  /* 0x000000bca50b723e */ /* 0x010fe400000010ff */
[----:B------:R-:W-:Y:S01]  /*edb0*/  F2FP.BF16.PACK_AB R9, R178, R4 ;  /* 0x00000004b209723e */ /* 0x000fe200000010ff */
[----:B-1----:R-:W-:-:S06]  /*edc0*/  FFMA.FTZ R2, R70, c[0x0][0x2d0], -R0 ;  /* 0x0000b40046027a23 */ /* 0x002fcc0000010800 */
        /* <DEDUP_REMOVED lines=9> */
[----:B------:R-:W3:Y:S07]  /*ee60*/  LDSM.16.MT88.4 R16, [R213+0x4100] ;  /* 0x00410000d510783b */ /* 0x000eee0000004200 */
        /* <DEDUP_REMOVED lines=17> */
[----:B------:R-:W4:Y:S07]  /*ef80*/  LDSM.16.MT88.4 R40, [R210+0x4900] ;  /* 0x00490000d228783b */ /* 0x000f2e0000004200 */
[----:B---3--:R-:W-:Y:S01]  /*ef90*/  HMMA.16816.F32.BF16 R96, R8, R16, RZ ;  /* 0x000000100860723c */ /* 0x008fe200000418ff */
[----:B--2---:R-:W-:-:S04]  /*efa0*/  FFMA.FTZ R2, R112, c[0x0][0x2d0], -R0 ;  /* 0x0000b40070027a23 */ /* 0x004fc80000010800 */
[----:B------:R2:W-:Y:S03]  /*efb0*/  MUFU.EX2 R240, R2 ;  /* 0x0000000200f07308 */ /* 0x0005e60000000800 */
[C---:B------:R-:W-:Y:S01]  /*efc0*/  HMMA.16816.F32.BF16 R92, R8.reuse, R18, RZ ;  /* 0x00000012085c723c */ /* 0x040fe200000418ff */
[----:B------:R-:W3:Y:S07]  /*efd0*/  LDSM.16.MT88.4 R16, [R213+0x4900] ;  /* 0x00490000d510783b */ /* 0x000eee0000004200 */
        /* <DEDUP_REMOVED lines=8> */
[----:B------:R-:W-:Y:S01]  /*f060*/  F2FP.BF16.PACK_AB R11, R70, R69 ;  /* 0x00000045460b723e */ /* 0x000fe200000010ff */
[----:B--2---:R-:W-:-:S06]  /*f070*/  FFMA.FTZ R2, R124, c[0x0][0x2d0], -R0 ;  /* 0x0000b4007c027a23 */ /* 0x004fcc0000010800 */
[C---:B------:R-:W-:Y:S01]  /*f080*/  HMMA.16816.F32.BF16 R128, R8.reuse, R36, R76 ;  /* 0x000000240880723c */ /* 0x040fe2000004184c */
[----:B------:R2:W-:Y:S07]  /*f090*/  MUFU.EX2 R238, R2 ;  /* 0x0000000200ee7308 */ /* 0x0005ee0000000800 */
[C---:B------:R-:W-:Y:S01]  /*f0a0*/  HMMA.16816.F32.BF16 R120, R8.reuse, R38, R64 ;  /* 0x000000260878723c */ /* 0x040fe20000041840 */
[----:B------:R-:W1:Y:S07]  /*f0b0*/  LDSM.16.MT88.4 R36, [R209+0x1100] ;  /* 0x00110000d124783b */ /* 0x000e6e0000004200 */
        /* <DEDUP_REMOVED lines=17> */
[----:B------:R-:W4:Y:S01]  /*f1d0*/  LDSM.16.MT88.4 R20, [R209+0x5100] ;  /* 0x00510000d114783b */ /* 0x000f220000004200 */
[----:B--2---:R-:W-:-:S06]  /*f1e0*/  FFMA.FTZ R2, R137, c[0x0][0x2d0], -R6 ;  /* 0x0000b40089027a23 */ /* 0x004fcc0000010806 */
[C---:B------:R-:W-:Y:S08]  /*f1f0*/  HMMA.16816.F32.BF16 R124, R8.reuse, R40, R100 ;  /* 0x00000028087c723c */ /* 0x040ff00000041864 */
[C---:B------:R-:W-:Y:S08]  /*f200*/  HMMA.16816.F32.BF16 R132, R8.reuse, R42, R104 ;  /* 0x0000002a0884723c */ /* 0x040ff00000041868 */
[C---:B---3--:R-:W-:Y:S08]  /*f210*/  HMMA.16816.F32.BF16 R100, R8.reuse, R16, R96 ;  /* 0x000000100864723c */ /* 0x048ff00000041860 */
[C---:B------:R-:W-:Y:S01]  /*f220*/  HMMA.16816.F32.BF16 R92, R8.reuse, R18, R92 ;  /* 0x00000012085c723c */ /* 0x040fe2000004185c */
[----:B------:R-:W-:Y:S07]  /*f230*/  LDSM.16.MT88.4 R16, [R213+0x5100] ;  /* 0x00510000d510783b */ /* 0x000fee0000004200 */
[C---:B-1----:R-:W-:Y:S07]  /*f240*/  HMMA.16816.F32.BF16 R88, R8.reuse, R12, R116 ;  /* 0x0000000c0858723c */ /* 0x042fee0000041874 */
[----:B------:R-:W-:Y:S01]  /*f250*/  IMAD.MOV.U32 R118, RZ, RZ, R189 ;  /* 0x000000ffff767224 */ /* 0x000fe200078e00bd */
[----:B------:R-:W-:Y:S01]  /*f260*/  HMMA.16816.F32.BF16 R72, R8, R14, R80 ;  /* 0x0000000e0848723c */ /* 0x000fe20000041850 */
[----:B------:R1:W-:Y:S01]  /*f270*/  MUFU.EX2 R189, R2 ;  /* 0x0000000200bd7308 */ /* 0x0003e20000000800 */
[----:B------:R-:W-:Y:S01]  /*f280*/  LDSM.16.MT88.4 R12, [R212+0x5100] ;  /* 0x00510000d40c783b */ /* 0x000fe20000004200 */
[----:B------:R-:W-:-:S02]  /*f290*/  IMAD.MOV.U32 R119, RZ, RZ, R188 ;  /* 0x000000ffff777224 */ /* 0x000fc400078e00bc */
[----:B------:R-:W-:Y:S02]  /*f2a0*/  IMAD.MOV.U32 R117, RZ, RZ, R179 ;  /* 0x000000ffff757224 */ /* 0x000fe400078e00b3 */
[----:B------:R-:W-:Y:S01]  /*f2b0*/  F2FP.BF16.PACK_AB R8, R242, R244 ;  /* 0x000000f4f208723e */ /* 0x000fe200000010ff */
[----:B------:R-:W-:Y:S01]  /*f2c0*/  IMAD.MOV.U32 R116, RZ, RZ, R4 ;  /* 0x000000ffff747224 */ /* 0x000fe200078e0004 */
[----:B------:R-:W-:Y:S02]  /*f2d0*/  F2FP.BF16.PACK_AB R10, R243, R241 ;  /* 0x000000f1f30a723e */ /* 0x000fe400000010ff */
[----:B------:R-:W-:Y:S02]  /*f2e0*/  F2FP.BF16.PACK_AB R9, R239, R240 ;  /* 0x000000f0ef09723e */ /* 0x000fe400000010ff */
[----:B------:R-:W-:Y:S01]  /*f2f0*/  F2FP.BF16.PACK_AB R11, R237, R238 ;  /* 0x000000eeed0b723e */ /* 0x000fe200000010ff */
[----:B-1----:R-:W-:-:S06]  /*f300*/  FFMA.FTZ R2, R139, c[0x0][0x2d0], -R6 ;  /* 0x0000b4008b027a23 */ /* 0x002fcc0000010806 */
[C---:B------:R-:W-:Y:S01]  /*f310*/  HMMA.16816.F32.BF16 R84, R8.reuse, R36, R128 ;  /* 0x000000240854723c */ /* 0x040fe20000041880 */
[----:B------:R1:W2:Y:S06]  /*f320*/  MUFU.EX2 R191, R2 ;  /* 0x0000000200bf7308 */ /* 0x0002ac0000000800 */
[----:B------:R-:W-:Y:S01]  /*f330*/  IMAD.MOV.U32 R130, RZ, RZ, R178 ;  /* 0x000000ffff827224 */ /* 0x000fe200078e00b2 */
[----:B------:R-:W-:Y:S01]  /*f340*/  HMMA.16816.F32.BF16 R80, R8, R38, R120 ;  /* 0x000000260850723c */ /* 0x000fe20000041878 */
[----:B------:R-:W3:Y:S01]  /*f350*/  LDSM.16.MT88.4 R36, [R210+0x5100] ;  /* 0x00510000d224783b */ /* 0x000ee20000004200 */
[----:B------:R-:W-:-:S02]  /*f360*/  IMAD.MOV.U32 R129, RZ, RZ, R165 ;  /* 0x000000ffff817224 */ /* 0x000fc400078e00a5 */
[----:B------:R-:W-:Y:S02]  /*f370*/  IMAD.MOV.U32 R131, RZ, RZ, R162 ;  /* 0x000000ffff837224 */ /* 0x000fe400078e00a2 */
[----:B------:R-:W-:Y:S02]  /*f380*/  IMAD.MOV.U32 R128, RZ, RZ, R163 ;  /* 0x000000ffff807224 */ /* 0x000fe400078e00a3 */
[----:B------:R-:W-:Y:S01]  /*f390*/  HMMA.16816.F32.BF16 R52, R8, R26, R44 ;  /* 0x0000001a0834723c */ /* 0x000fe2000004182c */
[----:B-1----:R-:W-:Y:S02]  /*f3a0*/  FFMA.FTZ R2, R149, c[0x0][0x2d0], -R0 ;  /* 0x0000b40095027a23 */ /* 0x002fe40000010800 */
[----:B------:R-:W-:Y:S02]  /*f3b0*/  IMAD.MOV.U32 R123, RZ, RZ, R161 ;  /* 0x000000ffff7b7224 */ /* 0x000fe400078e00a1 */
[----:B------:R1:W-:Y:S01]  /*f3c0*/  MUFU.EX2 R188, R2 ;  /* 0x0000000200bc7308 */ /* 0x0003e20000000800 */
[----:B------:R-:W-:-:S02]  /*f3d0*/  IMAD.MOV.U32 R122, RZ, RZ, R160 ;  /* 0x000000ffff7a7224 */ /* 0x000fc400078e00a0 */
[C---:B------:R-:W-:Y:S01]  /*f3e0*/  HMMA.16816.F32.BF16 R44, R8.reuse, R28, R48 ;  /* 0x0000001c082c723c */ /* 0x040fe20000041830 */
[----:B------:R-:W-:Y:S02]  /*f3f0*/  IMAD.MOV.U32 R120, RZ, RZ, R123 ;  /* 0x000000ffff787224 */ /* 0x000fe400078e007b */
[----:B------:R-:W-:Y:S02]  /*f400*/  IMAD.MOV.U32 R121, RZ, RZ, R129 ;  /* 0x000000ffff797224 */ /* 0x000fe400078e0081 */
[----:B------:R-:W-:Y:S02]  /*f410*/  IMAD.MOV.U32 R129, RZ, RZ, R116 ;  /* 0x000000ffff817224 */ /* 0x000fe400078e0074 */
[----:B------:R-:W-:Y:S01]  /*f420*/  IMAD.MOV.U32 R123, RZ, RZ, R119 ;  /* 0x000000ffff7b7224 */ /* 0x000fe200078e0077 */
[----:B------:R-:W-:Y:S01]  /*f430*/  HMMA.16816.F32.BF16 R40, R8, R30, R56 ;  /* 0x0000001e0828723c */ /* 0x000fe20000041838 */
[----:B------:R-:W2:Y:S01]  /*f440*/  LDSM.16.MT88.4 R28, [R209+0x1900] ;  /* 0x00190000d11c783b */ /* 0x000ea20000004200 */
[----:B-1----:R-:W-:-:S06]  /*f450*/  FFMA.FTZ R2, R148, c[0x0][0x2d0], -R0 ;  /* 0x0000b40094027a23 */ /* 0x002fcc0000010800 */
[C---:B------:R-:W-:Y:S01]  /*f460*/  HMMA.16816.F32.BF16 R60, R8.reuse, R24, R60 ;  /* 0x00000018083c723c */ /* 0x040fe2000004183c */
[----:B------:R-:W1:Y:S01]  /*f470*/  LDSM.16.MT88.4 R24, [R210+0x1900] ;  /* 0x00190000d218783b */ /* 0x000e620000004200 */
[----:B------:R3:W1:Y:S06]  /*f480*/  MUFU.EX2 R179, R2 ;  /* 0x0000000200b37308 */ /* 0x00066c0000000800 */
[C---:B------:R-:W-:Y:S08]  /*f490*/  HMMA.16816.F32.BF16 R76, R8.reuse, R32, R76 ;  /* 0x00000020084c723c */ /* 0x040ff0000004184c */
[----:B------:R-:W-:Y:S01]  /*f4a0*/  HMMA.16816.F32.BF16 R64, R8, R34, R64 ;  /* 0x000000220840723c */ /* 0x000fe20000041840 */
[----:B------:R-:W-:Y:S01]  /*f4b0*/  LDSM.16.MT88.4 R32, [R212+0x1900] ;  /* 0x00190000d420783b */ /* 0x000fe20000004200 */
[----:B---3--:R-:W-:-:S04]  /*f4c0*/  FFMA.FTZ R2, R150, c[0x0][0x2d0], -R0 ;  /* 0x0000b40096027a23 */ /* 0x008fc80000010800 */
[----:B------:R3:W-:Y:S02]  /*f4d0*/  MUFU.EX2 R4, R2 ;  /* 0x0000000200047308 */ /* 0x0007e40000000800 */
[C---:B----4-:R-:W-:Y:S08]  /*f4e0*/  HMMA.16816.F32.BF16 R96, R8.reuse, R20, R108 ;  /* 0x000000140860723c */ /* 0x050ff0000004186c */
[----:B------:R-:W-:Y:S01]  /*f4f0*/  HMMA.16816.F32.BF16 R104, R8, R22, R112 ;  /* 0x000000160868723c */ /* 0x000fe20000041870 */
[----:B------:R-:W4:Y:S01]  /*f500*/  LDSM.16.MT88.4 R20, [R213+0x1900] ;  /* 0x00190000d514783b */ /* 0x000f220000004200 */
[----:B---3--:R-:W-:-:S06]  /*f510*/  FFMA.FTZ R2, R151, c[0x0][0x2d0], -R0 ;  /* 0x0000b40097027a23 */ /* 0x008fcc0000010800 */
[C---:B------:R-:W-:Y:S01]  /*f520*/  HMMA.16816.F32.BF16 R108, R8.reuse, R36, R124 ;  /* 0x00000024086c723c */ /* 0x040fe2000004187c */
[----:B------:R3:W1:Y:S06]  /*f530*/  MUFU.EX2 R178, R2 ;  /* 0x0000000200b27308 */ /* 0x00066c0000000800 */
[----:B------:R-:W-:Y:S01]  /*f540*/  IMAD.MOV.U32 R124, RZ, RZ, R117 ;  /* 0x000000ffff7c7224 */ /* 0x000fe200078e0075 */
[----:B------:R-:W-:Y:S01]  /*f550*/  HMMA.16816.F32.BF16 R112, R8, R38, R132 ;  /* 0x000000260870723c */ /* 0x000fe20000041884 */
[----:B------:R-:W-:Y:S02]  /*f560*/  IMAD.MOV.U32 R117, RZ, RZ, R71 ;  /* 0x000000ffff757224 */ /* 0x000fe400078e0047 */
[----:B------:R-:W-:-:S02]  /*f570*/  IMAD.MOV.U32 R71, RZ, RZ, R7 ;  /* 0x000000ffff477224 */ /* 0x000fc400078e0007 */
[----:B------:R-:W-:Y:S02]  /*f580*/  IMAD.MOV.U32 R7, RZ, RZ, R164 ;  /* 0x000000ffff077224 */ /* 0x000fe400078e00a4 */
[----:B------:R-:W-:Y:S01]  /*f590*/  IMAD.MOV.U32 R127, RZ, RZ, R70 ;  /* 0x000000ffff7f7224 */ /* 0x000fe200078e0046 */
[C---:B------:R-:W-:Y:S01]  /*f5a0*/  HMMA.16816.F32.BF16 R100, R8.reuse, R16, R100 ;  /* 0x000000100864723c */ /* 0x040fe20000041864 */
[----:B------:R-:W-:Y:S02]  /*f5b0*/  IMAD.MOV.U32 R126, RZ, RZ, R69 ;  /* 0x000000ffff7e7224 */ /* 0x000fe400078e0045 */
[--C-:B---3--:R-:W-:Y:S02]  /*f5c0*/  FFMA.FTZ R2, R153, c[0x0][0x2d0], -R6.reuse ;  /* 0x0000b40099027a23 */ /* 0x108fe40000010806 */
[----:B------:R-:W-:Y:S02]  /*f5d0*/  IMAD.MOV.U32 R125, RZ, RZ, R7 ;  /* 0x000000ffff7d7224 */ /* 0x000fe400078e0007 */
[----:B------:R3:W-:Y:S01]  /*f5e0*/  MUFU.EX2 R165, R2 ;  /* 0x0000000200a57308 */ /* 0x0007e20000000800 */
[C---:B------:R-:W-:Y:S01]  /*f5f0*/  HMMA.16816.F32.BF16 R92, R8.reuse, R18, R92 ;  /* 0x00000012085c723c */ /* 0x040fe2000004185c */
[----:B------:R-:W-:Y:S07]  /*f600*/  LDSM.16.MT88.4 R16, [R209+0x2100] ;  /* 0x00210000d110783b */ /* 0x000fee0000004200 */
[----:B------:R-:W-:Y:S01]  /*f610*/  HMMA.16816.F32.BF16 R88, R8, R12, R88 ;  /* 0x0000000c0858723c */ /* 0x000fe20000041858 */
[----:B---3--:R-:W-:-:S07]  /*f620*/  FFMA.FTZ R2, R154, c[0x0][0x2d0], -R6 ;  /* 0x0000b4009a027a23 */ /* 0x008fce0000010806 */
[----:B------:R-:W-:Y:S01]  /*f630*/  HMMA.16816.F32.BF16 R72, R8, R14, R72 ;  /* 0x0000000e0848723c */ /* 0x000fe20000041848 */
[----:B------:R-:W3:Y:S01]  /*f640*/  LDSM.16.MT88.4 R12, [R209+0x5900] ;  /* 0x00590000d10c783b */ /* 0x000ee20000004200 */
[----:B------:R4:W3:Y:S05]  /*f650*/  MUFU.EX2 R164, R2 ;  /* 0x0000000200a47308 */ /* 0x0008ea0000000800 */
[----:B------:R-:W-:Y:S02]  /*f660*/  F2FP.BF16.PACK_AB R8, R190, R192 ;  /* 0x000000c0be08723e */ /* 0x000fe400000010ff */
[----:B--2---:R-:W-:Y:S02]  /*f670*/  F2FP.BF16.PACK_AB R10, R191, R189 ;  /* 0x000000bdbf0a723e */ /* 0x004fe400000010ff */
[----:B-1----:R-:W-:-:S02]  /*f680*/  F2FP.BF16.PACK_AB R9, R179, R188 ;  /* 0x000000bcb309723e */ /* 0x002fc400000010ff */
[----:B------:R-:W-:Y:S01]  /*f690*/  F2FP.BF16.PACK_AB R11, R178, R4 ;  /* 0x00000004b20b723e */ /* 0x000fe200000010ff */
[----:B----4-:R-:W-:-:S06]  /*f6a0*/  FFMA.FTZ R2, R152, c[0x0][0x2d0], -R6 ;  /* 0x0000b40098027a23 */ /* 0x010fcc0000010806 */
[C---:B------:R-:W-:Y:S01]  /*f6b0*/  HMMA.16816.F32.BF16 R84, R8.reuse, R28, R84 ;  /* 0x0000001c0854723c */ /* 0x040fe20000041854 */
[----:B------:R1:W-:Y:S07]  /*f6c0*/  MUFU.EX2 R162, R2 ;  /* 0x0000000200a27308 */ /* 0x0003ee0000000800 */
[C---:B------:R-:W-:Y:S01]  /*f6d0*/  HMMA.16816.F32.BF16 R56, R8.reuse, R30, R80 ;  /* 0x0000001e0838723c */ /* 0x040fe20000041850 */
[----:B------:R-:W2:Y:S07]  /*f6e0*/  LDSM.16.MT88.4 R28, [R210+0x5900] ;  /* 0x00590000d21c783b */ /* 0x000eae0000004200 */
[----:B------:R-:W-:Y:S01]  /*f6f0*/  HMMA.16816.F32.BF16 R76, R8, R24, R76 ;  /* 0x00000018084c723c */ /* 0x000fe2000004184c */
[----:B-1----:R-:W-:-:S04]  /*f700*/  FFMA.FTZ R2, R155, c[0x0][0x2d0], -R6 ;  /* 0x0000b4009b027a23 */ /* 0x002fc80000010806 */
[----:B------:R1:W4:Y:S03]  /*f710*/  MUFU.EX2 R163, R2 ;  /* 0x0000000200a37308 */ /* 0x0003260000000800 */
[C---:B------:R-:W-:Y:S01]  /*f720*/  HMMA.16816.F32.BF16 R64, R8.reuse, R26, R64 ;  /* 0x0000001a0840723c */ /* 0x040fe20000041840 */
[----:B------:R-:W2:Y:S07]  /*f730*/  LDSM.16.MT88.4 R24, [R213+0x5900] ;  /* 0x00590000d518783b */ /* 0x000eae0000004200 */
[----:B------:R-:W-:Y:S01]  /*f740*/  HMMA.16816.F32.BF16 R60, R8, R20, R60 ;  /* 0x00000014083c723c */ /* 0x000fe2000004183c */
[----:B-1----:R-:W-:-:S07]  /*f750*/  FFMA.FTZ R2, R156, c[0x0][0x2d0], -R0 ;  /* 0x0000b4009c027a23 */ /* 0x002fce0000010800 */
[C---:B------:R-:W-:Y:S01]  /*f760*/  HMMA.16816.F32.BF16 R52, R8.reuse, R22, R52 ;  /* 0x000000160834723c */ /* 0x040fe20000041834 */
[----:B------:R-:W1:Y:S01]  /*f770*/  LDSM.16.MT88.4 R20, [R212+0x5900] ;  /* 0x00590000d414783b */ /* 0x000e620000004200 */
[----:B------:R3:W-:Y:S06]  /*f780*/  MUFU.EX2 R161, R2 ;  /* 0x0000000200a17308 */ /* 0x0007ec0000000800 */
[C---:B------:R-:W-:Y:S08]  /*f790*/  HMMA.16816.F32.BF16 R48, R8.reuse, R32, R44 ;  /* 0x000000200830723c */ /* 0x040ff0000004182c */
[----:B------:R-:W-:Y:S01]  /*f7a0*/  HMMA.16816.F32.BF16 R36, R8, R34, R40 ;  /* 0x000000220824723c */ /* 0x000fe20000041828 */
[----:B------:R-:W-:Y:S01]  /*f7b0*/  LDSM.16.MT88.4 R32, [R213+0x2100] ;  /* 0x00210000d520783b */ /* 0x000fe20000004200 */
[----:B---3--:R-:W-:-:S04]  /*f7c0*/  FFMA.FTZ R2, R158, c[0x0][0x2d0], -R0 ;  /* 0x0000b4009e027a23 */ /* 0x008fc80000010800 */
[----:B------:R3:W1:Y:S02]  /*f7d0*/  MUFU.EX2 R160, R2 ;  /* 0x0000000200a07308 */ /* 0x0006640000000800 */
[C---:B------:R-:W-:Y:S08]  /*f7e0*/  HMMA.16816.F32.BF16 R44, R8.reuse, R12, R96 ;  /* 0x0000000c082c723c */ /* 0x040ff00000041860 */
[----:B------:R-:W-:Y:S01]  /*f7f0*/  HMMA.16816.F32.BF16 R40, R8, R14, R104 ;  /* 0x0000000e0828723c */ /* 0x000fe20000041868 */
[----:B------:R-:W1:Y:S01]  /*f800*/  LDSM.16.MT88.4 R12, [R210+0x2100] ;  /* 0x00210000d20c783b */ /* 0x000e620000004200 */
[----:B---3--:R-:W-:-:S06]  /*f810*/  FFMA.FTZ R2, R159, c[0x0][0x2d0], -R0 ;  /* 0x0000b4009f027a23 */ /* 0x008fcc0000010800 */
[----:B--2---:R-:W-:Y:S01]  /*f820*/  HMMA.16816.F32.BF16 R80, R8, R28, R108 ;  /* 0x0000001c0850723c */ /* 0x004fe2000004186c */
[----:B------:R-:W-:Y:S01]  /*f830*/  IMAD.MOV.U32 R159, RZ, RZ, R122 ;  /* 0x000000ffff9f7224 */ /* 0x000fe200078e007a */
[----:B------:R2:W-:Y:S01]  /*f840*/  MUFU.EX2 R158, R2 ;  /* 0x00000002009e7308 */ /* 0x0005e20000000800 */
[----:B------:R-:W-:-:S05]  /*f850*/  IMAD.MOV.U32 R122, RZ, RZ, R117 ;  /* 0x000000ffff7a7224 */ /* 0x000fca00078e0075 */
[C---:B------:R-:W-:Y:S01]  /*f860*/  HMMA.16816.F32.BF16 R104, R8.reuse, R30, R112 ;  /* 0x0000001e0868723c */ /* 0x040fe20000041870 */
[----:B------:R-:W3:Y:S07]  /*f870*/  LDSM.16.MT88.4 R28, [R212+0x2100] ;  /* 0x00210000d41c783b */ /* 0x000eee0000004200 */
[----:B------:R-:W-:Y:S01]  /*f880*/  HMMA.16816.F32.BF16 R112, R8, R26, R92 ;  /* 0x0000001a0870723c */ /* 0x000fe2000004185c */
[----:B--2---:R-:W-:Y:S02]  /*f890*/  FFMA.FTZ R2, R157, c[0x0][0x2d0], -R0 ;  /* 0x0000b4009d027a23 */ /* 0x004fe40000010800 */
[----:B------:R-:W-:-:S02]  /*f8a0*/  IMAD.MOV.U32 R157, RZ, RZ, R128 ;  /* 0x000000ffff9d7224 */ /* 0x000fc400078e0080 */
[----:B------:R-:W-:Y:S01]  /*f8b0*/  IMAD.MOV.U32 R128, RZ, RZ, R118 ;  /* 0x000000ffff807224 */ /* 0x000fe200078e0076 */
[----:B------:R2:W2:Y:S02]  /*f8c0*/  MUFU.EX2 R156, R2 ;  /* 0x00000002009c7308 */ /* 0x0004a40000000800 */
[C---:B------:R-:W-:Y:S01]  /*f8d0*/  HMMA.16816.F32.BF16 R116, R8.reuse, R24, R100 ;  /* 0x000000180874723c */ /* 0x040fe20000041864 */
[----:B------:R-:W3:Y:S07]  /*f8e0*/  LDSM.16.MT88.4 R24, [R209+0x6100] ;  /* 0x00610000d118783b */ /* 0x000eee0000004200 */
[----:B-1----:R-:W-:Y:S01]  /*f8f0*/  HMMA.16816.F32.BF16 R108, R8, R20, R88 ;  /* 0x00000014086c723c */ /* 0x002fe20000041858 */
[----:B--2---:R-:W-:-:S07]  /*f900*/  FFMA.FTZ R2, R166, c[0x0][0x2d0], -R6 ;  /* 0x0000b400a6027a23 */ /* 0x004fce0000010806 */
[----:B------:R-:W-:Y:S01]  /*f910*/  HMMA.16816.F32.BF16 R96, R8, R22, R72 ;  /* 0x000000160860723c */ /* 0x000fe20000041848 */
[----:B------:R-:W1:Y:S01]  /*f920*/  LDSM.16.MT88.4 R20, [R210+0x6100] ;  /* 0x00610000d214783b */ /* 0x000e620000004200 */
[----:B------:R-:W-:Y:S01]  /*f930*/  IMAD.MOV.U32 R166, RZ, RZ, R120 ;  /* 0x000000ffffa67224 */ /* 0x000fe200078e0078 */
[----:B------:R2:W-:Y:S04]  /*f940*/  MUFU.EX2 R155, R2 ;  /* 0x00000002009b7308 */ /* 0x0005e80000000800 */
[----:B------:R-:W-:Y:S02]  /*f950*/  F2FP.BF16.PACK_AB R8, R164, R165 ;  /* 0x000000a5a408723e */ /* 0x000fe400000010ff */
[----:B----4-:R-:W-:Y:S02]  /*f960*/  F2FP.BF16.PACK_AB R10, R163, R162 ;  /* 0x000000a2a30a723e */ /* 0x010fe400000010ff */
[----:B------:R-:W-:-:S02]  /*f970*/  F2FP.BF16.PACK_AB R9, R160, R161 ;  /* 0x000000a1a009723e */ /* 0x000fc400000010ff */
[----:B------:R-:W-:Y:S01]  /*f980*/  F2FP.BF16.PACK_AB R11, R156, R158 ;  /* 0x0000009e9c0b723e */ /* 0x000fe200000010ff */
[----:B--2---:R-:W-:-:S06]  /*f990*/  FFMA.FTZ R2, R168, c[0x0][0x2d0], -R6 ;  /* 0x0000b400a8027a23 */ /* 0x004fcc0000010806 */
[C---:B------:R-:W-:Y:S01]  /*f9a0*/  HMMA.16816.F32.BF16 R100, R8.reuse, R16, R84 ;  /* 0x000000100864723c */ /* 0x040fe20000041854 */
[----:B------:R-:W-:Y:S01]  /*f9b0*/  IMAD.MOV.U32 R168, RZ, RZ, R121 ;  /* 0x000000ffffa87224 */ /* 0x000fe200078e0079 */
[----:B------:R2:W4:Y:S06]  /*f9c0*/  MUFU.EX2 R154, R2 ;  /* 0x00000002009a7308 */ /* 0x00052c0000000800 */
[C---:B------:R-:W-:Y:S01]  /*f9d0*/  HMMA.16816.F32.BF16 R92, R8.reuse, R18, R56 ;  /* 0x00000012085c723c */ /* 0x040fe20000041838 */
[----:B------:R-:W1:Y:S07]  /*f9e0*/  LDSM.16.MT88.4 R16, [R213+0x6100] ;  /* 0x00610000d510783b */ /* 0x000e6e0000004200 */
[----:B------:R-:W-:Y:S01]  /*f9f0*/  HMMA.16816.F32.BF16 R88, R8, R12, R76 ;  /* 0x0000000c0858723c */ /* 0x000fe2000004184c */
[----:B--2---:R-:W-:-:S02]  /*fa00*/  FFMA.FTZ R2, R167, c[0x0][0x2d0], -R6 ;  /* 0x0000b400a7027a23 */ /* 0x004fc40000010806 */
[----:B------:R-:W-:Y:S02]  /*fa10*/  IMAD.MOV.U32 R167, RZ, RZ, R122 ;  /* 0x000000ffffa77224 */ /* 0x000fe400078e007a */
[----:B------:R2:W-:Y:S03]  /*fa20*/  MUFU.EX2 R153, R2 ;  /* 0x0000000200997308 */ /* 0x0005e60000000800 */
[C---:B------:R-:W-:Y:S01]  /*fa30*/  HMMA.16816.F32.BF16 R84, R8.reuse, R14, R64 ;  /* 0x0000000e0854723c */ /* 0x040fe20000041840 */
[----:B------:R-:W1:Y:S07]  /*fa40*/  LDSM.16.MT88.4 R12, [R212+0x6100] ;  /* 0x00610000d40c783b */ /* 0x000e6e0000004200 */
[----:B------:R-:W-:Y:S01]  /*fa50*/  HMMA.16816.F32.BF16 R76, R8, R32, R60 ;  /* 0x00000020084c723c */ /* 0x000fe2000004183c */
[----:B--2---:R-:W-:-:S07]  /*fa60*/  FFMA.FTZ R2, R169, c[0x0][0x2d0], -R6 ;  /* 0x0000b400a9027a23 */ /* 0x004fce0000010806 */
[C---:B------:R-:W-:Y:S01]  /*fa70*/  HMMA.16816.F32.BF16 R72, R8.reuse, R34, R52 ;  /* 0x000000220848723c */ /* 0x040fe20000041834 */
[----:B------:R-:W2:Y:S01]  /*fa80*/  LDSM.16.MT88.4 R32, [R209+0x2900] ;  /* 0x00290000d120783b */ /* 0x000ea20000004200 */
[----:B------:R-:W-:Y:S01]  /*fa90*/  IMAD.MOV.U32 R169, RZ, RZ, R123 ;  /* 0x000000ffffa97224 */ /* 0x000fe200078e007b */
[----:B------:R4:W1:Y:S05]  /*faa0*/  MUFU.EX2 R152, R2 ;  /* 0x0000000200987308 */ /* 0x00086a0000000800 */
[C---:B---3--:R-:W-:Y:S08]  /*fab0*/  HMMA.16816.F32.BF16 R64, R8.reuse, R28, R48 ;  /* 0x0000001c0840723c */ /* 0x048ff00000041830 */
[----:B------:R-:W-:Y:S01]  /*fac0*/  HMMA.16816.F32.BF16 R44, R8, R24, R44 ;  /* 0x00000018082c723c */ /* 0x000fe2000004182c */
[----:B----4-:R-:W-:-:S02]  /*fad0*/  FFMA.FTZ R2, R170, c[0x0][0x2d0], -R0 ;  /* 0x0000b400aa027a23 */ /* 0x010fc40000010800 */
[----:B------:R-:W-:Y:S02]  /*fae0*/  IMAD.MOV.U32 R170, RZ, RZ, R128 ;  /* 0x000000ffffaa7224 */ /* 0x000fe400078e0080 */
[----:B------:R3:W-:Y:S03]  /*faf0*/  MUFU.EX2 R151, R2 ;  /* 0x0000000200977308 */ /* 0x0007e60000000800 */
[C---:B------:R-:W-:Y:S01]  /*fb00*/  HMMA.16816.F32.BF16 R48, R8.reuse, R26, R40 ;  /* 0x0000001a0830723c */ /* 0x040fe20000041828 */
[----:B------:R-:W4:Y:S07]  /*fb10*/  LDSM.16.MT88.4 R24, [R213+0x2900] ;  /* 0x00290000d518783b */ /* 0x000f2e0000004200 */
[----:B------:R-:W-:Y:S01]  /*fb20*/  HMMA.16816.F32.BF16 R56, R8, R30, R36 ;  /* 0x0000001e0838723c */ /* 0x000fe20000041824 */
[----:B------:R-:W2:Y:S01]  /*fb30*/  LDSM.16.MT88.4 R28, [R210+0x2900] ;  /* 0x00290000d21c783b */ /* 0x000ea20000004200 */
[----:B---3--:R-:W-:-:S06]  /*fb40*/  FFMA.FTZ R2, R176, c[0x0][0x2d0], -R0 ;  /* 0x0000b400b0027a23 */ /* 0x008fcc0000010800 */
[C---:B-1----:R-:W-:Y:S01]  /*fb50*/  HMMA.16816.F32.BF16 R40, R8.reuse, R20, R80 ;  /* 0x000000140828723c */ /* 0x042fe20000041850 */
[----:B------:R-:W-:Y:S01]  /*fb60*/  IMAD.MOV.U32 R176, RZ, RZ, R129 ;  /* 0x000000ffffb07224 */ /* 0x000fe200078e0081 */
[----:B------:R1:W3:Y:S06]  /*fb70*/  MUFU.EX2 R150, R2 ;  /* 0x0000000200967308 */ /* 0x0002ec0000000800 */
[C---:B------:R-:W-:Y:S08]  /*fb80*/  HMMA.16816.F32.BF16 R60, R8.reuse, R18, R112 ;  /* 0x00000012083c723c */ /* 0x040ff00000041870 */
[----:B------:R-:W-:Y:S01]  /*fb90*/  HMMA.16816.F32.BF16 R36, R8, R22, R104 ;  /* 0x000000160824723c */ /* 0x000fe20000041868 */
[----:B------:R-:W2:Y:S01]  /*fba0*/  LDSM.16.MT88.4 R20, [R212+0x2900] ;  /* 0x00290000d414783b */ /* 0x000ea20000004200 */
[----:B-1----:R-:W-:-:S02]  /*fbb0*/  FFMA.FTZ R2, R171, c[0x0][0x2d0], -R0 ;  /* 0x0000b400ab027a23 */ /* 0x002fc40000010800 */
[----:B------:R-:W-:Y:S02]  /*fbc0*/  IMAD.MOV.U32 R171, RZ, RZ, R130 ;  /* 0x000000ffffab7224 */ /* 0x000fe400078e0082 */
[----:B------:R1:W-:Y:S02]  /*fbd0*/  MUFU.EX2 R149, R2 ;  /* 0x0000000200957308 */ /* 0x0003e40000000800 */
[C---:B------:R-:W-:Y:S01]  /*fbe0*/  HMMA.16816.F32.BF16 R52, R8.reuse, R16, R116 ;  /* 0x000000100834723c */ /* 0x040fe20000041874 */
[----:B------:R-:W-:Y:S07]  /*fbf0*/  LDSM.16.MT88.4 R16, [R210+0x6900] ;  /* 0x00690000d210783b */ /* 0x000fee0000004200 */
[----:B------:R-:W-:Y:S01]  /*fc00*/  HMMA.16816.F32.BF16 R112, R8, R12, R108 ;  /* 0x0000000c0870723c */ /* 0x000fe2000004186c */
[----:B-1----:R-:W-:-:S07]  /*fc10*/  FFMA.FTZ R2, R177, c[0x0][0x2d0], -R0 ;  /* 0x0000b400b1027a23 */ /* 0x002fce0000010800 */
[----:B------:R-:W-:Y:S01]  /*fc20*/  HMMA.16816.F32.BF16 R80, R8, R14, R96 ;  /* 0x0000000e0850723c */ /* 0x000fe20000041860 */
[----:B------:R-:W1:Y:S01]  /*fc30*/  LDSM.16.MT88.4 R12, [R209+0x6900] ;  /* 0x00690000d10c783b */ /* 0x000e620000004200 */
[----:B------:R-:W-:Y:S01]  /*fc40*/  IMAD.MOV.U32 R177, RZ, RZ, R131 ;  /* 0x000000ffffb17224 */ /* 0x000fe200078e0083 */
[----:B------:R-:W2:Y:S04]  /*fc50*/  MUFU.EX2 R148, R2 ;  /* 0x0000000200947308 */ /* 0x000ea80000000800 */
[----:B------:R-:W-:Y:S02]  /*fc60*/  F2FP.BF16.PACK_AB R8, R154, R155 ;  /* 0x0000009b9a08723e */ /* 0x000fe400000010ff */
[----:B------:R-:W-:Y:S02]  /*fc70*/  F2FP.BF16.PACK_AB R10, R152, R153 ;  /* 0x00000099980a723e */ /* 0x000fe400000010ff */
[----:B---3--:R-:W-:-:S02]  /*fc80*/  F2FP.BF16.PACK_AB R9, R150, R151 ;  /* 0x000000979609723e */ /* 0x008fc400000010ff */
[----:B--2---:R-:W-:Y:S01]  /*fc90*/  F2FP.BF16.PACK_AB R11, R148, R149 ;  /* 0x00000095940b723e */ /* 0x004fe200000010ff */
[--C-:B------:R-:W-:Y:S02]  /*fca0*/  FFMA.FTZ R2, R193, c[0x0][0x2d0], -R6.reuse ;  /* 0x0000b400c1027a23 */ /* 0x100fe40000010806 */
[----:B------:R-:W-:Y:S02]  /*fcb0*/  IMAD.MOV.U32 R193, RZ, RZ, R71 ;  /* 0x000000ffffc17224 */ /* 0x000fe400078e0047 */
[----:B------:R2:W-:Y:S02]  /*fcc0*/  MUFU.EX2 R139, R2 ;  /* 0x00000002008b7308 */ /* 0x0005e40000000800 */
[C---:B------:R-:W-:Y:S08]  /*fcd0*/  HMMA.16816.F32.BF16 R116, R8.reuse, R34, R92 ;  /* 0x000000220874723c */ /* 0x040ff0000004185c */
[----:B----4-:R-:W-:Y:S01]  /*fce0*/  HMMA.16816.F32.BF16 R96, R8, R24, R76 ;  /* 0x000000180860723c */ /* 0x010fe2000004184c */
[----:B--2---:R-:W-:-:S07]  /*fcf0*/  FFMA.FTZ R2, R194, c[0x0][0x2d0], -R6 ;  /* 0x0000b400c2027a23 */ /* 0x004fce0000010806 */
[C---:B------:R-:W-:Y:S01]  /*fd00*/  HMMA.16816.F32.BF16 R92, R8.reuse, R26, R72 ;  /* 0x0000001a085c723c */ /* 0x040fe20000041848 */
[----:B------:R-:W2:Y:S01]  /*fd10*/  LDSM.16.MT88.4 R24, [R213+0x6900] ;  /* 0x00690000d518783b */ /* 0x000ea20000004200 */
[----:B------:R3:W4:Y:S06]  /*fd20*/  MUFU.EX2 R138, R2 ;  /* 0x00000002008a7308 */ /* 0x00072c0000000800 */
[C---:B------:R-:W-:Y:S01]  /*fd30*/  HMMA.16816.F32.BF16 R108, R8.reuse, R32, R100 ;  /* 0x00000020086c723c */ /* 0x040fe20000041864 */
[----:B------:R-:W4:Y:S07]  /*fd40*/  LDSM.16.MT88.4 R32, [R212+0x6900] ;  /* 0x00690000d420783b */ /* 0x000f2e0000004200 */
[----:B------:R-:W-:Y:S01]  /*fd50*/  HMMA.16816.F32.BF16 R104, R8, R28, R88 ;  /* 0x0000001c0868723c */ /* 0x000fe20000041858 */
[----:B---3--:R-:W-:-:S04]  /*fd60*/  FFMA.FTZ R2, R195, c[0x0][0x2d0], -R6 ;  /* 0x0000b400c3027a23 */ /* 0x008fc80000010806 */
[----:B------:R3:W-:Y:S03]  /*fd70*/  MUFU.EX2 R137, R2 ;  /* 0x0000000200897308 */ /* 0x0007e60000000800 */
[C---:B------:R-:W-:Y:S08]  /*fd80*/  HMMA.16816.F32.BF16 R88, R8.reuse, R20, R64 ;  /* 0x000000140858723c */ /* 0x040ff00000041840 */
[----:B-1----:R-:W-:Y:S01]  /*fd90*/  HMMA.16816.F32.BF16 R64, R8, R14, R48 ;  /* 0x0000000e0840723c */ /* 0x002fe20000041830 */
[----:B---3--:R-:W-:-:S07]  /*fda0*/  FFMA.FTZ R2, R232, c[0x0][0x2d0], -R6 ;  /* 0x0000b400e8027a23 */ /* 0x008fce0000010806 */
[C---:B------:R-:W-:Y:S01]  /*fdb0*/  HMMA.16816.F32.BF16 R76, R8.reuse, R12, R44 ;  /* 0x0000000c084c723c */ /* 0x040fe2000004182c */
[----:B------:R-:W-:Y:S01]  /*fdc0*/  LDSM.16.MT88.4 R12, [R212+0x3100] ;  /* 0x00310000d40c783b */ /* 0x000fe20000004200 */
[----:B------:R1:W3:Y:S06]  /*fdd0*/  MUFU.EX2 R136, R2 ;  /* 0x0000000200887308 */ /* 0x0002ec0000000800 */
[C---:B--2---:R-:W-:Y:S08]  /*fde0*/  HMMA.16816.F32.BF16 R48, R8.reuse, R24, R52 ;  /* 0x000000180830723c */ /* 0x044ff00000041834 */
[----:B------:R-:W-:Y:S01]  /*fdf0*/  HMMA.16816.F32.BF16 R52, R8, R26, R60 ;  /* 0x0000001a0834723c */ /* 0x000fe2000004183c */
[----:B------:R-:W2:Y:S01]  /*fe00*/  LDSM.16.MT88.4 R24, [R209+0x7100] ;  /* 0x00710000d118783b */ /* 0x000ea20000004200 */
[----:B-1----:R-:W-:-:S04]  /*fe10*/  FFMA.FTZ R2, R234, c[0x0][0x2d0], -R0 ;  /* 0x0000b400ea027a23 */ /* 0x002fc80000010800 */
[----:B------:R1:W-:Y:S02]  /*fe20*/  MUFU.EX2 R71, R2 ;  /* 0x0000000200477308 */ /* 0x0003e40000000800 */
[C---:B------:R-:W-:Y:S01]  /*fe30*/  HMMA.16816.F32.BF16 R100, R8.reuse, R30, R84 ;  /* 0x0000001e0864723c */ /* 0x040fe20000041854 */
[----:B------:R-:W-:Y:S07]  /*fe40*/  LDSM.16.MT88.4 R28, [R209+0x3100] ;  /* 0x00310000d11c783b */ /* 0x000fee0000004200 */
[----:B------:R-:W-:Y:S01]  /*fe50*/  HMMA.16816.F32.BF16 R84, R8, R22, R56 ;  /* 0x000000160854723c */ /* 0x000fe20000041838 */
[----:B------:R-:W2:Y:S01]  /*fe60*/  LDSM.16.MT88.4 R20, [R210+0x3100] ;  /* 0x00310000d214783b */ /* 0x000ea20000004200 */
[----:B-1----:R-:W-:-:S06]  /*fe70*/  FFMA.FTZ R2, R233, c[0x0][0x2d0], -R0 ;  /* 0x0000b400e9027a23 */ /* 0x002fcc0000010800 */
[C---:B------:R-:W-:Y:S01]  /*fe80*/  HMMA.16816.F32.BF16 R56, R8.reuse, R16, R40 ;  /* 0x000000100838723c */ /* 0x040fe20000041828 */
[----:B------:R1:W1:Y:S07]  /*fe90*/  MUFU.EX2 R70, R2 ;  /* 0x0000000200467308 */ /* 0x00026e0000000800 */
[C---:B------:R-:W-:Y:S01]  /*fea0*/  HMMA.16816.F32.BF16 R40, R8.reuse, R18, R36 ;  /* 0x000000120828723c */ /* 0x040fe20000041824 */
[----:B------:R-:W2:Y:S07]  /*feb0*/  LDSM.16.MT88.4 R16, [R213+0x3100] ;  /* 0x00310000d510783b */ /* 0x000eae0000004200 */
[----:B----4-:R-:W-:Y:S01]  /*fec0*/  HMMA.16816.F32.BF16 R44, R8, R32, R112 ;  /* 0x00000020082c723c */ /* 0x010fe20000041870 */
[----:B-1----:R-:W-:-:S04]  /*fed0*/  FFMA.FTZ R2, R235, c[0x0][0x2d0], -R0 ;  /* 0x0000b400eb027a23 */ /* 0x002fc80000010800 */
[----:B------:R1:W-:Y:S03]  /*fee0*/  MUFU.EX2 R69, R2 ;  /* 0x0000000200457308 */ /* 0x0003e60000000800 */
[----:B------:R-:W-:Y:S01]  /*fef0*/  HMMA.16816.F32.BF16 R36, R8, R34, R80 ;  /* 0x000000220824723c */ /* 0x000fe20000041850 */
[----:B------:R-:W4:Y:S06]  /*ff00*/  LDSM.16.MT88.4 R32, [R210+0x7100] ;  /* 0x00710000d220783b */ /* 0x000f2c0000004200 */
[----:B------:R-:W-:-:S02]  /*ff10*/  F2FP.BF16.PACK_AB R8, R138, R139 ;  /* 0x0000008b8a08723e */ /* 0x000fc400000010ff */
[----:B---3--:R-:W-:Y:S02]  /*ff20*/  F2FP.BF16.PACK_AB R10, R136, R137 ;  /* 0x00000089880a723e */ /* 0x008fe400000010ff */
[----:B------:R-:W-:Y:S01]  /*ff30*/  F2FP.BF16.PACK_AB R9, R70, R71 ;  /* 0x000000474609723e */ /* 0x000fe200000010ff */
[----:B-1----:R-:W-:-:S04]  /*ff40*/  FFMA.FTZ R2, R236, c[0x0][0x2d0], -R0 ;  /* 0x0000b400ec027a23 */ /* 0x002fc80000010800 */
[----:B------:R1:W3:Y:S02]  /*ff50*/  MUFU.EX2 R62, R2 ;  /* 0x00000002003e7308 */ /* 0x0002e40000000800 */
[----:B-1----:R-:W-:Y:S01]  /*ff60*/  FFMA.FTZ R2, R246, c[0x0][0x2d0], -R6 ;  /* 0x0000b400f6027a23 */ /* 0x002fe20000010806 */
[----:B---3--:R-:W-:-:S05]  /*ff70*/  F2FP.BF16.PACK_AB R11, R62, R69 ;  /* 0x000000453e0b723e */ /* 0x008fca00000010ff */
[----:B------:R1:W-:Y:S02]  /*ff80*/  MUFU.EX2 R61, R2 ;  /* 0x00000002003d7308 */ /* 0x0003e40000000800 */
[C---:B--2---:R-:W-:Y:S08]  /*ff90*/  HMMA.16816.F32.BF16 R64, R8.reuse, R26, R64 ;  /* 0x0000001a0840723c */ /* 0x044ff00000041840 */
        /* <DEDUP_REMOVED lines=17> */
[----:B------:R2:W1:Y:S02]  /*100b0*/  MUFU.EX2 R25, R2 ;  /* 0x0000000200197308 */ /* 0x0004640000000800 */
[C---:B------:R-:W-:Y:S01]  /*100c0*/  HMMA.16816.F32.BF16 R20, R8.reuse, R22, R100 ;  /* 0x000000160814723c */ /* 0x040fe20000041864 */
[----:B------:R-:W3:Y:S07]  /*100d0*/  LDSM.16.MT88.4 R100, [R212+0x3900] ;  /* 0x00390000d464783b */ /* 0x000eee0000004200 */
[----:B------:R-:W-:Y:S01]  /*100e0*/  HMMA.16816.F32.BF16 R72, R8, R28, R108 ;  /* 0x0000001c0848723c */ /* 0x000fe2000004186c */
[----:B------:R-:W3:Y:S01]  /*100f0*/  LDSM.16.MT88.4 R108, [R209+0x7900] ;  /* 0x00790000d16c783b */ /* 0x000ee20000004200 */
[----:B--2---:R-:W-:-:S06]  /*10100*/  FFMA.FTZ R2, R249, c[0x0][0x2d0], -R0 ;  /* 0x0000b400f9027a23 */ /* 0x004fcc0000010800 */
[C---:B------:R-:W-:Y:S01]  /*10110*/  HMMA.16816.F32.BF16 R28, R8.reuse, R30, R116 ;  /* 0x0000001e081c723c */ /* 0x040fe20000041874 */
[----:B------:R-:W2:Y:S01]  /*10120*/  LDSM.16.MT88.4 R116, [R210+0x7900] ;  /* 0x00790000d274783b */ /* 0x000ea20000004200 */
[----:B-1----:R-:W-:Y:S01]  /*10130*/  F2FP.BF16.PACK_AB R134, R25, R26 ;  /* 0x0000001a1986723e */ /* 0x002fe200000010ff */
[----:B------:R1:W-:Y:S05]  /*10140*/  MUFU.EX2 R24, R2 ;  /* 0x0000000200187308 */ /* 0x0003ea0000000800 */
[C---:B----4-:R-:W-:Y:S08]  /*10150*/  HMMA.16816.F32.BF16 R56, R8.reuse, R32, R56 ;  /* 0x000000200838723c */ /* 0x050ff00000041838 */
[----:B------:R-:W-:Y:S01]  /*10160*/  HMMA.16816.F32.BF16 R40, R8, R34, R40 ;  /* 0x000000220828723c */ /* 0x000fe20000041828 */
[----:B-1----:R-:W-:-:S04]  /*10170*/  FFMA.FTZ R2, R251, c[0x0][0x2d0], -R0 ;  /* 0x0000b400fb027a23 */ /* 0x002fc80000010800 */
[----:B------:R1:W4:Y:S03]  /*10180*/  MUFU.EX2 R7, R2 ;  /* 0x0000000200077308 */ /* 0x0003260000000800 */
[C---:B------:R-:W-:Y:S08]  /*10190*/  HMMA.16816.F32.BF16 R48, R8.reuse, R16, R48 ;  /* 0x000000100830723c */ /* 0x040ff00000041830 */
[----:B------:R-:W-:Y:S01]  /*101a0*/  HMMA.16816.F32.BF16 R52, R8, R18, R52 ;  /* 0x000000120834723c */ /* 0x000fe20000041834 */
[----:B-1----:R-:W-:-:S07]  /*101b0*/  FFMA.FTZ R2, R250, c[0x0][0x2d0], -R0 ;  /* 0x0000b400fa027a23 */ /* 0x002fce0000010800 */
[----:B---3--:R-:W-:Y:S01]  /*101c0*/  HMMA.16816.F32.BF16 R44, R8, R12, R44 ;  /* 0x0000000c082c723c */ /* 0x008fe2000004182c */
[----:B------:R-:W-:Y:S01]  /*101d0*/  FFMA.FTZ R0, R125, c[0x0][0x2d0], -R0 ;  /* 0x0000b4007d007a23 */ /* 0x000fe20000010800 */
[----:B----4-:R-:W-:Y:S01]  /*101e0*/  F2FP.BF16.PACK_AB R133, R7, R24 ;  /* 0x000000180785723e */ /* 0x010fe200000010ff */
[----:B------:R-:W-:Y:S01]  /*101f0*/  IMAD.MOV.U32 R125, RZ, RZ, R126 ;  /* 0x000000ffff7d7224 */ /* 0x000fe200078e007e */
[----:B------:R1:W-:Y:S01]  /*10200*/  MUFU.EX2 R6, R2 ;  /* 0x0000000200067308 */ /* 0x0003e20000000800 */
[----:B------:R-:W-:-:S03]  /*10210*/  IMAD.MOV.U32 R126, RZ, RZ, R5 ;  /* 0x000000ffff7e7224 */ /* 0x000fc600078e0005 */
[----:B------:R-:W-:Y:S01]  /*10220*/  HMMA.16816.F32.BF16 R36, R8, R14, R36 ;  /* 0x0000000e0824723c */ /* 0x000fe20000041824 */
[----:B------:R-:W-:Y:S03]  /*10230*/  LDSM.16.MT88.4 R8, [R212+0x7900] ;  /* 0x00790000d408783b */ /* 0x000fe60000004200 */
        /* <DEDUP_REMOVED lines=35> */
[----:B------:R-:W-:Y:S03]  /*10470*/  HMMA.16816.F32.BF16 R80, R132, R84, R80 ;  /* 0x000000548450723c */ /* 0x000fe60000041850 */
[----:B------:R-:W-:-:S04]  /*10480*/  FADD.FTZ R0, R189, R0 ;  /* 0x00000000bd007221 */ /* 0x000fc80000010000 */
[----:B------:R-:W-:Y:S01]  /*10490*/  FADD.FTZ R2, R191, R0 ;  /* 0x00000000bf027221 */ /* 0x000fe20000010000 */
[C---:B------:R-:W-:Y:S01]  /*104a0*/  HMMA.16816.F32.BF16 R104, R132.reuse, R108, R128 ;  /* 0x0000006c8468723c */ /* 0x040fe20000041880 */
[----:B------:R-:W-:Y:S02]  /*104b0*/  FADD.FTZ R0, R178, R4 ;  /* 0x00000004b2007221 */ /* 0x000fe40000010000 */
[----:B------:R-:W-:Y:S02]  /*104c0*/  FADD.FTZ R2, R165, R2 ;  /* 0x00000002a5027221 */ /* 0x000fe40000010000 */
[----:B------:R-:W-:Y:S02]  /*104d0*/  FADD.FTZ R0, R161, R0 ;  /* 0x00000000a1007221 */ /* 0x000fe40000010000 */
[----:B------:R-:W-:Y:S01]  /*104e0*/  FADD.FTZ R2, R164, R2 ;  /* 0x00000002a4027221 */ /* 0x000fe20000010000 */
[----:B--2---:R-:W-:Y:S01]  /*104f0*/  HMMA.16816.F32.BF16 R112, R132, R116, R56 ;  /* 0x000000748470723c */ /* 0x004fe20000041838 */
[----:B------:R-:W-:-:S02]  /*10500*/  FADD.FTZ R0, R160, R0 ;  /* 0x00000000a0007221 */ /* 0x000fc40000010000 */
[----:B------:R-:W-:Y:S02]  /*10510*/  FADD.FTZ R2, R162, R2 ;  /* 0x00000002a2027221 */ /* 0x000fe40000010000 */
[----:B------:R-:W-:Y:S02]  /*10520*/  FADD.FTZ R0, R158, R0 ;  /* 0x000000009e007221 */ /* 0x000fe40000010000 */
[----:B------:R-:W-:Y:S01]  /*10530*/  FADD.FTZ R2, R163, R2 ;  /* 0x00000002a3027221 */ /* 0x000fe20000010000 */
[----:B-1----:R-:W-:Y:S01]  /*10540*/  HMMA.16816.F32.BF16 R120, R132, R124, R48 ;  /* 0x0000007c8478723c */ /* 0x002fe20000041830 */
        /* <DEDUP_REMOVED lines=30> */
[----:B------:R-:W-:-:S05]  /*10730*/  FADD.FTZ R0, R5, R2 ;  /* 0x0000000205007221 */ /* 0x000fca0000010000 */
[----:B------:R1:W-:Y:S02]  /*10740*/  STL [R1+0x8], R0 ;  /* 0x0000080001007387 */ /* 0x0003e40000100800 */
[----:B------:R-:W-:Y:S02]  /*10750*/  HMMA.16816.F32.BF16 R132, R132, R10, R36 ;  /* 0x0000000a8484723c */ /* 0x000fe40000041824 */
[----:B------:R1:W-:Y:S01]  /*10760*/  STL [R1+0x4], R4 ;  /* 0x0000040401007387 */ /* 0x0003e20000100800 */
[----:B------:R-:W-:Y:S05]  /*10770*/  @!P6 BRA `(.L_x_133) ;  /* 0x000041700000e947 */ /* 0x000fea0003800000 */
[----:B------:R-:W2:Y:S04]  /*10780*/  LDL.64 R170, [R1+0x30] ;  /* 0x0000300001aa7983 */ /* 0x000ea80000100a00 */
[----:B------:R-:W3:Y:S04]  /*10790*/  LDL.64 R168, [R1+0x38] ;  /* 0x0000380001a87983 */ /* 0x000ee80000100a00 */
[----:B------:R-:W4:Y:S04]  /*107a0*/  LDL R157, [R1+0x40] ;  /* 0x00004000019d7983 */ /* 0x000f280000100800 */
[----:B------:R-:W5:Y:S04]  /*107b0*/  LDL R159, [R1+0x4c] ;  /* 0x00004c00019f7983 */ /* 0x000f680000100800 */
[----:B------:R-:W4:Y:S04]  /*107c0*/  LDL.64 R166, [R1+0x28] ;  /* 0x0000280001a67983 */ /* 0x000f280000100a00 */
[----:B------:R-:W5:Y:S01]  /*107d0*/  LDL.LU R176, [R1] ;  /* 0x0000000001b07983 */ /* 0x000f620000300800 */
[----:B-1----:R-:W-:Y:S01]  /*107e0*/  MOV R0, c[0x0][0x208] ;  /* 0x0000820000007a02 */ /* 0x002fe20000000f00 */
[----:B------:R-:W-:-:S04]  /*107f0*/  IMAD.MOV.U32 R70, RZ, RZ, R3 ;  /* 0x000000ffff467224 */ /* 0x000fc800078e0003 */
[----:B------:R-:W-:-:S05]  /*10800*/  IMAD.SHL.U32 R2, R0, 0x40, RZ ;  /* 0x0000004000027824 */ /* 0x000fca00078e00ff */
[----:B------:R-:W-:Y:S01]  /*10810*/  IADD3 R0, P2, R2, 0x80, RZ ;  /* 0x0000008002007810 */ /* 0x000fe20007f5e0ff */
[----:B------:R-:W-:Y:S01]  /*10820*/  IMAD.MOV.U32 R69, RZ, RZ, R68 ;  /* 0x000000ffff457224 */ /* 0x000fe200078e0044 */
[----:B------:R-:W-:Y:S01]  /*10830*/  ULDC.64 UR4, c[0x0][0x118] ;  /* 0x0000460000047ab9 */ /* 0x000fe20000000a00 */
[----:B--2---:R-:W-:Y:S02]  /*10840*/  IADD3 R3, P1, R170, 0x40, RZ ;  /* 0x00000040aa037810 */ /* 0x004fe40007f3e0ff */
[----:B---3--:R-:W-:-:S03]  /*10850*/  IADD3 R4, P0, R168, 0x40, RZ ;  /* 0x00000040a8047810 */ /* 0x008fc60007f1e0ff */
[----:B------:R1:W-:Y:S04]  /*10860*/  STL [R1+0x20], R3 ;  /* 0x0000200301007387 */ /* 0x0003e80000100800 */
[----:B------:R-:W-:Y:S04]  /*10870*/  STL [R1+0x18], R4 ;  /* 0x0000180401007387 */ /* 0x000fe80000100800 */
[----:B------:R5:W-:Y:S01]  /*10880*/  STL [R1+0x10], R0 ;  /* 0x0000100001007387 */ /* 0x000be20000100800 */
[----:B----4-:R-:W-:Y:S01]  /*10890*/  IMAD.X R2, RZ, RZ, R167, P0 ;  /* 0x000000ffff027224 */ /* 0x010fe200000e06a7 */
[----:B-1----:R-:W-:-:S02]  /*108a0*/  IADD3.X R3, RZ, R157, RZ, P1, !PT ;  /* 0x0000009dff037210 */ /* 0x002fc40000ffe4ff */
[----:B-----5:R-:W-:-:S03]  /*108b0*/  IADD3.X R0, RZ, R159, RZ, P2, !PT ;  /* 0x0000009fff007210 */ /* 0x020fc600017fe4ff */
[----:B------:R1:W-:Y:S04]  /*108c0*/  STL [R1+0x1c], R3 ;  /* 0x00001c0301007387 */ /* 0x0003e80000100800 */
[----:B------:R1:W-:Y:S04]  /*108d0*/  STL [R1+0xc], R0 ;  /* 0x00000c0001007387 */ /* 0x0003e80000100800 */
[----:B------:R1:W-:Y:S01]  /*108e0*/  STL [R1+0x14], R2 ;  /* 0x0000140201007387 */ /* 0x0003e20000100800 */
[----:B------:R-:W-:-:S03]  /*108f0*/  LEA.HI.SX32 R232, R176, 0xfffffffe, 0x19 ;  /* 0xfffffffeb0e87811 */ /* 0x000fc600078fcaff */
.L_x_134:
[----:B------:R-:W2:Y:S01]  /*10900*/  LDL.64 R160, [R1+0x30] ;  /* 0x0000300001a07983 */ /* 0x000ea20000100a00 */
[----:B------:R-:W-:Y:S04]  /*10910*/  DEPBAR.LE SB0, 0x0 ;  /* 0x000080000000791a */ /* 0x000fe80000000000 */
[----:B-1----:R-:W-:Y:S01]  /*10920*/  SHF.R.S32.HI R0, RZ, 0x1f, R232 ;  /* 0x0000001fff007819 */ /* 0x002fe200000114e8 */
[----:B------:R-:W3:Y:S01]  /*10930*/  LDL R159, [R1+0x20] ;  /* 0x00002000019f7983 */ /* 0x000ee20000100800 */
[----:B------:R-:W-:Y:S01]  /*10940*/  IMAD.WIDE.U32 R156, R232, c[0x0][0x208], RZ ;  /* 0x00008200e89c7a25 */ /* 0x000fe200078e00ff */
[----:B------:R-:W-:Y:S02]  /*10950*/  MOV R191, c[0x0][0x208] ;  /* 0x0000820000bf7a02 */ /* 0x000fe40000000f00 */
[----:B------:R-:W4:Y:S01]  /*10960*/  LDL R68, [R1+0x40] ;  /* 0x0000400001447983 */ /* 0x000f220000100800 */
[----:B------:R-:W-:Y:S01]  /*10970*/  IMAD R0, R0, c[0x0][0x208], RZ ;  /* 0x0000820000007a24 */ /* 0x000fe200078e02ff */
[----:B------:R-:W-:Y:S02]  /*10980*/  SHF.L.U32 R3, R156, 0x7, RZ ;  /* 0x000000079c037819 */ /* 0x000fe400000006ff */
[----:B------:R-:W5:Y:S01]  /*10990*/  LDL R158, [R1+0x1c] ;  /* 0x00001c00019e7983 */ /* 0x000f620000100800 */
[----:B------:R-:W-:Y:S01]  /*109a0*/  IMAD R0, R232, c[0x0][0x20c], R0 ;  /* 0x00008300e8007a24 */ /* 0x000fe200078e0200 */
[----:B------:R-:W-:Y:S02]  /*109b0*/  SHF.L.U32 R191, R191, 0x6, RZ ;  /* 0x00000006bfbf7819 */ /* 0x000fe400000006ff */
[----:B------:R-:W5:Y:S01]  /*109c0*/  LDL R190, [R1+0x10] ;  /* 0x0000100001be7983 */ /* 0x000f620000100800 */
[----:B------:R-:W-:Y:S02]  /*109d0*/  MOV R189, 0x6 ;  /* 0x0000000600bd7802 */ /* 0x000fe40000000f00 */
[----:B------:R-:W-:Y:S01]  /*109e0*/  IADD3 R0, R157, R0, RZ ;  /* 0x000000009d007210 */ /* 0x000fe20007ffe0ff */
[----:B------:R-:W5:Y:S01]  /*109f0*/  LDL R71, [R1+0xc] ;  /* 0x00000c0001477983 */ /* 0x000f620000100800 */
[----:B------:R-:W-:Y:S02]  /*10a00*/  MOV R188, c[0x0][0x208] ;  /* 0x0000820000bc7a02 */ /* 0x000fe40000000f00 */
[----:B------:R-:W-:Y:S01]  /*10a10*/  SHF.L.U64.HI R0, R156, 0x7, R0 ;  /* 0x000000079c007819 */ /* 0x000fe20000010200 */
[----:B------:R-:W-:Y:S01]  /*10a20*/  BAR.SYNC.DEFER_BLOCKING 0x0 ;  /* 0x0000000000007b1d */ /* 0x000fe20000010000 */
[----:B------:R-:W-:Y:S07]  /*10a30*/  SHF.L.U64.HI R188, R188, R189, c[0x0][0x20c] ;  /* 0x00008300bcbc7619 */ /* 0x000fee00000102bd */
        /* <DEDUP_REMOVED lines=19> */
[C---:B------:R-:W-:Y:S06]  /*10b70*/  HMMA.16816.F32.BF16 R32, R140.reuse, R34, RZ ;  /* 0x000000228c20723c */ /* 0x040fec00000418ff */
[----:B------:R-:W-:Y:S02]  /*10b80*/  LDSM.16.M88.4 R168, [R224] ;  /* 0x00000000e0a8783b */ /* 0x000fe40000000200 */
        /* <DEDUP_REMOVED lines=12> */
[C---:B------:R-:W-:Y:S08]  /*10c50*/  HMMA.16816.F32.BF16 R16, R144.reuse, R150, R16 ;  /* 0x000000969010723c */ /* 0x040ff00000041810 */
[C---:B------:R-:W-:Y:S08]  /*10c60*/  HMMA.16816.F32.BF16 R20, R144.reuse, R152, R20 ;  /* 0x000000989014723c */ /* 0x040ff00000041814 */
[C---:B------:R-:W-:Y:S08]  /*10c70*/  HMMA.16816.F32.BF16 R24, R144.reuse, R154, R24 ;  /* 0x0000009a9018723c */ /* 0x040ff00000041818 */
[C---:B-1----:R-:W-:Y:S08]  /*10c80*/  HMMA.16816.F32.BF16 R28, R144.reuse, R136, R28 ;  /* 0x00000088901c723c */ /* 0x042ff0000004181c */
[C---:B------:R-:W-:Y:S04]  /*10c90*/  HMMA.16816.F32.BF16 R32, R144.reuse, R138, R32 ;  /* 0x0000008a9020723c */ /* 0x040fe80000041820 */
[C---:B--2---:R-:W-:Y:S02]  /*10ca0*/  IADD3 R2, P5, R3.reuse, R160, RZ ;  /* 0x000000a003027210 */ /* 0x044fe40007fbe0ff */
[----:B------:R-:W-:Y:S02]  /*10cb0*/  LDSM.16.M88.4 R160, [R226] ;  /* 0x00000000e2a0783b */ /* 0x000fe40000000200 */
[----:B------:R-:W-:Y:S04]  /*10cc0*/  LEA R176, P2, R2, c[0x0][0x1f8], 0x1 ;  /* 0x00007e0002b07a11 */ /* 0x000fe800078408ff */
[----:B---3--:R-:W-:Y:S02]  /*10cd0*/  IADD3 R3, P1, R3, R159, RZ ;  /* 0x0000009f03037210 */ /* 0x008fe40007f3e0ff */
[C---:B----4-:R-:W-:Y:S02]  /*10ce0*/  IADD3.X R68, R0.reuse, R68, RZ, P5, !PT ;  /* 0x0000004400447210 */ /* 0x050fe40002ffe4ff */
[C---:B------:R-:W-:Y:S02]  /*10cf0*/  LEA R178, P0, R3.reuse, c[0x0][0x1f8], 0x1 ;  /* 0x00007e0003b27a11 */ /* 0x040fe400078008ff */
[----:B-----5:R-:W-:Y:S02]  /*10d00*/  IADD3.X R0, R0, R158, RZ, P1, !PT ;  /* 0x0000009e00007210 */ /* 0x020fe40000ffe4ff */
[----:B------:R-:W1:Y:S01]  /*10d10*/  LDSM.16.M88.4 R156, [R227] ;  /* 0x00000000e39c783b */ /* 0x000e620000000200 */
[----:B------:R-:W-:Y:S02]  /*10d20*/  LEA.HI.X R177, R2, c[0x0][0x1fc], R68, 0x1, P2 ;  /* 0x00007f0002b17a11 */ /* 0x000fe400010f0c44 */
[----:B------:R-:W-:Y:S02]  /*10d30*/  LEA.HI.X R179, R3, c[0x0][0x1fc], R0, 0x1, P0 ;  /* 0x00007f0003b37a11 */ /* 0x000fe400000f0c00 */
[-C--:B------:R-:W-:Y:S03]  /*10d40*/  IADD3 R2, P0, R176, R191.reuse, RZ ;  /* 0x000000bfb0027210 */ /* 0x080fe60007f1e0ff */
[----:B------:R-:W-:Y:S01]  /*10d50*/  @!PT LDS RZ, [RZ] ;  /* 0x00000000fffff984 */ /* 0x000fe20000000800 */
[----:B------:R-:W-:Y:S01]  /*10d60*/  @!PT LDS RZ, [RZ] ;  /* 0x00000000fffff984 */ /* 0x000fe20000000800 */
[----:B------:R-:W-:Y:S01]  /*10d70*/  @!PT LDS RZ, [RZ] ;  /* 0x00000000fffff984 */ /* 0x000fe20000000800 */
[----:B------:R2:W-:Y:S01]  /*10d80*/  LDGSTS.E.BYPASS.LTC128B.128 [R231+0x100], [R176.64], !P4 ;  /* 0x00100000b0e77fae */ /* 0x0005e2000e101d44 */
[-C--:B------:R-:W-:Y:S02]  /*10d90*/  IADD3.X R3, R177, R188.reuse, RZ, P0, !PT ;  /* 0x000000bcb1037210 */ /* 0x080fe400007fe4ff */
[-C--:B------:R-:W-:Y:S04]  /*10da0*/  IADD3 R148, P0, R2, R191.reuse, RZ ;  /* 0x000000bf02947210 */ /* 0x080fe80007f1e0ff */
[-C--:B------:R-:W-:Y:S01]  /*10db0*/  IADD3.X R149, R3, R188.reuse, RZ, P0, !PT ;  /* 0x000000bc03957210 */ /* 0x080fe200007fe4ff */
[----:B------:R3:W-:Y:S01]  /*10dc0*/  LDGSTS.E.BYPASS.LTC128B.128 [R231+0x4100], [R178.64], !P3 ;  /* 0x04100000b2e77fae */ /* 0x0007e2000d901d44 */
[----:B------:R-:W-:Y:S04]  /*10dd0*/  IADD3 R150, P1, R148, R191, RZ ;  /* 0x000000bf94967210 */ /* 0x000fe80007f3e0ff */
[----:B------:R-:W-:Y:S03]  /*10de0*/  IADD3.X R151, R149, R188, RZ, P1, !PT ;  /* 0x000000bc95977210 */ /* 0x000fe60000ffe4ff */
[----:B------:R4:W-:Y:S08]  /*10df0*/  LDGSTS.E.BYPASS.LTC128B.128 [R231+0x1100], [R2.64], !P4 ;  /* 0x0110000002e77fae */ /* 0x0009f0000e101d44 */
[----:B------:R4:W-:Y:S01]  /*10e00*/  LDGSTS.E.BYPASS.LTC128B.128 [R231+0x5100], [R2.64+0x80], !P3 ;  /* 0x0510008002e77fae */ /* 0x0009e2000d901d44 */
[-C--:B--2---:R-:W-:Y:S04]  /*10e10*/  IADD3 R176, P2, R2, R190.reuse, RZ ;  /* 0x000000be02b07210 */ /* 0x084fe80007f5e0ff */
[-C--:B------:R-:W-:Y:S01]  /*10e20*/  IADD3.X R177, R3, R71.reuse, RZ, P2, !PT ;  /* 0x0000004703b17210 */ /* 0x080fe200017fe4ff */
[C---:B-1----:R-:W-:Y:S02]  /*10e30*/  HMMA.16816.F32.BF16 R36, R144.reuse, R156, R36 ;  /* 0x0000009c9024723c */ /* 0x042fe40000041824 */
[----:B------:R1:W-:Y:S06]  /*10e40*/  LDGSTS.E.BYPASS.LTC128B.128 [R231+0x2100], [R148.64], !P4 ;  /* 0x0210000094e77fae */ /* 0x0003ec000e101d44 */
[C---:B------:R-:W-:Y:S02]  /*10e50*/  HMMA.16816.F32.BF16 R40, R144.reuse, R158, R40 ;  /* 0x0000009e9028723c */ /* 0x040fe40000041828 */
[----:B------:R3:W-:Y:S06]  /*10e60*/  LDGSTS.E.BYPASS.LTC128B.128 [R231+0x6100], [R176.64], !P3 ;  /* 0x06100000b0e77fae */ /* 0x0007ec000d901d44 */
[C---:B------:R-:W-:Y:S02]  /*10e70*/  HMMA.16816.F32.BF16 R44, R144.reuse, R160, R44 ;  /* 0x000000a0902c723c */ /* 0x040fe4000004182c */
[----:B------:R1:W-:Y:S02]  /*10e80*/  LDGSTS.E.BYPASS.LTC128B.128 [R231+0x3100], [R150.64], !P4 ;  /* 0x0310000096e77fae */ /* 0x0003e4000e101d44 */
[----:B----4-:R-:W-:Y:S04]  /*10e90*/  IADD3 R2, P0, R148, R190, RZ ;  /* 0x000000be94027210 */ /* 0x010fe80007f1e0ff */
[C---:B------:R-:W-:Y:S04]  /*10ea0*/  HMMA.16816.F32.BF16 R48, R144.reuse, R162, R48 ;  /* 0x000000a29030723c */ /* 0x040fe80000041830 */
[----:B------:R-:W-:Y:S02]  /*10eb0*/  IADD3.X R3, R149, R71, RZ, P0, !PT ;  /* 0x0000004795037210 */ /* 0x000fe400007fe4ff */
[C---:B------:R-:W-:Y:S02]  /*10ec0*/  ISETP.GT.AND P0, PT, R232.reuse, RZ, PT ;  /* 0x000000ffe800720c */ /* 0x040fe40003f04270 */
[C---:B------:R-:W-:Y:S01]  /*10ed0*/  HMMA.16816.F32.BF16 R52, R144.reuse, R164, R52 ;  /* 0x000000a49034723c */ /* 0x040fe20000041834 */
[----:B------:R2:W-:Y:S03]  /*10ee0*/  LDGSTS.E.BYPASS.LTC128B.128 [R231+0x7100], [R2.64], !P3 ;  /* 0x0710000002e77fae */ /* 0x0005e6000d901d44 */
[----:B------:R-:W-:Y:S04]  /*10ef0*/  IADD3 R232, R232, -0x1, RZ ;  /* 0xffffffffe8e87810 */ /* 0x000fe80007ffe0ff */
[C---:B------:R-:W-:Y:S01]  /*10f00*/  HMMA.16816.F32.BF16 R56, R144.reuse, R166, R56 ;  /* 0x000000a69038723c */ /* 0x040fe20000041838 */
[----:B------:R-:W-:Y:S07]  /*10f10*/  LDSM.16.M88.4 R136, [R214+0x8900] ;  /* 0x00890000d688783b */ /* 0x000fee0000000200 */
[C---:B------:R-:W-:Y:S01]  /*10f20*/  HMMA.16816.F32.BF16 R60, R144.reuse, R168, R60 ;  /* 0x000000a8903c723c */ /* 0x040fe2000004183c */
[----:B-1----:R-:W1:Y:S07]  /*10f30*/  LDSM.16.M88.4 R148, [R214+0x8100] ;  /* 0x00810000d694783b */ /* 0x002e6e0000000200 */
[----:B------:R-:W-:Y:S01]  /*10f40*/  HMMA.16816.F32.BF16 R64, R144, R170, R64 ;  /* 0x000000aa9040723c */ /* 0x000fe20000041840 */
[----:B------:R-:W4:Y:S08]  /*10f50*/  LDSM.16.M88.4 R152, [R214+0x9100] ;  /* 0x00910000d698783b */ /* 0x000f300000000200 */
[----:B------:R-:W0:Y:S08]  /*10f60*/  LDGDEPBAR ;  /* 0x00000000000079af */ /* 0x000e300000000000 */
[----:B------:R-:W5:Y:S08]  /*10f70*/  LDSM.16.M88.4 R156, [R214+0x9900] ;  /* 0x00990000d69c783b */ /* 0x000f700000000200 */
[----:B------:R-:W2:Y:S01]  /*10f80*/  LDSM.16.M88.4 R160, [R214+0xa100] ;  /* 0x00a10000d6a0783b */ /* 0x000ea20000000200 */
[C---:B-1----:R-:W-:Y:S07]  /*10f90*/  HMMA.16816.F32.BF16 R4, R172.reuse, R148, R4 ;  /* 0x00000094ac04723c */ /* 0x042fee0000041804 */
[----:B------:R-:W1:Y:S01]  /*10fa0*/  LDSM.16.M88.4 R164, [R214+0xa900] ;  /* 0x00a90000d6a4783b */ /* 0x000e620000000200 */
[C---:B------:R-:W-:Y:S07]  /*10fb0*/  HMMA.16816.F32.BF16 R8, R172.reuse, R150, R8 ;  /* 0x00000096ac08723c */ /* 0x040fee0000041808 */
[----:B---3--:R-:W3:Y:S01]  /*10fc0*/  LDSM.16.M88.4 R176, [R214+0xb100] ;  /* 0x00b10000d6b0783b */ /* 0x008ee20000000200 */
[C---:B------:R-:W-:Y:S07]  /*10fd0*/  HMMA.16816.F32.BF16 R12, R172.reuse, R136, R12 ;  /* 0x00000088ac0c723c */ /* 0x040fee000004180c */
[----:B------:R-:W1:Y:S01]  /*10fe0*/  LDSM.16.M88.4 R168, [R214+0xb900] ;  /* 0x00b90000d6a8783b */ /* 0x000e620000000200 */
[C---:B------:R-:W-:Y:S07]  /*10ff0*/  HMMA.16816.F32.BF16 R16, R172.reuse, R138, R16 ;  /* 0x0000008aac10723c */ /* 0x040fee0000041810 */
[----:B------:R-:W1:Y:S01]  /*11000*/  LDSM.16.M88.4 R148, [R211] ;  /* 0x00000000d394783b */ /* 0x000e620000000200 */
[C---:B----4-:R-:W-:Y:S07]  /*11010*/  HMMA.16816.F32.BF16 R20, R172.reuse, R152, R20 ;  /* 0x00000098ac14723c */ /* 0x050fee0000041814 */
[----:B------:R-:W4:Y:S01]  /*11020*/  LDSM.16.M88.4 R136, [R211+0x800] ;  /* 0x00080000d388783b */ /* 0x000f220000000200 */
[C---:B------:R-:W-:Y:S07]  /*11030*/  HMMA.16816.F32.BF16 R24, R172.reuse, R154, R24 ;  /* 0x0000009aac18723c */ /* 0x040fee0000041818 */
[----:B------:R-:W3:Y:S01]  /*11040*/  LDSM.16.M88.4 R152, [R211+0x1000] ;  /* 0x00100000d398783b */ /* 0x000ee20000000200 */
[C---:B-----5:R-:W-:Y:S07]  /*11050*/  HMMA.16816.F32.BF16 R28, R172.reuse, R156, R28 ;  /* 0x0000009cac1c723c */ /* 0x060fee000004181c */
[----:B------:R-:W-:Y:S01]  /*11060*/  LDSM.16.M88.4 R188, [R208+0xc100] ;  /* 0x00c10000d0bc783b */ /* 0x000fe20000000200 */
[C---:B------:R-:W-:Y:S07]  /*11070*/  HMMA.16816.F32.BF16 R32, R172.reuse, R158, R32 ;  /* 0x0000009eac20723c */ /* 0x040fee0000041820 */
[----:B------:R-:W5:Y:S01]  /*11080*/  LDSM.16.M88.4 R156, [R211+0x1800] ;  /* 0x00180000d39c783b */ /* 0x000f620000000200 */
[C---:B--2---:R-:W-:Y:S07]  /*11090*/  HMMA.16816.F32.BF16 R36, R172.reuse, R160, R36 ;  /* 0x000000a0ac24723c */ /* 0x044fee0000041824 */
[----:B------:R-:W-:Y:S01]  /*110a0*/  LDSM.16.M88.4 R192, [R208+0xc900] ;  /* 0x00c90000d0c0783b */ /* 0x000fe20000000200 */
[C---:B------:R-:W-:Y:S07]  /*110b0*/  HMMA.16816.F32.BF16 R40, R172.reuse, R162, R40 ;  /* 0x000000a2ac28723c */ /* 0x040fee0000041828 */
[----:B------:R-:W2:Y:S01]  /*110c0*/  LDSM.16.M88.4 R160, [R211+0x2000] ;  /* 0x00200000d3a0783b */ /* 0x000ea20000000200 */
[C---:B-1----:R-:W-:Y:S08]  /*110d0*/  HMMA.16816.F32.BF16 R44, R172.reuse, R164, R44 ;  /* 0x000000a4ac2c723c */ /* 0x042ff0000004182c */
[C---:B------:R-:W-:Y:S01]  /*110e0*/  HMMA.16816.F32.BF16 R48, R172.reuse, R166, R48 ;  /* 0x000000a6ac30723c */ /* 0x040fe20000041830 */
[----:B------:R-:W1:Y:S07]  /*110f0*/  LDSM.16.M88.4 R164, [R211+0x2800] ;  /* 0x00280000d3a4783b */ /* 0x000e6e0000000200 */
[C---:B---3--:R-:W-:Y:S08]  /*11100*/  HMMA.16816.F32.BF16 R52, R172.reuse, R176, R52 ;  /* 0x000000b0ac34723c */ /* 0x048ff00000041834 */
[C---:B------:R-:W-:Y:S01]  /*11110*/  HMMA.16816.F32.BF16 R56, R172.reuse, R178, R56 ;  /* 0x000000b2ac38723c */ /* 0x040fe20000041838 */
[----:B------:R-:W-:Y:S07]  /*11120*/  LDSM.16.M88.4 R176, [R211+0x3800] ;  /* 0x00380000d3b0783b */ /* 0x000fee0000000200 */
[C---:B------:R-:W-:Y:S08]  /*11130*/  HMMA.16816.F32.BF16 R60, R172.reuse, R168, R60 ;  /* 0x000000a8ac3c723c */ /* 0x040ff0000004183c */
[----:B------:R-:W-:Y:S01]  /*11140*/  HMMA.16816.F32.BF16 R64, R172, R170, R64 ;  /* 0x000000aaac40723c */ /* 0x000fe20000041840 */
[----:B------:R-:W3:Y:S07]  /*11150*/  LDSM.16.M88.4 R168, [R211+0x3000] ;  /* 0x00300000d3a8783b */ /* 0x000eee0000000200 */
[C---:B------:R-:W-:Y:S08]  /*11160*/  HMMA.16816.F32.BF16 R4, R180.reuse, R148, R4 ;  /* 0x00000094b404723c */ /* 0x040ff00000041804 */
[C---:B------:R-:W-:Y:S01]  /*11170*/  HMMA.16816.F32.BF16 R8, R180.reuse, R150, R8 ;  /* 0x00000096b408723c */ /* 0x040fe20000041808 */
[----:B------:R-:W1:Y:S07]  /*11180*/  LDSM.16.M88.4 R148, [R208+0xd100] ;  /* 0x00d10000d094783b */ /* 0x000e6e0000000200 */
[C---:B----4-:R-:W-:Y:S08]  /*11190*/  HMMA.16816.F32.BF16 R12, R180.reuse, R136, R12 ;  /* 0x00000088b40c723c */ /* 0x050ff0000004180c */
[C---:B------:R-:W-:Y:S01]  /*111a0*/  HMMA.16816.F32.BF16 R16, R180.reuse, R138, R16 ;  /* 0x0000008ab410723c */ /* 0x040fe20000041810 */
[----:B------:R-:W4:Y:S07]  /*111b0*/  LDSM.16.M88.4 R136, [R208+0xd900] ;  /* 0x00d90000d088783b */ /* 0x000f2e0000000200 */
[C---:B------:R-:W-:Y:S08]  /*111c0*/  HMMA.16816.F32.BF16 R20, R180.reuse, R152, R20 ;  /* 0x00000098b414723c */ /* 0x040ff00000041814 */
[C---:B------:R-:W-:Y:S01]  /*111d0*/  HMMA.16816.F32.BF16 R24, R180.reuse, R154, R24 ;  /* 0x0000009ab418723c */ /* 0x040fe20000041818 */
[----:B------:R-:W3:Y:S07]  /*111e0*/  LDSM.16.M88.4 R152, [R208+0xe100] ;  /* 0x00e10000d098783b */ /* 0x000eee0000000200 */
[C---:B-----5:R-:W-:Y:S08]  /*111f0*/  HMMA.16816.F32.BF16 R28, R180.reuse, R156, R28 ;  /* 0x0000009cb41c723c */ /* 0x060ff0000004181c */
[C---:B------:R-:W-:Y:S01]  /*11200*/  HMMA.16816.F32.BF16 R32, R180.reuse, R158, R32 ;  /* 0x0000009eb420723c */ /* 0x040fe20000041820 */
[----:B------:R-:W5:Y:S07]  /*11210*/  LDSM.16.M88.4 R156, [R208+0xe900] ;  /* 0x00e90000d09c783b */ /* 0x000f6e0000000200 */
[C---:B--2---:R-:W-:Y:S08]  /*11220*/  HMMA.16816.F32.BF16 R36, R180.reuse, R160, R36 ;  /* 0x000000a0b424723c */ /* 0x044ff00000041824 */
[C---:B------:R-:W-:Y:S01]  /*11230*/  HMMA.16816.F32.BF16 R40, R180.reuse, R162, R40 ;  /* 0x000000a2b428723c */ /* 0x040fe20000041828 */
[----:B------:R-:W2:Y:S07]  /*11240*/  LDSM.16.M88.4 R160, [R208+0xf100] ;  /* 0x00f10000d0a0783b */ /* 0x000eae0000000200 */
[C---:B-1----:R-:W-:Y:S08]  /*11250*/  HMMA.16816.F32.BF16 R44, R180.reuse, R164, R44 ;  /* 0x000000a4b42c723c */ /* 0x042ff0000004182c */
[C---:B------:R-:W-:Y:S01]  /*11260*/  HMMA.16816.F32.BF16 R48, R180.reuse, R166, R48 ;  /* 0x000000a6b430723c */ /* 0x040fe20000041830 */
[----:B------:R-:W1:Y:S07]  /*11270*/  LDSM.16.M88.4 R164, [R208+0xf900] ;  /* 0x00f90000d0a4783b */ /* 0x000e6e0000000200 */
[C---:B---3--:R-:W-:Y:S08]  /*11280*/  HMMA.16816.F32.BF16 R52, R180.reuse, R168, R52 ;  /* 0x000000a8b434723c */ /* 0x048ff00000041834 */
[C---:B------:R-:W-:Y:S01]  /*11290*/  HMMA.16816.F32.BF16 R56, R180.reuse, R170, R56 ;  /* 0x000000aab438723c */ /* 0x040fe20000041838 */
[----:B------:R-:W3:Y:S07]  /*112a0*/  LDSM.16.M88.4 R168, [R223] ;  /* 0x00000000dfa8783b */ /* 0x000eee0000000200 */
[C---:B------:R-:W-:Y:S08]  /*112b0*/  HMMA.16816.F32.BF16 R60, R180.reuse, R176, R60 ;  /* 0x000000b0b43c723c */ /* 0x040ff0000004183c */
[----:B------:R-:W-:Y:S01]  /*112c0*/  HMMA.16816.F32.BF16 R64, R180, R178, R64 ;  /* 0x000000b2b440723c */ /* 0x000fe20000041840 */
[----:B------:R-:W1:Y:S07]  /*112d0*/  LDSM.16.M88.4 R176, [R222] ;  /* 0x00000000deb0783b */ /* 0x000e6e0000000200 */
        /* <DEDUP_REMOVED lines=8> */
[----:B------:R-:W1:Y:S07]  /*11360*/  LDSM.16.M88.4 R148, [R219] ;  /* 0x00000000db94783b */ /* 0x000e6e0000000200 */
[C---:B----4-:R-:W-:Y:S08]  /*11370*/  HMMA.16816.F32.BF16 R28, R184.reuse, R136, R28 ;  /* 0x00000088b81c723c */ /* 0x050ff0000004181c */
[C---:B------:R-:W-:Y:S01]  /*11380*/  HMMA.16816.F32.BF16 R32, R184.reuse, R138, R32 ;  /* 0x0000008ab820723c */ /* 0x040fe20000041820 */
[----:B------:R-:W4:Y:S07]  /*11390*/  LDSM.16.M88.4 R136, [R218] ;  /* 0x00000000da88783b */ /* 0x000f2e0000000200 */
[C---:B------:R-:W-:Y:S08]  /*113a0*/  HMMA.16816.F32.BF16 R36, R184.reuse, R152, R36 ;  /* 0x00000098b824723c */ /* 0x040ff00000041824 */
[C---:B------:R-:W-:Y:S01]  /*113b0*/  HMMA.16816.F32.BF16 R40, R184.reuse, R154, R40 ;  /* 0x0000009ab828723c */ /* 0x040fe20000041828 */
[----:B------:R-:W3:Y:S07]  /*113c0*/  LDSM.16.M88.4 R152, [R217] ;  /* 0x00000000d998783b */ /* 0x000eee0000000200 */
[C---:B-----5:R-:W-:Y:S08]  /*113d0*/  HMMA.16816.F32.BF16 R44, R184.reuse, R156, R44 ;  /* 0x0000009cb82c723c */ /* 0x060ff0000004182c */
[C---:B------:R-:W-:Y:S01]  /*113e0*/  HMMA.16816.F32.BF16 R48, R184.reuse, R158, R48 ;  /* 0x0000009eb830723c */ /* 0x040fe20000041830 */
[----:B------:R-:W5:Y:S07]  /*113f0*/  LDSM.16.M88.4 R156, [R216] ;  /* 0x00000000d89c783b */ /* 0x000f6e0000000200 */
[C---:B--2---:R-:W-:Y:S08]  /*11400*/  HMMA.16816.F32.BF16 R52, R184.reuse, R160, R52 ;  /* 0x000000a0b834723c */ /* 0x044ff00000041834 */
[C---:B------:R-:W-:Y:S01]  /*11410*/  HMMA.16816.F32.BF16 R56, R184.reuse, R162, R56 ;  /* 0x000000a2b838723c */ /* 0x040fe20000041838 */
[----:B------:R-:W-:Y:S07]  /*11420*/  LDSM.16.M88.4 R160, [R214+0xd100] ;  /* 0x00d10000d6a0783b */ /* 0x000fee0000000200 */
[C---:B-1----:R-:W-:Y:S08]  /*11430*/  HMMA.16816.F32.BF16 R60, R184.reuse, R164, R60 ;  /* 0x000000a4b83c723c */ /* 0x042ff0000004183c */
[----:B------:R-:W-:Y:S01]  /*11440*/  HMMA.16816.F32.BF16 R64, R184, R166, R64 ;  /* 0x000000a6b840723c */ /* 0x000fe20000041840 */
[----:B------:R-:W-:Y:S07]  /*11450*/  LDSM.16.M88.4 R164, [R214+0xd900] ;  /* 0x00d90000d6a4783b */ /* 0x000fee0000000200 */
[C---:B---3--:R-:W-:Y:S08]  /*11460*/  HMMA.16816.F32.BF16 R4, R196.reuse, R168, R4 ;  /* 0x000000a8c404723c */ /* 0x048ff00000041804 */
[C---:B------:R-:W-:Y:S01]  /*11470*/  HMMA.16816.F32.BF16 R8, R196.reuse, R170, R8 ;  /* 0x000000aac408723c */ /* 0x040fe20000041808 */
[----:B------:R-:W-:Y:S07]  /*11480*/  LDSM.16.M88.4 R168, [R214+0xe100] ;  /* 0x00e10000d6a8783b */ /* 0x000fee0000000200 */
[C---:B------:R-:W-:Y:S08]  /*11490*/  HMMA.16816.F32.BF16 R12, R196.reuse, R176, R12 ;  /* 0x000000b0c40c723c */ /* 0x040ff0000004180c */
        /* <DEDUP_REMOVED lines=10> */
[----:B------:R-:W1:Y:S07]  /*11540*/  LDSM.16.M88.4 R148, [R214+0xc100] ;  /* 0x00c10000d694783b */ /* 0x000e6e0000000200 */
[C---:B----4-:R-:W-:Y:S08]  /*11550*/  HMMA.16816.F32.BF16 R44, R196.reuse, R136, R44 ;  /* 0x00000088c42c723c */ /* 0x050ff0000004182c */
[C---:B------:R-:W-:Y:S01]  /*11560*/  HMMA.16816.F32.BF16 R48, R196.reuse, R138, R48 ;  /* 0x0000008ac430723c */ /* 0x040fe20000041830 */
[----:B------:R-:W2:Y:S07]  /*11570*/  LDSM.16.M88.4 R136, [R214+0xc900] ;  /* 0x00c90000d688783b */ /* 0x000eae0000000200 */
[C---:B------:R-:W-:Y:S08]  /*11580*/  HMMA.16816.F32.BF16 R52, R196.reuse, R152, R52 ;  /* 0x00000098c434723c */ /* 0x040ff00000041834 */
[C---:B------:R-:W-:Y:S01]  /*11590*/  HMMA.16816.F32.BF16 R56, R196.reuse, R154, R56 ;  /* 0x0000009ac438723c */ /* 0x040fe20000041838 */
[----:B------:R-:W3:Y:S07]  /*115a0*/  LDSM.16.M88.4 R152, [R211+0x4000] ;  /* 0x00400000d398783b */ /* 0x000eee0000000200 */
[C---:B-----5:R-:W-:Y:S08]  /*115b0*/  HMMA.16816.F32.BF16 R60, R196.reuse, R156, R60 ;  /* 0x0000009cc43c723c */ /* 0x060ff0000004183c */
[----:B------:R-:W-:Y:S08]  /*115c0*/  HMMA.16816.F32.BF16 R64, R196, R158, R64 ;  /* 0x0000009ec440723c */ /* 0x000ff00000041840 */
[C---:B-1----:R-:W-:Y:S08]  /*115d0*/  HMMA.16816.F32.BF16 R4, R200.reuse, R148, R4 ;  /* 0x00000094c804723c */ /* 0x042ff00000041804 */
[C---:B------:R-:W-:Y:S08]  /*115e0*/  HMMA.16816.F32.BF16 R8, R200.reuse, R150, R8 ;  /* 0x00000096c808723c */ /* 0x040ff00000041808 */
[C---:B--2---:R-:W-:Y:S08]  /*115f0*/  HMMA.16816.F32.BF16 R12, R200.reuse, R136, R12 ;  /* 0x00000088c80c723c */ /* 0x044ff0000004180c */
        /* <DEDUP_REMOVED lines=19> */
[----:B------:R-:W1:Y:S01]  /*11730*/  MUFU.TANH R148, R4 ;  /* 0x0000000400947308 */ /* 0x000e620000002400 */
[----:B------:R-:W-:Y:S02]  /*11740*/  FMUL.FTZ R5, R5, c[0x0][0x320] ;  /* 0x0000c80005057a20 */ /* 0x000fe40000410000 */
[----:B------:R-:W-:Y:S02]  /*11750*/  FMUL.FTZ R6, R6, c[0x0][0x320] ;  /* 0x0000c80006067a20 */ /* 0x000fe40000410000 */
[----:B------:R-:W-:Y:S04]  /*11760*/  FMUL.FTZ R7, R7, c[0x0][0x320] ;  /* 0x0000c80007077a20 */ /* 0x000fe80000410000 */
[----:B------:R-:W-:Y:S01]  /*11770*/  FMUL.FTZ R8, R8, c[0x0][0x320] ;  /* 0x0000c80008087a20 */ /* 0x000fe20000410000 */
[----:B------:R-:W2:Y:S01]  /*11780*/  MUFU.TANH R150, R5 ;  /* 0x0000000500967308 */ /* 0x000ea20000002400 */
[----:B------:R-:W-:Y:S02]  /*11790*/  FMUL.FTZ R9, R9, c[0x0][0x320] ;  /* 0x0000c80009097a20 */ /* 0x000fe40000410000 */
[----:B------:R-:W-:Y:S02]  /*117a0*/  FMUL.FTZ R10, R10, c[0x0][0x320] ;  /* 0x0000c8000a0a7a20 */ /* 0x000fe40000410000 */
[----:B------:R-:W-:Y:S02]  /*117b0*/  FMUL.FTZ R11, R11, c[0x0][0x320] ;  /* 0x0000c8000b0b7a20 */ /* 0x000fe40000410000 */
[----:B------:R-:W-:Y:S02]  /*117c0*/  FMUL.FTZ R12, R12, c[0x0][0x320] ;  /* 0x0000c8000c0c7a20 */ /* 0x000fe40000410000 */
[----:B------:R-:W-:Y:S01]  /*117d0*/  FMUL.FTZ R15, R15, c[0x0][0x320] ;  /* 0x0000c8000f0f7a20 */ /* 0x000fe20000410000 */
[----:B------:R-:W3:Y:S01]  /*117e0*/  MUFU.TANH R154, R6 ;  /* 0x00000006009a7308 */ /* 0x000ee20000002400 */
[----:B------:R-:W-:Y:S02]  /*117f0*/  FMUL.FTZ R18, R18, c[0x0][0x320] ;  /* 0x0000c80012127a20 */ /* 0x000fe40000410000 */
[----:B------:R-:W-:Y:S01]  /*11800*/  FMUL.FTZ R19, R19, c[0x0][0x320] ;  /* 0x0000c80013137a20 */ /* 0x000fe20000410000 */
[----:B-1----:R-:W-:Y:S01]  /*11810*/  FMNMX.FTZ R0, R148, R69, !PT ;  /* 0x0000004594007209 */ /* 0x002fe20007810000 */
[----:B------:R-:W-:Y:S02]  /*11820*/  FMUL.FTZ R16, R16, c[0x0][0x320] ;  /* 0x0000c80010107a20 */ /* 0x000fe40000410000 */
[----:B------:R-:W-:Y:S02]  /*11830*/  FMUL.FTZ R17, R17, c[0x0][0x320] ;  /* 0x0000c80011117a20 */ /* 0x000fe40000410000 */
[----:B------:R-:W-:Y:S01]  /*11840*/  FMUL.FTZ R13, R13, c[0x0][0x320] ;  /* 0x0000c8000d0d7a20 */ /* 0x000fe20000410000 */
[----:B------:R1:W4:Y:S01]  /*11850*/  MUFU.TANH R155, R7 ;  /* 0x00000007009b7308 */ /* 0x0003220000002400 */
[----:B------:R-:W-:Y:S01]  /*11860*/  FMUL.FTZ R14, R14, c[0x0][0x320] ;  /* 0x0000c8000e0e7a20 */ /* 0x000fe20000410000 */
[----:B--2---:R-:W-:Y:S08]  /*11870*/  FMNMX.FTZ R0, R150, R0, !PT ;  /* 0x0000000096007209 */ /* 0x004ff00007810000 */
[----:B------:R-:W2:Y:S01]  /*11880*/  MUFU.TANH R151, R8 ;  /* 0x0000000800977308 */ /* 0x000ea20000002400 */
[----:B---3--:R-:W-:Y:S09]  /*11890*/  FMNMX.FTZ R3, R154, R70, !PT ;  /* 0x000000469a037209 */ /* 0x008ff20007810000 */
[----:B------:R-:W3:Y:S01]  /*118a0*/  MUFU.TANH R149, R9 ;  /* 0x0000000900957308 */ /* 0x000ee20000002400 */
[----:B-1----:R-:W1:Y:S01]  /*118b0*/  LDSM.16.M88.4 R4, [R211+0x5000] ;  /* 0x00500000d304783b */ /* 0x002e620000000200 */
[----:B----4-:R-:W-:Y:S08]  /*118c0*/  FMNMX.FTZ R3, R155, R3, !PT ;  /* 0x000000039b037209 */ /* 0x010ff00007810000 */
[----:B------:R-:W4:Y:S01]  /*118d0*/  MUFU.TANH R152, R10 ;  /* 0x0000000a00987308 */ /* 0x000f220000002400 */
[----:B--2---:R-:W-:Y:S09]  /*118e0*/  FMNMX.FTZ R0, R151, R0, !PT ;  /* 0x0000000097007209 */ /* 0x004ff20007810000 */
[----:B------:R2:W5:Y:S01]  /*118f0*/  MUFU.TANH R153, R11 ;  /* 0x0000000b00997308 */ /* 0x0005620000002400 */
[----:B---3--:R-:W-:Y:S09]  /*11900*/  FMNMX.FTZ R0, R149, R0, !PT ;  /* 0x0000000095007209 */ /* 0x008ff20007810000 */
[----:B------:R-:W-:Y:S01]  /*11910*/  MUFU.TANH R159, R18 ;  /* 0x00000012009f7308 */ /* 0x000fe20000002400 */
[----:B----4-:R-:W-:Y:S09]  /*11920*/  FMNMX.FTZ R3, R152, R3, !PT ;  /* 0x0000000398037209 */ /* 0x010ff20007810000 */
[----:B------:R3:W-:Y:S01]  /*11930*/  MUFU.TANH R161, R19 ;  /* 0x0000001300a17308 */ /* 0x0007e20000002400 */
[----:B--2---:R-:W2:Y:S01]  /*11940*/  LDSM.16.M88.4 R8, [R211+0x5800] ;  /* 0x00580000d308783b */ /* 0x004ea20000000200 */
[C---:B-1----:R-:W-:Y:S03]  /*11950*/  HMMA.16816.F32.BF16 R20, R204.reuse, R4, R20 ;  /* 0x00000004cc14723c */ /* 0x042fe60000041814 */
[----:B-----5:R-:W-:Y:S05]  /*11960*/  FMNMX.FTZ R3, R153, R3, !PT ;  /* 0x0000000399037209 */ /* 0x020fea0007810000 */
[----:B------:R-:W-:Y:S01]  /*11970*/  MUFU.TANH R156, R16 ;  /* 0x00000010009c7308 */ /* 0x000fe20000002400 */
[C---:B------:R-:W-:Y:S01]  /*11980*/  HMMA.16816.F32.BF16 R24, R204.reuse, R6, R24 ;  /* 0x00000006cc18723c */ /* 0x040fe20000041818 */
[----:B------:R-:W1:Y:S08]  /*11990*/  LDSM.16.M88.4 R4, [R211+0x6000] ;  /* 0x00600000d304783b */ /* 0x000e700000000200 */
[----:B------:R4:W-:Y:S01]  /*119a0*/  MUFU.TANH R157, R17 ;  /* 0x00000011009d7308 */ /* 0x0009e20000002400 */
[----:B---3--:R-:W3:Y:S05]  /*119b0*/  LDL.64 R18, [R1+0x38] ;  /* 0x0000380001127983 */ /* 0x008eea0000100a00 */
[----:B------:R-:W-:Y:S04]  /*119c0*/  FMUL.FTZ R20, R20, c[0x0][0x320] ;  /* 0x0000c80014147a20 */ /* 0x000fe80000410000 */
[----:B------:R-:W5:Y:S01]  /*119d0*/  MUFU.TANH R138, R12 ;  /* 0x0000000c008a7308 */ /* 0x000f620000002400 */
[----:B------:R-:W-:Y:S02]  /*119e0*/  FMUL.FTZ R21, R21, c[0x0][0x320] ;  /* 0x0000c80015157a20 */ /* 0x000fe40000410000 */
[----:B------:R-:W-:Y:S02]  /*119f0*/  FMUL.FTZ R22, R22, c[0x0][0x320] ;  /* 0x0000c80016167a20 */ /* 0x000fe40000410000 */
[----:B------:R-:W-:Y:S02]  /*11a00*/  FMUL.FTZ R23, R23, c[0x0][0x320] ;  /* 0x0000c80017177a20 */ /* 0x000fe40000410000 */
[----:B------:R-:W-:Y:S02]  /*11a10*/  FMUL.FTZ R24, R24, c[0x0][0x320] ;  /* 0x0000c80018187a20 */ /* 0x000fe40000410000 */
[----:B------:R-:W-:Y:S01]  /*11a20*/  FMUL.FTZ R25, R25, c[0x0][0x320] ;  /* 0x0000c80019197a20 */ /* 0x000fe20000410000 */
[----:B------:R1:W1:Y:S01]  /*11a30*/  MUFU.TANH R139, R13 ;  /* 0x0000000d008b7308 */ /* 0x0002620000002400 */
[----:B------:R-:W-:Y:S02]  /*11a40*/  FMUL.FTZ R26, R26, c[0x0][0x320] ;  /* 0x0000c8001a1a7a20 */ /* 0x000fe40000410000 */
[----:B------:R-:W-:Y:S01]  /*11a50*/  FMUL.FTZ R27, R27, c[0x0][0x320] ;  /* 0x0000c8001b1b7a20 */ /* 0x000fe20000410000 */
[C---:B--2---:R-:W-:Y:S01]  /*11a60*/  HMMA.16816.F32.BF16 R28, R204.reuse, R8, R28 ;  /* 0x00000008cc1c723c */ /* 0x044fe2000004181c */
[----:B----4-:R-:W2:Y:S05]  /*11a70*/  LDL.64 R16, [R1+0x28] ;  /* 0x0000280001107983 */ /* 0x010eaa0000100a00 */
[----:B------:R-:W4:Y:S02]  /*11a80*/  MUFU.TANH R158, R14 ;  /* 0x0000000e009e7308 */ /* 0x000f240000002400 */
[C---:B------:R-:W-:Y:S01]  /*11a90*/  HMMA.16816.F32.BF16 R32, R204.reuse, R10, R32 ;  /* 0x0000000acc20723c */ /* 0x040fe20000041820 */
[----:B------:R-:W4:Y:S03]  /*11aa0*/  LDSM.16.M88.4 R8, [R211+0x6800] ;  /* 0x00680000d308783b */ /* 0x000f260000000200 */
[----:B-----5:R-:W-:Y:S04]  /*11ab0*/  FMNMX.FTZ R0, R138, R0, !PT ;  /* 0x000000008a007209 */ /* 0x020fe80007810000 */
[----:B------:R-:W5:Y:S01]  /*11ac0*/  MUFU.TANH R160, R15 ;  /* 0x0000000f00a07308 */ /* 0x000f620000002400 */
[C---:B-1----:R-:W-:Y:S01]  /*11ad0*/  HMMA.16816.F32.BF16 R36, R204.reuse, R4, R36 ;  /* 0x00000004cc24723c */ /* 0x042fe20000041824 */
[----:B------:R-:W3:Y:S02]  /*11ae0*/  LDL R12, [R1+0x48] ;  /* 0x00004800010c7983 */ /* 0x000ee40000100800 */
[----:B------:R-:W-:Y:S02]  /*11af0*/  MOV R13, 0x6 ;  /* 0x00000006000d7802 */ /* 0x000fe40000000f00 */
[----:B------:R-:W-:Y:S02]  /*11b00*/  FMNMX.FTZ R0, R139, R0, !PT ;  /* 0x000000008b007209 */ /* 0x000fe40007810000 */
[----:B------:R-:W-:Y:S01]  /*11b10*/  FMUL.FTZ R28, R28, c[0x0][0x320] ;  /* 0x0000c8001c1c7a20 */ /* 0x000fe20000410000 */
[C---:B------:R-:W-:Y:S01]  /*11b20*/  HMMA.16816.F32.BF16 R40, R204.reuse, R6, R40 ;  /* 0x00000006cc28723c */ /* 0x040fe20000041828 */
[----:B------:R-:W1:Y:S01]  /*11b30*/  MUFU.TANH R162, R20 ;  /* 0x0000001400a27308 */ /* 0x000e620000002400 */
[----:B------:R-:W1:Y:S02]  /*11b40*/  LDSM.16.M88.4 R4, [R211+0x7000] ;  /* 0x00700000d304783b */ /* 0x000e640000000200 */
[----:B------:R-:W-:Y:S01]  /*11b50*/  FMUL.FTZ R29, R29, c[0x0][0x320] ;  /* 0x0000c8001d1d7a20 */ /* 0x000fe20000410000 */
[----:B----4-:R-:W-:Y:S01]  /*11b60*/  FMNMX.FTZ R3, R158, R3, !PT ;  /* 0x000000039e037209 */ /* 0x010fe20007810000 */
[----:B------:R-:W-:Y:S01]  /*11b70*/  FMUL.FTZ R30, R30, c[0x0][0x320] ;  /* 0x0000c8001e1e7a20 */ /* 0x000fe20000410000 */
[----:B------:R-:W-:Y:S01]  /*11b80*/  FMNMX.FTZ R0, R156, R0, !PT ;  /* 0x000000009c007209 */ /* 0x000fe20007810000 */
[----:B------:R-:W-:Y:S03]  /*11b90*/  FMUL.FTZ R31, R31, c[0x0][0x320] ;  /* 0x0000c8001f1f7a20 */ /* 0x000fe60000410000 */
[----:B------:R-:W4:Y:S01]  /*11ba0*/  MUFU.TANH R167, R21 ;  /* 0x0000001500a77308 */ /* 0x000f220000002400 */
[----:B------:R-:W-:Y:S01]  /*11bb0*/  FMUL.FTZ R33, R33, c[0x0][0x320] ;  /* 0x0000c80021217a20 */ /* 0x000fe20000410000 */
[----:B------:R-:W-:Y:S01]  /*11bc0*/  FMNMX.FTZ R0, R157, R0, !PT ;  /* 0x000000009d007209 */ /* 0x000fe20007810000 */
[----:B------:R-:W-:Y:S01]  /*11bd0*/  FMUL.FTZ R34, R34, c[0x0][0x320] ;  /* 0x0000c80022227a20 */ /* 0x000fe20000410000 */
[----:B-----5:R-:W-:Y:S01]  /*11be0*/  FMNMX.FTZ R3, R160, R3, !PT ;  /* 0x00000003a0037209 */ /* 0x020fe20007810000 */
[----:B------:R-:W-:Y:S02]  /*11bf0*/  FMUL.FTZ R36, R36, c[0x0][0x320] ;  /* 0x0000c80024247a20 */ /* 0x000fe40000410000 */
[----:B------:R-:W-:Y:S01]  /*11c00*/  FMUL.FTZ R37, R37, c[0x0][0x320] ;  /* 0x0000c80025257a20 */ /* 0x000fe20000410000 */
[----:B------:R-:W-:Y:S01]  /*11c10*/  FMNMX.FTZ R3, R159, R3, !PT ;  /* 0x000000039f037209 */ /* 0x000fe20007810000 */
[----:B------:R-:W-:Y:S01]  /*11c20*/  FMUL.FTZ R38, R38, c[0x0][0x320] ;  /* 0x0000c80026267a20 */ /* 0x000fe20000410000 */
[----:B------:R-:W5:Y:S01]  /*11c30*/  MUFU.TANH R169, R24 ;  /* 0x0000001800a97308 */ /* 0x000f620000002400 */
[----:B------:R-:W-:Y:S01]  /*11c40*/  FMUL.FTZ R39, R39, c[0x0][0x320] ;  /* 0x0000c80027277a20 */ /* 0x000fe20000410000 */
[----:B------:R-:W-:Y:S01]  /*11c50*/  FMNMX.FTZ R3, R161, R3, !PT ;  /* 0x00000003a1037209 */ /* 0x000fe20007810000 */
[C---:B------:R-:W-:Y:S01]  /*11c60*/  HMMA.16816.F32.BF16 R44, R204.reuse, R8, R44 ;  /* 0x00000008cc2c723c */ /* 0x040fe2000004182c */
[----:B------:R-:W3:Y:S02]  /*11c70*/  LDL R9, [R1+0x18] ;  /* 0x0000180001097983 */ /* 0x000ee40000100800 */
[----:B------:R-:W-:Y:S01]  /*11c80*/  FMUL.FTZ R35, R35, c[0x0][0x320] ;  /* 0x0000c80023237a20 */ /* 0x000fe20000410000 */
[----:B-1----:R-:W-:Y:S01]  /*11c90*/  FMNMX.FTZ R0, R162, R0, !PT ;  /* 0x00000000a2007209 */ /* 0x002fe20007810000 */
[----:B------:R-:W-:Y:S02]  /*11ca0*/  FMUL.FTZ R32, R32, c[0x0][0x320] ;  /* 0x0000c80020207a20 */ /* 0x000fe40000410000 */
[----:B------:R-:W1:Y:S01]  /*11cb0*/  MUFU.TANH R171, R22 ;  /* 0x0000001600ab7308 */ /* 0x000e620000002400 */
[C---:B------:R-:W-:Y:S01]  /*11cc0*/  HMMA.16816.F32.BF16 R48, R204.reuse, R10, R48 ;  /* 0x0000000acc30723c */ /* 0x040fe20000041830 */
[----:B------:R-:W3:Y:S03]  /*11cd0*/  LDL R10, [R1+0x14] ;  /* 0x00001400010a7983 */ /* 0x000ee60000100800 */
[----:B------:R-:W-:Y:S01]  /*11ce0*/  FMUL.FTZ R41, R41, c[0x0][0x320] ;  /* 0x0000c80029297a20 */ /* 0x000fe20000410000 */
[----:B----4-:R-:W-:Y:S01]  /*11cf0*/  FMNMX.FTZ R0, R167, R0, !PT ;  /* 0x00000000a7007209 */ /* 0x010fe20007810000 */
[----:B------:R-:W-:Y:S02]  /*11d00*/  FMUL.FTZ R42, R42, c[0x0][0x320] ;  /* 0x0000c8002a2a7a20 */ /* 0x000fe40000410000 */
[----:B------:R-:W-:Y:S01]  /*11d10*/  FMUL.FTZ R43, R43, c[0x0][0x320] ;  /* 0x0000c8002b2b7a20 */ /* 0x000fe20000410000 */
[----:B------:R-:W-:Y:S01]  /*11d20*/  MUFU.TANH R168, R25 ;  /* 0x0000001900a87308 */ /* 0x000fe20000002400 */
[C---:B------:R-:W-:Y:S03]  /*11d30*/  HMMA.16816.F32.BF16 R52, R204.reuse, R4, R52 ;  /* 0x00000004cc34723c */ /* 0x040fe60000041834 */
[----:B-----5:R-:W-:Y:S01]  /*11d40*/  FMNMX.FTZ R0, R169, R0, !PT ;  /* 0x00000000a9007209 */ /* 0x020fe20007810000 */
[----:B------:R-:W-:Y:S02]  /*11d50*/  FMUL.FTZ R40, R40, c[0x0][0x320] ;  /* 0x0000c80028287a20 */ /* 0x000fe40000410000 */
[----:B------:R-:W-:Y:S02]  /*11d60*/  FMUL.FTZ R44, R44, c[0x0][0x320] ;  /* 0x0000c8002c2c7a20 */ /* 0x000fe40000410000 */
[C---:B------:R-:W-:Y:S01]  /*11d70*/  HMMA.16816.F32.BF16 R56, R204.reuse, R6, R56 ;  /* 0x00000006cc38723c */ /* 0x040fe20000041838 */
[----:B------:R-:W-:Y:S01]  /*11d80*/  MUFU.TANH R176, R23 ;  /* 0x0000001700b07308 */ /* 0x000fe20000002400 */
[----:B------:R-:W4:Y:S01]  /*11d90*/  LDSM.16.M88.4 R4, [R211+0x7800] ;  /* 0x00780000d304783b */ /* 0x000f220000000200 */
[----:B------:R-:W-:Y:S04]  /*11da0*/  DEPBAR.LE SB0, 0x0 ;  /* 0x000080000000791a */ /* 0x000fe80000000000 */
[----:B------:R-:W-:Y:S01]  /*11db0*/  FMUL.FTZ R45, R45, c[0x0][0x320] ;  /* 0x0000c8002d2d7a20 */ /* 0x000fe20000410000 */
[----:B-1----:R-:W-:Y:S01]  /*11dc0*/  FMNMX.FTZ R3, R171, R3, !PT ;  /* 0x00000003ab037209 */ /* 0x002fe20007810000 */
[----:B------:R-:W-:Y:S02]  /*11dd0*/  FMUL.FTZ R46, R46, c[0x0][0x320] ;  /* 0x0000c8002e2e7a20 */ /* 0x000fe40000410000 */
[----:B------:R-:W-:Y:S01]  /*11de0*/  MUFU.TANH R178, R28 ;  /* 0x0000001c00b27308 */ /* 0x000fe20000002400 */
[----:B------:R-:W-:Y:S01]  /*11df0*/  BAR.SYNC.DEFER_BLOCKING 0x0 ;  /* 0x0000000000007b1d */ /* 0x000fe20000010000 */
[----:B------:R-:W-:Y:S02]  /*11e00*/  FMUL.FTZ R47, R47, c[0x0][0x320] ;  /* 0x0000c8002f2f7a20 */ /* 0x000fe40000410000 */
[----:B------:R-:W-:Y:S02]  /*11e10*/  FMUL.FTZ R49, R49, c[0x0][0x320] ;  /* 0x0000c80031317a20 */ /* 0x000fe40000410000 */
[----:B------:R-:W-:Y:S02]  /*11e20*/  FMUL.FTZ R52, R52, c[0x0][0x320] ;  /* 0x0000c80034347a20 */ /* 0x000fe40000410000 */
[----:B------:R-:W-:Y:S02]  /*11e30*/  FMUL.FTZ R53, R53, c[0x0][0x320] ;  /* 0x0000c80035357a20 */ /* 0x000fe40000410000 */
        /* <DEDUP_REMOVED lines=10> */
[----:B------:R-:W-:Y:S03]  /*11ee0*/  FMUL.FTZ R48, R48, c[0x0][0x320] ;  /* 0x0000c80030307a20 */ /* 0x000fe60000410000 */
[----:B------:R1:W-:Y:S01]  /*11ef0*/  MUFU.TANH R15, R59 ;  /* 0x0000003b000f7308 */ /* 0x0003e20000002400 */
[C---:B----4-:R-:W-:Y:S08]  /*11f00*/  HMMA.16816.F32.BF16 R60, R204.reuse, R4, R60 ;  /* 0x00000004cc3c723c */ /* 0x050ff0000004183c */
[----:B------:R-:W-:Y:S01]  /*11f10*/  HMMA.16816.F32.BF16 R64, R204, R6, R64 ;  /* 0x00000006cc40723c */ /* 0x000fe20000041840 */
[----:B------:R-:W4:Y:S06]  /*11f20*/  MUFU.TANH R191, R29 ;  /* 0x0000001d00bf7308 */ /* 0x000f2c0000002400 */
[----:B------:R-:W-:Y:S04]  /*11f30*/  @P0 SHF.R.S32.HI R6, RZ, 0x1f, R232 ;  /* 0x0000001fff060819 */ /* 0x000fe800000114e8 */
[----:B------:R-:W5:Y:S01]  /*11f40*/  MUFU.TANH R192, R32 ;  /* 0x0000002000c07308 */ /* 0x000f620000002400 */
[----:B------:R-:W-:Y:S01]  /*11f50*/  @P0 IMAD R6, R6, c[0x0][0x1e0], RZ ;  /* 0x0000780006060a24 */ /* 0x000fe200078e02ff */
[----:B-1----:R-:W-:Y:S03]  /*11f60*/  MOV R59, R2 ;  /* 0x00000002003b7202 */ /* 0x002fe60000000f00 */
[----:B------:R-:W-:Y:S01]  /*11f70*/  FMUL.FTZ R60, R60, c[0x0][0x320] ;  /* 0x0000c8003c3c7a20 */ /* 0x000fe20000410000 */
[----:B------:R-:W-:Y:S01]  /*11f80*/  FMNMX.FTZ R2, R168, R0, !PT ;  /* 0x00000000a8027209 */ /* 0x000fe20007810000 */
[----:B------:R-:W-:Y:S01]  /*11f90*/  FMUL.FTZ R61, R61, c[0x0][0x320] ;  /* 0x0000c8003d3d7a20 */ /* 0x000fe20000410000 */
[----:B------:R-:W-:Y:S01]  /*11fa0*/  FMNMX.FTZ R0, R176, R3, !PT ;  /* 0x00000003b0007209 */ /* 0x000fe20007810000 */
[----:B------:R-:W-:Y:S01]  /*11fb0*/  FMUL.FTZ R63, R63, c[0x0][0x320] ;  /* 0x0000c8003f3f7a20 */ /* 0x000fe20000410000 */
[----:B------:R-:W1:Y:S01]  /*11fc0*/  MUFU.TANH R194, R33 ;  /* 0x0000002100c27308 */ /* 0x000e620000002400 */
[----:B------:R-:W-:Y:S01]  /*11fd0*/  FMNMX.FTZ R2, R178, R2, !PT ;  /* 0x00000002b2027209 */ /* 0x000fe20007810000 */
[----:B------:R-:W-:Y:S01]  /*11fe0*/  FMUL.FTZ R62, R62, c[0x0][0x320] ;  /* 0x0000c8003e3e7a20 */ /* 0x000fe20000410000 */
[----:B------:R-:W-:Y:S01]  /*11ff0*/  FMNMX.FTZ R3, R170, R0, !PT ;  /* 0x00000000aa037209 */ /* 0x000fe20007810000 */
[----:B------:R-:W-:Y:S01]  /*12000*/  FMUL.FTZ R64, R64, c[0x0][0x320] ;  /* 0x0000c80040407a20 */ /* 0x000fe20000410000 */
[----:B----4-:R-:W-:Y:S01]  /*12010*/  FMNMX.FTZ R0, R191, R2, !PT ;  /* 0x00000002bf007209 */ /* 0x010fe20007810000 */
[----:B------:R-:W-:Y:S02]  /*12020*/  FMUL.FTZ R65, R65, c[0x0][0x320] ;  /* 0x0000c80041417a20 */ /* 0x000fe40000410000 */
[----:B------:R-:W-:Y:S02]  /*12030*/  FMUL.FTZ R66, R66, c[0x0][0x320] ;  /* 0x0000c80042427a20 */ /* 0x000fe40000410000 */
[----:B------:R-:W4:Y:S01]  /*12040*/  MUFU.TANH R243, R36 ;  /* 0x0000002400f37308 */ /* 0x000f220000002400 */
[----:B------:R-:W-:Y:S01]  /*12050*/  @P0 IMAD R7, R232, c[0x0][0x1e4], R6 ;  /* 0x00007900e8070a24 */ /* 0x000fe200078e0206 */
[----:B-----5:R-:W-:Y:S08]  /*12060*/  FMNMX.FTZ R0, R192, R0, !PT ;  /* 0x00000000c0007209 */ /* 0x020ff00007810000 */
[----:B------:R-:W5:Y:S01]  /*12070*/  MUFU.TANH R245, R37 ;  /* 0x0000002500f57308 */ /* 0x000f620000002400 */
[----:B-1----:R-:W-:Y:S09]  /*12080*/  FMNMX.FTZ R0, R194, R0, !PT ;  /* 0x00000000c2007209 */ /* 0x002ff20007810000 */
[----:B------:R-:W1:Y:S01]  /*12090*/  MUFU.TANH R244, R40 ;  /* 0x0000002800f47308 */ /* 0x000e620000002400 */
[----:B----4-:R-:W-:Y:S09]  /*120a0*/  FMNMX.FTZ R0, R243, R0, !PT ;  /* 0x00000000f3007209 */ /* 0x010ff20007810000 */
[----:B------:R-:W4:Y:S01]  /*120b0*/  MUFU.TANH R246, R41 ;  /* 0x0000002900f67308 */ /* 0x000f220000002400 */
[----:B-----5:R-:W-:Y:S09]  /*120c0*/  FMNMX.FTZ R0, R245, R0, !PT ;  /* 0x00000000f5007209 */ /* 0x020ff20007810000 */
        /* <DEDUP_REMOVED lines=16> */
[----:B------:R5:W-:Y:S10]  /*121d0*/  MUFU.TANH R14, R64 ;  /* 0x00000040000e7308 */ /* 0x000bf40000002400 */
[----:B------:R-:W4:Y:S10]  /*121e0*/  MUFU.TANH R177, R27 ;  /* 0x0000001b00b17308 */ /* 0x000f340000002400 */
[----:B------:R-:W4:Y:S01]  /*121f0*/  MUFU.TANH R164, R57 ;  /* 0x0000003900a47308 */ /* 0x000f220000002400 */
[----:B-----5:R-:W-:Y:S02]  /*12200*/  MOV R64, R68 ;  /* 0x0000004400407202 */ /* 0x020fe40000000f00 */
[----:B-1----:R-:W-:Y:S01]  /*12210*/  FMNMX.FTZ R68, R165, R0, !PT ;  /* 0x00000000a5447209 */ /* 0x002fe20007810000 */
[----:B------:R-:W-:Y:S01]  /*12220*/  FMUL.FTZ R0, R67, c[0x0][0x320] ;  /* 0x0000c80043007a20 */ /* 0x000fe20000410000 */
[----:B--2---:R-:W-:Y:S05]  /*12230*/  MOV R16, c[0x0][0x1e0] ;  /* 0x0000780000107a02 */ /* 0x004fea0000000f00 */
[----:B------:R-:W1:Y:S01]  /*12240*/  MUFU.TANH R234, R30 ;  /* 0x0000001e00ea7308 */ /* 0x000e620000002400 */
[C---:B------:R-:W-:Y:S02]  /*12250*/  @P0 SHF.L.U32 R11, R16.reuse, 0x6, RZ ;  /* 0x00000006100b0819 */ /* 0x040fe400000006ff */
[----:B----4-:R-:W-:Y:S02]  /*12260*/  FMNMX.FTZ R2, R177, R3, !PT ;  /* 0x00000003b1027209 */ /* 0x010fe40007810000 */
[C---:B------:R-:W-:Y:S02]  /*12270*/  @P0 SHF.L.U64.HI R13, R16.reuse, R13, c[0x0][0x1e4] ;  /* 0x00007900100d0619 */ /* 0x040fe4000001020d */
[----:B------:R-:W-:Y:S03]  /*12280*/  SHF.L.U32 R16, R16, 0x6, RZ ;  /* 0x0000000610107819 */ /* 0x000fe600000006ff */
[----:B------:R-:W2:Y:S01]  /*12290*/  MUFU.TANH R190, R60 ;  /* 0x0000003c00be7308 */ /* 0x000ea20000002400 */
[----:B------:R-:W-:Y:S09]  /*122a0*/  FMNMX.FTZ R68, R164, R68, !PT ;  /* 0x00000044a4447209 */ /* 0x000ff20007810000 */
[----:B------:R-:W4:Y:S01]  /*122b0*/  MUFU.TANH R237, R31 ;  /* 0x0000001f00ed7308 */ /* 0x000f220000002400 */
[----:B-1----:R-:W-:Y:S09]  /*122c0*/  FMNMX.FTZ R2, R234, R2, !PT ;  /* 0x00000002ea027209 */ /* 0x002ff20007810000 */
[----:B------:R-:W1:Y:S01]  /*122d0*/  MUFU.TANH R56, R61 ;  /* 0x0000003d00387308 */ /* 0x000e620000002400 */
[----:B--2---:R-:W-:Y:S09]  /*122e0*/  FMNMX.FTZ R68, R190, R68, !PT ;  /* 0x00000044be447209 */ /* 0x004ff20007810000 */
[----:B------:R-:W2:Y:S01]  /*122f0*/  MUFU.TANH R236, R34 ;  /* 0x0000002200ec7308 */ /* 0x000ea20000002400 */
[----:B----4-:R-:W-:Y:S09]  /*12300*/  FMNMX.FTZ R2, R237, R2, !PT ;  /* 0x00000002ed027209 */ /* 0x010ff20007810000 */
[----:B------:R-:W4:Y:S01]  /*12310*/  MUFU.TANH R238, R35 ;  /* 0x0000002300ee7308 */ /* 0x000f220000002400 */
[----:B-1----:R-:W-:Y:S04]  /*12320*/  FMNMX.FTZ R68, R56, R68, !PT ;  /* 0x0000004438447209 */ /* 0x002fe80007810000 */
[----:B------:R-:W-:Y:S05]  /*12330*/  FMNMX.FTZ R68, R14, R68, !PT ;  /* 0x000000440e447209 */ /* 0x000fea0007810000 */
[----:B------:R-:W1:Y:S01]  /*12340*/  MUFU.TANH R65, R65 ;  /* 0x0000004100417308 */ /* 0x000e620000002400 */
[----:B--2---:R-:W-:Y:S09]  /*12350*/  FMNMX.FTZ R2, R236, R2, !PT ;  /* 0x00000002ec027209 */ /* 0x004ff20007810000 */
[----:B------:R-:W2:Y:S01]  /*12360*/  MUFU.TANH R248, R38 ;  /* 0x0000002600f87308 */ /* 0x000ea20000002400 */
[----:B----4-:R-:W-:Y:S09]  /*12370*/  FMNMX.FTZ R2, R238, R2, !PT ;  /* 0x00000002ee027209 */ /* 0x010ff20007810000 */
[----:B------:R-:W4:Y:S01]  /*12380*/  MUFU.TANH R249, R39 ;  /* 0x0000002700f97308 */ /* 0x000f220000002400 */
[----:B-1----:R-:W-:Y:S05]  /*12390*/  FMNMX.FTZ R68, R65, R68, !PT ;  /* 0x0000004441447209 */ /* 0x002fea0007810000 */
[----:B------:R-:W1:Y:S04]  /*123a0*/  SHFL.BFLY PT, R3, R68, 0x2, 0x1f ;  /* 0x0c401f0044037f89 */ /* 0x000e6800000e0000 */
[----:B------:R-:W5:Y:S01]  /*123b0*/  MUFU.TANH R247, R42 ;  /* 0x0000002a00f77308 */ /* 0x000f620000002400 */
[----:B--2---:R-:W-:Y:S09]  /*123c0*/  FMNMX.FTZ R2, R248, R2, !PT ;  /* 0x00000002f8027209 */ /* 0x004ff20007810000 */
[----:B------:R-:W2:Y:S01]  /*123d0*/  MUFU.TANH R250, R43 ;  /* 0x0000002b00fa7308 */ /* 0x000ea20000002400 */
[----:B----4-:R-:W-:Y:S09]  /*123e0*/  FMNMX.FTZ R2, R249, R2, !PT ;  /* 0x00000002f9027209 */ /* 0x010ff20007810000 */
[----:B------:R-:W4:Y:S01]  /*123f0*/  MUFU.TANH R235, R46 ;  /* 0x0000002e00eb7308 */ /* 0x000f220000002400 */
[----:B-1----:R-:W-:Y:S02]  /*12400*/  FMNMX.FTZ R68, R68, R3, !PT ;  /* 0x0000000344447209 */ /* 0x002fe40007810000 */
[----:B-----5:R-:W-:Y:S07]  /*12410*/  FMNMX.FTZ R2, R247, R2, !PT ;  /* 0x00000002f7027209 */ /* 0x020fee0007810000 */
[----:B------:R-:W1:Y:S01]  /*12420*/  MUFU.TANH R233, R47 ;  /* 0x0000002f00e97308 */ /* 0x000e620000002400 */
[----:B--2---:R-:W-:Y:S09]  /*12430*/  FMNMX.FTZ R2, R250, R2, !PT ;  /* 0x00000002fa027209 */ /* 0x004ff20007810000 */
[----:B------:R-:W2:Y:S01]  /*12440*/  MUFU.TANH R189, R50 ;  /* 0x0000003200bd7308 */ /* 0x000ea20000002400 */
[----:B----4-:R-:W-:Y:S09]  /*12450*/  FMNMX.FTZ R2, R235, R2, !PT ;  /* 0x00000002eb027209 */ /* 0x010ff20007810000 */
[----:B------:R-:W4:Y:S01]  /*12460*/  MUFU.TANH R71, R51 ;  /* 0x0000003300477308 */ /* 0x000f220000002400 */
[----:B-1----:R-:W-:Y:S09]  /*12470*/  FMNMX.FTZ R2, R233, R2, !PT ;  /* 0x00000002e9027209 */ /* 0x002ff20007810000 */
[----:B------:R-:W1:Y:S01]  /*12480*/  MUFU.TANH R4, R63 ;  /* 0x0000003f00047308 */ /* 0x000e620000002400 */
[----:B--2---:R-:W-:Y:S09]  /*12490*/  FMNMX.FTZ R2, R189, R2, !PT ;  /* 0x00000002bd027209 */ /* 0x004ff20007810000 */
[----:B------:R-:W2:Y:S01]  /*124a0*/  MUFU.TANH R193, R54 ;  /* 0x0000003600c17308 */ /* 0x000ea20000002400 */
[----:B----4-:R-:W-:Y:S04]  /*124b0*/  MOV R57, R71 ;  /* 0x0000004700397202 */ /* 0x010fe80000000f00 */
[----:B------:R-:W-:Y:S05]  /*124c0*/  FMNMX.FTZ R2, R57, R2, !PT ;  /* 0x0000000239027209 */ /* 0x000fea0007810000 */
[----:B------:R4:W-:Y:S01]  /*124d0*/  MUFU.TANH R136, R0 ;  /* 0x0000000000887308 */ /* 0x0009e20000002400 */
[----:B-1----:R-:W-:Y:S02]  /*124e0*/  MOV R67, R4 ;  /* 0x0000000400437202 */ /* 0x002fe40000000f00 */
[----:B------:R-:W1:Y:S07]  /*124f0*/  SHFL.BFLY PT, R4, R68, 0x1, 0x1f ;  /* 0x0c201f0044047f89 */ /* 0x000e6e00000e0000 */
[----:B------:R-:W5:Y:S01]  /*12500*/  MUFU.TANH R58, R62 ;  /* 0x0000003e003a7308 */ /* 0x000f620000002400 */
[----:B--2---:R-:W-:Y:S09]  /*12510*/  FMNMX.FTZ R2, R193, R2, !PT ;  /* 0x00000002c1027209 */ /* 0x004ff20007810000 */
[----:B------:R-:W2:Y:S01]  /*12520*/  MUFU.TANH R71, R66 ;  /* 0x0000004200477308 */ /* 0x000ea20000002400 */
[----:B----4-:R-:W-:Y:S04]  /*12530*/  FMNMX.FTZ R0, R64, R2, !PT ;  /* 0x0000000240007209 */ /* 0x010fe80007810000 */
[----:B------:R-:W-:Y:S02]  /*12540*/  FMNMX.FTZ R0, R59, R0, !PT ;  /* 0x000000003b007209 */ /* 0x000fe40007810000 */
[----:B-1----:R-:W-:Y:S01]  /*12550*/  FMNMX.FTZ R68, R68, R4, !PT ;  /* 0x0000000444447209 */ /* 0x002fe20007810000 */
[----:B------:R-:W-:Y:S01]  /*12560*/  @P0 IMAD.WIDE.U32 R4, R232, c[0x0][0x1e0], RZ ;  /* 0x00007800e8040a25 */ /* 0x000fe200078e00ff */
[----:B------:R-:W-:Y:S03]  /*12570*/  FMNMX.FTZ R0, R15, R0, !PT ;  /* 0x000000000f007209 */ /* 0x000fe60007810000 */
[----:B------:R-:W-:Y:S01]  /*12580*/  FMUL.FTZ R137, R68, c[0x0][0x2d0] ;  /* 0x0000b40044897a20 */ /* 0x000fe20000410000 */
[----:B-----5:R-:W-:Y:S02]  /*12590*/  FMNMX.FTZ R0, R58, R0, !PT ;  /* 0x000000003a007209 */ /* 0x020fe40007810000 */
[----:B------:R-:W-:Y:S01]  /*125a0*/  @P0 SHF.L.U32 R6, R4, 0x7, RZ ;  /* 0x0000000704060819 */ /* 0x000fe200000006ff */
[--C-:B------:R-:W-:Y:S01]  /*125b0*/  FFMA.FTZ R8, R148, c[0x0][0x2d0], -R137.reuse ;  /* 0x0000b40094087a23 */ /* 0x100fe20000010889 */
[----:B------:R-:W-:Y:S01]  /*125c0*/  FMNMX.FTZ R0, R67, R0, !PT ;  /* 0x0000000043007209 */ /* 0x000fe20007810000 */
[--C-:B------:R-:W-:Y:S01]  /*125d0*/  FFMA.FTZ R32, R138, c[0x0][0x2d0], -R137.reuse ;  /* 0x0000b4008a207a23 */ /* 0x100fe20000010889 */
[----:B------:R-:W-:Y:S01]  /*125e0*/  @P0 IADD3 R5, R5, R7, RZ ;  /* 0x0000000705050210 */ /* 0x000fe20007ffe0ff */
[----:B------:R1:W-:Y:S01]  /*125f0*/  MUFU.EX2 R240, R8 ;  /* 0x0000000800f07308 */ /* 0x0003e20000000800 */
[----:B--2---:R-:W-:Y:S01]  /*12600*/  FMNMX.FTZ R0, R71, R0, !PT ;  /* 0x0000000047007209 */ /* 0x004fe20007810000 */
[----:B------:R-:W-:Y:S01]  /*12610*/  FFMA.FTZ R40, R156, c[0x0][0x2d0], -R137 ;  /* 0x0000b4009c287a23 */ /* 0x000fe20000010889 */
[----:B---3--:R-:W-:Y:S02]  /*12620*/  @P0 IADD3 R7, P1, R6, R18, RZ ;  /* 0x0000001206070210 */ /* 0x008fe40007f3e0ff */
[----:B------:R-:W-:Y:S02]  /*12630*/  FMNMX.FTZ R0, R136, R0, !PT ;  /* 0x0000000088007209 */ /* 0x000fe40007810000 */
[----:B------:R-:W-:Y:S02]  /*12640*/  @P0 SHF.L.U64.HI R5, R4, 0x7, R5 ;  /* 0x0000000704050819 */ /* 0x000fe40000010205 */
[----:B------:R-:W-:Y:S01]  /*12650*/  @P0 IADD3 R4, P2, R6, R9, RZ ;  /* 0x0000000906040210 */ /* 0x000fe20007f5e0ff */
[----:B------:R-:W2:Y:S01]  /*12660*/  SHFL.BFLY PT, R2, R0, 0x2, 0x1f ;  /* 0x0c401f0000027f89 */ /* 0x000ea200000e0000 */
[----:B------:R-:W-:Y:S02]  /*12670*/  @P0 LEA R6, P5, R7, c[0x0][0x1c8], 0x1 ;  /* 0x0000720007060a11 */ /* 0x000fe400078a08ff */
[C---:B------:R-:W-:Y:S02]  /*12680*/  @P0 IADD3.X R9, R5.reuse, R17, RZ, P1, !PT ;  /* 0x0000001105090210 */ /* 0x040fe40000ffe4ff */
[----:B------:R-:W-:Y:S01]  /*12690*/  @P0 IADD3.X R5, R5, R10, RZ, P2, !PT ;  /* 0x0000000a05050210 */ /* 0x000fe200017fe4ff */
[----:B------:R-:W-:Y:S01]  /*126a0*/  FFMA.FTZ R10, R151, c[0x0][0x2d0], -R137 ;  /* 0x0000b400970a7a23 */ /* 0x000fe20000010889 */
[----:B------:R-:W-:Y:S02]  /*126b0*/  @P0 LEA.HI.X R7, R7, c[0x0][0x1cc], R9, 0x1, P5 ;  /* 0x0000730007070a11 */ /* 0x000fe400028f0c09 */
[----:B------:R-:W-:Y:S01]  /*126c0*/  MOV R151, R164 ;  /* 0x000000a400977202 */ /* 0x000fe20000000f00 */
[----:B------:R3:W-:Y:S01]  /*126d0*/  MUFU.EX2 R241, R10 ;  /* 0x0000000a00f17308 */ /* 0x0007e20000000800 */
[----:B------:R-:W-:Y:S01]  /*126e0*/  MOV R66, R195 ;  /* 0x000000c300427202 */ /* 0x000fe20000000f00 */
[----:B------:R4:W-:Y:S01]  /*126f0*/  @P0 LDGSTS.E.BYPASS.LTC128B.128 [R231+0x8100], [R6.64], !P4 ;  /* 0x0810000006e70fae */ /* 0x0009e2000e101d44 */
[----:B------:R-:W-:Y:S01]  /*12700*/  MOV R148, R193 ;  /* 0x000000c100947202 */ /* 0x000fe20000000f00 */
[----:B-1----:R-:W-:Y:S01]  /*12710*/  FFMA.FTZ R8, R150, c[0x0][0x2d0], -R137 ;  /* 0x0000b40096087a23 */ /* 0x002fe20000010889 */
[----:B------:R-:W-:Y:S02]  /*12720*/  MOV R150, R14 ;  /* 0x0000000e00967202 */ /* 0x000fe40000000f00 */
[----:B------:R-:W-:Y:S03]  /*12730*/  MOV R138, R67 ;  /* 0x00000043008a7202 */ /* 0x000fe60000000f00 */
[----:B------:R1:W-:Y:S01]  /*12740*/  MUFU.EX2 R242, R8 ;  /* 0x0000000800f27308 */ /* 0x0003e20000000800 */
[----:B--2---:R-:W-:Y:S01]  /*12750*/  FMNMX.FTZ R0, R0, R2, !PT ;  /* 0x0000000200007209 */ /* 0x004fe20007810000 */
[----:B------:R-:W-:Y:S04]  /*12760*/  FADD.FTZ R2, -R68, R69 ;  /* 0x0000004544027221 */ /* 0x000fe80000010100 */
[----:B------:R-:W2:Y:S01]  /*12770*/  SHFL.BFLY PT, R3, R0, 0x1, 0x1f ;  /* 0x0c201f0000037f89 */ /* 0x000ea200000e0000 */
[----:B------:R-:W-:Y:S03]  /*12780*/  FMUL.FTZ R2, R2, c[0x0][0x2d0] ;  /* 0x0000b40002027a20 */ /* 0x000fe60000410000 */
[----:B------:R-:W-:Y:S01]  /*12790*/  MUFU.EX2 R195, R40 ;  /* 0x0000002800c37308 */ /* 0x000fe20000000800 */
[----:B---3--:R-:W-:Y:S01]  /*127a0*/  FFMA.FTZ R10, R149, c[0x0][0x2d0], -R137 ;  /* 0x0000b400950a7a23 */ /* 0x008fe20000010889 */
[----:B------:R-:W-:Y:S08]  /*127b0*/  MOV R149, R165 ;  /* 0x000000a500957202 */ /* 0x000ff00000000f00 */
[----:B------:R-:W-:Y:S01]  /*127c0*/  MUFU.EX2 R239, R10 ;  /* 0x0000000a00ef7308 */ /* 0x000fe20000000800 */
[C---:B-1----:R-:W-:Y:S04]  /*127d0*/  @P0 LEA R8, P1, R4.reuse, c[0x0][0x1c8], 0x1 ;  /* 0x0000720004080a11 */ /* 0x042fe800078208ff */
[----:B------:R-:W-:Y:S02]  /*127e0*/  @P0 LEA.HI.X R9, R4, c[0x0][0x1cc], R5, 0x1, P1 ;  /* 0x0000730004090a11 */ /* 0x000fe400008f0c05 */
[----:B------:R-:W-:Y:S03]  /*127f0*/  @P0 IADD3 R4, P1, R6, R11, RZ ;  /* 0x0000000b06040210 */ /* 0x000fe60007f3e0ff */
[----:B------:R-:W1:Y:S01]  /*12800*/  MUFU.EX2 R2, R2 ;  /* 0x0000000200027308 */ /* 0x000e620000000800 */
[----:B--2---:R-:W-:Y:S01]  /*12810*/  FMNMX.FTZ R3, R0, R3, !PT ;  /* 0x0000000300037209 */ /* 0x004fe20007810000 */
[----:B------:R2:W-:Y:S01]  /*12820*/  @P0 LDGSTS.E.BYPASS.LTC128B.128 [R231+0xc100], [R8.64], !P3 ;  /* 0x0c10000008e70fae */ /* 0x0005e2000d901d44 */
[----:B------:R-:W-:Y:S02]  /*12830*/  @P0 IADD3.X R5, R7, R13, RZ, P1, !PT ;  /* 0x0000000d07050210 */ /* 0x000fe40000ffe4ff */
[----:B----4-:R-:W-:Y:S01]  /*12840*/  @P0 IADD3 R6, P6, R4, R11, RZ ;  /* 0x0000000b04060210 */ /* 0x010fe20007fde0ff */
[C---:B------:R-:W-:Y:S02]  /*12850*/  FMUL.FTZ R69, R3.reuse, c[0x0][0x2d0] ;  /* 0x0000b40003457a20 */ /* 0x040fe40000410000 */
[----:B------:R-:W-:Y:S01]  /*12860*/  FADD.FTZ R0, -R3, R70 ;  /* 0x0000004603007221 */ /* 0x000fe20000010100 */
[----:B------:R-:W-:Y:S01]  /*12870*/  MOV R70, R15 ;  /* 0x0000000f00467202 */ /* 0x000fe20000000f00 */
[--C-:B------:R-:W-:Y:S01]  /*12880*/  FFMA.FTZ R7, R154, c[0x0][0x2d0], -R69.reuse ;  /* 0x0000b4009a077a23 */ /* 0x100fe20000010845 */
[----:B------:R3:W-:Y:S01]  /*12890*/  @P0 LDGSTS.E.BYPASS.LTC128B.128 [R231+0x9100], [R4.64], !P4 ;  /* 0x0910000004e70fae */ /* 0x0007e2000e101d44 */
[--C-:B------:R-:W-:Y:S01]  /*128a0*/  FFMA.FTZ R14, R155, c[0x0][0x2d0], -R69.reuse ;  /* 0x0000b4009b0e7a23 */ /* 0x100fe20000010845 */
[----:B------:R-:W-:Y:S01]  /*128b0*/  MOV R154, R163 ;  /* 0x000000a3009a7202 */ /* 0x000fe20000000f00 */
[----:B------:R4:W-:Y:S01]  /*128c0*/  MUFU.EX2 R166, R7 ;  /* 0x0000000700a67308 */ /* 0x0009e20000000800 */
[----:B------:R-:W-:Y:S01]  /*128d0*/  FMUL.FTZ R0, R0, c[0x0][0x2d0] ;  /* 0x0000b40000007a20 */ /* 0x000fe20000410000 */
[----:B------:R-:W-:Y:S01]  /*128e0*/  MOV R155, R235 ;  /* 0x000000eb009b7202 */ /* 0x000fe20000000f00 */
[--C-:B------:R-:W-:Y:S02]  /*128f0*/  FFMA.FTZ R48, R158, c[0x0][0x2d0], -R69.reuse ;  /* 0x0000b4009e307a23 */ /* 0x100fe40000010845 */
[----:B------:R3:W-:Y:S01]  /*12900*/  @P0 LDGSTS.E.BYPASS.LTC128B.128 [R231+0xd100], [R4.64+0x80], !P3 ;  /* 0x0d10008004e70fae */ /* 0x0007e2000d901d44 */
[--C-:B------:R-:W-:Y:S02]  /*12910*/  FFMA.FTZ R71, R71, c[0x0][0x2d0], -R69.reuse ;  /* 0x0000b40047477a23 */ /* 0x100fe40000010845 */
[C---:B-1----:R-:W-:Y:S02]  /*12920*/  FMUL.FTZ R17, R2.reuse, R85 ;  /* 0x0000005502117220 */ /* 0x042fe40000410000 */
[----:B------:R-:W-:Y:S01]  /*12930*/  MUFU.EX2 R165, R14 ;  /* 0x0000000e00a57308 */ /* 0x000fe20000000800 */
[C---:B------:R-:W-:Y:S02]  /*12940*/  FMUL.FTZ R24, R2.reuse, R92 ;  /* 0x0000005c02187220 */ /* 0x040fe40000410000 */
[----:B------:R-:W-:Y:S01]  /*12950*/  FMUL.FTZ R25, R2, R93 ;  /* 0x0000005d02197220 */ /* 0x000fe20000410000 */
[----:B--2---:R-:W-:Y:S01]  /*12960*/  @P0 IADD3 R9, P1, R16, 0x80, RZ ;  /* 0x0000008010090810 */ /* 0x004fe20007f3e0ff */
[----:B------:R-:W-:Y:S01]  /*12970*/  FMUL.FTZ R16, R2, R84 ;  /* 0x0000005402107220 */ /* 0x000fe20000410000 */
[----:B------:R-:W-:Y:S01]  /*12980*/  @P0 IADD3 R8, P2, R6, R11, RZ ;  /* 0x0000000b06080210 */ /* 0x000fe20007f5e0ff */
[----:B------:R-:W-:Y:S01]  /*12990*/  FMUL.FTZ R33, R2, R101 ;  /* 0x0000006502217220 */ /* 0x000fe20000410000 */
[----:B------:R-:W-:Y:S02]  /*129a0*/  @P0 IADD3.X R12, RZ, R12, RZ, P1, !PT ;  /* 0x0000000cff0c0210 */ /* 0x000fe40000ffe4ff */
[----:B------:R-:W1:Y:S01]  /*129b0*/  MUFU.EX2 R0, R0 ;  /* 0x0000000000007308 */ /* 0x000e620000000800 */
[----:B------:R-:W-:Y:S01]  /*129c0*/  @P0 IADD3 R10, P5, R4, R9, RZ ;  /* 0x00000009040a0210 */ /* 0x000fe20007fbe0ff */
[C---:B------:R-:W-:Y:S01]  /*129d0*/  FMUL.FTZ R40, R2.reuse, R108 ;  /* 0x0000006c02287220 */ /* 0x040fe20000410000 */
[----:B------:R-:W-:Y:S01]  /*129e0*/  MOV R108, R59 ;  /* 0x0000003b006c7202 */ /* 0x000fe20000000f00 */
[C---:B------:R-:W-:Y:S01]  /*129f0*/  FMUL.FTZ R41, R2.reuse, R109 ;  /* 0x0000006d02297220 */ /* 0x040fe20000410000 */
[C---:B----4-:R-:W-:Y:S01]  /*12a00*/  @P0 IADD3.X R7, R5.reuse, R13, RZ, P6, !PT ;  /* 0x0000000d05070210 */ /* 0x050fe200037fe4ff */
[----:B------:R-:W-:Y:S01]  /*12a10*/  FMUL.FTZ R49, R2, R117 ;  /* 0x0000007502317220 */ /* 0x000fe20000410000 */
[----:B------:R-:W-:Y:S02]  /*12a20*/  @P0 IADD3.X R11, R5, R12, RZ, P5, !PT ;  /* 0x0000000c050b0210 */ /* 0x000fe40002ffe4ff */
[----:B------:R-:W-:Y:S01]  /*12a30*/  MOV R109, R66 ;  /* 0x00000042006d7202 */ /* 0x000fe20000000f00 */
[----:B------:R2:W-:Y:S01]  /*12a40*/  @P0 LDGSTS.E.BYPASS.LTC128B.128 [R231+0xa100], [R6.64], !P4 ;  /* 0x0a10000006e70fae */ /* 0x0005e2000e101d44 */
[----:B------:R4:W-:Y:S01]  /*12a50*/  MUFU.EX2 R235, R32 ;  /* 0x0000002000eb7308 */ /* 0x0009e20000000800 */
[----:B---3--:R-:W-:Y:S02]  /*12a60*/  @P0 IADD3 R4, P1, R6, R9, RZ ;  /* 0x0000000906040210 */ /* 0x008fe40007f3e0ff */
[C---:B------:R-:W-:Y:S02]  /*12a70*/  @P0 IADD3.X R9, R7.reuse, R13, RZ, P2, !PT ;  /* 0x0000000d07090210 */ /* 0x040fe400017fe4ff */
[----:B------:R-:W-:Y:S02]  /*12a80*/  @P0 IADD3.X R5, R7, R12, RZ, P1, !PT ;  /* 0x0000000c07050210 */ /* 0x000fe40000ffe4ff */
[----:B------:R3:W-:Y:S03]  /*12a90*/  @P0 LDGSTS.E.BYPASS.LTC128B.128 [R231+0xe100], [R10.64], !P3 ;  /* 0x0e1000000ae70fae */ /* 0x0007e6000d901d44 */
[----:B------:R5:W-:Y:S01]  /*12aa0*/  MUFU.EX2 R158, R48 ;  /* 0x00000030009e7308 */ /* 0x000be20000000800 */
[C---:B-1----:R-:W-:Y:S04]  /*12ab0*/  FMUL.FTZ R18, R0.reuse, R86 ;  /* 0x0000005600127220 */ /* 0x042fe80000410000 */
[----:B------:R1:W-:Y:S01]  /*12ac0*/  @P0 LDGSTS.E.BYPASS.LTC128B.128 [R231+0xb100], [R8.64], !P4 ;  /* 0x0b10000008e70fae */ /* 0x0003e2000e101d44 */
[C---:B------:R-:W-:Y:S02]  /*12ad0*/  FMUL.FTZ R19, R0.reuse, R87 ;  /* 0x0000005700137220 */ /* 0x040fe40000410000 */
[C---:B------:R-:W-:Y:S02]  /*12ae0*/  FMUL.FTZ R26, R0.reuse, R94 ;  /* 0x0000005e001a7220 */ /* 0x040fe40000410000 */
[C---:B------:R-:W-:Y:S01]  /*12af0*/  FMUL.FTZ R27, R0.reuse, R95 ;  /* 0x0000005f001b7220 */ /* 0x040fe20000410000 */
[----:B------:R-:W-:Y:S01]  /*12b00*/  MUFU.EX2 R71, R71 ;  /* 0x0000004700477308 */ /* 0x000fe20000000800 */
[----:B------:R-:W-:Y:S01]  /*12b10*/  FMUL.FTZ R34, R0, R102 ;  /* 0x0000006600227220 */ /* 0x000fe20000410000 */
[----:B------:R5:W-:Y:S01]  /*12b20*/  @P0 LDGSTS.E.BYPASS.LTC128B.128 [R231+0xf100], [R4.64], !P3 ;  /* 0x0f10000004e70fae */ /* 0x000be2000d901d44 */
[----:B----4-:R-:W-:Y:S02]  /*12b30*/  FMUL.FTZ R32, R2, R100 ;  /* 0x0000006402207220 */ /* 0x010fe40000410000 */
[--C-:B--2---:R-:W-:Y:S01]  /*12b40*/  FFMA.FTZ R6, R152, c[0x0][0x2d0], -R69.reuse ;  /* 0x0000b40098067a23 */ /* 0x104fe20000010845 */
[----:B------:R-:W-:Y:S01]  /*12b50*/  MOV R152, R233 ;  /* 0x000000e900987202 */ /* 0x000fe20000000f00 */
[C---:B------:R-:W-:Y:S02]  /*12b60*/  FMUL.FTZ R7, R0.reuse, R75 ;  /* 0x0000004b00077220 */ /* 0x040fe40000410000 */
[C---:B------:R-:W-:Y:S01]  /*12b70*/  FMUL.FTZ R35, R0.reuse, R103 ;  /* 0x0000006700237220 */ /* 0x040fe20000410000 */
[----:B------:R-:W2:Y:S01]  /*12b80*/  LDSM.16.MT88.4 R12, [R209+0x100] ;  /* 0x00010000d10c783b */ /* 0x000ea20000004200 */
[----:B------:R4:W-:Y:S01]  /*12b90*/  MUFU.EX2 R164, R6 ;  /* 0x0000000600a47308 */ /* 0x0009e20000000800 */
[C---:B------:R-:W-:Y:S01]  /*12ba0*/  FMUL.FTZ R42, R0.reuse, R110 ;  /* 0x0000006e002a7220 */ /* 0x040fe20000410000 */
[----:B------:R-:W-:Y:S01]  /*12bb0*/  MOV R110, R64 ;  /* 0x00000040006e7202 */ /* 0x000fe20000000f00 */
[C---:B---3--:R-:W-:Y:S02]  /*12bc0*/  FMUL.FTZ R10, R0.reuse, R78 ;  /* 0x0000004e000a7220 */ /* 0x048fe40000410000 */
[C---:B------:R-:W-:Y:S02]  /*12bd0*/  FMUL.FTZ R11, R0.reuse, R79 ;  /* 0x0000004f000b7220 */ /* 0x040fe40000410000 */
[----:B------:R-:W3:Y:S01]  /*12be0*/  LDSM.16.MT88.4 R20, [R210+0x100] ;  /* 0x00010000d214783b */ /* 0x000ee20000004200 */
[----:B------:R-:W-:Y:S01]  /*12bf0*/  FMUL.FTZ R43, R0, R111 ;  /* 0x0000006f002b7220 */ /* 0x000fe20000410000 */
[----:B------:R-:W-:Y:S01]  /*12c00*/  MOV R111, R148 ;  /* 0x00000094006f7202 */ /* 0x000fe20000000f00 */
[C---:B-1----:R-:W-:Y:S01]  /*12c10*/  FMUL.FTZ R8, R2.reuse, R76 ;  /* 0x0000004c02087220 */ /* 0x042fe20000410000 */
[----:B------:R-:W-:Y:S01]  /*12c20*/  MOV R148, R65 ;  /* 0x0000004100947202 */ /* 0x000fe20000000f00 */
[----:B------:R-:W-:Y:S02]  /*12c30*/  FMUL.FTZ R9, R2, R77 ;  /* 0x0000004d02097220 */ /* 0x000fe40000410000 */
[----:B------:R-:W-:Y:S01]  /*12c40*/  FMUL.FTZ R50, R0, R118 ;  /* 0x0000007600327220 */ /* 0x000fe20000410000 */
[----:B------:R-:W1:Y:S01]  /*12c50*/  LDSM.16.MT88.4 R28, [R213+0x100] ;  /* 0x00010000d51c783b */ /* 0x000e620000004200 */
[C---:B-----5:R-:W-:Y:S02]  /*12c60*/  FMUL.FTZ R48, R2.reuse, R116 ;  /* 0x0000007402307220 */ /* 0x060fe40000410000 */
[--C-:B------:R-:W-:Y:S01]  /*12c70*/  FFMA.FTZ R4, R153, c[0x0][0x2d0], -R69.reuse ;  /* 0x0000b40099047a23 */ /* 0x100fe20000010845 */
[----:B------:R-:W-:Y:S01]  /*12c80*/  MOV R153, R149 ;  /* 0x0000009500997202 */ /* 0x000fe20000000f00 */
[----:B------:R-:W-:Y:S01]  /*12c90*/  FMUL.FTZ R5, R2, R73 ;  /* 0x0000004902057220 */ /* 0x000fe20000410000 */
[----:B------:R-:W-:Y:S01]  /*12ca0*/  F2FP.BF16.PACK_AB R73, R165, R166 ;  /* 0x000000a6a549723e */ /* 0x000fe200000010ff */
[----:B------:R5:W2:Y:S01]  /*12cb0*/  MUFU.EX2 R163, R4 ;  /* 0x0000000400a37308 */ /* 0x000aa20000000800 */
[----:B------:R-:W1:Y:S01]  /*12cc0*/  LDSM.16.MT88.4 R36, [R212+0x100] ;  /* 0x00010000d424783b */ /* 0x000e620000004200 */
[C---:B----4-:R-:W-:Y:S01]  /*12cd0*/  FMUL.FTZ R6, R0.reuse, R74 ;  /* 0x0000004a00067220 */ /* 0x050fe20000410000 */
[----:B------:R-:W-:Y:S01]  /*12ce0*/  F2FP.BF16.PACK_AB R74, R239, R241 ;  /* 0x000000f1ef4a723e */ /* 0x000fe200000010ff */
[C---:B------:R-:W-:Y:S01]  /*12cf0*/  FMUL.FTZ R51, R0.reuse, R119 ;  /* 0x0000007700337220 */ /* 0x040fe20000410000 */
[----:B------:R-:W-:Y:S01]  /*12d00*/  MOV R149, R150 ;  /* 0x0000009600957202 */ /* 0x000fe20000000f00 */
[----:B------:R-:W-:Y:S01]  /*12d10*/  FMUL.FTZ R59, R0, R127 ;  /* 0x0000007f003b7220 */ /* 0x000fe20000410000 */
[----:B------:R-:W-:Y:S01]  /*12d20*/  MOV R150, R56 ;  /* 0x0000003800967202 */ /* 0x000fe20000000f00 */
[----:B------:R-:W-:Y:S01]  /*12d30*/  FFMA.FTZ R56, R159, c[0x0][0x2d0], -R69 ;  /* 0x0000b4009f387a23 */ /* 0x000fe20000010845 */
[----:B------:R-:W4:Y:S01]  /*12d40*/  LDSM.16.MT88.4 R44, [R209+0x4100] ;  /* 0x00410000d12c783b */ /* 0x000f220000004200 */
[----:B------:R-:W-:Y:S01]  /*12d50*/  MOV R159, R188 ;  /* 0x000000bc009f7202 */ /* 0x000fe20000000f00 */
[C---:B------:R-:W-:Y:S01]  /*12d60*/  FMUL.FTZ R64, R2.reuse, R132 ;  /* 0x0000008402407220 */ /* 0x040fe20000410000 */
[----:B------:R-:W-:Y:S01]  /*12d70*/  MOV R119, R57 ;  /* 0x0000003900777202 */ /* 0x000fe20000000f00 */
[C---:B------:R-:W-:Y:S01]  /*12d80*/  FMUL.FTZ R57, R2.reuse, R125 ;  /* 0x0000007d02397220 */ /* 0x040fe20000410000 */
[----:B------:R3:W-:Y:S01]  /*12d90*/  MUFU.EX2 R117, R56 ;  /* 0x0000003800757308 */ /* 0x0007e20000000800 */
[----:B------:R-:W-:Y:S02]  /*12da0*/  FMUL.FTZ R65, R2, R133 ;  /* 0x0000008502417220 */ /* 0x000fe40000410000 */
[----:B------:R-:W1:Y:S01]  /*12db0*/  LDSM.16.MT88.4 R52, [R210+0x4100] ;  /* 0x00410000d234783b */ /* 0x000e620000004200 */
[C---:B------:R-:W-:Y:S02]  /*12dc0*/  FMUL.FTZ R66, R0.reuse, R134 ;  /* 0x0000008600427220 */ /* 0x040fe40000410000 */
[----:B------:R-:W-:Y:S02]  /*12dd0*/  FMUL.FTZ R67, R0, R135 ;  /* 0x0000008700437220 */ /* 0x000fe40000410000 */
[----:B-----5:R-:W-:Y:S01]  /*12de0*/  FMUL.FTZ R4, R2, R72 ;  /* 0x0000004802047220 */ /* 0x020fe20000410000 */
[----:B------:R-:W-:Y:S02]  /*12df0*/  F2FP.BF16.PACK_AB R72, R242, R240 ;  /* 0x000000f0f248723e */ /* 0x000fe400000010ff */
[----:B------:R-:W5:Y:S01]  /*12e00*/  LDSM.16.MT88.4 R60, [R213+0x4100] ;  /* 0x00410000d53c783b */ /* 0x000f620000004200 */
[----:B--2---:R-:W-:Y:S07]  /*12e10*/  F2FP.BF16.PACK_AB R75, R163, R164 ;  /* 0x000000a4a34b723e */ /* 0x004fee00000010ff */
[C---:B------:R-:W-:Y:S01]  /*12e20*/  HMMA.16816.F32.BF16 R4, R72.reuse, R12, R4 ;  /* 0x0000000c4804723c */ /* 0x040fe20000041804 */
[----:B------:R-:W2:Y:S04]  /*12e30*/  LDSM.16.MT88.4 R76, [R212+0x4100] ;  /* 0x00410000d44c783b */ /* 0x000ea80000004200 */
[C---:B---3--:R-:W-:Y:S02]  /*12e40*/  FMUL.FTZ R56, R2.reuse, R124 ;  /* 0x0000007c02387220 */ /* 0x048fe40000410000 */
[C---:B------:R-:W-:Y:S01]  /*12e50*/  FMUL.FTZ R12, R2.reuse, R80 ;  /* 0x00000050020c7220 */ /* 0x040fe20000410000 */
[C---:B------:R-:W-:Y:S01]  /*12e60*/  HMMA.16816.F32.BF16 R8, R72.reuse, R14, R8 ;  /* 0x0000000e4808723c */ /* 0x040fe20000041808 */
[----:B------:R-:W-:Y:S03]  /*12e70*/  LDSM.16.MT88.4 R84, [R210+0x900] ;  /* 0x00090000d254783b */ /* 0x000fe60000004200 */
[----:B------:R-:W-:Y:S03]  /*12e80*/  FMUL.FTZ R13, R2, R81 ;  /* 0x00000051020d7220 */ /* 0x000fe60000410000 */
[C---:B------:R-:W-:Y:S02]  /*12e90*/  FMUL.FTZ R14, R0.reuse, R82 ;  /* 0x00000052000e7220 */ /* 0x040fe40000410000 */
[----:B------:R-:W-:Y:S01]  /*12ea0*/  FMUL.FTZ R15, R0, R83 ;  /* 0x00000053000f7220 */ /* 0x000fe20000410000 */
[----:B------:R-:W-:Y:S06]  /*12eb0*/  LDSM.16.MT88.4 R92, [R212+0x900] ;  /* 0x00090000d45c783b */ /* 0x000fec0000004200 */
[C---:B------:R-:W-:Y:S02]  /*12ec0*/  HMMA.16816.F32.BF16 R12, R72.reuse, R20, R12 ;  /* 0x00000014480c723c */ /* 0x040fe4000004180c */
[----:B------:R-:W3:Y:S05]  /*12ed0*/  LDSM.16.MT88.4 R80, [R209+0x900] ;  /* 0x00090000d150783b */ /* 0x000eea0000004200 */
[C---:B------:R-:W-:Y:S01]  /*12ee0*/  FMUL.FTZ R20, R2.reuse, R88 ;  /* 0x0000005802147220 */ /* 0x040fe20000410000 */
[C---:B------:R-:W-:Y:S02]  /*12ef0*/  HMMA.16816.F32.BF16 R16, R72.reuse, R22, R16 ;  /* 0x000000164810723c */ /* 0x040fe40000041810 */
[----:B------:R-:W-:Y:S02]  /*12f00*/  LDSM.16.MT88.4 R100, [R212+0x5100] ;  /* 0x00510000d464783b */ /* 0x000fe40000004200 */
[----:B------:R-:W-:Y:S03]  /*12f10*/  FMUL.FTZ R21, R2, R89 ;  /* 0x0000005902157220 */ /* 0x000fe60000410000 */
[C---:B------:R-:W-:Y:S02]  /*12f20*/  FMUL.FTZ R22, R0.reuse, R90 ;  /* 0x0000005a00167220 */ /* 0x040fe40000410000 */
[----:B------:R-:W-:Y:S01]  /*12f30*/  FMUL.FTZ R23, R0, R91 ;  /* 0x0000005b00177220 */ /* 0x000fe20000410000 */
[----:B------:R-:W0:Y:S06]  /*12f40*/  LDGDEPBAR ;  /* 0x00000000000079af */ /* 0x000e2c0000000000 */
[C---:B-1----:R-:W-:Y:S02]  /*12f50*/  HMMA.16816.F32.BF16 R20, R72.reuse, R28, R20 ;  /* 0x0000001c4814723c */ /* 0x042fe40000041814 */
[----:B------:R-:W1:Y:S05]  /*12f60*/  LDSM.16.MT88.4 R88, [R213+0x900] ;  /* 0x00090000d558783b */ /* 0x000e6a0000004200 */
        /* <DEDUP_REMOVED lines=10> */
[----:B------:R-:W-:Y:S01]  /*13010*/  FMUL.FTZ R37, R2, R105 ;  /* 0x0000006902257220 */ /* 0x000fe20000410000 */
[----:B------:R-:W-:Y:S01]  /*13020*/  MOV R139, R58 ;  /* 0x0000003a008b7202 */ /* 0x000fe20000000f00 */
[C---:B------:R-:W-:Y:S02]  /*13030*/  FMUL.FTZ R58, R0.reuse, R126 ;  /* 0x0000007e003a7220 */ /* 0x040fe40000410000 */
[C---:B------:R-:W-:Y:S04]  /*13040*/  FMUL.FTZ R38, R0.reuse, R106 ;  /* 0x0000006a00267220 */ /* 0x040fe80000410000 */
[----:B------:R-:W-:Y:S02]  /*13050*/  FMUL.FTZ R39, R0, R107 ;  /* 0x0000006b00277220 */ /* 0x000fe40000410000 */
[C---:B-1----:R-:W-:Y:S02]  /*13060*/  FMUL.FTZ R36, R2.reuse, R104 ;  /* 0x0000006802247220 */ /* 0x042fe40000410000 */
[----:B------:R-:W-:Y:S05]  /*13070*/  LDSM.16.MT88.4 R104, [R210+0x1900] ;  /* 0x00190000d268783b */ /* 0x000fea0000004200 */
[C---:B----4-:R-:W-:Y:S07]  /*13080*/  HMMA.16816.F32.BF16 R36, R72.reuse, R44, R36 ;  /* 0x0000002c4824723c */ /* 0x050fee0000041824 */
[----:B------:R-:W-:Y:S01]  /*13090*/  FFMA.FTZ R44, R157, c[0x0][0x2d0], -R137 ;  /* 0x0000b4009d2c7a23 */ /* 0x000fe20000010889 */
[C---:B------:R-:W-:Y:S03]  /*130a0*/  HMMA.16816.F32.BF16 R40, R72.reuse, R46, R40 ;  /* 0x0000002e4828723c */ /* 0x040fe60000041828 */
[----:B------:R1:W-:Y:S01]  /*130b0*/  MUFU.EX2 R193, R44 ;  /* 0x0000002c00c17308 */ /* 0x0003e20000000800 */
[----:B------:R-:W-:Y:S03]  /*130c0*/  FMUL.FTZ R45, R2, R113 ;  /* 0x00000071022d7220 */ /* 0x000fe60000410000 */
[C---:B------:R-:W-:Y:S02]  /*130d0*/  FMUL.FTZ R46, R0.reuse, R114 ;  /* 0x00000072002e7220 */ /* 0x040fe40000410000 */
[----:B------:R-:W-:Y:S03]  /*130e0*/  FMUL.FTZ R47, R0, R115 ;  /* 0x00000073002f7220 */ /* 0x000fe60000410000 */
[----:B-1----:R-:W-:Y:S07]  /*130f0*/  FMUL.FTZ R44, R2, R112 ;  /* 0x00000070022c7220 */ /* 0x002fee0000410000 */
[C---:B------:R-:W-:Y:S07]  /*13100*/  HMMA.16816.F32.BF16 R44, R72.reuse, R52, R44 ;  /* 0x00000034482c723c */ /* 0x040fee000004182c */
[----:B------:R-:W-:Y:S01]  /*13110*/  FFMA.FTZ R52, R160, c[0x0][0x2d0], -R69 ;  /* 0x0000b400a0347a23 */ /* 0x000fe20000010845 */
[C---:B------:R-:W-:Y:S03]  /*13120*/  HMMA.16816.F32.BF16 R48, R72.reuse, R54, R48 ;  /* 0x000000364830723c */ /* 0x040fe60000041830 */
[----:B------:R1:W4:Y:S01]  /*13130*/  MUFU.EX2 R118, R52 ;  /* 0x0000003400767308 */ /* 0x0003220000000800 */
[----:B------:R-:W-:Y:S01]  /*13140*/  FMUL.FTZ R53, R2, R121 ;  /* 0x0000007902357220 */ /* 0x000fe20000410000 */
[----:B------:R-:W-:Y:S02]  /*13150*/  MOV R121, R155 ;  /* 0x0000009b00797202 */ /* 0x000fe40000000f00 */
[----:B------:R-:W-:Y:S01]  /*13160*/  MOV R155, R70 ;  /* 0x00000046009b7202 */ /* 0x000fe20000000f00 */
[----:B------:R-:W-:Y:S01]  /*13170*/  FFMA.FTZ R70, R162, c[0x0][0x2d0], -R137 ;  /* 0x0000b400a2467a23 */ /* 0x000fe20000010889 */
[----:B------:R-:W-:Y:S03]  /*13180*/  MOV R160, R189 ;  /* 0x000000bd00a07202 */ /* 0x000fe60000000f00 */
[C---:B------:R-:W-:Y:S02]  /*13190*/  FMUL.FTZ R54, R0.reuse, R122 ;  /* 0x0000007a00367220 */ /* 0x040fe40000410000 */
[----:B------:R-:W-:Y:S02]  /*131a0*/  FMUL.FTZ R55, R0, R123 ;  /* 0x0000007b00377220 */ /* 0x000fe40000410000 */
[C---:B-1----:R-:W-:Y:S01]  /*131b0*/  FMUL.FTZ R52, R2.reuse, R120 ;  /* 0x0000007802347220 */ /* 0x042fe20000410000 */
[----:B------:R-:W-:Y:S02]  /*131c0*/  MOV R120, R152 ;  /* 0x0000009800787202 */ /* 0x000fe40000000f00 */
[----:B------:R-:W-:Y:S02]  /*131d0*/  MOV R152, R151 ;  /* 0x0000009700987202 */ /* 0x000fe40000000f00 */
[----:B------:R-:W-:Y:S02]  /*131e0*/  MOV R151, R190 ;  /* 0x000000be00977202 */ /* 0x000fe40000000f00 */
[C---:B-----5:R-:W-:Y:S01]  /*131f0*/  HMMA.16816.F32.BF16 R52, R72.reuse, R60, R52 ;  /* 0x0000003c4834723c */ /* 0x060fe20000041834 */
[----:B------:R1:W-:Y:S06]  /*13200*/  MUFU.EX2 R190, R70 ;  /* 0x0000004600be7308 */ /* 0x0003ec0000000800 */
[----:B------:R-:W-:Y:S01]  /*13210*/  FFMA.FTZ R60, R161, c[0x0][0x2d0], -R69 ;  /* 0x0000b400a13c7a23 */ /* 0x000fe20000010845 */
[C---:B------:R-:W-:Y:S03]  /*13220*/  HMMA.16816.F32.BF16 R56, R72.reuse, R62, R56 ;  /* 0x0000003e4838723c */ /* 0x040fe60000041838 */
[----:B------:R5:W2:Y:S01]  /*13230*/  MUFU.EX2 R116, R60 ;  /* 0x0000003c00747308 */ /* 0x000aa20000000800 */
[----:B------:R-:W-:Y:S03]  /*13240*/  FMUL.FTZ R61, R2, R129 ;  /* 0x00000081023d7220 */ /* 0x000fe60000410000 */
[C---:B------:R-:W-:Y:S02]  /*13250*/  FMUL.FTZ R62, R0.reuse, R130 ;  /* 0x00000082003e7220 */ /* 0x040fe40000410000 */
[----:B------:R-:W-:Y:S03]  /*13260*/  FMUL.FTZ R63, R0, R131 ;  /* 0x00000083003f7220 */ /* 0x000fe60000410000 */
[--C-:B-1----:R-:W-:Y:S04]  /*13270*/  FFMA.FTZ R70, R167, c[0x0][0x2d0], -R137.reuse ;  /* 0x0000b400a7467a23 */ /* 0x102fe80000010889 */
[----:B------:R1:W-:Y:S01]  /*13280*/  MUFU.EX2 R189, R70 ;  /* 0x0000004600bd7308 */ /* 0x0003e20000000800 */
[----:B-----5:R-:W-:Y:S01]  /*13290*/  FMUL.FTZ R60, R2, R128 ;  /* 0x00000080023c7220 */ /* 0x020fe20000410000 */
[----:B------:R-:W-:Y:S06]  /*132a0*/  MOV R128, R179 ;  /* 0x000000b300807202 */ /* 0x000fec0000000f00 */
[C---:B--2---:R-:W-:Y:S08]  /*132b0*/  HMMA.16816.F32.BF16 R60, R72.reuse, R76, R60 ;  /* 0x0000004c483c723c */ /* 0x044ff0000004183c */
[----:B------:R-:W-:Y:S01]  /*132c0*/  HMMA.16816.F32.BF16 R64, R72, R78, R64 ;  /* 0x0000004e4840723c */ /* 0x000fe20000041840 */
[----:B------:R-:W2:Y:S03]  /*132d0*/  LDSM.16.MT88.4 R76, [R209+0x4900] ;  /* 0x00490000d14c783b */ /* 0x000ea60000004200 */
[--C-:B-1----:R-:W-:Y:S03]  /*132e0*/  FFMA.FTZ R70, R169, c[0x0][0x2d0], -R137.reuse ;  /* 0x0000b400a9467a23 */ /* 0x102fe60000010889 */
[----:B----4-:R-:W-:Y:S01]  /*132f0*/  F2FP.BF16.PACK_AB R73, R118, R158 ;  /* 0x0000009e7649723e */ /* 0x010fe200000010ff */
[----:B------:R1:W-:Y:S01]  /*13300*/  MUFU.EX2 R188, R70 ;  /* 0x0000004600bc7308 */ /* 0x0003e20000000800 */
[----:B------:R-:W-:Y:S03]  /*13310*/  F2FP.BF16.PACK_AB R75, R116, R117 ;  /* 0x00000075744b723e */ /* 0x000fe600000010ff */
[----:B------:R-:W-:Y:S02]  /*13320*/  F2FP.BF16.PACK_AB R72, R233, R235 ;  /* 0x000000ebe948723e */ /* 0x000fe400000010ff */
[----:B------:R-:W-:Y:S07]  /*13330*/  F2FP.BF16.PACK_AB R74, R193, R195 ;  /* 0x000000c3c14a723e */ /* 0x000fee00000010ff */
[C---:B---3--:R-:W-:Y:S08]  /*13340*/  HMMA.16816.F32.BF16 R4, R72.reuse, R80, R4 ;  /* 0x000000504804723c */ /* 0x048ff00000041804 */
[C---:B------:R-:W-:Y:S01]  /*13350*/  HMMA.16816.F32.BF16 R8, R72.reuse, R82, R8 ;  /* 0x000000524808723c */ /* 0x040fe20000041808 */
[----:B------:R-:W3:Y:S03]  /*13360*/  LDSM.16.MT88.4 R80, [R210+0x4900] ;  /* 0x00490000d250783b */ /* 0x000ee60000004200 */
[----:B-1----:R-:W-:Y:S04]  /*13370*/  FFMA.FTZ R70, R168, c[0x0][0x2d0], -R137 ;  /* 0x0000b400a8467a23 */ /* 0x002fe80000010889 */
[C---:B------:R-:W-:Y:S01]  /*13380*/  HMMA.16816.F32.BF16 R12, R72.reuse, R84, R12 ;  /* 0x00000054480c723c */ /* 0x040fe2000004180c */
[----:B------:R1:W-:Y:S07]  /*13390*/  MUFU.EX2 R179, R70 ;  /* 0x0000004600b37308 */ /* 0x0003ee0000000800 */
[C---:B------:R-:W-:Y:S01]  /*133a0*/  HMMA.16816.F32.BF16 R16, R72.reuse, R86, R16 ;  /* 0x000000564810723c */ /* 0x040fe20000041810 */
[----:B------:R-:W4:Y:S07]  /*133b0*/  LDSM.16.MT88.4 R84, [R213+0x4900] ;  /* 0x00490000d554783b */ /* 0x000f2e0000004200 */
[C---:B------:R-:W-:Y:S08]  /*133c0*/  HMMA.16816.F32.BF16 R20, R72.reuse, R88, R20 ;  /* 0x000000584814723c */ /* 0x040ff00000041814 */
[C---:B------:R-:W-:Y:S01]  /*133d0*/  HMMA.16816.F32.BF16 R24, R72.reuse, R90, R24 ;  /* 0x0000005a4818723c */ /* 0x040fe20000041818 */
[----:B------:R-:W5:Y:S03]  /*133e0*/  LDSM.16.MT88.4 R88, [R212+0x4900] ;  /* 0x00490000d458783b */ /* 0x000f660000004200 */
        /* <DEDUP_REMOVED lines=8> */
[--C-:B-1----:R-:W-:Y:S04]  /*13470*/  FFMA.FTZ R70, R176, c[0x0][0x2d0], -R69.reuse ;  /* 0x0000b400b0467a23 */ /* 0x102fe80000010845 */
[C---:B---3--:R-:W-:Y:S01]  /*13480*/  HMMA.16816.F32.BF16 R44, R72.reuse, R80, R44 ;  /* 0x00000050482c723c */ /* 0x048fe2000004182c */
[----:B------:R1:W3:Y:S07]  /*13490*/  MUFU.EX2 R126, R70 ;  /* 0x00000046007e7308 */ /* 0x0002ee0000000800 */
[C---:B------:R-:W-:Y:S01]  /*134a0*/  HMMA.16816.F32.BF16 R48, R72.reuse, R82, R48 ;  /* 0x000000524830723c */ /* 0x040fe20000041830 */
[----:B------:R-:W2:Y:S07]  /*134b0*/  LDSM.16.MT88.4 R80, [R210+0x1100] ;  /* 0x00110000d250783b */ /* 0x000eae0000004200 */
[C---:B----4-:R-:W-:Y:S08]  /*134c0*/  HMMA.16816.F32.BF16 R52, R72.reuse, R84, R52 ;  /* 0x000000544834723c */ /* 0x050ff00000041834 */
[C---:B------:R-:W-:Y:S01]  /*134d0*/  HMMA.16816.F32.BF16 R56, R72.reuse, R86, R56 ;  /* 0x000000564838723c */ /* 0x040fe20000041838 */
[----:B------:R-:W4:Y:S03]  /*134e0*/  LDSM.16.MT88.4 R84, [R213+0x1100] ;  /* 0x00110000d554783b */ /* 0x000f260000004200 */
[--C-:B-1----:R-:W-:Y:S04]  /*134f0*/  FFMA.FTZ R70, R170, c[0x0][0x2d0], -R69.reuse ;  /* 0x0000b400aa467a23 */ /* 0x102fe80000010845 */
[C---:B-----5:R-:W-:Y:S01]  /*13500*/  HMMA.16816.F32.BF16 R60, R72.reuse, R88, R60 ;  /* 0x00000058483c723c */ /* 0x060fe2000004183c */
[----:B------:R1:W-:Y:S07]  /*13510*/  MUFU.EX2 R125, R70 ;  /* 0x00000046007d7308 */ /* 0x0003ee0000000800 */
[----:B------:R-:W-:Y:S01]  /*13520*/  HMMA.16816.F32.BF16 R64, R72, R90, R64 ;  /* 0x0000005a4840723c */ /* 0x000fe20000041840 */
[----:B------:R-:W5:Y:S06]  /*13530*/  LDSM.16.MT88.4 R88, [R212+0x1100] ;  /* 0x00110000d458783b */ /* 0x000f6c0000004200 */
[----:B---3--:R-:W-:Y:S02]  /*13540*/  F2FP.BF16.PACK_AB R73, R126, R127 ;  /* 0x0000007f7e49723e */ /* 0x008fe400000010ff */
[----:B------:R-:W-:Y:S03]  /*13550*/  F2FP.BF16.PACK_AB R72, R189, R190 ;  /* 0x000000bebd48723e */ /* 0x000fe600000010ff */
[----:B------:R-:W-:Y:S01]  /*13560*/  F2FP.BF16.PACK_AB R74, R179, R188 ;  /* 0x000000bcb34a723e */ /* 0x000fe200000010ff */
[----:B-1----:R-:W-:Y:S04]  /*13570*/  FFMA.FTZ R70, R177, c[0x0][0x2d0], -R69 ;  /* 0x0000b400b1467a23 */ /* 0x002fe80000010845 */
        /* <DEDUP_REMOVED lines=12> */
[C---:B----4-:R-:W-:Y:S08]  /*13640*/  HMMA.16816.F32.BF16 R20, R72.reuse, R84, R20 ;  /* 0x000000544814723c */ /* 0x050ff00000041814 */
[C---:B------:R-:W-:Y:S01]  /*13650*/  HMMA.16816.F32.BF16 R24, R72.reuse, R86, R24 ;  /* 0x000000564818723c */ /* 0x040fe20000041818 */
[----:B------:R-:W4:Y:S07]  /*13660*/  LDSM.16.MT88.4 R84, [R213+0x1900] ;  /* 0x00190000d554783b */ /* 0x000f2e0000004200 */
[C---:B-----5:R-:W-:Y:S04]  /*13670*/  HMMA.16816.F32.BF16 R28, R72.reuse, R88, R28 ;  /* 0x00000058481c723c */ /* 0x060fe8000004181c */
[--C-:B-1----:R-:W-:Y:S04]  /*13680*/  FFMA.FTZ R70, R192, c[0x0][0x2d0], -R137.reuse ;  /* 0x0000b400c0467a23 */ /* 0x102fe80000010889 */
[C---:B------:R-:W-:Y:S01]  /*13690*/  HMMA.16816.F32.BF16 R32, R72.reuse, R90, R32 ;  /* 0x0000005a4820723c */ /* 0x040fe20000041820 */
[----:B------:R1:W-:Y:S01]  /*136a0*/  MUFU.EX2 R177, R70 ;  /* 0x0000004600b17308 */ /* 0x0003e20000000800 */
[----:B------:R-:W-:Y:S06]  /*136b0*/  LDSM.16.MT88.4 R88, [R210+0x5900] ;  /* 0x00590000d258783b */ /* 0x000fec0000004200 */
[C---:B--2---:R-:W-:Y:S08]  /*136c0*/  HMMA.16816.F32.BF16 R36, R72.reuse, R76, R36 ;  /* 0x0000004c4824723c */ /* 0x044ff00000041824 */
[C---:B------:R-:W-:Y:S01]  /*136d0*/  HMMA.16816.F32.BF16 R40, R72.reuse, R78, R40 ;  /* 0x0000004e4828723c */ /* 0x040fe20000041828 */
[----:B------:R-:W2:Y:S07]  /*136e0*/  LDSM.16.MT88.4 R76, [R212+0x1900] ;  /* 0x00190000d44c783b */ /* 0x000eae0000004200 */
[C---:B------:R-:W-:Y:S04]  /*136f0*/  HMMA.16816.F32.BF16 R44, R72.reuse, R92, R44 ;  /* 0x0000005c482c723c */ /* 0x040fe8000004182c */
[----:B-1----:R-:W-:Y:S04]  /*13700*/  FFMA.FTZ R70, R194, c[0x0][0x2d0], -R137 ;  /* 0x0000b400c2467a23 */ /* 0x002fe80000010889 */
[C---:B------:R-:W-:Y:S01]  /*13710*/  HMMA.16816.F32.BF16 R48, R72.reuse, R94, R48 ;  /* 0x0000005e4830723c */ /* 0x040fe20000041830 */
[----:B------:R1:W5:Y:S01]  /*13720*/  MUFU.EX2 R171, R70 ;  /* 0x0000004600ab7308 */ /* 0x0003620000000800 */
[----:B------:R-:W-:Y:S06]  /*13730*/  LDSM.16.MT88.4 R92, [R210+0x6100] ;  /* 0x00610000d25c783b */ /* 0x000fec0000004200 */
[C---:B------:R-:W-:Y:S08]  /*13740*/  HMMA.16816.F32.BF16 R52, R72.reuse, R96, R52 ;  /* 0x000000604834723c */ /* 0x040ff00000041834 */
[C---:B------:R-:W-:Y:S01]  /*13750*/  HMMA.16816.F32.BF16 R56, R72.reuse, R98, R56 ;  /* 0x000000624838723c */ /* 0x040fe20000041838 */
[----:B------:R-:W-:Y:S07]  /*13760*/  LDSM.16.MT88.4 R96, [R213+0x6100] ;  /* 0x00610000d560783b */ /* 0x000fee0000004200 */
[C---:B------:R-:W-:Y:S04]  /*13770*/  HMMA.16816.F32.BF16 R60, R72.reuse, R100, R60 ;  /* 0x00000064483c723c */ /* 0x040fe8000004183c */
[--C-:B-1----:R-:W-:Y:S04]  /*13780*/  FFMA.FTZ R70, R234, c[0x0][0x2d0], -R69.reuse ;  /* 0x0000b400ea467a23 */ /* 0x102fe80000010845 */
[----:B------:R-:W-:Y:S01]  /*13790*/  HMMA.16816.F32.BF16 R64, R72, R102, R64 ;  /* 0x000000664840723c */ /* 0x000fe20000041840 */
[----:B------:R1:W-:Y:S01]  /*137a0*/  MUFU.EX2 R157, R70 ;  /* 0x00000046009d7308 */ /* 0x0003e20000000800 */
[----:B------:R-:W-:Y:S05]  /*137b0*/  LDSM.16.MT88.4 R100, [R210+0x2900] ;  /* 0x00290000d264783b */ /* 0x000fea0000004200 */
[----:B---3--:R-:W-:Y:S02]  /*137c0*/  F2FP.BF16.PACK_AB R72, R176, R178 ;  /* 0x000000b2b048723e */ /* 0x008fe400000010ff */
[----:B-----5:R-:W-:Y:S03]  /*137d0*/  F2FP.BF16.PACK_AB R74, R171, R177 ;  /* 0x000000b1ab4a723e */ /* 0x020fe600000010ff */
        /* <DEDUP_REMOVED lines=10> */
[C---:B------:R-:W-:Y:S08]  /*13880*/  HMMA.16816.F32.BF16 R4, R72.reuse, R80, R4 ;  /* 0x000000504804723c */ /* 0x040ff00000041804 */
        /* <DEDUP_REMOVED lines=22> */
[----:B------:R-:W3:Y:S06]  /*139f0*/  LDSM.16.MT88.4 R88, [R210+0x2100] ;  /* 0x00210000d258783b */ /* 0x000eec0000004200 */
        /* <DEDUP_REMOVED lines=10> */
[--C-:B-1----:R-:W-:Y:S04]  /*13aa0*/  FFMA.FTZ R70, R249, c[0x0][0x2d0], -R69.reuse ;  /* 0x0000b400f9467a23 */ /* 0x102fe80000010845 */
[----:B------:R1:W5:Y:S02]  /*13ab0*/  MUFU.EX2 R112, R70 ;  /* 0x0000004600707308 */ /* 0x0003640000000800 */
[--C-:B-1----:R-:W-:Y:S01]  /*13ac0*/  FFMA.FTZ R70, R247, c[0x0][0x2d0], -R69.reuse ;  /* 0x0000b400f7467a23 */ /* 0x102fe20000010845 */
[----:B-----5:R-:W-:Y:S07]  /*13ad0*/  F2FP.BF16.PACK_AB R73, R112, R113 ;  /* 0x000000717049723e */ /* 0x020fee00000010ff */
[----:B------:R1:W-:Y:S02]  /*13ae0*/  MUFU.EX2 R123, R70 ;  /* 0x00000046007b7308 */ /* 0x0003e40000000800 */
[----:B-1----:R-:W-:Y:S08]  /*13af0*/  FFMA.FTZ R70, R250, c[0x0][0x2d0], -R69 ;  /* 0x0000b400fa467a23 */ /* 0x002ff00000010845 */
[----:B------:R1:W5:Y:S02]  /*13b00*/  MUFU.EX2 R122, R70 ;  /* 0x00000046007a7308 */ /* 0x0003640000000800 */
[--C-:B-1----:R-:W-:Y:S01]  /*13b10*/  FFMA.FTZ R70, R251, c[0x0][0x2d0], -R137.reuse ;  /* 0x0000b400fb467a23 */ /* 0x102fe20000010889 */
[----:B-----5:R-:W-:Y:S07]  /*13b20*/  F2FP.BF16.PACK_AB R75, R122, R123 ;  /* 0x0000007b7a4b723e */ /* 0x020fee00000010ff */
[----:B------:R1:W-:Y:S01]  /*13b30*/  MUFU.EX2 R162, R70 ;  /* 0x0000004600a27308 */ /* 0x0003e20000000800 */
[C---:B---3--:R-:W-:Y:S08]  /*13b40*/  HMMA.16816.F32.BF16 R4, R72.reuse, R80, R4 ;  /* 0x000000504804723c */ /* 0x048ff00000041804 */
[C---:B------:R-:W-:Y:S01]  /*13b50*/  HMMA.16816.F32.BF16 R8, R72.reuse, R82, R8 ;  /* 0x000000524808723c */ /* 0x040fe20000041808 */
[----:B------:R-:W3:Y:S07]  /*13b60*/  LDSM.16.MT88.4 R80, [R209+0x6100] ;  /* 0x00610000d150783b */ /* 0x000eee0000004200 */
[C---:B------:R-:W-:Y:S04]  /*13b70*/  HMMA.16816.F32.BF16 R12, R72.reuse, R88, R12 ;  /* 0x00000058480c723c */ /* 0x040fe8000004180c */
[--C-:B-1----:R-:W-:Y:S04]  /*13b80*/  FFMA.FTZ R70, R252, c[0x0][0x2d0], -R137.reuse ;  /* 0x0000b400fc467a23 */ /* 0x102fe80000010889 */
[C---:B------:R-:W-:Y:S01]  /*13b90*/  HMMA.16816.F32.BF16 R16, R72.reuse, R90, R16 ;  /* 0x0000005a4810723c */ /* 0x040fe20000041810 */
[----:B------:R1:W5:Y:S01]  /*13ba0*/  MUFU.EX2 R161, R70 ;  /* 0x0000004600a17308 */ /* 0x0003620000000800 */
[----:B------:R-:W5:Y:S06]  /*13bb0*/  LDSM.16.MT88.4 R88, [R212+0x6100] ;  /* 0x00610000d458783b */ /* 0x000f6c0000004200 */
[C---:B----4-:R-:W-:Y:S08]  /*13bc0*/  HMMA.16816.F32.BF16 R20, R72.reuse, R84, R20 ;  /* 0x000000544814723c */ /* 0x050ff00000041814 */
[C---:B------:R-:W-:Y:S01]  /*13bd0*/  HMMA.16816.F32.BF16 R24, R72.reuse, R86, R24 ;  /* 0x000000564818723c */ /* 0x040fe20000041818 */
[----:B------:R-:W4:Y:S07]  /*13be0*/  LDSM.16.MT88.4 R84, [R209+0x2900] ;  /* 0x00290000d154783b */ /* 0x000f2e0000004200 */
[C---:B--2---:R-:W-:Y:S04]  /*13bf0*/  HMMA.16816.F32.BF16 R28, R72.reuse, R76, R28 ;  /* 0x0000004c481c723c */ /* 0x044fe8000004181c */
[--C-:B-1----:R-:W-:Y:S01]  /*13c00*/  FFMA.FTZ R70, R128, c[0x0][0x2d0], -R137.reuse ;  /* 0x0000b40080467a23 */ /* 0x102fe20000010889 */
[----:B------:R-:W-:Y:S03]  /*13c10*/  MOV R128, R160 ;  /* 0x000000a000807202 */ /* 0x000fe60000000f00 */
        /* <DEDUP_REMOVED lines=14> */
[C---:B-----5:R-:W-:Y:S04]  /*13d00*/  HMMA.16816.F32.BF16 R60, R72.reuse, R88, R60 ;  /* 0x00000058483c723c */ /* 0x060fe8000004183c */
[--C-:B-1----:R-:W-:Y:S04]  /*13d10*/  FFMA.FTZ R70, R121, c[0x0][0x2d0], -R69.reuse ;  /* 0x0000b40079467a23 */ /* 0x102fe80000010845 */
[----:B------:R-:W-:Y:S01]  /*13d20*/  HMMA.16816.F32.BF16 R64, R72, R90, R64 ;  /* 0x0000005a4840723c */ /* 0x000fe20000041840 */
[----:B------:R1:W-:Y:S01]  /*13d30*/  MUFU.EX2 R121, R70 ;  /* 0x0000004600797308 */ /* 0x0003e20000000800 */
[----:B------:R-:W-:Y:S05]  /*13d40*/  LDSM.16.MT88.4 R88, [R210+0x6900] ;  /* 0x00690000d258783b */ /* 0x000fea0000004200 */
[----:B------:R-:W-:Y:S02]  /*13d50*/  F2FP.BF16.PACK_AB R72, R161, R162 ;  /* 0x000000a2a148723e */ /* 0x000fe400000010ff */
        /* <DEDUP_REMOVED lines=9> */
[----:B------:R-:W-:Y:S02]  /*13df0*/  MOV R109, R155 ;  /* 0x0000009b006d7202 */ /* 0x000fe40000000f00 */
[----:B-----5:R-:W-:Y:S05]  /*13e00*/  F2FP.BF16.PACK_AB R75, R130, R131 ;  /* 0x00000083824b723e */ /* 0x020fea00000010ff */
[----:B------:R1:W-:Y:S02]  /*13e10*/  MUFU.EX2 R155, R70 ;  /* 0x00000046009b7308 */ /* 0x0003e40000000800 */
[C---:B----4-:R-:W-:Y:S08]  /*13e20*/  HMMA.16816.F32.BF16 R4, R72.reuse, R84, R4 ;  /* 0x000000544804723c */ /* 0x050ff00000041804 */
[C---:B------:R-:W-:Y:S01]  /*13e30*/  HMMA.16816.F32.BF16 R8, R72.reuse, R86, R8 ;  /* 0x000000564808723c */ /* 0x040fe20000041808 */
[----:B------:R-:W4:Y:S07]  /*13e40*/  LDSM.16.MT88.4 R84, [R209+0x6900] ;  /* 0x00690000d154783b */ /* 0x000f2e0000004200 */
[C---:B------:R-:W-:Y:S04]  /*13e50*/  HMMA.16816.F32.BF16 R12, R72.reuse, R100, R12 ;  /* 0x00000064480c723c */ /* 0x040fe8000004180c */
[--C-:B-1----:R-:W-:Y:S04]  /*13e60*/  FFMA.FTZ R70, R154, c[0x0][0x2d0], -R137.reuse ;  /* 0x0000b4009a467a23 */ /* 0x102fe80000010889 */
[C---:B------:R-:W-:Y:S01]  /*13e70*/  HMMA.16816.F32.BF16 R16, R72.reuse, R102, R16 ;  /* 0x000000664810723c */ /* 0x040fe20000041810 */
[----:B------:R1:W5:Y:S01]  /*13e80*/  MUFU.EX2 R154, R70 ;  /* 0x00000046009a7308 */ /* 0x0003620000000800 */
[----:B------:R-:W-:Y:S06]  /*13e90*/  LDSM.16.MT88.4 R100, [R212+0x7100] ;  /* 0x00710000d464783b */ /* 0x000fec0000004200 */
[C---:B--2---:R-:W-:Y:S08]  /*13ea0*/  HMMA.16816.F32.BF16 R20, R72.reuse, R76, R20 ;  /* 0x0000004c4814723c */ /* 0x044ff00000041814 */
[C---:B------:R-:W-:Y:S01]  /*13eb0*/  HMMA.16816.F32.BF16 R24, R72.reuse, R78, R24 ;  /* 0x0000004e4818723c */ /* 0x040fe20000041818 */
[----:B------:R-:W2:Y:S07]  /*13ec0*/  LDSM.16.MT88.4 R76, [R213+0x6900] ;  /* 0x00690000d54c783b */ /* 0x000eae0000004200 */
[C---:B---3--:R-:W-:Y:S04]  /*13ed0*/  HMMA.16816.F32.BF16 R28, R72.reuse, R80, R28 ;  /* 0x00000050481c723c */ /* 0x048fe8000004181c */
[--C-:B-1----:R-:W-:Y:S04]  /*13ee0*/  FFMA.FTZ R70, R153, c[0x0][0x2d0], -R137.reuse ;  /* 0x0000b40099467a23 */ /* 0x102fe80000010889 */
[C---:B------:R-:W-:Y:S01]  /*13ef0*/  HMMA.16816.F32.BF16 R32, R72.reuse, R82, R32 ;  /* 0x000000524820723c */ /* 0x040fe20000041820 */
[----:B------:R1:W-:Y:S01]  /*13f00*/  MUFU.EX2 R153, R70 ;  /* 0x0000004600997308 */ /* 0x0003e20000000800 */
[----:B------:R-:W3:Y:S06]  /*13f10*/  LDSM.16.MT88.4 R80, [R212+0x6900] ;  /* 0x00690000d450783b */ /* 0x000eec0000004200 */
[C---:B----4-:R-:W-:Y:S08]  /*13f20*/  HMMA.16816.F32.BF16 R36, R72.reuse, R84, R36 ;  /* 0x000000544824723c */ /* 0x050ff00000041824 */
[C---:B------:R-:W-:Y:S01]  /*13f30*/  HMMA.16816.F32.BF16 R40, R72.reuse, R86, R40 ;  /* 0x000000564828723c */ /* 0x040fe20000041828 */
[----:B------:R-:W4:Y:S07]  /*13f40*/  LDSM.16.MT88.4 R84, [R209+0x3100] ;  /* 0x00310000d154783b */ /* 0x000f2e0000004200 */
[C---:B------:R-:W-:Y:S04]  /*13f50*/  HMMA.16816.F32.BF16 R44, R72.reuse, R88, R44 ;  /* 0x00000058482c723c */ /* 0x040fe8000004182c */
[----:B-1----:R-:W-:Y:S04]  /*13f60*/  FFMA.FTZ R70, R152, c[0x0][0x2d0], -R137 ;  /* 0x0000b40098467a23 */ /* 0x002fe80000010889 */
[C---:B------:R-:W-:Y:S01]  /*13f70*/  HMMA.16816.F32.BF16 R48, R72.reuse, R90, R48 ;  /* 0x0000005a4830723c */ /* 0x040fe20000041830 */
[----:B------:R1:W1:Y:S01]  /*13f80*/  MUFU.EX2 R152, R70 ;  /* 0x0000004600987308 */ /* 0x0002620000000800 */
[----:B------:R-:W-:Y:S06]  /*13f90*/  LDSM.16.MT88.4 R88, [R212+0x3100] ;  /* 0x00310000d458783b */ /* 0x000fec0000004200 */
[C---:B--2---:R-:W-:Y:S08]  /*13fa0*/  HMMA.16816.F32.BF16 R52, R72.reuse, R76, R52 ;  /* 0x0000004c4834723c */ /* 0x044ff00000041834 */
[C---:B------:R-:W-:Y:S01]  /*13fb0*/  HMMA.16816.F32.BF16 R56, R72.reuse, R78, R56 ;  /* 0x0000004e4838723c */ /* 0x040fe20000041838 */
[----:B------:R-:W2:Y:S07]  /*13fc0*/  LDSM.16.MT88.4 R76, [R210+0x3100] ;  /* 0x00310000d24c783b */ /* 0x000eae0000004200 */
[C---:B---3--:R-:W-:Y:S04]  /*13fd0*/  HMMA.16816.F32.BF16 R60, R72.reuse, R80, R60 ;  /* 0x00000050483c723c */ /* 0x048fe8000004183c */
[--C-:B-1----:R-:W-:Y:S04]  /*13fe0*/  FFMA.FTZ R70, R111, c[0x0][0x2d0], -R69.reuse ;  /* 0x0000b4006f467a23 */ /* 0x102fe80000010845 */
[----:B------:R-:W-:Y:S01]  /*13ff0*/  HMMA.16816.F32.BF16 R64, R72, R82, R64 ;  /* 0x000000524840723c */ /* 0x000fe20000041840 */
[----:B------:R1:W-:Y:S01]  /*14000*/  MUFU.EX2 R129, R70 ;  /* 0x0000004600817308 */ /* 0x0003e20000000800 */
[----:B------:R-:W3:Y:S05]  /*14010*/  LDSM.16.MT88.4 R80, [R213+0x3100] ;  /* 0x00310000d550783b */ /* 0x000eea0000004200 */
[----:B-----5:R-:W-:Y:S02]  /*14020*/  F2FP.BF16.PACK_AB R72, R154, R155 ;  /* 0x0000009b9a48723e */ /* 0x020fe400000010ff */
[----:B------:R-:W-:Y:S03]  /*14030*/  F2FP.BF16.PACK_AB R74, R152, R153 ;  /* 0x00000099984a723e */ /* 0x000fe600000010ff */
[--C-:B-1----:R-:W-:Y:S01]  /*14040*/  FFMA.FTZ R70, R110, c[0x0][0x2d0], -R69.reuse ;  /* 0x0000b4006e467a23 */ /* 0x102fe20000010845 */
[----:B------:R-:W-:Y:S03]  /*14050*/  MOV R110, R138 ;  /* 0x0000008a006e7202 */ /* 0x000fe60000000f00 */
[----:B------:R1:W5:Y:S02]  /*14060*/  MUFU.EX2 R128, R70 ;  /* 0x0000004600807308 */ /* 0x0003640000000800 */
[--C-:B-1----:R-:W-:Y:S01]  /*14070*/  FFMA.FTZ R70, R108, c[0x0][0x2d0], -R69.reuse ;  /* 0x0000b4006c467a23 */ /* 0x102fe20000010845 */
[----:B------:R-:W-:Y:S02]  /*14080*/  MOV R108, R139 ;  /* 0x0000008b006c7202 */ /* 0x000fe40000000f00 */
[----:B-----5:R-:W-:Y:S05]  /*14090*/  F2FP.BF16.PACK_AB R73, R128, R129 ;  /* 0x000000818049723e */ /* 0x020fea00000010ff */
[----:B------:R1:W-:Y:S02]  /*140a0*/  MUFU.EX2 R139, R70 ;  /* 0x00000046008b7308 */ /* 0x0003e40000000800 */
[----:B-1----:R-:W-:Y:S02]  /*140b0*/  FFMA.FTZ R70, R109, c[0x0][0x2d0], -R69 ;  /* 0x0000b4006d467a23 */ /* 0x002fe40000010845 */
[----:B------:R-:W5:Y:S06]  /*140c0*/  LDL.LU R109, [R1+0x4] ;  /* 0x00000400016d7983 */ /* 0x000f6c0000300800 */
[----:B------:R1:W1:Y:S02]  /*140d0*/  MUFU.EX2 R138, R70 ;  /* 0x00000046008a7308 */ /* 0x0002640000000800 */
[--C-:B-1----:R-:W-:Y:S01]  /*140e0*/  FFMA.FTZ R70, R151, c[0x0][0x2d0], -R137.reuse ;  /* 0x0000b40097467a23 */ /* 0x102fe20000010889 */
[----:B------:R-:W-:Y:S07]  /*140f0*/  F2FP.BF16.PACK_AB R75, R138, R139 ;  /* 0x0000008b8a4b723e */ /* 0x000fee00000010ff */
[----:B------:R1:W-:Y:S01]  /*14100*/  MUFU.EX2 R151, R70 ;  /* 0x0000004600977308 */ /* 0x0003e20000000800 */
[C---:B----4-:R-:W-:Y:S08]  /*14110*/  HMMA.16816.F32.BF16 R4, R72.reuse, R84, R4 ;  /* 0x000000544804723c */ /* 0x050ff00000041804 */
[C---:B------:R-:W-:Y:S01]  /*14120*/  HMMA.16816.F32.BF16 R8, R72.reuse, R86, R8 ;  /* 0x000000564808723c */ /* 0x040fe20000041808 */
[----:B------:R-:W4:Y:S07]  /*14130*/  LDSM.16.MT88.4 R84, [R209+0x7100] ;  /* 0x00710000d154783b */ /* 0x000f2e0000004200 */
[C---:B--2---:R-:W-:Y:S04]  /*14140*/  HMMA.16816.F32.BF16 R12, R72.reuse, R76, R12 ;  /* 0x0000004c480c723c */ /* 0x044fe8000004180c */
[--C-:B-1----:R-:W-:Y:S04]  /*14150*/  FFMA.FTZ R70, R150, c[0x0][0x2d0], -R137.reuse ;  /* 0x0000b40096467a23 */ /* 0x102fe80000010889 */
[C---:B------:R-:W-:Y:S01]  /*14160*/  HMMA.16816.F32.BF16 R16, R72.reuse, R78, R16 ;  /* 0x0000004e4810723c */ /* 0x040fe20000041810 */
[----:B------:R1:W2:Y:S01]  /*14170*/  MUFU.EX2 R150, R70 ;  /* 0x0000004600967308 */ /* 0x0002a20000000800 */
[----:B------:R-:W4:Y:S06]  /*14180*/  LDSM.16.MT88.4 R76, [R209+0x3900] ;  /* 0x00390000d14c783b */ /* 0x000f2c0000004200 */
[C---:B---3--:R-:W-:Y:S08]  /*14190*/  HMMA.16816.F32.BF16 R20, R72.reuse, R80, R20 ;  /* 0x000000504814723c */ /* 0x048ff00000041814 */
[C---:B------:R-:W-:Y:S08]  /*141a0*/  HMMA.16816.F32.BF16 R24, R72.reuse, R82, R24 ;  /* 0x000000524818723c */ /* 0x040ff00000041818 */
[C---:B------:R-:W-:Y:S04]  /*141b0*/  HMMA.16816.F32.BF16 R28, R72.reuse, R88, R28 ;  /* 0x00000058481c723c */ /* 0x040fe8000004181c */
[--C-:B-1----:R-:W-:Y:S01]  /*141c0*/  FFMA.FTZ R70, R149, c[0x0][0x2d0], -R137.reuse ;  /* 0x0000b40095467a23 */ /* 0x102fe20000010889 */
[----:B--2---:R-:W-:Y:S03]  /*141d0*/  F2FP.BF16.PACK_AB R132, R150, R151 ;  /* 0x000000979684723e */ /* 0x004fe600000010ff */
[C---:B------:R-:W-:Y:S01]  /*141e0*/  HMMA.16816.F32.BF16 R32, R72.reuse, R90, R32 ;  /* 0x0000005a4820723c */ /* 0x040fe20000041820 */
[----:B------:R1:W-:Y:S07]  /*141f0*/  MUFU.EX2 R149, R70 ;  /* 0x0000004600957308 */ /* 0x0003ee0000000800 */
[C---:B----4-:R-:W-:Y:S08]  /*14200*/  HMMA.16816.F32.BF16 R36, R72.reuse, R84, R36 ;  /* 0x000000544824723c */ /* 0x050ff00000041824 */
        /* <DEDUP_REMOVED lines=107> */
[----:B------:R1:W-:Y:S04]  /*148c0*/  STL [R1+0x4], R2 ;  /* 0x0000040201007387 */ /* 0x0003e80000100800 */
[----:B------:R1:W-:Y:S01]  /*148d0*/  STL [R1+0x8], R0 ;  /* 0x0000080001007387 */ /* 0x0003e20000100800 */
[----:B------:R-:W-:-:S05]  /*148e0*/  @P0 BRA `(.L_x_134) ;  /* 0xffffc01000000947 */ /* 0x000fca000383ffff */
.L_x_133:
[----:B-1----:R-:W2:Y:S04]  /*148f0*/  LDL.LU R0, [R1+0x4] ;  /* 0x0000040001007983 */ /* 0x002ea80000300800 */
[----:B------:R-:W3:Y:S01]  /*14900*/  LDL.LU R2, [R1+0x8] ;  /* 0x0000080001027983 */ /* 0x000ee20000300800 */
[----:B------:R-:W-:-:S02]  /*14910*/  MOV R30, 0xff800000 ;  /* 0xff800000001e7802 */ /* 0x000fc40000000f00 */
[----:B------:R-:W-:Y:S02]  /*14920*/  MOV R31, 0xff800000 ;  /* 0xff800000001f7802 */ /* 0x000fe40000000f00 */
[----:B------:R-:W-:Y:S01]  /*14930*/  PLOP3.LUT P2, PT, PT, PT, PT, 0x8, 0x0 ;  /* 0x000000000000781c */ /* 0x000fe20003f4e170 */
[----:B--2---:R-:W1:Y:S04]  /*14940*/  SHFL.BFLY PT, R4, R0, 0x2, 0x1f ;  /* 0x0c401f0000047f89 */ /* 0x004e6800000e0000 */
[----:B---3--:R-:W2:Y:S01]  /*14950*/  SHFL.BFLY PT, R7, R2, 0x2, 0x1f ;  /* 0x0c401f0002077f89 */ /* 0x008ea200000e0000 */
[----:B-1----:R-:W-:Y:S02]  /*14960*/  FADD.FTZ R4, R4, R0 ;  /* 0x0000000004047221 */ /* 0x002fe40000010000 */
[----:B--2---:R-:W-:-:S03]  /*14970*/  FADD.FTZ R7, R7, R2 ;  /* 0x0000000207077221 */ /* 0x004fc60000010000 */
[----:B------:R-:W1:Y:S01]  /*14980*/  SHFL.BFLY PT, R0, R4, 0x1, 0x1f ;  /* 0x0c201f0004007f89 */ /* 0x000e6200000e0000 */
[----:B------:R-:W-:-:S03]  /*14990*/  MOV R2, RZ ;  /* 0x000000ff00027202 */ /* 0x000fc60000000f00 */
[----:B------:R-:W2:Y:S01]  /*149a0*/  SHFL.BFLY PT, R5, R7, 0x1, 0x1f ;  /* 0x0c201f0007057f89 */ /* 0x000ea200000e0000 */
[----:B-1----:R-:W-:Y:S01]  /*149b0*/  FADD.FTZ R4, R4, R0 ;  /* 0x0000000004047221 */ /* 0x002fe20000010000 */
[----:B------:R-:W-:Y:S01]  /*149c0*/  MOV R0, RZ ;  /* 0x000000ff00007202 */ /* 0x000fe20000000f00 */
[----:B--2---:R-:W-:-:S03]  /*149d0*/  FADD.FTZ R7, R5, R7 ;  /* 0x0000000705077221 */ /* 0x004fc60000010000 */
[----:B------:R-:W-:Y:S02]  /*149e0*/  FSETP.NE.FTZ.AND P1, PT, R4, RZ, PT ;  /* 0x000000ff0400720b */ /* 0x000fe40003f35000 */
[----:B------:R-:W-:-:S11]  /*149f0*/  FSETP.NE.FTZ.AND P0, PT, R7, RZ, PT ;  /* 0x000000ff0700720b */ /* 0x000fd60003f15000 */
[----:B------:R-:W1:Y:S08]  /*14a00*/  @P1 MUFU.RCP R2, R4 ;  /* 0x0000000400021308 */ /* 0x000e700000001000 */
[----:B------:R-:W-:Y:S08]  /*14a10*/  @P0 MUFU.RCP R0, R7 ;  /* 0x0000000700000308 */ /* 0x000ff00000001000 */
[----:B------:R2:W3:Y:S01]  /*14a20*/  @P1 MUFU.LG2 R6, R4 ;  /* 0x0000000400061308 */ /* 0x0004e20000000c00 */
[----:B-1----:R-:W-:-:S02]  /*14a30*/  FMUL.FTZ R72, R2, R72 ;  /* 0x0000004802487220 */ /* 0x002fc40000410000 */
[C---:B------:R-:W-:Y:S02]  /*14a40*/  FMUL.FTZ R27, R2.reuse, R73 ;  /* 0x00000049021b7220 */ /* 0x040fe40000410000 */
[C---:B------:R-:W-:Y:S02]  /*14a50*/  FMUL.FTZ R76, R2.reuse, R76 ;  /* 0x0000004c024c7220 */ /* 0x040fe40000410000 */
[C---:B------:R-:W-:Y:S01]  /*14a60*/  FMUL.FTZ R8, R2.reuse, R77 ;  /* 0x0000004d02087220 */ /* 0x040fe20000410000 */
[----:B------:R-:W1:Y:S01]  /*14a70*/  @P0 MUFU.LG2 R7, R7 ;  /* 0x0000000700070308 */ /* 0x000e620000000c00 */
[C---:B------:R-:W-:Y:S02]  /*14a80*/  FMUL.FTZ R80, R2.reuse, R80 ;  /* 0x0000005002507220 */ /* 0x040fe40000410000 */
[C---:B------:R-:W-:Y:S02]  /*14a90*/  FMUL.FTZ R81, R2.reuse, R81 ;  /* 0x0000005102517220 */ /* 0x040fe40000410000 */
[----:B------:R-:W-:-:S02]  /*14aa0*/  FMUL.FTZ R84, R2, R84 ;  /* 0x0000005402547220 */ /* 0x000fc40000410000 */
[C---:B------:R-:W-:Y:S01]  /*14ab0*/  FMUL.FTZ R85, R2.reuse, R85 ;  /* 0x0000005502557220 */ /* 0x040fe20000410000 */
[----:B--2---:R-:W-:Y:S01]  /*14ac0*/  @P1 MOV R4, 0x3f317218 ;  /* 0x3f31721800041802 */ /* 0x004fe20000000f00 */
        /* <DEDUP_REMOVED lines=25> */
[----:B------:R-:W-:Y:S02]  /*14c60*/  @P1 FMUL.FTZ R5, R4, c[0x0][0x2d0] ;  /* 0x0000b40004051a20 */ /* 0x000fe40000410000 */
[----:B---3--:R-:W-:Y:S02]  /*14c70*/  @P1 FMUL.FTZ R6, R6, 0.69314718246459960938 ;  /* 0x3f31721806061820 */ /* 0x008fe40000410000 */
[----:B-1----:R-:W-:Y:S02]  /*14c80*/  @P0 FMUL.FTZ R4, R7, 0.69314718246459960938 ;  /* 0x3f31721807040820 */ /* 0x002fe40000410000 */
[----:B------:R-:W-:Y:S02]  /*14c90*/  @P0 FMUL.FTZ R2, R2, c[0x0][0x2d0] ;  /* 0x0000b40002020a20 */ /* 0x000fe40000410000 */
        /* <DEDUP_REMOVED lines=31> */
[----:B------:R-:W-:Y:S02]  /*14e90*/  FMUL.FTZ R10, R0, R135 ;  /* 0x00000087000a7220 */ /* 0x000fe40000410000 */
[----:B------:R-:W-:Y:S02]  /*14ea0*/  @P1 FFMA.FTZ R30, R5, R68, R6 ;  /* 0x00000044051e1223 */ /* 0x000fe40000010006 */
[----:B------:R-:W-:Y:S02]  /*14eb0*/  @P0 FFMA.FTZ R31, R2, R3, R4 ;  /* 0x00000003021f0223 */ /* 0x000fe40000010004 */
.L_x_103:
[----:B------:R-:W1:Y:S01]  /*14ec0*/  S2R R44, SR_CTAID.Y ;  /* 0x00000000002c7919 */ /* 0x000e620000002600 */
[----:B------:R-:W-:Y:S01]  /*14ed0*/  ULDC.64 UR4, c[0x0][0x118] ;  /* 0x0000460000047ab9 */ /* 0x000fe20000000a00 */
[----:B-1----:R-:W-:Y:S01]  /*14ee0*/  SHF.R.S32.HI R34, RZ, 0x1f, R44 ;  /* 0x0000001fff227819 */ /* 0x002fe2000001142c */
[----:B------:R-:W-:Y:S05]  /*14ef0*/  @P2 BRA `(.L_x_135) ;  /* 0x0000129000002947 */ /* 0x000fea0003800000 */
[----:B------:R-:W2:Y:S01]  /*14f00*/  LDL R35, [R1+0x44] ;  /* 0x0000440001237983 */ /* 0x000ea20000100800 */
[----:B------:R-:W-:Y:S02]  /*14f10*/  F2FP.BF16.PACK_AB R27, R27, R72 ;  /* 0x000000481b1b723e */ /* 0x000fe400000010ff */
[----:B------:R-:W-:Y:S01]  /*14f20*/  F2FP.BF16.PACK_AB R74, R75, R74 ;  /* 0x0000004a4b4a723e */ /* 0x000fe200000010ff */
[----:B------:R-:W1:Y:S01]  /*14f30*/  S2R R32, SR_TID.X ;  /* 0x0000000000207919 */ /* 0x000e620000002100 */
        /* <DEDUP_REMOVED lines=12> */
[----:B-1----:R-:W-:-:S02]  /*15000*/  SHF.R.S32.HI R33, RZ, 0x1f, R32 ;  /* 0x0000001fff217819 */ /* 0x002fc40000011420 */
[----:B------:R-:W-:Y:S02]  /*15010*/  F2FP.BF16.PACK_AB R24, R24, R100 ;  /* 0x000000641818723e */ /* 0x000fe400000010ff */
[CC--:B------:R-:W-:Y:S02]  /*15020*/  LEA.HI R2, R33.reuse, R32.reuse, RZ, 0x2 ;  /* 0x0000002021027211 */ /* 0x0c0fe400078f10ff */
[----:B------:R-:W-:Y:S02]  /*15030*/  LEA.HI R29, R33, R32, RZ, 0x5 ;  /* 0x00000020211d7211 */ /* 0x000fe400078f28ff */
[--C-:B------:R-:W-:Y:S02]  /*15040*/  SHF.R.S32.HI R4, RZ, 0x2, R2.reuse ;  /* 0x00000002ff047819 */ /* 0x100fe40000011402 */
[----:B------:R-:W-:Y:S02]  /*15050*/  SHF.R.S32.HI R0, RZ, 0x1f, R2 ;  /* 0x0000001fff007819 */ /* 0x000fe40000011402 */
[----:B------:R-:W-:-:S02]  /*15060*/  SHF.R.S32.HI R28, RZ, 0x5, R29 ;  /* 0x00000005ff1c7819 */ /* 0x000fc4000001141d */
[----:B------:R-:W-:Y:S02]  /*15070*/  LEA.HI R0, R0, R4, RZ, 0x3 ;  /* 0x0000000400007211 */ /* 0x000fe400078f18ff */
[----:B------:R-:W-:Y:S02]  /*15080*/  F2FP.BF16.PACK_AB R102, R103, R102 ;  /* 0x000000666766723e */ /* 0x000fe400000010ff */
[----:B------:R-:W-:Y:S02]  /*15090*/  LOP3.LUT R0, R0, 0xfffffff8, RZ, 0xc0, !PT ;  /* 0xfffffff800007812 */ /* 0x000fe400078ec0ff */
[----:B------:R-:W-:Y:S02]  /*150a0*/  F2FP.BF16.PACK_AB R23, R23, R104 ;  /* 0x000000681717723e */ /* 0x000fe400000010ff */
[----:B------:R-:W-:Y:S01]  /*150b0*/  F2FP.BF16.PACK_AB R106, R107, R106 ;  /* 0x0000006a6b6a723e */ /* 0x000fe200000010ff */
[----:B------:R-:W-:Y:S01]  /*150c0*/  IMAD.IADD R4, R4, 0x1, -R0 ;  /* 0x0000000104047824 */ /* 0x000fe200078e0a00 */
[----:B------:R-:W-:-:S02]  /*150d0*/  LOP3.LUT R0, R2, 0xfffffffc, RZ, 0xc0, !PT ;  /* 0xfffffffc02007812 */ /* 0x000fc400078ec0ff */
[----:B------:R-:W-:Y:S01]  /*150e0*/  F2FP.BF16.PACK_AB R21, R21, R108 ;  /* 0x0000006c1515723e */ /* 0x000fe200000010ff */
[C---:B------:R-:W-:Y:S01]  /*150f0*/  IMAD.SHL.U32 R2, R4.reuse, 0x40, RZ ;  /* 0x0000004004027824 */ /* 0x040fe200078e00ff */
[----:B------:R-:W-:Y:S01]  /*15100*/  LOP3.LUT R3, R4, 0x1, RZ, 0xc0, !PT ;  /* 0x0000000104037812 */ /* 0x000fe200078ec0ff */
[----:B------:R-:W-:Y:S01]  /*15110*/  IMAD.IADD R22, R32, 0x1, -R0 ;  /* 0x0000000120167824 */ /* 0x000fe200078e0a00 */
[----:B------:R-:W-:Y:S02]  /*15120*/  F2FP.BF16.PACK_AB R110, R111, R110 ;  /* 0x0000006e6f6e723e */ /* 0x000fe400000010ff */
[----:B------:R-:W-:Y:S01]  /*15130*/  LOP3.LUT R0, R2, 0x1c0, RZ, 0xc0, !PT ;  /* 0x000001c002007812 */ /* 0x000fe200078ec0ff */
[----:B------:R-:W-:Y:S01]  /*15140*/  IMAD R2, R28, 0x200, R22 ;  /* 0x000002001c027824 */ /* 0x000fe200078e0216 */
[----:B------:R-:W-:Y:S02]  /*15150*/  ISETP.NE.U32.AND P0, PT, R3, 0x1, PT ;  /* 0x000000010300780c */ /* 0x000fe40003f05070 */
[----:B------:R-:W-:-:S02]  /*15160*/  LEA.HI R0, R0, R0, RZ, 0x1d ;  /* 0x0000000000007211 */ /* 0x000fc400078fe8ff */
[----:B------:R-:W-:Y:S01]  /*15170*/  R2P PR, R4, 0x6 ;  /* 0x0000000604007804 */ /* 0x000fe20000000000 */
[----:B------:R-:W-:Y:S01]  /*15180*/  IMAD.MOV.U32 R4, RZ, RZ, 0x20 ;  /* 0x00000020ff047424 */ /* 0x000fe200078e00ff */
[----:B------:R-:W-:Y:S01]  /*15190*/  F2FP.BF16.PACK_AB R20, R20, R112 ;  /* 0x000000701414723e */ /* 0x000fe200000010ff */
[----:B------:R-:W-:Y:S01]  /*151a0*/  IMAD.U32 R0, R2, 0x2, R0 ;  /* 0x0000000202007824 */ /* 0x000fe200078e0000 */
[----:B------:R-:W-:Y:S02]  /*151b0*/  F2FP.BF16.PACK_AB R19, R115, R114 ;  /* 0x000000727313723e */ /* 0x000fe400000010ff */
[----:B------:R-:W-:Y:S01]  /*151c0*/  SEL R4, R4, 0xffffffe0, !P1 ;  /* 0xffffffe004047807 */ /* 0x000fe20004800000 */
[----:B------:R-:W-:Y:S01]  /*151d0*/  IMAD.SHL.U32 R0, R0, 0x2, RZ ;  /* 0x0000000200007824 */ /* 0x000fe200078e00ff */
[----:B------:R-:W-:Y:S01]  /*151e0*/  BAR.SYNC.DEFER_BLOCKING 0x1, 0x100 ;  /* 0x0044000000007b1d */ /* 0x000fe20000010000 */
[----:B------:R-:W-:Y:S02]  /*151f0*/  F2FP.BF16.PACK_AB R18, R18, R116 ;  /* 0x000000741212723e */ /* 0x000fe400000010ff */
[----:B------:R-:W-:-:S02]  /*15200*/  F2FP.BF16.PACK_AB R17, R17, R118 ;  /* 0x000000761111723e */ /* 0x000fc400000010ff */
[C---:B------:R-:W-:Y:S02]  /*15210*/  IADD3 R3, R0.reuse, 0x80, RZ ;  /* 0x0000008000037810 */ /* 0x040fe40007ffe0ff */
[C---:B------:R-:W-:Y:S02]  /*15220*/  IADD3 R2, R0.reuse, 0x70, RZ ;  /* 0x0000007000027810 */ /* 0x040fe40007ffe0ff */
[----:B------:R-:W-:Y:S01]  /*15230*/  @P0 IADD3 R2, R3, 0x10, RZ ;  /* 0x0000001003020810 */ /* 0x000fe20007ffe0ff */
[----:B------:R-:W-:Y:S01]  /*15240*/  IMAD.IADD R3, R0, 0x1, R4 ;  /* 0x0000000100037824 */ /* 0x000fe200078e0204 */
[----:B------:R-:W-:Y:S02]  /*15250*/  F2FP.BF16.PACK_AB R16, R16, R120 ;  /* 0x000000781010723e */ /* 0x000fe400000010ff */
[----:B------:R-:W-:Y:S01]  /*15260*/  F2FP.BF16.PACK_AB R13, R13, R122 ;  /* 0x0000007a0d0d723e */ /* 0x000fe200000010ff */
[----:B------:R-:W-:Y:S01]  /*15270*/  IMAD.IADD R4, R4, 0x1, R2 ;  /* 0x0000000104047824 */ /* 0x000fe200078e0202 */
[----:B------:R-:W-:-:S02]  /*15280*/  F2FP.BF16.PACK_AB R12, R12, R124 ;  /* 0x0000007c0c0c723e */ /* 0x000fc400000010ff */
[----:B------:R-:W-:Y:S02]  /*15290*/  F2FP.BF16.PACK_AB R11, R11, R126 ;  /* 0x0000007e0b0b723e */ /* 0x000fe400000010ff */
[----:B------:R-:W-:Y:S02]  /*152a0*/  F2FP.BF16.PACK_AB R9, R9, R128 ;  /* 0x000000800909723e */ /* 0x000fe400000010ff */
[----:B------:R-:W-:Y:S02]  /*152b0*/  F2FP.BF16.PACK_AB R15, R15, R130 ;  /* 0x000000820f0f723e */ /* 0x000fe400000010ff */
[----:B------:R-:W-:Y:S01]  /*152c0*/  F2FP.BF16.PACK_AB R14, R14, R132 ;  /* 0x000000840e0e723e */ /* 0x000fe200000010ff */
[----:B------:R1:W-:Y:S01]  /*152d0*/  STS [R0+0x80], R27 ;  /* 0x0000801b00007388 */ /* 0x0003e20000000800 */
[----:B------:R-:W-:Y:S02]  /*152e0*/  F2FP.BF16.PACK_AB R10, R10, R134 ;  /* 0x000000860a0a723e */ /* 0x000fe400000010ff */
[----:B------:R-:W-:Y:S01]  /*152f0*/  ISETP.NE.U32.AND P0, PT, RZ, c[0x0][0x500], PT ;  /* 0x00014000ff007a0c */ /* 0x000fe20003f05070 */
[----:B------:R-:W-:Y:S01]  /*15300*/  STS [R0+0x480], R74 ;  /* 0x0004804a00007388 */ /* 0x000fe20000000800 */
[----:B------:R-:W-:-:S02]  /*15310*/  ISETP.NE.U32.AND P1, PT, RZ, c[0x0][0x508], PT ;  /* 0x00014200ff007a0c */ /* 0x000fc40003f25070 */
[----:B------:R-:W-:Y:S01]  /*15320*/  ISETP.NE.AND.EX P0, PT, RZ, c[0x0][0x504], PT, P0 ;  /* 0x00014100ff007a0c */ /* 0x000fe20003f05300 */
[----:B------:R3:W-:Y:S01]  /*15330*/  STS [R2], R8 ;  /* 0x0000000802007388 */ /* 0x0007e20000000800 */
[----:B------:R-:W-:-:S03]  /*15340*/  ISETP.NE.AND.EX P1, PT, RZ, c[0x0][0x50c], PT, P1 ;  /* 0x00014300ff007a0c */ /* 0x000fc60003f25310 */
[----:B------:R-:W-:Y:S04]  /*15350*/  STS [R2+0x400], R78 ;  /* 0x0004004e02007388 */ /* 0x000fe80000000800 */
[----:B------:R4:W-:Y:S04]  /*15360*/  STS [R3+0x80], R5 ;  /* 0x0000800503007388 */ /* 0x0009e80000000800 */
[----:B------:R-:W-:Y:S04]  /*15370*/  STS [R3+0x480], R82 ;  /* 0x0004805203007388 */ /* 0x000fe80000000800 */
[----:B------:R4:W-:Y:S01]  /*15380*/  STS [R4], R6 ;  /* 0x0000000604007388 */ /* 0x0009e20000000800 */
[----:B-1----:R-:W-:-:S03]  /*15390*/  IMAD.MOV.U32 R27, RZ, RZ, 0x40 ;  /* 0x00000040ff1b7424 */ /* 0x002fc600078e00ff */
[----:B------:R-:W-:Y:S02]  /*153a0*/  STS [R4+0x400], R86 ;  /* 0x0004005604007388 */ /* 0x000fe40000000800 */
[----:B---3--:R-:W-:-:S05]  /*153b0*/  SEL R8, R27, 0xffffffc0, !P2 ;  /* 0xffffffc01b087807 */ /* 0x008fca0005000000 */
[----:B----4-:R-:W-:-:S05]  /*153c0*/  IMAD.IADD R5, R0, 0x1, R8 ;  /* 0x0000000100057824 */ /* 0x010fca00078e0208 */
[----:B------:R1:W-:Y:S01]  /*153d0*/  STS [R5+0x80], R7 ;  /* 0x0000800705007388 */ /* 0x0003e20000000800 */
[----:B------:R-:W-:-:S03]  /*153e0*/  IMAD.IADD R6, R8, 0x1, R2 ;  /* 0x0000000108067824 */ /* 0x000fc600078e0202 */
[----:B------:R-:W-:Y:S04]  /*153f0*/  STS [R5+0x480], R90 ;  /* 0x0004805a05007388 */ /* 0x000fe80000000800 */
[----:B------:R-:W-:Y:S04]  /*15400*/  STS [R6], R26 ;  /* 0x0000001a06007388 */ /* 0x000fe80000000800 */
[----:B------:R-:W-:Y:S01]  /*15410*/  STS [R6+0x400], R94 ;  /* 0x0004005e06007388 */ /* 0x000fe20000000800 */
[----:B-1----:R-:W-:Y:S02]  /*15420*/  IMAD.IADD R7, R8, 0x1, R3 ;  /* 0x0000000108077824 */ /* 0x002fe400078e0203 */
[----:B------:R-:W-:-:S03]  /*15430*/  IMAD.IADD R8, R4, 0x1, R8 ;  /* 0x0000000104087824 */ /* 0x000fc600078e0208 */
[----:B------:R-:W-:Y:S04]  /*15440*/  STS [R7+0x80], R25 ;  /* 0x0000801907007388 */ /* 0x000fe80000000800 */
[----:B------:R-:W-:Y:S04]  /*15450*/  STS [R7+0x480], R98 ;  /* 0x0004806207007388 */ /* 0x000fe80000000800 */
[----:B------:R-:W-:Y:S04]  /*15460*/  STS [R8], R24 ;  /* 0x0000001808007388 */ /* 0x000fe80000000800 */
[----:B------:R-:W-:Y:S04]  /*15470*/  STS [R8+0x400], R102 ;  /* 0x0004006608007388 */ /* 0x000fe80000000800 */
        /* <DEDUP_REMOVED lines=9> */
[----:B------:R2:W-:Y:S01]  /*15510*/  STS [R5+0x4480], R13 ;  /* 0x0044800d05007388 */ /* 0x0005e20000000800 */
[----:B-1----:R-:W-:-:S03]  /*15520*/  IMAD.MOV.U32 R2, RZ, RZ, 0x4 ;  /* 0x00000004ff027424 */ /* 0x002fc600078e00ff */
[----:B------:R-:W-:Y:S04]  /*15530*/  STS [R6+0x4000], R12 ;  /* 0x0040000c06007388 */ /* 0x000fe80000000800 */
[----:B------:R-:W-:Y:S04]  /*15540*/  STS [R6+0x4400], R11 ;  /* 0x0044000b06007388 */ /* 0x000fe80000000800 */
[----:B------:R-:W-:Y:S04]  /*15550*/  STS [R7+0x4080], R9 ;  /* 0x0040800907007388 */ /* 0x000fe80000000800 */
[----:B------:R1:W-:Y:S04]  /*15560*/  STS [R7+0x4480], R15 ;  /* 0x0044800f07007388 */ /* 0x0003e80000000800 */
[----:B------:R3:W-:Y:S04]  /*15570*/  STS [R8+0x4000], R14 ;  /* 0x0040000e08007388 */ /* 0x0007e80000000800 */
[----:B------:R3:W-:Y:S01]  /*15580*/  STS [R8+0x4400], R10 ;  /* 0x0044000a08007388 */ /* 0x0007e20000000800 */
[----:B--2---:R-:W-:-:S03]  /*15590*/  IMAD.WIDE R4, R35, R2, c[0x0][0x500] ;  /* 0x0001400023047625 */ /* 0x004fc600078e0202 */
[----:B------:R-:W-:Y:S06]  /*155a0*/  BAR.SYNC.DEFER_BLOCKING 0x1, 0x100 ;  /* 0x0044000000007b1d */ /* 0x000fec0000010000 */
[----:B------:R-:W2:Y:S01]  /*155b0*/  @P0 LDG.E R0, [R4.64] ;  /* 0x0000000404000981 */ /* 0x000ea2000c1e1900 */
[----:B-1----:R-:W-:Y:S02]  /*155c0*/  IMAD.MOV.U32 R15, RZ, RZ, c[0x0][0x388] ;  /* 0x0000e200ff0f7624 */ /* 0x002fe400078e00ff */
[----:B------:R-:W-:-:S05]  /*155d0*/  @P1 IMAD.WIDE R2, R35, R2, c[0x0][0x508] ;  /* 0x0001420023021625 */ /* 0x000fca00078e0202 */
[----:B------:R1:W5:Y:S02]  /*155e0*/  @P1 LDG.E R15, [R2.64] ;  /* 0x00000004020f1981 */ /* 0x000364000c1e1900 */
[----:B-1----:R-:W-:Y:S02]  /*155f0*/  CS2R R2, SRZ ;  /* 0x0000000000027805 */ /* 0x002fe4000001ff00 */
[--C-:B--2---:R-:W-:Y:S01]  /*15600*/  @P0 SHF.R.S32.HI R3, RZ, 0x1f, R0.reuse ;  /* 0x0000001fff030819 */ /* 0x104fe20000011400 */
[----:B------:R-:W-:Y:S01]  /*15610*/  @P0 IMAD.MOV.U32 R2, RZ, RZ, R0 ;  /* 0x000000ffff020224 */ /* 0x000fe200078e0000 */
[----:B------:R-:W-:Y:S05]  /*15620*/  @P1 BRA `(.L_x_136) ;  /* 0x0000004000001947 */ /* 0x000fea0003800000 */
[----:B---3--:R-:W-:Y:S05]  /*15630*/  @!P0 BRA `(.L_x_136) ;  /* 0x0000003000008947 */ /* 0x008fea0003800000 */
[----:B------:R1:W2:Y:S04]  /*15640*/  LDG.E R0, [R4.64] ;  /* 0x0000000404007981 */ /* 0x0002a8000c1e1900 */
[----:B-1----:R-:W2:Y:S02]  /*15650*/  LDG.E R4, [R4.64+0x4] ;  /* 0x0000040404047981 */ /* 0x002ea4000c1e1900 */
[----:B--2--5:R-:W-:-:S02]  /*15660*/  IADD3 R15, -R0, R4, RZ ;  /* 0x00000004000f7210 */ /* 0x024fc40007ffe1ff */
.L_x_136:
[----:B---3--:R-:W-:Y:S01]  /*15670*/  LOP3.LUT R0, R29, 0xffffffe0, RZ, 0xc0, !PT ;  /* 0xffffffe01d007812 */ /* 0x008fe200078ec0ff */
[----:B------:R-:W1:Y:S01]  /*15680*/  S2R R19, SR_CTAID.X ;  /* 0x0000000000137919 */ /* 0x000e620000002500 */
[----:B------:R-:W-:Y:S01]  /*15690*/  SHF.R.S32.HI R4, RZ, 0x1f, R28 ;  /* 0x0000001fff047819 */ /* 0x000fe2000001141c */
[----:B------:R-:W-:Y:S01]  /*156a0*/  IMAD.MOV.U32 R8, RZ, RZ, c[0x0][0x4e8] ;  /* 0x00013a00ff087624 */ /* 0x000fe200078e00ff */
[----:B------:R-:W-:Y:S01]  /*156b0*/  LEA.HI R5, R22, R22, RZ, 0x1 ;  /* 0x0000001616057211 */ /* 0x000fe200078f08ff */
[----:B------:R-:W-:Y:S01]  /*156c0*/  IMAD.IADD R0, R32, 0x1, -R0 ;  /* 0x0000000120007824 */ /* 0x000fe200078e0a00 */
[----:B------:R-:W-:Y:S01]  /*156d0*/  LEA.HI R4, R4, R28, RZ, 0x3 ;  /* 0x0000001c04047211 */ /* 0x000fe200078f18ff */
[----:B------:R-:W-:Y:S01]  /*156e0*/  IMAD R9, R34, c[0x0][0x3e8], RZ ;  /* 0x0000fa0022097a24 */ /* 0x000fe200078e02ff */
[----:B------:R-:W-:Y:S01]  /*156f0*/  LOP3.LUT R5, R5, 0x1ffffffe, RZ, 0xc0, !PT ;  /* 0x1ffffffe05057812 */ /* 0x000fe200078ec0ff */
[----:B-----5:R-:W-:Y:S01]  /*15700*/  IMAD R15, R15, c[0x0][0x4e8], RZ ;  /* 0x00013a000f0f7a24 */ /* 0x020fe200078e02ff */
[----:B------:R-:W-:Y:S01]  /*15710*/  SHF.R.S32.HI R7, RZ, 0x1f, R0 ;  /* 0x0000001fff077819 */ /* 0x000fe20000011400 */
[----:B------:R-:W-:Y:S01]  /*15720*/  BSSY B0, `(.L_x_137) ;  /* 0x0000076000007945 */ /* 0x000fe20003800000 */
[----:B------:R-:W-:-:S02]  /*15730*/  LOP3.LUT R6, R4, 0xffffff8, RZ, 0xc0, !PT ;  /* 0x0ffffff804067812 */ /* 0x000fc400078ec0ff */
[----:B------:R-:W-:Y:S01]  /*15740*/  LEA.HI R4, R7, R0, RZ, 0x2 ;  /* 0x0000000007047211 */ /* 0x000fe200078f10ff */
[----:B------:R-:W-:Y:S01]  /*15750*/  IMAD.IADD R7, R22, 0x1, -R5 ;  /* 0x0000000116077824 */ /* 0x000fe200078e0a05 */
[----:B------:R-:W-:Y:S01]  /*15760*/  IADD3 R6, R28, -R6, RZ ;  /* 0x800000061c067210 */ /* 0x000fe20007ffe0ff */
[----:B------:R-:W-:Y:S01]  /*15770*/  IMAD.MOV.U32 R5, RZ, RZ, R3 ;  /* 0x000000ffff057224 */ /* 0x000fe200078e0003 */
[----:B------:R-:W-:Y:S02]  /*15780*/  SHF.R.S32.HI R4, RZ, 0x2, R4 ;  /* 0x00000002ff047819 */ /* 0x000fe40000011404 */
[----:B------:R-:W-:Y:S01]  /*15790*/  LOP3.LUT P2, RZ, R0, 0x3, RZ, 0xc0, !PT ;  /* 0x0000000300ff7812 */ /* 0x000fe2000784c0ff */
[----:B------:R-:W-:Y:S01]  /*157a0*/  IMAD R0, R3, c[0x0][0x3a0], RZ ;  /* 0x0000e80003007a24 */ /* 0x000fe200078e02ff */
[----:B------:R-:W-:Y:S01]  /*157b0*/  ISETP.NE.AND P1, PT, R8, 0x1, PT ;  /* 0x000000010800780c */ /* 0x000fe20003f25270 */
[----:B------:R-:W-:Y:S01]  /*157c0*/  IMAD R17, R6, 0x10, R4 ;  /* 0x0000001006117824 */ /* 0x000fe200078e0204 */
[----:B------:R-:W-:Y:S01]  /*157d0*/  MOV R4, R2 ;  /* 0x0000000200047202 */ /* 0x000fe20000000f00 */
[----:B------:R-:W-:Y:S01]  /*157e0*/  IMAD R6, R2, c[0x0][0x3a4], R0 ;  /* 0x0000e90002067a24 */ /* 0x000fe200078e0200 */
[----:B------:R-:W-:Y:S01]  /*157f0*/  LEA.HI R16, R33, R32, RZ, 0x3 ;  /* 0x0000002021107211 */ /* 0x000fe200078f18ff */
[----:B------:R-:W-:Y:S01]  /*15800*/  IMAD R8, R34, c[0x0][0x490], RZ ;  /* 0x0001240022087a24 */ /* 0x000fe200078e02ff */
[----:B------:R-:W-:Y:S01]  /*15810*/  SEL R14, R35, RZ, !P0 ;  /* 0x000000ff230e7207 */ /* 0x000fe20004000000 */
[----:B------:R-:W-:Y:S01]  /*15820*/  IMAD R0, R7, 0x8, R17 ;  /* 0x0000000807007824 */ /* 0x000fe200078e0211 */
[----:B------:R-:W-:Y:S01]  /*15830*/  LOP3.LUT R12, R16, 0xfffffff8, RZ, 0xc0, !PT ;  /* 0xfffffff8100c7812 */ /* 0x000fe200078ec0ff */
[----:B------:R-:W-:Y:S01]  /*15840*/  IMAD.WIDE.U32 R10, R44, c[0x0][0x490], R4 ;  /* 0x000124002c0a7a25 */ /* 0x000fe200078e0004 */
[----:B------:R-:W-:-:S02]  /*15850*/  SHF.R.S32.HI R16, RZ, 0x3, R16 ;  /* 0x00000003ff107819 */ /* 0x000fc40000011410 */
[----:B------:R-:W-:Y:S01]  /*15860*/  LEA.HI R18, R33, R32, RZ, 0x6 ;  /* 0x0000002021127211 */ /* 0x000fe200078f30ff */
[----:B------:R-:W-:Y:S02]  /*15870*/  IMAD R4, R44, c[0x0][0x494], R8 ;  /* 0x000125002c047a24 */ /* 0x000fe400078e0208 */
[----:B-1----:R-:W-:Y:S02]  /*15880*/  IMAD R8, R19, 0x80, R0 ;  /* 0x0000008013087824 */ /* 0x002fe400078e0200 */
[----:B------:R-:W-:Y:S01]  /*15890*/  IMAD.WIDE.U32 R2, R2, c[0x0][0x3a0], RZ ;  /* 0x0000e80002027a25 */ /* 0x000fe200078e00ff */
[----:B------:R-:W-:-:S03]  /*158a0*/  IADD3 R5, R11, R4, RZ ;  /* 0x000000040b057210 */ /* 0x000fc60007ffe0ff */
[----:B------:R-:W-:Y:S01]  /*158b0*/  IMAD R7, R44, c[0x0][0x3ec], R9 ;  /* 0x0000fb002c077a24 */ /* 0x000fe200078e0209 */
[----:B------:R-:W-:Y:S01]  /*158c0*/  IADD3 R3, R3, R6, RZ ;  /* 0x0000000603037210 */ /* 0x000fe20007ffe0ff */
[----:B------:R-:W-:Y:S01]  /*158d0*/  @P1 IMAD.HI.U32 R9, R8, c[0x0][0x4ec], RZ ;  /* 0x00013b0008091a27 */ /* 0x000fe200078e00ff */
[----:B------:R-:W-:-:S03]  /*158e0*/  SHF.R.S32.HI R6, RZ, 0x1f, R35 ;  /* 0x0000001fff067819 */ /* 0x000fc60000011423 */
[----:B------:R-:W-:Y:S01]  /*158f0*/  IMAD.MOV.U32 R0, RZ, RZ, R8 ;  /* 0x000000ffff007224 */ /* 0x000fe200078e0008 */
[----:B------:R-:W-:Y:S01]  /*15900*/  @P1 SHF.R.U32.HI R0, RZ, c[0x0][0x4f0], R9 ;  /* 0x00013c00ff001a19 */ /* 0x000fe20000011609 */
[----:B------:R-:W-:Y:S01]  /*15910*/  IMAD.WIDE.U32 R2, R44, c[0x0][0x3e8], R2 ;  /* 0x0000fa002c027a25 */ /* 0x000fe200078e0002 */
[----:B------:R-:W-:-:S03]  /*15920*/  SEL R11, R6, RZ, !P0 ;  /* 0x000000ff060b7207 */ /* 0x000fc60004000000 */
[----:B------:R-:W-:Y:S01]  /*15930*/  IMAD.MOV.U32 R4, RZ, RZ, R10 ;  /* 0x000000ffff047224 */ /* 0x000fe200078e000a */
[----:B------:R-:W-:Y:S01]  /*15940*/  IADD3 R7, R3, R7, RZ ;  /* 0x0000000703077210 */ /* 0x000fe20007ffe0ff */
[----:B------:R-:W-:Y:S01]  /*15950*/  IMAD.MOV R10, RZ, RZ, -R0 ;  /* 0x000000ffff0a7224 */ /* 0x000fe200078e0a00 */
[----:B------:R-:W-:Y:S01]  /*15960*/  MOV R6, R2 ;  /* 0x0000000200067202 */ /* 0x000fe20000000f00 */
[----:B------:R-:W-:-:S04]  /*15970*/  IMAD.WIDE.U32 R2, R14, c[0x0][0x498], R4 ;  /* 0x000126000e027a25 */ /* 0x000fc800078e0004 */
[----:B------:R-:W-:Y:S01]  /*15980*/  IMAD.IADD R12, R32, 0x1, -R12 ;  /* 0x00000001200c7824 */ /* 0x000fe200078e0a0c */
[----:B------:R-:W-:Y:S01]  /*15990*/  IADD3 R2, P0, R0, R2, RZ ;  /* 0x0000000200027210 */ /* 0x000fe20007f1e0ff */
[----:B------:R-:W-:Y:S02]  /*159a0*/  IMAD R9, R11, c[0x0][0x498], RZ ;  /* 0x000126000b097a24 */ /* 0x000fe400078e02ff */
[----:B------:R-:W-:Y:S01]  /*159b0*/  IMAD R5, R10, c[0x0][0x4e8], R8 ;  /* 0x00013a000a057a24 */ /* 0x000fe200078e0208 */
[----:B------:R-:W-:Y:S01]  /*159c0*/  SHF.R.S32.HI R8, RZ, 0x1f, R0 ;  /* 0x0000001fff087819 */ /* 0x000fe20000011400 */
[----:B------:R-:W-:Y:S02]  /*159d0*/  IMAD R13, R12, 0x20, R16 ;  /* 0x000000200c0d7824 */ /* 0x000fe400078e0210 */
[----:B------:R-:W-:Y:S01]  /*159e0*/  IMAD R9, R14, c[0x0][0x49c], R9 ;  /* 0x000127000e097a24 */ /* 0x000fe200078e0209 */
[----:B------:R-:W-:Y:S01]  /*159f0*/  SHF.R.S32.HI R10, RZ, 0x1f, R5 ;  /* 0x0000001fff0a7819 */ /* 0x000fe20000011405 */
[----:B------:R-:W-:-:S02]  /*15a00*/  IMAD R13, R19, 0x80, R13 ;  /* 0x00000080130d7824 */ /* 0x000fc400078e020d */
[----:B------:R-:W-:Y:S01]  /*15a10*/  IMAD.SHL.U32 R12, R12, 0x8, RZ ;  /* 0x000000080c0c7824 */ /* 0x000fe200078e00ff */
[----:B------:R-:W-:Y:S01]  /*15a20*/  IADD3.X R3, R8, R3, R9, P0, !PT ;  /* 0x0000000308037210 */ /* 0x000fe200007fe409 */
[----:B------:R-:W-:Y:S01]  /*15a30*/  IMAD R9, R10, c[0x0][0x488], RZ ;  /* 0x000122000a097a24 */ /* 0x000fe200078e02ff */
[----:B------:R-:W-:Y:S01]  /*15a40*/  SHF.L.U32 R8, R16, 0x6, RZ ;  /* 0x0000000610087819 */ /* 0x000fe200000006ff */
[----:B------:R-:W-:-:S04]  /*15a50*/  @P1 IMAD.HI.U32 R4, R13, c[0x0][0x4ec], RZ ;  /* 0x00013b000d041a27 */ /* 0x000fc800078e00ff */
[----:B------:R-:W-:-:S04]  /*15a60*/  IMAD.WIDE.U32 R2, R5, c[0x0][0x488], R2 ;  /* 0x0001220005027a25 */ /* 0x000fc800078e0002 */
[----:B------:R-:W-:Y:S02]  /*15a70*/  IMAD R9, R5, c[0x0][0x48c], R9 ;  /* 0x0001230005097a24 */ /* 0x000fe400078e0209 */
[----:B------:R-:W-:Y:S01]  /*15a80*/  IMAD.MOV.U32 R0, RZ, RZ, R13 ;  /* 0x000000ffff007224 */ /* 0x000fe200078e000d */
[----:B------:R-:W-:Y:S01]  /*15a90*/  @P1 SHF.R.U32.HI R0, RZ, c[0x0][0x4f0], R4 ;  /* 0x00013c00ff001a19 */ /* 0x000fe20000011604 */
[----:B------:R-:W-:Y:S01]  /*15aa0*/  IMAD.IADD R9, R3, 0x1, R9 ;  /* 0x0000000103097824 */ /* 0x000fe200078e0209 */
[----:B------:R-:W-:Y:S01]  /*15ab0*/  LOP3.LUT R4, R8, 0x1c0, RZ, 0xc0, !PT ;  /* 0x000001c008047812 */ /* 0x000fe200078ec0ff */
[----:B------:R-:W-:Y:S01]  /*15ac0*/  IMAD R5, R11, c[0x0][0x3f0], RZ ;  /* 0x0000fc000b057a24 */ /* 0x000fe200078e02ff */
[----:B------:R-:W-:Y:S02]  /*15ad0*/  LEA R8, P0, R2, c[0x0][0x450], 0x2 ;  /* 0x0001140002087a11 */ /* 0x000fe400078010ff */
[----:B------:R-:W-:Y:S01]  /*15ae0*/  LOP3.LUT R11, R4, 0x38, R12, 0xf8, !PT ;  /* 0x00000038040b7812 */ /* 0x000fe200078ef80c */
[C---:B------:R-:W-:Y:S01]  /*15af0*/  IMAD R3, R14.reuse, c[0x0][0x3f4], R5 ;  /* 0x0000fd000e037a24 */ /* 0x040fe200078e0205 */
[----:B------:R-:W-:Y:S01]  /*15b00*/  SHF.R.U32.HI R10, RZ, 0x3, R4 ;  /* 0x00000003ff0a7819 */ /* 0x000fe20000011604 */
[----:B------:R-:W-:Y:S01]  /*15b10*/  IMAD.WIDE.U32 R4, R14, c[0x0][0x3f0], R6 ;  /* 0x0000fc000e047a25 */ /* 0x000fe200078e0006 */
[----:B------:R-:W-:-:S02]  /*15b20*/  LEA.HI.X R2, R2, c[0x0][0x454], R9, 0x2, P0 ;  /* 0x0001150002027a11 */ /* 0x000fc400000f1409 */
[----:B------:R-:W-:Y:S01]  /*15b30*/  LOP3.LUT R14, R11, R10, RZ, 0x3c, !PT ;  /* 0x0000000a0b0e7212 */ /* 0x000fe200078e3cff */
[----:B------:R-:W-:Y:S01]  /*15b40*/  IMAD.IADD R3, R5, 0x1, R3 ;  /* 0x0000000105037824 */ /* 0x000fe200078e0203 */
[----:B------:R-:W-:Y:S01]  /*15b50*/  SHFL.IDX PT, R10, R8, RZ, 0x1c1f ;  /* 0x001c1fff080a7589 */ /* 0x000fe200000e0000 */
[----:B------:R-:W-:Y:S02]  /*15b60*/  IADD3 R6, -R0, RZ, RZ ;  /* 0x000000ff00067210 */ /* 0x000fe40007ffe1ff */
[----:B------:R-:W-:Y:S01]  /*15b70*/  SHF.R.S32.HI R7, RZ, 0x1f, R0 ;  /* 0x0000001fff077819 */ /* 0x000fe20000011400 */
[----:B------:R-:W1:Y:S01]  /*15b80*/  SHFL.IDX PT, R11, R2, RZ, 0x1c1f ;  /* 0x001c1fff020b7589 */ /* 0x000e6200000e0000 */
[----:B------:R-:W-:Y:S01]  /*15b90*/  LEA R5, R19, R17, 0x7 ;  /* 0x0000001113057211 */ /* 0x000fe200078e38ff */
[----:B------:R-:W-:Y:S02]  /*15ba0*/  IMAD R6, R6, c[0x0][0x4e8], R13 ;  /* 0x00013a0006067a24 */ /* 0x000fe400078e020d */
[----:B------:R-:W-:Y:S01]  /*15bb0*/  SHFL.IDX PT, R8, R8, 0x1, 0x1c1f ;  /* 0x003c1f0008087f89 */ /* 0x000fe200000e0000 */
[----:B------:R-:W-:Y:S01]  /*15bc0*/  IMAD R7, R7, c[0x0][0x3e0], RZ ;  /* 0x0000f80007077a24 */ /* 0x000fe200078e02ff */
[----:B------:R-:W-:-:S02]  /*15bd0*/  ISETP.GE.OR P1, PT, R5, R15, P2 ;  /* 0x0000000f0500720c */ /* 0x000fc40001726670 */
[----:B------:R2:W3:Y:S01]  /*15be0*/  SHFL.IDX PT, R9, R2, 0x1, 0x1c1f ;  /* 0x003c1f0002097f89 */ /* 0x0004e200000e0000 */
[----:B------:R-:W-:-:S10]  /*15bf0*/  IMAD R7, R0, c[0x0][0x3e4], R7 ;  /* 0x0000f90000077a24 */ /* 0x000fd400078e0207 */
[----:B-1----:R1:W-:Y:S01]  /*15c00*/  @!P1 ST.E [R10.64], R30 ;  /* 0x0000001e0a009985 */ /* 0x0023e2000c101904 */
[----:B--2---:R-:W-:Y:S01]  /*15c10*/  IMAD.MOV.U32 R2, RZ, RZ, R4 ;  /* 0x000000ffff027224 */ /* 0x004fe200078e0004 */
[----:B------:R-:W-:-:S03]  /*15c20*/  IADD3 R4, R5, 0x8, RZ ;  /* 0x0000000805047810 */ /* 0x000fc60007ffe0ff */
[----:B------:R-:W-:Y:S01]  /*15c30*/  IMAD.WIDE.U32 R2, R0, c[0x0][0x3e0], R2 ;  /* 0x0000f80000027a25 */ /* 0x000fe200078e0002 */
[----:B------:R-:W-:Y:S02]  /*15c40*/  SHF.R.S32.HI R0, RZ, 0x1f, R6 ;  /* 0x0000001fff007819 */ /* 0x000fe40000011406 */
[----:B------:R-:W-:Y:S01]  /*15c50*/  ISETP.GE.OR P0, PT, R4, R15, P2 ;  /* 0x0000000f0400720c */ /* 0x000fe20001706670 */
[----:B------:R-:W-:Y:S01]  /*15c60*/  IMAD.IADD R3, R3, 0x1, R7 ;  /* 0x0000000103037824 */ /* 0x000fe200078e0207 */
[----:B------:R-:W-:Y:S01]  /*15c70*/  SHF.L.U32 R4, R18, 0x3, RZ ;  /* 0x0000000312047819 */ /* 0x000fe200000006ff */
[----:B------:R-:W-:Y:S01]  /*15c80*/  IMAD R0, R0, c[0x0][0x3d8], RZ ;  /* 0x0000f60000007a24 */ /* 0x000fe200078e02ff */
[----:B------:R-:W-:Y:S01]  /*15c90*/  LEA R7, R19, R16, 0x7 ;  /* 0x0000001013077211 */ /* 0x000fe200078e38ff */
[----:B------:R-:W-:Y:S01]  /*15ca0*/  IMAD.WIDE.U32 R2, R6, c[0x0][0x3d8], R2 ;  /* 0x0000f60006027a25 */ /* 0x000fe200078e0002 */
[----:B------:R-:W-:-:S03]  /*15cb0*/  LOP3.LUT R5, R14, 0x7ffffe00, R4, 0xf8, !PT ;  /* 0x7ffffe000e057812 */ /* 0x000fc600078ef804 */
[----:B------:R-:W-:Y:S01]  /*15cc0*/  IMAD R4, R6, c[0x0][0x3dc], R0 ;  /* 0x0000f70006047a24 */ /* 0x000fe200078e0200 */
[----:B------:R-:W-:Y:S02]  /*15cd0*/  SHF.L.U32 R0, R5, 0x1, RZ ;  /* 0x0000000105007819 */ /* 0x000fe400000006ff */
[----:B------:R-:W-:Y:S01]  /*15ce0*/  IADD3 R6, R12, 0x40, RZ ;  /* 0x000000400c067810 */ /* 0x000fe20007ffe0ff */
[----:B---3--:R1:W-:Y:S01]  /*15cf0*/  @!P0 ST.E [R8.64], R31 ;  /* 0x0000001f08008985 */ /* 0x0083e2000c101904 */
[----:B------:R-:W-:Y:S01]  /*15d00*/  IMAD.IADD R3, R3, 0x1, R4 ;  /* 0x0000000103037824 */ /* 0x000fe200078e0204 */
[C---:B------:R-:W-:Y:S02]  /*15d10*/  LEA R14, P0, R2.reuse, c[0x0][0x380], 0x1 ;  /* 0x0000e000020e7a11 */ /* 0x040fe400078008ff */
[----:B------:R1:W2:Y:S02]  /*15d20*/  LDS.128 R24, [R0+0x1080] ;  /* 0x0010800000187984 */ /* 0x0002a40000000c00 */
[----:B------:R-:W-:-:S02]  /*15d30*/  LEA.HI.X R13, R2, c[0x0][0x384], R3, 0x1, P0 ;  /* 0x0000e100020d7a11 */ /* 0x000fc400000f0c03 */
[----:B------:R1:W3:Y:S01]  /*15d40*/  LDS.128 R32, [R0+0x2080] ;  /* 0x0020800000207984 */ /* 0x0002e20000000c00 */
[----:B------:R-:W-:-:S03]  /*15d50*/  ISETP.GE.AND P0, PT, R7, R15, PT ;  /* 0x0000000f0700720c */ /* 0x000fc60003f06270 */
[----:B------:R1:W4:Y:S04]  /*15d60*/  LDS.128 R36, [R0+0x3080] ;  /* 0x0030800000247984 */ /* 0x0003280000000c00 */
[----:B------:R1:W1:Y:S04]  /*15d70*/  LDS.128 R20, [R0+0x5080] ;  /* 0x0050800000147984 */ /* 0x0002680000000c00 */
[----:B------:R1:W1:Y:S04]  /*15d80*/  LDS.128 R28, [R0+0x6080] ;  /* 0x00608000001c7984 */ /* 0x0002680000000c00 */
[----:B------:R1:W1:Y:S04]  /*15d90*/  LDS.128 R40, [R0+0x7080] ;  /* 0x0070800000287984 */ /* 0x0002680000000c00 */
[----:B------:R1:W1:Y:S04]  /*15da0*/  SHFL.IDX PT, R2, R14, RZ, 0x181f ;  /* 0x00181fff0e027589 */ /* 0x00026800000e0000 */
[----:B------:R1:W1:Y:S01]  /*15db0*/  SHFL.IDX PT, R3, R13, RZ, 0x181f ;  /* 0x00181fff0d037589 */ /* 0x00026200000e0000 */
[----:B------:R-:W-:Y:S05]  /*15dc0*/  @P0 BRA `(.L_x_138) ;  /* 0x000000b000000947 */ /* 0x000fea0003800000 */
[----:B------:R-:W5:Y:S01]  /*15dd0*/  LDS.128 R16, [R0+0x80] ;  /* 0x0000800000107984 */ /* 0x000f620000000c00 */
[----:B------:R-:W-:-:S02]  /*15de0*/  ISETP.GE.AND P0, PT, R6, c[0x0][0x3c8], PT ;  /* 0x0000f20006007a0c */ /* 0x000fc40003f06270 */
[----:B------:R-:W-:Y:S01]  /*15df0*/  ISETP.GE.AND P1, PT, R12, c[0x0][0x3c8], PT ;  /* 0x0000f2000c007a0c */ /* 0x000fe20003f26270 */
[----:B-1----:R1:W4:-:S12]  /*15e00*/  LDS.128 R8, [R0+0x4080] ;  /* 0x0040800000087984 */ /* 0x0023180000000c00 */
[----:B------:R-:W-:Y:S01]  /*15e10*/  @!P1 IMAD.WIDE R4, R12, 0x2, R2 ;  /* 0x000000020c049825 */ /* 0x000fe200078e0202 */
[----:B-1----:R-:W-:-:S04]  /*15e20*/  @!P0 SHF.R.S32.HI R0, RZ, 0x1f, R6 ;  /* 0x0000001fff008819 */ /* 0x002fc80000011406 */
[----:B------:R-:W-:-:S04]  /*15e30*/  @!P0 LEA.HI R0, R0, R6, RZ, 0x3 ;  /* 0x0000000600008211 */ /* 0x000fc800078f18ff */
[----:B------:R-:W-:-:S05]  /*15e40*/  @!P0 LOP3.LUT R0, R0, 0xfffffff8, RZ, 0xc0, !PT ;  /* 0xfffffff800008812 */ /* 0x000fca00078ec0ff */
[----:B------:R-:W-:Y:S01]  /*15e50*/  @!P0 IMAD.WIDE R2, R0, 0x2, R2 ;  /* 0x0000000200028825 */ /* 0x000fe200078e0202 */
[----:B-----5:R1:W-:Y:S04]  /*15e60*/  @!P1 ST.E.128 [R4.64], R16 ;  /* 0x0000001004009985 */ /* 0x0203e8000c101d04 */
[----:B----4-:R1:W-:Y:S02]  /*15e70*/  @!P0 ST.E.128 [R2.64], R8 ;  /* 0x0000000802008985 */ /* 0x0103e4000c101d04 */
.L_x_138:
[----:B------:R-:W-:Y:S05]  /*15e80*/  BSYNC B0 ;  /* 0x0000000000007941 */ /* 0x000fea0003800000 */
.L_x_137:
[----:B-1----:R-:W-:Y:S01]  /*15e90*/  IADD3 R0, R7, 0x20, RZ ;  /* 0x0000002007007810 */ /* 0x002fe20007ffe0ff */
[----:B------:R1:W4:Y:S01]  /*15ea0*/  SHFL.IDX PT, R3, R13, 0x1, 0x181f ;  /* 0x00381f000d037f89 */ /* 0x00032200000e0000 */
        /* <DEDUP_REMOVED lines=13> */
.L_x_140:
[----:B------:R-:W-:Y:S05]  /*15f80*/  BSYNC B0 ;  /* 0x0000000000007941 */ /* 0x000fea0003800000 */
.L_x_139:
        /* <DEDUP_REMOVED lines=15> */
.L_x_142:
[----:B------:R-:W-:Y:S05]  /*16080*/  BSYNC B0 ;  /* 0x0000000000007941 */ /* 0x000fea0003800000 */
.L_x_141:
        /* <DEDUP_REMOVED lines=16> */
.L_x_135:
[----:B------:R-:W2:Y:S01]  /*16190*/  LDL R8, [R1+0x44] ;  /* 0x0000440001087983 */ /* 0x000ea20000100800 */
[----:B------:R-:W-:Y:S01]  /*161a0*/  ISETP.NE.U32.AND P1, PT, RZ, c[0x0][0x508], PT ;  /* 0x00014200ff007a0c */ /* 0x000fe20003f25070 */
[----:B------:R-:W-:Y:S01]  /*161b0*/  IMAD.MOV.U32 R2, RZ, RZ, 0x4 ;  /* 0x00000004ff027424 */ /* 0x000fe200078e00ff */
[----:B------:R-:W-:Y:S02]  /*161c0*/  ISETP.NE.U32.AND P0, PT, RZ, c[0x0][0x500], PT ;  /* 0x00014000ff007a0c */ /* 0x000fe40003f05070 */
[----:B------:R-:W-:Y:S02]  /*161d0*/  ISETP.NE.AND.EX P1, PT, RZ, c[0x0][0x50c], PT, P1 ;  /* 0x00014300ff007a0c */ /* 0x000fe40003f25310 */
[----:B------:R-:W-:Y:S01]  /*161e0*/  ISETP.NE.AND.EX P0, PT, RZ, c[0x0][0x504], PT, P0 ;  /* 0x00014100ff007a0c */ /* 0x000fe20003f05300 */
[----:B------:R-:W-:Y:S02]  /*161f0*/  IMAD.MOV.U32 R13, RZ, RZ, c[0x0][0x388] ;  /* 0x0000e200ff0d7624 */ /* 0x000fe400078e00ff */
[----:B--2---:R-:W-:-:S08]  /*16200*/  IMAD.WIDE R6, R8, R2, c[0x0][0x500] ;  /* 0x0001400008067625 */ /* 0x004fd000078e0202 */
        /* <DEDUP_REMOVED lines=8> */
[----:B------:R1:W2:Y:S04]  /*16290*/  LDG.E R0, [R6.64] ;  /* 0x0000000406007981 */ /* 0x0002a8000c1e1900 */
[----:B-1----:R-:W2:Y:S02]  /*162a0*/  LDG.E R6, [R6.64+0x4] ;  /* 0x0000040406067981 */ /* 0x002ea4000c1e1900 */
[----:B--2--5:R-:W-:-:S02]  /*162b0*/  IADD3 R13, -R0, R6, RZ ;  /* 0x00000006000d7210 */ /* 0x024fc40007ffe1ff */
.L_x_143:
        /* <DEDUP_REMOVED lines=12> */
[----:B------:R-:W-:Y:S01]  /*16380*/  MOV R0, c[0x0][0x4e8] ;  /* 0x00013a0000007a02 */ /* 0x000fe20000000f00 */
[----:B------:R-:W-:Y:S01]  /*16390*/  IMAD R6, R34, c[0x0][0x490], RZ ;  /* 0x0001240022067a24 */ /* 0x000fe200078e02ff */
[----:B------:R-:W-:Y:S01]  /*163a0*/  MOV R2, R4 ;  /* 0x0000000400027202 */ /* 0x000fe20000000f00 */
[----:B------:R-:W-:Y:S01]  /*163b0*/  IMAD.MOV.U32 R3, RZ, RZ, R5 ;  /* 0x000000ffff037224 */ /* 0x000fe200078e0005 */
[----:B------:R-:W-:Y:S01]  /*163c0*/  ISETP.NE.AND P0, PT, R0, 0x1, PT ;  /* 0x000000010000780c */ /* 0x000fe20003f05270 */
[C---:B------:R-:W-:Y:S01]  /*163d0*/  IMAD R6, R44.reuse, c[0x0][0x494], R6 ;  /* 0x000125002c067a24 */ /* 0x040fe200078e0206 */
[----:B------:R-:W-:Y:S01]  /*163e0*/  MOV R0, R8 ;  /* 0x0000000800007202 */ /* 0x000fe20000000f00 */
[----:B------:R-:W-:-:S05]  /*163f0*/  IMAD.WIDE.U32 R2, R44, c[0x0][0x490], R2 ;  /* 0x000124002c027a25 */ /* 0x000fca00078e0002 */
[----:B------:R-:W-:-:S05]  /*16400*/  IADD3 R3, R6, R3, RZ ;  /* 0x0000000306037210 */ /* 0x000fca0007ffe0ff */
[----:B------:R-:W-:-:S04]  /*16410*/  @P0 IMAD.HI.U32 R7, R8, c[0x0][0x4ec], RZ ;  /* 0x00013b0008070a27 */ /* 0x000fc800078e00ff */
[----:B------:R-:W-:Y:S01]  /*16420*/  IMAD.WIDE.U32 R2, R9, c[0x0][0x498], R2 ;  /* 0x0001260009027a25 */ /* 0x000fe200078e0002 */
[----:B------:R-:W-:-:S03]  /*16430*/  @P0 SHF.R.U32.HI R0, RZ, c[0x0][0x4f0], R7 ;  /* 0x00013c00ff000a19 */ /* 0x000fc60000011607 */
[----:B------:R-:W-:Y:S01]  /*16440*/  IMAD R7, R10, c[0x0][0x498], RZ ;  /* 0x000126000a077a24 */ /* 0x000fe200078e02ff */
[----:B------:R-:W-:Y:S01]  /*16450*/  IADD3 R2, P0, R0, R2, RZ ;  /* 0x0000000200027210 */ /* 0x000fe20007f1e0ff */
[----:B------:R-:W-:Y:S02]  /*16460*/  IMAD.MOV R6, RZ, RZ, -R0 ;  /* 0x000000ffff067224 */ /* 0x000fe400078e0a00 */
[----:B------:R-:W-:Y:S02]  /*16470*/  IMAD R7, R9, c[0x0][0x49c], R7 ;  /* 0x0001270009077a24 */ /* 0x000fe400078e0207 */
[----:B------:R-:W-:Y:S01]  /*16480*/  IMAD R6, R6, c[0x0][0x4e8], R8 ;  /* 0x00013a0006067a24 */ /* 0x000fe200078e0208 */
[----:B------:R-:W-:-:S04]  /*16490*/  SHF.R.S32.HI R8, RZ, 0x1f, R0 ;  /* 0x0000001fff087819 */ /* 0x000fc80000011400 */
[----:B------:R-:W-:Y:S02]  /*164a0*/  SHF.R.S32.HI R0, RZ, 0x1f, R6 ;  /* 0x0000001fff007819 */ /* 0x000fe40000011406 */
[----:B------:R-:W-:-:S03]  /*164b0*/  IADD3.X R3, R8, R3, R7, P0, !PT ;  /* 0x0000000308037210 */ /* 0x000fc600007fe407 */
[----:B------:R-:W-:Y:S02]  /*164c0*/  IMAD R0, R0, c[0x0][0x488], RZ ;  /* 0x0001220000007a24 */ /* 0x000fe400078e02ff */
[----:B------:R-:W-:-:S04]  /*164d0*/  IMAD.WIDE.U32 R2, R6, c[0x0][0x488], R2 ;  /* 0x0001220006027a25 */ /* 0x000fc800078e0002 */
[----:B------:R-:W-:Y:S01]  /*164e0*/  IMAD R0, R6, c[0x0][0x48c], R0 ;  /* 0x0001230006007a24 */ /* 0x000fe200078e0200 */
[----:B------:R-:W-:-:S04]  /*164f0*/  LEA R6, P0, R2, c[0x0][0x450], 0x2 ;  /* 0x0001140002067a11 */ /* 0x000fc800078010ff */
[----:B------:R-:W-:-:S04]  /*16500*/  IADD3 R0, R3, R0, RZ ;  /* 0x0000000003007210 */ /* 0x000fc80007ffe0ff */
[----:B------:R-:W-:Y:S02]  /*16510*/  LEA.HI.X R7, R2, c[0x0][0x454], R0, 0x2, P0 ;  /* 0x0001150002077a11 */ /* 0x000fe400000f1400 */
[----:B------:R-:W-:-:S05]  /*16520*/  MOV R0, 0xff800000 ;  /* 0xff80000000007802 */ /* 0x000fca0000000f00 */
[----:B------:R1:W-:Y:S02]  /*16530*/  STG.E [R6.64], R0 ;  /* 0x0000000006007986 */ /* 0x0003e4000c101904 */
.L_x_145:
[----:B------:R-:W-:Y:S05]  /*16540*/  BSYNC B0 ;  /* 0x0000000000007941 */ /* 0x000fea0003800000 */
.L_x_144:
[----:B------:R-:W2:Y:S01]  /*16550*/  S2R R14, SR_CTAID.X ;  /* 0x00000000000e7919 */ /* 0x000ea20000002500 */
[----:B-1----:R-:W-:Y:S01]  /*16560*/  IMAD R0, R5, c[0x0][0x3a0], RZ ;  /* 0x0000e80005007a24 */ /* 0x002fe200078e02ff */
[----:B------:R-:W-:Y:S01]  /*16570*/  SHF.R.S32.HI R5, RZ, 0x1f, R12 ;  /* 0x0000001fff057819 */ /* 0x000fe2000001140c */
[C---:B------:R-:W-:Y:S01]  /*16580*/  IMAD.WIDE.U32 R2, R4.reuse, c[0x0][0x3a0], RZ ;  /* 0x0000e80004027a25 */ /* 0x040fe200078e00ff */
[----:B------:R-:W-:Y:S01]  /*16590*/  MOV R6, c[0x0][0x4e8] ;  /* 0x00013a0000067a02 */ /* 0x000fe20000000f00 */
[----:B------:R-:W-:Y:S01]  /*165a0*/  BSSY B0, `(.L_x_146) ;  /* 0x0000034000007945 */ /* 0x000fe20003800000 */
[-C--:B------:R-:W-:Y:S01]  /*165b0*/  LEA.HI R5, R5, R12.reuse, RZ, 0x3 ;  /* 0x0000000c05057211 */ /* 0x080fe200078f18ff */
[----:B------:R-:W-:Y:S01]  /*165c0*/  IMAD R0, R4, c[0x0][0x3a4], R0 ;  /* 0x0000e90004007a24 */ /* 0x000fe200078e0200 */
[----:B------:R-:W-:Y:S01]  /*165d0*/  ISETP.NE.AND P0, PT, R6, 0x1, PT ;  /* 0x000000010600780c */ /* 0x000fe20003f05270 */
[----:B------:R-:W-:Y:S01]  /*165e0*/  IMAD R6, R10, c[0x0][0x3f0], RZ ;  /* 0x0000fc000a067a24 */ /* 0x000fe200078e02ff */
[----:B------:R-:W-:Y:S01]  /*165f0*/  LOP3.LUT R4, R5, 0xfffffff8, RZ, 0xc0, !PT ;  /* 0xfffffff805047812 */ /* 0x000fe200078ec0ff */
[----:B-----5:R-:W-:Y:S01]  /*16600*/  IMAD R10, R13, c[0x0][0x4e8], RZ ;  /* 0x00013a000d0a7a24 */ /* 0x020fe200078e02ff */
[----:B------:R-:W-:Y:S01]  /*16610*/  SHF.R.S32.HI R8, RZ, 0x3, R5 ;  /* 0x00000003ff087819 */ /* 0x000fe20000011405 */
[----:B------:R-:W-:Y:S01]  /*16620*/  IMAD R7, R9, c[0x0][0x3f4], R6 ;  /* 0x0000fd0009077a24 */ /* 0x000fe200078e0206 */
[----:B------:R-:W-:-:S02]  /*16630*/  IADD3 R12, -R4, R12, RZ ;  /* 0x0000000c040c7210 */ /* 0x000fc40007ffe1ff */
[----:B------:R-:W-:Y:S01]  /*16640*/  IADD3 R3, R3, R0, RZ ;  /* 0x0000000003037210 */ /* 0x000fe20007ffe0ff */
[----:B------:R-:W-:Y:S02]  /*16650*/  IMAD R0, R34, c[0x0][0x3e8], RZ ;  /* 0x0000fa0022007a24 */ /* 0x000fe400078e02ff */
[----:B------:R-:W-:Y:S02]  /*16660*/  IMAD R4, R12, 0x20, R8 ;  /* 0x000000200c047824 */ /* 0x000fe400078e0208 */
[C---:B------:R-:W-:Y:S02]  /*16670*/  IMAD R0, R44.reuse, c[0x0][0x3ec], R0 ;  /* 0x0000fb002c007a24 */ /* 0x040fe400078e0200 */
[----:B------:R-:W-:Y:S01]  /*16680*/  IMAD.WIDE.U32 R2, R44, c[0x0][0x3e8], R2 ;  /* 0x0000fa002c027a25 */ /* 0x000fe200078e0002 */
[C---:B--2---:R-:W-:Y:S02]  /*16690*/  LEA R4, R14.reuse, R4, 0x7 ;  /* 0x000000040e047211 */ /* 0x044fe400078e38ff */
[----:B------:R-:W-:-:S02]  /*166a0*/  LEA R8, R14, R8, 0x7 ;  /* 0x000000080e087211 */ /* 0x000fc400078e38ff */
[----:B------:R-:W-:Y:S01]  /*166b0*/  IADD3 R3, R0, R3, RZ ;  /* 0x0000000300037210 */ /* 0x000fe20007ffe0ff */
[----:B------:R-:W-:-:S04]  /*166c0*/  @P0 IMAD.HI.U32 R5, R4, c[0x0][0x4ec], RZ ;  /* 0x00013b0004050a27 */ /* 0x000fc800078e00ff */
[----:B------:R-:W-:Y:S01]  /*166d0*/  IMAD.MOV.U32 R0, RZ, RZ, R4 ;  /* 0x000000ffff007224 */ /* 0x000fe200078e0004 */
[----:B------:R-:W-:Y:S01]  /*166e0*/  @P0 SHF.R.U32.HI R0, RZ, c[0x0][0x4f0], R5 ;  /* 0x00013c00ff000a19 */ /* 0x000fe20000011605 */
[----:B------:R-:W-:-:S03]  /*166f0*/  IMAD.WIDE.U32 R2, R9, c[0x0][0x3f0], R2 ;  /* 0x0000fc0009027a25 */ /* 0x000fc600078e0002 */
[----:B------:R-:W-:Y:S02]  /*16700*/  IADD3 R5, -R0, RZ, RZ ;  /* 0x000000ff00057210 */ /* 0x000fe40007ffe1ff */
[----:B------:R-:W-:Y:S02]  /*16710*/  SHF.R.S32.HI R6, RZ, 0x1f, R0 ;  /* 0x0000001fff067819 */ /* 0x000fe40000011400 */
[----:B------:R-:W-:Y:S01]  /*16720*/  IADD3 R3, R3, R7, RZ ;  /* 0x0000000703037210 */ /* 0x000fe20007ffe0ff */
[----:B------:R-:W-:Y:S02]  /*16730*/  IMAD R5, R5, c[0x0][0x4e8], R4 ;  /* 0x00013a0005057a24 */ /* 0x000fe400078e0204 */
[----:B------:R-:W-:Y:S02]  /*16740*/  IMAD R6, R6, c[0x0][0x3e0], RZ ;  /* 0x0000f80006067a24 */ /* 0x000fe400078e02ff */
[----:B------:R-:W-:Y:S01]  /*16750*/  IMAD.WIDE.U32 R2, R0, c[0x0][0x3e0], R2 ;  /* 0x0000f80000027a25 */ /* 0x000fe200078e0002 */
[----:B------:R-:W-:-:S03]  /*16760*/  SHF.R.S32.HI R4, RZ, 0x1f, R5 ;  /* 0x0000001fff047819 */ /* 0x000fc60000011405 */
[----:B------:R-:W-:-:S04]  /*16770*/  IMAD R0, R0, c[0x0][0x3e4], R6 ;  /* 0x0000f90000007a24 */ /* 0x000fc800078e0206 */
[----:B------:R-:W-:Y:S02]  /*16780*/  IMAD.IADD R3, R3, 0x1, R0 ;  /* 0x0000000103037824 */ /* 0x000fe400078e0200 */
[----:B------:R-:W-:Y:S02]  /*16790*/  IMAD R0, R4, c[0x0][0x3d8], RZ ;  /* 0x0000f60004007a24 */ /* 0x000fe400078e02ff */
[----:B------:R-:W-:-:S04]  /*167a0*/  IMAD.WIDE.U32 R2, R5, c[0x0][0x3d8], R2 ;  /* 0x0000f60005027a25 */ /* 0x000fc800078e0002 */
[----:B------:R-:W-:Y:S01]  /*167b0*/  IMAD R0, R5, c[0x0][0x3dc], R0 ;  /* 0x0000f70005007a24 */ /* 0x000fe200078e0200 */
[----:B------:R-:W-:-:S04]  /*167c0*/  LEA R11, P0, R2, c[0x0][0x380], 0x1 ;  /* 0x0000e000020b7a11 */ /* 0x000fc800078008ff */
[----:B------:R-:W-:-:S04]  /*167d0*/  IADD3 R0, R3, R0, RZ ;  /* 0x0000000003007210 */ /* 0x000fc80007ffe0ff */
[----:B------:R-:W-:Y:S02]  /*167e0*/  LEA.HI.X R9, R2, c[0x0][0x384], R0, 0x1, P0 ;  /* 0x0000e10002097a11 */ /* 0x000fe400000f0c00 */
[----:B------:R-:W-:Y:S01]  /*167f0*/  ISETP.GE.AND P0, PT, R8, R10, PT ;  /* 0x0000000a0800720c */ /* 0x000fe20003f06270 */
[----:B------:R1:W2:Y:S01]  /*16800*/  SHFL.IDX PT, R2, R11, RZ, 0x181f ;  /* 0x00181fff0b027589 */ /* 0x0002a200000e0000 */
[----:B------:R-:W-:-:S03]  /*16810*/  SHF.L.U32 R0, R12, 0x3, RZ ;  /* 0x000000030c007819 */ /* 0x000fc600000006ff */
[----:B------:R1:W3:Y:S01]  /*16820*/  SHFL.IDX PT, R3, R9, RZ, 0x181f ;  /* 0x00181fff09037589 */ /* 0x0002e200000e0000 */
[----:B------:R-:W-:-:S07]  /*16830*/  IADD3 R7, R0, 0x40, RZ ;  /* 0x0000004000077810 */ /* 0x000fce0007ffe0ff */
[----:B------:R-:W-:Y:S05]  /*16840*/  @P0 BRA `(.L_x_147) ;  /* 0x0000009000000947 */ /* 0x000fea0003800000 */
[----:B------:R-:W-:Y:S02]  /*16850*/  ISETP.GE.AND P0, PT, R7, c[0x0][0x3c8], PT ;  /* 0x0000f20007007a0c */ /* 0x000fe40003f06270 */
[----:B------:R-:W-:-:S11]  /*16860*/  ISETP.GE.AND P1, PT, R0, c[0x0][0x3c8], PT ;  /* 0x0000f20000007a0c */ /* 0x000fd60003f26270 */
[----:B------:R-:W-:-:S04]  /*16870*/  @!P0 SHF.R.S32.HI R4, RZ, 0x1f, R7 ;  /* 0x0000001fff048819 */ /* 0x000fc80000011407 */
[----:B------:R-:W-:-:S04]  /*16880*/  @!P0 LEA.HI R4, R4, R7, RZ, 0x3 ;  /* 0x0000000704048211 */ /* 0x000fc800078f18ff */
[----:B------:R-:W-:Y:S01]  /*16890*/  @!P0 LOP3.LUT R6, R4, 0xfffffff8, RZ, 0xc0, !PT ;  /* 0xfffffff804068812 */ /* 0x000fe200078ec0ff */
[----:B--23--:R-:W-:-:S04]  /*168a0*/  @!P1 IMAD.WIDE R4, R0, 0x2, R2 ;  /* 0x0000000200049825 */ /* 0x00cfc800078e0202 */
[----:B------:R-:W-:Y:S01]  /*168b0*/  @!P0 IMAD.WIDE R2, R6, 0x2, R2 ;  /* 0x0000000206028825 */ /* 0x000fe200078e0202 */
[----:B------:R2:W-:Y:S04]  /*168c0*/  @!P1 ST.E.128 [R4.64], RZ ;  /* 0x000000ff04009985 */ /* 0x0005e8000c101d04 */
[----:B------:R2:W-:Y:S02]  /*168d0*/  @!P0 ST.E.128 [R2.64], RZ ;  /* 0x000000ff02008985 */ /* 0x0005e4000c101d04 */
.L_x_147:
[----:B------:R-:W-:Y:S05]  /*168e0*/  BSYNC B0 ;  /* 0x0000000000007941 */ /* 0x000fea0003800000 */
.L_x_146:
[----:B--2---:R-:W-:Y:S01]  /*168f0*/  IADD3 R4, R8, 0x20, RZ ;  /* 0x0000002008047810 */ /* 0x004fe20007ffe0ff */
[----:B---3--:R2:W3:Y:S01]  /*16900*/  SHFL.IDX PT, R3, R9, 0x1, 0x181f ;  /* 0x00381f0009037f89 */ /* 0x0084e200000e0000 */
[----:B------:R-:W-:Y:S02]  /*16910*/  BSSY B0, `(.L_x_148) ;  /* 0x000000d000007945 */ /* 0x000fe40003800000 */
[----:B------:R-:W-:Y:S01]  /*16920*/  ISETP.GE.AND P0, PT, R4, R10, PT ;  /* 0x0000000a0400720c */ /* 0x000fe20003f06270 */
[----:B------:R2:W4:-:S12]  /*16930*/  SHFL.IDX PT, R2, R11, 0x1, 0x181f ;  /* 0x00381f000b027f89 */ /* 0x00051800000e0000 */
[----:B------:R-:W-:Y:S05]  /*16940*/  @P0 BRA `(.L_x_149) ;  /* 0x0000009000000947 */ /* 0x000fea0003800000 */
[----:B------:R-:W-:Y:S02]  /*16950*/  ISETP.GE.AND P0, PT, R7, c[0x0][0x3c8], PT ;  /* 0x0000f20007007a0c */ /* 0x000fe40003f06270 */
[----:B------:R-:W-:-:S11]  /*16960*/  ISETP.GE.AND P1, PT, R0, c[0x0][0x3c8], PT ;  /* 0x0000f20000007a0c */ /* 0x000fd60003f26270 */
[----:B------:R-:W-:-:S04]  /*16970*/  @!P0 SHF.R.S32.HI R4, RZ, 0x1f, R7 ;  /* 0x0000001fff048819 */ /* 0x000fc80000011407 */
[----:B------:R-:W-:-:S04]  /*16980*/  @!P0 LEA.HI R4, R4, R7, RZ, 0x3 ;  /* 0x0000000704048211 */ /* 0x000fc800078f18ff */
[----:B------:R-:W-:Y:S01]  /*16990*/  @!P0 LOP3.LUT R6, R4, 0xfffffff8, RZ, 0xc0, !PT ;  /* 0xfffffff804068812 */ /* 0x000fe200078ec0ff */
[----:B---34-:R-:W-:-:S04]  /*169a0*/  @!P1 IMAD.WIDE R4, R0, 0x2, R2 ;  /* 0x0000000200049825 */ /* 0x018fc800078e0202 */
[----:B------:R-:W-:Y:S01]  /*169b0*/  @!P0 IMAD.WIDE R2, R6, 0x2, R2 ;  /* 0x0000000206028825 */ /* 0x000fe200078e0202 */
[----:B------:R3:W-:Y:S04]  /*169c0*/  @!P1 ST.E.128 [R4.64], RZ ;  /* 0x000000ff04009985 */ /* 0x0007e8000c101d04 */
[----:B------:R3:W-:Y:S02]  /*169d0*/  @!P0 ST.E.128 [R2.64], RZ ;  /* 0x000000ff02008985 */ /* 0x0007e4000c101d04 */
.L_x_149:
[----:B------:R-:W-:Y:S05]  /*169e0*/  BSYNC B0 ;  /* 0x0000000000007941 */ /* 0x000fea0003800000 */
.L_x_148:
        /* <DEDUP_REMOVED lines=8> */
[----:B------:R-:W-:-:S04]  /*16a70*/  @!P0 SHF.R.S32.HI R4, RZ, 0x1f, R7 ;  /* 0x0000001fff048819 */ /* 0x000fc80000011407 */
[----:B------:R-:W-:-:S04]  /*16a80*/  @!P0 LEA.HI R4, R4, R7, RZ, 0x3 ;  /* 0x0000000704048211 */ /* 0x000fc800078f18ff */
[----:B------:R-:W-:Y:S01]  /*16a90*/  @!P0 LOP3.LUT R6, R4, 0xfffffff8, RZ, 0xc0, !PT ;  /* 0xfffffff804068812 */ /* 0x000fe200078ec0ff */
[----:B-1--4-:R-:W-:-:S04]  /*16aa0*/  @!P1 IMAD.WIDE R4, R0, 0x2, R2 ;  /* 0x0000000200049825 */ /* 0x012fc800078e0202 */
[----:B------:R-:W-:Y:S01]  /*16ab0*/  @!P0 IMAD.WIDE R2, R6, 0x2, R2 ;  /* 0x0000000206028825 */ /* 0x000fe200078e0202 */
[----:B------:R1:W-:Y:S04]  /*16ac0*/  @!P1 ST.E.128 [R4.64], RZ ;  /* 0x000000ff04009985 */ /* 0x0003e8000c101d04 */
[----:B------:R1:W-:Y:S02]  /*16ad0*/  @!P0 ST.E.128 [R2.64], RZ ;  /* 0x000000ff02008985 */ /* 0x0003e4000c101d04 */
.L_x_151:
[----:B------:R-:W-:Y:S05]  /*16ae0*/  BSYNC B0 ;  /* 0x0000000000007941 */ /* 0x000fea0003800000 */
.L_x_150:
[----:B-1----:R-:W-:Y:S01]  /*16af0*/  IADD3 R4, R8, 0x60, RZ ;  /* 0x0000006008047810 */ /* 0x002fe20007ffe0ff */
[----:B------:R1:W2:Y:S03]  /*16b00*/  SHFL.IDX PT, R3, R9, 0x3, 0x181f ;  /* 0x00781f0009037f89 */ /* 0x0002a600000e0000 */
[----:B------:R-:W-:Y:S01]  /*16b10*/  ISETP.GE.AND P0, PT, R4, R10, PT ;  /* 0x0000000a0400720c */ /* 0x000fe20003f06270 */
[----:B----4-:R1:W4:-:S12]  /*16b20*/  SHFL.IDX PT, R2, R11, 0x3, 0x181f ;  /* 0x00781f000b027f89 */ /* 0x01031800000e0000 */
[----:B------:R-:W-:Y:S05]  /*16b30*/  @P0 EXIT ;  /* 0x000000000000094d */ /* 0x000fea0003800000 */
[----:B------:R-:W-:-:S13]  /*16b40*/  ISETP.GE.AND P0, PT, R0, c[0x0][0x3c8], PT ;  /* 0x0000f20000007a0c */ /* 0x000fda0003f06270 */
[----:B--2-4-:R-:W-:-:S05]  /*16b50*/  @!P0 IMAD.WIDE R4, R0, 0x2, R2 ;  /* 0x0000000200048825 */ /* 0x014fca00078e0202 */
[----:B------:R2:W-:Y:S01]  /*16b60*/  @!P0 ST.E.128 [R4.64], RZ ;  /* 0x000000ff04008985 */ /* 0x0005e2000c101d04 */
[----:B------:R-:W-:-:S13]  /*16b70*/  ISETP.GE.AND P0, PT, R7, c[0x0][0x3c8], PT ;  /* 0x0000f20007007a0c */ /* 0x000fda0003f06270 */
[----:B------:R-:W-:Y:S05]  /*16b80*/  @P0 EXIT ;  /* 0x000000000000094d */ /* 0x000fea0003800000 */
[----:B------:R-:W-:-:S04]  /*16b90*/  SHF.R.S32.HI R0, RZ, 0x1f, R7 ;  /* 0x0000001fff007819 */ /* 0x000fc80000011407 */
[----:B------:R-:W-:-:S04]  /*16ba0*/  LEA.HI R0, R0, R7, RZ, 0x3 ;  /* 0x0000000700007211 */ /* 0x000fc800078f18ff */
[----:B------:R-:W-:-:S05]  /*16bb0*/  LOP3.LUT R0, R0, 0xfffffff8, RZ, 0xc0, !PT ;  /* 0xfffffff800007812 */ /* 0x000fca00078ec0ff */
[----:B------:R-:W-:-:S05]  /*16bc0*/  IMAD.WIDE R2, R0, 0x2, R2 ;  /* 0x0000000200027825 */ /* 0x000fca00078e0202 */
[----:B------:R-:W-:Y:S01]  /*16bd0*/  ST.E.128 [R2.64], RZ ;  /* 0x000000ff02007985 */ /* 0x000fe2000c101d04 */
[----:B------:R-:W-:Y:S05]  /*16be0*/  EXIT ;  /* 0x000000000000794d */ /* 0x000fea0003800000 */
.L_x_152:
        /* <DEDUP_REMOVED lines=9> */
.L_x_3760:


//--------------------- .text._ZN7cutlass13device_kernelIN5flash19enable_sm80_to_sm89INS1_16FlashAttnFwdSm80INS1_25CollectiveMainloopFwdSm80ILi8ELi1ELb1EN4cute5tupleIJNS5_1CILi128EEENS7_ILi96EEES8_EEELi128ENS_10bfloat16_tEfNS_4arch4Sm80ELb0ELb1ELb1ELb0ELb0ELb0ELb1ELb0EEENS1_21CollectiveEpilogueFwdINS6_IJS8_S8_S9_EEENS6_IJNS7_ILi1EEESH_SH_EEESB_SD_Li256ELb0ELb1ELb0ELb0EEENS1_19SingleTileSchedulerILb0ELb0ELb1ELi128EEEEEEEEEvNT_6ParamsE --------------------------
	.section	.text._ZN7cutlass13device_kernelIN5flash19enable_sm80_to_sm89INS1_16FlashAttnFwdSm80INS1_25CollectiveMainloopFwdSm80ILi8ELi1ELb1EN4cute5tupleIJNS5_1CILi128EEENS7_ILi96EEES8_EEELi128ENS_10bfloat16_tEfNS_4arch4Sm80ELb0ELb1ELb1ELb0ELb0ELb0ELb1ELb0EEENS1_21CollectiveEpilogueFwdINS6_IJS8_S8_S9_EEENS6_IJNS7_ILi1EEESH_SH_EEESB_SD_Li256ELb0ELb1ELb0ELb0EEENS1_19SingleTileSchedulerILb0ELb0ELb1ELi128EEEEEEEEEvNT_6ParamsE,"ax",@progbits
	.sectioninfo	@"SHI_REGISTERS=255"
	.align	128
.text._ZN7cutlass13device_kernelIN5flash19enable_sm80_to_sm89INS1_16FlashAttnFwdSm80INS1_25CollectiveMainloopFwdSm80ILi8ELi1ELb1EN4cute5tupleIJNS5_1CILi128EEENS7_ILi96EEES8_EEELi128ENS_10bfloat16_tEfNS_4arch4Sm80ELb0ELb1ELb1ELb0ELb0ELb0ELb1ELb0EEENS1_21CollectiveEpilogueFwdINS6_IJS8_S8_S9_EEENS6_IJNS7_ILi1EEESH_SH_EEESB_SD_Li256ELb0ELb1ELb0ELb0EEENS1_19SingleTileSchedulerILb0ELb0ELb1ELi128EEEEEEEEEvNT_6ParamsE:
        .type           _ZN7cutlass13device_kernelIN5flash19enable_sm80_to_sm89INS1_16FlashAttnFwdSm80INS1_25CollectiveMainloopFwdSm80ILi8ELi1ELb1EN4cute5tupleIJNS5_1CILi128EEENS7_ILi96EEES8_EEELi128ENS_10bfloat16_tEfNS_4arch4Sm80ELb0ELb1ELb1ELb0ELb0ELb0ELb1ELb0EEENS1_21CollectiveEpilogueFwdINS6_IJS8_S8_S9_EEENS6_IJNS7_ILi1EEESH_SH_EEESB_SD_Li256ELb0ELb1ELb0ELb0EEENS1_19SingleTileSchedulerILb0ELb0ELb1ELi128EEEEEEEEEvNT_6ParamsE,@function
        .size           _ZN7cutlass13device_kernelIN5flash19enable_sm80_to_sm89INS1_16FlashAttnFwdSm80INS1_25CollectiveMainloopFwdSm80ILi8ELi1ELb1EN4cute5tupleIJNS5_1CILi128EEENS7_ILi96EEES8_EEELi128ENS_10bfloat16_tEfNS_4arch4Sm80ELb0ELb1ELb1ELb0ELb0ELb0ELb1ELb0EEENS1_21CollectiveEpilogueFwdINS6_IJS8_S8_S9_EEENS6_IJNS7_ILi1EEESH_SH_EEESB_SD_Li256ELb0ELb1ELb0ELb0EEENS1_19SingleTileSchedulerILb0ELb0ELb1ELi128EEEEEEEEEvNT_6ParamsE,(.L_x_3761 - _ZN7cutlass13device_kernelIN5flash19enable_sm80_to_sm89INS1_16FlashAttnFwdSm80INS1_25CollectiveMainloopFwdSm80ILi8ELi1ELb1EN4cute5tupleIJNS5_1CILi128EEENS7_ILi96EEES8_EEELi128ENS_10bfloat16_tEfNS_4arch4Sm80ELb0ELb1ELb1ELb0ELb0ELb0ELb1ELb0EEENS1_21CollectiveEpilogueFwdINS6_IJS8_S8_S9_EEENS6_IJNS7_ILi1EEESH_SH_EEESB_SD_Li256ELb0ELb1ELb0ELb0EEENS1_19SingleTileSchedulerILb0ELb0ELb1ELi128EEEEEEEEEvNT_6ParamsE)
        .other          _ZN7cutlass13device_kernelIN5flash19enable_sm80_to_sm89INS1_16FlashAttnFwdSm80INS1_25CollectiveMainloopFwdSm80ILi8ELi1ELb1EN4cute5tupleIJNS5_1CILi128EEENS7_ILi96EEES8_EEELi128ENS_10bfloat16_tEfNS_4arch4Sm80ELb0ELb1ELb1ELb0ELb0ELb0ELb1ELb0EEENS1_21CollectiveEpilogueFwdINS6_IJS8_S8_S9_EEENS6_IJNS7_ILi1EEESH_SH_EEESB_SD_Li256ELb0ELb1ELb0ELb0EEENS1_19SingleTileSchedulerILb0ELb0ELb1ELi128EEEEEEEEEvNT_6ParamsE,@"STO_CUDA_ENTRY STV_DEFAULT"
_ZN7cutlass13device_kernelIN5flash19enable_sm80_to_sm89INS1_16FlashAttnFwdSm80INS1_25CollectiveMainloopFwdSm80ILi8ELi1ELb1EN4cute5tupleIJNS5_1CILi128EEENS7_ILi96EEES8_EEELi128ENS_10bfloat16_tEfNS_4arch4Sm80ELb0ELb1ELb1ELb0ELb0ELb0ELb1ELb0EEENS1_21CollectiveEpilogueFwdINS6_IJS8_S8_S9_EEENS6_IJNS7_ILi1EEESH_SH_EEESB_SD_Li256ELb0ELb1ELb0ELb0EEENS1_19SingleTileSchedulerILb0ELb0ELb1ELi128EEEEEEEEEvNT_6ParamsE:
[----:B------:R-:W-:Y:S02]  /*0000*/  MOV R1, c[0x0][0x28] ;  /* 0x00000a0000017a02 */ /* 0x000fe40000000f00 */
[----:B------:R-:W1:Y:S02]  /*0010*/  S2R R0, SR_CTAID.Z ;  /* 0x0000000000007919 */ /* 0x000e640000002700 */
[----:B-1----:R-:W-:-:S13]  /*0020*/  ISETP.GE.AND P0, PT, R0, RZ, PT ;  /* 0x000000ff0000720c */ /* 0x002fda0003f06270 */
[----:B------:R-:W-:Y:S05]  /*0030*/  @!P0 EXIT ;  /* 0x000000000000894d */ /* 0x000fea0003800000 */
[----:B------:R-:W1:Y:S01]  /*0040*/  S2UR UR4, SR_CTAID.X ;  /* 0x00000000000479c3 */ /* 0x000e620000002500 */
[----:B------:R-:W-:Y:S01]  /*0050*/  IMAD.MOV.U32 R2, RZ, RZ, c[0x0][0x2c4] ;  /* 0x0000b100ff027624 */ /* 0x000fe200078e00ff */
[----:B------:R-:W2:Y:S01]  /*0060*/  S2R R104, SR_TID.X ;  /* 0x0000000000687919 */ /* 0x000ea20000002100 */
[----:B------:R-:W-:-:S03]  /*0070*/  IMAD.MOV.U32 R4, RZ, RZ, 0x1 ;  /* 0x00000001ff047424 */ /* 0x000fc600078e00ff */
[----:B------:R-:W-:Y:S02]  /*0080*/  ISETP.NE.AND P4, PT, R2, 0x1, PT ;  /* 0x000000010200780c */ /* 0x000fe40003f85270 */
[C---:B------:R-:W-:Y:S02]  /*0090*/  ISETP.LE.AND P3, PT, R4.reuse, c[0x0][0x32c], PT ;  /* 0x0000cb0004007a0c */ /* 0x040fe40003f63270 */
[----:B------:R-:W-:Y:S01]  /*00a0*/  IADD3 R3, R4, -c[0x0][0x168], RZ ;  /* 0x80005a0004037a10 */ /* 0x000fe20007ffe0ff */
[----:B-1----:R-:W-:-:S06]  /*00b0*/  USHF.L.U32 UR4, UR4, 0x7, URZ ;  /* 0x0000000704047899 */ /* 0x002fcc000800063f */
[----:B------:R-:W-:Y:S01]  /*00c0*/  IMAD.U32 R37, RZ, RZ, UR4 ;  /* 0x00000004ff257e24 */ /* 0x000fe2000f8e00ff */
[----:B------:R-:W-:-:S04]  /*00d0*/  UIADD3 UR4, UR4, 0x7f, URZ ;  /* 0x0000007f04047890 */ /* 0x000fc8000fffe03f */
[----:B------:R-:W-:Y:S02]  /*00e0*/  @P4 IADD3 R5, R37, 0x7f, RZ ;  /* 0x0000007f25054810 */ /* 0x000fe40007ffe0ff */
[----:B------:R-:W-:-:S03]  /*00f0*/  IMAD.U32 R6, RZ, RZ, UR4 ;  /* 0x00000004ff067e24 */ /* 0x000fc6000f8e00ff */
[----:B------:R-:W-:-:S05]  /*0100*/  @P4 IMAD.HI.U32 R5, R5, c[0x0][0x2c8], RZ ;  /* 0x0000b20005054a27 */ /* 0x000fca00078e00ff */
[----:B------:R-:W-:-:S04]  /*0110*/  @P4 SHF.R.U32.HI R6, RZ, c[0x0][0x2cc], R5 ;  /* 0x0000b300ff064a19 */ /* 0x000fc80000011605 */
[----:B------:R-:W-:-:S04]  /*0120*/  IADD3 R3, R6, c[0x0][0x1d0], R3 ;  /* 0x0000740006037a10 */ /* 0x000fc80007ffe003 */
[----:B------:R-:W-:Y:S01]  /*0130*/  IADD3 R6, R3, c[0x0][0x328], RZ ;  /* 0x0000ca0003067a10 */ /* 0x000fe20007ffe0ff */
[----:B------:R-:W-:Y:S05]  /*0140*/  @!P3 BRA `(.L_x_153) ;  /* 0x000000f00000b947 */ /* 0x000fea0003800000 */
[C---:B--2---:R-:W-:Y:S02]  /*0150*/  ISETP.GT.AND P0, PT, R3.reuse, RZ, PT ;  /* 0x000000ff0300720c */ /* 0x044fe40003f04270 */
[----:B------:R-:W-:-:S11]  /*0160*/  IADD3 R5, R3, -0x1, RZ ;  /* 0xffffffff03057810 */ /* 0x000fd60007ffe0ff */
[----:B------:R-:W-:Y:S05]  /*0170*/  @P0 BRA `(.L_x_154) ;  /* 0x0000006000000947 */ /* 0x000fea0003800000 */
[----:B------:R-:W-:Y:S01]  /*0180*/  ISETP.NE.AND P0, PT, R4, c[0x0][0x32c], PT ;  /* 0x0000cb0004007a0c */ /* 0x000fe20003f05270 */
[----:B------:R-:W-:-:S12]  /*0190*/  IMAD.MOV R5, RZ, RZ, -R3 ;  /* 0x000000ffff057224 */ /* 0x000fd800078e0a03 */
[----:B------:R-:W-:-:S05]  /*01a0*/  @P0 IMAD.HI.U32 R3, R5, c[0x0][0x330], RZ ;  /* 0x0000cc0005030a27 */ /* 0x000fca00078e00ff */
[----:B------:R-:W-:-:S04]  /*01b0*/  @P0 SHF.R.U32.HI R5, RZ, c[0x0][0x334], R3 ;  /* 0x0000cd00ff050a19 */ /* 0x000fc80000011603 */
[----:B------:R-:W-:Y:S01]  /*01c0*/  LOP3.LUT R5, RZ, R5, RZ, 0x33, !PT ;  /* 0x00000005ff057212 */ /* 0x000fe200078e33ff */
[----:B------:R-:W-:Y:S05]  /*01d0*/  BRA `(.L_x_155) ;  /* 0x0000003000007947 */ /* 0x000fea0003800000 */
.L_x_154:
[----:B------:R-:W-:-:S13]  /*01e0*/  ISETP.NE.AND P0, PT, R4, c[0x0][0x32c], PT ;  /* 0x0000cb0004007a0c */ /* 0x000fda0003f05270 */
[----:B------:R-:W-:-:S05]  /*01f0*/  @P0 IMAD.HI.U32 R3, R5, c[0x0][0x330], RZ ;  /* 0x0000cc0005030a27 */ /* 0x000fca00078e00ff */
[----:B------:R-:W-:Y:S02]  /*0200*/  @P0 SHF.R.U32.HI R5, RZ, c[0x0][0x334], R3 ;  /* 0x0000cd00ff050a19 */ /* 0x000fe40000011603 */
.L_x_155:
[----:B------:R-:W-:-:S05]  /*0210*/  MOV R4, c[0x0][0x32c] ;  /* 0x0000cb0000047a02 */ /* 0x000fca0000000f00 */
[----:B------:R-:W-:-:S05]  /*0220*/  IMAD R5, R5, R4, c[0x0][0x32c] ;  /* 0x0000cb0005057624 */ /* 0x000fca00078e0204 */
[----:B------:R-:W-:-:S03]  /*0230*/  IMNMX R6, R6, R5, PT ;  /* 0x0000000506067217 */ /* 0x000fc60003800200 */
.L_x_153:
[----:B--2---:R-:W-:Y:S01]  /*0240*/  UMOV UR4, 0x5f ;  /* 0x0000005f00047882 */ /* 0x004fe20000000000 */
[----:B------:R-:W-:Y:S01]  /*0250*/  IADD3 R4, R6, 0x5f, RZ ;  /* 0x0000005f06047810 */ /* 0x000fe20007ffe0ff */
[----:B------:R-:W-:Y:S01]  /*0260*/  ULDC UR6, c[0x0][0x1d0] ;  /* 0x0000740000067ab9 */ /* 0x000fe20000000800 */
[----:B------:R-:W-:Y:S01]  /*0270*/  @P4 IMAD.HI.U32 R3, R37, c[0x0][0x2c8], RZ ;  /* 0x0000b20025034a27 */ /* 0x000fe200078e00ff */
[----:B------:R-:W-:Y:S02]  /*0280*/  UIADD3 UR4, UR4, UR6, URZ ;  /* 0x0000000604047290 */ /* 0x000fe4000fffe03f */
[----:B------:R-:W-:Y:S01]  /*0290*/  ULDC UR13, c[0x0][0x168] ;  /* 0x00005a00000d7ab9 */ /* 0x000fe20000000800 */
[----:B------:R-:W-:Y:S01]  /*02a0*/  IMAD.HI R4, R4, 0x2aaaaaab, RZ ;  /* 0x2aaaaaab04047827 */ /* 0x000fe200078e02ff */
[----:B------:R-:W-:Y:S02]  /*02b0*/  UIMAD.WIDE UR4, UR4, 0x2aaaaaab, URZ ;  /* 0x2aaaaaab040478a5 */ /* 0x000fe4000f8e023f */
[----:B------:R-:W-:Y:S01]  /*02c0*/  UIADD3 UR13, UR6, -UR13, URZ ;  /* 0x8000000d060d7290 */ /* 0x000fe2000fffe03f */
[----:B------:R-:W-:Y:S01]  /*02d0*/  IMAD.MOV.U32 R5, RZ, RZ, R37 ;  /* 0x000000ffff057224 */ /* 0x000fe200078e0025 */
[----:B------:R-:W-:Y:S01]  /*02e0*/  USHF.R.U32.HI UR4, URZ, 0x1f, UR5 ;  /* 0x0000001f3f047899 */ /* 0x000fe20008011605 */
[----:B------:R-:W-:-:S02]  /*02f0*/  @P4 SHF.R.U32.HI R5, RZ, c[0x0][0x2cc], R3 ;  /* 0x0000b300ff054a19 */ /* 0x000fc40000011603 */
[----:B------:R-:W-:Y:S01]  /*0300*/  SHF.R.U32.HI R3, RZ, 0x1f, R4 ;  /* 0x0000001fff037819 */ /* 0x000fe20000011604 */
[----:B------:R-:W-:Y:S01]  /*0310*/  ULEA.HI.SX32 UR4, UR5, UR4, 0x1c ;  /* 0x0000000405047291 */ /* 0x000fe2000f8fe23f */
[----:B------:R-:W-:Y:S02]  /*0320*/  IADD3 R5, R5, UR13, RZ ;  /* 0x0000000d05057c10 */ /* 0x000fe4000fffe0ff */
[----:B------:R-:W-:Y:S02]  /*0330*/  LEA.HI.SX32 R3, R4, R3, 0x1c ;  /* 0x0000000304037211 */ /* 0x000fe400078fe2ff */
[----:B------:R-:W-:Y:S02]  /*0340*/  IADD3 R4, R5, -c[0x0][0x324], RZ ;  /* 0x8000c90005047a10 */ /* 0x000fe40007ffe0ff */
[----:B------:R-:W-:Y:S01]  /*0350*/  IMNMX R36, R3, UR4, PT ;  /* 0x0000000403247c17 */ /* 0x000fe2000b800200 */
[----:B------:R-:W-:Y:S05]  /*0360*/  @!P3 BRA `(.L_x_156) ;  /* 0x000000f00000b947 */ /* 0x000fea0003800000 */
[----:B------:R-:W-:-:S13]  /*0370*/  ISETP.GT.AND P0, PT, R5, -0x1, PT ;  /* 0xffffffff0500780c */ /* 0x000fda0003f04270 */
[----:B------:R-:W-:Y:S05]  /*0380*/  @P0 BRA `(.L_x_157) ;  /* 0x0000007000000947 */ /* 0x000fea0003800000 */
[----:B------:R-:W-:Y:S01]  /*0390*/  IMAD.MOV.U32 R3, RZ, RZ, c[0x0][0x32c] ;  /* 0x0000cb00ff037624 */ /* 0x000fe200078e00ff */
[----:B------:R-:W-:-:S04]  /*03a0*/  LOP3.LUT R5, RZ, R5, RZ, 0x33, !PT ;  /* 0x00000005ff057212 */ /* 0x000fc800078e33ff */
[----:B------:R-:W-:-:S13]  /*03b0*/  ISETP.NE.AND P0, PT, R3, 0x1, PT ;  /* 0x000000010300780c */ /* 0x000fda0003f05270 */
[----:B------:R-:W-:-:S05]  /*03c0*/  @P0 IMAD.HI.U32 R3, R5, c[0x0][0x330], RZ ;  /* 0x0000cc0005030a27 */ /* 0x000fca00078e00ff */
[----:B------:R-:W-:-:S04]  /*03d0*/  @P0 SHF.R.U32.HI R5, RZ, c[0x0][0x334], R3 ;  /* 0x0000cd00ff050a19 */ /* 0x000fc80000011603 */
[----:B------:R-:W-:Y:S01]  /*03e0*/  LOP3.LUT R5, RZ, R5, RZ, 0x33, !PT ;  /* 0x00000005ff057212 */ /* 0x000fe200078e33ff */
[----:B------:R-:W-:Y:S05]  /*03f0*/  BRA `(.L_x_158) ;  /* 0x0000004000007947 */ /* 0x000fea0003800000 */
.L_x_157:
[----:B------:R-:W-:-:S04]  /*0400*/  MOV R3, c[0x0][0x32c] ;  /* 0x0000cb0000037a02 */ /* 0x000fc80000000f00 */
[----:B------:R-:W-:-:S13]  /*0410*/  ISETP.NE.AND P0, PT, R3, 0x1, PT ;  /* 0x000000010300780c */ /* 0x000fda0003f05270 */
[----:B------:R-:W-:-:S05]  /*0420*/  @P0 IMAD.HI.U32 R3, R5, c[0x0][0x330], RZ ;  /* 0x0000cc0005030a27 */ /* 0x000fca00078e00ff */
[----:B------:R-:W-:-:S05]  /*0430*/  @P0 SHF.R.U32.HI R5, RZ, c[0x0][0x334], R3 ;  /* 0x0000cd00ff050a19 */ /* 0x000fca0000011603 */
.L_x_158:
[----:B------:R-:W-:-:S05]  /*0440*/  IMAD R5, R5, c[0x0][0x32c], RZ ;  /* 0x0000cb0005057a24 */ /* 0x000fca00078e02ff */
[----:B------:R-:W-:-:S05]  /*0450*/  IMNMX R4, R4, R5, !PT ;  /* 0x0000000504047217 */ /* 0x000fca0007800200 */
.L_x_156:
[----:B------:R-:W-:Y:S01]  /*0460*/  IMAD.HI R4, R4, 0x2aaaaaab, RZ ;  /* 0x2aaaaaab04047827 */ /* 0x000fe200078e02ff */
[----:B------:R-:W-:Y:S01]  /*0470*/  ULDC.64 UR10, c[0x0][0x118] ;  /* 0x00004600000a7ab9 */ /* 0x000fe20000000a00 */
[----:B------:R-:W-:Y:S01]  /*0480*/  PLOP3.LUT P1, PT, PT, PT, PT, 0x80, 0x0 ;  /* 0x000000000000781c */ /* 0x000fe20003f2f070 */
[----:B------:R-:W-:Y:S01]  /*0490*/  CS2R R66, SRZ ;  /* 0x0000000000427805 */ /* 0x000fe2000001ff00 */
[----:B------:R-:W-:Y:S01]  /*04a0*/  IMAD.MOV.U32 R5, RZ, RZ, RZ ;  /* 0x000000ffff057224 */ /* 0x000fe200078e00ff */
[----:B------:R-:W-:Y:S01]  /*04b0*/  SHF.R.U32.HI R215, RZ, 0x1f, R4 ;  /* 0x0000001fffd77819 */ /* 0x000fe20000011604 */
[----:B------:R-:W-:Y:S01]  /*04c0*/  IMAD.MOV.U32 R64, RZ, RZ, RZ ;  /* 0x000000ffff407224 */ /* 0x000fe200078e00ff */
[----:B------:R-:W-:Y:S01]  /*04d0*/  CS2R R62, SRZ ;  /* 0x00000000003e7805 */ /* 0x000fe2000001ff00 */
[----:B------:R-:W-:Y:S01]  /*04e0*/  CS2R R60, SRZ ;  /* 0x00000000003c7805 */ /* 0x000fe2000001ff00 */
[----:B------:R-:W-:Y:S01]  /*04f0*/  LEA.HI.SX32 R215, R4, R215, 0x1c ;  /* 0x000000d704d77211 */ /* 0x000fe200078fe2ff */
[----:B------:R-:W-:Y:S01]  /*0500*/  CS2R R58, SRZ ;  /* 0x00000000003a7805 */ /* 0x000fe2000001ff00 */
[----:B------:R-:W-:Y:S01]  /*0510*/  CS2R R56, SRZ ;  /* 0x0000000000387805 */ /* 0x000fe2000001ff00 */
[----:B------:R-:W-:Y:S01]  /*0520*/  CS2R R54, SRZ ;  /* 0x0000000000367805 */ /* 0x000fe2000001ff00 */
[----:B------:R-:W-:Y:S01]  /*0530*/  IMNMX R215, RZ, R215, !PT ;  /* 0x000000d7ffd77217 */ /* 0x000fe20007800200 */
[----:B------:R-:W-:Y:S01]  /*0540*/  CS2R R52, SRZ ;  /* 0x0000000000347805 */ /* 0x000fe2000001ff00 */
[----:B------:R-:W-:Y:S01]  /*0550*/  CS2R R70, SRZ ;  /* 0x0000000000467805 */ /* 0x000fe2000001ff00 */
[----:B------:R-:W-:Y:S01]  /*0560*/  CS2R R68, SRZ ;  /* 0x0000000000447805 */ /* 0x000fe2000001ff00 */
[----:B------:R-:W-:Y:S01]  /*0570*/  ISETP.GT.AND P0, PT, R36, R215, PT ;  /* 0x000000d72400720c */ /* 0x000fe20003f04270 */
        /* <DEDUP_REMOVED lines=27> */
[----:B------:R-:W-:-:S02]  /*0730*/  SHF.R.S32.HI R107, RZ, 0x1f, R104 ;  /* 0x0000001fff6b7819 */ /* 0x000fc40000011468 */
[----:B------:R-:W-:Y:S01]  /*0740*/  SHF.R.S32.HI R7, RZ, 0x1f, R0 ;  /* 0x0000001fff077819 */ /* 0x000fe20000011400 */
[----:B------:R-:W-:Y:S01]  /*0750*/  IMAD.MOV.U32 R39, RZ, RZ, 0x60 ;  /* 0x00000060ff277424 */ /* 0x000fe200078e00ff */
[----:B------:R-:W-:Y:S01]  /*0760*/  ISETP.NE.AND.EX P2, PT, RZ, c[0x0][0x344], PT, P2 ;  /* 0x0000d100ff007a0c */ /* 0x000fe20003f45320 */
[----:B------:R-:W-:Y:S01]  /*0770*/  ULDC.64 UR6, c[0x0][0x1e0] ;  /* 0x0000780000067ab9 */ /* 0x000fe20000000a00 */
[----:B------:R-:W-:Y:S01]  /*0780*/  IADD3 R111, R36, -0x1, RZ ;  /* 0xffffffff246f7810 */ /* 0x000fe20007ffe0ff */
[----:B------:R-:W-:-:S10]  /*0790*/  ULDC.64 UR4, c[0x0][0x208] ;  /* 0x0000820000047ab9 */ /* 0x000fd40000000a00 */
[----:B------:R-:W-:-:S04]  /*07a0*/  @P2 IMAD.MOV.U32 R3, RZ, RZ, 0x4 ;  /* 0x00000004ff032424 */ /* 0x000fc800078e00ff */
[----:B------:R-:W-:-:S06]  /*07b0*/  @P2 IMAD.WIDE R226, R0, R3, c[0x0][0x340] ;  /* 0x0000d00000e22625 */ /* 0x000fcc00078e0203 */
[----:B------:R-:W2:Y:S01]  /*07c0*/  @P2 LDG.E R226, [R226.64] ;  /* 0x0000000ae2e22981 */ /* 0x000ea2000c1e1900 */
[-C--:B------:R-:W-:Y:S01]  /*07d0*/  LEA.HI R30, R107, R104.reuse, RZ, 0x3 ;  /* 0x000000686b1e7211 */ /* 0x080fe200078f18ff */
[----:B-1----:R-:W-:Y:S01]  /*07e0*/  IMAD.WIDE.U32 R10, R26, c[0x0][0x1b8], RZ ;  /* 0x00006e001a0a7a25 */ /* 0x002fe200078e00ff */
[----:B------:R-:W-:Y:S01]  /*07f0*/  SHF.R.S32.HI R28, RZ, 0x1f, R26 ;  /* 0x0000001fff1c7819 */ /* 0x000fe2000001141a */
[----:B------:R-:W-:Y:S01]  /*0800*/  UIMAD.WIDE.U32 UR14, UR6, 0x40, URZ ;  /* 0x00000040060e78a5 */ /* 0x000fe2000f8e003f */
[----:B------:R-:W-:Y:S01]  /*0810*/  LOP3.LUT R25, R30, 0xfffffff8, RZ, 0xc0, !PT ;  /* 0xfffffff81e197812 */ /* 0x000fe200078ec0ff */
[----:B------:R-:W-:Y:S01]  /*0820*/  IMAD.WIDE.U32 R108, R39, c[0x0][0x1e0], RZ ;  /* 0x00007800276c7a25 */ /* 0x000fe200078e00ff */
[----:B------:R-:W-:Y:S01]  /*0830*/  SHF.R.S32.HI R30, RZ, 0x3, R30 ;  /* 0x00000003ff1e7819 */ /* 0x000fe2000001141e */
[----:B------:R-:W-:Y:S01]  /*0840*/  USHF.L.U32 UR8, UR7, 0x6, URZ ;  /* 0x0000000607087899 */ /* 0x000fe2000800063f */
[----:B------:R-:W-:Y:S01]  /*0850*/  SHF.R.S32.HI R27, RZ, 0x1f, R111 ;  /* 0x0000001fff1b7819 */ /* 0x000fe2000001146f */
[----:B------:R-:W-:Y:S01]  /*0860*/  IMAD.IADD R25, R104, 0x1, -R25 ;  /* 0x0000000168197824 */ /* 0x000fe200078e0a19 */
[--C-:B------:R-:W-:Y:S01]  /*0870*/  SHF.R.S32.HI R29, RZ, 0x1f, R30.reuse ;  /* 0x0000001fff1d7819 */ /* 0x100fe2000001141e */
[----:B------:R-:W-:Y:S01]  /*0880*/  IMAD R5, R28, c[0x0][0x1b8], RZ ;  /* 0x00006e001c057a24 */ /* 0x000fe200078e02ff */
[-C--:B------:R-:W-:Y:S01]  /*0890*/  LEA.HI R214, R107, R104.reuse, RZ, 0x4 ;  /* 0x000000686bd67211 */ /* 0x080fe200078f20ff */
[----:B------:R-:W-:Y:S01]  /*08a0*/  IMAD R4, R25, 0x20, R30 ;  /* 0x0000002019047824 */ /* 0x000fe200078e021e */
[----:B------:R-:W-:Y:S01]  /*08b0*/  UIADD3 UR8, UR15, UR8, URZ ;  /* 0x000000080f087290 */ /* 0x000fe2000fffe03f */
[----:B------:R-:W-:Y:S01]  /*08c0*/  IMAD R5, R26, c[0x0][0x1bc], R5 ;  /* 0x00006f001a057a24 */ /* 0x000fe200078e0205 */
[----:B------:R-:W-:Y:S01]  /*08d0*/  LEA.HI R106, R107, R104, RZ, 0x5 ;  /* 0x000000686b6a7211 */ /* 0x000fe200078f28ff */
[----:B------:R-:W-:Y:S01]  /*08e0*/  IMAD.IADD R3, R37, 0x1, R4 ;  /* 0x0000000125037824 */ /* 0x000fe200078e0204 */
[----:B------:R-:W-:Y:S01]  /*08f0*/  USHF.L.U32 UR9, UR4, 0x6, URZ ;  /* 0x0000000604097899 */ /* 0x000fe2000800063f */
[----:B------:R-:W-:Y:S01]  /*0900*/  IMAD.IADD R11, R11, 0x1, R5 ;  /* 0x000000010b0b7824 */ /* 0x000fe200078e0205 */
[----:B------:R-:W-:Y:S01]  /*0910*/  SHF.R.S32.HI R105, RZ, 0x5, R106 ;  /* 0x00000005ff697819 */ /* 0x000fe2000001146a */
[----:B------:R-:W-:Y:S01]  /*0920*/  @P4 IMAD.HI.U32 R4, R3, c[0x0][0x2c8], RZ ;  /* 0x0000b20003044a27 */ /* 0x000fe200078e00ff */
[----:B------:R-:W-:-:S02]  /*0930*/  UMOV UR12, 0x6 ;  /* 0x00000006000c7882 */ /* 0x000fc40000000000 */
[----:B------:R-:W-:Y:S01]  /*0940*/  USHF.L.U64.HI UR12, UR4, UR12, UR5 ;  /* 0x0000000c040c7299 */ /* 0x000fe20008010205 */
[----:B------:R-:W-:Y:S01]  /*0950*/  IMAD.MOV.U32 R8, RZ, RZ, R3 ;  /* 0x000000ffff087224 */ /* 0x000fe200078e0003 */
[----:B------:R-:W-:Y:S01]  /*0960*/  @P4 SHF.R.U32.HI R8, RZ, c[0x0][0x2cc], R4 ;  /* 0x0000b300ff084a19 */ /* 0x000fe20000011604 */
[----:B------:R-:W-:Y:S02]  /*0970*/  IMAD R5, R7, c[0x0][0x1c0], RZ ;  /* 0x0000700007057a24 */ /* 0x000fe400078e02ff */
[----:B------:R-:W-:Y:S01]  /*0980*/  IMAD.WIDE.U32 R10, R0, c[0x0][0x1c0], R10 ;  /* 0x00007000000a7a25 */ /* 0x000fe200078e000a */
[----:B------:R-:W-:-:S03]  /*0990*/  SHF.R.S32.HI R6, RZ, 0x1f, R8 ;  /* 0x0000001fff067819 */ /* 0x000fc60000011408 */
[----:B------:R-:W-:Y:S02]  /*09a0*/  IMAD R5, R0, c[0x0][0x1c4], R5 ;  /* 0x0000710000057a24 */ /* 0x000fe400078e0205 */
[----:B------:R-:W-:Y:S02]  /*09b0*/  IMAD.MOV R4, RZ, RZ, -R8 ;  /* 0x000000ffff047224 */ /* 0x000fe400078e0a08 */
[----:B------:R-:W-:Y:S02]  /*09c0*/  IMAD.IADD R11, R11, 0x1, R5 ;  /* 0x000000010b0b7824 */ /* 0x000fe400078e0205 */
[----:B------:R-:W-:Y:S02]  /*09d0*/  IMAD R5, R6, c[0x0][0x1b0], RZ ;  /* 0x00006c0006057a24 */ /* 0x000fe400078e02ff */
[----:B------:R-:W-:Y:S02]  /*09e0*/  IMAD R4, R4, c[0x0][0x2c4], R3 ;  /* 0x0000b10004047a24 */ /* 0x000fe400078e0203 */
[----:B------:R-:W-:-:S02]  /*09f0*/  IMAD R3, R8, c[0x0][0x1b4], R5 ;  /* 0x00006d0008037a24 */ /* 0x000fc400078e0205 */
[----:B------:R-:W-:Y:S01]  /*0a00*/  IMAD.WIDE.U32 R10, R8, c[0x0][0x1b0], R10 ;  /* 0x00006c00080a7a25 */ /* 0x000fe200078e000a */
[----:B------:R-:W-:-:S03]  /*0a10*/  SHF.R.S32.HI R5, RZ, 0x1f, R4 ;  /* 0x0000001fff057819 */ /* 0x000fc60000011404 */
[----:B------:R-:W-:Y:S02]  /*0a20*/  IMAD.IADD R11, R11, 0x1, R3 ;  /* 0x000000010b0b7824 */ /* 0x000fe400078e0203 */
[----:B------:R-:W-:Y:S02]  /*0a30*/  IMAD R5, R5, c[0x0][0x1a8], RZ ;  /* 0x00006a0005057a24 */ /* 0x000fe400078e02ff */
[----:B------:R-:W-:-:S04]  /*0a40*/  IMAD.WIDE.U32 R8, R4, c[0x0][0x1a8], R10 ;  /* 0x00006a0004087a25 */ /* 0x000fc800078e000a */
[----:B------:R-:W-:Y:S01]  /*0a50*/  IMAD R5, R4, c[0x0][0x1ac], R5 ;  /* 0x00006b0004057a24 */ /* 0x000fe200078e0205 */
[----:B------:R-:W-:Y:S01]  /*0a60*/  BAR.SYNC.DEFER_BLOCKING 0x0 ;  /* 0x0000000000007b1d */ /* 0x000fe20000010000 */
[----:B------:R-:W-:Y:S01]  /*0a70*/  IMAD.SHL.U32 R3, R30, 0x40, RZ ;  /* 0x000000401e037824 */ /* 0x000fe200078e00ff */
[----:B------:R-:W-:Y:S01]  /*0a80*/  LEA R6, P0, R8, c[0x0][0x160], 0x1 ;  /* 0x0000580008067a11 */ /* 0x000fe200078008ff */
[----:B------:R-:W-:Y:S02]  /*0a90*/  IMAD.IADD R4, R9, 0x1, R5 ;  /* 0x0000000109047824 */ /* 0x000fe400078e0205 */
[----:B------:R-:W-:Y:S01]  /*0aa0*/  IMAD.SHL.U32 R32, R25, 0x8, RZ ;  /* 0x0000000819207824 */ /* 0x000fe200078e00ff */
[----:B------:R-:W-:Y:S01]  /*0ab0*/  LOP3.LUT R3, R3, 0x1c0, RZ, 0xc0, !PT ;  /* 0x000001c003037812 */ /* 0x000fe200078ec0ff */
[----:B------:R-:W-:Y:S01]  /*0ac0*/  IMAD R5, R2, c[0x0][0x168], RZ ;  /* 0x00005a0002057a24 */ /* 0x000fe200078e02ff */
[----:B------:R-:W-:Y:S01]  /*0ad0*/  LEA.HI.X R4, R8, c[0x0][0x164], R4, 0x1, P0 ;  /* 0x0000590008047a11 */ /* 0x000fe200000f0c04 */
[----:B------:R-:W1:Y:S01]  /*0ae0*/  SHFL.IDX PT, R12, R6, RZ, 0x181f ;  /* 0x00181fff060c7589 */ /* 0x000e6200000e0000 */
[----:B------:R-:W-:Y:S01]  /*0af0*/  IMAD.IADD R2, R37, 0x1, R30 ;  /* 0x0000000125027824 */ /* 0x000fe200078e021e */
[----:B------:R-:W-:-:S02]  /*0b00*/  LOP3.LUT R9, R3, 0x38, R32, 0xf8, !PT ;  /* 0x0000003803097812 */ /* 0x000fc400078ef820 */
[----:B------:R-:W-:Y:S01]  /*0b10*/  SHF.R.U32.HI R216, RZ, 0x3, R3 ;  /* 0x00000003ffd87819 */ /* 0x000fe20000011603 */
[----:B------:R-:W3:Y:S01]  /*0b20*/  SHFL.IDX PT, R13, R4, RZ, 0x181f ;  /* 0x00181fff040d7589 */ /* 0x000ee200000e0000 */
[----:B------:R-:W-:Y:S02]  /*0b30*/  LEA.HI R3, R107, R104, RZ, 0x6 ;  /* 0x000000686b037211 */ /* 0x000fe400078f30ff */
[C---:B------:R-:W-:Y:S01]  /*0b40*/  ISETP.GE.AND P1, PT, R2.reuse, R5, PT ;  /* 0x000000050200720c */ /* 0x040fe20003f26270 */
[----:B------:R-:W4:Y:S01]  /*0b50*/  SHFL.IDX PT, R10, R6, 0x1, 0x181f ;  /* 0x00381f00060a7f89 */ /* 0x000f2200000e0000 */
[----:B------:R-:W-:Y:S01]  /*0b60*/  LOP3.LUT R216, R9, R216, RZ, 0x3c, !PT ;  /* 0x000000d809d87212 */ /* 0x000fe200078e3cff */
[----:B------:R-:W-:Y:S01]  /*0b70*/  IMAD.SHL.U32 R3, R3, 0x8, RZ ;  /* 0x0000000803037824 */ /* 0x000fe200078e00ff */
[----:B------:R-:W-:Y:S01]  /*0b80*/  IADD3 R8, R2, 0x20, RZ ;  /* 0x0000002002087810 */ /* 0x000fe20007ffe0ff */
[----:B------:R-:W5:Y:S01]  /*0b90*/  SHFL.IDX PT, R11, R4, 0x1, 0x181f ;  /* 0x00381f00040b7f89 */ /* 0x000f6200000e0000 */
[----:B------:R-:W-:-:S02]  /*0ba0*/  SHF.R.S32.HI R33, RZ, 0x1f, R32 ;  /* 0x0000001fff217819 */ /* 0x000fc40000011420 */
[----:B------:R-:W-:Y:S01]  /*0bb0*/  LOP3.LUT R216, R216, 0xfffffe00, R3, 0xf8, !PT ;  /* 0xfffffe00d8d87812 */ /* 0x000fe200078ef803 */
[----:B------:R-:W-:Y:S01]  /*0bc0*/  SHFL.IDX PT, R9, R4, 0x2, 0x181f ;  /* 0x00581f0004097f89 */ /* 0x000fe200000e0000 */
[----:B------:R-:W-:Y:S02]  /*0bd0*/  IADD3 R3, R32, 0x40, RZ ;  /* 0x0000004020037810 */ /* 0x000fe40007ffe0ff */
[----:B------:R-:W-:Y:S01]  /*0be0*/  ISETP.GE.AND P0, PT, R8, R5, PT ;  /* 0x000000050800720c */ /* 0x000fe20003f06270 */
[----:B------:R-:W-:Y:S01]  /*0bf0*/  IMAD.SHL.U32 R216, R216, 0x2, RZ ;  /* 0x00000002d8d87824 */ /* 0x000fe200078e00ff */
[----:B------:R-:W-:Y:S02]  /*0c00*/  IADD3 R8, R2, 0x40, RZ ;  /* 0x0000004002087810 */ /* 0x000fe40007ffe0ff */
[C---:B-1----:R-:W-:Y:S02]  /*0c10*/  @!P1 LEA R16, P5, R32.reuse, R12, 0x1 ;  /* 0x0000000c20109211 */ /* 0x042fe400078a08ff */
[----:B------:R-:W-:-:S02]  /*0c20*/  ISETP.GE.AND P6, PT, R32, c[0x0][0x198], PT ;  /* 0x0000660020007a0c */ /* 0x000fc40003fc6270 */
[----:B------:R-:W-:Y:S02]  /*0c30*/  IADD3 R2, R2, 0x60, RZ ;  /* 0x0000006002027810 */ /* 0x000fe40007ffe0ff */
[----:B---3--:R-:W-:Y:S02]  /*0c40*/  @!P1 LEA.HI.X R17, R32, R13, R33, 0x1, P5 ;  /* 0x0000000d20119211 */ /* 0x008fe400028f0c21 */
[----:B------:R-:W-:Y:S02]  /*0c50*/  ISETP.GE.AND P5, PT, R8, R5, PT ;  /* 0x000000050800720c */ /* 0x000fe40003fa6270 */
[----:B------:R-:W1:Y:S05]  /*0c60*/  SHFL.IDX PT, R8, R6, 0x2, 0x181f ;  /* 0x00581f0006087f89 */ /* 0x000e6a00000e0000 */
[----:B------:R1:W-:Y:S01]  /*0c70*/  @!P1 LDGSTS.E.BYPASS.LTC128B.128 [R216+0x100], [R16.64], !P6 ;  /* 0x0010000010d89fae */ /* 0x0003e2000f101d4a */
[----:B--2---:R-:W-:Y:S01]  /*0c80*/  @P2 SHF.R.S32.HI R227, RZ, 0x1f, R226 ;  /* 0x0000001fffe32819 */ /* 0x004fe200000114e2 */
[----:B------:R-:W-:Y:S01]  /*0c90*/  @!P2 IMAD.MOV.U32 R226, RZ, RZ, R0 ;  /* 0x000000ffffe2a224 */ /* 0x000fe200078e0000 */
[----:B------:R-:W-:Y:S01]  /*0ca0*/  @!P1 SHF.R.S32.HI R0, RZ, 0x1f, R3 ;  /* 0x0000001fff009819 */ /* 0x000fe20000011403 */
[----:B------:R-:W-:Y:S01]  /*0cb0*/  @!P2 IMAD.MOV.U32 R227, RZ, RZ, R7 ;  /* 0x000000ffffe3a224 */ /* 0x000fe200078e0007 */
[----:B------:R-:W-:Y:S01]  /*0cc0*/  ISETP.GE.AND P2, PT, R3, c[0x0][0x198], PT ;  /* 0x0000660003007a0c */ /* 0x000fe20003f46270 */
[----:B------:R-:W-:Y:S01]  /*0cd0*/  IMAD R7, R29, c[0x0][0x1e0], RZ ;  /* 0x000078001d077a24 */ /* 0x000fe200078e02ff */
[----:B------:R-:W-:Y:S01]  /*0ce0*/  @!P1 LEA.HI R0, R0, R3, RZ, 0x3 ;  /* 0x0000000300009211 */ /* 0x000fe200078f18ff */
[----:B------:R-:W-:-:S02]  /*0cf0*/  IMAD R221, R227, c[0x0][0x1f0], RZ ;  /* 0x00007c00e3dd7a24 */ /* 0x000fc400078e02ff */
[----:B------:R-:W-:Y:S01]  /*0d00*/  IMAD R7, R30, c[0x0][0x1e4], R7 ;  /* 0x000079001e077a24 */ /* 0x000fe200078e0207 */
[----:B------:R-:W-:Y:S01]  /*0d10*/  @!P1 LOP3.LUT R0, R0, 0xfffffff8, RZ, 0xc0, !PT ;  /* 0xfffffff800009812 */ /* 0x000fe200078ec0ff */
[----:B------:R-:W-:Y:S02]  /*0d20*/  IMAD R221, R226, c[0x0][0x1f4], R221 ;  /* 0x00007d00e2dd7a24 */ /* 0x000fe400078e02dd */
[----:B------:R-:W-:Y:S02]  /*0d30*/  IMAD R29, R29, c[0x0][0x208], RZ ;  /* 0x000082001d1d7a24 */ /* 0x000fe400078e02ff */
[----:B------:R-:W-:Y:S01]  /*0d40*/  @!P1 IMAD.WIDE R18, R0, 0x2, R12 ;  /* 0x0000000200129825 */ /* 0x000fe200078e020c */
[----:B------:R-:W-:-:S03]  /*0d50*/  @!P0 SHF.R.S32.HI R0, RZ, 0x1f, R3 ;  /* 0x0000001fff008819 */ /* 0x000fc60000011403 */
[----:B------:R-:W-:Y:S01]  /*0d60*/  IMAD.WIDE.U32 R12, R30, c[0x0][0x1e0], R32 ;  /* 0x000078001e0c7a25 */ /* 0x000fe200078e0020 */
[----:B------:R-:W-:Y:S01]  /*0d70*/  @!P0 LEA.HI R0, R0, R3, RZ, 0x3 ;  /* 0x0000000300008211 */ /* 0x000fe200078f18ff */
[----:B------:R2:W-:Y:S01]  /*0d80*/  @!P1 LDGSTS.E.BYPASS.LTC128B.128 [R216+0x4100], [R18.64], !P2 ;  /* 0x0410000012d89fae */ /* 0x0005e2000d101d4a */
[----:B----4-:R-:W-:Y:S01]  /*0d90*/  @!P0 LEA R14, P1, R32, R10, 0x1 ;  /* 0x0000000a200e8211 */ /* 0x010fe200078208ff */
[----:B------:R-:W-:Y:S01]  /*0da0*/  IMAD.IADD R13, R13, 0x1, R7 ;  /* 0x000000010d0d7824 */ /* 0x000fe200078e0207 */
[----:B------:R-:W-:Y:S01]  /*0db0*/  @!P0 LOP3.LUT R0, R0, 0xfffffff8, RZ, 0xc0, !PT ;  /* 0xfffffff800008812 */ /* 0x000fe200078ec0ff */
[----:B------:R-:W-:Y:S01]  /*0dc0*/  IMAD R229, R227, c[0x0][0x218], RZ ;  /* 0x00008600e3e57a24 */ /* 0x000fe200078e02ff */
[----:B-----5:R-:W-:Y:S02]  /*0dd0*/  @!P0 LEA.HI.X R15, R32, R11, R33, 0x1, P1 ;  /* 0x0000000b200f8211 */ /* 0x020fe400008f0c21 */
[----:B------:R-:W-:Y:S01]  /*0de0*/  ISETP.GE.AND P1, PT, R2, R5, PT ;  /* 0x000000050200720c */ /* 0x000fe20003f26270 */
[----:B------:R-:W-:Y:S01]  /*0df0*/  @!P0 IMAD.WIDE R10, R0, 0x2, R10 ;  /* 0x00000002000a8825 */ /* 0x000fe200078e020a */
[----:B------:R-:W-:Y:S01]  /*0e00*/  @!P5 SHF.R.S32.HI R0, RZ, 0x1f, R3 ;  /* 0x0000001fff00d819 */ /* 0x000fe20000011403 */
[----:B------:R3:W-:Y:S01]  /*0e10*/  @!P0 LDGSTS.E.BYPASS.LTC128B.128 [R216+0x1100], [R14.64], !P6 ;  /* 0x011000000ed88fae */ /* 0x0007e2000f101d4a */
[----:B------:R-:W-:Y:S01]  /*0e20*/  LOP3.LUT R7, R214, 0xfffffff0, RZ, 0xc0, !PT ;  /* 0xfffffff0d6077812 */ /* 0x000fe200078ec0ff */
[----:B------:R-:W-:Y:S01]  /*0e30*/  IMAD R5, R28, c[0x0][0x1e8], RZ ;  /* 0x00007a001c057a24 */ /* 0x000fe200078e02ff */
[----:B------:R-:W-:Y:S01]  /*0e40*/  @!P5 LEA.HI R0, R0, R3, RZ, 0x3 ;  /* 0x000000030000d211 */ /* 0x000fe200078f18ff */
[----:B------:R4:W-:Y:S01]  /*0e50*/  @!P0 LDGSTS.E.BYPASS.LTC128B.128 [R216+0x5100], [R10.64], !P2 ;  /* 0x051000000ad88fae */ /* 0x0009e2000d101d4a */
[----:B-1----:R-:W-:Y:S01]  /*0e60*/  @!P5 LEA R16, P0, R32, R8, 0x1 ;  /* 0x000000082010d211 */ /* 0x002fe200078008ff */
[----:B------:R-:W-:Y:S01]  /*0e70*/  IMAD R218, R26, c[0x0][0x1ec], R5 ;  /* 0x00007b001ada7a24 */ /* 0x000fe200078e0205 */
[----:B------:R-:W-:Y:S01]  /*0e80*/  @!P5 LOP3.LUT R5, R0, 0xfffffff8, RZ, 0xc0, !PT ;  /* 0xfffffff80005d812 */ /* 0x000fe200078ec0ff */
[----:B------:R-:W-:Y:S01]  /*0e90*/  IMAD R229, R226, c[0x0][0x21c], R229 ;  /* 0x00008700e2e57a24 */ /* 0x000fe200078e02e5 */
[----:B------:R-:W-:-:S02]  /*0ea0*/  @!P5 LEA.HI.X R17, R32, R9, R33, 0x1, P0 ;  /* 0x000000092011d211 */ /* 0x000fc400000f0c21 */
[----:B------:R-:W-:Y:S01]  /*0eb0*/  @!P1 SHF.R.S32.HI R0, RZ, 0x1f, R3 ;  /* 0x0000001fff009819 */ /* 0x000fe20000011403 */
[----:B------:R-:W-:Y:S02]  /*0ec0*/  @!P5 IMAD.WIDE R8, R5, 0x2, R8 ;  /* 0x000000020508d825 */ /* 0x000fe400078e0208 */
[----:B------:R1:W-:Y:S01]  /*0ed0*/  @!P5 LDGSTS.E.BYPASS.LTC128B.128 [R216+0x2100], [R16.64], !P6 ;  /* 0x0210000010d8dfae */ /* 0x0003e2000f101d4a */
[----:B------:R-:W-:Y:S01]  /*0ee0*/  @!P1 LEA.HI R0, R0, R3, RZ, 0x3 ;  /* 0x0000000300009211 */ /* 0x000fe200078f18ff */
[----:B------:R-:W-:Y:S02]  /*0ef0*/  IMAD R5, R39, c[0x0][0x1e4], RZ ;  /* 0x0000790027057a24 */ /* 0x000fe400078e02ff */
[----:B--2---:R-:W-:Y:S01]  /*0f00*/  IMAD.WIDE.U32 R18, R26, c[0x0][0x1e8], R12 ;  /* 0x00007a001a127a25 */ /* 0x004fe200078e000c */
[----:B------:R2:W-:Y:S01]  /*0f10*/  @!P5 LDGSTS.E.BYPASS.LTC128B.128 [R216+0x6100], [R8.64], !P2 ;  /* 0x0610000008d8dfae */ /* 0x0005e2000d101d4a */
[----:B------:R-:W-:Y:S02]  /*0f20*/  @!P1 LOP3.LUT R0, R0, 0xfffffff8, RZ, 0xc0, !PT ;  /* 0xfffffff800009812 */ /* 0x000fe400078ec0ff */
[----:B------:R-:W-:Y:S01]  /*0f30*/  IMAD R39, R36, -0x60, R39 ;  /* 0xffffffa024277824 */ /* 0x000fe200078e0227 */
[----:B------:R-:W3:Y:S01]  /*0f40*/  SHFL.IDX PT, R12, R6, 0x3, 0x181f ;  /* 0x00781f00060c7f89 */ /* 0x000ee200000e0000 */
[----:B------:R-:W-:-:S02]  /*0f50*/  IMAD.IADD R219, R19, 0x1, R218 ;  /* 0x0000000113db7824 */ /* 0x000fc400078e02da */
[----:B------:R-:W-:Y:S01]  /*0f60*/  IMAD.MOV.U32 R218, RZ, RZ, R18 ;  /* 0x000000ffffda7224 */ /* 0x000fe200078e0012 */
[----:B------:R5:W1:Y:S01]  /*0f70*/  SHFL.IDX PT, R13, R4, 0x3, 0x181f ;  /* 0x00781f00040d7f89 */ /* 0x000a6200000e0000 */
[----:B------:R-:W-:Y:S01]  /*0f80*/  IADD3 R24, R39, c[0x0][0x1d0], -R30 ;  /* 0x0000740027187a10 */ /* 0x000fe20007ffe81e */
[----:B------:R-:W-:Y:S02]  /*0f90*/  IMAD.IADD R38, R109, 0x1, R5 ;  /* 0x000000016d267824 */ /* 0x000fe400078e0205 */
[----:B------:R-:W-:Y:S01]  /*0fa0*/  IMAD.WIDE.U32 R218, R226, c[0x0][0x1f0], R218 ;  /* 0x00007c00e2da7a25 */ /* 0x000fe200078e00da */
[----:B------:R-:W-:-:S03]  /*0fb0*/  ISETP.GE.AND P0, PT, R24, 0x1, PT ;  /* 0x000000011800780c */ /* 0x000fc60003f06270 */
[----:B------:R-:W-:Y:S02]  /*0fc0*/  IMAD R5, R38, R111, RZ ;  /* 0x0000006f26057224 */ /* 0x000fe400078e02ff */
[----:B------:R-:W-:Y:S02]  /*0fd0*/  IMAD.IADD R221, R219, 0x1, R221 ;  /* 0x00000001dbdd7824 */ /* 0x000fe400078e02dd */
[----:B------:R-:W-:Y:S02]  /*0fe0*/  IMAD.MOV.U32 R220, RZ, RZ, R218 ;  /* 0x000000ffffdc7224 */ /* 0x000fe400078e00da */
[-C--:B------:R-:W-:Y:S02]  /*0ff0*/  IMAD R5, R27, R108.reuse, R5 ;  /* 0x0000006c1b057224 */ /* 0x080fe400078e0205 */
[----:B--2---:R-:W-:Y:S01]  /*1000*/  IMAD.WIDE.U32 R8, R111, R108, R220 ;  /* 0x0000006c6f087225 */ /* 0x004fe200078e00dc */
[----:B---3--:R-:W-:-:S03]  /*1010*/  @!P1 LEA R14, P5, R32, R12, 0x1 ;  /* 0x0000000c200e9211 */ /* 0x008fc600078a08ff */
[----:B-----5:R-:W-:Y:S01]  /*1020*/  IMAD.IADD R4, R104, 0x1, -R7 ;  /* 0x0000000168047824 */ /* 0x020fe200078e0a07 */
[----:B-1----:R-:W-:Y:S01]  /*1030*/  @!P1 LEA.HI.X R15, R32, R13, R33, 0x1, P5 ;  /* 0x0000000d200f9211 */ /* 0x002fe200028f0c21 */
[----:B------:R-:W-:Y:S01]  /*1040*/  IMAD.IADD R5, R9, 0x1, R5 ;  /* 0x0000000109057824 */ /* 0x000fe200078e0205 */
[----:B----4-:R-:W-:Y:S01]  /*1050*/  @P0 LEA R10, P5, R8, c[0x0][0x1c8], 0x1 ;  /* 0x00007200080a0a11 */ /* 0x010fe200078a08ff */
[----:B------:R-:W-:Y:S01]  /*1060*/  @!P1 IMAD.WIDE R12, R0, 0x2, R12 ;  /* 0x00000002000c9825 */ /* 0x000fe200078e020c */
[----:B------:R-:W-:Y:S01]  /*1070*/  SHF.R.S32.HI R7, RZ, 0x1f, R4 ;  /* 0x0000001fff077819 */ /* 0x000fe20000011404 */
[----:B------:R1:W-:Y:S01]  /*1080*/  @!P1 LDGSTS.E.BYPASS.LTC128B.128 [R216+0x3100], [R14.64], !P6 ;  /* 0x031000000ed89fae */ /* 0x0003e2000f101d4a */
[----:B------:R-:W-:Y:S01]  /*1090*/  ISETP.GE.AND P6, PT, R32, c[0x0][0x1d4], PT ;  /* 0x0000750020007a0c */ /* 0x000fe20003fc6270 */
[----:B------:R-:W-:Y:S01]  /*10a0*/  IMAD.U32 R6, RZ, RZ, UR6 ;  /* 0x00000006ff067e24 */ /* 0x000fe2000f8e00ff */
[----:B------:R-:W-:Y:S01]  /*10b0*/  @P0 LEA.HI.X R11, R8, c[0x0][0x1cc], R5, 0x1, P5 ;  /* 0x00007300080b0a11 */ /* 0x000fe200028f0c05 */
[----:B------:R2:W-:Y:S01]  /*10c0*/  @!P1 LDGSTS.E.BYPASS.LTC128B.128 [R216+0x7100], [R12.64], !P2 ;  /* 0x071000000cd89fae */ /* 0x0005e2000d101d4a */
[----:B------:R-:W-:-:S02]  /*10d0*/  ISETP.GE.AND P5, PT, R3, c[0x0][0x1d4], PT ;  /* 0x0000750003007a0c */ /* 0x000fc40003fa6270 */
[C---:B------:R-:W-:Y:S01]  /*10e0*/  ISETP.GE.AND P2, PT, R24.reuse, 0x21, PT ;  /* 0x000000211800780c */ /* 0x040fe20003f46270 */
[----:B------:R-:W0:Y:S01]  /*10f0*/  LDGDEPBAR ;  /* 0x00000000000079af */ /* 0x000e220000000000 */
[----:B------:R-:W-:Y:S02]  /*1100*/  LEA.HI R2, R7, R4, RZ, 0x3 ;  /* 0x0000000407027211 */ /* 0x000fe400078f18ff */
[----:B------:R-:W-:Y:S02]  /*1110*/  ISETP.GE.AND P1, PT, R24, 0x41, PT ;  /* 0x000000411800780c */ /* 0x000fe40003f26270 */
[----:B------:R-:W-:Y:S01]  /*1120*/  LOP3.LUT R3, R2, 0xfffffff8, RZ, 0xc0, !PT ;  /* 0xfffffff802037812 */ /* 0x000fe200078ec0ff */
[----:B------:R3:W-:Y:S01]  /*1130*/  @P0 LDGSTS.E.BYPASS.LTC128B.128 [R216+0x8100], [R10.64], !P6 ;  /* 0x081000000ad80fae */ /* 0x0007e2000f101d4a */
[----:B------:R-:W-:-:S03]  /*1140*/  SHF.R.S32.HI R7, RZ, 0x4, R214 ;  /* 0x00000004ff077819 */ /* 0x000fc600000114d6 */
[----:B------:R-:W-:Y:S01]  /*1150*/  IMAD.IADD R0, R4, 0x1, -R3 ;  /* 0x0000000104007824 */ /* 0x000fe200078e0a03 */
[----:B------:R3:W-:Y:S01]  /*1160*/  @P0 LDGSTS.E.BYPASS.LTC128B.128 [R216+0xb100], [R10.64+0x80], !P5 ;  /* 0x0b1000800ad80fae */ /* 0x0007e2000e901d4a */
[----:B------:R-:W-:Y:S01]  /*1170*/  IMAD.U32 R4, RZ, RZ, UR6 ;  /* 0x00000006ff047e24 */ /* 0x000fe2000f8e00ff */
[----:B------:R-:W-:Y:S01]  /*1180*/  @P2 LEA R6, P0, R6, R8, 0x5 ;  /* 0x0000000806062211 */ /* 0x000fe200078028ff */
[----:B------:R-:W-:Y:S01]  /*1190*/  IMAD.U32 R3, RZ, RZ, UR7 ;  /* 0x00000007ff037e24 */ /* 0x000fe2000f8e00ff */
[----:B------:R-:W-:-:S04]  /*11a0*/  LEA.HI R214, R214, R7, RZ, 0x1 ;  /* 0x00000007d6d67211 */ /* 0x000fc800078f08ff */
[----:B------:R-:W-:Y:S02]  /*11b0*/  @P2 LEA.HI.X R3, R4, R5, R3, 0x5, P0 ;  /* 0x0000000504032211 */ /* 0x000fe400000f2c03 */
[----:B------:R-:W-:-:S05]  /*11c0*/  LOP3.LUT R214, R214, 0xfffffffe, RZ, 0xc0, !PT ;  /* 0xfffffffed6d67812 */ /* 0x000fca00078ec0ff */
[----:B------:R-:W-:Y:S02]  /*11d0*/  IMAD.IADD R214, R7, 0x1, -R214 ;  /* 0x0000000107d67824 */ /* 0x000fe400078e0ad6 */
[----:B------:R-:W-:Y:S02]  /*11e0*/  IMAD.SHL.U32 R7, R0, 0x40, RZ ;  /* 0x0000004000077824 */ /* 0x000fe400078e00ff */
[----:B------:R-:W-:-:S03]  /*11f0*/  IMAD.SHL.U32 R4, R214, 0x8, RZ ;  /* 0x00000008d6047824 */ /* 0x000fc600078e00ff */
[----:B------:R-:W-:-:S04]  /*1200*/  LOP3.LUT R7, R7, 0x1c0, RZ, 0xc0, !PT ;  /* 0x000001c007077812 */ /* 0x000fc800078ec0ff */
[----:B------:R-:W-:Y:S02]  /*1210*/  LOP3.LUT R4, R7, 0x8, R4, 0xf8, !PT ;  /* 0x0000000807047812 */ /* 0x000fe400078ef804 */
[C---:B---3--:R-:W-:Y:S02]  /*1220*/  @P2 LEA R10, P0, R6.reuse, c[0x0][0x1c8], 0x1 ;  /* 0x00007200060a2a11 */ /* 0x048fe400078008ff */
[----:B------:R-:W-:Y:S02]  /*1230*/  SHF.R.U32.HI R7, RZ, 0x3, R7 ;  /* 0x00000003ff077819 */ /* 0x000fe40000011607 */
[----:B------:R-:W-:Y:S01]  /*1240*/  @P2 LEA.HI.X R11, R6, c[0x0][0x1cc], R3, 0x1, P0 ;  /* 0x00007300060b2a11 */ /* 0x000fe200000f0c03 */
[----:B------:R-:W-:Y:S01]  /*1250*/  IMAD.SHL.U32 R6, R25, 0x40, RZ ;  /* 0x0000004019067824 */ /* 0x000fe200078e00ff */
[----:B------:R-:W-:Y:S01]  /*1260*/  @P1 IADD3 R8, P0, R8, UR14, RZ ;  /* 0x0000000e08081c10 */ /* 0x000fe2000ff1e0ff */
[----:B------:R-:W-:Y:S01]  /*1270*/  IMAD.SHL.U32 R3, R30, 0x8, RZ ;  /* 0x000000081e037824 */ /* 0x000fe200078e00ff */
[----:B------:R-:W-:Y:S01]  /*1280*/  LOP3.LUT R4, R4, R7, RZ, 0x3c, !PT ;  /* 0x0000000704047212 */ /* 0x000fe200078e3cff */
[----:B------:R3:W-:Y:S01]  /*1290*/  @P2 LDGSTS.E.BYPASS.LTC128B.128 [R216+0x9100], [R10.64], !P6 ;  /* 0x091000000ad82fae */ /* 0x0007e2000f101d4a */
[----:B------:R-:W-:-:S02]  /*12a0*/  @P1 IADD3.X R5, R5, UR8, RZ, P0, !PT ;  /* 0x0000000805051c10 */ /* 0x000fc400087fe4ff */
[----:B--2---:R-:W-:Y:S01]  /*12b0*/  @P1 LEA R12, P0, R8, c[0x0][0x1c8], 0x1 ;  /* 0x00007200080c1a11 */ /* 0x004fe200078008ff */
[----:B------:R3:W-:Y:S01]  /*12c0*/  @P2 LDGSTS.E.BYPASS.LTC128B.128 [R216+0xc100], [R10.64+0x80], !P5 ;  /* 0x0c1000800ad82fae */ /* 0x0007e2000e901d4a */
[----:B------:R-:W-:Y:S02]  /*12d0*/  LOP3.LUT R6, R6, 0x1c0, RZ, 0xc0, !PT ;  /* 0x000001c006067812 */ /* 0x000fe400078ec0ff */
[----:B------:R-:W-:Y:S01]  /*12e0*/  @P1 LEA.HI.X R13, R8, c[0x0][0x1cc], R5, 0x1, P0 ;  /* 0x00007300080d1a11 */ /* 0x000fe200000f0c05 */
[----:B------:R-:W-:Y:S01]  /*12f0*/  IMAD.SHL.U32 R5, R2, 0x40, RZ ;  /* 0x0000004002057824 */ /* 0x000fe200078e00ff */
[----:B------:R-:W-:-:S03]  /*1300*/  SHF.R.U32.HI R9, RZ, 0x3, R6 ;  /* 0x00000003ff097819 */ /* 0x000fc60000011606 */
[----:B------:R1:W-:Y:S01]  /*1310*/  @P1 LDGSTS.E.BYPASS.LTC128B.128 [R216+0xa100], [R12.64], !P6 ;  /* 0x0a1000000cd81fae */ /* 0x0003e2000f101d4a */
[----:B------:R-:W-:Y:S01]  /*1320*/  LOP3.LUT R2, R4, 0xfffffe00, R5, 0xf8, !PT ;  /* 0xfffffe0004027812 */ /* 0x000fe200078ef805 */
[----:B------:R-:W-:Y:S01]  /*1330*/  IMAD.MOV.U32 R5, RZ, RZ, 0x10 ;  /* 0x00000010ff057424 */ /* 0x000fe200078e00ff */
[----:B------:R-:W-:Y:S01]  /*1340*/  LOP3.LUT R4, R6, 0x8, R3, 0xf8, !PT ;  /* 0x0000000806047812 */ /* 0x000fe200078ef803 */
[----:B------:R1:W-:Y:S01]  /*1350*/  @P1 LDGSTS.E.BYPASS.LTC128B.128 [R216+0xd100], [R12.64+0x80], !P5 ;  /* 0x0d1000800cd81fae */ /* 0x0003e2000e901d4a */
[----:B------:R-:W-:Y:S01]  /*1360*/  R2P PR, R0, 0x6 ;  /* 0x0000000600007804 */ /* 0x000fe20000000000 */
[----:B------:R-:W-:Y:S01]  /*1370*/  IMAD R7, R105, 0x400, R2 ;  /* 0x0000040069077824 */ /* 0x000fe200078e0202 */
[----:B------:R-:W-:Y:S01]  /*1380*/  LOP3.LUT R9, R4, R9, RZ, 0x3c, !PT ;  /* 0x0000000904097212 */ /* 0x000fe200078e3cff */
[----:B------:R-:W0:Y:S01]  /*1390*/  LDGDEPBAR ;  /* 0x00000000000079af */ /* 0x000e220000000000 */
[----:B------:R-:W-:Y:S01]  /*13a0*/  IMAD.MOV.U32 R3, RZ, RZ, 0x20 ;  /* 0x00000020ff037424 */ /* 0x000fe200078e00ff */
[----:B------:R-:W-:-:S02]  /*13b0*/  SEL R5, R5, 0xfffffff0, !P1 ;  /* 0xfffffff005057807 */ /* 0x000fc40004800000 */
[C---:B------:R-:W-:Y:S01]  /*13c0*/  LEA R4, R7.reuse, 0x100, 0x1 ;  /* 0x0000010007047811 */ /* 0x040fe200078e08ff */
[----:B------:R-:W-:Y:S01]  /*13d0*/  IMAD.SHL.U32 R7, R7, 0x2, RZ ;  /* 0x0000000207077824 */ /* 0x000fe200078e00ff */
[----:B------:R-:W-:Y:S01]  /*13e0*/  SEL R3, R3, 0xffffffe0, !P2 ;  /* 0xffffffe003037807 */ /* 0x000fe20005000000 */
[----:B------:R-:W-:Y:S01]  /*13f0*/  IMAD R214, R214, 0x200, R9 ;  /* 0x00000200d6d67824 */ /* 0x000fe200078e0209 */
[----:B------:R-:W-:Y:S01]  /*1400*/  LOP3.LUT P0, RZ, R25, 0x2, RZ, 0xc0, !PT ;  /* 0x0000000219ff7812 */ /* 0x000fe2000780c0ff */
[--C-:B------:R-:W-:Y:S01]  /*1410*/  IMAD R6, R5, 0x2, R4.reuse ;  /* 0x0000000205067824 */ /* 0x100fe200078e0204 */
[----:B------:R-:W-:Y:S01]  /*1420*/  ISETP.LT.OR P2, PT, R24, 0x1, P6 ;  /* 0x000000011800780c */ /* 0x000fe20003741670 */
[C---:B------:R-:W-:Y:S02]  /*1430*/  IMAD R4, R3.reuse, 0x2, R4 ;  /* 0x0000000203047824 */ /* 0x040fe400078e0204 */
[----:B------:R-:W-:Y:S02]  /*1440*/  IMAD R0, R3, 0x2, R6 ;  /* 0x0000000203007824 */ /* 0x000fe400078e0206 */
[----:B------:R-:W-:-:S05]  /*1450*/  IMAD.SHL.U32 R214, R214, 0x2, RZ ;  /* 0x00000002d6d67824 */ /* 0x000fca00078e00ff */
[----:B------:R-:W-:Y:S01]  /*1460*/  IADD3 R213, R214, 0x8120, RZ ;  /* 0x00008120d6d57810 */ /* 0x000fe20007ffe0ff */
[----:B------:R-:W-:-:S04]  /*1470*/  DEPBAR.LE SB0, 0x1 ;  /* 0x000080400000791a */ /* 0x000fc80000000000 */
[----:B------:R-:W-:Y:S06]  /*1480*/  BAR.SYNC.DEFER_BLOCKING 0x0 ;  /* 0x0000000000007b1d */ /* 0x000fec0000010000 */
[----:B------:R-:W-:Y:S04]  /*1490*/  LDSM.16.M88.4 R120, [R7+0x100] ;  /* 0x000100000778783b */ /* 0x000fe80000000200 */
[----:B------:R2:W-:Y:S04]  /*14a0*/  LDSM.16.M88.4 R172, [R7+0x4100] ;  /* 0x0041000007ac783b */ /* 0x0005e80000000200 */
[----:B------:R-:W-:Y:S04]  /*14b0*/  LDSM.16.M88.4 R140, [R6] ;  /* 0x00000000068c783b */ /* 0x000fe80000000200 */
[----:B------:R-:W-:Y:S04]  /*14c0*/  LDSM.16.M88.4 R176, [R6+0x4000] ;  /* 0x0040000006b0783b */ /* 0x000fe80000000200 */
[----:B------:R-:W-:Y:S04]  /*14d0*/  LDSM.16.M88.4 R152, [R4] ;  /* 0x000000000498783b */ /* 0x000fe80000000200 */
[----:B------:R-:W-:Y:S04]  /*14e0*/  LDSM.16.M88.4 R180, [R4+0x4000] ;  /* 0x0040000004b4783b */ /* 0x000fe80000000200 */
[----:B------:R-:W-:Y:S01]  /*14f0*/  LDSM.16.M88.4 R168, [R0] ;  /* 0x0000000000a8783b */ /* 0x000fe20000000200 */
[----:B--2---:R-:W-:-:S03]  /*1500*/  IADD3 R7, R214, 0x8100, RZ ;  /* 0x00008100d6077810 */ /* 0x004fc60007ffe0ff */
[----:B------:R2:W-:Y:S01]  /*1510*/  LDSM.16.M88.4 R188, [R0+0x4000] ;  /* 0x0040000000bc783b */ /* 0x0005e20000000200 */
[----:B------:R-:W-:-:S03]  /*1520*/  @P0 IADD3 R213, R7, -0x20, RZ ;  /* 0xffffffe007d50810 */ /* 0x000fc60007ffe0ff */
[----:B------:R-:W-:Y:S01]  /*1530*/  BAR.SYNC.DEFER_BLOCKING 0x0 ;  /* 0x0000000000007b1d */ /* 0x000fe20000010000 */
[----:B------:R-:W-:Y:S01]  /*1540*/  IMAD R7, R28, c[0x0][0x210], RZ ;  /* 0x000084001c077a24 */ /* 0x000fe200078e02ff */
[C---:B------:R-:W-:Y:S02]  /*1550*/  IADD3 R207, R213.reuse, 0x800, RZ ;  /* 0x00000800d5cf7810 */ /* 0x040fe40007ffe0ff */
[C---:B------:R-:W-:Y:S02]  /*1560*/  IADD3 R206, R213.reuse, 0x1000, RZ ;  /* 0x00001000d5ce7810 */ /* 0x040fe40007ffe0ff */
[C---:B------:R-:W-:Y:S02]  /*1570*/  IADD3 R205, R213.reuse, 0x1800, RZ ;  /* 0x00001800d5cd7810 */ /* 0x040fe40007ffe0ff */
[C---:B------:R-:W-:Y:S02]  /*1580*/  IADD3 R204, R213.reuse, 0x2000, RZ ;  /* 0x00002000d5cc7810 */ /* 0x040fe40007ffe0ff */
[----:B------:R-:W-:-:S02]  /*1590*/  IADD3 R203, R213, 0x2800, RZ ;  /* 0x00002800d5cb7810 */ /* 0x000fc40007ffe0ff */
[C---:B------:R-:W-:Y:S02]  /*15a0*/  IADD3 R201, R213.reuse, 0x3000, RZ ;  /* 0x00003000d5c97810 */ /* 0x040fe40007ffe0ff */
[C---:B------:R-:W-:Y:S02]  /*15b0*/  IADD3 R200, R213.reuse, 0x3800, RZ ;  /* 0x00003800d5c87810 */ /* 0x040fe40007ffe0ff */
[C---:B------:R-:W-:Y:S01]  /*15c0*/  IADD3 R199, R213.reuse, 0x4000, RZ ;  /* 0x00004000d5c77810 */ /* 0x040fe20007ffe0ff */
[C---:B--2---:R-:W-:Y:S01]  /*15d0*/  IMAD R0, R30.reuse, c[0x0][0x20c], R29 ;  /* 0x000083001e007a24 */ /* 0x044fe200078e021d */
[C---:B------:R-:W-:Y:S01]  /*15e0*/  IADD3 R198, R213.reuse, 0x4800, RZ ;  /* 0x00004800d5c67810 */ /* 0x040fe20007ffe0ff */
[----:B------:R-:W-:Y:S01]  /*15f0*/  IMAD.WIDE.U32 R30, R30, c[0x0][0x208], R32 ;  /* 0x000082001e1e7a25 */ /* 0x000fe200078e0020 */
[----:B------:R-:W-:Y:S01]  /*1600*/  IADD3 R197, R213, 0x5000, RZ ;  /* 0x00005000d5c57810 */ /* 0x000fe20007ffe0ff */
[----:B------:R-:W-:-:S04]  /*1610*/  DEPBAR.LE SB0, 0x0 ;  /* 0x000080000000791a */ /* 0x000fc80000000000 */
[----:B------:R-:W-:Y:S01]  /*1620*/  BAR.SYNC.DEFER_BLOCKING 0x0 ;  /* 0x0000000000007b1d */ /* 0x000fe20000010000 */
[----:B------:R-:W-:Y:S01]  /*1630*/  IMAD.IADD R31, R31, 0x1, R0 ;  /* 0x000000011f1f7824 */ /* 0x000fe200078e0200 */
[----:B------:R-:W-:Y:S01]  /*1640*/  IADD3 R196, R213, 0x5800, RZ ;  /* 0x00005800d5c47810 */ /* 0x000fe20007ffe0ff */
[----:B------:R-:W-:Y:S02]  /*1650*/  IMAD R0, R27, c[0x0][0x208], RZ ;  /* 0x000082001b007a24 */ /* 0x000fe400078e02ff */
[----:B------:R-:W-:Y:S01]  /*1660*/  IMAD.U32 R27, RZ, RZ, UR9 ;  /* 0x00000009ff1b7e24 */ /* 0x000fe2000f8e00ff */
[----:B---3--:R-:W1:Y:S04]  /*1670*/  LDSM.16.M88.4 R8, [R214+0x8100] ;  /* 0x00810000d608783b */ /* 0x008e680000000200 */
[----:B------:R-:W-:Y:S04]  /*1680*/  LDSM.16.M88.4 R16, [R213] ;  /* 0x00000000d510783b */ /* 0x000fe80000000200 */
[----:B------:R-:W2:Y:S04]  /*1690*/  LDSM.16.M88.4 R76, [R214+0x8900] ;  /* 0x00890000d64c783b */ /* 0x000ea80000000200 */
[----:B------:R-:W3:Y:S04]  /*16a0*/  LDSM.16.M88.4 R68, [R214+0x9100] ;  /* 0x00910000d644783b */ /* 0x000ee80000000200 */
[----:B------:R-:W4:Y:S04]  /*16b0*/  LDSM.16.M88.4 R20, [R213+0x800] ;  /* 0x00080000d514783b */ /* 0x000f280000000200 */
[----:B------:R-:W5:Y:S04]  /*16c0*/  LDSM.16.M88.4 R60, [R214+0x9900] ;  /* 0x00990000d63c783b */ /* 0x000f680000000200 */
[----:B------:R-:W-:Y:S04]  /*16d0*/  LDSM.16.M88.4 R52, [R214+0xa100] ;  /* 0x00a10000d634783b */ /* 0x000fe80000000200 */
[----:B------:R-:W-:Y:S04]  /*16e0*/  LDSM.16.M88.4 R44, [R214+0xa900] ;  /* 0x00a90000d62c783b */ /* 0x000fe80000000200 */
[----:B------:R-:W-:Y:S01]  /*16f0*/  LDSM.16.M88.4 R40, [R213+0x2800] ;  /* 0x00280000d528783b */ /* 0x000fe20000000200 */
[C---:B-1----:R-:W-:Y:S08]  /*1700*/  HMMA.16816.F32.BF16 R12, R120.reuse, R8, RZ ;  /* 0x00000008780c723c */ /* 0x042ff000000418ff */
[C---:B------:R-:W-:Y:S08]  /*1710*/  HMMA.16816.F32.BF16 R8, R120.reuse, R10, RZ ;  /* 0x0000000a7808723c */ /* 0x040ff000000418ff */
[----:B--2---:R-:W-:Y:S08]  /*1720*/  HMMA.16816.F32.BF16 R80, R120, R76, RZ ;  /* 0x0000004c7850723c */ /* 0x004ff000000418ff */
[C---:B------:R-:W-:Y:S08]  /*1730*/  HMMA.16816.F32.BF16 R12, R140.reuse, R16, R12 ;  /* 0x000000108c0c723c */ /* 0x040ff0000004180c */
[----:B------:R-:W-:Y:S01]  /*1740*/  HMMA.16816.F32.BF16 R8, R140, R18, R8 ;  /* 0x000000128c08723c */ /* 0x000fe20000041808 */
[----:B------:R-:W1:Y:S07]  /*1750*/  LDSM.16.M88.4 R16, [R213+0x1000] ;  /* 0x00100000d510783b */ /* 0x000e6e0000000200 */
[----:B---3--:R-:W-:Y:S08]  /*1760*/  HMMA.16816.F32.BF16 R72, R120, R68, RZ ;  /* 0x000000447848723c */ /* 0x008ff000000418ff */
[----:B----4-:R-:W-:Y:S07]  /*1770*/  HMMA.16816.F32.BF16 R80, R140, R20, R80 ;  /* 0x000000148c50723c */ /* 0x010fee0000041850 */
[C---:B------:R-:W-:Y:S01]  /*1780*/  IMAD R21, R26.reuse, c[0x0][0x214], R7 ;  /* 0x000085001a157a24 */ /* 0x040fe200078e0207 */
[----:B------:R-:W-:Y:S01]  /*1790*/  HMMA.16816.F32.BF16 R76, R120, R78, RZ ;  /* 0x0000004e784c723c */ /* 0x000fe200000418ff */
[----:B------:R-:W-:-:S04]  /*17a0*/  IMAD.WIDE.U32 R6, R26, c[0x0][0x210], R30 ;  /* 0x000084001a067a25 */ /* 0x000fc800078e001e */
[----:B------:R-:W-:-:S03]  /*17b0*/  IMAD.IADD R7, R7, 0x1, R21 ;  /* 0x0000000107077824 */ /* 0x000fc600078e0215 */
[----:B------:R-:W-:Y:S01]  /*17c0*/  HMMA.16816.F32.BF16 R68, R120, R70, RZ ;  /* 0x000000467844723c */ /* 0x000fe200000418ff */
[----:B------:R-:W-:-:S04]  /*17d0*/  IMAD.WIDE.U32 R226, R226, c[0x0][0x218], R6 ;  /* 0x00008600e2e27a25 */ /* 0x000fc800078e0006 */
[----:B------:R-:W-:Y:S02]  /*17e0*/  IMAD R7, R111, c[0x0][0x20c], R0 ;  /* 0x000083006f077a24 */ /* 0x000fe400078e0200 */
[----:B------:R-:W-:Y:S01]  /*17f0*/  IMAD.IADD R229, R227, 0x1, R229 ;  /* 0x00000001e3e57824 */ /* 0x000fe200078e02e5 */
[----:B-----5:R-:W-:Y:S01]  /*1800*/  HMMA.16816.F32.BF16 R64, R120, R60, RZ ;  /* 0x0000003c7840723c */ /* 0x020fe200000418ff */
[----:B------:R-:W-:-:S07]  /*1810*/  IMAD.MOV.U32 R228, RZ, RZ, R226 ;  /* 0x000000ffffe47224 */ /* 0x000fce00078e00e2 */
[C---:B-1----:R-:W-:Y:S07]  /*1820*/  HMMA.16816.F32.BF16 R72, R140.reuse, R16, R72 ;  /* 0x000000108c48723c */ /* 0x042fee0000041848 */
[----:B------:R-:W-:Y:S01]  /*1830*/  IMAD.WIDE.U32 R16, R111, c[0x0][0x208], RZ ;  /* 0x000082006f107a25 */ /* 0x000fe200078e00ff */
[----:B------:R-:W-:Y:S01]  /*1840*/  HMMA.16816.F32.BF16 R76, R140, R22, R76 ;  /* 0x000000168c4c723c */ /* 0x000fe2000004184c */
[----:B------:R-:W1:Y:S02]  /*1850*/  LDSM.16.M88.4 R20, [R213+0x1800] ;  /* 0x00180000d514783b */ /* 0x000e640000000200 */
[----:B------:R-:W-:-:S02]  /*1860*/  IMAD.IADD R0, R17, 0x1, R7 ;  /* 0x0000000111007824 */ /* 0x000fc400078e0207 */
[----:B------:R-:W-:-:S03]  /*1870*/  IMAD.WIDE.U32 R16, R16, 0x60, R228 ;  /* 0x0000006010107825 */ /* 0x000fc600078e00e4 */
[----:B------:R-:W-:Y:S01]  /*1880*/  HMMA.16816.F32.BF16 R68, R140, R18, R68 ;  /* 0x000000128c44723c */ /* 0x000fe20000041844 */
[----:B------:R-:W-:Y:S01]  /*1890*/  IMAD R0, R0, 0x60, RZ ;  /* 0x0000006000007824 */ /* 0x000fe200078e02ff */
[----:B------:R-:W-:-:S03]  /*18a0*/  LEA R6, P0, R16, c[0x0][0x1f8], 0x1 ;  /* 0x00007e0010067a11 */ /* 0x000fc600078008ff */
[----:B------:R-:W-:-:S03]  /*18b0*/  IMAD.IADD R0, R17, 0x1, R0 ;  /* 0x0000000111007824 */ /* 0x000fc600078e0200 */
[C---:B------:R-:W-:Y:S02]  /*18c0*/  HMMA.16816.F32.BF16 R60, R120.reuse, R62, RZ ;  /* 0x0000003e783c723c */ /* 0x040fe400000418ff */
[----:B------:R-:W-:Y:S01]  /*18d0*/  LEA.HI.X R7, R16, c[0x0][0x1fc], R0, 0x1, P0 ;  /* 0x00007f0010077a11 */ /* 0x000fe200000f0c00 */
[----:B------:R-:W-:Y:S01]  /*18e0*/  IMAD.MOV.U32 R0, RZ, RZ, 0x40 ;  /* 0x00000040ff007424 */ /* 0x000fe200078e00ff */
[----:B------:R-:W-:Y:S01]  /*18f0*/  IADD3 R26, P1, P0, R27, 0x80, R6 ;  /* 0x000000801b1a7810 */ /* 0x000fe2000783e006 */
[----:B------:R-:W2:Y:S03]  /*1900*/  LDSM.16.M88.4 R16, [R213+0x2000] ;  /* 0x00200000d510783b */ /* 0x000ea60000000200 */
[----:B------:R-:W-:Y:S01]  /*1910*/  IADD3.X R27, RZ, UR12, R7, P1, P0 ;  /* 0x0000000cff1b7c10 */ /* 0x000fe20008fe0407 */
[----:B------:R-:W-:Y:S01]  /*1920*/  @!PT LDS RZ, [RZ] ;  /* 0x00000000fffff984 */ /* 0x000fe20000000800 */
[----:B------:R-:W-:Y:S01]  /*1930*/  @!PT LDS RZ, [RZ] ;  /* 0x00000000fffff984 */ /* 0x000fe20000000800 */
[----:B------:R-:W-:Y:S01]  /*1940*/  @!PT LDS RZ, [RZ] ;  /* 0x00000000fffff984 */ /* 0x000fe20000000800 */
[----:B------:R3:W-:Y:S01]  /*1950*/  LDGSTS.E.BYPASS.LTC128B.128 [R216+0x100], [R6.64], !P2 ;  /* 0x0010000006d87fae */ /* 0x0007e2000d101d4a */
[----:B------:R-:W-:Y:S01]  /*1960*/  IADD3 R28, P0, R6, UR9, RZ ;  /* 0x00000009061c7c10 */ /* 0x000fe2000ff1e0ff */
[----:B------:R-:W-:Y:S01]  /*1970*/  HMMA.16816.F32.BF16 R56, R120, R52, RZ ;  /* 0x000000347838723c */ /* 0x000fe200000418ff */
[----:B------:R-:W-:-:S02]  /*1980*/  ISETP.LT.OR P1, PT, R24, 0x1, P5 ;  /* 0x000000011800780c */ /* 0x000fc40002f21670 */
[----:B------:R-:W-:Y:S02]  /*1990*/  IADD3.X R29, R7, UR12, RZ, P0, !PT ;  /* 0x0000000c071d7c10 */ /* 0x000fe400087fe4ff */
[C---:B------:R-:W-:Y:S02]  /*19a0*/  ISETP.LT.OR P0, PT, R24.reuse, 0x21, P6 ;  /* 0x000000211800780c */ /* 0x040fe40003701670 */
[----:B------:R-:W-:Y:S01]  /*19b0*/  ISETP.LT.OR P2, PT, R24, 0x21, P5 ;  /* 0x000000211800780c */ /* 0x000fe20002f41670 */
[C---:B------:R-:W-:Y:S06]  /*19c0*/  HMMA.16816.F32.BF16 R52, R120.reuse, R54, RZ ;  /* 0x000000367834723c */ /* 0x040fec00000418ff */
[----:B------:R3:W-:Y:S01]  /*19d0*/  LDGSTS.E.BYPASS.LTC128B.128 [R216+0x3100], [R6.64+0x80], !P1 ;  /* 0x0310008006d87fae */ /* 0x0007e2000c901d4a */
[----:B------:R-:W-:Y:S01]  /*19e0*/  LOP3.LUT P1, RZ, R25, 0x4, RZ, 0xc0, !PT ;  /* 0x0000000419ff7812 */ /* 0x000fe2000782c0ff */
[----:B------:R-:W-:Y:S02]  /*19f0*/  HMMA.16816.F32.BF16 R48, R120, R44, RZ ;  /* 0x0000002c7830723c */ /* 0x000fe400000418ff */
[----:B------:R4:W-:Y:S01]  /*1a00*/  LDGSTS.E.BYPASS.LTC128B.128 [R216+0x1100], [R28.64], !P0 ;  /* 0x011000001cd87fae */ /* 0x0009e2000c101d4a */
[----:B------:R-:W-:-:S02]  /*1a10*/  IADD3 R84, P0, R28, UR9, RZ ;  /* 0x000000091c547c10 */ /* 0x000fc4000ff1e0ff */
[----:B------:R-:W-:Y:S01]  /*1a20*/  SEL R0, R0, 0xffffffc0, !P1 ;  /* 0xffffffc000007807 */ /* 0x000fe20004800000 */
[----:B------:R5:W-:Y:S01]  /*1a30*/  LDGSTS.E.BYPASS.LTC128B.128 [R216+0x4100], [R26.64], !P2 ;  /* 0x041000001ad87fae */ /* 0x000be2000d101d4a */
[----:B------:R-:W-:Y:S01]  /*1a40*/  IADD3.X R85, R29, UR12, RZ, P0, !PT ;  /* 0x0000000c1d557c10 */ /* 0x000fe200087fe4ff */
[----:B-1----:R-:W-:Y:S01]  /*1a50*/  HMMA.16816.F32.BF16 R64, R140, R20, R64 ;  /* 0x000000148c40723c */ /* 0x002fe20000041840 */
[----:B------:R-:W-:Y:S01]  /*1a60*/  ISETP.LT.OR P2, PT, R24, 0x41, P6 ;  /* 0x000000411800780c */ /* 0x000fe20003741670 */
[----:B------:R-:W-:Y:S01]  /*1a70*/  IMAD.IADD R211, R214, 0x1, R0 ;  /* 0x00000001d6d37824 */ /* 0x000fe200078e0200 */
[----:B------:R-:W-:Y:S01]  /*1a80*/  ISETP.LT.OR P0, PT, R24, 0x41, P5 ;  /* 0x000000411800780c */ /* 0x000fe20002f01670 */
[----:B------:R-:W-:-:S04]  /*1a90*/  IMAD.IADD R202, R0, 0x1, R213 ;  /* 0x0000000100ca7824 */ /* 0x000fc800078e02d5 */
[----:B------:R-:W-:Y:S06]  /*1aa0*/  HMMA.16816.F32.BF16 R60, R140, R22, R60 ;  /* 0x000000168c3c723c */ /* 0x000fec000004183c */
[----:B------:R1:W-:Y:S02]  /*1ab0*/  LDGSTS.E.BYPASS.LTC128B.128 [R216+0x2100], [R84.64], !P2 ;  /* 0x0210000054d87fae */ /* 0x0003e4000d101d4a */
[----:B------:R-:W-:Y:S02]  /*1ac0*/  HMMA.16816.F32.BF16 R44, R120, R46, RZ ;  /* 0x0000002e782c723c */ /* 0x000fe400000418ff */
[----:B------:R1:W-:Y:S01]  /*1ad0*/  LDGSTS.E.BYPASS.LTC128B.128 [R216+0x5100], [R84.64+0x80], !P0 ;  /* 0x0510008054d87fae */ /* 0x0003e2000c101d4a */
[----:B------:R-:W-:-:S03]  /*1ae0*/  ISETP.GT.AND P0, PT, R111, R215, PT ;  /* 0x000000d76f00720c */ /* 0x000fc60003f04270 */
[----:B------:R-:W3:Y:S02]  /*1af0*/  LDSM.16.M88.4 R32, [R211+0x8100] ;  /* 0x00810000d320783b */ /* 0x000ee40000000200 */
[C---:B--2---:R-:W-:Y:S02]  /*1b00*/  HMMA.16816.F32.BF16 R56, R140.reuse, R16, R56 ;  /* 0x000000108c38723c */ /* 0x044fe40000041838 */
[----:B------:R-:W2:Y:S04]  /*1b10*/  LDSM.16.M88.4 R96, [R211+0x8900] ;  /* 0x00890000d360783b */ /* 0x000ea80000000200 */
[----:B----4-:R-:W4:Y:S02]  /*1b20*/  LDSM.16.M88.4 R28, [R211+0x9100] ;  /* 0x00910000d31c783b */ /* 0x010f240000000200 */
[C---:B------:R-:W-:Y:S02]  /*1b30*/  HMMA.16816.F32.BF16 R52, R140.reuse, R18, R52 ;  /* 0x000000128c34723c */ /* 0x040fe40000041834 */
[----:B-----5:R-:W5:Y:S04]  /*1b40*/  LDSM.16.M88.4 R24, [R211+0x9900] ;  /* 0x00990000d318783b */ /* 0x020f680000000200 */
[----:B------:R-:W2:Y:S02]  /*1b50*/  LDSM.16.M88.4 R20, [R211+0xa100] ;  /* 0x00a10000d314783b */ /* 0x000ea40000000200 */
[C---:B------:R-:W-:Y:S02]  /*1b60*/  HMMA.16816.F32.BF16 R48, R140.reuse, R40, R48 ;  /* 0x000000288c30723c */ /* 0x040fe40000041830 */
[----:B------:R-:W4:Y:S04]  /*1b70*/  LDSM.16.M88.4 R16, [R211+0xa900] ;  /* 0x00a90000d310783b */ /* 0x000f280000000200 */
[----:B------:R-:W4:Y:S02]  /*1b80*/  LDSM.16.M88.4 R92, [R202] ;  /* 0x00000000ca5c783b */ /* 0x000f240000000200 */
[----:B------:R-:W-:Y:S02]  /*1b90*/  HMMA.16816.F32.BF16 R44, R140, R42, R44 ;  /* 0x0000002a8c2c723c */ /* 0x000fe4000004182c */
[----:B------:R-:W4:Y:S04]  /*1ba0*/  LDSM.16.M88.4 R88, [R202+0x800] ;  /* 0x00080000ca58783b */ /* 0x000f280000000200 */
[----:B-1----:R-:W1:Y:S04]  /*1bb0*/  LDSM.16.M88.4 R84, [R202+0x1000] ;  /* 0x00100000ca54783b */ /* 0x002e680000000200 */
[----:B------:R-:W1:Y:S01]  /*1bc0*/  LDSM.16.M88.4 R40, [R202+0x1800] ;  /* 0x00180000ca28783b */ /* 0x000e620000000200 */
[C---:B---3--:R-:W-:Y:S03]  /*1bd0*/  HMMA.16816.F32.BF16 R12, R152.reuse, R32, R12 ;  /* 0x00000020980c723c */ /* 0x048fe6000004180c */
[----:B------:R-:W-:Y:S04]  /*1be0*/  LDSM.16.M88.4 R100, [R211+0xb900] ;  /* 0x00b90000d364783b */ /* 0x000fe80000000200 */
[----:B------:R-:W0:Y:S01]  /*1bf0*/  LDGDEPBAR ;  /* 0x00000000000079af */ /* 0x000e220000000000 */
[C---:B------:R-:W-:Y:S03]  /*1c00*/  HMMA.16816.F32.BF16 R8, R152.reuse, R34, R8 ;  /* 0x000000229808723c */ /* 0x040fe60000041808 */
[----:B------:R-:W3:Y:S05]  /*1c10*/  LDSM.16.M88.4 R32, [R202+0x2000] ;  /* 0x00200000ca20783b */ /* 0x000eea0000000200 */
[C---:B--2---:R-:W-:Y:S08]  /*1c20*/  HMMA.16816.F32.BF16 R80, R152.reuse, R96, R80 ;  /* 0x000000609850723c */ /* 0x044ff00000041850 */
[C---:B------:R-:W-:Y:S01]  /*1c30*/  HMMA.16816.F32.BF16 R76, R152.reuse, R98, R76 ;  /* 0x00000062984c723c */ /* 0x040fe2000004184c */
[----:B------:R-:W2:Y:S07]  /*1c40*/  LDSM.16.M88.4 R96, [R202+0x2800] ;  /* 0x00280000ca60783b */ /* 0x000eae0000000200 */
[C---:B----4-:R-:W-:Y:S08]  /*1c50*/  HMMA.16816.F32.BF16 R72, R152.reuse, R28, R72 ;  /* 0x0000001c9848723c */ /* 0x050ff00000041848 */
[C---:B------:R-:W-:Y:S01]  /*1c60*/  HMMA.16816.F32.BF16 R68, R152.reuse, R30, R68 ;  /* 0x0000001e9844723c */ /* 0x040fe20000041844 */
[----:B------:R-:W4:Y:S07]  /*1c70*/  LDSM.16.M88.4 R28, [R214+0xb100] ;  /* 0x00b10000d61c783b */ /* 0x000f2e0000000200 */
[C---:B-----5:R-:W-:Y:S08]  /*1c80*/  HMMA.16816.F32.BF16 R64, R152.reuse, R24, R64 ;  /* 0x000000189840723c */ /* 0x060ff00000041840 */
[C---:B------:R-:W-:Y:S01]  /*1c90*/  HMMA.16816.F32.BF16 R60, R152.reuse, R26, R60 ;  /* 0x0000001a983c723c */ /* 0x040fe2000004183c */
[----:B------:R-:W5:Y:S07]  /*1ca0*/  LDSM.16.M88.4 R24, [R214+0xb900] ;  /* 0x00b90000d618783b */ /* 0x000f6e0000000200 */
[C---:B------:R-:W-:Y:S08]  /*1cb0*/  HMMA.16816.F32.BF16 R56, R152.reuse, R20, R56 ;  /* 0x000000149838723c */ /* 0x040ff00000041838 */
[C---:B------:R-:W-:Y:S01]  /*1cc0*/  HMMA.16816.F32.BF16 R52, R152.reuse, R22, R52 ;  /* 0x000000169834723c */ /* 0x040fe20000041834 */
[----:B------:R-:W1:Y:S07]  /*1cd0*/  LDSM.16.M88.4 R20, [R214+0xc100] ;  /* 0x00c10000d614783b */ /* 0x000e6e0000000200 */
[C---:B------:R-:W-:Y:S08]  /*1ce0*/  HMMA.16816.F32.BF16 R48, R152.reuse, R16, R48 ;  /* 0x000000109830723c */ /* 0x040ff00000041830 */
[----:B------:R-:W-:Y:S01]  /*1cf0*/  HMMA.16816.F32.BF16 R44, R152, R18, R44 ;  /* 0x00000012982c723c */ /* 0x000fe2000004182c */
[----:B------:R-:W2:Y:S07]  /*1d00*/  LDSM.16.M88.4 R16, [R214+0xc900] ;  /* 0x00c90000d610783b */ /* 0x000eae0000000200 */
[C---:B------:R-:W-:Y:S08]  /*1d10*/  HMMA.16816.F32.BF16 R12, R168.reuse, R92, R12 ;  /* 0x0000005ca80c723c */ /* 0x040ff0000004180c */
[C---:B------:R-:W-:Y:S01]  /*1d20*/  HMMA.16816.F32.BF16 R8, R168.reuse, R94, R8 ;  /* 0x0000005ea808723c */ /* 0x040fe20000041808 */
[----:B------:R-:W2:Y:S07]  /*1d30*/  LDSM.16.M88.4 R92, [R214+0xd100] ;  /* 0x00d10000d65c783b */ /* 0x000eae0000000200 */
[C---:B------:R-:W-:Y:S08]  /*1d40*/  HMMA.16816.F32.BF16 R80, R168.reuse, R88, R80 ;  /* 0x00000058a850723c */ /* 0x040ff00000041850 */
[C---:B------:R-:W-:Y:S01]  /*1d50*/  HMMA.16816.F32.BF16 R76, R168.reuse, R90, R76 ;  /* 0x0000005aa84c723c */ /* 0x040fe2000004184c */
[----:B------:R-:W2:Y:S07]  /*1d60*/  LDSM.16.M88.4 R88, [R214+0xd900] ;  /* 0x00d90000d658783b */ /* 0x000eae0000000200 */
[C---:B-1----:R-:W-:Y:S08]  /*1d70*/  HMMA.16816.F32.BF16 R72, R168.reuse, R84, R72 ;  /* 0x00000054a848723c */ /* 0x042ff00000041848 */
[C---:B------:R-:W-:Y:S01]  /*1d80*/  HMMA.16816.F32.BF16 R68, R168.reuse, R86, R68 ;  /* 0x00000056a844723c */ /* 0x040fe20000041844 */
[----:B------:R-:W1:Y:S07]  /*1d90*/  LDSM.16.M88.4 R84, [R213+0x3000] ;  /* 0x00300000d554783b */ /* 0x000e6e0000000200 */
[C---:B------:R-:W-:Y:S08]  /*1da0*/  HMMA.16816.F32.BF16 R64, R168.reuse, R40, R64 ;  /* 0x00000028a840723c */ /* 0x040ff00000041840 */
[C---:B------:R-:W-:Y:S01]  /*1db0*/  HMMA.16816.F32.BF16 R60, R168.reuse, R42, R60 ;  /* 0x0000002aa83c723c */ /* 0x040fe2000004183c */
[----:B------:R-:W1:Y:S07]  /*1dc0*/  LDSM.16.M88.4 R40, [R213+0x3800] ;  /* 0x00380000d528783b */ /* 0x000e6e0000000200 */
[C---:B---3--:R-:W-:Y:S08]  /*1dd0*/  HMMA.16816.F32.BF16 R56, R168.reuse, R32, R56 ;  /* 0x00000020a838723c */ /* 0x048ff00000041838 */
[C---:B------:R-:W-:Y:S01]  /*1de0*/  HMMA.16816.F32.BF16 R52, R168.reuse, R34, R52 ;  /* 0x00000022a834723c */ /* 0x040fe20000041834 */
[----:B------:R-:W3:Y:S07]  /*1df0*/  LDSM.16.M88.4 R32, [R213+0x4000] ;  /* 0x00400000d520783b */ /* 0x000eee0000000200 */
[C---:B--2---:R-:W-:Y:S08]  /*1e00*/  HMMA.16816.F32.BF16 R48, R168.reuse, R96, R48 ;  /* 0x00000060a830723c */ /* 0x044ff00000041830 */
[----:B------:R-:W-:Y:S01]  /*1e10*/  HMMA.16816.F32.BF16 R44, R168, R98, R44 ;  /* 0x00000062a82c723c */ /* 0x000fe2000004182c */
[----:B------:R-:W-:Y:S07]  /*1e20*/  LDSM.16.M88.4 R96, [R211+0xc100] ;  /* 0x00c10000d360783b */ /* 0x000fee0000000200 */
[C---:B----4-:R-:W-:Y:S08]  /*1e30*/  HMMA.16816.F32.BF16 R12, R172.reuse, R28, R12 ;  /* 0x0000001cac0c723c */ /* 0x050ff0000004180c */
[C---:B------:R-:W-:Y:S01]  /*1e40*/  HMMA.16816.F32.BF16 R8, R172.reuse, R30, R8 ;  /* 0x0000001eac08723c */ /* 0x040fe20000041808 */
[----:B------:R-:W2:Y:S07]  /*1e50*/  LDSM.16.M88.4 R28, [R213+0x4800] ;  /* 0x00480000d51c783b */ /* 0x000eae0000000200 */
[C---:B-----5:R-:W-:Y:S08]  /*1e60*/  HMMA.16816.F32.BF16 R80, R172.reuse, R24, R80 ;  /* 0x00000018ac50723c */ /* 0x060ff00000041850 */
[C---:B------:R-:W-:Y:S01]  /*1e70*/  HMMA.16816.F32.BF16 R76, R172.reuse, R26, R76 ;  /* 0x0000001aac4c723c */ /* 0x040fe2000004184c */
[----:B------:R-:W4:Y:S07]  /*1e80*/  LDSM.16.M88.4 R24, [R213+0x5000] ;  /* 0x00500000d518783b */ /* 0x000f2e0000000200 */
[C---:B------:R-:W-:Y:S08]  /*1e90*/  HMMA.16816.F32.BF16 R72, R172.reuse, R20, R72 ;  /* 0x00000014ac48723c */ /* 0x040ff00000041848 */
[C---:B------:R-:W-:Y:S01]  /*1ea0*/  HMMA.16816.F32.BF16 R68, R172.reuse, R22, R68 ;  /* 0x00000016ac44723c */ /* 0x040fe20000041844 */
[----:B------:R-:W5:Y:S07]  /*1eb0*/  LDSM.16.M88.4 R20, [R213+0x5800] ;  /* 0x00580000d514783b */ /* 0x000f6e0000000200 */
[C---:B------:R-:W-:Y:S08]  /*1ec0*/  HMMA.16816.F32.BF16 R64, R172.reuse, R16, R64 ;  /* 0x00000010ac40723c */ /* 0x040ff00000041840 */
[C---:B------:R-:W-:Y:S01]  /*1ed0*/  HMMA.16816.F32.BF16 R60, R172.reuse, R18, R60 ;  /* 0x00000012ac3c723c */ /* 0x040fe2000004183c */
[----:B------:R-:W2:Y:S07]  /*1ee0*/  LDSM.16.M88.4 R16, [R211+0xb100] ;  /* 0x00b10000d310783b */ /* 0x000eae0000000200 */
[C---:B------:R-:W-:Y:S08]  /*1ef0*/  HMMA.16816.F32.BF16 R56, R172.reuse, R92, R56 ;  /* 0x0000005cac38723c */ /* 0x040ff00000041838 */
[C---:B------:R-:W-:Y:S01]  /*1f00*/  HMMA.16816.F32.BF16 R52, R172.reuse, R94, R52 ;  /* 0x0000005eac34723c */ /* 0x040fe20000041834 */
[----:B------:R-:W2:Y:S07]  /*1f10*/  LDSM.16.M88.4 R92, [R211+0xc900] ;  /* 0x00c90000d35c783b */ /* 0x000eae0000000200 */
[C---:B------:R-:W-:Y:S08]  /*1f20*/  HMMA.16816.F32.BF16 R48, R172.reuse, R88, R48 ;  /* 0x00000058ac30723c */ /* 0x040ff00000041830 */
[----:B------:R-:W-:Y:S01]  /*1f30*/  HMMA.16816.F32.BF16 R44, R172, R90, R44 ;  /* 0x0000005aac2c723c */ /* 0x000fe2000004182c */
        /* <DEDUP_REMOVED lines=11> */
[C---:B------:R-:W-:Y:S01]  /*1ff0*/  HMMA.16816.F32.BF16 R60, R176.reuse, R30, R60 ;  /* 0x0000001eb03c723c */ /* 0x040fe2000004183c */
[----:B------:R-:W2:Y:S07]  /*2000*/  LDSM.16.M88.4 R28, [R202+0x4000] ;  /* 0x00400000ca1c783b */ /* 0x000eae0000000200 */
[C---:B----4-:R-:W-:Y:S08]  /*2010*/  HMMA.16816.F32.BF16 R56, R176.reuse, R24, R56 ;  /* 0x00000018b038723c */ /* 0x050ff00000041838 */
[C---:B------:R-:W-:Y:S01]  /*2020*/  HMMA.16816.F32.BF16 R52, R176.reuse, R26, R52 ;  /* 0x0000001ab034723c */ /* 0x040fe20000041834 */
[----:B------:R-:W4:Y:S07]  /*2030*/  LDSM.16.M88.4 R24, [R202+0x4800] ;  /* 0x00480000ca18783b */ /* 0x000f2e0000000200 */
[C---:B-----5:R-:W-:Y:S08]  /*2040*/  HMMA.16816.F32.BF16 R48, R176.reuse, R20, R48 ;  /* 0x00000014b030723c */ /* 0x060ff00000041830 */
[----:B------:R-:W-:Y:S01]  /*2050*/  HMMA.16816.F32.BF16 R44, R176, R22, R44 ;  /* 0x00000016b02c723c */ /* 0x000fe2000004182c */
[----:B------:R-:W5:Y:S07]  /*2060*/  LDSM.16.M88.4 R20, [R202+0x5000] ;  /* 0x00500000ca14783b */ /* 0x000f6e0000000200 */
[C---:B------:R-:W-:Y:S08]  /*2070*/  HMMA.16816.F32.BF16 R12, R180.reuse, R16, R12 ;  /* 0x00000010b40c723c */ /* 0x040ff0000004180c */
[----:B------:R-:W-:Y:S01]  /*2080*/  HMMA.16816.F32.BF16 R8, R180, R18, R8 ;  /* 0x00000012b408723c */ /* 0x000fe20000041808 */
[----:B------:R-:W1:Y:S01]  /*2090*/  LDSM.16.M88.4 R16, [R202+0x5800] ;  /* 0x00580000ca10783b */ /* 0x000e620000000200 */
[----:B------:R-:W-:-:S06]  /*20a0*/  DEPBAR.LE SB0, 0x0 ;  /* 0x000080000000791a */ /* 0x000fcc0000000000 */
        /* <DEDUP_REMOVED lines=8> */
[C---:B-1----:R-:W-:Y:S08]  /*2130*/  HMMA.16816.F32.BF16 R48, R180.reuse, R84, R48 ;  /* 0x00000054b430723c */ /* 0x042ff00000041830 */
[----:B------:R-:W-:Y:S08]  /*2140*/  HMMA.16816.F32.BF16 R44, R180, R86, R44 ;  /* 0x00000056b42c723c */ /* 0x000ff0000004182c */
[C---:B------:R-:W-:Y:S08]  /*2150*/  HMMA.16816.F32.BF16 R12, R188.reuse, R40, R12 ;  /* 0x00000028bc0c723c */ /* 0x040ff0000004180c */
[C---:B------:R-:W-:Y:S08]  /*2160*/  HMMA.16816.F32.BF16 R8, R188.reuse, R42, R8 ;  /* 0x0000002abc08723c */ /* 0x040ff00000041808 */
[C---:B---3--:R-:W-:Y:S08]  /*2170*/  HMMA.16816.F32.BF16 R80, R188.reuse, R32, R80 ;  /* 0x00000020bc50723c */ /* 0x048ff00000041850 */
[C---:B------:R-:W-:Y:S08]  /*2180*/  HMMA.16816.F32.BF16 R76, R188.reuse, R34, R76 ;  /* 0x00000022bc4c723c */ /* 0x040ff0000004184c */
[C---:B--2---:R-:W-:Y:S08]  /*2190*/  HMMA.16816.F32.BF16 R72, R188.reuse, R28, R72 ;  /* 0x0000001cbc48723c */ /* 0x044ff00000041848 */
[C---:B------:R-:W-:Y:S08]  /*21a0*/  HMMA.16816.F32.BF16 R68, R188.reuse, R30, R68 ;  /* 0x0000001ebc44723c */ /* 0x040ff00000041844 */
[C---:B----4-:R-:W-:Y:S08]  /*21b0*/  HMMA.16816.F32.BF16 R64, R188.reuse, R24, R64 ;  /* 0x00000018bc40723c */ /* 0x050ff00000041840 */
[C---:B------:R-:W-:Y:S08]  /*21c0*/  HMMA.16816.F32.BF16 R60, R188.reuse, R26, R60 ;  /* 0x0000001abc3c723c */ /* 0x040ff0000004183c */
[C---:B-----5:R-:W-:Y:S08]  /*21d0*/  HMMA.16816.F32.BF16 R56, R188.reuse, R20, R56 ;  /* 0x00000014bc38723c */ /* 0x060ff00000041838 */
[C---:B------:R-:W-:Y:S08]  /*21e0*/  HMMA.16816.F32.BF16 R52, R188.reuse, R22, R52 ;  /* 0x00000016bc34723c */ /* 0x040ff00000041834 */
[C---:B------:R-:W-:Y:S08]  /*21f0*/  HMMA.16816.F32.BF16 R48, R188.reuse, R16, R48 ;  /* 0x00000010bc30723c */ /* 0x040ff00000041830 */
[----:B------:R-:W-:Y:S01]  /*2200*/  HMMA.16816.F32.BF16 R44, R188, R18, R44 ;  /* 0x00000012bc2c723c */ /* 0x000fe2000004182c */
[----:B------:R-:W-:Y:S06]  /*2210*/  BAR.SYNC.DEFER_BLOCKING 0x0 ;  /* 0x0000000000007b1d */ /* 0x000fec0000010000 */
[----:B------:R-:W-:Y:S05]  /*2220*/  @!P0 BRA `(.L_x_160) ;  /* 0x000001a000008947 */ /* 0x000fea0003800000 */
[----:B------:R-:W-:Y:S01]  /*2230*/  IADD3 R17, R36, -0x2, RZ ;  /* 0xfffffffe24117810 */ /* 0x000fe20007ffe0ff */
[----:B------:R-:W-:-:S02]  /*2240*/  USHF.L.U32 UR4, UR6, 0x6, URZ ;  /* 0x0000000606047899 */ /* 0x000fc4000800063f */
[----:B------:R-:W-:Y:S01]  /*2250*/  USHF.L.U64.HI UR6, UR6, 0x6, UR7 ;  /* 0x0000000606067899 */ /* 0x000fe20008010207 */
[----:B------:R-:W-:Y:S01]  /*2260*/  SHF.R.S32.HI R7, RZ, 0x1f, R17 ;  /* 0x0000001fff077819 */ /* 0x000fe20000011411 */
[----:B------:R-:W-:Y:S02]  /*2270*/  IMAD R38, R38, R17, RZ ;  /* 0x0000001126267224 */ /* 0x000fe400078e02ff */
[----:B------:R-:W-:-:S04]  /*2280*/  IMAD.WIDE.U32 R16, R17, R108, R220 ;  /* 0x0000006c11107225 */ /* 0x000fc800078e00dc */
[----:B------:R-:W-:Y:S01]  /*2290*/  IMAD R4, R7, R108, R38 ;  /* 0x0000006c07047224 */ /* 0x000fe200078e0226 */
[----:B------:R-:W-:Y:S01]  /*22a0*/  LEA R6, P0, R16, c[0x0][0x1c8], 0x1 ;  /* 0x0000720010067a11 */ /* 0x000fe200078008ff */
[----:B------:R-:W-:Y:S02]  /*22b0*/  IMAD.U32 R0, RZ, RZ, UR4 ;  /* 0x00000004ff007e24 */ /* 0x000fe4000f8e00ff */
[----:B------:R-:W-:-:S03]  /*22c0*/  IMAD.IADD R4, R17, 0x1, R4 ;  /* 0x0000000111047824 */ /* 0x000fc600078e0204 */
[----:B------:R-:W-:Y:S02]  /*22d0*/  IADD3 R18, P2, P1, R0, 0x80, R6 ;  /* 0x0000008000127810 */ /* 0x000fe4000795e006 */
[----:B------:R-:W-:Y:S02]  /*22e0*/  LEA.HI.X R7, R16, c[0x0][0x1cc], R4, 0x1, P0 ;  /* 0x0000730010077a11 */ /* 0x000fe400000f0c04 */
[----:B------:R-:W-:Y:S02]  /*22f0*/  IADD3 R16, P0, R6, UR4, RZ ;  /* 0x0000000406107c10 */ /* 0x000fe4000ff1e0ff */
[----:B------:R-:W-:Y:S01]  /*2300*/  IADD3.X R19, RZ, UR6, R7, P2, P1 ;  /* 0x00000006ff137c10 */ /* 0x000fe200097e2407 */
[----:B------:R-:W-:Y:S01]  /*2310*/  @!PT LDS RZ, [RZ] ;  /* 0x00000000fffff984 */ /* 0x000fe20000000800 */
[----:B------:R-:W-:Y:S01]  /*2320*/  @!PT LDS RZ, [RZ] ;  /* 0x00000000fffff984 */ /* 0x000fe20000000800 */
[----:B------:R-:W-:Y:S01]  /*2330*/  @!PT LDS RZ, [RZ] ;  /* 0x00000000fffff984 */ /* 0x000fe20000000800 */
[----:B------:R1:W-:Y:S01]  /*2340*/  LDGSTS.E.BYPASS.LTC128B.128 [R216+0x8100], [R6.64], !P6 ;  /* 0x0810000006d87fae */ /* 0x0003e2000f101d4a */
[----:B------:R-:W-:Y:S02]  /*2350*/  IADD3.X R17, R7, UR6, RZ, P0, !PT ;  /* 0x0000000607117c10 */ /* 0x000fe400087fe4ff */
[----:B------:R-:W-:Y:S01]  /*2360*/  IADD3 R20, P0, R16, UR4, RZ ;  /* 0x0000000410147c10 */ /* 0x000fe2000ff1e0ff */
[----:B------:R1:W-:Y:S03]  /*2370*/  LDGSTS.E.BYPASS.LTC128B.128 [R216+0xb100], [R6.64+0x80], !P5 ;  /* 0x0b10008006d87fae */ /* 0x0003e6000e901d4a */
[----:B------:R-:W-:Y:S01]  /*2380*/  IADD3.X R21, R17, UR6, RZ, P0, !PT ;  /* 0x0000000611157c10 */ /* 0x000fe200087fe4ff */
[----:B------:R1:W-:Y:S04]  /*2390*/  LDGSTS.E.BYPASS.LTC128B.128 [R216+0x9100], [R16.64], !P6 ;  /* 0x0910000010d87fae */ /* 0x0003e8000f101d4a */
[----:B------:R1:W-:Y:S04]  /*23a0*/  LDGSTS.E.BYPASS.LTC128B.128 [R216+0xc100], [R18.64], !P5 ;  /* 0x0c10000012d87fae */ /* 0x0003e8000e901d4a */
[----:B------:R1:W-:Y:S04]  /*23b0*/  LDGSTS.E.BYPASS.LTC128B.128 [R216+0xa100], [R20.64], !P6 ;  /* 0x0a10000014d87fae */ /* 0x0003e8000f101d4a */
[----:B------:R1:W-:Y:S02]  /*23c0*/  LDGSTS.E.BYPASS.LTC128B.128 [R216+0xd100], [R20.64+0x80], !P5 ;  /* 0x0d10008014d87fae */ /* 0x0003e4000e901d4a */
.L_x_160:
[----:B------:R-:W-:Y:S01]  /*23d0*/  LOP3.LUT R25, R106, 0xffffffe0, RZ, 0xc0, !PT ;  /* 0xffffffe06a197812 */ /* 0x000fe200078ec0ff */
[----:B------:R-:W-:Y:S01]  /*23e0*/  FMUL.FTZ R0, R12, c[0x0][0x320] ;  /* 0x0000c8000c007a20 */ /* 0x000fe20000410000 */
[-C--:B------:R-:W-:Y:S01]  /*23f0*/  LEA.HI R27, R107, R104.reuse, RZ, 0x2 ;  /* 0x000000686b1b7211 */ /* 0x080fe200078f10ff */
[----:B------:R-:W-:Y:S01]  /*2400*/  FMUL.FTZ R8, R8, c[0x0][0x320] ;  /* 0x0000c80008087a20 */ /* 0x000fe20000410000 */
[----:B------:R-:W-:Y:S01]  /*2410*/  SHF.R.S32.HI R12, RZ, 0x1f, R105 ;  /* 0x0000001fff0c7819 */ /* 0x000fe20000011469 */
[----:B------:R-:W-:Y:S01]  /*2420*/  FMUL.FTZ R23, R13, c[0x0][0x320] ;  /* 0x0000c8000d177a20 */ /* 0x000fe20000410000 */
[-C--:B-1----:R-:W-:Y:S01]  /*2430*/  IADD3 R6, -R25, R104.reuse, RZ ;  /* 0x0000006819067210 */ /* 0x082fe20007ffe1ff */
[----:B------:R1:W2:Y:S01]  /*2440*/  MUFU.TANH R21, R8 ;  /* 0x0000000800157308 */ /* 0x0002a20000002400 */
[----:B------:R-:W-:Y:S01]  /*2450*/  LOP3.LUT R27, R27, 0xfffffffc, RZ, 0xc0, !PT ;  /* 0xfffffffc1b1b7812 */ /* 0x000fe200078ec0ff */
[----:B------:R-:W-:Y:S01]  /*2460*/  FMUL.FTZ R19, R9, c[0x0][0x320] ;  /* 0x0000c80009137a20 */ /* 0x000fe20000410000 */
[----:B------:R-:W-:Y:S01]  /*2470*/  LEA.HI R12, R12, R105, RZ, 0x3 ;  /* 0x000000690c0c7211 */ /* 0x000fe200078f18ff */
[----:B------:R-:W-:Y:S01]  /*2480*/  FMUL.FTZ R135, R49, c[0x0][0x320] ;  /* 0x0000c80031877a20 */ /* 0x000fe20000410000 */
[----:B------:R-:W-:Y:S01]  /*2490*/  SHF.R.S32.HI R25, RZ, 0x1f, R6 ;  /* 0x0000001fff197819 */ /* 0x000fe20000011406 */
[----:B------:R-:W-:Y:S01]  /*24a0*/  FMUL.FTZ R17, R80, c[0x0][0x320] ;  /* 0x0000c80050117a20 */ /* 0x000fe20000410000 */
[----:B------:R-:W-:Y:S01]  /*24b0*/  IADD3 R104, -R27, R104, RZ ;  /* 0x000000681b687210 */ /* 0x000fe20007ffe1ff */
[----:B------:R-:W-:Y:S01]  /*24c0*/  FMUL.FTZ R13, R81, c[0x0][0x320] ;  /* 0x0000c800510d7a20 */ /* 0x000fe20000410000 */
[----:B------:R-:W-:Y:S01]  /*24d0*/  LOP3.LUT R12, R12, 0xffffff8, RZ, 0xc0, !PT ;  /* 0x0ffffff80c0c7812 */ /* 0x000fe200078ec0ff */
[----:B------:R-:W-:Y:S01]  /*24e0*/  FMUL.FTZ R7, R76, c[0x0][0x320] ;  /* 0x0000c8004c077a20 */ /* 0x000fe20000410000 */
[----:B------:R-:W-:Y:S01]  /*24f0*/  LEA.HI R4, R104, R104, RZ, 0x1 ;  /* 0x0000006868047211 */ /* 0x000fe200078f08ff */
[----:B------:R-:W-:Y:S01]  /*2500*/  FMUL.FTZ R9, R77, c[0x0][0x320] ;  /* 0x0000c8004d097a20 */ /* 0x000fe20000410000 */
[----:B------:R-:W-:Y:S01]  /*2510*/  IADD3 R105, R105, -R12, RZ ;  /* 0x8000000c69697210 */ /* 0x000fe20007ffe0ff */
[----:B------:R-:W-:Y:S01]  /*2520*/  FMUL.FTZ R33, R72, c[0x0][0x320] ;  /* 0x0000c80048217a20 */ /* 0x000fe20000410000 */
[----:B------:R-:W-:Y:S01]  /*2530*/  IADD3.X R49, R39, c[0x0][0x1d0], RZ, PT, !PT ;  /* 0x0000740027317a10 */ /* 0x000fe20003ffe4ff */
[----:B------:R-:W-:Y:S01]  /*2540*/  FMUL.FTZ R31, R73, c[0x0][0x320] ;  /* 0x0000c800491f7a20 */ /* 0x000fe20000410000 */
[----:B-1----:R-:W-:Y:S01]  /*2550*/  LEA.HI R8, R25, R6, RZ, 0x2 ;  /* 0x0000000619087211 */ /* 0x002fe200078f10ff */
[----:B------:R-:W-:Y:S01]  /*2560*/  FMUL.FTZ R29, R68, c[0x0][0x320] ;  /* 0x0000c800441d7a20 */ /* 0x000fe20000410000 */
[----:B------:R-:W-:Y:S01]  /*2570*/  LOP3.LUT R25, R4, 0x1ffffffe, RZ, 0xc0, !PT ;  /* 0x1ffffffe04197812 */ /* 0x000fe200078ec0ff */
[----:B------:R-:W-:Y:S01]  /*2580*/  FMUL.FTZ R69, R69, c[0x0][0x320] ;  /* 0x0000c80045457a20 */ /* 0x000fe20000410000 */
[----:B------:R-:W-:Y:S01]  /*2590*/  LEA.HI.SX32 R12, R8, R37, 0x1e ;  /* 0x00000025080c7211 */ /* 0x000fe200078ff2ff */
[----:B------:R-:W-:Y:S01]  /*25a0*/  FMUL.FTZ R64, R64, c[0x0][0x320] ;  /* 0x0000c80040407a20 */ /* 0x000fe20000410000 */
[----:B------:R-:W-:Y:S01]  /*25b0*/  IADD3 R25, R104, -R25, RZ ;  /* 0x8000001968197210 */ /* 0x000fe20007ffe0ff */
[----:B------:R-:W-:Y:S01]  /*25c0*/  FMUL.FTZ R60, R60, c[0x0][0x320] ;  /* 0x0000c8003c3c7a20 */ /* 0x000fe20000410000 */
[----:B------:R-:W1:Y:S01]  /*25d0*/  MUFU.TANH R0, R0 ;  /* 0x0000000000007308 */ /* 0x000e620000002400 */
[----:B------:R-:W-:Y:S01]  /*25e0*/  IMAD R12, R105, 0x10, R12 ;  /* 0x00000010690c7824 */ /* 0x000fe200078e020c */
[----:B------:R-:W-:Y:S01]  /*25f0*/  ULDC UR7, c[0x0][0x324] ;  /* 0x0000c90000077ab9 */ /* 0x000fe20000000800 */
[----:B------:R-:W-:Y:S01]  /*2600*/  FMUL.FTZ R61, R61, c[0x0][0x320] ;  /* 0x0000c8003d3d7a20 */ /* 0x000fe20000410000 */
[----:B------:R-:W-:Y:S01]  /*2610*/  ULOP3.LUT UR7, URZ, UR7, URZ, 0x33, !UPT ;  /* 0x000000073f077292 */ /* 0x000fe2000f8e333f */
[----:B------:R-:W-:Y:S01]  /*2620*/  FMUL.FTZ R53, R53, c[0x0][0x320] ;  /* 0x0000c80035357a20 */ /* 0x000fe20000410000 */
[----:B------:R-:W-:Y:S01]  /*2630*/  LEA R217, R25, R12, 0x3 ;  /* 0x0000000c19d97211 */ /* 0x000fe200078e18ff */
[----:B------:R-:W-:Y:S01]  /*2640*/  FMUL.FTZ R44, R44, c[0x0][0x320] ;  /* 0x0000c8002c2c7a20 */ /* 0x000fe20000410000 */
[----:B------:R-:W-:Y:S01]  /*2650*/  LOP3.LUT R25, R8, 0x7ffffffc, RZ, 0xc0, !PT ;  /* 0x7ffffffc08197812 */ /* 0x000fe200078ec0ff */
[----:B------:R-:W-:Y:S01]  /*2660*/  FMUL.FTZ R45, R45, c[0x0][0x320] ;  /* 0x0000c8002d2d7a20 */ /* 0x000fe20000410000 */
[----:B------:R-:W3:Y:S01]  /*2670*/  MUFU.TANH R23, R23 ;  /* 0x0000001700177308 */ /* 0x000ee20000002400 */
[----:B------:R-:W-:Y:S01]  /*2680*/  @P4 IMAD.HI.U32 R4, R217, c[0x0][0x2c8], RZ ;  /* 0x0000b200d9044a27 */ /* 0x000fe200078e00ff */
[----:B------:R-:W-:Y:S01]  /*2690*/  IADD3 R222, R6, -R25, RZ ;  /* 0x8000001906de7210 */ /* 0x000fe20007ffe0ff */
[----:B------:R-:W0:Y:S02]  /*26a0*/  LDGDEPBAR ;  /* 0x00000000000079af */ /* 0x000e240000000000 */
[----:B------:R-:W-:Y:S01]  /*26b0*/  IMAD.MOV.U32 R12, RZ, RZ, R217 ;  /* 0x000000ffff0c7224 */ /* 0x000fe200078e00d9 */
[----:B------:R-:W-:Y:S01]  /*26c0*/  @P4 SHF.R.U32.HI R12, RZ, c[0x0][0x2cc], R4 ;  /* 0x0000b300ff0c4a19 */ /* 0x000fe20000011604 */
[----:B------:R-:W-:Y:S01]  /*26d0*/  FMUL.FTZ R65, R65, c[0x0][0x320] ;  /* 0x0000c80041417a20 */ /* 0x000fe20000410000 */
[----:B------:R-:W-:Y:S01]  /*26e0*/  SHF.L.U32 R222, R222, 0x1, RZ ;  /* 0x00000001dede7819 */ /* 0x000fe200000006ff */
[----:B------:R-:W-:Y:S01]  /*26f0*/  FMUL.FTZ R52, R52, c[0x0][0x320] ;  /* 0x0000c80034347a20 */ /* 0x000fe20000410000 */
[----:B------:R-:W4:Y:S01]  /*2700*/  MUFU.TANH R19, R19 ;  /* 0x0000001300137308 */ /* 0x000f220000002400 */
[----:B------:R-:W5:Y:S01]  /*2710*/  SHFL.IDX PT, R4, R12, RZ, 0x1c1f ;  /* 0x001c1fff0c047589 */ /* 0x000f6200000e0000 */
[----:B------:R-:W-:Y:S01]  /*2720*/  IADD3 R49, R49, -c[0x0][0x168], -R222 ;  /* 0x80005a0031317a10 */ /* 0x000fe20007ffe8de */
[----:B------:R-:W-:Y:S01]  /*2730*/  FMUL.FTZ R57, R57, c[0x0][0x320] ;  /* 0x0000c80039397a20 */ /* 0x000fe20000410000 */
[----:B------:R-:W-:Y:S01]  /*2740*/  IADD3 R40, R39, -R222, RZ ;  /* 0x800000de27287210 */ /* 0x000fe20007ffe0ff */
[----:B------:R-:W-:-:S02]  /*2750*/  FMUL.FTZ R48, R48, c[0x0][0x320] ;  /* 0x0000c80030307a20 */ /* 0x000fc40000410000 */
[----:B------:R-:W-:Y:S01]  /*2760*/  FMUL.FTZ R56, R56, c[0x0][0x320] ;  /* 0x0000c80038387a20 */ /* 0x000fe20000410000 */
[----:B------:R-:W1:Y:S08]  /*2770*/  MUFU.TANH R17, R17 ;  /* 0x0000001100117308 */ /* 0x000e700000002400 */
        /* <DEDUP_REMOVED lines=15> */
[----:B------:R1:W1:Y:S08]  /*2870*/  MUFU.TANH R157, R52 ;  /* 0x00000034009d7308 */ /* 0x0002700000002400 */
[----:B------:R5:W2:Y:S01]  /*2880*/  MUFU.TANH R159, R57 ;  /* 0x00000039009f7308 */ /* 0x000aa20000002400 */
[----:B-1----:R-:W-:-:S07]  /*2890*/  IADD3 R52, R49, c[0x0][0x328], RZ ;  /* 0x0000ca0031347a10 */ /* 0x002fce0007ffe0ff */
[----:B------:R1:W1:Y:S01]  /*28a0*/  MUFU.TANH R137, R48 ;  /* 0x0000003000897308 */ /* 0x0002620000002400 */
[----:B------:R-:W-:Y:S01]  /*28b0*/  IADD3 R49, R49, UR7, RZ ;  /* 0x0000000731317c10 */ /* 0x000fe2000fffe0ff */
[----:B-----5:R-:W-:-:S06]  /*28c0*/  IMAD.IADD R57, R52, 0x1, R4 ;  /* 0x0000000134397824 */ /* 0x020fcc00078e0204 */
[----:B------:R5:W2:Y:S01]  /*28d0*/  MUFU.TANH R161, R56 ;  /* 0x0000003800a17308 */ /* 0x000aa20000002400 */
[----:B-1----:R-:W-:-:S04]  /*28e0*/  IADD3 R48, -R222, c[0x0][0x1d0], R39 ;  /* 0x00007400de307a10 */ /* 0x002fc80007ffe127 */
[----:B------:R-:W-:Y:S02]  /*28f0*/  IMNMX R57, R57, R48, PT ;  /* 0x0000003039397217 */ /* 0x000fe40003800200 */
[----:B-----5:R-:W-:Y:S01]  /*2900*/  IADD3 R56, R49, R4, RZ ;  /* 0x0000000431387210 */ /* 0x020fe20007ffe0ff */
[----:B------:R-:W-:Y:S05]  /*2910*/  @!P3 BRA `(.L_x_161) ;  /* 0x000001500000b947 */ /* 0x000fea0003800000 */
[----:B--234-:R-:W-:Y:S01]  /*2920*/  IADD3 R4, R4, c[0x0][0x1d0], RZ ;  /* 0x0000740004047a10 */ /* 0x01cfe20007ffe0ff */
[----:B------:R-:W-:Y:S03]  /*2930*/  BSSY B0, `(.L_x_162) ;  /* 0x000000f000007945 */ /* 0x000fe60003800000 */
[----:B------:R-:W-:-:S04]  /*2940*/  IADD3 R25, R4, -c[0x0][0x168], RZ ;  /* 0x80005a0004197a10 */ /* 0x000fc80007ffe0ff */
        /* <DEDUP_REMOVED lines=9> */
.L_x_163:
[----:B------:R-:W-:-:S04]  /*29e0*/  MOV R4, c[0x0][0x32c] ;  /* 0x0000cb0000047a02 */ /* 0x000fc80000000f00 */
[----:B------:R-:W-:-:S13]  /*29f0*/  ISETP.NE.AND P0, PT, R4, 0x1, PT ;  /* 0x000000010400780c */ /* 0x000fda0003f05270 */
[----:B------:R-:W-:-:S05]  /*2a00*/  @P0 IMAD.HI.U32 R4, R25, c[0x0][0x330], RZ ;  /* 0x0000cc0019040a27 */ /* 0x000fca00078e00ff */
[----:B------:R-:W-:Y:S02]  /*2a10*/  @P0 SHF.R.U32.HI R25, RZ, c[0x0][0x334], R4 ;  /* 0x0000cd00ff190a19 */ /* 0x000fe40000011604 */
.L_x_164:
[----:B------:R-:W-:Y:S05]  /*2a20*/  BSYNC B0 ;  /* 0x0000000000007941 */ /* 0x000fea0003800000 */
.L_x_162:
[----:B------:R-:W-:-:S05]  /*2a30*/  IMAD R25, R25, c[0x0][0x32c], R40 ;  /* 0x0000cb0019197a24 */ /* 0x000fca00078e0228 */
[----:B------:R-:W-:Y:S02]  /*2a40*/  IADD3 R4, R25, c[0x0][0x32c], RZ ;  /* 0x0000cb0019047a10 */ /* 0x000fe40007ffe0ff */
[----:B------:R-:W-:Y:S02]  /*2a50*/  IMNMX R56, R56, R25, !PT ;  /* 0x0000001938387217 */ /* 0x000fe40007800200 */
[----:B------:R-:W-:Y:S02]  /*2a60*/  IMNMX R57, R57, R4, PT ;  /* 0x0000000439397217 */ /* 0x000fe40003800200 */
.L_x_161:
[C---:B--234-:R-:W-:Y:S01]  /*2a70*/  ISETP.GE.AND P0, PT, R39.reuse, 0x2, PT ;  /* 0x000000022700780c */ /* 0x05cfe20003f06270 */
[----:B------:R-:W1:Y:S01]  /*2a80*/  SHFL.IDX PT, R12, R12, 0x1, 0x1c1f ;  /* 0x003c1f000c0c7f89 */ /* 0x000e6200000e0000 */
[----:B------:R-:W-:Y:S01]  /*2a90*/  ISETP.GE.AND P1, PT, R39, 0x9, PT ;  /* 0x000000092700780c */ /* 0x000fe20003f26270 */
[----:B------:R-:W-:Y:S01]  /*2aa0*/  FMUL.FTZ R136, R50, c[0x0][0x320] ;  /* 0x0000c80032887a20 */ /* 0x000fe20000410000 */
[----:B------:R-:W-:Y:S01]  /*2ab0*/  P2R R53, PR, RZ, 0x1 ;  /* 0x00000001ff357803 */ /* 0x000fe20000000000 */
[----:B------:R-:W-:Y:S01]  /*2ac0*/  FMUL.FTZ R50, R83, c[0x0][0x320] ;  /* 0x0000c80053327a20 */ /* 0x000fe20000410000 */
[----:B------:R-:W-:Y:S01]  /*2ad0*/  ISETP.GT.AND P0, PT, R56, 0x1, !P0 ;  /* 0x000000013800780c */ /* 0x000fe20004704270 */
[----:B------:R-:W-:Y:S01]  /*2ae0*/  FMUL.FTZ R10, R10, c[0x0][0x320] ;  /* 0x0000c8000a0a7a20 */ /* 0x000fe20000410000 */
[----:B------:R-:W-:Y:S01]  /*2af0*/  P2R R24, PR, RZ, 0x2 ;  /* 0x00000002ff187803 */ /* 0x000fe20000000000 */
[----:B------:R-:W-:Y:S01]  /*2b00*/  FMUL.FTZ R66, R66, c[0x0][0x320] ;  /* 0x0000c80042427a20 */ /* 0x000fe20000410000 */
[----:B------:R-:W-:Y:S01]  /*2b10*/  ISETP.LT.OR P0, PT, R57, 0x2, P0 ;  /* 0x000000023900780c */ /* 0x000fe20000701670 */
[----:B------:R-:W-:Y:S01]  /*2b20*/  FMUL.FTZ R67, R67, c[0x0][0x320] ;  /* 0x0000c80043437a20 */ /* 0x000fe20000410000 */
[----:B------:R-:W-:Y:S01]  /*2b30*/  ISETP.GE.AND P2, PT, R39, 0x59, PT ;  /* 0x000000592700780c */ /* 0x000fe20003f46270 */
[----:B------:R-:W-:Y:S01]  /*2b40*/  FMUL.FTZ R62, R62, c[0x0][0x320] ;  /* 0x0000c8003e3e7a20 */ /* 0x000fe20000410000 */
[----:B------:R-:W-:Y:S01]  /*2b50*/  FSEL R23, R23, -INF , !P0 ;  /* 0xff80000017177808 */ /* 0x000fe20004000000 */
[----:B------:R-:W-:Y:S01]  /*2b60*/  FMUL.FTZ R63, R63, c[0x0][0x320] ;  /* 0x0000c8003f3f7a20 */ /* 0x000fe20000410000 */
[----:B------:R-:W-:Y:S01]  /*2b70*/  ISETP.GT.AND P0, PT, R56, 0x8, !P1 ;  /* 0x000000083800780c */ /* 0x000fe20004f04270 */
[----:B------:R-:W-:Y:S01]  /*2b80*/  FMUL.FTZ R58, R58, c[0x0][0x320] ;  /* 0x0000c8003a3a7a20 */ /* 0x000fe20000410000 */
[----:B------:R-:W-:Y:S01]  /*2b90*/  ISETP.GE.AND P1, PT, R39, 0xa, PT ;  /* 0x0000000a2700780c */ /* 0x000fe20003f26270 */
[----:B------:R-:W-:Y:S01]  /*2ba0*/  FMUL.FTZ R59, R59, c[0x0][0x320] ;  /* 0x0000c8003b3b7a20 */ /* 0x000fe20000410000 */
[----:B------:R-:W-:Y:S01]  /*2bb0*/  ISETP.LT.OR P0, PT, R57, 0x9, P0 ;  /* 0x000000093900780c */ /* 0x000fe20000701670 */
[----:B------:R-:W-:Y:S01]  /*2bc0*/  FMUL.FTZ R74, R74, c[0x0][0x320] ;  /* 0x0000c8004a4a7a20 */ /* 0x000fe20000410000 */
[----:B------:R-:W-:Y:S01]  /*2bd0*/  P2R R18, PR, RZ, 0x2 ;  /* 0x00000002ff127803 */ /* 0x000fe20000000000 */
        /* <DEDUP_REMOVED lines=14> */
[----:B------:R-:W2:Y:S01]  /*2cc0*/  MUFU.TANH R166, R66 ;  /* 0x0000004200a67308 */ /* 0x000ea20000002400 */
[----:B------:R-:W-:Y:S01]  /*2cd0*/  ISETP.GE.AND P1, PT, R39, 0x12, PT ;  /* 0x000000122700780c */ /* 0x000fe20003f26270 */
[----:B------:R-:W-:Y:S01]  /*2ce0*/  FMUL.FTZ R51, R51, c[0x0][0x320] ;  /* 0x0000c80033337a20 */ /* 0x000fe20000410000 */
[----:B------:R-:W-:Y:S01]  /*2cf0*/  ISETP.LT.OR P0, PT, R57, 0x11, P0 ;  /* 0x000000113900780c */ /* 0x000fe20000701670 */
[----:B-1----:R-:W-:Y:S01]  /*2d00*/  IMAD.IADD R49, R49, 0x1, R12 ;  /* 0x0000000131317824 */ /* 0x002fe200078e020c */
[----:B------:R-:W-:-:S02]  /*2d10*/  P2R R44, PR, RZ, 0x2 ;  /* 0x00000002ff2c7803 */ /* 0x000fc40000000000 */
[----:B------:R-:W-:Y:S01]  /*2d20*/  FSEL R17, R17, -INF , !P0 ;  /* 0xff80000011117808 */ /* 0x000fe20004000000 */
[----:B------:R-:W1:Y:S01]  /*2d30*/  MUFU.TANH R150, R67 ;  /* 0x0000004300967308 */ /* 0x000e620000002400 */
[----:B------:R-:W-:Y:S02]  /*2d40*/  ISETP.GT.AND P0, PT, R56, 0x11, !P1 ;  /* 0x000000113800780c */ /* 0x000fe40004f04270 */
[----:B------:R-:W-:Y:S02]  /*2d50*/  ISETP.GE.AND P1, PT, R39, 0x19, PT ;  /* 0x000000192700780c */ /* 0x000fe40003f26270 */
[----:B------:R-:W-:Y:S02]  /*2d60*/  ISETP.LT.OR P0, PT, R57, 0x12, P0 ;  /* 0x000000123900780c */ /* 0x000fe40000701670 */
[----:B------:R-:W-:Y:S01]  /*2d70*/  P2R R43, PR, RZ, 0x2 ;  /* 0x00000002ff2b7803 */ /* 0x000fe20000000000 */
[----:B------:R-:W3:Y:S01]  /*2d80*/  MUFU.TANH R164, R62 ;  /* 0x0000003e00a47308 */ /* 0x000ee20000002400 */
[----:B------:R-:W-:-:S02]  /*2d90*/  FSEL R13, R13, -INF , !P0 ;  /* 0xff8000000d0d7808 */ /* 0x000fc40004000000 */
[C---:B------:R-:W-:Y:S02]  /*2da0*/  ISETP.GT.AND P0, PT, R56.reuse, 0x18, !P1 ;  /* 0x000000183800780c */ /* 0x040fe40004f04270 */
[----:B------:R-:W-:Y:S02]  /*2db0*/  ISETP.GE.AND P1, PT, R39, 0x1a, PT ;  /* 0x0000001a2700780c */ /* 0x000fe40003f26270 */
[----:B------:R-:W-:Y:S01]  /*2dc0*/  ISETP.LT.OR P0, PT, R57, 0x19, P0 ;  /* 0x000000193900780c */ /* 0x000fe20000701670 */
[----:B------:R-:W4:Y:S01]  /*2dd0*/  MUFU.TANH R158, R63 ;  /* 0x0000003f009e7308 */ /* 0x000f220000002400 */
[----:B------:R-:W-:Y:S02]  /*2de0*/  P2R R8, PR, RZ, 0x2 ;  /* 0x00000002ff087803 */ /* 0x000fe40000000000 */
[----:B------:R-:W-:Y:S02]  /*2df0*/  FSEL R7, R7, -INF , !P0 ;  /* 0xff80000007077808 */ /* 0x000fe40004000000 */
[----:B------:R-:W-:-:S02]  /*2e00*/  ISETP.GT.AND P0, PT, R56, 0x19, !P1 ;  /* 0x000000193800780c */ /* 0x000fc40004f04270 */
[----:B------:R-:W-:Y:S01]  /*2e10*/  ISETP.GE.AND P1, PT, R39, 0x21, PT ;  /* 0x000000212700780c */ /* 0x000fe20003f26270 */
[----:B------:R-:W1:Y:S01]  /*2e20*/  MUFU.TANH R162, R58 ;  /* 0x0000003a00a27308 */ /* 0x000e620000002400 */
[----:B------:R-:W-:Y:S02]  /*2e30*/  ISETP.LT.OR P0, PT, R57, 0x1a, P0 ;  /* 0x0000001a3900780c */ /* 0x000fe40000701670 */
[----:B------:R-:W-:Y:S02]  /*2e40*/  P2R R42, PR, RZ, 0x2 ;  /* 0x00000002ff2a7803 */ /* 0x000fe40000000000 */
[----:B------:R-:W-:Y:S02]  /*2e50*/  FSEL R9, R9, -INF , !P0 ;  /* 0xff80000009097808 */ /* 0x000fe40004000000 */
[----:B------:R-:W-:Y:S01]  /*2e60*/  ISETP.GT.AND P0, PT, R56, 0x20, !P1 ;  /* 0x000000203800780c */ /* 0x000fe20004f04270 */
[----:B------:R-:W1:Y:S01]  /*2e70*/  MUFU.TANH R160, R59 ;  /* 0x0000003b00a07308 */ /* 0x000e620000002400 */
[----:B------:R-:W-:-:S02]  /*2e80*/  ISETP.GE.AND P1, PT, R39, 0x22, PT ;  /* 0x000000222700780c */ /* 0x000fc40003f26270 */
[----:B------:R-:W-:Y:S02]  /*2e90*/  ISETP.LT.OR P0, PT, R57, 0x21, P0 ;  /* 0x000000213900780c */ /* 0x000fe40000701670 */
[----:B------:R-:W-:Y:S02]  /*2ea0*/  P2R R41, PR, RZ, 0x2 ;  /* 0x00000002ff297803 */ /* 0x000fe40000000000 */
[----:B------:R-:W-:Y:S01]  /*2eb0*/  FSEL R33, R33, -INF , !P0 ;  /* 0xff80000021217808 */ /* 0x000fe20004000000 */
[----:B------:R-:W1:Y:S01]  /*2ec0*/  MUFU.TANH R146, R74 ;  /* 0x0000004a00927308 */ /* 0x000e620000002400 */
[----:B------:R-:W-:Y:S02]  /*2ed0*/  ISETP.GT.AND P0, PT, R56, 0x21, !P1 ;  /* 0x000000213800780c */ /* 0x000fe40004f04270 */
[----:B------:R-:W-:Y:S02]  /*2ee0*/  ISETP.GE.AND P1, PT, R39, 0x29, PT ;  /* 0x000000292700780c */ /* 0x000fe40003f26270 */
[----:B------:R-:W-:-:S02]  /*2ef0*/  ISETP.LT.OR P0, PT, R57, 0x22, P0 ;  /* 0x000000223900780c */ /* 0x000fc40000701670 */
[----:B------:R-:W-:Y:S01]  /*2f00*/  P2R R38, PR, RZ, 0x2 ;  /* 0x00000002ff267803 */ /* 0x000fe20000000000 */
[----:B------:R-:W1:Y:S01]  /*2f10*/  MUFU.TANH R156, R54 ;  /* 0x00000036009c7308 */ /* 0x000e620000002400 */
[----:B------:R-:W-:Y:S02]  /*2f20*/  FSEL R31, R31, -INF , !P0 ;  /* 0xff8000001f1f7808 */ /* 0x000fe40004000000 */
[----:B------:R-:W-:Y:S02]  /*2f30*/  ISETP.GT.AND P0, PT, R56, 0x28, !P1 ;  /* 0x000000283800780c */ /* 0x000fe40004f04270 */
[----:B------:R-:W-:Y:S02]  /*2f40*/  ISETP.GE.AND P1, PT, R39, 0x2a, PT ;  /* 0x0000002a2700780c */ /* 0x000fe40003f26270 */
[----:B------:R-:W-:Y:S01]  /*2f50*/  ISETP.LT.OR P0, PT, R57, 0x29, P0 ;  /* 0x000000293900780c */ /* 0x000fe20000701670 */
[----:B------:R-:W1:Y:S01]  /*2f60*/  MUFU.TANH R148, R55 ;  /* 0x0000003700947308 */ /* 0x000e620000002400 */
[----:B------:R-:W-:-:S02]  /*2f70*/  P2R R35, PR, RZ, 0x2 ;  /* 0x00000002ff237803 */ /* 0x000fc40000000000 */
[----:B------:R-:W-:Y:S02]  /*2f80*/  FSEL R29, R29, -INF , !P0 ;  /* 0xff8000001d1d7808 */ /* 0x000fe40004000000 */
[----:B------:R-:W-:Y:S02]  /*2f90*/  ISETP.GT.AND P0, PT, R56, 0x29, !P1 ;  /* 0x000000293800780c */ /* 0x000fe40004f04270 */
[----:B------:R-:W-:Y:S01]  /*2fa0*/  ISETP.GE.AND P1, PT, R39, 0x31, PT ;  /* 0x000000312700780c */ /* 0x000fe20003f26270 */
[----:B------:R-:W1:Y:S01]  /*2fb0*/  MUFU.TANH R126, R75 ;  /* 0x0000004b007e7308 */ /* 0x000e620000002400 */
[----:B------:R-:W-:Y:S02]  /*2fc0*/  ISETP.LT.OR P0, PT, R57, 0x2a, P0 ;  /* 0x0000002a3900780c */ /* 0x000fe40000701670 */
[----:B------:R-:W-:Y:S02]  /*2fd0*/  P2R R34, PR, RZ, 0x2 ;  /* 0x00000002ff227803 */ /* 0x000fe40000000000 */
[----:B------:R-:W-:-:S02]  /*2fe0*/  FSEL R119, R119, -INF , !P0 ;  /* 0xff80000077777808 */ /* 0x000fc40004000000 */
[C---:B------:R-:W-:Y:S01]  /*2ff0*/  ISETP.GT.AND P0, PT, R56.reuse, 0x30, !P1 ;  /* 0x000000303800780c */ /* 0x040fe20004f04270 */
[----:B------:R-:W1:Y:S01]  /*3000*/  MUFU.TANH R136, R136 ;  /* 0x0000008800887308 */ /* 0x000e620000002400 */
[----:B------:R-:W-:Y:S02]  /*3010*/  ISETP.GE.AND P1, PT, R39, 0x32, PT ;  /* 0x000000322700780c */ /* 0x000fe40003f26270 */
[----:B------:R-:W-:Y:S02]  /*3020*/  ISETP.LT.OR P0, PT, R57, 0x31, P0 ;  /* 0x000000313900780c */ /* 0x000fe40000701670 */
[----:B------:R-:W-:Y:S02]  /*3030*/  P2R R32, PR, RZ, 0x2 ;  /* 0x00000002ff207803 */ /* 0x000fe40000000000 */
[----:B------:R-:W-:Y:S01]  /*3040*/  FSEL R139, R139, -INF , !P0 ;  /* 0xff8000008b8b7808 */ /* 0x000fe20004000000 */
[----:B------:R-:W1:Y:S01]  /*3050*/  MUFU.TANH R50, R50 ;  /* 0x0000003200327308 */ /* 0x000e620000002400 */
[----:B------:R-:W-:-:S02]  /*3060*/  ISETP.GT.AND P0, PT, R56, 0x31, !P1 ;  /* 0x000000313800780c */ /* 0x000fc40004f04270 */
[----:B------:R-:W-:Y:S02]  /*3070*/  ISETP.GE.AND P1, PT, R39, 0x39, PT ;  /* 0x000000392700780c */ /* 0x000fe40003f26270 */
[----:B------:R-:W-:Y:S02]  /*3080*/  ISETP.LT.OR P0, PT, R57, 0x32, P0 ;  /* 0x000000323900780c */ /* 0x000fe40000701670 */
[----:B------:R-:W-:Y:S01]  /*3090*/  P2R R30, PR, RZ, 0x2 ;  /* 0x00000002ff1e7803 */ /* 0x000fe20000000000 */
[----:B------:R-:W1:Y:S01]  /*30a0*/  MUFU.TANH R144, R70 ;  /* 0x0000004600907308 */ /* 0x000e620000002400 */
[----:B------:R-:W-:Y:S02]  /*30b0*/  FSEL R151, R151, -INF , !P0 ;  /* 0xff80000097977808 */ /* 0x000fe40004000000 */
[----:B------:R-:W-:Y:S02]  /*30c0*/  ISETP.GT.AND P0, PT, R56, 0x38, !P1 ;  /* 0x000000383800780c */ /* 0x000fe40004f04270 */
[----:B------:R-:W-:-:S02]  /*30d0*/  ISETP.GE.AND P1, PT, R39, 0x3a, PT ;  /* 0x0000003a2700780c */ /* 0x000fc40003f26270 */
[----:B------:R-:W-:Y:S01]  /*30e0*/  ISETP.LT.OR P0, PT, R57, 0x39, P0 ;  /* 0x000000393900780c */ /* 0x000fe20000701670 */
[----:B------:R-:W1:Y:S01]  /*30f0*/  MUFU.TANH R130, R46 ;  /* 0x0000002e00827308 */ /* 0x000e620000002400 */
[----:B------:R-:W-:Y:S02]  /*3100*/  P2R R28, PR, RZ, 0x2 ;  /* 0x00000002ff1c7803 */ /* 0x000fe40000000000 */
[----:B------:R-:W-:Y:S02]  /*3110*/  FSEL R147, R147, -INF , !P0 ;  /* 0xff80000093937808 */ /* 0x000fe40004000000 */
[----:B------:R-:W-:Y:S02]  /*3120*/  ISETP.GT.AND P0, PT, R56, 0x39, !P1 ;  /* 0x000000393800780c */ /* 0x000fe40004f04270 */
[----:B------:R-:W-:Y:S01]  /*3130*/  ISETP.GE.AND P1, PT, R39, 0x41, PT ;  /* 0x000000412700780c */ /* 0x000fe20003f26270 */
[----:B------:R-:W1:Y:S01]  /*3140*/  MUFU.TANH R128, R47 ;  /* 0x0000002f00807308 */ /* 0x000e620000002400 */
[----:B------:R-:W-:-:S02]  /*3150*/  ISETP.LT.OR P0, PT, R57, 0x3a, P0 ;  /* 0x0000003a3900780c */ /* 0x000fc40000701670 */
[----:B------:R-:W-:Y:S02]  /*3160*/  P2R R27, PR, RZ, 0x2 ;  /* 0x00000002ff1b7803 */ /* 0x000fe40000000000 */
[----:B------:R-:W-:Y:S02]  /*3170*/  FSEL R145, R145, -INF , !P0 ;  /* 0xff80000091917808 */ /* 0x000fe40004000000 */
[----:B------:R-:W-:Y:S01]  /*3180*/  ISETP.GT.AND P0, PT, R56, 0x40, !P1 ;  /* 0x000000403800780c */ /* 0x000fe20004f04270 */
[----:B------:R-:W1:Y:S01]  /*3190*/  MUFU.TANH R132, R71 ;  /* 0x0000004700847308 */ /* 0x000e620000002400 */
[----:B------:R-:W-:Y:S02]  /*31a0*/  ISETP.GE.AND P1, PT, R39, 0x42, PT ;  /* 0x000000422700780c */ /* 0x000fe40003f26270 */
[----:B------:R-:W-:Y:S02]  /*31b0*/  ISETP.LT.OR P0, PT, R57, 0x41, P0 ;  /* 0x000000413900780c */ /* 0x000fe40000701670 */
[----:B------:R-:W-:-:S02]  /*31c0*/  P2R R26, PR, RZ, 0x2 ;  /* 0x00000002ff1a7803 */ /* 0x000fc40000000000 */
[----:B------:R-:W-:Y:S01]  /*31d0*/  FSEL R161, R161, -INF , !P0 ;  /* 0xff800000a1a17808 */ /* 0x000fe20004000000 */
[----:B------:R-:W1:Y:S01]  /*31e0*/  MUFU.TANH R10, R10 ;  /* 0x0000000a000a7308 */ /* 0x000e620000002400 */
[----:B------:R-:W-:Y:S02]  /*31f0*/  ISETP.GT.AND P0, PT, R56, 0x41, !P1 ;  /* 0x000000413800780c */ /* 0x000fe40004f04270 */
[----:B------:R-:W-:Y:S02]  /*3200*/  ISETP.GE.AND P1, PT, R39, 0x49, PT ;  /* 0x000000492700780c */ /* 0x000fe40003f26270 */
[----:B------:R-:W-:Y:S02]  /*3210*/  ISETP.LT.OR P0, PT, R57, 0x42, P0 ;  /* 0x000000423900780c */ /* 0x000fe40000701670 */
[----:B------:R-:W-:Y:S01]  /*3220*/  P2R R25, PR, RZ, 0x2 ;  /* 0x00000002ff197803 */ /* 0x000fe20000000000 */
[----:B------:R5:W1:Y:S01]  /*3230*/  MUFU.TANH R134, R51 ;  /* 0x0000003300867308 */ /* 0x000a620000002400 */
[----:B------:R-:W-:-:S02]  /*3240*/  FSEL R159, R159, -INF , !P0 ;  /* 0xff8000009f9f7808 */ /* 0x000fc40004000000 */
[C---:B------:R-:W-:Y:S02]  /*3250*/  ISETP.GT.AND P0, PT, R56.reuse, 0x48, !P1 ;  /* 0x000000483800780c */ /* 0x040fe40004f04270 */
[----:B------:R-:W-:Y:S02]  /*3260*/  ISETP.GE.AND P1, PT, R39, 0x4a, PT ;  /* 0x0000004a2700780c */ /* 0x000fe40003f26270 */
[----:B------:R-:W-:Y:S02]  /*3270*/  ISETP.LT.OR P0, PT, R57, 0x49, P0 ;  /* 0x000000493900780c */ /* 0x000fe40000701670 */
[----:B------:R-:W-:Y:S02]  /*3280*/  P2R R22, PR, RZ, 0x2 ;  /* 0x00000002ff167803 */ /* 0x000fe40000000000 */
[----:B------:R-:W-:Y:S02]  /*3290*/  FSEL R157, R157, -INF , !P0 ;  /* 0xff8000009d9d7808 */ /* 0x000fe40004000000 */
[----:B------:R-:W-:-:S02]  /*32a0*/  ISETP.GT.AND P0, PT, R56, 0x49, !P1 ;  /* 0x000000493800780c */ /* 0x000fc40004f04270 */
[----:B------:R-:W-:Y:S01]  /*32b0*/  ISETP.GE.AND P1, PT, R39, 0x51, PT ;  /* 0x000000512700780c */ /* 0x000fe20003f26270 */
[----:B-----5:R-:W-:Y:S01]  /*32c0*/  IMAD.IADD R51, R52, 0x1, R12 ;  /* 0x0000000134337824 */ /* 0x020fe200078e020c */
[----:B------:R-:W-:Y:S02]  /*32d0*/  ISETP.LT.OR P0, PT, R57, 0x4a, P0 ;  /* 0x0000004a3900780c */ /* 0x000fe40000701670 */
[----:B------:R-:W-:Y:S02]  /*32e0*/  P2R R20, PR, RZ, 0x2 ;  /* 0x00000002ff147803 */ /* 0x000fe40000000000 */
[----:B------:R-:W-:Y:S02]  /*32f0*/  FSEL R149, R149, -INF , !P0 ;  /* 0xff80000095957808 */ /* 0x000fe40004000000 */
[----:B------:R-:W-:Y:S02]  /*3300*/  ISETP.GT.AND P0, PT, R56, 0x50, !P1 ;  /* 0x000000503800780c */ /* 0x000fe40004f04270 */
[----:B------:R-:W-:-:S02]  /*3310*/  ISETP.GE.AND P1, PT, R39, 0x52, PT ;  /* 0x000000522700780c */ /* 0x000fc40003f26270 */
[----:B------:R-:W-:Y:S02]  /*3320*/  ISETP.LT.OR P0, PT, R57, 0x51, P0 ;  /* 0x000000513900780c */ /* 0x000fe40000701670 */
[----:B------:R-:W-:Y:S02]  /*3330*/  P2R R6, PR, RZ, 0x2 ;  /* 0x00000002ff067803 */ /* 0x000fe40000000000 */
[----:B------:R-:W-:Y:S02]  /*3340*/  FSEL R137, R137, -INF , !P0 ;  /* 0xff80000089897808 */ /* 0x000fe40004000000 */
[----:B------:R-:W-:Y:S02]  /*3350*/  ISETP.GT.AND P0, PT, R56, 0x51, !P1 ;  /* 0x000000513800780c */ /* 0x000fe40004f04270 */
[----:B------:R-:W-:Y:S02]  /*3360*/  ISETP.GE.AND P1, PT, R39, 0x1, PT ;  /* 0x000000012700780c */ /* 0x000fe40003f26270 */
[----:B------:R-:W-:-:S02]  /*3370*/  ISETP.LT.OR P0, PT, R57, 0x52, P0 ;  /* 0x000000523900780c */ /* 0x000fc40000701670 */
[----:B------:R-:W-:Y:S02]  /*3380*/  P2R R16, PR, RZ, 0x2 ;  /* 0x00000002ff107803 */ /* 0x000fe40000000000 */
[----:B------:R-:W-:Y:S02]  /*3390*/  FSEL R135, R135, -INF , !P0 ;  /* 0xff80000087877808 */ /* 0x000fe40004000000 */
[----:B------:R-:W-:Y:S02]  /*33a0*/  ISETP.GT.AND P0, PT, R56, 0x58, !P2 ;  /* 0x000000583800780c */ /* 0x000fe40005704270 */
[----:B------:R-:W-:Y:S02]  /*33b0*/  IMNMX R48, R51, R48, PT ;  /* 0x0000003033307217 */ /* 0x000fe40003800200 */
[----:B------:R-:W-:-:S04]  /*33c0*/  ISETP.LT.OR P0, PT, R57, 0x59, P0 ;  /* 0x000000593900780c */ /* 0x000fc80000701670 */
[----:B------:R-:W-:Y:S02]  /*33d0*/  FSEL R133, R133, -INF , !P0 ;  /* 0xff80000085857808 */ /* 0x000fe40004000000 */
[----:B------:R-:W-:Y:S02]  /*33e0*/  ISETP.GT.AND P0, PT, R56, RZ, !P1 ;  /* 0x000000ff3800720c */ /* 0x000fe40004f04270 */
[----:B------:R-:W-:Y:S01]  /*33f0*/  ISETP.GE.AND P1, PT, R39, 0x5a, PT ;  /* 0x0000005a2700780c */ /* 0x000fe20003f26270 */
[----:B------:R-:W-:Y:S01]  /*3400*/  FMUL.FTZ R39, R79, c[0x0][0x320] ;  /* 0x0000c8004f277a20 */ /* 0x000fe20000410000 */
[----:B------:R-:W-:-:S04]  /*3410*/  ISETP.LT.OR P0, PT, R57, 0x1, P0 ;  /* 0x000000013900780c */ /* 0x000fc80000701670 */
[----:B------:R-:W-:Y:S01]  /*3420*/  FSEL R4, R0, -INF , !P0 ;  /* 0xff80000000047808 */ /* 0x000fe20004000000 */
[----:B------:R-:W-:Y:S01]  /*3430*/  FMUL.FTZ R0, R14, c[0x0][0x320] ;  /* 0x0000c8000e007a20 */ /* 0x000fe20000410000 */
[----:B------:R-:W-:Y:S01]  /*3440*/  ISETP.GT.AND P0, PT, R56, 0x59, !P1 ;  /* 0x000000593800780c */ /* 0x000fe20004f04270 */
[----:B------:R-:W-:Y:S01]  /*3450*/  FMUL.FTZ R56, R11, c[0x0][0x320] ;  /* 0x0000c8000b387a20 */ /* 0x000fe20000410000 */
[----:B------:R-:W1:Y:S01]  /*3460*/  MUFU.TANH R39, R39 ;  /* 0x0000002700277308 */ /* 0x000e620000002400 */
[----:B------:R-:W-:Y:S01]  /*3470*/  FMUL.FTZ R14, R15, c[0x0][0x320] ;  /* 0x0000c8000f0e7a20 */ /* 0x000fe20000410000 */
[----:B------:R-:W-:Y:S01]  /*3480*/  ISETP.LT.OR P0, PT, R57, 0x5a, P0 ;  /* 0x0000005a3900780c */ /* 0x000fe20000701670 */
[----:B------:R-:W-:Y:S02]  /*3490*/  FMUL.FTZ R11, R78, c[0x0][0x320] ;  /* 0x0000c8004e0b7a20 */ /* 0x000fe40000410000 */
[----:B------:R-:W-:Y:S01]  /*34a0*/  FMUL.FTZ R15, R82, c[0x0][0x320] ;  /* 0x0000c800520f7a20 */ /* 0x000fe20000410000 */
[----:B------:R-:W-:-:S02]  /*34b0*/  FSEL R131, R131, -INF , !P0 ;  /* 0xff80000083837808 */ /* 0x000fc40004000000 */
[----:B------:R-:W1:Y:S08]  /*34c0*/  MUFU.TANH R56, R56 ;  /* 0x0000003800387308 */ /* 0x000e700000002400 */
[----:B------:R-:W1:Y:S08]  /*34d0*/  MUFU.TANH R11, R11 ;  /* 0x0000000b000b7308 */ /* 0x000e700000002400 */
[----:B------:R-:W1:Y:S08]  /*34e0*/  MUFU.TANH R0, R0 ;  /* 0x0000000000007308 */ /* 0x000e700000002400 */
[----:B------:R-:W1:Y:S08]  /*34f0*/  MUFU.TANH R14, R14 ;  /* 0x0000000e000e7308 */ /* 0x000e700000002400 */
[----:B------:R-:W1:Y:S01]  /*3500*/  MUFU.TANH R15, R15 ;  /* 0x0000000f000f7308 */ /* 0x000e620000002400 */
        /* <DEDUP_REMOVED lines=13> */
.L_x_167:
[----:B------:R-:W-:-:S04]  /*35e0*/  MOV R12, c[0x0][0x32c] ;  /* 0x0000cb00000c7a02 */ /* 0x000fc80000000f00 */
[----:B------:R-:W-:-:S13]  /*35f0*/  ISETP.NE.AND P0, PT, R12, 0x1, PT ;  /* 0x000000010c00780c */ /* 0x000fda0003f05270 */
[----:B------:R-:W-:-:S05]  /*3600*/  @P0 IMAD.HI.U32 R12, R47, c[0x0][0x330], RZ ;  /* 0x0000cc002f0c0a27 */ /* 0x000fca00078e00ff */
[----:B------:R-:W-:Y:S02]  /*3610*/  @P0 SHF.R.U32.HI R47, RZ, c[0x0][0x334], R12 ;  /* 0x0000cd00ff2f0a19 */ /* 0x000fe4000001160c */
.L_x_168:
[----:B------:R-:W-:Y:S05]  /*3620*/  BSYNC B0 ;  /* 0x0000000000007941 */ /* 0x000fea0003800000 */
.L_x_166:
[----:B------:R-:W-:-:S05]  /*3630*/  IMAD R40, R47, c[0x0][0x32c], R40 ;  /* 0x0000cb002f287a24 */ /* 0x000fca00078e0228 */
[----:B------:R-:W-:Y:S02]  /*3640*/  IADD3 R47, R40, c[0x0][0x32c], RZ ;  /* 0x0000cb00282f7a10 */ /* 0x000fe40007ffe0ff */
[----:B------:R-:W-:Y:S02]  /*3650*/  IMNMX R49, R49, R40, !PT ;  /* 0x0000002831317217 */ /* 0x000fe40007800200 */
[----:B------:R-:W-:Y:S02]  /*3660*/  IMNMX R48, R48, R47, PT ;  /* 0x0000002f30307217 */ /* 0x000fe40003800200 */
.L_x_165:
[----:B--234-:R-:W-:Y:S01]  /*3670*/  ISETP.NE.AND P0, PT, R53, RZ, PT ;  /* 0x000000ff3500720c */ /* 0x01cfe20003f05270 */
[----:B------:R-:W-:Y:S01]  /*3680*/  IMAD.SHL.U32 R212, R2, 0x2, RZ ;  /* 0x0000000202d47824 */ /* 0x000fe200078e00ff */
[C---:B------:R-:W-:Y:S02]  /*3690*/  ISETP.GT.AND P2, PT, R49.reuse, 0x58, !P2 ;  /* 0x000000583100780c */ /* 0x040fe40005744270 */
[----:B------:R-:W-:Y:S01]  /*36a0*/  ISETP.GT.AND P0, PT, R49, 0x1, !P0 ;  /* 0x000000013100780c */ /* 0x000fe20004704270 */
[----:B------:R-:W-:Y:S01]  /*36b0*/  IMAD R210, R5, 0x2, R212 ;  /* 0x0000000205d27824 */ /* 0x000fe200078e02d4 */
[----:B------:R-:W-:Y:S01]  /*36c0*/  ISETP.GT.AND P1, PT, R49, 0x59, !P1 ;  /* 0x000000593100780c */ /* 0x000fe20004f24270 */
[----:B------:R-:W-:Y:S01]  /*36d0*/  LDSM.16.MT88.4 R76, [R212+0x3100] ;  /* 0x00310000d44c783b */ /* 0x000fe20000004200 */
[C---:B------:R-:W-:Y:S01]  /*36e0*/  ISETP.LT.OR P0, PT, R48.reuse, 0x2, P0 ;  /* 0x000000023000780c */ /* 0x040fe20000701670 */
[C---:B------:R-:W-:Y:S01]  /*36f0*/  IMAD R208, R3.reuse, 0x2, R210 ;  /* 0x0000000203d07824 */ /* 0x040fe200078e02d2 */
[----:B------:R-:W-:Y:S01]  /*3700*/  ISETP.LT.OR P2, PT, R48, 0x59, P2 ;  /* 0x000000593000780c */ /* 0x000fe20001741670 */
[----:B------:R-:W-:Y:S01]  /*3710*/  IMAD R209, R3, 0x2, R212 ;  /* 0x0000000203d17824 */ /* 0x000fe200078e02d4 */
[----:B-1----:R-:W-:Y:S01]  /*3720*/  FSEL R40, R14, -INF , !P0 ;  /* 0xff8000000e287808 */ /* 0x002fe20004000000 */
[----:B------:R-:W-:Y:S01]  /*3730*/  LDSM.16.MT88.4 R108, [R212+0x100] ;  /* 0x00010000d46c783b */ /* 0x000fe20000004200 */
[----:B------:R-:W-:-:S02]  /*3740*/  ISETP.NE.AND P0, PT, R24, RZ, PT ;  /* 0x000000ff1800720c */ /* 0x000fc40003f05270 */
[----:B------:R-:W-:Y:S01]  /*3750*/  ISETP.LT.OR P1, PT, R48, 0x5a, P1 ;  /* 0x0000005a3000780c */ /* 0x000fe20000f21670 */
[----:B------:R-:W-:Y:S01]  /*3760*/  LDSM.16.MT88.4 R84, [R208+0x100] ;  /* 0x00010000d054783b */ /* 0x000fe20000004200 */
[----:B------:R-:W-:Y:S02]  /*3770*/  ISETP.GT.AND P0, PT, R49, 0x8, !P0 ;  /* 0x000000083100780c */ /* 0x000fe40004704270 */
[----:B------:R-:W-:Y:S01]  /*3780*/  FSEL R130, R130, -INF , !P2 ;  /* 0xff80000082827808 */ /* 0x000fe20005000000 */
[----:B------:R-:W-:Y:S01]  /*3790*/  LDSM.16.MT88.4 R100, [R210+0x100] ;  /* 0x00010000d264783b */ /* 0x000fe20000004200 */
[----:B------:R-:W-:Y:S02]  /*37a0*/  ISETP.LT.OR P0, PT, R48, 0x9, P0 ;  /* 0x000000093000780c */ /* 0x000fe40000701670 */
[----:B------:R-:W-:Y:S01]  /*37b0*/  FSEL R128, R128, -INF , !P1 ;  /* 0xff80000080807808 */ /* 0x000fe20004800000 */
[----:B------:R-:W-:Y:S01]  /*37c0*/  LDSM.16.MT88.4 R92, [R209+0x100] ;  /* 0x00010000d15c783b */ /* 0x000fe20000004200 */
[----:B------:R-:W-:-:S02]  /*37d0*/  FSEL R24, R10, -INF , !P0 ;  /* 0xff8000000a187808 */ /* 0x000fc40004000000 */
[----:B------:R-:W-:Y:S01]  /*37e0*/  ISETP.NE.AND P0, PT, R18, RZ, PT ;  /* 0x000000ff1200720c */ /* 0x000fe20003f05270 */
[----:B------:R-:W-:Y:S01]  /*37f0*/  LDSM.16.MT88.4 R68, [R210+0x3100] ;  /* 0x00310000d244783b */ /* 0x000fe20000004200 */
[----:B------:R-:W-:Y:S02]  /*3800*/  IADD3 R192, R36, -0x2, RZ ;  /* 0xfffffffe24c07810 */ /* 0x000fe40007ffe0ff */
[----:B------:R-:W-:-:S04]  /*3810*/  ISETP.GT.AND P0, PT, R49, 0x9, !P0 ;  /* 0x000000093100780c */ /* 0x000fc80004704270 */
[----:B------:R-:W-:-:S04]  /*3820*/  ISETP.LT.OR P0, PT, R48, 0xa, P0 ;  /* 0x0000000a3000780c */ /* 0x000fc80000701670 */
[----:B------:R-:W-:Y:S02]  /*3830*/  FSEL R18, R56, -INF , !P0 ;  /* 0xff80000038127808 */ /* 0x000fe40004000000 */
[----:B------:R-:W-:Y:S01]  /*3840*/  ISETP.NE.AND P0, PT, R45, RZ, PT ;  /* 0x000000ff2d00720c */ /* 0x000fe20003f05270 */
[----:B------:R-:W-:Y:S03]  /*3850*/  LDSM.16.MT88.4 R56, [R209+0x3100] ;  /* 0x00310000d138783b */ /* 0x000fe60000004200 */
[----:B------:R-:W-:-:S04]  /*3860*/  ISETP.GT.AND P0, PT, R49, 0x10, !P0 ;  /* 0x000000103100780c */ /* 0x000fc80004704270 */
[----:B------:R-:W-:-:S04]  /*3870*/  ISETP.LT.OR P0, PT, R48, 0x11, P0 ;  /* 0x000000113000780c */ /* 0x000fc80000701670 */
[----:B------:R-:W-:Y:S02]  /*3880*/  FSEL R14, R15, -INF , !P0 ;  /* 0xff8000000f0e7808 */ /* 0x000fe40004000000 */
[----:B------:R-:W-:-:S04]  /*3890*/  ISETP.NE.AND P0, PT, R44, RZ, PT ;  /* 0x000000ff2c00720c */ /* 0x000fc80003f05270 */
        /* <DEDUP_REMOVED lines=64> */
[----:B------:R-:W-:-:S04]  /*3ca0*/  ISETP.GT.AND P0, PT, R49, RZ, !P0 ;  /* 0x000000ff3100720c */ /* 0x000fc80004704270 */
[----:B------:R-:W-:-:S04]  /*3cb0*/  ISETP.LT.OR P0, PT, R48, 0x1, P0 ;  /* 0x000000013000780c */ /* 0x000fc80000701670 */
[----:B------:R-:W-:Y:S02]  /*3cc0*/  FSEL R11, R0, -INF , !P0 ;  /* 0xff800000000b7808 */ /* 0x000fe40004000000 */
[----:B------:R-:W-:Y:S02]  /*3cd0*/  FMNMX.FTZ R0, R4, R23, !PT ;  /* 0x0000001704007209 */ /* 0x000fe40007810000 */
[----:B------:R-:W-:Y:S02]  /*3ce0*/  FMNMX.FTZ R25, R11, R40, !PT ;  /* 0x000000280b197209 */ /* 0x000fe40007810000 */
[----:B------:R-:W-:Y:S02]  /*3cf0*/  FMNMX.FTZ R0, R21, R0, !PT ;  /* 0x0000000015007209 */ /* 0x000fe40007810000 */
[----:B------:R-:W-:Y:S02]  /*3d00*/  FMNMX.FTZ R25, R24, R25, !PT ;  /* 0x0000001918197209 */ /* 0x000fe40007810000 */
[----:B------:R-:W-:-:S02]  /*3d10*/  FMNMX.FTZ R0, R19, R0, !PT ;  /* 0x0000000013007209 */ /* 0x000fc40007810000 */
[----:B------:R-:W-:Y:S02]  /*3d20*/  FMNMX.FTZ R25, R18, R25, !PT ;  /* 0x0000001912197209 */ /* 0x000fe40007810000 */
        /* <DEDUP_REMOVED lines=27> */
[----:B------:R-:W-:Y:S02]  /*3ee0*/  ISETP.NE.AND P0, PT, R6, RZ, PT ;  /* 0x000000ff0600720c */ /* 0x000fe40003f05270 */
[----:B------:R-:W-:-:S02]  /*3ef0*/  FMNMX.FTZ R0, R157, R0, !PT ;  /* 0x000000009d007209 */ /* 0x000fc40007810000 */
[----:B------:R-:W-:Y:S02]  /*3f00*/  FMNMX.FTZ R25, R160, R25, !PT ;  /* 0x00000019a0197209 */ /* 0x000fe40007810000 */
[----:B------:R-:W-:Y:S02]  /*3f10*/  FMNMX.FTZ R0, R149, R0, !PT ;  /* 0x0000000095007209 */ /* 0x000fe40007810000 */
[----:B------:R-:W-:Y:S02]  /*3f20*/  ISETP.GT.AND P0, PT, R49, 0x51, !P0 ;  /* 0x000000513100780c */ /* 0x000fe40004704270 */
[----:B------:R-:W-:Y:S02]  /*3f30*/  FMNMX.FTZ R0, R137, R0, !PT ;  /* 0x0000000089007209 */ /* 0x000fe40007810000 */
[----:B------:R-:W-:Y:S02]  /*3f40*/  FMNMX.FTZ R25, R156, R25, !PT ;  /* 0x000000199c197209 */ /* 0x000fe40007810000 */
[----:B------:R-:W-:-:S02]  /*3f50*/  FMNMX.FTZ R0, R135, R0, !PT ;  /* 0x0000000087007209 */ /* 0x000fc40007810000 */
[----:B------:R-:W-:Y:S02]  /*3f60*/  ISETP.LT.OR P0, PT, R48, 0x52, P0 ;  /* 0x000000523000780c */ /* 0x000fe40000701670 */
[----:B------:R-:W-:Y:S02]  /*3f70*/  FMNMX.FTZ R0, R133, R0, !PT ;  /* 0x0000000085007209 */ /* 0x000fe40007810000 */
[----:B------:R-:W-:Y:S02]  /*3f80*/  FMNMX.FTZ R25, R148, R25, !PT ;  /* 0x0000001994197209 */ /* 0x000fe40007810000 */
[----:B------:R-:W-:Y:S02]  /*3f90*/  FMNMX.FTZ R15, R131, R0, !PT ;  /* 0x00000000830f7209 */ /* 0x000fe40007810000 */
[----:B------:R-:W-:Y:S02]  /*3fa0*/  FSEL R134, R134, -INF , !P0 ;  /* 0xff80000086867808 */ /* 0x000fe40004000000 */
[----:B------:R-:W-:Y:S01]  /*3fb0*/  FMNMX.FTZ R25, R136, R25, !PT ;  /* 0x0000001988197209 */ /* 0x000fe20007810000 */
[----:B------:R-:W1:Y:S03]  /*3fc0*/  SHFL.BFLY PT, R0, R15, 0x2, 0x1f ;  /* 0x0c401f000f007f89 */ /* 0x000e6600000e0000 */
        /* <DEDUP_REMOVED lines=18> */
[----:B------:R-:W-:Y:S01]  /*40f0*/  LDSM.16.MT88.4 R20, [R210+0x900] ;  /* 0x00090000d214783b */ /* 0x000fe20000004200 */
[----:B-1----:R-:W-:Y:S01]  /*4100*/  FMNMX.FTZ R116, R15, R116, !PT ;  /* 0x000000740f747209 */ /* 0x002fe20007810000 */
[----:B------:R-:W-:-:S02]  /*4110*/  FFMA.FTZ R42, R13, c[0x0][0x2d0], -R138 ;  /* 0x0000b4000d2a7a23 */ /* 0x000fc4000001088a */
[----:B------:R-:W1:Y:S01]  /*4120*/  LDSM.16.MT88.4 R4, [R208+0x3100] ;  /* 0x00310000d004783b */ /* 0x000e620000004200 */
[C---:B------:R-:W-:Y:S01]  /*4130*/  FSETP.NEU.FTZ.AND P0, PT, R116.reuse, -INF , PT ;  /* 0xff8000007400780b */ /* 0x040fe20003f1d000 */
[----:B------:R-:W-:Y:S01]  /*4140*/  FMUL.FTZ R127, R116, c[0x0][0x2d0] ;  /* 0x0000b400747f7a20 */ /* 0x000fe20000410000 */
[----:B------:R-:W2:Y:S01]  /*4150*/  MUFU.EX2 R48, R48 ;  /* 0x0000003000307308 */ /* 0x000ea20000000800 */
[--C-:B------:R-:W-:Y:S02]  /*4160*/  FFMA.FTZ R38, R9, c[0x0][0x2d0], -R138.reuse ;  /* 0x0000b40009267a23 */ /* 0x100fe4000001088a */
[--C-:B------:R-:W-:Y:S01]  /*4170*/  FFMA.FTZ R43, R17, c[0x0][0x2d0], -R138.reuse ;  /* 0x0000b400112b7a23 */ /* 0x100fe2000001088a */
[----:B------:R-:W-:Y:S01]  /*4180*/  FSEL R127, R127, RZ, P0 ;  /* 0x000000ff7f7f7208 */ /* 0x000fe20000000000 */
[--C-:B------:R-:W-:Y:S02]  /*4190*/  FFMA.FTZ R117, R33, c[0x0][0x2d0], -R138.reuse ;  /* 0x0000b40021757a23 */ /* 0x100fe4000001088a */
[----:B------:R-:W-:Y:S01]  /*41a0*/  FFMA.FTZ R118, R31, c[0x0][0x2d0], -R138 ;  /* 0x0000b4001f767a23 */ /* 0x000fe2000001088a */
[----:B------:R-:W-:Y:S01]  /*41b0*/  MUFU.EX2 R45, R45 ;  /* 0x0000002d002d7308 */ /* 0x000fe20000000800 */
[--C-:B------:R-:W-:Y:S01]  /*41c0*/  FFMA.FTZ R50, R11, c[0x0][0x2d0], -R127.reuse ;  /* 0x0000b4000b327a23 */ /* 0x100fe2000001087f */
[----:B------:R-:W-:Y:S01]  /*41d0*/  LDSM.16.MT88.4 R32, [R210+0x3900] ;  /* 0x00390000d220783b */ /* 0x000fe20000004200 */
[----:B------:R-:W-:-:S02]  /*41e0*/  FFMA.FTZ R51, R40, c[0x0][0x2d0], -R127 ;  /* 0x0000b40028337a23 */ /* 0x000fc4000001087f */
[--C-:B------:R-:W-:Y:S02]  /*41f0*/  FFMA.FTZ R47, R24, c[0x0][0x2d0], -R127.reuse ;  /* 0x0000b400182f7a23 */ /* 0x100fe4000001087f */
[--C-:B------:R-:W-:Y:S01]  /*4200*/  FFMA.FTZ R46, R18, c[0x0][0x2d0], -R127.reuse ;  /* 0x0000b400122e7a23 */ /* 0x100fe2000001087f */
[----:B------:R-:W3:Y:S01]  /*4210*/  MUFU.EX2 R44, R44 ;  /* 0x0000002c002c7308 */ /* 0x000ee20000000800 */
[--C-:B------:R-:W-:Y:S01]  /*4220*/  FFMA.FTZ R41, R14, c[0x0][0x2d0], -R127.reuse ;  /* 0x0000b4000e297a23 */ /* 0x100fe2000001087f */
[----:B--2---:R-:W-:Y:S01]  /*4230*/  F2FP.BF16.PACK_AB R64, R48, R49 ;  /* 0x000000313040723e */ /* 0x004fe200000010ff */
[--C-:B------:R-:W-:Y:S01]  /*4240*/  FFMA.FTZ R40, R12, c[0x0][0x2d0], -R127.reuse ;  /* 0x0000b4000c287a23 */ /* 0x100fe2000001087f */
[----:B------:R-:W-:Y:S01]  /*4250*/  LDSM.16.MT88.4 R24, [R212+0x900] ;  /* 0x00090000d418783b */ /* 0x000fe20000004200 */
[--C-:B------:R-:W-:Y:S02]  /*4260*/  FFMA.FTZ R3, R10, c[0x0][0x2d0], -R127.reuse ;  /* 0x0000b4000a037a23 */ /* 0x100fe4000001087f */
[----:B------:R-:W-:Y:S01]  /*4270*/  FFMA.FTZ R2, R8, c[0x0][0x2d0], -R127 ;  /* 0x0000b40008027a23 */ /* 0x000fe2000001087f */
[----:B------:R-:W-:Y:S01]  /*4280*/  MUFU.EX2 R50, R50 ;  /* 0x0000003200327308 */ /* 0x000fe20000000800 */
[----:B------:R-:W2:Y:S01]  /*4290*/  LDSM.16.MT88.4 R12, [R208+0x900] ;  /* 0x00090000d00c783b */ /* 0x000ea20000004200 */
[----:B------:R-:W-:-:S02]  /*42a0*/  FFMA.FTZ R124, R29, c[0x0][0x2d0], -R138 ;  /* 0x0000b4001d7c7a23 */ /* 0x000fc4000001088a */
[--C-:B------:R-:W-:Y:S01]  /*42b0*/  FFMA.FTZ R119, R119, c[0x0][0x2d0], -R138.reuse ;  /* 0x0000b40077777a23 */ /* 0x100fe2000001088a */
[----:B------:R-:W4:Y:S01]  /*42c0*/  LDSM.16.MT88.4 R8, [R212+0x3900] ;  /* 0x00390000d408783b */ /* 0x000f220000004200 */
[--C-:B------:R-:W-:Y:S02]  /*42d0*/  FFMA.FTZ R125, R146, c[0x0][0x2d0], -R127.reuse ;  /* 0x0000b400927d7a23 */ /* 0x100fe4000001087f */
[----:B------:R-:W5:Y:S01]  /*42e0*/  MUFU.EX2 R51, R51 ;  /* 0x0000003300337308 */ /* 0x000f620000000800 */
[----:B---3--:R-:W-:Y:S01]  /*42f0*/  F2FP.BF16.PACK_AB R66, R44, R45 ;  /* 0x0000002d2c42723e */ /* 0x008fe200000010ff */
[----:B------:R-:W3:Y:S01]  /*4300*/  LDSM.16.MT88.4 R16, [R209+0x900] ;  /* 0x00090000d110783b */ /* 0x000ee20000004200 */
[--C-:B------:R-:W-:Y:S02]  /*4310*/  FFMA.FTZ R126, R126, c[0x0][0x2d0], -R127.reuse ;  /* 0x0000b4007e7e7a23 */ /* 0x100fe4000001087f */
[--C-:B------:R-:W-:Y:S01]  /*4320*/  FFMA.FTZ R129, R144, c[0x0][0x2d0], -R127.reuse ;  /* 0x0000b40090817a23 */ /* 0x100fe2000001087f */
[----:B------:R-:W1:Y:S01]  /*4330*/  LDSM.16.MT88.4 R28, [R209+0x3900] ;  /* 0x00390000d11c783b */ /* 0x000e620000004200 */
[----:B------:R-:W-:Y:S01]  /*4340*/  FFMA.FTZ R132, R132, c[0x0][0x2d0], -R127 ;  /* 0x0000b40084847a23 */ /* 0x000fe2000001087f */
[----:B------:R-:W-:Y:S01]  /*4350*/  MUFU.EX2 R47, R47 ;  /* 0x0000002f002f7308 */ /* 0x000fe20000000800 */
[----:B------:R-:W-:-:S02]  /*4360*/  FFMA.FTZ R144, R151, c[0x0][0x2d0], -R138 ;  /* 0x0000b40097907a23 */ /* 0x000fc4000001088a */
[--C-:B------:R-:W-:Y:S02]  /*4370*/  FFMA.FTZ R146, R147, c[0x0][0x2d0], -R138.reuse ;  /* 0x0000b40093927a23 */ /* 0x100fe4000001088a */
[--C-:B------:R-:W-:Y:S02]  /*4380*/  FFMA.FTZ R139, R139, c[0x0][0x2d0], -R138.reuse ;  /* 0x0000b4008b8b7a23 */ /* 0x100fe4000001088a */
[----:B------:R-:W-:Y:S01]  /*4390*/  FFMA.FTZ R145, R145, c[0x0][0x2d0], -R138 ;  /* 0x0000b40091917a23 */ /* 0x000fe2000001088a */
[----:B------:R-:W2:Y:S01]  /*43a0*/  MUFU.EX2 R46, R46 ;  /* 0x0000002e002e7308 */ /* 0x000ea20000000800 */
[----:B-----5:R-:W-:Y:S01]  /*43b0*/  F2FP.BF16.PACK_AB R65, R51, R50 ;  /* 0x000000323341723e */ /* 0x020fe200000010ff */
[--C-:B------:R-:W-:Y:S02]  /*43c0*/  FFMA.FTZ R147, R166, c[0x0][0x2d0], -R127.reuse ;  /* 0x0000b400a6937a23 */ /* 0x100fe4000001087f */
[--C-:B------:R-:W-:Y:S02]  /*43d0*/  FFMA.FTZ R150, R150, c[0x0][0x2d0], -R127.reuse ;  /* 0x0000b40096967a23 */ /* 0x100fe4000001087f */
[----:B------:R-:W-:-:S02]  /*43e0*/  FFMA.FTZ R151, R164, c[0x0][0x2d0], -R127 ;  /* 0x0000b400a4977a23 */ /* 0x000fc4000001087f */
[----:B------:R-:W-:Y:S01]  /*43f0*/  MUFU.EX2 R43, R43 ;  /* 0x0000002b002b7308 */ /* 0x000fe20000000800 */
[----:B------:R-:W-:Y:S02]  /*4400*/  FFMA.FTZ R158, R158, c[0x0][0x2d0], -R127 ;  /* 0x0000b4009e9e7a23 */ /* 0x000fe4000001087f */
[--C-:B------:R-:W-:Y:S02]  /*4410*/  FFMA.FTZ R164, R159, c[0x0][0x2d0], -R138.reuse ;  /* 0x0000b4009fa47a23 */ /* 0x100fe4000001088a */
[--C-:B------:R-:W-:Y:S02]  /*4420*/  FFMA.FTZ R166, R149, c[0x0][0x2d0], -R138.reuse ;  /* 0x0000b40095a67a23 */ /* 0x100fe4000001088a */
[--C-:B------:R-:W-:Y:S01]  /*4430*/  FFMA.FTZ R161, R161, c[0x0][0x2d0], -R138.reuse ;  /* 0x0000b400a1a17a23 */ /* 0x100fe2000001088a */
[----:B--2---:R-:W-:Y:S01]  /*4440*/  F2FP.BF16.PACK_AB R67, R46, R47 ;  /* 0x0000002f2e43723e */ /* 0x004fe200000010ff */
[----:B------:R-:W2:Y:S01]  /*4450*/  MUFU.EX2 R42, R42 ;  /* 0x0000002a002a7308 */ /* 0x000ea20000000800 */
[----:B------:R-:W-:-:S02]  /*4460*/  FFMA.FTZ R157, R157, c[0x0][0x2d0], -R138 ;  /* 0x0000b4009d9d7a23 */ /* 0x000fc4000001088a */
[--C-:B------:R-:W-:Y:S02]  /*4470*/  FFMA.FTZ R149, R162, c[0x0][0x2d0], -R127.reuse ;  /* 0x0000b400a2957a23 */ /* 0x100fe4000001087f */
[--C-:B------:R-:W-:Y:S01]  /*4480*/  FFMA.FTZ R160, R160, c[0x0][0x2d0], -R127.reuse ;  /* 0x0000b400a0a07a23 */ /* 0x100fe2000001087f */
[C---:B------:R-:W-:Y:S01]  /*4490*/  HMMA.16816.F32.BF16 R88, R64.reuse, R84, RZ ;  /* 0x000000544058723c */ /* 0x040fe200000418ff */
[--C-:B------:R-:W-:Y:S01]  /*44a0*/  FFMA.FTZ R156, R156, c[0x0][0x2d0], -R127.reuse ;  /* 0x0000b4009c9c7a23 */ /* 0x100fe2000001087f */
[----:B------:R-:W-:Y:S01]  /*44b0*/  MUFU.EX2 R39, R39 ;  /* 0x0000002700277308 */ /* 0x000fe20000000800 */
[----:B------:R-:W-:Y:S02]  /*44c0*/  FFMA.FTZ R159, R148, c[0x0][0x2d0], -R127 ;  /* 0x0000b400949f7a23 */ /* 0x000fe4000001087f */
[----:B------:R-:W-:Y:S02]  /*44d0*/  FADD.FTZ R50, R50, R51 ;  /* 0x0000003332327221 */ /* 0x000fe40000010000 */
[----:B------:R-:W-:Y:S01]  /*44e0*/  FADD.FTZ R48, R49, R48 ;  /* 0x0000003031307221 */ /* 0x000fe20000010000 */
[----:B------:R-:W-:Y:S01]  /*44f0*/  HMMA.16816.F32.BF16 R84, R64, R86, RZ ;  /* 0x000000564054723c */ /* 0x000fe200000418ff */
[----:B------:R-:W-:Y:S01]  /*4500*/  FADD.FTZ R47, R47, R50 ;  /* 0x000000322f2f7221 */ /* 0x000fe20000010000 */
[----:B------:R-:W-:Y:S01]  /*4510*/  MUFU.EX2 R38, R38 ;  /* 0x0000002600267308 */ /* 0x000fe20000000800 */
[----:B------:R-:W-:-:S02]  /*4520*/  FADD.FTZ R45, R45, R48 ;  /* 0x000000302d2d7221 */ /* 0x000fc40000010000 */
[----:B------:R-:W-:Y:S02]  /*4530*/  FADD.FTZ R46, R46, R47 ;  /* 0x0000002f2e2e7221 */ /* 0x000fe40000010000 */
[----:B------:R-:W-:Y:S01]  /*4540*/  FADD.FTZ R44, R44, R45 ;  /* 0x0000002d2c2c7221 */ /* 0x000fe20000010000 */
[C---:B------:R-:W-:Y:S01]  /*4550*/  HMMA.16816.F32.BF16 R80, R64.reuse, R76, RZ ;  /* 0x0000004c4050723c */ /* 0x040fe200000418ff */
[--C-:B------:R-:W-:Y:S01]  /*4560*/  FFMA.FTZ R224, R131, c[0x0][0x2d0], -R138.reuse ;  /* 0x0000b40083e07a23 */ /* 0x100fe2000001088a */
[----:B------:R-:W-:Y:S01]  /*4570*/  MUFU.EX2 R41, R41 ;  /* 0x0000002900297308 */ /* 0x000fe20000000800 */
[--C-:B------:R-:W-:Y:S02]  /*4580*/  FFMA.FTZ R137, R137, c[0x0][0x2d0], -R138.reuse ;  /* 0x0000b40089897a23 */ /* 0x100fe4000001088a */
[--C-:B------:R-:W-:Y:S02]  /*4590*/  FFMA.FTZ R148, R135, c[0x0][0x2d0], -R138.reuse ;  /* 0x0000b40087947a23 */ /* 0x100fe4000001088a */
[----:B------:R-:W-:Y:S01]  /*45a0*/  FFMA.FTZ R133, R133, c[0x0][0x2d0], -R138 ;  /* 0x0000b40085857a23 */ /* 0x000fe2000001088a */
[----:B------:R-:W-:Y:S01]  /*45b0*/  HMMA.16816.F32.BF16 R76, R64, R78, RZ ;  /* 0x0000004e404c723c */ /* 0x000fe200000418ff */
[--C-:B------:R-:W-:Y:S01]  /*45c0*/  FFMA.FTZ R131, R136, c[0x0][0x2d0], -R127.reuse ;  /* 0x0000b40088837a23 */ /* 0x100fe2000001087f */
[----:B------:R-:W5:Y:S01]  /*45d0*/  MUFU.EX2 R40, R40 ;  /* 0x0000002800287308 */ /* 0x000f620000000800 */
[----:B------:R-:W-:-:S02]  /*45e0*/  FFMA.FTZ R134, R134, c[0x0][0x2d0], -R127 ;  /* 0x0000b40086867a23 */ /* 0x000fc4000001087f */
[----:B------:R-:W-:-:S03]  /*45f0*/  FFMA.FTZ R225, R128, c[0x0][0x2d0], -R127 ;  /* 0x0000b40080e17a23 */ /* 0x000fc6000001087f */
[C---:B------:R-:W-:Y:S02]  /*4600*/  HMMA.16816.F32.BF16 R112, R64.reuse, R108, RZ ;  /* 0x0000006c4070723c */ /* 0x040fe400000418ff */
[----:B------:R-:W-:Y:S06]  /*4610*/  MUFU.EX2 R3, R3 ;  /* 0x0000000300037308 */ /* 0x000fec0000000800 */
[C---:B------:R-:W-:Y:S02]  /*4620*/  HMMA.16816.F32.BF16 R104, R64.reuse, R100, RZ ;  /* 0x000000644068723c */ /* 0x040fe400000418ff */
[----:B------:R-:W1:Y:S06]  /*4630*/  MUFU.EX2 R2, R2 ;  /* 0x0000000200027308 */ /* 0x000e6c0000000800 */
[C---:B------:R-:W-:Y:S02]  /*4640*/  HMMA.16816.F32.BF16 R96, R64.reuse, R92, RZ ;  /* 0x0000005c4060723c */ /* 0x040fe400000418ff */
[----:B------:R-:W1:Y:S06]  /*4650*/  MUFU.EX2 R117, R117 ;  /* 0x0000007500757308 */ /* 0x000e6c0000000800 */
        /* <DEDUP_REMOVED lines=13> */
[----:B------:R-:W3:Y:S06]  /*4730*/  MUFU.EX2 R132, R132 ;  /* 0x0000008400847308 */ /* 0x000eec0000000800 */
[C---:B-1----:R-:W-:Y:S02]  /*4740*/  HMMA.16816.F32.BF16 R60, R64.reuse, R4, RZ ;  /* 0x00000004403c723c */ /* 0x042fe400000418ff */
[----:B------:R-:W1:Y:S05]  /*4750*/  MUFU.EX2 R139, R139 ;  /* 0x0000008b008b7308 */ /* 0x000e6a0000000800 */
[----:B--2---:R-:W-:Y:S01]  /*4760*/  F2FP.BF16.PACK_AB R4, R42, R43 ;  /* 0x0000002b2a04723e */ /* 0x004fe200000010ff */
[----:B------:R-:W-:Y:S01]  /*4770*/  HMMA.16816.F32.BF16 R64, R64, R6, RZ ;  /* 0x000000064040723c */ /* 0x000fe200000418ff */
[----:B-----5:R-:W-:Y:S01]  /*4780*/  F2FP.BF16.PACK_AB R5, R40, R41 ;  /* 0x000000292805723e */ /* 0x020fe200000010ff */
[----:B------:R-:W2:Y:S01]  /*4790*/  MUFU.EX2 R144, R144 ;  /* 0x0000009000907308 */ /* 0x000ea20000000800 */
[----:B------:R-:W-:-:S02]  /*47a0*/  FADD.FTZ R41, R41, R46 ;  /* 0x0000002e29297221 */ /* 0x000fc40000010000 */
[----:B------:R-:W-:Y:S02]  /*47b0*/  FADD.FTZ R43, R43, R44 ;  /* 0x0000002c2b2b7221 */ /* 0x000fe40000010000 */
[----:B------:R-:W-:Y:S01]  /*47c0*/  F2FP.BF16.PACK_AB R6, R38, R39 ;  /* 0x000000272606723e */ /* 0x000fe200000010ff */
[----:B------:R-:W-:Y:S01]  /*47d0*/  FADD.FTZ R40, R40, R41 ;  /* 0x0000002928287221 */ /* 0x000fe20000010000 */
[----:B------:R-:W-:Y:S01]  /*47e0*/  F2FP.BF16.PACK_AB R7, R2, R3 ;  /* 0x000000030207723e */ /* 0x000fe200000010ff */
[----:B------:R-:W5:Y:S01]  /*47f0*/  MUFU.EX2 R146, R146 ;  /* 0x0000009200927308 */ /* 0x000f620000000800 */
[----:B------:R-:W-:Y:S02]  /*4800*/  FADD.FTZ R42, R42, R43 ;  /* 0x0000002b2a2a7221 */ /* 0x000fe40000010000 */
[----:B------:R-:W-:Y:S02]  /*4810*/  FADD.FTZ R3, R3, R40 ;  /* 0x0000002803037221 */ /* 0x000fe40000010000 */
[----:B------:R-:W-:Y:S01]  /*4820*/  FADD.FTZ R39, R39, R42 ;  /* 0x0000002a27277221 */ /* 0x000fe20000010000 */
[----:B------:R-:W-:Y:S01]  /*4830*/  HMMA.16816.F32.BF16 R88, R4, R12, R88 ;  /* 0x0000000c0458723c */ /* 0x000fe20000041858 */
[----:B------:R-:W-:Y:S01]  /*4840*/  FADD.FTZ R2, R2, R3 ;  /* 0x0000000302027221 */ /* 0x000fe20000010000 */
[----:B------:R-:W1:Y:S01]  /*4850*/  MUFU.EX2 R145, R145 ;  /* 0x0000009100917308 */ /* 0x000e620000000800 */
[----:B------:R-:W-:-:S04]  /*4860*/  FADD.FTZ R38, R38, R39 ;  /* 0x0000002726267221 */ /* 0x000fc80000010000 */
[----:B------:R-:W-:Y:S01]  /*4870*/  FADD.FTZ R3, R117, R38 ;  /* 0x0000002675037221 */ /* 0x000fe20000010000 */
[----:B------:R-:W-:Y:S01]  /*4880*/  HMMA.16816.F32.BF16 R84, R4, R14, R84 ;  /* 0x0000000e0454723c */ /* 0x000fe20000041854 */
[----:B------:R-:W1:Y:S01]  /*4890*/  LDSM.16.MT88.4 R12, [R208+0x3900] ;  /* 0x00390000d00c783b */ /* 0x000e620000004200 */
[----:B------:R-:W-:Y:S01]  /*48a0*/  MUFU.EX2 R147, R147 ;  /* 0x0000009300937308 */ /* 0x000fe20000000800 */
[----:B------:R-:W-:-:S05]  /*48b0*/  FADD.FTZ R3, R118, R3 ;  /* 0x0000000376037221 */ /* 0x000fca0000010000 */
[C---:B----4-:R-:W-:Y:S02]  /*48c0*/  HMMA.16816.F32.BF16 R80, R4.reuse, R8, R80 ;  /* 0x000000080450723c */ /* 0x050fe40000041850 */
[----:B------:R-:W4:Y:S06]  /*48d0*/  MUFU.EX2 R150, R150 ;  /* 0x0000009600967308 */ /* 0x000f2c0000000800 */
[C---:B------:R-:W-:Y:S01]  /*48e0*/  HMMA.16816.F32.BF16 R76, R4.reuse, R10, R76 ;  /* 0x0000000a044c723c */ /* 0x040fe2000004184c */
[----:B------:R-:W1:Y:S01]  /*48f0*/  LDSM.16.MT88.4 R8, [R208+0x1100] ;  /* 0x00110000d008783b */ /* 0x000e620000004200 */
[----:B------:R-:W-:Y:S06]  /*4900*/  MUFU.EX2 R151, R151 ;  /* 0x0000009700977308 */ /* 0x000fec0000000800 */
[C---:B------:R-:W-:Y:S02]  /*4910*/  HMMA.16816.F32.BF16 R112, R4.reuse, R24, R112 ;  /* 0x000000180470723c */ /* 0x040fe40000041870 */
[----:B------:R-:W1:Y:S06]  /*4920*/  MUFU.EX2 R158, R158 ;  /* 0x0000009e009e7308 */ /* 0x000e6c0000000800 */
[C---:B------:R-:W-:Y:S01]  /*4930*/  HMMA.16816.F32.BF16 R108, R4.reuse, R26, R108 ;  /* 0x0000001a046c723c */ /* 0x040fe2000004186c */
[----:B------:R-:W1:Y:S01]  /*4940*/  LDSM.16.MT88.4 R24, [R212+0x1100] ;  /* 0x00110000d418783b */ /* 0x000e620000004200 */
[----:B------:R-:W-:Y:S06]  /*4950*/  MUFU.EX2 R161, R161 ;  /* 0x000000a100a17308 */ /* 0x000fec0000000800 */
[C---:B------:R-:W-:Y:S02]  /*4960*/  HMMA.16816.F32.BF16 R104, R4.reuse, R20, R104 ;  /* 0x000000140468723c */ /* 0x040fe40000041868 */
[----:B------:R-:W-:Y:S06]  /*4970*/  MUFU.EX2 R164, R164 ;  /* 0x000000a400a47308 */ /* 0x000fec0000000800 */
[C---:B------:R-:W-:Y:S01]  /*4980*/  HMMA.16816.F32.BF16 R100, R4.reuse, R22, R100 ;  /* 0x000000160464723c */ /* 0x040fe20000041864 */
[----:B------:R-:W-:Y:S01]  /*4990*/  LDSM.16.MT88.4 R20, [R210+0x1100] ;  /* 0x00110000d214783b */ /* 0x000fe20000004200 */
[----:B------:R-:W-:Y:S06]  /*49a0*/  MUFU.EX2 R157, R157 ;  /* 0x0000009d009d7308 */ /* 0x000fec0000000800 */
[C---:B---3--:R-:W-:Y:S02]  /*49b0*/  HMMA.16816.F32.BF16 R96, R4.reuse, R16, R96 ;  /* 0x000000100460723c */ /* 0x048fe40000041860 */
[----:B------:R-:W-:Y:S06]  /*49c0*/  MUFU.EX2 R166, R166 ;  /* 0x000000a600a67308 */ /* 0x000fec0000000800 */
[C---:B------:R-:W-:Y:S01]  /*49d0*/  HMMA.16816.F32.BF16 R92, R4.reuse, R18, R92 ;  /* 0x00000012045c723c */ /* 0x040fe2000004185c */
[----:B------:R-:W-:Y:S01]  /*49e0*/  LDSM.16.MT88.4 R16, [R209+0x1100] ;  /* 0x00110000d110783b */ /* 0x000fe20000004200 */
[----:B------:R-:W3:Y:S06]  /*49f0*/  MUFU.EX2 R149, R149 ;  /* 0x0000009500957308 */ /* 0x000eec0000000800 */
[C---:B------:R-:W-:Y:S02]  /*4a00*/  HMMA.16816.F32.BF16 R72, R4.reuse, R32, R72 ;  /* 0x000000200448723c */ /* 0x040fe40000041848 */
[----:B------:R-:W1:Y:S06]  /*4a10*/  MUFU.EX2 R160, R160 ;  /* 0x000000a000a07308 */ /* 0x000e6c0000000800 */
[C---:B------:R-:W-:Y:S01]  /*4a20*/  HMMA.16816.F32.BF16 R68, R4.reuse, R34, R68 ;  /* 0x000000220444723c */ /* 0x040fe20000041844 */
[----:B------:R-:W-:Y:S01]  /*4a30*/  LDSM.16.MT88.4 R32, [R210+0x4100] ;  /* 0x00410000d220783b */ /* 0x000fe20000004200 */
[----:B------:R-:W1:Y:S06]  /*4a40*/  MUFU.EX2 R156, R156 ;  /* 0x0000009c009c7308 */ /* 0x000e6c0000000800 */
[C---:B------:R-:W-:Y:S02]  /*4a50*/  HMMA.16816.F32.BF16 R52, R4.reuse, R28, R52 ;  /* 0x0000001c0434723c */ /* 0x040fe40000041834 */
[----:B------:R-:W2:Y:S06]  /*4a60*/  MUFU.EX2 R159, R159 ;  /* 0x0000009f009f7308 */ /* 0x000eac0000000800 */
[C---:B------:R-:W-:Y:S01]  /*4a70*/  HMMA.16816.F32.BF16 R56, R4.reuse, R30, R56 ;  /* 0x0000001e0438723c */ /* 0x040fe20000041838 */
[----:B------:R-:W-:Y:S01]  /*4a80*/  LDSM.16.MT88.4 R28, [R209+0x4100] ;  /* 0x00410000d11c783b */ /* 0x000fe20000004200 */
[----:B------:R-:W-:Y:S06]  /*4a90*/  MUFU.EX2 R137, R137 ;  /* 0x0000008900897308 */ /* 0x000fec0000000800 */
[C---:B-1----:R-:W-:Y:S02]  /*4aa0*/  HMMA.16816.F32.BF16 R60, R4.reuse, R12, R60 ;  /* 0x0000000c043c723c */ /* 0x042fe4000004183c */
[----:B------:R-:W1:Y:S06]  /*4ab0*/  MUFU.EX2 R148, R148 ;  /* 0x0000009400947308 */ /* 0x000e6c0000000800 */
[----:B------:R-:W-:Y:S01]  /*4ac0*/  HMMA.16816.F32.BF16 R64, R4, R14, R64 ;  /* 0x0000000e0440723c */ /* 0x000fe20000041840 */
[----:B------:R-:W1:Y:S01]  /*4ad0*/  LDSM.16.MT88.4 R12, [R212+0x4100] ;  /* 0x00410000d40c783b */ /* 0x000e620000004200 */
[----:B------:R-:W-:Y:S05]  /*4ae0*/  MUFU.EX2 R133, R133 ;  /* 0x0000008500857308 */ /* 0x000fea0000000800 */
[----:B------:R-:W-:-:S02]  /*4af0*/  F2FP.BF16.PACK_AB R4, R118, R117 ;  /* 0x000000757604723e */ /* 0x000fc400000010ff */
[----:B------:R-:W-:Y:S01]  /*4b00*/  F2FP.BF16.PACK_AB R6, R119, R124 ;  /* 0x0000007c7706723e */ /* 0x000fe200000010ff */
[----:B------:R-:W1:Y:S01]  /*4b10*/  MUFU.EX2 R224, R224 ;  /* 0x000000e000e07308 */ /* 0x000e620000000800 */
[----:B------:R-:W-:Y:S01]  /*4b20*/  F2FP.BF16.PACK_AB R5, R126, R125 ;  /* 0x0000007d7e05723e */ /* 0x000fe200000010ff */
[----:B------:R-:W-:Y:S01]  /*4b30*/  FADD.FTZ R125, R125, R2 ;  /* 0x000000027d7d7221 */ /* 0x000fe20000010000 */
[----:B------:R-:W-:Y:S01]  /*4b40*/  F2FP.BF16.PACK_AB R7, R132, R129 ;  /* 0x000000818407723e */ /* 0x000fe200000010ff */
[----:B------:R-:W-:Y:S02]  /*4b50*/  FADD.FTZ R2, R124, R3 ;  /* 0x000000037c027221 */ /* 0x000fe40000010000 */
[----:B------:R-:W-:Y:S02]  /*4b60*/  FADD.FTZ R126, R126, R125 ;  /* 0x0000007d7e7e7221 */ /* 0x000fe40000010000 */
[----:B------:R-:W-:Y:S01]  /*4b70*/  MUFU.EX2 R131, R131 ;  /* 0x0000008300837308 */ /* 0x000fe20000000800 */
[----:B------:R-:W-:Y:S01]  /*4b80*/  FADD.FTZ R2, R119, R2 ;  /* 0x0000000277027221 */ /* 0x000fe20000010000 */
[----:B------:R-:W-:Y:S01]  /*4b90*/  HMMA.16816.F32.BF16 R88, R4, R8, R88 ;  /* 0x000000080458723c */ /* 0x000fe20000041858 */
[----:B------:R-:W-:-:S02]  /*4ba0*/  FADD.FTZ R129, R129, R126 ;  /* 0x0000007e81817221 */ /* 0x000fc40000010000 */
[----:B------:R-:W-:Y:S02]  /*4bb0*/  FADD.FTZ R3, R139, R2 ;  /* 0x000000028b037221 */ /* 0x000fe40000010000 */
[----:B------:R-:W-:Y:S01]  /*4bc0*/  FADD.FTZ R132, R132, R129 ;  /* 0x0000008184847221 */ /* 0x000fe20000010000 */
[----:B------:R-:W1:Y:S01]  /*4bd0*/  MUFU.EX2 R134, R134 ;  /* 0x0000008600867308 */ /* 0x000e620000000800 */
[----:B--2---:R-:W-:Y:S01]  /*4be0*/  FADD.FTZ R3, R144, R3 ;  /* 0x0000000390037221 */ /* 0x004fe20000010000 */
[----:B------:R-:W-:Y:S01]  /*4bf0*/  HMMA.16816.F32.BF16 R84, R4, R10, R84 ;  /* 0x0000000a0454723c */ /* 0x000fe20000041854 */
[----:B------:R-:W2:Y:S02]  /*4c00*/  LDSM.16.MT88.4 R8, [R208+0x4100] ;  /* 0x00410000d008783b */ /* 0x000ea40000004200 */
[----:B-----5:R-:W-:-:S03]  /*4c10*/  FADD.FTZ R2, R146, R3 ;  /* 0x0000000392027221 */ /* 0x020fc60000010000 */
[----:B------:R-:W-:Y:S01]  /*4c20*/  MUFU.EX2 R225, R225 ;  /* 0x000000e100e17308 */ /* 0x000fe20000000800 */
[----:B------:R-:W-:Y:S01]  /*4c30*/  FADD.FTZ R2, R145, R2 ;  /* 0x0000000291027221 */ /* 0x000fe20000010000 */
[C---:B------:R-:W-:Y:S08]  /*4c40*/  HMMA.16816.F32.BF16 R112, R4.reuse, R24, R112 ;  /* 0x000000180470723c */ /* 0x040ff00000041870 */
[C---:B-1----:R-:W-:Y:S08]  /*4c50*/  HMMA.16816.F32.BF16 R80, R4.reuse, R12, R80 ;  /* 0x0000000c0450723c */ /* 0x042ff00000041850 */
[C---:B------:R-:W-:Y:S01]  /*4c60*/  HMMA.16816.F32.BF16 R76, R4.reuse, R14, R76 ;  /* 0x0000000e044c723c */ /* 0x040fe2000004184c */
[----:B------:R-:W1:Y:S07]  /*4c70*/  LDSM.16.MT88.4 R12, [R208+0x1900] ;  /* 0x00190000d00c783b */ /* 0x000e6e0000004200 */
[C---:B------:R-:W-:Y:S01]  /*4c80*/  HMMA.16816.F32.BF16 R108, R4.reuse, R26, R108 ;  /* 0x0000001a046c723c */ /* 0x040fe2000004186c */
[----:B------:R-:W-:Y:S07]  /*4c90*/  LDSM.16.MT88.4 R24, [R212+0x1900] ;  /* 0x00190000d418783b */ /* 0x000fee0000004200 */
[C---:B------:R-:W-:Y:S08]  /*4ca0*/  HMMA.16816.F32.BF16 R104, R4.reuse, R20, R104 ;  /* 0x000000140468723c */ /* 0x040ff00000041868 */
[C---:B--2---:R-:W-:Y:S08]  /*4cb0*/  HMMA.16816.F32.BF16 R60, R4.reuse, R8, R60 ;  /* 0x00000008043c723c */ /* 0x044ff0000004183c */
[C---:B------:R-:W-:Y:S01]  /*4cc0*/  HMMA.16816.F32.BF16 R64, R4.reuse, R10, R64 ;  /* 0x0000000a0440723c */ /* 0x040fe20000041840 */
[----:B------:R-:W2:Y:S07]  /*4cd0*/  LDSM.16.MT88.4 R8, [R212+0x4900] ;  /* 0x00490000d408783b */ /* 0x000eae0000004200 */
[C---:B------:R-:W-:Y:S01]  /*4ce0*/  HMMA.16816.F32.BF16 R100, R4.reuse, R22, R100 ;  /* 0x000000160464723c */ /* 0x040fe20000041864 */
[----:B------:R-:W5:Y:S07]  /*4cf0*/  LDSM.16.MT88.4 R20, [R210+0x1900] ;  /* 0x00190000d214783b */ /* 0x000f6e0000004200 */
[C---:B------:R-:W-:Y:S08]  /*4d00*/  HMMA.16816.F32.BF16 R96, R4.reuse, R16, R96 ;  /* 0x000000100460723c */ /* 0x040ff00000041860 */
[C---:B------:R-:W-:Y:S01]  /*4d10*/  HMMA.16816.F32.BF16 R92, R4.reuse, R18, R92 ;  /* 0x00000012045c723c */ /* 0x040fe2000004185c */
[----:B------:R-:W1:Y:S07]  /*4d20*/  LDSM.16.MT88.4 R16, [R209+0x1900] ;  /* 0x00190000d110783b */ /* 0x000e6e0000004200 */
[C---:B------:R-:W-:Y:S08]  /*4d30*/  HMMA.16816.F32.BF16 R72, R4.reuse, R32, R72 ;  /* 0x000000200448723c */ /* 0x040ff00000041848 */
[C---:B------:R-:W-:Y:S01]  /*4d40*/  HMMA.16816.F32.BF16 R68, R4.reuse, R34, R68 ;  /* 0x000000220444723c */ /* 0x040fe20000041844 */
[----:B------:R-:W2:Y:S07]  /*4d50*/  LDSM.16.MT88.4 R32, [R210+0x4900] ;  /* 0x00490000d220783b */ /* 0x000eae0000004200 */
[C---:B------:R-:W-:Y:S08]  /*4d60*/  HMMA.16816.F32.BF16 R52, R4.reuse, R28, R52 ;  /* 0x0000001c0434723c */ /* 0x040ff00000041834 */
[----:B------:R-:W-:Y:S01]  /*4d70*/  HMMA.16816.F32.BF16 R56, R4, R30, R56 ;  /* 0x0000001e0438723c */ /* 0x000fe20000041838 */
[----:B------:R-:W5:Y:S06]  /*4d80*/  LDSM.16.MT88.4 R28, [R209+0x4900] ;  /* 0x00490000d11c783b */ /* 0x000f6c0000004200 */
[----:B------:R-:W-:-:S02]  /*4d90*/  F2FP.BF16.PACK_AB R4, R144, R139 ;  /* 0x0000008b9004723e */ /* 0x000fc400000010ff */
[----:B------:R-:W-:Y:S02]  /*4da0*/  F2FP.BF16.PACK_AB R6, R145, R146 ;  /* 0x000000929106723e */ /* 0x000fe400000010ff */
[----:B----4-:R-:W-:Y:S01]  /*4db0*/  F2FP.BF16.PACK_AB R5, R150, R147 ;  /* 0x000000939605723e */ /* 0x010fe200000010ff */
[----:B------:R-:W-:Y:S01]  /*4dc0*/  FADD.FTZ R147, R147, R132 ;  /* 0x0000008493937221 */ /* 0x000fe20000010000 */
[----:B------:R-:W-:-:S03]  /*4dd0*/  F2FP.BF16.PACK_AB R7, R158, R151 ;  /* 0x000000979e07723e */ /* 0x000fc600000010ff */
[----:B------:R-:W-:-:S04]  /*4de0*/  FADD.FTZ R150, R150, R147 ;  /* 0x0000009396967221 */ /* 0x000fc80000010000 */
[----:B-1----:R-:W-:Y:S01]  /*4df0*/  HMMA.16816.F32.BF16 R88, R4, R12, R88 ;  /* 0x0000000c0458723c */ /* 0x002fe20000041858 */
[----:B------:R-:W-:-:S04]  /*4e00*/  FADD.FTZ R151, R151, R150 ;  /* 0x0000009697977221 */ /* 0x000fc80000010000 */
[----:B------:R-:W-:-:S03]  /*4e10*/  FADD.FTZ R158, R158, R151 ;  /* 0x000000979e9e7221 */ /* 0x000fc60000010000 */
[----:B------:R-:W-:Y:S01]  /*4e20*/  HMMA.16816.F32.BF16 R84, R4, R14, R84 ;  /* 0x0000000e0454723c */ /* 0x000fe20000041854 */
[----:B------:R-:W1:Y:S01]  /*4e30*/  LDSM.16.MT88.4 R12, [R208+0x4900] ;  /* 0x00490000d00c783b */ /* 0x000e620000004200 */
[----:B---3--:R-:W-:-:S04]  /*4e40*/  FADD.FTZ R3, R149, R158 ;  /* 0x0000009e95037221 */ /* 0x008fc80000010000 */
[----:B------:R-:W-:Y:S02]  /*4e50*/  FADD.FTZ R3, R160, R3 ;  /* 0x00000003a0037221 */ /* 0x000fe40000010000 */
[C---:B--2---:R-:W-:Y:S08]  /*4e60*/  HMMA.16816.F32.BF16 R80, R4.reuse, R8, R80 ;  /* 0x000000080450723c */ /* 0x044ff00000041850 */
[C---:B------:R-:W-:Y:S01]  /*4e70*/  HMMA.16816.F32.BF16 R76, R4.reuse, R10, R76 ;  /* 0x0000000a044c723c */ /* 0x040fe2000004184c */
[----:B------:R-:W2:Y:S07]  /*4e80*/  LDSM.16.MT88.4 R8, [R208+0x2100] ;  /* 0x00210000d008783b */ /* 0x000eae0000004200 */
[C---:B------:R-:W-:Y:S08]  /*4e90*/  HMMA.16816.F32.BF16 R112, R4.reuse, R24, R112 ;  /* 0x000000180470723c */ /* 0x040ff00000041870 */
[C---:B------:R-:W-:Y:S01]  /*4ea0*/  HMMA.16816.F32.BF16 R108, R4.reuse, R26, R108 ;  /* 0x0000001a046c723c */ /* 0x040fe2000004186c */
[----:B------:R-:W-:Y:S07]  /*4eb0*/  LDSM.16.MT88.4 R24, [R212+0x2100] ;  /* 0x00210000d418783b */ /* 0x000fee0000004200 */
[C---:B-----5:R-:W-:Y:S08]  /*4ec0*/  HMMA.16816.F32.BF16 R104, R4.reuse, R20, R104 ;  /* 0x000000140468723c */ /* 0x060ff00000041868 */
[C---:B------:R-:W-:Y:S01]  /*4ed0*/  HMMA.16816.F32.BF16 R100, R4.reuse, R22, R100 ;  /* 0x000000160464723c */ /* 0x040fe20000041864 */
[----:B------:R-:W-:Y:S07]  /*4ee0*/  LDSM.16.MT88.4 R20, [R210+0x2100] ;  /* 0x00210000d214783b */ /* 0x000fee0000004200 */
[C---:B------:R-:W-:Y:S08]  /*4ef0*/  HMMA.16816.F32.BF16 R96, R4.reuse, R16, R96 ;  /* 0x000000100460723c */ /* 0x040ff00000041860 */
[C---:B------:R-:W-:Y:S01]  /*4f00*/  HMMA.16816.F32.BF16 R92, R4.reuse, R18, R92 ;  /* 0x00000012045c723c */ /* 0x040fe2000004185c */
[----:B------:R-:W3:Y:S07]  /*4f10*/  LDSM.16.MT88.4 R16, [R209+0x2100] ;  /* 0x00210000d110783b */ /* 0x000eee0000004200 */
[C---:B------:R-:W-:Y:S08]  /*4f20*/  HMMA.16816.F32.BF16 R72, R4.reuse, R32, R72 ;  /* 0x000000200448723c */ /* 0x040ff00000041848 */
[C---:B------:R-:W-:Y:S01]  /*4f30*/  HMMA.16816.F32.BF16 R68, R4.reuse, R34, R68 ;  /* 0x000000220444723c */ /* 0x040fe20000041844 */
[----:B------:R-:W-:Y:S07]  /*4f40*/  LDSM.16.MT88.4 R32, [R210+0x5100] ;  /* 0x00510000d220783b */ /* 0x000fee0000004200 */
[C---:B------:R-:W-:Y:S08]  /*4f50*/  HMMA.16816.F32.BF16 R52, R4.reuse, R28, R52 ;  /* 0x0000001c0434723c */ /* 0x040ff00000041834 */
[C---:B------:R-:W-:Y:S01]  /*4f60*/  HMMA.16816.F32.BF16 R56, R4.reuse, R30, R56 ;  /* 0x0000001e0438723c */ /* 0x040fe20000041838 */
[----:B------:R-:W-:Y:S07]  /*4f70*/  LDSM.16.MT88.4 R28, [R209+0x5100] ;  /* 0x00510000d11c783b */ /* 0x000fee0000004200 */
[C---:B-1----:R-:W-:Y:S08]  /*4f80*/  HMMA.16816.F32.BF16 R60, R4.reuse, R12, R60 ;  /* 0x0000000c043c723c */ /* 0x042ff0000004183c */
[----:B------:R-:W-:Y:S01]  /*4f90*/  HMMA.16816.F32.BF16 R64, R4, R14, R64 ;  /* 0x0000000e0440723c */ /* 0x000fe20000041840 */
[----:B------:R-:W1:Y:S06]  /*4fa0*/  LDSM.16.MT88.4 R12, [R212+0x5100] ;  /* 0x00510000d40c783b */ /* 0x000e6c0000004200 */
[----:B------:R-:W-:Y:S01]  /*4fb0*/  F2FP.BF16.PACK_AB R4, R164, R161 ;  /* 0x000000a1a404723e */ /* 0x000fe200000010ff */
[----:B------:R-:W-:Y:S01]  /*4fc0*/  FADD.FTZ R161, R161, R2 ;  /* 0x00000002a1a17221 */ /* 0x000fe20000010000 */
[----:B------:R-:W-:Y:S01]  /*4fd0*/  F2FP.BF16.PACK_AB R6, R166, R157 ;  /* 0x0000009da606723e */ /* 0x000fe200000010ff */
[----:B------:R-:W-:Y:S01]  /*4fe0*/  FADD.FTZ R2, R156, R3 ;  /* 0x000000039c027221 */ /* 0x000fe20000010000 */
[----:B------:R-:W-:Y:S01]  /*4ff0*/  F2FP.BF16.PACK_AB R5, R160, R149 ;  /* 0x00000095a005723e */ /* 0x000fe200000010ff */
[----:B------:R-:W-:Y:S01]  /*5000*/  FADD.FTZ R164, R164, R161 ;  /* 0x000000a1a4a47221 */ /* 0x000fe20000010000 */
[C---:B------:R-:W-:Y:S01]  /*5010*/  F2FP.BF16.PACK_AB R7, R159.reuse, R156 ;  /* 0x0000009c9f07723e */ /* 0x040fe200000010ff */
[----:B------:R-:W-:-:S02]  /*5020*/  FADD.FTZ R2, R159, R2 ;  /* 0x000000029f027221 */ /* 0x000fc40000010000 */
        /* <DEDUP_REMOVED lines=8> */
[C---:B-1----:R-:W-:Y:S08]  /*50b0*/  HMMA.16816.F32.BF16 R80, R4.reuse, R12, R80 ;  /* 0x0000000c0450723c */ /* 0x042ff00000041850 */
[C---:B------:R-:W-:Y:S01]  /*50c0*/  HMMA.16816.F32.BF16 R76, R4.reuse, R14, R76 ;  /* 0x0000000e044c723c */ /* 0x040fe2000004184c */
[----:B------:R-:W1:Y:S07]  /*50d0*/  LDSM.16.MT88.4 R12, [R208+0x2900] ;  /* 0x00290000d00c783b */ /* 0x000e6e0000004200 */
[C---:B------:R-:W-:Y:S07]  /*50e0*/  HMMA.16816.F32.BF16 R72, R4.reuse, R32, R72 ;  /* 0x000000200448723c */ /* 0x040fee0000041848 */
[----:B------:R-:W-:Y:S01]  /*50f0*/  FFMA.FTZ R32, R130, c[0x0][0x2d0], -R127 ;  /* 0x0000b40082207a23 */ /* 0x000fe2000001087f */
[C---:B--2---:R-:W-:Y:S05]  /*5100*/  HMMA.16816.F32.BF16 R60, R4.reuse, R8, R60 ;  /* 0x00000008043c723c */ /* 0x044fea000004183c */
[----:B------:R-:W2:Y:S03]  /*5110*/  MUFU.EX2 R32, R32 ;  /* 0x0000002000207308 */ /* 0x000ea60000000800 */
[C---:B------:R-:W-:Y:S01]  /*5120*/  HMMA.16816.F32.BF16 R64, R4.reuse, R10, R64 ;  /* 0x0000000a0440723c */ /* 0x040fe20000041840 */
[----:B------:R-:W4:Y:S07]  /*5130*/  LDSM.16.MT88.4 R8, [R212+0x5900] ;  /* 0x00590000d408783b */ /* 0x000f2e0000004200 */
[C---:B------:R-:W-:Y:S08]  /*5140*/  HMMA.16816.F32.BF16 R112, R4.reuse, R24, R112 ;  /* 0x000000180470723c */ /* 0x040ff00000041870 */
[C---:B------:R-:W-:Y:S01]  /*5150*/  HMMA.16816.F32.BF16 R108, R4.reuse, R26, R108 ;  /* 0x0000001a046c723c */ /* 0x040fe2000004186c */
[----:B------:R-:W5:Y:S07]  /*5160*/  LDSM.16.MT88.4 R24, [R212+0x2900] ;  /* 0x00290000d418783b */ /* 0x000f6e0000004200 */
[C---:B------:R-:W-:Y:S08]  /*5170*/  HMMA.16816.F32.BF16 R104, R4.reuse, R20, R104 ;  /* 0x000000140468723c */ /* 0x040ff00000041868 */
[C---:B------:R-:W-:Y:S01]  /*5180*/  HMMA.16816.F32.BF16 R100, R4.reuse, R22, R100 ;  /* 0x000000160464723c */ /* 0x040fe20000041864 */
[----:B------:R-:W1:Y:S07]  /*5190*/  LDSM.16.MT88.4 R20, [R210+0x2900] ;  /* 0x00290000d214783b */ /* 0x000e6e0000004200 */
[C---:B------:R-:W-:Y:S08]  /*51a0*/  HMMA.16816.F32.BF16 R68, R4.reuse, R34, R68 ;  /* 0x000000220444723c */ /* 0x040ff00000041844 */
[C---:B------:R-:W-:Y:S08]  /*51b0*/  HMMA.16816.F32.BF16 R52, R4.reuse, R28, R52 ;  /* 0x0000001c0434723c */ /* 0x040ff00000041834 */
[----:B------:R-:W-:Y:S07]  /*51c0*/  HMMA.16816.F32.BF16 R56, R4, R30, R56 ;  /* 0x0000001e0438723c */ /* 0x000fee0000041838 */
[----:B------:R-:W-:Y:S01]  /*51d0*/  F2FP.BF16.PACK_AB R4, R148, R137 ;  /* 0x000000899404723e */ /* 0x000fe200000010ff */
[----:B------:R-:W-:Y:S01]  /*51e0*/  FADD.FTZ R137, R137, R166 ;  /* 0x000000a689897221 */ /* 0x000fe20000010000 */
[----:B------:R-:W-:-:S02]  /*51f0*/  F2FP.BF16.PACK_AB R6, R224, R133 ;  /* 0x00000085e006723e */ /* 0x000fc400000010ff */
[----:B------:R-:W-:Y:S01]  /*5200*/  F2FP.BF16.PACK_AB R5, R134, R131 ;  /* 0x000000838605723e */ /* 0x000fe200000010ff */
[----:B------:R-:W-:Y:S01]  /*5210*/  FADD.FTZ R131, R131, R2 ;  /* 0x0000000283837221 */ /* 0x000fe20000010000 */
[----:B--2---:R-:W-:Y:S01]  /*5220*/  F2FP.BF16.PACK_AB R7, R225, R32 ;  /* 0x00000020e107723e */ /* 0x004fe200000010ff */
[----:B------:R-:W-:-:S04]  /*5230*/  @P4 IMAD.HI.U32 R2, R37, c[0x0][0x2c8], RZ ;  /* 0x0000b20025024a27 */ /* 0x000fc800078e00ff */
[----:B------:R-:W-:Y:S01]  /*5240*/  FADD.FTZ R148, R148, R137 ;  /* 0x0000008994947221 */ /* 0x000fe20000010000 */
[----:B------:R-:W-:Y:S01]  /*5250*/  @P4 SHF.R.U32.HI R37, RZ, c[0x0][0x2cc], R2 ;  /* 0x0000b300ff254a19 */ /* 0x000fe20000011602 */
[C---:B---3--:R-:W-:Y:S01]  /*5260*/  HMMA.16816.F32.BF16 R96, R4.reuse, R16, R96 ;  /* 0x000000100460723c */ /* 0x048fe20000041860 */
[----:B------:R-:W-:Y:S02]  /*5270*/  FADD.FTZ R131, R134, R131 ;  /* 0x0000008386837221 */ /* 0x000fe40000010000 */
[----:B------:R-:W-:Y:S01]  /*5280*/  FADD.FTZ R133, R133, R148 ;  /* 0x0000009485857221 */ /* 0x000fe20000010000 */
[----:B------:R-:W-:Y:S01]  /*5290*/  IADD3 R37, R37, UR13, RZ ;  /* 0x0000000d25257c10 */ /* 0x000fe2000fffe0ff */
[----:B------:R-:W-:Y:S02]  /*52a0*/  FADD.FTZ R32, R32, R131 ;  /* 0x0000008320207221 */ /* 0x000fe40000010000 */
[----:B------:R-:W-:Y:S01]  /*52b0*/  FADD.FTZ R224, R224, R133 ;  /* 0x00000085e0e07221 */ /* 0x000fe20000010000 */
[----:B------:R-:W-:Y:S01]  /*52c0*/  HMMA.16816.F32.BF16 R92, R4, R18, R92 ;  /* 0x00000012045c723c */ /* 0x000fe2000004185c */
[----:B------:R-:W2:Y:S01]  /*52d0*/  LDSM.16.MT88.4 R16, [R210+0x5900] ;  /* 0x00590000d210783b */ /* 0x000ea20000004200 */
[----:B------:R-:W-:Y:S01]  /*52e0*/  FADD.FTZ R225, R225, R32 ;  /* 0x00000020e1e17221 */ /* 0x000fe20000010000 */
[----:B------:R-:W-:-:S05]  /*52f0*/  IADD3 R3, R37, c[0x0][0x328], RZ ;  /* 0x0000ca0025037a10 */ /* 0x000fca0007ffe0ff */
[C---:B-1----:R-:W-:Y:S08]  /*5300*/  HMMA.16816.F32.BF16 R88, R4.reuse, R12, R88 ;  /* 0x0000000c0458723c */ /* 0x042ff00000041858 */
[C---:B------:R-:W-:Y:S01]  /*5310*/  HMMA.16816.F32.BF16 R84, R4.reuse, R14, R84 ;  /* 0x0000000e0454723c */ /* 0x040fe20000041854 */
[----:B------:R-:W1:Y:S07]  /*5320*/  LDSM.16.MT88.4 R12, [R209+0x5900] ;  /* 0x00590000d10c783b */ /* 0x000e6e0000004200 */
[C---:B----4-:R-:W-:Y:S08]  /*5330*/  HMMA.16816.F32.BF16 R80, R4.reuse, R8, R80 ;  /* 0x000000080450723c */ /* 0x050ff00000041850 */
[C---:B------:R-:W-:Y:S01]  /*5340*/  HMMA.16816.F32.BF16 R76, R4.reuse, R10, R76 ;  /* 0x0000000a044c723c */ /* 0x040fe2000004184c */
[----:B------:R-:W3:Y:S07]  /*5350*/  LDSM.16.MT88.4 R8, [R208+0x5900] ;  /* 0x00590000d008783b */ /* 0x000eee0000004200 */
[C---:B-----5:R-:W-:Y:S08]  /*5360*/  HMMA.16816.F32.BF16 R112, R4.reuse, R24, R112 ;  /* 0x000000180470723c */ /* 0x060ff00000041870 */
[C---:B------:R-:W-:Y:S08]  /*5370*/  HMMA.16816.F32.BF16 R108, R4.reuse, R26, R108 ;  /* 0x0000001a046c723c */ /* 0x040ff0000004186c */
[C---:B------:R-:W-:Y:S08]  /*5380*/  HMMA.16816.F32.BF16 R104, R4.reuse, R20, R104 ;  /* 0x000000140468723c */ /* 0x040ff00000041868 */
[C---:B------:R-:W-:Y:S08]  /*5390*/  HMMA.16816.F32.BF16 R100, R4.reuse, R22, R100 ;  /* 0x000000160464723c */ /* 0x040ff00000041864 */
[C---:B--2---:R-:W-:Y:S08]  /*53a0*/  HMMA.16816.F32.BF16 R72, R4.reuse, R16, R72 ;  /* 0x000000100448723c */ /* 0x044ff00000041848 */
[C---:B------:R-:W-:Y:S08]  /*53b0*/  HMMA.16816.F32.BF16 R68, R4.reuse, R18, R68 ;  /* 0x000000120444723c */ /* 0x040ff00000041844 */
[C---:B-1----:R-:W-:Y:S08]  /*53c0*/  HMMA.16816.F32.BF16 R52, R4.reuse, R12, R52 ;  /* 0x0000000c0434723c */ /* 0x042ff00000041834 */
[C---:B------:R-:W-:Y:S08]  /*53d0*/  HMMA.16816.F32.BF16 R56, R4.reuse, R14, R56 ;  /* 0x0000000e0438723c */ /* 0x040ff00000041838 */
[C---:B---3--:R-:W-:Y:S08]  /*53e0*/  HMMA.16816.F32.BF16 R60, R4.reuse, R8, R60 ;  /* 0x00000008043c723c */ /* 0x048ff0000004183c */
[----:B------:R-:W-:Y:S01]  /*53f0*/  HMMA.16816.F32.BF16 R64, R4, R10, R64 ;  /* 0x0000000a0440723c */ /* 0x000fe20000041840 */
[----:B------:R-:W-:Y:S07]  /*5400*/  @!P3 BRA `(.L_x_169) ;  /* 0x000000f00000b947 */ /* 0x000fee0003800000 */
[C---:B------:R-:W-:Y:S01]  /*5410*/  ISETP.GT.AND P0, PT, R37.reuse, RZ, PT ;  /* 0x000000ff2500720c */ /* 0x040fe20003f04270 */
[----:B------:R-:W-:Y:S01]  /*5420*/  IMAD.MOV.U32 R2, RZ, RZ, c[0x0][0x32c] ;  /* 0x0000cb00ff027624 */ /* 0x000fe200078e00ff */
[----:B------:R-:W-:-:S11]  /*5430*/  IADD3 R5, R37, -0x1, RZ ;  /* 0xffffffff25057810 */ /* 0x000fd60007ffe0ff */
[----:B------:R-:W-:Y:S05]  /*5440*/  @P0 BRA `(.L_x_170) ;  /* 0x0000006000000947 */ /* 0x000fea0003800000 */
[----:B------:R-:W-:Y:S01]  /*5450*/  ISETP.NE.AND P0, PT, R2, 0x1, PT ;  /* 0x000000010200780c */ /* 0x000fe20003f05270 */
[----:B------:R-:W-:-:S12]  /*5460*/  IMAD.MOV R37, RZ, RZ, -R37 ;  /* 0x000000ffff257224 */ /* 0x000fd800078e0a25 */
[----:B------:R-:W-:-:S05]  /*5470*/  @P0 IMAD.HI.U32 R4, R37, c[0x0][0x330], RZ ;  /* 0x0000cc0025040a27 */ /* 0x000fca00078e00ff */
[----:B------:R-:W-:-:S04]  /*5480*/  @P0 SHF.R.U32.HI R37, RZ, c[0x0][0x334], R4 ;  /* 0x0000cd00ff250a19 */ /* 0x000fc80000011604 */
[----:B------:R-:W-:Y:S01]  /*5490*/  LOP3.LUT R5, RZ, R37, RZ, 0x33, !PT ;  /* 0x00000025ff057212 */ /* 0x000fe200078e33ff */
[----:B------:R-:W-:Y:S05]  /*54a0*/  BRA `(.L_x_171) ;  /* 0x0000003000007947 */ /* 0x000fea0003800000 */
.L_x_170:
[----:B------:R-:W-:-:S13]  /*54b0*/  ISETP.NE.AND P0, PT, R2, 0x1, PT ;  /* 0x000000010200780c */ /* 0x000fda0003f05270 */
[----:B------:R-:W-:-:S05]  /*54c0*/  @P0 IMAD.HI.U32 R4, R5, c[0x0][0x330], RZ ;  /* 0x0000cc0005040a27 */ /* 0x000fca00078e00ff */
[----:B------:R-:W-:-:S05]  /*54d0*/  @P0 SHF.R.U32.HI R5, RZ, c[0x0][0x334], R4 ;  /* 0x0000cd00ff050a19 */ /* 0x000fca0000011604 */
.L_x_171:
[----:B------:R-:W-:-:S05]  /*54e0*/  IMAD R2, R5, R2, c[0x0][0x32c] ;  /* 0x0000cb0005027624 */ /* 0x000fca00078e0202 */
[----:B------:R-:W-:-:S05]  /*54f0*/  IMNMX R3, R3, R2, PT ;  /* 0x0000000203037217 */ /* 0x000fca0003800200 */
.L_x_169:
[----:B------:R-:W-:-:S05]  /*5500*/  IMAD.HI R3, R3, 0x2aaaaaab, RZ ;  /* 0x2aaaaaab03037827 */ /* 0x000fca00078e02ff */
[----:B------:R-:W-:-:S04]  /*5510*/  SHF.R.U32.HI R2, RZ, 0x1f, R3 ;  /* 0x0000001fff027819 */ /* 0x000fc80000011603 */
[----:B------:R-:W-:-:S04]  /*5520*/  LEA.HI.SX32 R2, R3, R2, 0x1c ;  /* 0x0000000203027211 */ /* 0x000fc800078fe2ff */
[----:B------:R-:W-:-:S04]  /*5530*/  IMNMX R231, R215, R2, !PT ;  /* 0x00000002d7e77217 */ /* 0x000fc80007800200 */
[----:B------:R-:W-:-:S13]  /*5540*/  ISETP.GE.AND P0, PT, R192, R231, PT ;  /* 0x000000e7c000720c */ /* 0x000fda0003f06270 */
[----:B------:R-:W-:Y:S05]  /*5550*/  @!P0 BRA `(.L_x_172) ;  /* 0x000042f000008947 */ /* 0x000fea0003800000 */
[----:B------:R-:W-:Y:S01]  /*5560*/  @P4 IMAD.HI.U32 R193, R217, c[0x0][0x2c8], RZ ;  /* 0x0000b200d9c14a27 */ /* 0x000fe200078e00ff */
[----:B------:R-:W-:Y:S02]  /*5570*/  MOV R2, R116 ;  /* 0x0000007400027202 */ /* 0x000fe40000000f00 */
[----:B------:R-:W-:Y:S01]  /*5580*/  MOV R3, R0 ;  /* 0x0000000000037202 */ /* 0x000fe20000000f00 */
[----:B------:R-:W-:Y:S01]  /*5590*/  IMAD.MOV.U32 R230, RZ, RZ, R192 ;  /* 0x000000ffffe67224 */ /* 0x000fe200078e00c0 */
[----:B------:R-:W-:Y:S01]  /*55a0*/  @P4 SHF.R.U32.HI R193, RZ, c[0x0][0x2cc], R193 ;  /* 0x0000b300ffc14a19 */ /* 0x000fe200000116c1 */
[----:B------:R-:W-:Y:S01]  /*55b0*/  IMAD.MOV.U32 R194, RZ, RZ, c[0x0][0x1e4] ;  /* 0x00007900ffc27624 */ /* 0x000fe200078e00ff */
[----:B------:R-:W-:Y:S02]  /*55c0*/  MOV R195, c[0x0][0x1e0] ;  /* 0x0000780000c37a02 */ /* 0x000fe40000000f00 */
.L_x_181:
[----:B------:R-:W-:Y:S04]  /*55d0*/  DEPBAR.LE SB0, 0x0 ;  /* 0x000080000000791a */ /* 0x000fe80000000000 */
[----:B------:R-:W-:Y:S01]  /*55e0*/  BAR.SYNC.DEFER_BLOCKING 0x0 ;  /* 0x0000000000007b1d */ /* 0x000fe20000010000 */
[----:B------:R-:W-:Y:S11]  /*55f0*/  ISETP.GT.AND P2, PT, R215, R230, PT ;  /* 0x000000e6d700720c */ /* 0x000ff60003f44270 */
[----:B------:R-:W-:Y:S02]  /*5600*/  @!UPT UIADD3 URZ, URZ, URZ, URZ ;  /* 0x0000003f3f3ff290 */ /* 0x000fe4000fffe03f */
[----:B------:R-:W-:Y:S01]  /*5610*/  @!P2 SHF.R.S32.HI R0, RZ, 0x1f, R230 ;  /* 0x0000001fff00a819 */ /* 0x000fe200000114e6 */
[----:B------:R-:W-:Y:S01]  /*5620*/  @!P2 IMAD.WIDE.U32 R156, R230, c[0x0][0x208], RZ ;  /* 0x00008200e69caa25 */ /* 0x000fe200078e00ff */
[----:B------:R-:W-:Y:S02]  /*5630*/  @!P2 MOV R160, R226 ;  /* 0x000000e200a0a202 */ /* 0x000fe40000000f00 */
[----:B------:R-:W-:Y:S01]  /*5640*/  @!P2 MOV R161, R229 ;  /* 0x000000e500a1a202 */ /* 0x000fe20000000f00 */
[----:B------:R-:W-:Y:S04]  /*5650*/  @!P2 IMAD R0, R0, c[0x0][0x208], RZ ;  /* 0x000082000000aa24 */ /* 0x000fe800078e02ff */
[----:B------:R-:W-:Y:S01]  /*5660*/  @!P2 IMAD R0, R230, c[0x0][0x20c], R0 ;  /* 0x00008300e600aa24 */ /* 0x000fe200078e0200 */
[----:B------:R-:W1:Y:S01]  /*5670*/  LDSM.16.M88.4 R116, [R214+0x8100] ;  /* 0x00810000d674783b */ /* 0x000e620000000200 */
[----:B------:R-:W-:Y:S03]  /*5680*/  @!P2 IMAD.WIDE.U32 R160, R156, 0x60, R160 ;  /* 0x000000609ca0a825 */ /* 0x000fe600078e00a0 */
[----:B------:R-:W-:Y:S02]  /*5690*/  @!P2 IADD3 R0, R157, R0, RZ ;  /* 0x000000009d00a210 */ /* 0x000fe40007ffe0ff */
[----:B------:R-:W-:Y:S02]  /*56a0*/  @!P2 SHF.L.U32 R158, R160, 0x1, RZ ;  /* 0x00000001a09ea819 */ /* 0x000fe400000006ff */
[----:B------:R-:W2:Y:S01]  /*56b0*/  LDSM.16.M88.4 R124, [R214+0x8900] ;  /* 0x00890000d67c783b */ /* 0x000ea20000000200 */
[----:B------:R-:W-:Y:S01]  /*56c0*/  @!P2 IMAD R157, R0, 0x60, RZ ;  /* 0x00000060009da824 */ /* 0x000fe200078e02ff */
[----:B------:R-:W-:Y:S04]  /*56d0*/  @!P2 IADD3 R156, P1, R158, 0x80, RZ ;  /* 0x000000809e9ca810 */ /* 0x000fe80007f3e0ff */
[----:B------:R-:W-:Y:S02]  /*56e0*/  @!P2 IADD3 R156, P0, R156, c[0x0][0x1f8], RZ ;  /* 0x00007e009c9caa10 */ /* 0x000fe40007f1e0ff */
[----:B------:R-:W3:Y:S01]  /*56f0*/  LDSM.16.M88.4 R128, [R214+0x9100] ;  /* 0x00910000d680783b */ /* 0x000ee20000000200 */
[----:B------:R-:W-:Y:S04]  /*5700*/  @!P2 IADD3 R0, R161, R157, RZ ;  /* 0x0000009da100a210 */ /* 0x000fe80007ffe0ff */
[----:B------:R-:W-:Y:S03]  /*5710*/  @!P2 SHF.L.U64.HI R0, R160, 0x1, R0 ;  /* 0x00000001a000a819 */ /* 0x000fe60000010200 */
[----:B------:R-:W4:Y:S01]  /*5720*/  LDSM.16.M88.4 R132, [R214+0x9900] ;  /* 0x00990000d684783b */ /* 0x000f220000000200 */
[----:B------:R-:W-:Y:S02]  /*5730*/  @!P2 IADD3.X R157, RZ, c[0x0][0x1fc], R0, P0, P1 ;  /* 0x00007f00ff9daa10 */ /* 0x000fe400007e2400 */
[----:B------:R-:W-:Y:S04]  /*5740*/  @!P2 IADD3 R158, P0, R158, c[0x0][0x1f8], RZ ;  /* 0x00007e009e9eaa10 */ /* 0x000fe80007f1e0ff */
[----:B------:R-:W-:Y:S01]  /*5750*/  @!P2 IADD3.X R159, R0, c[0x0][0x1fc], RZ, P0, !PT ;  /* 0x00007f00009faa10 */ /* 0x000fe200007fe4ff */
[----:B------:R-:W5:Y:S01]  /*5760*/  LDSM.16.M88.4 R136, [R214+0xa100] ;  /* 0x00a10000d688783b */ /* 0x000f620000000200 */
[----:B------:R-:W-:Y:S04]  /*5770*/  @!P2 IADD3 R160, P1, R158, UR9, RZ ;  /* 0x000000099ea0ac10 */ /* 0x000fe8000ff3e0ff */
[----:B------:R-:W-:Y:S02]  /*5780*/  @!P2 IADD3.X R161, R159, UR12, RZ, P1, !PT ;  /* 0x0000000c9fa1ac10 */ /* 0x000fe40008ffe4ff */
[----:B------:R-:W-:Y:S01]  /*5790*/  @!P2 IADD3 R184, P0, R160, UR9, RZ ;  /* 0x00000009a0b8ac10 */ /* 0x000fe2000ff1e0ff */
[C---:B-1----:R-:W-:Y:S01]  /*57a0*/  HMMA.16816.F32.BF16 R4, R120.reuse, R116, RZ ;  /* 0x000000747804723c */ /* 0x042fe200000418ff */
[----:B------:R-:W-:Y:S02]  /*57b0*/  LDSM.16.M88.4 R144, [R204] ;  /* 0x00000000cc90783b */ /* 0x000fe40000000200 */
[----:B------:R-:W-:Y:S05]  /*57c0*/  @!P2 IADD3.X R185, R161, UR12, RZ, P0, !PT ;  /* 0x0000000ca1b9ac10 */ /* 0x000fea00087fe4ff */
[C---:B------:R-:W-:Y:S01]  /*57d0*/  HMMA.16816.F32.BF16 R8, R120.reuse, R118, RZ ;  /* 0x000000767808723c */ /* 0x040fe200000418ff */
[----:B------:R-:W1:Y:S07]  /*57e0*/  LDSM.16.M88.4 R116, [R214+0xa900] ;  /* 0x00a90000d674783b */ /* 0x000e6e0000000200 */
[C---:B--2---:R-:W-:Y:S01]  /*57f0*/  HMMA.16816.F32.BF16 R12, R120.reuse, R124, RZ ;  /* 0x0000007c780c723c */ /* 0x044fe200000418ff */
[----:B------:R-:W-:Y:S07]  /*5800*/  LDSM.16.M88.4 R148, [R203] ;  /* 0x00000000cb94783b */ /* 0x000fee0000000200 */
[C---:B------:R-:W-:Y:S01]  /*5810*/  HMMA.16816.F32.BF16 R16, R120.reuse, R126, RZ ;  /* 0x0000007e7810723c */ /* 0x040fe200000418ff */
[----:B------:R-:W2:Y:S07]  /*5820*/  LDSM.16.M88.4 R124, [R213] ;  /* 0x00000000d57c783b */ /* 0x000eae0000000200 */
[C---:B---3--:R-:W-:Y:S08]  /*5830*/  HMMA.16816.F32.BF16 R20, R120.reuse, R128, RZ ;  /* 0x000000807814723c */ /* 0x048ff000000418ff */
[C---:B------:R-:W-:Y:S01]  /*5840*/  HMMA.16816.F32.BF16 R24, R120.reuse, R130, RZ ;  /* 0x000000827818723c */ /* 0x040fe200000418ff */
[----:B------:R-:W3:Y:S07]  /*5850*/  LDSM.16.M88.4 R128, [R207] ;  /* 0x00000000cf80783b */ /* 0x000eee0000000200 */
[C---:B----4-:R-:W-:Y:S08]  /*5860*/  HMMA.16816.F32.BF16 R28, R120.reuse, R132, RZ ;  /* 0x00000084781c723c */ /* 0x050ff000000418ff */
[C---:B------:R-:W-:Y:S01]  /*5870*/  HMMA.16816.F32.BF16 R32, R120.reuse, R134, RZ ;  /* 0x000000867820723c */ /* 0x040fe200000418ff */
[----:B------:R-:W4:Y:S07]  /*5880*/  LDSM.16.M88.4 R132, [R206] ;  /* 0x00000000ce84783b */ /* 0x000f2e0000000200 */
[C---:B-----5:R-:W-:Y:S08]  /*5890*/  HMMA.16816.F32.BF16 R36, R120.reuse, R136, RZ ;  /* 0x000000887824723c */ /* 0x060ff000000418ff */
[C---:B------:R-:W-:Y:S01]  /*58a0*/  HMMA.16816.F32.BF16 R40, R120.reuse, R138, RZ ;  /* 0x0000008a7828723c */ /* 0x040fe200000418ff */
[----:B------:R-:W5:Y:S07]  /*58b0*/  LDSM.16.M88.4 R136, [R205] ;  /* 0x00000000cd88783b */ /* 0x000f6e0000000200 */
[C---:B-1----:R-:W-:Y:S01]  /*58c0*/  HMMA.16816.F32.BF16 R44, R120.reuse, R116, RZ ;  /* 0x00000074782c723c */ /* 0x042fe200000418ff */
[----:B------:R-:W-:Y:S01]  /*58d0*/  @!PT LDS RZ, [RZ] ;  /* 0x00000000fffff984 */ /* 0x000fe20000000800 */
[----:B------:R-:W-:Y:S01]  /*58e0*/  @!PT LDS RZ, [RZ] ;  /* 0x00000000fffff984 */ /* 0x000fe20000000800 */
[----:B------:R-:W-:Y:S01]  /*58f0*/  @!PT LDS RZ, [RZ] ;  /* 0x00000000fffff984 */ /* 0x000fe20000000800 */
[----:B------:R1:W-:Y:S07]  /*5900*/  @!P2 LDGSTS.E.BYPASS.LTC128B.128 [R216+0x100], [R158.64], !P6 ;  /* 0x001000009ed8afae */ /* 0x0003ee000f101d4a */
[----:B------:R-:W-:Y:S01]  /*5910*/  HMMA.16816.F32.BF16 R48, R120, R118, RZ ;  /* 0x000000767830723c */ /* 0x000fe200000418ff */
[----:B------:R1:W-:Y:S07]  /*5920*/  @!P2 LDGSTS.E.BYPASS.LTC128B.128 [R216+0x3100], [R156.64], !P5 ;  /* 0x031000009cd8afae */ /* 0x0003ee000e901d4a */
[C---:B--2---:R-:W-:Y:S01]  /*5930*/  HMMA.16816.F32.BF16 R4, R140.reuse, R124, R4 ;  /* 0x0000007c8c04723c */ /* 0x044fe20000041804 */
[----:B------:R2:W-:Y:S07]  /*5940*/  @!P2 LDGSTS.E.BYPASS.LTC128B.128 [R216+0x1100], [R160.64], !P6 ;  /* 0x01100000a0d8afae */ /* 0x0005ee000f101d4a */
[C---:B------:R-:W-:Y:S01]  /*5950*/  HMMA.16816.F32.BF16 R8, R140.reuse, R126, R8 ;  /* 0x0000007e8c08723c */ /* 0x040fe20000041808 */
[----:B------:R2:W-:Y:S07]  /*5960*/  @!P2 LDGSTS.E.BYPASS.LTC128B.128 [R216+0x4100], [R160.64+0x80], !P5 ;  /* 0x04100080a0d8afae */ /* 0x0005ee000e901d4a */
[C---:B---3--:R-:W-:Y:S01]  /*5970*/  HMMA.16816.F32.BF16 R12, R140.reuse, R128, R12 ;  /* 0x000000808c0c723c */ /* 0x048fe2000004180c */
[----:B------:R3:W-:Y:S07]  /*5980*/  @!P2 LDGSTS.E.BYPASS.LTC128B.128 [R216+0x2100], [R184.64], !P6 ;  /* 0x02100000b8d8afae */ /* 0x0007ee000f101d4a */
[C---:B------:R-:W-:Y:S01]  /*5990*/  HMMA.16816.F32.BF16 R16, R140.reuse, R130, R16 ;  /* 0x000000828c10723c */ /* 0x040fe20000041810 */
[----:B------:R3:W-:Y:S02]  /*59a0*/  @!P2 LDGSTS.E.BYPASS.LTC128B.128 [R216+0x5100], [R184.64+0x80], !P5 ;  /* 0x05100080b8d8afae */ /* 0x0007e4000e901d4a */
[C---:B------:R-:W-:Y:S05]  /*59b0*/  ISETP.GT.AND P2, PT, R230.reuse, R215, PT ;  /* 0x000000d7e600720c */ /* 0x040fea0003f44270 */
[C---:B----4-:R-:W-:Y:S01]  /*59c0*/  HMMA.16816.F32.BF16 R20, R140.reuse, R132, R20 ;  /* 0x000000848c14723c */ /* 0x050fe20000041814 */
[----:B------:R-:W4:Y:S07]  /*59d0*/  LDSM.16.M88.4 R116, [R211+0x8100] ;  /* 0x00810000d374783b */ /* 0x000f2e0000000200 */
[C---:B------:R-:W-:Y:S01]  /*59e0*/  HMMA.16816.F32.BF16 R24, R140.reuse, R134, R24 ;  /* 0x000000868c18723c */ /* 0x040fe20000041818 */
[----:B------:R-:W0:Y:S03]  /*59f0*/  LDGDEPBAR ;  /* 0x00000000000079af */ /* 0x000e260000000000 */
[----:B------:R-:W-:Y:S04]  /*5a00*/  @P2 IADD3 R251, R230, -0x1, RZ ;  /* 0xffffffffe6fb2810 */ /* 0x000fe80007ffe0ff */
[C---:B-----5:R-:W-:Y:S01]  /*5a10*/  HMMA.16816.F32.BF16 R28, R140.reuse, R136, R28 ;  /* 0x000000888c1c723c */ /* 0x060fe2000004181c */
[----:B------:R-:W5:Y:S03]  /*5a20*/  LDSM.16.M88.4 R124, [R211+0x8900] ;  /* 0x00890000d37c783b */ /* 0x000f660000000200 */
[----:B------:R-:W-:Y:S04]  /*5a30*/  @P2 SHF.R.S32.HI R250, RZ, 0x1f, R251 ;  /* 0x0000001ffffa2819 */ /* 0x000fe800000114fb */
[C---:B------:R-:W-:Y:S01]  /*5a40*/  HMMA.16816.F32.BF16 R32, R140.reuse, R138, R32 ;  /* 0x0000008a8c20723c */ /* 0x040fe20000041820 */
[----:B------:R-:W3:Y:S03]  /*5a50*/  LDSM.16.M88.4 R128, [R211+0x9100] ;  /* 0x00910000d380783b */ /* 0x000ee60000000200 */
[----:B------:R-:W-:Y:S04]  /*5a60*/  @P2 IMAD R250, R250, c[0x0][0x1e0], RZ ;  /* 0x00007800fafa2a24 */ /* 0x000fe800078e02ff */
[C---:B------:R-:W-:Y:S01]  /*5a70*/  HMMA.16816.F32.BF16 R36, R140.reuse, R144, R36 ;  /* 0x000000908c24723c */ /* 0x040fe20000041824 */
[----:B-1----:R-:W1:Y:S03]  /*5a80*/  LDSM.16.M88.4 R156, [R211+0x9900] ;  /* 0x00990000d39c783b */ /* 0x002e660000000200 */
[----:B------:R-:W-:Y:S04]  /*5a90*/  @P2 IMAD R250, R251, c[0x0][0x1e4], R250 ;  /* 0x00007900fbfa2a24 */ /* 0x000fe800078e02fa */
[C---:B------:R-:W-:Y:S01]  /*5aa0*/  HMMA.16816.F32.BF16 R40, R140.reuse, R146, R40 ;  /* 0x000000928c28723c */ /* 0x040fe20000041828 */
[----:B--2---:R-:W2:Y:S07]  /*5ab0*/  LDSM.16.M88.4 R160, [R211+0xa100] ;  /* 0x00a10000d3a0783b */ /* 0x004eae0000000200 */
[C---:B------:R-:W-:Y:S01]  /*5ac0*/  HMMA.16816.F32.BF16 R44, R140.reuse, R148, R44 ;  /* 0x000000948c2c723c */ /* 0x040fe2000004182c */
[----:B------:R-:W1:Y:S07]  /*5ad0*/  LDSM.16.M88.4 R164, [R211+0xa900] ;  /* 0x00a90000d3a4783b */ /* 0x000e6e0000000200 */
[----:B------:R-:W-:Y:S01]  /*5ae0*/  HMMA.16816.F32.BF16 R48, R140, R150, R48 ;  /* 0x000000968c30723c */ /* 0x000fe20000041830 */
[----:B------:R-:W-:Y:S07]  /*5af0*/  LDSM.16.M88.4 R132, [R202+0x800] ;  /* 0x00080000ca84783b */ /* 0x000fee0000000200 */
[C---:B----4-:R-:W-:Y:S01]  /*5b00*/  HMMA.16816.F32.BF16 R4, R152.reuse, R116, R4 ;  /* 0x000000749804723c */ /* 0x050fe20000041804 */
[----:B------:R-:W-:Y:S07]  /*5b10*/  LDSM.16.M88.4 R136, [R202+0x1000] ;  /* 0x00100000ca88783b */ /* 0x000fee0000000200 */
[C---:B------:R-:W-:Y:S01]  /*5b20*/  HMMA.16816.F32.BF16 R8, R152.reuse, R118, R8 ;  /* 0x000000769808723c */ /* 0x040fe20000041808 */
[----:B------:R-:W4:Y:S07]  /*5b30*/  LDSM.16.M88.4 R116, [R202] ;  /* 0x00000000ca74783b */ /* 0x000f2e0000000200 */
[C---:B-----5:R-:W-:Y:S01]  /*5b40*/  HMMA.16816.F32.BF16 R12, R152.reuse, R124, R12 ;  /* 0x0000007c980c723c */ /* 0x060fe2000004180c */
[----:B------:R-:W5:Y:S07]  /*5b50*/  LDSM.16.M88.4 R144, [R202+0x1800] ;  /* 0x00180000ca90783b */ /* 0x000f6e0000000200 */
[C---:B------:R-:W-:Y:S01]  /*5b60*/  HMMA.16816.F32.BF16 R16, R152.reuse, R126, R16 ;  /* 0x0000007e9810723c */ /* 0x040fe20000041810 */
[----:B------:R-:W4:Y:S07]  /*5b70*/  LDSM.16.M88.4 R148, [R202+0x2000] ;  /* 0x00200000ca94783b */ /* 0x000f2e0000000200 */
[C---:B---3--:R-:W-:Y:S01]  /*5b80*/  HMMA.16816.F32.BF16 R20, R152.reuse, R128, R20 ;  /* 0x000000809814723c */ /* 0x048fe20000041814 */
[----:B------:R-:W3:Y:S07]  /*5b90*/  LDSM.16.M88.4 R124, [R202+0x2800] ;  /* 0x00280000ca7c783b */ /* 0x000eee0000000200 */
[C---:B------:R-:W-:Y:S01]  /*5ba0*/  HMMA.16816.F32.BF16 R24, R152.reuse, R130, R24 ;  /* 0x000000829818723c */ /* 0x040fe20000041818 */
[----:B------:R-:W3:Y:S07]  /*5bb0*/  LDSM.16.M88.4 R128, [R214+0xb100] ;  /* 0x00b10000d680783b */ /* 0x000eee0000000200 */
[C---:B-1----:R-:W-:Y:S01]  /*5bc0*/  HMMA.16816.F32.BF16 R28, R152.reuse, R156, R28 ;  /* 0x0000009c981c723c */ /* 0x042fe2000004181c */
[----:B------:R-:W-:Y:S07]  /*5bd0*/  LDSM.16.M88.4 R184, [R211+0xd900] ;  /* 0x00d90000d3b8783b */ /* 0x000fee0000000200 */
[C---:B------:R-:W-:Y:S01]  /*5be0*/  HMMA.16816.F32.BF16 R32, R152.reuse, R158, R32 ;  /* 0x0000009e9820723c */ /* 0x040fe20000041820 */
[----:B------:R-:W1:Y:S07]  /*5bf0*/  LDSM.16.M88.4 R156, [R214+0xb900] ;  /* 0x00b90000d69c783b */ /* 0x000e6e0000000200 */
[C---:B--2---:R-:W-:Y:S08]  /*5c00*/  HMMA.16816.F32.BF16 R36, R152.reuse, R160, R36 ;  /* 0x000000a09824723c */ /* 0x044ff00000041824 */
[C---:B------:R-:W-:Y:S01]  /*5c10*/  HMMA.16816.F32.BF16 R40, R152.reuse, R162, R40 ;  /* 0x000000a29828723c */ /* 0x040fe20000041828 */
[----:B------:R-:W2:Y:S07]  /*5c20*/  LDSM.16.M88.4 R160, [R214+0xc100] ;  /* 0x00c10000d6a0783b */ /* 0x000eae0000000200 */
[C---:B------:R-:W-:Y:S08]  /*5c30*/  HMMA.16816.F32.BF16 R44, R152.reuse, R164, R44 ;  /* 0x000000a4982c723c */ /* 0x040ff0000004182c */
[----:B------:R-:W-:Y:S01]  /*5c40*/  HMMA.16816.F32.BF16 R48, R152, R166, R48 ;  /* 0x000000a69830723c */ /* 0x000fe20000041830 */
[----:B------:R-:W1:Y:S07]  /*5c50*/  LDSM.16.M88.4 R164, [R214+0xc900] ;  /* 0x00c90000d6a4783b */ /* 0x000e6e0000000200 */
[C---:B----4-:R-:W-:Y:S08]  /*5c60*/  HMMA.16816.F32.BF16 R4, R168.reuse, R116, R4 ;  /* 0x00000074a804723c */ /* 0x050ff00000041804 */
[C---:B------:R-:W-:Y:S01]  /*5c70*/  HMMA.16816.F32.BF16 R8, R168.reuse, R118, R8 ;  /* 0x00000076a808723c */ /* 0x040fe20000041808 */
[----:B------:R-:W4:Y:S07]  /*5c80*/  LDSM.16.M88.4 R116, [R214+0xd100] ;  /* 0x00d10000d674783b */ /* 0x000f2e0000000200 */
[C---:B------:R-:W-:Y:S08]  /*5c90*/  HMMA.16816.F32.BF16 R12, R168.reuse, R132, R12 ;  /* 0x00000084a80c723c */ /* 0x040ff0000004180c */
[C---:B------:R-:W-:Y:S01]  /*5ca0*/  HMMA.16816.F32.BF16 R16, R168.reuse, R134, R16 ;  /* 0x00000086a810723c */ /* 0x040fe20000041810 */
[----:B------:R-:W1:Y:S07]  /*5cb0*/  LDSM.16.M88.4 R132, [R214+0xd900] ;  /* 0x00d90000d684783b */ /* 0x000e6e0000000200 */
        /* <DEDUP_REMOVED lines=8> */
[----:B------:R-:W-:Y:S07]  /*5d40*/  LDSM.16.M88.4 R148, [R197] ;  /* 0x00000000c594783b */ /* 0x000fee0000000200 */
[C---:B---3--:R-:W-:Y:S08]  /*5d50*/  HMMA.16816.F32.BF16 R44, R168.reuse, R124, R44 ;  /* 0x0000007ca82c723c */ /* 0x048ff0000004182c */
[----:B------:R-:W-:Y:S01]  /*5d60*/  HMMA.16816.F32.BF16 R48, R168, R126, R48 ;  /* 0x0000007ea830723c */ /* 0x000fe20000041830 */
[----:B------:R-:W3:Y:S07]  /*5d70*/  LDSM.16.M88.4 R124, [R199] ;  /* 0x00000000c77c783b */ /* 0x000eee0000000200 */
[C---:B------:R-:W-:Y:S08]  /*5d80*/  HMMA.16816.F32.BF16 R4, R172.reuse, R128, R4 ;  /* 0x00000080ac04723c */ /* 0x040ff00000041804 */
[C---:B------:R-:W-:Y:S01]  /*5d90*/  HMMA.16816.F32.BF16 R8, R172.reuse, R130, R8 ;  /* 0x00000082ac08723c */ /* 0x040fe20000041808 */
[----:B------:R-:W3:Y:S07]  /*5da0*/  LDSM.16.M88.4 R128, [R198] ;  /* 0x00000000c680783b */ /* 0x000eee0000000200 */
[C---:B-1----:R-:W-:Y:S08]  /*5db0*/  HMMA.16816.F32.BF16 R12, R172.reuse, R156, R12 ;  /* 0x0000009cac0c723c */ /* 0x042ff0000004180c */
[C---:B------:R-:W-:Y:S01]  /*5dc0*/  HMMA.16816.F32.BF16 R16, R172.reuse, R158, R16 ;  /* 0x0000009eac10723c */ /* 0x040fe20000041810 */
[----:B------:R-:W1:Y:S07]  /*5dd0*/  LDSM.16.M88.4 R156, [R196] ;  /* 0x00000000c49c783b */ /* 0x000e6e0000000200 */
[C---:B--2---:R-:W-:Y:S08]  /*5de0*/  HMMA.16816.F32.BF16 R20, R172.reuse, R160, R20 ;  /* 0x000000a0ac14723c */ /* 0x044ff00000041814 */
[C---:B------:R-:W-:Y:S01]  /*5df0*/  HMMA.16816.F32.BF16 R24, R172.reuse, R162, R24 ;  /* 0x000000a2ac18723c */ /* 0x040fe20000041818 */
[----:B------:R-:W2:Y:S07]  /*5e00*/  LDSM.16.M88.4 R160, [R211+0xb100] ;  /* 0x00b10000d3a0783b */ /* 0x000eae0000000200 */
[C---:B------:R-:W-:Y:S08]  /*5e10*/  HMMA.16816.F32.BF16 R28, R172.reuse, R164, R28 ;  /* 0x000000a4ac1c723c */ /* 0x040ff0000004181c */
[C---:B------:R-:W-:Y:S01]  /*5e20*/  HMMA.16816.F32.BF16 R32, R172.reuse, R166, R32 ;  /* 0x000000a6ac20723c */ /* 0x040fe20000041820 */
[----:B------:R-:W-:Y:S07]  /*5e30*/  LDSM.16.M88.4 R164, [R211+0xd100] ;  /* 0x00d10000d3a4783b */ /* 0x000fee0000000200 */
[C---:B----4-:R-:W-:Y:S08]  /*5e40*/  HMMA.16816.F32.BF16 R36, R172.reuse, R116, R36 ;  /* 0x00000074ac24723c */ /* 0x050ff00000041824 */
[C---:B------:R-:W-:Y:S01]  /*5e50*/  HMMA.16816.F32.BF16 R40, R172.reuse, R118, R40 ;  /* 0x00000076ac28723c */ /* 0x040fe20000041828 */
[----:B------:R-:W4:Y:S07]  /*5e60*/  LDSM.16.M88.4 R116, [R211+0xb900] ;  /* 0x00b90000d374783b */ /* 0x000f2e0000000200 */
[C---:B------:R-:W-:Y:S08]  /*5e70*/  HMMA.16816.F32.BF16 R44, R172.reuse, R132, R44 ;  /* 0x00000084ac2c723c */ /* 0x040ff0000004182c */
[----:B------:R-:W-:Y:S01]  /*5e80*/  HMMA.16816.F32.BF16 R48, R172, R134, R48 ;  /* 0x00000086ac30723c */ /* 0x000fe20000041830 */
[----:B------:R-:W1:Y:S07]  /*5e90*/  LDSM.16.M88.4 R132, [R211+0xc100] ;  /* 0x00c10000d384783b */ /* 0x000e6e0000000200 */
[C---:B------:R-:W-:Y:S08]  /*5ea0*/  HMMA.16816.F32.BF16 R4, R176.reuse, R136, R4 ;  /* 0x00000088b004723c */ /* 0x040ff00000041804 */
[C---:B------:R-:W-:Y:S01]  /*5eb0*/  HMMA.16816.F32.BF16 R8, R176.reuse, R138, R8 ;  /* 0x0000008ab008723c */ /* 0x040fe20000041808 */
[----:B------:R-:W1:Y:S07]  /*5ec0*/  LDSM.16.M88.4 R136, [R211+0xc900] ;  /* 0x00c90000d388783b */ /* 0x000e6e0000000200 */
[C---:B-----5:R-:W-:Y:S08]  /*5ed0*/  HMMA.16816.F32.BF16 R12, R176.reuse, R144, R12 ;  /* 0x00000090b00c723c */ /* 0x060ff0000004180c */
[C---:B------:R-:W-:Y:S01]  /*5ee0*/  HMMA.16816.F32.BF16 R16, R176.reuse, R146, R16 ;  /* 0x00000092b010723c */ /* 0x040fe20000041810 */
[----:B------:R-:W5:Y:S07]  /*5ef0*/  LDSM.16.M88.4 R144, [R202+0x3000] ;  /* 0x00300000ca90783b */ /* 0x000f6e0000000200 */
[C---:B---3--:R-:W-:Y:S08]  /*5f00*/  HMMA.16816.F32.BF16 R20, R176.reuse, R124, R20 ;  /* 0x0000007cb014723c */ /* 0x048ff00000041814 */
[C---:B------:R-:W-:Y:S01]  /*5f10*/  HMMA.16816.F32.BF16 R24, R176.reuse, R126, R24 ;  /* 0x0000007eb018723c */ /* 0x040fe20000041818 */
[----:B------:R-:W-:Y:S07]  /*5f20*/  LDSM.16.M88.4 R124, [R202+0x4000] ;  /* 0x00400000ca7c783b */ /* 0x000fee0000000200 */
[C---:B------:R-:W-:Y:S08]  /*5f30*/  HMMA.16816.F32.BF16 R28, R176.reuse, R128, R28 ;  /* 0x00000080b01c723c */ /* 0x040ff0000004181c */
[C---:B------:R-:W-:Y:S08]  /*5f40*/  HMMA.16816.F32.BF16 R32, R176.reuse, R130, R32 ;  /* 0x00000082b020723c */ /* 0x040ff00000041820 */
[C---:B------:R-:W-:Y:S08]  /*5f50*/  HMMA.16816.F32.BF16 R36, R176.reuse, R148, R36 ;  /* 0x00000094b024723c */ /* 0x040ff00000041824 */
[C---:B------:R-:W-:Y:S08]  /*5f60*/  HMMA.16816.F32.BF16 R40, R176.reuse, R150, R40 ;  /* 0x00000096b028723c */ /* 0x040ff00000041828 */
[C---:B-1----:R-:W-:Y:S08]  /*5f70*/  HMMA.16816.F32.BF16 R44, R176.reuse, R156, R44 ;  /* 0x0000009cb02c723c */ /* 0x042ff0000004182c */
        /* <DEDUP_REMOVED lines=14> */
[C---:B-----5:R-:W-:Y:S08]  /*6060*/  HMMA.16816.F32.BF16 R4, R188.reuse, R144, R4 ;  /* 0x00000090bc04723c */ /* 0x060ff00000041804 */
[C---:B------:R-:W-:Y:S08]  /*6070*/  HMMA.16816.F32.BF16 R8, R188.reuse, R146, R8 ;  /* 0x00000092bc08723c */ /* 0x040ff00000041808 */
[C---:B-1----:R-:W-:Y:S08]  /*6080*/  HMMA.16816.F32.BF16 R12, R188.reuse, R116, R12 ;  /* 0x00000074bc0c723c */ /* 0x042ff0000004180c */
[C---:B------:R-:W-:Y:S01]  /*6090*/  HMMA.16816.F32.BF16 R16, R188.reuse, R118, R16 ;  /* 0x00000076bc10723c */ /* 0x040fe20000041810 */
[----:B------:R-:W1:Y:S03]  /*60a0*/  LDSM.16.M88.4 R116, [R202+0x4800] ;  /* 0x00480000ca74783b */ /* 0x000e660000000200 */
[----:B------:R-:W-:Y:S02]  /*60b0*/  FMUL.FTZ R156, R4, c[0x0][0x320] ;  /* 0x0000c800049c7a20 */ /* 0x000fe40000410000 */
[----:B------:R-:W-:Y:S02]  /*60c0*/  FMUL.FTZ R160, R5, c[0x0][0x320] ;  /* 0x0000c80005a07a20 */ /* 0x000fe40000410000 */
[C---:B------:R-:W-:Y:S02]  /*60d0*/  HMMA.16816.F32.BF16 R20, R188.reuse, R124, R20 ;  /* 0x0000007cbc14723c */ /* 0x040fe40000041814 */
[----:B------:R-:W2:Y:S02]  /*60e0*/  MUFU.TANH R156, R156 ;  /* 0x0000009c009c7308 */ /* 0x000ea40000002400 */
[----:B------:R-:W-:Y:S02]  /*60f0*/  FMUL.FTZ R158, R10, c[0x0][0x320] ;  /* 0x0000c8000a9e7a20 */ /* 0x000fe40000410000 */
[----:B------:R-:W-:Y:S02]  /*6100*/  FMUL.FTZ R164, R9, c[0x0][0x320] ;  /* 0x0000c80009a47a20 */ /* 0x000fe40000410000 */
[C---:B------:R-:W-:Y:S01]  /*6110*/  HMMA.16816.F32.BF16 R24, R188.reuse, R126, R24 ;  /* 0x0000007ebc18723c */ /* 0x040fe20000041818 */
[----:B------:R-:W3:Y:S03]  /*6120*/  LDSM.16.M88.4 R124, [R202+0x5000] ;  /* 0x00500000ca7c783b */ /* 0x000ee60000000200 */
[----:B------:R-:W4:Y:S01]  /*6130*/  MUFU.TANH R160, R160 ;  /* 0x000000a000a07308 */ /* 0x000f220000002400 */
[----:B------:R-:W-:Y:S02]  /*6140*/  FMUL.FTZ R167, R14, c[0x0][0x320] ;  /* 0x0000c8000ea77a20 */ /* 0x000fe40000410000 */
[----:B------:R-:W-:Y:S02]  /*6150*/  FMUL.FTZ R166, R13, c[0x0][0x320] ;  /* 0x0000c8000da67a20 */ /* 0x000fe40000410000 */
[----:B------:R-:W-:Y:S03]  /*6160*/  FMUL.FTZ R165, R18, c[0x0][0x320] ;  /* 0x0000c80012a57a20 */ /* 0x000fe60000410000 */
[----:B------:R-:W-:Y:S02]  /*6170*/  FMUL.FTZ R163, R19, c[0x0][0x320] ;  /* 0x0000c80013a37a20 */ /* 0x000fe40000410000 */
[----:B------:R-:W2:Y:S01]  /*6180*/  MUFU.TANH R164, R164 ;  /* 0x000000a400a47308 */ /* 0x000ea20000002400 */
[----:B------:R-:W-:Y:S04]  /*6190*/  @P2 IMAD.WIDE.U32 R18, R251, c[0x0][0x1e0], RZ ;  /* 0x00007800fb122a25 */ /* 0x000fe800078e00ff */
[----:B------:R-:W-:Y:S01]  /*61a0*/  FMUL.FTZ R237, R22, c[0x0][0x320] ;  /* 0x0000c80016ed7a20 */ /* 0x000fe20000410000 */
[----:B------:R-:W-:Y:S01]  /*61b0*/  @P2 MOV R22, R218 ;  /* 0x000000da00162202 */ /* 0x000fe20000000f00 */
[----:B------:R-:W-:Y:S01]  /*61c0*/  FMUL.FTZ R187, R23, c[0x0][0x320] ;  /* 0x0000c80017bb7a20 */ /* 0x000fe20000410000 */
[----:B------:R-:W-:Y:S01]  /*61d0*/  @P2 MOV R23, R221 ;  /* 0x000000dd00172202 */ /* 0x000fe20000000f00 */
[----:B------:R-:W-:Y:S01]  /*61e0*/  FMUL.FTZ R159, R11, c[0x0][0x320] ;  /* 0x0000c8000b9f7a20 */ /* 0x000fe20000410000 */
[----:B------:R-:W2:Y:S01]  /*61f0*/  MUFU.TANH R158, R158 ;  /* 0x0000009e009e7308 */ /* 0x000ea20000002400 */
[C---:B-1----:R-:W-:Y:S03]  /*6200*/  HMMA.16816.F32.BF16 R28, R188.reuse, R116, R28 ;  /* 0x00000074bc1c723c */ /* 0x042fe6000004181c */
[----:B------:R-:W-:Y:S01]  /*6210*/  FMUL.FTZ R235, R26, c[0x0][0x320] ;  /* 0x0000c8001aeb7a20 */ /* 0x000fe20000410000 */
[----:B------:R-:W-:Y:S01]  /*6220*/  @P2 IADD3 R250, R19, R250, RZ ;  /* 0x000000fa13fa2210 */ /* 0x000fe20007ffe0ff */
[----:B------:R-:W-:Y:S03]  /*6230*/  @P2 IMAD.WIDE.U32 R18, R18, 0x60, R22 ;  /* 0x0000006012122825 */ /* 0x000fe600078e0016 */
[C---:B------:R-:W-:Y:S01]  /*6240*/  HMMA.16816.F32.BF16 R32, R188.reuse, R118, R32 ;  /* 0x00000076bc20723c */ /* 0x040fe20000041820 */
[----:B------:R-:W1:Y:S01]  /*6250*/  MUFU.TANH R159, R159 ;  /* 0x0000009f009f7308 */ /* 0x000e620000002400 */
[----:B------:R-:W5:Y:S01]  /*6260*/  LDSM.16.M88.4 R116, [R202+0x5800] ;  /* 0x00580000ca74783b */ /* 0x000f620000000200 */
[----:B------:R-:W-:Y:S04]  /*6270*/  DEPBAR.LE SB0, 0x0 ;  /* 0x000080000000791a */ /* 0x000fe80000000000 */
[----:B------:R-:W-:Y:S01]  /*6280*/  FMUL.FTZ R233, R27, c[0x0][0x320] ;  /* 0x0000c8001be97a20 */ /* 0x000fe20000410000 */
[C---:B---3--:R-:W-:Y:S03]  /*6290*/  HMMA.16816.F32.BF16 R36, R188.reuse, R124, R36 ;  /* 0x0000007cbc24723c */ /* 0x048fe60000041824 */
[----:B------:R-:W3:Y:S01]  /*62a0*/  MUFU.TANH R166, R166 ;  /* 0x000000a600a67308 */ /* 0x000ee20000002400 */
[----:B------:R-:W-:Y:S01]  /*62b0*/  BAR.SYNC.DEFER_BLOCKING 0x0 ;  /* 0x0000000000007b1d */ /* 0x000fe20000010000 */
[----:B------:R-:W-:Y:S02]  /*62c0*/  @P2 IMAD R10, R250, 0x60, RZ ;  /* 0x00000060fa0a2824 */ /* 0x000fe400078e02ff */
[----:B------:R-:W-:Y:S01]  /*62d0*/  FMUL.FTZ R0, R6, c[0x0][0x320] ;  /* 0x0000c80006007a20 */ /* 0x000fe20000410000 */
[C---:B------:R-:W-:Y:S04]  /*62e0*/  HMMA.16816.F32.BF16 R40, R188.reuse, R126, R40 ;  /* 0x0000007ebc28723c */ /* 0x040fe80000041828 */
[----:B------:R-:W-:Y:S01]  /*62f0*/  FMUL.FTZ R245, R30, c[0x0][0x320] ;  /* 0x0000c8001ef57a20 */ /* 0x000fe20000410000 */
[----:B------:R-:W1:Y:S01]  /*6300*/  MUFU.TANH R0, R0 ;  /* 0x0000000000007308 */ /* 0x000e620000002400 */
[----:B------:R-:W-:Y:S01]  /*6310*/  FMUL.FTZ R243, R31, c[0x0][0x320] ;  /* 0x0000c8001ff37a20 */ /* 0x000fe20000410000 */
[----:B------:R-:W-:Y:S01]  /*6320*/  @P2 IADD3 R10, R19, R10, RZ ;  /* 0x0000000a130a2210 */ /* 0x000fe20007ffe0ff */
[----:B------:R-:W-:Y:S04]  /*6330*/  FMUL.FTZ R241, R34, c[0x0][0x320] ;  /* 0x0000c80022f17a20 */ /* 0x000fe80000410000 */
[----:B------:R-:W-:Y:S01]  /*6340*/  @P2 SHF.L.U64.HI R10, R18, 0x1, R10 ;  /* 0x00000001120a2819 */ /* 0x000fe2000001020a */
[----:B------:R-:W-:Y:S02]  /*6350*/  FMUL.FTZ R239, R35, c[0x0][0x320] ;  /* 0x0000c80023ef7a20 */ /* 0x000fe40000410000 */
[----:B------:R-:W1:Y:S01]  /*6360*/  MUFU.TANH R167, R167 ;  /* 0x000000a700a77308 */ /* 0x000e620000002400 */
[----:B------:R-:W-:Y:S02]  /*6370*/  FMUL.FTZ R248, R36, c[0x0][0x320] ;  /* 0x0000c80024f87a20 */ /* 0x000fe40000410000 */
[----:B------:R-:W-:Y:S02]  /*6380*/  FMUL.FTZ R247, R37, c[0x0][0x320] ;  /* 0x0000c80025f77a20 */ /* 0x000fe40000410000 */
[----:B------:R-:W-:Y:S02]  /*6390*/  FMUL.FTZ R157, R7, c[0x0][0x320] ;  /* 0x0000c800079d7a20 */ /* 0x000fe40000410000 */
[----:B------:R-:W-:Y:S02]  /*63a0*/  FMUL.FTZ R162, R8, c[0x0][0x320] ;  /* 0x0000c80008a27a20 */ /* 0x000fe40000410000 */
[----:B------:R-:W-:Y:S01]  /*63b0*/  FMUL.FTZ R252, R40, c[0x0][0x320] ;  /* 0x0000c80028fc7a20 */ /* 0x000fe20000410000 */
[----:B------:R-:W1:Y:S01]  /*63c0*/  MUFU.TANH R11, R248 ;  /* 0x000000f8000b7308 */ /* 0x000e620000002400 */
[C---:B-----5:R-:W-:Y:S03]  /*63d0*/  HMMA.16816.F32.BF16 R44, R188.reuse, R116, R44 ;  /* 0x00000074bc2c723c */ /* 0x060fe6000004182c */
[----:B------:R-:W-:Y:S02]  /*63e0*/  FMUL.FTZ R184, R12, c[0x0][0x320] ;  /* 0x0000c8000cb87a20 */ /* 0x000fe40000410000 */
[----:B------:R-:W-:Y:S02]  /*63f0*/  FMUL.FTZ R161, R15, c[0x0][0x320] ;  /* 0x0000c8000fa17a20 */ /* 0x000fe40000410000 */
[----:B------:R-:W-:Y:S01]  /*6400*/  FMUL.FTZ R185, R16, c[0x0][0x320] ;  /* 0x0000c80010b97a20 */ /* 0x000fe20000410000 */
[----:B------:R-:W-:Y:S01]  /*6410*/  HMMA.16816.F32.BF16 R48, R188, R118, R48 ;  /* 0x00000076bc30723c */ /* 0x000fe20000041830 */
[----:B------:R5:W1:Y:S03]  /*6420*/  MUFU.TANH R13, R252 ;  /* 0x000000fc000d7308 */ /* 0x000a660000002400 */
[----:B------:R-:W-:Y:S02]  /*6430*/  FMUL.FTZ R186, R17, c[0x0][0x320] ;  /* 0x0000c80011ba7a20 */ /* 0x000fe40000410000 */
[----:B------:R-:W-:Y:S02]  /*6440*/  FMUL.FTZ R232, R20, c[0x0][0x320] ;  /* 0x0000c80014e87a20 */ /* 0x000fe40000410000 */
[----:B------:R-:W-:Y:S03]  /*6450*/  FMUL.FTZ R192, R21, c[0x0][0x320] ;  /* 0x0000c80015c07a20 */ /* 0x000fe60000410000 */
[----:B------:R1:W1:Y:S01]  /*6460*/  MUFU.TANH R9, R247 ;  /* 0x000000f700097308 */ /* 0x0002620000002400 */
[----:B------:R-:W-:Y:S02]  /*6470*/  FMUL.FTZ R234, R24, c[0x0][0x320] ;  /* 0x0000c80018ea7a20 */ /* 0x000fe40000410000 */
[----:B------:R-:W-:Y:S02]  /*6480*/  FMUL.FTZ R236, R25, c[0x0][0x320] ;  /* 0x0000c80019ec7a20 */ /* 0x000fe40000410000 */
[----:B------:R-:W-:Y:S02]  /*6490*/  FMUL.FTZ R238, R28, c[0x0][0x320] ;  /* 0x0000c8001cee7a20 */ /* 0x000fe40000410000 */
[----:B------:R-:W-:Y:S02]  /*64a0*/  FMUL.FTZ R240, R29, c[0x0][0x320] ;  /* 0x0000c8001df07a20 */ /* 0x000fe40000410000 */
[----:B------:R-:W-:Y:S01]  /*64b0*/  FMUL.FTZ R246, R32, c[0x0][0x320] ;  /* 0x0000c80020f67a20 */ /* 0x000fe20000410000 */
[----:B------:R-:W2:Y:S01]  /*64c0*/  MUFU.TANH R157, R157 ;  /* 0x0000009d009d7308 */ /* 0x000ea20000002400 */
[----:B------:R-:W-:Y:S02]  /*64d0*/  FMUL.FTZ R249, R33, c[0x0][0x320] ;  /* 0x0000c80021f97a20 */ /* 0x000fe40000410000 */
[----:B------:R-:W-:Y:S02]  /*64e0*/  FMUL.FTZ R244, R38, c[0x0][0x320] ;  /* 0x0000c80026f47a20 */ /* 0x000fe40000410000 */
[----:B-----5:R-:W-:Y:S02]  /*64f0*/  FMUL.FTZ R252, R45, c[0x0][0x320] ;  /* 0x0000c8002dfc7a20 */ /* 0x020fe40000410000 */
[----:B------:R-:W-:Y:S02]  /*6500*/  FMUL.FTZ R242, R39, c[0x0][0x320] ;  /* 0x0000c80027f27a20 */ /* 0x000fe40000410000 */
[----:B------:R-:W-:Y:S01]  /*6510*/  FMUL.FTZ R15, R41, c[0x0][0x320] ;  /* 0x0000c800290f7a20 */ /* 0x000fe20000410000 */
[----:B------:R5:W2:Y:S01]  /*6520*/  MUFU.TANH R150, R252 ;  /* 0x000000fc00967308 */ /* 0x000aa20000002400 */
[----:B------:R-:W-:Y:S02]  /*6530*/  FMUL.FTZ R248, R42, c[0x0][0x320] ;  /* 0x0000c8002af87a20 */ /* 0x000fe40000410000 */
[----:B------:R-:W-:Y:S02]  /*6540*/  FMUL.FTZ R17, R44, c[0x0][0x320] ;  /* 0x0000c8002c117a20 */ /* 0x000fe40000410000 */
[----:B-1----:R-:W-:Y:S02]  /*6550*/  FMUL.FTZ R247, R43, c[0x0][0x320] ;  /* 0x0000c8002bf77a20 */ /* 0x002fe40000410000 */
[----:B------:R-:W-:Y:S02]  /*6560*/  FMUL.FTZ R251, R46, c[0x0][0x320] ;  /* 0x0000c8002efb7a20 */ /* 0x000fe40000410000 */
[----:B------:R-:W-:Y:S01]  /*6570*/  FMUL.FTZ R250, R47, c[0x0][0x320] ;  /* 0x0000c8002ffa7a20 */ /* 0x000fe20000410000 */
[----:B------:R-:W1:Y:S01]  /*6580*/  MUFU.TANH R162, R162 ;  /* 0x000000a200a27308 */ /* 0x000e620000002400 */
[----:B------:R-:W-:Y:S02]  /*6590*/  FMUL.FTZ R146, R48, c[0x0][0x320] ;  /* 0x0000c80030927a20 */ /* 0x000fe40000410000 */
[----:B------:R-:W-:Y:S02]  /*65a0*/  FMUL.FTZ R21, R49, c[0x0][0x320] ;  /* 0x0000c80031157a20 */ /* 0x000fe40000410000 */
[----:B------:R-:W-:Y:S05]  /*65b0*/  IMAD R19, R230, -0x60, RZ ;  /* 0xffffffa0e6137824 */ /* 0x000fea00078e02ff */
[----:B------:R-:W1:Y:S01]  /*65c0*/  MUFU.TANH R184, R184 ;  /* 0x000000b800b87308 */ /* 0x000e620000002400 */
[----:B-----5:R-:W-:Y:S02]  /*65d0*/  @P2 SHF.L.U32 R252, R18, 0x1, RZ ;  /* 0x0000000112fc2819 */ /* 0x020fe400000006ff */
[----:B------:R-:W-:Y:S02]  /*65e0*/  MOV R18, R217 ;  /* 0x000000d900127202 */ /* 0x000fe40000000f00 */
[C---:B------:R-:W-:Y:S05]  /*65f0*/  @P2 IADD3 R22, P0, R252.reuse, c[0x0][0x1c8], RZ ;  /* 0x00007200fc162a10 */ /* 0x040fea0007f1e0ff */
[----:B------:R-:W1:Y:S01]  /*6600*/  MUFU.TANH R161, R161 ;  /* 0x000000a100a17308 */ /* 0x000e620000002400 */
[----:B------:R-:W-:Y:S02]  /*6610*/  @P2 IADD3 R14, P1, R252, 0x80, RZ ;  /* 0x00000080fc0e2810 */ /* 0x000fe40007f3e0ff */
[----:B------:R-:W-:Y:S02]  /*6620*/  @P2 IADD3.X R23, R10, c[0x0][0x1cc], RZ, P0, !PT ;  /* 0x000073000a172a10 */ /* 0x000fe400007fe4ff */
[----:B------:R-:W-:Y:S01]  /*6630*/  @P2 IADD3 R26, P0, R14, c[0x0][0x1c8], RZ ;  /* 0x000072000e1a2a10 */ /* 0x000fe20007f1e0ff */
[----:B------:R-:W-:Y:S01]  /*6640*/  FMUL.FTZ R14, R50, c[0x0][0x320] ;  /* 0x0000c800320e7a20 */ /* 0x000fe20000410000 */
[C---:B------:R-:W-:Y:S01]  /*6650*/  @P2 SHF.L.U32 R252, R195.reuse, 0x6, RZ ;  /* 0x00000006c3fc2819 */ /* 0x040fe200000006ff */
[----:B------:R-:W-:Y:S01]  /*6660*/  @!PT LDS RZ, [RZ] ;  /* 0x00000000fffff984 */ /* 0x000fe20000000800 */
[----:B------:R-:W-:Y:S01]  /*6670*/  @!PT LDS RZ, [RZ] ;  /* 0x00000000fffff984 */ /* 0x000fe20000000800 */
[----:B------:R-:W-:Y:S01]  /*6680*/  @!PT LDS RZ, [RZ] ;  /* 0x00000000fffff984 */ /* 0x000fe20000000800 */
[----:B------:R5:W-:Y:S01]  /*6690*/  @P2 LDGSTS.E.BYPASS.LTC128B.128 [R216+0x8100], [R22.64], !P6 ;  /* 0x0810000016d82fae */ /* 0x000be2000f101d4a */
[----:B------:R-:W-:Y:S01]  /*66a0*/  @P2 IADD3.X R27, RZ, c[0x0][0x1cc], R10, P0, P1 ;  /* 0x00007300ff1b2a10 */ /* 0x000fe200007e240a */
[----:B------:R-:W1:Y:S01]  /*66b0*/  MUFU.TANH R185, R185 ;  /* 0x000000b900b97308 */ /* 0x000e620000002400 */
[-C--:B------:R-:W-:Y:S02]  /*66c0*/  @P2 IADD3 R30, P1, R22, R252.reuse, RZ ;  /* 0x000000fc161e2210 */ /* 0x080fe40007f3e0ff */
[----:B------:R-:W-:Y:S02]  /*66d0*/  @P2 SHF.L.U64.HI R10, R195, 0x6, R194 ;  /* 0x00000006c30a2819 */ /* 0x000fe400000102c2 */
[----:B------:R-:W-:Y:S01]  /*66e0*/  @P2 IADD3 R34, P0, R30, R252, RZ ;  /* 0x000000fc1e222210 */ /* 0x000fe20007f1e0ff */
[----:B------:R1:W-:Y:S01]  /*66f0*/  @P2 LDGSTS.E.BYPASS.LTC128B.128 [R216+0xb100], [R26.64], !P5 ;  /* 0x0b1000001ad82fae */ /* 0x0003e2000e901d4a */
[-C--:B------:R-:W-:Y:S01]  /*6700*/  @P2 IADD3.X R31, R23, R10.reuse, RZ, P1, !PT ;  /* 0x0000000a171f2210 */ /* 0x080fe20000ffe4ff */
[----:B------:R-:W-:Y:S01]  /*6710*/  FMUL.FTZ R252, R51, c[0x0][0x320] ;  /* 0x0000c80033fc7a20 */ /* 0x000fe20000410000 */
[----:B------:R-:W-:Y:S01]  /*6720*/  @P4 MOV R18, R193 ;  /* 0x000000c100124202 */ /* 0x000fe20000000f00 */
[----:B------:R-:W1:Y:S01]  /*6730*/  MUFU.TANH R186, R186 ;  /* 0x000000ba00ba7308 */ /* 0x000e620000002400 */
[----:B------:R-:W-:Y:S03]  /*6740*/  @P2 IADD3.X R35, R31, R10, RZ, P0, !PT ;  /* 0x0000000a1f232210 */ /* 0x000fe600007fe4ff */
[----:B------:R1:W-:Y:S06]  /*6750*/  @P2 LDGSTS.E.BYPASS.LTC128B.128 [R216+0x9100], [R30.64], !P6 ;  /* 0x091000001ed82fae */ /* 0x0003ec000f101d4a */
[----:B------:R-:W1:Y:S02]  /*6760*/  MUFU.TANH R165, R165 ;  /* 0x000000a500a57308 */ /* 0x000e640000002400 */
[----:B------:R1:W-:Y:S01]  /*6770*/  @P2 LDGSTS.E.BYPASS.LTC128B.128 [R216+0xc100], [R30.64+0x80], !P5 ;  /* 0x0c1000801ed82fae */ /* 0x0003e2000e901d4a */
[----:B-----5:R-:W-:Y:S04]  /*6780*/  IADD3 R22, -R222, 0x1, R19 ;  /* 0x00000001de167810 */ /* 0x020fe80007ffe113 */
[----:B------:R-:W-:Y:S03]  /*6790*/  IADD3 R22, R22, c[0x0][0x1d0], RZ ;  /* 0x0000740016167a10 */ /* 0x000fe60007ffe0ff */
[----:B------:R-:W1:Y:S01]  /*67a0*/  MUFU.TANH R163, R163 ;  /* 0x000000a300a37308 */ /* 0x000e620000002400 */
[----:B------:R1:W-:Y:S01]  /*67b0*/  @P2 LDGSTS.E.BYPASS.LTC128B.128 [R216+0xa100], [R34.64], !P6 ;  /* 0x0a10000022d82fae */ /* 0x0003e2000f101d4a */
[----:B------:R-:W-:Y:S04]  /*67c0*/  IADD3 R22, R22, -c[0x0][0x168], RZ ;  /* 0x80005a0016167a10 */ /* 0x000fe80007ffe0ff */
[C---:B------:R-:W-:Y:S03]  /*67d0*/  IADD3 R23, R22.reuse, c[0x0][0x328], RZ ;  /* 0x0000ca0016177a10 */ /* 0x040fe60007ffe0ff */
[----:B------:R1:W-:Y:S01]  /*67e0*/  @P2 LDGSTS.E.BYPASS.LTC128B.128 [R216+0xd100], [R34.64+0x80], !P5 ;  /* 0x0d10008022d82fae */ /* 0x0003e2000e901d4a */
[----:B------:R-:W1:Y:S01]  /*67f0*/  MUFU.TANH R232, R232 ;  /* 0x000000e800e87308 */ /* 0x000e620000002400 */
[----:B------:R-:W-:Y:S06]  /*6800*/  IADD3 R22, R22, UR7, RZ ;  /* 0x0000000716167c10 */ /* 0x000fec000fffe0ff */
[----:B------:R-:W0:Y:S03]  /*6810*/  LDGDEPBAR ;  /* 0x00000000000079af */ /* 0x000e260000000000 */
[----:B------:R-:W1:Y:S05]  /*6820*/  MUFU.TANH R192, R192 ;  /* 0x000000c000c07308 */ /* 0x000e6a0000002400 */
[----:B------:R-:W1:Y:S05]  /*6830*/  SHFL.IDX PT, R10, R18, RZ, 0x1c1f ;  /* 0x001c1fff120a7589 */ /* 0x000e6a00000e0000 */
[----:B------:R-:W2:Y:S10]  /*6840*/  MUFU.TANH R237, R237 ;  /* 0x000000ed00ed7308 */ /* 0x000eb40000002400 */
[----:B------:R-:W2:Y:S01]  /*6850*/  MUFU.TANH R187, R187 ;  /* 0x000000bb00bb7308 */ /* 0x000ea20000002400 */
[----:B-1----:R-:W-:Y:S09]  /*6860*/  IADD3 R26, R23, R10, RZ ;  /* 0x0000000a171a7210 */ /* 0x002ff20007ffe0ff */
[----:B------:R-:W1:Y:S01]  /*6870*/  MUFU.TANH R234, R234 ;  /* 0x000000ea00ea7308 */ /* 0x000e620000002400 */
[----:B------:R-:W-:Y:S09]  /*6880*/  IADD3 R25, R10, R22, RZ ;  /* 0x000000160a197210 */ /* 0x000ff20007ffe0ff */
[----:B------:R-:W1:Y:S10]  /*6890*/  MUFU.TANH R236, R236 ;  /* 0x000000ec00ec7308 */ /* 0x000e740000002400 */
        /* <DEDUP_REMOVED lines=21> */
[----:B------:R-:W1:Y:S01]  /*69f0*/  MUFU.TANH R252, R252 ;  /* 0x000000fc00fc7308 */ /* 0x000e620000002400 */
[----:B------:R-:W-:-:S05]  /*6a00*/  @!P3 BRA `(.L_x_173) ;  /* 0x000001900000b947 */ /* 0x000fca0003800000 */
[----:B--234-:R-:W-:Y:S01]  /*6a10*/  IADD3 R5, R10, c[0x0][0x1d0], RZ ;  /* 0x000074000a057a10 */ /* 0x01cfe20007ffe0ff */
[----:B------:R-:W-:Y:S03]  /*6a20*/  BSSY B0, `(.L_x_174) ;  /* 0x0000012000007945 */ /* 0x000fe60003800000 */
[----:B------:R-:W-:Y:S04]  /*6a30*/  IADD3 R5, R5, -c[0x0][0x168], RZ ;  /* 0x80005a0005057a10 */ /* 0x000fe80007ffe0ff */
[----:B------:R-:W-:Y:S11]  /*6a40*/  ISETP.GT.AND P0, PT, R5, -0x1, PT ;  /* 0xffffffff0500780c */ /* 0x000ff60003f04270 */
[----:B------:R-:W-:Y:S02]  /*6a50*/  @!UPT UIADD3 URZ, URZ, URZ, URZ ;  /* 0x0000003f3f3ff290 */ /* 0x000fe4000fffe03f */
[----:B------:R-:W-:-:S05]  /*6a60*/  @P0 BRA `(.L_x_175) ;  /* 0x0000008000000947 */ /* 0x000fca0003800000 */
[----:B------:R-:W-:Y:S01]  /*6a70*/  LOP3.LUT R5, RZ, R5, RZ, 0x33, !PT ;  /* 0x00000005ff057212 */ /* 0x000fe200078e33ff */
[----:B------:R-:W-:Y:S05]  /*6a80*/  IMAD.MOV.U32 R4, RZ, RZ, c[0x0][0x32c] ;  /* 0x0000cb00ff047624 */ /* 0x000fea00078e00ff */
[----:B------:R-:W-:Y:S11]  /*6a90*/  ISETP.NE.AND P0, PT, R4, 0x1, PT ;  /* 0x000000010400780c */ /* 0x000ff60003f05270 */
[----:B------:R-:W-:Y:S02]  /*6aa0*/  @!UPT UIADD3 URZ, URZ, URZ, URZ ;  /* 0x0000003f3f3ff290 */ /* 0x000fe4000fffe03f */
[----:B------:R-:W-:Y:S05]  /*6ab0*/  @P0 IMAD.HI.U32 R4, R5, c[0x0][0x330], RZ ;  /* 0x0000cc0005040a27 */ /* 0x000fea00078e00ff */
[----:B------:R-:W-:Y:S04]  /*6ac0*/  @P0 SHF.R.U32.HI R5, RZ, c[0x0][0x334], R4 ;  /* 0x0000cd00ff050a19 */ /* 0x000fe80000011604 */
[----:B------:R-:W-:Y:S01]  /*6ad0*/  LOP3.LUT R5, RZ, R5, RZ, 0x33, !PT ;  /* 0x00000005ff057212 */ /* 0x000fe200078e33ff */
[----:B------:R-:W-:-:S05]  /*6ae0*/  BRA `(.L_x_176) ;  /* 0x0000005000007947 */ /* 0x000fca0003800000 */
.L_x_175:
[----:B------:R-:W-:Y:S04]  /*6af0*/  MOV R4, c[0x0][0x32c] ;  /* 0x0000cb0000047a02 */ /* 0x000fe80000000f00 */
[----:B------:R-:W-:Y:S11]  /*6b00*/  ISETP.NE.AND P0, PT, R4, 0x1, PT ;  /* 0x000000010400780c */ /* 0x000ff60003f05270 */
[----:B------:R-:W-:Y:S02]  /*6b10*/  @!UPT UIADD3 URZ, URZ, URZ, URZ ;  /* 0x0000003f3f3ff290 */ /* 0x000fe4000fffe03f */
[----:B------:R-:W-:Y:S05]  /*6b20*/  @P0 IMAD.HI.U32 R4, R5, c[0x0][0x330], RZ ;  /* 0x0000cc0005040a27 */ /* 0x000fea00078e00ff */
[----:B------:R-:W-:Y:S02]  /*6b30*/  @P0 SHF.R.U32.HI R5, RZ, c[0x0][0x334], R4 ;  /* 0x0000cd00ff050a19 */ /* 0x000fe40000011604 */
.L_x_176:
[----:B------:R-:W-:Y:S05]  /*6b40*/  BSYNC B0 ;  /* 0x0000000000007941 */ /* 0x000fea0003800000 */
.L_x_174:
[----:B------:R-:W-:Y:S04]  /*6b50*/  IMAD.IADD R4, R19, 0x1, -R222 ;  /* 0x0000000113047824 */ /* 0x000fe800078e0ade */
[----:B------:R-:W-:Y:S05]  /*6b60*/  IMAD R4, R5, c[0x0][0x32c], R4 ;  /* 0x0000cb0005047a24 */ /* 0x000fea00078e0204 */
[----:B------:R-:W-:Y:S02]  /*6b70*/  IADD3 R5, R4, c[0x0][0x32c], RZ ;  /* 0x0000cb0004057a10 */ /* 0x000fe40007ffe0ff */
[----:B------:R-:W-:Y:S02]  /*6b80*/  IMNMX R25, R25, R4, !PT ;  /* 0x0000000419197217 */ /* 0x000fe40007800200 */
[----:B------:R-:W-:Y:S02]  /*6b90*/  IMNMX R26, R26, R5, PT ;  /* 0x000000051a1a7217 */ /* 0x000fe40003800200 */
.L_x_173:
[C---:B--234-:R-:W-:Y:S01]  /*6ba0*/  ISETP.GE.AND P0, PT, R19.reuse, 0x1, PT ;  /* 0x000000011300780c */ /* 0x05cfe20003f06270 */
[----:B------:R-:W2:Y:S01]  /*6bb0*/  SHFL.IDX PT, R4, R18, 0x1, 0x1c1f ;  /* 0x003c1f0012047f89 */ /* 0x000ea200000e0000 */
[----:B------:R-:W-:Y:S02]  /*6bc0*/  ISETP.GE.AND P1, PT, R19, 0x2, PT ;  /* 0x000000021300780c */ /* 0x000fe40003f26270 */
[----:B------:R-:W-:Y:S02]  /*6bd0*/  LOP3.LUT R223, R223, 0xffdfffff, RZ, 0xc0, !PT ;  /* 0xffdfffffdfdf7812 */ /* 0x000fe400078ec0ff */
[----:B------:R-:W-:Y:S07]  /*6be0*/  ISETP.GE.AND P2, PT, R19, 0x59, PT ;  /* 0x000000591300780c */ /* 0x000fee0003f46270 */
[----:B------:R-:W-:Y:S02]  /*6bf0*/  @P0 LOP3.LUT R223, R223, 0x200000, RZ, 0xfc, !PT ;  /* 0x00200000dfdf0812 */ /* 0x000fe400078efcff */
[----:B------:R-:W-:Y:S02]  /*6c00*/  ISETP.GT.AND P0, PT, R25, RZ, !P0 ;  /* 0x000000ff1900720c */ /* 0x000fe40004704270 */
[----:B------:R-:W-:Y:S02]  /*6c10*/  LOP3.LUT R223, R223, 0xffefffff, RZ, 0xc0, !PT ;  /* 0xffefffffdfdf7812 */ /* 0x000fe400078ec0ff */
[----:B------:R-:W-:Y:S02]  /*6c20*/  ISETP.LT.OR P0, PT, R26, 0x1, P0 ;  /* 0x000000011a00780c */ /* 0x000fe40000701670 */
[----:B------:R-:W-:Y:S02]  /*6c30*/  @P1 LOP3.LUT R223, R223, 0x100000, RZ, 0xfc, !PT ;  /* 0x00100000dfdf1812 */ /* 0x000fe400078efcff */
[----:B------:R-:W-:Y:S02]  /*6c40*/  FSEL R12, R156, -INF , !P0 ;  /* 0xff8000009c0c7808 */ /* 0x000fe40004000000 */
[----:B------:R-:W-:Y:S01]  /*6c50*/  ISETP.GT.AND P0, PT, R25, 0x1, !P1 ;  /* 0x000000011900780c */ /* 0x000fe20004f04270 */
[--C-:B--2---:R-:W-:Y:S01]  /*6c60*/  IMAD.IADD R23, R23, 0x1, R4.reuse ;  /* 0x0000000117177824 */ /* 0x104fe200078e0204 */
[----:B------:R-:W-:Y:S01]  /*6c70*/  ISETP.GE.AND P1, PT, R19, 0x9, PT ;  /* 0x000000091300780c */ /* 0x000fe20003f26270 */
[----:B------:R-:W-:Y:S01]  /*6c80*/  IMAD.IADD R22, R22, 0x1, R4 ;  /* 0x0000000116167824 */ /* 0x000fe200078e0204 */
[----:B------:R-:W-:Y:S02]  /*6c90*/  ISETP.LT.OR P0, PT, R26, 0x2, P0 ;  /* 0x000000021a00780c */ /* 0x000fe40000701670 */
[----:B------:R-:W-:Y:S02]  /*6ca0*/  LOP3.LUT R223, R223, 0xfff7ffff, RZ, 0xc0, !PT ;  /* 0xfff7ffffdfdf7812 */ /* 0x000fe400078ec0ff */
[----:B------:R-:W-:Y:S02]  /*6cb0*/  FSEL R10, R160, -INF , !P0 ;  /* 0xff800000a00a7808 */ /* 0x000fe40004000000 */
[----:B------:R-:W-:Y:S04]  /*6cc0*/  ISETP.GT.AND P0, PT, R25, 0x8, !P1 ;  /* 0x000000081900780c */ /* 0x000fe80004f04270 */
[----:B------:R-:W-:Y:S02]  /*6cd0*/  ISETP.LT.OR P0, PT, R26, 0x9, P0 ;  /* 0x000000091a00780c */ /* 0x000fe40000701670 */
[----:B------:R-:W-:Y:S02]  /*6ce0*/  @P1 LOP3.LUT R223, R223, 0x80000, RZ, 0xfc, !PT ;  /* 0x00080000dfdf1812 */ /* 0x000fe400078efcff */
[----:B------:R-:W-:Y:S02]  /*6cf0*/  ISETP.GE.AND P1, PT, R19, 0xa, PT ;  /* 0x0000000a1300780c */ /* 0x000fe40003f26270 */
[----:B------:R-:W-:Y:S02]  /*6d00*/  LOP3.LUT R223, R223, 0xfffbffff, RZ, 0xc0, !PT ;  /* 0xfffbffffdfdf7812 */ /* 0x000fe400078ec0ff */
[----:B------:R-:W-:Y:S02]  /*6d10*/  FSEL R6, R162, -INF , !P0 ;  /* 0xff800000a2067808 */ /* 0x000fe40004000000 */
[----:B------:R-:W-:Y:S04]  /*6d20*/  ISETP.GT.AND P0, PT, R25, 0x9, !P1 ;  /* 0x000000091900780c */ /* 0x000fe80004f04270 */
[----:B------:R-:W-:Y:S03]  /*6d30*/  ISETP.LT.OR P0, PT, R26, 0xa, P0 ;  /* 0x0000000a1a00780c */ /* 0x000fe60000701670 */
        /* <DEDUP_REMOVED lines=17> */
[C---:B------:R-:W-:Y:S03]  /*6e50*/  ISETP.LT.OR P0, PT, R26.reuse, 0x19, P0 ;  /* 0x000000191a00780c */ /* 0x040fe60000701670 */
        /* <DEDUP_REMOVED lines=27> */
[----:B-1----:R-:W-:Y:S02]  /*7010*/  FSEL R162, R234, -INF , !P0 ;  /* 0xff800000eaa27808 */ /* 0x002fe40004000000 */
        /* <DEDUP_REMOVED lines=52> */
[----:B------:R-:W-:Y:S02]  /*7360*/  FSEL R166, R15, -INF , !P0 ;  /* 0xff8000000fa67808 */ /* 0x000fe40004000000 */
[----:B------:R-:W-:Y:S02]  /*7370*/  LOP3.LUT R223, R223, 0xfffffffd, RZ, 0xc0, !PT ;  /* 0xfffffffddfdf7812 */ /* 0x000fe400078ec0ff */
[----:B------:R-:W-:Y:S04]  /*7380*/  ISETP.GT.AND P0, PT, R25, 0x50, !P1 ;  /* 0x000000501900780c */ /* 0x000fe80004f04270 */
[C---:B------:R-:W-:Y:S03]  /*7390*/  ISETP.LT.OR P0, PT, R26.reuse, 0x51, P0 ;  /* 0x000000511a00780c */ /* 0x040fe60000701670 */
[----:B------:R-:W-:Y:S02]  /*73a0*/  @P1 LOP3.LUT R223, R223, 0x2, RZ, 0xfc, !PT ;  /* 0x00000002dfdf1812 */ /* 0x000fe400078efcff */
[----:B------:R-:W-:Y:S02]  /*73b0*/  ISETP.GE.AND P1, PT, R19, 0x52, PT ;  /* 0x000000521300780c */ /* 0x000fe40003f26270 */
[----:B------:R-:W-:Y:S02]  /*73c0*/  FSEL R156, R17, -INF , !P0 ;  /* 0xff800000119c7808 */ /* 0x000fe40004000000 */
[----:B------:R-:W-:Y:S02]  /*73d0*/  ISETP.GT.AND P0, PT, R25, 0x51, !P1 ;  /* 0x000000511900780c */ /* 0x000fe40004f04270 */
[----:B------:R-:W-:Y:S02]  /*73e0*/  LOP3.LUT R223, R223, 0xfffffffe, RZ, 0xc0, !PT ;  /* 0xfffffffedfdf7812 */ /* 0x000fe400078ec0ff */
[----:B------:R-:W-:Y:S04]  /*73f0*/  ISETP.LT.OR P0, PT, R26, 0x52, P0 ;  /* 0x000000521a00780c */ /* 0x000fe80000701670 */
[----:B------:R-:W-:Y:S02]  /*7400*/  FSEL R150, R150, -INF , !P0 ;  /* 0xff80000096967808 */ /* 0x000fe40004000000 */
[----:B------:R-:W-:Y:S02]  /*7410*/  ISETP.GT.AND P0, PT, R25, 0x58, !P2 ;  /* 0x000000581900780c */ /* 0x000fe40005704270 */
[----:B------:R-:W-:Y:S02]  /*7420*/  @P1 LOP3.LUT R223, R223, 0x1, RZ, 0xfc, !PT ;  /* 0x00000001dfdf1812 */ /* 0x000fe400078efcff */
[----:B------:R-:W-:Y:S02]  /*7430*/  ISETP.LT.OR P0, PT, R26, 0x59, P0 ;  /* 0x000000591a00780c */ /* 0x000fe40000701670 */
[----:B------:R-:W-:Y:S02]  /*7440*/  ISETP.GE.AND P1, PT, R19, 0x5a, PT ;  /* 0x0000005a1300780c */ /* 0x000fe40003f26270 */
[----:B------:R-:W-:Y:S02]  /*7450*/  FSEL R146, R146, -INF , !P0 ;  /* 0xff80000092927808 */ /* 0x000fe40004000000 */
[----:B------:R-:W-:Y:S04]  /*7460*/  ISETP.GT.AND P0, PT, R25, 0x59, !P1 ;  /* 0x000000591900780c */ /* 0x000fe80004f04270 */
[----:B------:R-:W-:Y:S04]  /*7470*/  ISETP.LT.OR P0, PT, R26, 0x5a, P0 ;  /* 0x0000005a1a00780c */ /* 0x000fe80000701670 */
[----:B------:R-:W-:Y:S01]  /*7480*/  FSEL R144, R21, -INF , !P0 ;  /* 0xff80000015907808 */ /* 0x000fe20004000000 */
[----:B------:R-:W-:-:S05]  /*7490*/  @!P3 BRA `(.L_x_177) ;  /* 0x000001900000b947 */ /* 0x000fca0003800000 */
[----:B------:R-:W-:Y:S01]  /*74a0*/  IADD3 R4, R4, c[0x0][0x1d0], RZ ;  /* 0x0000740004047a10 */ /* 0x000fe20007ffe0ff */
        /* <DEDUP_REMOVED lines=13> */
.L_x_179:
[----:B------:R-:W-:Y:S04]  /*7580*/  MOV R4, c[0x0][0x32c] ;  /* 0x0000cb0000047a02 */ /* 0x000fe80000000f00 */
[----:B------:R-:W-:Y:S11]  /*7590*/  ISETP.NE.AND P0, PT, R4, 0x1, PT ;  /* 0x000000010400780c */ /* 0x000ff60003f05270 */
[----:B------:R-:W-:Y:S02]  /*75a0*/  @!UPT UIADD3 URZ, URZ, URZ, URZ ;  /* 0x0000003f3f3ff290 */ /* 0x000fe4000fffe03f */
[----:B------:R-:W-:Y:S05]  /*75b0*/  @P0 IMAD.HI.U32 R4, R5, c[0x0][0x330], RZ ;  /* 0x0000cc0005040a27 */ /* 0x000fea00078e00ff */
[----:B------:R-:W-:Y:S02]  /*75c0*/  @P0 SHF.R.U32.HI R5, RZ, c[0x0][0x334], R4 ;  /* 0x0000cd00ff050a19 */ /* 0x000fe40000011604 */
.L_x_180:
[----:B------:R-:W-:Y:S05]  /*75d0*/  BSYNC B0 ;  /* 0x0000000000007941 */ /* 0x000fea0003800000 */
.L_x_178:
[----:B------:R-:W-:Y:S04]  /*75e0*/  IMAD.IADD R4, R19, 0x1, -R222 ;  /* 0x0000000113047824 */ /* 0x000fe800078e0ade */
[----:B------:R-:W-:Y:S05]  /*75f0*/  IMAD R4, R5, c[0x0][0x32c], R4 ;  /* 0x0000cb0005047a24 */ /* 0x000fea00078e0204 */
[----:B------:R-:W-:Y:S02]  /*7600*/  IADD3 R16, R4, c[0x0][0x32c], RZ ;  /* 0x0000cb0004107a10 */ /* 0x000fe40007ffe0ff */
[----:B------:R-:W-:Y:S02]  /*7610*/  IMNMX R22, R22, R4, !PT ;  /* 0x0000000416167217 */ /* 0x000fe40007800200 */
[----:B------:R-:W-:Y:S02]  /*7620*/  IMNMX R23, R23, R16, PT ;  /* 0x0000001017177217 */ /* 0x000fe40003800200 */
.L_x_177:
[----:B------:R-:W-:Y:S01]  /*7630*/  LOP3.LUT P0, RZ, R223, 0x200000, RZ, 0xc0, !PT ;  /* 0x00200000dfff7812 */ /* 0x000fe2000780c0ff */
[----:B------:R-:W-:Y:S01]  /*7640*/  LDSM.16.MT88.4 R28, [R209+0x100] ;  /* 0x00010000d11c783b */ /* 0x000fe20000004200 */
[----:B------:R-:W-:Y:S02]  /*7650*/  FMNMX.FTZ R7, R12, R3, !PT ;  /* 0x000000030c077209 */ /* 0x000fe40007810000 */
[----:B------:R-:W-:Y:S02]  /*7660*/  ISETP.GT.AND P0, PT, R22, RZ, !P0 ;  /* 0x000000ff1600720c */ /* 0x000fe40004704270 */
[----:B------:R-:W-:Y:S02]  /*7670*/  FMNMX.FTZ R7, R10, R7, !PT ;  /* 0x000000070a077209 */ /* 0x000fe40007810000 */
[----:B------:R-:W-:Y:S01]  /*7680*/  ISETP.LT.OR P0, PT, R23, 0x1, P0 ;  /* 0x000000011700780c */ /* 0x000fe20000701670 */
[----:B------:R-:W-:Y:S01]  /*7690*/  LDSM.16.MT88.4 R36, [R208+0x100] ;  /* 0x00010000d024783b */ /* 0x000fe20000004200 */
[----:B------:R-:W-:Y:S02]  /*76a0*/  FMNMX.FTZ R7, R6, R7, !PT ;  /* 0x0000000706077209 */ /* 0x000fe40007810000 */
[----:B------:R-:W-:Y:S02]  /*76b0*/  FSEL R15, R0, -INF , !P0 ;  /* 0xff800000000f7808 */ /* 0x000fe40004000000 */
[----:B------:R-:W-:Y:S02]  /*76c0*/  LOP3.LUT P0, RZ, R223, 0x100000, RZ, 0xc0, !PT ;  /* 0x00100000dfff7812 */ /* 0x000fe4000780c0ff */
[----:B------:R-:W-:Y:S01]  /*76d0*/  FMNMX.FTZ R0, R15, R2, !PT ;  /* 0x000000020f007209 */ /* 0x000fe20007810000 */
[----:B------:R-:W-:Y:S01]  /*76e0*/  LDSM.16.MT88.4 R44, [R212+0x3100] ;  /* 0x00310000d42c783b */ /* 0x000fe20000004200 */
[----:B------:R-:W-:Y:S02]  /*76f0*/  ISETP.GT.AND P0, PT, R22, 0x1, !P0 ;  /* 0x000000011600780c */ /* 0x000fe40004704270 */
[----:B------:R-:W-:Y:S02]  /*7700*/  FMNMX.FTZ R7, R8, R7, !PT ;  /* 0x0000000708077209 */ /* 0x000fe40007810000 */
[----:B------:R-:W-:Y:S02]  /*7710*/  ISETP.LT.OR P0, PT, R23, 0x2, P0 ;  /* 0x000000021700780c */ /* 0x000fe40000701670 */
[----:B------:R-:W-:Y:S02]  /*7720*/  FMNMX.FTZ R7, R42, R7, !PT ;  /* 0x000000072a077209 */ /* 0x000fe40007810000 */
[----:B------:R-:W-:Y:S02]  /*7730*/  FSEL R13, R157, -INF , !P0 ;  /* 0xff8000009d0d7808 */ /* 0x000fe40004000000 */
[----:B------:R-:W-:Y:S02]  /*7740*/  LOP3.LUT P0, RZ, R223, 0x80000, RZ, 0xc0, !PT ;  /* 0x00080000dfff7812 */ /* 0x000fe4000780c0ff */
[----:B------:R-:W-:Y:S02]  /*7750*/  FMNMX.FTZ R0, R13, R0, !PT ;  /* 0x000000000d007209 */ /* 0x000fe40007810000 */
        /* <DEDUP_REMOVED lines=59> */
[C---:B------:R-:W-:Y:S02]  /*7b10*/  ISETP.GT.AND P2, PT, R22.reuse, 0x58, !P2 ;  /* 0x000000581600780c */ /* 0x040fe40005744270 */
        /* <DEDUP_REMOVED lines=11> */
[C---:B------:R-:W-:Y:S02]  /*7bd0*/  ISETP.LT.OR P2, PT, R23.reuse, 0x59, P2 ;  /* 0x000000591700780c */ /* 0x040fe40001741670 */
[----:B------:R-:W-:Y:S02]  /*7be0*/  ISETP.LT.OR P0, PT, R23, 0x31, P0 ;  /* 0x000000311700780c */ /* 0x000fe40000701670 */
[----:B------:R-:W-:Y:S02]  /*7bf0*/  FMNMX.FTZ R5, R144, R7, !PT ;  /* 0x0000000790057209 */ /* 0x000fe40007810000 */
[----:B------:R-:W-:Y:S02]  /*7c00*/  FSEL R245, R245, -INF , !P0 ;  /* 0xff800000f5f57808 */ /* 0x000fe40004000000 */
[----:B------:R-:W-:Y:S01]  /*7c10*/  LOP3.LUT P0, RZ, R223, 0x100, RZ, 0xc0, !PT ;  /* 0x00000100dfff7812 */ /* 0x000fe2000780c0ff */
[----:B------:R-:W1:Y:S01]  /*7c20*/  SHFL.BFLY PT, R16, R5, 0x2, 0x1f ;  /* 0x0c401f0005107f89 */ /* 0x000e6200000e0000 */
[----:B------:R-:W-:Y:S02]  /*7c30*/  FMNMX.FTZ R0, R245, R0, !PT ;  /* 0x00000000f5007209 */ /* 0x000fe40007810000 */
[----:B------:R-:W-:Y:S02]  /*7c40*/  ISETP.GT.AND P0, PT, R22, 0x31, !P0 ;  /* 0x000000311600780c */ /* 0x000fe40004704270 */
[C---:B------:R-:W-:Y:S02]  /*7c50*/  ISETP.LT.OR P1, PT, R23.reuse, 0x5a, P1 ;  /* 0x0000005a1700780c */ /* 0x040fe40000f21670 */
[----:B------:R-:W-:Y:S02]  /*7c60*/  ISETP.LT.OR P0, PT, R23, 0x32, P0 ;  /* 0x000000321700780c */ /* 0x000fe40000701670 */
[----:B------:R-:W-:Y:S02]  /*7c70*/  FSEL R135, R14, -INF , !P2 ;  /* 0xff8000000e877808 */ /* 0x000fe40005000000 */
[----:B------:R-:W-:Y:S02]  /*7c80*/  FSEL R243, R243, -INF , !P0 ;  /* 0xff800000f3f37808 */ /* 0x000fe40004000000 */
[----:B------:R-:W-:Y:S02]  /*7c90*/  LOP3.LUT P0, RZ, R223, 0x80, RZ, 0xc0, !PT ;  /* 0x00000080dfff7812 */ /* 0x000fe4000780c0ff */
[----:B------:R-:W-:Y:S02]  /*7ca0*/  FMNMX.FTZ R0, R243, R0, !PT ;  /* 0x00000000f3007209 */ /* 0x000fe40007810000 */
[----:B------:R-:W-:Y:S02]  /*7cb0*/  ISETP.GT.AND P0, PT, R22, 0x38, !P0 ;  /* 0x000000381600780c */ /* 0x000fe40004704270 */
[----:B------:R-:W-:Y:S02]  /*7cc0*/  FSEL R117, R252, -INF , !P1 ;  /* 0xff800000fc757808 */ /* 0x000fe40004800000 */
[----:B------:R-:W-:Y:S02]  /*7cd0*/  ISETP.LT.OR P0, PT, R23, 0x39, P0 ;  /* 0x000000391700780c */ /* 0x000fe40000701670 */
[----:B-1----:R-:W-:Y:S02]  /*7ce0*/  FMNMX.FTZ R16, R5, R16, !PT ;  /* 0x0000001005107209 */ /* 0x002fe40007810000 */
[----:B------:R-:W-:Y:S02]  /*7cf0*/  FSEL R241, R241, -INF , !P0 ;  /* 0xff800000f1f17808 */ /* 0x000fe40004000000 */
[----:B------:R-:W-:Y:S01]  /*7d00*/  LOP3.LUT P0, RZ, R223, 0x40, RZ, 0xc0, !PT ;  /* 0x00000040dfff7812 */ /* 0x000fe2000780c0ff */
[----:B------:R-:W1:Y:S01]  /*7d10*/  SHFL.BFLY PT, R17, R16, 0x1, 0x1f ;  /* 0x0c201f0010117f89 */ /* 0x000e6200000e0000 */
[----:B------:R-:W-:Y:S02]  /*7d20*/  FMNMX.FTZ R0, R241, R0, !PT ;  /* 0x00000000f1007209 */ /* 0x000fe40007810000 */
[C---:B------:R-:W-:Y:S04]  /*7d30*/  ISETP.GT.AND P0, PT, R22.reuse, 0x39, !P0 ;  /* 0x000000391600780c */ /* 0x040fe80004704270 */
[----:B------:R-:W-:Y:S04]  /*7d40*/  ISETP.LT.OR P0, PT, R23, 0x3a, P0 ;  /* 0x0000003a1700780c */ /* 0x000fe80000701670 */
[----:B------:R-:W-:Y:S02]  /*7d50*/  FSEL R239, R239, -INF , !P0 ;  /* 0xff800000efef7808 */ /* 0x000fe40004000000 */
[----:B------:R-:W-:Y:S02]  /*7d60*/  LOP3.LUT P0, RZ, R223, 0x20, RZ, 0xc0, !PT ;  /* 0x00000020dfff7812 */ /* 0x000fe4000780c0ff */
[----:B------:R-:W-:Y:S02]  /*7d70*/  FMNMX.FTZ R0, R239, R0, !PT ;  /* 0x00000000ef007209 */ /* 0x000fe40007810000 */
[----:B------:R-:W-:Y:S04]  /*7d80*/  ISETP.GT.AND P0, PT, R22, 0x40, !P0 ;  /* 0x000000401600780c */ /* 0x000fe80004704270 */
        /* <DEDUP_REMOVED lines=14> */
[C---:B------:R-:W-:Y:S04]  /*7e70*/  ISETP.GT.AND P0, PT, R22.reuse, 0x49, !P0 ;  /* 0x000000491600780c */ /* 0x040fe80004704270 */
        /* <DEDUP_REMOVED lines=9> */
[----:B------:R-:W-:Y:S04]  /*7f10*/  ISETP.GT.AND P0, PT, R22, 0x51, !P0 ;  /* 0x000000511600780c */ /* 0x000fe80004704270 */
[----:B------:R-:W-:Y:S02]  /*7f20*/  ISETP.LT.OR P0, PT, R23, 0x52, P0 ;  /* 0x000000521700780c */ /* 0x000fe40000701670 */
[----:B------:R-:W-:Y:S02]  /*7f30*/  LDSM.16.MT88.4 R20, [R210+0x100] ;  /* 0x00010000d214783b */ /* 0x000fe40000004200 */
[----:B------:R-:W-:Y:S04]  /*7f40*/  FSEL R139, R250, -INF , !P0 ;  /* 0xff800000fa8b7808 */ /* 0x000fe80004000000 */
[----:B------:R-:W-:Y:S04]  /*7f50*/  FMNMX.FTZ R0, R139, R0, !PT ;  /* 0x000000008b007209 */ /* 0x000fe80007810000 */
[----:B------:R-:W-:Y:S04]  /*7f60*/  FMNMX.FTZ R0, R135, R0, !PT ;  /* 0x0000000087007209 */ /* 0x000fe80007810000 */
[----:B------:R-:W-:Y:S02]  /*7f70*/  FMNMX.FTZ R7, R117, R0, !PT ;  /* 0x0000000075077209 */ /* 0x000fe40007810000 */
[----:B-1----:R-:W-:Y:S03]  /*7f80*/  FMNMX.FTZ R0, R16, R17, !PT ;  /* 0x0000001110007209 */ /* 0x002fe60007810000 */
[----:B------:R-:W1:Y:S01]  /*7f90*/  SHFL.BFLY PT, R4, R7, 0x2, 0x1f ;  /* 0x0c401f0007047f89 */ /* 0x000e6200000e0000 */
[C---:B------:R-:W-:Y:S01]  /*7fa0*/  FSETP.NEU.FTZ.AND P0, PT, R0.reuse, -INF , PT ;  /* 0xff8000000000780b */ /* 0x040fe20003f1d000 */
[----:B------:R-:W-:Y:S05]  /*7fb0*/  FMUL.FTZ R149, R0, c[0x0][0x2d0] ;  /* 0x0000b40000957a20 */ /* 0x000fea0000410000 */
[----:B------:R-:W-:Y:S05]  /*7fc0*/  FSEL R149, R149, RZ, P0 ;  /* 0x000000ff95957208 */ /* 0x000fea0000000000 */
[--C-:B------:R-:W-:Y:S01]  /*7fd0*/  FFMA.FTZ R118, R6, c[0x0][0x2d0], -R149.reuse ;  /* 0x0000b40006767a23 */ /* 0x100fe20000010895 */
[----:B------:R-:W-:Y:S01]  /*7fe0*/  FSEL R6, R0, RZ, P0 ;  /* 0x000000ff00067208 */ /* 0x000fe20000000000 */
[--C-:B------:R-:W-:Y:S02]  /*7ff0*/  FFMA.FTZ R128, R12, c[0x0][0x2d0], -R149.reuse ;  /* 0x0000b4000c807a23 */ /* 0x100fe40000010895 */
[----:B------:R-:W-:Y:S02]  /*8000*/  FFMA.FTZ R119, R10, c[0x0][0x2d0], -R149 ;  /* 0x0000b4000a777a23 */ /* 0x000fe40000010895 */
[----:B------:R-:W-:Y:S01]  /*8010*/  FADD.FTZ R3, -R6, R3 ;  /* 0x0000000306037221 */ /* 0x000fe20000010100 */
[----:B------:R-:W-:Y:S01]  /*8020*/  MUFU.EX2 R118, R118 ;  /* 0x0000007600767308 */ /* 0x000fe20000000800 */
[--C-:B------:R-:W-:Y:S02]  /*8030*/  FFMA.FTZ R129, R8, c[0x0][0x2d0], -R149.reuse ;  /* 0x0000b40008817a23 */ /* 0x100fe40000010895 */
[--C-:B------:R-:W-:Y:S01]  /*8040*/  FFMA.FTZ R136, R42, c[0x0][0x2d0], -R149.reuse ;  /* 0x0000b4002a887a23 */ /* 0x100fe20000010895 */
[----:B-1----:R-:W-:Y:S01]  /*8050*/  FMNMX.FTZ R5, R7, R4, !PT ;  /* 0x0000000407057209 */ /* 0x002fe20007810000 */
[--C-:B------:R-:W-:Y:S02]  /*8060*/  FFMA.FTZ R137, R40, c[0x0][0x2d0], -R149.reuse ;  /* 0x0000b40028897a23 */ /* 0x100fe40000010895 */
[--C-:B------:R-:W-:Y:S02]  /*8070*/  FFMA.FTZ R138, R50, c[0x0][0x2d0], -R149.reuse ;  /* 0x0000b400328a7a23 */ /* 0x100fe40000010895 */
[----:B------:R-:W1:Y:S01]  /*8080*/  SHFL.BFLY PT, R4, R5, 0x1, 0x1f ;  /* 0x0c201f0005047f89 */ /* 0x000e6200000e0000 */
[----:B------:R-:W-:Y:S01]  /*8090*/  MUFU.EX2 R128, R128 ;  /* 0x0000008000807308 */ /* 0x000fe20000000800 */
[--C-:B------:R-:W-:Y:S02]  /*80a0*/  FFMA.FTZ R145, R48, c[0x0][0x2d0], -R149.reuse ;  /* 0x0000b40030917a23 */ /* 0x100fe40000010895 */
[--C-:B------:R-:W-:Y:S02]  /*80b0*/  FFMA.FTZ R232, R232, c[0x0][0x2d0], -R149.reuse ;  /* 0x0000b400e8e87a23 */ /* 0x100fe40000010895 */
[--C-:B------:R-:W-:Y:S02]  /*80c0*/  FFMA.FTZ R184, R184, c[0x0][0x2d0], -R149.reuse ;  /* 0x0000b400b8b87a23 */ /* 0x100fe40000010895 */
[--C-:B------:R-:W-:Y:S02]  /*80d0*/  FFMA.FTZ R160, R160, c[0x0][0x2d0], -R149.reuse ;  /* 0x0000b400a0a07a23 */ /* 0x100fe40000010895 */
[--C-:B------:R-:W-:Y:S01]  /*80e0*/  FFMA.FTZ R162, R162, c[0x0][0x2d0], -R149.reuse ;  /* 0x0000b400a2a27a23 */ /* 0x100fe20000010895 */
[----:B------:R-:W2:Y:S01]  /*80f0*/  MUFU.EX2 R119, R119 ;  /* 0x0000007700777308 */ /* 0x000ea20000000800 */
[--C-:B------:R-:W-:Y:S02]  /*8100*/  FFMA.FTZ R234, R234, c[0x0][0x2d0], -R149.reuse ;  /* 0x0000b400eaea7a23 */ /* 0x100fe40000010895 */
[--C-:B------:R-:W-:Y:S02]  /*8110*/  FFMA.FTZ R236, R236, c[0x0][0x2d0], -R149.reuse ;  /* 0x0000b400ecec7a23 */ /* 0x100fe40000010895 */
[--C-:B------:R-:W-:Y:S02]  /*8120*/  FFMA.FTZ R156, R156, c[0x0][0x2d0], -R149.reuse ;  /* 0x0000b4009c9c7a23 */ /* 0x100fe40000010895 */
[--C-:B------:R-:W-:Y:S03]  /*8130*/  FFMA.FTZ R146, R146, c[0x0][0x2d0], -R149.reuse ;  /* 0x0000b40092927a23 */ /* 0x100fe60000010895 */
[----:B------:R-:W3:Y:S01]  /*8140*/  MUFU.EX2 R129, R129 ;  /* 0x0000008100817308 */ /* 0x000ee20000000800 */
[----:B-1----:R-:W-:Y:S01]  /*8150*/  FMNMX.FTZ R116, R5, R4, !PT ;  /* 0x0000000405747209 */ /* 0x002fe20007810000 */
[----:B------:R-:W-:Y:S03]  /*8160*/  FMUL.FTZ R4, R3, c[0x0][0x2d0] ;  /* 0x0000b40003047a20 */ /* 0x000fe60000410000 */
[C---:B------:R-:W-:Y:S01]  /*8170*/  FSETP.NEU.FTZ.AND P0, PT, R116.reuse, -INF , PT ;  /* 0xff8000007400780b */ /* 0x040fe20003f1d000 */
[C---:B------:R-:W-:Y:S04]  /*8180*/  FMUL.FTZ R134, R116.reuse, c[0x0][0x2d0] ;  /* 0x0000b40074867a20 */ /* 0x040fe80000410000 */
[----:B------:R-:W1:Y:S01]  /*8190*/  MUFU.EX2 R3, R4 ;  /* 0x0000000400037308 */ /* 0x000e620000000800 */
[----:B------:R-:W-:Y:S02]  /*81a0*/  FSEL R5, R116, RZ, P0 ;  /* 0x000000ff74057208 */ /* 0x000fe40000000000 */
[----:B------:R-:W-:Y:S02]  /*81b0*/  FSEL R134, R134, RZ, P0 ;  /* 0x000000ff86867208 */ /* 0x000fe40000000000 */
[----:B--2---:R-:W-:Y:S01]  /*81c0*/  F2FP.BF16.PACK_AB R124, R119, R128 ;  /* 0x00000080777c723e */ /* 0x004fe200000010ff */
[----:B------:R-:W-:Y:S01]  /*81d0*/  FADD.FTZ R5, -R5, R2 ;  /* 0x0000000205057221 */ /* 0x000fe20000010100 */
[----:B------:R-:W-:Y:S01]  /*81e0*/  ISETP.GT.AND P0, PT, R230, R231, PT ;  /* 0x000000e7e600720c */ /* 0x000fe20003f04270 */
[--C-:B------:R-:W-:Y:S02]  /*81f0*/  FFMA.FTZ R133, R15, c[0x0][0x2d0], -R134.reuse ;  /* 0x0000b4000f857a23 */ /* 0x100fe40000010886 */
[--C-:B------:R-:W-:Y:S01]  /*8200*/  FFMA.FTZ R132, R13, c[0x0][0x2d0], -R134.reuse ;  /* 0x0000b4000d847a23 */ /* 0x100fe20000010886 */
[----:B------:R-:W-:Y:S01]  /*8210*/  MUFU.EX2 R232, R232 ;  /* 0x000000e800e87308 */ /* 0x000fe20000000800 */
[----:B------:R-:W2:Y:S01]  /*8220*/  LDSM.16.MT88.4 R12, [R212+0x100] ;  /* 0x00010000d40c783b */ /* 0x000ea20000004200 */
[--C-:B------:R-:W-:Y:S01]  /*8230*/  FFMA.FTZ R131, R11, c[0x0][0x2d0], -R134.reuse ;  /* 0x0000b4000b837a23 */ /* 0x100fe20000010886 */
[----:B---3--:R-:W-:Y:S01]  /*8240*/  F2FP.BF16.PACK_AB R126, R129, R118 ;  /* 0x00000076817e723e */ /* 0x008fe200000010ff */
[--C-:B------:R-:W-:Y:S02]  /*8250*/  FFMA.FTZ R130, R9, c[0x0][0x2d0], -R134.reuse ;  /* 0x0000b40009827a23 */ /* 0x100fe40000010886 */
[----:B------:R-:W-:Y:S02]  /*8260*/  FMUL.FTZ R2, R5, c[0x0][0x2d0] ;  /* 0x0000b40005027a20 */ /* 0x000fe40000410000 */
[--C-:B------:R-:W-:Y:S02]  /*8270*/  FFMA.FTZ R165, R165, c[0x0][0x2d0], -R134.reuse ;  /* 0x0000b400a5a57a23 */ /* 0x100fe40000010886 */
[----:B------:R-:W-:Y:S01]  /*8280*/  MUFU.EX2 R133, R133 ;  /* 0x0000008500857308 */ /* 0x000fe20000000800 */
[--C-:B------:R-:W-:Y:S02]  /*8290*/  FFMA.FTZ R161, R161, c[0x0][0x2d0], -R134.reuse ;  /* 0x0000b400a1a17a23 */ /* 0x100fe40000010886 */
[C---:B-1----:R-:W-:Y:S02]  /*82a0*/  FMUL.FTZ R4, R3.reuse, R112 ;  /* 0x0000007003047220 */ /* 0x042fe40000410000 */
[C---:B------:R-:W-:Y:S02]  /*82b0*/  FMUL.FTZ R5, R3.reuse, R113 ;  /* 0x0000007103057220 */ /* 0x040fe40000410000 */
[C---:B------:R-:W-:Y:S02]  /*82c0*/  FMUL.FTZ R8, R3.reuse, R108 ;  /* 0x0000006c03087220 */ /* 0x040fe40000410000 */
[C---:B------:R-:W-:Y:S01]  /*82d0*/  FMUL.FTZ R9, R3.reuse, R109 ;  /* 0x0000006d03097220 */ /* 0x040fe20000410000 */
[----:B------:R-:W1:Y:S01]  /*82e0*/  MUFU.EX2 R2, R2 ;  /* 0x0000000200027308 */ /* 0x000e620000000800 */
[C---:B------:R-:W-:Y:S02]  /*82f0*/  FMUL.FTZ R16, R3.reuse, R100 ;  /* 0x0000006403107220 */ /* 0x040fe40000410000 */
[C---:B------:R-:W-:Y:S02]  /*8300*/  FMUL.FTZ R17, R3.reuse, R101 ;  /* 0x0000006503117220 */ /* 0x040fe40000410000 */
[C---:B------:R-:W-:Y:S02]  /*8310*/  FMUL.FTZ R24, R3.reuse, R92 ;  /* 0x0000005c03187220 */ /* 0x040fe40000410000 */
[C---:B------:R-:W-:Y:S02]  /*8320*/  FMUL.FTZ R25, R3.reuse, R93 ;  /* 0x0000005d03197220 */ /* 0x040fe40000410000 */
[C---:B------:R-:W-:Y:S01]  /*8330*/  FMUL.FTZ R32, R3.reuse, R84 ;  /* 0x0000005403207220 */ /* 0x040fe20000410000 */
[----:B------:R-:W3:Y:S01]  /*8340*/  MUFU.EX2 R132, R132 ;  /* 0x0000008400847308 */ /* 0x000ee20000000800 */
[C---:B------:R-:W-:Y:S02]  /*8350*/  FMUL.FTZ R33, R3.reuse, R85 ;  /* 0x0000005503217220 */ /* 0x040fe40000410000 */
[C---:B------:R-:W-:Y:S02]  /*8360*/  FMUL.FTZ R40, R3.reuse, R76 ;  /* 0x0000004c03287220 */ /* 0x040fe40000410000 */
[C---:B------:R-:W-:Y:S02]  /*8370*/  FMUL.FTZ R41, R3.reuse, R77 ;  /* 0x0000004d03297220 */ /* 0x040fe40000410000 */
[C---:B------:R-:W-:Y:S02]  /*8380*/  FMUL.FTZ R48, R3.reuse, R68 ;  /* 0x0000004403307220 */ /* 0x040fe40000410000 */
[C---:B------:R-:W-:Y:S01]  /*8390*/  FMUL.FTZ R49, R3.reuse, R69 ;  /* 0x0000004503317220 */ /* 0x040fe20000410000 */
[----:B------:R-:W-:Y:S01]  /*83a0*/  MUFU.EX2 R131, R131 ;  /* 0x0000008300837308 */ /* 0x000fe20000000800 */
[C---:B------:R-:W-:Y:S02]  /*83b0*/  FMUL.FTZ R52, R3.reuse, R52 ;  /* 0x0000003403347220 */ /* 0x040fe40000410000 */
[C---:B------:R-:W-:Y:S02]  /*83c0*/  FMUL.FTZ R53, R3.reuse, R53 ;  /* 0x0000003503357220 */ /* 0x040fe40000410000 */
[C---:B-1----:R-:W-:Y:S02]  /*83d0*/  FMUL.FTZ R6, R2.reuse, R114 ;  /* 0x0000007202067220 */ /* 0x042fe40000410000 */
[C---:B------:R-:W-:Y:S02]  /*83e0*/  FMUL.FTZ R7, R2.reuse, R115 ;  /* 0x0000007302077220 */ /* 0x040fe40000410000 */
[C---:B------:R-:W-:Y:S01]  /*83f0*/  FMUL.FTZ R10, R2.reuse, R110 ;  /* 0x0000006e020a7220 */ /* 0x040fe20000410000 */
[----:B------:R-:W1:Y:S01]  /*8400*/  MUFU.EX2 R130, R130 ;  /* 0x0000008200827308 */ /* 0x000e620000000800 */
[C---:B------:R-:W-:Y:S02]  /*8410*/  FMUL.FTZ R11, R2.reuse, R111 ;  /* 0x0000006f020b7220 */ /* 0x040fe40000410000 */
[----:B------:R-:W-:Y:S01]  /*8420*/  FMUL.FTZ R18, R2, R102 ;  /* 0x0000006602127220 */ /* 0x000fe20000410000 */
[----:B---3--:R-:W-:Y:S01]  /*8430*/  F2FP.BF16.PACK_AB R125, R132, R133 ;  /* 0x00000085847d723e */ /* 0x008fe200000010ff */
[C---:B------:R-:W-:Y:S01]  /*8440*/  FMUL.FTZ R19, R2.reuse, R103 ;  /* 0x0000006702137220 */ /* 0x040fe20000410000 */
[----:B------:R-:W-:Y:S01]  /*8450*/  LDSM.16.MT88.4 R108, [R212+0x2900] ;  /* 0x00290000d46c783b */ /* 0x000fe20000004200 */
[C---:B------:R-:W-:Y:S02]  /*8460*/  FMUL.FTZ R26, R2.reuse, R94 ;  /* 0x0000005e021a7220 */ /* 0x040fe40000410000 */
[C---:B------:R-:W-:Y:S01]  /*8470*/  FMUL.FTZ R27, R2.reuse, R95 ;  /* 0x0000005f021b7220 */ /* 0x040fe20000410000 */
[----:B------:R-:W-:Y:S01]  /*8480*/  MUFU.EX2 R184, R184 ;  /* 0x000000b800b87308 */ /* 0x000fe20000000800 */
[C---:B------:R-:W-:Y:S02]  /*8490*/  FMUL.FTZ R34, R2.reuse, R86 ;  /* 0x0000005602227220 */ /* 0x040fe40000410000 */
[C---:B------:R-:W-:Y:S01]  /*84a0*/  FMUL.FTZ R35, R2.reuse, R87 ;  /* 0x0000005702237220 */ /* 0x040fe20000410000 */
[----:B------:R-:W-:Y:S01]  /*84b0*/  LDSM.16.MT88.4 R92, [R208+0x4900] ;  /* 0x00490000d05c783b */ /* 0x000fe20000004200 */
[C---:B------:R-:W-:Y:S02]  /*84c0*/  FMUL.FTZ R42, R2.reuse, R78 ;  /* 0x0000004e022a7220 */ /* 0x040fe40000410000 */
[C---:B------:R-:W-:Y:S02]  /*84d0*/  FMUL.FTZ R43, R2.reuse, R79 ;  /* 0x0000004f022b7220 */ /* 0x040fe40000410000 */
[C---:B------:R-:W-:Y:S01]  /*84e0*/  FMUL.FTZ R50, R2.reuse, R70 ;  /* 0x0000004602327220 */ /* 0x040fe20000410000 */
[----:B------:R-:W-:Y:S01]  /*84f0*/  MUFU.EX2 R165, R165 ;  /* 0x000000a500a57308 */ /* 0x000fe20000000800 */
[C---:B------:R-:W-:Y:S01]  /*8500*/  FMUL.FTZ R51, R2.reuse, R71 ;  /* 0x0000004702337220 */ /* 0x040fe20000410000 */
[----:B------:R-:W3:Y:S01]  /*8510*/  LDSM.16.MT88.4 R84, [R210+0x3100] ;  /* 0x00310000d254783b */ /* 0x000ee20000004200 */
[----:B------:R-:W-:Y:S01]  /*8520*/  FMUL.FTZ R54, R2, R54 ;  /* 0x0000003602367220 */ /* 0x000fe20000410000 */
[----:B-1----:R-:W-:Y:S01]  /*8530*/  F2FP.BF16.PACK_AB R127, R130, R131 ;  /* 0x00000083827f723e */ /* 0x002fe200000010ff */
[C---:B------:R-:W-:Y:S02]  /*8540*/  FMUL.FTZ R55, R2.reuse, R55 ;  /* 0x0000003702377220 */ /* 0x040fe40000410000 */
[C---:B------:R-:W-:Y:S02]  /*8550*/  FMUL.FTZ R56, R3.reuse, R56 ;  /* 0x0000003803387220 */ /* 0x040fe40000410000 */
[C---:B------:R-:W-:Y:S01]  /*8560*/  FMUL.FTZ R57, R3.reuse, R57 ;  /* 0x0000003903397220 */ /* 0x040fe20000410000 */
[----:B------:R-:W1:Y:S01]  /*8570*/  LDSM.16.MT88.4 R76, [R209+0x3100] ;  /* 0x00310000d14c783b */ /* 0x000e620000004200 */
[C---:B--2---:R-:W-:Y:S01]  /*8580*/  HMMA.16816.F32.BF16 R4, R124.reuse, R12, R4 ;  /* 0x0000000c7c04723c */ /* 0x044fe20000041804 */
[----:B------:R-:W-:Y:S04]  /*8590*/  MUFU.EX2 R161, R161 ;  /* 0x000000a100a17308 */ /* 0x000fe80000000800 */
[C---:B------:R-:W-:Y:S02]  /*85a0*/  FMUL.FTZ R58, R2.reuse, R58 ;  /* 0x0000003a023a7220 */ /* 0x040fe40000410000 */
[----:B------:R-:W2:Y:S01]  /*85b0*/  LDSM.16.MT88.4 R68, [R208+0x3100] ;  /* 0x00310000d044783b */ /* 0x000ea20000004200 */
[C---:B------:R-:W-:Y:S03]  /*85c0*/  HMMA.16816.F32.BF16 R8, R124.reuse, R14, R8 ;  /* 0x0000000e7c08723c */ /* 0x040fe60000041808 */
[----:B------:R-:W-:Y:S01]  /*85d0*/  MUFU.EX2 R136, R136 ;  /* 0x0000008800887308 */ /* 0x000fe20000000800 */
[C---:B------:R-:W-:Y:S02]  /*85e0*/  FMUL.FTZ R12, R3.reuse, R104 ;  /* 0x00000068030c7220 */ /* 0x040fe40000410000 */
[C---:B------:R-:W-:Y:S01]  /*85f0*/  FMUL.FTZ R13, R3.reuse, R105 ;  /* 0x00000069030d7220 */ /* 0x040fe20000410000 */
[----:B------:R-:W-:Y:S01]  /*8600*/  LDSM.16.MT88.4 R100, [R210+0x2900] ;  /* 0x00290000d264783b */ /* 0x000fe20000004200 */
[C---:B------:R-:W-:Y:S04]  /*8610*/  FMUL.FTZ R14, R2.reuse, R106 ;  /* 0x0000006a020e7220 */ /* 0x040fe80000410000 */
[C---:B------:R-:W-:Y:S01]  /*8620*/  FMUL.FTZ R15, R2.reuse, R107 ;  /* 0x0000006b020f7220 */ /* 0x040fe20000410000 */
[----:B------:R-:W4:Y:S01]  /*8630*/  MUFU.EX2 R137, R137 ;  /* 0x0000008900897308 */ /* 0x000f220000000800 */
[C---:B------:R-:W-:Y:S02]  /*8640*/  FMUL.FTZ R59, R2.reuse, R59 ;  /* 0x0000003b023b7220 */ /* 0x040fe40000410000 */
[C---:B------:R-:W-:Y:S02]  /*8650*/  FMUL.FTZ R60, R3.reuse, R60 ;  /* 0x0000003c033c7220 */ /* 0x040fe40000410000 */
[C---:B------:R-:W-:Y:S01]  /*8660*/  FMUL.FTZ R61, R3.reuse, R61 ;  /* 0x0000003d033d7220 */ /* 0x040fe20000410000 */
[C---:B------:R-:W-:Y:S03]  /*8670*/  HMMA.16816.F32.BF16 R12, R124.reuse, R20, R12 ;  /* 0x000000147c0c723c */ /* 0x040fe6000004180c */
[C---:B------:R-:W-:Y:S01]  /*8680*/  FMUL.FTZ R62, R2.reuse, R62 ;  /* 0x0000003e023e7220 */ /* 0x040fe20000410000 */
[----:B------:R-:W-:Y:S01]  /*8690*/  MUFU.EX2 R138, R138 ;  /* 0x0000008a008a7308 */ /* 0x000fe20000000800 */
[C---:B------:R-:W-:Y:S02]  /*86a0*/  FMUL.FTZ R63, R2.reuse, R63 ;  /* 0x0000003f023f7220 */ /* 0x040fe40000410000 */
[C---:B------:R-:W-:Y:S01]  /*86b0*/  FMUL.FTZ R20, R3.reuse, R96 ;  /* 0x0000006003147220 */ /* 0x040fe20000410000 */
[C---:B------:R-:W-:Y:S04]  /*86c0*/  HMMA.16816.F32.BF16 R16, R124.reuse, R22, R16 ;  /* 0x000000167c10723c */ /* 0x040fe80000041810 */
[C---:B------:R-:W-:Y:S02]  /*86d0*/  FMUL.FTZ R21, R3.reuse, R97 ;  /* 0x0000006103157220 */ /* 0x040fe40000410000 */
[----:B------:R-:W-:Y:S01]  /*86e0*/  MUFU.EX2 R145, R145 ;  /* 0x0000009100917308 */ /* 0x000fe20000000800 */
[C---:B------:R-:W-:Y:S02]  /*86f0*/  FMUL.FTZ R22, R2.reuse, R98 ;  /* 0x0000006202167220 */ /* 0x040fe40000410000 */
[C---:B------:R-:W-:Y:S03]  /*8700*/  FMUL.FTZ R23, R2.reuse, R99 ;  /* 0x0000006302177220 */ /* 0x040fe60000410000 */
[C---:B------:R-:W-:Y:S02]  /*8710*/  FMUL.FTZ R64, R3.reuse, R64 ;  /* 0x0000004003407220 */ /* 0x040fe40000410000 */
[C---:B------:R-:W-:Y:S02]  /*8720*/  FMUL.FTZ R65, R3.reuse, R65 ;  /* 0x0000004103417220 */ /* 0x040fe40000410000 */
[C---:B------:R-:W-:Y:S01]  /*8730*/  HMMA.16816.F32.BF16 R20, R124.reuse, R28, R20 ;  /* 0x0000001c7c14723c */ /* 0x040fe20000041814 */
[----:B------:R-:W-:Y:S02]  /*8740*/  MUFU.EX2 R160, R160 ;  /* 0x000000a000a07308 */ /* 0x000fe40000000800 */
[C---:B------:R-:W-:Y:S02]  /*8750*/  FMUL.FTZ R66, R2.reuse, R66 ;  /* 0x0000004202427220 */ /* 0x040fe40000410000 */
[C---:B------:R-:W-:Y:S02]  /*8760*/  FMUL.FTZ R67, R2.reuse, R67 ;  /* 0x0000004302437220 */ /* 0x040fe40000410000 */
[C---:B------:R-:W-:Y:S01]  /*8770*/  FMUL.FTZ R28, R3.reuse, R88 ;  /* 0x00000058031c7220 */ /* 0x040fe20000410000 */
[C---:B------:R-:W-:Y:S03]  /*8780*/  HMMA.16816.F32.BF16 R24, R124.reuse, R30, R24 ;  /* 0x0000001e7c18723c */ /* 0x040fe60000041818 */
[----:B------:R-:W-:Y:S01]  /*8790*/  MUFU.EX2 R162, R162 ;  /* 0x000000a200a27308 */ /* 0x000fe20000000800 */
[----:B------:R-:W-:Y:S02]  /*87a0*/  FMUL.FTZ R29, R3, R89 ;  /* 0x00000059031d7220 */ /* 0x000fe40000410000 */
[--C-:B------:R-:W-:Y:S02]  /*87b0*/  FFMA.FTZ R148, R167, c[0x0][0x2d0], -R134.reuse ;  /* 0x0000b400a7947a23 */ /* 0x100fe40000010886 */
[C---:B------:R-:W-:Y:S04]  /*87c0*/  FMUL.FTZ R30, R2.reuse, R90 ;  /* 0x0000005a021e7220 */ /* 0x040fe80000410000 */
[----:B------:R-:W-:Y:S01]  /*87d0*/  FMUL.FTZ R31, R2, R91 ;  /* 0x0000005b021f7220 */ /* 0x000fe20000410000 */
[----:B------:R-:W-:Y:S01]  /*87e0*/  MUFU.EX2 R148, R148 ;  /* 0x0000009400947308 */ /* 0x000fe20000000800 */
[----:B------:R-:W-:Y:S01]  /*87f0*/  LDSM.16.MT88.4 R88, [R212+0x3900] ;  /* 0x00390000d458783b */ /* 0x000fe20000004200 */
[--C-:B------:R-:W-:Y:S02]  /*8800*/  FFMA.FTZ R151, R151, c[0x0][0x2d0], -R134.reuse ;  /* 0x0000b40097977a23 */ /* 0x100fe40000010886 */
[--C-:B------:R-:W-:Y:S02]  /*8810*/  FFMA.FTZ R157, R157, c[0x0][0x2d0], -R134.reuse ;  /* 0x0000b4009d9d7a23 */ /* 0x100fe40000010886 */
[C---:B------:R-:W-:Y:S03]  /*8820*/  HMMA.16816.F32.BF16 R28, R124.reuse, R36, R28 ;  /* 0x000000247c1c723c */ /* 0x040fe6000004181c */
[--C-:B------:R-:W-:Y:S01]  /*8830*/  FFMA.FTZ R158, R163, c[0x0][0x2d0], -R134.reuse ;  /* 0x0000b400a39e7a23 */ /* 0x100fe20000010886 */
[----:B------:R-:W5:Y:S01]  /*8840*/  MUFU.EX2 R151, R151 ;  /* 0x0000009700977308 */ /* 0x000f620000000800 */
[--C-:B------:R-:W-:Y:S02]  /*8850*/  FFMA.FTZ R163, R186, c[0x0][0x2d0], -R149.reuse ;  /* 0x0000b400baa37a23 */ /* 0x100fe40000010895 */
[C---:B------:R-:W-:Y:S01]  /*8860*/  FMUL.FTZ R36, R3.reuse, R80 ;  /* 0x0000005003247220 */ /* 0x040fe20000410000 */
[C---:B------:R-:W-:Y:S04]  /*8870*/  HMMA.16816.F32.BF16 R32, R124.reuse, R38, R32 ;  /* 0x000000267c20723c */ /* 0x040fe80000041820 */
[----:B------:R-:W-:Y:S02]  /*8880*/  FMUL.FTZ R37, R3, R81 ;  /* 0x0000005103257220 */ /* 0x000fe40000410000 */
[----:B------:R-:W-:Y:S01]  /*8890*/  MUFU.EX2 R157, R157 ;  /* 0x0000009d009d7308 */ /* 0x000fe20000000800 */
[C---:B------:R-:W-:Y:S02]  /*88a0*/  FMUL.FTZ R38, R2.reuse, R82 ;  /* 0x0000005202267220 */ /* 0x040fe40000410000 */
[----:B------:R-:W-:Y:S02]  /*88b0*/  FMUL.FTZ R39, R2, R83 ;  /* 0x0000005302277220 */ /* 0x000fe40000410000 */
[----:B------:R-:W-:Y:S01]  /*88c0*/  LDSM.16.MT88.4 R80, [R209+0x900] ;  /* 0x00090000d150783b */ /* 0x000fe20000004200 */
[--C-:B------:R-:W-:Y:S02]  /*88d0*/  FFMA.FTZ R167, R164, c[0x0][0x2d0], -R149.reuse ;  /* 0x0000b400a4a77a23 */ /* 0x100fe40000010895 */
[--C-:B------:R-:W-:Y:S02]  /*88e0*/  FFMA.FTZ R164, R237, c[0x0][0x2d0], -R134.reuse ;  /* 0x0000b400eda47a23 */ /* 0x100fe40000010886 */
[C---:B------:R-:W-:Y:S01]  /*88f0*/  HMMA.16816.F32.BF16 R36, R124.reuse, R44, R36 ;  /* 0x0000002c7c24723c */ /* 0x040fe20000041824 */
[----:B------:R-:W1:Y:S02]  /*8900*/  MUFU.EX2 R158, R158 ;  /* 0x0000009e009e7308 */ /* 0x000e640000000800 */
[--C-:B------:R-:W-:Y:S02]  /*8910*/  FFMA.FTZ R187, R187, c[0x0][0x2d0], -R134.reuse ;  /* 0x0000b400bbbb7a23 */ /* 0x100fe40000010886 */
[--C-:B------:R-:W-:Y:S02]  /*8920*/  FFMA.FTZ R186, R235, c[0x0][0x2d0], -R134.reuse ;  /* 0x0000b400ebba7a23 */ /* 0x100fe40000010886 */
[C---:B------:R-:W-:Y:S01]  /*8930*/  FMUL.FTZ R44, R3.reuse, R72 ;  /* 0x00000048032c7220 */ /* 0x040fe20000410000 */
[C---:B------:R-:W-:Y:S03]  /*8940*/  HMMA.16816.F32.BF16 R40, R124.reuse, R46, R40 ;  /* 0x0000002e7c28723c */ /* 0x040fe60000041828 */
[----:B------:R-:W1:Y:S01]  /*8950*/  MUFU.EX2 R163, R163 ;  /* 0x000000a300a37308 */ /* 0x000e620000000800 */
[----:B------:R-:W-:Y:S02]  /*8960*/  FMUL.FTZ R45, R3, R73 ;  /* 0x00000049032d7220 */ /* 0x000fe40000410000 */
[--C-:B------:R-:W-:Y:S02]  /*8970*/  FFMA.FTZ R233, R233, c[0x0][0x2d0], -R134.reuse ;  /* 0x0000b400e9e97a23 */ /* 0x100fe40000010886 */
[C---:B------:R-:W-:Y:S04]  /*8980*/  FMUL.FTZ R46, R2.reuse, R74 ;  /* 0x0000004a022e7220 */ /* 0x040fe80000410000 */
[----:B------:R-:W-:Y:S01]  /*8990*/  FMUL.FTZ R47, R2, R75 ;  /* 0x0000004b022f7220 */ /* 0x000fe20000410000 */
[----:B------:R-:W2:Y:S01]  /*89a0*/  MUFU.EX2 R167, R167 ;  /* 0x000000a700a77308 */ /* 0x000ea20000000800 */
[----:B------:R-:W4:Y:S01]  /*89b0*/  LDSM.16.MT88.4 R72, [R212+0x900] ;  /* 0x00090000d448783b */ /* 0x000f220000004200 */
[--C-:B------:R-:W-:Y:S02]  /*89c0*/  FFMA.FTZ R235, R240, c[0x0][0x2d0], -R149.reuse ;  /* 0x0000b400f0eb7a23 */ /* 0x100fe40000010895 */
[--C-:B------:R-:W-:Y:S02]  /*89d0*/  FFMA.FTZ R237, R238, c[0x0][0x2d0], -R149.reuse ;  /* 0x0000b400eeed7a23 */ /* 0x100fe40000010895 */
[C---:B---3--:R-:W-:Y:S03]  /*89e0*/  HMMA.16816.F32.BF16 R44, R124.reuse, R84, R44 ;  /* 0x000000547c2c723c */ /* 0x048fe6000004182c */
[--C-:B------:R-:W-:Y:S01]  /*89f0*/  FFMA.FTZ R238, R245, c[0x0][0x2d0], -R134.reuse ;  /* 0x0000b400f5ee7a23 */ /* 0x100fe20000010886 */
[----:B------:R-:W-:Y:S01]  /*8a00*/  MUFU.EX2 R164, R164 ;  /* 0x000000a400a47308 */ /* 0x000fe20000000800 */
[--C-:B------:R-:W-:Y:S02]  /*8a10*/  FFMA.FTZ R245, R166, c[0x0][0x2d0], -R149.reuse ;  /* 0x0000b400a6f57a23 */ /* 0x100fe40000010895 */
[--C-:B------:R-:W-:Y:S01]  /*8a20*/  FFMA.FTZ R166, R185, c[0x0][0x2d0], -R134.reuse ;  /* 0x0000b400b9a67a23 */ /* 0x100fe20000010886 */
[C---:B------:R-:W-:Y:S01]  /*8a30*/  HMMA.16816.F32.BF16 R48, R124.reuse, R86, R48 ;  /* 0x000000567c30723c */ /* 0x040fe20000041830 */
[----:B------:R-:W-:Y:S03]  /*8a40*/  LDSM.16.MT88.4 R84, [R208+0x900] ;  /* 0x00090000d054783b */ /* 0x000fe60000004200 */
[--C-:B------:R-:W-:Y:S02]  /*8a50*/  FFMA.FTZ R243, R243, c[0x0][0x2d0], -R134.reuse ;  /* 0x0000b400f3f37a23 */ /* 0x100fe40000010886 */
[----:B------:R-:W-:Y:S01]  /*8a60*/  MUFU.EX2 R245, R245 ;  /* 0x000000f500f57308 */ /* 0x000fe20000000800 */
[--C-:B------:R-:W-:Y:S01]  /*8a70*/  FFMA.FTZ R240, R241, c[0x0][0x2d0], -R134.reuse ;  /* 0x0000b400f1f07a23 */ /* 0x100fe20000010886 */
[C---:B-1----:R-:W-:Y:S04]  /*8a80*/  HMMA.16816.F32.BF16 R52, R124.reuse, R76, R52 ;  /* 0x0000004c7c34723c */ /* 0x042fe80000041834 */
[--C-:B------:R-:W-:Y:S02]  /*8a90*/  FFMA.FTZ R241, R192, c[0x0][0x2d0], -R149.reuse ;  /* 0x0000b400c0f17a23 */ /* 0x100fe40000010895 */
[--C-:B------:R-:W-:Y:S02]  /*8aa0*/  FFMA.FTZ R192, R159, c[0x0][0x2d0], -R134.reuse ;  /* 0x0000b4009fc07a23 */ /* 0x100fe40000010886 */
[C---:B------:R-:W-:Y:S01]  /*8ab0*/  HMMA.16816.F32.BF16 R56, R124.reuse, R78, R56 ;  /* 0x0000004e7c38723c */ /* 0x040fe20000041838 */
[----:B------:R-:W1:Y:S01]  /*8ac0*/  LDSM.16.MT88.4 R76, [R210+0x900] ;  /* 0x00090000d24c783b */ /* 0x000e620000004200 */
[----:B------:R-:W-:Y:S02]  /*8ad0*/  MUFU.EX2 R241, R241 ;  /* 0x000000f100f17308 */ /* 0x000fe40000000800 */
[--C-:B------:R-:W-:Y:S02]  /*8ae0*/  FFMA.FTZ R239, R239, c[0x0][0x2d0], -R134.reuse ;  /* 0x0000b400efef7a23 */ /* 0x100fe40000010886 */
[--C-:B------:R-:W-:Y:S02]  /*8af0*/  FFMA.FTZ R159, R150, c[0x0][0x2d0], -R149.reuse ;  /* 0x0000b400969f7a23 */ /* 0x100fe40000010895 */
[C---:B--2---:R-:W-:Y:S04]  /*8b00*/  HMMA.16816.F32.BF16 R60, R124.reuse, R68, R60 ;  /* 0x000000447c3c723c */ /* 0x044fe8000004183c */
[----:B------:R-:W-:Y:S01]  /*8b10*/  MUFU.EX2 R166, R166 ;  /* 0x000000a600a67308 */ /* 0x000fe20000000800 */
[----:B------:R-:W-:Y:S02]  /*8b20*/  FFMA.FTZ R149, R144, c[0x0][0x2d0], -R149 ;  /* 0x0000b40090957a23 */ /* 0x000fe40000010895 */
[----:B----4-:R-:W-:Y:S01]  /*8b30*/  F2FP.BF16.PACK_AB R68, R137, R136 ;  /* 0x000000888944723e */ /* 0x010fe200000010ff */
[----:B------:R-:W-:Y:S04]  /*8b40*/  HMMA.16816.F32.BF16 R64, R124, R70, R64 ;  /* 0x000000467c40723c */ /* 0x000fe80000041840 */
[----:B-----5:R-:W-:Y:S01]  /*8b50*/  F2FP.BF16.PACK_AB R69, R151, R148 ;  /* 0x000000949745723e */ /* 0x020fe200000010ff */
[--C-:B------:R-:W-:Y:S01]  /*8b60*/  FFMA.FTZ R144, R147, c[0x0][0x2d0], -R134.reuse ;  /* 0x0000b40093907a23 */ /* 0x100fe20000010886 */
[----:B------:R-:W-:Y:S01]  /*8b70*/  MUFU.EX2 R192, R192 ;  /* 0x000000c000c07308 */ /* 0x000fe20000000800 */
[----:B------:R-:W-:Y:S01]  /*8b80*/  F2FP.BF16.PACK_AB R70, R145, R138 ;  /* 0x0000008a9146723e */ /* 0x000fe200000010ff */
[--C-:B------:R-:W-:Y:S01]  /*8b90*/  FFMA.FTZ R139, R139, c[0x0][0x2d0], -R134.reuse ;  /* 0x0000b4008b8b7a23 */ /* 0x100fe20000010886 */
[----:B------:R-:W-:Y:S03]  /*8ba0*/  F2FP.BF16.PACK_AB R71, R158, R157 ;  /* 0x0000009d9e47723e */ /* 0x000fe600000010ff */
[--C-:B------:R-:W-:Y:S02]  /*8bb0*/  FFMA.FTZ R135, R135, c[0x0][0x2d0], -R134.reuse ;  /* 0x0000b40087877a23 */ /* 0x100fe40000010886 */
[----:B------:R-:W-:Y:S02]  /*8bc0*/  FFMA.FTZ R134, R117, c[0x0][0x2d0], -R134 ;  /* 0x0000b40075867a23 */ /* 0x000fe40000010886 */
[C---:B------:R-:W-:Y:S01]  /*8bd0*/  HMMA.16816.F32.BF16 R4, R68.reuse, R72, R4 ;  /* 0x000000484404723c */ /* 0x040fe20000041804 */
[----:B------:R-:W2:Y:S04]  /*8be0*/  MUFU.EX2 R187, R187 ;  /* 0x000000bb00bb7308 */ /* 0x000ea80000000800 */
[----:B------:R-:W-:Y:S02]  /*8bf0*/  FFMA.FTZ R128, R3, R224, R128 ;  /* 0x000000e003807223 */ /* 0x000fe40000010080 */
[----:B------:R-:W-:Y:S01]  /*8c00*/  FFMA.FTZ R133, R2, R225, R133 ;  /* 0x000000e102857223 */ /* 0x000fe20000010085 */
[C---:B------:R-:W-:Y:S01]  /*8c10*/  HMMA.16816.F32.BF16 R8, R68.reuse, R74, R8 ;  /* 0x0000004a4408723c */ /* 0x040fe20000041808 */
[----:B------:R-:W3:Y:S02]  /*8c20*/  LDSM.16.MT88.4 R72, [R210+0x3900] ;  /* 0x00390000d248783b */ /* 0x000ee40000004200 */
[----:B------:R-:W-:Y:S01]  /*8c30*/  MUFU.EX2 R186, R186 ;  /* 0x000000ba00ba7308 */ /* 0x000fe20000000800 */
[----:B------:R-:W-:Y:S02]  /*8c40*/  FADD.FTZ R119, R119, R128 ;  /* 0x0000008077777221 */ /* 0x000fe40000010000 */
[----:B------:R-:W-:Y:S02]  /*8c50*/  FADD.FTZ R132, R132, R133 ;  /* 0x0000008584847221 */ /* 0x000fe40000010000 */
[C---:B-1----:R-:W-:Y:S04]  /*8c60*/  HMMA.16816.F32.BF16 R12, R68.reuse, R76, R12 ;  /* 0x0000004c440c723c */ /* 0x042fe8000004180c */
[----:B------:R-:W-:Y:S01]  /*8c70*/  FADD.FTZ R118, R118, R119 ;  /* 0x0000007776767221 */ /* 0x000fe20000010000 */
[----:B------:R-:W1:Y:S01]  /*8c80*/  MUFU.EX2 R233, R233 ;  /* 0x000000e900e97308 */ /* 0x000e620000000800 */
[----:B------:R-:W-:Y:S02]  /*8c90*/  FADD.FTZ R3, R131, R132 ;  /* 0x0000008483037221 */ /* 0x000fe40000010000 */
[C---:B------:R-:W-:Y:S01]  /*8ca0*/  HMMA.16816.F32.BF16 R16, R68.reuse, R78, R16 ;  /* 0x0000004e4410723c */ /* 0x040fe20000041810 */
[----:B------:R-:W4:Y:S03]  /*8cb0*/  LDSM.16.MT88.4 R76, [R209+0x3900] ;  /* 0x00390000d14c783b */ /* 0x000f260000004200 */
[----:B------:R-:W-:Y:S02]  /*8cc0*/  FADD.FTZ R129, R129, R118 ;  /* 0x0000007681817221 */ /* 0x000fe40000010000 */
[----:B------:R-:W-:Y:S01]  /*8cd0*/  FADD.FTZ R3, R130, R3 ;  /* 0x0000000382037221 */ /* 0x000fe20000010000 */
[----:B------:R-:W-:Y:S01]  /*8ce0*/  MUFU.EX2 R234, R234 ;  /* 0x000000ea00ea7308 */ /* 0x000fe20000000800 */
[C---:B------:R-:W-:Y:S04]  /*8cf0*/  HMMA.16816.F32.BF16 R20, R68.reuse, R80, R20 ;  /* 0x000000504414723c */ /* 0x040fe80000041814 */
[----:B------:R-:W-:Y:S02]  /*8d00*/  FADD.FTZ R136, R136, R129 ;  /* 0x0000008188887221 */ /* 0x000fe40000010000 */
[----:B------:R-:W-:Y:S02]  /*8d10*/  FADD.FTZ R2, R148, R3 ;  /* 0x0000000394027221 */ /* 0x000fe40000010000 */
[C---:B------:R-:W-:Y:S01]  /*8d20*/  HMMA.16816.F32.BF16 R24, R68.reuse, R82, R24 ;  /* 0x000000524418723c */ /* 0x040fe20000041818 */
[----:B------:R-:W5:Y:S01]  /*8d30*/  LDSM.16.MT88.4 R80, [R208+0x3900] ;  /* 0x00390000d050783b */ /* 0x000f620000004200 */
[----:B------:R-:W-:Y:S02]  /*8d40*/  MUFU.EX2 R235, R235 ;  /* 0x000000eb00eb7308 */ /* 0x000fe40000000800 */
[----:B------:R-:W-:Y:S02]  /*8d50*/  FADD.FTZ R137, R137, R136 ;  /* 0x0000008889897221 */ /* 0x000fe40000010000 */
[----:B------:R-:W-:Y:S02]  /*8d60*/  FADD.FTZ R2, R151, R2 ;  /* 0x0000000297027221 */ /* 0x000fe40000010000 */
[C---:B------:R-:W-:Y:S04]  /*8d70*/  HMMA.16816.F32.BF16 R28, R68.reuse, R84, R28 ;  /* 0x00000054441c723c */ /* 0x040fe8000004181c */
[----:B------:R-:W-:Y:S01]  /*8d80*/  MUFU.EX2 R236, R236 ;  /* 0x000000ec00ec7308 */ /* 0x000fe20000000800 */
[----:B------:R-:W-:Y:S02]  /*8d90*/  FADD.FTZ R138, R138, R137 ;  /* 0x000000898a8a7221 */ /* 0x000fe40000010000 */
[----:B------:R-:W-:Y:S01]  /*8da0*/  FADD.FTZ R3, R157, R2 ;  /* 0x000000029d037221 */ /* 0x000fe20000010000 */
[C---:B------:R-:W-:Y:S01]  /*8db0*/  HMMA.16816.F32.BF16 R32, R68.reuse, R86, R32 ;  /* 0x000000564420723c */ /* 0x040fe20000041820 */
[----:B------:R-:W-:Y:S03]  /*8dc0*/  LDSM.16.MT88.4 R84, [R210+0x1100] ;  /* 0x00110000d254783b */ /* 0x000fe60000004200 */
[----:B------:R-:W-:Y:S02]  /*8dd0*/  FADD.FTZ R138, R145, R138 ;  /* 0x0000008a918a7221 */ /* 0x000fe40000010000 */
[----:B------:R-:W-:Y:S01]  /*8de0*/  MUFU.EX2 R237, R237 ;  /* 0x000000ed00ed7308 */ /* 0x000fe20000000800 */
[----:B------:R-:W-:Y:S01]  /*8df0*/  FADD.FTZ R3, R158, R3 ;  /* 0x000000039e037221 */ /* 0x000fe20000010000 */
[C---:B------:R-:W-:Y:S08]  /*8e00*/  HMMA.16816.F32.BF16 R36, R68.reuse, R88, R36 ;  /* 0x000000584424723c */ /* 0x040ff00000041824 */
[C---:B------:R-:W-:Y:S01]  /*8e10*/  HMMA.16816.F32.BF16 R40, R68.reuse, R90, R40 ;  /* 0x0000005a4428723c */ /* 0x040fe20000041828 */
[----:B------:R-:W-:Y:S01]  /*8e20*/  LDSM.16.MT88.4 R88, [R208+0x4100] ;  /* 0x00410000d058783b */ /* 0x000fe20000004200 */
[----:B------:R-:W-:Y:S06]  /*8e30*/  MUFU.EX2 R238, R238 ;  /* 0x000000ee00ee7308 */ /* 0x000fec0000000800 */
[C---:B---3--:R-:W-:Y:S04]  /*8e40*/  HMMA.16816.F32.BF16 R44, R68.reuse, R72, R44 ;  /* 0x00000048442c723c */ /* 0x048fe8000004182c */
[----:B------:R-:W-:Y:S04]  /*8e50*/  MUFU.EX2 R243, R243 ;  /* 0x000000f300f37308 */ /* 0x000fe80000000800 */
[C---:B------:R-:W-:Y:S01]  /*8e60*/  HMMA.16816.F32.BF16 R48, R68.reuse, R74, R48 ;  /* 0x0000004a4430723c */ /* 0x040fe20000041830 */
[----:B------:R-:W3:Y:S05]  /*8e70*/  LDSM.16.MT88.4 R72, [R212+0x1100] ;  /* 0x00110000d448783b */ /* 0x000eea0000004200 */
[----:B------:R-:W-:Y:S02]  /*8e80*/  MUFU.EX2 R240, R240 ;  /* 0x000000f000f07308 */ /* 0x000fe40000000800 */
[C---:B----4-:R-:W-:Y:S08]  /*8e90*/  HMMA.16816.F32.BF16 R52, R68.reuse, R76, R52 ;  /* 0x0000004c4434723c */ /* 0x050ff00000041834 */
[C---:B------:R-:W-:Y:S01]  /*8ea0*/  HMMA.16816.F32.BF16 R56, R68.reuse, R78, R56 ;  /* 0x0000004e4438723c */ /* 0x040fe20000041838 */
[----:B------:R-:W4:Y:S01]  /*8eb0*/  LDSM.16.MT88.4 R76, [R209+0x1100] ;  /* 0x00110000d14c783b */ /* 0x000f220000004200 */
[----:B------:R-:W-:Y:S06]  /*8ec0*/  MUFU.EX2 R239, R239 ;  /* 0x000000ef00ef7308 */ /* 0x000fec0000000800 */
[C---:B-----5:R-:W-:Y:S04]  /*8ed0*/  HMMA.16816.F32.BF16 R60, R68.reuse, R80, R60 ;  /* 0x00000050443c723c */ /* 0x060fe8000004183c */
[----:B------:R-:W-:Y:S04]  /*8ee0*/  MUFU.EX2 R156, R156 ;  /* 0x0000009c009c7308 */ /* 0x000fe80000000800 */
[----:B------:R-:W-:Y:S01]  /*8ef0*/  HMMA.16816.F32.BF16 R64, R68, R82, R64 ;  /* 0x000000524440723c */ /* 0x000fe20000041840 */
[----:B------:R-:W5:Y:S05]  /*8f00*/  LDSM.16.MT88.4 R80, [R208+0x1100] ;  /* 0x00110000d050783b */ /* 0x000f6a0000004200 */
[----:B------:R-:W4:Y:S01]  /*8f10*/  MUFU.EX2 R159, R159 ;  /* 0x0000009f009f7308 */ /* 0x000f220000000800 */
[----:B------:R-:W-:Y:S01]  /*8f20*/  F2FP.BF16.PACK_AB R68, R160, R163 ;  /* 0x000000a3a044723e */ /* 0x000fe200000010ff */
[----:B------:R-:W-:Y:S01]  /*8f30*/  FADD.FTZ R163, R163, R138 ;  /* 0x0000008aa3a37221 */ /* 0x000fe20000010000 */
[----:B------:R-:W-:Y:S03]  /*8f40*/  F2FP.BF16.PACK_AB R70, R167, R162 ;  /* 0x000000a2a746723e */ /* 0x000fe600000010ff */
[----:B--2---:R-:W-:Y:S01]  /*8f50*/  F2FP.BF16.PACK_AB R69, R187, R164 ;  /* 0x000000a4bb45723e */ /* 0x004fe200000010ff */
[----:B------:R-:W-:Y:S01]  /*8f60*/  FADD.FTZ R164, R164, R3 ;  /* 0x00000003a4a47221 */ /* 0x000fe20000010000 */
[----:B-1----:R-:W-:Y:S01]  /*8f70*/  F2FP.BF16.PACK_AB R71, R233, R186 ;  /* 0x000000bae947723e */ /* 0x002fe200000010ff */
[----:B------:R-:W-:Y:S01]  /*8f80*/  FADD.FTZ R163, R160, R163 ;  /* 0x000000a3a0a37221 */ /* 0x000fe20000010000 */
[----:B------:R-:W-:Y:S01]  /*8f90*/  MUFU.EX2 R146, R146 ;  /* 0x0000009200927308 */ /* 0x000fe20000000800 */
[----:B------:R-:W-:Y:S02]  /*8fa0*/  FADD.FTZ R187, R187, R164 ;  /* 0x000000a4bbbb7221 */ /* 0x000fe40000010000 */
[----:B------:R-:W-:Y:S02]  /*8fb0*/  FADD.FTZ R162, R162, R163 ;  /* 0x000000a3a2a27221 */ /* 0x000fe40000010000 */
[C---:B---3--:R-:W-:Y:S03]  /*8fc0*/  HMMA.16816.F32.BF16 R4, R68.reuse, R72, R4 ;  /* 0x000000484404723c */ /* 0x048fe60000041804 */
[----:B------:R-:W-:Y:S02]  /*8fd0*/  FADD.FTZ R186, R186, R187 ;  /* 0x000000bbbaba7221 */ /* 0x000fe40000010000 */
[----:B------:R-:W1:Y:S01]  /*8fe0*/  MUFU.EX2 R149, R149 ;  /* 0x0000009500957308 */ /* 0x000e620000000800 */
[----:B------:R-:W-:Y:S02]  /*8ff0*/  FADD.FTZ R167, R167, R162 ;  /* 0x000000a2a7a77221 */ /* 0x000fe40000010000 */
[C---:B------:R-:W-:Y:S01]  /*9000*/  HMMA.16816.F32.BF16 R8, R68.reuse, R74, R8 ;  /* 0x0000004a4408723c */ /* 0x040fe20000041808 */
[----:B------:R-:W2:Y:S03]  /*9010*/  LDSM.16.MT88.4 R72, [R212+0x4100] ;  /* 0x00410000d448783b */ /* 0x000ea60000004200 */
[----:B----4-:R-:W-:Y:S01]  /*9020*/  F2FP.BF16.PACK_AB R124, R159, R156 ;  /* 0x0000009c9f7c723e */ /* 0x010fe200000010ff */
[----:B------:R-:W-:Y:S02]  /*9030*/  FADD.FTZ R233, R233, R186 ;  /* 0x000000bae9e97221 */ /* 0x000fe40000010000 */
[----:B------:R-:W-:Y:S01]  /*9040*/  MUFU.EX2 R144, R144 ;  /* 0x0000009000907308 */ /* 0x000fe20000000800 */
[C---:B------:R-:W-:Y:S08]  /*9050*/  HMMA.16816.F32.BF16 R12, R68.reuse, R84, R12 ;  /* 0x00000054440c723c */ /* 0x040ff0000004180c */
[C---:B------:R-:W-:Y:S01]  /*9060*/  HMMA.16816.F32.BF16 R16, R68.reuse, R86, R16 ;  /* 0x000000564410723c */ /* 0x040fe20000041810 */
[----:B------:R-:W3:Y:S01]  /*9070*/  LDSM.16.MT88.4 R84, [R210+0x4100] ;  /* 0x00410000d254783b */ /* 0x000ee20000004200 */
[----:B------:R-:W4:Y:S02]  /*9080*/  MUFU.EX2 R139, R139 ;  /* 0x0000008b008b7308 */ /* 0x000f240000000800 */
[----:B-1----:R-:W-:Y:S04]  /*9090*/  F2FP.BF16.PACK_AB R126, R149, R146 ;  /* 0x00000092957e723e */ /* 0x002fe800000010ff */
[C---:B------:R-:W-:Y:S04]  /*90a0*/  HMMA.16816.F32.BF16 R20, R68.reuse, R76, R20 ;  /* 0x0000004c4414723c */ /* 0x040fe80000041814 */
[----:B------:R-:W-:Y:S04]  /*90b0*/  MUFU.EX2 R135, R135 ;  /* 0x0000008700877308 */ /* 0x000fe80000000800 */
[C---:B------:R-:W-:Y:S01]  /*90c0*/  HMMA.16816.F32.BF16 R24, R68.reuse, R78, R24 ;  /* 0x0000004e4418723c */ /* 0x040fe20000041818 */
[----:B------:R-:W1:Y:S05]  /*90d0*/  LDSM.16.MT88.4 R76, [R209+0x4100] ;  /* 0x00410000d14c783b */ /* 0x000e6a0000004200 */
[----:B------:R-:W3:Y:S02]  /*90e0*/  MUFU.EX2 R134, R134 ;  /* 0x0000008600867308 */ /* 0x000ee40000000800 */
[C---:B-----5:R-:W-:Y:S04]  /*90f0*/  HMMA.16816.F32.BF16 R28, R68.reuse, R80, R28 ;  /* 0x00000050441c723c */ /* 0x060fe8000004181c */
[----:B----4-:R-:W-:Y:S04]  /*9100*/  F2FP.BF16.PACK_AB R125, R139, R144 ;  /* 0x000000908b7d723e */ /* 0x010fe800000010ff */
[C---:B------:R-:W-:Y:S01]  /*9110*/  HMMA.16816.F32.BF16 R32, R68.reuse, R82, R32 ;  /* 0x000000524420723c */ /* 0x040fe20000041820 */
[----:B------:R-:W4:Y:S07]  /*9120*/  LDSM.16.MT88.4 R80, [R212+0x1900] ;  /* 0x00190000d450783b */ /* 0x000f2e0000004200 */
[C---:B--2---:R-:W-:Y:S04]  /*9130*/  HMMA.16816.F32.BF16 R36, R68.reuse, R72, R36 ;  /* 0x000000484424723c */ /* 0x044fe80000041824 */
[----:B---3--:R-:W-:Y:S04]  /*9140*/  F2FP.BF16.PACK_AB R127, R134, R135 ;  /* 0x00000087867f723e */ /* 0x008fe800000010ff */
[C---:B------:R-:W-:Y:S01]  /*9150*/  HMMA.16816.F32.BF16 R40, R68.reuse, R74, R40 ;  /* 0x0000004a4428723c */ /* 0x040fe20000041828 */
[----:B------:R-:W2:Y:S07]  /*9160*/  LDSM.16.MT88.4 R72, [R210+0x1900] ;  /* 0x00190000d248783b */ /* 0x000eae0000004200 */
[C---:B------:R-:W-:Y:S08]  /*9170*/  HMMA.16816.F32.BF16 R44, R68.reuse, R84, R44 ;  /* 0x00000054442c723c */ /* 0x040ff0000004182c */
[C---:B------:R-:W-:Y:S01]  /*9180*/  HMMA.16816.F32.BF16 R48, R68.reuse, R86, R48 ;  /* 0x000000564430723c */ /* 0x040fe20000041830 */
[----:B------:R-:W-:Y:S07]  /*9190*/  LDSM.16.MT88.4 R84, [R208+0x1900] ;  /* 0x00190000d054783b */ /* 0x000fee0000004200 */
[C---:B-1----:R-:W-:Y:S08]  /*91a0*/  HMMA.16816.F32.BF16 R52, R68.reuse, R76, R52 ;  /* 0x0000004c4434723c */ /* 0x042ff00000041834 */
[C---:B------:R-:W-:Y:S01]  /*91b0*/  HMMA.16816.F32.BF16 R56, R68.reuse, R78, R56 ;  /* 0x0000004e4438723c */ /* 0x040fe20000041838 */
[----:B------:R-:W1:Y:S07]  /*91c0*/  LDSM.16.MT88.4 R76, [R209+0x1900] ;  /* 0x00190000d14c783b */ /* 0x000e6e0000004200 */
[C---:B------:R-:W-:Y:S08]  /*91d0*/  HMMA.16816.F32.BF16 R60, R68.reuse, R88, R60 ;  /* 0x00000058443c723c */ /* 0x040ff0000004183c */
[----:B------:R-:W-:Y:S01]  /*91e0*/  HMMA.16816.F32.BF16 R64, R68, R90, R64 ;  /* 0x0000005a4440723c */ /* 0x000fe20000041840 */
[----:B------:R-:W-:Y:S06]  /*91f0*/  LDSM.16.MT88.4 R88, [R209+0x4900] ;  /* 0x00490000d158783b */ /* 0x000fec0000004200 */
[----:B------:R-:W-:Y:S01]  /*9200*/  F2FP.BF16.PACK_AB R68, R235, R234 ;  /* 0x000000eaeb44723e */ /* 0x000fe200000010ff */
[----:B------:R-:W-:Y:S01]  /*9210*/  FADD.FTZ R234, R234, R167 ;  /* 0x000000a7eaea7221 */ /* 0x000fe20000010000 */
[----:B------:R-:W-:Y:S03]  /*9220*/  F2FP.BF16.PACK_AB R70, R237, R236 ;  /* 0x000000eced46723e */ /* 0x000fe600000010ff */
[----:B------:R-:W-:Y:S01]  /*9230*/  F2FP.BF16.PACK_AB R69, R243, R238 ;  /* 0x000000eef345723e */ /* 0x000fe200000010ff */
[----:B------:R-:W-:Y:S01]  /*9240*/  FADD.FTZ R238, R238, R233 ;  /* 0x000000e9eeee7221 */ /* 0x000fe20000010000 */
[----:B------:R-:W-:Y:S01]  /*9250*/  F2FP.BF16.PACK_AB R71, R239, R240 ;  /* 0x000000f0ef47723e */ /* 0x000fe200000010ff */
[----:B------:R-:W-:Y:S02]  /*9260*/  FADD.FTZ R235, R235, R234 ;  /* 0x000000eaebeb7221 */ /* 0x000fe40000010000 */
[----:B------:R-:W-:Y:S02]  /*9270*/  FADD.FTZ R243, R243, R238 ;  /* 0x000000eef3f37221 */ /* 0x000fe40000010000 */
[----:B------:R-:W-:Y:S02]  /*9280*/  FADD.FTZ R236, R236, R235 ;  /* 0x000000ebecec7221 */ /* 0x000fe40000010000 */
[C---:B----4-:R-:W-:Y:S03]  /*9290*/  HMMA.16816.F32.BF16 R4, R68.reuse, R80, R4 ;  /* 0x000000504404723c */ /* 0x050fe60000041804 */
[----:B------:R-:W-:Y:S02]  /*92a0*/  FADD.FTZ R240, R240, R243 ;  /* 0x000000f3f0f07221 */ /* 0x000fe40000010000 */
[----:B------:R-:W-:Y:S02]  /*92b0*/  FADD.FTZ R237, R237, R236 ;  /* 0x000000eceded7221 */ /* 0x000fe40000010000 */
[----:B------:R-:W-:Y:S01]  /*92c0*/  FADD.FTZ R239, R239, R240 ;  /* 0x000000f0efef7221 */ /* 0x000fe20000010000 */
[C---:B------:R-:W-:Y:S01]  /*92d0*/  HMMA.16816.F32.BF16 R8, R68.reuse, R82, R8 ;  /* 0x000000524408723c */ /* 0x040fe20000041808 */
[----:B------:R-:W3:Y:S03]  /*92e0*/  LDSM.16.MT88.4 R80, [R212+0x4900] ;  /* 0x00490000d450783b */ /* 0x000ee60000004200 */
[----:B------:R-:W-:Y:S04]  /*92f0*/  FADD.FTZ R2, R166, R239 ;  /* 0x000000efa6027221 */ /* 0x000fe80000010000 */
[C---:B--2---:R-:W-:Y:S04]  /*9300*/  HMMA.16816.F32.BF16 R12, R68.reuse, R72, R12 ;  /* 0x00000048440c723c */ /* 0x044fe8000004180c */
[----:B------:R-:W-:Y:S04]  /*9310*/  FADD.FTZ R2, R165, R2 ;  /* 0x00000002a5027221 */ /* 0x000fe80000010000 */
[C---:B------:R-:W-:Y:S01]  /*9320*/  HMMA.16816.F32.BF16 R16, R68.reuse, R74, R16 ;  /* 0x0000004a4410723c */ /* 0x040fe20000041810 */
[----:B------:R-:W2:Y:S03]  /*9330*/  LDSM.16.MT88.4 R72, [R210+0x4900] ;  /* 0x00490000d248783b */ /* 0x000ea60000004200 */
[----:B------:R-:W-:Y:S02]  /*9340*/  FADD.FTZ R3, R161, R2 ;  /* 0x00000002a1037221 */ /* 0x000fe40000010000 */
[----:B------:R-:W-:Y:S02]  /*9350*/  IMAD.MOV.U32 R2, RZ, RZ, R116 ;  /* 0x000000ffff027224 */ /* 0x000fe400078e0074 */
[C---:B-1----:R-:W-:Y:S04]  /*9360*/  HMMA.16816.F32.BF16 R20, R68.reuse, R76, R20 ;  /* 0x0000004c4414723c */ /* 0x042fe80000041814 */
[----:B------:R-:W-:Y:S04]  /*9370*/  FADD.FTZ R3, R192, R3 ;  /* 0x00000003c0037221 */ /* 0x000fe80000010000 */
[C---:B------:R-:W-:Y:S01]  /*9380*/  HMMA.16816.F32.BF16 R24, R68.reuse, R78, R24 ;  /* 0x0000004e4418723c */ /* 0x040fe20000041818 */
[----:B------:R-:W1:Y:S03]  /*9390*/  LDSM.16.MT88.4 R76, [R212+0x2100] ;  /* 0x00210000d44c783b */ /* 0x000e660000004200 */
[----:B------:R-:W-:Y:S02]  /*93a0*/  FADD.FTZ R144, R144, R3 ;  /* 0x0000000390907221 */ /* 0x000fe40000010000 */
[----:B------:R-:W-:Y:S02]  /*93b0*/  IMAD.MOV.U32 R3, RZ, RZ, R0 ;  /* 0x000000ffff037224 */ /* 0x000fe400078e0000 */
[C---:B------:R-:W-:Y:S04]  /*93c0*/  HMMA.16816.F32.BF16 R28, R68.reuse, R84, R28 ;  /* 0x00000054441c723c */ /* 0x040fe8000004181c */
[----:B------:R-:W-:Y:S04]  /*93d0*/  FADD.FTZ R144, R139, R144 ;  /* 0x000000908b907221 */ /* 0x000fe80000010000 */
[C---:B------:R-:W-:Y:S01]  /*93e0*/  HMMA.16816.F32.BF16 R32, R68.reuse, R86, R32 ;  /* 0x000000564420723c */ /* 0x040fe20000041820 */
[----:B------:R-:W-:Y:S03]  /*93f0*/  LDSM.16.MT88.4 R84, [R208+0x2100] ;  /* 0x00210000d054783b */ /* 0x000fe60000004200 */
[----:B------:R-:W-:Y:S04]  /*9400*/  FADD.FTZ R135, R135, R144 ;  /* 0x0000009087877221 */ /* 0x000fe80000010000 */
[C---:B---3--:R-:W-:Y:S04]  /*9410*/  HMMA.16816.F32.BF16 R36, R68.reuse, R80, R36 ;  /* 0x000000504424723c */ /* 0x048fe80000041824 */
[----:B------:R-:W-:Y:S04]  /*9420*/  FADD.FTZ R225, R134, R135 ;  /* 0x0000008786e17221 */ /* 0x000fe80000010000 */
[C---:B------:R-:W-:Y:S01]  /*9430*/  HMMA.16816.F32.BF16 R40, R68.reuse, R82, R40 ;  /* 0x000000524428723c */ /* 0x040fe20000041828 */
[----:B------:R-:W3:Y:S07]  /*9440*/  LDSM.16.MT88.4 R80, [R210+0x2100] ;  /* 0x00210000d250783b */ /* 0x000eee0000004200 */
[C---:B--2---:R-:W-:Y:S08]  /*9450*/  HMMA.16816.F32.BF16 R44, R68.reuse, R72, R44 ;  /* 0x00000048442c723c */ /* 0x044ff0000004182c */
[C---:B------:R-:W-:Y:S01]  /*9460*/  HMMA.16816.F32.BF16 R48, R68.reuse, R74, R48 ;  /* 0x0000004a4430723c */ /* 0x040fe20000041830 */
[----:B------:R-:W2:Y:S07]  /*9470*/  LDSM.16.MT88.4 R72, [R209+0x2100] ;  /* 0x00210000d148783b */ /* 0x000eae0000004200 */
[C---:B------:R-:W-:Y:S08]  /*9480*/  HMMA.16816.F32.BF16 R52, R68.reuse, R88, R52 ;  /* 0x000000584434723c */ /* 0x040ff00000041834 */
[C---:B------:R-:W-:Y:S01]  /*9490*/  HMMA.16816.F32.BF16 R56, R68.reuse, R90, R56 ;  /* 0x0000005a4438723c */ /* 0x040fe20000041838 */
[----:B------:R-:W-:Y:S07]  /*94a0*/  LDSM.16.MT88.4 R88, [R209+0x5100] ;  /* 0x00510000d158783b */ /* 0x000fee0000004200 */
        /* <DEDUP_REMOVED lines=8> */
[----:B------:R-:W-:Y:S02]  /*9530*/  F2FP.BF16.PACK_AB R71, R192, R161 ;  /* 0x000000a1c047723e */ /* 0x000fe400000010ff */
[----:B------:R-:W-:Y:S01]  /*9540*/  IADD3 R192, R230, -0x1, RZ ;  /* 0xffffffffe6c07810 */ /* 0x000fe20007ffe0ff */
[----:B------:R-:W-:Y:S04]  /*9550*/  FADD.FTZ R184, R184, R241 ;  /* 0x000000f1b8b87221 */ /* 0x000fe80000010000 */
[C---:B-1----:R-:W-:Y:S03]  /*9560*/  HMMA.16816.F32.BF16 R4, R68.reuse, R76, R4 ;  /* 0x0000004c4404723c */ /* 0x042fe60000041804 */
[----:B------:R-:W-:Y:S02]  /*9570*/  FADD.FTZ R245, R245, R184 ;  /* 0x000000b8f5f57221 */ /* 0x000fe40000010000 */
[----:B------:R-:W-:Y:S02]  /*9580*/  IMAD.MOV.U32 R230, RZ, RZ, R192 ;  /* 0x000000ffffe67224 */ /* 0x000fe400078e00c0 */
[----:B------:R-:W-:Y:S01]  /*9590*/  FADD.FTZ R156, R156, R245 ;  /* 0x000000f59c9c7221 */ /* 0x000fe20000010000 */
[C---:B------:R-:W-:Y:S01]  /*95a0*/  HMMA.16816.F32.BF16 R8, R68.reuse, R78, R8 ;  /* 0x0000004e4408723c */ /* 0x040fe20000041808 */
[----:B------:R-:W1:Y:S03]  /*95b0*/  LDSM.16.MT88.4 R76, [R212+0x5100] ;  /* 0x00510000d44c783b */ /* 0x000e660000004200 */
[----:B------:R-:W-:Y:S04]  /*95c0*/  FADD.FTZ R159, R159, R156 ;  /* 0x0000009c9f9f7221 */ /* 0x000fe80000010000 */
[C---:B---3--:R-:W-:Y:S04]  /*95d0*/  HMMA.16816.F32.BF16 R12, R68.reuse, R80, R12 ;  /* 0x00000050440c723c */ /* 0x048fe8000004180c */
[----:B------:R-:W-:Y:S04]  /*95e0*/  FADD.FTZ R146, R146, R159 ;  /* 0x0000009f92927221 */ /* 0x000fe80000010000 */
[C---:B------:R-:W-:Y:S01]  /*95f0*/  HMMA.16816.F32.BF16 R16, R68.reuse, R82, R16 ;  /* 0x000000524410723c */ /* 0x040fe20000041810 */
[----:B------:R-:W3:Y:S03]  /*9600*/  LDSM.16.MT88.4 R80, [R210+0x5100] ;  /* 0x00510000d250783b */ /* 0x000ee60000004200 */
[----:B------:R-:W-:Y:S04]  /*9610*/  FADD.FTZ R224, R149, R146 ;  /* 0x0000009295e07221 */ /* 0x000fe80000010000 */
[C---:B--2---:R-:W-:Y:S08]  /*9620*/  HMMA.16816.F32.BF16 R20, R68.reuse, R72, R20 ;  /* 0x000000484414723c */ /* 0x044ff00000041814 */
[C---:B------:R-:W-:Y:S01]  /*9630*/  HMMA.16816.F32.BF16 R24, R68.reuse, R74, R24 ;  /* 0x0000004a4418723c */ /* 0x040fe20000041818 */
[----:B------:R-:W2:Y:S07]  /*9640*/  LDSM.16.MT88.4 R72, [R208+0x5100] ;  /* 0x00510000d048783b */ /* 0x000eae0000004200 */
[C---:B------:R-:W-:Y:S08]  /*9650*/  HMMA.16816.F32.BF16 R28, R68.reuse, R84, R28 ;  /* 0x00000054441c723c */ /* 0x040ff0000004181c */
[C---:B------:R-:W-:Y:S01]  /*9660*/  HMMA.16816.F32.BF16 R32, R68.reuse, R86, R32 ;  /* 0x000000564420723c */ /* 0x040fe20000041820 */
[----:B------:R-:W4:Y:S07]  /*9670*/  LDSM.16.MT88.4 R84, [R208+0x2900] ;  /* 0x00290000d054783b */ /* 0x000f2e0000004200 */
[C---:B-1----:R-:W-:Y:S08]  /*9680*/  HMMA.16816.F32.BF16 R36, R68.reuse, R76, R36 ;  /* 0x0000004c4424723c */ /* 0x042ff00000041824 */
[C---:B------:R-:W-:Y:S01]  /*9690*/  HMMA.16816.F32.BF16 R40, R68.reuse, R78, R40 ;  /* 0x0000004e4428723c */ /* 0x040fe20000041828 */
[----:B------:R-:W1:Y:S07]  /*96a0*/  LDSM.16.MT88.4 R76, [R212+0x5900] ;  /* 0x00590000d44c783b */ /* 0x000e6e0000004200 */
[C---:B---3--:R-:W-:Y:S08]  /*96b0*/  HMMA.16816.F32.BF16 R44, R68.reuse, R80, R44 ;  /* 0x00000050442c723c */ /* 0x048ff0000004182c */
[C---:B------:R-:W-:Y:S08]  /*96c0*/  HMMA.16816.F32.BF16 R48, R68.reuse, R82, R48 ;  /* 0x000000524430723c */ /* 0x040ff00000041830 */
[C---:B------:R-:W-:Y:S08]  /*96d0*/  HMMA.16816.F32.BF16 R52, R68.reuse, R88, R52 ;  /* 0x000000584434723c */ /* 0x040ff00000041834 */
[C---:B------:R-:W-:Y:S08]  /*96e0*/  HMMA.16816.F32.BF16 R56, R68.reuse, R90, R56 ;  /* 0x0000005a4438723c */ /* 0x040ff00000041838 */
[C---:B--2---:R-:W-:Y:S08]  /*96f0*/  HMMA.16816.F32.BF16 R60, R68.reuse, R72, R60 ;  /* 0x00000048443c723c */ /* 0x044ff0000004183c */
[----:B------:R-:W-:Y:S01]  /*9700*/  HMMA.16816.F32.BF16 R64, R68, R74, R64 ;  /* 0x0000004a4440723c */ /* 0x000fe20000041840 */
[----:B------:R-:W2:Y:S07]  /*9710*/  LDSM.16.MT88.4 R68, [R210+0x5900] ;  /* 0x00590000d244783b */ /* 0x000eae0000004200 */
[C---:B------:R-:W-:Y:S01]  /*9720*/  HMMA.16816.F32.BF16 R112, R124.reuse, R108, R4 ;  /* 0x0000006c7c70723c */ /* 0x040fe20000041804 */
[----:B------:R-:W3:Y:S07]  /*9730*/  LDSM.16.MT88.4 R4, [R209+0x5900] ;  /* 0x00590000d104783b */ /* 0x000eee0000004200 */
[C---:B------:R-:W-:Y:S01]  /*9740*/  HMMA.16816.F32.BF16 R108, R124.reuse, R110, R8 ;  /* 0x0000006e7c6c723c */ /* 0x040fe20000041808 */
[----:B------:R-:W5:Y:S07]  /*9750*/  LDSM.16.MT88.4 R8, [R208+0x5900] ;  /* 0x00590000d008783b */ /* 0x000f6e0000004200 */
[C---:B------:R-:W-:Y:S08]  /*9760*/  HMMA.16816.F32.BF16 R104, R124.reuse, R100, R12 ;  /* 0x000000647c68723c */ /* 0x040ff0000004180c */
[C---:B------:R-:W-:Y:S08]  /*9770*/  HMMA.16816.F32.BF16 R100, R124.reuse, R102, R16 ;  /* 0x000000667c64723c */ /* 0x040ff00000041810 */
[C---:B------:R-:W-:Y:S08]  /*9780*/  HMMA.16816.F32.BF16 R96, R124.reuse, R92, R20 ;  /* 0x0000005c7c60723c */ /* 0x040ff00000041814 */
[C---:B------:R-:W-:Y:S08]  /*9790*/  HMMA.16816.F32.BF16 R92, R124.reuse, R94, R24 ;  /* 0x0000005e7c5c723c */ /* 0x040ff00000041818 */
[C---:B----4-:R-:W-:Y:S08]  /*97a0*/  HMMA.16816.F32.BF16 R88, R124.reuse, R84, R28 ;  /* 0x000000547c58723c */ /* 0x050ff0000004181c */
[C---:B------:R-:W-:Y:S08]  /*97b0*/  HMMA.16816.F32.BF16 R84, R124.reuse, R86, R32 ;  /* 0x000000567c54723c */ /* 0x040ff00000041820 */
[C---:B-1----:R-:W-:Y:S08]  /*97c0*/  HMMA.16816.F32.BF16 R80, R124.reuse, R76, R36 ;  /* 0x0000004c7c50723c */ /* 0x042ff00000041824 */
[C---:B------:R-:W-:Y:S08]  /*97d0*/  HMMA.16816.F32.BF16 R76, R124.reuse, R78, R40 ;  /* 0x0000004e7c4c723c */ /* 0x040ff00000041828 */
[C---:B--2---:R-:W-:Y:S08]  /*97e0*/  HMMA.16816.F32.BF16 R72, R124.reuse, R68, R44 ;  /* 0x000000447c48723c */ /* 0x044ff0000004182c */
[C---:B------:R-:W-:Y:S08]  /*97f0*/  HMMA.16816.F32.BF16 R68, R124.reuse, R70, R48 ;  /* 0x000000467c44723c */ /* 0x040ff00000041830 */
[C---:B---3--:R-:W-:Y:S08]  /*9800*/  HMMA.16816.F32.BF16 R52, R124.reuse, R4, R52 ;  /* 0x000000047c34723c */ /* 0x048ff00000041834 */
[C---:B------:R-:W-:Y:S08]  /*9810*/  HMMA.16816.F32.BF16 R56, R124.reuse, R6, R56 ;  /* 0x000000067c38723c */ /* 0x040ff00000041838 */
[C---:B-----5:R-:W-:Y:S08]  /*9820*/  HMMA.16816.F32.BF16 R60, R124.reuse, R8, R60 ;  /* 0x000000087c3c723c */ /* 0x060ff0000004183c */
[----:B------:R-:W-:Y:S01]  /*9830*/  HMMA.16816.F32.BF16 R64, R124, R10, R64 ;  /* 0x0000000a7c40723c */ /* 0x000fe20000041840 */
[----:B------:R-:W-:-:S07]  /*9840*/  @P0 BRA `(.L_x_181) ;  /* 0xffffbd8000000947 */ /* 0x000fce000383ffff */
.L_x_172:
[----:B------:R-:W1:Y:S01]  /*9850*/  S2R R2, SR_CTAID.X ;  /* 0x0000000000027919 */ /* 0x000e620000002500 */
[----:B------:R-:W-:-:S05]  /*9860*/  IMAD.MOV.U32 R3, RZ, RZ, c[0x0][0x168] ;  /* 0x00005a00ff037624 */ /* 0x000fca00078e00ff */
[----:B------:R-:W-:Y:S02]  /*9870*/  IADD3 R3, -R3, 0x1, RZ ;  /* 0x0000000103037810 */ /* 0x000fe40007ffe1ff */
[----:B-1----:R-:W-:-:S05]  /*9880*/  LEA R2, R2, 0x7f, 0x7 ;  /* 0x0000007f02027811 */ /* 0x002fca00078e38ff */
[----:B------:R-:W-:-:S05]  /*9890*/  @P4 IMAD.HI.U32 R4, R2, c[0x0][0x2c8], RZ ;  /* 0x0000b20002044a27 */ /* 0x000fca00078e00ff */
[----:B------:R-:W-:-:S04]  /*98a0*/  @P4 SHF.R.U32.HI R2, RZ, c[0x0][0x2cc], R4 ;  /* 0x0000b300ff024a19 */ /* 0x000fc80000011604 */
[----:B------:R-:W-:-:S04]  /*98b0*/  IADD3 R4, R2, c[0x0][0x1d0], R3 ;  /* 0x0000740002047a10 */ /* 0x000fc80007ffe003 */
[----:B------:R-:W-:Y:S01]  /*98c0*/  IADD3 R3, R4, -c[0x0][0x324], RZ ;  /* 0x8000c90004037a10 */ /* 0x000fe20007ffe0ff */
        /* <DEDUP_REMOVED lines=10> */
.L_x_183:
[----:B------:R-:W-:-:S04]  /*9970*/  MOV R2, c[0x0][0x32c] ;  /* 0x0000cb0000027a02 */ /* 0x000fc80000000f00 */
[----:B------:R-:W-:-:S13]  /*9980*/  ISETP.NE.AND P0, PT, R2, 0x1, PT ;  /* 0x000000010200780c */ /* 0x000fda0003f05270 */
[----:B------:R-:W-:-:S05]  /*9990*/  @P0 IMAD.HI.U32 R2, R4, c[0x0][0x330], RZ ;  /* 0x0000cc0004020a27 */ /* 0x000fca00078e00ff */
[----:B------:R-:W-:-:S05]  /*99a0*/  @P0 SHF.R.U32.HI R4, RZ, c[0x0][0x334], R2 ;  /* 0x0000cd00ff040a19 */ /* 0x000fca0000011602 */
.L_x_184:
[----:B------:R-:W-:-:S05]  /*99b0*/  IMAD R4, R4, c[0x0][0x32c], RZ ;  /* 0x0000cb0004047a24 */ /* 0x000fca00078e02ff */
[----:B------:R-:W-:-:S04]  /*99c0*/  IMNMX R3, R3, R4, !PT ;  /* 0x0000000403037217 */ /* 0x000fc80007800200 */
.L_x_182:
[----:B------:R-:W-:-:S05]  /*99d0*/  IADD3 R3, R3, 0x5f, RZ ;  /* 0x0000005f03037810 */ /* 0x000fca0007ffe0ff */
[----:B------:R-:W-:-:S05]  /*99e0*/  IMAD.HI R3, R3, 0x2aaaaaab, RZ ;  /* 0x2aaaaaab03037827 */ /* 0x000fca00078e02ff */
[----:B------:R-:W-:-:S04]  /*99f0*/  SHF.R.U32.HI R2, RZ, 0x1f, R3 ;  /* 0x0000001fff027819 */ /* 0x000fc80000011603 */
[----:B------:R-:W-:-:S04]  /*9a00*/  LEA.HI.SX32 R2, R3, R2, 0x1c ;  /* 0x0000000203027211 */ /* 0x000fc800078fe2ff */
[----:B------:R-:W-:-:S04]  /*9a10*/  IMNMX R233, R215, R2, !PT ;  /* 0x00000002d7e97217 */ /* 0x000fc80007800200 */
[----:B------:R-:W-:-:S13]  /*9a20*/  ISETP.GE.AND P0, PT, R192, R233, PT ;  /* 0x000000e9c000720c */ /* 0x000fda0003f06270 */
[----:B------:R-:W-:Y:S05]  /*9a30*/  @!P0 BRA `(.L_x_185) ;  /* 0x00002f7000008947 */ /* 0x000fea0003800000 */
[----:B------:R-:W-:Y:S01]  /*9a40*/  MOV R119, R116 ;  /* 0x0000007400777202 */ /* 0x000fe20000000f00 */
[----:B------:R-:W-:Y:S01]  /*9a50*/  IMAD.MOV.U32 R232, RZ, RZ, R192 ;  /* 0x000000ffffe87224 */ /* 0x000fe200078e00c0 */
[----:B------:R-:W-:Y:S01]  /*9a60*/  MOV R3, R0 ;  /* 0x0000000000037202 */ /* 0x000fe20000000f00 */
[----:B------:R-:W-:Y:S01]  /*9a70*/  IMAD.MOV.U32 R230, RZ, RZ, c[0x0][0x1e4] ;  /* 0x00007900ffe67624 */ /* 0x000fe200078e00ff */
[----:B------:R-:W-:Y:S02]  /*9a80*/  MOV R231, c[0x0][0x1e0] ;  /* 0x0000780000e77a02 */ /* 0x000fe40000000f00 */
.L_x_186:
        /* <DEDUP_REMOVED lines=30> */
[----:B------:R-:W1:Y:S02]  /*9c70*/  LDSM.16.M88.4 R48, [R214+0xa900] ;  /* 0x00a90000d630783b */ /* 0x000e640000000200 */
[----:B------:R-:W-:Y:S05]  /*9c80*/  @!P2 IADD3.X R193, R165, UR12, RZ, P0, !PT ;  /* 0x0000000ca5c1ac10 */ /* 0x000fea00087fe4ff */
[C---:B------:R-:W-:Y:S01]  /*9c90*/  HMMA.16816.F32.BF16 R8, R120.reuse, R10, RZ ;  /* 0x0000000a7808723c */ /* 0x040fe200000418ff */
[----:B------:R-:W1:Y:S07]  /*9ca0*/  LDSM.16.M88.4 R124, [R213] ;  /* 0x00000000d57c783b */ /* 0x000e6e0000000200 */
[C---:B--2---:R-:W-:Y:S01]  /*9cb0*/  HMMA.16816.F32.BF16 R12, R120.reuse, R16, RZ ;  /* 0x00000010780c723c */ /* 0x044fe200000418ff */
[----:B------:R-:W2:Y:S07]  /*9cc0*/  LDSM.16.M88.4 R128, [R207] ;  /* 0x00000000cf80783b */ /* 0x000eae0000000200 */
[C---:B------:R-:W-:Y:S01]  /*9cd0*/  HMMA.16816.F32.BF16 R16, R120.reuse, R18, RZ ;  /* 0x000000127810723c */ /* 0x040fe200000418ff */
[----:B------:R-:W1:Y:S07]  /*9ce0*/  LDSM.16.M88.4 R132, [R206] ;  /* 0x00000000ce84783b */ /* 0x000e6e0000000200 */
[C---:B---3--:R-:W-:Y:S01]  /*9cf0*/  HMMA.16816.F32.BF16 R20, R120.reuse, R24, RZ ;  /* 0x000000187814723c */ /* 0x048fe200000418ff */
[----:B------:R-:W3:Y:S07]  /*9d00*/  LDSM.16.M88.4 R136, [R205] ;  /* 0x00000000cd88783b */ /* 0x000eee0000000200 */
[C---:B------:R-:W-:Y:S01]  /*9d10*/  HMMA.16816.F32.BF16 R24, R120.reuse, R26, RZ ;  /* 0x0000001a7818723c */ /* 0x040fe200000418ff */
[----:B------:R-:W2:Y:S07]  /*9d20*/  LDSM.16.M88.4 R144, [R204] ;  /* 0x00000000cc90783b */ /* 0x000eae0000000200 */
[C---:B----4-:R-:W-:Y:S01]  /*9d30*/  HMMA.16816.F32.BF16 R28, R120.reuse, R32, RZ ;  /* 0x00000020781c723c */ /* 0x050fe200000418ff */
[----:B------:R-:W4:Y:S07]  /*9d40*/  LDSM.16.M88.4 R148, [R203] ;  /* 0x00000000cb94783b */ /* 0x000f2e0000000200 */
[C---:B------:R-:W-:Y:S01]  /*9d50*/  HMMA.16816.F32.BF16 R32, R120.reuse, R34, RZ ;  /* 0x000000227820723c */ /* 0x040fe200000418ff */
[----:B------:R-:W-:Y:S01]  /*9d60*/  @!PT LDS RZ, [RZ] ;  /* 0x00000000fffff984 */ /* 0x000fe20000000800 */
[----:B------:R-:W-:Y:S01]  /*9d70*/  @!PT LDS RZ, [RZ] ;  /* 0x00000000fffff984 */ /* 0x000fe20000000800 */
[----:B------:R-:W-:Y:S01]  /*9d80*/  @!PT LDS RZ, [RZ] ;  /* 0x00000000fffff984 */ /* 0x000fe20000000800 */
[----:B------:R2:W-:Y:S07]  /*9d90*/  @!P2 LDGSTS.E.BYPASS.LTC128B.128 [R216+0x100], [R160.64], !P6 ;  /* 0x00100000a0d8afae */ /* 0x0005ee000f101d4a */
[C---:B-----5:R-:W-:Y:S01]  /*9da0*/  HMMA.16816.F32.BF16 R36, R120.reuse, R40, RZ ;  /* 0x000000287824723c */ /* 0x060fe200000418ff */
[----:B------:R5:W-:Y:S07]  /*9db0*/  @!P2 LDGSTS.E.BYPASS.LTC128B.128 [R216+0x3100], [R116.64], !P5 ;  /* 0x0310000074d8afae */ /* 0x000bee000e901d4a */
[C---:B------:R-:W-:Y:S01]  /*9dc0*/  HMMA.16816.F32.BF16 R40, R120.reuse, R42, RZ ;  /* 0x0000002a7828723c */ /* 0x040fe200000418ff */
[----:B------:R2:W-:Y:S07]  /*9dd0*/  @!P2 LDGSTS.E.BYPASS.LTC128B.128 [R216+0x1100], [R164.64], !P6 ;  /* 0x01100000a4d8afae */ /* 0x0005ee000f101d4a */
[C---:B-1----:R-:W-:Y:S01]  /*9de0*/  HMMA.16816.F32.BF16 R44, R120.reuse, R48, RZ ;  /* 0x00000030782c723c */ /* 0x042fe200000418ff */
[----:B------:R1:W-:Y:S07]  /*9df0*/  @!P2 LDGSTS.E.BYPASS.LTC128B.128 [R216+0x4100], [R164.64+0x80], !P5 ;  /* 0x04100080a4d8afae */ /* 0x0003ee000e901d4a */
[----:B------:R-:W-:Y:S01]  /*9e00*/  HMMA.16816.F32.BF16 R48, R120, R50, RZ ;  /* 0x000000327830723c */ /* 0x000fe200000418ff */
[----:B------:R1:W-:Y:S07]  /*9e10*/  @!P2 LDGSTS.E.BYPASS.LTC128B.128 [R216+0x2100], [R192.64], !P6 ;  /* 0x02100000c0d8afae */ /* 0x0003ee000f101d4a */
[C---:B------:R-:W-:Y:S01]  /*9e20*/  HMMA.16816.F32.BF16 R4, R140.reuse, R124, R4 ;  /* 0x0000007c8c04723c */ /* 0x040fe20000041804 */
[----:B------:R1:W-:Y:S04]  /*9e30*/  @!P2 LDGSTS.E.BYPASS.LTC128B.128 [R216+0x5100], [R192.64+0x80], !P5 ;  /* 0x05100080c0d8afae */ /* 0x0003e8000e901d4a */
[C---:B------:R-:W-:Y:S03]  /*9e40*/  ISETP.GT.AND P2, PT, R232.reuse, R215, PT ;  /* 0x000000d7e800720c */ /* 0x040fe60003f44270 */
[C---:B------:R-:W-:Y:S01]  /*9e50*/  HMMA.16816.F32.BF16 R8, R140.reuse, R126, R8 ;  /* 0x0000007e8c08723c */ /* 0x040fe20000041808 */
[----:B------:R-:W1:Y:S07]  /*9e60*/  LDSM.16.M88.4 R156, [R211+0x8100] ;  /* 0x00810000d39c783b */ /* 0x000e6e0000000200 */
[C---:B--2---:R-:W-:Y:S01]  /*9e70*/  HMMA.16816.F32.BF16 R12, R140.reuse, R128, R12 ;  /* 0x000000808c0c723c */ /* 0x044fe2000004180c */
[----:B------:R-:W0:Y:S07]  /*9e80*/  LDGDEPBAR ;  /* 0x00000000000079af */ /* 0x000e2e0000000000 */
[C---:B------:R-:W-:Y:S01]  /*9e90*/  HMMA.16816.F32.BF16 R16, R140.reuse, R130, R16 ;  /* 0x000000828c10723c */ /* 0x040fe20000041810 */
[----:B------:R-:W2:Y:S07]  /*9ea0*/  LDSM.16.M88.4 R124, [R211+0x8900] ;  /* 0x00890000d37c783b */ /* 0x000eae0000000200 */
[C---:B------:R-:W-:Y:S01]  /*9eb0*/  HMMA.16816.F32.BF16 R20, R140.reuse, R132, R20 ;  /* 0x000000848c14723c */ /* 0x040fe20000041814 */
[----:B------:R-:W2:Y:S07]  /*9ec0*/  LDSM.16.M88.4 R128, [R211+0x9100] ;  /* 0x00910000d380783b */ /* 0x000eae0000000200 */
[C---:B------:R-:W-:Y:S01]  /*9ed0*/  HMMA.16816.F32.BF16 R24, R140.reuse, R134, R24 ;  /* 0x000000868c18723c */ /* 0x040fe20000041818 */
[----:B------:R-:W2:Y:S07]  /*9ee0*/  LDSM.16.M88.4 R160, [R211+0x9900] ;  /* 0x00990000d3a0783b */ /* 0x000eae0000000200 */
[C---:B---3--:R-:W-:Y:S01]  /*9ef0*/  HMMA.16816.F32.BF16 R28, R140.reuse, R136, R28 ;  /* 0x000000888c1c723c */ /* 0x048fe2000004181c */
[----:B-1----:R-:W1:Y:S07]  /*9f00*/  LDSM.16.M88.4 R164, [R211+0xa100] ;  /* 0x00a10000d3a4783b */ /* 0x002e6e0000000200 */
[C---:B------:R-:W-:Y:S01]  /*9f10*/  HMMA.16816.F32.BF16 R32, R140.reuse, R138, R32 ;  /* 0x0000008a8c20723c */ /* 0x040fe20000041820 */
[----:B------:R-:W3:Y:S07]  /*9f20*/  LDSM.16.M88.4 R184, [R211+0xa900] ;  /* 0x00a90000d3b8783b */ /* 0x000eee0000000200 */
[C---:B------:R-:W-:Y:S01]  /*9f30*/  HMMA.16816.F32.BF16 R36, R140.reuse, R144, R36 ;  /* 0x000000908c24723c */ /* 0x040fe20000041824 */
[----:B------:R-:W1:Y:S07]  /*9f40*/  LDSM.16.M88.4 R132, [R202] ;  /* 0x00000000ca84783b */ /* 0x000e6e0000000200 */
[C---:B------:R-:W-:Y:S01]  /*9f50*/  HMMA.16816.F32.BF16 R40, R140.reuse, R146, R40 ;  /* 0x000000928c28723c */ /* 0x040fe20000041828 */
[----:B------:R-:W1:Y:S07]  /*9f60*/  LDSM.16.M88.4 R136, [R202+0x800] ;  /* 0x00080000ca88783b */ /* 0x000e6e0000000200 */
[C---:B----4-:R-:W-:Y:S01]  /*9f70*/  HMMA.16816.F32.BF16 R44, R140.reuse, R148, R44 ;  /* 0x000000948c2c723c */ /* 0x050fe2000004182c */
[----:B------:R-:W4:Y:S07]  /*9f80*/  LDSM.16.M88.4 R144, [R202+0x1000] ;  /* 0x00100000ca90783b */ /* 0x000f2e0000000200 */
[----:B------:R-:W-:Y:S01]  /*9f90*/  HMMA.16816.F32.BF16 R48, R140, R150, R48 ;  /* 0x000000968c30723c */ /* 0x000fe20000041830 */
[----:B------:R-:W1:Y:S07]  /*9fa0*/  LDSM.16.M88.4 R148, [R202+0x1800] ;  /* 0x00180000ca94783b */ /* 0x000e6e0000000200 */
[C---:B------:R-:W-:Y:S01]  /*9fb0*/  HMMA.16816.F32.BF16 R4, R152.reuse, R156, R4 ;  /* 0x0000009c9804723c */ /* 0x040fe20000041804 */
[----:B------:R-:W-:Y:S07]  /*9fc0*/  LDSM.16.M88.4 R192, [R211+0xd900] ;  /* 0x00d90000d3c0783b */ /* 0x000fee0000000200 */
[C---:B------:R-:W-:Y:S01]  /*9fd0*/  HMMA.16816.F32.BF16 R8, R152.reuse, R158, R8 ;  /* 0x0000009e9808723c */ /* 0x040fe20000041808 */
[----:B------:R-:W1:Y:S07]  /*9fe0*/  LDSM.16.M88.4 R156, [R202+0x2000] ;  /* 0x00200000ca9c783b */ /* 0x000e6e0000000200 */
[C---:B--2---:R-:W-:Y:S08]  /*9ff0*/  HMMA.16816.F32.BF16 R12, R152.reuse, R124, R12 ;  /* 0x0000007c980c723c */ /* 0x044ff0000004180c */
[C---:B------:R-:W-:Y:S01]  /*a000*/  HMMA.16816.F32.BF16 R16, R152.reuse, R126, R16 ;  /* 0x0000007e9810723c */ /* 0x040fe20000041810 */
        /* <DEDUP_REMOVED lines=10> */
[C---:B---3--:R-:W-:Y:S08]  /*a0b0*/  HMMA.16816.F32.BF16 R44, R152.reuse, R184, R44 ;  /* 0x000000b8982c723c */ /* 0x048ff0000004182c */
[----:B------:R-:W-:Y:S01]  /*a0c0*/  HMMA.16816.F32.BF16 R48, R152, R186, R48 ;  /* 0x000000ba9830723c */ /* 0x000fe20000041830 */
[----:B------:R-:W3:Y:S07]  /*a0d0*/  LDSM.16.M88.4 R184, [R214+0xc900] ;  /* 0x00c90000d6b8783b */ /* 0x000eee0000000200 */
[C---:B------:R-:W-:Y:S08]  /*a0e0*/  HMMA.16816.F32.BF16 R4, R168.reuse, R132, R4 ;  /* 0x00000084a804723c */ /* 0x040ff00000041804 */
[C---:B------:R-:W-:Y:S01]  /*a0f0*/  HMMA.16816.F32.BF16 R8, R168.reuse, R134, R8 ;  /* 0x00000086a808723c */ /* 0x040fe20000041808 */
[----:B------:R-:W1:Y:S07]  /*a100*/  LDSM.16.M88.4 R132, [R214+0xd100] ;  /* 0x00d10000d684783b */ /* 0x000e6e0000000200 */
[C---:B------:R-:W-:Y:S08]  /*a110*/  HMMA.16816.F32.BF16 R12, R168.reuse, R136, R12 ;  /* 0x00000088a80c723c */ /* 0x040ff0000004180c */
[C---:B------:R-:W-:Y:S01]  /*a120*/  HMMA.16816.F32.BF16 R16, R168.reuse, R138, R16 ;  /* 0x0000008aa810723c */ /* 0x040fe20000041810 */
[----:B------:R-:W1:Y:S07]  /*a130*/  LDSM.16.M88.4 R136, [R214+0xd900] ;  /* 0x00d90000d688783b */ /* 0x000e6e0000000200 */
[C---:B----4-:R-:W-:Y:S08]  /*a140*/  HMMA.16816.F32.BF16 R20, R168.reuse, R144, R20 ;  /* 0x00000090a814723c */ /* 0x050ff00000041814 */
[C---:B------:R-:W-:Y:S01]  /*a150*/  HMMA.16816.F32.BF16 R24, R168.reuse, R146, R24 ;  /* 0x00000092a818723c */ /* 0x040fe20000041818 */
[----:B------:R-:W4:Y:S07]  /*a160*/  LDSM.16.M88.4 R144, [R201] ;  /* 0x00000000c990783b */ /* 0x000f2e0000000200 */
[C---:B------:R-:W-:Y:S08]  /*a170*/  HMMA.16816.F32.BF16 R28, R168.reuse, R148, R28 ;  /* 0x00000094a81c723c */ /* 0x040ff0000004181c */
[C---:B------:R-:W-:Y:S01]  /*a180*/  HMMA.16816.F32.BF16 R32, R168.reuse, R150, R32 ;  /* 0x00000096a820723c */ /* 0x040fe20000041820 */
[----:B------:R-:W1:Y:S07]  /*a190*/  LDSM.16.M88.4 R148, [R200] ;  /* 0x00000000c894783b */ /* 0x000e6e0000000200 */
[C---:B------:R-:W-:Y:S08]  /*a1a0*/  HMMA.16816.F32.BF16 R36, R168.reuse, R156, R36 ;  /* 0x0000009ca824723c */ /* 0x040ff00000041824 */
[C---:B------:R-:W-:Y:S01]  /*a1b0*/  HMMA.16816.F32.BF16 R40, R168.reuse, R158, R40 ;  /* 0x0000009ea828723c */ /* 0x040fe20000041828 */
[----:B------:R-:W-:Y:S07]  /*a1c0*/  LDSM.16.M88.4 R156, [R197] ;  /* 0x00000000c59c783b */ /* 0x000fee0000000200 */
[C---:B--2---:R-:W-:Y:S08]  /*a1d0*/  HMMA.16816.F32.BF16 R44, R168.reuse, R124, R44 ;  /* 0x0000007ca82c723c */ /* 0x044ff0000004182c */
[----:B------:R-:W-:Y:S01]  /*a1e0*/  HMMA.16816.F32.BF16 R48, R168, R126, R48 ;  /* 0x0000007ea830723c */ /* 0x000fe20000041830 */
[----:B------:R-:W2:Y:S07]  /*a1f0*/  LDSM.16.M88.4 R124, [R199] ;  /* 0x00000000c77c783b */ /* 0x000eae0000000200 */
[C---:B------:R-:W-:Y:S08]  /*a200*/  HMMA.16816.F32.BF16 R4, R172.reuse, R128, R4 ;  /* 0x00000080ac04723c */ /* 0x040ff00000041804 */
[C---:B------:R-:W-:Y:S01]  /*a210*/  HMMA.16816.F32.BF16 R8, R172.reuse, R130, R8 ;  /* 0x00000082ac08723c */ /* 0x040fe20000041808 */
[----:B------:R-:W2:Y:S07]  /*a220*/  LDSM.16.M88.4 R128, [R198] ;  /* 0x00000000c680783b */ /* 0x000eae0000000200 */
[C---:B------:R-:W-:Y:S08]  /*a230*/  HMMA.16816.F32.BF16 R12, R172.reuse, R160, R12 ;  /* 0x000000a0ac0c723c */ /* 0x040ff0000004180c */
[C---:B------:R-:W-:Y:S01]  /*a240*/  HMMA.16816.F32.BF16 R16, R172.reuse, R162, R16 ;  /* 0x000000a2ac10723c */ /* 0x040fe20000041810 */
[----:B------:R-:W2:Y:S07]  /*a250*/  LDSM.16.M88.4 R160, [R196] ;  /* 0x00000000c4a0783b */ /* 0x000eae0000000200 */
[C---:B-1----:R-:W-:Y:S08]  /*a260*/  HMMA.16816.F32.BF16 R20, R172.reuse, R164, R20 ;  /* 0x000000a4ac14723c */ /* 0x042ff00000041814 */
[C---:B------:R-:W-:Y:S01]  /*a270*/  HMMA.16816.F32.BF16 R24, R172.reuse, R166, R24 ;  /* 0x000000a6ac18723c */ /* 0x040fe20000041818 */
[----:B------:R-:W1:Y:S07]  /*a280*/  LDSM.16.M88.4 R164, [R211+0xb100] ;  /* 0x00b10000d3a4783b */ /* 0x000e6e0000000200 */
[C---:B---3--:R-:W-:Y:S08]  /*a290*/  HMMA.16816.F32.BF16 R28, R172.reuse, R184, R28 ;  /* 0x000000b8ac1c723c */ /* 0x048ff0000004181c */
[C---:B------:R-:W-:Y:S01]  /*a2a0*/  HMMA.16816.F32.BF16 R32, R172.reuse, R186, R32 ;  /* 0x000000baac20723c */ /* 0x040fe20000041820 */
[----:B------:R-:W-:Y:S07]  /*a2b0*/  LDSM.16.M88.4 R184, [R211+0xd100] ;  /* 0x00d10000d3b8783b */ /* 0x000fee0000000200 */
[C---:B------:R-:W-:Y:S08]  /*a2c0*/  HMMA.16816.F32.BF16 R36, R172.reuse, R132, R36 ;  /* 0x00000084ac24723c */ /* 0x040ff00000041824 */
[C---:B------:R-:W-:Y:S01]  /*a2d0*/  HMMA.16816.F32.BF16 R40, R172.reuse, R134, R40 ;  /* 0x00000086ac28723c */ /* 0x040fe20000041828 */
[----:B------:R-:W3:Y:S07]  /*a2e0*/  LDSM.16.M88.4 R132, [R211+0xb900] ;  /* 0x00b90000d384783b */ /* 0x000eee0000000200 */
        /* <DEDUP_REMOVED lines=9> */
[C---:B--2---:R-:W-:Y:S08]  /*a380*/  HMMA.16816.F32.BF16 R20, R176.reuse, R124, R20 ;  /* 0x0000007cb014723c */ /* 0x044ff00000041814 */
[C---:B------:R-:W-:Y:S01]  /*a390*/  HMMA.16816.F32.BF16 R24, R176.reuse, R126, R24 ;  /* 0x0000007eb018723c */ /* 0x040fe20000041818 */
[----:B------:R-:W2:Y:S07]  /*a3a0*/  LDSM.16.M88.4 R124, [R202+0x3800] ;  /* 0x00380000ca7c783b */ /* 0x000eae0000000200 */
[C---:B------:R-:W-:Y:S08]  /*a3b0*/  HMMA.16816.F32.BF16 R28, R176.reuse, R128, R28 ;  /* 0x00000080b01c723c */ /* 0x040ff0000004181c */
[C---:B------:R-:W-:Y:S08]  /*a3c0*/  HMMA.16816.F32.BF16 R32, R176.reuse, R130, R32 ;  /* 0x00000082b020723c */ /* 0x040ff00000041820 */
[C---:B------:R-:W-:Y:S08]  /*a3d0*/  HMMA.16816.F32.BF16 R36, R176.reuse, R156, R36 ;  /* 0x0000009cb024723c */ /* 0x040ff00000041824 */
[C---:B------:R-:W-:Y:S08]  /*a3e0*/  HMMA.16816.F32.BF16 R40, R176.reuse, R158, R40 ;  /* 0x0000009eb028723c */ /* 0x040ff00000041828 */
[C---:B------:R-:W-:Y:S08]  /*a3f0*/  HMMA.16816.F32.BF16 R44, R176.reuse, R160, R44 ;  /* 0x000000a0b02c723c */ /* 0x040ff0000004182c */
[----:B------:R-:W-:Y:S08]  /*a400*/  HMMA.16816.F32.BF16 R48, R176, R162, R48 ;  /* 0x000000a2b030723c */ /* 0x000ff00000041830 */
[C---:B-1----:R-:W-:Y:S08]  /*a410*/  HMMA.16816.F32.BF16 R4, R180.reuse, R164, R4 ;  /* 0x000000a4b404723c */ /* 0x042ff00000041804 */
[C---:B------:R-:W-:Y:S08]  /*a420*/  HMMA.16816.F32.BF16 R8, R180.reuse, R166, R8 ;  /* 0x000000a6b408723c */ /* 0x040ff00000041808 */
[C---:B---3--:R-:W-:Y:S08]  /*a430*/  HMMA.16816.F32.BF16 R12, R180.reuse, R132, R12 ;  /* 0x00000084b40c723c */ /* 0x048ff0000004180c */
[C---:B------:R-:W-:Y:S08]  /*a440*/  HMMA.16816.F32.BF16 R16, R180.reuse, R134, R16 ;  /* 0x00000086b410723c */ /* 0x040ff00000041810 */
[C---:B------:R-:W-:Y:S08]  /*a450*/  HMMA.16816.F32.BF16 R20, R180.reuse, R136, R20 ;  /* 0x00000088b414723c */ /* 0x040ff00000041814 */
[C---:B------:R-:W-:Y:S08]  /*a460*/  HMMA.16816.F32.BF16 R24, R180.reuse, R138, R24 ;  /* 0x0000008ab418723c */ /* 0x040ff00000041818 */
[C---:B----4-:R-:W-:Y:S08]  /*a470*/  HMMA.16816.F32.BF16 R28, R180.reuse, R144, R28 ;  /* 0x00000090b41c723c */ /* 0x050ff0000004181c */
[C---:B------:R-:W-:Y:S08]  /*a480*/  HMMA.16816.F32.BF16 R32, R180.reuse, R146, R32 ;  /* 0x00000092b420723c */ /* 0x040ff00000041820 */
[C---:B------:R-:W-:Y:S08]  /*a490*/  HMMA.16816.F32.BF16 R36, R180.reuse, R184, R36 ;  /* 0x000000b8b424723c */ /* 0x040ff00000041824 */
[C---:B------:R-:W-:Y:S08]  /*a4a0*/  HMMA.16816.F32.BF16 R40, R180.reuse, R186, R40 ;  /* 0x000000bab428723c */ /* 0x040ff00000041828 */
[C---:B------:R-:W-:Y:S07]  /*a4b0*/  HMMA.16816.F32.BF16 R44, R180.reuse, R192, R44 ;  /* 0x000000c0b42c723c */ /* 0x040fee000004182c */
[----:B------:R-:W-:Y:S01]  /*a4c0*/  IADD3 R192, R232, -0x1, RZ ;  /* 0xffffffffe8c07810 */ /* 0x000fe20007ffe0ff */
[----:B------:R-:W-:Y:S08]  /*a4d0*/  HMMA.16816.F32.BF16 R48, R180, R194, R48 ;  /* 0x000000c2b430723c */ /* 0x000ff00000041830 */
[C---:B------:R-:W-:Y:S08]  /*a4e0*/  HMMA.16816.F32.BF16 R4, R188.reuse, R148, R4 ;  /* 0x00000094bc04723c */ /* 0x040ff00000041804 */
[C---:B------:R-:W-:Y:S08]  /*a4f0*/  HMMA.16816.F32.BF16 R8, R188.reuse, R150, R8 ;  /* 0x00000096bc08723c */ /* 0x040ff00000041808 */
[C---:B--2---:R-:W-:Y:S08]  /*a500*/  HMMA.16816.F32.BF16 R12, R188.reuse, R124, R12 ;  /* 0x0000007cbc0c723c */ /* 0x044ff0000004180c */
[----:B------:R-:W-:Y:S01]  /*a510*/  FMUL.FTZ R130, R4, c[0x0][0x320] ;  /* 0x0000c80004827a20 */ /* 0x000fe20000410000 */
[C---:B------:R-:W-:Y:S03]  /*a520*/  HMMA.16816.F32.BF16 R16, R188.reuse, R126, R16 ;  /* 0x0000007ebc10723c */ /* 0x040fe60000041810 */
[----:B------:R-:W-:Y:S02]  /*a530*/  FMUL.FTZ R131, R5, c[0x0][0x320] ;  /* 0x0000c80005837a20 */ /* 0x000fe40000410000 */
[----:B------:R-:W1:Y:S01]  /*a540*/  MUFU.TANH R130, R130 ;  /* 0x0000008200827308 */ /* 0x000e620000002400 */
[----:B------:R-:W-:Y:S02]  /*a550*/  FMUL.FTZ R128, R6, c[0x0][0x320] ;  /* 0x0000c80006807a20 */ /* 0x000fe40000410000 */
[----:B------:R-:W-:Y:S02]  /*a560*/  FMUL.FTZ R129, R7, c[0x0][0x320] ;  /* 0x0000c80007817a20 */ /* 0x000fe40000410000 */
[----:B------:R-:W2:Y:S02]  /*a570*/  LDSM.16.M88.4 R4, [R202+0x4000] ;  /* 0x00400000ca04783b */ /* 0x000ea40000000200 */
[----:B------:R-:W-:Y:S02]  /*a580*/  FMUL.FTZ R9, R9, c[0x0][0x320] ;  /* 0x0000c80009097a20 */ /* 0x000fe40000410000 */
[----:B------:R-:W-:Y:S01]  /*a590*/  FMUL.FTZ R10, R10, c[0x0][0x320] ;  /* 0x0000c8000a0a7a20 */ /* 0x000fe20000410000 */
[----:B------:R-:W3:Y:S01]  /*a5a0*/  MUFU.TANH R131, R131 ;  /* 0x0000008300837308 */ /* 0x000ee20000002400 */
[----:B------:R-:W-:Y:S02]  /*a5b0*/  FMUL.FTZ R11, R11, c[0x0][0x320] ;  /* 0x0000c8000b0b7a20 */ /* 0x000fe40000410000 */
[----:B------:R-:W-:Y:S02]  /*a5c0*/  FMUL.FTZ R134, R8, c[0x0][0x320] ;  /* 0x0000c80008867a20 */ /* 0x000fe40000410000 */
[----:B------:R-:W-:Y:S02]  /*a5d0*/  FMUL.FTZ R135, R12, c[0x0][0x320] ;  /* 0x0000c8000c877a20 */ /* 0x000fe40000410000 */
[----:B------:R-:W-:Y:S02]  /*a5e0*/  FMUL.FTZ R14, R14, c[0x0][0x320] ;  /* 0x0000c8000e0e7a20 */ /* 0x000fe40000410000 */
[----:B------:R-:W-:Y:S01]  /*a5f0*/  FMUL.FTZ R15, R15, c[0x0][0x320] ;  /* 0x0000c8000f0f7a20 */ /* 0x000fe20000410000 */
[----:B------:R-:W-:Y:S01]  /*a600*/  MUFU.TANH R124, R9 ;  /* 0x00000009007c7308 */ /* 0x000fe20000002400 */
[----:B------:R-:W-:Y:S02]  /*a610*/  FMUL.FTZ R137, R16, c[0x0][0x320] ;  /* 0x0000c80010897a20 */ /* 0x000fe40000410000 */
[----:B------:R-:W-:Y:S01]  /*a620*/  FMUL.FTZ R13, R13, c[0x0][0x320] ;  /* 0x0000c8000d0d7a20 */ /* 0x000fe20000410000 */
[----:B-1----:R-:W-:Y:S01]  /*a630*/  FMNMX.FTZ R0, R130, R3, !PT ;  /* 0x0000000382007209 */ /* 0x002fe20007810000 */
[----:B------:R-:W-:Y:S02]  /*a640*/  FMUL.FTZ R17, R17, c[0x0][0x320] ;  /* 0x0000c80011117a20 */ /* 0x000fe40000410000 */
[----:B------:R-:W-:Y:S02]  /*a650*/  FMUL.FTZ R18, R18, c[0x0][0x320] ;  /* 0x0000c80012127a20 */ /* 0x000fe40000410000 */
[----:B------:R-:W-:Y:S01]  /*a660*/  FMUL.FTZ R19, R19, c[0x0][0x320] ;  /* 0x0000c80013137a20 */ /* 0x000fe20000410000 */
[----:B------:R-:W-:Y:S10]  /*a670*/  MUFU.TANH R138, R17 ;  /* 0x00000011008a7308 */ /* 0x000ff40000002400 */
[----:B------:R-:W-:Y:S01]  /*a680*/  MUFU.TANH R166, R10 ;  /* 0x0000000a00a67308 */ /* 0x000fe20000002400 */
[C---:B--2---:R-:W-:Y:S09]  /*a690*/  HMMA.16816.F32.BF16 R20, R188.reuse, R4, R20 ;  /* 0x00000004bc14723c */ /* 0x044ff20000041814 */
[----:B------:R1:W-:Y:S01]  /*a6a0*/  MUFU.TANH R158, R11 ;  /* 0x0000000b009e7308 */ /* 0x0003e20000002400 */
[C---:B------:R-:W-:Y:S01]  /*a6b0*/  HMMA.16816.F32.BF16 R24, R188.reuse, R6, R24 ;  /* 0x00000006bc18723c */ /* 0x040fe20000041818 */
[----:B------:R-:W-:Y:S08]  /*a6c0*/  LDSM.16.M88.4 R4, [R202+0x5000] ;  /* 0x00500000ca04783b */ /* 0x000ff00000000200 */
[----:B------:R-:W2:Y:S05]  /*a6d0*/  MUFU.TANH R128, R128 ;  /* 0x0000008000807308 */ /* 0x000eaa0000002400 */
[----:B------:R-:W-:Y:S05]  /*a6e0*/  FMUL.FTZ R187, R20, c[0x0][0x320] ;  /* 0x0000c80014bb7a20 */ /* 0x000fea0000410000 */
[----:B------:R-:W-:Y:S01]  /*a6f0*/  MUFU.TANH R129, R129 ;  /* 0x0000008100817308 */ /* 0x000fe20000002400 */
[----:B------:R-:W-:Y:S02]  /*a700*/  FMUL.FTZ R21, R21, c[0x0][0x320] ;  /* 0x0000c80015157a20 */ /* 0x000fe40000410000 */
[----:B------:R-:W-:Y:S01]  /*a710*/  FMUL.FTZ R22, R22, c[0x0][0x320] ;  /* 0x0000c80016167a20 */ /* 0x000fe20000410000 */
[----:B-1----:R-:W1:Y:S01]  /*a720*/  LDSM.16.M88.4 R8, [R202+0x4800] ;  /* 0x00480000ca08783b */ /* 0x002e620000000200 */
[----:B------:R-:W-:Y:S02]  /*a730*/  FMUL.FTZ R23, R23, c[0x0][0x320] ;  /* 0x0000c80017177a20 */ /* 0x000fe40000410000 */
[----:B------:R-:W-:Y:S02]  /*a740*/  FMUL.FTZ R193, R24, c[0x0][0x320] ;  /* 0x0000c80018c17a20 */ /* 0x000fe40000410000 */
[----:B------:R-:W-:Y:S01]  /*a750*/  FMUL.FTZ R25, R25, c[0x0][0x320] ;  /* 0x0000c80019197a20 */ /* 0x000fe20000410000 */
[----:B------:R-:W4:Y:S01]  /*a760*/  MUFU.TANH R134, R134 ;  /* 0x0000008600867308 */ /* 0x000f220000002400 */
[----:B------:R-:W-:Y:S02]  /*a770*/  FMUL.FTZ R26, R26, c[0x0][0x320] ;  /* 0x0000c8001a1a7a20 */ /* 0x000fe40000410000 */
[----:B------:R-:W-:Y:S07]  /*a780*/  FMUL.FTZ R27, R27, c[0x0][0x320] ;  /* 0x0000c8001b1b7a20 */ /* 0x000fee0000410000 */
[----:B------:R-:W1:Y:S10]  /*a790*/  MUFU.TANH R135, R135 ;  /* 0x0000008700877308 */ /* 0x000e740000002400 */
[----:B------:R-:W2:Y:S10]  /*a7a0*/  MUFU.TANH R136, R13 ;  /* 0x0000000d00887308 */ /* 0x000eb40000002400 */
[----:B------:R-:W2:Y:S01]  /*a7b0*/  MUFU.TANH R146, R14 ;  /* 0x0000000e00927308 */ /* 0x000ea20000002400 */
[C---:B-1----:R-:W-:Y:S09]  /*a7c0*/  HMMA.16816.F32.BF16 R28, R188.reuse, R8, R28 ;  /* 0x00000008bc1c723c */ /* 0x042ff2000004181c */
[----:B------:R-:W-:Y:S01]  /*a7d0*/  MUFU.TANH R147, R15 ;  /* 0x0000000f00937308 */ /* 0x000fe20000002400 */
[C---:B------:R-:W-:Y:S01]  /*a7e0*/  HMMA.16816.F32.BF16 R32, R188.reuse, R10, R32 ;  /* 0x0000000abc20723c */ /* 0x040fe20000041820 */
[----:B------:R-:W1:Y:S01]  /*a7f0*/  LDSM.16.M88.4 R8, [R202+0x5800] ;  /* 0x00580000ca08783b */ /* 0x000e620000000200 */
[----:B------:R-:W-:Y:S07]  /*a800*/  DEPBAR.LE SB0, 0x0 ;  /* 0x000080000000791a */ /* 0x000fee0000000000 */
[----:B------:R-:W1:Y:S01]  /*a810*/  MUFU.TANH R137, R137 ;  /* 0x0000008900897308 */ /* 0x000e620000002400 */
[C---:B------:R-:W-:Y:S01]  /*a820*/  HMMA.16816.F32.BF16 R36, R188.reuse, R4, R36 ;  /* 0x00000004bc24723c */ /* 0x040fe20000041824 */
[----:B------:R-:W-:Y:S04]  /*a830*/  BAR.SYNC.DEFER_BLOCKING 0x0 ;  /* 0x0000000000007b1d */ /* 0x000fe80000010000 */
[----:B------:R-:W-:Y:S03]  /*a840*/  FMUL.FTZ R251, R28, c[0x0][0x320] ;  /* 0x0000c8001cfb7a20 */ /* 0x000fe60000410000 */
[C---:B------:R-:W-:Y:S01]  /*a850*/  HMMA.16816.F32.BF16 R40, R188.reuse, R6, R40 ;  /* 0x00000006bc28723c */ /* 0x040fe20000041828 */
[----:B------:R-:W5:Y:S03]  /*a860*/  MUFU.TANH R149, R18 ;  /* 0x0000001200957308 */ /* 0x000f660000002400 */
[----:B------:R-:W-:Y:S02]  /*a870*/  FMUL.FTZ R29, R29, c[0x0][0x320] ;  /* 0x0000c8001d1d7a20 */ /* 0x000fe40000410000 */
[----:B------:R-:W-:Y:S01]  /*a880*/  FMUL.FTZ R30, R30, c[0x0][0x320] ;  /* 0x0000c8001e1e7a20 */ /* 0x000fe20000410000 */
[----:B---3--:R-:W-:Y:S01]  /*a890*/  FMNMX.FTZ R7, R131, R0, !PT ;  /* 0x0000000083077209 */ /* 0x008fe20007810000 */
[----:B------:R-:W-:Y:S01]  /*a8a0*/  FMUL.FTZ R31, R31, c[0x0][0x320] ;  /* 0x0000c8001f1f7a20 */ /* 0x000fe20000410000 */
[----:B--2---:R-:W-:Y:S02]  /*a8b0*/  FMNMX.FTZ R0, R128, R119, !PT ;  /* 0x0000007780007209 */ /* 0x004fe40007810000 */
[----:B------:R-:W-:Y:S01]  /*a8c0*/  MUFU.TANH R150, R19 ;  /* 0x0000001300967308 */ /* 0x000fe20000002400 */
[----:B------:R-:W-:Y:S01]  /*a8d0*/  FMUL.FTZ R32, R32, c[0x0][0x320] ;  /* 0x0000c80020207a20 */ /* 0x000fe20000410000 */
[----:B----4-:R-:W-:Y:S01]  /*a8e0*/  FMNMX.FTZ R7, R134, R7, !PT ;  /* 0x0000000786077209 */ /* 0x010fe20007810000 */
[----:B------:R-:W-:Y:S01]  /*a8f0*/  FMUL.FTZ R33, R33, c[0x0][0x320] ;  /* 0x0000c80021217a20 */ /* 0x000fe20000410000 */
[----:B------:R-:W-:Y:S01]  /*a900*/  FMNMX.FTZ R5, R129, R0, !PT ;  /* 0x0000000081057209 */ /* 0x000fe20007810000 */
[----:B------:R-:W-:Y:S01]  /*a910*/  FMUL.FTZ R36, R36, c[0x0][0x320] ;  /* 0x0000c80024247a20 */ /* 0x000fe20000410000 */
[----:B------:R-:W-:Y:S01]  /*a920*/  FMNMX.FTZ R0, R124, R7, !PT ;  /* 0x000000077c007209 */ /* 0x000fe20007810000 */
[----:B------:R-:W-:Y:S01]  /*a930*/  FMUL.FTZ R37, R37, c[0x0][0x320] ;  /* 0x0000c80025257a20 */ /* 0x000fe20000410000 */
[----:B------:R-:W-:Y:S01]  /*a940*/  FMNMX.FTZ R5, R166, R5, !PT ;  /* 0x00000005a6057209 */ /* 0x000fe20007810000 */
[----:B------:R-:W-:Y:S01]  /*a950*/  FMUL.FTZ R38, R38, c[0x0][0x320] ;  /* 0x0000c80026267a20 */ /* 0x000fe20000410000 */
[----:B------:R-:W2:Y:S01]  /*a960*/  MUFU.TANH R187, R187 ;  /* 0x000000bb00bb7308 */ /* 0x000ea20000002400 */
[----:B------:R-:W-:Y:S01]  /*a970*/  FMUL.FTZ R39, R39, c[0x0][0x320] ;  /* 0x0000c80027277a20 */ /* 0x000fe20000410000 */
[----:B------:R-:W-:Y:S01]  /*a980*/  FMNMX.FTZ R7, R135, R0, !PT ;  /* 0x0000000087077209 */ /* 0x000fe20007810000 */
[C---:B-1----:R-:W-:Y:S03]  /*a990*/  HMMA.16816.F32.BF16 R44, R188.reuse, R8, R44 ;  /* 0x00000008bc2c723c */ /* 0x042fe6000004182c */
[----:B------:R-:W-:Y:S01]  /*a9a0*/  FMUL.FTZ R34, R34, c[0x0][0x320] ;  /* 0x0000c80022227a20 */ /* 0x000fe20000410000 */
[----:B------:R-:W-:Y:S01]  /*a9b0*/  FMNMX.FTZ R5, R158, R5, !PT ;  /* 0x000000059e057209 */ /* 0x000fe20007810000 */
[----:B------:R-:W-:Y:S01]  /*a9c0*/  FMUL.FTZ R35, R35, c[0x0][0x320] ;  /* 0x0000c80023237a20 */ /* 0x000fe20000410000 */
[----:B------:R-:W-:Y:S01]  /*a9d0*/  FMNMX.FTZ R0, R136, R7, !PT ;  /* 0x0000000788007209 */ /* 0x000fe20007810000 */
[----:B------:R-:W1:Y:S01]  /*a9e0*/  MUFU.TANH R156, R21 ;  /* 0x00000015009c7308 */ /* 0x000e620000002400 */
[----:B------:R-:W-:Y:S04]  /*a9f0*/  HMMA.16816.F32.BF16 R48, R188, R10, R48 ;  /* 0x0000000abc30723c */ /* 0x000fe80000041830 */
[----:B------:R-:W-:Y:S01]  /*aa00*/  FMUL.FTZ R40, R40, c[0x0][0x320] ;  /* 0x0000c80028287a20 */ /* 0x000fe20000410000 */
[----:B------:R-:W-:Y:S01]  /*aa10*/  FMNMX.FTZ R2, R146, R5, !PT ;  /* 0x0000000592027209 */ /* 0x000fe20007810000 */
[----:B------:R-:W-:Y:S01]  /*aa20*/  FMUL.FTZ R41, R41, c[0x0][0x320] ;  /* 0x0000c80029297a20 */ /* 0x000fe20000410000 */
[----:B------:R-:W-:Y:S01]  /*aa30*/  FMNMX.FTZ R5, R137, R0, !PT ;  /* 0x0000000089057209 */ /* 0x000fe20007810000 */
[----:B------:R-:W-:Y:S01]  /*aa40*/  FMUL.FTZ R42, R42, c[0x0][0x320] ;  /* 0x0000c8002a2a7a20 */ /* 0x000fe20000410000 */
[----:B------:R-:W3:Y:S03]  /*aa50*/  MUFU.TANH R195, R22 ;  /* 0x0000001600c37308 */ /* 0x000ee60000002400 */
[----:B------:R-:W-:Y:S01]  /*aa60*/  FMUL.FTZ R43, R43, c[0x0][0x320] ;  /* 0x0000c8002b2b7a20 */ /* 0x000fe20000410000 */
[----:B------:R-:W-:Y:S02]  /*aa70*/  FMNMX.FTZ R2, R147, R2, !PT ;  /* 0x0000000293027209 */ /* 0x000fe40007810000 */
[----:B------:R-:W-:Y:S01]  /*aa80*/  FMNMX.FTZ R0, R138, R5, !PT ;  /* 0x000000058a007209 */ /* 0x000fe20007810000 */
[----:B------:R-:W-:Y:S01]  /*aa90*/  FMUL.FTZ R44, R44, c[0x0][0x320] ;  /* 0x0000c8002c2c7a20 */ /* 0x000fe20000410000 */
[----:B-----5:R-:W-:Y:S01]  /*aaa0*/  FMNMX.FTZ R5, R149, R2, !PT ;  /* 0x0000000295057209 */ /* 0x020fe20007810000 */
[----:B------:R-:W-:Y:S01]  /*aab0*/  FMUL.FTZ R45, R45, c[0x0][0x320] ;  /* 0x0000c8002d2d7a20 */ /* 0x000fe20000410000 */
[----:B------:R-:W4:Y:S01]  /*aac0*/  MUFU.TANH R160, R23 ;  /* 0x0000001700a07308 */ /* 0x000f220000002400 */
[----:B------:R-:W-:Y:S01]  /*aad0*/  FMUL.FTZ R46, R46, c[0x0][0x320] ;  /* 0x0000c8002e2e7a20 */ /* 0x000fe20000410000 */
[----:B--2---:R-:W-:Y:S01]  /*aae0*/  FMNMX.FTZ R7, R187, R0, !PT ;  /* 0x00000000bb077209 */ /* 0x004fe20007810000 */
[----:B------:R-:W-:Y:S01]  /*aaf0*/  FMUL.FTZ R47, R47, c[0x0][0x320] ;  /* 0x0000c8002f2f7a20 */ /* 0x000fe20000410000 */
[----:B------:R-:W-:Y:S01]  /*ab00*/  FMNMX.FTZ R0, R150, R5, !PT ;  /* 0x0000000596007209 */ /* 0x000fe20007810000 */
[----:B------:R-:W-:Y:S01]  /*ab10*/  FMUL.FTZ R48, R48, c[0x0][0x320] ;  /* 0x0000c80030307a20 */ /* 0x000fe20000410000 */
[----:B-1----:R-:W-:Y:S01]  /*ab20*/  FMNMX.FTZ R2, R156, R7, !PT ;  /* 0x000000079c027209 */ /* 0x002fe20007810000 */
[----:B------:R-:W-:Y:S02]  /*ab30*/  FMUL.FTZ R49, R49, c[0x0][0x320] ;  /* 0x0000c80031317a20 */ /* 0x000fe40000410000 */
[----:B------:R-:W-:Y:S01]  /*ab40*/  FMUL.FTZ R50, R50, c[0x0][0x320] ;  /* 0x0000c80032327a20 */ /* 0x000fe20000410000 */
[----:B------:R-:W1:Y:S01]  /*ab50*/  MUFU.TANH R193, R193 ;  /* 0x000000c100c17308 */ /* 0x000e620000002400 */
[----:B---3--:R-:W-:Y:S09]  /*ab60*/  FMNMX.FTZ R5, R195, R0, !PT ;  /* 0x00000000c3057209 */ /* 0x008ff20007810000 */
[----:B------:R-:W2:Y:S01]  /*ab70*/  MUFU.TANH R164, R25 ;  /* 0x0000001900a47308 */ /* 0x000ea20000002400 */
[----:B----4-:R-:W-:Y:S09]  /*ab80*/  FMNMX.FTZ R5, R160, R5, !PT ;  /* 0x00000005a0057209 */ /* 0x010ff20007810000 */
[----:B------:R-:W3:Y:S01]  /*ab90*/  MUFU.TANH R162, R26 ;  /* 0x0000001a00a27308 */ /* 0x000ee20000002400 */
[----:B-1----:R-:W-:Y:S09]  /*aba0*/  FMNMX.FTZ R7, R193, R2, !PT ;  /* 0x00000002c1077209 */ /* 0x002ff20007810000 */
[----:B------:R-:W1:Y:S01]  /*abb0*/  MUFU.TANH R235, R27 ;  /* 0x0000001b00eb7308 */ /* 0x000e620000002400 */
[----:B--2---:R-:W-:Y:S09]  /*abc0*/  FMNMX.FTZ R0, R164, R7, !PT ;  /* 0x00000007a4007209 */ /* 0x004ff20007810000 */
[----:B------:R-:W2:Y:S01]  /*abd0*/  MUFU.TANH R251, R251 ;  /* 0x000000fb00fb7308 */ /* 0x000ea20000002400 */
[----:B---3--:R-:W-:Y:S09]  /*abe0*/  FMNMX.FTZ R2, R162, R5, !PT ;  /* 0x00000005a2027209 */ /* 0x008ff20007810000 */
        /* <DEDUP_REMOVED lines=11> */
[----:B---3--:R-:W-:Y:S01]  /*aca0*/  FMNMX.FTZ R4, R249, R0, !PT ;  /* 0x00000000f9047209 */ /* 0x008fe20007810000 */
[----:B------:R-:W-:Y:S08]  /*acb0*/  FMUL.FTZ R0, R51, c[0x0][0x320] ;  /* 0x0000c80033007a20 */ /* 0x000ff00000410000 */
        /* <DEDUP_REMOVED lines=32> */
[----:B------:R3:W1:Y:S01]  /*aec0*/  MUFU.TANH R117, R0 ;  /* 0x0000000000757308 */ /* 0x0006620000002400 */
[----:B--2---:R-:W-:Y:S02]  /*aed0*/  FMNMX.FTZ R6, R126, R13, !PT ;  /* 0x0000000d7e067209 */ /* 0x004fe40007810000 */
[----:B---3--:R-:W-:Y:S03]  /*aee0*/  FMNMX.FTZ R0, R118, R9, !PT ;  /* 0x0000000976007209 */ /* 0x008fe60007810000 */
[----:B------:R-:W2:Y:S01]  /*aef0*/  SHFL.BFLY PT, R9, R6, 0x2, 0x1f ;  /* 0x0c401f0006097f89 */ /* 0x000ea200000e0000 */
[----:B-1----:R-:W-:Y:S07]  /*af00*/  FMNMX.FTZ R7, R117, R0, !PT ;  /* 0x0000000075077209 */ /* 0x002fee0007810000 */
[----:B------:R-:W1:Y:S01]  /*af10*/  SHFL.BFLY PT, R0, R7, 0x2, 0x1f ;  /* 0x0c401f0007007f89 */ /* 0x000e6200000e0000 */
[----:B--2---:R-:W-:Y:S01]  /*af20*/  FMNMX.FTZ R11, R6, R9, !PT ;  /* 0x00000009060b7209 */ /* 0x004fe20007810000 */
[----:B------:R-:W-:Y:S06]  /*af30*/  @P2 IMAD.WIDE.U32 R8, R192, c[0x0][0x1e0], RZ ;  /* 0x00007800c0082a25 */ /* 0x000fec00078e00ff */
[----:B------:R-:W2:Y:S01]  /*af40*/  SHFL.BFLY PT, R2, R11, 0x1, 0x1f ;  /* 0x0c201f000b027f89 */ /* 0x000ea200000e0000 */
[----:B-1----:R-:W-:Y:S02]  /*af50*/  FMNMX.FTZ R5, R7, R0, !PT ;  /* 0x0000000007057209 */ /* 0x002fe40007810000 */
[----:B------:R-:W-:Y:S05]  /*af60*/  @P2 MOV R7, R221 ;  /* 0x000000dd00072202 */ /* 0x000fea0000000f00 */
[----:B------:R-:W1:Y:S01]  /*af70*/  SHFL.BFLY PT, R4, R5, 0x1, 0x1f ;  /* 0x0c201f0005047f89 */ /* 0x000e6200000e0000 */
[----:B--2---:R-:W-:Y:S05]  /*af80*/  FMNMX.FTZ R0, R11, R2, !PT ;  /* 0x000000020b007209 */ /* 0x004fea0007810000 */
[C---:B------:R-:W-:Y:S02]  /*af90*/  FADD.FTZ R2, -R0.reuse, R3 ;  /* 0x0000000300027221 */ /* 0x040fe40000010100 */
[----:B------:R-:W-:Y:S01]  /*afa0*/  FMUL.FTZ R148, R0, c[0x0][0x2d0] ;  /* 0x0000b40000947a20 */ /* 0x000fe20000410000 */
[----:B-1----:R-:W-:Y:S01]  /*afb0*/  FMNMX.FTZ R116, R5, R4, !PT ;  /* 0x0000000405747209 */ /* 0x002fe20007810000 */
[----:B------:R-:W-:Y:S01]  /*afc0*/  FMUL.FTZ R3, R2, c[0x0][0x2d0] ;  /* 0x0000b40002037a20 */ /* 0x000fe20000410000 */
[----:B------:R-:W-:Y:S01]  /*afd0*/  @P2 SHF.R.S32.HI R4, RZ, 0x1f, R192 ;  /* 0x0000001fff042819 */ /* 0x000fe200000114c0 */
[----:B------:R-:W-:Y:S01]  /*afe0*/  FFMA.FTZ R133, R130, c[0x0][0x2d0], -R148 ;  /* 0x0000b40082857a23 */ /* 0x000fe20000010894 */
[----:B------:R-:W-:Y:S01]  /*aff0*/  @P2 SHF.L.U32 R5, R231, 0x6, RZ ;  /* 0x00000006e7052819 */ /* 0x000fe200000006ff */
[----:B------:R-:W-:Y:S02]  /*b000*/  FADD.FTZ R2, -R116, R119 ;  /* 0x0000007774027221 */ /* 0x000fe40000010100 */
[----:B------:R-:W-:Y:S01]  /*b010*/  @P2 IMAD R4, R4, c[0x0][0x1e0], RZ ;  /* 0x0000780004042a24 */ /* 0x000fe200078e02ff */
[----:B------:R-:W1:Y:S01]  /*b020*/  MUFU.EX2 R3, R3 ;  /* 0x0000000300037308 */ /* 0x000e620000000800 */
[----:B------:R-:W-:Y:S02]  /*b030*/  FMUL.FTZ R6, R2, c[0x0][0x2d0] ;  /* 0x0000b40002067a20 */ /* 0x000fe40000410000 */
[----:B------:R-:W-:Y:S02]  /*b040*/  @P2 IMAD R4, R192, c[0x0][0x1e4], R4 ;  /* 0x00007900c0042a24 */ /* 0x000fe400078e0204 */
[--C-:B------:R-:W-:Y:S02]  /*b050*/  FFMA.FTZ R130, R124, c[0x0][0x2d0], -R148.reuse ;  /* 0x0000b4007c827a23 */ /* 0x100fe40000010894 */
[----:B------:R-:W-:Y:S01]  /*b060*/  FMUL.FTZ R124, R116, c[0x0][0x2d0] ;  /* 0x0000b400747c7a20 */ /* 0x000fe20000410000 */
[----:B------:R-:W-:Y:S01]  /*b070*/  @P2 IADD3 R4, R9, R4, RZ ;  /* 0x0000000409042210 */ /* 0x000fe20007ffe0ff */
[--C-:B------:R-:W-:Y:S01]  /*b080*/  FFMA.FTZ R132, R131, c[0x0][0x2d0], -R148.reuse ;  /* 0x0000b40083847a23 */ /* 0x100fe20000010894 */
[----:B------:R2:W3:Y:S01]  /*b090*/  MUFU.EX2 R2, R6 ;  /* 0x0000000600027308 */ /* 0x0004e20000000800 */
[----:B------:R-:W-:Y:S02]  /*b0a0*/  FFMA.FTZ R131, R134, c[0x0][0x2d0], -R148 ;  /* 0x0000b40086837a23 */ /* 0x000fe40000010894 */
[----:B------:R-:W-:Y:S02]  /*b0b0*/  @P2 IMAD R4, R4, 0x60, RZ ;  /* 0x0000006004042824 */ /* 0x000fe400078e02ff */
[--C-:B------:R-:W-:Y:S02]  /*b0c0*/  FFMA.FTZ R134, R128, c[0x0][0x2d0], -R124.reuse ;  /* 0x0000b40080867a23 */ /* 0x100fe4000001087c */
[--C-:B------:R-:W-:Y:S02]  /*b0d0*/  FFMA.FTZ R129, R129, c[0x0][0x2d0], -R124.reuse ;  /* 0x0000b40081817a23 */ /* 0x100fe4000001087c */
[--C-:B------:R-:W-:Y:S01]  /*b0e0*/  FFMA.FTZ R128, R166, c[0x0][0x2d0], -R124.reuse ;  /* 0x0000b400a6807a23 */ /* 0x100fe2000001087c */
[----:B------:R-:W-:Y:S01]  /*b0f0*/  MUFU.EX2 R133, R133 ;  /* 0x0000008500857308 */ /* 0x000fe20000000800 */
[----:B------:R-:W-:Y:S02]  /*b100*/  FFMA.FTZ R119, R158, c[0x0][0x2d0], -R124 ;  /* 0x0000b4009e777a23 */ /* 0x000fe4000001087c */
[----:B------:R-:W-:Y:S02]  /*b110*/  FFMA.FTZ R185, R185, c[0x0][0x2d0], -R148 ;  /* 0x0000b400b9b97a23 */ /* 0x000fe40000010894 */
[C---:B-1----:R-:W-:Y:S02]  /*b120*/  FMUL.FTZ R24, R3.reuse, R92 ;  /* 0x0000005c03187220 */ /* 0x042fe40000410000 */
[C---:B------:R-:W-:Y:S02]  /*b130*/  FMUL.FTZ R25, R3.reuse, R93 ;  /* 0x0000005d03197220 */ /* 0x040fe40000410000 */
[C---:B------:R-:W-:Y:S01]  /*b140*/  FMUL.FTZ R32, R3.reuse, R84 ;  /* 0x0000005403207220 */ /* 0x040fe20000410000 */
[----:B------:R-:W1:Y:S01]  /*b150*/  MUFU.EX2 R132, R132 ;  /* 0x0000008400847308 */ /* 0x000e620000000800 */
[C---:B------:R-:W-:Y:S02]  /*b160*/  FMUL.FTZ R33, R3.reuse, R85 ;  /* 0x0000005503217220 */ /* 0x040fe40000410000 */
[----:B------:R-:W-:Y:S01]  /*b170*/  FMUL.FTZ R40, R3, R76 ;  /* 0x0000004c03287220 */ /* 0x000fe20000410000 */
[----:B--2---:R-:W-:Y:S01]  /*b180*/  @P2 MOV R6, R218 ;  /* 0x000000da00062202 */ /* 0x004fe20000000f00 */
[C---:B---3--:R-:W-:Y:S02]  /*b190*/  FMUL.FTZ R18, R2.reuse, R102 ;  /* 0x0000006602127220 */ /* 0x048fe40000410000 */
[----:B------:R-:W-:Y:S02]  /*b1a0*/  FMUL.FTZ R19, R2, R103 ;  /* 0x0000006702137220 */ /* 0x000fe40000410000 */
[----:B------:R-:W-:Y:S01]  /*b1b0*/  @P2 IMAD.WIDE.U32 R6, R8, 0x60, R6 ;  /* 0x0000006008062825 */ /* 0x000fe200078e0006 */
[----:B------:R-:W-:Y:S03]  /*b1c0*/  MUFU.EX2 R131, R131 ;  /* 0x0000008300837308 */ /* 0x000fe60000000800 */
[C---:B------:R-:W-:Y:S01]  /*b1d0*/  FMUL.FTZ R26, R2.reuse, R94 ;  /* 0x0000005e021a7220 */ /* 0x040fe20000410000 */
[----:B------:R-:W-:Y:S01]  /*b1e0*/  @P2 IADD3 R4, R7, R4, RZ ;  /* 0x0000000407042210 */ /* 0x000fe20007ffe0ff */
[----:B------:R-:W-:Y:S01]  /*b1f0*/  FMUL.FTZ R27, R2, R95 ;  /* 0x0000005f021b7220 */ /* 0x000fe20000410000 */
[----:B------:R-:W-:Y:S01]  /*b200*/  @P2 SHF.L.U32 R8, R6, 0x1, RZ ;  /* 0x0000000106082819 */ /* 0x000fe200000006ff */
[----:B------:R-:W-:Y:S01]  /*b210*/  FMUL.FTZ R34, R2, R86 ;  /* 0x0000005602227220 */ /* 0x000fe20000410000 */
[----:B------:R-:W-:Y:S01]  /*b220*/  @P2 SHF.L.U64.HI R6, R6, 0x1, R4 ;  /* 0x0000000106062819 */ /* 0x000fe20000010204 */
[----:B------:R-:W-:Y:S01]  /*b230*/  FMUL.FTZ R35, R2, R87 ;  /* 0x0000005702237220 */ /* 0x000fe20000410000 */
[C---:B------:R-:W-:Y:S01]  /*b240*/  @P2 IADD3 R10, P0, R8.reuse, c[0x0][0x1c8], RZ ;  /* 0x00007200080a2a10 */ /* 0x040fe20007f1e0ff */
[----:B------:R-:W-:Y:S01]  /*b250*/  MUFU.EX2 R130, R130 ;  /* 0x0000008200827308 */ /* 0x000fe20000000800 */
[----:B------:R-:W-:Y:S01]  /*b260*/  @P2 IADD3 R8, P1, R8, 0x80, RZ ;  /* 0x0000008008082810 */ /* 0x000fe20007f3e0ff */
[----:B------:R-:W-:Y:S01]  /*b270*/  FMUL.FTZ R41, R3, R77 ;  /* 0x0000004d03297220 */ /* 0x000fe20000410000 */
[----:B------:R-:W-:Y:S01]  /*b280*/  @P2 IADD3.X R11, R6, c[0x0][0x1cc], RZ, P0, !PT ;  /* 0x00007300060b2a10 */ /* 0x000fe200007fe4ff */
[----:B------:R-:W-:Y:S01]  /*b290*/  FMUL.FTZ R42, R2, R78 ;  /* 0x0000004e022a7220 */ /* 0x000fe20000410000 */
[----:B------:R-:W-:Y:S01]  /*b2a0*/  @P2 IADD3 R8, P0, R8, c[0x0][0x1c8], RZ ;  /* 0x0000720008082a10 */ /* 0x000fe20007f1e0ff */
[----:B------:R-:W-:Y:S01]  /*b2b0*/  FMUL.FTZ R43, R2, R79 ;  /* 0x0000004f022b7220 */ /* 0x000fe20000410000 */
[----:B------:R-:W-:Y:S01]  /*b2c0*/  @P2 SHF.L.U64.HI R4, R231, 0x6, R230 ;  /* 0x00000006e7042819 */ /* 0x000fe200000102e6 */
[----:B------:R2:W-:Y:S01]  /*b2d0*/  @P2 LDGSTS.E.BYPASS.LTC128B.128 [R216+0x8100], [R10.64], !P6 ;  /* 0x081000000ad82fae */ /* 0x0005e2000f101d4a */
[----:B------:R-:W-:Y:S01]  /*b2e0*/  @P2 IADD3.X R9, RZ, c[0x0][0x1cc], R6, P0, P1 ;  /* 0x00007300ff092a10 */ /* 0x000fe200007e2406 */
[----:B------:R-:W-:Y:S01]  /*b2f0*/  MUFU.EX2 R134, R134 ;  /* 0x0000008600867308 */ /* 0x000fe20000000800 */
[----:B------:R-:W-:Y:S01]  /*b300*/  @P2 IADD3 R6, P1, R10, R5, RZ ;  /* 0x000000050a062210 */ /* 0x000fe20007f3e0ff */
[C---:B------:R-:W-:Y:S02]  /*b310*/  FMUL.FTZ R48, R3.reuse, R68 ;  /* 0x0000004403307220 */ /* 0x040fe40000410000 */
[----:B------:R-:W-:Y:S01]  /*b320*/  FMUL.FTZ R49, R3, R69 ;  /* 0x0000004503317220 */ /* 0x000fe20000410000 */
[-C--:B------:R-:W-:Y:S01]  /*b330*/  @P2 IADD3.X R7, R11, R4.reuse, RZ, P1, !PT ;  /* 0x000000040b072210 */ /* 0x080fe20000ffe4ff */
[----:B------:R3:W-:Y:S01]  /*b340*/  @P2 LDGSTS.E.BYPASS.LTC128B.128 [R216+0xb100], [R8.64], !P5 ;  /* 0x0b10000008d82fae */ /* 0x0007e2000e901d4a */
[----:B------:R-:W-:Y:S01]  /*b350*/  @P2 IADD3 R16, P0, R6, R5, RZ ;  /* 0x0000000506102210 */ /* 0x000fe20007f1e0ff */
[----:B------:R-:W-:Y:S02]  /*b360*/  FMUL.FTZ R5, R3, R113 ;  /* 0x0000007103057220 */ /* 0x000fe40000410000 */
[----:B------:R-:W4:Y:S01]  /*b370*/  MUFU.EX2 R129, R129 ;  /* 0x0000008100817308 */ /* 0x000f220000000800 */
[----:B------:R-:W-:Y:S01]  /*b380*/  @P2 IADD3.X R17, R7, R4, RZ, P0, !PT ;  /* 0x0000000407112210 */ /* 0x000fe200007fe4ff */
[C---:B------:R-:W-:Y:S01]  /*b390*/  FMUL.FTZ R4, R3.reuse, R112 ;  /* 0x0000007003047220 */ /* 0x040fe20000410000 */
[----:B-1----:R-:W-:Y:S01]  /*b3a0*/  F2FP.BF16.PACK_AB R112, R132, R133 ;  /* 0x000000858470723e */ /* 0x002fe200000010ff */
[----:B------:R1:W-:Y:S01]  /*b3b0*/  @P2 LDGSTS.E.BYPASS.LTC128B.128 [R216+0x9100], [R6.64], !P6 ;  /* 0x0910000006d82fae */ /* 0x0003e2000f101d4a */
[----:B------:R-:W-:Y:S01]  /*b3c0*/  FMUL.FTZ R50, R2, R70 ;  /* 0x0000004602327220 */ /* 0x000fe20000410000 */
[----:B------:R-:W-:Y:S01]  /*b3d0*/  ISETP.GT.AND P0, PT, R232, R233, PT ;  /* 0x000000e9e800720c */ /* 0x000fe20003f04270 */
[C---:B------:R-:W-:Y:S01]  /*b3e0*/  FMUL.FTZ R51, R2.reuse, R71 ;  /* 0x0000004702337220 */ /* 0x040fe20000410000 */
[----:B------:R-:W-:Y:S01]  /*b3f0*/  MOV R232, R192 ;  /* 0x000000c000e87202 */ /* 0x000fe20000000f00 */
[C---:B------:R-:W-:Y:S01]  /*b400*/  FMUL.FTZ R52, R3.reuse, R52 ;  /* 0x0000003403347220 */ /* 0x040fe20000410000 */
[----:B------:R-:W-:Y:S01]  /*b410*/  MUFU.EX2 R128, R128 ;  /* 0x0000008000807308 */ /* 0x000fe20000000800 */
[C---:B------:R-:W-:Y:S01]  /*b420*/  FMUL.FTZ R53, R3.reuse, R53 ;  /* 0x0000003503357220 */ /* 0x040fe20000410000 */
[----:B------:R1:W-:Y:S01]  /*b430*/  @P2 LDGSTS.E.BYPASS.LTC128B.128 [R216+0xc100], [R6.64+0x80], !P5 ;  /* 0x0c10008006d82fae */ /* 0x0003e2000e901d4a */
[C---:B------:R-:W-:Y:S02]  /*b440*/  FMUL.FTZ R54, R2.reuse, R54 ;  /* 0x0000003602367220 */ /* 0x040fe40000410000 */
[C---:B--2---:R-:W-:Y:S02]  /*b450*/  FMUL.FTZ R10, R2.reuse, R110 ;  /* 0x0000006e020a7220 */ /* 0x044fe40000410000 */
[C---:B------:R-:W-:Y:S02]  /*b460*/  FMUL.FTZ R11, R2.reuse, R111 ;  /* 0x0000006f020b7220 */ /* 0x040fe40000410000 */
[C---:B------:R-:W-:Y:S01]  /*b470*/  FMUL.FTZ R55, R2.reuse, R55 ;  /* 0x0000003702377220 */ /* 0x040fe20000410000 */
[----:B------:R2:W-:Y:S01]  /*b480*/  @P2 LDGSTS.E.BYPASS.LTC128B.128 [R216+0xa100], [R16.64], !P6 ;  /* 0x0a10000010d82fae */ /* 0x0005e2000f101d4a */
[----:B------:R-:W5:Y:S01]  /*b490*/  MUFU.EX2 R119, R119 ;  /* 0x0000007700777308 */ /* 0x000f620000000800 */
[----:B------:R-:W-:Y:S01]  /*b4a0*/  FMUL.FTZ R56, R3, R56 ;  /* 0x0000003803387220 */ /* 0x000fe20000410000 */
[----:B----4-:R-:W-:Y:S01]  /*b4b0*/  F2FP.BF16.PACK_AB R113, R129, R134 ;  /* 0x000000868171723e */ /* 0x010fe200000010ff */
[C---:B---3--:R-:W-:Y:S02]  /*b4c0*/  FMUL.FTZ R8, R3.reuse, R108 ;  /* 0x0000006c03087220 */ /* 0x048fe40000410000 */
[C---:B------:R-:W-:Y:S02]  /*b4d0*/  FMUL.FTZ R9, R3.reuse, R109 ;  /* 0x0000006d03097220 */ /* 0x040fe40000410000 */
[----:B------:R2:W-:Y:S01]  /*b4e0*/  @P2 LDGSTS.E.BYPASS.LTC128B.128 [R216+0xd100], [R16.64+0x80], !P5 ;  /* 0x0d10008010d82fae */ /* 0x0005e2000e901d4a */
[C---:B------:R-:W-:Y:S02]  /*b4f0*/  FMUL.FTZ R57, R3.reuse, R57 ;  /* 0x0000003903397220 */ /* 0x040fe40000410000 */
[C---:B------:R-:W-:Y:S01]  /*b500*/  FMUL.FTZ R58, R2.reuse, R58 ;  /* 0x0000003a023a7220 */ /* 0x040fe20000410000 */
[----:B------:R-:W-:Y:S01]  /*b510*/  MUFU.EX2 R185, R185 ;  /* 0x000000b900b97308 */ /* 0x000fe20000000800 */
[C---:B------:R-:W-:Y:S02]  /*b520*/  FMUL.FTZ R59, R2.reuse, R59 ;  /* 0x0000003b023b7220 */ /* 0x040fe40000410000 */
[C---:B------:R-:W-:Y:S01]  /*b530*/  FMUL.FTZ R60, R3.reuse, R60 ;  /* 0x0000003c033c7220 */ /* 0x040fe20000410000 */
[----:B------:R-:W3:Y:S01]  /*b540*/  LDSM.16.MT88.4 R12, [R212+0x100] ;  /* 0x00010000d40c783b */ /* 0x000ee20000004200 */
[----:B------:R-:W-:Y:S02]  /*b550*/  FMUL.FTZ R61, R3, R61 ;  /* 0x0000003d033d7220 */ /* 0x000fe40000410000 */
[----:B-1----:R-:W-:Y:S01]  /*b560*/  FMUL.FTZ R6, R2, R114 ;  /* 0x0000007202067220 */ /* 0x002fe20000410000 */
[----:B------:R-:W-:Y:S01]  /*b570*/  F2FP.BF16.PACK_AB R114, R130, R131 ;  /* 0x000000838272723e */ /* 0x000fe200000010ff */
[C---:B------:R-:W-:Y:S02]  /*b580*/  FMUL.FTZ R7, R2.reuse, R115 ;  /* 0x0000007302077220 */ /* 0x040fe40000410000 */
[C---:B------:R-:W-:Y:S01]  /*b590*/  FMUL.FTZ R62, R2.reuse, R62 ;  /* 0x0000003e023e7220 */ /* 0x040fe20000410000 */
[----:B------:R-:W1:Y:S01]  /*b5a0*/  LDSM.16.MT88.4 R20, [R210+0x100] ;  /* 0x00010000d214783b */ /* 0x000e620000004200 */
[----:B-----5:R-:W-:Y:S01]  /*b5b0*/  F2FP.BF16.PACK_AB R115, R119, R128 ;  /* 0x000000807773723e */ /* 0x020fe200000010ff */
[C---:B------:R-:W-:Y:S02]  /*b5c0*/  FMUL.FTZ R63, R2.reuse, R63 ;  /* 0x0000003f023f7220 */ /* 0x040fe40000410000 */
[C---:B------:R-:W-:Y:S02]  /*b5d0*/  FMUL.FTZ R64, R3.reuse, R64 ;  /* 0x0000004003407220 */ /* 0x040fe40000410000 */
[C---:B------:R-:W-:Y:S02]  /*b5e0*/  FMUL.FTZ R65, R3.reuse, R65 ;  /* 0x0000004103417220 */ /* 0x040fe40000410000 */
[----:B------:R-:W4:Y:S01]  /*b5f0*/  LDSM.16.MT88.4 R28, [R209+0x100] ;  /* 0x00010000d11c783b */ /* 0x000f220000004200 */
[C---:B------:R-:W-:Y:S02]  /*b600*/  FMUL.FTZ R66, R2.reuse, R66 ;  /* 0x0000004202427220 */ /* 0x040fe40000410000 */
[C---:B--2---:R-:W-:Y:S02]  /*b610*/  FMUL.FTZ R16, R3.reuse, R100 ;  /* 0x0000006403107220 */ /* 0x044fe40000410000 */
[----:B------:R-:W-:Y:S02]  /*b620*/  FMUL.FTZ R17, R3, R101 ;  /* 0x0000006503117220 */ /* 0x000fe40000410000 */
[C---:B------:R-:W-:Y:S01]  /*b630*/  FMUL.FTZ R67, R2.reuse, R67 ;  /* 0x0000004302437220 */ /* 0x040fe20000410000 */
[----:B------:R-:W2:Y:S01]  /*b640*/  LDSM.16.MT88.4 R36, [R208+0x100] ;  /* 0x00010000d024783b */ /* 0x000ea20000004200 */
[--C-:B------:R-:W-:Y:S02]  /*b650*/  FFMA.FTZ R194, R165, c[0x0][0x2d0], -R148.reuse ;  /* 0x0000b400a5c27a23 */ /* 0x100fe40000010894 */
[--C-:B------:R-:W-:Y:S02]  /*b660*/  FFMA.FTZ R165, R167, c[0x0][0x2d0], -R148.reuse ;  /* 0x0000b400a7a57a23 */ /* 0x100fe40000010894 */
[----:B------:R-:W-:Y:S02]  /*b670*/  FFMA.FTZ R234, R163, c[0x0][0x2d0], -R148 ;  /* 0x0000b400a3ea7a23 */ /* 0x000fe40000010894 */
[----:B------:R-:W-:Y:S01]  /*b680*/  MUFU.EX2 R194, R194 ;  /* 0x000000c200c27308 */ /* 0x000fe20000000800 */
[----:B------:R-:W5:Y:S01]  /*b690*/  LDSM.16.MT88.4 R44, [R212+0x3100] ;  /* 0x00310000d42c783b */ /* 0x000f620000004200 */
[--C-:B------:R-:W-:Y:S02]  /*b6a0*/  FFMA.FTZ R159, R159, c[0x0][0x2d0], -R124.reuse ;  /* 0x0000b4009f9f7a23 */ /* 0x100fe4000001087c */
[--C-:B------:R-:W-:Y:S02]  /*b6b0*/  FFMA.FTZ R236, R157, c[0x0][0x2d0], -R124.reuse ;  /* 0x0000b4009dec7a23 */ /* 0x100fe4000001087c */
[--C-:B------:R-:W-:Y:S02]  /*b6c0*/  FFMA.FTZ R157, R161, c[0x0][0x2d0], -R124.reuse ;  /* 0x0000b400a19d7a23 */ /* 0x100fe4000001087c */
[--C-:B------:R-:W-:Y:S01]  /*b6d0*/  FFMA.FTZ R238, R151, c[0x0][0x2d0], -R124.reuse ;  /* 0x0000b40097ee7a23 */ /* 0x100fe2000001087c */
[C---:B---3--:R-:W-:Y:S01]  /*b6e0*/  HMMA.16816.F32.BF16 R4, R112.reuse, R12, R4 ;  /* 0x0000000c7004723c */ /* 0x048fe20000041804 */
[----:B------:R-:W3:Y:S01]  /*b6f0*/  LDSM.16.MT88.4 R84, [R210+0x3100] ;  /* 0x00310000d254783b */ /* 0x000ee20000004200 */
[----:B------:R-:W-:Y:S03]  /*b700*/  MUFU.EX2 R165, R165 ;  /* 0x000000a500a57308 */ /* 0x000fe60000000800 */
[--C-:B------:R-:W-:Y:S02]  /*b710*/  FFMA.FTZ R151, R127, c[0x0][0x2d0], -R124.reuse ;  /* 0x0000b4007f977a23 */ /* 0x100fe4000001087c */
[C---:B------:R-:W-:Y:S01]  /*b720*/  FMUL.FTZ R12, R3.reuse, R104 ;  /* 0x00000068030c7220 */ /* 0x040fe20000410000 */
[C---:B------:R-:W-:Y:S01]  /*b730*/  HMMA.16816.F32.BF16 R8, R112.reuse, R14, R8 ;  /* 0x0000000e7008723c */ /* 0x040fe20000041808 */
[----:B------:R-:W2:Y:S03]  /*b740*/  LDSM.16.MT88.4 R76, [R209+0x3100] ;  /* 0x00310000d14c783b */ /* 0x000ea60000004200 */
[----:B------:R-:W-:Y:S01]  /*b750*/  FMUL.FTZ R13, R3, R105 ;  /* 0x00000069030d7220 */ /* 0x000fe20000410000 */
[----:B------:R-:W-:Y:S01]  /*b760*/  MUFU.EX2 R234, R234 ;  /* 0x000000ea00ea7308 */ /* 0x000fe20000000800 */
[----:B------:R-:W-:Y:S02]  /*b770*/  FFMA.FTZ R240, R125, c[0x0][0x2d0], -R124 ;  /* 0x0000b4007df07a23 */ /* 0x000fe4000001087c */
[C---:B------:R-:W-:Y:S01]  /*b780*/  FMUL.FTZ R14, R2.reuse, R106 ;  /* 0x0000006a020e7220 */ /* 0x040fe20000410000 */
[----:B------:R-:W2:Y:S03]  /*b790*/  LDSM.16.MT88.4 R68, [R208+0x3100] ;  /* 0x00310000d044783b */ /* 0x000ea60000004200 */
[----:B------:R-:W-:Y:S02]  /*b7a0*/  FMUL.FTZ R15, R2, R107 ;  /* 0x0000006b020f7220 */ /* 0x000fe40000410000 */
[--C-:B------:R-:W-:Y:S01]  /*b7b0*/  FFMA.FTZ R135, R135, c[0x0][0x2d0], -R148.reuse ;  /* 0x0000b40087877a23 */ /* 0x100fe20000010894 */
[----:B------:R-:W-:Y:S01]  /*b7c0*/  MUFU.EX2 R159, R159 ;  /* 0x0000009f009f7308 */ /* 0x000fe20000000800 */
[--C-:B------:R-:W-:Y:S01]  /*b7d0*/  FFMA.FTZ R136, R136, c[0x0][0x2d0], -R148.reuse ;  /* 0x0000b40088887a23 */ /* 0x100fe20000010894 */
[----:B------:R-:W-:Y:S01]  /*b7e0*/  LDSM.16.MT88.4 R92, [R209+0x4100] ;  /* 0x00410000d15c783b */ /* 0x000fe20000004200 */
[--C-:B------:R-:W-:Y:S01]  /*b7f0*/  FFMA.FTZ R137, R137, c[0x0][0x2d0], -R148.reuse ;  /* 0x0000b40089897a23 */ /* 0x100fe20000010894 */
[C---:B-1----:R-:W-:Y:S03]  /*b800*/  HMMA.16816.F32.BF16 R12, R112.reuse, R20, R12 ;  /* 0x00000014700c723c */ /* 0x042fe6000004180c */
[----:B------:R-:W-:Y:S02]  /*b810*/  FFMA.FTZ R138, R138, c[0x0][0x2d0], -R148 ;  /* 0x0000b4008a8a7a23 */ /* 0x000fe40000010894 */
[--C-:B------:R-:W-:Y:S01]  /*b820*/  FFMA.FTZ R146, R146, c[0x0][0x2d0], -R124.reuse ;  /* 0x0000b40092927a23 */ /* 0x100fe2000001087c */
[----:B------:R-:W-:Y:S01]  /*b830*/  LDSM.16.MT88.4 R100, [R210+0x1900] ;  /* 0x00190000d264783b */ /* 0x000fe20000004200 */
[C---:B------:R-:W-:Y:S01]  /*b840*/  FMUL.FTZ R20, R3.reuse, R96 ;  /* 0x0000006003147220 */ /* 0x040fe20000410000 */
[C---:B------:R-:W-:Y:S01]  /*b850*/  HMMA.16816.F32.BF16 R16, R112.reuse, R22, R16 ;  /* 0x000000167010723c */ /* 0x040fe20000041810 */
[----:B------:R-:W-:Y:S03]  /*b860*/  MUFU.EX2 R236, R236 ;  /* 0x000000ec00ec7308 */ /* 0x000fe60000000800 */
[----:B------:R-:W-:Y:S02]  /*b870*/  FMUL.FTZ R21, R3, R97 ;  /* 0x0000006103157220 */ /* 0x000fe40000410000 */
[----:B------:R-:W-:Y:S01]  /*b880*/  LDSM.16.MT88.4 R108, [R212+0x2900] ;  /* 0x00290000d46c783b */ /* 0x000fe20000004200 */
[C---:B------:R-:W-:Y:S02]  /*b890*/  FMUL.FTZ R22, R2.reuse, R98 ;  /* 0x0000006202167220 */ /* 0x040fe40000410000 */
[----:B------:R-:W-:Y:S02]  /*b8a0*/  FMUL.FTZ R23, R2, R99 ;  /* 0x0000006302177220 */ /* 0x000fe40000410000 */
[----:B------:R-:W-:Y:S01]  /*b8b0*/  MUFU.EX2 R157, R157 ;  /* 0x0000009d009d7308 */ /* 0x000fe20000000800 */
[--C-:B------:R-:W-:Y:S02]  /*b8c0*/  FFMA.FTZ R147, R147, c[0x0][0x2d0], -R124.reuse ;  /* 0x0000b40093937a23 */ /* 0x100fe4000001087c */
[----:B------:R-:W-:Y:S01]  /*b8d0*/  LDSM.16.MT88.4 R96, [R208+0x4100] ;  /* 0x00410000d060783b */ /* 0x000fe20000004200 */
[--C-:B------:R-:W-:Y:S01]  /*b8e0*/  FFMA.FTZ R149, R149, c[0x0][0x2d0], -R124.reuse ;  /* 0x0000b40095957a23 */ /* 0x100fe2000001087c */
[C---:B----4-:R-:W-:Y:S03]  /*b8f0*/  HMMA.16816.F32.BF16 R20, R112.reuse, R28, R20 ;  /* 0x0000001c7014723c */ /* 0x050fe60000041814 */
[----:B------:R-:W-:Y:S02]  /*b900*/  FFMA.FTZ R150, R150, c[0x0][0x2d0], -R124 ;  /* 0x0000b40096967a23 */ /* 0x000fe4000001087c */
[----:B------:R-:W-:Y:S01]  /*b910*/  MUFU.EX2 R238, R238 ;  /* 0x000000ee00ee7308 */ /* 0x000fe20000000800 */
[----:B------:R-:W0:Y:S01]  /*b920*/  LDGDEPBAR ;  /* 0x00000000000079af */ /* 0x000e220000000000 */
[C---:B------:R-:W-:Y:S01]  /*b930*/  FMUL.FTZ R28, R3.reuse, R88 ;  /* 0x00000058031c7220 */ /* 0x040fe20000410000 */
[C---:B------:R-:W-:Y:S04]  /*b940*/  HMMA.16816.F32.BF16 R24, R112.reuse, R30, R24 ;  /* 0x0000001e7018723c */ /* 0x040fe80000041818 */
[----:B------:R-:W-:Y:S02]  /*b950*/  FMUL.FTZ R29, R3, R89 ;  /* 0x00000059031d7220 */ /* 0x000fe40000410000 */
[--C-:B------:R-:W-:Y:S01]  /*b960*/  FFMA.FTZ R187, R187, c[0x0][0x2d0], -R148.reuse ;  /* 0x0000b400bbbb7a23 */ /* 0x100fe20000010894 */
[----:B------:R-:W-:Y:S01]  /*b970*/  MUFU.EX2 R135, R135 ;  /* 0x0000008700877308 */ /* 0x000fe20000000800 */
[C---:B------:R-:W-:Y:S04]  /*b980*/  FMUL.FTZ R30, R2.reuse, R90 ;  /* 0x0000005a021e7220 */ /* 0x040fe80000410000 */
[----:B------:R-:W-:Y:S02]  /*b990*/  FMUL.FTZ R31, R2, R91 ;  /* 0x0000005b021f7220 */ /* 0x000fe40000410000 */
[----:B------:R-:W-:Y:S01]  /*b9a0*/  LDSM.16.MT88.4 R88, [R212+0x3900] ;  /* 0x00390000d458783b */ /* 0x000fe20000004200 */
[--C-:B------:R-:W-:Y:S02]  /*b9b0*/  FFMA.FTZ R156, R156, c[0x0][0x2d0], -R148.reuse ;  /* 0x0000b4009c9c7a23 */ /* 0x100fe40000010894 */
[----:B------:R-:W1:Y:S01]  /*b9c0*/  MUFU.EX2 R136, R136 ;  /* 0x0000008800887308 */ /* 0x000e620000000800 */
[--C-:B------:R-:W-:Y:S01]  /*b9d0*/  FFMA.FTZ R158, R193, c[0x0][0x2d0], -R148.reuse ;  /* 0x0000b400c19e7a23 */ /* 0x100fe20000010894 */
[C---:B--2---:R-:W-:Y:S03]  /*b9e0*/  HMMA.16816.F32.BF16 R28, R112.reuse, R36, R28 ;  /* 0x00000024701c723c */ /* 0x044fe6000004181c */
[----:B------:R-:W-:Y:S02]  /*b9f0*/  FFMA.FTZ R193, R164, c[0x0][0x2d0], -R148 ;  /* 0x0000b400a4c17a23 */ /* 0x000fe40000010894 */
[--C-:B------:R-:W-:Y:S02]  /*ba00*/  FFMA.FTZ R195, R195, c[0x0][0x2d0], -R124.reuse ;  /* 0x0000b400c3c37a23 */ /* 0x100fe4000001087c */
[C---:B------:R-:W-:Y:S01]  /*ba10*/  FMUL.FTZ R36, R3.reuse, R80 ;  /* 0x0000005003247220 */ /* 0x040fe20000410000 */
[C---:B------:R-:W-:Y:S01]  /*ba20*/  HMMA.16816.F32.BF16 R32, R112.reuse, R38, R32 ;  /* 0x000000267020723c */ /* 0x040fe20000041820 */
[----:B------:R-:W-:Y:S03]  /*ba30*/  MUFU.EX2 R137, R137 ;  /* 0x0000008900897308 */ /* 0x000fe60000000800 */
[----:B------:R-:W-:Y:S02]  /*ba40*/  FMUL.FTZ R37, R3, R81 ;  /* 0x0000005103257220 */ /* 0x000fe40000410000 */
[--C-:B------:R-:W-:Y:S02]  /*ba50*/  FFMA.FTZ R160, R160, c[0x0][0x2d0], -R124.reuse ;  /* 0x0000b400a0a07a23 */ /* 0x100fe4000001087c */
[C---:B------:R-:W-:Y:S03]  /*ba60*/  FMUL.FTZ R38, R2.reuse, R82 ;  /* 0x0000005202267220 */ /* 0x040fe60000410000 */
[----:B------:R-:W-:Y:S01]  /*ba70*/  MUFU.EX2 R138, R138 ;  /* 0x0000008a008a7308 */ /* 0x000fe20000000800 */
[----:B------:R-:W-:Y:S02]  /*ba80*/  FMUL.FTZ R39, R2, R83 ;  /* 0x0000005302277220 */ /* 0x000fe40000410000 */
[----:B------:R-:W-:Y:S01]  /*ba90*/  LDSM.16.MT88.4 R80, [R209+0x900] ;  /* 0x00090000d150783b */ /* 0x000fe20000004200 */
[--C-:B------:R-:W-:Y:S02]  /*baa0*/  FFMA.FTZ R162, R162, c[0x0][0x2d0], -R124.reuse ;  /* 0x0000b400a2a27a23 */ /* 0x100fe4000001087c */
[----:B------:R-:W-:Y:S02]  /*bab0*/  FFMA.FTZ R235, R235, c[0x0][0x2d0], -R124 ;  /* 0x0000b400ebeb7a23 */ /* 0x000fe4000001087c */
[C---:B-----5:R-:W-:Y:S02]  /*bac0*/  HMMA.16816.F32.BF16 R36, R112.reuse, R44, R36 ;  /* 0x0000002c7024723c */ /* 0x060fe40000041824 */
[----:B------:R-:W-:Y:S01]  /*bad0*/  MUFU.EX2 R146, R146 ;  /* 0x0000009200927308 */ /* 0x000fe20000000800 */
[--C-:B------:R-:W-:Y:S02]  /*bae0*/  FFMA.FTZ R164, R251, c[0x0][0x2d0], -R148.reuse ;  /* 0x0000b400fba47a23 */ /* 0x100fe40000010894 */
[--C-:B------:R-:W-:Y:S02]  /*baf0*/  FFMA.FTZ R237, R237, c[0x0][0x2d0], -R148.reuse ;  /* 0x0000b400eded7a23 */ /* 0x100fe40000010894 */
[C---:B------:R-:W-:Y:S01]  /*bb00*/  FMUL.FTZ R44, R3.reuse, R72 ;  /* 0x00000048032c7220 */ /* 0x040fe20000410000 */
[C---:B------:R-:W-:Y:S04]  /*bb10*/  HMMA.16816.F32.BF16 R40, R112.reuse, R46, R40 ;  /* 0x0000002e7028723c */ /* 0x040fe80000041828 */
[----:B------:R-:W-:Y:S01]  /*bb20*/  FMUL.FTZ R45, R3, R73 ;  /* 0x00000049032d7220 */ /* 0x000fe20000410000 */
[----:B------:R-:W2:Y:S01]  /*bb30*/  MUFU.EX2 R147, R147 ;  /* 0x0000009300937308 */ /* 0x000ea20000000800 */
[--C-:B------:R-:W-:Y:S02]  /*bb40*/  FFMA.FTZ R166, R249, c[0x0][0x2d0], -R148.reuse ;  /* 0x0000b400f9a67a23 */ /* 0x100fe40000010894 */
[C---:B------:R-:W-:Y:S04]  /*bb50*/  FMUL.FTZ R46, R2.reuse, R74 ;  /* 0x0000004a022e7220 */ /* 0x040fe80000410000 */
[----:B------:R-:W-:Y:S02]  /*bb60*/  FMUL.FTZ R47, R2, R75 ;  /* 0x0000004b022f7220 */ /* 0x000fe40000410000 */
[----:B------:R-:W4:Y:S01]  /*bb70*/  LDSM.16.MT88.4 R72, [R212+0x900] ;  /* 0x00090000d448783b */ /* 0x000f220000004200 */
[----:B------:R-:W-:Y:S01]  /*bb80*/  MUFU.EX2 R149, R149 ;  /* 0x0000009500957308 */ /* 0x000fe20000000800 */
[----:B------:R-:W-:Y:S02]  /*bb90*/  FFMA.FTZ R239, R239, c[0x0][0x2d0], -R148 ;  /* 0x0000b400efef7a23 */ /* 0x000fe40000010894 */
[--C-:B------:R-:W-:Y:S01]  /*bba0*/  FFMA.FTZ R184, R247, c[0x0][0x2d0], -R124.reuse ;  /* 0x0000b400f7b87a23 */ /* 0x100fe2000001087c */
[C---:B---3--:R-:W-:Y:S03]  /*bbb0*/  HMMA.16816.F32.BF16 R44, R112.reuse, R84, R44 ;  /* 0x00000054702c723c */ /* 0x048fe6000004182c */
[--C-:B------:R-:W-:Y:S02]  /*bbc0*/  FFMA.FTZ R243, R243, c[0x0][0x2d0], -R124.reuse ;  /* 0x0000b400f3f37a23 */ /* 0x100fe4000001087c */
[--C-:B------:R-:W-:Y:S01]  /*bbd0*/  FFMA.FTZ R186, R245, c[0x0][0x2d0], -R124.reuse ;  /* 0x0000b400f5ba7a23 */ /* 0x100fe2000001087c */
[----:B------:R-:W3:Y:S01]  /*bbe0*/  MUFU.EX2 R150, R150 ;  /* 0x0000009600967308 */ /* 0x000ee20000000800 */
[----:B------:R-:W-:Y:S01]  /*bbf0*/  FFMA.FTZ R241, R241, c[0x0][0x2d0], -R124 ;  /* 0x0000b400f1f17a23 */ /* 0x000fe2000001087c */
[C---:B------:R-:W-:Y:S01]  /*bc00*/  HMMA.16816.F32.BF16 R48, R112.reuse, R86, R48 ;  /* 0x000000567030723c */ /* 0x040fe20000041830 */
[----:B------:R-:W-:Y:S03]  /*bc10*/  LDSM.16.MT88.4 R84, [R208+0x900] ;  /* 0x00090000d054783b */ /* 0x000fe60000004200 */
[--C-:B------:R-:W-:Y:S02]  /*bc20*/  FFMA.FTZ R145, R145, c[0x0][0x2d0], -R148.reuse ;  /* 0x0000b40091917a23 */ /* 0x100fe40000010894 */
[--C-:B------:R-:W-:Y:S02]  /*bc30*/  FFMA.FTZ R144, R144, c[0x0][0x2d0], -R148.reuse ;  /* 0x0000b40090907a23 */ /* 0x100fe40000010894 */
[C---:B------:R-:W-:Y:S01]  /*bc40*/  HMMA.16816.F32.BF16 R52, R112.reuse, R76, R52 ;  /* 0x0000004c7034723c */ /* 0x040fe20000041834 */
[----:B------:R-:W-:Y:S03]  /*bc50*/  MUFU.EX2 R187, R187 ;  /* 0x000000bb00bb7308 */ /* 0x000fe60000000800 */
[--C-:B------:R-:W-:Y:S02]  /*bc60*/  FFMA.FTZ R139, R139, c[0x0][0x2d0], -R148.reuse ;  /* 0x0000b4008b8b7a23 */ /* 0x100fe40000010894 */
[----:B------:R-:W-:Y:S02]  /*bc70*/  FFMA.FTZ R148, R126, c[0x0][0x2d0], -R148 ;  /* 0x0000b4007e947a23 */ /* 0x000fe40000010894 */
[C---:B------:R-:W-:Y:S01]  /*bc80*/  HMMA.16816.F32.BF16 R56, R112.reuse, R78, R56 ;  /* 0x0000004e7038723c */ /* 0x040fe20000041838 */
[----:B------:R-:W5:Y:S02]  /*bc90*/  LDSM.16.MT88.4 R76, [R210+0x900] ;  /* 0x00090000d24c783b */ /* 0x000f640000004200 */
[----:B------:R-:W3:Y:S01]  /*bca0*/  MUFU.EX2 R156, R156 ;  /* 0x0000009c009c7308 */ /* 0x000ee20000000800 */
[--C-:B------:R-:W-:Y:S02]  /*bcb0*/  FFMA.FTZ R118, R118, c[0x0][0x2d0], -R124.reuse ;  /* 0x0000b40076767a23 */ /* 0x100fe4000001087c */
[----:B------:R-:W-:Y:S02]  /*bcc0*/  FFMA.FTZ R124, R117, c[0x0][0x2d0], -R124 ;  /* 0x0000b400757c7a23 */ /* 0x000fe4000001087c */
[C---:B------:R-:W-:Y:S04]  /*bcd0*/  HMMA.16816.F32.BF16 R60, R112.reuse, R68, R60 ;  /* 0x00000044703c723c */ /* 0x040fe8000004183c */
[----:B------:R-:W-:Y:S01]  /*bce0*/  FFMA.FTZ R133, R3, R224, R133 ;  /* 0x000000e003857223 */ /* 0x000fe20000010085 */
[----:B------:R-:W-:Y:S01]  /*bcf0*/  MUFU.EX2 R158, R158 ;  /* 0x0000009e009e7308 */ /* 0x000fe20000000800 */
[----:B------:R-:W-:Y:S01]  /*bd00*/  MOV R3, R0 ;  /* 0x0000000000037202 */ /* 0x000fe20000000f00 */
[----:B------:R-:W-:Y:S01]  /*bd10*/  FFMA.FTZ R134, R2, R225, R134 ;  /* 0x000000e102867223 */ /* 0x000fe20000010086 */
[----:B------:R-:W-:Y:S04]  /*bd20*/  HMMA.16816.F32.BF16 R64, R112, R70, R64 ;  /* 0x000000467040723c */ /* 0x000fe80000041840 */
[----:B-1----:R-:W-:Y:S01]  /*bd30*/  F2FP.BF16.PACK_AB R68, R136, R135 ;  /* 0x000000878844723e */ /* 0x002fe200000010ff */
[----:B------:R-:W-:Y:S01]  /*bd40*/  FADD.FTZ R132, R132, R133 ;  /* 0x0000008584847221 */ /* 0x000fe20000010000 */
[----:B--2---:R-:W-:Y:S01]  /*bd50*/  F2FP.BF16.PACK_AB R69, R147, R146 ;  /* 0x000000929345723e */ /* 0x004fe200000010ff */
[----:B------:R-:W1:Y:S01]  /*bd60*/  MUFU.EX2 R193, R193 ;  /* 0x000000c100c17308 */ /* 0x000e620000000800 */
[----:B------:R-:W-:Y:S01]  /*bd70*/  F2FP.BF16.PACK_AB R70, R138, R137 ;  /* 0x000000898a46723e */ /* 0x000fe200000010ff */
[----:B------:R-:W-:Y:S03]  /*bd80*/  FADD.FTZ R129, R129, R134 ;  /* 0x0000008681817221 */ /* 0x000fe60000010000 */
[----:B---3--:R-:W-:Y:S01]  /*bd90*/  F2FP.BF16.PACK_AB R71, R150, R149 ;  /* 0x000000959647723e */ /* 0x008fe200000010ff */
[----:B------:R-:W-:Y:S02]  /*bda0*/  FADD.FTZ R131, R131, R132 ;  /* 0x0000008483837221 */ /* 0x000fe40000010000 */
[----:B------:R-:W-:Y:S02]  /*bdb0*/  FADD.FTZ R128, R128, R129 ;  /* 0x0000008180807221 */ /* 0x000fe40000010000 */
[----:B------:R-:W-:Y:S01]  /*bdc0*/  MUFU.EX2 R195, R195 ;  /* 0x000000c300c37308 */ /* 0x000fe20000000800 */
[----:B------:R-:W-:Y:S01]  /*bdd0*/  FADD.FTZ R130, R130, R131 ;  /* 0x0000008382827221 */ /* 0x000fe20000010000 */
[C---:B----4-:R-:W-:Y:S05]  /*bde0*/  HMMA.16816.F32.BF16 R4, R68.reuse, R72, R4 ;  /* 0x000000484404723c */ /* 0x050fea0000041804 */
[----:B------:R-:W-:Y:S02]  /*bdf0*/  FADD.FTZ R119, R119, R128 ;  /* 0x0000008077777221 */ /* 0x000fe40000010000 */
[----:B------:R-:W-:Y:S01]  /*be00*/  FADD.FTZ R135, R135, R130 ;  /* 0x0000008287877221 */ /* 0x000fe20000010000 */
[C---:B------:R-:W-:Y:S01]  /*be10*/  HMMA.16816.F32.BF16 R8, R68.reuse, R74, R8 ;  /* 0x0000004a4408723c */ /* 0x040fe20000041808 */
[----:B------:R-:W2:Y:S01]  /*be20*/  LDSM.16.MT88.4 R72, [R210+0x3900] ;  /* 0x00390000d248783b */ /* 0x000ea20000004200 */
[----:B------:R-:W3:Y:S02]  /*be30*/  MUFU.EX2 R160, R160 ;  /* 0x000000a000a07308 */ /* 0x000ee40000000800 */
[----:B------:R-:W-:Y:S01]  /*be40*/  FADD.FTZ R146, R146, R119 ;  /* 0x0000007792927221 */ /* 0x000fe20000010000 */
[----:B------:R-:W-:Y:S01]  /*be50*/  MOV R119, R116 ;  /* 0x0000007400777202 */ /* 0x000fe20000000f00 */
[----:B------:R-:W-:Y:S02]  /*be60*/  FADD.FTZ R136, R136, R135 ;  /* 0x0000008788887221 */ /* 0x000fe40000010000 */
[C---:B-----5:R-:W-:Y:S04]  /*be70*/  HMMA.16816.F32.BF16 R12, R68.reuse, R76, R12 ;  /* 0x0000004c440c723c */ /* 0x060fe8000004180c */
[----:B------:R-:W-:Y:S01]  /*be80*/  MUFU.EX2 R162, R162 ;  /* 0x000000a200a27308 */ /* 0x000fe20000000800 */
[----:B------:R-:W-:Y:S02]  /*be90*/  FADD.FTZ R146, R147, R146 ;  /* 0x0000009293927221 */ /* 0x000fe40000010000 */
[----:B------:R-:W-:Y:S01]  /*bea0*/  FADD.FTZ R137, R137, R136 ;  /* 0x0000008889897221 */ /* 0x000fe20000010000 */
[C---:B------:R-:W-:Y:S01]  /*beb0*/  HMMA.16816.F32.BF16 R16, R68.reuse, R78, R16 ;  /* 0x0000004e4410723c */ /* 0x040fe20000041810 */
[----:B------:R-:W4:Y:S03]  /*bec0*/  LDSM.16.MT88.4 R76, [R209+0x3900] ;  /* 0x00390000d14c783b */ /* 0x000f260000004200 */
[----:B------:R-:W-:Y:S02]  /*bed0*/  FADD.FTZ R149, R149, R146 ;  /* 0x0000009295957221 */ /* 0x000fe40000010000 */
[----:B------:R-:W5:Y:S01]  /*bee0*/  MUFU.EX2 R235, R235 ;  /* 0x000000eb00eb7308 */ /* 0x000f620000000800 */
[----:B------:R-:W-:Y:S01]  /*bef0*/  FADD.FTZ R138, R138, R137 ;  /* 0x000000898a8a7221 */ /* 0x000fe20000010000 */
[C---:B------:R-:W-:Y:S04]  /*bf00*/  HMMA.16816.F32.BF16 R20, R68.reuse, R80, R20 ;  /* 0x000000504414723c */ /* 0x040fe80000041814 */
[----:B------:R-:W-:Y:S04]  /*bf10*/  FADD.FTZ R150, R150, R149 ;  /* 0x0000009596967221 */ /* 0x000fe80000010000 */
[C---:B------:R-:W-:Y:S01]  /*bf20*/  HMMA.16816.F32.BF16 R24, R68.reuse, R82, R24 ;  /* 0x000000524418723c */ /* 0x040fe20000041818 */
[----:B------:R-:W1:Y:S01]  /*bf30*/  LDSM.16.MT88.4 R80, [R208+0x3900] ;  /* 0x00390000d050783b */ /* 0x000e620000004200 */
[----:B------:R-:W-:Y:S06]  /*bf40*/  MUFU.EX2 R164, R164 ;  /* 0x000000a400a47308 */ /* 0x000fec0000000800 */
[C---:B------:R-:W-:Y:S04]  /*bf50*/  HMMA.16816.F32.BF16 R28, R68.reuse, R84, R28 ;  /* 0x00000054441c723c */ /* 0x040fe8000004181c */
[----:B------:R-:W-:Y:S04]  /*bf60*/  MUFU.EX2 R237, R237 ;  /* 0x000000ed00ed7308 */ /* 0x000fe80000000800 */
[C---:B------:R-:W-:Y:S01]  /*bf70*/  HMMA.16816.F32.BF16 R32, R68.reuse, R86, R32 ;  /* 0x000000564420723c */ /* 0x040fe20000041820 */
[----:B------:R-:W-:Y:S05]  /*bf80*/  LDSM.16.MT88.4 R84, [R208+0x1100] ;  /* 0x00110000d054783b */ /* 0x000fea0000004200 */
[----:B------:R-:W-:Y:S02]  /*bf90*/  MUFU.EX2 R166, R166 ;  /* 0x000000a600a67308 */ /* 0x000fe40000000800 */
[C---:B------:R-:W-:Y:S08]  /*bfa0*/  HMMA.16816.F32.BF16 R36, R68.reuse, R88, R36 ;  /* 0x000000584424723c */ /* 0x040ff00000041824 */
[C---:B------:R-:W-:Y:S01]  /*bfb0*/  HMMA.16816.F32.BF16 R40, R68.reuse, R90, R40 ;  /* 0x0000005a4428723c */ /* 0x040fe20000041828 */
[----:B------:R-:W-:Y:S01]  /*bfc0*/  LDSM.16.MT88.4 R88, [R210+0x4100] ;  /* 0x00410000d258783b */ /* 0x000fe20000004200 */
[----:B------:R-:W-:Y:S06]  /*bfd0*/  MUFU.EX2 R239, R239 ;  /* 0x000000ef00ef7308 */ /* 0x000fec0000000800 */
[C---:B--2---:R-:W-:Y:S04]  /*bfe0*/  HMMA.16816.F32.BF16 R44, R68.reuse, R72, R44 ;  /* 0x00000048442c723c */ /* 0x044fe8000004182c */
[----:B------:R-:W-:Y:S04]  /*bff0*/  MUFU.EX2 R184, R184 ;  /* 0x000000b800b87308 */ /* 0x000fe80000000800 */
[C---:B------:R-:W-:Y:S01]  /*c000*/  HMMA.16816.F32.BF16 R48, R68.reuse, R74, R48 ;  /* 0x0000004a4430723c */ /* 0x040fe20000041830 */
[----:B------:R-:W2:Y:S05]  /*c010*/  LDSM.16.MT88.4 R72, [R212+0x1100] ;  /* 0x00110000d448783b */ /* 0x000eaa0000004200 */
[----:B------:R-:W-:Y:S02]  /*c020*/  MUFU.EX2 R243, R243 ;  /* 0x000000f300f37308 */ /* 0x000fe40000000800 */
[C---:B----4-:R-:W-:Y:S08]  /*c030*/  HMMA.16816.F32.BF16 R52, R68.reuse, R76, R52 ;  /* 0x0000004c4434723c */ /* 0x050ff00000041834 */
[C---:B------:R-:W-:Y:S01]  /*c040*/  HMMA.16816.F32.BF16 R56, R68.reuse, R78, R56 ;  /* 0x0000004e4438723c */ /* 0x040fe20000041838 */
[----:B------:R-:W4:Y:S01]  /*c050*/  LDSM.16.MT88.4 R76, [R210+0x1100] ;  /* 0x00110000d24c783b */ /* 0x000f220000004200 */
[----:B------:R-:W-:Y:S06]  /*c060*/  MUFU.EX2 R186, R186 ;  /* 0x000000ba00ba7308 */ /* 0x000fec0000000800 */
[C---:B-1----:R-:W-:Y:S04]  /*c070*/  HMMA.16816.F32.BF16 R60, R68.reuse, R80, R60 ;  /* 0x00000050443c723c */ /* 0x042fe8000004183c */
[----:B------:R-:W-:Y:S04]  /*c080*/  MUFU.EX2 R241, R241 ;  /* 0x000000f100f17308 */ /* 0x000fe80000000800 */
[----:B------:R-:W-:Y:S01]  /*c090*/  HMMA.16816.F32.BF16 R64, R68, R82, R64 ;  /* 0x000000524440723c */ /* 0x000fe20000041840 */
[----:B------:R-:W1:Y:S05]  /*c0a0*/  LDSM.16.MT88.4 R80, [R209+0x1100] ;  /* 0x00110000d150783b */ /* 0x000e6a0000004200 */
[----:B------:R-:W-:Y:S01]  /*c0b0*/  MUFU.EX2 R145, R145 ;  /* 0x0000009100917308 */ /* 0x000fe20000000800 */
[----:B------:R-:W-:Y:S01]  /*c0c0*/  F2FP.BF16.PACK_AB R68, R156, R187 ;  /* 0x000000bb9c44723e */ /* 0x000fe200000010ff */
[----:B------:R-:W-:Y:S01]  /*c0d0*/  FADD.FTZ R187, R187, R138 ;  /* 0x0000008abbbb7221 */ /* 0x000fe20000010000 */
[----:B------:R-:W-:Y:S03]  /*c0e0*/  F2FP.BF16.PACK_AB R70, R193, R158 ;  /* 0x0000009ec146723e */ /* 0x000fe600000010ff */
[----:B---3--:R-:W-:Y:S01]  /*c0f0*/  F2FP.BF16.PACK_AB R69, R160, R195 ;  /* 0x000000c3a045723e */ /* 0x008fe200000010ff */
[----:B------:R-:W-:Y:S01]  /*c100*/  FADD.FTZ R195, R195, R150 ;  /* 0x00000096c3c37221 */ /* 0x000fe20000010000 */
[----:B-----5:R-:W-:Y:S01]  /*c110*/  F2FP.BF16.PACK_AB R71, R235, R162 ;  /* 0x000000a2eb47723e */ /* 0x020fe200000010ff */
[----:B------:R-:W-:Y:S01]  /*c120*/  FADD.FTZ R187, R156, R187 ;  /* 0x000000bb9cbb7221 */ /* 0x000fe20000010000 */
[----:B------:R-:W-:Y:S01]  /*c130*/  MUFU.EX2 R144, R144 ;  /* 0x0000009000907308 */ /* 0x000fe20000000800 */
[----:B------:R-:W-:Y:S02]  /*c140*/  FADD.FTZ R195, R160, R195 ;  /* 0x000000c3a0c37221 */ /* 0x000fe40000010000 */
[----:B------:R-:W-:Y:S02]  /*c150*/  FADD.FTZ R158, R158, R187 ;  /* 0x000000bb9e9e7221 */ /* 0x000fe40000010000 */
[C---:B--2---:R-:W-:Y:S03]  /*c160*/  HMMA.16816.F32.BF16 R4, R68.reuse, R72, R4 ;  /* 0x000000484404723c */ /* 0x044fe60000041804 */
[----:B------:R-:W-:Y:S02]  /*c170*/  FADD.FTZ R162, R162, R195 ;  /* 0x000000c3a2a27221 */ /* 0x000fe40000010000 */
[----:B------:R-:W-:Y:S01]  /*c180*/  MUFU.EX2 R139, R139 ;  /* 0x0000008b008b7308 */ /* 0x000fe20000000800 */
[----:B------:R-:W-:Y:S02]  /*c190*/  FADD.FTZ R193, R193, R158 ;  /* 0x0000009ec1c17221 */ /* 0x000fe40000010000 */
[C---:B------:R-:W-:Y:S01]  /*c1a0*/  HMMA.16816.F32.BF16 R8, R68.reuse, R74, R8 ;  /* 0x0000004a4408723c */ /* 0x040fe20000041808 */
[----:B------:R-:W2:Y:S03]  /*c1b0*/  LDSM.16.MT88.4 R72, [R212+0x4100] ;  /* 0x00410000d448783b */ /* 0x000ea60000004200 */
[----:B------:R-:W-:Y:S03]  /*c1c0*/  FADD.FTZ R235, R235, R162 ;  /* 0x000000a2ebeb7221 */ /* 0x000fe60000010000 */
[----:B------:R-:W3:Y:S01]  /*c1d0*/  MUFU.EX2 R148, R148 ;  /* 0x0000009400947308 */ /* 0x000ee20000000800 */
[C---:B----4-:R-:W-:Y:S08]  /*c1e0*/  HMMA.16816.F32.BF16 R12, R68.reuse, R76, R12 ;  /* 0x0000004c440c723c */ /* 0x050ff0000004180c */
[C---:B------:R-:W-:Y:S01]  /*c1f0*/  HMMA.16816.F32.BF16 R16, R68.reuse, R78, R16 ;  /* 0x0000004e4410723c */ /* 0x040fe20000041810 */
[----:B------:R-:W4:Y:S01]  /*c200*/  LDSM.16.MT88.4 R76, [R212+0x1900] ;  /* 0x00190000d44c783b */ /* 0x000f220000004200 */
[----:B------:R-:W-:Y:S06]  /*c210*/  MUFU.EX2 R151, R151 ;  /* 0x0000009700977308 */ /* 0x000fec0000000800 */
[C---:B-1----:R-:W-:Y:S04]  /*c220*/  HMMA.16816.F32.BF16 R20, R68.reuse, R80, R20 ;  /* 0x000000504414723c */ /* 0x042fe80000041814 */
[----:B------:R-:W1:Y:S01]  /*c230*/  MUFU.EX2 R240, R240 ;  /* 0x000000f000f07308 */ /* 0x000e620000000800 */
[----:B---3--:R-:W-:Y:S03]  /*c240*/  F2FP.BF16.PACK_AB R126, R148, R139 ;  /* 0x0000008b947e723e */ /* 0x008fe600000010ff */
[C---:B------:R-:W-:Y:S01]  /*c250*/  HMMA.16816.F32.BF16 R24, R68.reuse, R82, R24 ;  /* 0x000000524418723c */ /* 0x040fe20000041818 */
[----:B------:R-:W3:Y:S05]  /*c260*/  LDSM.16.MT88.4 R80, [R209+0x1900] ;  /* 0x00190000d150783b */ /* 0x000eea0000004200 */
[----:B------:R-:W-:Y:S02]  /*c270*/  MUFU.EX2 R118, R118 ;  /* 0x0000007600767308 */ /* 0x000fe40000000800 */
[C---:B------:R-:W-:Y:S08]  /*c280*/  HMMA.16816.F32.BF16 R28, R68.reuse, R84, R28 ;  /* 0x00000054441c723c */ /* 0x040ff0000004181c */
[C---:B------:R-:W-:Y:S01]  /*c290*/  HMMA.16816.F32.BF16 R32, R68.reuse, R86, R32 ;  /* 0x000000564420723c */ /* 0x040fe20000041820 */
[----:B------:R-:W-:Y:S01]  /*c2a0*/  LDSM.16.MT88.4 R84, [R210+0x4900] ;  /* 0x00490000d254783b */ /* 0x000fe20000004200 */
[----:B------:R5:W3:Y:S02]  /*c2b0*/  MUFU.EX2 R117, R124 ;  /* 0x0000007c00757308 */ /* 0x000ae40000000800 */
[----:B-1----:R-:W-:Y:S04]  /*c2c0*/  F2FP.BF16.PACK_AB R125, R240, R151 ;  /* 0x00000097f07d723e */ /* 0x002fe800000010ff */
[C---:B--2---:R-:W-:Y:S08]  /*c2d0*/  HMMA.16816.F32.BF16 R36, R68.reuse, R72, R36 ;  /* 0x000000484424723c */ /* 0x044ff00000041824 */
[C---:B------:R-:W-:Y:S01]  /*c2e0*/  HMMA.16816.F32.BF16 R40, R68.reuse, R74, R40 ;  /* 0x0000004a4428723c */ /* 0x040fe20000041828 */
[----:B------:R-:W1:Y:S07]  /*c2f0*/  LDSM.16.MT88.4 R72, [R208+0x1900] ;  /* 0x00190000d048783b */ /* 0x000e6e0000004200 */
[C---:B------:R-:W-:Y:S04]  /*c300*/  HMMA.16816.F32.BF16 R44, R68.reuse, R88, R44 ;  /* 0x00000058442c723c */ /* 0x040fe8000004182c */
[----:B-----5:R-:W-:Y:S02]  /*c310*/  F2FP.BF16.PACK_AB R124, R144, R145 ;  /* 0x00000091907c723e */ /* 0x020fe400000010ff */
[----:B---3--:R-:W-:Y:S02]  /*c320*/  F2FP.BF16.PACK_AB R127, R117, R118 ;  /* 0x00000076757f723e */ /* 0x008fe400000010ff */
[C---:B------:R-:W-:Y:S01]  /*c330*/  HMMA.16816.F32.BF16 R48, R68.reuse, R90, R48 ;  /* 0x0000005a4430723c */ /* 0x040fe20000041830 */
[----:B------:R-:W-:Y:S07]  /*c340*/  LDSM.16.MT88.4 R88, [R208+0x5100] ;  /* 0x00510000d058783b */ /* 0x000fee0000004200 */
[C---:B------:R-:W-:Y:S08]  /*c350*/  HMMA.16816.F32.BF16 R52, R68.reuse, R92, R52 ;  /* 0x0000005c4434723c */ /* 0x040ff00000041834 */
[C---:B------:R-:W-:Y:S01]  /*c360*/  HMMA.16816.F32.BF16 R56, R68.reuse, R94, R56 ;  /* 0x0000005e4438723c */ /* 0x040fe20000041838 */
[----:B------:R-:W-:Y:S07]  /*c370*/  LDSM.16.MT88.4 R92, [R209+0x2900] ;  /* 0x00290000d15c783b */ /* 0x000fee0000004200 */
[C---:B------:R-:W-:Y:S08]  /*c380*/  HMMA.16816.F32.BF16 R60, R68.reuse, R96, R60 ;  /* 0x00000060443c723c */ /* 0x040ff0000004183c */
[----:B------:R-:W-:Y:S07]  /*c390*/  HMMA.16816.F32.BF16 R64, R68, R98, R64 ;  /* 0x000000624440723c */ /* 0x000fee0000041840 */
        /* <DEDUP_REMOVED lines=14> */
[----:B------:R-:W2:Y:S07]  /*c480*/  LDSM.16.MT88.4 R76, [R212+0x4900] ;  /* 0x00490000d44c783b */ /* 0x000eae0000004200 */
[C---:B------:R-:W-:Y:S08]  /*c490*/  HMMA.16816.F32.BF16 R12, R68.reuse, R100, R12 ;  /* 0x00000064440c723c */ /* 0x040ff0000004180c */
[C---:B------:R-:W-:Y:S01]  /*c4a0*/  HMMA.16816.F32.BF16 R16, R68.reuse, R102, R16 ;  /* 0x000000664410723c */ /* 0x040fe20000041810 */
[----:B------:R-:W-:Y:S07]  /*c4b0*/  LDSM.16.MT88.4 R100, [R210+0x2900] ;  /* 0x00290000d264783b */ /* 0x000fee0000004200 */
[C---:B------:R-:W-:Y:S08]  /*c4c0*/  HMMA.16816.F32.BF16 R20, R68.reuse, R80, R20 ;  /* 0x000000504414723c */ /* 0x040ff00000041814 */
[C---:B------:R-:W-:Y:S01]  /*c4d0*/  HMMA.16816.F32.BF16 R24, R68.reuse, R82, R24 ;  /* 0x000000524418723c */ /* 0x040fe20000041818 */
[----:B------:R-:W3:Y:S07]  /*c4e0*/  LDSM.16.MT88.4 R80, [R209+0x4900] ;  /* 0x00490000d150783b */ /* 0x000eee0000004200 */
[C---:B-1----:R-:W-:Y:S08]  /*c4f0*/  HMMA.16816.F32.BF16 R28, R68.reuse, R72, R28 ;  /* 0x00000048441c723c */ /* 0x042ff0000004181c */
[C---:B------:R-:W-:Y:S01]  /*c500*/  HMMA.16816.F32.BF16 R32, R68.reuse, R74, R32 ;  /* 0x0000004a4420723c */ /* 0x040fe20000041820 */
[----:B------:R-:W1:Y:S07]  /*c510*/  LDSM.16.MT88.4 R72, [R208+0x4900] ;  /* 0x00490000d048783b */ /* 0x000e6e0000004200 */
[C---:B--2---:R-:W-:Y:S08]  /*c520*/  HMMA.16816.F32.BF16 R36, R68.reuse, R76, R36 ;  /* 0x0000004c4424723c */ /* 0x044ff00000041824 */
[C---:B------:R-:W-:Y:S01]  /*c530*/  HMMA.16816.F32.BF16 R40, R68.reuse, R78, R40 ;  /* 0x0000004e4428723c */ /* 0x040fe20000041828 */
[----:B------:R-:W2:Y:S07]  /*c540*/  LDSM.16.MT88.4 R76, [R212+0x2100] ;  /* 0x00210000d44c783b */ /* 0x000eae0000004200 */
[C---:B------:R-:W-:Y:S08]  /*c550*/  HMMA.16816.F32.BF16 R44, R68.reuse, R84, R44 ;  /* 0x00000054442c723c */ /* 0x040ff0000004182c */
[C---:B------:R-:W-:Y:S01]  /*c560*/  HMMA.16816.F32.BF16 R48, R68.reuse, R86, R48 ;  /* 0x000000564430723c */ /* 0x040fe20000041830 */
[----:B------:R-:W4:Y:S07]  /*c570*/  LDSM.16.MT88.4 R84, [R210+0x2100] ;  /* 0x00210000d254783b */ /* 0x000f2e0000004200 */
[C---:B---3--:R-:W-:Y:S08]  /*c580*/  HMMA.16816.F32.BF16 R52, R68.reuse, R80, R52 ;  /* 0x000000504434723c */ /* 0x048ff00000041834 */
[C---:B------:R-:W-:Y:S01]  /*c590*/  HMMA.16816.F32.BF16 R56, R68.reuse, R82, R56 ;  /* 0x000000524438723c */ /* 0x040fe20000041838 */
[----:B------:R-:W3:Y:S07]  /*c5a0*/  LDSM.16.MT88.4 R80, [R209+0x2100] ;  /* 0x00210000d150783b */ /* 0x000eee0000004200 */
[C---:B-1----:R-:W-:Y:S08]  /*c5b0*/  HMMA.16816.F32.BF16 R60, R68.reuse, R72, R60 ;  /* 0x00000048443c723c */ /* 0x042ff0000004183c */
[----:B------:R-:W-:Y:S01]  /*c5c0*/  HMMA.16816.F32.BF16 R64, R68, R74, R64 ;  /* 0x0000004a4440723c */ /* 0x000fe20000041840 */
[----:B------:R-:W1:Y:S06]  /*c5d0*/  LDSM.16.MT88.4 R72, [R208+0x2100] ;  /* 0x00210000d048783b */ /* 0x000e6c0000004200 */
        /* <DEDUP_REMOVED lines=9> */
[C---:B--2---:R-:W-:Y:S03]  /*c670*/  HMMA.16816.F32.BF16 R4, R68.reuse, R76, R4 ;  /* 0x0000004c4404723c */ /* 0x044fe60000041804 */
[----:B------:R-:W-:Y:S02]  /*c680*/  FADD.FTZ R157, R157, R236 ;  /* 0x000000ec9d9d7221 */ /* 0x000fe40000010000 */
[----:B------:R-:W-:Y:S02]  /*c690*/  FADD.FTZ R234, R234, R165 ;  /* 0x000000a5eaea7221 */ /* 0x000fe40000010000 */
[----:B------:R-:W-:Y:S01]  /*c6a0*/  FADD.FTZ R238, R238, R157 ;  /* 0x0000009deeee7221 */ /* 0x000fe20000010000 */
[C---:B------:R-:W-:Y:S01]  /*c6b0*/  HMMA.16816.F32.BF16 R8, R68.reuse, R78, R8 ;  /* 0x0000004e4408723c */ /* 0x040fe20000041808 */
[----:B------:R-:W2:Y:S03]  /*c6c0*/  LDSM.16.MT88.4 R76, [R212+0x5100] ;  /* 0x00510000d44c783b */ /* 0x000ea60000004200 */
[----:B------:R-:W-:Y:S02]  /*c6d0*/  FADD.FTZ R145, R145, R234 ;  /* 0x000000ea91917221 */ /* 0x000fe40000010000 */
[----:B------:R-:W-:Y:S02]  /*c6e0*/  FADD.FTZ R151, R151, R238 ;  /* 0x000000ee97977221 */ /* 0x000fe40000010000 */
[C---:B----4-:R-:W-:Y:S04]  /*c6f0*/  HMMA.16816.F32.BF16 R12, R68.reuse, R84, R12 ;  /* 0x00000054440c723c */ /* 0x050fe8000004180c */
[----:B------:R-:W-:Y:S02]  /*c700*/  FADD.FTZ R144, R144, R145 ;  /* 0x0000009190907221 */ /* 0x000fe40000010000 */
[----:B------:R-:W-:Y:S02]  /*c710*/  FADD.FTZ R151, R240, R151 ;  /* 0x00000097f0977221 */ /* 0x000fe40000010000 */
[C---:B------:R-:W-:Y:S01]  /*c720*/  HMMA.16816.F32.BF16 R16, R68.reuse, R86, R16 ;  /* 0x000000564410723c */ /* 0x040fe20000041810 */
[----:B------:R-:W4:Y:S03]  /*c730*/  LDSM.16.MT88.4 R84, [R210+0x5100] ;  /* 0x00510000d254783b */ /* 0x000f260000004200 */
[----:B------:R-:W-:Y:S02]  /*c740*/  FADD.FTZ R139, R139, R144 ;  /* 0x000000908b8b7221 */ /* 0x000fe40000010000 */
[----:B------:R-:W-:Y:S02]  /*c750*/  FADD.FTZ R118, R118, R151 ;  /* 0x0000009776767221 */ /* 0x000fe40000010000 */
[C---:B---3--:R-:W-:Y:S04]  /*c760*/  HMMA.16816.F32.BF16 R20, R68.reuse, R80, R20 ;  /* 0x000000504414723c */ /* 0x048fe80000041814 */
[----:B------:R-:W-:Y:S02]  /*c770*/  FADD.FTZ R224, R148, R139 ;  /* 0x0000008b94e07221 */ /* 0x000fe40000010000 */
[----:B------:R-:W-:Y:S02]  /*c780*/  FADD.FTZ R225, R117, R118 ;  /* 0x0000007675e17221 */ /* 0x000fe40000010000 */
        /* <DEDUP_REMOVED lines=8> */
[C---:B----4-:R-:W-:Y:S08]  /*c810*/  HMMA.16816.F32.BF16 R44, R68.reuse, R84, R44 ;  /* 0x00000054442c723c */ /* 0x050ff0000004182c */
[C---:B------:R-:W-:Y:S08]  /*c820*/  HMMA.16816.F32.BF16 R48, R68.reuse, R86, R48 ;  /* 0x000000564430723c */ /* 0x040ff00000041830 */
[C---:B---3--:R-:W-:Y:S08]  /*c830*/  HMMA.16816.F32.BF16 R52, R68.reuse, R80, R52 ;  /* 0x000000504434723c */ /* 0x048ff00000041834 */
[C---:B------:R-:W-:Y:S08]  /*c840*/  HMMA.16816.F32.BF16 R56, R68.reuse, R82, R56 ;  /* 0x000000524438723c */ /* 0x040ff00000041838 */
[C---:B------:R-:W-:Y:S08]  /*c850*/  HMMA.16816.F32.BF16 R60, R68.reuse, R88, R60 ;  /* 0x00000058443c723c */ /* 0x040ff0000004183c */
[----:B------:R-:W-:Y:S01]  /*c860*/  HMMA.16816.F32.BF16 R64, R68, R90, R64 ;  /* 0x0000005a4440723c */ /* 0x000fe20000041840 */
[----:B------:R-:W3:Y:S07]  /*c870*/  LDSM.16.MT88.4 R68, [R210+0x5900] ;  /* 0x00590000d244783b */ /* 0x000eee0000004200 */
[C---:B------:R-:W-:Y:S01]  /*c880*/  HMMA.16816.F32.BF16 R112, R124.reuse, R108, R4 ;  /* 0x0000006c7c70723c */ /* 0x040fe20000041804 */
[----:B------:R-:W4:Y:S07]  /*c890*/  LDSM.16.MT88.4 R4, [R209+0x5900] ;  /* 0x00590000d104783b */ /* 0x000f2e0000004200 */
[C---:B------:R-:W-:Y:S01]  /*c8a0*/  HMMA.16816.F32.BF16 R108, R124.reuse, R110, R8 ;  /* 0x0000006e7c6c723c */ /* 0x040fe20000041808 */
[----:B------:R-:W5:Y:S07]  /*c8b0*/  LDSM.16.MT88.4 R8, [R208+0x5900] ;  /* 0x00590000d008783b */ /* 0x000f6e0000004200 */
[C---:B------:R-:W-:Y:S08]  /*c8c0*/  HMMA.16816.F32.BF16 R104, R124.reuse, R100, R12 ;  /* 0x000000647c68723c */ /* 0x040ff0000004180c */
[C---:B------:R-:W-:Y:S08]  /*c8d0*/  HMMA.16816.F32.BF16 R100, R124.reuse, R102, R16 ;  /* 0x000000667c64723c */ /* 0x040ff00000041810 */
[C---:B------:R-:W-:Y:S08]  /*c8e0*/  HMMA.16816.F32.BF16 R96, R124.reuse, R92, R20 ;  /* 0x0000005c7c60723c */ /* 0x040ff00000041814 */
[C---:B------:R-:W-:Y:S08]  /*c8f0*/  HMMA.16816.F32.BF16 R92, R124.reuse, R94, R24 ;  /* 0x0000005e7c5c723c */ /* 0x040ff00000041818 */
[C---:B-1----:R-:W-:Y:S08]  /*c900*/  HMMA.16816.F32.BF16 R88, R124.reuse, R72, R28 ;  /* 0x000000487c58723c */ /* 0x042ff0000004181c */
[C---:B------:R-:W-:Y:S08]  /*c910*/  HMMA.16816.F32.BF16 R84, R124.reuse, R74, R32 ;  /* 0x0000004a7c54723c */ /* 0x040ff00000041820 */
[C---:B--2---:R-:W-:Y:S08]  /*c920*/  HMMA.16816.F32.BF16 R80, R124.reuse, R76, R36 ;  /* 0x0000004c7c50723c */ /* 0x044ff00000041824 */
[C---:B------:R-:W-:Y:S08]  /*c930*/  HMMA.16816.F32.BF16 R76, R124.reuse, R78, R40 ;  /* 0x0000004e7c4c723c */ /* 0x040ff00000041828 */
[C---:B---3--:R-:W-:Y:S08]  /*c940*/  HMMA.16816.F32.BF16 R72, R124.reuse, R68, R44 ;  /* 0x000000447c48723c */ /* 0x048ff0000004182c */
[C---:B------:R-:W-:Y:S08]  /*c950*/  HMMA.16816.F32.BF16 R68, R124.reuse, R70, R48 ;  /* 0x000000467c44723c */ /* 0x040ff00000041830 */
[C---:B----4-:R-:W-:Y:S08]  /*c960*/  HMMA.16816.F32.BF16 R52, R124.reuse, R4, R52 ;  /* 0x000000047c34723c */ /* 0x050ff00000041834 */
[C---:B------:R-:W-:Y:S08]  /*c970*/  HMMA.16816.F32.BF16 R56, R124.reuse, R6, R56 ;  /* 0x000000067c38723c */ /* 0x040ff00000041838 */
[C---:B-----5:R-:W-:Y:S08]  /*c980*/  HMMA.16816.F32.BF16 R60, R124.reuse, R8, R60 ;  /* 0x000000087c3c723c */ /* 0x060ff0000004183c */
[----:B------:R-:W-:Y:S01]  /*c990*/  HMMA.16816.F32.BF16 R64, R124, R10, R64 ;  /* 0x0000000a7c40723c */ /* 0x000fe20000041840 */
[----:B------:R-:W-:-:S07]  /*c9a0*/  @P0 BRA `(.L_x_186) ;  /* 0xffffd0e000000947 */ /* 0x000fce000383ffff */
.L_x_185:
[----:B------:R-:W-:-:S13]  /*c9b0*/  ISETP.GE.AND P0, PT, R192, R215, PT ;  /* 0x000000d7c000720c */ /* 0x000fda0003f06270 */
[----:B------:R-:W-:Y:S05]  /*c9c0*/  @!P0 BRA `(.L_x_187) ;  /* 0x0000433000008947 */ /* 0x000fea0003800000 */
[----:B------:R-:W-:Y:S01]  /*c9d0*/  ULDC.64 UR4, c[0x0][0x1e0] ;  /* 0x0000780000047ab9 */ /* 0x000fe20000000a00 */
[----:B------:R-:W-:Y:S01]  /*c9e0*/  IADD3 R194, P0, R226, 0x40, RZ ;  /* 0x00000040e2c27810 */ /* 0x000fe20007f1e0ff */
[----:B------:R-:W-:Y:S01]  /*c9f0*/  UIADD3 UR6, UP1, UR14, 0x80, URZ ;  /* 0x000000800e067890 */ /* 0x000fe2000ff3e03f */
[----:B------:R-:W-:Y:S01]  /*ca00*/  IMAD.MOV.U32 R2, RZ, RZ, R116 ;  /* 0x000000ffff027224 */ /* 0x000fe200078e0074 */
[----:B------:R-:W-:Y:S01]  /*ca10*/  USHF.L.U64.HI UR13, UR4, 0x6, UR5 ;  /* 0x00000006040d7899 */ /* 0x000fe20008010205 */
[----:B------:R-:W-:Y:S01]  /*ca20*/  IMAD.MOV.U32 R3, RZ, RZ, R0 ;  /* 0x000000ffff037224 */ /* 0x000fe200078e0000 */
[----:B------:R-:W-:Y:S01]  /*ca30*/  USHF.L.U32 UR15, UR4, 0x6, URZ ;  /* 0x00000006040f7899 */ /* 0x000fe2000800063f */
[-C--:B------:R-:W-:Y:S01]  /*ca40*/  IADD3.X R195, RZ, R229.reuse, RZ, P0, !PT ;  /* 0x000000e5ffc37210 */ /* 0x080fe200007fe4ff */
[----:B------:R-:W-:Y:S01]  /*ca50*/  UMOV UR14, 0x60 ;  /* 0x00000060000e7882 */ /* 0x000fe20000000000 */
[----:B------:R-:W-:Y:S01]  /*ca60*/  @P4 IMAD.HI.U32 R193, R217, c[0x0][0x2c8], RZ ;  /* 0x0000b200d9c14a27 */ /* 0x000fe200078e00ff */
[----:B------:R-:W-:Y:S01]  /*ca70*/  ULDC.64 UR4, c[0x0][0x208] ;  /* 0x0000820000047ab9 */ /* 0x000fe20000000a00 */
[----:B------:R-:W-:Y:S01]  /*ca80*/  MOV R227, R229 ;  /* 0x000000e500e37202 */ /* 0x000fe20000000f00 */
[----:B------:R-:W-:-:S02]  /*ca90*/  UIADD3 UR16, UP0, UR9, 0x80, URZ ;  /* 0x0000008009107890 */ /* 0x000fc4000ff1e03f */
[----:B------:R-:W-:Y:S02]  /*caa0*/  UIMAD.WIDE.U32 UR18, UR14, UR4, URZ ;  /* 0x000000040e1272a5 */ /* 0x000fe4000f8e003f */
[----:B------:R-:W-:Y:S02]  /*cab0*/  UIMAD UR5, UR14, UR5, URZ ;  /* 0x000000050e0572a4 */ /* 0x000fe4000f8e023f */
[----:B------:R-:W-:Y:S02]  /*cac0*/  UIADD3.X UR8, URZ, UR8, URZ, UP1, !UPT ;  /* 0x000000083f087290 */ /* 0x000fe40008ffe43f */
[----:B------:R-:W-:Y:S02]  /*cad0*/  UIADD3.X UR4, URZ, UR12, URZ, UP0, !UPT ;  /* 0x0000000c3f047290 */ /* 0x000fe400087fe43f */
[----:B------:R-:W-:Y:S02]  /*cae0*/  UIADD3 UR5, UR19, UR5, URZ ;  /* 0x0000000513057290 */ /* 0x000fe4000fffe03f */
.L_x_196:
[----:B------:R-:W-:Y:S04]  /*caf0*/  DEPBAR.LE SB0, 0x0 ;  /* 0x000080000000791a */ /* 0x000fe80000000000 */
[----:B------:R-:W-:Y:S01]  /*cb00*/  BAR.SYNC.DEFER_BLOCKING 0x0 ;  /* 0x0000000000007b1d */ /* 0x000fe20000010000 */
[----:B------:R-:W-:Y:S01]  /*cb10*/  SHF.R.S32.HI R29, RZ, 0x1f, R192 ;  /* 0x0000001fff1d7819 */ /* 0x000fe200000114c0 */
[C---:B------:R-:W-:Y:S01]  /*cb20*/  IMAD R0, R192.reuse, UR5, RZ ;  /* 0x00000005c0007c24 */ /* 0x040fe2000f8e02ff */
[C---:B------:R-:W-:Y:S01]  /*cb30*/  ISETP.GT.AND P2, PT, R192.reuse, R215, PT ;  /* 0x000000d7c000720c */ /* 0x040fe20003f44270 */
[----:B------:R-:W-:Y:S04]  /*cb40*/  IMAD.WIDE.U32 R38, R192, UR18, R226 ;  /* 0x00000012c0267c25 */ /* 0x000fe8000f8e00e2 */
[----:B------:R-:W-:Y:S01]  /*cb50*/  IMAD R0, R29, UR18, R0 ;  /* 0x000000121d007c24 */ /* 0x000fe2000f8e0200 */
[----:B------:R-:W-:Y:S01]  /*cb60*/  LEA R44, P1, R38, c[0x0][0x1f8], 0x1 ;  /* 0x00007e00262c7a11 */ /* 0x000fe200078208ff */
[----:B------:R-:W-:Y:S03]  /*cb70*/  IMAD.WIDE.U32 R46, R192, UR18, R194 ;  /* 0x00000012c02e7c25 */ /* 0x000fe6000f8e00c2 */
[----:B------:R-:W-:Y:S02]  /*cb80*/  IADD3 R36, R39, R0, RZ ;  /* 0x0000000027247210 */ /* 0x000fe40007ffe0ff */
[----:B------:R-:W-:Y:S02]  /*cb90*/  LEA R156, P0, R46, c[0x0][0x1f8], 0x1 ;  /* 0x00007e002e9c7a11 */ /* 0x000fe400078008ff */
[----:B------:R-:W-:Y:S02]  /*cba0*/  LEA.HI.X R45, R38, c[0x0][0x1fc], R36, 0x1, P1 ;  /* 0x00007f00262d7a11 */ /* 0x000fe400008f0c24 */
[----:B------:R-:W-:Y:S04]  /*cbb0*/  IADD3 R0, R0, R47, RZ ;  /* 0x0000002f00007210 */ /* 0x000fe80007ffe0ff */
[----:B------:R-:W-:Y:S01]  /*cbc0*/  LEA.HI.X R157, R46, c[0x0][0x1fc], R0, 0x1, P0 ;  /* 0x00007f002e9d7a11 */ /* 0x000fe200000f0c00 */
[----:B------:R-:W1:Y:S01]  /*cbd0*/  LDSM.16.M88.4 R8, [R214+0x8100] ;  /* 0x00810000d608783b */ /* 0x000e620000000200 */
[----:B------:R-:W-:Y:S04]  /*cbe0*/  IADD3 R160, P0, R44, UR9, RZ ;  /* 0x000000092ca07c10 */ /* 0x000fe8000ff1e0ff */
[----:B------:R-:W-:Y:S02]  /*cbf0*/  IADD3.X R161, R45, UR12, RZ, P0, !PT ;  /* 0x0000000c2da17c10 */ /* 0x000fe400087fe4ff */
[C---:B------:R-:W-:Y:S01]  /*cc00*/  IADD3 R164, P1, R160.reuse, UR9, RZ ;  /* 0x00000009a0a47c10 */ /* 0x040fe2000ff3e0ff */
[----:B------:R-:W2:Y:S01]  /*cc10*/  LDSM.16.M88.4 R16, [R214+0x8900] ;  /* 0x00890000d610783b */ /* 0x000ea20000000200 */
[----:B------:R-:W-:Y:S02]  /*cc20*/  IADD3 R162, P0, R160, UR16, RZ ;  /* 0x00000010a0a27c10 */ /* 0x000fe4000ff1e0ff */
[C---:B------:R-:W-:Y:S02]  /*cc30*/  IADD3.X R165, R161.reuse, UR12, RZ, P1, !PT ;  /* 0x0000000ca1a57c10 */ /* 0x040fe40008ffe4ff */
[----:B------:R-:W-:Y:S03]  /*cc40*/  IADD3.X R163, R161, UR4, RZ, P0, !PT ;  /* 0x00000004a1a37c10 */ /* 0x000fe600087fe4ff */
[----:B------:R-:W3:Y:S08]  /*cc50*/  LDSM.16.M88.4 R24, [R214+0x9100] ;  /* 0x00910000d618783b */ /* 0x000ef00000000200 */
[----:B------:R-:W4:Y:S08]  /*cc60*/  LDSM.16.M88.4 R32, [R214+0x9900] ;  /* 0x00990000d620783b */ /* 0x000f300000000200 */
[----:B------:R-:W5:Y:S01]  /*cc70*/  LDSM.16.M88.4 R40, [R214+0xa100] ;  /* 0x00a10000d628783b */ /* 0x000f620000000200 */
[C---:B-1----:R-:W-:Y:S07]  /*cc80*/  HMMA.16816.F32.BF16 R4, R120.reuse, R8, RZ ;  /* 0x000000087804723c */ /* 0x042fee00000418ff */
[----:B------:R-:W1:Y:S01]  /*cc90*/  LDSM.16.M88.4 R48, [R214+0xa900] ;  /* 0x00a90000d630783b */ /* 0x000e620000000200 */
[C---:B------:R-:W-:Y:S07]  /*cca0*/  HMMA.16816.F32.BF16 R8, R120.reuse, R10, RZ ;  /* 0x0000000a7808723c */ /* 0x040fee00000418ff */
[----:B------:R-:W1:Y:S01]  /*ccb0*/  LDSM.16.M88.4 R116, [R213] ;  /* 0x00000000d574783b */ /* 0x000e620000000200 */
[C---:B--2---:R-:W-:Y:S07]  /*ccc0*/  HMMA.16816.F32.BF16 R12, R120.reuse, R16, RZ ;  /* 0x00000010780c723c */ /* 0x044fee00000418ff */
[----:B------:R-:W2:Y:S01]  /*ccd0*/  LDSM.16.M88.4 R124, [R207] ;  /* 0x00000000cf7c783b */ /* 0x000ea20000000200 */
[C---:B------:R-:W-:Y:S07]  /*cce0*/  HMMA.16816.F32.BF16 R16, R120.reuse, R18, RZ ;  /* 0x000000127810723c */ /* 0x040fee00000418ff */
[----:B------:R-:W1:Y:S01]  /*ccf0*/  LDSM.16.M88.4 R128, [R206] ;  /* 0x00000000ce80783b */ /* 0x000e620000000200 */
[C---:B---3--:R-:W-:Y:S07]  /*cd00*/  HMMA.16816.F32.BF16 R20, R120.reuse, R24, RZ ;  /* 0x000000187814723c */ /* 0x048fee00000418ff */
[----:B------:R-:W3:Y:S01]  /*cd10*/  LDSM.16.M88.4 R132, [R205] ;  /* 0x00000000cd84783b */ /* 0x000ee20000000200 */
[C---:B------:R-:W-:Y:S07]  /*cd20*/  HMMA.16816.F32.BF16 R24, R120.reuse, R26, RZ ;  /* 0x0000001a7818723c */ /* 0x040fee00000418ff */
[----:B------:R-:W1:Y:S01]  /*cd30*/  LDSM.16.M88.4 R136, [R204] ;  /* 0x00000000cc88783b */ /* 0x000e620000000200 */
[C---:B----4-:R-:W-:Y:S07]  /*cd40*/  HMMA.16816.F32.BF16 R28, R120.reuse, R32, RZ ;  /* 0x00000020781c723c */ /* 0x050fee00000418ff */
[----:B------:R-:W4:Y:S01]  /*cd50*/  LDSM.16.M88.4 R144, [R203] ;  /* 0x00000000cb90783b */ /* 0x000f220000000200 */
[C---:B------:R-:W-:Y:S07]  /*cd60*/  HMMA.16816.F32.BF16 R32, R120.reuse, R34, RZ ;  /* 0x000000227820723c */ /* 0x040fee00000418ff */
[----:B------:R-:W-:Y:S01]  /*cd70*/  @!PT LDS RZ, [RZ] ;  /* 0x00000000fffff984 */ /* 0x000fe20000000800 */
[----:B------:R-:W-:Y:S01]  /*cd80*/  @!PT LDS RZ, [RZ] ;  /* 0x00000000fffff984 */ /* 0x000fe20000000800 */
[----:B------:R-:W-:Y:S01]  /*cd90*/  @!PT LDS RZ, [RZ] ;  /* 0x00000000fffff984 */ /* 0x000fe20000000800 */
[----:B------:R1:W-:Y:S01]  /*cda0*/  LDGSTS.E.BYPASS.LTC128B.128 [R216+0x100], [R44.64], !P6 ;  /* 0x001000002cd87fae */ /* 0x0003e2000f101d4a */
[C---:B-----5:R-:W-:Y:S07]  /*cdb0*/  HMMA.16816.F32.BF16 R36, R120.reuse, R40, RZ ;  /* 0x000000287824723c */ /* 0x060fee00000418ff */
[----:B------:R5:W-:Y:S01]  /*cdc0*/  LDGSTS.E.BYPASS.LTC128B.128 [R216+0x3100], [R156.64], !P5 ;  /* 0x031000009cd87fae */ /* 0x000be2000e901d4a */
[C---:B------:R-:W-:Y:S07]  /*cdd0*/  HMMA.16816.F32.BF16 R40, R120.reuse, R42, RZ ;  /* 0x0000002a7828723c */ /* 0x040fee00000418ff */
[----:B------:R2:W-:Y:S08]  /*cde0*/  LDGSTS.E.BYPASS.LTC128B.128 [R216+0x1100], [R160.64], !P6 ;  /* 0x01100000a0d87fae */ /* 0x0005f0000f101d4a */
[----:B------:R2:W-:Y:S01]  /*cdf0*/  LDGSTS.E.BYPASS.LTC128B.128 [R216+0x4100], [R160.64+0x80], !P5 ;  /* 0x04100080a0d87fae */ /* 0x0005e2000e901d4a */
[C---:B-1----:R-:W-:Y:S07]  /*ce00*/  HMMA.16816.F32.BF16 R44, R120.reuse, R48, RZ ;  /* 0x00000030782c723c */ /* 0x042fee00000418ff */
[----:B------:R1:W-:Y:S01]  /*ce10*/  LDGSTS.E.BYPASS.LTC128B.128 [R216+0x2100], [R164.64], !P6 ;  /* 0x02100000a4d87fae */ /* 0x0003e2000f101d4a */
[----:B------:R-:W-:Y:S07]  /*ce20*/  HMMA.16816.F32.BF16 R48, R120, R50, RZ ;  /* 0x000000327830723c */ /* 0x000fee00000418ff */
[----:B------:R1:W-:Y:S01]  /*ce30*/  LDGSTS.E.BYPASS.LTC128B.128 [R216+0x5100], [R162.64], !P5 ;  /* 0x05100000a2d87fae */ /* 0x0003e2000e901d4a */
[C---:B------:R-:W-:Y:S07]  /*ce40*/  HMMA.16816.F32.BF16 R4, R140.reuse, R116, R4 ;  /* 0x000000748c04723c */ /* 0x040fee0000041804 */
[----:B------:R-:W1:Y:S01]  /*ce50*/  LDSM.16.M88.4 R148, [R211+0x8100] ;  /* 0x00810000d394783b */ /* 0x000e620000000200 */
[C---:B------:R-:W-:Y:S07]  /*ce60*/  HMMA.16816.F32.BF16 R8, R140.reuse, R118, R8 ;  /* 0x000000768c08723c */ /* 0x040fee0000041808 */
[----:B------:R-:W0:Y:S01]  /*ce70*/  LDGDEPBAR ;  /* 0x00000000000079af */ /* 0x000e220000000000 */
[C---:B--2---:R-:W-:Y:S07]  /*ce80*/  HMMA.16816.F32.BF16 R12, R140.reuse, R124, R12 ;  /* 0x0000007c8c0c723c */ /* 0x044fee000004180c */
[----:B-----5:R-:W2:Y:S01]  /*ce90*/  LDSM.16.M88.4 R156, [R211+0x8900] ;  /* 0x00890000d39c783b */ /* 0x020ea20000000200 */
[C---:B------:R-:W-:Y:S07]  /*cea0*/  HMMA.16816.F32.BF16 R16, R140.reuse, R126, R16 ;  /* 0x0000007e8c10723c */ /* 0x040fee0000041810 */
[----:B------:R-:W5:Y:S01]  /*ceb0*/  LDSM.16.M88.4 R116, [R211+0x9100] ;  /* 0x00910000d374783b */ /* 0x000f620000000200 */
[C---:B------:R-:W-:Y:S07]  /*cec0*/  HMMA.16816.F32.BF16 R20, R140.reuse, R128, R20 ;  /* 0x000000808c14723c */ /* 0x040fee0000041814 */
[----:B------:R-:W2:Y:S01]  /*ced0*/  LDSM.16.M88.4 R124, [R211+0x9900] ;  /* 0x00990000d37c783b */ /* 0x000ea20000000200 */
[C---:B------:R-:W-:Y:S07]  /*cee0*/  HMMA.16816.F32.BF16 R24, R140.reuse, R130, R24 ;  /* 0x000000828c18723c */ /* 0x040fee0000041818 */
[----:B-1----:R-:W1:Y:S01]  /*cef0*/  LDSM.16.M88.4 R160, [R211+0xa100] ;  /* 0x00a10000d3a0783b */ /* 0x002e620000000200 */
[C---:B---3--:R-:W-:Y:S07]  /*cf00*/  HMMA.16816.F32.BF16 R28, R140.reuse, R132, R28 ;  /* 0x000000848c1c723c */ /* 0x048fee000004181c */
[----:B------:R-:W3:Y:S01]  /*cf10*/  LDSM.16.M88.4 R164, [R211+0xa900] ;  /* 0x00a90000d3a4783b */ /* 0x000ee20000000200 */
[C---:B------:R-:W-:Y:S07]  /*cf20*/  HMMA.16816.F32.BF16 R32, R140.reuse, R134, R32 ;  /* 0x000000868c20723c */ /* 0x040fee0000041820 */
[----:B------:R-:W1:Y:S01]  /*cf30*/  LDSM.16.M88.4 R128, [R202] ;  /* 0x00000000ca80783b */ /* 0x000e620000000200 */
[C---:B------:R-:W-:Y:S07]  /*cf40*/  HMMA.16816.F32.BF16 R36, R140.reuse, R136, R36 ;  /* 0x000000888c24723c */ /* 0x040fee0000041824 */
[----:B------:R-:W1:Y:S01]  /*cf50*/  LDSM.16.M88.4 R132, [R202+0x800] ;  /* 0x00080000ca84783b */ /* 0x000e620000000200 */
[C---:B------:R-:W-:Y:S07]  /*cf60*/  HMMA.16816.F32.BF16 R40, R140.reuse, R138, R40 ;  /* 0x0000008a8c28723c */ /* 0x040fee0000041828 */
[----:B------:R-:W1:Y:S01]  /*cf70*/  LDSM.16.M88.4 R136, [R202+0x1000] ;  /* 0x00100000ca88783b */ /* 0x000e620000000200 */
[C---:B----4-:R-:W-:Y:S07]  /*cf80*/  HMMA.16816.F32.BF16 R44, R140.reuse, R144, R44 ;  /* 0x000000908c2c723c */ /* 0x050fee000004182c */
[----:B------:R-:W-:Y:S01]  /*cf90*/  LDSM.16.M88.4 R184, [R211+0xd900] ;  /* 0x00d90000d3b8783b */ /* 0x000fe20000000200 */
[----:B------:R-:W-:Y:S07]  /*cfa0*/  HMMA.16816.F32.BF16 R48, R140, R146, R48 ;  /* 0x000000928c30723c */ /* 0x000fee0000041830 */
[----:B------:R-:W4:Y:S01]  /*cfb0*/  LDSM.16.M88.4 R144, [R202+0x1800] ;  /* 0x00180000ca90783b */ /* 0x000f220000000200 */
[C---:B------:R-:W-:Y:S08]  /*cfc0*/  HMMA.16816.F32.BF16 R4, R152.reuse, R148, R4 ;  /* 0x000000949804723c */ /* 0x040ff00000041804 */
[C---:B------:R-:W-:Y:S01]  /*cfd0*/  HMMA.16816.F32.BF16 R8, R152.reuse, R150, R8 ;  /* 0x000000969808723c */ /* 0x040fe20000041808 */
[----:B------:R-:W1:Y:S07]  /*cfe0*/  LDSM.16.M88.4 R148, [R202+0x2000] ;  /* 0x00200000ca94783b */ /* 0x000e6e0000000200 */
[C---:B--2---:R-:W-:Y:S08]  /*cff0*/  HMMA.16816.F32.BF16 R12, R152.reuse, R156, R12 ;  /* 0x0000009c980c723c */ /* 0x044ff0000004180c */
[C---:B------:R-:W-:Y:S01]  /*d000*/  HMMA.16816.F32.BF16 R16, R152.reuse, R158, R16 ;  /* 0x0000009e9810723c */ /* 0x040fe20000041810 */
[----:B------:R-:W-:Y:S07]  /*d010*/  LDSM.16.M88.4 R156, [R214+0xb900] ;  /* 0x00b90000d69c783b */ /* 0x000fee0000000200 */
[C---:B-----5:R-:W-:Y:S08]  /*d020*/  HMMA.16816.F32.BF16 R20, R152.reuse, R116, R20 ;  /* 0x000000749814723c */ /* 0x060ff00000041814 */
[C---:B------:R-:W-:Y:S01]  /*d030*/  HMMA.16816.F32.BF16 R24, R152.reuse, R118, R24 ;  /* 0x000000769818723c */ /* 0x040fe20000041818 */
[----:B------:R-:W2:Y:S07]  /*d040*/  LDSM.16.M88.4 R116, [R202+0x2800] ;  /* 0x00280000ca74783b */ /* 0x000eae0000000200 */
[C---:B------:R-:W-:Y:S08]  /*d050*/  HMMA.16816.F32.BF16 R28, R152.reuse, R124, R28 ;  /* 0x0000007c981c723c */ /* 0x040ff0000004181c */
[C---:B------:R-:W-:Y:S01]  /*d060*/  HMMA.16816.F32.BF16 R32, R152.reuse, R126, R32 ;  /* 0x0000007e9820723c */ /* 0x040fe20000041820 */
[----:B------:R-:W5:Y:S07]  /*d070*/  LDSM.16.M88.4 R124, [R214+0xb100] ;  /* 0x00b10000d67c783b */ /* 0x000f6e0000000200 */
        /* <DEDUP_REMOVED lines=20> */
[----:B------:R-:W-:Y:S07]  /*d1c0*/  LDSM.16.M88.4 R148, [R197] ;  /* 0x00000000c594783b */ /* 0x000fee0000000200 */
[C---:B--2---:R-:W-:Y:S08]  /*d1d0*/  HMMA.16816.F32.BF16 R44, R168.reuse, R116, R44 ;  /* 0x00000074a82c723c */ /* 0x044ff0000004182c */
[----:B------:R-:W-:Y:S01]  /*d1e0*/  HMMA.16816.F32.BF16 R48, R168, R118, R48 ;  /* 0x00000076a830723c */ /* 0x000fe20000041830 */
[----:B------:R-:W2:Y:S07]  /*d1f0*/  LDSM.16.M88.4 R116, [R199] ;  /* 0x00000000c774783b */ /* 0x000eae0000000200 */
[C---:B-----5:R-:W-:Y:S08]  /*d200*/  HMMA.16816.F32.BF16 R4, R172.reuse, R124, R4 ;  /* 0x0000007cac04723c */ /* 0x060ff00000041804 */
[C---:B------:R-:W-:Y:S01]  /*d210*/  HMMA.16816.F32.BF16 R8, R172.reuse, R126, R8 ;  /* 0x0000007eac08723c */ /* 0x040fe20000041808 */
[----:B------:R-:W5:Y:S07]  /*d220*/  LDSM.16.M88.4 R124, [R198] ;  /* 0x00000000c67c783b */ /* 0x000f6e0000000200 */
        /* <DEDUP_REMOVED lines=15> */
[C---:B------:R-:W-:Y:S08]  /*d320*/  HMMA.16816.F32.BF16 R4, R176.reuse, R136, R4 ;  /* 0x00000088b004723c */ /* 0x040ff00000041804 */
[C---:B------:R-:W-:Y:S01]  /*d330*/  HMMA.16816.F32.BF16 R8, R176.reuse, R138, R8 ;  /* 0x0000008ab008723c */ /* 0x040fe20000041808 */
[----:B------:R-:W1:Y:S07]  /*d340*/  LDSM.16.M88.4 R136, [R211+0xc900] ;  /* 0x00c90000d388783b */ /* 0x000e6e0000000200 */
[C---:B----4-:R-:W-:Y:S08]  /*d350*/  HMMA.16816.F32.BF16 R12, R176.reuse, R144, R12 ;  /* 0x00000090b00c723c */ /* 0x050ff0000004180c */
[C---:B------:R-:W-:Y:S01]  /*d360*/  HMMA.16816.F32.BF16 R16, R176.reuse, R146, R16 ;  /* 0x00000092b010723c */ /* 0x040fe20000041810 */
[----:B------:R-:W4:Y:S07]  /*d370*/  LDSM.16.M88.4 R144, [R202+0x3000] ;  /* 0x00300000ca90783b */ /* 0x000f2e0000000200 */
[C---:B--2---:R-:W-:Y:S08]  /*d380*/  HMMA.16816.F32.BF16 R20, R176.reuse, R116, R20 ;  /* 0x00000074b014723c */ /* 0x044ff00000041814 */
[C---:B------:R-:W-:Y:S01]  /*d390*/  HMMA.16816.F32.BF16 R24, R176.reuse, R118, R24 ;  /* 0x00000076b018723c */ /* 0x040fe20000041818 */
[----:B------:R-:W2:Y:S07]  /*d3a0*/  LDSM.16.M88.4 R116, [R202+0x3800] ;  /* 0x00380000ca74783b */ /* 0x000eae0000000200 */
[C---:B-----5:R-:W-:Y:S08]  /*d3b0*/  HMMA.16816.F32.BF16 R28, R176.reuse, R124, R28 ;  /* 0x0000007cb01c723c */ /* 0x060ff0000004181c */
        /* <DEDUP_REMOVED lines=17> */
[C---:B----4-:R-:W-:Y:S08]  /*d4d0*/  HMMA.16816.F32.BF16 R4, R188.reuse, R144, R4 ;  /* 0x00000090bc04723c */ /* 0x050ff00000041804 */
        /* <DEDUP_REMOVED lines=17> */
[----:B------:R-:W4:Y:S01]  /*d5f0*/  MUFU.TANH R128, R9 ;  /* 0x0000000900807308 */ /* 0x000f220000002400 */
[----:B------:R-:W-:Y:S02]  /*d600*/  FMUL.FTZ R19, R19, c[0x0][0x320] ;  /* 0x0000c80013137a20 */ /* 0x000fe40000410000 */
[----:B------:R-:W-:Y:S02]  /*d610*/  FMUL.FTZ R14, R17, c[0x0][0x320] ;  /* 0x0000c800110e7a20 */ /* 0x000fe40000410000 */
[----:B------:R-:W-:Y:S02]  /*d620*/  FMUL.FTZ R12, R13, c[0x0][0x320] ;  /* 0x0000c8000d0c7a20 */ /* 0x000fe40000410000 */
[----:B------:R-:W-:Y:S02]  /*d630*/  FMUL.FTZ R13, R16, c[0x0][0x320] ;  /* 0x0000c800100d7a20 */ /* 0x000fe40000410000 */
[----:B------:R-:W-:Y:S01]  /*d640*/  FMUL.FTZ R15, R15, c[0x0][0x320] ;  /* 0x0000c8000f0f7a20 */ /* 0x000fe20000410000 */
[----:B------:R-:W1:Y:S10]  /*d650*/  MUFU.TANH R116, R10 ;  /* 0x0000000a00747308 */ /* 0x000e740000002400 */
[----:B------:R5:W1:Y:S01]  /*d660*/  MUFU.TANH R117, R11 ;  /* 0x0000000b00757308 */ /* 0x000a620000002400 */
[C---:B--2---:R-:W-:Y:S09]  /*d670*/  HMMA.16816.F32.BF16 R20, R188.reuse, R4, R20 ;  /* 0x00000004bc14723c */ /* 0x044ff20000041814 */
[----:B------:R-:W2:Y:S01]  /*d680*/  MUFU.TANH R157, R18 ;  /* 0x00000012009d7308 */ /* 0x000ea20000002400 */
[C---:B------:R-:W-:Y:S01]  /*d690*/  HMMA.16816.F32.BF16 R24, R188.reuse, R6, R24 ;  /* 0x00000006bc18723c */ /* 0x040fe20000041818 */
[----:B------:R-:W-:Y:S08]  /*d6a0*/  LDSM.16.M88.4 R4, [R202+0x5000] ;  /* 0x00500000ca04783b */ /* 0x000ff00000000200 */
[----:B------:R-:W1:Y:S01]  /*d6b0*/  MUFU.TANH R163, R19 ;  /* 0x0000001300a37308 */ /* 0x000e620000002400 */
[----:B-----5:R-:W5:Y:S04]  /*d6c0*/  LDSM.16.M88.4 R8, [R202+0x4800] ;  /* 0x00480000ca08783b */ /* 0x020f680000000200 */
[----:B------:R-:W-:Y:S05]  /*d6d0*/  FMUL.FTZ R186, R20, c[0x0][0x320] ;  /* 0x0000c80014ba7a20 */ /* 0x000fea0000410000 */
        /* <DEDUP_REMOVED lines=8> */
[----:B------:R-:W-:Y:S07]  /*d760*/  FMUL.FTZ R27, R27, c[0x0][0x320] ;  /* 0x0000c8001b1b7a20 */ /* 0x000fee0000410000 */
[----:B------:R-:W2:Y:S01]  /*d770*/  MUFU.TANH R125, R125 ;  /* 0x0000007d007d7308 */ /* 0x000ea20000002400 */
[----:B-1----:R-:W-:Y:S09]  /*d780*/  IMAD R15, R192, -0x60, RZ ;  /* 0xffffffa0c00f7824 */ /* 0x002ff200078e02ff */
[----:B------:R-:W1:Y:S01]  /*d790*/  MUFU.TANH R127, R127 ;  /* 0x0000007f007f7308 */ /* 0x000e620000002400 */
[C---:B-----5:R-:W-:Y:S09]  /*d7a0*/  HMMA.16816.F32.BF16 R28, R188.reuse, R8, R28 ;  /* 0x00000008bc1c723c */ /* 0x060ff2000004181c */
[----:B------:R-:W1:Y:S01]  /*d7b0*/  MUFU.TANH R118, R118 ;  /* 0x0000007600767308 */ /* 0x000e620000002400 */
[C---:B------:R-:W-:Y:S01]  /*d7c0*/  HMMA.16816.F32.BF16 R32, R188.reuse, R10, R32 ;  /* 0x0000000abc20723c */ /* 0x040fe20000041820 */
[----:B------:R-:W5:Y:S01]  /*d7d0*/  LDSM.16.M88.4 R8, [R202+0x5800] ;  /* 0x00580000ca08783b */ /* 0x000f620000000200 */
[----:B------:R-:W-:Y:S07]  /*d7e0*/  DEPBAR.LE SB0, 0x0 ;  /* 0x000080000000791a */ /* 0x000fee0000000000 */
[----:B------:R-:W1:Y:S01]  /*d7f0*/  MUFU.TANH R12, R12 ;  /* 0x0000000c000c7308 */ /* 0x000e620000002400 */
[----:B------:R-:W-:Y:S01]  /*d800*/  BAR.SYNC.DEFER_BLOCKING 0x0 ;  /* 0x0000000000007b1d */ /* 0x000fe20000010000 */
[C---:B------:R-:W-:Y:S05]  /*d810*/  HMMA.16816.F32.BF16 R36, R188.reuse, R4, R36 ;  /* 0x00000004bc24723c */ /* 0x040fea0000041824 */
[----:B------:R-:W-:Y:S03]  /*d820*/  FMUL.FTZ R238, R28, c[0x0][0x320] ;  /* 0x0000c8001cee7a20 */ /* 0x000fe60000410000 */
[----:B------:R-:W1:Y:S01]  /*d830*/  MUFU.TANH R167, R167 ;  /* 0x000000a700a77308 */ /* 0x000e620000002400 */
[C---:B------:R-:W-:Y:S03]  /*d840*/  HMMA.16816.F32.BF16 R40, R188.reuse, R6, R40 ;  /* 0x00000006bc28723c */ /* 0x040fe60000041828 */
[----:B------:R-:W-:Y:S02]  /*d850*/  FMUL.FTZ R29, R29, c[0x0][0x320] ;  /* 0x0000c8001d1d7a20 */ /* 0x000fe40000410000 */
[----:B------:R-:W-:Y:S02]  /*d860*/  FMUL.FTZ R236, R32, c[0x0][0x320] ;  /* 0x0000c80020ec7a20 */ /* 0x000fe40000410000 */
[----:B------:R-:W-:Y:S01]  /*d870*/  @P2 IADD3 R6, R192, -0x1, RZ ;  /* 0xffffffffc0062810 */ /* 0x000fe20007ffe0ff */
[----:B------:R-:W-:Y:S01]  /*d880*/  FMUL.FTZ R30, R30, c[0x0][0x320] ;  /* 0x0000c8001e1e7a20 */ /* 0x000fe20000410000 */
[----:B------:R-:W1:Y:S03]  /*d890*/  MUFU.TANH R13, R13 ;  /* 0x0000000d000d7308 */ /* 0x000e660000002400 */
[----:B------:R-:W-:Y:S01]  /*d8a0*/  @P2 SHF.R.S32.HI R5, RZ, 0x1f, R6 ;  /* 0x0000001fff052819 */ /* 0x000fe20000011406 */
[----:B------:R-:W-:Y:S02]  /*d8b0*/  FMUL.FTZ R31, R31, c[0x0][0x320] ;  /* 0x0000c8001f1f7a20 */ /* 0x000fe40000410000 */
[----:B------:R-:W-:Y:S02]  /*d8c0*/  FMUL.FTZ R230, R36, c[0x0][0x320] ;  /* 0x0000c80024e67a20 */ /* 0x000fe40000410000 */
[----:B------:R-:W-:Y:S02]  /*d8d0*/  @P2 IMAD R5, R5, c[0x0][0x1e0], RZ ;  /* 0x0000780005052a24 */ /* 0x000fe400078e02ff */
[----:B------:R-:W1:Y:S01]  /*d8e0*/  MUFU.TANH R14, R14 ;  /* 0x0000000e000e7308 */ /* 0x000e620000002400 */
[----:B------:R-:W-:Y:S01]  /*d8f0*/  FMUL.FTZ R33, R33, c[0x0][0x320] ;  /* 0x0000c80021217a20 */ /* 0x000fe20000410000 */
[C---:B-----5:R-:W-:Y:S03]  /*d900*/  HMMA.16816.F32.BF16 R44, R188.reuse, R8, R44 ;  /* 0x00000008bc2c723c */ /* 0x060fe6000004182c */
[C---:B------:R-:W-:Y:S02]  /*d910*/  @P2 IMAD R5, R6.reuse, c[0x0][0x1e4], R5 ;  /* 0x0000790006052a24 */ /* 0x040fe400078e0205 */
[----:B------:R-:W-:Y:S03]  /*d920*/  @P2 IMAD.WIDE.U32 R6, R6, c[0x0][0x1e0], RZ ;  /* 0x0000780006062a25 */ /* 0x000fe600078e00ff */
[----:B------:R-:W1:Y:S01]  /*d930*/  MUFU.TANH R186, R186 ;  /* 0x000000ba00ba7308 */ /* 0x000e620000002400 */
[----:B------:R-:W-:Y:S01]  /*d940*/  @P2 MOV R8, R218 ;  /* 0x000000da00082202 */ /* 0x000fe20000000f00 */
[----:B------:R-:W-:Y:S03]  /*d950*/  HMMA.16816.F32.BF16 R48, R188, R10, R48 ;  /* 0x0000000abc30723c */ /* 0x000fe60000041830 */
[----:B------:R-:W-:Y:S01]  /*d960*/  @P2 MOV R9, R221 ;  /* 0x000000dd00092202 */ /* 0x000fe20000000f00 */
[----:B------:R-:W-:Y:S01]  /*d970*/  FMUL.FTZ R184, R40, c[0x0][0x320] ;  /* 0x0000c80028b87a20 */ /* 0x000fe20000410000 */
[----:B------:R-:W-:Y:S01]  /*d980*/  @P2 IADD3 R4, R7, R5, RZ ;  /* 0x0000000507042210 */ /* 0x000fe20007ffe0ff */
[----:B------:R-:W-:Y:S02]  /*d990*/  FMUL.FTZ R34, R34, c[0x0][0x320] ;  /* 0x0000c80022227a20 */ /* 0x000fe40000410000 */
[----:B------:R1:W1:Y:S01]  /*d9a0*/  MUFU.TANH R160, R21 ;  /* 0x0000001500a07308 */ /* 0x0002620000002400 */
[----:B------:R-:W-:Y:S04]  /*d9b0*/  @P2 IMAD.WIDE.U32 R6, R6, 0x60, R8 ;  /* 0x0000006006062825 */ /* 0x000fe800078e0008 */
[----:B------:R-:W-:Y:S01]  /*d9c0*/  @P2 IMAD R4, R4, 0x60, RZ ;  /* 0x0000006004042824 */ /* 0x000fe200078e02ff */
[----:B------:R-:W-:Y:S01]  /*d9d0*/  @P2 SHF.L.U32 R5, R6, 0x1, RZ ;  /* 0x0000000106052819 */ /* 0x000fe200000006ff */
[----:B------:R-:W-:Y:S02]  /*d9e0*/  FMUL.FTZ R35, R35, c[0x0][0x320] ;  /* 0x0000c80023237a20 */ /* 0x000fe40000410000 */
[----:B------:R-:W-:Y:S01]  /*d9f0*/  FMUL.FTZ R37, R37, c[0x0][0x320] ;  /* 0x0000c80025257a20 */ /* 0x000fe20000410000 */
[----:B------:R1:W1:Y:S01]  /*da00*/  MUFU.TANH R233, R22 ;  /* 0x0000001600e97308 */ /* 0x0002620000002400 */
[----:B------:R-:W-:Y:S01]  /*da10*/  @P2 IADD3 R4, R7, R4, RZ ;  /* 0x0000000407042210 */ /* 0x000fe20007ffe0ff */
[----:B------:R-:W-:Y:S02]  /*da20*/  FMUL.FTZ R38, R38, c[0x0][0x320] ;  /* 0x0000c80026267a20 */ /* 0x000fe40000410000 */
[----:B------:R-:W-:Y:S01]  /*da30*/  FMUL.FTZ R39, R39, c[0x0][0x320] ;  /* 0x0000c80027277a20 */ /* 0x000fe20000410000 */
[----:B------:R-:W-:Y:S01]  /*da40*/  @P2 SHF.L.U64.HI R4, R6, 0x1, R4 ;  /* 0x0000000106042819 */ /* 0x000fe20000010204 */
[----:B------:R-:W-:Y:S01]  /*da50*/  FMUL.FTZ R41, R41, c[0x0][0x320] ;  /* 0x0000c80029297a20 */ /* 0x000fe20000410000 */
[C---:B------:R-:W-:Y:S01]  /*da60*/  @P2 IADD3 R6, P0, R5.reuse, c[0x0][0x1c8], RZ ;  /* 0x0000720005062a10 */ /* 0x040fe20007f1e0ff */
[----:B------:R-:W-:Y:S01]  /*da70*/  FMUL.FTZ R42, R42, c[0x0][0x320] ;  /* 0x0000c8002a2a7a20 */ /* 0x000fe20000410000 */
[----:B------:R-:W-:Y:S01]  /*da80*/  @P2 IADD3 R5, P1, R5, 0x80, RZ ;  /* 0x0000008005052810 */ /* 0x000fe20007f3e0ff */
[----:B------:R1:W1:Y:S01]  /*da90*/  MUFU.TANH R187, R23 ;  /* 0x0000001700bb7308 */ /* 0x0002620000002400 */
[----:B------:R-:W-:Y:S01]  /*daa0*/  @P2 IADD3.X R7, R4, c[0x0][0x1cc], RZ, P0, !PT ;  /* 0x0000730004072a10 */ /* 0x000fe200007fe4ff */
[----:B------:R-:W-:Y:S01]  /*dab0*/  FMUL.FTZ R43, R43, c[0x0][0x320] ;  /* 0x0000c8002b2b7a20 */ /* 0x000fe20000410000 */
[----:B------:R-:W-:Y:S01]  /*dac0*/  @P2 IADD3 R10, P0, R5, c[0x0][0x1c8], RZ ;  /* 0x00007200050a2a10 */ /* 0x000fe20007f1e0ff */
[----:B------:R-:W-:Y:S01]  /*dad0*/  FMUL.FTZ R44, R44, c[0x0][0x320] ;  /* 0x0000c8002c2c7a20 */ /* 0x000fe20000410000 */
[----:B------:R-:W-:Y:S01]  /*dae0*/  MOV R5, R217 ;  /* 0x000000d900057202 */ /* 0x000fe20000000f00 */
[----:B------:R-:W-:Y:S01]  /*daf0*/  @!PT LDS RZ, [RZ] ;  /* 0x00000000fffff984 */ /* 0x000fe20000000800 */
[----:B------:R-:W-:Y:S01]  /*db00*/  @!PT LDS RZ, [RZ] ;  /* 0x00000000fffff984 */ /* 0x000fe20000000800 */
[----:B------:R-:W-:Y:S01]  /*db10*/  @!PT LDS RZ, [RZ] ;  /* 0x00000000fffff984 */ /* 0x000fe20000000800 */
[----:B------:R5:W-:Y:S01]  /*db20*/  @P2 LDGSTS.E.BYPASS.LTC128B.128 [R216+0x8100], [R6.64], !P6 ;  /* 0x0810000006d82fae */ /* 0x000be2000f101d4a */
[----:B------:R-:W-:Y:S01]  /*db30*/  @P2 IADD3.X R11, RZ, c[0x0][0x1cc], R4, P0, P1 ;  /* 0x00007300ff0b2a10 */ /* 0x000fe200007e2404 */
[----:B------:R-:W-:Y:S01]  /*db40*/  FMUL.FTZ R4, R51, c[0x0][0x320] ;  /* 0x0000c80033047a20 */ /* 0x000fe20000410000 */
[----:B------:R-:W-:Y:S01]  /*db50*/  @P2 IADD3 R8, P0, R6, UR15, RZ ;  /* 0x0000000f06082c10 */ /* 0x000fe2000ff1e0ff */
[----:B------:R-:W1:Y:S01]  /*db60*/  MUFU.TANH R162, R162 ;  /* 0x000000a200a27308 */ /* 0x000e620000002400 */
[----:B------:R-:W-:Y:S01]  /*db70*/  @P4 SHF.R.U32.HI R5, RZ, c[0x0][0x2cc], R193 ;  /* 0x0000b300ff054a19 */ /* 0x000fe200000116c1 */
[----:B------:R-:W-:Y:S01]  /*db80*/  FMUL.FTZ R45, R45, c[0x0][0x320] ;  /* 0x0000c8002d2d7a20 */ /* 0x000fe20000410000 */
[----:B------:R-:W-:Y:S01]  /*db90*/  @P2 IADD3.X R9, R7, UR13, RZ, P0, !PT ;  /* 0x0000000d07092c10 */ /* 0x000fe200087fe4ff */
[----:B------:R1:W-:Y:S01]  /*dba0*/  @P2 LDGSTS.E.BYPASS.LTC128B.128 [R216+0xb100], [R10.64], !P5 ;  /* 0x0b1000000ad82fae */ /* 0x0003e2000e901d4a */
[----:B------:R-:W-:Y:S01]  /*dbb0*/  @P2 IADD3 R16, P1, R8, UR15, RZ ;  /* 0x0000000f08102c10 */ /* 0x000fe2000ff3e0ff */
[----:B------:R-:W-:Y:S01]  /*dbc0*/  FMUL.FTZ R46, R46, c[0x0][0x320] ;  /* 0x0000c8002e2e7a20 */ /* 0x000fe20000410000 */
[----:B------:R-:W-:Y:S01]  /*dbd0*/  @P2 IADD3 R18, P0, R8, UR6, RZ ;  /* 0x0000000608122c10 */ /* 0x000fe2000ff1e0ff */
[----:B------:R-:W-:Y:S01]  /*dbe0*/  FMUL.FTZ R47, R47, c[0x0][0x320] ;  /* 0x0000c8002f2f7a20 */ /* 0x000fe20000410000 */
[C---:B------:R-:W-:Y:S01]  /*dbf0*/  @P2 IADD3.X R17, R9.reuse, UR13, RZ, P1, !PT ;  /* 0x0000000d09112c10 */ /* 0x040fe20008ffe4ff */
[----:B------:R1:W1:Y:S01]  /*dc00*/  MUFU.TANH R164, R25 ;  /* 0x0000001900a47308 */ /* 0x0002620000002400 */
[----:B------:R-:W-:Y:S01]  /*dc10*/  @P2 IADD3.X R19, R9, UR8, RZ, P0, !PT ;  /* 0x0000000809132c10 */ /* 0x000fe200087fe4ff */
[----:B------:R1:W-:Y:S01]  /*dc20*/  @P2 LDGSTS.E.BYPASS.LTC128B.128 [R216+0x9100], [R8.64], !P6 ;  /* 0x0910000008d82fae */ /* 0x0003e2000f101d4a */
[----:B------:R-:W-:Y:S02]  /*dc30*/  FMUL.FTZ R48, R48, c[0x0][0x320] ;  /* 0x0000c80030307a20 */ /* 0x000fe40000410000 */
[----:B------:R-:W-:Y:S02]  /*dc40*/  FMUL.FTZ R49, R49, c[0x0][0x320] ;  /* 0x0000c80031317a20 */ /* 0x000fe40000410000 */
[----:B------:R-:W-:Y:S03]  /*dc50*/  FMUL.FTZ R50, R50, c[0x0][0x320] ;  /* 0x0000c80032327a20 */ /* 0x000fe60000410000 */
[----:B------:R1:W1:Y:S01]  /*dc60*/  MUFU.TANH R231, R26 ;  /* 0x0000001a00e77308 */ /* 0x0002620000002400 */
[----:B------:R1:W-:Y:S01]  /*dc70*/  @P2 LDGSTS.E.BYPASS.LTC128B.128 [R216+0xc100], [R8.64+0x80], !P5 ;  /* 0x0c10008008d82fae */ /* 0x0003e2000e901d4a */
[C---:B-----5:R-:W-:Y:S07]  /*dc80*/  IADD3 R7, -R222.reuse, R15, RZ ;  /* 0x0000000fde077210 */ /* 0x060fee0007ffe1ff */
[----:B------:R5:W-:Y:S01]  /*dc90*/  @P2 LDGSTS.E.BYPASS.LTC128B.128 [R216+0xa100], [R16.64], !P6 ;  /* 0x0a10000010d82fae */ /* 0x000be2000f101d4a */
[----:B------:R2:W2:Y:S07]  /*dca0*/  MUFU.TANH R229, R27 ;  /* 0x0000001b00e57308 */ /* 0x0004ae0000002400 */
[----:B------:R2:W-:Y:S03]  /*dcb0*/  @P2 LDGSTS.E.BYPASS.LTC128B.128 [R216+0xd100], [R18.64], !P5 ;  /* 0x0d10000012d82fae */ /* 0x0005e6000e901d4a */
[----:B------:R-:W2:Y:S05]  /*dcc0*/  MUFU.TANH R238, R238 ;  /* 0x000000ee00ee7308 */ /* 0x000eaa0000002400 */
[----:B------:R-:W0:Y:S01]  /*dcd0*/  LDGDEPBAR ;  /* 0x00000000000079af */ /* 0x000e220000000000 */
[----:B-1----:R-:W-:Y:S04]  /*dce0*/  IADD3 R9, -R222, 0x1, R15 ;  /* 0x00000001de097810 */ /* 0x002fe80007ffe10f */
[----:B------:R1:W1:Y:S01]  /*dcf0*/  MUFU.TANH R232, R29 ;  /* 0x0000001d00e87308 */ /* 0x0002620000002400 */
[----:B------:R-:W-:Y:S02]  /*dd00*/  IADD3 R9, R9, c[0x0][0x1d0], RZ ;  /* 0x0000740009097a10 */ /* 0x000fe40007ffe0ff */
[----:B------:R-:W5:Y:S02]  /*dd10*/  SHFL.IDX PT, R6, R5, RZ, 0x1c1f ;  /* 0x001c1fff05067589 */ /* 0x000f6400000e0000 */
[----:B------:R-:W-:Y:S05]  /*dd20*/  IADD3 R9, R9, -c[0x0][0x168], RZ ;  /* 0x80005a0009097a10 */ /* 0x000fea0007ffe0ff */
[----:B------:R1:W1:Y:S01]  /*dd30*/  MUFU.TANH R241, R30 ;  /* 0x0000001e00f17308 */ /* 0x0002620000002400 */
[C---:B------:R-:W-:Y:S02]  /*dd40*/  IADD3 R11, R9.reuse, c[0x0][0x328], RZ ;  /* 0x0000ca00090b7a10 */ /* 0x040fe40007ffe0ff */
[----:B------:R-:W-:Y:S07]  /*dd50*/  IADD3 R9, R9, UR7, RZ ;  /* 0x0000000709097c10 */ /* 0x000fee000fffe0ff */
[----:B------:R1:W1:Y:S01]  /*dd60*/  MUFU.TANH R239, R31 ;  /* 0x0000001f00ef7308 */ /* 0x0002620000002400 */
[-C--:B-----5:R-:W-:Y:S02]  /*dd70*/  IADD3 R17, R11, R6.reuse, RZ ;  /* 0x000000060b117210 */ /* 0x0a0fe40007ffe0ff */
[----:B------:R-:W-:Y:S07]  /*dd80*/  IADD3 R16, R9, R6, RZ ;  /* 0x0000000609107210 */ /* 0x000fee0007ffe0ff */
[----:B------:R-:W1:Y:S10]  /*dd90*/  MUFU.TANH R236, R236 ;  /* 0x000000ec00ec7308 */ /* 0x000e740000002400 */
[----:B------:R1:W1:Y:S10]  /*dda0*/  MUFU.TANH R234, R33 ;  /* 0x0000002100ea7308 */ /* 0x0002740000002400 */
[----:B------:R1:W1:Y:S10]  /*ddb0*/  MUFU.TANH R237, R34 ;  /* 0x0000002200ed7308 */ /* 0x0002740000002400 */
[----:B------:R1:W1:Y:S10]  /*ddc0*/  MUFU.TANH R235, R35 ;  /* 0x0000002300eb7308 */ /* 0x0002740000002400 */
        /* <DEDUP_REMOVED lines=31> */
.L_x_190:
[----:B------:R-:W-:Y:S04]  /*dfc0*/  MOV R6, c[0x0][0x32c] ;  /* 0x0000cb0000067a02 */ /* 0x000fe80000000f00 */
[----:B------:R-:W-:Y:S11]  /*dfd0*/  ISETP.NE.AND P0, PT, R6, 0x1, PT ;  /* 0x000000010600780c */ /* 0x000ff60003f05270 */
[----:B------:R-:W-:Y:S02]  /*dfe0*/  @!UPT UIADD3 URZ, URZ, URZ, URZ ;  /* 0x0000003f3f3ff290 */ /* 0x000fe4000fffe03f */
[----:B------:R-:W-:Y:S05]  /*dff0*/  @P0 IMAD.HI.U32 R6, R8, c[0x0][0x330], RZ ;  /* 0x0000cc0008060a27 */ /* 0x000fea00078e00ff */
[----:B------:R-:W-:Y:S02]  /*e000*/  @P0 SHF.R.U32.HI R8, RZ, c[0x0][0x334], R6 ;  /* 0x0000cd00ff080a19 */ /* 0x000fe40000011606 */
.L_x_191:
[----:B------:R-:W-:Y:S05]  /*e010*/  BSYNC B0 ;  /* 0x0000000000007941 */ /* 0x000fea0003800000 */
.L_x_189:
[----:B------:R-:W-:Y:S05]  /*e020*/  IMAD R19, R8, c[0x0][0x32c], R7 ;  /* 0x0000cb0008137a24 */ /* 0x000fea00078e0207 */
[----:B------:R-:W-:Y:S02]  /*e030*/  IADD3 R6, R19, c[0x0][0x32c], RZ ;  /* 0x0000cb0013067a10 */ /* 0x000fe40007ffe0ff */
[----:B------:R-:W-:Y:S02]  /*e040*/  IMNMX R16, R16, R19, !PT ;  /* 0x0000001310107217 */ /* 0x000fe40007800200 */
[----:B------:R-:W-:Y:S02]  /*e050*/  IMNMX R17, R17, R6, PT ;  /* 0x0000000611117217 */ /* 0x000fe40003800200 */
.L_x_188:
[C---:B--234-:R-:W-:Y:S02]  /*e060*/  ISETP.GE.AND P0, PT, R15.reuse, 0x2, PT ;  /* 0x000000020f00780c */ /* 0x05cfe40003f06270 */
[----:B------:R-:W-:Y:S02]  /*e070*/  ISETP.GE.AND P1, PT, R15, 0x9, PT ;  /* 0x000000090f00780c */ /* 0x000fe40003f26270 */
[----:B------:R-:W-:Y:S02]  /*e080*/  LOP3.LUT R223, R223, 0xffefffff, RZ, 0xc0, !PT ;  /* 0xffefffffdfdf7812 */ /* 0x000fe400078ec0ff */
[----:B------:R-:W-:Y:S07]  /*e090*/  ISETP.GE.AND P2, PT, R15, 0x59, PT ;  /* 0x000000590f00780c */ /* 0x000fee0003f46270 */
[----:B------:R-:W-:Y:S02]  /*e0a0*/  @P0 LOP3.LUT R223, R223, 0x100000, RZ, 0xfc, !PT ;  /* 0x00100000dfdf0812 */ /* 0x000fe400078efcff */
[----:B------:R-:W-:Y:S02]  /*e0b0*/  ISETP.GT.AND P0, PT, R16, 0x1, !P0 ;  /* 0x000000011000780c */ /* 0x000fe40004704270 */
[----:B------:R-:W-:Y:S02]  /*e0c0*/  LOP3.LUT R223, R223, 0xfff7ffff, RZ, 0xc0, !PT ;  /* 0xfff7ffffdfdf7812 */ /* 0x000fe400078ec0ff */
[----:B------:R-:W-:Y:S02]  /*e0d0*/  ISETP.LT.OR P0, PT, R17, 0x2, P0 ;  /* 0x000000021100780c */ /* 0x000fe40000701670 */
[----:B------:R-:W-:Y:S02]  /*e0e0*/  @P1 LOP3.LUT R223, R223, 0x80000, RZ, 0xfc, !PT ;  /* 0x00080000dfdf1812 */ /* 0x000fe400078efcff */
[----:B------:R-:W-:Y:S02]  /*e0f0*/  FSEL R126, R126, -INF , !P0 ;  /* 0xff8000007e7e7808 */ /* 0x000fe40004000000 */
[C---:B------:R-:W-:Y:S02]  /*e100*/  ISETP.GT.AND P0, PT, R16.reuse, 0x8, !P1 ;  /* 0x000000081000780c */ /* 0x040fe40004f04270 */
[----:B------:R-:W-:Y:S02]  /*e110*/  ISETP.GE.AND P1, PT, R15, 0xa, PT ;  /* 0x0000000a0f00780c */ /* 0x000fe40003f26270 */
        /* <DEDUP_REMOVED lines=21> */
[C---:B------:R-:W-:Y:S04]  /*e270*/  ISETP.GT.AND P0, PT, R16.reuse, 0x18, !P1 ;  /* 0x000000181000780c */ /* 0x040fe80004f04270 */
        /* <DEDUP_REMOVED lines=11> */
[----:B------:R-:W-:Y:S01]  /*e330*/  ISETP.GT.AND P0, PT, R16, 0x20, !P1 ;  /* 0x000000201000780c */ /* 0x000fe20004f04270 */
[----:B------:R-:W1:Y:S03]  /*e340*/  SHFL.IDX PT, R14, R5, 0x1, 0x1c1f ;  /* 0x003c1f00050e7f89 */ /* 0x000e6600000e0000 */
        /* <DEDUP_REMOVED lines=8> */
[----:B------:R-:W-:Y:S01]  /*e3d0*/  ISETP.GE.AND P1, PT, R15, 0x29, PT ;  /* 0x000000290f00780c */ /* 0x000fe20003f26270 */
[--C-:B-1----:R-:W-:Y:S01]  /*e3e0*/  IMAD.IADD R12, R9, 0x1, R14.reuse ;  /* 0x00000001090c7824 */ /* 0x102fe200078e020e */
        /* <DEDUP_REMOVED lines=66> */
[----:B------:R-:W-:Y:S02]  /*e810*/  FSEL R156, R156, -INF , !P0 ;  /* 0xff8000009c9c7808 */ /* 0x000fe40004000000 */
[----:B------:R-:W-:Y:S02]  /*e820*/  ISETP.GT.AND P0, PT, R16, 0x51, !P1 ;  /* 0x000000511000780c */ /* 0x000fe40004f04270 */
[----:B------:R-:W-:Y:S02]  /*e830*/  LOP3.LUT R223, R223, 0xfffffffe, RZ, 0xc0, !PT ;  /* 0xfffffffedfdf7812 */ /* 0x000fe400078ec0ff */
[----:B------:R-:W-:Y:S04]  /*e840*/  ISETP.LT.OR P0, PT, R17, 0x52, P0 ;  /* 0x000000521100780c */ /* 0x000fe80000701670 */
[----:B------:R-:W-:Y:S02]  /*e850*/  FSEL R150, R150, -INF , !P0 ;  /* 0xff80000096967808 */ /* 0x000fe40004000000 */
[----:B------:R-:W-:Y:S02]  /*e860*/  @P1 LOP3.LUT R223, R223, 0x1, RZ, 0xfc, !PT ;  /* 0x00000001dfdf1812 */ /* 0x000fe400078efcff */
[----:B------:R-:W-:Y:S02]  /*e870*/  ISETP.GE.AND P1, PT, R15, 0x1, PT ;  /* 0x000000010f00780c */ /* 0x000fe40003f26270 */
[----:B------:R-:W-:Y:S02]  /*e880*/  ISETP.GT.AND P0, PT, R16, 0x58, !P2 ;  /* 0x000000581000780c */ /* 0x000fe40005704270 */
[----:B------:R-:W-:Y:S02]  /*e890*/  LOP3.LUT R223, R223, 0xffdfffff, RZ, 0xc0, !PT ;  /* 0xffdfffffdfdf7812 */ /* 0x000fe400078ec0ff */
[----:B------:R-:W-:Y:S04]  /*e8a0*/  ISETP.LT.OR P0, PT, R17, 0x59, P0 ;  /* 0x000000591100780c */ /* 0x000fe80000701670 */
[----:B------:R-:W-:Y:S02]  /*e8b0*/  FSEL R146, R146, -INF , !P0 ;  /* 0xff80000092927808 */ /* 0x000fe40004000000 */
[----:B------:R-:W-:Y:S02]  /*e8c0*/  ISETP.GT.AND P0, PT, R16, RZ, !P1 ;  /* 0x000000ff1000720c */ /* 0x000fe40004f04270 */
[----:B------:R-:W-:Y:S02]  /*e8d0*/  @P1 LOP3.LUT R223, R223, 0x200000, RZ, 0xfc, !PT ;  /* 0x00200000dfdf1812 */ /* 0x000fe400078efcff */
[----:B------:R-:W-:Y:S02]  /*e8e0*/  ISETP.LT.OR P0, PT, R17, 0x1, P0 ;  /* 0x000000011100780c */ /* 0x000fe40000701670 */
[----:B------:R-:W-:Y:S02]  /*e8f0*/  ISETP.GE.AND P1, PT, R15, 0x5a, PT ;  /* 0x0000005a0f00780c */ /* 0x000fe40003f26270 */
[----:B------:R-:W-:Y:S01]  /*e900*/  FSEL R10, R0, -INF , !P0 ;  /* 0xff800000000a7808 */ /* 0x000fe20004000000 */
[----:B------:R-:W-:Y:S01]  /*e910*/  IMAD.IADD R0, R11, 0x1, R14 ;  /* 0x000000010b007824 */ /* 0x000fe200078e020e */
        /* <DEDUP_REMOVED lines=18> */
.L_x_194:
[----:B------:R-:W-:Y:S04]  /*ea40*/  MOV R5, c[0x0][0x32c] ;  /* 0x0000cb0000057a02 */ /* 0x000fe80000000f00 */
[----:B------:R-:W-:Y:S11]  /*ea50*/  ISETP.NE.AND P0, PT, R5, 0x1, PT ;  /* 0x000000010500780c */ /* 0x000ff60003f05270 */
[----:B------:R-:W-:Y:S02]  /*ea60*/  @!UPT UIADD3 URZ, URZ, URZ, URZ ;  /* 0x0000003f3f3ff290 */ /* 0x000fe4000fffe03f */
[----:B------:R-:W-:Y:S05]  /*ea70*/  @P0 IMAD.HI.U32 R5, R14, c[0x0][0x330], RZ ;  /* 0x0000cc000e050a27 */ /* 0x000fea00078e00ff */
[----:B------:R-:W-:Y:S02]  /*ea80*/  @P0 SHF.R.U32.HI R14, RZ, c[0x0][0x334], R5 ;  /* 0x0000cd00ff0e0a19 */ /* 0x000fe40000011605 */
.L_x_195:
[----:B------:R-:W-:Y:S05]  /*ea90*/  BSYNC B0 ;  /* 0x0000000000007941 */ /* 0x000fea0003800000 */
.L_x_193:
[----:B------:R-:W-:Y:S05]  /*eaa0*/  IMAD R7, R14, c[0x0][0x32c], R7 ;  /* 0x0000cb000e077a24 */ /* 0x000fea00078e0207 */
[----:B------:R-:W-:Y:S02]  /*eab0*/  IADD3 R5, R7, c[0x0][0x32c], RZ ;  /* 0x0000cb0007057a10 */ /* 0x000fe40007ffe0ff */
[----:B------:R-:W-:Y:S02]  /*eac0*/  IMNMX R12, R12, R7, !PT ;  /* 0x000000070c0c7217 */ /* 0x000fe40007800200 */
[----:B------:R-:W-:Y:S02]  /*ead0*/  IMNMX R0, R0, R5, PT ;  /* 0x0000000500007217 */ /* 0x000fe40003800200 */
.L_x_192:
[C---:B------:R-:W-:Y:S01]  /*eae0*/  LOP3.LUT P0, RZ, R223.reuse, 0x200000, RZ, 0xc0, !PT ;  /* 0x00200000dfff7812 */ /* 0x040fe2000780c0ff */
        /* <DEDUP_REMOVED lines=14> */
[----:B------:R-:W-:Y:S01]  /*ebd0*/  FMNMX.FTZ R5, R42, R5, !PT ;  /* 0x000000052a057209 */ /* 0x000fe20007810000 */
[----:B------:R-:W-:Y:S01]  /*ebe0*/  LDSM.16.MT88.4 R44, [R212+0x3100] ;  /* 0x00310000d42c783b */ /* 0x000fe20000004200 */
        /* <DEDUP_REMOVED lines=124> */
[----:B------:R-:W-:Y:S02]  /*f3b0*/  ISETP.GT.AND P0, PT, R12, 0x51, !P0 ;  /* 0x000000510c00780c */ /* 0x000fe40004704270 */
[----:B-1----:R-:W-:Y:S02]  /*f3c0*/  FMNMX.FTZ R12, R14, R5, !PT ;  /* 0x000000050e0c7209 */ /* 0x002fe40007810000 */
[----:B------:R-:W-:Y:S03]  /*f3d0*/  ISETP.LT.OR P0, PT, R0, 0x52, P0 ;  /* 0x000000520000780c */ /* 0x000fe60000701670 */
[----:B------:R-:W1:Y:S01]  /*f3e0*/  SHFL.BFLY PT, R15, R12, 0x1, 0x1f ;  /* 0x0c201f000c0f7f89 */ /* 0x000e6200000e0000 */
[----:B------:R-:W-:Y:S04]  /*f3f0*/  FSEL R139, R139, -INF , !P0 ;  /* 0xff8000008b8b7808 */ /* 0x000fe80004000000 */
[----:B------:R-:W-:Y:S04]  /*f400*/  FMNMX.FTZ R0, R139, R16, !PT ;  /* 0x000000108b007209 */ /* 0x000fe80007810000 */
[----:B------:R-:W-:Y:S04]  /*f410*/  FMNMX.FTZ R0, R135, R0, !PT ;  /* 0x0000000087007209 */ /* 0x000fe80007810000 */
[----:B------:R-:W-:Y:S05]  /*f420*/  FMNMX.FTZ R7, R117, R0, !PT ;  /* 0x0000000075077209 */ /* 0x000fea0007810000 */
[----:B------:R-:W2:Y:S01]  /*f430*/  SHFL.BFLY PT, R4, R7, 0x2, 0x1f ;  /* 0x0c401f0007047f89 */ /* 0x000ea200000e0000 */
[----:B-1----:R-:W-:Y:S04]  /*f440*/  FMNMX.FTZ R0, R12, R15, !PT ;  /* 0x0000000f0c007209 */ /* 0x002fe80007810000 */
[C---:B------:R-:W-:Y:S01]  /*f450*/  FSETP.NEU.FTZ.AND P0, PT, R0.reuse, -INF , PT ;  /* 0xff8000000000780b */ /* 0x040fe20003f1d000 */
[----:B------:R-:W-:Y:S05]  /*f460*/  FMUL.FTZ R149, R0, c[0x0][0x2d0] ;  /* 0x0000b40000957a20 */ /* 0x000fea0000410000 */
[----:B------:R-:W-:Y:S05]  /*f470*/  FSEL R149, R149, RZ, P0 ;  /* 0x000000ff95957208 */ /* 0x000fea0000000000 */
[--C-:B------:R-:W-:Y:S01]  /*f480*/  FFMA.FTZ R118, R6, c[0x0][0x2d0], -R149.reuse ;  /* 0x0000b40006767a23 */ /* 0x100fe20000010895 */
[----:B------:R-:W-:Y:S01]  /*f490*/  FSEL R6, R0, RZ, P0 ;  /* 0x000000ff00067208 */ /* 0x000fe20000000000 */
[--C-:B------:R-:W-:Y:S01]  /*f4a0*/  FFMA.FTZ R128, R10, c[0x0][0x2d0], -R149.reuse ;  /* 0x0000b4000a807a23 */ /* 0x100fe20000010895 */
[----:B--2---:R-:W-:Y:S01]  /*f4b0*/  FMNMX.FTZ R5, R7, R4, !PT ;  /* 0x0000000407057209 */ /* 0x004fe20007810000 */
[----:B------:R-:W-:Y:S02]  /*f4c0*/  FFMA.FTZ R129, R8, c[0x0][0x2d0], -R149 ;  /* 0x0000b40008817a23 */ /* 0x000fe40000010895 */
[----:B------:R-:W-:Y:S01]  /*f4d0*/  FADD.FTZ R3, -R6, R3 ;  /* 0x0000000306037221 */ /* 0x000fe20000010100 */
[----:B------:R-:W-:Y:S01]  /*f4e0*/  MUFU.EX2 R118, R118 ;  /* 0x0000007600767308 */ /* 0x000fe20000000800 */
[----:B------:R-:W1:Y:S01]  /*f4f0*/  SHFL.BFLY PT, R4, R5, 0x1, 0x1f ;  /* 0x0c201f0005047f89 */ /* 0x000e6200000e0000 */
[--C-:B------:R-:W-:Y:S02]  /*f500*/  FFMA.FTZ R119, R126, c[0x0][0x2d0], -R149.reuse ;  /* 0x0000b4007e777a23 */ /* 0x100fe40000010895 */
[--C-:B------:R-:W-:Y:S02]  /*f510*/  FFMA.FTZ R136, R42, c[0x0][0x2d0], -R149.reuse ;  /* 0x0000b4002a887a23 */ /* 0x100fe40000010895 */
[--C-:B------:R-:W-:Y:S02]  /*f520*/  FFMA.FTZ R137, R40, c[0x0][0x2d0], -R149.reuse ;  /* 0x0000b40028897a23 */ /* 0x100fe40000010895 */
[--C-:B------:R-:W-:Y:S02]  /*f530*/  FFMA.FTZ R138, R50, c[0x0][0x2d0], -R149.reuse ;  /* 0x0000b400328a7a23 */ /* 0x100fe40000010895 */
        /* <DEDUP_REMOVED lines=8> */
[--C-:B------:R-:W-:Y:S01]  /*f5c0*/  FFMA.FTZ R234, R234, c[0x0][0x2d0], -R149.reuse ;  /* 0x0000b400eaea7a23 */ /* 0x100fe20000010895 */
[----:B-1----:R-:W-:Y:S01]  /*f5d0*/  FMNMX.FTZ R116, R5, R4, !PT ;  /* 0x0000000405747209 */ /* 0x002fe20007810000 */
[----:B------:R-:W-:Y:S02]  /*f5e0*/  FMUL.FTZ R4, R3, c[0x0][0x2d0] ;  /* 0x0000b40003047a20 */ /* 0x000fe40000410000 */
[--C-:B------:R-:W-:Y:S01]  /*f5f0*/  FFMA.FTZ R156, R156, c[0x0][0x2d0], -R149.reuse ;  /* 0x0000b4009c9c7a23 */ /* 0x100fe20000010895 */
[C---:B------:R-:W-:Y:S01]  /*f600*/  FSETP.NEU.FTZ.AND P0, PT, R116.reuse, -INF , PT ;  /* 0xff8000007400780b */ /* 0x040fe20003f1d000 */
[----:B------:R-:W-:Y:S01]  /*f610*/  FMUL.FTZ R134, R116, c[0x0][0x2d0] ;  /* 0x0000b40074867a20 */ /* 0x000fe20000410000 */
[----:B------:R-:W1:Y:S01]  /*f620*/  MUFU.EX2 R3, R4 ;  /* 0x0000000400037308 */ /* 0x000e620000000800 */
[--C-:B------:R-:W-:Y:S01]  /*f630*/  FFMA.FTZ R146, R146, c[0x0][0x2d0], -R149.reuse ;  /* 0x0000b40092927a23 */ /* 0x100fe20000010895 */
[----:B------:R-:W-:Y:S02]  /*f640*/  FSEL R5, R116, RZ, P0 ;  /* 0x000000ff74057208 */ /* 0x000fe40000000000 */
[----:B------:R-:W-:Y:S02]  /*f650*/  FSEL R134, R134, RZ, P0 ;  /* 0x000000ff86867208 */ /* 0x000fe40000000000 */
[----:B------:R-:W-:Y:S01]  /*f660*/  ISETP.GT.AND P0, PT, R192, R215, PT ;  /* 0x000000d7c000720c */ /* 0x000fe20003f04270 */
[----:B------:R-:W-:Y:S02]  /*f670*/  FADD.FTZ R5, -R5, R2 ;  /* 0x0000000205057221 */ /* 0x000fe40000010100 */
[--C-:B------:R-:W-:Y:S01]  /*f680*/  FFMA.FTZ R133, R13, c[0x0][0x2d0], -R134.reuse ;  /* 0x0000b4000d857a23 */ /* 0x100fe20000010886 */
[----:B------:R-:W3:Y:S01]  /*f690*/  MUFU.EX2 R129, R129 ;  /* 0x0000008100817308 */ /* 0x000ee20000000800 */
[----:B------:R-:W4:Y:S01]  /*f6a0*/  LDSM.16.MT88.4 R12, [R212+0x100] ;  /* 0x00010000d40c783b */ /* 0x000f220000004200 */
[--C-:B------:R-:W-:Y:S01]  /*f6b0*/  FFMA.FTZ R131, R11, c[0x0][0x2d0], -R134.reuse ;  /* 0x0000b4000b837a23 */ /* 0x100fe20000010886 */
[----:B--2---:R-:W-:Y:S01]  /*f6c0*/  F2FP.BF16.PACK_AB R124, R119, R128 ;  /* 0x00000080777c723e */ /* 0x004fe200000010ff */
[--C-:B------:R-:W-:Y:S02]  /*f6d0*/  FFMA.FTZ R130, R9, c[0x0][0x2d0], -R134.reuse ;  /* 0x0000b40009827a23 */ /* 0x100fe40000010886 */
[--C-:B------:R-:W-:Y:S02]  /*f6e0*/  FFMA.FTZ R132, R125, c[0x0][0x2d0], -R134.reuse ;  /* 0x0000b4007d847a23 */ /* 0x100fe40000010886 */
[----:B------:R-:W-:Y:S02]  /*f6f0*/  FMUL.FTZ R2, R5, c[0x0][0x2d0] ;  /* 0x0000b40005027a20 */ /* 0x000fe40000410000 */
[----:B------:R-:W-:Y:S01]  /*f700*/  MUFU.EX2 R133, R133 ;  /* 0x0000008500857308 */ /* 0x000fe20000000800 */
[--C-:B------:R-:W-:Y:S02]  /*f710*/  FFMA.FTZ R165, R165, c[0x0][0x2d0], -R134.reuse ;  /* 0x0000b400a5a57a23 */ /* 0x100fe40000010886 */
[--C-:B------:R-:W-:Y:S02]  /*f720*/  FFMA.FTZ R161, R161, c[0x0][0x2d0], -R134.reuse ;  /* 0x0000b400a1a17a23 */ /* 0x100fe40000010886 */
[C---:B-1----:R-:W-:Y:S02]  /*f730*/  FMUL.FTZ R4, R3.reuse, R112 ;  /* 0x0000007003047220 */ /* 0x042fe40000410000 */
[C---:B------:R-:W-:Y:S02]  /*f740*/  FMUL.FTZ R5, R3.reuse, R113 ;  /* 0x0000007103057220 */ /* 0x040fe40000410000 */
[C---:B------:R-:W-:Y:S01]  /*f750*/  FMUL.FTZ R8, R3.reuse, R108 ;  /* 0x0000006c03087220 */ /* 0x040fe20000410000 */
[----:B------:R-:W1:Y:S01]  /*f760*/  MUFU.EX2 R2, R2 ;  /* 0x0000000200027308 */ /* 0x000e620000000800 */
[C---:B------:R-:W-:Y:S02]  /*f770*/  FMUL.FTZ R9, R3.reuse, R109 ;  /* 0x0000006d03097220 */ /* 0x040fe40000410000 */
[----:B------:R-:W-:Y:S01]  /*f780*/  FMUL.FTZ R16, R3, R100 ;  /* 0x0000006403107220 */ /* 0x000fe20000410000 */
[----:B---3--:R-:W-:Y:S01]  /*f790*/  F2FP.BF16.PACK_AB R126, R129, R118 ;  /* 0x00000076817e723e */ /* 0x008fe200000010ff */
[C---:B------:R-:W-:Y:S02]  /*f7a0*/  FMUL.FTZ R17, R3.reuse, R101 ;  /* 0x0000006503117220 */ /* 0x040fe40000410000 */
[C---:B------:R-:W-:Y:S02]  /*f7b0*/  FMUL.FTZ R24, R3.reuse, R92 ;  /* 0x0000005c03187220 */ /* 0x040fe40000410000 */
[C---:B------:R-:W-:Y:S01]  /*f7c0*/  FMUL.FTZ R25, R3.reuse, R93 ;  /* 0x0000005d03197220 */ /* 0x040fe20000410000 */
[----:B------:R-:W2:Y:S01]  /*f7d0*/  MUFU.EX2 R132, R132 ;  /* 0x0000008400847308 */ /* 0x000ea20000000800 */
        /* <DEDUP_REMOVED lines=14> */
[----:B--2---:R-:W-:Y:S01]  /*f8c0*/  F2FP.BF16.PACK_AB R125, R132, R133 ;  /* 0x00000085847d723e */ /* 0x004fe200000010ff */
        /* <DEDUP_REMOVED lines=12> */
[----:B------:R-:W-:Y:S01]  /*f990*/  FMUL.FTZ R51, R2, R71 ;  /* 0x0000004702337220 */ /* 0x000fe20000410000 */
[----:B------:R-:W2:Y:S01]  /*f9a0*/  LDSM.16.MT88.4 R84, [R210+0x3100] ;  /* 0x00310000d254783b */ /* 0x000ea20000004200 */
[C---:B------:R-:W-:Y:S01]  /*f9b0*/  FMUL.FTZ R53, R3.reuse, R53 ;  /* 0x0000003503357220 */ /* 0x040fe20000410000 */
[----:B-1----:R-:W-:Y:S01]  /*f9c0*/  F2FP.BF16.PACK_AB R127, R130, R131 ;  /* 0x00000083827f723e */ /* 0x002fe200000010ff */
[C---:B------:R-:W-:Y:S02]  /*f9d0*/  FMUL.FTZ R54, R2.reuse, R54 ;  /* 0x0000003602367220 */ /* 0x040fe40000410000 */
[C---:B------:R-:W-:Y:S02]  /*f9e0*/  FMUL.FTZ R55, R2.reuse, R55 ;  /* 0x0000003702377220 */ /* 0x040fe40000410000 */
[C---:B------:R-:W-:Y:S01]  /*f9f0*/  FMUL.FTZ R56, R3.reuse, R56 ;  /* 0x0000003803387220 */ /* 0x040fe20000410000 */
[----:B------:R-:W1:Y:S01]  /*fa00*/  LDSM.16.MT88.4 R76, [R209+0x3100] ;  /* 0x00310000d14c783b */ /* 0x000e620000004200 */
[C---:B----4-:R-:W-:Y:S01]  /*fa10*/  HMMA.16816.F32.BF16 R4, R124.reuse, R12, R4 ;  /* 0x0000000c7c04723c */ /* 0x050fe20000041804 */
[----:B------:R-:W-:Y:S04]  /*fa20*/  MUFU.EX2 R165, R165 ;  /* 0x000000a500a57308 */ /* 0x000fe80000000800 */
[C---:B------:R-:W-:Y:S02]  /*fa30*/  FMUL.FTZ R57, R3.reuse, R57 ;  /* 0x0000003903397220 */ /* 0x040fe40000410000 */
[----:B------:R-:W3:Y:S01]  /*fa40*/  LDSM.16.MT88.4 R68, [R208+0x3100] ;  /* 0x00310000d044783b */ /* 0x000ee20000004200 */
[C---:B------:R-:W-:Y:S03]  /*fa50*/  HMMA.16816.F32.BF16 R8, R124.reuse, R14, R8 ;  /* 0x0000000e7c08723c */ /* 0x040fe60000041808 */
[----:B------:R-:W-:Y:S01]  /*fa60*/  MUFU.EX2 R161, R161 ;  /* 0x000000a100a17308 */ /* 0x000fe20000000800 */
[C---:B------:R-:W-:Y:S02]  /*fa70*/  FMUL.FTZ R12, R3.reuse, R104 ;  /* 0x00000068030c7220 */ /* 0x040fe40000410000 */
[C---:B------:R-:W-:Y:S01]  /*fa80*/  FMUL.FTZ R13, R3.reuse, R105 ;  /* 0x00000069030d7220 */ /* 0x040fe20000410000 */
[----:B------:R-:W-:Y:S01]  /*fa90*/  LDSM.16.MT88.4 R100, [R210+0x2900] ;  /* 0x00290000d264783b */ /* 0x000fe20000004200 */
[C---:B------:R-:W-:Y:S04]  /*faa0*/  FMUL.FTZ R14, R2.reuse, R106 ;  /* 0x0000006a020e7220 */ /* 0x040fe80000410000 */
[C---:B------:R-:W-:Y:S01]  /*fab0*/  FMUL.FTZ R15, R2.reuse, R107 ;  /* 0x0000006b020f7220 */ /* 0x040fe20000410000 */
[----:B------:R-:W-:Y:S01]  /*fac0*/  MUFU.EX2 R136, R136 ;  /* 0x0000008800887308 */ /* 0x000fe20000000800 */
[C---:B------:R-:W-:Y:S02]  /*fad0*/  FMUL.FTZ R58, R2.reuse, R58 ;  /* 0x0000003a023a7220 */ /* 0x040fe40000410000 */
[C---:B------:R-:W-:Y:S02]  /*fae0*/  FMUL.FTZ R59, R2.reuse, R59 ;  /* 0x0000003b023b7220 */ /* 0x040fe40000410000 */
[C---:B------:R-:W-:Y:S01]  /*faf0*/  FMUL.FTZ R60, R3.reuse, R60 ;  /* 0x0000003c033c7220 */ /* 0x040fe20000410000 */
[C---:B------:R-:W-:Y:S03]  /*fb00*/  HMMA.16816.F32.BF16 R12, R124.reuse, R20, R12 ;  /* 0x000000147c0c723c */ /* 0x040fe6000004180c */
[C---:B------:R-:W-:Y:S01]  /*fb10*/  FMUL.FTZ R61, R3.reuse, R61 ;  /* 0x0000003d033d7220 */ /* 0x040fe20000410000 */
[----:B------:R-:W4:Y:S01]  /*fb20*/  MUFU.EX2 R137, R137 ;  /* 0x0000008900897308 */ /* 0x000f220000000800 */
        /* <DEDUP_REMOVED lines=17> */
[C---:B------:R-:W-:Y:S02]  /*fc40*/  FMUL.FTZ R67, R2.reuse, R67 ;  /* 0x0000004302437220 */ /* 0x040fe40000410000 */
[C---:B------:R-:W-:Y:S04]  /*fc50*/  FMUL.FTZ R30, R2.reuse, R90 ;  /* 0x0000005a021e7220 */ /* 0x040fe80000410000 */
[C---:B------:R-:W-:Y:S01]  /*fc60*/  FMUL.FTZ R31, R2.reuse, R91 ;  /* 0x0000005b021f7220 */ /* 0x040fe20000410000 */
[----:B------:R-:W-:Y:S01]  /*fc70*/  MUFU.EX2 R162, R162 ;  /* 0x000000a200a27308 */ /* 0x000fe20000000800 */
[----:B------:R-:W-:Y:S01]  /*fc80*/  LDSM.16.MT88.4 R88, [R212+0x3900] ;  /* 0x00390000d458783b */ /* 0x000fe20000004200 */
[--C-:B------:R-:W-:Y:S02]  /*fc90*/  FFMA.FTZ R148, R167, c[0x0][0x2d0], -R134.reuse ;  /* 0x0000b400a7947a23 */ /* 0x100fe40000010886 */
[--C-:B------:R-:W-:Y:S02]  /*fca0*/  FFMA.FTZ R151, R151, c[0x0][0x2d0], -R134.reuse ;  /* 0x0000b40097977a23 */ /* 0x100fe40000010886 */
[C---:B------:R-:W-:Y:S03]  /*fcb0*/  HMMA.16816.F32.BF16 R28, R124.reuse, R36, R28 ;  /* 0x000000247c1c723c */ /* 0x040fe6000004181c */
[--C-:B------:R-:W-:Y:S01]  /*fcc0*/  FFMA.FTZ R157, R157, c[0x0][0x2d0], -R134.reuse ;  /* 0x0000b4009d9d7a23 */ /* 0x100fe20000010886 */
[----:B------:R-:W-:Y:S01]  /*fcd0*/  MUFU.EX2 R148, R148 ;  /* 0x0000009400947308 */ /* 0x000fe20000000800 */
[--C-:B------:R-:W-:Y:S02]  /*fce0*/  FFMA.FTZ R158, R163, c[0x0][0x2d0], -R134.reuse ;  /* 0x0000b400a39e7a23 */ /* 0x100fe40000010886 */
[C---:B------:R-:W-:Y:S01]  /*fcf0*/  FMUL.FTZ R36, R3.reuse, R80 ;  /* 0x0000005003247220 */ /* 0x040fe20000410000 */
[C---:B------:R-:W-:Y:S04]  /*fd00*/  HMMA.16816.F32.BF16 R32, R124.reuse, R38, R32 ;  /* 0x000000267c20723c */ /* 0x040fe80000041820 */
[----:B------:R-:W-:Y:S02]  /*fd10*/  FMUL.FTZ R37, R3, R81 ;  /* 0x0000005103257220 */ /* 0x000fe40000410000 */
[----:B------:R-:W5:Y:S01]  /*fd20*/  MUFU.EX2 R151, R151 ;  /* 0x0000009700977308 */ /* 0x000f620000000800 */
[C---:B------:R-:W-:Y:S02]  /*fd30*/  FMUL.FTZ R38, R2.reuse, R82 ;  /* 0x0000005202267220 */ /* 0x040fe40000410000 */
[----:B------:R-:W-:Y:S02]  /*fd40*/  FMUL.FTZ R39, R2, R83 ;  /* 0x0000005302277220 */ /* 0x000fe40000410000 */
[----:B------:R-:W-:Y:S01]  /*fd50*/  LDSM.16.MT88.4 R80, [R209+0x900] ;  /* 0x00090000d150783b */ /* 0x000fe20000004200 */
[--C-:B------:R-:W-:Y:S02]  /*fd60*/  FFMA.FTZ R163, R186, c[0x0][0x2d0], -R149.reuse ;  /* 0x0000b400baa37a23 */ /* 0x100fe40000010895 */
[--C-:B------:R-:W-:Y:S02]  /*fd70*/  FFMA.FTZ R167, R164, c[0x0][0x2d0], -R149.reuse ;  /* 0x0000b400a4a77a23 */ /* 0x100fe40000010895 */
[C---:B------:R-:W-:Y:S01]  /*fd80*/  HMMA.16816.F32.BF16 R36, R124.reuse, R44, R36 ;  /* 0x0000002c7c24723c */ /* 0x040fe20000041824 */
[----:B------:R-:W-:Y:S02]  /*fd90*/  MUFU.EX2 R157, R157 ;  /* 0x0000009d009d7308 */ /* 0x000fe40000000800 */
        /* <DEDUP_REMOVED lines=9> */
[----:B------:R-:W3:Y:S01]  /*fe30*/  MUFU.EX2 R163, R163 ;  /* 0x000000a300a37308 */ /* 0x000ee20000000800 */
[----:B------:R-:W4:Y:S01]  /*fe40*/  LDSM.16.MT88.4 R72, [R212+0x900] ;  /* 0x00090000d448783b */ /* 0x000f220000004200 */
[--C-:B------:R-:W-:Y:S02]  /*fe50*/  FFMA.FTZ R229, R229, c[0x0][0x2d0], -R134.reuse ;  /* 0x0000b400e5e57a23 */ /* 0x100fe40000010886 */
[--C-:B------:R-:W-:Y:S02]  /*fe60*/  FFMA.FTZ R231, R238, c[0x0][0x2d0], -R149.reuse ;  /* 0x0000b400eee77a23 */ /* 0x100fe40000010895 */
[C---:B--2---:R-:W-:Y:S03]  /*fe70*/  HMMA.16816.F32.BF16 R44, R124.reuse, R84, R44 ;  /* 0x000000547c2c723c */ /* 0x044fe6000004182c */
[--C-:B------:R-:W-:Y:S01]  /*fe80*/  FFMA.FTZ R233, R236, c[0x0][0x2d0], -R149.reuse ;  /* 0x0000b400ece97a23 */ /* 0x100fe20000010895 */
[----:B------:R-:W2:Y:S01]  /*fe90*/  MUFU.EX2 R167, R167 ;  /* 0x000000a700a77308 */ /* 0x000ea20000000800 */
        /* <DEDUP_REMOVED lines=15> */
[C---:B---3--:R-:W-:Y:S04]  /*ff90*/  HMMA.16816.F32.BF16 R60, R124.reuse, R68, R60 ;  /* 0x000000447c3c723c */ /* 0x048fe8000004183c */
[----:B------:R-:W-:Y:S01]  /*ffa0*/  MUFU.EX2 R235, R235 ;  /* 0x000000eb00eb7308 */ /* 0x000fe20000000800 */
[--C-:B------:R-:W-:Y:S02]  /*ffb0*/  FFMA.FTZ R159, R150, c[0x0][0x2d0], -R149.reuse ;  /* 0x0000b400969f7a23 */ /* 0x100fe40000010895 */
[----:B----4-:R-:W-:Y:S01]  /*ffc0*/  F2FP.BF16.PACK_AB R68, R137, R136 ;  /* 0x000000888944723e */ /* 0x010fe200000010ff */
[----:B------:R-:W-:Y:S04]  /*ffd0*/  HMMA.16816.F32.BF16 R64, R124, R70, R64 ;  /* 0x000000467c40723c */ /* 0x000fe80000041840 */
[----:B-----5:R-:W-:Y:S01]  /*ffe0*/  F2FP.BF16.PACK_AB R69, R151, R148 ;  /* 0x000000949745723e */ /* 0x020fe200000010ff */
[----:B------:R-:W-:Y:S01]  /*fff0*/  FFMA.FTZ R149, R144, c[0x0][0x2d0], -R149 ;  /* 0x0000b40090957a23 */ /* 0x000fe20000010895 */
[----:B------:R-:W-:Y:S01]  /*10000*/  MUFU.EX2 R228, R228 ;  /* 0x000000e400e47308 */ /* 0x000fe20000000800 */
[----:B------:R-:W-:Y:S01]  /*10010*/  F2FP.BF16.PACK_AB R70, R145, R138 ;  /* 0x0000008a9146723e */ /* 0x000fe200000010ff */
[--C-:B------:R-:W-:Y:S01]  /*10020*/  FFMA.FTZ R144, R147, c[0x0][0x2d0], -R134.reuse ;  /* 0x0000b40093907a23 */ /* 0x100fe20000010886 */
[----:B------:R-:W-:Y:S03]  /*10030*/  F2FP.BF16.PACK_AB R71, R158, R157 ;  /* 0x0000009d9e47723e */ /* 0x000fe600000010ff */
[--C-:B------:R-:W-:Y:S02]  /*10040*/  FFMA.FTZ R139, R139, c[0x0][0x2d0], -R134.reuse ;  /* 0x0000b4008b8b7a23 */ /* 0x100fe40000010886 */
[--C-:B------:R-:W-:Y:S02]  /*10050*/  FFMA.FTZ R135, R135, c[0x0][0x2d0], -R134.reuse ;  /* 0x0000b40087877a23 */ /* 0x100fe40000010886 */
[C---:B------:R-:W-:Y:S01]  /*10060*/  HMMA.16816.F32.BF16 R4, R68.reuse, R72, R4 ;  /* 0x000000484404723c */ /* 0x040fe20000041804 */
[----:B------:R-:W-:Y:S04]  /*10070*/  MUFU.EX2 R164, R164 ;  /* 0x000000a400a47308 */ /* 0x000fe80000000800 */
[----:B------:R-:W-:Y:S02]  /*10080*/  FFMA.FTZ R134, R117, c[0x0][0x2d0], -R134 ;  /* 0x0000b40075867a23 */ /* 0x000fe40000010886 */
[----:B------:R-:W-:Y:S01]  /*10090*/  FFMA.FTZ R128, R3, R224, R128 ;  /* 0x000000e003807223 */ /* 0x000fe20000010080 */
[C---:B------:R-:W-:Y:S01]  /*100a0*/  HMMA.16816.F32.BF16 R8, R68.reuse, R74, R8 ;  /* 0x0000004a4408723c */ /* 0x040fe20000041808 */
[----:B------:R-:W3:Y:S02]  /*100b0*/  LDSM.16.MT88.4 R72, [R210+0x3900] ;  /* 0x00390000d248783b */ /* 0x000ee40000004200 */
[----:B------:R-:W4:Y:S01]  /*100c0*/  MUFU.EX2 R187, R187 ;  /* 0x000000bb00bb7308 */ /* 0x000f220000000800 */
[----:B------:R-:W-:Y:S02]  /*100d0*/  FFMA.FTZ R133, R2, R225, R133 ;  /* 0x000000e102857223 */ /* 0x000fe40000010085 */
[----:B------:R-:W-:Y:S02]  /*100e0*/  FADD.FTZ R119, R119, R128 ;  /* 0x0000008077777221 */ /* 0x000fe40000010000 */
[C---:B-1----:R-:W-:Y:S04]  /*100f0*/  HMMA.16816.F32.BF16 R12, R68.reuse, R76, R12 ;  /* 0x0000004c440c723c */ /* 0x042fe8000004180c */
[----:B------:R-:W-:Y:S01]  /*10100*/  FADD.FTZ R132, R132, R133 ;  /* 0x0000008584847221 */ /* 0x000fe20000010000 */
[----:B------:R-:W-:Y:S01]  /*10110*/  MUFU.EX2 R186, R186 ;  /* 0x000000ba00ba7308 */ /* 0x000fe20000000800 */
[----:B------:R-:W-:Y:S02]  /*10120*/  FADD.FTZ R118, R118, R119 ;  /* 0x0000007776767221 */ /* 0x000fe40000010000 */
[C---:B------:R-:W-:Y:S01]  /*10130*/  HMMA.16816.F32.BF16 R16, R68.reuse, R78, R16 ;  /* 0x0000004e4410723c */ /* 0x040fe20000041810 */
[----:B------:R-:W1:Y:S03]  /*10140*/  LDSM.16.MT88.4 R76, [R209+0x3900] ;  /* 0x00390000d14c783b */ /* 0x000e660000004200 */
[----:B------:R-:W-:Y:S02]  /*10150*/  FADD.FTZ R3, R131, R132 ;  /* 0x0000008483037221 */ /* 0x000fe40000010000 */
[----:B------:R-:W-:Y:S01]  /*10160*/  FADD.FTZ R129, R129, R118 ;  /* 0x0000007681817221 */ /* 0x000fe20000010000 */
[----:B------:R-:W5:Y:S01]  /*10170*/  MUFU.EX2 R229, R229 ;  /* 0x000000e500e57308 */ /* 0x000f620000000800 */
[C---:B------:R-:W-:Y:S04]  /*10180*/  HMMA.16816.F32.BF16 R20, R68.reuse, R80, R20 ;  /* 0x000000504414723c */ /* 0x040fe80000041814 */
[----:B------:R-:W-:Y:S02]  /*10190*/  FADD.FTZ R3, R130, R3 ;  /* 0x0000000382037221 */ /* 0x000fe40000010000 */
[----:B------:R-:W-:Y:S02]  /*101a0*/  FADD.FTZ R136, R136, R129 ;  /* 0x0000008188887221 */ /* 0x000fe40000010000 */
[C---:B------:R-:W-:Y:S01]  /*101b0*/  HMMA.16816.F32.BF16 R24, R68.reuse, R82, R24 ;  /* 0x000000524418723c */ /* 0x040fe20000041818 */
[----:B------:R-:W1:Y:S01]  /*101c0*/  LDSM.16.MT88.4 R80, [R208+0x3900] ;  /* 0x00390000d050783b */ /* 0x000e620000004200 */
        /* <DEDUP_REMOVED lines=12> */
[C---:B------:R-:W-:Y:S04]  /*10290*/  HMMA.16816.F32.BF16 R36, R68.reuse, R88, R36 ;  /* 0x000000584424723c */ /* 0x040fe80000041824 */
[----:B------:R-:W-:Y:S04]  /*102a0*/  FADD.FTZ R3, R158, R3 ;  /* 0x000000039e037221 */ /* 0x000fe80000010000 */
        /* <DEDUP_REMOVED lines=8> */
[C---:B-1----:R-:W-:Y:S08]  /*10330*/  HMMA.16816.F32.BF16 R52, R68.reuse, R76, R52 ;  /* 0x0000004c4434723c */ /* 0x042ff00000041834 */
[C---:B------:R-:W-:Y:S01]  /*10340*/  HMMA.16816.F32.BF16 R56, R68.reuse, R78, R56 ;  /* 0x0000004e4438723c */ /* 0x040fe20000041838 */
[----:B------:R-:W1:Y:S01]  /*10350*/  LDSM.16.MT88.4 R76, [R209+0x1100] ;  /* 0x00110000d14c783b */ /* 0x000e620000004200 */
[----:B------:R-:W-:Y:S06]  /*10360*/  MUFU.EX2 R237, R237 ;  /* 0x000000ed00ed7308 */ /* 0x000fec0000000800 */
[C---:B------:R-:W-:Y:S04]  /*10370*/  HMMA.16816.F32.BF16 R60, R68.reuse, R80, R60 ;  /* 0x00000050443c723c */ /* 0x040fe8000004183c */
[----:B------:R-:W-:Y:S04]  /*10380*/  MUFU.EX2 R238, R238 ;  /* 0x000000ee00ee7308 */ /* 0x000fe80000000800 */
[----:B------:R-:W-:Y:S01]  /*10390*/  HMMA.16816.F32.BF16 R64, R68, R82, R64 ;  /* 0x000000524440723c */ /* 0x000fe20000041840 */
[----:B------:R-:W1:Y:S05]  /*103a0*/  LDSM.16.MT88.4 R80, [R208+0x1100] ;  /* 0x00110000d050783b */ /* 0x000e6a0000004200 */
[----:B------:R-:W-:Y:S01]  /*103b0*/  MUFU.EX2 R156, R156 ;  /* 0x0000009c009c7308 */ /* 0x000fe20000000800 */
[----:B------:R-:W-:Y:S01]  /*103c0*/  F2FP.BF16.PACK_AB R68, R160, R163 ;  /* 0x000000a3a044723e */ /* 0x000fe200000010ff */
[----:B------:R-:W-:Y:S01]  /*103d0*/  FADD.FTZ R163, R163, R138 ;  /* 0x0000008aa3a37221 */ /* 0x000fe20000010000 */
[----:B--2---:R-:W-:Y:S03]  /*103e0*/  F2FP.BF16.PACK_AB R70, R167, R162 ;  /* 0x000000a2a746723e */ /* 0x004fe600000010ff */
[----:B----4-:R-:W-:Y:S01]  /*103f0*/  F2FP.BF16.PACK_AB R69, R187, R164 ;  /* 0x000000a4bb45723e */ /* 0x010fe200000010ff */
[----:B------:R-:W-:Y:S01]  /*10400*/  FADD.FTZ R164, R164, R3 ;  /* 0x00000003a4a47221 */ /* 0x000fe20000010000 */
[----:B-----5:R-:W-:Y:S01]  /*10410*/  F2FP.BF16.PACK_AB R71, R229, R186 ;  /* 0x000000bae547723e */ /* 0x020fe200000010ff */
[----:B------:R-:W-:Y:S01]  /*10420*/  FADD.FTZ R163, R160, R163 ;  /* 0x000000a3a0a37221 */ /* 0x000fe20000010000 */
[----:B------:R-:W2:Y:S01]  /*10430*/  MUFU.EX2 R159, R159 ;  /* 0x0000009f009f7308 */ /* 0x000ea20000000800 */
[----:B------:R-:W-:Y:S02]  /*10440*/  FADD.FTZ R187, R187, R164 ;  /* 0x000000a4bbbb7221 */ /* 0x000fe40000010000 */
[----:B------:R-:W-:Y:S02]  /*10450*/  FADD.FTZ R162, R162, R163 ;  /* 0x000000a3a2a27221 */ /* 0x000fe40000010000 */
[C---:B---3--:R-:W-:Y:S03]  /*10460*/  HMMA.16816.F32.BF16 R4, R68.reuse, R72, R4 ;  /* 0x000000484404723c */ /* 0x048fe60000041804 */
[----:B------:R-:W-:Y:S02]  /*10470*/  FADD.FTZ R186, R186, R187 ;  /* 0x000000bbbaba7221 */ /* 0x000fe40000010000 */
[----:B------:R-:W-:Y:S01]  /*10480*/  MUFU.EX2 R146, R146 ;  /* 0x0000009200927308 */ /* 0x000fe20000000800 */
[----:B------:R-:W-:Y:S02]  /*10490*/  FADD.FTZ R162, R167, R162 ;  /* 0x000000a2a7a27221 */ /* 0x000fe40000010000 */
[C---:B------:R-:W-:Y:S01]  /*104a0*/  HMMA.16816.F32.BF16 R8, R68.reuse, R74, R8 ;  /* 0x0000004a4408723c */ /* 0x040fe20000041808 */
[----:B------:R-:W3:Y:S03]  /*104b0*/  LDSM.16.MT88.4 R72, [R212+0x4100] ;  /* 0x00410000d448783b */ /* 0x000ee60000004200 */
[----:B------:R-:W-:Y:S03]  /*104c0*/  FADD.FTZ R229, R229, R186 ;  /* 0x000000bae5e57221 */ /* 0x000fe60000010000 */
[----:B------:R-:W4:Y:S01]  /*104d0*/  MUFU.EX2 R149, R149 ;  /* 0x0000009500957308 */ /* 0x000f220000000800 */
[C---:B------:R-:W-:Y:S04]  /*104e0*/  HMMA.16816.F32.BF16 R12, R68.reuse, R84, R12 ;  /* 0x00000054440c723c */ /* 0x040fe8000004180c */
[----:B--2---:R-:W-:Y:S01]  /*104f0*/  F2FP.BF16.PACK_AB R124, R159, R156 ;  /* 0x0000009c9f7c723e */ /* 0x004fe200000010ff */
[----:B------:R-:W-:Y:S03]  /*10500*/  FADD.FTZ R2, R236, R229 ;  /* 0x000000e5ec027221 */ /* 0x000fe60000010000 */
[C---:B------:R-:W-:Y:S01]  /*10510*/  HMMA.16816.F32.BF16 R16, R68.reuse, R86, R16 ;  /* 0x000000564410723c */ /* 0x040fe20000041810 */
[----:B------:R-:W2:Y:S01]  /*10520*/  LDSM.16.MT88.4 R84, [R210+0x4100] ;  /* 0x00410000d254783b */ /* 0x000ea20000004200 */
[----:B------:R-:W-:Y:S02]  /*10530*/  MUFU.EX2 R144, R144 ;  /* 0x0000009000907308 */ /* 0x000fe40000000800 */
[----:B------:R-:W-:Y:S04]  /*10540*/  FADD.FTZ R2, R239, R2 ;  /* 0x00000002ef027221 */ /* 0x000fe80000010000 */
[C---:B-1----:R-:W-:Y:S04]  /*10550*/  HMMA.16816.F32.BF16 R20, R68.reuse, R76, R20 ;  /* 0x0000004c4414723c */ /* 0x042fe80000041814 */
[----:B------:R-:W1:Y:S01]  /*10560*/  MUFU.EX2 R139, R139 ;  /* 0x0000008b008b7308 */ /* 0x000e620000000800 */
[----:B------:R-:W-:Y:S01]  /*10570*/  FADD.FTZ R3, R237, R2 ;  /* 0x00000002ed037221 */ /* 0x000fe20000010000 */
[----:B----4-:R-:W-:Y:S02]  /*10580*/  F2FP.BF16.PACK_AB R126, R149, R146 ;  /* 0x00000092957e723e */ /* 0x010fe400000010ff */
[C---:B------:R-:W-:Y:S01]  /*10590*/  HMMA.16816.F32.BF16 R24, R68.reuse, R78, R24 ;  /* 0x0000004e4418723c */ /* 0x040fe20000041818 */
[----:B------:R-:W4:Y:S03]  /*105a0*/  LDSM.16.MT88.4 R76, [R209+0x4100] ;  /* 0x00410000d14c783b */ /* 0x000f260000004200 */
[----:B------:R-:W-:Y:S02]  /*105b0*/  FADD.FTZ R3, R238, R3 ;  /* 0x00000003ee037221 */ /* 0x000fe40000010000 */
[----:B------:R-:W-:Y:S02]  /*105c0*/  MUFU.EX2 R135, R135 ;  /* 0x0000008700877308 */ /* 0x000fe40000000800 */
[C---:B------:R-:W-:Y:S04]  /*105d0*/  HMMA.16816.F32.BF16 R28, R68.reuse, R80, R28 ;  /* 0x00000050441c723c */ /* 0x040fe8000004181c */
[----:B------:R-:W-:Y:S04]  /*105e0*/  FADD.FTZ R2, R166, R3 ;  /* 0x00000003a6027221 */ /* 0x000fe80000010000 */
[C---:B------:R-:W-:Y:S01]  /*105f0*/  HMMA.16816.F32.BF16 R32, R68.reuse, R82, R32 ;  /* 0x000000524420723c */ /* 0x040fe20000041820 */
[----:B------:R-:W5:Y:S01]  /*10600*/  LDSM.16.MT88.4 R80, [R212+0x1900] ;  /* 0x00190000d450783b */ /* 0x000f620000004200 */
[----:B------:R-:W4:Y:S02]  /*10610*/  MUFU.EX2 R134, R134 ;  /* 0x0000008600867308 */ /* 0x000f240000000800 */
[----:B-1----:R-:W-:Y:S01]  /*10620*/  F2FP.BF16.PACK_AB R125, R139, R144 ;  /* 0x000000908b7d723e */ /* 0x002fe200000010ff */
[----:B------:R-:W-:Y:S03]  /*10630*/  FADD.FTZ R2, R165, R2 ;  /* 0x00000002a5027221 */ /* 0x000fe60000010000 */
[C---:B---3--:R-:W-:Y:S04]  /*10640*/  HMMA.16816.F32.BF16 R36, R68.reuse, R72, R36 ;  /* 0x000000484424723c */ /* 0x048fe80000041824 */
[----:B------:R-:W-:Y:S01]  /*10650*/  FADD.FTZ R3, R161, R2 ;  /* 0x00000002a1037221 */ /* 0x000fe20000010000 */
[----:B------:R-:W-:Y:S03]  /*10660*/  IADD3 R2, R192, -0x1, RZ ;  /* 0xffffffffc0027810 */ /* 0x000fe60007ffe0ff */
[C---:B------:R-:W-:Y:S01]  /*10670*/  HMMA.16816.F32.BF16 R40, R68.reuse, R74, R40 ;  /* 0x0000004a4428723c */ /* 0x040fe20000041828 */
[----:B------:R-:W1:Y:S03]  /*10680*/  LDSM.16.MT88.4 R72, [R210+0x1900] ;  /* 0x00190000d248783b */ /* 0x000e660000004200 */
[----:B------:R-:W-:Y:S02]  /*10690*/  FADD.FTZ R3, R228, R3 ;  /* 0x00000003e4037221 */ /* 0x000fe40000010000 */
[----:B------:R-:W-:Y:S02]  /*106a0*/  IMAD.MOV.U32 R192, RZ, RZ, R2 ;  /* 0x000000ffffc07224 */ /* 0x000fe400078e0002 */
[C---:B--2---:R-:W-:Y:S04]  /*106b0*/  HMMA.16816.F32.BF16 R44, R68.reuse, R84, R44 ;  /* 0x00000054442c723c */ /* 0x044fe8000004182c */
[----:B----4-:R-:W-:Y:S01]  /*106c0*/  F2FP.BF16.PACK_AB R127, R134, R135 ;  /* 0x00000087867f723e */ /* 0x010fe200000010ff */
[----:B------:R-:W-:Y:S02]  /*106d0*/  FADD.FTZ R144, R144, R3 ;  /* 0x0000000390907221 */ /* 0x000fe40000010000 */
[----:B------:R-:W-:Y:S01]  /*106e0*/  IMAD.MOV.U32 R3, RZ, RZ, R0 ;  /* 0x000000ffff037224 */ /* 0x000fe200078e0000 */
[C---:B------:R-:W-:Y:S01]  /*106f0*/  HMMA.16816.F32.BF16 R48, R68.reuse, R86, R48 ;  /* 0x000000564430723c */ /* 0x040fe20000041830 */
[----:B------:R-:W-:Y:S03]  /*10700*/  LDSM.16.MT88.4 R84, [R208+0x1900] ;  /* 0x00190000d054783b */ /* 0x000fe60000004200 */
[----:B------:R-:W-:Y:S02]  /*10710*/  FADD.FTZ R144, R139, R144 ;  /* 0x000000908b907221 */ /* 0x000fe40000010000 */
[----:B------:R-:W-:Y:S02]  /*10720*/  IMAD.MOV.U32 R2, RZ, RZ, R116 ;  /* 0x000000ffff027224 */ /* 0x000fe400078e0074 */
[C---:B------:R-:W-:Y:S04]  /*10730*/  HMMA.16816.F32.BF16 R52, R68.reuse, R76, R52 ;  /* 0x0000004c4434723c */ /* 0x040fe80000041834 */
[----:B------:R-:W-:Y:S04]  /*10740*/  FADD.FTZ R135, R135, R144 ;  /* 0x0000009087877221 */ /* 0x000fe80000010000 */
[C---:B------:R-:W-:Y:S01]  /*10750*/  HMMA.16816.F32.BF16 R56, R68.reuse, R78, R56 ;  /* 0x0000004e4438723c */ /* 0x040fe20000041838 */
[----:B------:R-:W2:Y:S03]  /*10760*/  LDSM.16.MT88.4 R76, [R209+0x1900] ;  /* 0x00190000d14c783b */ /* 0x000ea60000004200 */
[----:B------:R-:W-:Y:S04]  /*10770*/  FADD.FTZ R225, R134, R135 ;  /* 0x0000008786e17221 */ /* 0x000fe80000010000 */
        /* <DEDUP_REMOVED lines=8> */
[----:B------:R-:W-:Y:S03]  /*10800*/  F2FP.BF16.PACK_AB R71, R238, R237 ;  /* 0x000000edee47723e */ /* 0x000fe600000010ff */
[----:B------:R-:W-:Y:S04]  /*10810*/  FADD.FTZ R233, R233, R232 ;  /* 0x000000e8e9e97221 */ /* 0x000fe80000010000 */
[C---:B-----5:R-:W-:Y:S03]  /*10820*/  HMMA.16816.F32.BF16 R4, R68.reuse, R80, R4 ;  /* 0x000000504404723c */ /* 0x060fe60000041804 */
[----:B------:R-:W-:Y:S05]  /*10830*/  FADD.FTZ R233, R234, R233 ;  /* 0x000000e9eae97221 */ /* 0x000fea0000010000 */
        /* <DEDUP_REMOVED lines=10> */
[----:B------:R-:W-:Y:S07]  /*108e0*/  LDSM.16.MT88.4 R84, [R208+0x2100] ;  /* 0x00210000d054783b */ /* 0x000fee0000004200 */
[C---:B---3--:R-:W-:Y:S08]  /*108f0*/  HMMA.16816.F32.BF16 R36, R68.reuse, R80, R36 ;  /* 0x000000504424723c */ /* 0x048ff00000041824 */
[C---:B------:R-:W-:Y:S01]  /*10900*/  HMMA.16816.F32.BF16 R40, R68.reuse, R82, R40 ;  /* 0x000000524428723c */ /* 0x040fe20000041828 */
[----:B------:R-:W3:Y:S07]  /*10910*/  LDSM.16.MT88.4 R80, [R210+0x2100] ;  /* 0x00210000d250783b */ /* 0x000eee0000004200 */
[C---:B-1----:R-:W-:Y:S08]  /*10920*/  HMMA.16816.F32.BF16 R44, R68.reuse, R72, R44 ;  /* 0x00000048442c723c */ /* 0x042ff0000004182c */
[C---:B------:R-:W-:Y:S01]  /*10930*/  HMMA.16816.F32.BF16 R48, R68.reuse, R74, R48 ;  /* 0x0000004a4430723c */ /* 0x040fe20000041830 */
[----:B------:R-:W1:Y:S07]  /*10940*/  LDSM.16.MT88.4 R72, [R209+0x2100] ;  /* 0x00210000d148783b */ /* 0x000e6e0000004200 */
        /* <DEDUP_REMOVED lines=13> */
[C---:B--2---:R-:W-:Y:S03]  /*10a20*/  HMMA.16816.F32.BF16 R4, R68.reuse, R76, R4 ;  /* 0x0000004c4404723c */ /* 0x044fe60000041804 */
[----:B------:R-:W-:Y:S04]  /*10a30*/  FADD.FTZ R241, R241, R184 ;  /* 0x000000b8f1f17221 */ /* 0x000fe80000010000 */
[----:B------:R-:W-:Y:S01]  /*10a40*/  FADD.FTZ R156, R156, R241 ;  /* 0x000000f19c9c7221 */ /* 0x000fe20000010000 */
[C---:B------:R-:W-:Y:S01]  /*10a50*/  HMMA.16816.F32.BF16 R8, R68.reuse, R78, R8 ;  /* 0x0000004e4408723c */ /* 0x040fe20000041808 */
[----:B------:R-:W2:Y:S03]  /*10a60*/  LDSM.16.MT88.4 R76, [R212+0x5100] ;  /* 0x00510000d44c783b */ /* 0x000ea60000004200 */
[----:B------:R-:W-:Y:S04]  /*10a70*/  FADD.FTZ R159, R159, R156 ;  /* 0x0000009c9f9f7221 */ /* 0x000fe80000010000 */
[C---:B---3--:R-:W-:Y:S04]  /*10a80*/  HMMA.16816.F32.BF16 R12, R68.reuse, R80, R12 ;  /* 0x00000050440c723c */ /* 0x048fe8000004180c */
[----:B------:R-:W-:Y:S04]  /*10a90*/  FADD.FTZ R146, R146, R159 ;  /* 0x0000009f92927221 */ /* 0x000fe80000010000 */
[C---:B------:R-:W-:Y:S01]  /*10aa0*/  HMMA.16816.F32.BF16 R16, R68.reuse, R82, R16 ;  /* 0x000000524410723c */ /* 0x040fe20000041810 */
[----:B------:R-:W3:Y:S03]  /*10ab0*/  LDSM.16.MT88.4 R80, [R210+0x5100] ;  /* 0x00510000d250783b */ /* 0x000ee60000004200 */
[----:B------:R-:W-:Y:S04]  /*10ac0*/  FADD.FTZ R224, R149, R146 ;  /* 0x0000009295e07221 */ /* 0x000fe80000010000 */
[C---:B-1----:R-:W-:Y:S08]  /*10ad0*/  HMMA.16816.F32.BF16 R20, R68.reuse, R72, R20 ;  /* 0x000000484414723c */ /* 0x042ff00000041814 */
[C---:B------:R-:W-:Y:S01]  /*10ae0*/  HMMA.16816.F32.BF16 R24, R68.reuse, R74, R24 ;  /* 0x0000004a4418723c */ /* 0x040fe20000041818 */
[----:B------:R-:W1:Y:S07]  /*10af0*/  LDSM.16.MT88.4 R72, [R208+0x5100] ;  /* 0x00510000d048783b */ /* 0x000e6e0000004200 */
[C---:B------:R-:W-:Y:S08]  /*10b00*/  HMMA.16816.F32.BF16 R28, R68.reuse, R84, R28 ;  /* 0x00000054441c723c */ /* 0x040ff0000004181c */
[C---:B------:R-:W-:Y:S01]  /*10b10*/  HMMA.16816.F32.BF16 R32, R68.reuse, R86, R32 ;  /* 0x000000564420723c */ /* 0x040fe20000041820 */
[----:B------:R-:W4:Y:S07]  /*10b20*/  LDSM.16.MT88.4 R84, [R208+0x2900] ;  /* 0x00290000d054783b */ /* 0x000f2e0000004200 */
[C---:B--2---:R-:W-:Y:S08]  /*10b30*/  HMMA.16816.F32.BF16 R36, R68.reuse, R76, R36 ;  /* 0x0000004c4424723c */ /* 0x044ff00000041824 */
[C---:B------:R-:W-:Y:S01]  /*10b40*/  HMMA.16816.F32.BF16 R40, R68.reuse, R78, R40 ;  /* 0x0000004e4428723c */ /* 0x040fe20000041828 */
[----:B------:R-:W2:Y:S07]  /*10b50*/  LDSM.16.MT88.4 R76, [R212+0x5900] ;  /* 0x00590000d44c783b */ /* 0x000eae0000004200 */
[C---:B---3--:R-:W-:Y:S08]  /*10b60*/  HMMA.16816.F32.BF16 R44, R68.reuse, R80, R44 ;  /* 0x00000050442c723c */ /* 0x048ff0000004182c */
[C---:B------:R-:W-:Y:S08]  /*10b70*/  HMMA.16816.F32.BF16 R48, R68.reuse, R82, R48 ;  /* 0x000000524430723c */ /* 0x040ff00000041830 */
[C---:B------:R-:W-:Y:S08]  /*10b80*/  HMMA.16816.F32.BF16 R52, R68.reuse, R88, R52 ;  /* 0x000000584434723c */ /* 0x040ff00000041834 */
[C---:B------:R-:W-:Y:S08]  /*10b90*/  HMMA.16816.F32.BF16 R56, R68.reuse, R90, R56 ;  /* 0x0000005a4438723c */ /* 0x040ff00000041838 */
[C---:B-1----:R-:W-:Y:S08]  /*10ba0*/  HMMA.16816.F32.BF16 R60, R68.reuse, R72, R60 ;  /* 0x00000048443c723c */ /* 0x042ff0000004183c */
[----:B------:R-:W-:Y:S01]  /*10bb0*/  HMMA.16816.F32.BF16 R64, R68, R74, R64 ;  /* 0x0000004a4440723c */ /* 0x000fe20000041840 */
[----:B------:R-:W1:Y:S07]  /*10bc0*/  LDSM.16.MT88.4 R68, [R210+0x5900] ;  /* 0x00590000d244783b */ /* 0x000e6e0000004200 */
        /* <DEDUP_REMOVED lines=10> */
[C---:B--2---:R-:W-:Y:S08]  /*10c70*/  HMMA.16816.F32.BF16 R80, R124.reuse, R76, R36 ;  /* 0x0000004c7c50723c */ /* 0x044ff00000041824 */
[C---:B------:R-:W-:Y:S08]  /*10c80*/  HMMA.16816.F32.BF16 R76, R124.reuse, R78, R40 ;  /* 0x0000004e7c4c723c */ /* 0x040ff00000041828 */
[C---:B-1----:R-:W-:Y:S08]  /*10c90*/  HMMA.16816.F32.BF16 R72, R124.reuse, R68, R44 ;  /* 0x000000447c48723c */ /* 0x042ff0000004182c */
[C---:B------:R-:W-:Y:S08]  /*10ca0*/  HMMA.16816.F32.BF16 R68, R124.reuse, R70, R48 ;  /* 0x000000467c44723c */ /* 0x040ff00000041830 */
[C---:B---3--:R-:W-:Y:S08]  /*10cb0*/  HMMA.16816.F32.BF16 R52, R124.reuse, R4, R52 ;  /* 0x000000047c34723c */ /* 0x048ff00000041834 */
[C---:B------:R-:W-:Y:S08]  /*10cc0*/  HMMA.16816.F32.BF16 R56, R124.reuse, R6, R56 ;  /* 0x000000067c38723c */ /* 0x040ff00000041838 */
[C---:B-----5:R-:W-:Y:S08]  /*10cd0*/  HMMA.16816.F32.BF16 R60, R124.reuse, R8, R60 ;  /* 0x000000087c3c723c */ /* 0x060ff0000004183c */
[----:B------:R-:W-:Y:S01]  /*10ce0*/  HMMA.16816.F32.BF16 R64, R124, R10, R64 ;  /* 0x0000000a7c40723c */ /* 0x000fe20000041840 */
[----:B------:R-:W-:-:S07]  /*10cf0*/  @P0 BRA `(.L_x_196) ;  /* 0xffffbdf000000947 */ /* 0x000fce000383ffff */
.L_x_187:
[----:B------:R-:W1:Y:S01]  /*10d00*/  SHFL.BFLY PT, R3, R224, 0x2, 0x1f ;  /* 0x0c401f00e0037f89 */ /* 0x000e6200000e0000 */
[----:B------:R-:W-:Y:S01]  /*10d10*/  CS2R R4, SRZ ;  /* 0x0000000000047805 */ /* 0x000fe2000001ff00 */
[----:B------:R-:W-:-:S02]  /*10d20*/  MOV R8, 0xff800000 ;  /* 0xff80000000087802 */ /* 0x000fc40000000f00 */
[----:B------:R-:W2:Y:S01]  /*10d30*/  SHFL.BFLY PT, R2, R225, 0x2, 0x1f ;  /* 0x0c401f00e1027f89 */ /* 0x000ea200000e0000 */
[----:B------:R-:W-:Y:S01]  /*10d40*/  PLOP3.LUT P1, PT, PT, PT, PT, 0x8, 0x0 ;  /* 0x000000000000781c */ /* 0x000fe20003f2e170 */
[----:B-1----:R-:W-:Y:S02]  /*10d50*/  FADD.FTZ R6, R3, R224 ;  /* 0x000000e003067221 */ /* 0x002fe40000010000 */
[----:B--2---:R-:W-:-:S03]  /*10d60*/  FADD.FTZ R7, R2, R225 ;  /* 0x000000e102077221 */ /* 0x004fc60000010000 */
[----:B------:R-:W1:Y:S04]  /*10d70*/  SHFL.BFLY PT, R3, R6, 0x1, 0x1f ;  /* 0x0c201f0006037f89 */ /* 0x000e6800000e0000 */
        /* <DEDUP_REMOVED lines=21> */
[----:B------:R-:W-:Y:S02]  /*10ed0*/  FMUL.FTZ R101, R5, R101 ;  /* 0x0000006505657220 */ /* 0x000fe40000410000 */
        /* <DEDUP_REMOVED lines=25> */
[----:B------:R-:W-:Y:S02]  /*11070*/  FMUL.FTZ R5, R5, R65 ;  /* 0x0000004105057220 */ /* 0x000fe40000410000 */
        /* <DEDUP_REMOVED lines=34> */
.L_x_159:
[----:B------:R-:W-:Y:S05]  /*112a0*/  @P1 BRA `(.L_x_197) ;  /* 0x000010f000001947 */ /* 0x000fea0003800000 */
[----:B------:R-:W1:Y:S01]  /*112b0*/  S2R R0, SR_CTAID.Y ;  /* 0x0000000000007919 */ /* 0x000e620000002600 */
[----:B------:R-:W-:Y:S01]  /*112c0*/  F2FP.BF16.PACK_AB R112, R113, R112 ;  /* 0x000000707170723e */ /* 0x000fe200000010ff */
[----:B------:R-:W-:Y:S01]  /*112d0*/  BSSY B0, `(.L_x_198) ;  /* 0x00000dc000007945 */ /* 0x000fe20003800000 */
[----:B------:R-:W-:Y:S01]  /*112e0*/  F2FP.BF16.PACK_AB R114, R115, R114 ;  /* 0x000000727372723e */ /* 0x000fe200000010ff */
[----:B------:R-:W2:Y:S01]  /*112f0*/  S2R R2, SR_TID.X ;  /* 0x0000000000027919 */ /* 0x000ea20000002100 */
[----:B------:R-:W-:Y:S02]  /*11300*/  F2FP.BF16.PACK_AB R108, R109, R108 ;  /* 0x0000006c6d6c723e */ /* 0x000fe400000010ff */
[----:B------:R-:W-:Y:S01]  /*11310*/  F2FP.BF16.PACK_AB R110, R111, R110 ;  /* 0x0000006e6f6e723e */ /* 0x000fe200000010ff */
[----:B------:R-:W3:Y:S01]  /*11320*/  S2R R22, SR_CTAID.Z ;  /* 0x0000000000167919 */ /* 0x000ee20000002700 */
[----:B------:R-:W-:-:S02]  /*11330*/  F2FP.BF16.PACK_AB R6, R105, R6 ;  /* 0x000000066906723e */ /* 0x000fc400000010ff */
[----:B------:R-:W-:Y:S01]  /*11340*/  F2FP.BF16.PACK_AB R106, R107, R106 ;  /* 0x0000006a6b6a723e */ /* 0x000fe200000010ff */
[----:B------:R-:W-:Y:S01]  /*11350*/  BAR.SYNC.DEFER_BLOCKING 0x1, 0x100 ;  /* 0x0044000000007b1d */ /* 0x000fe20000010000 */
[----:B------:R-:W-:Y:S02]  /*11360*/  F2FP.BF16.PACK_AB R100, R101, R100 ;  /* 0x000000646564723e */ /* 0x000fe400000010ff */
[----:B------:R-:W-:Y:S02]  /*11370*/  F2FP.BF16.PACK_AB R102, R103, R102 ;  /* 0x000000666766723e */ /* 0x000fe400000010ff */
[----:B------:R-:W-:Y:S02]  /*11380*/  F2FP.BF16.PACK_AB R96, R97, R96 ;  /* 0x000000606160723e */ /* 0x000fe400000010ff */
[----:B------:R-:W-:Y:S02]  /*11390*/  F2FP.BF16.PACK_AB R98, R99, R98 ;  /* 0x000000626362723e */ /* 0x000fe400000010ff */
[----:B------:R-:W-:-:S02]  /*113a0*/  F2FP.BF16.PACK_AB R92, R93, R92 ;  /* 0x0000005c5d5c723e */ /* 0x000fc400000010ff */
[----:B------:R-:W-:Y:S01]  /*113b0*/  F2FP.BF16.PACK_AB R94, R95, R94 ;  /* 0x0000005e5f5e723e */ /* 0x000fe200000010ff */
[C---:B-1----:R-:W-:Y:S01]  /*113c0*/  IMAD.WIDE.U32 R24, R0.reuse, c[0x0][0x490], RZ ;  /* 0x0001240000187a25 */ /* 0x042fe200078e00ff */
[----:B------:R-:W-:Y:S02]  /*113d0*/  SHF.R.S32.HI R3, RZ, 0x1f, R0 ;  /* 0x0000001fff037819 */ /* 0x000fe40000011400 */
[----:B------:R-:W-:Y:S01]  /*113e0*/  F2FP.BF16.PACK_AB R88, R89, R88 ;  /* 0x000000585958723e */ /* 0x000fe200000010ff */
[C---:B------:R-:W-:Y:S01]  /*113f0*/  IMAD.WIDE.U32 R14, R0.reuse, c[0x0][0x3e8], RZ ;  /* 0x0000fa00000e7a25 */ /* 0x040fe200078e00ff */
[----:B--2---:R-:W-:Y:S02]  /*11400*/  SHF.R.S32.HI R9, RZ, 0x1f, R2 ;  /* 0x0000001fff097819 */ /* 0x004fe40000011402 */
[----:B------:R-:W-:Y:S01]  /*11410*/  F2FP.BF16.PACK_AB R90, R91, R90 ;  /* 0x0000005a5b5a723e */ /* 0x000fe200000010ff */
[----:B------:R-:W-:Y:S01]  /*11420*/  IMAD R13, R3, c[0x0][0x490], RZ ;  /* 0x00012400030d7a24 */ /* 0x000fe200078e02ff */
[-C--:B------:R-:W-:Y:S01]  /*11430*/  LEA.HI R11, R9, R2.reuse, RZ, 0x2 ;  /* 0x00000002090b7211 */ /* 0x080fe200078f10ff */
[----:B------:R-:W-:Y:S01]  /*11440*/  IMAD R3, R3, c[0x0][0x3e8], RZ ;  /* 0x0000fa0003037a24 */ /* 0x000fe200078e02ff */
[CC--:B------:R-:W-:Y:S01]  /*11450*/  LEA.HI R10, R9.reuse, R2.reuse, RZ, 0x3 ;  /* 0x00000002090a7211 */ /* 0x0c0fe200078f18ff */
[C---:B------:R-:W-:Y:S01]  /*11460*/  IMAD R13, R0.reuse, c[0x0][0x494], R13 ;  /* 0x00012500000d7a24 */ /* 0x040fe200078e020d */
[----:B------:R-:W-:Y:S01]  /*11470*/  SHF.R.S32.HI R20, RZ, 0x2, R11 ;  /* 0x00000002ff147819 */ /* 0x000fe2000001140b */
[----:B------:R-:W-:Y:S01]  /*11480*/  IMAD R28, R0, c[0x0][0x3ec], R3 ;  /* 0x0000fb00001c7a24 */ /* 0x000fe200078e0203 */
[-C--:B------:R-:W-:Y:S01]  /*11490*/  LEA.HI R3, R9, R2.reuse, RZ, 0x5 ;  /* 0x0000000209037211 */ /* 0x080fe200078f28ff */
[----:B------:R-:W-:Y:S01]  /*114a0*/  IMAD.IADD R25, R25, 0x1, R13 ;  /* 0x0000000119197824 */ /* 0x000fe200078e020d */
[----:B------:R-:W-:Y:S01]  /*114b0*/  LEA.HI R0, R9, R2, RZ, 0x6 ;  /* 0x0000000209007211 */ /* 0x000fe200078f30ff */
[----:B------:R-:W-:Y:S01]  /*114c0*/  IMAD.IADD R29, R15, 0x1, R28 ;  /* 0x000000010f1d7824 */ /* 0x000fe200078e021c */
[----:B------:R-:W-:Y:S01]  /*114d0*/  LOP3.LUT R9, R3, 0xffffffe0, RZ, 0xc0, !PT ;  /* 0xffffffe003097812 */ /* 0x000fe200078ec0ff */
[----:B------:R-:W-:Y:S01]  /*114e0*/  IMAD.MOV.U32 R28, RZ, RZ, R14 ;  /* 0x000000ffff1c7224 */ /* 0x000fe200078e000e */
[----:B------:R-:W-:Y:S01]  /*114f0*/  SHF.R.S32.HI R17, RZ, 0x1f, R11 ;  /* 0x0000001fff117819 */ /* 0x000fe2000001140b */
[----:B------:R-:W-:Y:S01]  /*11500*/  IMAD.MOV.U32 R14, RZ, RZ, c[0x0][0x4e8] ;  /* 0x00013a00ff0e7624 */ /* 0x000fe200078e00ff */
[----:B------:R-:W-:Y:S01]  /*11510*/  LOP3.LUT R11, R11, 0xfffffffc, RZ, 0xc0, !PT ;  /* 0xfffffffc0b0b7812 */ /* 0x000fe200078ec0ff */
[----:B------:R-:W-:Y:S01]  /*11520*/  IMAD.IADD R12, R2, 0x1, -R9 ;  /* 0x00000001020c7824 */ /* 0x000fe200078e0a09 */
[----:B------:R-:W-:Y:S01]  /*11530*/  LEA.HI R4, R17, R20, RZ, 0x3 ;  /* 0x0000001411047211 */ /* 0x000fe200078f18ff */
[----:B------:R-:W-:Y:S01]  /*11540*/  IMAD.SHL.U32 R0, R0, 0x8, RZ ;  /* 0x0000000800007824 */ /* 0x000fe200078e00ff */
[----:B------:R-:W-:Y:S01]  /*11550*/  LOP3.LUT R19, R10, 0xfffffff8, RZ, 0xc0, !PT ;  /* 0xfffffff80a137812 */ /* 0x000fe200078ec0ff */
[----:B------:R-:W-:Y:S01]  /*11560*/  IMAD.IADD R11, R2, 0x1, -R11 ;  /* 0x00000001020b7824 */ /* 0x000fe200078e0a0b */
[----:B------:R-:W-:Y:S01]  /*11570*/  SHF.R.S32.HI R13, RZ, 0x1f, R12 ;  /* 0x0000001fff0d7819 */ /* 0x000fe2000001140c */
[----:B---3--:R-:W-:Y:S01]  /*11580*/  IMAD.WIDE.U32 R24, R22, c[0x0][0x498], R24 ;  /* 0x0001260016187a25 */ /* 0x008fe200078e0018 */
[----:B------:R-:W-:-:S02]  /*11590*/  LOP3.LUT R9, R4, 0xfffffff8, RZ, 0xc0, !PT ;  /* 0xfffffff804097812 */ /* 0x000fc400078ec0ff */
[----:B------:R-:W-:Y:S01]  /*115a0*/  SHF.R.S32.HI R15, RZ, 0x1f, R22 ;  /* 0x0000001fff0f7819 */ /* 0x000fe20000011416 */
[----:B------:R-:W-:Y:S01]  /*115b0*/  IMAD.IADD R19, R2, 0x1, -R19 ;  /* 0x0000000102137824 */ /* 0x000fe200078e0a13 */
[----:B------:R-:W-:Y:S01]  /*115c0*/  LOP3.LUT P4, RZ, R12, 0x3, RZ, 0xc0, !PT ;  /* 0x000000030cff7812 */ /* 0x000fe2000788c0ff */
[----:B------:R-:W-:Y:S01]  /*115d0*/  IMAD.IADD R20, R20, 0x1, -R9 ;  /* 0x0000000114147824 */ /* 0x000fe200078e0a09 */
[--C-:B------:R-:W-:Y:S01]  /*115e0*/  SHF.R.S32.HI R26, RZ, 0x5, R3.reuse ;  /* 0x00000005ff1a7819 */ /* 0x100fe20000011403 */
[----:B------:R-:W-:Y:S01]  /*115f0*/  IMAD R9, R15, c[0x0][0x498], RZ ;  /* 0x000126000f097a24 */ /* 0x000fe200078e02ff */
[----:B------:R-:W-:Y:S01]  /*11600*/  LEA.HI R12, R13, R12, RZ, 0x2 ;  /* 0x0000000c0d0c7211 */ /* 0x000fe200078f10ff */
[----:B------:R-:W-:Y:S01]  /*11610*/  IMAD R15, R15, c[0x0][0x3f0], RZ ;  /* 0x0000fc000f0f7a24 */ /* 0x000fe200078e02ff */
[----:B------:R-:W-:Y:S01]  /*11620*/  SHF.R.S32.HI R3, RZ, 0x1f, R3 ;  /* 0x0000001fff037819 */ /* 0x000fe20000011403 */
[----:B------:R-:W1:Y:S01]  /*11630*/  S2R R13, SR_CTAID.X ;  /* 0x00000000000d7919 */ /* 0x000e620000002500 */
[----:B------:R-:W-:Y:S01]  /*11640*/  SHF.R.S32.HI R10, RZ, 0x3, R10 ;  /* 0x00000003ff0a7819 */ /* 0x000fe2000001140a */
[----:B------:R-:W-:Y:S01]  /*11650*/  IMAD R16, R22, c[0x0][0x49c], R9 ;  /* 0x0001270016107a24 */ /* 0x000fe200078e0209 */
[----:B------:R-:W-:Y:S01]  /*11660*/  LEA.HI R3, R3, R26, RZ, 0x3 ;  /* 0x0000001a03037211 */ /* 0x000fe200078f18ff */
[----:B------:R-:W-:Y:S01]  /*11670*/  IMAD.SHL.U32 R9, R19, 0x8, RZ ;  /* 0x0000000813097824 */ /* 0x000fe200078e00ff */
[----:B------:R-:W-:Y:S01]  /*11680*/  LEA.HI R4, R11, R11, RZ, 0x1 ;  /* 0x0000000b0b047211 */ /* 0x000fe200078f08ff */
[----:B------:R-:W-:Y:S01]  /*11690*/  IMAD.SHL.U32 R2, R10, 0x40, RZ ;  /* 0x000000400a027824 */ /* 0x000fe200078e00ff */
[----:B------:R-:W-:Y:S01]  /*116a0*/  LOP3.LUT R3, R3, 0xffffff8, RZ, 0xc0, !PT ;  /* 0x0ffffff803037812 */ /* 0x000fe200078ec0ff */
[----:B------:R-:W-:Y:S01]  /*116b0*/  IMAD R17, R26, 0x200, R11 ;  /* 0x000002001a117824 */ /* 0x000fe200078e020b */
[----:B------:R-:W-:Y:S01]  /*116c0*/  LOP3.LUT R4, R4, 0x1ffffffe, RZ, 0xc0, !PT ;  /* 0x1ffffffe04047812 */ /* 0x000fe200078ec0ff */
[----:B------:R-:W-:Y:S01]  /*116d0*/  IMAD R15, R22, c[0x0][0x3f4], R15 ;  /* 0x0000fd00160f7a24 */ /* 0x000fe200078e020f */
[----:B------:R-:W-:Y:S01]  /*116e0*/  LOP3.LUT R2, R2, 0x1c0, RZ, 0xc0, !PT ;  /* 0x000001c002027812 */ /* 0x000fe200078ec0ff */
[----:B------:R-:W-:Y:S01]  /*116f0*/  IMAD.IADD R18, R26, 0x1, -R3 ;  /* 0x000000011a127824 */ /* 0x000fe200078e0a03 */
[----:B------:R-:W-:Y:S01]  /*11700*/  ISETP.NE.AND P0, PT, R14, 0x1, PT ;  /* 0x000000010e00780c */ /* 0x000fe20003f05270 */
[----:B------:R-:W-:Y:S01]  /*11710*/  IMAD.IADD R11, R11, 0x1, -R4 ;  /* 0x000000010b0b7824 */ /* 0x000fe200078e0a04 */
[----:B------:R-:W-:Y:S01]  /*11720*/  LOP3.LUT R4, R2, 0x38, R9, 0xf8, !PT ;  /* 0x0000003802047812 */ /* 0x000fe200078ef809 */
[----:B------:R-:W-:Y:S01]  /*11730*/  IMAD.WIDE.U32 R22, R22, c[0x0][0x3f0], R28 ;  /* 0x0000fc0016167a25 */ /* 0x000fe200078e001c */
[----:B------:R-:W-:-:S02]  /*11740*/  SHF.R.U32.HI R3, RZ, 0x3, R2 ;  /* 0x00000003ff037819 */ /* 0x000fc40000011602 */
[----:B------:R-:W-:Y:S01]  /*11750*/  SHF.R.S32.HI R21, RZ, 0x2, R12 ;  /* 0x00000002ff157819 */ /* 0x000fe2000001140c */
[----:B------:R-:W-:Y:S01]  /*11760*/  IMAD R2, R19, 0x20, R10 ;  /* 0x0000002013027824 */ /* 0x000fe200078e020a */
[----:B------:R-:W-:Y:S01]  /*11770*/  LOP3.LUT R19, R20, 0x1, RZ, 0xc0, !PT ;  /* 0x0000000114137812 */ /* 0x000fe200078ec0ff */
[----:B------:R-:W-:Y:S01]  /*11780*/  IMAD.IADD R23, R23, 0x1, R15 ;  /* 0x0000000117177824 */ /* 0x000fe200078e020f */
[----:B------:R-:W-:Y:S01]  /*11790*/  LOP3.LUT R3, R4, R3, RZ, 0x3c, !PT ;  /* 0x0000000304037212 */ /* 0x000fe200078e3cff */
[----:B-1----:R-:W-:Y:S01]  /*117a0*/  IMAD R2, R13, 0x80, R2 ;  /* 0x000000800d027824 */ /* 0x002fe200078e0202 */
[----:B------:R-:W-:Y:S01]  /*117b0*/  ISETP.NE.U32.AND P3, PT, R19, 0x1, PT ;  /* 0x000000011300780c */ /* 0x000fe20003f65070 */
[----:B------:R-:W-:Y:S01]  /*117c0*/  IMAD R18, R18, 0x10, R21 ;  /* 0x0000001012127824 */ /* 0x000fe200078e0215 */
[----:B------:R-:W-:Y:S01]  /*117d0*/  LOP3.LUT R0, R3, 0x7ffffe00, R0, 0xf8, !PT ;  /* 0x7ffffe0003007812 */ /* 0x000fe200078ef800 */
[----:B------:R-:W-:Y:S01]  /*117e0*/  @P0 IMAD.HI.U32 R4, R2, c[0x0][0x4ec], RZ ;  /* 0x00013b0002040a27 */ /* 0x000fe200078e00ff */
[----:B------:R-:W-:-:S02]  /*117f0*/  R2P PR, R20, 0x6 ;  /* 0x0000000614007804 */ /* 0x000fc40000000000 */
[----:B------:R-:W-:Y:S01]  /*11800*/  F2FP.BF16.PACK_AB R84, R85, R84 ;  /* 0x000000545554723e */ /* 0x000fe200000010ff */
[----:B------:R-:W-:Y:S01]  /*11810*/  IMAD.SHL.U32 R20, R20, 0x40, RZ ;  /* 0x0000004014147824 */ /* 0x000fe200078e00ff */
[----:B------:R-:W-:Y:S01]  /*11820*/  F2FP.BF16.PACK_AB R86, R87, R86 ;  /* 0x000000565756723e */ /* 0x000fe200000010ff */
[----:B------:R-:W-:Y:S01]  /*11830*/  IMAD.MOV.U32 R12, RZ, RZ, R2 ;  /* 0x000000ffff0c7224 */ /* 0x000fe200078e0002 */
[----:B------:R-:W-:Y:S01]  /*11840*/  @P0 SHF.R.U32.HI R12, RZ, c[0x0][0x4f0], R4 ;  /* 0x00013c00ff0c0a19 */ /* 0x000fe20000011604 */
[----:B------:R-:W-:Y:S01]  /*11850*/  IMAD R3, R14, c[0x0][0x388], RZ ;  /* 0x0000e2000e037a24 */ /* 0x000fe200078e02ff */
[----:B------:R-:W-:Y:S01]  /*11860*/  LOP3.LUT R26, R20, 0x1c0, RZ, 0xc0, !PT ;  /* 0x000001c0141a7812 */ /* 0x000fe200078ec0ff */
[----:B------:R-:W-:Y:S01]  /*11870*/  IMAD R4, R11, 0x8, R18 ;  /* 0x000000080b047824 */ /* 0x000fe200078e0212 */
[--C-:B------:R-:W-:Y:S01]  /*11880*/  SHF.R.S32.HI R14, RZ, 0x1f, R12.reuse ;  /* 0x0000001fff0e7819 */ /* 0x100fe2000001140c */
[----:B------:R-:W-:Y:S01]  /*11890*/  IMAD.MOV R11, RZ, RZ, -R12 ;  /* 0x000000ffff0b7224 */ /* 0x000fe200078e0a0c */
[----:B------:R-:W-:Y:S01]  /*118a0*/  LEA.HI R26, R26, R26, RZ, 0x1d ;  /* 0x0000001a1a1a7211 */ /* 0x000fe200078fe8ff */
[----:B------:R-:W-:Y:S01]  /*118b0*/  IMAD R4, R13, 0x80, R4 ;  /* 0x000000800d047824 */ /* 0x000fe200078e0204 */
[----:B------:R-:W-:Y:S01]  /*118c0*/  F2FP.BF16.PACK_AB R80, R81, R80 ;  /* 0x000000505150723e */ /* 0x000fe200000010ff */
[----:B------:R-:W-:Y:S01]  /*118d0*/  IMAD R15, R14, c[0x0][0x3e0], RZ ;  /* 0x0000f8000e0f7a24 */ /* 0x000fe200078e02ff */
[----:B------:R-:W-:Y:S01]  /*118e0*/  F2FP.BF16.PACK_AB R82, R83, R82 ;  /* 0x000000525352723e */ /* 0x000fe200000010ff */
[----:B------:R-:W-:Y:S01]  /*118f0*/  IMAD.U32 R17, R17, 0x2, R26 ;  /* 0x0000000211117824 */ /* 0x000fe200078e001a */
[----:B------:R-:W-:Y:S01]  /*11900*/  F2FP.BF16.PACK_AB R76, R77, R76 ;  /* 0x0000004c4d4c723e */ /* 0x000fe200000010ff */
[----:B------:R-:W-:Y:S01]  /*11910*/  IMAD R11, R11, c[0x0][0x4e8], R2 ;  /* 0x00013a000b0b7a24 */ /* 0x000fe200078e0202 */
[----:B------:R-:W-:Y:S01]  /*11920*/  F2FP.BF16.PACK_AB R78, R79, R78 ;  /* 0x0000004e4f4e723e */ /* 0x000fe200000010ff */
[----:B------:R-:W-:Y:S01]  /*11930*/  IMAD.SHL.U32 R17, R17, 0x2, RZ ;  /* 0x0000000211117824 */ /* 0x000fe200078e00ff */
[----:B------:R-:W-:Y:S01]  /*11940*/  F2FP.BF16.PACK_AB R72, R73, R72 ;  /* 0x000000484948723e */ /* 0x000fe200000010ff */
[----:B------:R-:W-:Y:S01]  /*11950*/  @P0 IMAD.HI.U32 R2, R4, c[0x0][0x4ec], RZ ;  /* 0x00013b0004020a27 */ /* 0x000fe200078e00ff */
[----:B------:R-:W-:-:S02]  /*11960*/  F2FP.BF16.PACK_AB R74, R75, R74 ;  /* 0x0000004a4b4a723e */ /* 0x000fc400000010ff */
[----:B------:R-:W-:Y:S01]  /*11970*/  IADD3 R21, R17, 0x70, RZ ;  /* 0x0000007011157810 */ /* 0x000fe20007ffe0ff */
[C---:B------:R-:W-:Y:S01]  /*11980*/  IMAD.WIDE.U32 R22, R12.reuse, c[0x0][0x3e0], R22 ;  /* 0x0000f8000c167a25 */ /* 0x040fe200078e0016 */
[----:B------:R-:W-:Y:S01]  /*11990*/  STS [R17+0x80], R112 ;  /* 0x0000807011007388 */ /* 0x000fe20000000800 */
[----:B------:R-:W-:Y:S02]  /*119a0*/  F2FP.BF16.PACK_AB R68, R69, R68 ;  /* 0x000000444544723e */ /* 0x000fe400000010ff */
[----:B------:R-:W-:Y:S01]  /*119b0*/  IMAD R15, R12, c[0x0][0x3e4], R15 ;  /* 0x0000f9000c0f7a24 */ /* 0x000fe200078e020f */
[----:B------:R-:W-:Y:S01]  /*119c0*/  IADD3 R12, R17, 0x80, RZ ;  /* 0x00000080110c7810 */ /* 0x000fe20007ffe0ff */
[----:B------:R-:W-:Y:S01]  /*119d0*/  IMAD.MOV.U32 R19, RZ, RZ, R4 ;  /* 0x000000ffff137224 */ /* 0x000fe200078e0004 */
[----:B------:R-:W-:Y:S01]  /*119e0*/  @P0 SHF.R.U32.HI R19, RZ, c[0x0][0x4f0], R2 ;  /* 0x00013c00ff130a19 */ /* 0x000fe20000011602 */
[----:B------:R-:W-:Y:S01]  /*119f0*/  IMAD.IADD R23, R23, 0x1, R15 ;  /* 0x0000000117177824 */ /* 0x000fe200078e020f */
[----:B------:R-:W-:Y:S01]  /*11a00*/  @P3 IADD3 R21, R12, 0x10, RZ ;  /* 0x000000100c153810 */ /* 0x000fe20007ffe0ff */
[----:B------:R-:W-:Y:S01]  /*11a10*/  IMAD.MOV.U32 R2, RZ, RZ, 0x20 ;  /* 0x00000020ff027424 */ /* 0x000fe200078e00ff */
[----:B------:R-:W-:Y:S01]  /*11a20*/  SHF.R.S32.HI R12, RZ, 0x1f, R11 ;  /* 0x0000001fff0c7819 */ /* 0x000fe2000001140b */
[----:B------:R-:W-:Y:S01]  /*11a30*/  IMAD.WIDE.U32 R22, R11, c[0x0][0x3d8], R22 ;  /* 0x0000f6000b167a25 */ /* 0x000fe200078e0016 */
[--C-:B------:R-:W-:Y:S01]  /*11a40*/  SHF.R.S32.HI R15, RZ, 0x1f, R19.reuse ;  /* 0x0000001fff0f7819 */ /* 0x100fe20000011413 */
[----:B------:R-:W-:Y:S01]  /*11a50*/  STS [R17+0x480], R114 ;  /* 0x0004807211007388 */ /* 0x000fe20000000800 */
[----:B------:R-:W-:Y:S01]  /*11a60*/  IADD3 R14, P0, R19, R24, RZ ;  /* 0x00000018130e7210 */ /* 0x000fe20007f1e0ff */
[----:B------:R-:W-:Y:S01]  /*11a70*/  IMAD.MOV R19, RZ, RZ, -R19 ;  /* 0x000000ffff137224 */ /* 0x000fe200078e0a13 */
[----:B------:R-:W-:Y:S01]  /*11a80*/  SEL R2, R2, 0xffffffe0, !P1 ;  /* 0xffffffe002027807 */ /* 0x000fe20004800000 */
[----:B------:R-:W-:Y:S01]  /*11a90*/  IMAD R12, R12, c[0x0][0x3d8], RZ ;  /* 0x0000f6000c0c7a24 */ /* 0x000fe200078e02ff */
[----:B------:R-:W-:Y:S01]  /*11aa0*/  IADD3.X R15, R15, R25, R16, P0, !PT ;  /* 0x000000190f0f7210 */ /* 0x000fe200007fe410 */
[----:B------:R-:W-:Y:S01]  /*11ab0*/  IMAD R25, R19, c[0x0][0x4e8], R4 ;  /* 0x00013a0013197a24 */ /* 0x000fe200078e0204 */
[----:B------:R-:W-:Y:S01]  /*11ac0*/  STS [R21], R108 ;  /* 0x0000006c15007388 */ /* 0x000fe20000000800 */
[----:B------:R-:W-:Y:S01]  /*11ad0*/  IMAD R4, R11, c[0x0][0x3dc], R12 ;  /* 0x0000f7000b047a24 */ /* 0x000fe200078e020c */
[----:B------:R-:W-:Y:S01]  /*11ae0*/  F2FP.BF16.PACK_AB R70, R71, R70 ;  /* 0x000000464746723e */ /* 0x000fe200000010ff */
[----:B------:R-:W-:Y:S01]  /*11af0*/  IMAD.IADD R19, R17, 0x1, R2 ;  /* 0x0000000111137824 */ /* 0x000fe200078e0202 */
[----:B------:R-:W-:Y:S01]  /*11b00*/  STS [R21+0x400], R110 ;  /* 0x0004006e15007388 */ /* 0x000fe20000000800 */
[----:B------:R-:W-:Y:S01]  /*11b10*/  IMAD.IADD R11, R2, 0x1, R21 ;  /* 0x00000001020b7824 */ /* 0x000fe200078e0215 */
[----:B------:R-:W-:Y:S01]  /*11b20*/  SHF.R.S32.HI R2, RZ, 0x1f, R25 ;  /* 0x0000001fff027819 */ /* 0x000fe20000011419 */
[----:B------:R-:W-:Y:S01]  /*11b30*/  IMAD.MOV.U32 R12, RZ, RZ, 0x40 ;  /* 0x00000040ff0c7424 */ /* 0x000fe200078e00ff */
[----:B------:R1:W-:Y:S01]  /*11b40*/  STS [R19+0x80], R6 ;  /* 0x0000800613007388 */ /* 0x0003e20000000800 */
[----:B------:R-:W-:Y:S01]  /*11b50*/  IMAD.WIDE.U32 R14, R25, c[0x0][0x488], R14 ;  /* 0x00012200190e7a25 */ /* 0x000fe200078e000e */
[----:B------:R-:W-:-:S02]  /*11b60*/  F2FP.BF16.PACK_AB R52, R53, R52 ;  /* 0x000000343534723e */ /* 0x000fc400000010ff */
[----:B------:R-:W-:Y:S01]  /*11b70*/  SEL R12, R12, 0xffffffc0, !P2 ;  /* 0xffffffc00c0c7807 */ /* 0x000fe20005000000 */
[----:B------:R-:W-:Y:S01]  /*11b80*/  IMAD R2, R2, c[0x0][0x488], RZ ;  /* 0x0001220002027a24 */ /* 0x000fe200078e02ff */
[----:B------:R-:W-:Y:S01]  /*11b90*/  STS [R19+0x480], R106 ;  /* 0x0004806a13007388 */ /* 0x000fe20000000800 */
[----:B------:R-:W-:Y:S01]  /*11ba0*/  F2FP.BF16.PACK_AB R54, R55, R54 ;  /* 0x000000363736723e */ /* 0x000fe200000010ff */
[----:B------:R-:W-:Y:S01]  /*11bb0*/  IMAD R20, R13, 0x80, R18 ;  /* 0x000000800d147824 */ /* 0x000fe200078e0212 */
[----:B------:R-:W-:Y:S01]  /*11bc0*/  F2FP.BF16.PACK_AB R56, R57, R56 ;  /* 0x000000383938723e */ /* 0x000fe200000010ff */
[----:B------:R-:W-:Y:S01]  /*11bd0*/  IMAD R2, R25, c[0x0][0x48c], R2 ;  /* 0x0001230019027a24 */ /* 0x000fe200078e0202 */
[----:B------:R-:W-:Y:S01]  /*11be0*/  STS [R11], R100 ;  /* 0x000000640b007388 */ /* 0x000fe20000000800 */
[--C-:B------:R-:W-:Y:S01]  /*11bf0*/  IMAD.IADD R25, R17, 0x1, R12.reuse ;  /* 0x0000000111197824 */ /* 0x100fe200078e020c */
[----:B------:R-:W-:Y:S01]  /*11c00*/  F2FP.BF16.PACK_AB R58, R59, R58 ;  /* 0x0000003a3b3a723e */ /* 0x000fe200000010ff */
[C---:B------:R-:W-:Y:S01]  /*11c10*/  IMAD.IADD R27, R12.reuse, 0x1, R21 ;  /* 0x000000010c1b7824 */ /* 0x040fe200078e0215 */
[----:B------:R-:W-:Y:S01]  /*11c20*/  STS [R11+0x400], R102 ;  /* 0x000400660b007388 */ /* 0x000fe20000000800 */
[----:B------:R-:W-:Y:S01]  /*11c30*/  IMAD.IADD R29, R12, 0x1, R19 ;  /* 0x000000010c1d7824 */ /* 0x000fe200078e0213 */
[----:B------:R-:W-:Y:S01]  /*11c40*/  F2FP.BF16.PACK_AB R60, R61, R60 ;  /* 0x0000003c3d3c723e */ /* 0x000fe200000010ff */
[----:B------:R-:W-:Y:S01]  /*11c50*/  IMAD.IADD R31, R11, 0x1, R12 ;  /* 0x000000010b1f7824 */ /* 0x000fe200078e020c */
[----:B------:R-:W-:Y:S01]  /*11c60*/  STS [R25+0x80], R96 ;  /* 0x0000806019007388 */ /* 0x000fe20000000800 */
[----:B------:R-:W-:Y:S01]  /*11c70*/  IMAD.IADD R15, R15, 0x1, R2 ;  /* 0x000000010f0f7824 */ /* 0x000fe200078e0202 */
[----:B------:R-:W-:Y:S01]  /*11c80*/  F2FP.BF16.PACK_AB R62, R63, R62 ;  /* 0x0000003e3f3e723e */ /* 0x000fe200000010ff */
[----:B------:R-:W-:Y:S01]  /*11c90*/  IMAD.SHL.U32 R0, R0, 0x2, RZ ;  /* 0x0000000200007824 */ /* 0x000fe200078e00ff */
[----:B------:R-:W-:Y:S01]  /*11ca0*/  STS [R25+0x480], R98 ;  /* 0x0004806219007388 */ /* 0x000fe20000000800 */
[----:B------:R-:W-:Y:S01]  /*11cb0*/  F2FP.BF16.PACK_AB R5, R5, R64 ;  /* 0x000000400505723e */ /* 0x000fe200000010ff */
[----:B------:R-:W-:Y:S01]  /*11cc0*/  IMAD R10, R13, 0x80, R10 ;  /* 0x000000800d0a7824 */ /* 0x000fe200078e020a */
[----:B-1----:R-:W-:Y:S01]  /*11cd0*/  LEA R6, P0, R14, c[0x0][0x450], 0x2 ;  /* 0x000114000e067a11 */ /* 0x002fe200078010ff */
[----:B------:R-:W-:Y:S01]  /*11ce0*/  STS [R27], R92 ;  /* 0x0000005c1b007388 */ /* 0x000fe20000000800 */
[----:B------:R-:W-:-:S02]  /*11cf0*/  F2FP.BF16.PACK_AB R66, R67, R66 ;  /* 0x000000424342723e */ /* 0x000fc400000010ff */
[----:B------:R-:W-:Y:S01]  /*11d00*/  LEA.HI.X R15, R14, c[0x0][0x454], R15, 0x2, P0 ;  /* 0x000115000e0f7a11 */ /* 0x000fe200000f140f */
[----:B------:R-:W-:Y:S01]  /*11d10*/  STS [R27+0x400], R94 ;  /* 0x0004005e1b007388 */ /* 0x000fe20000000800 */
[C---:B------:R-:W-:Y:S02]  /*11d20*/  IADD3 R18, R20.reuse, 0x8, RZ ;  /* 0x0000000814127810 */ /* 0x040fe40007ffe0ff */
[-C--:B------:R-:W-:Y:S01]  /*11d30*/  ISETP.GE.OR P5, PT, R20, R3.reuse, P4 ;  /* 0x000000031400720c */ /* 0x080fe200027a6670 */
[----:B------:R-:W-:Y:S01]  /*11d40*/  STS [R29+0x80], R88 ;  /* 0x000080581d007388 */ /* 0x000fe20000000800 */
[----:B------:R-:W-:Y:S02]  /*11d50*/  ISETP.GE.OR P4, PT, R18, R3, P4 ;  /* 0x000000031200720c */ /* 0x000fe40002786670 */
[----:B------:R-:W-:Y:S01]  /*11d60*/  LEA R2, P0, R22, c[0x0][0x380], 0x1 ;  /* 0x0000e00016027a11 */ /* 0x000fe200078008ff */
[----:B------:R-:W-:Y:S04]  /*11d70*/  STS [R29+0x480], R90 ;  /* 0x0004805a1d007388 */ /* 0x000fe80000000800 */
[----:B------:R-:W-:Y:S04]  /*11d80*/  STS [R31], R84 ;  /* 0x000000541f007388 */ /* 0x000fe80000000800 */
        /* <DEDUP_REMOVED lines=15> */
[----:B------:R1:W-:Y:S04]  /*11e80*/  STS [R31+0x4000], R5 ;  /* 0x004000051f007388 */ /* 0x0003e80000000800 */
[----:B------:R-:W-:Y:S04]  /*11e90*/  STS [R31+0x4400], R66 ;  /* 0x004400421f007388 */ /* 0x000fe80000000800 */
[----:B------:R-:W-:Y:S04]  /*11ea0*/  SHFL.IDX PT, R32, R6, RZ, 0x1c1f ;  /* 0x001c1fff06207589 */ /* 0x000fe800000e0000 */
[----:B------:R-:W2:Y:S04]  /*11eb0*/  SHFL.IDX PT, R33, R15, RZ, 0x1c1f ;  /* 0x001c1fff0f217589 */ /* 0x000ea800000e0000 */
[----:B------:R-:W-:Y:S06]  /*11ec0*/  BAR.SYNC.DEFER_BLOCKING 0x1, 0x100 ;  /* 0x0044000000007b1d */ /* 0x000fec0000010000 */
[----:B------:R-:W-:Y:S01]  /*11ed0*/  SHFL.IDX PT, R34, R6, 0x1, 0x1c1f ;  /* 0x003c1f0006227f89 */ /* 0x000fe200000e0000 */
[----:B-1----:R-:W-:-:S03]  /*11ee0*/  IMAD.IADD R5, R23, 0x1, R4 ;  /* 0x0000000117057824 */ /* 0x002fc600078e0204 */
[----:B------:R-:W1:Y:S02]  /*11ef0*/  SHFL.IDX PT, R35, R15, 0x1, 0x1c1f ;  /* 0x003c1f000f237f89 */ /* 0x000e6400000e0000 */
[----:B------:R-:W-:Y:S02]  /*11f00*/  LEA.HI.X R22, R22, c[0x0][0x384], R5, 0x1, P0 ;  /* 0x0000e10016167a11 */ /* 0x000fe400000f0c05 */
[----:B------:R-:W3:Y:S01]  /*11f10*/  SHFL.IDX PT, R20, R2, RZ, 0x181f ;  /* 0x00181fff02147589 */ /* 0x000ee200000e0000 */
[----:B------:R-:W-:-:S03]  /*11f20*/  ISETP.GE.AND P0, PT, R10, R3, PT ;  /* 0x000000030a00720c */ /* 0x000fc60003f06270 */
[----:B------:R-:W4:Y:S04]  /*11f30*/  SHFL.IDX PT, R21, R22, RZ, 0x181f ;  /* 0x00181fff16157589 */ /* 0x000f2800000e0000 */
[----:B--2---:R-:W-:Y:S04]  /*11f40*/  @!P5 ST.E [R32.64], R7 ;  /* 0x000000072000d985 */ /* 0x004fe8000c10190a */
[----:B-1----:R1:W-:Y:S04]  /*11f50*/  @!P4 ST.E [R34.64], R8 ;  /* 0x000000082200c985 */ /* 0x0023e8000c10190a */
[----:B------:R2:W2:Y:S04]  /*11f60*/  LDS.128 R48, [R0+0x1080] ;  /* 0x0010800000307984 */ /* 0x0004a80000000c00 */
[----:B------:R2:W2:Y:S04]  /*11f70*/  LDS.128 R44, [R0+0x2080] ;  /* 0x00208000002c7984 */ /* 0x0004a80000000c00 */
[----:B------:R2:W2:Y:S04]  /*11f80*/  LDS.128 R40, [R0+0x3080] ;  /* 0x0030800000287984 */ /* 0x0004a80000000c00 */
[----:B------:R2:W2:Y:S04]  /*11f90*/  LDS.128 R36, [R0+0x5080] ;  /* 0x0050800000247984 */ /* 0x0004a80000000c00 */
[----:B------:R2:W2:Y:S04]  /*11fa0*/  LDS.128 R24, [R0+0x6080] ;  /* 0x0060800000187984 */ /* 0x0004a80000000c00 */
[----:B------:R2:W2:Y:S01]  /*11fb0*/  LDS.128 R16, [R0+0x7080] ;  /* 0x0070800000107984 */ /* 0x0004a20000000c00 */
[----:B-1----:R-:W-:Y:S01]  /*11fc0*/  IADD3 R8, R9, 0x40, RZ ;  /* 0x0000004009087810 */ /* 0x002fe20007ffe0ff */
[----:B------:R-:W-:Y:S05]  /*11fd0*/  @P0 BRA `(.L_x_199) ;  /* 0x000000b000000947 */ /* 0x000fea0003800000 */
[----:B---34-:R-:W1:Y:S01]  /*11fe0*/  LDS.128 R4, [R0+0x80] ;  /* 0x0000800000047984 */ /* 0x018e620000000c00 */
[----:B------:R-:W-:-:S02]  /*11ff0*/  ISETP.GE.AND P0, PT, R8, c[0x0][0x3c8], PT ;  /* 0x0000f20008007a0c */ /* 0x000fc40003f06270 */
[----:B------:R-:W-:Y:S01]  /*12000*/  ISETP.GE.AND P1, PT, R9, c[0x0][0x3c8], PT ;  /* 0x0000f20009007a0c */ /* 0x000fe20003f26270 */
[----:B------:R-:W3:Y:S10]  /*12010*/  LDS.128 R12, [R0+0x4080] ;  /* 0x00408000000c7984 */ /* 0x000ef40000000c00 */
[----:B------:R-:W-:-:S02]  /*12020*/  @!P0 SHF.R.S32.HI R11, RZ, 0x1f, R8 ;  /* 0x0000001fff0b8819 */ /* 0x000fc40000011408 */
[----:B------:R-:W-:Y:S02]  /*12030*/  @!P1 IMAD.WIDE R28, R9, 0x2, R20 ;  /* 0x00000002091c9825 */ /* 0x000fe400078e0214 */
[----:B------:R-:W-:-:S04]  /*12040*/  @!P0 LEA.HI R11, R11, R8, RZ, 0x3 ;  /* 0x000000080b0b8211 */ /* 0x000fc800078f18ff */
[----:B------:R-:W-:-:S05]  /*12050*/  @!P0 LOP3.LUT R11, R11, 0xfffffff8, RZ, 0xc0, !PT ;  /* 0xfffffff80b0b8812 */ /* 0x000fca00078ec0ff */
[----:B------:R-:W-:Y:S01]  /*12060*/  @!P0 IMAD.WIDE R20, R11, 0x2, R20 ;  /* 0x000000020b148825 */ /* 0x000fe200078e0214 */
[----:B-1----:R1:W-:Y:S04]  /*12070*/  @!P1 ST.E.128 [R28.64], R4 ;  /* 0x000000041c009985 */ /* 0x0023e8000c101d0a */
[----:B---3--:R1:W-:Y:S02]  /*12080*/  @!P0 ST.E.128 [R20.64], R12 ;  /* 0x0000000c14008985 */ /* 0x0083e4000c101d0a */
.L_x_199:
[----:B---34-:R-:W-:Y:S05]  /*12090*/  BSYNC B0 ;  /* 0x0000000000007941 */ /* 0x018fea0003800000 */
.L_x_198:
[----:B--2---:R-:W-:Y:S01]  /*120a0*/  IADD3 R0, R10, 0x20, RZ ;  /* 0x000000200a007810 */ /* 0x004fe20007ffe0ff */
[----:B-1----:R1:W2:Y:S01]  /*120b0*/  SHFL.IDX PT, R7, R22, 0x1, 0x181f ;  /* 0x00381f0016077f89 */ /* 0x0022a200000e0000 */
[----:B------:R-:W-:Y:S02]  /*120c0*/  BSSY B0, `(.L_x_200) ;  /* 0x000000d000007945 */ /* 0x000fe40003800000 */
[----:B------:R-:W-:Y:S01]  /*120d0*/  ISETP.GE.AND P0, PT, R0, R3, PT ;  /* 0x000000030000720c */ /* 0x000fe20003f06270 */
[----:B------:R1:W3:-:S12]  /*120e0*/  SHFL.IDX PT, R6, R2, 0x1, 0x181f ;  /* 0x00381f0002067f89 */ /* 0x0002d800000e0000 */
[----:B------:R-:W-:Y:S05]  /*120f0*/  @P0 BRA `(.L_x_201) ;  /* 0x0000009000000947 */ /* 0x000fea0003800000 */
[----:B------:R-:W-:Y:S02]  /*12100*/  ISETP.GE.AND P0, PT, R8, c[0x0][0x3c8], PT ;  /* 0x0000f20008007a0c */ /* 0x000fe40003f06270 */
[----:B------:R-:W-:-:S11]  /*12110*/  ISETP.GE.AND P1, PT, R9, c[0x0][0x3c8], PT ;  /* 0x0000f20009007a0c */ /* 0x000fd60003f26270 */
[----:B------:R-:W-:-:S04]  /*12120*/  @!P0 SHF.R.S32.HI R5, RZ, 0x1f, R8 ;  /* 0x0000001fff058819 */ /* 0x000fc80000011408 */
[----:B------:R-:W-:Y:S01]  /*12130*/  @!P0 LEA.HI R0, R5, R8, RZ, 0x3 ;  /* 0x0000000805008211 */ /* 0x000fe200078f18ff */
[----:B--23--:R-:W-:-:S03]  /*12140*/  @!P1 IMAD.WIDE R4, R9, 0x2, R6 ;  /* 0x0000000209049825 */ /* 0x00cfc600078e0206 */
[----:B------:R-:W-:Y:S02]  /*12150*/  @!P0 LOP3.LUT R0, R0, 0xfffffff8, RZ, 0xc0, !PT ;  /* 0xfffffff800008812 */ /* 0x000fe400078ec0ff */
[----:B------:R2:W-:Y:S03]  /*12160*/  @!P1 ST.E.128 [R4.64], R48 ;  /* 0x0000003004009985 */ /* 0x0005e6000c101d0a */
[----:B------:R-:W-:-:S05]  /*12170*/  @!P0 IMAD.WIDE R6, R0, 0x2, R6 ;  /* 0x0000000200068825 */ /* 0x000fca00078e0206 */
[----:B------:R2:W-:Y:S02]  /*12180*/  @!P0 ST.E.128 [R6.64], R36 ;  /* 0x0000002406008985 */ /* 0x0005e4000c101d0a */
.L_x_201:
[----:B------:R-:W-:Y:S05]  /*12190*/  BSYNC B0 ;  /* 0x0000000000007941 */ /* 0x000fea0003800000 */
.L_x_200:
[----:B------:R-:W-:Y:S01]  /*121a0*/  IADD3 R0, R10, 0x40, RZ ;  /* 0x000000400a007810 */ /* 0x000fe20007ffe0ff */
[----:B--2---:R2:W4:Y:S01]  /*121b0*/  SHFL.IDX PT, R7, R22, 0x2, 0x181f ;  /* 0x00581f0016077f89 */ /* 0x00452200000e0000 */
[----:B------:R-:W-:Y:S02]  /*121c0*/  BSSY B0, `(.L_x_202) ;  /* 0x000000d000007945 */ /* 0x000fe40003800000 */
[----:B------:R-:W-:Y:S01]  /*121d0*/  ISETP.GE.AND P0, PT, R0, R3, PT ;  /* 0x000000030000720c */ /* 0x000fe20003f06270 */
[----:B---3--:R2:W3:-:S12]  /*121e0*/  SHFL.IDX PT, R6, R2, 0x2, 0x181f ;  /* 0x00581f0002067f89 */ /* 0x0084d800000e0000 */
[----:B------:R-:W-:Y:S05]  /*121f0*/  @P0 BRA `(.L_x_203) ;  /* 0x0000009000000947 */ /* 0x000fea0003800000 */
[----:B------:R-:W-:Y:S02]  /*12200*/  ISETP.GE.AND P0, PT, R8, c[0x0][0x3c8], PT ;  /* 0x0000f20008007a0c */ /* 0x000fe40003f06270 */
[----:B------:R-:W-:-:S11]  /*12210*/  ISETP.GE.AND P1, PT, R9, c[0x0][0x3c8], PT ;  /* 0x0000f20009007a0c */ /* 0x000fd60003f26270 */
[----:B------:R-:W-:-:S04]  /*12220*/  @!P0 SHF.R.S32.HI R5, RZ, 0x1f, R8 ;  /* 0x0000001fff058819 */ /* 0x000fc80000011408 */
[----:B------:R-:W-:Y:S01]  /*12230*/  @!P0 LEA.HI R0, R5, R8, RZ, 0x3 ;  /* 0x0000000805008211 */ /* 0x000fe200078f18ff */
[----:B---34-:R-:W-:-:S03]  /*12240*/  @!P1 IMAD.WIDE R4, R9, 0x2, R6 ;  /* 0x0000000209049825 */ /* 0x018fc600078e0206 */
[----:B------:R-:W-:Y:S02]  /*12250*/  @!P0 LOP3.LUT R0, R0, 0xfffffff8, RZ, 0xc0, !PT ;  /* 0xfffffff800008812 */ /* 0x000fe400078ec0ff */
[----:B------:R3:W-:Y:S03]  /*12260*/  @!P1 ST.E.128 [R4.64], R44 ;  /* 0x0000002c04009985 */ /* 0x0007e6000c101d0a */
[----:B------:R-:W-:-:S05]  /*12270*/  @!P0 IMAD.WIDE R6, R0, 0x2, R6 ;  /* 0x0000000200068825 */ /* 0x000fca00078e0206 */
[----:B------:R3:W-:Y:S02]  /*12280*/  @!P0 ST.E.128 [R6.64], R24 ;  /* 0x0000001806008985 */ /* 0x0007e4000c101d0a */
.L_x_203:
[----:B------:R-:W-:Y:S05]  /*12290*/  BSYNC B0 ;  /* 0x0000000000007941 */ /* 0x000fea0003800000 */
.L_x_202:
[----:B------:R-:W-:Y:S01]  /*122a0*/  IADD3 R10, R10, 0x60, RZ ;  /* 0x000000600a0a7810 */ /* 0x000fe20007ffe0ff */
[----:B---3--:R3:W1:Y:S03]  /*122b0*/  SHFL.IDX PT, R5, R22, 0x3, 0x181f ;  /* 0x00781f0016057f89 */ /* 0x00866600000e0000 */
[----:B------:R-:W-:Y:S01]  /*122c0*/  ISETP.GE.AND P0, PT, R10, R3, PT ;  /* 0x000000030a00720c */ /* 0x000fe20003f06270 */
[----:B------:R3:W2:-:S12]  /*122d0*/  SHFL.IDX PT, R4, R2, 0x3, 0x181f ;  /* 0x00781f0002047f89 */ /* 0x00069800000e0000 */
[----:B------:R-:W-:Y:S05]  /*122e0*/  @P0 EXIT ;  /* 0x000000000000094d */ /* 0x000fea0003800000 */
[----:B------:R-:W-:-:S13]  /*122f0*/  ISETP.GE.AND P0, PT, R9, c[0x0][0x3c8], PT ;  /* 0x0000f20009007a0c */ /* 0x000fda0003f06270 */
[----:B-123--:R-:W-:-:S05]  /*12300*/  @!P0 IMAD.WIDE R2, R9, 0x2, R4 ;  /* 0x0000000209028825 */ /* 0x00efca00078e0204 */
        /* <DEDUP_REMOVED lines=9> */
.L_x_197:
[----:B------:R-:W1:Y:S01]  /*123a0*/  S2R R5, SR_TID.X ;  /* 0x0000000000057919 */ /* 0x000e620000002100 */
[----:B------:R-:W-:Y:S03]  /*123b0*/  BSSY B0, `(.L_x_204) ;  /* 0x0000027000007945 */ /* 0x000fe60003800000 */
[----:B------:R-:W2:Y:S01]  /*123c0*/  S2R R8, SR_CTAID.Z ;  /* 0x0000000000087919 */ /* 0x000ea20000002700 */
[----:B-1----:R-:W-:Y:S02]  /*123d0*/  ISETP.GT.AND P0, PT, R5, 0x7f, PT ;  /* 0x0000007f0500780c */ /* 0x002fe40003f04270 */
[----:B--2---:R-:W-:-:S11]  /*123e0*/  SHF.R.S32.HI R11, RZ, 0x1f, R8 ;  /* 0x0000001fff0b7819 */ /* 0x004fd60000011408 */
[----:B------:R-:W-:Y:S05]  /*123f0*/  @P0 BRA `(.L_x_205) ;  /* 0x0000022000000947 */ /* 0x000fea0003800000 */
[----:B------:R-:W1:Y:S01]  /*12400*/  S2R R0, SR_CTAID.X ;  /* 0x0000000000007919 */ /* 0x000e620000002500 */
[----:B------:R-:W-:-:S05]  /*12410*/  MOV R2, c[0x0][0x4e8] ;  /* 0x00013a0000027a02 */ /* 0x000fca0000000f00 */
[----:B------:R-:W-:Y:S01]  /*12420*/  IMAD R3, R2, c[0x0][0x388], RZ ;  /* 0x0000e20002037a24 */ /* 0x000fe200078e02ff */
[----:B-1----:R-:W-:-:S04]  /*12430*/  LEA R0, R0, R5, 0x7 ;  /* 0x0000000500007211 */ /* 0x002fc800078e38ff */
[----:B------:R-:W-:-:S13]  /*12440*/  ISETP.GE.AND P0, PT, R0, R3, PT ;  /* 0x000000030000720c */ /* 0x000fda0003f06270 */
[----:B------:R-:W-:Y:S05]  /*12450*/  @P0 BRA `(.L_x_205) ;  /* 0x000001c000000947 */ /* 0x000fea0003800000 */
[----:B------:R-:W1:Y:S01]  /*12460*/  S2R R7, SR_CTAID.Y ;  /* 0x0000000000077919 */ /* 0x000e620000002600 */
[----:B------:R-:W-:Y:S02]  /*12470*/  ISETP.NE.AND P0, PT, R2, 0x1, PT ;  /* 0x000000010200780c */ /* 0x000fe40003f05270 */
[----:B------:R-:W-:-:S11]  /*12480*/  MOV R6, R0 ;  /* 0x0000000000067202 */ /* 0x000fd60000000f00 */
[----:B------:R-:W-:-:S05]  /*12490*/  @P0 IMAD.HI.U32 R9, R0, c[0x0][0x4ec], RZ ;  /* 0x00013b0000090a27 */ /* 0x000fca00078e00ff */
[----:B------:R-:W-:Y:S02]  /*124a0*/  @P0 SHF.R.U32.HI R6, RZ, c[0x0][0x4f0], R9 ;  /* 0x00013c00ff060a19 */ /* 0x000fe40000011609 */
[----:B-1----:R-:W-:Y:S01]  /*124b0*/  SHF.R.S32.HI R4, RZ, 0x1f, R7 ;  /* 0x0000001fff047819 */ /* 0x002fe20000011407 */
[----:B------:R-:W-:-:S04]  /*124c0*/  IMAD.WIDE.U32 R2, R7, c[0x0][0x490], RZ ;  /* 0x0001240007027a25 */ /* 0x000fc800078e00ff */
[----:B------:R-:W-:Y:S02]  /*124d0*/  IMAD R4, R4, c[0x0][0x490], RZ ;  /* 0x0001240004047a24 */ /* 0x000fe400078e02ff */
[----:B------:R-:W-:Y:S02]  /*124e0*/  IMAD.MOV.U32 R12, RZ, RZ, R2 ;  /* 0x000000ffff0c7224 */ /* 0x000fe400078e0002 */
[----:B------:R-:W-:Y:S01]  /*124f0*/  IMAD R13, R7, c[0x0][0x494], R4 ;  /* 0x00012500070d7a24 */ /* 0x000fe200078e0204 */
[----:B------:R-:W-:-:S04]  /*12500*/  IADD3 R7, -R6, RZ, RZ ;  /* 0x000000ff06077210 */ /* 0x000fc80007ffe1ff */
[----:B------:R-:W-:Y:S01]  /*12510*/  IADD3 R13, R3, R13, RZ ;  /* 0x0000000d030d7210 */ /* 0x000fe20007ffe0ff */
[----:B------:R-:W-:Y:S02]  /*12520*/  IMAD R3, R11, c[0x0][0x498], RZ ;  /* 0x000126000b037a24 */ /* 0x000fe400078e02ff */
[----:B------:R-:W-:Y:S02]  /*12530*/  IMAD R4, R7, c[0x0][0x4e8], R0 ;  /* 0x00013a0007047a24 */ /* 0x000fe400078e0200 */
[----:B------:R-:W-:-:S03]  /*12540*/  IMAD.WIDE.U32 R12, R8, c[0x0][0x498], R12 ;  /* 0x00012600080c7a25 */ /* 0x000fc600078e000c */
[----:B------:R-:W-:Y:S01]  /*12550*/  SHF.R.S32.HI R2, RZ, 0x1f, R4 ;  /* 0x0000001fff027819 */ /* 0x000fe20000011404 */
[----:B------:R-:W-:Y:S01]  /*12560*/  IMAD R0, R8, c[0x0][0x49c], R3 ;  /* 0x0001270008007a24 */ /* 0x000fe200078e0203 */
[----:B------:R-:W-:Y:S02]  /*12570*/  SHF.R.S32.HI R3, RZ, 0x1f, R6 ;  /* 0x0000001fff037819 */ /* 0x000fe40000011406 */
[----:B------:R-:W-:Y:S01]  /*12580*/  IADD3 R12, P0, R6, R12, RZ ;  /* 0x0000000c060c7210 */ /* 0x000fe20007f1e0ff */
[----:B------:R-:W-:-:S03]  /*12590*/  IMAD R7, R2, c[0x0][0x488], RZ ;  /* 0x0001220002077a24 */ /* 0x000fc600078e02ff */
[----:B------:R-:W-:Y:S01]  /*125a0*/  IADD3.X R13, R3, R13, R0, P0, !PT ;  /* 0x0000000d030d7210 */ /* 0x000fe200007fe400 */
[----:B------:R-:W-:-:S04]  /*125b0*/  IMAD R7, R4, c[0x0][0x48c], R7 ;  /* 0x0001230004077a24 */ /* 0x000fc800078e0207 */
[----:B------:R-:W-:-:S05]  /*125c0*/  IMAD.WIDE.U32 R12, R4, c[0x0][0x488], R12 ;  /* 0x00012200040c7a25 */ /* 0x000fca00078e000c */
[----:B------:R-:W-:Y:S02]  /*125d0*/  IADD3 R7, R13, R7, RZ ;  /* 0x000000070d077210 */ /* 0x000fe40007ffe0ff */
[----:B------:R-:W-:-:S04]  /*125e0*/  LEA R2, P0, R12, c[0x0][0x450], 0x2 ;  /* 0x000114000c027a11 */ /* 0x000fc800078010ff */
[----:B------:R-:W-:Y:S01]  /*125f0*/  LEA.HI.X R3, R12, c[0x0][0x454], R7, 0x2, P0 ;  /* 0x000115000c037a11 */ /* 0x000fe200000f1407 */
[----:B------:R-:W-:-:S05]  /*12600*/  IMAD.MOV.U32 R7, RZ, RZ, -0x800000 ;  /* 0xff800000ff077424 */ /* 0x000fca00078e00ff */
[----:B------:R1:W-:Y:S03]  /*12610*/  STG.E [R2.64], R7 ;  /* 0x0000000702007986 */ /* 0x0003e6000c10190a */
.L_x_205:
[----:B------:R-:W-:Y:S05]  /*12620*/  BSYNC B0 ;  /* 0x0000000000007941 */ /* 0x000fea0003800000 */
.L_x_204:
[----:B------:R-:W2:Y:S01]  /*12630*/  S2R R12, SR_CTAID.Y ;  /* 0x00000000000c7919 */ /* 0x000ea20000002600 */
[----:B------:R-:W-:Y:S01]  /*12640*/  SHF.R.S32.HI R6, RZ, 0x1f, R5 ;  /* 0x0000001fff067819 */ /* 0x000fe20000011405 */
[----:B------:R-:W-:Y:S01]  /*12650*/  IMAD R11, R11, c[0x0][0x3f0], RZ ;  /* 0x0000fc000b0b7a24 */ /* 0x000fe200078e02ff */
[----:B-1----:R-:W-:Y:S01]  /*12660*/  MOV R3, c[0x0][0x4e8] ;  /* 0x00013a0000037a02 */ /* 0x002fe20000000f00 */
[----:B------:R-:W1:Y:S01]  /*12670*/  S2R R7, SR_CTAID.X ;  /* 0x0000000000077919 */ /* 0x000e620000002500 */
[----:B------:R-:W-:Y:S01]  /*12680*/  LEA.HI R6, R6, R5, RZ, 0x3 ;  /* 0x0000000506067211 */ /* 0x000fe200078f18ff */
[----:B------:R-:W-:Y:S01]  /*12690*/  BSSY B0, `(.L_x_206) ;  /* 0x0000031000007945 */ /* 0x000fe20003800000 */
[C---:B------:R-:W-:Y:S01]  /*126a0*/  ISETP.NE.AND P0, PT, R3.reuse, 0x1, PT ;  /* 0x000000010300780c */ /* 0x040fe20003f05270 */
[----:B------:R-:W-:Y:S01]  /*126b0*/  IMAD R3, R3, c[0x0][0x388], RZ ;  /* 0x0000e20003037a24 */ /* 0x000fe200078e02ff */
[----:B------:R-:W-:Y:S02]  /*126c0*/  LOP3.LUT R2, R6, 0xfffffff8, RZ, 0xc0, !PT ;  /* 0xfffffff806027812 */ /* 0x000fe400078ec0ff */
[----:B------:R-:W-:-:S03]  /*126d0*/  SHF.R.S32.HI R6, RZ, 0x3, R6 ;  /* 0x00000003ff067819 */ /* 0x000fc60000011406 */
[----:B------:R-:W-:-:S05]  /*126e0*/  IMAD.IADD R5, R5, 0x1, -R2 ;  /* 0x0000000105057824 */ /* 0x000fca00078e0a02 */
[CC--:B------:R-:W-:Y:S02]  /*126f0*/  LEA R4, R5.reuse, R6.reuse, 0x5 ;  /* 0x0000000605047211 */ /* 0x0c0fe400078e28ff */
[----:B------:R-:W-:Y:S02]  /*12700*/  SHF.L.U32 R5, R5, 0x3, RZ ;  /* 0x0000000305057819 */ /* 0x000fe400000006ff */
[----:B--2---:R-:W-:Y:S01]  /*12710*/  SHF.R.S32.HI R0, RZ, 0x1f, R12 ;  /* 0x0000001fff007819 */ /* 0x004fe2000001140c */
[C---:B-1----:R-:W-:Y:S01]  /*12720*/  IMAD R4, R7.reuse, 0x80, R4 ;  /* 0x0000008007047824 */ /* 0x042fe200078e0204 */
[----:B------:R-:W-:-:S03]  /*12730*/  LEA R6, R7, R6, 0x7 ;  /* 0x0000000607067211 */ /* 0x000fc600078e38ff */
[----:B------:R-:W-:Y:S02]  /*12740*/  IMAD R9, R0, c[0x0][0x3e8], RZ ;  /* 0x0000fa0000097a24 */ /* 0x000fe400078e02ff */
[----:B------:R-:W-:-:S04]  /*12750*/  @P0 IMAD.HI.U32 R2, R4, c[0x0][0x4ec], RZ ;  /* 0x00013b0004020a27 */ /* 0x000fc800078e00ff */
[C---:B------:R-:W-:Y:S02]  /*12760*/  IMAD R9, R12.reuse, c[0x0][0x3ec], R9 ;  /* 0x0000fb000c097a24 */ /* 0x040fe400078e0209 */
[----:B------:R-:W-:-:S04]  /*12770*/  IMAD.WIDE.U32 R12, R12, c[0x0][0x3e8], RZ ;  /* 0x0000fa000c0c7a25 */ /* 0x000fc800078e00ff */
[----:B------:R-:W-:Y:S01]  /*12780*/  IMAD R0, R8, c[0x0][0x3f4], R11 ;  /* 0x0000fd0008007a24 */ /* 0x000fe200078e020b */
[----:B------:R-:W-:Y:S01]  /*12790*/  IADD3 R13, R13, R9, RZ ;  /* 0x000000090d0d7210 */ /* 0x000fe20007ffe0ff */
[----:B------:R-:W-:Y:S01]  /*127a0*/  IMAD.MOV.U32 R9, RZ, RZ, R4 ;  /* 0x000000ffff097224 */ /* 0x000fe200078e0004 */
[----:B------:R-:W-:-:S03]  /*127b0*/  @P0 SHF.R.U32.HI R9, RZ, c[0x0][0x4f0], R2 ;  /* 0x00013c00ff090a19 */ /* 0x000fc60000011602 */
[----:B------:R-:W-:Y:S01]  /*127c0*/  IMAD.WIDE.U32 R12, R8, c[0x0][0x3f0], R12 ;  /* 0x0000fc00080c7a25 */ /* 0x000fe200078e000c */
[----:B------:R-:W-:Y:S02]  /*127d0*/  SHF.R.S32.HI R2, RZ, 0x1f, R9 ;  /* 0x0000001fff027819 */ /* 0x000fe40000011409 */
[----:B------:R-:W-:Y:S01]  /*127e0*/  IADD3 R11, -R9, RZ, RZ ;  /* 0x000000ff090b7210 */ /* 0x000fe20007ffe1ff */
[----:B------:R-:W-:Y:S02]  /*127f0*/  IMAD.IADD R13, R13, 0x1, R0 ;  /* 0x000000010d0d7824 */ /* 0x000fe400078e0200 */
[----:B------:R-:W-:Y:S02]  /*12800*/  IMAD R2, R2, c[0x0][0x3e0], RZ ;  /* 0x0000f80002027a24 */ /* 0x000fe400078e02ff */
[----:B------:R-:W-:Y:S01]  /*12810*/  IMAD R11, R11, c[0x0][0x4e8], R4 ;  /* 0x00013a000b0b7a24 */ /* 0x000fe200078e0204 */
[----:B------:R-:W-:Y:S01]  /*12820*/  IADD3 R4, R5, 0x40, RZ ;  /* 0x0000004005047810 */ /* 0x000fe20007ffe0ff */
        /* <DEDUP_REMOVED lines=23> */
.L_x_207:
[----:B------:R-:W-:Y:S05]  /*129a0*/  BSYNC B0 ;  /* 0x0000000000007941 */ /* 0x000fea0003800000 */
.L_x_206:
        /* <DEDUP_REMOVED lines=15> */
.L_x_209:
[----:B------:R-:W-:Y:S05]  /*12aa0*/  BSYNC B0 ;  /* 0x0000000000007941 */ /* 0x000fea0003800000 */
.L_x_208:
        /* <DEDUP_REMOVED lines=15> */
.L_x_211:
[----:B------:R-:W-:Y:S05]  /*12ba0*/  BSYNC B0 ;  /* 0x0000000000007941 */ /* 0x000fea0003800000 */
.L_x_210:
[----:B------:R-:W-:Y:S01]  /*12bb0*/  IADD3 R6, R6, 0x60, RZ ;  /* 0x0000006006067810 */ /* 0x000fe20007ffe0ff */
[----:B-1----:R1:W2:Y:S03]  /*12bc0*/  SHFL.IDX PT, R9, R0, 0x3, 0x181f ;  /* 0x00781f0000097f89 */ /* 0x0022a600000e0000 */
[----:B------:R-:W-:Y:S01]  /*12bd0*/  ISETP.GE.AND P0, PT, R6, R3, PT ;  /* 0x000000030600720c */ /* 0x000fe20003f06270 */
[----:B----4-:R1:W4:-:S12]  /*12be0*/  SHFL.IDX PT, R8, R2, 0x3, 0x181f ;  /* 0x00781f0002087f89 */ /* 0x01031800000e0000 */
[----:B------:R-:W-:Y:S05]  /*12bf0*/  @P0 EXIT ;  /* 0x000000000000094d */ /* 0x000fea0003800000 */
[----:B------:R-:W-:-:S13]  /*12c00*/  ISETP.GE.AND P0, PT, R5, c[0x0][0x3c8], PT ;  /* 0x0000f20005007a0c */ /* 0x000fda0003f06270 */
[----:B-1234-:R-:W-:-:S05]  /*12c10*/  @!P0 IMAD.WIDE R2, R5, 0x2, R8 ;  /* 0x0000000205028825 */ /* 0x01efca00078e0208 */
        /* <DEDUP_REMOVED lines=9> */
.L_x_212:
        /* <DEDUP_REMOVED lines=13> */
.L_x_3761:


//--------------------- .text._ZN7cutlass13device_kernelIN5flash19enable_sm80_to_sm89INS1_16FlashAttnFwdSm80INS1_25CollectiveMainloopFwdSm80ILi8ELi1ELb1EN4cute5tupleIJNS5_1CILi128EEENS7_ILi96EEES8_EEELi128ENS_10bfloat16_tEfNS_4arch4Sm80ELb0ELb1ELb1ELb1ELb0ELb0ELb1ELb0EEENS1_21CollectiveEpilogueFwdINS6_IJS8_S8_S9_EEENS6_IJNS7_ILi1EEESH_SH_EEESB_SD_Li256ELb1ELb1ELb0ELb0EEENS1_19SingleTileSchedulerILb1ELb0ELb1ELi128EEEEEEEEEvNT_6ParamsE --------------------------
	.section	.text._ZN7cutlass13device_kernelIN5flash19enable_sm80_to_sm89INS1_16FlashAttnFwdSm80INS1_25CollectiveMainloopFwdSm80ILi8ELi1ELb1EN4cute5tupleIJNS5_1CILi128EEENS7_ILi96EEES8_EEELi128ENS_10bfloat16_tEfNS_4arch4Sm80ELb0ELb1ELb1ELb1ELb0ELb0ELb1ELb0EEENS1_21CollectiveEpilogueFwdINS6_IJS8_S8_S9_EEENS6_IJNS7_ILi1EEESH_SH_EEESB_SD_Li256ELb1ELb1ELb0ELb0EEENS1_19SingleTileSchedulerILb1ELb0ELb1ELi128EEEEEEEEEvNT_6ParamsE,"ax",@progbits
	.sectioninfo	@"SHI_REGISTERS=255"
	.align	128
.text._ZN7cutlass13device_kernelIN5flash19enable_sm80_to_sm89INS1_16FlashAttnFwdSm80INS1_25CollectiveMainloopFwdSm80ILi8ELi1ELb1EN4cute5tupleIJNS5_1CILi128EEENS7_ILi96EEES8_EEELi128ENS_10bfloat16_tEfNS_4arch4Sm80ELb0ELb1ELb1ELb1ELb0ELb0ELb1ELb0EEENS1_21CollectiveEpilogueFwdINS6_IJS8_S8_S9_EEENS6_IJNS7_ILi1EEESH_SH_EEESB_SD_Li256ELb1ELb1ELb0ELb0EEENS1_19SingleTileSchedulerILb1ELb0ELb1ELi128EEEEEEEEEvNT_6ParamsE:
        .type           _ZN7cutlass13device_kernelIN5flash19enable_sm80_to_sm89INS1_16FlashAttnFwdSm80INS1_25CollectiveMainloopFwdSm80ILi8ELi1ELb1EN4cute5tupleIJNS5_1CILi128EEENS7_ILi96EEES8_EEELi128ENS_10bfloat16_tEfNS_4arch4Sm80ELb0ELb1ELb1ELb1ELb0ELb0ELb1ELb0EEENS1_21CollectiveEpilogueFwdINS6_IJS8_S8_S9_EEENS6_IJNS7_ILi1EEESH_SH_EEESB_SD_Li256ELb1ELb1ELb0ELb0EEENS1_19SingleTileSchedulerILb1ELb0ELb1ELi128EEEEEEEEEvNT_6ParamsE,@function
        .size           _ZN7cutlass13device_kernelIN5flash19enable_sm80_to_sm89INS1_16FlashAttnFwdSm80INS1_25CollectiveMainloopFwdSm80ILi8ELi1ELb1EN4cute5tupleIJNS5_1CILi128EEENS7_ILi96EEES8_EEELi128ENS_10bfloat16_tEfNS_4arch4Sm80ELb0ELb1ELb1ELb1ELb0ELb0ELb1ELb0EEENS1_21CollectiveEpilogueFwdINS6_IJS8_S8_S9_EEENS6_IJNS7_ILi1EEESH_SH_EEESB_SD_Li256ELb1ELb1ELb0ELb0EEENS1_19SingleTileSchedulerILb1ELb0ELb1ELi128EEEEEEEEEvNT_6ParamsE,(.L_x_3762 - _ZN7cutlass13device_kernelIN5flash19enable_sm80_to_sm89INS1_16FlashAttnFwdSm80INS1_25CollectiveMainloopFwdSm80ILi8ELi1ELb1EN4cute5tupleIJNS5_1CILi128EEENS7_ILi96EEES8_EEELi128ENS_10bfloat16_tEfNS_4arch4Sm80ELb0ELb1ELb1ELb1ELb0ELb0ELb1ELb0EEENS1_21CollectiveEpilogueFwdINS6_IJS8_S8_S9_EEENS6_IJNS7_ILi1EEESH_SH_EEESB_SD_Li256ELb1ELb1ELb0ELb0EEENS1_19SingleTileSchedulerILb1ELb0ELb1ELi128EEEEEEEEEvNT_6ParamsE)
        .other          _ZN7cutlass13device_kernelIN5flash19enable_sm80_to_sm89INS1_16FlashAttnFwdSm80INS1_25CollectiveMainloopFwdSm80ILi8ELi1ELb1EN4cute5tupleIJNS5_1CILi128EEENS7_ILi96EEES8_EEELi128ENS_10bfloat16_tEfNS_4arch4Sm80ELb0ELb1ELb1ELb1ELb0ELb0ELb1ELb0EEENS1_21CollectiveEpilogueFwdINS6_IJS8_S8_S9_EEENS6_IJNS7_ILi1EEESH_SH_EEESB_SD_Li256ELb1ELb1ELb0ELb0EEENS1_19SingleTileSchedulerILb1ELb0ELb1ELi128EEEEEEEEEvNT_6ParamsE,@"STO_CUDA_ENTRY STV_DEFAULT"
_ZN7cutlass13device_kernelIN5flash19enable_sm80_to_sm89INS1_16FlashAttnFwdSm80INS1_25CollectiveMainloopFwdSm80ILi8ELi1ELb1EN4cute5tupleIJNS5_1CILi128EEENS7_ILi96EEES8_EEELi128ENS_10bfloat16_tEfNS_4arch4Sm80ELb0ELb1ELb1ELb1ELb0ELb0ELb1ELb0EEENS1_21CollectiveEpilogueFwdINS6_IJS8_S8_S9_EEENS6_IJNS7_ILi1EEESH_SH_EEESB_SD_Li256ELb1ELb1ELb0ELb0EEENS1_19SingleTileSchedulerILb1ELb0ELb1ELi128EEEEEEEEEvNT_6ParamsE:
[----:B------:R-:W-:Y:S02]  /*0000*/  MOV R1, c[0x0][0x28] ;  /* 0x00000a0000017a02 */ /* 0x000fe40000000f00 */
[----:B------:R-:W1:Y:S01]  /*0010*/  S2R R42, SR_TID.X ;  /* 0x00000000002a7919 */ /* 0x000e620000002100 */
[----:B------:R-:W-:Y:S01]  /*0020*/  MOV R5, 0x4 ;  /* 0x0000000400057802 */ /* 0x000fe20000000f00 */
[----:B------:R-:W2:Y:S01]  /*0030*/  S2UR UR4, SR_CTAID.X ;  /* 0x00000000000479c3 */ /* 0x000ea20000002500 */
[----:B------:R-:W-:Y:S01]  /*0040*/  ULDC.64 UR10, c[0x0][0x118] ;  /* 0x00004600000a7ab9 */ /* 0x000fe20000000a00 */
[----:B------:R-:W3:Y:S01]  /*0050*/  S2R R218, SR_CTAID.Z ;  /* 0x0000000000da7919 */ /* 0x000ee20000002700 */
[----:B-1----:R-:W-:Y:S01]  /*0060*/  SHF.R.U32.HI R0, RZ, 0x5, R42 ;  /* 0x00000005ff007819 */ /* 0x002fe2000001162a */
[----:B---3--:R-:W-:-:S05]  /*0070*/  IMAD.WIDE R2, R218, R5, c[0x0][0x568] ;  /* 0x00015a00da027625 */ /* 0x008fca00078e0205 */
[----:B------:R-:W1:Y:S02]  /*0080*/  SHFL.IDX PT, R0, R0, RZ, 0x1f ;  /* 0x00001fff00007589 */ /* 0x000e6400000e0000 */
[----:B-1----:R-:W-:-:S13]  /*0090*/  ISETP.NE.AND P0, PT, R0, RZ, PT ;  /* 0x000000ff0000720c */ /* 0x002fda0003f05270 */
[----:B--2---:R-:W-:Y:S05]  /*00a0*/  @!P0 BRA `(.L_x_213) ;  /* 0x0000014000008947 */ /* 0x004fea0003800000 */
[----:B------:R-:W-:-:S04]  /*00b0*/  ISETP.NE.U32.AND P0, PT, RZ, c[0x0][0x568], PT ;  /* 0x00015a00ff007a0c */ /* 0x000fc80003f05070 */
[----:B------:R-:W-:-:S13]  /*00c0*/  ISETP.NE.AND.EX P0, PT, RZ, c[0x0][0x56c], PT, P0 ;  /* 0x00015b00ff007a0c */ /* 0x000fda0003f05300 */
[----:B------:R-:W-:Y:S05]  /*00d0*/  @!P0 BRA `(.L_x_214) ;  /* 0x0000002000008947 */ /* 0x000fea0003800000 */
[----:B------:R1:W5:Y:S01]  /*00e0*/  LDG.E R3, [R2.64] ;  /* 0x0000000a02037981 */ /* 0x000362000c1e1900 */
[----:B------:R-:W-:Y:S05]  /*00f0*/  BRA `(.L_x_215) ;  /* 0x0000009000007947 */ /* 0x000fea0003800000 */
.L_x_214:
        /* <DEDUP_REMOVED lines=8> */
.L_x_216:
[----:B------:R-:W-:-:S04]  /*0180*/  MOV R3, c[0x0][0x54c] ;  /* 0x0001530000037a02 */ /* 0x000fc80000000f00 */
.L_x_215:
[----:B------:R-:W-:Y:S01]  /*0190*/  USHF.L.U32 UR4, UR4, 0x7, URZ ;  /* 0x0000000704047899 */ /* 0x000fe2000800063f */
[----:B-----5:R-:W-:-:S05]  /*01a0*/  IMAD R3, R3, c[0x0][0x548], RZ ;  /* 0x0001520003037a24 */ /* 0x020fca00078e02ff */
[----:B------:R-:W-:-:S04]  /*01b0*/  MOV R40, UR4 ;  /* 0x0000000400287c02 */ /* 0x000fc80008000f00 */
[----:B------:R-:W-:-:S04]  /*01c0*/  ISETP.GE.AND P0, PT, R40, R3, PT ;  /* 0x000000032800720c */ /* 0x000fc80003f06270 */
[----:B------:R-:W-:Y:S01]  /*01d0*/  SEL R218, R218, 0xffffffff, !P0 ;  /* 0xffffffffdada7807 */ /* 0x000fe20004000000 */
[----:B------:R-:W-:Y:S05]  /*01e0*/  BRA `(.L_x_217) ;  /* 0x0000013000007947 */ /* 0x000fea0003800000 */
.L_x_213:
[----:B------:R-:W-:-:S04]  /*01f0*/  ISETP.NE.U32.AND P0, PT, RZ, c[0x0][0x568], PT ;  /* 0x00015a00ff007a0c */ /* 0x000fc80003f05070 */
[----:B------:R-:W-:-:S13]  /*0200*/  ISETP.NE.AND.EX P0, PT, RZ, c[0x0][0x56c], PT, P0 ;  /* 0x00015b00ff007a0c */ /* 0x000fda0003f05300 */
[----:B------:R-:W-:Y:S05]  /*0210*/  @!P0 BRA `(.L_x_218) ;  /* 0x0000002000008947 */ /* 0x000fea0003800000 */
[----:B------:R1:W5:Y:S01]  /*0220*/  LDG.E R3, [R2.64] ;  /* 0x0000000a02037981 */ /* 0x000362000c1e1900 */
[----:B------:R-:W-:Y:S05]  /*0230*/  BRA `(.L_x_219) ;  /* 0x0000009000007947 */ /* 0x000fea0003800000 */
.L_x_218:
        /* <DEDUP_REMOVED lines=8> */
.L_x_220:
[----:B------:R-:W-:-:S04]  /*02c0*/  MOV R3, c[0x0][0x54c] ;  /* 0x0001530000037a02 */ /* 0x000fc80000000f00 */
.L_x_219:
[----:B------:R-:W-:Y:S01]  /*02d0*/  USHF.L.U32 UR4, UR4, 0x7, URZ ;  /* 0x0000000704047899 */ /* 0x000fe2000800063f */
[----:B-----5:R-:W-:-:S05]  /*02e0*/  IMAD R3, R3, c[0x0][0x548], RZ ;  /* 0x0001520003037a24 */ /* 0x020fca00078e02ff */
[----:B------:R-:W-:-:S04]  /*02f0*/  MOV R40, UR4 ;  /* 0x0000000400287c02 */ /* 0x000fc80008000f00 */
[----:B------:R-:W-:-:S04]  /*0300*/  ISETP.GE.AND P0, PT, R40, R3, PT ;  /* 0x000000032800720c */ /* 0x000fc80003f06270 */
[----:B------:R-:W-:-:S04]  /*0310*/  SEL R218, R218, 0xffffffff, !P0 ;  /* 0xffffffffdada7807 */ /* 0x000fc80004000000 */
.L_x_217:
[----:B------:R-:W-:-:S13]  /*0320*/  ISETP.GE.AND P0, PT, R218, RZ, PT ;  /* 0x000000ffda00720c */ /* 0x000fda0003f06270 */
[----:B------:R-:W-:Y:S05]  /*0330*/  @!P0 EXIT ;  /* 0x000000000000894d */ /* 0x000fea0003800000 */
[----:B------:R-:W-:Y:S01]  /*0340*/  ISETP.NE.U32.AND P2, PT, RZ, c[0x0][0x370], PT ;  /* 0x0000dc00ff007a0c */ /* 0x000fe20003f45070 */
[----:B------:R-:W-:Y:S01]  /*0350*/  IMAD.MOV.U32 R9, RZ, RZ, RZ ;  /* 0x000000ffff097224 */ /* 0x000fe200078e00ff */
[----:B------:R-:W-:Y:S01]  /*0360*/  ISETP.NE.U32.AND P1, PT, RZ, c[0x0][0x360], PT ;  /* 0x0000d800ff007a0c */ /* 0x000fe20003f25070 */
[----:B------:R-:W-:Y:S01]  /*0370*/  IMAD.MOV.U32 R219, RZ, RZ, c[0x0][0x168] ;  /* 0x00005a00ffdb7624 */ /* 0x000fe200078e00ff */
[----:B------:R-:W-:Y:S01]  /*0380*/  ISETP.NE.AND.EX P2, PT, RZ, c[0x0][0x374], PT, P2 ;  /* 0x0000dd00ff007a0c */ /* 0x000fe20003f45320 */
[----:B------:R-:W-:Y:S01]  /*0390*/  IMAD.MOV.U32 R30, RZ, RZ, RZ ;  /* 0x000000ffff1e7224 */ /* 0x000fe200078e00ff */
[----:B------:R-:W-:Y:S01]  /*03a0*/  ISETP.NE.AND.EX P1, PT, RZ, c[0x0][0x364], PT, P1 ;  /* 0x0000d900ff007a0c */ /* 0x000fe20003f25310 */
[CC--:B------:R-:W-:Y:S01]  /*03b0*/  IMAD.WIDE R6, R218.reuse, R5.reuse, c[0x0][0x348] ;  /* 0x0000d200da067625 */ /* 0x0c0fe200078e0205 */
[----:B------:R-:W-:Y:S02]  /*03c0*/  ISETP.NE.U32.AND P0, PT, RZ, c[0x0][0x348], PT ;  /* 0x0000d200ff007a0c */ /* 0x000fe40003f05070 */
[----:B------:R-:W-:Y:S01]  /*03d0*/  ISETP.NE.U32.AND P5, PT, RZ, c[0x0][0x350], PT ;  /* 0x0000d400ff007a0c */ /* 0x000fe20003fa5070 */
[----:B-1----:R-:W-:Y:S01]  /*03e0*/  IMAD.WIDE R2, R218, R5, c[0x0][0x350] ;  /* 0x0000d400da027625 */ /* 0x002fe200078e0205 */
[----:B------:R-:W-:-:S02]  /*03f0*/  ISETP.NE.AND.EX P0, PT, RZ, c[0x0][0x34c], PT, P0 ;  /* 0x0000d300ff007a0c */ /* 0x000fc40003f05300 */
[----:B------:R-:W-:Y:S02]  /*0400*/  ISETP.NE.AND.EX P5, PT, RZ, c[0x0][0x354], PT, P5 ;  /* 0x0000d500ff007a0c */ /* 0x000fe40003fa5350 */
[----:B------:R-:W-:Y:S01]  /*0410*/  MOV R0, RZ ;  /* 0x000000ff00007202 */ /* 0x000fe20000000f00 */
[----:B------:R-:W-:-:S04]  /*0420*/  @P2 IMAD.WIDE R12, R218, R5, c[0x0][0x370] ;  /* 0x0000dc00da0c2625 */ /* 0x000fc800078e0205 */
[----:B------:R-:W-:Y:S01]  /*0430*/  @P1 IMAD.WIDE R10, R218, R5, c[0x0][0x360] ;  /* 0x0000d800da0a1625 */ /* 0x000fe200078e0205 */
[----:B------:R1:W5:Y:S04]  /*0440*/  @P2 LDG.E R9, [R12.64] ;  /* 0x0000000a0c092981 */ /* 0x000368000c1e1900 */
[----:B------:R1:W5:Y:S04]  /*0450*/  @P1 LDG.E R219, [R10.64] ;  /* 0x0000000a0adb1981 */ /* 0x000368000c1e1900 */
[----:B------:R1:W5:Y:S04]  /*0460*/  @P0 LDG.E R0, [R6.64] ;  /* 0x0000000a06000981 */ /* 0x000368000c1e1900 */
[----:B------:R1:W5:Y:S01]  /*0470*/  @P5 LDG.E R30, [R2.64] ;  /* 0x0000000a021e5981 */ /* 0x000362000c1e1900 */
[----:B------:R-:W-:Y:S01]  /*0480*/  MOV R216, c[0x0][0x1d0] ;  /* 0x0000740000d87a02 */ /* 0x000fe20000000f00 */
[----:B------:R-:W-:Y:S05]  /*0490*/  @P1 BRA `(.L_x_221) ;  /* 0x0000004000001947 */ /* 0x000fea0003800000 */
[----:B------:R-:W-:Y:S05]  /*04a0*/  @!P0 BRA `(.L_x_221) ;  /* 0x0000003000008947 */ /* 0x000fea0003800000 */
[----:B-----5:R-:W2:Y:S04]  /*04b0*/  LDG.E R219, [R6.64] ;  /* 0x0000000a06db7981 */ /* 0x020ea8000c1e1900 */
[----:B------:R-:W2:Y:S02]  /*04c0*/  LDG.E R4, [R6.64+0x4] ;  /* 0x0000040a06047981 */ /* 0x000ea4000c1e1900 */
[----:B--2---:R-:W-:-:S02]  /*04d0*/  IADD3 R219, -R219, R4, RZ ;  /* 0x00000004dbdb7210 */ /* 0x004fc40007ffe1ff */
.L_x_221:
[----:B------:R-:W-:-:S04]  /*04e0*/  ISETP.NE.U32.AND P1, PT, RZ, c[0x0][0x368], PT ;  /* 0x0000da00ff007a0c */ /* 0x000fc80003f25070 */
[----:B------:R-:W-:-:S13]  /*04f0*/  ISETP.NE.AND.EX P1, PT, RZ, c[0x0][0x36c], PT, P1 ;  /* 0x0000db00ff007a0c */ /* 0x000fda0003f25310 */
[----:B------:R-:W-:Y:S05]  /*0500*/  @!P1 BRA `(.L_x_222) ;  /* 0x0000003000009947 */ /* 0x000fea0003800000 */
[----:B------:R-:W-:-:S06]  /*0510*/  IMAD.WIDE R216, R218, R5, c[0x0][0x368] ;  /* 0x0000da00dad87625 */ /* 0x000fcc00078e0205 */
[----:B------:R2:W5:Y:S01]  /*0520*/  LDG.E R216, [R216.64] ;  /* 0x0000000ad8d87981 */ /* 0x000562000c1e1900 */
[----:B------:R-:W-:Y:S05]  /*0530*/  BRA `(.L_x_223) ;  /* 0x0000004000007947 */ /* 0x000fea0003800000 */
.L_x_222:
[----:B------:R-:W-:Y:S05]  /*0540*/  @!P5 BRA `(.L_x_223) ;  /* 0x000000300000d947 */ /* 0x000fea0003800000 */
[----:B------:R-:W2:Y:S04]  /*0550*/  LDG.E R216, [R2.64] ;  /* 0x0000000a02d87981 */ /* 0x000ea8000c1e1900 */
[----:B-1----:R-:W2:Y:S02]  /*0560*/  LDG.E R7, [R2.64+0x4] ;  /* 0x0000040a02077981 */ /* 0x002ea4000c1e1900 */
[----:B--2---:R-:W-:Y:S02]  /*0570*/  IADD3 R216, -R216, R7, RZ ;  /* 0x00000007d8d87210 */ /* 0x004fe40007ffe1ff */
.L_x_223:
[----:B-1----:R-:W-:Y:S01]  /*0580*/  IMAD.MOV.U32 R2, RZ, RZ, c[0x0][0x2c4] ;  /* 0x0000b100ff027624 */ /* 0x002fe200078e00ff */
[----:B------:R-:W-:Y:S01]  /*0590*/  IADD3 R7, R40, 0x7f, RZ ;  /* 0x0000007f28077810 */ /* 0x000fe20007ffe0ff */
[----:B------:R-:W-:Y:S02]  /*05a0*/  IMAD.MOV.U32 R36, RZ, RZ, c[0x0][0x32c] ;  /* 0x0000cb00ff247624 */ /* 0x000fe400078e00ff */
[--C-:B-----5:R-:W-:Y:S01]  /*05b0*/  IMAD.IADD R216, R216, 0x1, -R9.reuse ;  /* 0x00000001d8d87824 */ /* 0x120fe200078e0a09 */
[----:B------:R-:W-:Y:S01]  /*05c0*/  ISETP.NE.AND P4, PT, R2, 0x1, PT ;  /* 0x000000010200780c */ /* 0x000fe20003f85270 */
[----:B------:R-:W-:Y:S01]  /*05d0*/  IMAD.IADD R30, R30, 0x1, R9 ;  /* 0x000000011e1e7824 */ /* 0x000fe200078e0209 */
[----:B------:R-:W-:-:S02]  /*05e0*/  ISETP.GE.AND P3, PT, R36, 0x1, PT ;  /* 0x000000012400780c */ /* 0x000fc40003f66270 */
[----:B------:R-:W-:-:S09]  /*05f0*/  IADD3 R2, R216, 0x1, -R219 ;  /* 0x00000001d8027810 */ /* 0x000fd20007ffe8db */
[----:B------:R-:W-:-:S05]  /*0600*/  @P4 IADD3 R3, R40, 0x7f, RZ ;  /* 0x0000007f28034810 */ /* 0x000fca0007ffe0ff */
[----:B------:R-:W-:-:S05]  /*0610*/  @P4 IMAD.HI.U32 R3, R3, c[0x0][0x2c8], RZ ;  /* 0x0000b20003034a27 */ /* 0x000fca00078e00ff */
[----:B------:R-:W-:-:S05]  /*0620*/  @P4 SHF.R.U32.HI R7, RZ, c[0x0][0x2cc], R3 ;  /* 0x0000b300ff074a19 */ /* 0x000fca0000011603 */
[----:B------:R-:W-:-:S05]  /*0630*/  IMAD.IADD R2, R2, 0x1, R7 ;  /* 0x0000000102027824 */ /* 0x000fca00078e0207 */
[----:B------:R-:W-:Y:S01]  /*0640*/  IADD3 R4, R2, c[0x0][0x328], RZ ;  /* 0x0000ca0002047a10 */ /* 0x000fe20007ffe0ff */
[----:B------:R-:W-:Y:S05]  /*0650*/  @!P3 BRA `(.L_x_224) ;  /* 0x000000e00000b947 */ /* 0x000fea0003800000 */
[C---:B------:R-:W-:Y:S02]  /*0660*/  ISETP.GT.AND P1, PT, R2.reuse, RZ, PT ;  /* 0x000000ff0200720c */ /* 0x040fe40003f24270 */
        /* <DEDUP_REMOVED lines=8> */
.L_x_225:
[----:B------:R-:W-:-:S13]  /*06f0*/  ISETP.NE.AND P1, PT, R36, 0x1, PT ;  /* 0x000000012400780c */ /* 0x000fda0003f25270 */
[----:B------:R-:W-:-:S05]  /*0700*/  @P1 IMAD.HI.U32 R2, R3, c[0x0][0x330], RZ ;  /* 0x0000cc0003021a27 */ /* 0x000fca00078e00ff */
[----:B------:R-:W-:-:S05]  /*0710*/  @P1 SHF.R.U32.HI R3, RZ, c[0x0][0x334], R2 ;  /* 0x0000cd00ff031a19 */ /* 0x000fca0000011602 */
.L_x_226:
[----:B------:R-:W-:-:S05]  /*0720*/  IMAD R3, R3, R36, c[0x0][0x32c] ;  /* 0x0000cb0003037624 */ /* 0x000fca00078e0224 */
[----:B------:R-:W-:-:S04]  /*0730*/  IMNMX R4, R4, R3, PT ;  /* 0x0000000304047217 */ /* 0x000fc80003800200 */
.L_x_224:
[----:B------:R-:W-:Y:S01]  /*0740*/  IADD3 R4, R4, 0x5f, RZ ;  /* 0x0000005f04047810 */ /* 0x000fe20007ffe0ff */
[----:B------:R-:W-:Y:S01]  /*0750*/  @P4 IMAD.HI.U32 R3, R40, c[0x0][0x2c8], RZ ;  /* 0x0000b20028034a27 */ /* 0x000fe200078e00ff */
[----:B------:R-:W-:-:S03]  /*0760*/  IADD3 R7, R216, 0x5f, RZ ;  /* 0x0000005fd8077810 */ /* 0x000fc60007ffe0ff */
[----:B------:R-:W-:-:S04]  /*0770*/  IMAD.HI R4, R4, 0x2aaaaaab, RZ ;  /* 0x2aaaaaab04047827 */ /* 0x000fc800078e02ff */
[----:B------:R-:W-:-:S04]  /*0780*/  IMAD.HI R7, R7, 0x2aaaaaab, RZ ;  /* 0x2aaaaaab07077827 */ /* 0x000fc800078e02ff */
[----:B------:R-:W-:Y:S01]  /*0790*/  IMAD.MOV.U32 R2, RZ, RZ, R40 ;  /* 0x000000ffff027224 */ /* 0x000fe200078e0028 */
[----:B------:R-:W-:Y:S01]  /*07a0*/  @P4 SHF.R.U32.HI R2, RZ, c[0x0][0x2cc], R3 ;  /* 0x0000b300ff024a19 */ /* 0x000fe20000011603 */
[----:B------:R-:W-:Y:S01]  /*07b0*/  IMAD.IADD R37, R216, 0x1, -R219 ;  /* 0x00000001d8257824 */ /* 0x000fe200078e0adb */
[----:B------:R-:W-:Y:S02]  /*07c0*/  SHF.R.U32.HI R3, RZ, 0x1f, R4 ;  /* 0x0000001fff037819 */ /* 0x000fe40000011604 */
[----:B------:R-:W-:Y:S01]  /*07d0*/  SHF.R.U32.HI R6, RZ, 0x1f, R7 ;  /* 0x0000001fff067819 */ /* 0x000fe20000011607 */
[----:B------:R-:W-:Y:S01]  /*07e0*/  IMAD.IADD R2, R37, 0x1, R2 ;  /* 0x0000000125027824 */ /* 0x000fe200078e0202 */
[----:B------:R-:W-:Y:S02]  /*07f0*/  LEA.HI.SX32 R3, R4, R3, 0x1c ;  /* 0x0000000304037211 */ /* 0x000fe400078fe2ff */
[----:B------:R-:W-:Y:S02]  /*0800*/  LEA.HI.SX32 R6, R7, R6, 0x1c ;  /* 0x0000000607067211 */ /* 0x000fe400078fe2ff */
[----:B------:R-:W-:-:S02]  /*0810*/  IADD3 R4, R2, -c[0x0][0x324], RZ ;  /* 0x8000c90002047a10 */ /* 0x000fc40007ffe0ff */
[----:B------:R-:W-:Y:S01]  /*0820*/  IMNMX R38, R6, R3, PT ;  /* 0x0000000306267217 */ /* 0x000fe20003800200 */
[----:B------:R-:W-:Y:S05]  /*0830*/  @!P3 BRA `(.L_x_227) ;  /* 0x000000e00000b947 */ /* 0x000fea0003800000 */
[----:B------:R-:W-:-:S04]  /*0840*/  MOV R3, R2 ;  /* 0x0000000200037202 */ /* 0x000fc80000000f00 */
[----:B------:R-:W-:-:S13]  /*0850*/  ISETP.GT.AND P1, PT, R3, -0x1, PT ;  /* 0xffffffff0300780c */ /* 0x000fda0003f24270 */
[----:B------:R-:W-:Y:S05]  /*0860*/  @P1 BRA `(.L_x_228) ;  /* 0x0000006000001947 */ /* 0x000fea0003800000 */
[----:B------:R-:W-:Y:S02]  /*0870*/  ISETP.NE.AND P1, PT, R36, 0x1, PT ;  /* 0x000000012400780c */ /* 0x000fe40003f25270 */
[----:B------:R-:W-:-:S11]  /*0880*/  LOP3.LUT R3, RZ, R3, RZ, 0x33, !PT ;  /* 0x00000003ff037212 */ /* 0x000fd600078e33ff */
[----:B------:R-:W-:-:S05]  /*0890*/  @P1 IMAD.HI.U32 R2, R3, c[0x0][0x330], RZ ;  /* 0x0000cc0003021a27 */ /* 0x000fca00078e00ff */
[----:B------:R-:W-:-:S04]  /*08a0*/  @P1 SHF.R.U32.HI R3, RZ, c[0x0][0x334], R2 ;  /* 0x0000cd00ff031a19 */ /* 0x000fc80000011602 */
[----:B------:R-:W-:Y:S01]  /*08b0*/  LOP3.LUT R3, RZ, R3, RZ, 0x33, !PT ;  /* 0x00000003ff037212 */ /* 0x000fe200078e33ff */
[----:B------:R-:W-:Y:S05]  /*08c0*/  BRA `(.L_x_229) ;  /* 0x0000003000007947 */ /* 0x000fea0003800000 */
.L_x_228:
[----:B------:R-:W-:-:S13]  /*08d0*/  ISETP.NE.AND P1, PT, R36, 0x1, PT ;  /* 0x000000012400780c */ /* 0x000fda0003f25270 */
[----:B------:R-:W-:-:S05]  /*08e0*/  @P1 IMAD.HI.U32 R2, R3, c[0x0][0x330], RZ ;  /* 0x0000cc0003021a27 */ /* 0x000fca00078e00ff */
[----:B------:R-:W-:-:S05]  /*08f0*/  @P1 SHF.R.U32.HI R3, RZ, c[0x0][0x334], R2 ;  /* 0x0000cd00ff031a19 */ /* 0x000fca0000011602 */
.L_x_229:
[----:B------:R-:W-:-:S05]  /*0900*/  IMAD R3, R3, c[0x0][0x32c], RZ ;  /* 0x0000cb0003037a24 */ /* 0x000fca00078e02ff */
[----:B------:R-:W-:-:S05]  /*0910*/  IMNMX R4, R4, R3, !PT ;  /* 0x0000000304047217 */ /* 0x000fca0007800200 */
.L_x_227:
[----:B------:R-:W-:Y:S01]  /*0920*/  IMAD.HI R2, R4, 0x2aaaaaab, RZ ;  /* 0x2aaaaaab04027827 */ /* 0x000fe200078e02ff */
[----:B------:R-:W-:Y:S01]  /*0930*/  PLOP3.LUT P2, PT, PT, PT, PT, 0x80, 0x0 ;  /* 0x000000000000781c */ /* 0x000fe20003f4f070 */
[----:B------:R-:W-:Y:S01]  /*0940*/  CS2R R64, SRZ ;  /* 0x0000000000407805 */ /* 0x000fe2000001ff00 */
[----:B------:R-:W-:Y:S01]  /*0950*/  CS2R R62, SRZ ;  /* 0x00000000003e7805 */ /* 0x000fe2000001ff00 */
[----:B------:R-:W-:Y:S01]  /*0960*/  IMAD.MOV.U32 R66, RZ, RZ, RZ ;  /* 0x000000ffff427224 */ /* 0x000fe200078e00ff */
[----:B------:R-:W-:Y:S01]  /*0970*/  SHF.R.U32.HI R215, RZ, 0x1f, R2 ;  /* 0x0000001fffd77819 */ /* 0x000fe20000011602 */
[----:B------:R-:W-:Y:S01]  /*0980*/  CS2R R60, SRZ ;  /* 0x00000000003c7805 */ /* 0x000fe2000001ff00 */
        /* <DEDUP_REMOVED lines=33> */
[----:B------:R-:W-:Y:S05]  /*0ba0*/  @!P1 BRA `(.L_x_230) ;  /* 0x00010b6000009947 */ /* 0x000fea0003800000 */
[----:B------:R-:W-:Y:S01]  /*0bb0*/  ISETP.NE.U32.AND P2, PT, RZ, c[0x0][0x340], PT ;  /* 0x0000d000ff007a0c */ /* 0x000fe20003f45070 */
[----:B------:R-:W1:Y:S01]  /*0bc0*/  S2R R28, SR_CTAID.Y ;  /* 0x00000000001c7919 */ /* 0x000e620000002600 */
[----:B------:R-:W-:Y:S01]  /*0bd0*/  SHF.R.S32.HI R109, RZ, 0x1f, R42 ;  /* 0x0000001fff6d7819 */ /* 0x000fe2000001142a */
[----:B------:R-:W-:Y:S01]  /*0be0*/  IMAD.WIDE.U32 R8, R0, c[0x0][0x178], RZ ;  /* 0x00005e0000087a25 */ /* 0x000fe200078e00ff */
[----:B------:R-:W-:Y:S01]  /*0bf0*/  ISETP.NE.AND.EX P2, PT, RZ, c[0x0][0x344], PT, P2 ;  /* 0x0000d100ff007a0c */ /* 0x000fe20003f45320 */
[----:B------:R-:W-:Y:S01]  /*0c00*/  ULDC.64 UR6, c[0x0][0x1e0] ;  /* 0x0000780000067ab9 */ /* 0x000fe20000000a00 */
[----:B------:R-:W-:Y:S01]  /*0c10*/  SEL R10, R218, RZ, !P0 ;  /* 0x000000ffda0a7207 */ /* 0x000fe20004000000 */
[----:B------:R-:W-:Y:S01]  /*0c20*/  IMAD.MOV.U32 R39, RZ, RZ, 0x60 ;  /* 0x00000060ff277424 */ /* 0x000fe200078e00ff */
[----:B------:R-:W-:Y:S01]  /*0c30*/  IADD3 R112, R38, -0x1, RZ ;  /* 0xffffffff26707810 */ /* 0x000fe20007ffe0ff */
[----:B------:R-:W-:-:S08]  /*0c40*/  ULDC.64 UR4, c[0x0][0x208] ;  /* 0x0000820000047ab9 */ /* 0x000fd00000000a00 */
[----:B------:R-:W-:-:S06]  /*0c50*/  @P2 IMAD.WIDE R26, R218, R5, c[0x0][0x340] ;  /* 0x0000d000da1a2625 */ /* 0x000fcc00078e0205 */
[----:B------:R-:W3:Y:S01]  /*0c60*/  @P2 LDG.E R26, [R26.64] ;  /* 0x0000000a1a1a2981 */ /* 0x000ee2000c1e1900 */
[-C--:B------:R-:W-:Y:S01]  /*0c70*/  LEA.HI R3, R109, R42.reuse, RZ, 0x3 ;  /* 0x0000002a6d037211 */ /* 0x080fe200078f18ff */
[C---:B------:R-:W-:Y:S01]  /*0c80*/  IMAD R41, R39.reuse, c[0x0][0x1e4], RZ ;  /* 0x0000790027297a24 */ /* 0x040fe200078e02ff */
[----:B------:R-:W-:Y:S01]  /*0c90*/  SHF.R.S32.HI R5, RZ, 0x1f, R0 ;  /* 0x0000001fff057819 */ /* 0x000fe20000011400 */
[----:B------:R-:W-:Y:S01]  /*0ca0*/  IMAD.WIDE.U32 R110, R39, c[0x0][0x1e0], RZ ;  /* 0x00007800276e7a25 */ /* 0x000fe200078e00ff */
[----:B------:R-:W-:Y:S01]  /*0cb0*/  LOP3.LUT R25, R3, 0xfffffff8, RZ, 0xc0, !PT ;  /* 0xfffffff803197812 */ /* 0x000fe200078ec0ff */
[----:B------:R-:W-:Y:S01]  /*0cc0*/  UIMAD.WIDE.U32 UR14, UR6, 0x40, URZ ;  /* 0x00000040060e78a5 */ /* 0x000fe2000f8e003f */
[----:B------:R-:W-:Y:S01]  /*0cd0*/  SHF.R.S32.HI R3, RZ, 0x3, R3 ;  /* 0x00000003ff037819 */ /* 0x000fe20000011403 */
[----:B------:R-:W-:Y:S01]  /*0ce0*/  IMAD R5, R5, c[0x0][0x178], RZ ;  /* 0x00005e0005057a24 */ /* 0x000fe200078e02ff */
[----:B-1----:R-:W-:Y:S01]  /*0cf0*/  SHF.R.S32.HI R29, RZ, 0x1f, R28 ;  /* 0x0000001fff1d7819 */ /* 0x002fe2000001141c */
[----:B------:R-:W-:Y:S01]  /*0d00*/  IMAD.IADD R25, R42, 0x1, -R25 ;  /* 0x000000012a197824 */ /* 0x000fe200078e0a19 */
[----:B------:R-:W-:Y:S01]  /*0d10*/  USHF.L.U32 UR8, UR7, 0x6, URZ ;  /* 0x0000000607087899 */ /* 0x000fe2000800063f */
[----:B------:R-:W-:Y:S01]  /*0d20*/  IMAD R5, R0, c[0x0][0x17c], R5 ;  /* 0x00005f0000057a24 */ /* 0x000fe200078e0205 */
[----:B------:R-:W-:Y:S01]  /*0d30*/  LEA.HI R108, R109, R42, RZ, 0x5 ;  /* 0x0000002a6d6c7211 */ /* 0x000fe200078f28ff */
[----:B------:R-:W-:Y:S01]  /*0d40*/  IMAD R11, R25, 0x20, R3 ;  /* 0x00000020190b7824 */ /* 0x000fe200078e0203 */
[----:B------:R-:W-:Y:S01]  /*0d50*/  UIADD3 UR8, UR15, UR8, URZ ;  /* 0x000000080f087290 */ /* 0x000fe2000fffe03f */
[----:B------:R-:W-:Y:S01]  /*0d60*/  IMAD.IADD R9, R9, 0x1, R5 ;  /* 0x0000000109097824 */ /* 0x000fe200078e0205 */
[----:B------:R-:W-:Y:S01]  /*0d70*/  SHF.R.S32.HI R5, RZ, 0x1f, R218 ;  /* 0x0000001fff057819 */ /* 0x000fe200000114da */
[----:B------:R-:W-:Y:S01]  /*0d80*/  IMAD R7, R29, c[0x0][0x1b8], RZ ;  /* 0x00006e001d077a24 */ /* 0x000fe200078e02ff */
[----:B------:R-:W-:Y:S01]  /*0d90*/  SHF.R.S32.HI R43, RZ, 0x5, R108 ;  /* 0x00000005ff2b7819 */ /* 0x000fe2000001146c */
[----:B------:R-:W-:Y:S01]  /*0da0*/  IMAD.IADD R2, R40, 0x1, R11 ;  /* 0x0000000128027824 */ /* 0x000fe200078e020b */
[----:B------:R-:W-:Y:S01]  /*0db0*/  SEL R0, R5, RZ, !P0 ;  /* 0x000000ff05007207 */ /* 0x000fe20004000000 */
[C---:B------:R-:W-:Y:S01]  /*0dc0*/  IMAD R7, R28.reuse, c[0x0][0x1bc], R7 ;  /* 0x00006f001c077a24 */ /* 0x040fe200078e0207 */
[----:B------:R-:W-:Y:S01]  /*0dd0*/  USHF.L.U32 UR9, UR4, 0x6, URZ ;  /* 0x0000000604097899 */ /* 0x000fe2000800063f */
[----:B------:R-:W-:Y:S01]  /*0de0*/  IMAD.WIDE.U32 R8, R28, c[0x0][0x1b8], R8 ;  /* 0x00006e001c087a25 */ /* 0x000fe200078e0008 */
[----:B------:R-:W-:-:S02]  /*0df0*/  UMOV UR12, 0x6 ;  /* 0x00000006000c7882 */ /* 0x000fc40000000000 */
[----:B------:R-:W-:Y:S01]  /*0e00*/  USHF.L.U64.HI UR12, UR4, UR12, UR5 ;  /* 0x0000000c040c7299 */ /* 0x000fe20008010205 */
[----:B------:R-:W-:-:S04]  /*0e10*/  @P4 IMAD.HI.U32 R4, R2, c[0x0][0x2c8], RZ ;  /* 0x0000b20002044a27 */ /* 0x000fc800078e00ff */
[----:B------:R-:W-:Y:S02]  /*0e20*/  IMAD.IADD R9, R9, 0x1, R7 ;  /* 0x0000000109097824 */ /* 0x000fe400078e0207 */
[----:B------:R-:W-:Y:S01]  /*0e30*/  IMAD.MOV.U32 R7, RZ, RZ, R2 ;  /* 0x000000ffff077224 */ /* 0x000fe200078e0002 */
[----:B------:R-:W-:Y:S01]  /*0e40*/  @P4 SHF.R.U32.HI R7, RZ, c[0x0][0x2cc], R4 ;  /* 0x0000b300ff074a19 */ /* 0x000fe20000011604 */
[----:B------:R-:W-:Y:S02]  /*0e50*/  IMAD R13, R0, c[0x0][0x1c0], RZ ;  /* 0x00007000000d7a24 */ /* 0x000fe400078e02ff */
[----:B--2---:R-:W-:Y:S01]  /*0e60*/  IMAD.SHL.U32 R217, R3, 0x40, RZ ;  /* 0x0000004003d97824 */ /* 0x004fe200078e00ff */
[----:B------:R-:W-:Y:S01]  /*0e70*/  SHF.R.S32.HI R0, RZ, 0x1f, R7 ;  /* 0x0000001fff007819 */ /* 0x000fe20000011407 */
[C---:B------:R-:W-:Y:S02]  /*0e80*/  IMAD R13, R10.reuse, c[0x0][0x1c4], R13 ;  /* 0x000071000a0d7a24 */ /* 0x040fe400078e020d */
[----:B------:R-:W-:Y:S01]  /*0e90*/  IMAD.WIDE.U32 R10, R10, c[0x0][0x1c0], R8 ;  /* 0x000070000a0a7a25 */ /* 0x000fe200078e0008 */
[----:B------:R-:W-:-:S02]  /*0ea0*/  LOP3.LUT R217, R217, 0x1c0, RZ, 0xc0, !PT ;  /* 0x000001c0d9d97812 */ /* 0x000fc400078ec0ff */
[----:B------:R-:W-:Y:S01]  /*0eb0*/  LEA.HI R8, R109, R42, RZ, 0x6 ;  /* 0x0000002a6d087211 */ /* 0x000fe200078f30ff */
[----:B------:R-:W-:Y:S02]  /*0ec0*/  IMAD.MOV R9, RZ, RZ, -R7 ;  /* 0x000000ffff097224 */ /* 0x000fe400078e0a07 */
[----:B------:R-:W-:Y:S02]  /*0ed0*/  IMAD.IADD R11, R11, 0x1, R13 ;  /* 0x000000010b0b7824 */ /* 0x000fe400078e020d */
[----:B------:R-:W-:Y:S02]  /*0ee0*/  IMAD R6, R9, c[0x0][0x2c4], R2 ;  /* 0x0000b10009067a24 */ /* 0x000fe400078e0202 */
[----:B------:R-:W-:Y:S02]  /*0ef0*/  IMAD R0, R0, c[0x0][0x1b0], RZ ;  /* 0x00006c0000007a24 */ /* 0x000fe400078e02ff */
[----:B------:R-:W-:Y:S01]  /*0f00*/  IMAD.WIDE.U32 R10, R7, c[0x0][0x1b0], R10 ;  /* 0x00006c00070a7a25 */ /* 0x000fe200078e000a */
[----:B------:R-:W-:-:S03]  /*0f10*/  SHF.R.S32.HI R9, RZ, 0x1f, R6 ;  /* 0x0000001fff097819 */ /* 0x000fc60000011406 */
[----:B------:R-:W-:Y:S02]  /*0f20*/  IMAD R0, R7, c[0x0][0x1b4], R0 ;  /* 0x00006d0007007a24 */ /* 0x000fe400078e0200 */
[----:B------:R-:W-:Y:S02]  /*0f30*/  IMAD R9, R9, c[0x0][0x1a8], RZ ;  /* 0x00006a0009097a24 */ /* 0x000fe400078e02ff */
[----:B------:R-:W-:Y:S02]  /*0f40*/  IMAD.IADD R11, R11, 0x1, R0 ;  /* 0x000000010b0b7824 */ /* 0x000fe400078e0200 */
[----:B------:R-:W-:Y:S02]  /*0f50*/  IMAD.SHL.U32 R32, R25, 0x8, RZ ;  /* 0x0000000819207824 */ /* 0x000fe400078e00ff */
[C---:B------:R-:W-:Y:S02]  /*0f60*/  IMAD R9, R6.reuse, c[0x0][0x1ac], R9 ;  /* 0x00006b0006097a24 */ /* 0x040fe400078e0209 */
[----:B------:R-:W-:Y:S01]  /*0f70*/  IMAD.WIDE.U32 R6, R6, c[0x0][0x1a8], R10 ;  /* 0x00006a0006067a25 */ /* 0x000fe200078e000a */
[----:B------:R-:W-:-:S02]  /*0f80*/  LOP3.LUT R2, R217, 0x38, R32, 0xf8, !PT ;  /* 0x00000038d9027812 */ /* 0x000fc400078ef820 */
[----:B------:R-:W-:Y:S01]  /*0f90*/  SHF.R.U32.HI R217, RZ, 0x3, R217 ;  /* 0x00000003ffd97819 */ /* 0x000fe200000116d9 */
[----:B------:R-:W-:Y:S01]  /*0fa0*/  IMAD.IADD R0, R7, 0x1, R9 ;  /* 0x0000000107007824 */ /* 0x000fe200078e0209 */
[----:B------:R-:W-:Y:S01]  /*0fb0*/  LEA R4, P0, R6, c[0x0][0x160], 0x1 ;  /* 0x0000580006047a11 */ /* 0x000fe200078008ff */
[----:B------:R-:W-:Y:S01]  /*0fc0*/  IMAD R7, R219, c[0x0][0x2c4], RZ ;  /* 0x0000b100db077a24 */ /* 0x000fe200078e02ff */
[----:B------:R-:W-:Y:S01]  /*0fd0*/  LOP3.LUT R217, R2, R217, RZ, 0x3c, !PT ;  /* 0x000000d902d97212 */ /* 0x000fe200078e3cff */
[----:B------:R-:W-:Y:S01]  /*0fe0*/  IMAD.IADD R2, R40, 0x1, R3 ;  /* 0x0000000128027824 */ /* 0x000fe200078e0203 */
[----:B------:R-:W-:Y:S01]  /*0ff0*/  LEA.HI.X R0, R6, c[0x0][0x164], R0, 0x1, P0 ;  /* 0x0000590006007a11 */ /* 0x000fe200000f0c00 */
[----:B------:R-:W1:Y:S01]  /*1000*/  SHFL.IDX PT, R10, R4, RZ, 0x181f ;  /* 0x00181fff040a7589 */ /* 0x000e6200000e0000 */
[----:B------:R-:W-:Y:S01]  /*1010*/  IMAD.SHL.U32 R8, R8, 0x8, RZ ;  /* 0x0000000808087824 */ /* 0x000fe200078e00ff */
[----:B------:R-:W-:Y:S01]  /*1020*/  SHF.R.S32.HI R33, RZ, 0x1f, R32 ;  /* 0x0000001fff217819 */ /* 0x000fe20000011420 */
[----:B------:R-:W-:Y:S01]  /*1030*/  IMAD R39, R38, -0x60, R39 ;  /* 0xffffffa026277824 */ /* 0x000fe200078e0227 */
[CC--:B------:R-:W-:Y:S01]  /*1040*/  ISETP.GE.AND P1, PT, R2.reuse, R7.reuse, PT ;  /* 0x000000070200720c */ /* 0x0c0fe20003f26270 */
[----:B------:R-:W2:Y:S01]  /*1050*/  SHFL.IDX PT, R11, R0, RZ, 0x181f ;  /* 0x00181fff000b7589 */ /* 0x000ea200000e0000 */
[----:B------:R-:W-:Y:S01]  /*1060*/  IADD3 R6, R2, 0x20, RZ ;  /* 0x0000002002067810 */ /* 0x000fe20007ffe0ff */
[----:B------:R-:W-:Y:S01]  /*1070*/  IMAD.IADD R41, R111, 0x1, R41 ;  /* 0x000000016f297824 */ /* 0x000fe200078e0229 */
[----:B------:R-:W-:Y:S01]  /*1080*/  LOP3.LUT R217, R217, 0xfffffe00, R8, 0xf8, !PT ;  /* 0xfffffe00d9d97812 */ /* 0x000fe200078ef808 */
[----:B------:R-:W-:Y:S04]  /*1090*/  SHFL.IDX PT, R12, R4, 0x1, 0x181f ;  /* 0x00381f00040c7f89 */ /* 0x000fe800000e0000 */
[----:B------:R-:W-:Y:S01]  /*10a0*/  BAR.SYNC.DEFER_BLOCKING 0x0 ;  /* 0x0000000000007b1d */ /* 0x000fe20000010000 */
[----:B------:R-:W-:Y:S01]  /*10b0*/  ISETP.GE.AND P0, PT, R6, R7, PT ;  /* 0x000000070600720c */ /* 0x000fe20003f06270 */
[----:B------:R-:W-:Y:S01]  /*10c0*/  IMAD.SHL.U32 R217, R217, 0x2, RZ ;  /* 0x00000002d9d97824 */ /* 0x000fe200078e00ff */
[----:B------:R-:W-:-:S02]  /*10d0*/  SHF.R.S32.HI R6, RZ, 0x1f, R30 ;  /* 0x0000001fff067819 */ /* 0x000fc4000001141e */
[----:B------:R-:W-:Y:S01]  /*10e0*/  IADD3 R8, R2, 0x40, RZ ;  /* 0x0000004002087810 */ /* 0x000fe20007ffe0ff */
[----:B------:R-:W4:Y:S01]  /*10f0*/  SHFL.IDX PT, R13, R0, 0x1, 0x181f ;  /* 0x00381f00000d7f89 */ /* 0x000f2200000e0000 */
[----:B------:R-:W-:Y:S02]  /*1100*/  ISETP.GE.AND P6, PT, R32, c[0x0][0x198], PT ;  /* 0x0000660020007a0c */ /* 0x000fe40003fc6270 */
[----:B------:R-:W-:Y:S02]  /*1110*/  IADD3 R2, R2, 0x60, RZ ;  /* 0x0000006002027810 */ /* 0x000fe40007ffe0ff */
[----:B------:R-:W-:Y:S02]  /*1120*/  IADD3 R24, R39, R216, -R3 ;  /* 0x000000d827187210 */ /* 0x000fe40007ffe803 */
[----:B---3--:R-:W-:Y:S01]  /*1130*/  @P2 SHF.R.S32.HI R27, RZ, 0x1f, R26 ;  /* 0x0000001fff1b2819 */ /* 0x008fe2000001141a */
[----:B------:R-:W-:Y:S02]  /*1140*/  @!P2 IMAD.MOV.U32 R26, RZ, RZ, R218 ;  /* 0x000000ffff1aa224 */ /* 0x000fe400078e00da */
[----:B------:R-:W-:Y:S01]  /*1150*/  @!P2 IMAD.MOV.U32 R27, RZ, RZ, R5 ;  /* 0x000000ffff1ba224 */ /* 0x000fe200078e0005 */
[----:B------:R-:W-:-:S02]  /*1160*/  IADD3 R30, P2, R30, R3, RZ ;  /* 0x000000031e1e7210 */ /* 0x000fc40007f5e0ff */
[----:B------:R-:W-:Y:S02]  /*1170*/  IADD3 R5, R32, 0x40, RZ ;  /* 0x0000004020057810 */ /* 0x000fe40007ffe0ff */
[----:B------:R-:W-:Y:S01]  /*1180*/  LEA.HI.X.SX32 R31, R3, R6, 0x1, P2 ;  /* 0x00000006031f7211 */ /* 0x000fe200010f0eff */
[----:B------:R-:W-:Y:S01]  /*1190*/  IMAD.WIDE.U32 R14, R30, c[0x0][0x1e0], R32 ;  /* 0x000078001e0e7a25 */ /* 0x000fe200078e0020 */
[----:B------:R-:W-:Y:S02]  /*11a0*/  @!P1 SHF.R.S32.HI R6, RZ, 0x1f, R5 ;  /* 0x0000001fff069819 */ /* 0x000fe40000011405 */
[----:B------:R-:W-:Y:S01]  /*11b0*/  SEL R230, R26, RZ, !P5 ;  /* 0x000000ff1ae67207 */ /* 0x000fe20006800000 */
[C---:B------:R-:W-:Y:S01]  /*11c0*/  IMAD R9, R31.reuse, c[0x0][0x1e0], RZ ;  /* 0x000078001f097a24 */ /* 0x040fe200078e02ff */
[----:B------:R-:W-:Y:S01]  /*11d0*/  @!P1 LEA.HI R6, R6, R5, RZ, 0x3 ;  /* 0x0000000506069211 */ /* 0x000fe200078f18ff */
[----:B------:R-:W-:Y:S01]  /*11e0*/  IMAD R31, R31, c[0x0][0x208], RZ ;  /* 0x000082001f1f7a24 */ /* 0x000fe200078e02ff */
[----:B------:R-:W-:-:S02]  /*11f0*/  SEL R26, R27, RZ, !P5 ;  /* 0x000000ff1b1a7207 */ /* 0x000fc40006800000 */
[----:B------:R-:W-:Y:S02]  /*1200*/  @!P1 LOP3.LUT R6, R6, 0xfffffff8, RZ, 0xc0, !PT ;  /* 0xfffffff806069812 */ /* 0x000fe400078ec0ff */
[----:B-1----:R-:W-:Y:S01]  /*1210*/  @!P1 LEA R18, P5, R32, R10, 0x1 ;  /* 0x0000000a20129211 */ /* 0x002fe200078a08ff */
[----:B------:R-:W-:Y:S01]  /*1220*/  IMAD R223, R26, c[0x0][0x1f0], RZ ;  /* 0x00007c001adf7a24 */ /* 0x000fe200078e02ff */
[----:B------:R-:W-:Y:S01]  /*1230*/  ISETP.GE.AND P2, PT, R5, c[0x0][0x198], PT ;  /* 0x0000660005007a0c */ /* 0x000fe20003f46270 */
[----:B--2---:R-:W-:Y:S01]  /*1240*/  @!P1 IMAD.WIDE R20, R6, 0x2, R10 ;  /* 0x0000000206149825 */ /* 0x004fe200078e020a */
[----:B------:R-:W-:Y:S02]  /*1250*/  @!P1 LEA.HI.X R19, R32, R11, R33, 0x1, P5 ;  /* 0x0000000b20139211 */ /* 0x000fe400028f0c21 */
[----:B------:R-:W-:Y:S01]  /*1260*/  @!P0 SHF.R.S32.HI R6, RZ, 0x1f, R5 ;  /* 0x0000001fff068819 */ /* 0x000fe20000011405 */
[----:B------:R-:W-:Y:S01]  /*1270*/  IMAD R10, R30, c[0x0][0x1e4], R9 ;  /* 0x000079001e0a7a24 */ /* 0x000fe200078e0209 */
[----:B------:R-:W-:Y:S01]  /*1280*/  ISETP.GE.AND P5, PT, R8, R7, PT ;  /* 0x000000070800720c */ /* 0x000fe20003fa6270 */
[----:B------:R-:W-:Y:S01]  /*1290*/  SHFL.IDX PT, R9, R0, 0x2, 0x181f ;  /* 0x00581f0000097f89 */ /* 0x000fe200000e0000 */
[----:B------:R-:W-:Y:S01]  /*12a0*/  @!P0 LEA.HI R6, R6, R5, RZ, 0x3 ;  /* 0x0000000506068211 */ /* 0x000fe200078f18ff */
[----:B------:R-:W-:Y:S01]  /*12b0*/  IMAD.IADD R15, R15, 0x1, R10 ;  /* 0x000000010f0f7824 */ /* 0x000fe200078e020a */
[----:B------:R-:W-:Y:S01]  /*12c0*/  SHF.R.S32.HI R27, RZ, 0x1f, R112 ;  /* 0x0000001fff1b7819 */ /* 0x000fe20000011470 */
[----:B------:R-:W1:Y:S01]  /*12d0*/  SHFL.IDX PT, R8, R4, 0x2, 0x181f ;  /* 0x00581f0004087f89 */ /* 0x000e6200000e0000 */
[----:B------:R-:W-:Y:S01]  /*12e0*/  @!P0 LOP3.LUT R11, R6, 0xfffffff8, RZ, 0xc0, !PT ;  /* 0xfffffff8060b8812 */ /* 0x000fe200078ec0ff */
[----:B------:R-:W-:-:S02]  /*12f0*/  IMAD R223, R230, c[0x0][0x1f4], R223 ;  /* 0x00007d00e6df7a24 */ /* 0x000fc400078e02df */
[----:B------:R2:W-:Y:S01]  /*1300*/  @!P1 LDGSTS.E.BYPASS.LTC128B.128 [R217+0x100], [R18.64], !P6 ;  /* 0x0010000012d99fae */ /* 0x0005e2000f101d4a */
[----:B------:R-:W-:Y:S02]  /*1310*/  IMAD R233, R26, c[0x0][0x218], RZ ;  /* 0x000086001ae97a24 */ /* 0x000fe400078e02ff */
[----:B----4-:R-:W-:Y:S01]  /*1320*/  @!P0 IMAD.WIDE R10, R11, 0x2, R12 ;  /* 0x000000020b0a8825 */ /* 0x010fe200078e020c */
[----:B------:R3:W-:Y:S01]  /*1330*/  @!P1 LDGSTS.E.BYPASS.LTC128B.128 [R217+0x4100], [R20.64], !P2 ;  /* 0x0410000014d99fae */ /* 0x0007e2000d101d4a */
[----:B------:R-:W-:Y:S02]  /*1340*/  @!P0 LEA R16, P1, R32, R12, 0x1 ;  /* 0x0000000c20108211 */ /* 0x000fe400078208ff */
[----:B------:R-:W-:Y:S01]  /*1350*/  IMAD R233, R230, c[0x0][0x21c], R233 ;  /* 0x00008700e6e97a24 */ /* 0x000fe200078e02e9 */
[----:B------:R4:W5:Y:S01]  /*1360*/  SHFL.IDX PT, R12, R4, 0x3, 0x181f ;  /* 0x00781f00040c7f89 */ /* 0x00096200000e0000 */
[----:B------:R-:W-:Y:S02]  /*1370*/  @!P0 LEA.HI.X R17, R32, R13, R33, 0x1, P1 ;  /* 0x0000000d20118211 */ /* 0x000fe400008f0c21 */
[----:B------:R-:W-:Y:S01]  /*1380*/  ISETP.GE.AND P1, PT, R2, R7, PT ;  /* 0x000000070200720c */ /* 0x000fe20003f26270 */
[C---:B------:R-:W-:Y:S01]  /*1390*/  IMAD R7, R29.reuse, c[0x0][0x1e8], RZ ;  /* 0x00007a001d077a24 */ /* 0x040fe200078e02ff */
[----:B------:R3:W3:Y:S01]  /*13a0*/  SHFL.IDX PT, R13, R0, 0x3, 0x181f ;  /* 0x00781f00000d7f89 */ /* 0x0006e200000e0000 */
[----:B------:R-:W-:Y:S01]  /*13b0*/  @!P5 SHF.R.S32.HI R2, RZ, 0x1f, R5 ;  /* 0x0000001fff02d819 */ /* 0x000fe20000011405 */
[----:B------:R-:W-:-:S02]  /*13c0*/  IMAD R29, R29, c[0x0][0x210], RZ ;  /* 0x000084001d1d7a24 */ /* 0x000fc400078e02ff */
[----:B------:R-:W-:Y:S01]  /*13d0*/  IMAD R220, R28, c[0x0][0x1ec], R7 ;  /* 0x00007b001cdc7a24 */ /* 0x000fe200078e0207 */
[----:B------:R-:W-:Y:S01]  /*13e0*/  @!P5 LEA.HI R2, R2, R5, RZ, 0x3 ;  /* 0x000000050202d211 */ /* 0x000fe200078f18ff */
[----:B------:R5:W-:Y:S01]  /*13f0*/  @!P0 LDGSTS.E.BYPASS.LTC128B.128 [R217+0x1100], [R16.64], !P6 ;  /* 0x0110000010d98fae */ /* 0x000be2000f101d4a */
[----:B------:R-:W-:Y:S02]  /*1400*/  IMAD R29, R28, c[0x0][0x214], R29 ;  /* 0x000085001c1d7a24 */ /* 0x000fe400078e021d */
[----:B------:R-:W-:Y:S01]  /*1410*/  @!P5 LOP3.LUT R7, R2, 0xfffffff8, RZ, 0xc0, !PT ;  /* 0xfffffff80207d812 */ /* 0x000fe200078ec0ff */
[----:B------:R5:W-:Y:S01]  /*1420*/  @!P0 LDGSTS.E.BYPASS.LTC128B.128 [R217+0x5100], [R10.64], !P2 ;  /* 0x051000000ad98fae */ /* 0x000be2000d101d4a */
[----:B--2---:R-:W-:Y:S01]  /*1430*/  IMAD.WIDE.U32 R18, R28, c[0x0][0x1e8], R14 ;  /* 0x00007a001c127a25 */ /* 0x004fe200078e000e */
[----:B-1----:R-:W-:-:S03]  /*1440*/  @!P5 LEA R14, P0, R32, R8, 0x1 ;  /* 0x00000008200ed211 */ /* 0x002fc600078008ff */
[----:B------:R-:W-:Y:S01]  /*1450*/  IMAD.IADD R221, R19, 0x1, R220 ;  /* 0x0000000113dd7824 */ /* 0x000fe200078e02dc */
[----:B------:R-:W-:Y:S01]  /*1460*/  @!P5 LEA.HI.X R15, R32, R9, R33, 0x1, P0 ;  /* 0x00000009200fd211 */ /* 0x000fe200000f0c21 */
[----:B------:R-:W-:Y:S01]  /*1470*/  IMAD.MOV.U32 R220, RZ, RZ, R18 ;  /* 0x000000ffffdc7224 */ /* 0x000fe200078e0012 */
[----:B----4-:R-:W-:Y:S01]  /*1480*/  LEA.HI R4, R109, R42, RZ, 0x4 ;  /* 0x0000002a6d047211 */ /* 0x010fe200078f20ff */
[----:B------:R-:W-:Y:S01]  /*1490*/  @!P5 IMAD.WIDE R8, R7, 0x2, R8 ;  /* 0x000000020708d825 */ /* 0x000fe200078e0208 */
[----:B------:R-:W-:Y:S01]  /*14a0*/  ISETP.GE.AND P0, PT, R24, 0x1, PT ;  /* 0x000000011800780c */ /* 0x000fe20003f06270 */
[----:B------:R1:W-:Y:S01]  /*14b0*/  @!P5 LDGSTS.E.BYPASS.LTC128B.128 [R217+0x2100], [R14.64], !P6 ;  /* 0x021000000ed9dfae */ /* 0x0003e2000f101d4a */
[----:B---3--:R-:W-:Y:S01]  /*14c0*/  @!P1 SHF.R.S32.HI R0, RZ, 0x1f, R5 ;  /* 0x0000001fff009819 */ /* 0x008fe20000011405 */
[----:B------:R-:W-:Y:S01]  /*14d0*/  IMAD.WIDE.U32 R220, R230, c[0x0][0x1f0], R220 ;  /* 0x00007c00e6dc7a25 */ /* 0x000fe200078e00dc */
[----:B------:R-:W-:Y:S01]  /*14e0*/  LOP3.LUT R7, R4, 0xfffffff0, RZ, 0xc0, !PT ;  /* 0xfffffff004077812 */ /* 0x000fe200078ec0ff */
[----:B------:R2:W-:Y:S01]  /*14f0*/  @!P5 LDGSTS.E.BYPASS.LTC128B.128 [R217+0x6100], [R8.64], !P2 ;  /* 0x0610000008d9dfae */ /* 0x0005e2000d101d4a */
[----:B------:R-:W-:Y:S01]  /*1500*/  @!P1 LEA.HI R0, R0, R5, RZ, 0x3 ;  /* 0x0000000500009211 */ /* 0x000fe200078f18ff */
[----:B------:R-:W-:-:S02]  /*1510*/  IMAD.IADD R223, R221, 0x1, R223 ;  /* 0x00000001dddf7824 */ /* 0x000fc400078e02df */
[----:B------:R-:W-:Y:S01]  /*1520*/  IMAD.MOV.U32 R222, RZ, RZ, R220 ;  /* 0x000000ffffde7224 */ /* 0x000fe200078e00dc */
[----:B------:R-:W-:Y:S01]  /*1530*/  @!P1 LOP3.LUT R0, R0, 0xfffffff8, RZ, 0xc0, !PT ;  /* 0xfffffff800009812 */ /* 0x000fe200078ec0ff */
[----:B------:R-:W-:Y:S02]  /*1540*/  IMAD.IADD R7, R42, 0x1, -R7 ;  /* 0x000000012a077824 */ /* 0x000fe400078e0a07 */
[----:B-----5:R-:W-:-:S03]  /*1550*/  IMAD R11, R41, R112, RZ ;  /* 0x00000070290b7224 */ /* 0x020fc600078e02ff */
[----:B------:R-:W-:Y:S01]  /*1560*/  SHF.R.S32.HI R2, RZ, 0x1f, R7 ;  /* 0x0000001fff027819 */ /* 0x000fe20000011407 */
[----:B------:R-:W-:-:S03]  /*1570*/  IMAD R11, R27, R110, R11 ;  /* 0x0000006e1b0b7224 */ /* 0x000fc600078e020b */
[----:B------:R-:W-:Y:S01]  /*1580*/  LEA.HI R2, R2, R7, RZ, 0x3 ;  /* 0x0000000702027211 */ /* 0x000fe200078f18ff */
[----:B------:R-:W-:-:S04]  /*1590*/  IMAD R27, R27, c[0x0][0x208], RZ ;  /* 0x000082001b1b7a24 */ /* 0x000fc800078e02ff */
[----:B------:R-:W-:Y:S01]  /*15a0*/  IMAD R27, R112, c[0x0][0x20c], R27 ;  /* 0x00008300701b7a24 */ /* 0x000fe200078e021b */
[----:B-1----:R-:W-:Y:S01]  /*15b0*/  @!P1 LEA R14, P5, R32, R12, 0x1 ;  /* 0x0000000c200e9211 */ /* 0x002fe200078a08ff */
[----:B--2---:R-:W-:-:S03]  /*15c0*/  IMAD.WIDE.U32 R8, R112, R110, R222 ;  /* 0x0000006e70087225 */ /* 0x004fc600078e00de */
[----:B------:R-:W-:Y:S01]  /*15d0*/  @!P1 LEA.HI.X R15, R32, R13, R33, 0x1, P5 ;  /* 0x0000000d200f9211 */ /* 0x000fe200028f0c21 */
[----:B------:R-:W-:Y:S01]  /*15e0*/  IMAD.IADD R6, R9, 0x1, R11 ;  /* 0x0000000109067824 */ /* 0x000fe200078e020b */
[----:B------:R-:W-:Y:S01]  /*15f0*/  @P0 LEA R10, P5, R8, c[0x0][0x1c8], 0x1 ;  /* 0x00007200080a0a11 */ /* 0x000fe200078a08ff */
[----:B------:R-:W-:Y:S02]  /*1600*/  @!P1 IMAD.WIDE R12, R0, 0x2, R12 ;  /* 0x00000002000c9825 */ /* 0x000fe400078e020c */
[----:B------:R1:W-:Y:S01]  /*1610*/  @!P1 LDGSTS.E.BYPASS.LTC128B.128 [R217+0x3100], [R14.64], !P6 ;  /* 0x031000000ed99fae */ /* 0x0003e2000f101d4a */
[----:B------:R-:W-:Y:S02]  /*1620*/  ISETP.GE.AND P6, PT, R32, c[0x0][0x1d4], PT ;  /* 0x0000750020007a0c */ /* 0x000fe40003fc6270 */
[----:B------:R-:W-:Y:S01]  /*1630*/  @P0 LEA.HI.X R11, R8, c[0x0][0x1cc], R6, 0x1, P5 ;  /* 0x00007300080b0a11 */ /* 0x000fe200028f0c06 */
[----:B------:R2:W-:Y:S01]  /*1640*/  @!P1 LDGSTS.E.BYPASS.LTC128B.128 [R217+0x7100], [R12.64], !P2 ;  /* 0x071000000cd99fae */ /* 0x0005e2000d101d4a */
[----:B------:R-:W-:Y:S01]  /*1650*/  ISETP.GE.AND P5, PT, R5, c[0x0][0x1d4], PT ;  /* 0x0000750005007a0c */ /* 0x000fe20003fa6270 */
[----:B------:R-:W-:Y:S01]  /*1660*/  IMAD.U32 R5, RZ, RZ, UR6 ;  /* 0x00000006ff057e24 */ /* 0x000fe2000f8e00ff */
[----:B------:R-:W-:Y:S01]  /*1670*/  ISETP.GE.AND P2, PT, R24, 0x21, PT ;  /* 0x000000211800780c */ /* 0x000fe20003f46270 */
[----:B------:R-:W0:Y:S01]  /*1680*/  LDGDEPBAR ;  /* 0x00000000000079af */ /* 0x000e220000000000 */
[C---:B------:R-:W-:Y:S01]  /*1690*/  LOP3.LUT R0, R2.reuse, 0xfffffff8, RZ, 0xc0, !PT ;  /* 0xfffffff802007812 */ /* 0x040fe200078ec0ff */
[----:B------:R-:W-:Y:S01]  /*16a0*/  IMAD.SHL.U32 R2, R2, 0x40, RZ ;  /* 0x0000004002027824 */ /* 0x000fe200078e00ff */
[----:B------:R-:W-:-:S02]  /*16b0*/  SHF.R.S32.HI R9, RZ, 0x4, R4 ;  /* 0x00000004ff097819 */ /* 0x000fc40000011404 */
[----:B------:R-:W-:Y:S01]  /*16c0*/  ISETP.GE.AND P1, PT, R24, 0x41, PT ;  /* 0x000000411800780c */ /* 0x000fe20003f26270 */
[----:B------:R-:W-:Y:S01]  /*16d0*/  IMAD.IADD R0, R7, 0x1, -R0 ;  /* 0x0000000107007824 */ /* 0x000fe200078e0a00 */
[----:B------:R3:W-:Y:S01]  /*16e0*/  @P0 LDGSTS.E.BYPASS.LTC128B.128 [R217+0x8100], [R10.64], !P6 ;  /* 0x081000000ad90fae */ /* 0x0007e2000f101d4a */
[----:B------:R-:W-:Y:S01]  /*16f0*/  IMAD.U32 R7, RZ, RZ, UR6 ;  /* 0x00000006ff077e24 */ /* 0x000fe2000f8e00ff */
[----:B------:R-:W-:Y:S01]  /*1700*/  LEA.HI R214, R4, R9, RZ, 0x1 ;  /* 0x0000000904d67211 */ /* 0x000fe200078f08ff */
[----:B------:R-:W-:Y:S01]  /*1710*/  IMAD.U32 R4, RZ, RZ, UR7 ;  /* 0x00000007ff047e24 */ /* 0x000fe2000f8e00ff */
[----:B------:R3:W-:Y:S02]  /*1720*/  @P0 LDGSTS.E.BYPASS.LTC128B.128 [R217+0xb100], [R10.64+0x80], !P5 ;  /* 0x0b1000800ad90fae */ /* 0x0007e4000e901d4a */
[----:B------:R-:W-:Y:S02]  /*1730*/  @P2 LEA R7, P0, R7, R8, 0x5 ;  /* 0x0000000807072211 */ /* 0x000fe400078028ff */
[----:B------:R-:W-:-:S02]  /*1740*/  LOP3.LUT R214, R214, 0xfffffffe, RZ, 0xc0, !PT ;  /* 0xfffffffed6d67812 */ /* 0x000fc400078ec0ff */
[----:B------:R-:W-:-:S03]  /*1750*/  @P2 LEA.HI.X R4, R5, R6, R4, 0x5, P0 ;  /* 0x0000000605042211 */ /* 0x000fc600000f2c04 */
[----:B------:R-:W-:Y:S02]  /*1760*/  IMAD.IADD R214, R9, 0x1, -R214 ;  /* 0x0000000109d67824 */ /* 0x000fe400078e0ad6 */
[----:B------:R-:W-:Y:S01]  /*1770*/  IMAD.SHL.U32 R9, R25, 0x40, RZ ;  /* 0x0000004019097824 */ /* 0x000fe200078e00ff */
[----:B--2---:R-:W-:Y:S01]  /*1780*/  @P2 LEA R12, P0, R7, c[0x0][0x1c8], 0x1 ;  /* 0x00007200070c2a11 */ /* 0x004fe200078008ff */
[----:B------:R-:W-:-:S03]  /*1790*/  IMAD.SHL.U32 R5, R214, 0x8, RZ ;  /* 0x00000008d6057824 */ /* 0x000fc600078e00ff */
[----:B------:R-:W-:Y:S01]  /*17a0*/  @P2 LEA.HI.X R13, R7, c[0x0][0x1cc], R4, 0x1, P0 ;  /* 0x00007300070d2a11 */ /* 0x000fe200000f0c04 */
[----:B------:R-:W-:Y:S01]  /*17b0*/  IMAD.SHL.U32 R4, R3, 0x8, RZ ;  /* 0x0000000803047824 */ /* 0x000fe200078e00ff */
[----:B------:R-:W-:Y:S01]  /*17c0*/  @P1 IADD3 R8, P0, R8, UR14, RZ ;  /* 0x0000000e08081c10 */ /* 0x000fe2000ff1e0ff */
[----:B------:R-:W-:Y:S01]  /*17d0*/  IMAD.MOV.U32 R3, RZ, RZ, 0x20 ;  /* 0x00000020ff037424 */ /* 0x000fe200078e00ff */
[----:B------:R-:W-:Y:S01]  /*17e0*/  LOP3.LUT R9, R9, 0x1c0, RZ, 0xc0, !PT ;  /* 0x000001c009097812 */ /* 0x000fe200078ec0ff */
[----:B------:R1:W-:Y:S01]  /*17f0*/  @P2 LDGSTS.E.BYPASS.LTC128B.128 [R217+0x9100], [R12.64], !P6 ;  /* 0x091000000cd92fae */ /* 0x0003e2000f101d4a */
[----:B------:R-:W-:Y:S02]  /*1800*/  @P1 IADD3.X R7, R6, UR8, RZ, P0, !PT ;  /* 0x0000000806071c10 */ /* 0x000fe400087fe4ff */
[----:B------:R-:W-:Y:S01]  /*1810*/  @P1 LEA R6, P0, R8, c[0x0][0x1c8], 0x1 ;  /* 0x0000720008061a11 */ /* 0x000fe200078008ff */
[----:B------:R1:W-:Y:S01]  /*1820*/  @P2 LDGSTS.E.BYPASS.LTC128B.128 [R217+0xc100], [R12.64+0x80], !P5 ;  /* 0x0c1000800cd92fae */ /* 0x0003e2000e901d4a */
[----:B------:R-:W-:Y:S01]  /*1830*/  LOP3.LUT R4, R9, 0x8, R4, 0xf8, !PT ;  /* 0x0000000809047812 */ /* 0x000fe200078ef804 */
[----:B---3--:R-:W-:Y:S01]  /*1840*/  IMAD.SHL.U32 R10, R0, 0x40, RZ ;  /* 0x00000040000a7824 */ /* 0x008fe200078e00ff */
[----:B------:R-:W-:-:S02]  /*1850*/  @P1 LEA.HI.X R7, R8, c[0x0][0x1cc], R7, 0x1, P0 ;  /* 0x0000730008071a11 */ /* 0x000fc400000f0c07 */
[----:B------:R-:W-:Y:S02]  /*1860*/  SHF.R.U32.HI R9, RZ, 0x3, R9 ;  /* 0x00000003ff097819 */ /* 0x000fe40000011609 */
[----:B------:R-:W-:Y:S01]  /*1870*/  LOP3.LUT R10, R10, 0x1c0, RZ, 0xc0, !PT ;  /* 0x000001c00a0a7812 */ /* 0x000fe200078ec0ff */
[----:B------:R2:W-:Y:S01]  /*1880*/  @P1 LDGSTS.E.BYPASS.LTC128B.128 [R217+0xa100], [R6.64], !P6 ;  /* 0x0a10000006d91fae */ /* 0x0005e2000f101d4a */
[----:B------:R-:W-:Y:S02]  /*1890*/  LOP3.LUT R9, R4, R9, RZ, 0x3c, !PT ;  /* 0x0000000904097212 */ /* 0x000fe400078e3cff */
[----:B------:R-:W-:Y:S01]  /*18a0*/  LOP3.LUT R5, R10, 0x8, R5, 0xf8, !PT ;  /* 0x000000080a057812 */ /* 0x000fe200078ef805 */
[----:B------:R2:W-:Y:S01]  /*18b0*/  @P1 LDGSTS.E.BYPASS.LTC128B.128 [R217+0xd100], [R6.64+0x80], !P5 ;  /* 0x0d10008006d91fae */ /* 0x0005e2000e901d4a */
[----:B------:R-:W-:Y:S01]  /*18c0*/  SHF.R.U32.HI R10, RZ, 0x3, R10 ;  /* 0x00000003ff0a7819 */ /* 0x000fe2000001160a */
[----:B------:R-:W-:Y:S01]  /*18d0*/  IMAD R214, R214, 0x200, R9 ;  /* 0x00000200d6d67824 */ /* 0x000fe200078e0209 */
[----:B------:R-:W-:Y:S01]  /*18e0*/  R2P PR, R0, 0x6 ;  /* 0x0000000600007804 */ /* 0x000fe20000000000 */
[----:B------:R-:W0:Y:S01]  /*18f0*/  LDGDEPBAR ;  /* 0x00000000000079af */ /* 0x000e220000000000 */
[----:B------:R-:W-:Y:S01]  /*1900*/  LOP3.LUT R5, R5, R10, RZ, 0x3c, !PT ;  /* 0x0000000a05057212 */ /* 0x000fe200078e3cff */
[----:B------:R-:W-:Y:S01]  /*1910*/  IMAD.SHL.U32 R214, R214, 0x2, RZ ;  /* 0x00000002d6d67824 */ /* 0x000fe200078e00ff */
[----:B------:R-:W-:-:S02]  /*1920*/  LOP3.LUT P0, RZ, R25, 0x2, RZ, 0xc0, !PT ;  /* 0x0000000219ff7812 */ /* 0x000fc4000780c0ff */
[----:B------:R-:W-:Y:S01]  /*1930*/  LOP3.LUT R2, R5, 0xfffffe00, R2, 0xf8, !PT ;  /* 0xfffffe0005027812 */ /* 0x000fe200078ef802 */
[----:B------:R-:W-:Y:S01]  /*1940*/  IMAD.MOV.U32 R5, RZ, RZ, 0x10 ;  /* 0x00000010ff057424 */ /* 0x000fe200078e00ff */
[----:B------:R-:W-:Y:S02]  /*1950*/  SEL R3, R3, 0xffffffe0, !P2 ;  /* 0xffffffe003037807 */ /* 0x000fe40005000000 */
[----:B------:R-:W-:Y:S02]  /*1960*/  IADD3 R213, R214, 0x8120, RZ ;  /* 0x00008120d6d57810 */ /* 0x000fe40007ffe0ff */
[----:B------:R-:W-:Y:S02]  /*1970*/  SEL R5, R5, 0xfffffff0, !P1 ;  /* 0xfffffff005057807 */ /* 0x000fe40004800000 */
[----:B------:R-:W-:Y:S01]  /*1980*/  ISETP.LT.OR P2, PT, R24, 0x1, P6 ;  /* 0x000000011800780c */ /* 0x000fe20003741670 */
[----:B--2---:R-:W-:Y:S01]  /*1990*/  IMAD R7, R43, 0x400, R2 ;  /* 0x000004002b077824 */ /* 0x004fe200078e0202 */
[----:B------:R-:W-:-:S04]  /*19a0*/  DEPBAR.LE SB0, 0x1 ;  /* 0x000080400000791a */ /* 0x000fc80000000000 */
[C---:B------:R-:W-:Y:S01]  /*19b0*/  LEA R4, R7.reuse, 0x100, 0x1 ;  /* 0x0000010007047811 */ /* 0x040fe200078e08ff */
[----:B------:R-:W-:Y:S01]  /*19c0*/  IMAD.SHL.U32 R7, R7, 0x2, RZ ;  /* 0x0000000207077824 */ /* 0x000fe200078e00ff */
[----:B------:R-:W-:Y:S03]  /*19d0*/  BAR.SYNC.DEFER_BLOCKING 0x0 ;  /* 0x0000000000007b1d */ /* 0x000fe60000010000 */
[--C-:B------:R-:W-:Y:S02]  /*19e0*/  IMAD R6, R5, 0x2, R4.reuse ;  /* 0x0000000205067824 */ /* 0x100fe400078e0204 */
[C---:B------:R-:W-:Y:S02]  /*19f0*/  IMAD R4, R3.reuse, 0x2, R4 ;  /* 0x0000000203047824 */ /* 0x040fe400078e0204 */
[----:B------:R-:W-:Y:S01]  /*1a00*/  IMAD R0, R3, 0x2, R6 ;  /* 0x0000000203007824 */ /* 0x000fe200078e0206 */
        /* <DEDUP_REMOVED lines=11> */
[C---:B------:R-:W-:Y:S02]  /*1ac0*/  IADD3 R207, R213.reuse, 0x800, RZ ;  /* 0x00000800d5cf7810 */ /* 0x040fe40007ffe0ff */
[C---:B------:R-:W-:Y:S02]  /*1ad0*/  IADD3 R206, R213.reuse, 0x1000, RZ ;  /* 0x00001000d5ce7810 */ /* 0x040fe40007ffe0ff */
[C---:B------:R-:W-:Y:S02]  /*1ae0*/  IADD3 R205, R213.reuse, 0x1800, RZ ;  /* 0x00001800d5cd7810 */ /* 0x040fe40007ffe0ff */
[C---:B------:R-:W-:Y:S02]  /*1af0*/  IADD3 R204, R213.reuse, 0x2000, RZ ;  /* 0x00002000d5cc7810 */ /* 0x040fe40007ffe0ff */
[C---:B------:R-:W-:Y:S02]  /*1b00*/  IADD3 R203, R213.reuse, 0x2800, RZ ;  /* 0x00002800d5cb7810 */ /* 0x040fe40007ffe0ff */
[----:B------:R-:W-:-:S02]  /*1b10*/  IADD3 R201, R213, 0x3000, RZ ;  /* 0x00003000d5c97810 */ /* 0x000fc40007ffe0ff */
        /* <DEDUP_REMOVED lines=9> */
[----:B------:R-:W-:-:S03]  /*1bb0*/  IADD3 R196, R213, 0x5800, RZ ;  /* 0x00005800d5c47810 */ /* 0x000fc60007ffe0ff */
[----:B------:R-:W-:-:S04]  /*1bc0*/  IMAD.WIDE.U32 R6, R28, c[0x0][0x210], R30 ;  /* 0x000084001c067a25 */ /* 0x000fc800078e001e */
[----:B------:R-:W-:-:S04]  /*1bd0*/  IMAD.IADD R7, R7, 0x1, R29 ;  /* 0x0000000107077824 */ /* 0x000fc800078e021d */
[----:B------:R-:W-:-:S04]  /*1be0*/  IMAD.WIDE.U32 R230, R230, c[0x0][0x218], R6 ;  /* 0x00008600e6e67a25 */ /* 0x000fc800078e0006 */
[----:B------:R-:W-:Y:S02]  /*1bf0*/  IMAD.IADD R233, R231, 0x1, R233 ;  /* 0x00000001e7e97824 */ /* 0x000fe400078e02e9 */
[----:B------:R-:W-:Y:S01]  /*1c00*/  IMAD.MOV.U32 R232, RZ, RZ, R230 ;  /* 0x000000ffffe87224 */ /* 0x000fe200078e00e6 */
[----:B------:R-:W1:Y:S04]  /*1c10*/  LDSM.16.M88.4 R8, [R214+0x8100] ;  /* 0x00810000d608783b */ /* 0x000e680000000200 */
[----:B------:R-:W-:Y:S04]  /*1c20*/  LDSM.16.M88.4 R16, [R213] ;  /* 0x00000000d510783b */ /* 0x000fe80000000200 */
[----:B------:R-:W2:Y:S04]  /*1c30*/  LDSM.16.M88.4 R72, [R214+0x9100] ;  /* 0x00910000d648783b */ /* 0x000ea80000000200 */
[----:B------:R-:W3:Y:S04]  /*1c40*/  LDSM.16.M88.4 R80, [R214+0x8900] ;  /* 0x00890000d650783b */ /* 0x000ee80000000200 */
[----:B------:R-:W4:Y:S04]  /*1c50*/  LDSM.16.M88.4 R20, [R213+0x800] ;  /* 0x00080000d514783b */ /* 0x000f280000000200 */
[----:B------:R-:W-:Y:S04]  /*1c60*/  LDSM.16.M88.4 R64, [R214+0x9900] ;  /* 0x00990000d640783b */ /* 0x000fe80000000200 */
        /* <DEDUP_REMOVED lines=9> */
[C---:B---3--:R-:W-:Y:S08]  /*1d00*/  HMMA.16816.F32.BF16 R84, R120.reuse, R80, RZ ;  /* 0x000000507854723c */ /* 0x048ff000000418ff */
[C---:B------:R-:W-:Y:S08]  /*1d10*/  HMMA.16816.F32.BF16 R80, R120.reuse, R82, RZ ;  /* 0x000000527850723c */ /* 0x040ff000000418ff */
[----:B------:R-:W-:Y:S08]  /*1d20*/  HMMA.16816.F32.BF16 R72, R120, R74, RZ ;  /* 0x0000004a7848723c */ /* 0x000ff000000418ff */
[C---:B----4-:R-:W-:Y:S08]  /*1d30*/  HMMA.16816.F32.BF16 R84, R140.reuse, R20, R84 ;  /* 0x000000148c54723c */ /* 0x050ff00000041854 */
[C---:B------:R-:W-:Y:S01]  /*1d40*/  HMMA.16816.F32.BF16 R80, R140.reuse, R22, R80 ;  /* 0x000000168c50723c */ /* 0x040fe20000041850 */
[----:B------:R-:W2:Y:S07]  /*1d50*/  LDSM.16.M88.4 R20, [R213+0x1800] ;  /* 0x00180000d514783b */ /* 0x000eae0000000200 */
[C---:B-1----:R-:W-:Y:S07]  /*1d60*/  HMMA.16816.F32.BF16 R76, R140.reuse, R16, R76 ;  /* 0x000000108c4c723c */ /* 0x042fee000004184c */
[----:B------:R-:W-:Y:S01]  /*1d70*/  IMAD.WIDE.U32 R16, R112, c[0x0][0x208], RZ ;  /* 0x0000820070107a25 */ /* 0x000fe200078e00ff */
[----:B------:R-:W-:Y:S03]  /*1d80*/  HMMA.16816.F32.BF16 R72, R140, R18, R72 ;  /* 0x000000128c48723c */ /* 0x000fe60000041848 */
[----:B------:R-:W-:-:S02]  /*1d90*/  IMAD.IADD R0, R17, 0x1, R27 ;  /* 0x0000000111007824 */ /* 0x000fc400078e021b */
[----:B------:R-:W-:-:S03]  /*1da0*/  IMAD.WIDE.U32 R16, R16, 0x60, R232 ;  /* 0x0000006010107825 */ /* 0x000fc600078e00e8 */
[----:B------:R-:W-:Y:S01]  /*1db0*/  HMMA.16816.F32.BF16 R68, R120, R64, RZ ;  /* 0x000000407844723c */ /* 0x000fe200000418ff */
[----:B------:R-:W-:Y:S01]  /*1dc0*/  IMAD R0, R0, 0x60, RZ ;  /* 0x0000006000007824 */ /* 0x000fe200078e02ff */
[----:B------:R-:W-:Y:S01]  /*1dd0*/  LEA R6, P0, R16, c[0x0][0x1f8], 0x1 ;  /* 0x00007e0010067a11 */ /* 0x000fe200078008ff */
[----:B------:R-:W-:Y:S02]  /*1de0*/  IMAD.U32 R27, RZ, RZ, UR9 ;  /* 0x00000009ff1b7e24 */ /* 0x000fe4000f8e00ff */
[----:B------:R-:W-:-:S03]  /*1df0*/  IMAD.IADD R0, R17, 0x1, R0 ;  /* 0x0000000111007824 */ /* 0x000fc600078e0200 */
[C---:B------:R-:W-:Y:S02]  /*1e00*/  HMMA.16816.F32.BF16 R64, R120.reuse, R66, RZ ;  /* 0x000000427840723c */ /* 0x040fe400000418ff */
[----:B------:R-:W-:Y:S01]  /*1e10*/  LEA.HI.X R7, R16, c[0x0][0x1fc], R0, 0x1, P0 ;  /* 0x00007f0010077a11 */ /* 0x000fe200000f0c00 */
[----:B------:R-:W-:Y:S01]  /*1e20*/  IMAD.MOV.U32 R0, RZ, RZ, 0x40 ;  /* 0x00000040ff007424 */ /* 0x000fe200078e00ff */
[----:B------:R-:W-:Y:S01]  /*1e30*/  IADD3 R26, P1, P0, R27, 0x80, R6 ;  /* 0x000000801b1a7810 */ /* 0x000fe2000783e006 */
[----:B------:R-:W1:Y:S03]  /*1e40*/  LDSM.16.M88.4 R16, [R213+0x2000] ;  /* 0x00200000d510783b */ /* 0x000e660000000200 */
        /* <DEDUP_REMOVED lines=20> */
[----:B--2---:R-:W-:Y:S01]  /*1f90*/  HMMA.16816.F32.BF16 R68, R140, R20, R68 ;  /* 0x000000148c44723c */ /* 0x004fe20000041844 */
        /* <DEDUP_REMOVED lines=10> */
[C---:B-1----:R-:W-:Y:S02]  /*2040*/  HMMA.16816.F32.BF16 R60, R140.reuse, R16, R60 ;  /* 0x000000108c3c723c */ /* 0x042fe4000004183c */
[----:B------:R-:W1:Y:S04]  /*2050*/  LDSM.16.M88.4 R100, [R211+0x8900] ;  /* 0x00890000d364783b */ /* 0x000e680000000200 */
[----:B----4-:R-:W4:Y:S02]  /*2060*/  LDSM.16.M88.4 R28, [R211+0x9100] ;  /* 0x00910000d31c783b */ /* 0x010f240000000200 */
[C---:B------:R-:W-:Y:S02]  /*2070*/  HMMA.16816.F32.BF16 R56, R140.reuse, R18, R56 ;  /* 0x000000128c38723c */ /* 0x040fe40000041838 */
[----:B-----5:R-:W5:Y:S04]  /*2080*/  LDSM.16.M88.4 R24, [R211+0x9900] ;  /* 0x00990000d318783b */ /* 0x020f680000000200 */
[----:B------:R-:W1:Y:S02]  /*2090*/  LDSM.16.M88.4 R20, [R211+0xa100] ;  /* 0x00a10000d314783b */ /* 0x000e640000000200 */
[C---:B------:R-:W-:Y:S02]  /*20a0*/  HMMA.16816.F32.BF16 R52, R140.reuse, R44, R52 ;  /* 0x0000002c8c34723c */ /* 0x040fe40000041834 */
[----:B------:R-:W4:Y:S04]  /*20b0*/  LDSM.16.M88.4 R16, [R211+0xa900] ;  /* 0x00a90000d310783b */ /* 0x000f280000000200 */
[----:B------:R-:W4:Y:S02]  /*20c0*/  LDSM.16.M88.4 R96, [R202] ;  /* 0x00000000ca60783b */ /* 0x000f240000000200 */
[----:B------:R-:W-:Y:S02]  /*20d0*/  HMMA.16816.F32.BF16 R48, R140, R46, R48 ;  /* 0x0000002e8c30723c */ /* 0x000fe40000041830 */
[----:B------:R-:W4:Y:S04]  /*20e0*/  LDSM.16.M88.4 R92, [R202+0x800] ;  /* 0x00080000ca5c783b */ /* 0x000f280000000200 */
[----:B--2---:R-:W2:Y:S04]  /*20f0*/  LDSM.16.M88.4 R88, [R202+0x1000] ;  /* 0x00100000ca58783b */ /* 0x004ea80000000200 */
[----:B------:R-:W2:Y:S01]  /*2100*/  LDSM.16.M88.4 R44, [R202+0x1800] ;  /* 0x00180000ca2c783b */ /* 0x000ea20000000200 */
[C---:B---3--:R-:W-:Y:S03]  /*2110*/  HMMA.16816.F32.BF16 R12, R152.reuse, R32, R12 ;  /* 0x00000020980c723c */ /* 0x048fe6000004180c */
[----:B------:R-:W-:Y:S04]  /*2120*/  LDSM.16.M88.4 R104, [R211+0xb900] ;  /* 0x00b90000d368783b */ /* 0x000fe80000000200 */
[----:B------:R-:W0:Y:S01]  /*2130*/  LDGDEPBAR ;  /* 0x00000000000079af */ /* 0x000e220000000000 */
[C---:B------:R-:W-:Y:S03]  /*2140*/  HMMA.16816.F32.BF16 R8, R152.reuse, R34, R8 ;  /* 0x000000229808723c */ /* 0x040fe60000041808 */
[----:B------:R-:W3:Y:S05]  /*2150*/  LDSM.16.M88.4 R32, [R202+0x2000] ;  /* 0x00200000ca20783b */ /* 0x000eea0000000200 */
[C---:B-1----:R-:W-:Y:S08]  /*2160*/  HMMA.16816.F32.BF16 R84, R152.reuse, R100, R84 ;  /* 0x000000649854723c */ /* 0x042ff00000041854 */
[C---:B------:R-:W-:Y:S01]  /*2170*/  HMMA.16816.F32.BF16 R80, R152.reuse, R102, R80 ;  /* 0x000000669850723c */ /* 0x040fe20000041850 */
[----:B------:R-:W1:Y:S07]  /*2180*/  LDSM.16.M88.4 R100, [R202+0x2800] ;  /* 0x00280000ca64783b */ /* 0x000e6e0000000200 */
        /* <DEDUP_REMOVED lines=11> */
[----:B------:R-:W1:Y:S07]  /*2240*/  LDSM.16.M88.4 R16, [R214+0xc900] ;  /* 0x00c90000d610783b */ /* 0x000e6e0000000200 */
[C---:B------:R-:W-:Y:S08]  /*2250*/  HMMA.16816.F32.BF16 R12, R168.reuse, R96, R12 ;  /* 0x00000060a80c723c */ /* 0x040ff0000004180c */
        /* <DEDUP_REMOVED lines=11> */
[C---:B---3--:R-:W-:Y:S08]  /*2310*/  HMMA.16816.F32.BF16 R60, R168.reuse, R32, R60 ;  /* 0x00000020a83c723c */ /* 0x048ff0000004183c */
[C---:B------:R-:W-:Y:S01]  /*2320*/  HMMA.16816.F32.BF16 R56, R168.reuse, R34, R56 ;  /* 0x00000022a838723c */ /* 0x040fe20000041838 */
[----:B------:R-:W3:Y:S07]  /*2330*/  LDSM.16.M88.4 R32, [R213+0x4000] ;  /* 0x00400000d520783b */ /* 0x000eee0000000200 */
[C---:B-1----:R-:W-:Y:S08]  /*2340*/  HMMA.16816.F32.BF16 R52, R168.reuse, R100, R52 ;  /* 0x00000064a834723c */ /* 0x042ff00000041834 */
[----:B------:R-:W-:Y:S01]  /*2350*/  HMMA.16816.F32.BF16 R48, R168, R102, R48 ;  /* 0x00000066a830723c */ /* 0x000fe20000041830 */
[----:B------:R-:W-:Y:S07]  /*2360*/  LDSM.16.M88.4 R100, [R211+0xc100] ;  /* 0x00c10000d364783b */ /* 0x000fee0000000200 */
[C---:B----4-:R-:W-:Y:S08]  /*2370*/  HMMA.16816.F32.BF16 R12, R172.reuse, R28, R12 ;  /* 0x0000001cac0c723c */ /* 0x050ff0000004180c */
[C---:B------:R-:W-:Y:S01]  /*2380*/  HMMA.16816.F32.BF16 R8, R172.reuse, R30, R8 ;  /* 0x0000001eac08723c */ /* 0x040fe20000041808 */
[----:B------:R-:W1:Y:S07]  /*2390*/  LDSM.16.M88.4 R28, [R213+0x4800] ;  /* 0x00480000d51c783b */ /* 0x000e6e0000000200 */
        /* <DEDUP_REMOVED lines=8> */
[----:B------:R-:W1:Y:S07]  /*2420*/  LDSM.16.M88.4 R16, [R211+0xb100] ;  /* 0x00b10000d310783b */ /* 0x000e6e0000000200 */
[C---:B------:R-:W-:Y:S08]  /*2430*/  HMMA.16816.F32.BF16 R60, R172.reuse, R96, R60 ;  /* 0x00000060ac3c723c */ /* 0x040ff0000004183c */
[C---:B------:R-:W-:Y:S01]  /*2440*/  HMMA.16816.F32.BF16 R56, R172.reuse, R98, R56 ;  /* 0x00000062ac38723c */ /* 0x040fe20000041838 */
[----:B------:R-:W1:Y:S07]  /*2450*/  LDSM.16.M88.4 R96, [R211+0xc900] ;  /* 0x00c90000d360783b */ /* 0x000e6e0000000200 */
[C---:B------:R-:W-:Y:S08]  /*2460*/  HMMA.16816.F32.BF16 R52, R172.reuse, R92, R52 ;  /* 0x0000005cac34723c */ /* 0x040ff00000041834 */
[----:B------:R-:W-:Y:S01]  /*2470*/  HMMA.16816.F32.BF16 R48, R172, R94, R48 ;  /* 0x0000005eac30723c */ /* 0x000fe20000041830 */
        /* <DEDUP_REMOVED lines=11> */
[C---:B------:R-:W-:Y:S01]  /*2530*/  HMMA.16816.F32.BF16 R64, R176.reuse, R30, R64 ;  /* 0x0000001eb040723c */ /* 0x040fe20000041840 */
[----:B------:R-:W1:Y:S07]  /*2540*/  LDSM.16.M88.4 R28, [R202+0x4000] ;  /* 0x00400000ca1c783b */ /* 0x000e6e0000000200 */
        /* <DEDUP_REMOVED lines=18> */
[C---:B--2---:R-:W-:Y:S08]  /*2670*/  HMMA.16816.F32.BF16 R52, R180.reuse, R88, R52 ;  /* 0x00000058b434723c */ /* 0x044ff00000041834 */
[----:B------:R-:W-:Y:S08]  /*2680*/  HMMA.16816.F32.BF16 R48, R180, R90, R48 ;  /* 0x0000005ab430723c */ /* 0x000ff00000041830 */
[C---:B------:R-:W-:Y:S08]  /*2690*/  HMMA.16816.F32.BF16 R12, R188.reuse, R44, R12 ;  /* 0x0000002cbc0c723c */ /* 0x040ff0000004180c */
[C---:B------:R-:W-:Y:S08]  /*26a0*/  HMMA.16816.F32.BF16 R8, R188.reuse, R46, R8 ;  /* 0x0000002ebc08723c */ /* 0x040ff00000041808 */
[C---:B---3--:R-:W-:Y:S08]  /*26b0*/  HMMA.16816.F32.BF16 R84, R188.reuse, R32, R84 ;  /* 0x00000020bc54723c */ /* 0x048ff00000041854 */
[C---:B------:R-:W-:Y:S08]  /*26c0*/  HMMA.16816.F32.BF16 R80, R188.reuse, R34, R80 ;  /* 0x00000022bc50723c */ /* 0x040ff00000041850 */
[C---:B-1----:R-:W-:Y:S08]  /*26d0*/  HMMA.16816.F32.BF16 R76, R188.reuse, R28, R76 ;  /* 0x0000001cbc4c723c */ /* 0x042ff0000004184c */
        /* <DEDUP_REMOVED lines=35> */
.L_x_231:
[----:B------:R-:W-:Y:S01]  /*2910*/  FMUL.FTZ R8, R8, c[0x0][0x320] ;  /* 0x0000c80008087a20 */ /* 0x000fe20000410000 */
[----:B------:R-:W-:Y:S01]  /*2920*/  LOP3.LUT R25, R108, 0xffffffe0, RZ, 0xc0, !PT ;  /* 0xffffffe06c197812 */ /* 0x000fe200078ec0ff */
[----:B------:R-:W-:Y:S01]  /*2930*/  FMUL.FTZ R0, R12, c[0x0][0x320] ;  /* 0x0000c8000c007a20 */ /* 0x000fe20000410000 */
[-C--:B------:R-:W-:Y:S01]  /*2940*/  LEA.HI R27, R109, R42.reuse, RZ, 0x2 ;  /* 0x0000002a6d1b7211 */ /* 0x080fe200078f10ff */
[----:B-1----:R1:W2:Y:S01]  /*2950*/  MUFU.TANH R21, R8 ;  /* 0x0000000800157308 */ /* 0x0022a20000002400 */
[-C--:B------:R-:W-:Y:S01]  /*2960*/  IADD3 R6, -R25, R42.reuse, RZ ;  /* 0x0000002a19067210 */ /* 0x080fe20007ffe1ff */
[----:B------:R-:W-:Y:S01]  /*2970*/  FMUL.FTZ R23, R13, c[0x0][0x320] ;  /* 0x0000c8000d177a20 */ /* 0x000fe20000410000 */
[----:B------:R-:W-:Y:S01]  /*2980*/  LOP3.LUT R27, R27, 0xfffffffc, RZ, 0xc0, !PT ;  /* 0xfffffffc1b1b7812 */ /* 0x000fe200078ec0ff */
[----:B------:R-:W-:Y:S01]  /*2990*/  FMUL.FTZ R19, R9, c[0x0][0x320] ;  /* 0x0000c80009137a20 */ /* 0x000fe20000410000 */
[----:B------:R-:W-:Y:S01]  /*29a0*/  SHF.R.S32.HI R25, RZ, 0x1f, R6 ;  /* 0x0000001fff197819 */ /* 0x000fe20000011406 */
[----:B------:R-:W-:Y:S01]  /*29b0*/  FMUL.FTZ R17, R84, c[0x0][0x320] ;  /* 0x0000c80054117a20 */ /* 0x000fe20000410000 */
[----:B------:R-:W-:Y:S01]  /*29c0*/  IADD3 R42, -R27, R42, RZ ;  /* 0x0000002a1b2a7210 */ /* 0x000fe20007ffe1ff */
[----:B------:R-:W-:Y:S01]  /*29d0*/  FMUL.FTZ R13, R85, c[0x0][0x320] ;  /* 0x0000c800550d7a20 */ /* 0x000fe20000410000 */
[----:B------:R-:W-:Y:S01]  /*29e0*/  LEA.HI R25, R25, R6, RZ, 0x2 ;  /* 0x0000000619197211 */ /* 0x000fe200078f10ff */
[----:B------:R-:W-:Y:S01]  /*29f0*/  FMUL.FTZ R7, R80, c[0x0][0x320] ;  /* 0x0000c80050077a20 */ /* 0x000fe20000410000 */
[----:B------:R-:W-:Y:S01]  /*2a00*/  LEA.HI R4, R42, R42, RZ, 0x1 ;  /* 0x0000002a2a047211 */ /* 0x000fe200078f08ff */
[----:B------:R-:W-:Y:S01]  /*2a10*/  FMUL.FTZ R9, R81, c[0x0][0x320] ;  /* 0x0000c80051097a20 */ /* 0x000fe20000410000 */
[----:B------:R-:W-:Y:S01]  /*2a20*/  LOP3.LUT R225, R25, 0x7ffffffc, RZ, 0xc0, !PT ;  /* 0x7ffffffc19e17812 */ /* 0x000fe200078ec0ff */
[----:B------:R-:W-:Y:S01]  /*2a30*/  FMUL.FTZ R33, R76, c[0x0][0x320] ;  /* 0x0000c8004c217a20 */ /* 0x000fe20000410000 */
[----:B------:R-:W-:Y:S01]  /*2a40*/  LOP3.LUT R27, R4, 0x1ffffffe, RZ, 0xc0, !PT ;  /* 0x1ffffffe041b7812 */ /* 0x000fe200078ec0ff */
[----:B------:R-:W-:Y:S01]  /*2a50*/  FMUL.FTZ R31, R77, c[0x0][0x320] ;  /* 0x0000c8004d1f7a20 */ /* 0x000fe20000410000 */
[----:B-1----:R-:W-:Y:S01]  /*2a60*/  SHF.R.S32.HI R8, RZ, 0x1f, R43 ;  /* 0x0000001fff087819 */ /* 0x002fe2000001142b */
[----:B------:R-:W-:Y:S01]  /*2a70*/  FMUL.FTZ R29, R72, c[0x0][0x320] ;  /* 0x0000c800481d7a20 */ /* 0x000fe20000410000 */
[----:B------:R-:W-:Y:S01]  /*2a80*/  IADD3 R27, R42, -R27, RZ ;  /* 0x8000001b2a1b7210 */ /* 0x000fe20007ffe0ff */
[----:B------:R-:W-:Y:S01]  /*2a90*/  FMUL.FTZ R131, R49, c[0x0][0x320] ;  /* 0x0000c80031837a20 */ /* 0x000fe20000410000 */
[----:B------:R-:W-:Y:S01]  /*2aa0*/  LEA.HI R8, R8, R43, RZ, 0x3 ;  /* 0x0000002b08087211 */ /* 0x000fe200078f18ff */
[----:B------:R-:W-:Y:S01]  /*2ab0*/  FMUL.FTZ R73, R73, c[0x0][0x320] ;  /* 0x0000c80049497a20 */ /* 0x000fe20000410000 */
[----:B------:R-:W-:Y:S01]  /*2ac0*/  IADD3 R225, R6, -R225, RZ ;  /* 0x800000e106e17210 */ /* 0x000fe20007ffe0ff */
[----:B------:R-:W-:Y:S01]  /*2ad0*/  FMUL.FTZ R68, R68, c[0x0][0x320] ;  /* 0x0000c80044447a20 */ /* 0x000fe20000410000 */
[----:B------:R-:W-:Y:S01]  /*2ae0*/  LOP3.LUT R8, R8, 0xffffff8, RZ, 0xc0, !PT ;  /* 0x0ffffff808087812 */ /* 0x000fe200078ec0ff */
[----:B------:R-:W-:Y:S01]  /*2af0*/  FMUL.FTZ R64, R64, c[0x0][0x320] ;  /* 0x0000c80040407a20 */ /* 0x000fe20000410000 */
[----:B------:R-:W-:Y:S01]  /*2b00*/  IADD3 R6, R216, 0x1, R39 ;  /* 0x00000001d8067810 */ /* 0x000fe20007ffe027 */
[----:B------:R-:W-:Y:S01]  /*2b10*/  FMUL.FTZ R65, R65, c[0x0][0x320] ;  /* 0x0000c80041417a20 */ /* 0x000fe20000410000 */
[----:B------:R-:W-:Y:S01]  /*2b20*/  IADD3 R43, R43, -R8, RZ ;  /* 0x800000082b2b7210 */ /* 0x000fe20007ffe0ff */
[----:B------:R-:W-:Y:S01]  /*2b30*/  FMUL.FTZ R60, R60, c[0x0][0x320] ;  /* 0x0000c8003c3c7a20 */ /* 0x000fe20000410000 */
[----:B------:R-:W-:Y:S01]  /*2b40*/  LEA.HI.SX32 R8, R25, R40, 0x1e ;  /* 0x0000002819087211 */ /* 0x000fe200078ff2ff */
[----:B------:R-:W-:Y:S01]  /*2b50*/  FMUL.FTZ R61, R61, c[0x0][0x320] ;  /* 0x0000c8003d3d7a20 */ /* 0x000fe20000410000 */
[----:B------:R-:W-:Y:S01]  /*2b60*/  SHF.L.U32 R225, R225, 0x1, RZ ;  /* 0x00000001e1e17819 */ /* 0x000fe200000006ff */
[----:B------:R-:W-:Y:S01]  /*2b70*/  FMUL.FTZ R53, R53, c[0x0][0x320] ;  /* 0x0000c80035357a20 */ /* 0x000fe20000410000 */
[----:B------:R-:W1:Y:S01]  /*2b80*/  MUFU.TANH R0, R0 ;  /* 0x0000000000007308 */ /* 0x000e620000002400 */
[----:B------:R-:W-:Y:S01]  /*2b90*/  IMAD R8, R43, 0x10, R8 ;  /* 0x000000102b087824 */ /* 0x000fe200078e0208 */
[----:B------:R-:W-:Y:S01]  /*2ba0*/  IADD3 R49, -R219, R6, -R225 ;  /* 0x00000006db317210 */ /* 0x000fe20007ffe9e1 */
[----:B------:R-:W-:Y:S01]  /*2bb0*/  FMUL.FTZ R69, R69, c[0x0][0x320] ;  /* 0x0000c80045457a20 */ /* 0x000fe20000410000 */
[----:B------:R-:W-:Y:S01]  /*2bc0*/  ULDC UR7, c[0x0][0x324] ;  /* 0x0000c90000077ab9 */ /* 0x000fe20000000800 */
[----:B------:R-:W-:Y:S01]  /*2bd0*/  FMUL.FTZ R52, R52, c[0x0][0x320] ;  /* 0x0000c80034347a20 */ /* 0x000fe20000410000 */
[----:B------:R-:W-:Y:S01]  /*2be0*/  LEA R224, R27, R8, 0x3 ;  /* 0x000000081be07211 */ /* 0x000fe200078e18ff */
[----:B------:R-:W-:Y:S01]  /*2bf0*/  FMUL.FTZ R57, R57, c[0x0][0x320] ;  /* 0x0000c80039397a20 */ /* 0x000fe20000410000 */
[----:B------:R-:W3:Y:S01]  /*2c00*/  MUFU.TANH R23, R23 ;  /* 0x0000001700177308 */ /* 0x000ee20000002400 */
[----:B------:R-:W-:Y:S01]  /*2c10*/  ULOP3.LUT UR7, URZ, UR7, URZ, 0x33, !UPT ;  /* 0x000000073f077292 */ /* 0x000fe2000f8e333f */
[----:B------:R-:W-:Y:S01]  /*2c20*/  FMUL.FTZ R48, R48, c[0x0][0x320] ;  /* 0x0000c80030307a20 */ /* 0x000fe20000410000 */
[----:B------:R-:W0:Y:S01]  /*2c30*/  LDGDEPBAR ;  /* 0x00000000000079af */ /* 0x000e220000000000 */
[----:B------:R-:W-:Y:S01]  /*2c40*/  @P4 IMAD.HI.U32 R4, R224, c[0x0][0x2c8], RZ ;  /* 0x0000b200e0044a27 */ /* 0x000fe200078e00ff */
[----:B------:R-:W-:-:S03]  /*2c50*/  IADD3 R42, R39, -R225, RZ ;  /* 0x800000e1272a7210 */ /* 0x000fc60007ffe0ff */
[----:B------:R-:W-:Y:S01]  /*2c60*/  IMAD.MOV.U32 R12, RZ, RZ, R224 ;  /* 0x000000ffff0c7224 */ /* 0x000fe200078e00e0 */
[----:B------:R-:W-:Y:S01]  /*2c70*/  @P4 SHF.R.U32.HI R12, RZ, c[0x0][0x2cc], R4 ;  /* 0x0000b300ff0c4a19 */ /* 0x000fe20000011604 */
[----:B------:R-:W4:Y:S01]  /*2c80*/  MUFU.TANH R19, R19 ;  /* 0x0000001300137308 */ /* 0x000f220000002400 */
[----:B------:R-:W-:-:S03]  /*2c90*/  FMUL.FTZ R56, R56, c[0x0][0x320] ;  /* 0x0000c80038387a20 */ /* 0x000fc60000410000 */
[----:B------:R-:W5:Y:S04]  /*2ca0*/  SHFL.IDX PT, R4, R12, RZ, 0x1c1f ;  /* 0x001c1fff0c047589 */ /* 0x000f6800000e0000 */
        /* <DEDUP_REMOVED lines=23> */
[----:B-1----:R-:W-:-:S04]  /*2e20*/  IADD3 R48, -R225, R216, R39 ;  /* 0x000000d8e1307210 */ /* 0x002fc80007ffe127 */
[----:B------:R-:W-:Y:S02]  /*2e30*/  IMNMX R57, R57, R48, PT ;  /* 0x0000003039397217 */ /* 0x000fe40003800200 */
[----:B-----5:R-:W-:Y:S01]  /*2e40*/  IADD3 R56, R49, R4, RZ ;  /* 0x0000000431387210 */ /* 0x020fe20007ffe0ff */
[----:B------:R-:W-:Y:S05]  /*2e50*/  @!P3 BRA `(.L_x_232) ;  /* 0x000001200000b947 */ /* 0x000fea0003800000 */
[----:B--234-:R-:W-:Y:S01]  /*2e60*/  IADD3 R25, -R219, R216, R4 ;  /* 0x000000d8db197210 */ /* 0x01cfe20007ffe104 */
[----:B------:R-:W-:Y:S03]  /*2e70*/  BSSY B0, `(.L_x_233) ;  /* 0x000000c000007945 */ /* 0x000fe60003800000 */
        /* <DEDUP_REMOVED lines=8> */
.L_x_234:
[----:B------:R-:W-:-:S13]  /*2f00*/  ISETP.NE.AND P0, PT, R36, 0x1, PT ;  /* 0x000000012400780c */ /* 0x000fda0003f05270 */
[----:B------:R-:W-:-:S05]  /*2f10*/  @P0 IMAD.HI.U32 R4, R25, c[0x0][0x330], RZ ;  /* 0x0000cc0019040a27 */ /* 0x000fca00078e00ff */
[----:B------:R-:W-:Y:S02]  /*2f20*/  @P0 SHF.R.U32.HI R25, RZ, c[0x0][0x334], R4 ;  /* 0x0000cd00ff190a19 */ /* 0x000fe40000011604 */
.L_x_235:
[----:B------:R-:W-:Y:S05]  /*2f30*/  BSYNC B0 ;  /* 0x0000000000007941 */ /* 0x000fea0003800000 */
.L_x_233:
[----:B------:R-:W-:-:S05]  /*2f40*/  IMAD R25, R25, c[0x0][0x32c], R42 ;  /* 0x0000cb0019197a24 */ /* 0x000fca00078e022a */
[----:B------:R-:W-:Y:S02]  /*2f50*/  IADD3 R4, R25, c[0x0][0x32c], RZ ;  /* 0x0000cb0019047a10 */ /* 0x000fe40007ffe0ff */
[----:B------:R-:W-:Y:S02]  /*2f60*/  IMNMX R56, R56, R25, !PT ;  /* 0x0000001938387217 */ /* 0x000fe40007800200 */
[----:B------:R-:W-:Y:S02]  /*2f70*/  IMNMX R57, R57, R4, PT ;  /* 0x0000000439397217 */ /* 0x000fe40003800200 */
.L_x_232:
        /* <DEDUP_REMOVED lines=181> */
.L_x_238:
[----:B------:R-:W-:-:S13]  /*3ad0*/  ISETP.NE.AND P0, PT, R36, 0x1, PT ;  /* 0x000000012400780c */ /* 0x000fda0003f05270 */
[----:B------:R-:W-:-:S05]  /*3ae0*/  @P0 IMAD.HI.U32 R12, R51, c[0x0][0x330], RZ ;  /* 0x0000cc00330c0a27 */ /* 0x000fca00078e00ff */
[----:B------:R-:W-:Y:S02]  /*3af0*/  @P0 SHF.R.U32.HI R51, RZ, c[0x0][0x334], R12 ;  /* 0x0000cd00ff330a19 */ /* 0x000fe4000001160c */
.L_x_239:
[----:B------:R-:W-:Y:S05]  /*3b00*/  BSYNC B0 ;  /* 0x0000000000007941 */ /* 0x000fea0003800000 */
.L_x_237:
[----:B------:R-:W-:-:S05]  /*3b10*/  IMAD R42, R51, c[0x0][0x32c], R42 ;  /* 0x0000cb00332a7a24 */ /* 0x000fca00078e022a */
[----:B------:R-:W-:Y:S02]  /*3b20*/  IADD3 R51, R42, c[0x0][0x32c], RZ ;  /* 0x0000cb002a337a10 */ /* 0x000fe40007ffe0ff */
[----:B------:R-:W-:Y:S02]  /*3b30*/  IMNMX R49, R49, R42, !PT ;  /* 0x0000002a31317217 */ /* 0x000fe40007800200 */
[----:B------:R-:W-:Y:S02]  /*3b40*/  IMNMX R48, R48, R51, PT ;  /* 0x0000003330307217 */ /* 0x000fe40003800200 */
.L_x_236:
        /* <DEDUP_REMOVED lines=171> */
[--C-:B------:R-:W-:Y:S01]  /*4600*/  FFMA.FTZ R46, R17, c[0x0][0x2d0], -R146.reuse ;  /* 0x0000b400112e7a23 */ /* 0x100fe20000010892 */
[C---:B------:R-:W-:Y:S01]  /*4610*/  FSETP.NEU.FTZ.AND P0, PT, R116.reuse, -INF , PT ;  /* 0xff8000007400780b */ /* 0x040fe20003f1d000 */
[----:B------:R-:W-:Y:S01]  /*4620*/  FMUL.FTZ R127, R116, c[0x0][0x2d0] ;  /* 0x0000b400747f7a20 */ /* 0x000fe20000410000 */
[----:B------:R-:W1:Y:S01]  /*4630*/  MUFU.EX2 R49, R49 ;  /* 0x0000003100317308 */ /* 0x000e620000000800 */
[--C-:B------:R-:W-:Y:S02]  /*4640*/  FFMA.FTZ R117, R33, c[0x0][0x2d0], -R146.reuse ;  /* 0x0000b40021757a23 */ /* 0x100fe40000010892 */
[--C-:B------:R-:W-:Y:S01]  /*4650*/  FFMA.FTZ R126, R31, c[0x0][0x2d0], -R146.reuse ;  /* 0x0000b4001f7e7a23 */ /* 0x100fe20000010892 */
[----:B------:R-:W-:Y:S01]  /*4660*/  FSEL R127, R127, RZ, P0 ;  /* 0x000000ff7f7f7208 */ /* 0x000fe20000000000 */
[--C-:B------:R-:W-:Y:S01]  /*4670*/  FFMA.FTZ R128, R29, c[0x0][0x2d0], -R146.reuse ;  /* 0x0000b4001d807a23 */ /* 0x100fe20000010892 */
[----:B------:R-:W-:Y:S01]  /*4680*/  LDSM.16.MT88.4 R32, [R210+0x3900] ;  /* 0x00390000d220783b */ /* 0x000fe20000004200 */
[----:B------:R-:W-:Y:S01]  /*4690*/  FFMA.FTZ R119, R119, c[0x0][0x2d0], -R146 ;  /* 0x0000b40077777a23 */ /* 0x000fe20000010892 */
[----:B------:R-:W-:Y:S01]  /*46a0*/  MUFU.EX2 R48, R48 ;  /* 0x0000003000307308 */ /* 0x000fe20000000800 */
[--C-:B------:R-:W-:Y:S01]  /*46b0*/  FFMA.FTZ R51, R11, c[0x0][0x2d0], -R127.reuse ;  /* 0x0000b4000b337a23 */ /* 0x100fe2000001087f */
[----:B------:R-:W-:Y:S01]  /*46c0*/  LDSM.16.MT88.4 R28, [R209+0x3900] ;  /* 0x00390000d11c783b */ /* 0x000fe20000004200 */
[----:B------:R-:W-:-:S02]  /*46d0*/  FFMA.FTZ R124, R42, c[0x0][0x2d0], -R127 ;  /* 0x0000b4002a7c7a23 */ /* 0x000fc4000001087f */
[--C-:B------:R-:W-:Y:S02]  /*46e0*/  FFMA.FTZ R50, R24, c[0x0][0x2d0], -R127.reuse ;  /* 0x0000b40018327a23 */ /* 0x100fe4000001087f */
[--C-:B------:R-:W-:Y:S01]  /*46f0*/  FFMA.FTZ R47, R18, c[0x0][0x2d0], -R127.reuse ;  /* 0x0000b400122f7a23 */ /* 0x100fe2000001087f */
[----:B------:R-:W2:Y:S01]  /*4700*/  MUFU.EX2 R45, R45 ;  /* 0x0000002d002d7308 */ /* 0x000ea20000000800 */
[----:B------:R-:W-:Y:S01]  /*4710*/  FFMA.FTZ R42, R7, c[0x0][0x2d0], -R146 ;  /* 0x0000b400072a7a23 */ /* 0x000fe20000010892 */
[----:B-1----:R-:W-:Y:S01]  /*4720*/  F2FP.BF16.PACK_AB R64, R49, R118 ;  /* 0x000000763140723e */ /* 0x002fe200000010ff */
[----:B------:R-:W1:Y:S01]  /*4730*/  LDSM.16.MT88.4 R4, [R208+0x3100] ;  /* 0x00310000d004783b */ /* 0x000e620000004200 */
[--C-:B------:R-:W-:Y:S02]  /*4740*/  FFMA.FTZ R44, R14, c[0x0][0x2d0], -R127.reuse ;  /* 0x0000b4000e2c7a23 */ /* 0x100fe4000001087f */
[--C-:B------:R-:W-:Y:S01]  /*4750*/  FFMA.FTZ R41, R12, c[0x0][0x2d0], -R127.reuse ;  /* 0x0000b4000c297a23 */ /* 0x100fe2000001087f */
[----:B------:R-:W-:Y:S01]  /*4760*/  LDSM.16.MT88.4 R24, [R212+0x900] ;  /* 0x00090000d418783b */ /* 0x000fe20000004200 */
[----:B------:R-:W-:Y:S01]  /*4770*/  MUFU.EX2 R51, R51 ;  /* 0x0000003300337308 */ /* 0x000fe20000000800 */
[----:B------:R-:W-:-:S02]  /*4780*/  FFMA.FTZ R3, R10, c[0x0][0x2d0], -R127 ;  /* 0x0000b4000a037a23 */ /* 0x000fc4000001087f */
[----:B------:R-:W3:Y:S01]  /*4790*/  LDSM.16.MT88.4 R12, [R208+0x900] ;  /* 0x00090000d00c783b */ /* 0x000ee20000004200 */
[--C-:B------:R-:W-:Y:S02]  /*47a0*/  FFMA.FTZ R2, R8, c[0x0][0x2d0], -R127.reuse ;  /* 0x0000b40008027a23 */ /* 0x100fe4000001087f */
[--C-:B------:R-:W-:Y:S01]  /*47b0*/  FFMA.FTZ R125, R150, c[0x0][0x2d0], -R127.reuse ;  /* 0x0000b400967d7a23 */ /* 0x100fe2000001087f */
[----:B------:R-:W4:Y:S01]  /*47c0*/  LDSM.16.MT88.4 R8, [R212+0x3900] ;  /* 0x00390000d408783b */ /* 0x000f220000004200 */
[----:B------:R-:W5:Y:S01]  /*47d0*/  MUFU.EX2 R124, R124 ;  /* 0x0000007c007c7308 */ /* 0x000f620000000800 */
[----:B--2---:R-:W-:Y:S01]  /*47e0*/  F2FP.BF16.PACK_AB R66, R45, R48 ;  /* 0x000000302d42723e */ /* 0x004fe200000010ff */
[--C-:B------:R-:W-:Y:S01]  /*47f0*/  FFMA.FTZ R130, R130, c[0x0][0x2d0], -R127.reuse ;  /* 0x0000b40082827a23 */ /* 0x100fe2000001087f */
[----:B------:R-:W2:Y:S01]  /*4800*/  LDSM.16.MT88.4 R16, [R209+0x900] ;  /* 0x00090000d110783b */ /* 0x000ea20000004200 */
[--C-:B------:R-:W-:Y:S02]  /*4810*/  FFMA.FTZ R129, R148, c[0x0][0x2d0], -R127.reuse ;  /* 0x0000b40094817a23 */ /* 0x100fe4000001087f */
[----:B------:R-:W-:-:S02]  /*4820*/  FFMA.FTZ R136, R136, c[0x0][0x2d0], -R127 ;  /* 0x0000b40088887a23 */ /* 0x000fc4000001087f */
[----:B------:R-:W-:Y:S01]  /*4830*/  MUFU.EX2 R50, R50 ;  /* 0x0000003200327308 */ /* 0x000fe20000000800 */
[--C-:B------:R-:W-:Y:S02]  /*4840*/  FFMA.FTZ R148, R151, c[0x0][0x2d0], -R146.reuse ;  /* 0x0000b40097947a23 */ /* 0x100fe40000010892 */
[--C-:B------:R-:W-:Y:S02]  /*4850*/  FFMA.FTZ R150, R147, c[0x0][0x2d0], -R146.reuse ;  /* 0x0000b40093967a23 */ /* 0x100fe40000010892 */
[--C-:B------:R-:W-:Y:S02]  /*4860*/  FFMA.FTZ R139, R139, c[0x0][0x2d0], -R146.reuse ;  /* 0x0000b4008b8b7a23 */ /* 0x100fe40000010892 */
[----:B------:R-:W-:Y:S01]  /*4870*/  FFMA.FTZ R145, R145, c[0x0][0x2d0], -R146 ;  /* 0x0000b40091917a23 */ /* 0x000fe20000010892 */
[----:B------:R-:W1:Y:S01]  /*4880*/  MUFU.EX2 R47, R47 ;  /* 0x0000002f002f7308 */ /* 0x000e620000000800 */
[----:B-----5:R-:W-:Y:S01]  /*4890*/  F2FP.BF16.PACK_AB R65, R124, R51 ;  /* 0x000000337c41723e */ /* 0x020fe200000010ff */
[----:B------:R-:W-:-:S02]  /*48a0*/  FFMA.FTZ R147, R186, c[0x0][0x2d0], -R127 ;  /* 0x0000b400ba937a23 */ /* 0x000fc4000001087f */
[--C-:B------:R-:W-:Y:S02]  /*48b0*/  FFMA.FTZ R158, R158, c[0x0][0x2d0], -R127.reuse ;  /* 0x0000b4009e9e7a23 */ /* 0x100fe4000001087f */
[--C-:B------:R-:W-:Y:S02]  /*48c0*/  FFMA.FTZ R151, R184, c[0x0][0x2d0], -R127.reuse ;  /* 0x0000b400b8977a23 */ /* 0x100fe4000001087f */
[----:B------:R-:W-:Y:S01]  /*48d0*/  MUFU.EX2 R46, R46 ;  /* 0x0000002e002e7308 */ /* 0x000fe20000000800 */
[----:B------:R-:W-:Y:S02]  /*48e0*/  FFMA.FTZ R162, R162, c[0x0][0x2d0], -R127 ;  /* 0x0000b400a2a27a23 */ /* 0x000fe4000001087f */
[--C-:B------:R-:W-:Y:S02]  /*48f0*/  FFMA.FTZ R184, R159, c[0x0][0x2d0], -R146.reuse ;  /* 0x0000b4009fb87a23 */ /* 0x100fe40000010892 */
[--C-:B------:R-:W-:Y:S02]  /*4900*/  FFMA.FTZ R186, R149, c[0x0][0x2d0], -R146.reuse ;  /* 0x0000b40095ba7a23 */ /* 0x100fe40000010892 */
[--C-:B------:R-:W-:Y:S01]  /*4910*/  FFMA.FTZ R161, R161, c[0x0][0x2d0], -R146.reuse ;  /* 0x0000b400a1a17a23 */ /* 0x100fe20000010892 */
[----:B-1----:R-:W-:Y:S01]  /*4920*/  F2FP.BF16.PACK_AB R67, R47, R50 ;  /* 0x000000322f43723e */ /* 0x002fe200000010ff */
[----:B------:R-:W1:Y:S01]  /*4930*/  MUFU.EX2 R43, R43 ;  /* 0x0000002b002b7308 */ /* 0x000e620000000800 */
[----:B------:R-:W-:-:S02]  /*4940*/  FFMA.FTZ R157, R157, c[0x0][0x2d0], -R146 ;  /* 0x0000b4009d9d7a23 */ /* 0x000fc40000010892 */
[--C-:B------:R-:W-:Y:S02]  /*4950*/  FFMA.FTZ R149, R166, c[0x0][0x2d0], -R127.reuse ;  /* 0x0000b400a6957a23 */ /* 0x100fe4000001087f */
[--C-:B------:R-:W-:Y:S01]  /*4960*/  FFMA.FTZ R164, R164, c[0x0][0x2d0], -R127.reuse ;  /* 0x0000b400a4a47a23 */ /* 0x100fe2000001087f */
[C---:B------:R-:W-:Y:S01]  /*4970*/  HMMA.16816.F32.BF16 R88, R64.reuse, R84, RZ ;  /* 0x000000544058723c */ /* 0x040fe200000418ff */
[--C-:B------:R-:W-:Y:S01]  /*4980*/  FFMA.FTZ R159, R160, c[0x0][0x2d0], -R127.reuse ;  /* 0x0000b400a09f7a23 */ /* 0x100fe2000001087f */
[----:B------:R-:W-:Y:S01]  /*4990*/  MUFU.EX2 R42, R42 ;  /* 0x0000002a002a7308 */ /* 0x000fe20000000800 */
[----:B------:R-:W-:Y:S02]  /*49a0*/  FFMA.FTZ R156, R156, c[0x0][0x2d0], -R127 ;  /* 0x0000b4009c9c7a23 */ /* 0x000fe4000001087f */
[--C-:B------:R-:W-:Y:S02]  /*49b0*/  FFMA.FTZ R228, R131, c[0x0][0x2d0], -R146.reuse ;  /* 0x0000b40083e47a23 */ /* 0x100fe40000010892 */
[--C-:B------:R-:W-:Y:S01]  /*49c0*/  FFMA.FTZ R137, R137, c[0x0][0x2d0], -R146.reuse ;  /* 0x0000b40089897a23 */ /* 0x100fe20000010892 */
[----:B------:R-:W-:Y:S01]  /*49d0*/  HMMA.16816.F32.BF16 R84, R64, R86, RZ ;  /* 0x000000564054723c */ /* 0x000fe200000418ff */
[--C-:B------:R-:W-:Y:S01]  /*49e0*/  FFMA.FTZ R160, R135, c[0x0][0x2d0], -R146.reuse ;  /* 0x0000b40087a07a23 */ /* 0x100fe20000010892 */
[----:B------:R-:W-:Y:S01]  /*49f0*/  MUFU.EX2 R39, R39 ;  /* 0x0000002700277308 */ /* 0x000fe20000000800 */
[----:B------:R-:W-:-:S02]  /*4a00*/  FFMA.FTZ R133, R133, c[0x0][0x2d0], -R146 ;  /* 0x0000b40085857a23 */ /* 0x000fc40000010892 */
[--C-:B------:R-:W-:Y:S02]  /*4a10*/  FFMA.FTZ R131, R144, c[0x0][0x2d0], -R127.reuse ;  /* 0x0000b40090837a23 */ /* 0x100fe4000001087f */
[--C-:B------:R-:W-:Y:S01]  /*4a20*/  FFMA.FTZ R138, R138, c[0x0][0x2d0], -R127.reuse ;  /* 0x0000b4008a8a7a23 */ /* 0x100fe2000001087f */
[C---:B------:R-:W-:Y:S01]  /*4a30*/  HMMA.16816.F32.BF16 R80, R64.reuse, R76, RZ ;  /* 0x0000004c4050723c */ /* 0x040fe200000418ff */
[----:B------:R-:W-:Y:S01]  /*4a40*/  FFMA.FTZ R227, R132, c[0x0][0x2d0], -R127 ;  /* 0x0000b40084e37a23 */ /* 0x000fe2000001087f */
[----:B------:R-:W-:Y:S01]  /*4a50*/  MUFU.EX2 R44, R44 ;  /* 0x0000002c002c7308 */ /* 0x000fe20000000800 */
[----:B------:R-:W-:Y:S02]  /*4a60*/  FADD.FTZ R49, R118, R49 ;  /* 0x0000003176317221 */ /* 0x000fe40000010000 */
[----:B------:R-:W-:Y:S02]  /*4a70*/  FADD.FTZ R51, R51, R124 ;  /* 0x0000007c33337221 */ /* 0x000fe40000010000 */
[----:B------:R-:W-:Y:S01]  /*4a80*/  FADD.FTZ R48, R48, R49 ;  /* 0x0000003130307221 */ /* 0x000fe20000010000 */
[----:B------:R-:W-:Y:S01]  /*4a90*/  HMMA.16816.F32.BF16 R76, R64, R78, RZ ;  /* 0x0000004e404c723c */ /* 0x000fe200000418ff */
[----:B------:R-:W-:Y:S01]  /*4aa0*/  FADD.FTZ R50, R50, R51 ;  /* 0x0000003332327221 */ /* 0x000fe20000010000 */
[----:B------:R-:W5:Y:S01]  /*4ab0*/  MUFU.EX2 R41, R41 ;  /* 0x0000002900297308 */ /* 0x000f620000000800 */
[----:B------:R-:W-:-:S02]  /*4ac0*/  FADD.FTZ R45, R45, R48 ;  /* 0x000000302d2d7221 */ /* 0x000fc40000010000 */
[----:B------:R-:W-:-:S03]  /*4ad0*/  FADD.FTZ R47, R47, R50 ;  /* 0x000000322f2f7221 */ /* 0x000fc60000010000 */
        /* <DEDUP_REMOVED lines=19> */
[----:B------:R-:W2:Y:S06]  /*4c10*/  MUFU.EX2 R136, R136 ;  /* 0x0000008800887308 */ /* 0x000eac0000000800 */
[C---:B------:R-:W-:Y:S02]  /*4c20*/  HMMA.16816.F32.BF16 R60, R64.reuse, R4, RZ ;  /* 0x00000004403c723c */ /* 0x040fe400000418ff */
[----:B------:R-:W-:Y:S05]  /*4c30*/  MUFU.EX2 R139, R139 ;  /* 0x0000008b008b7308 */ /* 0x000fea0000000800 */
[----:B-1----:R-:W-:Y:S01]  /*4c40*/  F2FP.BF16.PACK_AB R4, R43, R46 ;  /* 0x0000002e2b04723e */ /* 0x002fe200000010ff */
[----:B------:R-:W-:Y:S01]  /*4c50*/  HMMA.16816.F32.BF16 R64, R64, R6, RZ ;  /* 0x000000064040723c */ /* 0x000fe200000418ff */
[----:B-----5:R-:W-:Y:S01]  /*4c60*/  F2FP.BF16.PACK_AB R5, R41, R44 ;  /* 0x0000002c2905723e */ /* 0x020fe200000010ff */
[----:B------:R-:W1:Y:S01]  /*4c70*/  MUFU.EX2 R148, R148 ;  /* 0x0000009400947308 */ /* 0x000e620000000800 */
[----:B------:R-:W-:-:S04]  /*4c80*/  FADD.FTZ R46, R46, R45 ;  /* 0x0000002d2e2e7221 */ /* 0x000fc80000010000 */
[----:B------:R-:W-:Y:S01]  /*4c90*/  F2FP.BF16.PACK_AB R6, R39, R42 ;  /* 0x0000002a2706723e */ /* 0x000fe200000010ff */
[----:B------:R-:W-:Y:S01]  /*4ca0*/  FADD.FTZ R43, R43, R46 ;  /* 0x0000002e2b2b7221 */ /* 0x000fe20000010000 */
[----:B------:R-:W-:Y:S01]  /*4cb0*/  F2FP.BF16.PACK_AB R7, R2, R3 ;  /* 0x000000030207723e */ /* 0x000fe200000010ff */
[----:B------:R-:W-:Y:S02]  /*4cc0*/  MUFU.EX2 R150, R150 ;  /* 0x0000009600967308 */ /* 0x000fe40000000800 */
[----:B------:R-:W-:-:S04]  /*4cd0*/  FADD.FTZ R42, R42, R43 ;  /* 0x0000002b2a2a7221 */ /* 0x000fc80000010000 */
[C---:B---3--:R-:W-:Y:S02]  /*4ce0*/  HMMA.16816.F32.BF16 R88, R4.reuse, R12, R88 ;  /* 0x0000000c0458723c */ /* 0x048fe40000041858 */
[----:B------:R-:W3:Y:S06]  /*4cf0*/  MUFU.EX2 R145, R145 ;  /* 0x0000009100917308 */ /* 0x000eec0000000800 */
[C---:B------:R-:W-:Y:S01]  /*4d00*/  HMMA.16816.F32.BF16 R84, R4.reuse, R14, R84 ;  /* 0x0000000e0454723c */ /* 0x040fe20000041854 */
[----:B------:R-:W5:Y:S01]  /*4d10*/  LDSM.16.MT88.4 R12, [R208+0x3900] ;  /* 0x00390000d00c783b */ /* 0x000f620000004200 */
[----:B------:R-:W-:Y:S06]  /*4d20*/  MUFU.EX2 R147, R147 ;  /* 0x0000009300937308 */ /* 0x000fec0000000800 */
        /* <DEDUP_REMOVED lines=8> */
[----:B------:R-:W-:Y:S01]  /*4db0*/  LDSM.16.MT88.4 R24, [R212+0x1100] ;  /* 0x00110000d418783b */ /* 0x000fe20000004200 */
[----:B------:R-:W-:Y:S06]  /*4dc0*/  MUFU.EX2 R161, R161 ;  /* 0x000000a100a17308 */ /* 0x000fec0000000800 */
[C---:B------:R-:W-:Y:S02]  /*4dd0*/  HMMA.16816.F32.BF16 R104, R4.reuse, R20, R104 ;  /* 0x000000140468723c */ /* 0x040fe40000041868 */
[----:B------:R-:W1:Y:S06]  /*4de0*/  MUFU.EX2 R184, R184 ;  /* 0x000000b800b87308 */ /* 0x000e6c0000000800 */
[C---:B------:R-:W-:Y:S01]  /*4df0*/  HMMA.16816.F32.BF16 R100, R4.reuse, R22, R100 ;  /* 0x000000160464723c */ /* 0x040fe20000041864 */
[----:B------:R-:W1:Y:S01]  /*4e00*/  LDSM.16.MT88.4 R20, [R210+0x1100] ;  /* 0x00110000d214783b */ /* 0x000e620000004200 */
[----:B------:R-:W-:Y:S06]  /*4e10*/  MUFU.EX2 R157, R157 ;  /* 0x0000009d009d7308 */ /* 0x000fec0000000800 */
[C---:B--2---:R-:W-:Y:S02]  /*4e20*/  HMMA.16816.F32.BF16 R96, R4.reuse, R16, R96 ;  /* 0x000000100460723c */ /* 0x044fe40000041860 */
[----:B------:R-:W2:Y:S06]  /*4e30*/  MUFU.EX2 R186, R186 ;  /* 0x000000ba00ba7308 */ /* 0x000eac0000000800 */
[C---:B------:R-:W-:Y:S01]  /*4e40*/  HMMA.16816.F32.BF16 R92, R4.reuse, R18, R92 ;  /* 0x00000012045c723c */ /* 0x040fe2000004185c */
[----:B------:R-:W-:Y:S01]  /*4e50*/  LDSM.16.MT88.4 R16, [R209+0x1100] ;  /* 0x00110000d110783b */ /* 0x000fe20000004200 */
        /* <DEDUP_REMOVED lines=11> */
[C---:B-----5:R-:W-:Y:S02]  /*4f10*/  HMMA.16816.F32.BF16 R60, R4.reuse, R12, R60 ;  /* 0x0000000c043c723c */ /* 0x060fe4000004183c */
[----:B------:R-:W5:Y:S06]  /*4f20*/  MUFU.EX2 R160, R160 ;  /* 0x000000a000a07308 */ /* 0x000f6c0000000800 */
[----:B------:R-:W-:Y:S01]  /*4f30*/  HMMA.16816.F32.BF16 R64, R4, R14, R64 ;  /* 0x0000000e0440723c */ /* 0x000fe20000041840 */
[----:B------:R-:W2:Y:S01]  /*4f40*/  LDSM.16.MT88.4 R12, [R212+0x4100] ;  /* 0x00410000d40c783b */ /* 0x000ea20000004200 */
[----:B------:R-:W-:Y:S05]  /*4f50*/  MUFU.EX2 R133, R133 ;  /* 0x0000008500857308 */ /* 0x000fea0000000800 */
[----:B------:R-:W-:-:S02]  /*4f60*/  F2FP.BF16.PACK_AB R4, R126, R117 ;  /* 0x000000757e04723e */ /* 0x000fc400000010ff */
[----:B------:R-:W-:Y:S01]  /*4f70*/  F2FP.BF16.PACK_AB R6, R119, R128 ;  /* 0x000000807706723e */ /* 0x000fe200000010ff */
[----:B------:R-:W2:Y:S01]  /*4f80*/  MUFU.EX2 R228, R228 ;  /* 0x000000e400e47308 */ /* 0x000ea20000000800 */
[----:B------:R-:W-:Y:S02]  /*4f90*/  F2FP.BF16.PACK_AB R5, R130, R125 ;  /* 0x0000007d8205723e */ /* 0x000fe400000010ff */
[----:B------:R-:W-:-:S05]  /*4fa0*/  F2FP.BF16.PACK_AB R7, R136, R129 ;  /* 0x000000818807723e */ /* 0x000fca00000010ff */
[----:B------:R-:W-:Y:S02]  /*4fb0*/  MUFU.EX2 R131, R131 ;  /* 0x0000008300837308 */ /* 0x000fe40000000800 */
[C---:B-1----:R-:W-:Y:S06]  /*4fc0*/  HMMA.16816.F32.BF16 R88, R4.reuse, R8, R88 ;  /* 0x000000080458723c */ /* 0x042fec0000041858 */
[----:B------:R-:W1:Y:S02]  /*4fd0*/  MUFU.EX2 R138, R138 ;  /* 0x0000008a008a7308 */ /* 0x000e640000000800 */
[C---:B------:R-:W-:Y:S01]  /*4fe0*/  HMMA.16816.F32.BF16 R84, R4.reuse, R10, R84 ;  /* 0x0000000a0454723c */ /* 0x040fe20000041854 */
[----:B------:R-:W1:Y:S05]  /*4ff0*/  LDSM.16.MT88.4 R8, [R208+0x4100] ;  /* 0x00410000d008783b */ /* 0x000e6a0000004200 */
[----:B------:R-:W-:Y:S02]  /*5000*/  MUFU.EX2 R227, R227 ;  /* 0x000000e300e37308 */ /* 0x000fe40000000800 */
[C---:B------:R-:W-:Y:S08]  /*5010*/  HMMA.16816.F32.BF16 R104, R4.reuse, R20, R104 ;  /* 0x000000140468723c */ /* 0x040ff00000041868 */
[C---:B--2---:R-:W-:Y:S08]  /*5020*/  HMMA.16816.F32.BF16 R80, R4.reuse, R12, R80 ;  /* 0x0000000c0450723c */ /* 0x044ff00000041850 */
[C---:B------:R-:W-:Y:S01]  /*5030*/  HMMA.16816.F32.BF16 R76, R4.reuse, R14, R76 ;  /* 0x0000000e044c723c */ /* 0x040fe2000004184c */
[----:B------:R-:W2:Y:S07]  /*5040*/  LDSM.16.MT88.4 R12, [R208+0x1900] ;  /* 0x00190000d00c783b */ /* 0x000eae0000004200 */
[C---:B------:R-:W-:Y:S01]  /*5050*/  HMMA.16816.F32.BF16 R100, R4.reuse, R22, R100 ;  /* 0x000000160464723c */ /* 0x040fe20000041864 */
[----:B------:R-:W-:Y:S07]  /*5060*/  LDSM.16.MT88.4 R20, [R210+0x1900] ;  /* 0x00190000d214783b */ /* 0x000fee0000004200 */
[C---:B------:R-:W-:Y:S08]  /*5070*/  HMMA.16816.F32.BF16 R72, R4.reuse, R32, R72 ;  /* 0x000000200448723c */ /* 0x040ff00000041848 */
[C---:B-1----:R-:W-:Y:S08]  /*5080*/  HMMA.16816.F32.BF16 R60, R4.reuse, R8, R60 ;  /* 0x00000008043c723c */ /* 0x042ff0000004183c */
[C---:B------:R-:W-:Y:S01]  /*5090*/  HMMA.16816.F32.BF16 R64, R4.reuse, R10, R64 ;  /* 0x0000000a0440723c */ /* 0x040fe20000041840 */
[----:B------:R-:W1:Y:S07]  /*50a0*/  LDSM.16.MT88.4 R8, [R212+0x4900] ;  /* 0x00490000d408783b */ /* 0x000e6e0000004200 */
[C---:B------:R-:W-:Y:S01]  /*50b0*/  HMMA.16816.F32.BF16 R68, R4.reuse, R34, R68 ;  /* 0x000000220444723c */ /* 0x040fe20000041844 */
[----:B------:R-:W1:Y:S07]  /*50c0*/  LDSM.16.MT88.4 R32, [R210+0x4900] ;  /* 0x00490000d220783b */ /* 0x000e6e0000004200 */
[C---:B------:R-:W-:Y:S08]  /*50d0*/  HMMA.16816.F32.BF16 R112, R4.reuse, R24, R112 ;  /* 0x000000180470723c */ /* 0x040ff00000041870 */
[C---:B------:R-:W-:Y:S01]  /*50e0*/  HMMA.16816.F32.BF16 R108, R4.reuse, R26, R108 ;  /* 0x0000001a046c723c */ /* 0x040fe2000004186c */
[----:B------:R-:W1:Y:S07]  /*50f0*/  LDSM.16.MT88.4 R24, [R212+0x1900] ;  /* 0x00190000d418783b */ /* 0x000e6e0000004200 */
[C---:B------:R-:W-:Y:S08]  /*5100*/  HMMA.16816.F32.BF16 R96, R4.reuse, R16, R96 ;  /* 0x000000100460723c */ /* 0x040ff00000041860 */
[C---:B------:R-:W-:Y:S01]  /*5110*/  HMMA.16816.F32.BF16 R92, R4.reuse, R18, R92 ;  /* 0x00000012045c723c */ /* 0x040fe2000004185c */
[----:B------:R-:W1:Y:S07]  /*5120*/  LDSM.16.MT88.4 R16, [R209+0x1900] ;  /* 0x00190000d110783b */ /* 0x000e6e0000004200 */
[C---:B------:R-:W-:Y:S08]  /*5130*/  HMMA.16816.F32.BF16 R52, R4.reuse, R28, R52 ;  /* 0x0000001c0434723c */ /* 0x040ff00000041834 */
[----:B------:R-:W-:Y:S01]  /*5140*/  HMMA.16816.F32.BF16 R56, R4, R30, R56 ;  /* 0x0000001e0438723c */ /* 0x000fe20000041838 */
[----:B------:R-:W5:Y:S06]  /*5150*/  LDSM.16.MT88.4 R28, [R209+0x4900] ;  /* 0x00490000d11c783b */ /* 0x000f6c0000004200 */
[----:B------:R-:W-:-:S02]  /*5160*/  F2FP.BF16.PACK_AB R4, R148, R139 ;  /* 0x0000008b9404723e */ /* 0x000fc400000010ff */
[----:B---3--:R-:W-:Y:S02]  /*5170*/  F2FP.BF16.PACK_AB R6, R145, R150 ;  /* 0x000000969106723e */ /* 0x008fe400000010ff */
[----:B----4-:R-:W-:Y:S02]  /*5180*/  F2FP.BF16.PACK_AB R5, R158, R147 ;  /* 0x000000939e05723e */ /* 0x010fe400000010ff */
[----:B------:R-:W-:-:S07]  /*5190*/  F2FP.BF16.PACK_AB R7, R162, R151 ;  /* 0x00000097a207723e */ /* 0x000fce00000010ff */
[C---:B--2---:R-:W-:Y:S08]  /*51a0*/  HMMA.16816.F32.BF16 R88, R4.reuse, R12, R88 ;  /* 0x0000000c0458723c */ /* 0x044ff00000041858 */
[C---:B------:R-:W-:Y:S01]  /*51b0*/  HMMA.16816.F32.BF16 R84, R4.reuse, R14, R84 ;  /* 0x0000000e0454723c */ /* 0x040fe20000041854 */
[----:B------:R-:W2:Y:S07]  /*51c0*/  LDSM.16.MT88.4 R12, [R208+0x4900] ;  /* 0x00490000d00c783b */ /* 0x000eae0000004200 */
[C---:B-1----:R-:W-:Y:S08]  /*51d0*/  HMMA.16816.F32.BF16 R80, R4.reuse, R8, R80 ;  /* 0x000000080450723c */ /* 0x042ff00000041850 */
[C---:B------:R-:W-:Y:S01]  /*51e0*/  HMMA.16816.F32.BF16 R76, R4.reuse, R10, R76 ;  /* 0x0000000a044c723c */ /* 0x040fe2000004184c */
[----:B------:R-:W1:Y:S07]  /*51f0*/  LDSM.16.MT88.4 R8, [R208+0x2100] ;  /* 0x00210000d008783b */ /* 0x000e6e0000004200 */
[C---:B------:R-:W-:Y:S08]  /*5200*/  HMMA.16816.F32.BF16 R104, R4.reuse, R20, R104 ;  /* 0x000000140468723c */ /* 0x040ff00000041868 */
[C---:B------:R-:W-:Y:S01]  /*5210*/  HMMA.16816.F32.BF16 R100, R4.reuse, R22, R100 ;  /* 0x000000160464723c */ /* 0x040fe20000041864 */
[----:B------:R-:W3:Y:S07]  /*5220*/  LDSM.16.MT88.4 R20, [R210+0x2100] ;  /* 0x00210000d214783b */ /* 0x000eee0000004200 */
[C---:B------:R-:W-:Y:S08]  /*5230*/  HMMA.16816.F32.BF16 R72, R4.reuse, R32, R72 ;  /* 0x000000200448723c */ /* 0x040ff00000041848 */
[C---:B------:R-:W-:Y:S01]  /*5240*/  HMMA.16816.F32.BF16 R68, R4.reuse, R34, R68 ;  /* 0x000000220444723c */ /* 0x040fe20000041844 */
[----:B------:R-:W4:Y:S07]  /*5250*/  LDSM.16.MT88.4 R32, [R210+0x5100] ;  /* 0x00510000d220783b */ /* 0x000f2e0000004200 */
[C---:B------:R-:W-:Y:S08]  /*5260*/  HMMA.16816.F32.BF16 R112, R4.reuse, R24, R112 ;  /* 0x000000180470723c */ /* 0x040ff00000041870 */
[C---:B------:R-:W-:Y:S01]  /*5270*/  HMMA.16816.F32.BF16 R108, R4.reuse, R26, R108 ;  /* 0x0000001a046c723c */ /* 0x040fe2000004186c */
[----:B------:R-:W1:Y:S07]  /*5280*/  LDSM.16.MT88.4 R24, [R212+0x2100] ;  /* 0x00210000d418783b */ /* 0x000e6e0000004200 */
[C---:B------:R-:W-:Y:S08]  /*5290*/  HMMA.16816.F32.BF16 R96, R4.reuse, R16, R96 ;  /* 0x000000100460723c */ /* 0x040ff00000041860 */
[C---:B------:R-:W-:Y:S01]  /*52a0*/  HMMA.16816.F32.BF16 R92, R4.reuse, R18, R92 ;  /* 0x00000012045c723c */ /* 0x040fe2000004185c */
[----:B------:R-:W1:Y:S07]  /*52b0*/  LDSM.16.MT88.4 R16, [R209+0x2100] ;  /* 0x00210000d110783b */ /* 0x000e6e0000004200 */
[C---:B-----5:R-:W-:Y:S08]  /*52c0*/  HMMA.16816.F32.BF16 R52, R4.reuse, R28, R52 ;  /* 0x0000001c0434723c */ /* 0x060ff00000041834 */
[C---:B------:R-:W-:Y:S01]  /*52d0*/  HMMA.16816.F32.BF16 R56, R4.reuse, R30, R56 ;  /* 0x0000001e0438723c */ /* 0x040fe20000041838 */
[----:B------:R-:W-:Y:S07]  /*52e0*/  LDSM.16.MT88.4 R28, [R209+0x5100] ;  /* 0x00510000d11c783b */ /* 0x000fee0000004200 */
[C---:B--2---:R-:W-:Y:S08]  /*52f0*/  HMMA.16816.F32.BF16 R60, R4.reuse, R12, R60 ;  /* 0x0000000c043c723c */ /* 0x044ff0000004183c */
[----:B------:R-:W-:Y:S01]  /*5300*/  HMMA.16816.F32.BF16 R64, R4, R14, R64 ;  /* 0x0000000e0440723c */ /* 0x000fe20000041840 */
[----:B------:R-:W2:Y:S06]  /*5310*/  LDSM.16.MT88.4 R12, [R212+0x5100] ;  /* 0x00510000d40c783b */ /* 0x000eac0000004200 */
[----:B------:R-:W-:-:S02]  /*5320*/  F2FP.BF16.PACK_AB R4, R184, R161 ;  /* 0x000000a1b804723e */ /* 0x000fc400000010ff */
[----:B------:R-:W-:Y:S02]  /*5330*/  F2FP.BF16.PACK_AB R6, R186, R157 ;  /* 0x0000009dba06723e */ /* 0x000fe400000010ff */
[----:B------:R-:W-:Y:S02]  /*5340*/  F2FP.BF16.PACK_AB R5, R164, R149 ;  /* 0x00000095a405723e */ /* 0x000fe400000010ff */
[----:B------:R-:W-:-:S07]  /*5350*/  F2FP.BF16.PACK_AB R7, R156, R159 ;  /* 0x0000009f9c07723e */ /* 0x000fce00000010ff */
[C---:B-1----:R-:W-:Y:S08]  /*5360*/  HMMA.16816.F32.BF16 R88, R4.reuse, R8, R88 ;  /* 0x000000080458723c */ /* 0x042ff00000041858 */
[C---:B------:R-:W-:Y:S01]  /*5370*/  HMMA.16816.F32.BF16 R84, R4.reuse, R10, R84 ;  /* 0x0000000a0454723c */ /* 0x040fe20000041854 */
[----:B------:R-:W1:Y:S07]  /*5380*/  LDSM.16.MT88.4 R8, [R208+0x5100] ;  /* 0x00510000d008783b */ /* 0x000e6e0000004200 */
[C---:B---3--:R-:W-:Y:S08]  /*5390*/  HMMA.16816.F32.BF16 R104, R4.reuse, R20, R104 ;  /* 0x000000140468723c */ /* 0x048ff00000041868 */
[C---:B------:R-:W-:Y:S01]  /*53a0*/  HMMA.16816.F32.BF16 R100, R4.reuse, R22, R100 ;  /* 0x000000160464723c */ /* 0x040fe20000041864 */
[----:B------:R-:W3:Y:S07]  /*53b0*/  LDSM.16.MT88.4 R20, [R210+0x2900] ;  /* 0x00290000d214783b */ /* 0x000eee0000004200 */
[C---:B----4-:R-:W-:Y:S07]  /*53c0*/  HMMA.16816.F32.BF16 R72, R4.reuse, R32, R72 ;  /* 0x000000200448723c */ /* 0x050fee0000041848 */
[----:B------:R-:W-:Y:S01]  /*53d0*/  FFMA.FTZ R32, R134, c[0x0][0x2d0], -R127 ;  /* 0x0000b40086207a23 */ /* 0x000fe2000001087f */
[C---:B------:R-:W-:Y:S05]  /*53e0*/  HMMA.16816.F32.BF16 R112, R4.reuse, R24, R112 ;  /* 0x000000180470723c */ /* 0x040fea0000041870 */
[----:B------:R-:W4:Y:S03]  /*53f0*/  MUFU.EX2 R32, R32 ;  /* 0x0000002000207308 */ /* 0x000f260000000800 */
[C---:B------:R-:W-:Y:S01]  /*5400*/  HMMA.16816.F32.BF16 R108, R4.reuse, R26, R108 ;  /* 0x0000001a046c723c */ /* 0x040fe2000004186c */
[----:B------:R-:W-:Y:S07]  /*5410*/  LDSM.16.MT88.4 R24, [R212+0x2900] ;  /* 0x00290000d418783b */ /* 0x000fee0000004200 */
[C---:B------:R-:W-:Y:S08]  /*5420*/  HMMA.16816.F32.BF16 R96, R4.reuse, R16, R96 ;  /* 0x000000100460723c */ /* 0x040ff00000041860 */
[C---:B------:R-:W-:Y:S01]  /*5430*/  HMMA.16816.F32.BF16 R92, R4.reuse, R18, R92 ;  /* 0x00000012045c723c */ /* 0x040fe2000004185c */
[----:B------:R-:W5:Y:S07]  /*5440*/  LDSM.16.MT88.4 R16, [R209+0x2900] ;  /* 0x00290000d110783b */ /* 0x000f6e0000004200 */
[C---:B--2---:R-:W-:Y:S08]  /*5450*/  HMMA.16816.F32.BF16 R80, R4.reuse, R12, R80 ;  /* 0x0000000c0450723c */ /* 0x044ff00000041850 */
[C---:B------:R-:W-:Y:S01]  /*5460*/  HMMA.16816.F32.BF16 R76, R4.reuse, R14, R76 ;  /* 0x0000000e044c723c */ /* 0x040fe2000004184c */
[----:B------:R-:W2:Y:S07]  /*5470*/  LDSM.16.MT88.4 R12, [R208+0x2900] ;  /* 0x00290000d00c783b */ /* 0x000eae0000004200 */
[C---:B------:R-:W-:Y:S08]  /*5480*/  HMMA.16816.F32.BF16 R68, R4.reuse, R34, R68 ;  /* 0x000000220444723c */ /* 0x040ff00000041844 */
[C---:B------:R-:W-:Y:S08]  /*5490*/  HMMA.16816.F32.BF16 R52, R4.reuse, R28, R52 ;  /* 0x0000001c0434723c */ /* 0x040ff00000041834 */
[C---:B------:R-:W-:Y:S08]  /*54a0*/  HMMA.16816.F32.BF16 R56, R4.reuse, R30, R56 ;  /* 0x0000001e0438723c */ /* 0x040ff00000041838 */
[C---:B-1----:R-:W-:Y:S08]  /*54b0*/  HMMA.16816.F32.BF16 R60, R4.reuse, R8, R60 ;  /* 0x00000008043c723c */ /* 0x042ff0000004183c */
[----:B------:R-:W-:Y:S01]  /*54c0*/  HMMA.16816.F32.BF16 R64, R4, R10, R64 ;  /* 0x0000000a0440723c */ /* 0x000fe20000041840 */
[----:B------:R-:W1:Y:S06]  /*54d0*/  LDSM.16.MT88.4 R8, [R212+0x5900] ;  /* 0x00590000d408783b */ /* 0x000e6c0000004200 */
[----:B------:R-:W-:-:S02]  /*54e0*/  F2FP.BF16.PACK_AB R4, R160, R137 ;  /* 0x00000089a004723e */ /* 0x000fc400000010ff */
[----:B------:R-:W-:Y:S02]  /*54f0*/  F2FP.BF16.PACK_AB R6, R228, R133 ;  /* 0x00000085e406723e */ /* 0x000fe400000010ff */
[----:B------:R-:W-:Y:S02]  /*5500*/  F2FP.BF16.PACK_AB R5, R138, R131 ;  /* 0x000000838a05723e */ /* 0x000fe400000010ff */
[----:B----4-:R-:W-:-:S07]  /*5510*/  F2FP.BF16.PACK_AB R7, R227, R32 ;  /* 0x00000020e307723e */ /* 0x010fce00000010ff */
[C---:B---3--:R-:W-:Y:S07]  /*5520*/  HMMA.16816.F32.BF16 R104, R4.reuse, R20, R104 ;  /* 0x000000140468723c */ /* 0x048fee0000041868 */
[----:B------:R-:W-:Y:S01]  /*5530*/  FADD.FTZ R20, R44, R47 ;  /* 0x0000002f2c147221 */ /* 0x000fe20000010000 */
[----:B-----5:R-:W-:Y:S03]  /*5540*/  HMMA.16816.F32.BF16 R96, R4, R16, R96 ;  /* 0x000000100460723c */ /* 0x020fe60000041860 */
[----:B------:R-:W-:-:S04]  /*5550*/  FADD.FTZ R20, R41, R20 ;  /* 0x0000001429147221 */ /* 0x000fc80000010000 */
[----:B------:R-:W-:Y:S01]  /*5560*/  FADD.FTZ R3, R3, R20 ;  /* 0x0000001403037221 */ /* 0x000fe20000010000 */
[C---:B------:R-:W-:Y:S01]  /*5570*/  HMMA.16816.F32.BF16 R92, R4.reuse, R18, R92 ;  /* 0x00000012045c723c */ /* 0x040fe2000004185c */
[----:B------:R-:W-:Y:S01]  /*5580*/  FADD.FTZ R20, R39, R42 ;  /* 0x0000002a27147221 */ /* 0x000fe20000010000 */
[----:B------:R-:W3:Y:S01]  /*5590*/  LDSM.16.MT88.4 R16, [R210+0x5900] ;  /* 0x00590000d210783b */ /* 0x000ee20000004200 */
        /* <DEDUP_REMOVED lines=8> */
[----:B------:R-:W-:Y:S01]  /*5620*/  HMMA.16816.F32.BF16 R84, R4, R14, R84 ;  /* 0x0000000e0454723c */ /* 0x000fe20000041854 */
[----:B------:R-:W-:Y:S01]  /*5630*/  FADD.FTZ R2, R119, R2 ;  /* 0x0000000277027221 */ /* 0x000fe20000010000 */
[----:B------:R-:W2:Y:S01]  /*5640*/  LDSM.16.MT88.4 R12, [R209+0x5900] ;  /* 0x00590000d10c783b */ /* 0x000ea20000004200 */
        /* <DEDUP_REMOVED lines=9> */
[----:B------:R-:W1:Y:S01]  /*56e0*/  LDSM.16.MT88.4 R8, [R208+0x5900] ;  /* 0x00590000d008783b */ /* 0x000e620000004200 */
        /* <DEDUP_REMOVED lines=9> */
[----:B------:R-:W-:Y:S01]  /*5780*/  HMMA.16816.F32.BF16 R108, R4, R26, R108 ;  /* 0x0000001a046c723c */ /* 0x000fe2000004186c */
[----:B------:R-:W-:Y:S02]  /*5790*/  FADD.FTZ R186, R186, R157 ;  /* 0x0000009dbaba7221 */ /* 0x000fe40000010000 */
[----:B------:R-:W-:Y:S02]  /*57a0*/  FADD.FTZ R156, R156, R159 ;  /* 0x0000009f9c9c7221 */ /* 0x000fe40000010000 */
[----:B------:R-:W-:-:S03]  /*57b0*/  @P4 IMAD.HI.U32 R2, R40, c[0x0][0x2c8], RZ ;  /* 0x0000b20028024a27 */ /* 0x000fc600078e00ff */
[C---:B------:R-:W-:Y:S01]  /*57c0*/  HMMA.16816.F32.BF16 R100, R4.reuse, R22, R100 ;  /* 0x000000160464723c */ /* 0x040fe20000041864 */
[----:B------:R-:W-:Y:S01]  /*57d0*/  FADD.FTZ R137, R137, R186 ;  /* 0x000000ba89897221 */ /* 0x000fe20000010000 */
[----:B------:R-:W-:Y:S01]  /*57e0*/  @P4 SHF.R.U32.HI R40, RZ, c[0x0][0x2cc], R2 ;  /* 0x0000b300ff284a19 */ /* 0x000fe20000011602 */
[----:B------:R-:W-:Y:S02]  /*57f0*/  FADD.FTZ R131, R131, R156 ;  /* 0x0000009c83837221 */ /* 0x000fe40000010000 */
[----:B------:R-:W-:Y:S02]  /*5800*/  FADD.FTZ R160, R160, R137 ;  /* 0x00000089a0a07221 */ /* 0x000fe40000010000 */
[----:B------:R-:W-:Y:S01]  /*5810*/  FADD.FTZ R131, R138, R131 ;  /* 0x000000838a837221 */ /* 0x000fe20000010000 */
[----:B---3--:R-:W-:Y:S01]  /*5820*/  HMMA.16816.F32.BF16 R72, R4, R16, R72 ;  /* 0x000000100448723c */ /* 0x008fe20000041848 */
[----:B------:R-:W-:Y:S02]  /*5830*/  IMAD.IADD R37, R37, 0x1, R40 ;  /* 0x0000000125257824 */ /* 0x000fe400078e0228 */
[----:B------:R-:W-:-:S02]  /*5840*/  FADD.FTZ R133, R133, R160 ;  /* 0x000000a085857221 */ /* 0x000fc40000010000 */
[----:B------:R-:W-:Y:S01]  /*5850*/  FADD.FTZ R32, R32, R131 ;  /* 0x0000008320207221 */ /* 0x000fe20000010000 */
[----:B------:R-:W-:Y:S01]  /*5860*/  IADD3 R2, R37, c[0x0][0x328], RZ ;  /* 0x0000ca0025027a10 */ /* 0x000fe20007ffe0ff */
[----:B------:R-:W-:Y:S01]  /*5870*/  FADD.FTZ R228, R228, R133 ;  /* 0x00000085e4e47221 */ /* 0x000fe20000010000 */
[----:B------:R-:W-:Y:S01]  /*5880*/  HMMA.16816.F32.BF16 R68, R4, R18, R68 ;  /* 0x000000120444723c */ /* 0x000fe20000041844 */
[----:B------:R-:W-:-:S07]  /*5890*/  FADD.FTZ R227, R227, R32 ;  /* 0x00000020e3e37221 */ /* 0x000fce0000010000 */
[C---:B--2---:R-:W-:Y:S08]  /*58a0*/  HMMA.16816.F32.BF16 R52, R4.reuse, R12, R52 ;  /* 0x0000000c0434723c */ /* 0x044ff00000041834 */
[C---:B------:R-:W-:Y:S08]  /*58b0*/  HMMA.16816.F32.BF16 R56, R4.reuse, R14, R56 ;  /* 0x0000000e0438723c */ /* 0x040ff00000041838 */
[C---:B-1----:R-:W-:Y:S08]  /*58c0*/  HMMA.16816.F32.BF16 R60, R4.reuse, R8, R60 ;  /* 0x00000008043c723c */ /* 0x042ff0000004183c */
[----:B------:R-:W-:Y:S01]  /*58d0*/  HMMA.16816.F32.BF16 R64, R4, R10, R64 ;  /* 0x0000000a0440723c */ /* 0x000fe20000041840 */
[----:B------:R-:W-:Y:S07]  /*58e0*/  @!P3 BRA `(.L_x_240) ;  /* 0x000000e00000b947 */ /* 0x000fee0003800000 */
        /* <DEDUP_REMOVED lines=9> */
.L_x_241:
[----:B------:R-:W-:-:S13]  /*5980*/  ISETP.NE.AND P0, PT, R36, 0x1, PT ;  /* 0x000000012400780c */ /* 0x000fda0003f05270 */
[----:B------:R-:W-:-:S05]  /*5990*/  @P0 IMAD.HI.U32 R4, R3, c[0x0][0x330], RZ ;  /* 0x0000cc0003040a27 */ /* 0x000fca00078e00ff */
[----:B------:R-:W-:-:S05]  /*59a0*/  @P0 SHF.R.U32.HI R3, RZ, c[0x0][0x334], R4 ;  /* 0x0000cd00ff030a19 */ /* 0x000fca0000011604 */
.L_x_242:
[----:B------:R-:W-:-:S05]  /*59b0*/  IMAD R3, R3, R36, c[0x0][0x32c] ;  /* 0x0000cb0003037624 */ /* 0x000fca00078e0224 */
[----:B------:R-:W-:-:S05]  /*59c0*/  IMNMX R2, R2, R3, PT ;  /* 0x0000000302027217 */ /* 0x000fca0003800200 */
.L_x_240:
        /* <DEDUP_REMOVED lines=13> */
.L_x_252:
        /* <DEDUP_REMOVED lines=62> */
[----:B------:R-:W-:Y:S05]  /*5e80*/  ISETP.GT.AND P2, PT, R234, R215, PT ;  /* 0x000000d7ea00720c */ /* 0x000fea0003f44270 */
[C---:B----4-:R-:W-:Y:S01]  /*5e90*/  HMMA.16816.F32.BF16 R20, R140.reuse, R132, R20 ;  /* 0x000000848c14723c */ /* 0x050fe20000041814 */
[----:B------:R-:W4:Y:S07]  /*5ea0*/  LDSM.16.M88.4 R116, [R211+0x8100] ;  /* 0x00810000d374783b */ /* 0x000f2e0000000200 */
[C---:B------:R-:W-:Y:S01]  /*5eb0*/  HMMA.16816.F32.BF16 R24, R140.reuse, R134, R24 ;  /* 0x000000868c18723c */ /* 0x040fe20000041818 */
[----:B------:R-:W0:Y:S07]  /*5ec0*/  LDGDEPBAR ;  /* 0x00000000000079af */ /* 0x000e2e0000000000 */
[C---:B-----5:R-:W-:Y:S01]  /*5ed0*/  HMMA.16816.F32.BF16 R28, R140.reuse, R136, R28 ;  /* 0x000000888c1c723c */ /* 0x060fe2000004181c */
[----:B------:R-:W5:Y:S07]  /*5ee0*/  LDSM.16.M88.4 R124, [R211+0x8900] ;  /* 0x00890000d37c783b */ /* 0x000f6e0000000200 */
[C---:B------:R-:W-:Y:S01]  /*5ef0*/  HMMA.16816.F32.BF16 R32, R140.reuse, R138, R32 ;  /* 0x0000008a8c20723c */ /* 0x040fe20000041820 */
[----:B------:R-:W3:Y:S07]  /*5f00*/  LDSM.16.M88.4 R128, [R211+0x9100] ;  /* 0x00910000d380783b */ /* 0x000eee0000000200 */
[C---:B------:R-:W-:Y:S01]  /*5f10*/  HMMA.16816.F32.BF16 R36, R140.reuse, R144, R36 ;  /* 0x000000908c24723c */ /* 0x040fe20000041824 */
[----:B-1----:R-:W1:Y:S07]  /*5f20*/  LDSM.16.M88.4 R156, [R211+0x9900] ;  /* 0x00990000d39c783b */ /* 0x002e6e0000000200 */
        /* <DEDUP_REMOVED lines=98> */
[----:B------:R-:W-:Y:S01]  /*6550*/  FMUL.FTZ R0, R6, c[0x0][0x320] ;  /* 0x0000c80006007a20 */ /* 0x000fe20000410000 */
[----:B------:R-:W-:Y:S01]  /*6560*/  @P2 IADD3 R6, R234, -0x1, RZ ;  /* 0xffffffffea062810 */ /* 0x000fe20007ffe0ff */
[C---:B------:R-:W-:Y:S02]  /*6570*/  HMMA.16816.F32.BF16 R20, R188.reuse, R124, R20 ;  /* 0x0000007cbc14723c */ /* 0x040fe40000041814 */
[----:B------:R-:W2:Y:S02]  /*6580*/  MUFU.TANH R157, R157 ;  /* 0x0000009d009d7308 */ /* 0x000ea40000002400 */
[----:B------:R-:W-:Y:S01]  /*6590*/  FMUL.FTZ R158, R10, c[0x0][0x320] ;  /* 0x0000c8000a9e7a20 */ /* 0x000fe20000410000 */
[----:B------:R-:W-:Y:S01]  /*65a0*/  @P2 SHF.L.U64.HI R10, R195, 0x6, R194 ;  /* 0x00000006c30a2819 */ /* 0x000fe200000102c2 */
[----:B------:R-:W-:Y:S01]  /*65b0*/  FMUL.FTZ R160, R5, c[0x0][0x320] ;  /* 0x0000c80005a07a20 */ /* 0x000fe20000410000 */
[----:B------:R-:W-:Y:S01]  /*65c0*/  @P2 SHF.R.S32.HI R5, RZ, 0x1f, R6 ;  /* 0x0000001fff052819 */ /* 0x000fe20000011406 */
[C---:B------:R-:W-:Y:S01]  /*65d0*/  HMMA.16816.F32.BF16 R24, R188.reuse, R126, R24 ;  /* 0x0000007ebc18723c */ /* 0x040fe20000041818 */
[----:B------:R-:W3:Y:S03]  /*65e0*/  LDSM.16.M88.4 R124, [R202+0x5000] ;  /* 0x00500000ca7c783b */ /* 0x000ee60000000200 */
[----:B------:R-:W4:Y:S01]  /*65f0*/  MUFU.TANH R160, R160 ;  /* 0x000000a000a07308 */ /* 0x000f220000002400 */
[----:B------:R-:W-:Y:S02]  /*6600*/  @P2 IMAD R5, R5, c[0x0][0x1e0], RZ ;  /* 0x0000780005052a24 */ /* 0x000fe400078e02ff */
[----:B------:R-:W-:Y:S02]  /*6610*/  FMUL.FTZ R164, R9, c[0x0][0x320] ;  /* 0x0000c80009a47a20 */ /* 0x000fe40000410000 */
[C---:B------:R-:W-:Y:S03]  /*6620*/  @P2 IMAD R5, R6.reuse, c[0x0][0x1e4], R5 ;  /* 0x0000790006052a24 */ /* 0x040fe600078e0205 */
[----:B------:R-:W-:Y:S02]  /*6630*/  @P2 IMAD.WIDE.U32 R6, R6, c[0x0][0x1e0], RZ ;  /* 0x0000780006062a25 */ /* 0x000fe400078e00ff */
[----:B------:R-:W2:Y:S02]  /*6640*/  MUFU.TANH R0, R0 ;  /* 0x0000000000007308 */ /* 0x000ea40000002400 */
[----:B------:R-:W-:Y:S01]  /*6650*/  FMUL.FTZ R239, R22, c[0x0][0x320] ;  /* 0x0000c80016ef7a20 */ /* 0x000fe20000410000 */
[----:B------:R-:W-:Y:S01]  /*6660*/  @P2 IADD3 R5, R7, R5, RZ ;  /* 0x0000000507052210 */ /* 0x000fe20007ffe0ff */
[----:B------:R-:W-:Y:S02]  /*6670*/  FMUL.FTZ R187, R23, c[0x0][0x320] ;  /* 0x0000c80017bb7a20 */ /* 0x000fe40000410000 */
[----:B------:R-:W-:Y:S01]  /*6680*/  FMUL.FTZ R165, R18, c[0x0][0x320] ;  /* 0x0000c80012a57a20 */ /* 0x000fe20000410000 */
[----:B------:R-:W-:Y:S01]  /*6690*/  @P2 MOV R18, R220 ;  /* 0x000000dc00122202 */ /* 0x000fe20000000f00 */
[----:B------:R-:W-:Y:S01]  /*66a0*/  FMUL.FTZ R163, R19, c[0x0][0x320] ;  /* 0x0000c80013a37a20 */ /* 0x000fe20000410000 */
[----:B------:R-:W-:Y:S01]  /*66b0*/  @P2 MOV R19, R223 ;  /* 0x000000df00132202 */ /* 0x000fe20000000f00 */
[----:B------:R-:W2:Y:S01]  /*66c0*/  MUFU.TANH R164, R164 ;  /* 0x000000a400a47308 */ /* 0x000ea20000002400 */
[C---:B-1----:R-:W-:Y:S03]  /*66d0*/  HMMA.16816.F32.BF16 R28, R188.reuse, R116, R28 ;  /* 0x00000074bc1c723c */ /* 0x042fe6000004181c */
[----:B------:R-:W-:Y:S02]  /*66e0*/  FMUL.FTZ R237, R26, c[0x0][0x320] ;  /* 0x0000c8001aed7a20 */ /* 0x000fe40000410000 */
[----:B------:R-:W-:Y:S02]  /*66f0*/  FMUL.FTZ R235, R27, c[0x0][0x320] ;  /* 0x0000c8001beb7a20 */ /* 0x000fe40000410000 */
[----:B------:R-:W-:Y:S01]  /*6700*/  @P2 IMAD.WIDE.U32 R18, R6, 0x60, R18 ;  /* 0x0000006006122825 */ /* 0x000fe200078e0012 */
[C---:B------:R-:W-:Y:S01]  /*6710*/  HMMA.16816.F32.BF16 R32, R188.reuse, R118, R32 ;  /* 0x00000076bc20723c */ /* 0x040fe20000041820 */
[----:B------:R-:W1:Y:S01]  /*6720*/  MUFU.TANH R158, R158 ;  /* 0x0000009e009e7308 */ /* 0x000e620000002400 */
[----:B------:R-:W5:Y:S01]  /*6730*/  LDSM.16.M88.4 R116, [R202+0x5800] ;  /* 0x00580000ca74783b */ /* 0x000f620000000200 */
[----:B------:R-:W-:Y:S04]  /*6740*/  DEPBAR.LE SB0, 0x0 ;  /* 0x000080000000791a */ /* 0x000fe80000000000 */
[----:B------:R-:W-:Y:S01]  /*6750*/  @P2 SHF.L.U32 R7, R18, 0x1, RZ ;  /* 0x0000000112072819 */ /* 0x000fe200000006ff */
[----:B------:R-:W-:Y:S01]  /*6760*/  @P2 IMAD R6, R5, 0x60, RZ ;  /* 0x0000006005062824 */ /* 0x000fe200078e02ff */
[C---:B---3--:R-:W-:Y:S02]  /*6770*/  HMMA.16816.F32.BF16 R36, R188.reuse, R124, R36 ;  /* 0x0000007cbc24723c */ /* 0x048fe40000041824 */
[----:B------:R-:W3:Y:S01]  /*6780*/  MUFU.TANH R165, R165 ;  /* 0x000000a500a57308 */ /* 0x000ee20000002400 */
[----:B------:R-:W-:Y:S02]  /*6790*/  BAR.SYNC.DEFER_BLOCKING 0x0 ;  /* 0x0000000000007b1d */ /* 0x000fe40000010000 */
[----:B------:R-:W-:Y:S01]  /*67a0*/  @P2 IADD3 R26, P0, R7, c[0x0][0x1c8], RZ ;  /* 0x00007200071a2a10 */ /* 0x000fe20007f1e0ff */
[----:B------:R-:W-:Y:S01]  /*67b0*/  FMUL.FTZ R159, R11, c[0x0][0x320] ;  /* 0x0000c8000b9f7a20 */ /* 0x000fe20000410000 */
[----:B------:R-:W-:Y:S01]  /*67c0*/  @P2 IADD3 R7, P1, R7, 0x80, RZ ;  /* 0x0000008007072810 */ /* 0x000fe20007f3e0ff */
[----:B------:R-:W-:Y:S01]  /*67d0*/  FMUL.FTZ R247, R30, c[0x0][0x320] ;  /* 0x0000c8001ef77a20 */ /* 0x000fe20000410000 */
[----:B------:R-:W-:Y:S01]  /*67e0*/  @P2 IADD3 R6, R19, R6, RZ ;  /* 0x0000000613062210 */ /* 0x000fe20007ffe0ff */
[C---:B------:R-:W-:Y:S02]  /*67f0*/  HMMA.16816.F32.BF16 R40, R188.reuse, R126, R40 ;  /* 0x0000007ebc28723c */ /* 0x040fe40000041828 */
[----:B------:R-:W1:Y:S01]  /*6800*/  MUFU.TANH R159, R159 ;  /* 0x0000009f009f7308 */ /* 0x000e620000002400 */
[----:B------:R-:W-:Y:S01]  /*6810*/  @P2 SHF.L.U64.HI R6, R18, 0x1, R6 ;  /* 0x0000000112062819 */ /* 0x000fe20000010206 */
[----:B------:R-:W-:Y:S01]  /*6820*/  FMUL.FTZ R245, R31, c[0x0][0x320] ;  /* 0x0000c8001ff57a20 */ /* 0x000fe20000410000 */
[----:B------:R-:W-:Y:S01]  /*6830*/  MOV R18, R224 ;  /* 0x000000e000127202 */ /* 0x000fe20000000f00 */
[----:B------:R-:W-:Y:S01]  /*6840*/  FMUL.FTZ R243, R34, c[0x0][0x320] ;  /* 0x0000c80022f37a20 */ /* 0x000fe20000410000 */
[----:B------:R-:W-:Y:S01]  /*6850*/  @P2 IADD3.X R27, R6, c[0x0][0x1cc], RZ, P0, !PT ;  /* 0x00007300061b2a10 */ /* 0x000fe200007fe4ff */
[----:B------:R-:W-:Y:S01]  /*6860*/  FMUL.FTZ R241, R35, c[0x0][0x320] ;  /* 0x0000c80023f17a20 */ /* 0x000fe20000410000 */
[----:B------:R-:W-:Y:S03]  /*6870*/  @P2 IADD3 R22, P0, R7, c[0x0][0x1c8], RZ ;  /* 0x0000720007162a10 */ /* 0x000fe60007f1e0ff */
[----:B------:R-:W1:Y:S01]  /*6880*/  MUFU.TANH R163, R163 ;  /* 0x000000a300a37308 */ /* 0x000e620000002400 */
[----:B------:R-:W-:Y:S01]  /*6890*/  @P2 IADD3.X R23, RZ, c[0x0][0x1cc], R6, P0, P1 ;  /* 0x00007300ff172a10 */ /* 0x000fe200007e2406 */
[----:B------:R-:W-:Y:S01]  /*68a0*/  FMUL.FTZ R251, R36, c[0x0][0x320] ;  /* 0x0000c80024fb7a20 */ /* 0x000fe20000410000 */
[----:B------:R-:W-:Y:S01]  /*68b0*/  @P2 SHF.L.U32 R7, R195, 0x6, RZ ;  /* 0x00000006c3072819 */ /* 0x000fe200000006ff */
[----:B------:R-:W-:Y:S01]  /*68c0*/  FMUL.FTZ R250, R37, c[0x0][0x320] ;  /* 0x0000c80025fa7a20 */ /* 0x000fe20000410000 */
[----:B------:R-:W-:Y:S01]  /*68d0*/  @!PT LDS RZ, [RZ] ;  /* 0x00000000fffff984 */ /* 0x000fe20000000800 */
[----:B------:R-:W-:Y:S01]  /*68e0*/  @!PT LDS RZ, [RZ] ;  /* 0x00000000fffff984 */ /* 0x000fe20000000800 */
[----:B------:R-:W-:Y:S01]  /*68f0*/  @!PT LDS RZ, [RZ] ;  /* 0x00000000fffff984 */ /* 0x000fe20000000800 */
[----:B------:R1:W-:Y:S01]  /*6900*/  @P2 LDGSTS.E.BYPASS.LTC128B.128 [R217+0x8100], [R26.64], !P6 ;  /* 0x081000001ad92fae */ /* 0x0003e2000f101d4a */
[----:B------:R-:W-:Y:S01]  /*6910*/  @P4 MOV R18, R193 ;  /* 0x000000c100124202 */ /* 0x000fe20000000f00 */
[----:B------:R-:W-:Y:S01]  /*6920*/  FMUL.FTZ R156, R4, c[0x0][0x320] ;  /* 0x0000c800049c7a20 */ /* 0x000fe20000410000 */
[-C--:B------:R-:W-:Y:S01]  /*6930*/  @P2 IADD3 R30, P1, R26, R7.reuse, RZ ;  /* 0x000000071a1e2210 */ /* 0x080fe20007f3e0ff */
[----:B------:R-:W-:Y:S01]  /*6940*/  FMUL.FTZ R162, R8, c[0x0][0x320] ;  /* 0x0000c80008a27a20 */ /* 0x000fe20000410000 */
[----:B------:R1:W1:Y:S01]  /*6950*/  MUFU.TANH R11, R251 ;  /* 0x000000fb000b7308 */ /* 0x0002620000002400 */
[C---:B-----5:R-:W-:Y:S02]  /*6960*/  HMMA.16816.F32.BF16 R44, R188.reuse, R116, R44 ;  /* 0x00000074bc2c723c */ /* 0x060fe4000004182c */
[----:B------:R5:W-:Y:S01]  /*6970*/  @P2 LDGSTS.E.BYPASS.LTC128B.128 [R217+0xb100], [R22.64], !P5 ;  /* 0x0b10000016d92fae */ /* 0x000be2000e901d4a */
[-C--:B------:R-:W-:Y:S01]  /*6980*/  @P2 IADD3.X R31, R27, R10.reuse, RZ, P1, !PT ;  /* 0x0000000a1b1f2210 */ /* 0x080fe20000ffe4ff */
[----:B------:R-:W-:Y:S01]  /*6990*/  FMUL.FTZ R184, R12, c[0x0][0x320] ;  /* 0x0000c8000cb87a20 */ /* 0x000fe20000410000 */
[----:B------:R-:W-:Y:S01]  /*69a0*/  @P2 IADD3 R34, P0, R30, R7, RZ ;  /* 0x000000071e222210 */ /* 0x000fe20007f1e0ff */
[----:B------:R-:W-:Y:S02]  /*69b0*/  FMUL.FTZ R166, R13, c[0x0][0x320] ;  /* 0x0000c8000da67a20 */ /* 0x000fe40000410000 */
[----:B------:R-:W-:Y:S01]  /*69c0*/  HMMA.16816.F32.BF16 R48, R188, R118, R48 ;  /* 0x00000076bc30723c */ /* 0x000fe20000041830 */
[----:B------:R1:W1:Y:S01]  /*69d0*/  MUFU.TANH R9, R250 ;  /* 0x000000fa00097308 */ /* 0x0002620000002400 */
[----:B------:R1:W-:Y:S02]  /*69e0*/  @P2 LDGSTS.E.BYPASS.LTC128B.128 [R217+0x9100], [R30.64], !P6 ;  /* 0x091000001ed92fae */ /* 0x0003e4000f101d4a */
[----:B------:R-:W-:Y:S01]  /*69f0*/  @P2 IADD3.X R35, R31, R10, RZ, P0, !PT ;  /* 0x0000000a1f232210 */ /* 0x000fe200007fe4ff */
[----:B------:R-:W-:Y:S02]  /*6a00*/  FMUL.FTZ R167, R14, c[0x0][0x320] ;  /* 0x0000c8000ea77a20 */ /* 0x000fe40000410000 */
[----:B------:R-:W-:Y:S02]  /*6a10*/  FMUL.FTZ R161, R15, c[0x0][0x320] ;  /* 0x0000c8000fa17a20 */ /* 0x000fe40000410000 */
[----:B------:R-:W-:Y:S01]  /*6a20*/  FMUL.FTZ R185, R16, c[0x0][0x320] ;  /* 0x0000c80010b97a20 */ /* 0x000fe20000410000 */
[----:B------:R1:W-:Y:S01]  /*6a30*/  @P2 LDGSTS.E.BYPASS.LTC128B.128 [R217+0xc100], [R30.64+0x80], !P5 ;  /* 0x0c1000801ed92fae */ /* 0x0003e2000e901d4a */
[----:B------:R-:W1:Y:S01]  /*6a40*/  MUFU.TANH R156, R156 ;  /* 0x0000009c009c7308 */ /* 0x000e620000002400 */
[----:B------:R-:W-:Y:S02]  /*6a50*/  FMUL.FTZ R186, R17, c[0x0][0x320] ;  /* 0x0000c80011ba7a20 */ /* 0x000fe40000410000 */
[----:B------:R-:W-:Y:S02]  /*6a60*/  FMUL.FTZ R236, R20, c[0x0][0x320] ;  /* 0x0000c80014ec7a20 */ /* 0x000fe40000410000 */
[----:B------:R-:W-:Y:S02]  /*6a70*/  FMUL.FTZ R192, R21, c[0x0][0x320] ;  /* 0x0000c80015c07a20 */ /* 0x000fe40000410000 */
[----:B------:R2:W-:Y:S01]  /*6a80*/  @P2 LDGSTS.E.BYPASS.LTC128B.128 [R217+0xa100], [R34.64], !P6 ;  /* 0x0a10000022d92fae */ /* 0x0005e2000f101d4a */
[----:B------:R-:W-:Y:S02]  /*6a90*/  FMUL.FTZ R238, R24, c[0x0][0x320] ;  /* 0x0000c80018ee7a20 */ /* 0x000fe40000410000 */
[----:B------:R-:W2:Y:S01]  /*6aa0*/  MUFU.TANH R162, R162 ;  /* 0x000000a200a27308 */ /* 0x000ea20000002400 */
[----:B------:R-:W-:Y:S02]  /*6ab0*/  FMUL.FTZ R240, R25, c[0x0][0x320] ;  /* 0x0000c80019f07a20 */ /* 0x000fe40000410000 */
[----:B------:R-:W-:Y:S02]  /*6ac0*/  FMUL.FTZ R244, R28, c[0x0][0x320] ;  /* 0x0000c8001cf47a20 */ /* 0x000fe40000410000 */
[----:B------:R2:W-:Y:S01]  /*6ad0*/  @P2 LDGSTS.E.BYPASS.LTC128B.128 [R217+0xd100], [R34.64+0x80], !P5 ;  /* 0x0d10008022d92fae */ /* 0x0005e2000e901d4a */
[----:B------:R-:W-:Y:S02]  /*6ae0*/  FMUL.FTZ R242, R29, c[0x0][0x320] ;  /* 0x0000c8001df27a20 */ /* 0x000fe40000410000 */
[----:B------:R-:W-:Y:S02]  /*6af0*/  FMUL.FTZ R249, R32, c[0x0][0x320] ;  /* 0x0000c80020f97a20 */ /* 0x000fe40000410000 */
[----:B------:R-:W2:Y:S01]  /*6b00*/  MUFU.TANH R184, R184 ;  /* 0x000000b800b87308 */ /* 0x000ea20000002400 */
[----:B------:R-:W-:Y:S02]  /*6b10*/  FMUL.FTZ R252, R33, c[0x0][0x320] ;  /* 0x0000c80021fc7a20 */ /* 0x000fe40000410000 */
[----:B------:R-:W0:Y:S01]  /*6b20*/  LDGDEPBAR ;  /* 0x00000000000079af */ /* 0x000e220000000000 */
[----:B------:R-:W-:Y:S02]  /*6b30*/  FMUL.FTZ R248, R38, c[0x0][0x320] ;  /* 0x0000c80026f87a20 */ /* 0x000fe40000410000 */
[----:B------:R-:W-:Y:S02]  /*6b40*/  FMUL.FTZ R246, R39, c[0x0][0x320] ;  /* 0x0000c80027f67a20 */ /* 0x000fe40000410000 */
[----:B------:R-:W-:Y:S02]  /*6b50*/  FMUL.FTZ R13, R40, c[0x0][0x320] ;  /* 0x0000c800280d7a20 */ /* 0x000fe40000410000 */
[----:B------:R-:W2:Y:S01]  /*6b60*/  MUFU.TANH R166, R166 ;  /* 0x000000a600a67308 */ /* 0x000ea20000002400 */
[----:B------:R-:W-:Y:S01]  /*6b70*/  FMUL.FTZ R15, R41, c[0x0][0x320] ;  /* 0x0000c800290f7a20 */ /* 0x000fe20000410000 */
[----:B------:R-:W2:Y:S01]  /*6b80*/  SHFL.IDX PT, R6, R18, RZ, 0x1c1f ;  /* 0x001c1fff12067589 */ /* 0x000ea200000e0000 */
[----:B-1----:R-:W-:Y:S02]  /*6b90*/  FMUL.FTZ R251, R42, c[0x0][0x320] ;  /* 0x0000c8002afb7a20 */ /* 0x002fe40000410000 */
        /* <DEDUP_REMOVED lines=9> */
[----:B------:R-:W1:Y:S01]  /*6c30*/  MUFU.TANH R161, R161 ;  /* 0x000000a100a17308 */ /* 0x000e620000002400 */
[----:B------:R-:W-:Y:S02]  /*6c40*/  FMUL.FTZ R46, R46, c[0x0][0x320] ;  /* 0x0000c8002e2e7a20 */ /* 0x000fe40000410000 */
[----:B------:R-:W-:Y:S05]  /*6c50*/  IMAD R26, R234, -0x60, RZ ;  /* 0xffffffa0ea1a7824 */ /* 0x000fea00078e02ff */
[----:B------:R-:W-:Y:S02]  /*6c60*/  IADD3 R21, -R225, 0x1, R26 ;  /* 0x00000001e1157810 */ /* 0x000fe40007ffe11a */
[----:B------:R-:W1:Y:S02]  /*6c70*/  MUFU.TANH R185, R185 ;  /* 0x000000b900b97308 */ /* 0x000e640000002400 */
[----:B------:R-:W-:Y:S04]  /*6c80*/  IADD3 R21, -R219, R21, R216 ;  /* 0x00000015db157210 */ /* 0x000fe80007ffe1d8 */
[C---:B-----5:R-:W-:Y:S02]  /*6c90*/  IADD3 R22, R21.reuse, c[0x0][0x328], RZ ;  /* 0x0000ca0015167a10 */ /* 0x060fe40007ffe0ff */
[----:B------:R-:W-:Y:S02]  /*6ca0*/  IADD3 R21, R21, UR7, RZ ;  /* 0x0000000715157c10 */ /* 0x000fe4000fffe0ff */
[----:B------:R-:W1:Y:S01]  /*6cb0*/  MUFU.TANH R186, R186 ;  /* 0x000000ba00ba7308 */ /* 0x000e620000002400 */
[----:B--2---:R-:W-:Y:S02]  /*6cc0*/  IADD3 R25, R22, R6, RZ ;  /* 0x0000000616197210 */ /* 0x004fe40007ffe0ff */
[----:B------:R-:W-:Y:S07]  /*6cd0*/  IADD3 R23, R6, R21, RZ ;  /* 0x0000001506177210 */ /* 0x000fee0007ffe0ff */
[----:B------:R-:W2:Y:S10]  /*6ce0*/  MUFU.TANH R236, R236 ;  /* 0x000000ec00ec7308 */ /* 0x000eb40000002400 */
        /* <DEDUP_REMOVED lines=22> */
[----:B------:R1:W1:Y:S10]  /*6e50*/  MUFU.TANH R150, R45 ;  /* 0x0000002d00967308 */ /* 0x0002740000002400 */
[----:B------:R1:W1:Y:S10]  /*6e60*/  MUFU.TANH R147, R46 ;  /* 0x0000002e00937308 */ /* 0x0002740000002400 */
[----:B------:R-:W1:Y:S10]  /*6e70*/  MUFU.TANH R5, R5 ;  /* 0x0000000500057308 */ /* 0x000e740000002400 */
[----:B------:R-:W1:Y:S10]  /*6e80*/  MUFU.TANH R146, R146 ;  /* 0x0000009200927308 */ /* 0x000e740000002400 */
[----:B------:R-:W1:Y:S10]  /*6e90*/  MUFU.TANH R19, R19 ;  /* 0x0000001300137308 */ /* 0x000e740000002400 */
[----:B------:R-:W1:Y:S10]  /*6ea0*/  MUFU.TANH R14, R14 ;  /* 0x0000000e000e7308 */ /* 0x000e740000002400 */
[----:B------:R-:W1:Y:S01]  /*6eb0*/  MUFU.TANH R7, R7 ;  /* 0x0000000700077308 */ /* 0x000e620000002400 */
[----:B------:R-:W-:-:S05]  /*6ec0*/  @!P3 BRA `(.L_x_244) ;  /* 0x000001800000b947 */ /* 0x000fca0003800000 */
[----:B--234-:R-:W-:Y:S01]  /*6ed0*/  IADD3 R6, -R219, R216, R6 ;  /* 0x000000d8db067210 */ /* 0x01cfe20007ffe106 */
[----:B------:R-:W-:Y:S03]  /*6ee0*/  BSSY B0, `(.L_x_245) ;  /* 0x0000011000007945 */ /* 0x000fe60003800000 */
        /* <DEDUP_REMOVED lines=11> */
.L_x_246:
[----:B------:R-:W-:Y:S04]  /*6fa0*/  MOV R4, c[0x0][0x32c] ;  /* 0x0000cb0000047a02 */ /* 0x000fe80000000f00 */
[----:B------:R-:W-:Y:S11]  /*6fb0*/  ISETP.NE.AND P0, PT, R4, 0x1, PT ;  /* 0x000000010400780c */ /* 0x000ff60003f05270 */
[----:B------:R-:W-:Y:S02]  /*6fc0*/  @!UPT UIADD3 URZ, URZ, URZ, URZ ;  /* 0x0000003f3f3ff290 */ /* 0x000fe4000fffe03f */
[----:B------:R-:W-:Y:S05]  /*6fd0*/  @P0 IMAD.HI.U32 R4, R6, c[0x0][0x330], RZ ;  /* 0x0000cc0006040a27 */ /* 0x000fea00078e00ff */
[----:B------:R-:W-:Y:S02]  /*6fe0*/  @P0 SHF.R.U32.HI R6, RZ, c[0x0][0x334], R4 ;  /* 0x0000cd00ff060a19 */ /* 0x000fe40000011604 */
.L_x_247:
[----:B------:R-:W-:Y:S05]  /*6ff0*/  BSYNC B0 ;  /* 0x0000000000007941 */ /* 0x000fea0003800000 */
.L_x_245:
[----:B------:R-:W-:Y:S04]  /*7000*/  IMAD.IADD R27, R26, 0x1, -R225 ;  /* 0x000000011a1b7824 */ /* 0x000fe800078e0ae1 */
[----:B------:R-:W-:Y:S05]  /*7010*/  IMAD R6, R6, c[0x0][0x32c], R27 ;  /* 0x0000cb0006067a24 */ /* 0x000fea00078e021b */
[----:B------:R-:W-:Y:S02]  /*7020*/  IADD3 R4, R6, c[0x0][0x32c], RZ ;  /* 0x0000cb0006047a10 */ /* 0x000fe40007ffe0ff */
[----:B------:R-:W-:Y:S02]  /*7030*/  IMNMX R23, R23, R6, !PT ;  /* 0x0000000617177217 */ /* 0x000fe40007800200 */
[----:B------:R-:W-:Y:S02]  /*7040*/  IMNMX R25, R25, R4, PT ;  /* 0x0000000419197217 */ /* 0x000fe40003800200 */
.L_x_244:
        /* <DEDUP_REMOVED lines=125> */
[----:B------:R-:W-:Y:S02]  /*7820*/  LOP3.LUT R226, R226, 0xfffffffd, RZ, 0xc0, !PT ;  /* 0xfffffffde2e27812 */ /* 0x000fe400078ec0ff */
        /* <DEDUP_REMOVED lines=18> */
[----:B------:R-:W-:Y:S01]  /*7950*/  IADD3 R9, -R219, R216, R4 ;  /* 0x000000d8db097210 */ /* 0x000fe20007ffe104 */
        /* <DEDUP_REMOVED lines=12> */
.L_x_250:
[----:B------:R-:W-:Y:S04]  /*7a20*/  MOV R4, c[0x0][0x32c] ;  /* 0x0000cb0000047a02 */ /* 0x000fe80000000f00 */
[----:B------:R-:W-:Y:S11]  /*7a30*/  ISETP.NE.AND P0, PT, R4, 0x1, PT ;  /* 0x000000010400780c */ /* 0x000ff60003f05270 */
[----:B------:R-:W-:Y:S02]  /*7a40*/  @!UPT UIADD3 URZ, URZ, URZ, URZ ;  /* 0x0000003f3f3ff290 */ /* 0x000fe4000fffe03f */
[----:B------:R-:W-:Y:S05]  /*7a50*/  @P0 IMAD.HI.U32 R4, R9, c[0x0][0x330], RZ ;  /* 0x0000cc0009040a27 */ /* 0x000fea00078e00ff */
[----:B------:R-:W-:Y:S02]  /*7a60*/  @P0 SHF.R.U32.HI R9, RZ, c[0x0][0x334], R4 ;  /* 0x0000cd00ff090a19 */ /* 0x000fe40000011604 */
.L_x_251:
[----:B------:R-:W-:Y:S05]  /*7a70*/  BSYNC B0 ;  /* 0x0000000000007941 */ /* 0x000fea0003800000 */
.L_x_249:
[----:B------:R-:W-:Y:S04]  /*7a80*/  IMAD.IADD R26, R26, 0x1, -R225 ;  /* 0x000000011a1a7824 */ /* 0x000fe800078e0ae1 */
[----:B------:R-:W-:Y:S05]  /*7a90*/  IMAD R26, R9, c[0x0][0x32c], R26 ;  /* 0x0000cb00091a7a24 */ /* 0x000fea00078e021a */
[----:B------:R-:W-:Y:S02]  /*7aa0*/  IADD3 R9, R26, c[0x0][0x32c], RZ ;  /* 0x0000cb001a097a10 */ /* 0x000fe40007ffe0ff */
[----:B------:R-:W-:Y:S02]  /*7ab0*/  IMNMX R21, R21, R26, !PT ;  /* 0x0000001a15157217 */ /* 0x000fe40007800200 */
[----:B------:R-:W-:Y:S02]  /*7ac0*/  IMNMX R22, R22, R9, PT ;  /* 0x0000000916167217 */ /* 0x000fe40003800200 */
.L_x_248:
        /* <DEDUP_REMOVED lines=75> */
[C---:B------:R-:W-:Y:S02]  /*7f80*/  ISETP.GT.AND P0, PT, R21.reuse, 0x28, !P0 ;  /* 0x000000281500780c */ /* 0x040fe40004704270 */
[----:B------:R-:W-:Y:S02]  /*7f90*/  FMNMX.FTZ R19, R150, R19, !PT ;  /* 0x0000001396137209 */ /* 0x000fe40007810000 */
[----:B------:R-:W-:Y:S02]  /*7fa0*/  ISETP.LT.OR P0, PT, R22, 0x29, P0 ;  /* 0x000000291600780c */ /* 0x000fe40000701670 */
[----:B------:R-:W-:Y:S02]  /*7fb0*/  ISETP.GT.AND P2, PT, R21, 0x58, !P2 ;  /* 0x000000581500780c */ /* 0x000fe40005744270 */
        /* <DEDUP_REMOVED lines=339> */
[C---:B------:R-:W-:Y:S04]  /*94f0*/  HMMA.16816.F32.BF16 R12, R68.reuse, R84, R12 ;  /* 0x00000054440c723c */ /* 0x040fe8000004180c */
[----:B------:R-:W-:Y:S04]  /*9500*/  FADD.FTZ R2, R242, R235 ;  /* 0x000000ebf2027221 */ /* 0x000fe80000010000 */
[C---:B------:R-:W-:Y:S01]  /*9510*/  HMMA.16816.F32.BF16 R16, R68.reuse, R86, R16 ;  /* 0x000000564410723c */ /* 0x040fe20000041810 */
[----:B------:R-:W3:Y:S01]  /*9520*/  LDSM.16.MT88.4 R84, [R210+0x4100] ;  /* 0x00410000d254783b */ /* 0x000ee20000004200 */
[----:B------:R-:W4:Y:S02]  /*9530*/  MUFU.EX2 R139, R139 ;  /* 0x0000008b008b7308 */ /* 0x000f240000000800 */
[----:B------:R-:W-:Y:S01]  /*9540*/  FADD.FTZ R2, R245, R2 ;  /* 0x00000002f5027221 */ /* 0x000fe20000010000 */
[----:B-1----:R-:W-:Y:S03]  /*9550*/  F2FP.BF16.PACK_AB R126, R149, R146 ;  /* 0x00000092957e723e */ /* 0x002fe600000010ff */
[C---:B------:R-:W-:Y:S04]  /*9560*/  HMMA.16816.F32.BF16 R20, R68.reuse, R76, R20 ;  /* 0x0000004c4414723c */ /* 0x040fe80000041814 */
[----:B------:R-:W-:Y:S01]  /*9570*/  MUFU.EX2 R135, R135 ;  /* 0x0000008700877308 */ /* 0x000fe20000000800 */
[----:B------:R-:W-:Y:S03]  /*9580*/  FADD.FTZ R3, R243, R2 ;  /* 0x00000002f3037221 */ /* 0x000fe60000010000 */
[C---:B------:R-:W-:Y:S01]  /*9590*/  HMMA.16816.F32.BF16 R24, R68.reuse, R78, R24 ;  /* 0x0000004e4418723c */ /* 0x040fe20000041818 */
[----:B------:R-:W1:Y:S03]  /*95a0*/  LDSM.16.MT88.4 R76, [R209+0x4100] ;  /* 0x00410000d14c783b */ /* 0x000e660000004200 */
[----:B------:R-:W-:Y:S02]  /*95b0*/  FADD.FTZ R3, R244, R3 ;  /* 0x00000003f4037221 */ /* 0x000fe40000010000 */
[----:B------:R-:W3:Y:S02]  /*95c0*/  MUFU.EX2 R134, R134 ;  /* 0x0000008600867308 */ /* 0x000ee40000000800 */
[C---:B-----5:R-:W-:Y:S04]  /*95d0*/  HMMA.16816.F32.BF16 R28, R68.reuse, R80, R28 ;  /* 0x00000050441c723c */ /* 0x060fe8000004181c */
[----:B----4-:R-:W-:Y:S01]  /*95e0*/  F2FP.BF16.PACK_AB R125, R139, R144 ;  /* 0x000000908b7d723e */ /* 0x010fe200000010ff */
[----:B------:R-:W-:Y:S03]  /*95f0*/  FADD.FTZ R2, R166, R3 ;  /* 0x00000003a6027221 */ /* 0x000fe60000010000 */
[C---:B------:R-:W-:Y:S01]  /*9600*/  HMMA.16816.F32.BF16 R32, R68.reuse, R82, R32 ;  /* 0x000000524420723c */ /* 0x040fe20000041820 */
[----:B------:R-:W4:Y:S03]  /*9610*/  LDSM.16.MT88.4 R80, [R212+0x1900] ;  /* 0x00190000d450783b */ /* 0x000f260000004200 */
[----:B------:R-:W-:Y:S04]  /*9620*/  FADD.FTZ R2, R165, R2 ;  /* 0x00000002a5027221 */ /* 0x000fe80000010000 */
[C---:B--2---:R-:W-:Y:S04]  /*9630*/  HMMA.16816.F32.BF16 R36, R68.reuse, R72, R36 ;  /* 0x000000484424723c */ /* 0x044fe80000041824 */
[----:B------:R-:W-:Y:S01]  /*9640*/  FADD.FTZ R3, R161, R2 ;  /* 0x00000002a1037221 */ /* 0x000fe20000010000 */
[----:B---3--:R-:W-:Y:S01]  /*9650*/  F2FP.BF16.PACK_AB R127, R134, R135 ;  /* 0x00000087867f723e */ /* 0x008fe200000010ff */
[----:B------:R-:W-:Y:S02]  /*9660*/  IMAD.MOV.U32 R2, RZ, RZ, R116 ;  /* 0x000000ffff027224 */ /* 0x000fe400078e0074 */
[C---:B------:R-:W-:Y:S01]  /*9670*/  HMMA.16816.F32.BF16 R40, R68.reuse, R74, R40 ;  /* 0x0000004a4428723c */ /* 0x040fe20000041828 */
[----:B------:R-:W2:Y:S03]  /*9680*/  LDSM.16.MT88.4 R72, [R210+0x1900] ;  /* 0x00190000d248783b */ /* 0x000ea60000004200 */
[----:B------:R-:W-:Y:S04]  /*9690*/  FADD.FTZ R3, R192, R3 ;  /* 0x00000003c0037221 */ /* 0x000fe80000010000 */
[C---:B------:R-:W-:Y:S04]  /*96a0*/  HMMA.16816.F32.BF16 R44, R68.reuse, R84, R44 ;  /* 0x00000054442c723c */ /* 0x040fe8000004182c */
[----:B------:R-:W-:Y:S02]  /*96b0*/  FADD.FTZ R144, R144, R3 ;  /* 0x0000000390907221 */ /* 0x000fe40000010000 */
[----:B------:R-:W-:Y:S02]  /*96c0*/  IMAD.MOV.U32 R3, RZ, RZ, R0 ;  /* 0x000000ffff037224 */ /* 0x000fe400078e0000 */
[C---:B------:R-:W-:Y:S01]  /*96d0*/  HMMA.16816.F32.BF16 R48, R68.reuse, R86, R48 ;  /* 0x000000564430723c */ /* 0x040fe20000041830 */
[----:B------:R-:W-:Y:S03]  /*96e0*/  LDSM.16.MT88.4 R84, [R208+0x1900] ;  /* 0x00190000d054783b */ /* 0x000fe60000004200 */
[----:B------:R-:W-:Y:S04]  /*96f0*/  FADD.FTZ R144, R139, R144 ;  /* 0x000000908b907221 */ /* 0x000fe80000010000 */
[C---:B-1----:R-:W-:Y:S04]  /*9700*/  HMMA.16816.F32.BF16 R52, R68.reuse, R76, R52 ;  /* 0x0000004c4434723c */ /* 0x042fe80000041834 */
[----:B------:R-:W-:Y:S04]  /*9710*/  FADD.FTZ R135, R135, R144 ;  /* 0x0000009087877221 */ /* 0x000fe80000010000 */
[C---:B------:R-:W-:Y:S01]  /*9720*/  HMMA.16816.F32.BF16 R56, R68.reuse, R78, R56 ;  /* 0x0000004e4438723c */ /* 0x040fe20000041838 */
[----:B------:R-:W1:Y:S03]  /*9730*/  LDSM.16.MT88.4 R76, [R209+0x1900] ;  /* 0x00190000d14c783b */ /* 0x000e660000004200 */
        /* <DEDUP_REMOVED lines=11> */
[C---:B----4-:R-:W-:Y:S03]  /*97f0*/  HMMA.16816.F32.BF16 R4, R68.reuse, R80, R4 ;  /* 0x000000504404723c */ /* 0x050fe60000041804 */
[----:B------:R-:W-:Y:S05]  /*9800*/  FADD.FTZ R239, R240, R239 ;  /* 0x000000eff0ef7221 */ /* 0x000fea0000010000 */
[C---:B------:R-:W-:Y:S01]  /*9810*/  HMMA.16816.F32.BF16 R8, R68.reuse, R82, R8 ;  /* 0x000000524408723c */ /* 0x040fe20000041808 */
[----:B------:R-:W3:Y:S07]  /*9820*/  LDSM.16.MT88.4 R80, [R212+0x4900] ;  /* 0x00490000d450783b */ /* 0x000eee0000004200 */
        /* <DEDUP_REMOVED lines=8> */
[----:B------:R-:W-:Y:S07]  /*98b0*/  LDSM.16.MT88.4 R84, [R208+0x2100] ;  /* 0x00210000d054783b */ /* 0x000fee0000004200 */
[C---:B---3--:R-:W-:Y:S08]  /*98c0*/  HMMA.16816.F32.BF16 R36, R68.reuse, R80, R36 ;  /* 0x000000504424723c */ /* 0x048ff00000041824 */
        /* <DEDUP_REMOVED lines=66> */
.L_x_243:
[----:B------:R-:W1:Y:S01]  /*9cf0*/  S2R R5, SR_CTAID.X ;  /* 0x0000000000057919 */ /* 0x000e620000002500 */
[----:B------:R-:W-:-:S02]  /*9d00*/  IADD3 R2, R216, 0x1, -R219 ;  /* 0x00000001d8027810 */ /* 0x000fc40007ffe8db */
[----:B-1----:R-:W-:-:S05]  /*9d10*/  LEA R5, R5, 0x7f, 0x7 ;  /* 0x0000007f05057811 */ /* 0x002fca00078e38ff */
[----:B------:R-:W-:-:S05]  /*9d20*/  @P4 IMAD.HI.U32 R3, R5, c[0x0][0x2c8], RZ ;  /* 0x0000b20005034a27 */ /* 0x000fca00078e00ff */
[----:B------:R-:W-:-:S05]  /*9d30*/  @P4 SHF.R.U32.HI R5, RZ, c[0x0][0x2cc], R3 ;  /* 0x0000b300ff054a19 */ /* 0x000fca0000011603 */
[----:B------:R-:W-:-:S05]  /*9d40*/  IMAD.IADD R4, R2, 0x1, R5 ;  /* 0x0000000102047824 */ /* 0x000fca00078e0205 */
        /* <DEDUP_REMOVED lines=11> */
.L_x_254:
[----:B------:R-:W-:-:S04]  /*9e00*/  MOV R2, c[0x0][0x32c] ;  /* 0x0000cb0000027a02 */ /* 0x000fc80000000f00 */
[----:B------:R-:W-:-:S13]  /*9e10*/  ISETP.NE.AND P0, PT, R2, 0x1, PT ;  /* 0x000000010200780c */ /* 0x000fda0003f05270 */
[----:B------:R-:W-:-:S05]  /*9e20*/  @P0 IMAD.HI.U32 R2, R4, c[0x0][0x330], RZ ;  /* 0x0000cc0004020a27 */ /* 0x000fca00078e00ff */
[----:B------:R-:W-:-:S05]  /*9e30*/  @P0 SHF.R.U32.HI R4, RZ, c[0x0][0x334], R2 ;  /* 0x0000cd00ff040a19 */ /* 0x000fca0000011602 */
.L_x_255:
[----:B------:R-:W-:-:S05]  /*9e40*/  IMAD R4, R4, c[0x0][0x32c], RZ ;  /* 0x0000cb0004047a24 */ /* 0x000fca00078e02ff */
[----:B------:R-:W-:-:S04]  /*9e50*/  IMNMX R3, R3, R4, !PT ;  /* 0x0000000403037217 */ /* 0x000fc80007800200 */
.L_x_253:
        /* <DEDUP_REMOVED lines=12> */
.L_x_257:
        /* <DEDUP_REMOVED lines=285> */
[----:B-1----:R-:W-:Y:S01]  /*b0f0*/  FMNMX.FTZ R2, R249, R0, !PT ;  /* 0x00000000f9027209 */ /* 0x002fe20007810000 */
[----:B------:R-:W-:Y:S08]  /*b100*/  FMUL.FTZ R0, R51, c[0x0][0x320] ;  /* 0x0000c80033007a20 */ /* 0x000ff00000410000 */
        /* <DEDUP_REMOVED lines=95> */
[C---:B------:R-:W-:Y:S01]  /*b700*/  FMUL.FTZ R41, R3.reuse, R77 ;  /* 0x0000004d03297220 */ /* 0x040fe20000410000 */
        /* <DEDUP_REMOVED lines=371> */
.L_x_256:
        /* <DEDUP_REMOVED lines=20> */
.L_x_267:
        /* <DEDUP_REMOVED lines=182> */
[----:B------:R-:W1:Y:S01]  /*dae0*/  MUFU.TANH R116, R10 ;  /* 0x0000000a00747308 */ /* 0x000e620000002400 */
[----:B------:R-:W-:Y:S09]  /*daf0*/  IMAD R16, R192, -0x60, RZ ;  /* 0xffffffa0c0107824 */ /* 0x000ff200078e02ff */
[----:B------:R5:W1:Y:S01]  /*db00*/  MUFU.TANH R117, R11 ;  /* 0x0000000b00757308 */ /* 0x000a620000002400 */
[C---:B--2---:R-:W-:Y:S09]  /*db10*/  HMMA.16816.F32.BF16 R20, R188.reuse, R4, R20 ;  /* 0x00000004bc14723c */ /* 0x044ff20000041814 */
[----:B------:R2:W1:Y:S01]  /*db20*/  MUFU.TANH R157, R18 ;  /* 0x00000012009d7308 */ /* 0x0004620000002400 */
[C---:B------:R-:W-:Y:S01]  /*db30*/  HMMA.16816.F32.BF16 R24, R188.reuse, R6, R24 ;  /* 0x00000006bc18723c */ /* 0x040fe20000041818 */
[----:B------:R-:W-:Y:S08]  /*db40*/  LDSM.16.M88.4 R4, [R202+0x5000] ;  /* 0x00500000ca04783b */ /* 0x000ff00000000200 */
[----:B------:R1:W1:Y:S01]  /*db50*/  MUFU.TANH R163, R19 ;  /* 0x0000001300a37308 */ /* 0x0002620000002400 */
[----:B-----5:R-:W5:Y:S04]  /*db60*/  LDSM.16.M88.4 R8, [R202+0x4800] ;  /* 0x00480000ca08783b */ /* 0x020f680000000200 */
[----:B------:R-:W-:Y:S05]  /*db70*/  FMUL.FTZ R22, R22, c[0x0][0x320] ;  /* 0x0000c80016167a20 */ /* 0x000fea0000410000 */
[----:B------:R-:W1:Y:S01]  /*db80*/  MUFU.TANH R151, R15 ;  /* 0x0000000f00977308 */ /* 0x000e620000002400 */
[----:B------:R-:W-:Y:S02]  /*db90*/  FMUL.FTZ R23, R23, c[0x0][0x320] ;  /* 0x0000c80017177a20 */ /* 0x000fe40000410000 */
[----:B------:R-:W-:Y:S02]  /*dba0*/  FMUL.FTZ R21, R21, c[0x0][0x320] ;  /* 0x0000c80015157a20 */ /* 0x000fe40000410000 */
[----:B------:R-:W-:Y:S02]  /*dbb0*/  FMUL.FTZ R186, R20, c[0x0][0x320] ;  /* 0x0000c80014ba7a20 */ /* 0x000fe40000410000 */
[----:B------:R-:W-:Y:S02]  /*dbc0*/  FMUL.FTZ R162, R24, c[0x0][0x320] ;  /* 0x0000c80018a27a20 */ /* 0x000fe40000410000 */
[----:B------:R-:W-:Y:S01]  /*dbd0*/  FMUL.FTZ R25, R25, c[0x0][0x320] ;  /* 0x0000c80019197a20 */ /* 0x000fe20000410000 */
[----:B------:R1:W1:Y:S01]  /*dbe0*/  MUFU.TANH R235, R22 ;  /* 0x0000001600eb7308 */ /* 0x0002620000002400 */
[----:B------:R-:W-:Y:S02]  /*dbf0*/  FMUL.FTZ R26, R26, c[0x0][0x320] ;  /* 0x0000c8001a1a7a20 */ /* 0x000fe40000410000 */
[----:B------:R-:W-:Y:S07]  /*dc00*/  FMUL.FTZ R27, R27, c[0x0][0x320] ;  /* 0x0000c8001b1b7a20 */ /* 0x000fee0000410000 */
[----:B------:R1:W1:Y:S10]  /*dc10*/  MUFU.TANH R187, R23 ;  /* 0x0000001700bb7308 */ /* 0x0002740000002400 */
[----:B------:R1:W1:Y:S01]  /*dc20*/  MUFU.TANH R160, R21 ;  /* 0x0000001500a07308 */ /* 0x0002620000002400 */
        /* <DEDUP_REMOVED lines=26> */
[----:B------:R-:W-:Y:S03]  /*ddd0*/  HMMA.16816.F32.BF16 R48, R188, R10, R48 ;  /* 0x0000000abc30723c */ /* 0x000fe60000041830 */
[----:B------:R-:W-:Y:S01]  /*dde0*/  @P2 IADD3 R4, R7, R4, RZ ;  /* 0x0000000407042210 */ /* 0x000fe20007ffe0ff */
[----:B------:R-:W-:Y:S01]  /*ddf0*/  FMUL.FTZ R184, R40, c[0x0][0x320] ;  /* 0x0000c80028b87a20 */ /* 0x000fe20000410000 */
[----:B------:R-:W-:Y:S01]  /*de00*/  @P2 MOV R8, R220 ;  /* 0x000000dc00082202 */ /* 0x000fe20000000f00 */
[----:B------:R-:W-:Y:S01]  /*de10*/  FMUL.FTZ R34, R34, c[0x0][0x320] ;  /* 0x0000c80022227a20 */ /* 0x000fe20000410000 */
[----:B------:R-:W-:Y:S02]  /*de20*/  @P2 MOV R9, R223 ;  /* 0x000000df00092202 */ /* 0x000fe40000000f00 */
[----:B------:R-:W1:Y:S03]  /*de30*/  MUFU.TANH R13, R13 ;  /* 0x0000000d000d7308 */ /* 0x000e660000002400 */
[----:B------:R-:W-:Y:S02]  /*de40*/  @P2 IMAD R4, R4, 0x60, RZ ;  /* 0x0000006004042824 */ /* 0x000fe400078e02ff */
[----:B------:R-:W-:Y:S01]  /*de50*/  @P2 IMAD.WIDE.U32 R6, R6, 0x60, R8 ;  /* 0x0000006006062825 */ /* 0x000fe200078e0008 */
[----:B------:R-:W-:Y:S03]  /*de60*/  IADD3 R9, -R225, 0x1, R16 ;  /* 0x00000001e1097810 */ /* 0x000fe60007ffe110 */
[----:B------:R-:W-:Y:S01]  /*de70*/  FMUL.FTZ R35, R35, c[0x0][0x320] ;  /* 0x0000c80023237a20 */ /* 0x000fe20000410000 */
[----:B------:R-:W3:Y:S01]  /*de80*/  MUFU.TANH R14, R14 ;  /* 0x0000000e000e7308 */ /* 0x000ee20000002400 */
[----:B------:R-:W-:Y:S01]  /*de90*/  @P2 IADD3 R4, R7, R4, RZ ;  /* 0x0000000407042210 */ /* 0x000fe20007ffe0ff */
[----:B------:R-:W-:Y:S01]  /*dea0*/  FMUL.FTZ R37, R37, c[0x0][0x320] ;  /* 0x0000c80025257a20 */ /* 0x000fe20000410000 */
[----:B------:R-:W-:Y:S01]  /*deb0*/  @P2 SHF.L.U32 R5, R6, 0x1, RZ ;  /* 0x0000000106052819 */ /* 0x000fe200000006ff */
[----:B------:R-:W-:Y:S01]  /*dec0*/  FMUL.FTZ R38, R38, c[0x0][0x320] ;  /* 0x0000c80026267a20 */ /* 0x000fe20000410000 */
[----:B------:R-:W-:Y:S01]  /*ded0*/  @P2 SHF.L.U64.HI R4, R6, 0x1, R4 ;  /* 0x0000000106042819 */ /* 0x000fe20000010204 */
[----:B------:R-:W-:Y:S01]  /*dee0*/  FMUL.FTZ R39, R39, c[0x0][0x320] ;  /* 0x0000c80027277a20 */ /* 0x000fe20000410000 */
[----:B------:R-:W-:Y:S01]  /*def0*/  @P2 IADD3 R6, P0, R5, c[0x0][0x1c8], RZ ;  /* 0x0000720005062a10 */ /* 0x000fe20007f1e0ff */
[----:B------:R-:W-:Y:S01]  /*df00*/  FMUL.FTZ R41, R41, c[0x0][0x320] ;  /* 0x0000c80029297a20 */ /* 0x000fe20000410000 */
[----:B------:R-:W-:Y:S01]  /*df10*/  @P2 IADD3 R5, P1, R5, 0x80, RZ ;  /* 0x0000008005052810 */ /* 0x000fe20007f3e0ff */
[----:B------:R-:W3:Y:S01]  /*df20*/  MUFU.TANH R186, R186 ;  /* 0x000000ba00ba7308 */ /* 0x000ee20000002400 */
        /* <DEDUP_REMOVED lines=11> */
[----:B--2---:R-:W-:Y:S01]  /*dfe0*/  @P2 IADD3 R18, P0, R6, UR15, RZ ;  /* 0x0000000f06122c10 */ /* 0x004fe2000ff1e0ff */
[----:B------:R-:W2:Y:S01]  /*dff0*/  MUFU.TANH R162, R162 ;  /* 0x000000a200a27308 */ /* 0x000ea20000002400 */
[----:B------:R-:W-:Y:S01]  /*e000*/  @P4 SHF.R.U32.HI R5, RZ, c[0x0][0x2cc], R193 ;  /* 0x0000b300ff054a19 */ /* 0x000fe200000116c1 */
[----:B------:R-:W-:Y:S01]  /*e010*/  FMUL.FTZ R44, R44, c[0x0][0x320] ;  /* 0x0000c8002c2c7a20 */ /* 0x000fe20000410000 */
[----:B-1----:R-:W-:Y:S01]  /*e020*/  @P2 IADD3.X R19, R7, UR13, RZ, P0, !PT ;  /* 0x0000000d07132c10 */ /* 0x002fe200087fe4ff */
[----:B------:R1:W-:Y:S01]  /*e030*/  @P2 LDGSTS.E.BYPASS.LTC128B.128 [R217+0xb100], [R10.64], !P5 ;  /* 0x0b1000000ad92fae */ /* 0x0003e2000e901d4a */
[C---:B------:R-:W-:Y:S01]  /*e040*/  @P2 IADD3 R22, P1, R18.reuse, UR15, RZ ;  /* 0x0000000f12162c10 */ /* 0x040fe2000ff3e0ff */
[----:B------:R-:W-:Y:S01]  /*e050*/  FMUL.FTZ R45, R45, c[0x0][0x320] ;  /* 0x0000c8002d2d7a20 */ /* 0x000fe20000410000 */
[----:B------:R-:W-:Y:S01]  /*e060*/  @P2 IADD3 R20, P0, R18, UR6, RZ ;  /* 0x0000000612142c10 */ /* 0x000fe2000ff1e0ff */
[----:B------:R-:W-:Y:S01]  /*e070*/  FMUL.FTZ R46, R46, c[0x0][0x320] ;  /* 0x0000c8002e2e7a20 */ /* 0x000fe20000410000 */
[C---:B------:R-:W-:Y:S01]  /*e080*/  @P2 IADD3.X R23, R19.reuse, UR13, RZ, P1, !PT ;  /* 0x0000000d13172c10 */ /* 0x040fe20008ffe4ff */
[----:B------:R2:W2:Y:S01]  /*e090*/  MUFU.TANH R164, R25 ;  /* 0x0000001900a47308 */ /* 0x0004a20000002400 */
[----:B------:R-:W-:Y:S01]  /*e0a0*/  @P2 IADD3.X R21, R19, UR8, RZ, P0, !PT ;  /* 0x0000000813152c10 */ /* 0x000fe200087fe4ff */
[----:B------:R2:W-:Y:S01]  /*e0b0*/  @P2 LDGSTS.E.BYPASS.LTC128B.128 [R217+0x9100], [R18.64], !P6 ;  /* 0x0910000012d92fae */ /* 0x0005e2000f101d4a */
[----:B------:R-:W-:Y:S01]  /*e0c0*/  FMUL.FTZ R47, R47, c[0x0][0x320] ;  /* 0x0000c8002f2f7a20 */ /* 0x000fe20000410000 */
[----:B------:R-:W-:Y:S01]  /*e0d0*/  IADD3 R9, -R219, R9, R216 ;  /* 0x00000009db097210 */ /* 0x000fe20007ffe1d8 */
[----:B------:R-:W-:Y:S02]  /*e0e0*/  FMUL.FTZ R48, R48, c[0x0][0x320] ;  /* 0x0000c80030307a20 */ /* 0x000fe40000410000 */
[----:B------:R-:W-:Y:S02]  /*e0f0*/  FMUL.FTZ R49, R49, c[0x0][0x320] ;  /* 0x0000c80031317a20 */ /* 0x000fe40000410000 */
[----:B------:R-:W-:Y:S01]  /*e100*/  FMUL.FTZ R50, R50, c[0x0][0x320] ;  /* 0x0000c80032327a20 */ /* 0x000fe20000410000 */
[----:B------:R2:W2:Y:S01]  /*e110*/  MUFU.TANH R233, R26 ;  /* 0x0000001a00e97308 */ /* 0x0004a20000002400 */
[----:B------:R2:W-:Y:S01]  /*e120*/  @P2 LDGSTS.E.BYPASS.LTC128B.128 [R217+0xc100], [R18.64+0x80], !P5 ;  /* 0x0c10008012d92fae */ /* 0x0005e2000e901d4a */
[----:B-----5:R-:W-:Y:S07]  /*e130*/  IADD3 R7, -R225, R16, RZ ;  /* 0x00000010e1077210 */ /* 0x020fee0007ffe1ff */
[----:B------:R2:W-:Y:S01]  /*e140*/  @P2 LDGSTS.E.BYPASS.LTC128B.128 [R217+0xa100], [R22.64], !P6 ;  /* 0x0a10000016d92fae */ /* 0x0005e2000f101d4a */
[----:B------:R2:W2:Y:S01]  /*e150*/  MUFU.TANH R229, R27 ;  /* 0x0000001b00e57308 */ /* 0x0004a20000002400 */
[C---:B-1----:R-:W-:Y:S02]  /*e160*/  IADD3 R11, R9.reuse, c[0x0][0x328], RZ ;  /* 0x0000ca00090b7a10 */ /* 0x042fe40007ffe0ff */
[----:B------:R-:W-:Y:S04]  /*e170*/  IADD3 R9, R9, UR7, RZ ;  /* 0x0000000709097c10 */ /* 0x000fe8000fffe0ff */
[----:B------:R1:W-:Y:S03]  /*e180*/  @P2 LDGSTS.E.BYPASS.LTC128B.128 [R217+0xd100], [R20.64], !P5 ;  /* 0x0d10000014d92fae */ /* 0x0003e6000e901d4a */
[----:B------:R-:W1:Y:S05]  /*e190*/  MUFU.TANH R242, R242 ;  /* 0x000000f200f27308 */ /* 0x000e6a0000002400 */
[----:B------:R-:W0:Y:S05]  /*e1a0*/  LDGDEPBAR ;  /* 0x00000000000079af */ /* 0x000e2a0000000000 */
[----:B------:R1:W1:Y:S03]  /*e1b0*/  MUFU.TANH R236, R29 ;  /* 0x0000001d00ec7308 */ /* 0x0002660000002400 */
[----:B------:R-:W5:Y:S07]  /*e1c0*/  SHFL.IDX PT, R8, R5, RZ, 0x1c1f ;  /* 0x001c1fff05087589 */ /* 0x000f6e00000e0000 */
[----:B------:R1:W1:Y:S10]  /*e1d0*/  MUFU.TANH R239, R30 ;  /* 0x0000001e00ef7308 */ /* 0x0002740000002400 */
        /* <DEDUP_REMOVED lines=37> */
.L_x_261:
[----:B------:R-:W-:Y:S04]  /*e430*/  MOV R6, c[0x0][0x32c] ;  /* 0x0000cb0000067a02 */ /* 0x000fe80000000f00 */
[----:B------:R-:W-:Y:S11]  /*e440*/  ISETP.NE.AND P0, PT, R6, 0x1, PT ;  /* 0x000000010600780c */ /* 0x000ff60003f05270 */
[----:B------:R-:W-:Y:S02]  /*e450*/  @!UPT UIADD3 URZ, URZ, URZ, URZ ;  /* 0x0000003f3f3ff290 */ /* 0x000fe4000fffe03f */
[----:B------:R-:W-:Y:S05]  /*e460*/  @P0 IMAD.HI.U32 R6, R8, c[0x0][0x330], RZ ;  /* 0x0000cc0008060a27 */ /* 0x000fea00078e00ff */
[----:B------:R-:W-:Y:S02]  /*e470*/  @P0 SHF.R.U32.HI R8, RZ, c[0x0][0x334], R6 ;  /* 0x0000cd00ff080a19 */ /* 0x000fe40000011606 */
.L_x_262:
[----:B------:R-:W-:Y:S05]  /*e480*/  BSYNC B0 ;  /* 0x0000000000007941 */ /* 0x000fea0003800000 */
.L_x_260:
[----:B------:R-:W-:Y:S05]  /*e490*/  IMAD R8, R8, c[0x0][0x32c], R7 ;  /* 0x0000cb0008087a24 */ /* 0x000fea00078e0207 */
[----:B------:R-:W-:Y:S02]  /*e4a0*/  IADD3 R6, R8, c[0x0][0x32c], RZ ;  /* 0x0000cb0008067a10 */ /* 0x000fe40007ffe0ff */
[----:B------:R-:W-:Y:S02]  /*e4b0*/  IMNMX R15, R15, R8, !PT ;  /* 0x000000080f0f7217 */ /* 0x000fe40007800200 */
[----:B------:R-:W-:Y:S02]  /*e4c0*/  IMNMX R17, R17, R6, PT ;  /* 0x0000000611117217 */ /* 0x000fe40003800200 */
.L_x_259:
        /* <DEDUP_REMOVED lines=10> */
[----:B------:R-:W-:Y:S02]  /*e570*/  ISETP.GT.AND P0, PT, R15, 0x8, !P1 ;  /* 0x000000080f00780c */ /* 0x000fe40004f04270 */
        /* <DEDUP_REMOVED lines=146> */
.L_x_265:
[----:B------:R-:W-:Y:S04]  /*eea0*/  MOV R5, c[0x0][0x32c] ;  /* 0x0000cb0000057a02 */ /* 0x000fe80000000f00 */
[----:B------:R-:W-:Y:S11]  /*eeb0*/  ISETP.NE.AND P0, PT, R5, 0x1, PT ;  /* 0x000000010500780c */ /* 0x000ff60003f05270 */
[----:B------:R-:W-:Y:S02]  /*eec0*/  @!UPT UIADD3 URZ, URZ, URZ, URZ ;  /* 0x0000003f3f3ff290 */ /* 0x000fe4000fffe03f */
[----:B------:R-:W-:Y:S05]  /*eed0*/  @P0 IMAD.HI.U32 R5, R14, c[0x0][0x330], RZ ;  /* 0x0000cc000e050a27 */ /* 0x000fea00078e00ff */
[----:B------:R-:W-:Y:S02]  /*eee0*/  @P0 SHF.R.U32.HI R14, RZ, c[0x0][0x334], R5 ;  /* 0x0000cd00ff0e0a19 */ /* 0x000fe40000011605 */
.L_x_266:
[----:B------:R-:W-:Y:S05]  /*eef0*/  BSYNC B0 ;  /* 0x0000000000007941 */ /* 0x000fea0003800000 */
.L_x_264:
[----:B------:R-:W-:Y:S05]  /*ef00*/  IMAD R7, R14, c[0x0][0x32c], R7 ;  /* 0x0000cb000e077a24 */ /* 0x000fea00078e0207 */
[----:B------:R-:W-:Y:S02]  /*ef10*/  IADD3 R5, R7, c[0x0][0x32c], RZ ;  /* 0x0000cb0007057a10 */ /* 0x000fe40007ffe0ff */
[----:B------:R-:W-:Y:S02]  /*ef20*/  IMNMX R12, R12, R7, !PT ;  /* 0x000000070c0c7217 */ /* 0x000fe40007800200 */
[----:B------:R-:W-:Y:S02]  /*ef30*/  IMNMX R0, R0, R5, PT ;  /* 0x0000000500007217 */ /* 0x000fe40003800200 */
.L_x_263:
        /* <DEDUP_REMOVED lines=79> */
[----:B------:R-:W-:Y:S02]  /*f430*/  ISETP.GT.AND P2, PT, R12, 0x58, !P2 ;  /* 0x000000580c00780c */ /* 0x000fe40005744270 */
        /* <DEDUP_REMOVED lines=337> */
[----:B--2---:R-:W-:Y:S04]  /*10950*/  F2FP.BF16.PACK_AB R124, R159, R156 ;  /* 0x0000009c9f7c723e */ /* 0x004fe800000010ff */
[C---:B------:R-:W-:Y:S01]  /*10960*/  HMMA.16816.F32.BF16 R16, R68.reuse, R86, R16 ;  /* 0x000000564410723c */ /* 0x040fe20000041810 */
[----:B------:R-:W2:Y:S01]  /*10970*/  LDSM.16.MT88.4 R84, [R210+0x4100] ;  /* 0x00410000d254783b */ /* 0x000ea20000004200 */
[----:B------:R-:W-:Y:S06]  /*10980*/  MUFU.EX2 R144, R144 ;  /* 0x0000009000907308 */ /* 0x000fec0000000800 */
[C---:B-1----:R-:W-:Y:S04]  /*10990*/  HMMA.16816.F32.BF16 R20, R68.reuse, R76, R20 ;  /* 0x0000004c4414723c */ /* 0x042fe80000041814 */
[----:B------:R-:W1:Y:S01]  /*109a0*/  MUFU.EX2 R139, R139 ;  /* 0x0000008b008b7308 */ /* 0x000e620000000800 */
[----:B----4-:R-:W-:Y:S03]  /*109b0*/  F2FP.BF16.PACK_AB R126, R149, R146 ;  /* 0x00000092957e723e */ /* 0x010fe600000010ff */
[C---:B------:R-:W-:Y:S01]  /*109c0*/  HMMA.16816.F32.BF16 R24, R68.reuse, R78, R24 ;  /* 0x0000004e4418723c */ /* 0x040fe20000041818 */
[----:B------:R-:W4:Y:S05]  /*109d0*/  LDSM.16.MT88.4 R76, [R209+0x4100] ;  /* 0x00410000d14c783b */ /* 0x000f2a0000004200 */
[----:B------:R-:W-:Y:S02]  /*109e0*/  MUFU.EX2 R135, R135 ;  /* 0x0000008700877308 */ /* 0x000fe40000000800 */
[C---:B------:R-:W-:Y:S08]  /*109f0*/  HMMA.16816.F32.BF16 R28, R68.reuse, R80, R28 ;  /* 0x00000050441c723c */ /* 0x040ff0000004181c */
[C---:B------:R-:W-:Y:S01]  /*10a00*/  HMMA.16816.F32.BF16 R32, R68.reuse, R82, R32 ;  /* 0x000000524420723c */ /* 0x040fe20000041820 */
[----:B------:R-:W5:Y:S01]  /*10a10*/  LDSM.16.MT88.4 R80, [R212+0x1900] ;  /* 0x00190000d450783b */ /* 0x000f620000004200 */
[----:B------:R-:W4:Y:S02]  /*10a20*/  MUFU.EX2 R134, R134 ;  /* 0x0000008600867308 */ /* 0x000f240000000800 */
[----:B-1----:R-:W-:Y:S04]  /*10a30*/  F2FP.BF16.PACK_AB R125, R139, R144 ;  /* 0x000000908b7d723e */ /* 0x002fe800000010ff */
[C---:B---3--:R-:W-:Y:S08]  /*10a40*/  HMMA.16816.F32.BF16 R36, R68.reuse, R72, R36 ;  /* 0x000000484424723c */ /* 0x048ff00000041824 */
[C---:B------:R-:W-:Y:S01]  /*10a50*/  HMMA.16816.F32.BF16 R40, R68.reuse, R74, R40 ;  /* 0x0000004a4428723c */ /* 0x040fe20000041828 */
[----:B------:R-:W1:Y:S07]  /*10a60*/  LDSM.16.MT88.4 R72, [R210+0x1900] ;  /* 0x00190000d248783b */ /* 0x000e6e0000004200 */
[C---:B--2---:R-:W-:Y:S04]  /*10a70*/  HMMA.16816.F32.BF16 R44, R68.reuse, R84, R44 ;  /* 0x00000054442c723c */ /* 0x044fe8000004182c */
[----:B----4-:R-:W-:Y:S04]  /*10a80*/  F2FP.BF16.PACK_AB R127, R134, R135 ;  /* 0x00000087867f723e */ /* 0x010fe800000010ff */
[C---:B------:R-:W-:Y:S01]  /*10a90*/  HMMA.16816.F32.BF16 R48, R68.reuse, R86, R48 ;  /* 0x000000564430723c */ /* 0x040fe20000041830 */
[----:B------:R-:W-:Y:S07]  /*10aa0*/  LDSM.16.MT88.4 R84, [R208+0x1900] ;  /* 0x00190000d054783b */ /* 0x000fee0000004200 */
[C---:B------:R-:W-:Y:S08]  /*10ab0*/  HMMA.16816.F32.BF16 R52, R68.reuse, R76, R52 ;  /* 0x0000004c4434723c */ /* 0x040ff00000041834 */
[C---:B------:R-:W-:Y:S01]  /*10ac0*/  HMMA.16816.F32.BF16 R56, R68.reuse, R78, R56 ;  /* 0x0000004e4438723c */ /* 0x040fe20000041838 */
[----:B------:R-:W2:Y:S07]  /*10ad0*/  LDSM.16.MT88.4 R76, [R209+0x1900] ;  /* 0x00190000d14c783b */ /* 0x000eae0000004200 */
        /* <DEDUP_REMOVED lines=12> */
[C---:B-----5:R-:W-:Y:S03]  /*10ba0*/  HMMA.16816.F32.BF16 R4, R68.reuse, R80, R4 ;  /* 0x000000504404723c */ /* 0x060fe60000041804 */
[----:B------:R-:W-:Y:S02]  /*10bb0*/  FADD.FTZ R3, R241, R240 ;  /* 0x000000f0f1037221 */ /* 0x000fe40000010000 */
[----:B------:R-:W-:Y:S02]  /*10bc0*/  FADD.FTZ R235, R238, R235 ;  /* 0x000000ebeeeb7221 */ /* 0x000fe40000010000 */
[----:B------:R-:W-:Y:S01]  /*10bd0*/  FADD.FTZ R3, R242, R3 ;  /* 0x00000003f2037221 */ /* 0x000fe20000010000 */
[C---:B------:R-:W-:Y:S01]  /*10be0*/  HMMA.16816.F32.BF16 R8, R68.reuse, R82, R8 ;  /* 0x000000524408723c */ /* 0x040fe20000041808 */
[----:B------:R-:W3:Y:S03]  /*10bf0*/  LDSM.16.MT88.4 R80, [R212+0x4900] ;  /* 0x00490000d450783b */ /* 0x000ee60000004200 */
[----:B------:R-:W-:Y:S04]  /*10c00*/  FADD.FTZ R2, R166, R3 ;  /* 0x00000003a6027221 */ /* 0x000fe80000010000 */
[C---:B-1----:R-:W-:Y:S04]  /*10c10*/  HMMA.16816.F32.BF16 R12, R68.reuse, R72, R12 ;  /* 0x00000048440c723c */ /* 0x042fe8000004180c */
[----:B------:R-:W-:Y:S04]  /*10c20*/  FADD.FTZ R2, R165, R2 ;  /* 0x00000002a5027221 */ /* 0x000fe80000010000 */
[C---:B------:R-:W-:Y:S01]  /*10c30*/  HMMA.16816.F32.BF16 R16, R68.reuse, R74, R16 ;  /* 0x0000004a4410723c */ /* 0x040fe20000041810 */
[----:B------:R-:W1:Y:S03]  /*10c40*/  LDSM.16.MT88.4 R72, [R210+0x4900] ;  /* 0x00490000d248783b */ /* 0x000e660000004200 */
[----:B------:R-:W-:Y:S01]  /*10c50*/  FADD.FTZ R3, R161, R2 ;  /* 0x00000002a1037221 */ /* 0x000fe20000010000 */
[----:B------:R-:W-:Y:S03]  /*10c60*/  IADD3 R2, R192, -0x1, RZ ;  /* 0xffffffffc0027810 */ /* 0x000fe60007ffe0ff */
[C---:B--2---:R-:W-:Y:S04]  /*10c70*/  HMMA.16816.F32.BF16 R20, R68.reuse, R76, R20 ;  /* 0x0000004c4414723c */ /* 0x044fe80000041814 */
[----:B------:R-:W-:Y:S02]  /*10c80*/  FADD.FTZ R3, R232, R3 ;  /* 0x00000003e8037221 */ /* 0x000fe40000010000 */
[----:B------:R-:W-:Y:S02]  /*10c90*/  IMAD.MOV.U32 R192, RZ, RZ, R2 ;  /* 0x000000ffffc07224 */ /* 0x000fe400078e0002 */
[C---:B------:R-:W-:Y:S01]  /*10ca0*/  HMMA.16816.F32.BF16 R24, R68.reuse, R78, R24 ;  /* 0x0000004e4418723c */ /* 0x040fe20000041818 */
[----:B------:R-:W2:Y:S03]  /*10cb0*/  LDSM.16.MT88.4 R76, [R212+0x2100] ;  /* 0x00210000d44c783b */ /* 0x000ea60000004200 */
[----:B------:R-:W-:Y:S02]  /*10cc0*/  FADD.FTZ R144, R144, R3 ;  /* 0x0000000390907221 */ /* 0x000fe40000010000 */
[----:B------:R-:W-:Y:S02]  /*10cd0*/  IMAD.MOV.U32 R3, RZ, RZ, R0 ;  /* 0x000000ffff037224 */ /* 0x000fe400078e0000 */
[C---:B------:R-:W-:Y:S04]  /*10ce0*/  HMMA.16816.F32.BF16 R28, R68.reuse, R84, R28 ;  /* 0x00000054441c723c */ /* 0x040fe8000004181c */
[----:B------:R-:W-:Y:S02]  /*10cf0*/  FADD.FTZ R144, R139, R144 ;  /* 0x000000908b907221 */ /* 0x000fe40000010000 */
[----:B------:R-:W-:Y:S02]  /*10d00*/  IMAD.MOV.U32 R2, RZ, RZ, R116 ;  /* 0x000000ffff027224 */ /* 0x000fe400078e0074 */
[C---:B------:R-:W-:Y:S01]  /*10d10*/  HMMA.16816.F32.BF16 R32, R68.reuse, R86, R32 ;  /* 0x000000564420723c */ /* 0x040fe20000041820 */
[----:B------:R-:W-:Y:S03]  /*10d20*/  LDSM.16.MT88.4 R84, [R208+0x2100] ;  /* 0x00210000d054783b */ /* 0x000fe60000004200 */
[----:B------:R-:W-:Y:S04]  /*10d30*/  FADD.FTZ R135, R135, R144 ;  /* 0x0000009087877221 */ /* 0x000fe80000010000 */
[C---:B---3--:R-:W-:Y:S04]  /*10d40*/  HMMA.16816.F32.BF16 R36, R68.reuse, R80, R36 ;  /* 0x000000504424723c */ /* 0x048fe80000041824 */
[----:B------:R-:W-:Y:S04]  /*10d50*/  FADD.FTZ R227, R134, R135 ;  /* 0x0000008786e37221 */ /* 0x000fe80000010000 */
        /* <DEDUP_REMOVED lines=64> */
.L_x_258:
[----:B------:R-:W1:Y:S01]  /*11160*/  SHFL.BFLY PT, R3, R228, 0x2, 0x1f ;  /* 0x0c401f00e4037f89 */ /* 0x000e6200000e0000 */
[----:B------:R-:W-:-:S02]  /*11170*/  MOV R4, RZ ;  /* 0x000000ff00047202 */ /* 0x000fc40000000f00 */
[----:B------:R-:W-:Y:S01]  /*11180*/  PLOP3.LUT P2, PT, PT, PT, PT, 0x8, 0x0 ;  /* 0x000000000000781c */ /* 0x000fe20003f4e170 */
[----:B------:R-:W2:Y:S01]  /*11190*/  SHFL.BFLY PT, R2, R227, 0x2, 0x1f ;  /* 0x0c401f00e3027f89 */ /* 0x000ea200000e0000 */
[----:B-1----:R-:W-:Y:S01]  /*111a0*/  FADD.FTZ R6, R3, R228 ;  /* 0x000000e403067221 */ /* 0x002fe20000010000 */
[----:B------:R-:W-:Y:S01]  /*111b0*/  MOV R3, RZ ;  /* 0x000000ff00037202 */ /* 0x000fe20000000f00 */
[----:B--2---:R-:W-:-:S03]  /*111c0*/  FADD.FTZ R7, R2, R227 ;  /* 0x000000e302077221 */ /* 0x004fc60000010000 */
[----:B------:R-:W1:Y:S04]  /*111d0*/  SHFL.BFLY PT, R5, R6, 0x1, 0x1f ;  /* 0x0c201f0006057f89 */ /* 0x000e6800000e0000 */
[----:B------:R-:W2:Y:S01]  /*111e0*/  SHFL.BFLY PT, R2, R7, 0x1, 0x1f ;  /* 0x0c201f0007027f89 */ /* 0x000ea200000e0000 */
[----:B-1----:R-:W-:Y:S02]  /*111f0*/  FADD.FTZ R5, R6, R5 ;  /* 0x0000000506057221 */ /* 0x002fe40000010000 */
[----:B--2---:R-:W-:-:S03]  /*11200*/  FADD.FTZ R2, R2, R7 ;  /* 0x0000000702027221 */ /* 0x004fc60000010000 */
[----:B------:R-:W-:Y:S02]  /*11210*/  FSETP.NE.FTZ.AND P1, PT, R5, RZ, PT ;  /* 0x000000ff0500720b */ /* 0x000fe40003f35000 */
[----:B------:R-:W-:-:S11]  /*11220*/  FSETP.NE.FTZ.AND P0, PT, R2, RZ, PT ;  /* 0x000000ff0200720b */ /* 0x000fd60003f15000 */
[----:B------:R-:W1:Y:S01]  /*11230*/  @P1 MUFU.RCP R4, R5 ;  /* 0x0000000500041308 */ /* 0x000e620000001000 */
[----:B------:R-:W-:Y:S02]  /*11240*/  @P1 MOV R7, 0x3f317218 ;  /* 0x3f31721800071802 */ /* 0x000fe40000000f00 */
[----:B------:R-:W-:-:S03]  /*11250*/  @P0 MOV R9, 0x3f317218 ;  /* 0x3f31721800090802 */ /* 0x000fc60000000f00 */
[----:B------:R-:W-:Y:S02]  /*11260*/  @P1 FMUL.FTZ R7, R7, c[0x0][0x2d0] ;  /* 0x0000b40007071a20 */ /* 0x000fe40000410000 */
[----:B------:R-:W2:Y:S01]  /*11270*/  @P1 MUFU.LG2 R5, R5 ;  /* 0x0000000500051308 */ /* 0x000ea20000000c00 */
[----:B------:R-:W-:-:S07]  /*11280*/  @P0 FMUL.FTZ R9, R9, c[0x0][0x2d0] ;  /* 0x0000b40009090a20 */ /* 0x000fce0000410000 */
[----:B------:R-:W3:Y:S01]  /*11290*/  @P0 MUFU.LG2 R6, R2 ;  /* 0x0000000200060308 */ /* 0x000ee20000000c00 */
[C---:B-1----:R-:W-:Y:S02]  /*112a0*/  FMUL.FTZ R112, R4.reuse, R112 ;  /* 0x0000007004707220 */ /* 0x042fe40000410000 */
[C---:B------:R-:W-:Y:S02]  /*112b0*/  FMUL.FTZ R113, R4.reuse, R113 ;  /* 0x0000007104717220 */ /* 0x040fe40000410000 */
[C---:B------:R-:W-:Y:S02]  /*112c0*/  FMUL.FTZ R108, R4.reuse, R108 ;  /* 0x0000006c046c7220 */ /* 0x040fe40000410000 */
[C---:B------:R-:W-:Y:S01]  /*112d0*/  FMUL.FTZ R109, R4.reuse, R109 ;  /* 0x0000006d046d7220 */ /* 0x040fe20000410000 */
[----:B------:R1:W4:Y:S01]  /*112e0*/  @P0 MUFU.RCP R3, R2 ;  /* 0x0000000200030308 */ /* 0x0003220000001000 */
[----:B--2---:R-:W-:Y:S02]  /*112f0*/  @P1 FMUL.FTZ R5, R5, 0.69314718246459960938 ;  /* 0x3f31721805051820 */ /* 0x004fe40000410000 */
[----:B------:R-:W-:-:S02]  /*11300*/  FMUL.FTZ R104, R4, R104 ;  /* 0x0000006804687220 */ /* 0x000fc40000410000 */
[C---:B------:R-:W-:Y:S02]  /*11310*/  FMUL.FTZ R105, R4.reuse, R105 ;  /* 0x0000006904697220 */ /* 0x040fe40000410000 */
[----:B------:R-:W-:Y:S02]  /*11320*/  FMUL.FTZ R100, R4, R100 ;  /* 0x0000006404647220 */ /* 0x000fe40000410000 */
[----:B---3--:R-:W-:Y:S02]  /*11330*/  @P0 FMUL.FTZ R6, R6, 0.69314718246459960938 ;  /* 0x3f31721806060820 */ /* 0x008fe40000410000 */
[C---:B------:R-:W-:Y:S02]  /*11340*/  FMUL.FTZ R101, R4.reuse, R101 ;  /* 0x0000006504657220 */ /* 0x040fe40000410000 */
[C---:B------:R-:W-:Y:S02]  /*11350*/  FMUL.FTZ R96, R4.reuse, R96 ;  /* 0x0000006004607220 */ /* 0x040fe40000410000 */
[C---:B------:R-:W-:Y:S01]  /*11360*/  FMUL.FTZ R97, R4.reuse, R97 ;  /* 0x0000006104617220 */ /* 0x040fe20000410000 */
[----:B-1----:R-:W-:Y:S01]  /*11370*/  MOV R2, 0xff800000 ;  /* 0xff80000000027802 */ /* 0x002fe20000000f00 */
        /* <DEDUP_REMOVED lines=21> */
[----:B------:R-:W-:Y:S01]  /*114d0*/  FMUL.FTZ R65, R4, R65 ;  /* 0x0000004104417220 */ /* 0x000fe20000410000 */
[----:B------:R-:W-:Y:S01]  /*114e0*/  MOV R4, 0xff800000 ;  /* 0xff80000000047802 */ /* 0x000fe20000000f00 */
[C---:B----4-:R-:W-:Y:S02]  /*114f0*/  FMUL.FTZ R114, R3.reuse, R114 ;  /* 0x0000007203727220 */ /* 0x050fe40000410000 */
        /* <DEDUP_REMOVED lines=30> */
[----:B------:R-:W-:Y:S02]  /*116e0*/  FMUL.FTZ R3, R3, R67 ;  /* 0x0000004303037220 */ /* 0x000fe40000410000 */
[----:B------:R-:W-:-:S02]  /*116f0*/  @P1 FFMA.FTZ R2, R7, R0, R5 ;  /* 0x0000000007021223 */ /* 0x000fc40000010005 */
[----:B------:R-:W-:Y:S02]  /*11700*/  @P0 FFMA.FTZ R4, R9, R116, R6 ;  /* 0x0000007409040223 */ /* 0x000fe40000010006 */
.L_x_230:
[----:B------:R-:W-:Y:S05]  /*11710*/  @P2 BRA `(.L_x_268) ;  /* 0x0000127000002947 */ /* 0x000fea0003800000 */
[----:B------:R-:W1:Y:S01]  /*11720*/  S2R R0, SR_TID.X ;  /* 0x0000000000007919 */ /* 0x000e620000002100 */
[----:B------:R-:W-:Y:S02]  /*11730*/  F2FP.BF16.PACK_AB R112, R113, R112 ;  /* 0x000000707170723e */ /* 0x000fe400000010ff */
[----:B------:R-:W-:Y:S01]  /*11740*/  F2FP.BF16.PACK_AB R114, R115, R114 ;  /* 0x000000727372723e */ /* 0x000fe200000010ff */
[----:B------:R-:W-:Y:S01]  /*11750*/  BAR.SYNC.DEFER_BLOCKING 0x1, 0x100 ;  /* 0x0044000000007b1d */ /* 0x000fe20000010000 */
        /* <DEDUP_REMOVED lines=10> */
[----:B-1----:R-:W-:Y:S02]  /*11800*/  SHF.R.S32.HI R5, RZ, 0x1f, R0 ;  /* 0x0000001fff057819 */ /* 0x002fe40000011400 */
[----:B------:R-:W-:Y:S02]  /*11810*/  F2FP.BF16.PACK_AB R88, R89, R88 ;  /* 0x000000585958723e */ /* 0x000fe400000010ff */
[----:B------:R-:W-:Y:S02]  /*11820*/  LEA.HI R6, R5, R0, RZ, 0x2 ;  /* 0x0000000005067211 */ /* 0x000fe400078f10ff */
[----:B------:R-:W-:Y:S02]  /*11830*/  F2FP.BF16.PACK_AB R90, R91, R90 ;  /* 0x0000005a5b5a723e */ /* 0x000fe400000010ff */
[--C-:B------:R-:W-:Y:S02]  /*11840*/  SHF.R.S32.HI R8, RZ, 0x2, R6.reuse ;  /* 0x00000002ff087819 */ /* 0x100fe40000011406 */
[----:B------:R-:W-:-:S02]  /*11850*/  SHF.R.S32.HI R7, RZ, 0x1f, R6 ;  /* 0x0000001fff077819 */ /* 0x000fc40000011406 */
[----:B------:R-:W-:Y:S02]  /*11860*/  LOP3.LUT R9, R6, 0xfffffffc, RZ, 0xc0, !PT ;  /* 0xfffffffc06097812 */ /* 0x000fe400078ec0ff */
[----:B------:R-:W-:Y:S02]  /*11870*/  LEA.HI R7, R7, R8, RZ, 0x3 ;  /* 0x0000000807077211 */ /* 0x000fe400078f18ff */
[----:B------:R-:W-:Y:S01]  /*11880*/  F2FP.BF16.PACK_AB R84, R85, R84 ;  /* 0x000000545554723e */ /* 0x000fe200000010ff */
[----:B------:R-:W-:Y:S01]  /*11890*/  IMAD.IADD R9, R0, 0x1, -R9 ;  /* 0x0000000100097824 */ /* 0x000fe200078e0a09 */
[----:B------:R-:W-:Y:S02]  /*118a0*/  LOP3.LUT R7, R7, 0xfffffff8, RZ, 0xc0, !PT ;  /* 0xfffffff807077812 */ /* 0x000fe400078ec0ff */
[----:B------:R-:W-:Y:S02]  /*118b0*/  F2FP.BF16.PACK_AB R86, R87, R86 ;  /* 0x000000565756723e */ /* 0x000fe400000010ff */
[----:B------:R-:W-:Y:S01]  /*118c0*/  F2FP.BF16.PACK_AB R80, R81, R80 ;  /* 0x000000505150723e */ /* 0x000fe200000010ff */
[----:B------:R-:W-:Y:S01]  /*118d0*/  IMAD.IADD R8, R8, 0x1, -R7 ;  /* 0x0000000108087824 */ /* 0x000fe200078e0a07 */
[----:B------:R-:W-:-:S02]  /*118e0*/  LEA.HI R7, R5, R0, RZ, 0x5 ;  /* 0x0000000005077211 */ /* 0x000fc400078f28ff */
[----:B------:R-:W-:Y:S01]  /*118f0*/  F2FP.BF16.PACK_AB R82, R83, R82 ;  /* 0x000000525352723e */ /* 0x000fe200000010ff */
[C---:B------:R-:W-:Y:S01]  /*11900*/  IMAD.SHL.U32 R10, R8.reuse, 0x40, RZ ;  /* 0x00000040080a7824 */ /* 0x040fe200078e00ff */
[----:B------:R-:W-:Y:S02]  /*11910*/  SHF.R.S32.HI R6, RZ, 0x5, R7 ;  /* 0x00000005ff067819 */ /* 0x000fe40000011407 */
[----:B------:R-:W-:Y:S02]  /*11920*/  LOP3.LUT R12, R8, 0x1, RZ, 0xc0, !PT ;  /* 0x00000001080c7812 */ /* 0x000fe400078ec0ff */
        /* <DEDUP_REMOVED lines=11> */
[----:B------:R-:W-:Y:S02]  /*119e0*/  F2FP.BF16.PACK_AB R72, R73, R72 ;  /* 0x000000484948723e */ /* 0x000fe400000010ff */
[----:B------:R-:W-:Y:S01]  /*119f0*/  F2FP.BF16.PACK_AB R74, R75, R74 ;  /* 0x0000004a4b4a723e */ /* 0x000fe200000010ff */
[C---:B------:R-:W-:Y:S01]  /*11a00*/  IMAD.IADD R15, R11.reuse, 0x1, R8 ;  /* 0x000000010b0f7824 */ /* 0x040fe200078e0208 */
[C---:B------:R-:W-:Y:S01]  /*11a10*/  IADD3 R10, R11.reuse, 0x80, RZ ;  /* 0x000000800b0a7810 */ /* 0x040fe20007ffe0ff */
[----:B------:R-:W-:Y:S01]  /*11a20*/  STS [R11+0x80], R112 ;  /* 0x000080700b007388 */ /* 0x000fe20000000800 */
[----:B------:R-:W-:-:S02]  /*11a30*/  IADD3 R13, R11, 0x70, RZ ;  /* 0x000000700b0d7810 */ /* 0x000fc40007ffe0ff */
[----:B------:R-:W-:Y:S01]  /*11a40*/  @P0 IADD3 R13, R10, 0x10, RZ ;  /* 0x000000100a0d0810 */ /* 0x000fe20007ffe0ff */
[----:B------:R-:W-:Y:S01]  /*11a50*/  IMAD.MOV.U32 R10, RZ, RZ, 0x40 ;  /* 0x00000040ff0a7424 */ /* 0x000fe200078e00ff */
[----:B------:R-:W-:Y:S01]  /*11a60*/  STS [R11+0x480], R114 ;  /* 0x000480720b007388 */ /* 0x000fe20000000800 */
[----:B------:R-:W-:Y:S02]  /*11a70*/  F2FP.BF16.PACK_AB R68, R69, R68 ;  /* 0x000000444544723e */ /* 0x000fe400000010ff */
[--C-:B------:R-:W-:Y:S01]  /*11a80*/  IMAD.IADD R17, R8, 0x1, R13.reuse ;  /* 0x0000000108117824 */ /* 0x100fe200078e020d */
[----:B------:R-:W-:Y:S01]  /*11a90*/  SEL R10, R10, 0xffffffc0, !P2 ;  /* 0xffffffc00a0a7807 */ /* 0x000fe20005000000 */
[----:B------:R-:W-:Y:S01]  /*11aa0*/  STS [R13], R108 ;  /* 0x0000006c0d007388 */ /* 0x000fe20000000800 */
[----:B------:R-:W-:Y:S02]  /*11ab0*/  F2FP.BF16.PACK_AB R70, R71, R70 ;  /* 0x000000464746723e */ /* 0x000fe400000010ff */
        /* <DEDUP_REMOVED lines=8> */
[----:B------:R-:W-:-:S02]  /*11b40*/  F2FP.BF16.PACK_AB R56, R57, R56 ;  /* 0x000000383938723e */ /* 0x000fc400000010ff */
[----:B------:R-:W-:Y:S01]  /*11b50*/  STS [R15+0x480], R106 ;  /* 0x0004806a0f007388 */ /* 0x000fe20000000800 */
[----:B------:R-:W-:Y:S02]  /*11b60*/  F2FP.BF16.PACK_AB R58, R59, R58 ;  /* 0x0000003a3b3a723e */ /* 0x000fe400000010ff */
        /* <DEDUP_REMOVED lines=28> */
[----:B------:R1:W-:Y:S01]  /*11d30*/  STS [R19+0x4480], R54 ;  /* 0x0044803613007388 */ /* 0x0003e20000000800 */
[----:B---3--:R-:W-:-:S03]  /*11d40*/  IMAD.WIDE R12, R218, R11, c[0x0][0x500] ;  /* 0x00014000da0c7625 */ /* 0x008fc600078e020b */
[----:B------:R3:W-:Y:S04]  /*11d50*/  STS [R21+0x4000], R56 ;  /* 0x0040003815007388 */ /* 0x0007e80000000800 */
        /* <DEDUP_REMOVED lines=8> */
[----:B----4-:R-:W4:Y:S04]  /*11de0*/  @P0 LDG.E R15, [R12.64] ;  /* 0x0000000a0c0f0981 */ /* 0x010f28000c1e1900 */
[----:B------:R3:W5:Y:S01]  /*11df0*/  @P1 LDG.E R8, [R10.64] ;  /* 0x0000000a0a081981 */ /* 0x000762000c1e1900 */
[----:B-1----:R-:W-:Y:S02]  /*11e00*/  CS2R R18, SRZ ;  /* 0x0000000000127805 */ /* 0x002fe4000001ff00 */
[--C-:B----4-:R-:W-:Y:S01]  /*11e10*/  @P0 SHF.R.S32.HI R19, RZ, 0x1f, R15.reuse ;  /* 0x0000001fff130819 */ /* 0x110fe2000001140f */
[----:B------:R-:W-:Y:S01]  /*11e20*/  @P0 IMAD.MOV.U32 R18, RZ, RZ, R15 ;  /* 0x000000ffff120224 */ /* 0x000fe200078e000f */
[----:B------:R-:W-:Y:S05]  /*11e30*/  @P1 BRA `(.L_x_269) ;  /* 0x0000004000001947 */ /* 0x000fea0003800000 */
[----:B---3--:R-:W-:Y:S05]  /*11e40*/  @!P0 BRA `(.L_x_269) ;  /* 0x0000003000008947 */ /* 0x008fea0003800000 */
[----:B-----5:R-:W3:Y:S04]  /*11e50*/  LDG.E R8, [R12.64] ;  /* 0x0000000a0c087981 */ /* 0x020ee8000c1e1900 */
[----:B------:R-:W3:Y:S02]  /*11e60*/  LDG.E R3, [R12.64+0x4] ;  /* 0x0000040a0c037981 */ /* 0x000ee4000c1e1900 */
[----:B---3--:R-:W-:-:S02]  /*11e70*/  IADD3 R8, -R8, R3, RZ ;  /* 0x0000000308087210 */ /* 0x008fc40007ffe1ff */
.L_x_269:
[----:B---3--:R-:W1:Y:S01]  /*11e80*/  S2R R10, SR_CTAID.Y ;  /* 0x00000000000a7919 */ /* 0x008e620000002600 */
[----:B------:R-:W-:Y:S01]  /*11e90*/  LOP3.LUT R3, R7, 0xffffffe0, RZ, 0xc0, !PT ;  /* 0xffffffe007037812 */ /* 0x000fe200078ec0ff */
[----:B------:R-:W-:Y:S01]  /*11ea0*/  IMAD.MOV.U32 R13, RZ, RZ, c[0x0][0x4e8] ;  /* 0x00013a00ff0d7624 */ /* 0x000fe200078e00ff */
[----:B------:R-:W-:Y:S01]  /*11eb0*/  SHF.R.S32.HI R7, RZ, 0x1f, R6 ;  /* 0x0000001fff077819 */ /* 0x000fe20000011406 */
[----:B------:R-:W3:Y:S01]  /*11ec0*/  S2R R40, SR_CTAID.X ;  /* 0x0000000000287919 */ /* 0x000ee20000002500 */
[----:B------:R-:W-:Y:S01]  /*11ed0*/  MOV R16, R18 ;  /* 0x0000001200107202 */ /* 0x000fe20000000f00 */
[----:B------:R-:W-:Y:S01]  /*11ee0*/  IMAD.IADD R12, R0, 0x1, -R3 ;  /* 0x00000001000c7824 */ /* 0x000fe200078e0a03 */
[----:B------:R-:W-:Y:S01]  /*11ef0*/  LEA.HI R7, R7, R6, RZ, 0x3 ;  /* 0x0000000607077211 */ /* 0x000fe200078f18ff */
[----:B------:R-:W-:Y:S01]  /*11f00*/  IMAD.MOV.U32 R17, RZ, RZ, R19 ;  /* 0x000000ffff117224 */ /* 0x000fe200078e0013 */
[----:B------:R-:W-:Y:S01]  /*11f10*/  LEA.HI R3, R9, R9, RZ, 0x1 ;  /* 0x0000000909037211 */ /* 0x000fe200078f08ff */
[----:B------:R-:W-:Y:S01]  /*11f20*/  IMAD R15, R19, c[0x0][0x3a0], RZ ;  /* 0x0000e800130f7a24 */ /* 0x000fe200078e02ff */
[----:B------:R-:W-:Y:S01]  /*11f30*/  SHF.R.S32.HI R11, RZ, 0x1f, R12 ;  /* 0x0000001fff0b7819 */ /* 0x000fe2000001140c */
[----:B------:R-:W-:Y:S01]  /*11f40*/  BSSY B0, `(.L_x_270) ;  /* 0x0000074000007945 */ /* 0x000fe20003800000 */
[----:B------:R-:W-:Y:S01]  /*11f50*/  LOP3.LUT R7, R7, 0xffffff8, RZ, 0xc0, !PT ;  /* 0x0ffffff807077812 */ /* 0x000fe200078ec0ff */
[C---:B------:R-:W-:Y:S01]  /*11f60*/  IMAD R15, R18.reuse, c[0x0][0x3a4], R15 ;  /* 0x0000e900120f7a24 */ /* 0x040fe200078e020f */
[----:B------:R-:W-:Y:S01]  /*11f70*/  LEA.HI R11, R11, R12, RZ, 0x2 ;  /* 0x0000000c0b0b7211 */ /* 0x000fe200078f10ff */
[----:B------:R-:W-:Y:S01]  /*11f80*/  IMAD.WIDE.U32 R18, R18, c[0x0][0x3a0], RZ ;  /* 0x0000e80012127a25 */ /* 0x000fe200078e00ff */
[----:B------:R-:W-:-:S02]  /*11f90*/  IADD3 R7, R6, -R7, RZ ;  /* 0x8000000706077210 */ /* 0x000fc40007ffe0ff */
[----:B------:R-:W-:Y:S02]  /*11fa0*/  LOP3.LUT R6, R3, 0x1ffffffe, RZ, 0xc0, !PT ;  /* 0x1ffffffe03067812 */ /* 0x000fe400078ec0ff */
[----:B------:R-:W-:Y:S02]  /*11fb0*/  SHF.R.S32.HI R14, RZ, 0x2, R11 ;  /* 0x00000002ff0e7819 */ /* 0x000fe4000001140b */
[----:B------:R-:W-:Y:S01]  /*11fc0*/  ISETP.NE.AND P1, PT, R13, 0x1, PT ;  /* 0x000000010d00780c */ /* 0x000fe20003f25270 */
[----:B-1----:R-:W-:Y:S01]  /*11fd0*/  IMAD.WIDE.U32 R16, R10, c[0x0][0x490], R16 ;  /* 0x000124000a107a25 */ /* 0x002fe200078e0010 */
[----:B------:R-:W-:Y:S02]  /*11fe0*/  SHF.R.S32.HI R13, RZ, 0x1f, R10 ;  /* 0x0000001fff0d7819 */ /* 0x000fe4000001140a */
[----:B------:R-:W-:Y:S01]  /*11ff0*/  LOP3.LUT P2, RZ, R12, 0x3, RZ, 0xc0, !PT ;  /* 0x000000030cff7812 */ /* 0x000fe2000784c0ff */
[----:B------:R-:W-:Y:S01]  /*12000*/  IMAD.IADD R12, R9, 0x1, -R6 ;  /* 0x00000001090c7824 */ /* 0x000fe200078e0a06 */
[-C--:B------:R-:W-:Y:S01]  /*12010*/  LEA.HI R11, R5, R0.reuse, RZ, 0x3 ;  /* 0x00000000050b7211 */ /* 0x080fe200078f18ff */
[----:B------:R-:W-:Y:S01]  /*12020*/  IMAD R3, R7, 0x10, R14 ;  /* 0x0000001007037824 */ /* 0x000fe200078e020e */
[----:B------:R-:W-:Y:S01]  /*12030*/  LEA.HI R6, R5, R0, RZ, 0x6 ;  /* 0x0000000005067211 */ /* 0x000fe200078f30ff */
[----:B------:R-:W-:Y:S01]  /*12040*/  IMAD R5, R13, c[0x0][0x490], RZ ;  /* 0x000124000d057a24 */ /* 0x000fe200078e02ff */
[----:B------:R-:W-:Y:S01]  /*12050*/  LOP3.LUT R9, R11, 0xfffffff8, RZ, 0xc0, !PT ;  /* 0xfffffff80b097812 */ /* 0x000fe200078ec0ff */
[----:B------:R-:W-:Y:S01]  /*12060*/  IMAD R7, R12, 0x8, R3 ;  /* 0x000000080c077824 */ /* 0x000fe200078e0203 */
[----:B------:R-:W-:Y:S01]  /*12070*/  IADD3 R19, R19, R15, RZ ;  /* 0x0000000f13137210 */ /* 0x000fe20007ffe0ff */
[----:B------:R-:W-:Y:S01]  /*12080*/  IMAD R5, R10, c[0x0][0x494], R5 ;  /* 0x000125000a057a24 */ /* 0x000fe200078e0205 */
[----:B------:R-:W-:Y:S01]  /*12090*/  SHF.R.S32.HI R15, RZ, 0x1f, R218 ;  /* 0x0000001fff0f7819 */ /* 0x000fe200000114da */
[----:B---3--:R-:W-:Y:S01]  /*120a0*/  IMAD R7, R40, 0x80, R7 ;  /* 0x0000008028077824 */ /* 0x008fe200078e0207 */
[----:B------:R-:W-:Y:S01]  /*120b0*/  SEL R14, R218, RZ, !P0 ;  /* 0x000000ffda0e7207 */ /* 0x000fe20004000000 */
[----:B------:R-:W-:Y:S01]  /*120c0*/  IMAD.IADD R0, R0, 0x1, -R9 ;  /* 0x0000000100007824 */ /* 0x000fe200078e0a09 */
[----:B------:R-:W-:Y:S01]  /*120d0*/  IADD3 R17, R17, R5, RZ ;  /* 0x0000000511117210 */ /* 0x000fe20007ffe0ff */
[----:B------:R-:W-:Y:S01]  /*120e0*/  @P1 IMAD.HI.U32 R5, R7, c[0x0][0x4ec], RZ ;  /* 0x00013b0007051a27 */ /* 0x000fe200078e00ff */
[----:B------:R-:W-:-:S03]  /*120f0*/  SEL R15, R15, RZ, !P0 ;  /* 0x000000ff0f0f7207 */ /* 0x000fc60004000000 */
[----:B------:R-:W-:Y:S01]  /*12100*/  IMAD.MOV.U32 R9, RZ, RZ, R7 ;  /* 0x000000ffff097224 */ /* 0x000fe200078e0007 */
[----:B------:R-:W-:Y:S01]  /*12110*/  @P1 SHF.R.U32.HI R9, RZ, c[0x0][0x4f0], R5 ;  /* 0x00013c00ff091a19 */ /* 0x000fe20000011605 */
[----:B------:R-:W-:Y:S01]  /*12120*/  IMAD R13, R13, c[0x0][0x3e8], RZ ;  /* 0x0000fa000d0d7a24 */ /* 0x000fe200078e02ff */
[----:B------:R-:W-:Y:S01]  /*12130*/  SHF.R.S32.HI R5, RZ, 0x3, R11 ;  /* 0x00000003ff057819 */ /* 0x000fe2000001140b */
[----:B------:R-:W-:Y:S01]  /*12140*/  IMAD.WIDE.U32 R18, R10, c[0x0][0x3e8], R18 ;  /* 0x0000fa000a127a25 */ /* 0x000fe200078e0012 */
[----:B------:R-:W-:-:S03]  /*12150*/  SHF.R.S32.HI R20, RZ, 0x1f, R9 ;  /* 0x0000001fff147819 */ /* 0x000fc60000011409 */
[----:B------:R-:W-:Y:S02]  /*12160*/  IMAD R13, R10, c[0x0][0x3ec], R13 ;  /* 0x0000fb000a0d7a24 */ /* 0x000fe400078e020d */
[----:B------:R-:W-:Y:S02]  /*12170*/  IMAD.MOV R10, RZ, RZ, -R9 ;  /* 0x000000ffff0a7224 */ /* 0x000fe400078e0a09 */
[----:B------:R-:W-:Y:S02]  /*12180*/  IMAD R11, R15, c[0x0][0x498], RZ ;  /* 0x000126000f0b7a24 */ /* 0x000fe400078e02ff */
[----:B------:R-:W-:-:S04]  /*12190*/  IMAD.WIDE.U32 R16, R14, c[0x0][0x498], R16 ;  /* 0x000126000e107a25 */ /* 0x000fc800078e0010 */
[----:B------:R-:W-:Y:S01]  /*121a0*/  IMAD R10, R10, c[0x0][0x4e8], R7 ;  /* 0x00013a000a0a7a24 */ /* 0x000fe200078e0207 */
[----:B------:R-:W-:Y:S01]  /*121b0*/  IADD3 R16, P0, R9, R16, RZ ;  /* 0x0000001009107210 */ /* 0x000fe20007f1e0ff */
[----:B------:R-:W-:Y:S01]  /*121c0*/  IMAD.IADD R19, R19, 0x1, R13 ;  /* 0x0000000113137824 */ /* 0x000fe200078e020d */
[----:B------:R-:W-:Y:S01]  /*121d0*/  LEA R13, R0, R5, 0x5 ;  /* 0x00000005000d7211 */ /* 0x000fe200078e28ff */
[----:B------:R-:W-:Y:S01]  /*121e0*/  IMAD R7, R14, c[0x0][0x49c], R11 ;  /* 0x000127000e077a24 */ /* 0x000fe200078e020b */
[----:B------:R-:W-:Y:S01]  /*121f0*/  SHF.R.S32.HI R11, RZ, 0x1f, R10 ;  /* 0x0000001fff0b7819 */ /* 0x000fe2000001140a */
[----:B------:R-:W-:Y:S02]  /*12200*/  IMAD.SHL.U32 R0, R0, 0x8, RZ ;  /* 0x0000000800007824 */ /* 0x000fe400078e00ff */
[----:B------:R-:W-:Y:S01]  /*12210*/  IMAD R13, R40, 0x80, R13 ;  /* 0x00000080280d7824 */ /* 0x000fe200078e020d */
[----:B------:R-:W-:Y:S01]  /*12220*/  IADD3.X R17, R20, R17, R7, P0, !PT ;  /* 0x0000001114117210 */ /* 0x000fe200007fe407 */
[----:B------:R-:W-:Y:S01]  /*12230*/  IMAD R11, R11, c[0x0][0x488], RZ ;  /* 0x000122000b0b7a24 */ /* 0x000fe200078e02ff */
[----:B------:R-:W-:Y:S01]  /*12240*/  IADD3 R36, R0, 0x40, RZ ;  /* 0x0000004000247810 */ /* 0x000fe20007ffe0ff */
[----:B------:R-:W-:Y:S01]  /*12250*/  @P1 IMAD.HI.U32 R12, R13, c[0x0][0x4ec], RZ ;  /* 0x00013b000d0c1a27 */ /* 0x000fe200078e00ff */
[----:B------:R-:W-:-:S03]  /*12260*/  MOV R9, R13 ;  /* 0x0000000d00097202 */ /* 0x000fc60000000f00 */
[----:B------:R-:W-:Y:S01]  /*12270*/  IMAD.WIDE.U32 R16, R10, c[0x0][0x488], R16 ;  /* 0x000122000a107a25 */ /* 0x000fe200078e0010 */
[----:B------:R-:W-:-:S03]  /*12280*/  @P1 SHF.R.U32.HI R9, RZ, c[0x0][0x4f0], R12 ;  /* 0x00013c00ff091a19 */ /* 0x000fc6000001160c */
[----:B------:R-:W-:Y:S01]  /*12290*/  IMAD R11, R10, c[0x0][0x48c], R11 ;  /* 0x000123000a0b7a24 */ /* 0x000fe200078e020b */
[----:B------:R-:W-:Y:S01]  /*122a0*/  LEA R12, P0, R16, c[0x0][0x450], 0x2 ;  /* 0x00011400100c7a11 */ /* 0x000fe200078010ff */
[----:B------:R-:W-:Y:S02]  /*122b0*/  IMAD.SHL.U32 R7, R5, 0x40, RZ ;  /* 0x0000004005077824 */ /* 0x000fe400078e00ff */
[----:B------:R-:W-:Y:S01]  /*122c0*/  IMAD R15, R15, c[0x0][0x3f0], RZ ;  /* 0x0000fc000f0f7a24 */ /* 0x000fe200078e02ff */
[----:B------:R-:W-:Y:S01]  /*122d0*/  IADD3 R11, R17, R11, RZ ;  /* 0x0000000b110b7210 */ /* 0x000fe20007ffe0ff */
[----:B------:R-:W-:Y:S01]  /*122e0*/  SHFL.IDX PT, R42, R12, RZ, 0x1c1f ;  /* 0x001c1fff0c2a7589 */ /* 0x000fe200000e0000 */
[----:B------:R-:W-:Y:S01]  /*122f0*/  LOP3.LUT R7, R7, 0x1c0, RZ, 0xc0, !PT ;  /* 0x000001c007077812 */ /* 0x000fe200078ec0ff */
[----:B------:R-:W-:Y:S01]  /*12300*/  IMAD R17, R14, c[0x0][0x3f4], R15 ;  /* 0x0000fd000e117a24 */ /* 0x000fe200078e020f */
[----:B------:R-:W-:Y:S01]  /*12310*/  LEA.HI.X R11, R16, c[0x0][0x454], R11, 0x2, P0 ;  /* 0x00011500100b7a11 */ /* 0x000fe200000f140b */
[----:B------:R-:W-:Y:S01]  /*12320*/  SHFL.IDX PT, R34, R12, 0x1, 0x1c1f ;  /* 0x003c1f000c227f89 */ /* 0x000fe200000e0000 */
[----:B------:R-:W-:Y:S01]  /*12330*/  LOP3.LUT R10, R7, 0x38, R0, 0xf8, !PT ;  /* 0x00000038070a7812 */ /* 0x000fe200078ef800 */
[----:B------:R-:W-:Y:S01]  /*12340*/  IMAD.WIDE.U32 R14, R14, c[0x0][0x3f0], R18 ;  /* 0x0000fc000e0e7a25 */ /* 0x000fe200078e0012 */
[----:B------:R-:W-:Y:S01]  /*12350*/  SHF.R.U32.HI R7, RZ, 0x3, R7 ;  /* 0x00000003ff077819 */ /* 0x000fe20000011607 */
[----:B------:R-:W1:Y:S01]  /*12360*/  SHFL.IDX PT, R43, R11, RZ, 0x1c1f ;  /* 0x001c1fff0b2b7589 */ /* 0x000e6200000e0000 */
[----:B------:R-:W-:Y:S01]  /*12370*/  LEA R16, R40, R3, 0x7 ;  /* 0x0000000328107211 */ /* 0x000fe200078e38ff */
[--C-:B------:R-:W-:Y:S01]  /*12380*/  IMAD.MOV R32, RZ, RZ, -R9.reuse ;  /* 0x000000ffff207224 */ /* 0x100fe200078e0a09 */
[----:B------:R-:W-:Y:S01]  /*12390*/  LOP3.LUT R7, R10, R7, RZ, 0x3c, !PT ;  /* 0x000000070a077212 */ /* 0x000fe200078e3cff */
[----:B------:R-:W3:Y:S01]  /*123a0*/  SHFL.IDX PT, R35, R11, 0x1, 0x1c1f ;  /* 0x003c1f000b237f89 */ /* 0x000ee200000e0000 */
[----:B------:R-:W-:Y:S01]  /*123b0*/  SHF.R.S32.HI R10, RZ, 0x1f, R9 ;  /* 0x0000001fff0a7819 */ /* 0x000fe20000011409 */
[----:B-----5:R-:W-:Y:S01]  /*123c0*/  IMAD R3, R8, c[0x0][0x4e8], RZ ;  /* 0x00013a0008037a24 */ /* 0x020fe200078e02ff */
[----:B------:R-:W-:Y:S01]  /*123d0*/  IADD3 R8, R16, 0x8, RZ ;  /* 0x0000000810087810 */ /* 0x000fe20007ffe0ff */
[----:B------:R-:W-:Y:S01]  /*123e0*/  IMAD.IADD R15, R15, 0x1, R17 ;  /* 0x000000010f0f7824 */ /* 0x000fe200078e0211 */
[----:B------:R-:W-:Y:S01]  /*123f0*/  LEA R40, R40, R5, 0x7 ;  /* 0x0000000528287211 */ /* 0x000fe200078e38ff */
[----:B------:R-:W-:Y:S01]  /*12400*/  IMAD R32, R32, c[0x0][0x4e8], R13 ;  /* 0x00013a0020207a24 */ /* 0x000fe200078e020d */
[-C--:B------:R-:W-:Y:S01]  /*12410*/  ISETP.GE.OR P0, PT, R16, R3.reuse, P2 ;  /* 0x000000031000720c */ /* 0x080fe20001706670 */
[----:B------:R-:W-:Y:S01]  /*12420*/  IMAD R10, R10, c[0x0][0x3e0], RZ ;  /* 0x0000f8000a0a7a24 */ /* 0x000fe200078e02ff */
[----:B------:R-:W-:Y:S01]  /*12430*/  ISETP.GE.OR P2, PT, R8, R3, P2 ;  /* 0x000000030800720c */ /* 0x000fe20001746670 */
[----:B------:R-:W-:-:S02]  /*12440*/  IMAD.SHL.U32 R6, R6, 0x8, RZ ;  /* 0x0000000806067824 */ /* 0x000fc400078e00ff */
[C---:B------:R-:W-:Y:S02]  /*12450*/  IMAD R10, R9.reuse, c[0x0][0x3e4], R10 ;  /* 0x0000f900090a7a24 */ /* 0x040fe400078e020a */
[----:B------:R-:W-:Y:S01]  /*12460*/  IMAD.WIDE.U32 R14, R9, c[0x0][0x3e0], R14 ;  /* 0x0000f800090e7a25 */ /* 0x000fe200078e000e */
[----:B------:R-:W-:Y:S02]  /*12470*/  SHF.R.S32.HI R9, RZ, 0x1f, R32 ;  /* 0x0000001fff097819 */ /* 0x000fe40000011420 */
[----:B------:R-:W-:Y:S01]  /*12480*/  LOP3.LUT R7, R7, 0x7ffffe00, R6, 0xf8, !PT ;  /* 0x7ffffe0007077812 */ /* 0x000fe200078ef806 */
[----:B------:R-:W-:Y:S02]  /*12490*/  IMAD.IADD R15, R15, 0x1, R10 ;  /* 0x000000010f0f7824 */ /* 0x000fe400078e020a */
[----:B------:R-:W-:Y:S01]  /*124a0*/  IMAD R9, R9, c[0x0][0x3d8], RZ ;  /* 0x0000f60009097a24 */ /* 0x000fe200078e02ff */
[----:B------:R-:W-:Y:S01]  /*124b0*/  SHF.L.U32 R41, R7, 0x1, RZ ;  /* 0x0000000107297819 */ /* 0x000fe200000006ff */
[----:B-1----:R1:W-:Y:S02]  /*124c0*/  @!P0 ST.E [R42.64], R2 ;  /* 0x000000022a008985 */ /* 0x0023e4000c10190a */
[----:B------:R-:W-:-:S02]  /*124d0*/  IMAD R6, R32, c[0x0][0x3dc], R9 ;  /* 0x0000f70020067a24 */ /* 0x000fc400078e0209 */
[----:B------:R-:W-:Y:S01]  /*124e0*/  IMAD.WIDE.U32 R32, R32, c[0x0][0x3d8], R14 ;  /* 0x0000f60020207a25 */ /* 0x000fe200078e000e */
[----:B---3--:R1:W-:Y:S03]  /*124f0*/  @!P2 ST.E [R34.64], R4 ;  /* 0x000000042200a985 */ /* 0x0083e6000c10190a */
[----:B------:R-:W-:Y:S01]  /*12500*/  IMAD.IADD R6, R33, 0x1, R6 ;  /* 0x0000000121067824 */ /* 0x000fe200078e0206 */
[----:B------:R1:W3:Y:S01]  /*12510*/  LDS.128 R28, [R41+0x1080] ;  /* 0x00108000291c7984 */ /* 0x0002e20000000c00 */
[----:B------:R-:W-:-:S03]  /*12520*/  LEA R38, P0, R32, c[0x0][0x380], 0x1 ;  /* 0x0000e00020267a11 */ /* 0x000fc600078008ff */
[----:B------:R1:W4:Y:S01]  /*12530*/  LDS.128 R24, [R41+0x2080] ;  /* 0x0020800029187984 */ /* 0x0003220000000c00 */
[----:B------:R-:W-:Y:S02]  /*12540*/  LEA.HI.X R37, R32, c[0x0][0x384], R6, 0x1, P0 ;  /* 0x0000e10020257a11 */ /* 0x000fe400000f0c06 */
[----:B------:R-:W-:Y:S01]  /*12550*/  ISETP.GE.AND P0, PT, R40, R3, PT ;  /* 0x000000032800720c */ /* 0x000fe20003f06270 */
[----:B------:R1:W2:Y:S04]  /*12560*/  LDS.128 R20, [R41+0x3080] ;  /* 0x0030800029147984 */ /* 0x0002a80000000c00 */
        /* <DEDUP_REMOVED lines=17> */
.L_x_271:
[----:B------:R-:W-:Y:S05]  /*12680*/  BSYNC B0 ;  /* 0x0000000000007941 */ /* 0x000fea0003800000 */
.L_x_270:
        /* <DEDUP_REMOVED lines=15> */
.L_x_273:
[----:B------:R-:W-:Y:S05]  /*12780*/  BSYNC B0 ;  /* 0x0000000000007941 */ /* 0x000fea0003800000 */
.L_x_272:
[----:B------:R-:W-:Y:S01]  /*12790*/  IADD3 R2, R40, 0x40, RZ ;  /* 0x0000004028027810 */ /* 0x000fe20007ffe0ff */
[----:B---34-:R3:W4:Y:S01]  /*127a0*/  SHFL.IDX PT, R7, R37, 0x2, 0x181f ;  /* 0x00581f0025077f89 */ /* 0x01872200000e0000 */
[----:B------:R-:W-:Y:S02]  /*127b0*/  BSSY B0, `(.L_x_274) ;  /* 0x000000d000007945 */ /* 0x000fe40003800000 */
[----:B------:R-:W-:Y:S01]  /*127c0*/  ISETP.GE.AND P0, PT, R2, R3, PT ;  /* 0x000000030200720c */ /* 0x000fe20003f06270 */
[----:B------:R3:W1:-:S12]  /*127d0*/  SHFL.IDX PT, R6, R38, 0x2, 0x181f ;  /* 0x00581f0026067f89 */ /* 0x00065800000e0000 */
[----:B------:R-:W-:Y:S05]  /*127e0*/  @P0 BRA `(.L_x_275) ;  /* 0x0000009000000947 */ /* 0x000fea0003800000 */
[----:B------:R-:W-:Y:S02]  /*127f0*/  ISETP.GE.AND P0, PT, R36, c[0x0][0x3c8], PT ;  /* 0x0000f20024007a0c */ /* 0x000fe40003f06270 */
[----:B------:R-:W-:-:S11]  /*12800*/  ISETP.GE.AND P1, PT, R0, c[0x0][0x3c8], PT ;  /* 0x0000f20000007a0c */ /* 0x000fd60003f26270 */
[----:B------:R-:W-:-:S04]  /*12810*/  @!P0 SHF.R.S32.HI R5, RZ, 0x1f, R36 ;  /* 0x0000001fff058819 */ /* 0x000fc80000011424 */
[----:B------:R-:W-:Y:S01]  /*12820*/  @!P0 LEA.HI R2, R5, R36, RZ, 0x3 ;  /* 0x0000002405028211 */ /* 0x000fe200078f18ff */
[----:B-1--4-:R-:W-:-:S03]  /*12830*/  @!P1 IMAD.WIDE R4, R0, 0x2, R6 ;  /* 0x0000000200049825 */ /* 0x012fc600078e0206 */
[----:B------:R-:W-:Y:S02]  /*12840*/  @!P0 LOP3.LUT R2, R2, 0xfffffff8, RZ, 0xc0, !PT ;  /* 0xfffffff802028812 */ /* 0x000fe400078ec0ff */
[----:B------:R1:W-:Y:S03]  /*12850*/  @!P1 ST.E.128 [R4.64], R24 ;  /* 0x0000001804009985 */ /* 0x0003e6000c101d0a */
[----:B------:R-:W-:-:S05]  /*12860*/  @!P0 IMAD.WIDE R6, R2, 0x2, R6 ;  /* 0x0000000202068825 */ /* 0x000fca00078e0206 */
[----:B------:R1:W-:Y:S02]  /*12870*/  @!P0 ST.E.128 [R6.64], R12 ;  /* 0x0000000c06008985 */ /* 0x0003e4000c101d0a */
.L_x_275:
[----:B------:R-:W-:Y:S05]  /*12880*/  BSYNC B0 ;  /* 0x0000000000007941 */ /* 0x000fea0003800000 */
.L_x_274:
[----:B------:R-:W-:Y:S01]  /*12890*/  IADD3 R40, R40, 0x60, RZ ;  /* 0x0000006028287810 */ /* 0x000fe20007ffe0ff */
[----:B-1----:R1:W3:Y:S03]  /*128a0*/  SHFL.IDX PT, R5, R37, 0x3, 0x181f ;  /* 0x00781f0025057f89 */ /* 0x0022e600000e0000 */
[----:B------:R-:W-:Y:S01]  /*128b0*/  ISETP.GE.AND P0, PT, R40, R3, PT ;  /* 0x000000032800720c */ /* 0x000fe20003f06270 */
[----:B------:R1:W4:-:S12]  /*128c0*/  SHFL.IDX PT, R4, R38, 0x3, 0x181f ;  /* 0x00781f0026047f89 */ /* 0x00031800000e0000 */
[----:B------:R-:W-:Y:S05]  /*128d0*/  @P0 EXIT ;  /* 0x000000000000094d */ /* 0x000fea0003800000 */
[----:B------:R-:W-:-:S13]  /*128e0*/  ISETP.GE.AND P0, PT, R0, c[0x0][0x3c8], PT ;  /* 0x0000f20000007a0c */ /* 0x000fda0003f06270 */
[----:B---34-:R-:W-:-:S05]  /*128f0*/  @!P0 IMAD.WIDE R2, R0, 0x2, R4 ;  /* 0x0000000200028825 */ /* 0x018fca00078e0204 */
[----:B--2---:R2:W-:Y:S01]  /*12900*/  @!P0 ST.E.128 [R2.64], R20 ;  /* 0x0000001402008985 */ /* 0x0045e2000c101d0a */
[----:B------:R-:W-:-:S13]  /*12910*/  ISETP.GE.AND P0, PT, R36, c[0x0][0x3c8], PT ;  /* 0x0000f20024007a0c */ /* 0x000fda0003f06270 */
[----:B------:R-:W-:Y:S05]  /*12920*/  @P0 EXIT ;  /* 0x000000000000094d */ /* 0x000fea0003800000 */
[----:B--2---:R-:W-:-:S04]  /*12930*/  SHF.R.S32.HI R3, RZ, 0x1f, R36 ;  /* 0x0000001fff037819 */ /* 0x004fc80000011424 */
[----:B------:R-:W-:-:S04]  /*12940*/  LEA.HI R3, R3, R36, RZ, 0x3 ;  /* 0x0000002403037211 */ /* 0x000fc800078f18ff */
[----:B------:R-:W-:-:S05]  /*12950*/  LOP3.LUT R3, R3, 0xfffffff8, RZ, 0xc0, !PT ;  /* 0xfffffff803037812 */ /* 0x000fca00078ec0ff */
[----:B------:R-:W-:-:S05]  /*12960*/  IMAD.WIDE R4, R3, 0x2, R4 ;  /* 0x0000000203047825 */ /* 0x000fca00078e0204 */
[----:B------:R-:W-:Y:S01]  /*12970*/  ST.E.128 [R4.64], R8 ;  /* 0x0000000804007985 */ /* 0x000fe2000c101d0a */
[----:B------:R-:W-:Y:S05]  /*12980*/  EXIT ;  /* 0x000000000000794d */ /* 0x000fea0003800000 */
.L_x_268:
        /* <DEDUP_REMOVED lines=8> */
[----:B------:R-:W3:Y:S04]  /*12a10*/  @P1 LDG.E R3, [R4.64] ;  /* 0x0000000a04031981 */ /* 0x000ee8000c1e1900 */
[----:B------:R1:W5:Y:S01]  /*12a20*/  @P0 LDG.E R2, [R6.64] ;  /* 0x0000000a06020981 */ /* 0x000362000c1e1900 */
[----:B------:R-:W-:Y:S02]  /*12a30*/  CS2R R12, SRZ ;  /* 0x00000000000c7805 */ /* 0x000fe4000001ff00 */
[--C-:B---3--:R-:W-:Y:S01]  /*12a40*/  @P1 SHF.R.S32.HI R13, RZ, 0x1f, R3.reuse ;  /* 0x0000001fff0d1819 */ /* 0x108fe20000011403 */
[----:B------:R-:W-:Y:S01]  /*12a50*/  @P1 IMAD.MOV.U32 R12, RZ, RZ, R3 ;  /* 0x000000ffff0c1224 */ /* 0x000fe200078e0003 */
[----:B------:R-:W-:Y:S05]  /*12a60*/  @P0 BRA `(.L_x_276) ;  /* 0x0000004000000947 */ /* 0x000fea0003800000 */
[----:B-1----:R-:W-:Y:S05]  /*12a70*/  @!P1 BRA `(.L_x_276) ;  /* 0x0000003000009947 */ /* 0x002fea0003800000 */
[----:B-----5:R-:W3:Y:S04]  /*12a80*/  LDG.E R2, [R4.64] ;  /* 0x0000000a04027981 */ /* 0x020ee8000c1e1900 */
[----:B------:R-:W3:Y:S02]  /*12a90*/  LDG.E R3, [R4.64+0x4] ;  /* 0x0000040a04037981 */ /* 0x000ee4000c1e1900 */
[----:B---3--:R-:W-:-:S02]  /*12aa0*/  IADD3 R2, -R2, R3, RZ ;  /* 0x0000000302027210 */ /* 0x008fc40007ffe1ff */
.L_x_276:
[----:B-1----:R-:W1:Y:S01]  /*12ab0*/  S2R R0, SR_TID.X ;  /* 0x0000000000007919 */ /* 0x002e620000002100 */
[----:B------:R-:W-:Y:S01]  /*12ac0*/  SHF.R.S32.HI R9, RZ, 0x1f, R218 ;  /* 0x0000001fff097819 */ /* 0x000fe200000114da */
[----:B------:R-:W-:Y:S01]  /*12ad0*/  BSSY B0, `(.L_x_277) ;  /* 0x0000028000007945 */ /* 0x000fe20003800000 */
[----:B------:R-:W-:-:S02]  /*12ae0*/  SEL R218, R218, RZ, !P1 ;  /* 0x000000ffdada7207 */ /* 0x000fc40004800000 */
[----:B------:R-:W-:Y:S02]  /*12af0*/  SEL R9, R9, RZ, !P1 ;  /* 0x000000ff09097207 */ /* 0x000fe40004800000 */
[----:B-1----:R-:W-:-:S13]  /*12b00*/  ISETP.GT.AND P0, PT, R0, 0x7f, PT ;  /* 0x0000007f0000780c */ /* 0x002fda0003f04270 */
        /* <DEDUP_REMOVED lines=36> */
.L_x_278:
[----:B------:R-:W-:Y:S05]  /*12d50*/  BSYNC B0 ;  /* 0x0000000000007941 */ /* 0x000fea0003800000 */
.L_x_277:
[----:B------:R-:W3:Y:S01]  /*12d60*/  S2R R7, SR_CTAID.Y ;  /* 0x0000000000077919 */ /* 0x000ee20000002600 */
        /* <DEDUP_REMOVED lines=18> */
[----:B---3--:R-:W-:Y:S01]  /*12e90*/  SHF.R.S32.HI R6, RZ, 0x1f, R7 ;  /* 0x0000001fff067819 */ /* 0x008fe20000011407 */
        /* <DEDUP_REMOVED lines=26> */
[----:B------:R1:W3:Y:S01]  /*13040*/  SHFL.IDX PT, R6, R3, RZ, 0x181f ;  /* 0x00181fff03067589 */ /* 0x0002e200000e0000 */
[----:B------:R-:W-:-:S03]  /*13050*/  ISETP.GE.AND P0, PT, R9, R2, PT ;  /* 0x000000020900720c */ /* 0x000fc60003f06270 */
[----:B------:R1:W4:Y:S10]  /*13060*/  SHFL.IDX PT, R7, R0, RZ, 0x181f ;  /* 0x00181fff00077589 */ /* 0x00033400000e0000 */
        /* <DEDUP_REMOVED lines=10> */
.L_x_280:
[----:B------:R-:W-:Y:S05]  /*13110*/  BSYNC B0 ;  /* 0x0000000000007941 */ /* 0x000fea0003800000 */
.L_x_279:
[----:B---34-:R-:W-:Y:S01]  /*13120*/  IADD3 R7, R9, 0x20, RZ ;  /* 0x0000002009077810 */ /* 0x018fe20007ffe0ff */
[----:B------:R3:W4:Y:S01]  /*13130*/  SHFL.IDX PT, R11, R0, 0x1, 0x181f ;  /* 0x00381f00000b7f89 */ /* 0x00072200000e0000 */
[----:B------:R-:W-:Y:S02]  /*13140*/  BSSY B0, `(.L_x_281) ;  /* 0x000000d000007945 */ /* 0x000fe40003800000 */
[----:B------:R-:W-:Y:S01]  /*13150*/  ISETP.GE.AND P0, PT, R7, R2, PT ;  /* 0x000000020700720c */ /* 0x000fe20003f06270 */
[----:B------:R3:W1:-:S12]  /*13160*/  SHFL.IDX PT, R10, R3, 0x1, 0x181f ;  /* 0x00381f00030a7f89 */ /* 0x00065800000e0000 */
        /* <DEDUP_REMOVED lines=10> */
.L_x_282:
[----:B------:R-:W-:Y:S05]  /*13210*/  BSYNC B0 ;  /* 0x0000000000007941 */ /* 0x000fea0003800000 */
.L_x_281:
[----:B-1----:R-:W-:Y:S01]  /*13220*/  IADD3 R7, R9, 0x40, RZ ;  /* 0x0000004009077810 */ /* 0x002fe20007ffe0ff */
[----:B----4-:R1:W4:Y:S01]  /*13230*/  SHFL.IDX PT, R11, R0, 0x2, 0x181f ;  /* 0x00581f00000b7f89 */ /* 0x01032200000e0000 */
[----:B------:R-:W-:Y:S02]  /*13240*/  BSSY B0, `(.L_x_283) ;  /* 0x000000d000007945 */ /* 0x000fe40003800000 */
[----:B------:R-:W-:Y:S01]  /*13250*/  ISETP.GE.AND P0, PT, R7, R2, PT ;  /* 0x000000020700720c */ /* 0x000fe20003f06270 */
[----:B------:R1:W2:-:S12]  /*13260*/  SHFL.IDX PT, R10, R3, 0x2, 0x181f ;  /* 0x00581f00030a7f89 */ /* 0x00029800000e0000 */
[----:B------:R-:W-:Y:S05]  /*13270*/  @P0 BRA `(.L_x_284) ;  /* 0x0000009000000947 */ /* 0x000fea0003800000 */
[----:B------:R-:W-:Y:S02]  /*13280*/  ISETP.GE.AND P0, PT, R4, c[0x0][0x3c8], PT ;  /* 0x0000f20004007a0c */ /* 0x000fe40003f06270 */
[----:B------:R-:W-:-:S11]  /*13290*/  ISETP.GE.AND P1, PT, R5, c[0x0][0x3c8], PT ;  /* 0x0000f20005007a0c */ /* 0x000fd60003f26270 */
[----:B------:R-:W-:Y:S02]  /*132a0*/  @!P0 SHF.R.S32.HI R7, RZ, 0x1f, R4 ;  /* 0x0000001fff078819 */ /* 0x000fe40000011404 */
[----:B--2-4-:R-:W-:Y:S02]  /*132b0*/  @!P1 IMAD.WIDE R12, R5, 0x2, R10 ;  /* 0x00000002050c9825 */ /* 0x014fe400078e020a */
[----:B------:R-:W-:-:S03]  /*132c0*/  @!P0 LEA.HI R6, R7, R4, RZ, 0x3 ;  /* 0x0000000407068211 */ /* 0x000fc600078f18ff */
[----:B------:R2:W-:Y:S01]  /*132d0*/  @!P1 ST.E.128 [R12.64], RZ ;  /* 0x000000ff0c009985 */ /* 0x0005e2000c101d0a */
[----:B------:R-:W-:-:S05]  /*132e0*/  @!P0 LOP3.LUT R6, R6, 0xfffffff8, RZ, 0xc0, !PT ;  /* 0xfffffff806068812 */ /* 0x000fca00078ec0ff */
[----:B------:R-:W-:-:S05]  /*132f0*/  @!P0 IMAD.WIDE R6, R6, 0x2, R10 ;  /* 0x0000000206068825 */ /* 0x000fca00078e020a */
[----:B------:R2:W-:Y:S02]  /*13300*/  @!P0 ST.E.128 [R6.64], RZ ;  /* 0x000000ff06008985 */ /* 0x0005e4000c101d0a */
.L_x_284:
[----:B------:R-:W-:Y:S05]  /*13310*/  BSYNC B0 ;  /* 0x0000000000007941 */ /* 0x000fea0003800000 */
.L_x_283:
[----:B------:R-:W-:Y:S01]  /*13320*/  IADD3 R9, R9, 0x60, RZ ;  /* 0x0000006009097810 */ /* 0x000fe20007ffe0ff */
[----:B--2---:R2:W1:Y:S03]  /*13330*/  SHFL.IDX PT, R7, R0, 0x3, 0x181f ;  /* 0x00781f0000077f89 */ /* 0x00446600000e0000 */
        /* <DEDUP_REMOVED lines=14> */
.L_x_285:
        /* <DEDUP_REMOVED lines=14> */
.L_x_3762:


//--------------------- .text._ZN7cutlass13device_kernelIN5flash19enable_sm80_to_sm89INS1_16FlashAttnFwdSm80INS1_25CollectiveMainloopFwdSm80ILi8ELi1ELb1EN4cute5tupleIJNS5_1CILi128EEENS7_ILi96EEES8_EEELi128ENS_10bfloat16_tEfNS_4arch4Sm80ELb0ELb1ELb1ELb1ELb0ELb1ELb1ELb0EEENS1_21CollectiveEpilogueFwdINS6_IJS8_S8_S9_EEENS6_IJNS7_ILi1EEESH_SH_EEESB_SD_Li256ELb1ELb1ELb0ELb0EEENS1_19SingleTileSchedulerILb1ELb0ELb1ELi128EEEEEEEEEvNT_6ParamsE --------------------------
	.section	.text._ZN7cutlass13device_kernelIN5flash19enable_sm80_to_sm89INS1_16FlashAttnFwdSm80INS1_25CollectiveMainloopFwdSm80ILi8ELi1ELb1EN4cute5tupleIJNS5_1CILi128EEENS7_ILi96EEES8_EEELi128ENS_10bfloat16_tEfNS_4arch4Sm80ELb0ELb1ELb1ELb1ELb0ELb1ELb1ELb0EEENS1_21CollectiveEpilogueFwdINS6_IJS8_S8_S9_EEENS6_IJNS7_ILi1EEESH_SH_EEESB_SD_Li256ELb1ELb1ELb0ELb0EEENS1_19SingleTileSchedulerILb1ELb0ELb1ELi128EEEEEEEEEvNT_6ParamsE,"ax",@progbits
	.sectioninfo	@"SHI_REGISTERS=254"
	.align	128
.text._ZN7cutlass13device_kernelIN5flash19enable_sm80_to_sm89INS1_16FlashAttnFwdSm80INS1_25CollectiveMainloopFwdSm80ILi8ELi1ELb1EN4cute5tupleIJNS5_1CILi128EEENS7_ILi96EEES8_EEELi128ENS_10bfloat16_tEfNS_4arch4Sm80ELb0ELb1ELb1ELb1ELb0ELb1ELb1ELb0EEENS1_21CollectiveEpilogueFwdINS6_IJS8_S8_S9_EEENS6_IJNS7_ILi1EEESH_SH_EEESB_SD_Li256ELb1ELb1ELb0ELb0EEENS1_19SingleTileSchedulerILb1ELb0ELb1ELi128EEEEEEEEEvNT_6ParamsE:
        .type           _ZN7cutlass13device_kernelIN5flash19enable_sm80_to_sm89INS1_16FlashAttnFwdSm80INS1_25CollectiveMainloopFwdSm80ILi8ELi1ELb1EN4cute5tupleIJNS5_1CILi128EEENS7_ILi96EEES8_EEELi128ENS_10bfloat16_tEfNS_4arch4Sm80ELb0ELb1ELb1ELb1ELb0ELb1ELb1ELb0EEENS1_21CollectiveEpilogueFwdINS6_IJS8_S8_S9_EEENS6_IJNS7_ILi1EEESH_SH_EEESB_SD_Li256ELb1ELb1ELb0ELb0EEENS1_19SingleTileSchedulerILb1ELb0ELb1ELi128EEEEEEEEEvNT_6ParamsE,@function
        .size           _ZN7cutlass13device_kernelIN5flash19enable_sm80_to_sm89INS1_16FlashAttnFwdSm80INS1_25CollectiveMainloopFwdSm80ILi8ELi1ELb1EN4cute5tupleIJNS5_1CILi128EEENS7_ILi96EEES8_EEELi128ENS_10bfloat16_tEfNS_4arch4Sm80ELb0ELb1ELb1ELb1ELb0ELb1ELb1ELb0EEENS1_21CollectiveEpilogueFwdINS6_IJS8_S8_S9_EEENS6_IJNS7_ILi1EEESH_SH_EEESB_SD_Li256ELb1ELb1ELb0ELb0EEENS1_19SingleTileSchedulerILb1ELb0ELb1ELi128EEEEEEEEEvNT_6ParamsE,(.L_x_3763 - _ZN7cutlass13device_kernelIN5flash19enable_sm80_to_sm89INS1_16FlashAttnFwdSm80INS1_25CollectiveMainloopFwdSm80ILi8ELi1ELb1EN4cute5tupleIJNS5_1CILi128EEENS7_ILi96EEES8_EEELi128ENS_10bfloat16_tEfNS_4arch4Sm80ELb0ELb1ELb1ELb1ELb0ELb1ELb1ELb0EEENS1_21CollectiveEpilogueFwdINS6_IJS8_S8_S9_EEENS6_IJNS7_ILi1EEESH_SH_EEESB_SD_Li256ELb1ELb1ELb0ELb0EEENS1_19SingleTileSchedulerILb1ELb0ELb1ELi128EEEEEEEEEvNT_6ParamsE)
        .other          _ZN7cutlass13device_kernelIN5flash19enable_sm80_to_sm89INS1_16FlashAttnFwdSm80INS1_25CollectiveMainloopFwdSm80ILi8ELi1ELb1EN4cute5tupleIJNS5_1CILi128EEENS7_ILi96EEES8_EEELi128ENS_10bfloat16_tEfNS_4arch4Sm80ELb0ELb1ELb1ELb1ELb0ELb1ELb1ELb0EEENS1_21CollectiveEpilogueFwdINS6_IJS8_S8_S9_EEENS6_IJNS7_ILi1EEESH_SH_EEESB_SD_Li256ELb1ELb1ELb0ELb0EEENS1_19SingleTileSchedulerILb1ELb0ELb1ELi128EEEEEEEEEvNT_6ParamsE,@"STO_CUDA_ENTRY STV_DEFAULT"
_ZN7cutlass13device_kernelIN5flash19enable_sm80_to_sm89INS1_16FlashAttnFwdSm80INS1_25CollectiveMainloopFwdSm80ILi8ELi1ELb1EN4cute5tupleIJNS5_1CILi128EEENS7_ILi96EEES8_EEELi128ENS_10bfloat16_tEfNS_4arch4Sm80ELb0ELb1ELb1ELb1ELb0ELb1ELb1ELb0EEENS1_21CollectiveEpilogueFwdINS6_IJS8_S8_S9_EEENS6_IJNS7_ILi1EEESH_SH_EEESB_SD_Li256ELb1ELb1ELb0ELb0EEENS1_19SingleTileSchedulerILb1ELb0ELb1ELi128EEEEEEEEEvNT_6ParamsE:
        /* <DEDUP_REMOVED lines=16> */
.L_x_287:
        /* <DEDUP_REMOVED lines=8> */
.L_x_289:
[----:B------:R-:W-:-:S04]  /*0180*/  MOV R3, c[0x0][0x54c] ;  /* 0x0001530000037a02 */ /* 0x000fc80000000f00 */
.L_x_288:
[----:B------:R-:W-:Y:S01]  /*0190*/  USHF.L.U32 UR4, UR4, 0x7, URZ ;  /* 0x0000000704047899 */ /* 0x000fe2000800063f */
[----:B-----5:R-:W-:-:S05]  /*01a0*/  IMAD R3, R3, c[0x0][0x548], RZ ;  /* 0x0001520003037a24 */ /* 0x020fca00078e02ff */
[----:B------:R-:W-:-:S04]  /*01b0*/  MOV R118, UR4 ;  /* 0x0000000400767c02 */ /* 0x000fc80008000f00 */
[----:B------:R-:W-:-:S04]  /*01c0*/  ISETP.GE.AND P0, PT, R118, R3, PT ;  /* 0x000000037600720c */ /* 0x000fc80003f06270 */
[----:B------:R-:W-:Y:S01]  /*01d0*/  SEL R221, R221, 0xffffffff, !P0 ;  /* 0xffffffffdddd7807 */ /* 0x000fe20004000000 */
[----:B------:R-:W-:Y:S05]  /*01e0*/  BRA `(.L_x_290) ;  /* 0x0000013000007947 */ /* 0x000fea0003800000 */
.L_x_286:
[----:B------:R-:W-:-:S04]  /*01f0*/  ISETP.NE.U32.AND P0, PT, RZ, c[0x0][0x568], PT ;  /* 0x00015a00ff007a0c */ /* 0x000fc80003f05070 */
[----:B------:R-:W-:-:S13]  /*0200*/  ISETP.NE.AND.EX P0, PT, RZ, c[0x0][0x56c], PT, P0 ;  /* 0x00015b00ff007a0c */ /* 0x000fda0003f05300 */
[----:B------:R-:W-:Y:S05]  /*0210*/  @!P0 BRA `(.L_x_291) ;  /* 0x0000002000008947 */ /* 0x000fea0003800000 */
[----:B------:R1:W5:Y:S01]  /*0220*/  LDG.E R3, [R2.64] ;  /* 0x0000001002037981 */ /* 0x000362000c1e1900 */
[----:B------:R-:W-:Y:S05]  /*0230*/  BRA `(.L_x_292) ;  /* 0x0000009000007947 */ /* 0x000fea0003800000 */
.L_x_291:
        /* <DEDUP_REMOVED lines=8> */
.L_x_293:
[----:B------:R-:W-:-:S04]  /*02c0*/  MOV R3, c[0x0][0x54c] ;  /* 0x0001530000037a02 */ /* 0x000fc80000000f00 */
.L_x_292:
[----:B------:R-:W-:Y:S01]  /*02d0*/  USHF.L.U32 UR4, UR4, 0x7, URZ ;  /* 0x0000000704047899 */ /* 0x000fe2000800063f */
[----:B-----5:R-:W-:-:S05]  /*02e0*/  IMAD R3, R3, c[0x0][0x548], RZ ;  /* 0x0001520003037a24 */ /* 0x020fca00078e02ff */
[----:B------:R-:W-:-:S04]  /*02f0*/  MOV R118, UR4 ;  /* 0x0000000400767c02 */ /* 0x000fc80008000f00 */
[----:B------:R-:W-:-:S04]  /*0300*/  ISETP.GE.AND P0, PT, R118, R3, PT ;  /* 0x000000037600720c */ /* 0x000fc80003f06270 */
[----:B------:R-:W-:-:S04]  /*0310*/  SEL R221, R221, 0xffffffff, !P0 ;  /* 0xffffffffdddd7807 */ /* 0x000fc80004000000 */
.L_x_290:
[----:B------:R-:W-:-:S13]  /*0320*/  ISETP.GE.AND P0, PT, R221, RZ, PT ;  /* 0x000000ffdd00720c */ /* 0x000fda0003f06270 */
[----:B------:R-:W-:Y:S05]  /*0330*/  @!P0 EXIT ;  /* 0x000000000000894d */ /* 0x000fea0003800000 */
[----:B------:R-:W-:Y:S01]  /*0340*/  ISETP.NE.U32.AND P0, PT, RZ, c[0x0][0x370], PT ;  /* 0x0000dc00ff007a0c */ /* 0x000fe20003f05070 */
[----:B------:R-:W-:Y:S01]  /*0350*/  CS2R R126, SRZ ;  /* 0x00000000007e7805 */ /* 0x000fe2000001ff00 */
[----:B------:R-:W-:Y:S01]  /*0360*/  ISETP.NE.U32.AND P1, PT, RZ, c[0x0][0x360], PT ;  /* 0x0000d800ff007a0c */ /* 0x000fe20003f25070 */
[----:B------:R-:W-:Y:S01]  /*0370*/  IMAD.MOV.U32 R220, RZ, RZ, c[0x0][0x168] ;  /* 0x00005a00ffdc7624 */ /* 0x000fe200078e00ff */
[----:B------:R-:W-:Y:S01]  /*0380*/  ISETP.NE.AND.EX P2, PT, RZ, c[0x0][0x374], PT, P0 ;  /* 0x0000dd00ff007a0c */ /* 0x000fe20003f45300 */
[----:B------:R-:W-:Y:S01]  /*0390*/  IMAD.MOV.U32 R80, RZ, RZ, RZ ;  /* 0x000000ffff507224 */ /* 0x000fe200078e00ff */
[----:B------:R-:W-:Y:S01]  /*03a0*/  ISETP.NE.AND.EX P0, PT, RZ, c[0x0][0x364], PT, P1 ;  /* 0x0000d900ff007a0c */ /* 0x000fe20003f05310 */
[----:B-1----:R-:W-:Y:S01]  /*03b0*/  IMAD.MOV.U32 R2, RZ, RZ, RZ ;  /* 0x000000ffff027224 */ /* 0x002fe200078e00ff */
[----:B------:R-:W-:Y:S01]  /*03c0*/  ISETP.NE.U32.AND P1, PT, RZ, c[0x0][0x348], PT ;  /* 0x0000d200ff007a0c */ /* 0x000fe20003f25070 */
[----:B------:R-:W-:Y:S01]  /*03d0*/  IMAD.WIDE R10, R221, R6, c[0x0][0x348] ;  /* 0x0000d200dd0a7625 */ /* 0x000fe200078e0206 */
[----:B------:R-:W-:-:S02]  /*03e0*/  ISETP.NE.U32.AND P4, PT, RZ, c[0x0][0x350], PT ;  /* 0x0000d400ff007a0c */ /* 0x000fc40003f85070 */
[----:B------:R-:W-:Y:S01]  /*03f0*/  ISETP.NE.U32.AND P3, PT, RZ, c[0x0][0x358], PT ;  /* 0x0000d600ff007a0c */ /* 0x000fe20003f65070 */
[CC--:B------:R-:W-:Y:S01]  /*0400*/  IMAD.WIDE R8, R221.reuse, R6.reuse, c[0x0][0x350] ;  /* 0x0000d400dd087625 */ /* 0x0c0fe200078e0206 */
[----:B------:R-:W-:Y:S02]  /*0410*/  ISETP.NE.AND.EX P1, PT, RZ, c[0x0][0x34c], PT, P1 ;  /* 0x0000d300ff007a0c */ /* 0x000fe40003f25310 */
[----:B------:R-:W-:Y:S01]  /*0420*/  ISETP.NE.AND.EX P4, PT, RZ, c[0x0][0x354], PT, P4 ;  /* 0x0000d500ff007a0c */ /* 0x000fe20003f85340 */
[----:B------:R-:W-:Y:S01]  /*0430*/  @P2 IMAD.WIDE R16, R221, R6, c[0x0][0x370] ;  /* 0x0000dc00dd102625 */ /* 0x000fe200078e0206 */
[----:B------:R-:W-:-:S03]  /*0440*/  ISETP.NE.AND.EX P3, PT, RZ, c[0x0][0x35c], PT, P3 ;  /* 0x0000d700ff007a0c */ /* 0x000fc60003f65330 */
[CC--:B------:R-:W-:Y:S01]  /*0450*/  @P0 IMAD.WIDE R14, R221.reuse, R6.reuse, c[0x0][0x360] ;  /* 0x0000d800dd0e0625 */ /* 0x0c0fe200078e0206 */
[----:B------:R1:W5:Y:S03]  /*0460*/  @P2 LDG.E R127, [R16.64] ;  /* 0x00000010107f2981 */ /* 0x000366000c1e1900 */
[----:B------:R-:W-:Y:S01]  /*0470*/  IMAD.WIDE R12, R221, R6, c[0x0][0x358] ;  /* 0x0000d600dd0c7625 */ /* 0x000fe200078e0206 */
[----:B------:R1:W5:Y:S04]  /*0480*/  @P0 LDG.E R220, [R14.64] ;  /* 0x000000100edc0981 */ /* 0x000368000c1e1900 */
[----:B------:R1:W5:Y:S04]  /*0490*/  @P1 LDG.E R80, [R10.64] ;  /* 0x000000100a501981 */ /* 0x000368000c1e1900 */
[----:B------:R1:W5:Y:S04]  /*04a0*/  @P4 LDG.E R126, [R8.64] ;  /* 0x00000010087e4981 */ /* 0x000368000c1e1900 */
[----:B------:R1:W5:Y:S04]  /*04b0*/  @P3 LDG.E R2, [R12.64] ;  /* 0x000000100c023981 */ /* 0x000368000c1e1900 */
[----:B------:R-:W2:Y:S01]  /*04c0*/  S2R R219, SR_CTAID.Y ;  /* 0x0000000000db7919 */ /* 0x000ea20000002600 */
[----:B------:R-:W-:-:S02]  /*04d0*/  IMAD.MOV.U32 R4, RZ, RZ, c[0x0][0x1d0] ;  /* 0x00007400ff047624 */ /* 0x000fc400078e00ff */
[----:B------:R-:W-:Y:S01]  /*04e0*/  IMAD.MOV.U32 R0, RZ, RZ, c[0x0][0x228] ;  /* 0x00008a00ff007624 */ /* 0x000fe200078e00ff */
[----:B--2---:R-:W-:Y:S01]  /*04f0*/  SHF.R.S32.HI R218, RZ, 0x1f, R219 ;  /* 0x0000001fffda7819 */ /* 0x004fe200000114db */
[----:B------:R-:W-:Y:S05]  /*0500*/  @P0 BRA `(.L_x_294) ;  /* 0x0000004000000947 */ /* 0x000fea0003800000 */
[----:B-1----:R-:W-:Y:S05]  /*0510*/  @!P1 BRA `(.L_x_294) ;  /* 0x0000003000009947 */ /* 0x002fea0003800000 */
[----:B-----5:R-:W2:Y:S04]  /*0520*/  LDG.E R220, [R10.64] ;  /* 0x000000100adc7981 */ /* 0x020ea8000c1e1900 */
[----:B------:R-:W2:Y:S02]  /*0530*/  LDG.E R3, [R10.64+0x4] ;  /* 0x000004100a037981 */ /* 0x000ea4000c1e1900 */
[----:B--2---:R-:W-:Y:S02]  /*0540*/  IADD3 R220, -R220, R3, RZ ;  /* 0x00000003dcdc7210 */ /* 0x004fe40007ffe1ff */
.L_x_294:
[----:B-1----:R-:W-:-:S04]  /*0550*/  ISETP.NE.U32.AND P0, PT, RZ, c[0x0][0x368], PT ;  /* 0x0000da00ff007a0c */ /* 0x002fc80003f05070 */
[----:B------:R-:W-:-:S13]  /*0560*/  ISETP.NE.AND.EX P0, PT, RZ, c[0x0][0x36c], PT, P0 ;  /* 0x0000db00ff007a0c */ /* 0x000fda0003f05300 */
[----:B------:R-:W-:Y:S05]  /*0570*/  @!P0 BRA `(.L_x_295) ;  /* 0x0000003000008947 */ /* 0x000fea0003800000 */
[----:B------:R-:W-:-:S06]  /*0580*/  IMAD.WIDE R4, R221, R6, c[0x0][0x368] ;  /* 0x0000da00dd047625 */ /* 0x000fcc00078e0206 */
[----:B------:R1:W5:Y:S01]  /*0590*/  LDG.E R4, [R4.64] ;  /* 0x0000001004047981 */ /* 0x000362000c1e1900 */
[----:B------:R-:W-:Y:S05]  /*05a0*/  BRA `(.L_x_296) ;  /* 0x0000004000007947 */ /* 0x000fea0003800000 */
.L_x_295:
[----:B------:R-:W-:Y:S05]  /*05b0*/  @!P4 BRA `(.L_x_296) ;  /* 0x000000300000c947 */ /* 0x000fea0003800000 */
[----:B------:R-:W2:Y:S04]  /*05c0*/  LDG.E R4, [R8.64] ;  /* 0x0000001008047981 */ /* 0x000ea8000c1e1900 */
[----:B------:R-:W2:Y:S02]  /*05d0*/  LDG.E R3, [R8.64+0x4] ;  /* 0x0000041008037981 */ /* 0x000ea4000c1e1900 */
[----:B--2---:R-:W-:Y:S02]  /*05e0*/  IADD3 R4, -R4, R3, RZ ;  /* 0x0000000304047210 */ /* 0x004fe40007ffe1ff */
.L_x_296:
[----:B------:R-:W2:Y:S01]  /*05f0*/  @P3 LDG.E R3, [R12.64] ;  /* 0x000000100c033981 */ /* 0x000ea2000c1e1900 */
[----:B------:R-:W-:-:S03]  /*0600*/  ISETP.NE.U32.AND P0, PT, RZ, c[0x0][0x378], PT ;  /* 0x0000de00ff007a0c */ /* 0x000fc60003f05070 */
[----:B------:R-:W2:Y:S01]  /*0610*/  @P3 LDG.E R8, [R12.64+0x4] ;  /* 0x000004100c083981 */ /* 0x000ea2000c1e1900 */
[----:B------:R-:W-:Y:S01]  /*0620*/  ISETP.NE.AND.EX P0, PT, RZ, c[0x0][0x37c], PT, P0 ;  /* 0x0000df00ff007a0c */ /* 0x000fe20003f05300 */
[----:B-----5:R-:W-:-:S12]  /*0630*/  IMAD.MOV.U32 R79, RZ, RZ, R4 ;  /* 0x000000ffff4f7224 */ /* 0x020fd800078e0004 */
[----:B------:R-:W-:-:S05]  /*0640*/  @P0 IMAD.WIDE R10, R221, R6, c[0x0][0x378] ;  /* 0x0000de00dd0a0625 */ /* 0x000fca00078e0206 */
[----:B------:R3:W5:Y:S01]  /*0650*/  @P0 LDG.E R79, [R10.64] ;  /* 0x000000100a4f0981 */ /* 0x000762000c1e1900 */
[----:B------:R-:W-:Y:S01]  /*0660*/  IMAD.MOV.U32 R217, RZ, RZ, c[0x0][0x2c4] ;  /* 0x0000b100ffd97624 */ /* 0x000fe200078e00ff */
[----:B------:R-:W-:Y:S01]  /*0670*/  LOP3.LUT R222, R222, 0xffdfffff, RZ, 0xc0, !PT ;  /* 0xffdfffffdede7812 */ /* 0x000fe200078ec0ff */
[----:B------:R-:W-:Y:S01]  /*0680*/  IMAD.MOV.U32 R216, RZ, RZ, c[0x0][0x32c] ;  /* 0x0000cb00ffd87624 */ /* 0x000fe200078e00ff */
[----:B------:R-:W-:Y:S02]  /*0690*/  IADD3 R7, R118, 0x7f, RZ ;  /* 0x0000007f76077810 */ /* 0x000fe40007ffe0ff */
[----:B------:R-:W-:Y:S02]  /*06a0*/  ISETP.NE.AND P2, PT, R217, 0x1, PT ;  /* 0x00000001d900780c */ /* 0x000fe40003f45270 */
[----:B------:R-:W-:-:S11]  /*06b0*/  ISETP.GE.AND P1, PT, R216, 0x1, PT ;  /* 0x00000001d800780c */ /* 0x000fd60003f26270 */
[----:B-1----:R-:W-:Y:S02]  /*06c0*/  @P2 IADD3 R5, R118, 0x7f, RZ ;  /* 0x0000007f76052810 */ /* 0x002fe40007ffe0ff */
[----:B------:R-:W-:-:S03]  /*06d0*/  @P2 LOP3.LUT R222, R222, 0x200000, RZ, 0xfc, !PT ;  /* 0x00200000dede2812 */ /* 0x000fc600078efcff */
[----:B------:R-:W-:Y:S01]  /*06e0*/  @P2 IMAD.HI.U32 R5, R5, c[0x0][0x2c8], RZ ;  /* 0x0000b20005052a27 */ /* 0x000fe200078e00ff */
[----:B------:R-:W-:-:S04]  /*06f0*/  LOP3.LUT R222, R222, 0xffefffff, RZ, 0xc0, !PT ;  /* 0xffefffffdede7812 */ /* 0x000fc800078ec0ff */
[----:B------:R-:W-:Y:S02]  /*0700*/  @P2 SHF.R.U32.HI R7, RZ, c[0x0][0x2cc], R5 ;  /* 0x0000b300ff072a19 */ /* 0x000fe40000011605 */
[----:B------:R-:W-:Y:S01]  /*0710*/  @P1 LOP3.LUT R222, R222, 0x100000, RZ, 0xfc, !PT ;  /* 0x00100000dede1812 */ /* 0x000fe200078efcff */
[----:B--2---:R-:W-:Y:S02]  /*0720*/  @P3 IMAD.IADD R0, R8, 0x1, -R3 ;  /* 0x0000000108003824 */ /* 0x004fe400078e0a03 */
[----:B------:R-:W-:-:S04]  /*0730*/  IMAD.IADD R3, R4, 0x1, -R127 ;  /* 0x0000000104037824 */ /* 0x000fc800078e0a7f */
[----:B------:R-:W-:-:S05]  /*0740*/  IMAD.IADD R215, R3, 0x1, R0 ;  /* 0x0000000103d77824 */ /* 0x000fca00078e0200 */
[----:B------:R-:W-:-:S05]  /*0750*/  IADD3 R100, R215, 0x1, -R220 ;  /* 0x00000001d7647810 */ /* 0x000fca0007ffe8dc */
[----:B------:R-:W-:-:S05]  /*0760*/  IMAD.IADD R7, R100, 0x1, R7 ;  /* 0x0000000164077824 */ /* 0x000fca00078e0207 */
[----:B------:R-:W-:Y:S01]  /*0770*/  IADD3 R9, R7, c[0x0][0x328], RZ ;  /* 0x0000ca0007097a10 */ /* 0x000fe20007ffe0ff */
[----:B------:R-:W-:Y:S05]  /*0780*/  @!P1 BRA `(.L_x_297) ;  /* 0x000000e000009947 */ /* 0x000fea0003800000 */
[C---:B---3--:R-:W-:Y:S02]  /*0790*/  ISETP.GT.AND P0, PT, R7.reuse, RZ, PT ;  /* 0x000000ff0700720c */ /* 0x048fe40003f04270 */
        /* <DEDUP_REMOVED lines=8> */
.L_x_298:
[----:B------:R-:W-:-:S13]  /*0820*/  ISETP.NE.AND P0, PT, R216, 0x1, PT ;  /* 0x00000001d800780c */ /* 0x000fda0003f05270 */
[----:B------:R-:W-:-:S05]  /*0830*/  @P0 IMAD.HI.U32 R7, R5, c[0x0][0x330], RZ ;  /* 0x0000cc0005070a27 */ /* 0x000fca00078e00ff */
[----:B------:R-:W-:-:S05]  /*0840*/  @P0 SHF.R.U32.HI R5, RZ, c[0x0][0x334], R7 ;  /* 0x0000cd00ff050a19 */ /* 0x000fca0000011607 */
.L_x_299:
[----:B------:R-:W-:-:S05]  /*0850*/  IMAD R8, R5, R216, c[0x0][0x32c] ;  /* 0x0000cb0005087624 */ /* 0x000fca00078e02d8 */
[----:B------:R-:W-:Y:S02]  /*0860*/  IMNMX R9, R9, R8, PT ;  /* 0x0000000809097217 */ /* 0x000fe40003800200 */
.L_x_297:
[----:B---3--:R-:W-:Y:S01]  /*0870*/  IADD3 R8, R215, 0x5f, RZ ;  /* 0x0000005fd7087810 */ /* 0x008fe20007ffe0ff */
[----:B------:R-:W-:-:S04]  /*0880*/  @P2 IMAD.HI.U32 R5, R118, c[0x0][0x2c8], RZ ;  /* 0x0000b20076052a27 */ /* 0x000fc800078e00ff */
[----:B------:R-:W-:Y:S01]  /*0890*/  IMAD.MOV.U32 R10, RZ, RZ, R118 ;  /* 0x000000ffff0a7224 */ /* 0x000fe200078e0076 */
[----:B------:R-:W-:Y:S01]  /*08a0*/  @P2 SHF.R.U32.HI R10, RZ, c[0x0][0x2cc], R5 ;  /* 0x0000b300ff0a2a19 */ /* 0x000fe20000011605 */
[----:B------:R-:W-:-:S04]  /*08b0*/  IMAD.HI R8, R8, 0x2aaaaaab, RZ ;  /* 0x2aaaaaab08087827 */ /* 0x000fc800078e02ff */
[----:B------:R-:W-:Y:S01]  /*08c0*/  IMAD.IADD R117, R215, 0x1, -R220 ;  /* 0x00000001d7757824 */ /* 0x000fe200078e0adc */
[----:B------:R-:W-:-:S03]  /*08d0*/  SHF.R.U32.HI R99, RZ, 0x1f, R8 ;  /* 0x0000001fff637819 */ /* 0x000fc60000011608 */
[----:B------:R-:W-:Y:S01]  /*08e0*/  IMAD.IADD R7, R117, 0x1, R10 ;  /* 0x0000000175077824 */ /* 0x000fe200078e020a */
[----:B------:R-:W-:-:S04]  /*08f0*/  LEA.HI.SX32 R99, R8, R99, 0x1c ;  /* 0x0000006308637211 */ /* 0x000fc800078fe2ff */
[----:B------:R-:W-:Y:S01]  /*0900*/  IADD3 R8, R7, -c[0x0][0x324], RZ ;  /* 0x8000c90007087a10 */ /* 0x000fe20007ffe0ff */
[----:B------:R-:W-:Y:S05]  /*0910*/  @!P1 BRA `(.L_x_300) ;  /* 0x000000d000009947 */ /* 0x000fea0003800000 */
        /* <DEDUP_REMOVED lines=8> */
.L_x_301:
[----:B------:R-:W-:-:S13]  /*09a0*/  ISETP.NE.AND P0, PT, R216, 0x1, PT ;  /* 0x00000001d800780c */ /* 0x000fda0003f05270 */
[----:B------:R-:W-:-:S05]  /*09b0*/  @P0 IMAD.HI.U32 R5, R7, c[0x0][0x330], RZ ;  /* 0x0000cc0007050a27 */ /* 0x000fca00078e00ff */
[----:B------:R-:W-:-:S05]  /*09c0*/  @P0 SHF.R.U32.HI R7, RZ, c[0x0][0x334], R5 ;  /* 0x0000cd00ff070a19 */ /* 0x000fca0000011605 */
.L_x_302:
[----:B------:R-:W-:-:S05]  /*09d0*/  IMAD R7, R7, c[0x0][0x32c], RZ ;  /* 0x0000cb0007077a24 */ /* 0x000fca00078e02ff */
[----:B------:R-:W-:-:S04]  /*09e0*/  IMNMX R8, R8, R7, !PT ;  /* 0x0000000708087217 */ /* 0x000fc80007800200 */
.L_x_300:
[----:B------:R-:W-:Y:S01]  /*09f0*/  IADD3 R10, R9, 0x5f, RZ ;  /* 0x0000005f090a7810 */ /* 0x000fe20007ffe0ff */
[----:B------:R-:W-:-:S04]  /*0a00*/  IMAD.HI R8, R8, 0x2aaaaaab, RZ ;  /* 0x2aaaaaab08087827 */ /* 0x000fc800078e02ff */
[----:B------:R-:W-:Y:S01]  /*0a10*/  IMAD.HI R10, R10, 0x2aaaaaab, RZ ;  /* 0x2aaaaaab0a0a7827 */ /* 0x000fe200078e02ff */
[----:B------:R-:W-:-:S04]  /*0a20*/  SHF.R.U32.HI R5, RZ, 0x1f, R8 ;  /* 0x0000001fff057819 */ /* 0x000fc80000011608 */
[----:B------:R-:W-:Y:S02]  /*0a30*/  SHF.R.U32.HI R7, RZ, 0x1f, R10 ;  /* 0x0000001fff077819 */ /* 0x000fe4000001160a */
[----:B------:R-:W-:Y:S02]  /*0a40*/  LEA.HI.SX32 R5, R8, R5, 0x1c ;  /* 0x0000000508057211 */ /* 0x000fe400078fe2ff */
[----:B------:R-:W-:Y:S02]  /*0a50*/  LEA.HI.SX32 R10, R10, R7, 0x1c ;  /* 0x000000070a0a7211 */ /* 0x000fe400078fe2ff */
[----:B------:R-:W-:Y:S02]  /*0a60*/  IMNMX R8, RZ, R5, !PT ;  /* 0x00000005ff087217 */ /* 0x000fe40007800200 */
[----:B------:R-:W-:-:S03]  /*0a70*/  IMNMX R10, R10, R99, PT ;  /* 0x000000630a0a7217 */ /* 0x000fc60003800200 */
[--C-:B------:R-:W-:Y:S02]  /*0a80*/  IMAD R8, R8, 0x60, -R3.reuse ;  /* 0x0000006008087824 */ /* 0x100fe400078e0a03 */
[----:B------:R-:W-:-:S03]  /*0a90*/  IMAD R3, R10, 0x60, -R3 ;  /* 0x000000600a037824 */ /* 0x000fc600078e0a03 */
[----:B------:R-:W-:Y:S02]  /*0aa0*/  IMNMX R11, RZ, R8, !PT ;  /* 0x00000008ff0b7217 */ /* 0x000fe40007800200 */
[----:B------:R-:W-:-:S04]  /*0ab0*/  IMNMX R8, R3, R0, PT ;  /* 0x0000000003087217 */ /* 0x000fc80003800200 */
[----:B------:R-:W-:Y:S01]  /*0ac0*/  ISETP.GT.AND P0, PT, R8, R11, PT ;  /* 0x0000000b0800720c */ /* 0x000fe20003f04270 */
[----:B------:R-:W-:-:S05]  /*0ad0*/  IMAD.WIDE.U32 R10, R11, -0x55555555, RZ ;  /* 0xaaaaaaab0b0a7825 */ /* 0x000fca00078e00ff */
[----:B------:R-:W-:-:S05]  /*0ae0*/  SHF.R.U32.HI R98, RZ, 0x6, R11 ;  /* 0x00000006ff627819 */ /* 0x000fca000001160b */
[----:B------:R-:W-:Y:S02]  /*0af0*/  IMAD.MOV.U32 R9, RZ, RZ, R98 ;  /* 0x000000ffff097224 */ /* 0x000fe400078e0062 */
[----:B------:R-:W-:-:S05]  /*0b00*/  @P0 IADD3 R8, R8, 0x5f, RZ ;  /* 0x0000005f08080810 */ /* 0x000fca0007ffe0ff */
[----:B------:R-:W-:-:S05]  /*0b10*/  @P0 IMAD.HI R8, R8, 0x2aaaaaab, RZ ;  /* 0x2aaaaaab08080827 */ /* 0x000fca00078e02ff */
[----:B------:R-:W-:-:S04]  /*0b20*/  @P0 SHF.R.U32.HI R3, RZ, 0x1f, R8 ;  /* 0x0000001fff030819 */ /* 0x000fc80000011608 */
[----:B------:R-:W-:-:S04]  /*0b30*/  @P0 LEA.HI.SX32 R9, R8, R3, 0x1c ;  /* 0x0000000308090211 */ /* 0x000fc800078fe2ff */
[----:B------:R-:W-:-:S13]  /*0b40*/  ISETP.GT.AND P0, PT, R9, R98, PT ;  /* 0x000000620900720c */ /* 0x000fda0003f04270 */
[----:B------:R-:W-:Y:S05]  /*0b50*/  @!P0 BRA `(.L_x_303) ;  /* 0x0000570000008947 */ /* 0x000fea0003800000 */
[----:B------:R-:W-:Y:S02]  /*0b60*/  ISETP.NE.U32.AND P2, PT, RZ, c[0x0][0x340], PT ;  /* 0x0000d000ff007a0c */ /* 0x000fe40003f45070 */
[----:B------:R-:W-:Y:S01]  /*0b70*/  SHF.R.S32.HI R7, RZ, 0x1f, R78 ;  /* 0x0000001fff077819 */ /* 0x000fe2000001144e */
[----:B------:R-:W-:Y:S01]  /*0b80*/  IMAD.MOV.U32 R146, RZ, RZ, 0x60 ;  /* 0x00000060ff927424 */ /* 0x000fe200078e00ff */
[----:B------:R-:W-:Y:S01]  /*0b90*/  ISETP.NE.AND.EX P2, PT, RZ, c[0x0][0x344], PT, P2 ;  /* 0x0000d100ff007a0c */ /* 0x000fe20003f45320 */
[----:B------:R-:W-:Y:S01]  /*0ba0*/  ULDC.64 UR10, c[0x0][0x238] ;  /* 0x00008e00000a7ab9 */ /* 0x000fe20000000a00 */
[----:B------:R-:W-:Y:S02]  /*0bb0*/  IADD3 R43, R9, -0x1, RZ ;  /* 0xffffffff092b7810 */ /* 0x000fe40007ffe0ff */
[----:B------:R-:W-:Y:S02]  /*0bc0*/  SEL R132, R221, RZ, !P3 ;  /* 0x000000ffdd847207 */ /* 0x000fe40005800000 */
[----:B------:R-:W-:Y:S01]  /*0bd0*/  IADD3 R4, R126, R4, RZ ;  /* 0x000000047e047210 */ /* 0x000fe20007ffe0ff */
[----:B------:R-:W-:-:S02]  /*0be0*/  IMAD.MOV.U32 R101, RZ, RZ, c[0x0][0x27c] ;  /* 0x00009f00ff657624 */ /* 0x000fc400078e00ff */
[C---:B------:R-:W-:Y:S02]  /*0bf0*/  IMAD R144, R218.reuse, c[0x0][0x1e8], RZ ;  /* 0x00007a00da907a24 */ /* 0x040fe400078e02ff */
[----:B------:R-:W-:Y:S01]  /*0c00*/  IMAD R24, R218, c[0x0][0x210], RZ ;  /* 0x00008400da187a24 */ /* 0x000fe200078e02ff */
[----:B------:R-:W-:Y:S01]  /*0c10*/  UMOV UR7, 0x6 ;  /* 0x0000000600077882 */ /* 0x000fe20000000000 */
[----:B------:R-:W-:Y:S01]  /*0c20*/  @P2 IMAD.WIDE R10, R221, R6, c[0x0][0x340] ;  /* 0x0000d000dd0a2625 */ /* 0x000fe200078e0206 */
[----:B------:R-:W-:Y:S02]  /*0c30*/  UMOV UR6, 0x5 ;  /* 0x0000000500067882 */ /* 0x000fe40000000000 */
[----:B------:R-:W-:Y:S02]  /*0c40*/  ULDC UR14, c[0x0][0x1e4] ;  /* 0x00007900000e7ab9 */ /* 0x000fe40000000800 */
[----:B------:R1:W2:Y:S01]  /*0c50*/  @P2 LDG.E R8, [R10.64] ;  /* 0x000000100a082981 */ /* 0x0002a2000c1e1900 */
[CC--:B------:R-:W-:Y:S01]  /*0c60*/  LEA.HI R5, R7.reuse, R78.reuse, RZ, 0x3 ;  /* 0x0000004e07057211 */ /* 0x0c0fe200078f18ff */
[----:B------:R-:W-:Y:S01]  /*0c70*/  IMAD.WIDE.U32 R158, R146, c[0x0][0x238], RZ ;  /* 0x00008e00929e7a25 */ /* 0x000fe200078e00ff */
[----:B------:R-:W-:Y:S01]  /*0c80*/  LEA.HI R20, R7, R78, RZ, 0x6 ;  /* 0x0000004e07147211 */ /* 0x000fe200078f30ff */
[----:B------:R-:W-:Y:S01]  /*0c90*/  UIMAD.WIDE.U32 UR12, UR10, 0x40, URZ ;  /* 0x000000400a0c78a5 */ /* 0x000fe2000f8e003f */
[----:B------:R-:W-:Y:S01]  /*0ca0*/  SHF.R.S32.HI R125, RZ, 0x3, R5 ;  /* 0x00000003ff7d7819 */ /* 0x000fe20000011405 */
[----:B------:R-:W-:Y:S01]  /*0cb0*/  IMAD R6, R218, c[0x0][0x240], RZ ;  /* 0x00009000da067a24 */ /* 0x000fe200078e02ff */
[----:B------:R-:W-:Y:S01]  /*0cc0*/  LOP3.LUT R5, R5, 0xfffffff8, RZ, 0xc0, !PT ;  /* 0xfffffff805057812 */ /* 0x000fe200078ec0ff */
[----:B------:R-:W-:Y:S01]  /*0cd0*/  IMAD.SHL.U32 R20, R20, 0x8, RZ ;  /* 0x0000000814147824 */ /* 0x000fe200078e00ff */
[----:B------:R-:W-:Y:S01]  /*0ce0*/  SHF.R.S32.HI R3, RZ, 0x1f, R125 ;  /* 0x0000001fff037819 */ /* 0x000fe2000001147d */
[----:B------:R-:W-:Y:S01]  /*0cf0*/  IMAD R9, R219, c[0x0][0x244], R6 ;  /* 0x00009100db097a24 */ /* 0x000fe200078e0206 */
[----:B------:R-:W-:Y:S01]  /*0d00*/  IADD3 R93, P0, R125, R2, RZ ;  /* 0x000000027d5d7210 */ /* 0x000fe20007f1e0ff */
[----:B------:R-:W-:Y:S01]  /*0d10*/  IMAD.IADD R14, R78, 0x1, -R5 ;  /* 0x000000014e0e7824 */ /* 0x000fe200078e0a05 */
[----:B------:R-:W-:Y:S01]  /*0d20*/  SHF.R.S32.HI R6, RZ, 0x1f, R43 ;  /* 0x0000001fff067819 */ /* 0x000fe2000001142b */
[----:B------:R-:W-:Y:S01]  /*0d30*/  IMAD R5, R146, c[0x0][0x23c], RZ ;  /* 0x00008f0092057a24 */ /* 0x000fe200078e02ff */
[----:B------:R-:W-:Y:S01]  /*0d40*/  LEA.HI.X.SX32 R91, R2, R3, 0x1, P0 ;  /* 0x00000003025b7211 */ /* 0x000fe200000f0eff */
[----:B------:R-:W-:Y:S01]  /*0d50*/  IMAD.SHL.U32 R12, R14, 0x8, RZ ;  /* 0x000000080e0c7824 */ /* 0x000fe200078e00ff */
[----:B------:R-:W-:Y:S01]  /*0d60*/  SHF.R.S32.HI R2, RZ, 0x1f, R221 ;  /* 0x0000001fff027819 */ /* 0x000fe200000114dd */
[----:B------:R-:W-:Y:S01]  /*0d70*/  IMAD.IADD R102, R159, 0x1, R5 ;  /* 0x000000019f667824 */ /* 0x000fe200078e0205 */
[----:B------:R-:W-:Y:S01]  /*0d80*/  SHF.L.U32 R23, R125, 0x6, RZ ;  /* 0x000000067d177819 */ /* 0x000fe200000006ff */
[----:B------:R-:W-:Y:S01]  /*0d90*/  IMAD R134, R91, c[0x0][0x238], RZ ;  /* 0x00008e005b867a24 */ /* 0x000fe200078e02ff */
[----:B------:R-:W-:Y:S01]  /*0da0*/  SHF.R.S32.HI R13, RZ, 0x1f, R12 ;  /* 0x0000001fff0d7819 */ /* 0x000fe2000001140c */
[----:B------:R-:W-:Y:S01]  /*0db0*/  IMAD R5, R102, R43, RZ ;  /* 0x0000002b66057224 */ /* 0x000fe200078e02ff */
[----:B------:R-:W-:Y:S01]  /*0dc0*/  SEL R87, R2, RZ, !P3 ;  /* 0x000000ff02577207 */ /* 0x000fe20005800000 */
[----:B------:R-:W-:Y:S01]  /*0dd0*/  IMAD R134, R93, c[0x0][0x23c], R134 ;  /* 0x00008f005d867a24 */ /* 0x000fe200078e0286 */
[----:B------:R-:W-:Y:S01]  /*0de0*/  LOP3.LUT R23, R23, 0x1c0, RZ, 0xc0, !PT ;  /* 0x000001c017177812 */ /* 0x000fe200078ec0ff */
[----:B-1----:R-:W-:Y:S01]  /*0df0*/  IMAD.WIDE.U32 R10, R93, c[0x0][0x238], R12 ;  /* 0x00008e005d0a7a25 */ /* 0x002fe200078e000c */
[----:B------:R-:W-:Y:S01]  /*0e00*/  IADD3 R123, R12, 0x40, RZ ;  /* 0x000000400c7b7810 */ /* 0x000fe20007ffe0ff */
[----:B------:R-:W-:Y:S01]  /*0e10*/  USHF.L.U32 UR8, UR11, 0x6, URZ ;  /* 0x000000060b087899 */ /* 0x000fe2000800063f */
[----:B------:R-:W-:Y:S01]  /*0e20*/  LOP3.LUT R20, R20, 0xfffffe00, RZ, 0xc0, !PT ;  /* 0xfffffe0014147812 */ /* 0x000fe200078ec0ff */
[----:B------:R-:W-:Y:S01]  /*0e30*/  IMAD.IADD R90, R0, 0x1, -R125 ;  /* 0x00000001005a7824 */ /* 0x000fe200078e0a7d */
[----:B------:R-:W-:Y:S01]  /*0e40*/  IADD3 R135, R11, R134, RZ ;  /* 0x000000860b877210 */ /* 0x000fe20007ffe0ff */
[----:B------:R-:W-:Y:S01]  /*0e50*/  IMAD.MOV.U32 R134, RZ, RZ, R10 ;  /* 0x000000ffff867224 */ /* 0x000fe200078e000a */
[----:B------:R-:W-:Y:S01]  /*0e60*/  LOP3.LUT R124, R23, 0x38, R12, 0xf8, !PT ;  /* 0x00000038177c7812 */ /* 0x000fe200078ef80c */
[----:B------:R-:W-:Y:S01]  /*0e70*/  IMAD R5, R6, R158, R5 ;  /* 0x0000009e06057224 */ /* 0x000fe200078e0205 */
[----:B------:R-:W-:Y:S01]  /*0e80*/  SHF.R.U32.HI R21, RZ, 0x3, R23 ;  /* 0x00000003ff157819 */ /* 0x000fe20000011617 */
[----:B------:R-:W-:Y:S01]  /*0e90*/  IMAD.WIDE.U32 R134, R219, c[0x0][0x240], R134 ;  /* 0x00009000db867a25 */ /* 0x000fe200078e0086 */
[----:B------:R-:W-:Y:S01]  /*0ea0*/  ISETP.GE.AND P5, PT, R12, c[0x0][0x1d4], PT ;  /* 0x000075000c007a0c */ /* 0x000fe20003fa6270 */
[----:B------:R-:W-:Y:S01]  /*0eb0*/  UIADD3 UR8, UR13, UR8, URZ ;  /* 0x000000080d087290 */ /* 0x000fe2000fffe03f */
[----:B------:R-:W-:Y:S01]  /*0ec0*/  ISETP.GE.AND P6, PT, R123, c[0x0][0x1d4], PT ;  /* 0x000075007b007a0c */ /* 0x000fe20003fc6270 */
[----:B------:R-:W-:Y:S01]  /*0ed0*/  IMAD R6, R43, -0x60, R90 ;  /* 0xffffffa02b067824 */ /* 0x000fe200078e025a */
[----:B------:R-:W-:Y:S01]  /*0ee0*/  IADD3 R135, R135, R9, RZ ;  /* 0x0000000987877210 */ /* 0x000fe20007ffe0ff */
[----:B------:R-:W-:Y:S01]  /*0ef0*/  IMAD R157, R87, c[0x0][0x248], RZ ;  /* 0x00009200579d7a24 */ /* 0x000fe200078e02ff */
[----:B------:R-:W-:Y:S01]  /*0f00*/  LOP3.LUT R124, R20, R124, R21, 0xf6, !PT ;  /* 0x0000007c147c7212 */ /* 0x000fe200078ef615 */
[----:B------:R-:W-:Y:S01]  /*0f10*/  IMAD.SHL.U32 R14, R14, 0x4, RZ ;  /* 0x000000040e0e7824 */ /* 0x000fe200078e00ff */
[----:B------:R-:W-:Y:S01]  /*0f20*/  ISETP.GE.AND P1, PT, R6, 0x1, PT ;  /* 0x000000010600780c */ /* 0x000fe20003f26270 */
[----:B------:R-:W-:Y:S01]  /*0f30*/  IMAD R157, R132, c[0x0][0x24c], R157 ;  /* 0x00009300849d7a24 */ /* 0x000fe200078e029d */
[----:B------:R-:W-:Y:S01]  /*0f40*/  ISETP.GE.AND P0, PT, R6, 0x21, PT ;  /* 0x000000210600780c */ /* 0x000fe20003f06270 */
[----:B------:R-:W-:Y:S01]  /*0f50*/  IMAD.WIDE.U32 R134, R132, c[0x0][0x248], R134 ;  /* 0x0000920084867a25 */ /* 0x000fe200078e0086 */
[----:B------:R-:W-:Y:S01]  /*0f60*/  SHF.L.U32 R124, R124, 0x1, RZ ;  /* 0x000000017c7c7819 */ /* 0x000fe200000006ff */
[----:B------:R-:W-:Y:S01]  /*0f70*/  ULDC.64 UR4, c[0x0][0x1e0] ;  /* 0x0000780000047ab9 */ /* 0x000fe20000000a00 */
[----:B------:R-:W-:Y:S01]  /*0f80*/  SHF.R.S32.HI R84, RZ, 0x1f, R4 ;  /* 0x0000001fff547819 */ /* 0x000fe20000011404 */
[----:B------:R-:W-:Y:S01]  /*0f90*/  IMAD.IADD R157, R135, 0x1, R157 ;  /* 0x00000001879d7824 */ /* 0x000fe200078e029d */
[----:B------:R-:W-:Y:S01]  /*0fa0*/  SHF.R.S32.HI R15, RZ, 0x1f, R14 ;  /* 0x0000001fff0f7819 */ /* 0x000fe2000001140e */
[----:B------:R-:W-:Y:S01]  /*0fb0*/  IMAD.MOV.U32 R156, RZ, RZ, R134 ;  /* 0x000000ffff9c7224 */ /* 0x000fe200078e0086 */
[C---:B------:R-:W-:Y:S01]  /*0fc0*/  IADD3 R122, R125.reuse, 0x20, RZ ;  /* 0x000000207d7a7810 */ /* 0x040fe20007ffe0ff */
[----:B------:R-:W-:Y:S01]  /*0fd0*/  IMAD R7, R84, c[0x0][0x1e0], RZ ;  /* 0x0000780054077a24 */ /* 0x000fe200078e02ff */
[----:B------:R-:W-:Y:S01]  /*0fe0*/  IADD3 R121, R125, 0x40, RZ ;  /* 0x000000407d797810 */ /* 0x000fe20007ffe0ff */
[----:B------:R-:W-:Y:S01]  /*0ff0*/  IMAD.WIDE.U32 R10, R43, R158, R156 ;  /* 0x0000009e2b0a7225 */ /* 0x000fe200078e009c */
[----:B------:R-:W-:Y:S01]  /*1000*/  USHF.L.U64.HI UR11, UR4, UR7, UR5 ;  /* 0x00000007040b7299 */ /* 0x000fe20008010205 */
[----:B------:R-:W-:Y:S01]  /*1010*/  SHF.R.S32.HI R103, RZ, 0x1f, R122 ;  /* 0x0000001fff677819 */ /* 0x000fe2000001147a */
[----:B------:R-:W-:Y:S01]  /*1020*/  USHF.L.U32 UR13, UR4, 0x6, URZ ;  /* 0x00000006040d7899 */ /* 0x000fe2000800063f */
[----:B------:R-:W-:Y:S01]  /*1030*/  IMAD.IADD R5, R11, 0x1, R5 ;  /* 0x000000010b057824 */ /* 0x000fe200078e0205 */
[----:B------:R-:W-:Y:S01]  /*1040*/  USHF.L.U64.HI UR14, UR4, UR6, UR14 ;  /* 0x00000006040e7299 */ /* 0x000fe2000801020e */
[----:B------:R-:W-:Y:S01]  /*1050*/  IMAD R7, R4, c[0x0][0x1e4], R7 ;  /* 0x0000790004077a24 */ /* 0x000fe200078e0207 */
[----:B------:R-:W-:Y:S01]  /*1060*/  USHF.L.U32 UR15, UR4, 0x5, URZ ;  /* 0x00000005040f7899 */ /* 0x000fe2000800063f */
[----:B------:R-:W-:Y:S01]  /*1070*/  IMAD R138, R3, c[0x0][0x280], RZ ;  /* 0x0000a000038a7a24 */ /* 0x000fe200078e02ff */
[----:B------:R-:W-:Y:S01]  /*1080*/  UIMAD.WIDE.U32 UR24, UR4, 0x60, URZ ;  /* 0x00000060041878a5 */ /* 0x000fe2000f8e003f */
[----:B------:R-:W-:Y:S01]  /*1090*/  IMAD R144, R219, c[0x0][0x1ec], R144 ;  /* 0x00007b00db907a24 */ /* 0x000fe200078e0290 */
[----:B------:R-:W-:Y:S01]  /*10a0*/  ULDC UR20, c[0x0][0x284] ;  /* 0x0000a10000147ab9 */ /* 0x000fe20000000800 */
[C---:B------:R-:W-:Y:S01]  /*10b0*/  IMAD R138, R125.reuse, c[0x0][0x284], R138 ;  /* 0x0000a1007d8a7a24 */ /* 0x040fe200078e028a */
[----:B------:R-:W-:Y:S01]  /*10c0*/  ULDC.64 UR4, c[0x0][0x280] ;  /* 0x0000a00000047ab9 */ /* 0x000fe20000000a00 */
[----:B------:R-:W-:Y:S01]  /*10d0*/  IMAD.WIDE.U32 R18, R125, c[0x0][0x280], R12 ;  /* 0x0000a0007d127a25 */ /* 0x000fe200078e000c */
[----:B------:R-:W-:Y:S01]  /*10e0*/  USHF.L.U64.HI UR18, UR4, UR7, UR5 ;  /* 0x0000000704127299 */ /* 0x000fe20008010205 */
[----:B------:R-:W-:Y:S01]  /*10f0*/  P2R R129, PR, RZ, 0x20 ;  /* 0x00000020ff817803 */ /* 0x000fe20000000000 */
[----:B------:R-:W-:Y:S01]  /*1100*/  USHF.L.U32 UR19, UR4, 0x6, URZ ;  /* 0x0000000604137899 */ /* 0x000fe2000800063f */
[----:B------:R-:W-:Y:S01]  /*1110*/  IMAD R136, R3, c[0x0][0x290], RZ ;  /* 0x0000a40003887a24 */ /* 0x000fe200078e02ff */
[----:B------:R-:W-:Y:S01]  /*1120*/  IADD3 R139, R138, R19, RZ ;  /* 0x000000138a8b7210 */ /* 0x000fe20007ffe0ff */
[----:B------:R-:W-:Y:S01]  /*1130*/  IMAD R24, R219, c[0x0][0x214], R24 ;  /* 0x00008500db187a24 */ /* 0x000fe200078e0218 */
[----:B------:R-:W-:Y:S01]  /*1140*/  SHF.L.U32 R19, R122, 0x6, RZ ;  /* 0x000000067a137819 */ /* 0x000fe200000006ff */
[----:B------:R-:W-:Y:S01]  /*1150*/  IMAD.WIDE.U32 R142, R125, c[0x0][0x280], R14 ;  /* 0x0000a0007d8e7a25 */ /* 0x000fe200078e000e */
[----:B------:R-:W-:-:S02]  /*1160*/  USHF.L.U64.HI UR20, UR4, UR6, UR20 ;  /* 0x0000000604147299 */ /* 0x000fc40008010214 */
[----:B------:R-:W-:Y:S01]  /*1170*/  LOP3.LUT R19, R19, 0x1c0, RZ, 0xc0, !PT ;  /* 0x000001c013137812 */ /* 0x000fe200078ec0ff */
[C---:B------:R-:W-:Y:S01]  /*1180*/  IMAD R136, R125.reuse, c[0x0][0x294], R136 ;  /* 0x0000a5007d887a24 */ /* 0x040fe200078e0288 */
[----:B------:R-:W-:Y:S01]  /*1190*/  USHF.L.U32 UR22, UR4, 0x5, URZ ;  /* 0x0000000504167899 */ /* 0x000fe2000800063f */
[----:B------:R-:W-:Y:S01]  /*11a0*/  IMAD.WIDE.U32 R140, R125, c[0x0][0x290], R14 ;  /* 0x0000a4007d8c7a25 */ /* 0x000fe200078e000e */
[----:B------:R-:W-:Y:S02]  /*11b0*/  ULDC UR9, c[0x0][0x23c] ;  /* 0x00008f0000097ab9 */ /* 0x000fe40000000800 */
[----:B------:R-:W-:Y:S01]  /*11c0*/  ULDC UR21, c[0x0][0x294] ;  /* 0x0000a50000157ab9 */ /* 0x000fe20000000800 */
[----:B------:R-:W-:Y:S01]  /*11d0*/  IMAD.IADD R143, R143, 0x1, R138 ;  /* 0x000000018f8f7824 */ /* 0x000fe200078e028a */
[----:B------:R-:W-:Y:S01]  /*11e0*/  MOV R138, R18 ;  /* 0x00000012008a7202 */ /* 0x000fe20000000f00 */
[----:B------:R-:W-:Y:S01]  /*11f0*/  IMAD R87, R87, c[0x0][0x268], RZ ;  /* 0x00009a0057577a24 */ /* 0x000fe200078e02ff */
[----:B------:R-:W-:Y:S01]  /*1200*/  ULDC.64 UR4, c[0x0][0x290] ;  /* 0x0000a40000047ab9 */ /* 0x000fe20000000a00 */
[----:B------:R-:W-:Y:S01]  /*1210*/  IMAD.IADD R141, R141, 0x1, R136 ;  /* 0x000000018d8d7824 */ /* 0x000fe200078e0288 */
[----:B------:R-:W-:Y:S01]  /*1220*/  USHF.L.U64.HI UR9, UR10, UR7, UR9 ;  /* 0x000000070a097299 */ /* 0x000fe20008010209 */
[----:B------:R-:W-:Y:S01]  /*1230*/  IMAD R87, R132, c[0x0][0x26c], R87 ;  /* 0x00009b0084577a24 */ /* 0x000fe200078e0257 */
[----:B------:R-:W-:Y:S01]  /*1240*/  USHF.L.U64.HI UR5, UR4, UR7, UR5 ;  /* 0x0000000704057299 */ /* 0x000fe20008010205 */
[----:B------:R-:W-:Y:S01]  /*1250*/  IMAD.WIDE.U32 R154, R125, c[0x0][0x1e0], RZ ;  /* 0x000078007d9a7a25 */ /* 0x000fe200078e00ff */
[----:B------:R-:W-:-:S02]  /*1260*/  USHF.L.U64.HI UR21, UR4, UR6, UR21 ;  /* 0x0000000604157299 */ /* 0x000fc40008010215 */
[----:B------:R-:W-:Y:S01]  /*1270*/  USHF.L.U32 UR7, UR4, 0x6, URZ ;  /* 0x0000000604077899 */ /* 0x000fe2000800063f */
[C---:B------:R-:W-:Y:S01]  /*1280*/  IMAD R110, R146.reuse, c[0x0][0x1e4], RZ ;  /* 0x00007900926e7a24 */ /* 0x040fe200078e02ff */
[----:B------:R-:W-:Y:S01]  /*1290*/  USHF.L.U32 UR6, UR4, 0x5, URZ ;  /* 0x0000000504067899 */ /* 0x000fe2000800063f */
[----:B------:R-:W-:Y:S01]  /*12a0*/  IMAD.WIDE.U32 R148, R146, c[0x0][0x290], RZ ;  /* 0x0000a40092947a25 */ /* 0x000fe200078e00ff */
[----:B------:R-:W-:Y:S02]  /*12b0*/  USHF.L.U32 UR10, UR10, 0x6, URZ ;  /* 0x000000060a0a7899 */ /* 0x000fe4000800063f */
[----:B------:R-:W-:Y:S01]  /*12c0*/  ULDC.U8 UR4, c[0x0][0x298] ;  /* 0x0000a60000047ab9 */ /* 0x000fe20000000000 */
[----:B------:R-:W-:Y:S01]  /*12d0*/  IMAD R103, R103, c[0x0][0x1e0], RZ ;  /* 0x0000780067677a24 */ /* 0x000fe200078e02ff */
[----:B------:R-:W-:Y:S01]  /*12e0*/  IADD3 R110, R110, UR25, RZ ;  /* 0x000000196e6e7c10 */ /* 0x000fe2000fffe0ff */
[----:B-----5:R-:W-:-:S04]  /*12f0*/  IMAD.WIDE.U32 R140, R79, c[0x0][0x290], R140 ;  /* 0x0000a4004f8c7a25 */ /* 0x020fc800078e008c */
[----:B------:R-:W-:-:S04]  /*1300*/  IMAD.WIDE.U32 R152, R122, c[0x0][0x1e0], RZ ;  /* 0x000078007a987a25 */ /* 0x000fc800078e00ff */
[----:B------:R-:W-:-:S04]  /*1310*/  IMAD.WIDE.U32 R150, R121, c[0x0][0x1e0], RZ ;  /* 0x0000780079967a25 */ /* 0x000fc800078e00ff */
[----:B------:R-:W-:Y:S02]  /*1320*/  IMAD R103, R122, c[0x0][0x1e4], R103 ;  /* 0x000079007a677a24 */ /* 0x000fe400078e0267 */
[----:B------:R-:W-:-:S04]  /*1330*/  IMAD.WIDE.U32 R142, R79, c[0x0][0x280], R142 ;  /* 0x0000a0004f8e7a25 */ /* 0x000fc800078e008e */
[----:B------:R-:W-:-:S04]  /*1340*/  IMAD.WIDE.U32 R138, R79, c[0x0][0x280], R138 ;  /* 0x0000a0004f8a7a25 */ /* 0x000fc800078e008a */
[----:B------:R-:W-:Y:S01]  /*1350*/  IMAD.IADD R103, R153, 0x1, R103 ;  /* 0x0000000199677824 */ /* 0x000fe200078e0267 */
[----:B--2---:R-:W-:Y:S01]  /*1360*/  @P2 SHF.R.S32.HI R9, RZ, 0x1f, R8 ;  /* 0x0000001fff092819 */ /* 0x004fe20000011408 */
[----:B------:R-:W-:Y:S01]  /*1370*/  @!P2 IMAD.MOV.U32 R9, RZ, RZ, R2 ;  /* 0x000000ffff09a224 */ /* 0x000fe200078e0002 */
[----:B------:R-:W-:Y:S02]  /*1380*/  @!P2 MOV R8, R221 ;  /* 0x000000dd0008a202 */ /* 0x000fe40000000f00 */
[----:B------:R-:W-:Y:S02]  /*1390*/  @P1 LEA R16, P2, R10, c[0x0][0x220], 0x1 ;  /* 0x000088000a101a11 */ /* 0x000fe400078408ff */
[----:B------:R-:W-:Y:S01]  /*13a0*/  SEL R130, R8, RZ, !P4 ;  /* 0x000000ff08827207 */ /* 0x000fe20006000000 */
[----:B------:R-:W-:Y:S01]  /*13b0*/  IMAD.MOV.U32 R8, RZ, RZ, c[0x0][0x23c] ;  /* 0x00008f00ff087624 */ /* 0x000fe200078e00ff */
[----:B------:R-:W-:Y:S02]  /*13c0*/  @P1 LEA.HI.X R17, R10, c[0x0][0x224], R5, 0x1, P2 ;  /* 0x000089000a111a11 */ /* 0x000fe400010f0c05 */
[----:B------:R-:W-:Y:S01]  /*13d0*/  ISETP.GT.AND P2, PT, R6, 0x40, PT ;  /* 0x000000400600780c */ /* 0x000fe20003f44270 */
[----:B------:R-:W-:Y:S01]  /*13e0*/  IMAD.MOV.U32 R6, RZ, RZ, c[0x0][0x238] ;  /* 0x00008e00ff067624 */ /* 0x000fe200078e00ff */
[----:B------:R-:W-:Y:S01]  /*13f0*/  SEL R2, R9, RZ, !P4 ;  /* 0x000000ff09027207 */ /* 0x000fe20006000000 */
[----:B------:R-:W-:Y:S01]  /*1400*/  @!PT LDS RZ, [RZ] ;  /* 0x00000000fffff984 */ /* 0x000fe20000000800 */
[----:B------:R-:W-:Y:S01]  /*1410*/  @!PT LDS RZ, [RZ] ;  /* 0x00000000fffff984 */ /* 0x000fe20000000800 */
[----:B------:R-:W-:Y:S01]  /*1420*/  @!PT LDS RZ, [RZ] ;  /* 0x00000000fffff984 */ /* 0x000fe20000000800 */
[----:B------:R1:W-:Y:S01]  /*1430*/  @P1 LDGSTS.E.BYPASS.LTC128B.128 [R124+0x8100], [R16.64], !P5 ;  /* 0x08100000107c1fae */ /* 0x0003e2000e901d50 */
[----:B------:R-:W-:-:S03]  /*1440*/  ISETP.GE.AND P4, PT, R12, c[0x0][0x1d4], PT ;  /* 0x000075000c007a0c */ /* 0x000fc60003f86270 */
[----:B------:R1:W-:Y:S01]  /*1450*/  @P1 LDGSTS.E.BYPASS.LTC128B.128 [R124+0xb100], [R16.64+0x80], !P6 ;  /* 0x0b100080107c1fae */ /* 0x0003e2000f101d50 */
[----:B------:R-:W-:Y:S01]  /*1460*/  @P0 LEA R9, P1, R6, R10, 0x5 ;  /* 0x0000000a06090211 */ /* 0x000fe200078228ff */
[C---:B------:R-:W-:Y:S02]  /*1470*/  IMAD R97, R2.reuse, c[0x0][0x1f0], RZ ;  /* 0x00007c0002617a24 */ /* 0x040fe400078e02ff */
[----:B------:R-:W-:Y:S01]  /*1480*/  IMAD R83, R2, c[0x0][0x218], RZ ;  /* 0x0000860002537a24 */ /* 0x000fe200078e02ff */
[----:B------:R-:W-:Y:S01]  /*1490*/  @P0 LEA.HI.X R8, R6, R5, R8, 0x5, P1 ;  /* 0x0000000506080211 */ /* 0x000fe200008f2c08 */
[----:B------:R-:W-:Y:S01]  /*14a0*/  IMAD R97, R130, c[0x0][0x1f4], R97 ;  /* 0x00007d0082617a24 */ /* 0x000fe200078e0261 */
[----:B------:R-:W-:Y:S01]  /*14b0*/  @P2 IADD3 R6, P1, R10, UR12, RZ ;  /* 0x0000000c0a062c10 */ /* 0x000fe2000ff3e0ff */
[----:B------:R-:W-:Y:S01]  /*14c0*/  IMAD R83, R130, c[0x0][0x21c], R83 ;  /* 0x0000870082537a24 */ /* 0x000fe200078e0253 */
[----:B------:R-:W-:Y:S01]  /*14d0*/  SHF.L.U32 R10, R101, 0x1, RZ ;  /* 0x00000001650a7819 */ /* 0x000fe200000006ff */
[----:B------:R-:W-:Y:S01]  /*14e0*/  UIADD3 UR12, UP0, UR12, 0x80, URZ ;  /* 0x000000800c0c7890 */ /* 0x000fe2000ff1e03f */
[----:B------:R-:W-:-:S02]  /*14f0*/  @P2 IADD3.X R5, R5, UR8, RZ, P1, !PT ;  /* 0x0000000805052c10 */ /* 0x000fc40008ffe4ff */
[C---:B------:R-:W-:Y:S01]  /*1500*/  @P0 LEA R28, P1, R9.reuse, c[0x0][0x220], 0x1 ;  /* 0x00008800091c0a11 */ /* 0x040fe200078208ff */
[----:B------:R-:W-:Y:S01]  /*1510*/  UIADD3.X UR8, URZ, UR8, URZ, UP0, !UPT ;  /* 0x000000083f087290 */ /* 0x000fe200087fe43f */
[----:B------:R-:W-:Y:S02]  /*1520*/  SHF.R.S32.HI R2, RZ, 0x1f, R79 ;  /* 0x0000001fff027819 */ /* 0x000fe4000001144f */
[----:B------:R-:W-:Y:S02]  /*1530*/  @P0 LEA.HI.X R29, R9, c[0x0][0x224], R8, 0x1, P1 ;  /* 0x00008900091d0a11 */ /* 0x000fe400008f0c08 */
[----:B------:R-:W-:-:S03]  /*1540*/  ISETP.GE.AND P1, PT, R12, c[0x0][0x27c], PT ;  /* 0x00009f000c007a0c */ /* 0x000fc60003f26270 */
[----:B------:R2:W-:Y:S04]  /*1550*/  @P0 LDGSTS.E.BYPASS.LTC128B.128 [R124+0x9100], [R28.64], !P5 ;  /* 0x091000001c7c0fae */ /* 0x0005e8000e901d50 */
[----:B------:R2:W-:Y:S01]  /*1560*/  @P0 LDGSTS.E.BYPASS.LTC128B.128 [R124+0xc100], [R28.64+0x80], !P6 ;  /* 0x0c1000801c7c0fae */ /* 0x0005e2000f101d50 */
[----:B-1----:R-:W-:-:S04]  /*1570*/  IMAD.WIDE.U32 R16, R4, c[0x0][0x1e0], RZ ;  /* 0x0000780004107a25 */ /* 0x002fc800078e00ff */
[----:B------:R-:W-:Y:S01]  /*1580*/  IMAD.IADD R17, R17, 0x1, R7 ;  /* 0x0000000111117824 */ /* 0x000fe200078e0207 */
[----:B------:R-:W-:Y:S02]  /*1590*/  SEL R7, RZ, c[0x0][0x27c], !P1 ;  /* 0x00009f00ff077a07 */ /* 0x000fe40004800000 */
[----:B------:R-:W-:Y:S01]  /*15a0*/  @P1 IADD3 R10, -R10, c[0x0][0x1d4], RZ ;  /* 0x000075000a0a1a10 */ /* 0x000fe20007ffe1ff */
[----:B------:R-:W-:Y:S01]  /*15b0*/  IMAD.WIDE.U32 R16, R219, c[0x0][0x1e8], R16 ;  /* 0x00007a00db107a25 */ /* 0x000fe200078e0010 */
[----:B------:R-:W-:-:S03]  /*15c0*/  ISETP.GE.AND P1, PT, R101, 0x1, PT ;  /* 0x000000016500780c */ /* 0x000fc60003f26270 */
[----:B------:R-:W-:Y:S01]  /*15d0*/  IMAD.IADD R8, R12, 0x1, R7 ;  /* 0x000000010c087824 */ /* 0x000fe200078e0207 */
[----:B------:R-:W-:Y:S01]  /*15e0*/  SHF.R.S32.HI R7, RZ, 0x1f, R10 ;  /* 0x0000001fff077819 */ /* 0x000fe2000001140a */
[----:B------:R-:W-:Y:S01]  /*15f0*/  IMAD.IADD R145, R17, 0x1, R144 ;  /* 0x0000000111917824 */ /* 0x000fe200078e0290 */
[----:B------:R-:W-:Y:S02]  /*1600*/  P2R R9, PR, RZ, 0x2 ;  /* 0x00000002ff097803 */ /* 0x000fe40000000000 */
[----:B------:R-:W-:Y:S02]  /*1610*/  SHF.R.S32.HI R27, RZ, 0x1f, R8 ;  /* 0x0000001fff1b7819 */ /* 0x000fe40000011408 */
[----:B------:R-:W-:Y:S01]  /*1620*/  LEA.HI R7, R7, R10, RZ, 0x4 ;  /* 0x0000000a07077211 */ /* 0x000fe200078f20ff */
[----:B------:R-:W-:Y:S01]  /*1630*/  IMAD R10, R218, c[0x0][0x260], RZ ;  /* 0x00009800da0a7a24 */ /* 0x000fe200078e02ff */
[CC--:B------:R-:W-:Y:S02]  /*1640*/  LEA.HI R120, R27.reuse, R8.reuse, RZ, 0x3 ;  /* 0x000000081b787211 */ /* 0x0c0fe400078f18ff */
[----:B------:R-:W-:Y:S01]  /*1650*/  LEA.HI R27, R27, R8, RZ, 0x6 ;  /* 0x000000081b1b7211 */ /* 0x000fe200078f30ff */
[C---:B------:R-:W-:Y:S01]  /*1660*/  IMAD R10, R219.reuse, c[0x0][0x264], R10 ;  /* 0x00009900db0a7a24 */ /* 0x040fe200078e020a */
[----:B------:R-:W-:Y:S01]  /*1670*/  MOV R144, R16 ;  /* 0x0000001000907202 */ /* 0x000fe20000000f00 */
[----:B------:R-:W-:Y:S01]  /*1680*/  IMAD.WIDE.U32 R8, R219, c[0x0][0x260], R12 ;  /* 0x00009800db087a25 */ /* 0x000fe200078e000c */
[----:B------:R-:W-:-:S02]  /*1690*/  SHF.R.S32.HI R27, RZ, 0x6, R27 ;  /* 0x00000006ff1b7819 */ /* 0x000fc4000001141b */
[----:B------:R-:W-:Y:S01]  /*16a0*/  LOP3.LUT R116, R23, 0x38, R120, 0xf8, !PT ;  /* 0x0000003817747812 */ /* 0x000fe200078ef878 */
[----:B------:R-:W-:Y:S01]  /*16b0*/  IMAD.IADD R11, R9, 0x1, R10 ;  /* 0x00000001090b7824 */ /* 0x000fe200078e020a */
[----:B------:R-:W-:Y:S01]  /*16c0*/  MOV R10, R8 ;  /* 0x00000008000a7202 */ /* 0x000fe20000000f00 */
[----:B------:R-:W-:Y:S01]  /*16d0*/  IMAD.WIDE.U32 R8, R219, c[0x0][0x210], R12 ;  /* 0x00008400db087a25 */ /* 0x000fe200078e000c */
[----:B------:R-:W-:Y:S02]  /*16e0*/  LOP3.LUT R116, R116, R21, RZ, 0x3c, !PT ;  /* 0x0000001574747212 */ /* 0x000fe400078e3cff */
[----:B------:R-:W-:Y:S01]  /*16f0*/  SHF.R.S32.HI R7, RZ, 0x4, R7 ;  /* 0x00000004ff077819 */ /* 0x000fe20000011407 */
[----:B------:R-:W-:-:S04]  /*1700*/  IMAD.WIDE.U32 R16, R125, c[0x0][0x290], R12 ;  /* 0x0000a4007d107a25 */ /* 0x000fc800078e000c */
[----:B------:R-:W-:Y:S01]  /*1710*/  IMAD.IADD R25, R9, 0x1, R24 ;  /* 0x0000000109197824 */ /* 0x000fe200078e0218 */
[----:B------:R-:W-:Y:S01]  /*1720*/  SHF.R.S32.HI R9, RZ, 0x1f, R122 ;  /* 0x0000001fff097819 */ /* 0x000fe2000001147a */
[----:B------:R-:W-:Y:S01]  /*1730*/  IMAD.IADD R137, R136, 0x1, R17 ;  /* 0x0000000188897824 */ /* 0x000fe200078e0211 */
[----:B------:R-:W-:Y:S01]  /*1740*/  SHF.R.U32.HI R17, RZ, 0x3, R19 ;  /* 0x00000003ff117819 */ /* 0x000fe20000011613 */
[----:B------:R-:W-:Y:S01]  /*1750*/  IMAD.MOV.U32 R136, RZ, RZ, R16 ;  /* 0x000000ffff887224 */ /* 0x000fe200078e0010 */
[----:B------:R-:W-:Y:S01]  /*1760*/  LEA.HI R18, R9, R122, RZ, 0x3 ;  /* 0x0000007a09127211 */ /* 0x000fe200078f18ff */
[----:B------:R-:W-:Y:S01]  /*1770*/  IMAD.MOV.U32 R24, RZ, RZ, R8 ;  /* 0x000000ffff187224 */ /* 0x000fe200078e0008 */
[----:B------:R-:W-:Y:S01]  /*1780*/  SHF.R.S32.HI R8, RZ, 0x1f, R121 ;  /* 0x0000001fff087819 */ /* 0x000fe20000011479 */
[----:B------:R-:W-:Y:S01]  /*1790*/  IMAD.WIDE.U32 R132, R132, c[0x0][0x268], R10 ;  /* 0x00009a0084847a25 */ /* 0x000fe200078e000a */
[----:B------:R-:W-:Y:S02]  /*17a0*/  SHF.L.U32 R16, R121, 0x6, RZ ;  /* 0x0000000679107819 */ /* 0x000fe400000006ff */
[----:B------:R-:W-:Y:S01]  /*17b0*/  LOP3.LUT R10, R19, 0x38, R120, 0xf8, !PT ;  /* 0x00000038130a7812 */ /* 0x000fe200078ef878 */
[----:B------:R-:W-:Y:S01]  /*17c0*/  IMAD R9, R27, 0x1800, R20 ;  /* 0x000018001b097824 */ /* 0x000fe200078e0214 */
[----:B------:R-:W-:Y:S01]  /*17d0*/  LEA.HI R11, R8, R121, RZ, 0x3 ;  /* 0x00000079080b7211 */ /* 0x000fe200078f18ff */
[----:B------:R-:W-:Y:S01]  /*17e0*/  IMAD.SHL.U32 R18, R18, 0x40, RZ ;  /* 0x0000004012127824 */ /* 0x000fe200078e00ff */
[----:B------:R-:W-:Y:S01]  /*17f0*/  LOP3.LUT R16, R16, 0x1c0, RZ, 0xc0, !PT ;  /* 0x000001c010107812 */ /* 0x000fe200078ec0ff */
[----:B------:R-:W-:Y:S01]  /*1800*/  IMAD.IADD R116, R9, 0x1, R116 ;  /* 0x0000000109747824 */ /* 0x000fe200078e0274 */
[----:B------:R-:W-:Y:S01]  /*1810*/  LOP3.LUT R113, R10, R17, RZ, 0x3c, !PT ;  /* 0x000000110a717212 */ /* 0x000fe200078e3cff */
[----:B------:R-:W-:Y:S01]  /*1820*/  IMAD.SHL.U32 R11, R11, 0x40, RZ ;  /* 0x000000400b0b7824 */ /* 0x000fe200078e00ff */
[----:B------:R-:W-:Y:S01]  /*1830*/  SHF.R.U32.HI R9, RZ, 0x3, R16 ;  /* 0x00000003ff097819 */ /* 0x000fe20000011610 */
[----:B------:R-:W-:Y:S01]  /*1840*/  IMAD.WIDE.U32 R144, R130, c[0x0][0x1f0], R144 ;  /* 0x00007c0082907a25 */ /* 0x000fe200078e0090 */
[----:B------:R-:W-:-:S02]  /*1850*/  LOP3.LUT R10, R16, 0x38, R120, 0xf8, !PT ;  /* 0x00000038100a7812 */ /* 0x000fc400078ef878 */
[----:B------:R-:W-:Y:S01]  /*1860*/  LOP3.LUT R18, R18, 0xfffffe00, RZ, 0xc0, !PT ;  /* 0xfffffe0012127812 */ /* 0x000fe200078ec0ff */
[----:B------:R-:W-:Y:S01]  /*1870*/  IMAD.IADD R97, R145, 0x1, R97 ;  /* 0x0000000191617824 */ /* 0x000fe200078e0261 */
[----:B------:R-:W-:Y:S01]  /*1880*/  LOP3.LUT R109, R10, R9, RZ, 0x3c, !PT ;  /* 0x000000090a6d7212 */ /* 0x000fe200078e3cff */
[----:B------:R-:W-:Y:S01]  /*1890*/  IMAD.WIDE.U32 R130, R130, c[0x0][0x218], R24 ;  /* 0x0000860082827a25 */ /* 0x000fe200078e0018 */
[----:B------:R-:W-:Y:S02]  /*18a0*/  LEA.HI.SX32 R10, R120, R7, 0x1d ;  /* 0x00000007780a7211 */ /* 0x000fe400078feaff */
[----:B------:R-:W-:Y:S01]  /*18b0*/  LOP3.LUT R11, R11, 0xfffffe00, RZ, 0xc0, !PT ;  /* 0xfffffe000b0b7812 */ /* 0x000fe200078ec0ff */
[----:B------:R-:W-:Y:S01]  /*18c0*/  IMAD R8, R27, 0x1800, R18 ;  /* 0x000018001b087824 */ /* 0x000fe200078e0212 */
[----:B------:R-:W-:Y:S01]  /*18d0*/  SHF.R.S32.HI R7, RZ, 0x1f, R10 ;  /* 0x0000001fff077819 */ /* 0x000fe2000001140a */
[----:B------:R-:W-:Y:S01]  /*18e0*/  IMAD.SHL.U32 R119, R10, 0x8, RZ ;  /* 0x000000080a777824 */ /* 0x000fe200078e00ff */
[----:B------:R-:W-:Y:S01]  /*18f0*/  LOP3.LUT R120, R120, 0xfffffff8, RZ, 0xc0, !PT ;  /* 0xfffffff878787812 */ /* 0x000fe200078ec0ff */
[----:B------:R-:W-:Y:S01]  /*1900*/  IMAD.IADD R113, R8, 0x1, R113 ;  /* 0x0000000108717824 */ /* 0x000fe200078e0271 */
[----:B------:R-:W-:Y:S01]  /*1910*/  LEA.HI R7, R7, R10, RZ, 0x3 ;  /* 0x0000000a07077211 */ /* 0x000fe200078f18ff */
[----:B------:R-:W-:Y:S01]  /*1920*/  IMAD R8, R27, 0x1800, R11 ;  /* 0x000018001b087824 */ /* 0x000fe200078e020b */
[----:B------:R-:W-:Y:S01]  /*1930*/  LOP3.LUT R16, R16, 0x38, R119, 0xf8, !PT ;  /* 0x0000003810107812 */ /* 0x000fe200078ef877 */
[----:B------:R-:W-:Y:S01]  /*1940*/  IMAD.WIDE.U32 R136, R79, c[0x0][0x290], R136 ;  /* 0x0000a4004f887a25 */ /* 0x000fe200078e0088 */
[----:B------:R-:W-:-:S02]  /*1950*/  SHF.R.S32.HI R7, RZ, 0x3, R7 ;  /* 0x00000003ff077819 */ /* 0x000fc40000011407 */
[----:B------:R-:W-:Y:S01]  /*1960*/  IADD3 R109, R8, R109, RZ ;  /* 0x0000006d086d7210 */ /* 0x000fe20007ffe0ff */
[----:B------:R-:W-:Y:S01]  /*1970*/  IMAD.IADD R83, R131, 0x1, R83 ;  /* 0x0000000183537824 */ /* 0x000fe200078e0253 */
[----:B------:R-:W-:Y:S01]  /*1980*/  LOP3.LUT R8, R23, 0x38, R119, 0xf8, !PT ;  /* 0x0000003817087812 */ /* 0x000fe200078ef877 */
[C---:B------:R-:W-:Y:S01]  /*1990*/  IMAD R115, R7.reuse, 0x1800, R20 ;  /* 0x0000180007737824 */ /* 0x040fe200078e0214 */
[----:B------:R-:W-:Y:S01]  /*19a0*/  LOP3.LUT R16, R16, R9, RZ, 0x3c, !PT ;  /* 0x0000000910107212 */ /* 0x000fe200078e3cff */
[C---:B------:R-:W-:Y:S01]  /*19b0*/  IMAD R111, R7.reuse, 0x1800, R18 ;  /* 0x00001800076f7824 */ /* 0x040fe200078e0212 */
[----:B------:R-:W-:Y:S01]  /*19c0*/  LOP3.LUT R8, R8, R21, RZ, 0x3c, !PT ;  /* 0x0000001508087212 */ /* 0x000fe200078e3cff */
[----:B------:R-:W-:Y:S01]  /*19d0*/  IMAD R107, R7, 0x1800, R11 ;  /* 0x00001800076b7824 */ /* 0x000fe200078e020b */
[----:B------:R-:W-:Y:S01]  /*19e0*/  LOP3.LUT R10, R19, 0x38, R119, 0xf8, !PT ;  /* 0x00000038130a7812 */ /* 0x000fe200078ef877 */
[----:B------:R-:W-:Y:S01]  /*19f0*/  IMAD R7, R146, c[0x0][0x284], RZ ;  /* 0x0000a10092077a24 */ /* 0x000fe200078e02ff */
[----:B------:R-:W-:Y:S01]  /*1a00*/  IADD3 R87, R133, R87, RZ ;  /* 0x0000005785577210 */ /* 0x000fe20007ffe0ff */
[----:B------:R-:W-:Y:S01]  /*1a10*/  IMAD.IADD R115, R115, 0x1, R8 ;  /* 0x0000000173737824 */ /* 0x000fe200078e0208 */
[----:B------:R-:W-:Y:S01]  /*1a20*/  @P2 LEA R8, P0, R6, c[0x0][0x220], 0x1 ;  /* 0x0000880006082a11 */ /* 0x000fe200078008ff */
[----:B------:R-:W-:Y:S01]  /*1a30*/  IMAD.IADD R107, R107, 0x1, R16 ;  /* 0x000000016b6b7824 */ /* 0x000fe200078e0210 */
[----:B------:R-:W-:Y:S01]  /*1a40*/  LOP3.LUT R10, R10, R17, RZ, 0x3c, !PT ;  /* 0x000000110a0a7212 */ /* 0x000fe200078e3cff */
[----:B------:R-:W-:Y:S01]  /*1a50*/  IMAD.SHL.U32 R113, R113, 0x2, RZ ;  /* 0x0000000271717824 */ /* 0x000fe200078e00ff */
[----:B------:R-:W-:Y:S01]  /*1a60*/  @P2 LEA.HI.X R9, R6, c[0x0][0x224], R5, 0x1, P0 ;  /* 0x0000890006092a11 */ /* 0x000fe200000f0c05 */
[----:B------:R-:W-:Y:S01]  /*1a70*/  IMAD.SHL.U32 R109, R109, 0x2, RZ ;  /* 0x000000026d6d7824 */ /* 0x000fe200078e00ff */
[----:B------:R-:W-:Y:S01]  /*1a80*/  IADD3 R85, P0, R4, R125, RZ ;  /* 0x0000007d04557210 */ /* 0x000fe20007f1e0ff */
[----:B------:R-:W-:Y:S01]  /*1a90*/  IMAD R4, R3, c[0x0][0x1e0], RZ ;  /* 0x0000780003047a24 */ /* 0x000fe200078e02ff */
[----:B------:R-:W-:Y:S01]  /*1aa0*/  IADD3 R111, R111, R10, RZ ;  /* 0x0000000a6f6f7210 */ /* 0x000fe20007ffe0ff */
[----:B------:R1:W-:Y:S01]  /*1ab0*/  @P2 LDGSTS.E.BYPASS.LTC128B.128 [R124+0xa100], [R8.64], !P5 ;  /* 0x0a100000087c2fae */ /* 0x0003e2000e901d50 */
[----:B------:R-:W-:Y:S01]  /*1ac0*/  IADD3 R10, R14, 0x20, RZ ;  /* 0x000000200e0a7810 */ /* 0x000fe20007ffe0ff */
[----:B------:R-:W-:Y:S01]  /*1ad0*/  IMAD R105, R125, c[0x0][0x1e4], R4 ;  /* 0x000079007d697a24 */ /* 0x000fe200078e0204 */
[----:B------:R-:W-:Y:S01]  /*1ae0*/  SHF.R.S32.HI R114, RZ, 0x1f, R120 ;  /* 0x0000001fff727819 */ /* 0x000fe20000011478 */
[----:B------:R1:W-:Y:S01]  /*1af0*/  @P2 LDGSTS.E.BYPASS.LTC128B.128 [R124+0xd100], [R8.64+0x80], !P6 ;  /* 0x0d100080087c2fae */ /* 0x0003e2000f101d50 */
[C---:B------:R-:W-:Y:S01]  /*1b00*/  IMAD R4, R2.reuse, c[0x0][0x280], RZ ;  /* 0x0000a00002047a24 */ /* 0x040fe200078e02ff */
[----:B------:R-:W-:Y:S01]  /*1b10*/  SHF.R.S32.HI R112, RZ, 0x1f, R119 ;  /* 0x0000001fff707819 */ /* 0x000fe20000011477 */
[----:B------:R-:W-:Y:S01]  /*1b20*/  IMAD R2, R2, c[0x0][0x290], RZ ;  /* 0x0000a40002027a24 */ /* 0x000fe200078e02ff */
[----:B------:R-:W0:Y:S01]  /*1b30*/  LDGDEPBAR ;  /* 0x00000000000079af */ /* 0x000e220000000000 */
[----:B------:R-:W-:Y:S01]  /*1b40*/  IMAD.X R84, R84, 0x1, R3, P0 ;  /* 0x0000000154547824 */ /* 0x000fe200000e0603 */
[----:B------:R-:W-:Y:S01]  /*1b50*/  IADD3 R105, R155, R105, RZ ;  /* 0x000000699b697210 */ /* 0x000fe20007ffe0ff */
[C---:B------:R-:W-:Y:S01]  /*1b60*/  IMAD R3, R79.reuse, c[0x0][0x294], R2 ;  /* 0x0000a5004f037a24 */ /* 0x040fe200078e0202 */
[----:B------:R-:W-:Y:S01]  /*1b70*/  SHF.R.S32.HI R2, RZ, 0x1f, R121 ;  /* 0x0000001fff027819 */ /* 0x000fe20000011479 */
[----:B------:R-:W-:Y:S01]  /*1b80*/  IMAD R5, R79, c[0x0][0x284], R4 ;  /* 0x0000a1004f057a24 */ /* 0x000fe200078e0204 */
[----:B------:R-:W-:Y:S01]  /*1b90*/  IADD3 R89, P1, P0, R144, R154, R12 ;  /* 0x0000009a90597210 */ /* 0x000fe2000783e00c */
[----:B------:R-:W-:Y:S01]  /*1ba0*/  IMAD.IADD R92, R3, 0x1, R137 ;  /* 0x00000001035c7824 */ /* 0x000fe200078e0289 */
[----:B------:R-:W-:Y:S01]  /*1bb0*/  IADD3 R95, R141, R3, RZ ;  /* 0x000000038d5f7210 */ /* 0x000fe20007ffe0ff */
[----:B------:R-:W-:Y:S01]  /*1bc0*/  IMAD R2, R2, c[0x0][0x1e0], RZ ;  /* 0x0000780002027a24 */ /* 0x000fe200078e02ff */
[----:B------:R-:W-:Y:S01]  /*1bd0*/  IADD3.X R88, R97, R105, R13, P1, P0 ;  /* 0x0000006961587210 */ /* 0x000fe20000fe040d */
[----:B------:R-:W-:Y:S01]  /*1be0*/  IMAD.IADD R96, R143, 0x1, R5 ;  /* 0x000000018f607824 */ /* 0x000fe200078e0205 */
[----:B------:R-:W-:Y:S01]  /*1bf0*/  BAR.SYNC.DEFER_BLOCKING 0x0 ;  /* 0x0000000000007b1d */ /* 0x000fe20000010000 */
[----:B------:R-:W-:Y:S01]  /*1c00*/  ISETP.NE.AND P0, PT, RZ, UR4, PT ;  /* 0x00000004ff007c0c */ /* 0x000fe2000bf05270 */
[----:B------:R-:W-:Y:S01]  /*1c10*/  IMAD.IADD R94, R5, 0x1, R139 ;  /* 0x00000001055e7824 */ /* 0x000fe200078e028b */
[----:B------:R-:W-:Y:S01]  /*1c20*/  SHF.L.U32 R116, R116, 0x1, RZ ;  /* 0x0000000174747819 */ /* 0x000fe200000006ff */
[----:B------:R-:W-:Y:S01]  /*1c30*/  IMAD.SHL.U32 R111, R111, 0x2, RZ ;  /* 0x000000026f6f7824 */ /* 0x000fe200078e00ff */
[----:B------:R-:W-:-:S02]  /*1c40*/  P2R R128, PR, RZ, 0x1 ;  /* 0x00000001ff807803 */ /* 0x000fc40000000000 */
[----:B------:R-:W-:Y:S02]  /*1c50*/  SHF.L.U32 R115, R115, 0x1, RZ ;  /* 0x0000000173737819 */ /* 0x000fe400000006ff */
[----:B------:R-:W-:Y:S01]  /*1c60*/  SHF.L.U32 R107, R107, 0x1, RZ ;  /* 0x000000016b6b7819 */ /* 0x000fe200000006ff */
[C---:B-1----:R-:W-:Y:S02]  /*1c70*/  IMAD R9, R146.reuse, c[0x0][0x294], RZ ;  /* 0x0000a50092097a24 */ /* 0x042fe400078e02ff */
[----:B------:R-:W-:-:S04]  /*1c80*/  IMAD.WIDE.U32 R146, R146, c[0x0][0x280], RZ ;  /* 0x0000a00092927a25 */ /* 0x000fc800078e00ff */
[----:B------:R-:W-:Y:S01]  /*1c90*/  IMAD.IADD R106, R149, 0x1, R9 ;  /* 0x00000001956a7824 */ /* 0x000fe200078e0209 */
[----:B------:R-:W-:Y:S01]  /*1ca0*/  IADD3 R108, R147, R7, RZ ;  /* 0x00000007936c7210 */ /* 0x000fe20007ffe0ff */
[----:B------:R-:W-:-:S04]  /*1cb0*/  IMAD R7, R121, c[0x0][0x1e4], R2 ;  /* 0x0000790079077a24 */ /* 0x000fc800078e0202 */
[----:B--2---:R-:W-:Y:S02]  /*1cc0*/  IMAD.IADD R104, R151, 0x1, R7 ;  /* 0x0000000197687824 */ /* 0x004fe400078e0207 */
.L_x_338:
[----:B------:R-:W-:Y:S01]  /*1cd0*/  SHF.R.S32.HI R81, RZ, 0x1f, R43 ;  /* 0x0000001fff517819 */ /* 0x000fe2000001142b */
[----:B------:R-:W-:Y:S01]  /*1ce0*/  IMAD R161, R110, R43, RZ ;  /* 0x0000002b6ea17224 */ /* 0x000fe200078e02ff */
[----:B------:R-:W-:Y:S01]  /*1cf0*/  ISETP.GE.AND P2, PT, R101, 0x1, PT ;  /* 0x000000016500780c */ /* 0x000fe20003f46270 */
[----:B------:R-:W-:Y:S01]  /*1d00*/  IMAD.WIDE.U32 R162, R43, UR24, RZ ;  /* 0x000000182ba27c25 */ /* 0x000fe2000f8e00ff */
[----:B------:R-:W-:Y:S04]  /*1d10*/  DEPBAR.LE SB0, 0x0 ;  /* 0x000080000000791a */ /* 0x000fe80000000000 */
[----:B------:R-:W-:Y:S01]  /*1d20*/  BAR.SYNC.DEFER_BLOCKING 0x0 ;  /* 0x0000000000007b1d */ /* 0x000fe20000010000 */
[--C-:B-1----:R-:W-:Y:S01]  /*1d30*/  IADD3 R5, P1, P0, R89, UR15, R162.reuse ;  /* 0x0000000f59057c10 */ /* 0x102fe2000f83e0a2 */
[----:B------:R-:W-:Y:S04]  /*1d40*/  IMAD R161, R81, UR24, R161 ;  /* 0x0000001851a17c24 */ /* 0x000fe8000f8e02a1 */
[----:B------:R-:W-:Y:S05]  /*1d50*/  IMAD.IADD R161, R163, 0x1, R161 ;  /* 0x00000001a3a17824 */ /* 0x000fea00078e02a1 */
[C-C-:B------:R-:W-:Y:S02]  /*1d60*/  IADD3.X R4, R88.reuse, UR14, R161.reuse, P1, P0 ;  /* 0x0000000e58047c10 */ /* 0x140fe40008fe04a1 */
[C---:B------:R-:W-:Y:S04]  /*1d70*/  IADD3 R3, P1, P0, R89.reuse, UR13, R162 ;  /* 0x0000000d59037c10 */ /* 0x040fe8000f83e0a2 */
[----:B------:R-:W-:Y:S02]  /*1d80*/  IADD3.X R2, R88, UR11, R161, P1, P0 ;  /* 0x0000000b58027c10 */ /* 0x000fe40008fe04a1 */
[----:B------:R-:W-:Y:S05]  /*1d90*/  IADD3 R7, P0, R89, R162, RZ ;  /* 0x000000a259077210 */ /* 0x000fea0007f1e0ff */
[----:B------:R-:W-:Y:S01]  /*1da0*/  IMAD.X R6, R161, 0x1, R88, P0 ;  /* 0x00000001a1067824 */ /* 0x000fe200000e0658 */
[C---:B------:R-:W-:Y:S01]  /*1db0*/  LEA R74, P0, R7.reuse, c[0x0][0x1c8], 0x1 ;  /* 0x00007200074a7a11 */ /* 0x040fe200078008ff */
[----:B------:R-:W-:Y:S03]  /*1dc0*/  BSSY B2, `(.L_x_304) ;  /* 0x00003bc000027945 */ /* 0x000fe60003800000 */
[----:B------:R-:W-:Y:S02]  /*1dd0*/  LEA.HI.X R75, R7, c[0x0][0x1cc], R6, 0x1, P0 ;  /* 0x00007300074b7a11 */ /* 0x000fe400000f0c06 */
[C---:B------:R-:W-:Y:S04]  /*1de0*/  LEA R72, P0, R5.reuse, c[0x0][0x1c8], 0x1 ;  /* 0x0000720005487a11 */ /* 0x040fe800078008ff */
[----:B------:R-:W-:Y:S02]  /*1df0*/  LEA.HI.X R73, R5, c[0x0][0x1cc], R4, 0x1, P0 ;  /* 0x0000730005497a11 */ /* 0x000fe400000f0c04 */
[C---:B------:R-:W-:Y:S04]  /*1e00*/  LEA R70, P0, R3.reuse, c[0x0][0x1c8], 0x1 ;  /* 0x0000720003467a11 */ /* 0x040fe800078008ff */
[----:B------:R-:W-:Y:S01]  /*1e10*/  LEA.HI.X R71, R3, c[0x0][0x1cc], R2, 0x1, P0 ;  /* 0x0000730003477a11 */ /* 0x000fe200000f0c02 */
[----:B-----5:R-:W-:-:S05]  /*1e20*/  @!P2 BRA `(.L_x_305) ;  /* 0x000039400000a947 */ /* 0x020fca0003800000 */
        /* <DEDUP_REMOVED lines=23> */
[----:B------:R-:W-:Y:S01]  /*1fa0*/  CS2R R38, SRZ ;  /* 0x0000000000267805 */ /* 0x000fe2000001ff00 */
[----:B------:R-:W-:Y:S01]  /*1fb0*/  CS2R R66, SRZ ;  /* 0x0000000000427805 */ /* 0x000fe2000001ff00 */
[----:B------:R-:W-:Y:S01]  /*1fc0*/  IMAD.X R2, R21, 0x1, R96, P0 ;  /* 0x0000000115027824 */ /* 0x000fe200000e0660 */
[----:B------:R-:W-:Y:S05]  /*1fd0*/  IADD3 R5, P0, R140, R22, RZ ;  /* 0x000000168c057210 */ /* 0x000fea0007f1e0ff */
[----:B------:R-:W-:Y:S01]  /*1fe0*/  IMAD.X R4, R20, 0x1, R95, P0 ;  /* 0x0000000114047824 */ /* 0x000fe200000e065f */
        /* <DEDUP_REMOVED lines=12> */
.L_x_308:
[----:B------:R-:W-:Y:S05]  /*20b0*/  BSYNC B0 ;  /* 0x0000000000007941 */ /* 0x000fea0003800000 */
.L_x_307:
[----:B------:R-:W-:Y:S01]  /*20c0*/  ISETP.GE.AND P3, PT, R122, R82, PT ;  /* 0x000000527a00720c */ /* 0x000fe20003f66270 */
[----:B-----5:R-:W-:Y:S01]  /*20d0*/  IMAD.MOV.U32 R5, RZ, RZ, R38 ;  /* 0x000000ffff057224 */ /* 0x020fe200078e0026 */
[----:B------:R-:W-:Y:S01]  /*20e0*/  BSSY B0, `(.L_x_309) ;  /* 0x0000028000007945 */ /* 0x000fe20003800000 */
[----:B------:R-:W-:Y:S01]  /*20f0*/  IMAD.MOV.U32 R4, RZ, RZ, R39 ;  /* 0x000000ffff047224 */ /* 0x000fe200078e0027 */
[----:B------:R-:W-:Y:S01]  /*2100*/  CS2R R32, SRZ ;  /* 0x0000000000207805 */ /* 0x000fe2000001ff00 */
[----:B-1----:R-:W-:Y:S01]  /*2110*/  IMAD.MOV.U32 R3, RZ, RZ, R36 ;  /* 0x000000ffff037224 */ /* 0x002fe200078e0024 */
[----:B------:R-:W-:Y:S01]  /*2120*/  PRMT R30, R5, 0x7610, R30 ;  /* 0x00007610051e7816 */ /* 0x000fe2000000001e */
[----:B------:R-:W-:Y:S01]  /*2130*/  IMAD.MOV.U32 R2, RZ, RZ, R37 ;  /* 0x000000ffff027224 */ /* 0x000fe200078e0025 */
        /* <DEDUP_REMOVED lines=9> */
[----:B------:R-:W-:Y:S01]  /*21d0*/  CS2R R58, SRZ ;  /* 0x00000000003a7805 */ /* 0x000fe2000001ff00 */
[----:B------:R-:W-:Y:S01]  /*21e0*/  PRMT R40, R7, 0x7610, R40 ;  /* 0x0000761007287816 */ /* 0x000fe20000000028 */
[----:B------:R-:W-:Y:S01]  /*21f0*/  CS2R R62, SRZ ;  /* 0x00000000003e7805 */ /* 0x000fe2000001ff00 */
[----:B------:R-:W-:Y:S01]  /*2200*/  PRMT R44, R6, 0x7610, R44 ;  /* 0x00007610062c7816 */ /* 0x000fe2000000002c */
[----:B------:R-:W-:-:S05]  /*2210*/  @P3 BRA `(.L_x_310) ;  /* 0x0000014000003947 */ /* 0x000fca0003800000 */
[----:B------:R-:W-:Y:S01]  /*2220*/  IADD3 R3, P1, P0, R142, UR22, R48 ;  /* 0x000000168e037c10 */ /* 0x000fe2000f83e030 */
[----:B------:R-:W-:Y:S01]  /*2230*/  CS2R R32, SRZ ;  /* 0x0000000000207805 */ /* 0x000fe2000001ff00 */
[----:B------:R-:W-:Y:S01]  /*2240*/  CS2R R62, SRZ ;  /* 0x00000000003e7805 */ /* 0x000fe2000001ff00 */
[----:B------:R-:W-:Y:S01]  /*2250*/  CS2R R28, SRZ ;  /* 0x00000000001c7805 */ /* 0x000fe2000001ff00 */
[----:B------:R-:W-:Y:S01]  /*2260*/  IADD3.X R2, R96, UR20, R21, P1, P0 ;  /* 0x0000001460027c10 */ /* 0x000fe20008fe0415 */
[----:B------:R-:W-:Y:S01]  /*2270*/  CS2R R58, SRZ ;  /* 0x00000000003a7805 */ /* 0x000fe2000001ff00 */
[----:B------:R-:W-:Y:S04]  /*2280*/  IADD3 R5, P1, P0, R140, UR6, R22 ;  /* 0x000000068c057c10 */ /* 0x000fe8000f83e016 */
[----:B------:R-:W-:Y:S02]  /*2290*/  IADD3.X R4, R95, UR21, R20, P1, P0 ;  /* 0x000000155f047c10 */ /* 0x000fe40008fe0414 */
        /* <DEDUP_REMOVED lines=12> */
.L_x_310:
[----:B------:R-:W-:Y:S05]  /*2360*/  BSYNC B0 ;  /* 0x0000000000007941 */ /* 0x000fea0003800000 */
.L_x_309:
        /* <DEDUP_REMOVED lines=21> */
[----:B------:R-:W-:Y:S01]  /*24c0*/  CS2R R54, SRZ ;  /* 0x0000000000367805 */ /* 0x000fe2000001ff00 */
[----:B------:R-:W-:-:S05]  /*24d0*/  @P2 BRA `(.L_x_312) ;  /* 0x0000012000002947 */ /* 0x000fca0003800000 */
[----:B------:R-:W-:Y:S01]  /*24e0*/  IADD3 R2, P1, P0, R142, UR19, R48 ;  /* 0x000000138e027c10 */ /* 0x000fe2000f83e030 */
[----:B------:R-:W-:Y:S01]  /*24f0*/  CS2R R8, SRZ ;  /* 0x0000000000087805 */ /* 0x000fe2000001ff00 */
[----:B------:R-:W-:Y:S02]  /*2500*/  CS2R R50, SRZ ;  /* 0x0000000000327805 */ /* 0x000fe4000001ff00 */
[----:B------:R-:W-:Y:S02]  /*2510*/  IADD3.X R21, R96, UR18, R21, P1, P0 ;  /* 0x0000001260157c10 */ /* 0x000fe40008fe0415 */
        /* <DEDUP_REMOVED lines=14> */
.L_x_312:
[----:B------:R-:W-:Y:S05]  /*2600*/  BSYNC B0 ;  /* 0x0000000000007941 */ /* 0x000fea0003800000 */
.L_x_311:
[----:B-1---5:R-:W-:Y:S01]  /*2610*/  IMAD.MOV.U32 R5, RZ, RZ, R8 ;  /* 0x000000ffff057224 */ /* 0x022fe200078e0008 */
[----:B------:R-:W-:Y:S01]  /*2620*/  BSSY B1, `(.L_x_313) ;  /* 0x000007f000017945 */ /* 0x000fe20003800000 */
[----:B------:R-:W-:Y:S02]  /*2630*/  IMAD.MOV.U32 R4, RZ, RZ, R9 ;  /* 0x000000ffff047224 */ /* 0x000fe400078e0009 */
        /* <DEDUP_REMOVED lines=11> */
[----:B------:R-:W-:Y:S02]  /*26f0*/  PRMT R47, R22, 0x7610, R47 ;  /* 0x00007610162f7816 */ /* 0x000fe4000000002f */
[----:B------:R-:W-:Y:S02]  /*2700*/  PRMT R52, R21, 0x7610, R52 ;  /* 0x0000761015347816 */ /* 0x000fe40000000034 */
[----:B------:R-:W-:Y:S01]  /*2710*/  PRMT R49, R20, 0x7610, R49 ;  /* 0x0000761014317816 */ /* 0x000fe20000000031 */
[----:B------:R-:W-:-:S05]  /*2720*/  @P5 BRA `(.L_x_314) ;  /* 0x000006e000005947 */ /* 0x000fca0003800000 */
[----:B------:R-:W-:Y:S01]  /*2730*/  BSSY B0, `(.L_x_315) ;  /* 0x0000036000007945 */ /* 0x000fe20003800000 */
        /* <DEDUP_REMOVED lines=8> */
[----:B------:R-:W-:Y:S02]  /*27c0*/  @!P0 SHF.R.U32.HI R41, RZ, 0x10, R69 ;  /* 0x00000010ff298819 */ /* 0x000fe40000011645 */
[----:B------:R-:W-:Y:S02]  /*27d0*/  @!P0 PRMT R34, R34, 0x5410, R35 ;  /* 0x0000541022228816 */ /* 0x000fe40000000023 */
[----:B------:R-:W-:Y:S02]  /*27e0*/  @!P0 PRMT R31, R31, 0x5410, R36 ;  /* 0x000054101f1f8816 */ /* 0x000fe40000000024 */
[----:B------:R-:W-:Y:S01]  /*27f0*/  @!P0 PRMT R44, R44, 0x5410, R41 ;  /* 0x000054102c2c8816 */ /* 0x000fe20000000029 */
[C---:B------:R-:W-:Y:S01]  /*2800*/  @!P0 IMAD.U32 R41, R42.reuse, 0x10000, RZ ;  /* 0x000100002a298824 */ /* 0x040fe200078e00ff */
[----:B------:R-:W-:Y:S01]  /*2810*/  @!P0 LOP3.LUT R42, R42, 0xffff0000, RZ, 0xc0, !PT ;  /* 0xffff00002a2a8812 */ /* 0x000fe200078ec0ff */
[C---:B------:R-:W-:Y:S01]  /*2820*/  @!P0 IMAD.U32 R35, R34.reuse, 0x10000, RZ ;  /* 0x0001000022238824 */ /* 0x040fe200078e00ff */
[----:B------:R-:W-:Y:S01]  /*2830*/  @!P0 LOP3.LUT R34, R34, 0xffff0000, RZ, 0xc0, !PT ;  /* 0xffff000022228812 */ /* 0x000fe200078ec0ff */
[C---:B-1----:R-:W-:Y:S01]  /*2840*/  @!P0 IMAD.U32 R45, R21.reuse, 0x10000, RZ ;  /* 0x00010000152d8824 */ /* 0x042fe200078e00ff */
[C---:B------:R-:W-:Y:S02]  /*2850*/  @!P0 LOP3.LUT R36, R20.reuse, 0xffff0000, RZ, 0xc0, !PT ;  /* 0xffff000014248812 */ /* 0x040fe400078ec0ff */
[----:B------:R-:W-:Y:S02]  /*2860*/  @!P0 LOP3.LUT R37, R21, 0xffff0000, RZ, 0xc0, !PT ;  /* 0xffff000015258812 */ /* 0x000fe400078ec0ff */
[----:B------:R-:W-:Y:S01]  /*2870*/  @!P0 SHF.L.U32 R40, R20, 0x10, RZ ;  /* 0x0000001014288819 */ /* 0x000fe200000006ff */
[C---:B------:R-:W-:Y:S01]  /*2880*/  @!P0 FMUL.FTZ R65, R36.reuse, R41 ;  /* 0x0000002924418220 */ /* 0x040fe20000410000 */
[----:B------:R-:W-:Y:S01]  /*2890*/  @!P0 SHF.L.U32 R46, R23, 0x10, RZ ;  /* 0x00000010172e8819 */ /* 0x000fe200000006ff */
[----:B------:R-:W-:Y:S02]  /*28a0*/  @!P0 FMUL.FTZ R76, R37, R42 ;  /* 0x0000002a254c8220 */ /* 0x000fe40000410000 */
[-C--:B------:R-:W-:Y:S01]  /*28b0*/  @!P0 FMUL.FTZ R2, R36, R35.reuse ;  /* 0x0000002324028220 */ /* 0x080fe20000410000 */
[----:B------:R-:W-:Y:S01]  /*28c0*/  @!P0 LOP3.LUT R36, R23, 0xffff0000, RZ, 0xc0, !PT ;  /* 0xffff000017248812 */ /* 0x000fe200078ec0ff */
[----:B------:R-:W-:Y:S01]  /*28d0*/  @!P0 FFMA.FTZ R65, R40, R35, -R65 ;  /* 0x0000002328418223 */ /* 0x000fe20000010841 */
[C---:B------:R-:W-:Y:S01]  /*28e0*/  @!P0 LOP3.LUT R35, R22.reuse, 0xffff0000, RZ, 0xc0, !PT ;  /* 0xffff000016238812 */ /* 0x040fe200078ec0ff */
[-C--:B------:R-:W-:Y:S02]  /*28f0*/  @!P0 FMUL.FTZ R3, R37, R34.reuse ;  /* 0x0000002225038220 */ /* 0x080fe40000410000 */
[----:B------:R-:W-:Y:S02]  /*2900*/  @!P0 FFMA.FTZ R76, R45, R34, -R76 ;  /* 0x000000222d4c8223 */ /* 0x000fe4000001084c */
[C---:B------:R-:W-:Y:S01]  /*2910*/  @!P0 IMAD.U32 R34, R31.reuse, 0x10000, RZ ;  /* 0x000100001f228824 */ /* 0x040fe200078e00ff */
[----:B------:R-:W-:Y:S01]  /*2920*/  @!P0 LOP3.LUT R31, R31, 0xffff0000, RZ, 0xc0, !PT ;  /* 0xffff00001f1f8812 */ /* 0x000fe200078ec0ff */
[----:B------:R-:W-:Y:S01]  /*2930*/  @!P0 FFMA.FTZ R2, R41, R40, R2 ;  /* 0x0000002829028223 */ /* 0x000fe20000010002 */
[----:B------:R-:W-:Y:S01]  /*2940*/  @!P0 SHF.L.U32 R41, R22, 0x10, RZ ;  /* 0x0000001016298819 */ /* 0x000fe200000006ff */
[C---:B------:R-:W-:Y:S01]  /*2950*/  @!P0 IMAD.U32 R40, R44.reuse, 0x10000, RZ ;  /* 0x000100002c288824 */ /* 0x040fe200078e00ff */
[----:B------:R-:W-:Y:S01]  /*2960*/  @!P0 LOP3.LUT R44, R44, 0xffff0000, RZ, 0xc0, !PT ;  /* 0xffff00002c2c8812 */ /* 0x000fe200078ec0ff */
[C---:B------:R-:W-:Y:S01]  /*2970*/  @!P0 FMUL.FTZ R4, R35.reuse, R34 ;  /* 0x0000002223048220 */ /* 0x040fe20000410000 */
[----:B------:R-:W-:Y:S01]  /*2980*/  @!P0 F2FP.BF16.PACK_AB R65, R2, R65 ;  /* 0x000000410241823e */ /* 0x000fe200000010ff */
[----:B------:R-:W-:Y:S02]  /*2990*/  @!P0 FMUL.FTZ R77, R35, R40 ;  /* 0x00000028234d8220 */ /* 0x000fe40000410000 */
        /* <DEDUP_REMOVED lines=9> */
[----:B------:R-:W-:Y:S01]  /*2a30*/  @!P0 IMAD.MOV.U32 R20, RZ, RZ, R65 ;  /* 0x000000ffff148224 */ /* 0x000fe200078e0041 */
[----:B------:R-:W-:Y:S02]  /*2a40*/  @!P0 MOV R21, R76 ;  /* 0x0000004c00158202 */ /* 0x000fe40000000f00 */
[----:B------:R-:W-:Y:S01]  /*2a50*/  @!P0 F2FP.BF16.PACK_AB R82, R5, R82 ;  /* 0x000000520552823e */ /* 0x000fe200000010ff */
[----:B------:R-:W-:Y:S03]  /*2a60*/  @!P0 IMAD.MOV.U32 R22, RZ, RZ, R77 ;  /* 0x000000ffff168224 */ /* 0x000fe600078e004d */
[----:B------:R-:W-:Y:S05]  /*2a70*/  @!P0 MOV R23, R82 ;  /* 0x0000005200178202 */ /* 0x000fea0000000f00 */
[----:B------:R1:W-:Y:S02]  /*2a80*/  STG.E.128 [R74.64], R20 ;  /* 0x000000144a007986 */ /* 0x0003e4000c101d10 */
.L_x_316:
[----:B------:R-:W-:Y:S05]  /*2a90*/  BSYNC B0 ;  /* 0x0000000000007941 */ /* 0x000fea0003800000 */
.L_x_315:
[----:B------:R-:W-:Y:S11]  /*2aa0*/  ISETP.GE.AND P0, PT, R123, c[0x0][0x1d4], PT ;  /* 0x000075007b007a0c */ /* 0x000ff60003f06270 */
[----:B------:R-:W-:Y:S02]  /*2ab0*/  @!UPT UIADD3 URZ, URZ, URZ, URZ ;  /* 0x0000003f3f3ff290 */ /* 0x000fe4000fffe03f */
[----:B------:R-:W-:-:S05]  /*2ac0*/  @P0 BRA `(.L_x_314) ;  /* 0x0000034000000947 */ /* 0x000fca0003800000 */
[----:B------:R-:W-:Y:S01]  /*2ad0*/  ISETP.GE.AND P0, PT, R10, c[0x0][0x27c], PT ;  /* 0x00009f000a007a0c */ /* 0x000fe20003f06270 */
[----:B-1----:R-:W1:Y:S11]  /*2ae0*/  LDS.128 R20, [R124+0xb100] ;  /* 0x00b100007c147984 */ /* 0x002e760000000c00 */
[----:B------:R-:W-:Y:S01]  /*2af0*/  @!UPT UIADD3 URZ, URZ, URZ, URZ ;  /* 0x0000003f3f3ff290 */ /* 0x000fe2000fffe03f */
[----:B------:R-:W-:Y:S02]  /*2b00*/  @!P0 SHF.R.U64 R37, R66, 0x10, R67 ;  /* 0x0000001042258819 */ /* 0x000fe40000001243 */
[----:B------:R-:W-:Y:S02]  /*2b10*/  @!P0 SHF.R.U64 R31, R38, 0x10, R39 ;  /* 0x00000010261f8819 */ /* 0x000fe40000001227 */
[----:B------:R-:W-:Y:S02]  /*2b20*/  @!P0 PRMT R64, R64, 0x5410, R37 ;  /* 0x0000541040408816 */ /* 0x000fe40000000025 */
[----:B------:R-:W-:Y:S02]  /*2b30*/  @!P0 PRMT R30, R30, 0x5410, R31 ;  /* 0x000054101e1e8816 */ /* 0x000fe4000000001f */
[C---:B------:R-:W-:Y:S01]  /*2b40*/  @!P0 LOP3.LUT R40, R64.reuse, 0xffff0000, RZ, 0xc0, !PT ;  /* 0xffff000040288812 */ /* 0x040fe200078ec0ff */
[----:B------:R-:W-:Y:S01]  /*2b50*/  @!P0 IMAD.U32 R37, R64, 0x10000, RZ ;  /* 0x0001000040258824 */ /* 0x000fe200078e00ff */
[----:B------:R-:W-:Y:S01]  /*2b60*/  @!P0 SHF.R.U32.HI R38, RZ, 0x10, R39 ;  /* 0x00000010ff268819 */ /* 0x000fe20000011627 */
[C---:B------:R-:W-:Y:S01]  /*2b70*/  @!P0 IMAD.U32 R31, R30.reuse, 0x10000, RZ ;  /* 0x000100001e1f8824 */ /* 0x040fe200078e00ff */
[----:B------:R-:W-:Y:S02]  /*2b80*/  @!P0 SHF.R.U32.HI R66, RZ, 0x10, R67 ;  /* 0x00000010ff428819 */ /* 0x000fe40000011643 */
[----:B------:R-:W-:Y:S02]  /*2b90*/  @!P0 LOP3.LUT R30, R30, 0xffff0000, RZ, 0xc0, !PT ;  /* 0xffff00001e1e8812 */ /* 0x000fe400078ec0ff */
[----:B------:R-:W-:Y:S02]  /*2ba0*/  @!P0 PRMT R25, R25, 0x5410, R38 ;  /* 0x0000541019198816 */ /* 0x000fe40000000026 */
[----:B------:R-:W-:Y:S04]  /*2bb0*/  @!P0 PRMT R61, R61, 0x5410, R66 ;  /* 0x000054103d3d8816 */ /* 0x000fe80000000042 */
        /* <DEDUP_REMOVED lines=18> */
[----:B------:R-:W-:Y:S02]  /*2ce0*/  @!P0 IMAD.U32 R36, R61, 0x10000, RZ ;  /* 0x000100003d248824 */ /* 0x000fe400078e00ff */
        /* <DEDUP_REMOVED lines=17> */
[----:B------:R1:W-:Y:S02]  /*2e00*/  STG.E.128 [R74.64+0x80], R20 ;  /* 0x000080144a007986 */ /* 0x0003e4000c101d10 */
.L_x_314:
[----:B------:R-:W-:Y:S05]  /*2e10*/  BSYNC B1 ;  /* 0x0000000000017941 */ /* 0x000fea0003800000 */
.L_x_313:
[----:B------:R-:W-:Y:S01]  /*2e20*/  BSSY B1, `(.L_x_317) ;  /* 0x0000070000017945 */ /* 0x000fe20003800000 */
[----:B------:R-:W-:-:S05]  /*2e30*/  @P3 BRA `(.L_x_318) ;  /* 0x000006e000003947 */ /* 0x000fca0003800000 */
[----:B------:R-:W-:Y:S01]  /*2e40*/  BSSY B0, `(.L_x_319) ;  /* 0x0000036000007945 */ /* 0x000fe20003800000 */
        /* <DEDUP_REMOVED lines=53> */
.L_x_320:
[----:B------:R-:W-:Y:S05]  /*31a0*/  BSYNC B0 ;  /* 0x0000000000007941 */ /* 0x000fea0003800000 */
.L_x_319:
        /* <DEDUP_REMOVED lines=55> */
.L_x_318:
[----:B------:R-:W-:Y:S05]  /*3520*/  BSYNC B1 ;  /* 0x0000000000017941 */ /* 0x000fea0003800000 */
.L_x_317:
        /* <DEDUP_REMOVED lines=55> */
.L_x_323:
[----:B------:R-:W-:Y:S05]  /*38a0*/  BSYNC B0 ;  /* 0x0000000000007941 */ /* 0x000fea0003800000 */
.L_x_322:
[----:B------:R-:W-:Y:S11]  /*38b0*/  ISETP.GE.AND P0, PT, R123, c[0x0][0x1d4], PT ;  /* 0x000075007b007a0c */ /* 0x000ff60003f06270 */
[----:B------:R-:W-:Y:S02]  /*38c0*/  @!UPT UIADD3 URZ, URZ, URZ, URZ ;  /* 0x0000003f3f3ff290 */ /* 0x000fe4000fffe03f */
[----:B------:R-:W-:-:S05]  /*38d0*/  @P0 BRA `(.L_x_321) ;  /* 0x000020a000000947 */ /* 0x000fca0003800000 */
[----:B------:R-:W-:Y:S01]  /*38e0*/  ISETP.GE.AND P0, PT, R10, c[0x0][0x27c], PT ;  /* 0x00009f000a007a0c */ /* 0x000fe20003f06270 */
[----:B------:R-:W2:Y:S11]  /*38f0*/  LDS.128 R16, [R124+0xd100] ;  /* 0x00d100007c107984 */ /* 0x000eb60000000c00 */
[----:B------:R-:W-:Y:S01]  /*3900*/  @!UPT UIADD3 URZ, URZ, URZ, URZ ;  /* 0x0000003f3f3ff290 */ /* 0x000fe2000fffe03f */
[----:B------:R-:W-:Y:S02]  /*3910*/  @!P0 SHF.R.U64 R11, R50, 0x10, R51 ;  /* 0x00000010320b8819 */ /* 0x000fe40000001233 */
[--C-:B------:R-:W-:Y:S02]  /*3920*/  @!P0 SHF.R.U64 R8, R8, 0x10, R9.reuse ;  /* 0x0000001008088819 */ /* 0x100fe40000001209 */
[----:B------:R-:W-:Y:S02]  /*3930*/  @!P0 SHF.R.U32.HI R9, RZ, 0x10, R9 ;  /* 0x00000010ff098819 */ /* 0x000fe40000011609 */
[----:B------:R-:W-:Y:S02]  /*3940*/  @!P0 PRMT R48, R48, 0x5410, R11 ;  /* 0x0000541030308816 */ /* 0x000fe4000000000b */
[----:B------:R-:W-:Y:S02]  /*3950*/  @!P0 PRMT R7, R7, 0x5410, R8 ;  /* 0x0000541007078816 */ /* 0x000fe40000000008 */
[----:B------:R-:W-:Y:S01]  /*3960*/  @!P0 PRMT R6, R6, 0x5410, R9 ;  /* 0x0000541006068816 */ /* 0x000fe20000000009 */
[C---:B------:R-:W-:Y:S01]  /*3970*/  @!P0 IMAD.U32 R11, R48.reuse, 0x10000, RZ ;  /* 0x00010000300b8824 */ /* 0x040fe200078e00ff */
[----:B-1----:R-:W-:Y:S01]  /*3980*/  @!P0 LOP3.LUT R22, R48, 0xffff0000, RZ, 0xc0, !PT ;  /* 0xffff000030168812 */ /* 0x002fe200078ec0ff */
[C---:B------:R-:W-:Y:S01]  /*3990*/  @!P0 IMAD.U32 R8, R7.reuse, 0x10000, RZ ;  /* 0x0001000007088824 */ /* 0x040fe200078e00ff */
[----:B------:R-:W-:Y:S02]  /*39a0*/  @!P0 SHF.R.U32.HI R50, RZ, 0x10, R51 ;  /* 0x00000010ff328819 */ /* 0x000fe40000011633 */
[----:B------:R-:W-:Y:S02]  /*39b0*/  @!P0 LOP3.LUT R7, R7, 0xffff0000, RZ, 0xc0, !PT ;  /* 0xffff000007078812 */ /* 0x000fe400078ec0ff */
[----:B------:R-:W-:Y:S04]  /*39c0*/  @!P0 PRMT R47, R47, 0x5410, R50 ;  /* 0x000054102f2f8816 */ /* 0x000fe80000000032 */
[----:B------:R-:W-:Y:S01]  /*39d0*/  @!P0 LOP3.LUT R28, R47, 0xffff0000, RZ, 0xc0, !PT ;  /* 0xffff00002f1c8812 */ /* 0x000fe200078ec0ff */
[C---:B--2---:R-:W-:Y:S01]  /*39e0*/  @!P0 IMAD.U32 R24, R17.reuse, 0x10000, RZ ;  /* 0x0001000011188824 */ /* 0x044fe200078e00ff */
        /* <DEDUP_REMOVED lines=9> */
[----:B------:R-:W-:Y:S01]  /*3a80*/  @!P0 LOP3.LUT R8, R18, 0xffff0000, RZ, 0xc0, !PT ;  /* 0xffff000012088812 */ /* 0x000fe200078ec0ff */
[-C--:B------:R-:W-:Y:S02]  /*3a90*/  @!P0 FMUL.FTZ R3, R20, R7.reuse ;  /* 0x0000000714038220 */ /* 0x080fe40000410000 */
[----:B------:R-:W-:Y:S02]  /*3aa0*/  @!P0 FFMA.FTZ R30, R24, R7, -R30 ;  /* 0x00000007181e8223 */ /* 0x000fe4000001081e */
[C---:B------:R-:W-:Y:S01]  /*3ab0*/  @!P0 IMAD.U32 R7, R6.reuse, 0x10000, RZ ;  /* 0x0001000006078824 */ /* 0x040fe200078e00ff */
[----:B------:R-:W-:Y:S01]  /*3ac0*/  @!P0 LOP3.LUT R6, R6, 0xffff0000, RZ, 0xc0, !PT ;  /* 0xffff000006068812 */ /* 0x000fe200078ec0ff */
[----:B------:R-:W-:Y:S01]  /*3ad0*/  @!P0 FFMA.FTZ R2, R11, R21, R2 ;  /* 0x000000150b028223 */ /* 0x000fe20000010002 */
[----:B------:R-:W-:Y:S01]  /*3ae0*/  @!P0 SHF.L.U32 R21, R19, 0x10, RZ ;  /* 0x0000001013158819 */ /* 0x000fe200000006ff */
[----:B------:R-:W-:Y:S02]  /*3af0*/  @!P0 IMAD.U32 R11, R47, 0x10000, RZ ;  /* 0x000100002f0b8824 */ /* 0x000fe400078e00ff */
[----:B------:R-:W-:Y:S01]  /*3b00*/  @!P0 FMUL.FTZ R4, R8, R7 ;  /* 0x0000000708048220 */ /* 0x000fe20000410000 */
        /* <DEDUP_REMOVED lines=16> */
[----:B------:R1:W-:Y:S01]  /*3c10*/  STG.E.128 [R70.64+0x80], R16 ;  /* 0x0000801046007986 */ /* 0x0003e2000c101d10 */
[----:B------:R-:W-:-:S05]  /*3c20*/  BRA `(.L_x_321) ;  /* 0x00001d5000007947 */ /* 0x000fca0003800000 */
.L_x_306:
[-C--:B------:R-:W-:Y:S01]  /*3c30*/  ISETP.GE.AND P0, PT, R122, R82.reuse, PT ;  /* 0x000000527a00720c */ /* 0x080fe20003f06270 */
        /* <DEDUP_REMOVED lines=14> */
[----:B------:R-:W-:Y:S04]  /*3d20*/  @!P2 IADD3 R40, P1, P0, R138, UR22, R48 ;  /* 0x000000168a28ac10 */ /* 0x000fe8000f83e030 */
[--C-:B------:R-:W-:Y:S02]  /*3d30*/  @!P2 IADD3.X R23, R94, UR20, R21.reuse, P1, P0 ;  /* 0x000000145e17ac10 */ /* 0x100fe40008fe0415 */
[----:B------:R-:W-:Y:S04]  /*3d40*/  @!P2 IADD3 R42, P1, P0, R136, UR6, R22 ;  /* 0x00000006882aac10 */ /* 0x000fe8000f83e016 */
[----:B------:R-:W-:Y:S02]  /*3d50*/  @!P2 IADD3.X R35, R92, UR21, R20, P1, P0 ;  /* 0x000000155c23ac10 */ /* 0x000fe40008fe0414 */
[-C--:B------:R-:W-:Y:S04]  /*3d60*/  ISETP.GE.AND P0, PT, R121, R82.reuse, PT ;  /* 0x000000527900720c */ /* 0x080fe80003f06270 */
[----:B------:R-:W-:Y:S11]  /*3d70*/  ISETP.GE.OR P1, PT, R12, c[0x0][0x27c], P0 ;  /* 0x00009f000c007a0c */ /* 0x000ff60000726670 */
[----:B------:R-:W-:Y:S02]  /*3d80*/  @!UPT UIADD3 URZ, URZ, URZ, URZ ;  /* 0x0000003f3f3ff290 */ /* 0x000fe4000fffe03f */
[----:B------:R-:W-:Y:S04]  /*3d90*/  @!P1 IADD3 R50, P3, P0, R138, UR19, R48 ;  /* 0x000000138a329c10 */ /* 0x000fe8000f87e030 */
[----:B------:R-:W-:Y:S02]  /*3da0*/  @!P1 IADD3.X R41, R94, UR18, R21, P3, P0 ;  /* 0x000000125e299c10 */ /* 0x000fe40009fe0415 */
[----:B------:R-:W-:Y:S04]  /*3db0*/  @!P1 IADD3 R52, P3, P0, R136, UR7, R22 ;  /* 0x0000000788349c10 */ /* 0x000fe8000f87e016 */
[----:B------:R-:W-:Y:S02]  /*3dc0*/  @!P1 IADD3.X R49, R92, UR5, R20, P3, P0 ;  /* 0x000000055c319c10 */ /* 0x000fe40009fe0414 */
[C---:B------:R-:W-:Y:S04]  /*3dd0*/  @!P2 LEA R68, P0, R40.reuse, c[0x0][0x270], 0x1 ;  /* 0x00009c002844aa11 */ /* 0x040fe800078008ff */
[----:B------:R-:W-:Y:S02]  /*3de0*/  @!P2 LEA.HI.X R69, R40, c[0x0][0x274], R23, 0x1, P0 ;  /* 0x00009d002845aa11 */ /* 0x000fe400000f0c17 */
[C---:B------:R-:W-:Y:S03]  /*3df0*/  @!P2 LEA R70, P0, R42.reuse, c[0x0][0x288], 0x1 ;  /* 0x0000a2002a46aa11 */ /* 0x040fe600078008ff */
[----:B------:R-:W2:Y:S01]  /*3e00*/  @!P2 LDG.E.128 R24, [R68.64] ;  /* 0x000000104418a981 */ /* 0x000ea2000c1e1d00 */
[----:B------:R-:W-:Y:S02]  /*3e10*/  @!P2 LEA.HI.X R71, R42, c[0x0][0x28c], R35, 0x1, P0 ;  /* 0x0000a3002a47aa11 */ /* 0x000fe400000f0c23 */
[C---:B------:R-:W-:Y:S04]  /*3e20*/  @!P1 LEA R54, P0, R50.reuse, c[0x0][0x270], 0x1 ;  /* 0x00009c0032369a11 */ /* 0x040fe800078008ff */
[----:B------:R-:W-:Y:S01]  /*3e30*/  @!P1 LEA.HI.X R55, R50, c[0x0][0x274], R41, 0x1, P0 ;  /* 0x00009d0032379a11 */ /* 0x000fe200000f0c29 */
[----:B------:R-:W3:Y:S01]  /*3e40*/  @!P2 LDG.E.128 R64, [R70.64] ;  /* 0x000000104640a981 */ /* 0x000ee2000c1e1d00 */
[C---:B------:R-:W-:Y:S04]  /*3e50*/  @!P1 LEA R50, P0, R52.reuse, c[0x0][0x288], 0x1 ;  /* 0x0000a20034329a11 */ /* 0x040fe800078008ff */
[----:B------:R-:W-:Y:S02]  /*3e60*/  @!P1 LEA.HI.X R51, R52, c[0x0][0x28c], R49, 0x1, P0 ;  /* 0x0000a30034339a11 */ /* 0x000fe400000f0c31 */
[----:B------:R-:W-:Y:S01]  /*3e70*/  ISETP.GE.AND P0, PT, R125, R82, PT ;  /* 0x000000527d00720c */ /* 0x000fe20003f06270 */
[----:B------:R-:W4:Y:S03]  /*3e80*/  @!P1 LDG.E.128 R16, [R54.64] ;  /* 0x0000001036109981 */ /* 0x000f26000c1e1d00 */
[----:B------:R-:W-:Y:S05]  /*3e90*/  ISETP.GE.OR P0, PT, R12, c[0x0][0x27c], P0 ;  /* 0x00009f000c007a0c */ /* 0x000fea0000706670 */
[----:B------:R-:W4:Y:S08]  /*3ea0*/  @!P1 LDG.E.128 R60, [R50.64] ;  /* 0x00000010323c9981 */ /* 0x000f30000c1e1d00 */
[----:B------:R-:W-:Y:S05]  /*3eb0*/  @!P0 IADD3 R48, P1, R138, R48, RZ ;  /* 0x000000308a308210 */ /* 0x000fea0007f3e0ff */
[----:B------:R-:W-:Y:S01]  /*3ec0*/  @!P0 IMAD.X R21, R21, 0x1, R94, P1 ;  /* 0x0000000115158824 */ /* 0x000fe200008e065e */
[C---:B------:R-:W-:Y:S04]  /*3ed0*/  @!P0 LEA R40, P1, R48.reuse, c[0x0][0x270], 0x1 ;  /* 0x00009c0030288a11 */ /* 0x040fe800078208ff */
[----:B------:R-:W-:Y:S02]  /*3ee0*/  @!P0 LEA.HI.X R41, R48, c[0x0][0x274], R21, 0x1, P1 ;  /* 0x00009d0030298a11 */ /* 0x000fe400008f0c15 */
[----:B------:R-:W-:Y:S03]  /*3ef0*/  @!P0 IADD3 R22, P1, R136, R22, RZ ;  /* 0x0000001688168210 */ /* 0x000fe60007f3e0ff */
[----:B------:R1:W5:Y:S02]  /*3f00*/  @!P0 LDG.E.128 R36, [R40.64] ;  /* 0x0000001028248981 */ /* 0x000364000c1e1d00 */
[----:B------:R-:W-:Y:S01]  /*3f10*/  @!P0 IMAD.X R21, R20, 0x1, R92, P1 ;  /* 0x0000000114158824 */ /* 0x000fe200008e065c */
[C---:B------:R-:W-:Y:S04]  /*3f20*/  @!P0 LEA R48, P1, R22.reuse, c[0x0][0x288], 0x1 ;  /* 0x0000a20016308a11 */ /* 0x040fe800078208ff */
[----:B------:R-:W-:Y:S02]  /*3f30*/  @!P0 LEA.HI.X R49, R22, c[0x0][0x28c], R21, 0x1, P1 ;  /* 0x0000a30016318a11 */ /* 0x000fe400008f0c15 */
[----:B------:R-:W-:Y:S03]  /*3f40*/  ISETP.GE.AND P1, PT, R12, c[0x0][0x27c], PT ;  /* 0x00009f000c007a0c */ /* 0x000fe60003f26270 */
[----:B------:R1:W5:Y:S01]  /*3f50*/  @!P0 LDG.E.128 R44, [R48.64] ;  /* 0x00000010302c8981 */ /* 0x000362000c1e1d00 */
[----:B------:R-:W-:Y:S01]  /*3f60*/  ISETP.GE.OR P0, PT, R125, R82, P4 ;  /* 0x000000527d00720c */ /* 0x000fe20002706670 */
[----:B--2---:R-:W-:Y:S02]  /*3f70*/  IMAD.MOV.U32 R5, RZ, RZ, R26 ;  /* 0x000000ffff057224 */ /* 0x004fe400078e001a */
[----:B------:R-:W-:Y:S02]  /*3f80*/  IMAD.MOV.U32 R4, RZ, RZ, R27 ;  /* 0x000000ffff047224 */ /* 0x000fe400078e001b */
[----:B------:R-:W-:Y:S01]  /*3f90*/  IMAD.MOV.U32 R3, RZ, RZ, R24 ;  /* 0x000000ffff037224 */ /* 0x000fe200078e0018 */
[----:B------:R-:W-:Y:S01]  /*3fa0*/  PRMT R34, R5, 0x7610, R34 ;  /* 0x0000761005227816 */ /* 0x000fe20000000022 */
[----:B------:R-:W-:Y:S01]  /*3fb0*/  IMAD.MOV.U32 R2, RZ, RZ, R25 ;  /* 0x000000ffff027224 */ /* 0x000fe200078e0019 */
[----:B------:R-:W-:Y:S01]  /*3fc0*/  PRMT R33, R4, 0x7610, R33 ;  /* 0x0000761004217816 */ /* 0x000fe20000000021 */
[----:B---3--:R-:W-:Y:S01]  /*3fd0*/  IMAD.MOV.U32 R9, RZ, RZ, R66 ;  /* 0x000000ffff097224 */ /* 0x008fe200078e0042 */
[----:B------:R-:W-:Y:S01]  /*3fe0*/  PRMT R32, R3, 0x7610, R32 ;  /* 0x0000761003207816 */ /* 0x000fe20000000020 */
[----:B------:R-:W-:Y:S01]  /*3ff0*/  IMAD.MOV.U32 R8, RZ, RZ, R67 ;  /* 0x000000ffff087224 */ /* 0x000fe200078e0043 */
[----:B------:R-:W-:Y:S01]  /*4000*/  PRMT R31, R2, 0x7610, R31 ;  /* 0x00007610021f7816 */ /* 0x000fe2000000001f */
[----:B------:R-:W-:Y:S01]  /*4010*/  IMAD.MOV.U32 R7, RZ, RZ, R64 ;  /* 0x000000ffff077224 */ /* 0x000fe200078e0040 */
[----:B------:R-:W-:Y:S01]  /*4020*/  PRMT R74, R9, 0x7610, R74 ;  /* 0x00007610094a7816 */ /* 0x000fe2000000004a */
[----:B------:R-:W-:Y:S01]  /*4030*/  IMAD.MOV.U32 R6, RZ, RZ, R65 ;  /* 0x000000ffff067224 */ /* 0x000fe200078e0041 */
[----:B------:R-:W-:Y:S01]  /*4040*/  PRMT R75, R8, 0x7610, R75 ;  /* 0x00007610084b7816 */ /* 0x000fe2000000004b */
[----:B----4-:R-:W-:Y:S01]  /*4050*/  IMAD.MOV.U32 R5, RZ, RZ, R18 ;  /* 0x000000ffff057224 */ /* 0x010fe200078e0012 */
        /* <DEDUP_REMOVED lines=18> */
[----:B-1----:R-:W-:Y:S01]  /*4180*/  IADD3 R165, P0, R154, R162, RZ ;  /* 0x000000a29aa57210 */ /* 0x002fe20007f1e0ff */
[----:B------:R-:W1:Y:S01]  /*4190*/  LDS.128 R20, [R115+0x8100] ;  /* 0x0081000073147984 */ /* 0x000e620000000c00 */
[----:B-----5:R-:W-:Y:S01]  /*41a0*/  @!P1 SHF.R.U64 R41, R36, 0x10, R37 ;  /* 0x0000001024299819 */ /* 0x020fe20000001225 */
[----:B------:R-:W-:Y:S01]  /*41b0*/  IMAD.MOV.U32 R49, RZ, RZ, R44 ;  /* 0x000000ffff317224 */ /* 0x000fe200078e002c */
[----:B------:R-:W-:Y:S01]  /*41c0*/  @!P1 SHF.R.U64 R44, R44, 0x10, R45 ;  /* 0x000000102c2c9819 */ /* 0x000fe2000000122d */
[----:B------:R-:W-:Y:S01]  /*41d0*/  IMAD.X R86, R105, 0x1, R161, P0 ;  /* 0x0000000169567824 */ /* 0x000fe200000e06a1 */
[----:B------:R-:W-:Y:S01]  /*41e0*/  IADD3 R167, P2, P0, R144, R165, R120 ;  /* 0x000000a590a77210 */ /* 0x000fe2000785e078 */
[--C-:B------:R-:W-:Y:S01]  /*41f0*/  IMAD.MOV.U32 R48, RZ, RZ, R45.reuse ;  /* 0x000000ffff307224 */ /* 0x100fe200078e002d */
[----:B------:R-:W-:Y:S01]  /*4200*/  @!P1 SHF.R.U32.HI R45, RZ, 0x10, R45 ;  /* 0x00000010ff2d9819 */ /* 0x000fe2000001162d */
[----:B------:R-:W2:Y:S01]  /*4210*/  LDS.128 R68, [R116+0x8100] ;  /* 0x0081000074447984 */ /* 0x000ea20000000c00 */
[-C--:B------:R-:W-:Y:S01]  /*4220*/  IADD3.X R160, R97, R86.reuse, R114, P2, P0 ;  /* 0x0000005661a07210 */ /* 0x080fe200017e0472 */
[----:B------:R-:W-:Y:S01]  /*4230*/  IMAD.MOV.U32 R40, RZ, RZ, R36 ;  /* 0x000000ffff287224 */ /* 0x000fe200078e0024 */
[----:B------:R-:W-:Y:S01]  /*4240*/  ISETP.GE.AND P0, PT, R119, c[0x0][0x1d4], PT ;  /* 0x0000750077007a0c */ /* 0x000fe20003f06270 */
[----:B------:R-:W-:Y:S01]  /*4250*/  IMAD.MOV.U32 R36, RZ, RZ, R39 ;  /* 0x000000ffff247224 */ /* 0x000fe200078e0027 */
[----:B------:R-:W-:Y:S01]  /*4260*/  MOV R35, R37 ;  /* 0x0000002500237202 */ /* 0x000fe20000000f00 */
[----:B------:R-:W-:Y:S01]  /*4270*/  IMAD.MOV.U32 R52, RZ, RZ, R46 ;  /* 0x000000ffff347224 */ /* 0x000fe200078e002e */
[----:B------:R-:W-:Y:S01]  /*4280*/  @!P1 SHF.R.U32.HI R42, RZ, 0x10, R37 ;  /* 0x00000010ff2a9819 */ /* 0x000fe20000011625 */
[--C-:B------:R-:W-:Y:S01]  /*4290*/  IMAD.MOV.U32 R56, RZ, RZ, R47.reuse ;  /* 0x000000ffff387224 */ /* 0x100fe200078e002f */
[----:B------:R-:W-:Y:S02]  /*42a0*/  @!P1 SHF.R.U64 R51, R46, 0x10, R47 ;  /* 0x000000102e339819 */ /* 0x000fe4000000122f */
[----:B------:R-:W-:Y:S02]  /*42b0*/  @!P1 PRMT R46, R49, 0x5410, R44 ;  /* 0x00005410312e9816 */ /* 0x000fe4000000002c */
[----:B------:R-:W-:Y:S02]  /*42c0*/  @!P1 PRMT R40, R40, 0x5410, R41 ;  /* 0x0000541028289816 */ /* 0x000fe40000000029 */
[----:B------:R-:W-:Y:S01]  /*42d0*/  @!P1 PRMT R48, R48, 0x5410, R45 ;  /* 0x0000541030309816 */ /* 0x000fe2000000002d */
[----:B------:R-:W-:Y:S01]  /*42e0*/  @!P1 IMAD.U32 R44, R46, 0x10000, RZ ;  /* 0x000100002e2c9824 */ /* 0x000fe200078e00ff */
[----:B------:R-:W-:Y:S02]  /*42f0*/  @!P0 IADD3 R165, P3, P2, R144, R165, R119 ;  /* 0x000000a590a58210 */ /* 0x000fe40007a7e077 */
[----:B------:R-:W-:Y:S02]  /*4300*/  @!P1 PRMT R52, R52, 0x5410, R51 ;  /* 0x0000541034349816 */ /* 0x000fe40000000033 */
[----:B------:R-:W-:Y:S02]  /*4310*/  @!P0 IADD3.X R86, R97, R86, R112, P3, P2 ;  /* 0x0000005661568210 */ /* 0x000fe40001fe4470 */
[C---:B------:R-:W-:Y:S01]  /*4320*/  LEA R166, P2, R167.reuse, c[0x0][0x1c8], 0x1 ;  /* 0x00007200a7a67a11 */ /* 0x040fe200078408ff */
[----:B------:R-:W-:Y:S01]  /*4330*/  @!P1 IMAD.U32 R50, R52, 0x10000, RZ ;  /* 0x0001000034329824 */ /* 0x000fe200078e00ff */
[--C-:B------:R-:W-:Y:S02]  /*4340*/  @!P1 SHF.R.U64 R37, R38, 0x10, R39.reuse ;  /* 0x0000001026259819 */ /* 0x100fe40000001227 */
[----:B------:R-:W-:Y:S02]  /*4350*/  LEA.HI.X R167, R167, c[0x0][0x1cc], R160, 0x1, P2 ;  /* 0x00007300a7a77a11 */ /* 0x000fe400010f0ca0 */
[C---:B------:R-:W-:Y:S02]  /*4360*/  @!P0 LEA R164, P2, R165.reuse, c[0x0][0x1c8], 0x1 ;  /* 0x00007200a5a48a11 */ /* 0x040fe400078408ff */
[----:B------:R-:W-:Y:S01]  /*4370*/  @!P1 SHF.R.U32.HI R39, RZ, 0x10, R39 ;  /* 0x00000010ff279819 */ /* 0x000fe20000011627 */
[----:B-1----:R-:W-:Y:S01]  /*4380*/  @!P1 IMAD.U32 R41, R20, 0x10000, RZ ;  /* 0x0001000014299824 */ /* 0x002fe200078e00ff */
[----:B------:R-:W-:Y:S02]  /*4390*/  @!P0 LEA.HI.X R165, R165, c[0x0][0x1cc], R86, 0x1, P2 ;  /* 0x00007300a5a58a11 */ /* 0x000fe400010f0c56 */
[----:B------:R-:W-:Y:S01]  /*43a0*/  @!P1 PRMT R42, R35, 0x5410, R42 ;  /* 0x00005410232a9816 */ /* 0x000fe2000000002a */
[----:B------:R-:W-:Y:S01]  /*43b0*/  @!P1 FMUL.FTZ R86, R41, R44 ;  /* 0x0000002c29569220 */ /* 0x000fe20000410000 */
[----:B------:R-:W-:Y:S02]  /*43c0*/  @!P1 PRMT R35, R36, 0x5410, R39 ;  /* 0x0000541024239816 */ /* 0x000fe40000000027 */
[----:B------:R-:W-:Y:S01]  /*43d0*/  @!P1 SHF.L.U32 R39, R21, 0x10, RZ ;  /* 0x0000001015279819 */ /* 0x000fe200000006ff */
[----:B------:R-:W-:Y:S01]  /*43e0*/  @!P1 IMAD.U32 R36, R42, 0x10000, RZ ;  /* 0x000100002a249824 */ /* 0x000fe200078e00ff */
[----:B--2---:R-:W-:Y:S01]  /*43f0*/  @!P1 SHF.L.U32 R45, R68, 0x10, RZ ;  /* 0x00000010442d9819 */ /* 0x004fe200000006ff */
[----:B------:R-:W-:Y:S01]  /*4400*/  @!P1 IMAD.U32 R49, R69, 0x10000, RZ ;  /* 0x0001000045319824 */ /* 0x000fe200078e00ff */
[C---:B------:R-:W-:Y:S01]  /*4410*/  @!P1 LOP3.LUT R54, R70.reuse, 0xffff0000, RZ, 0xc0, !PT ;  /* 0xffff000046369812 */ /* 0x040fe200078ec0ff */
[----:B------:R-:W-:Y:S01]  /*4420*/  @!P1 FMUL.FTZ R4, R39, R36 ;  /* 0x0000002427049220 */ /* 0x000fe20000410000 */
[----:B------:R-:W-:Y:S02]  /*4430*/  @!P1 SHF.L.U32 R51, R70, 0x10, RZ ;  /* 0x0000001046339819 */ /* 0x000fe400000006ff */
[C---:B------:R-:W-:Y:S02]  /*4440*/  @!P1 SHF.L.U32 R55, R71.reuse, 0x10, RZ ;  /* 0x0000001047379819 */ /* 0x040fe400000006ff */
[----:B------:R-:W-:Y:S02]  /*4450*/  @!P1 LOP3.LUT R58, R71, 0xffff0000, RZ, 0xc0, !PT ;  /* 0xffff0000473a9812 */ /* 0x000fe400078ec0ff */
[----:B------:R-:W-:Y:S01]  /*4460*/  @!P1 PRMT R37, R38, 0x5410, R37 ;  /* 0x0000541026259816 */ /* 0x000fe20000000025 */
[----:B------:R-:W-:Y:S01]  /*4470*/  @!P1 IMAD.U32 R38, R40, 0x10000, RZ ;  /* 0x0001000028269824 */ /* 0x000fe200078e00ff */
[----:B------:R-:W-:Y:S02]  /*4480*/  @!P1 LOP3.LUT R52, R52, 0xffff0000, RZ, 0xc0, !PT ;  /* 0xffff000034349812 */ /* 0x000fe400078ec0ff */
[----:B------:R-:W-:Y:S01]  /*4490*/  @!P1 SHF.R.U32.HI R47, RZ, 0x10, R47 ;  /* 0x00000010ff2f9819 */ /* 0x000fe2000001162f */
[-C--:B------:R-:W-:Y:S01]  /*44a0*/  @!P1 FMUL.FTZ R2, R41, R38.reuse ;  /* 0x0000002629029220 */ /* 0x080fe20000410000 */
[----:B------:R-:W-:Y:S01]  /*44b0*/  @!P1 LOP3.LUT R41, R21, 0xffff0000, RZ, 0xc0, !PT ;  /* 0xffff000015299812 */ /* 0x000fe200078ec0ff */
[----:B------:R-:W-:Y:S01]  /*44c0*/  @!P1 FFMA.FTZ R86, R45, R38, -R86 ;  /* 0x000000262d569223 */ /* 0x000fe20000010856 */
[----:B------:R-:W-:Y:S01]  /*44d0*/  @!P1 LOP3.LUT R38, R42, 0xffff0000, RZ, 0xc0, !PT ;  /* 0xffff00002a269812 */ /* 0x000fe200078ec0ff */
[----:B------:R-:W-:Y:S01]  /*44e0*/  @!P1 FFMA.FTZ R2, R44, R45, R2 ;  /* 0x0000002d2c029223 */ /* 0x000fe20000010002 */
[----:B------:R-:W-:Y:S02]  /*44f0*/  @!P1 LOP3.LUT R45, R69, 0xffff0000, RZ, 0xc0, !PT ;  /* 0xffff0000452d9812 */ /* 0x000fe400078ec0ff */
[----:B------:R-:W-:Y:S01]  /*4500*/  @!P1 LOP3.LUT R44, R46, 0xffff0000, RZ, 0xc0, !PT ;  /* 0xffff00002e2c9812 */ /* 0x000fe200078ec0ff */
[----:B------:R-:W-:Y:S01]  /*4510*/  @!P1 FMUL.FTZ R5, R41, R38 ;  /* 0x0000002629059220 */ /* 0x000fe20000410000 */
[----:B------:R-:W-:Y:S01]  /*4520*/  @!P1 PRMT R56, R56, 0x5410, R47 ;  /* 0x0000541038389816 */ /* 0x000fe2000000002f */
[----:B------:R-:W-:Y:S01]  /*4530*/  @!P1 IMAD.U32 R47, R48, 0x10000, RZ ;  /* 0x00010000302f9824 */ /* 0x000fe200078e00ff */
[----:B------:R-:W-:Y:S02]  /*4540*/  @!P1 LOP3.LUT R46, R68, 0xffff0000, RZ, 0xc0, !PT ;  /* 0xffff0000442e9812 */ /* 0x000fe400078ec0ff */
[----:B------:R-:W-:Y:S01]  /*4550*/  @!P1 LOP3.LUT R48, R48, 0xffff0000, RZ, 0xc0, !PT ;  /* 0xffff000030309812 */ /* 0x000fe200078ec0ff */
[----:B------:R-:W-:Y:S01]  /*4560*/  @!P1 FMUL.FTZ R160, R39, R47 ;  /* 0x0000002f27a09220 */ /* 0x000fe20000410000 */
[----:B------:R-:W-:Y:S01]  /*4570*/  @!P1 LOP3.LUT R39, R40, 0xffff0000, RZ, 0xc0, !PT ;  /* 0xffff000028279812 */ /* 0x000fe200078ec0ff */
[C---:B------:R-:W-:Y:S01]  /*4580*/  @!P1 IMAD.U32 R53, R56.reuse, 0x10000, RZ ;  /* 0x0001000038359824 */ /* 0x040fe200078e00ff */
[----:B------:R-:W-:Y:S01]  /*4590*/  @!P1 LOP3.LUT R56, R56, 0xffff0000, RZ, 0xc0, !PT ;  /* 0xffff000038389812 */ /* 0x000fe200078ec0ff */
[----:B------:R-:W-:Y:S01]  /*45a0*/  @!P1 FFMA.FTZ R160, R49, R36, -R160 ;  /* 0x0000002431a09223 */ /* 0x000fe200000108a0 */
[----:B------:R-:W-:Y:S01]  /*45b0*/  @!P1 LOP3.LUT R36, R20, 0xffff0000, RZ, 0xc0, !PT ;  /* 0xffff000014249812 */ /* 0x000fe200078ec0ff */
[----:B------:R-:W-:Y:S04]  /*45c0*/  @!P1 FMUL.FTZ R169, R41, R48 ;  /* 0x0000003029a99220 */ /* 0x000fe80000410000 */
[----:B------:R-:W-:Y:S02]  /*45d0*/  @!P1 FMUL.FTZ R171, R36, R44 ;  /* 0x0000002c24ab9220 */ /* 0x000fe40000410000 */
[----:B------:R-:W-:Y:S01]  /*45e0*/  @!P1 FFMA.FTZ R169, R45, R38, -R169 ;  /* 0x000000262da99223 */ /* 0x000fe200000108a9 */
[----:B------:R-:W-:Y:S01]  /*45f0*/  @!P1 LOP3.LUT R38, R22, 0xffff0000, RZ, 0xc0, !PT ;  /* 0xffff000016269812 */ /* 0x000fe200078ec0ff */
[-C--:B------:R-:W-:Y:S02]  /*4600*/  @!P1 FMUL.FTZ R3, R36, R39.reuse ;  /* 0x0000002724039220 */ /* 0x080fe40000410000 */
[C---:B------:R-:W-:Y:S01]  /*4610*/  @!P1 IMAD.U32 R36, R37.reuse, 0x10000, RZ ;  /* 0x0001000025249824 */ /* 0x040fe200078e00ff */
[----:B------:R-:W-:Y:S01]  /*4620*/  @!P1 LOP3.LUT R37, R37, 0xffff0000, RZ, 0xc0, !PT ;  /* 0xffff000025259812 */ /* 0x000fe200078ec0ff */
[----:B------:R-:W-:Y:S01]  /*4630*/  @!P1 FFMA.FTZ R171, R46, R39, -R171 ;  /* 0x000000272eab9223 */ /* 0x000fe200000108ab */
[----:B------:R-:W-:Y:S01]  /*4640*/  @!P1 F2FP.BF16.PACK_AB R160, R169, R160 ;  /* 0x000000a0a9a0923e */ /* 0x000fe200000010ff */
[----:B------:R-:W-:Y:S02]  /*4650*/  @!P1 IMAD.U32 R39, R22, 0x10000, RZ ;  /* 0x0001000016279824 */ /* 0x000fe400078e00ff */
[C---:B------:R-:W-:Y:S01]  /*4660*/  @!P1 FMUL.FTZ R173, R38.reuse, R52 ;  /* 0x0000003426ad9220 */ /* 0x040fe20000410000 */
[----:B------:R-:W-:Y:S01]  /*4670*/  @!P1 F2FP.BF16.PACK_AB R171, R171, R86 ;  /* 0x00000056abab923e */ /* 0x000fe200000010ff */
[----:B------:R-:W-:Y:S02]  /*4680*/  @!P1 FMUL.FTZ R168, R39, R50 ;  /* 0x0000003227a89220 */ /* 0x000fe40000410000 */
[-C--:B------:R-:W-:Y:S01]  /*4690*/  @!P1 FMUL.FTZ R7, R38, R37.reuse ;  /* 0x0000002526079220 */ /* 0x080fe20000410000 */
[C---:B------:R-:W-:Y:S01]  /*46a0*/  @!P1 LOP3.LUT R38, R23.reuse, 0xffff0000, RZ, 0xc0, !PT ;  /* 0xffff000017269812 */ /* 0x040fe200078ec0ff */
[----:B------:R-:W-:Y:S01]  /*46b0*/  @!P1 FFMA.FTZ R173, R54, R37, -R173 ;  /* 0x0000002536ad9223 */ /* 0x000fe200000108ad */
[----:B------:R-:W-:Y:S01]  /*46c0*/  @!P1 MOV R68, R171 ;  /* 0x000000ab00449202 */ /* 0x000fe20000000f00 */
[----:B------:R-:W-:Y:S02]  /*46d0*/  @!P1 IMAD.U32 R37, R23, 0x10000, RZ ;  /* 0x0001000017259824 */ /* 0x000fe400078e00ff */
[-C--:B------:R-:W-:Y:S02]  /*46e0*/  @!P1 FMUL.FTZ R6, R39, R36.reuse ;  /* 0x0000002427069220 */ /* 0x080fe40000410000 */
[----:B------:R-:W-:Y:S02]  /*46f0*/  @!P1 FFMA.FTZ R168, R51, R36, -R168 ;  /* 0x0000002433a89223 */ /* 0x000fe400000108a8 */
        /* <DEDUP_REMOVED lines=15> */
[----:B------:R-:W-:Y:S02]  /*47f0*/  @!P1 FMUL.FTZ R9, R38, R35 ;  /* 0x0000002326099220 */ /* 0x000fe40000410000 */
[----:B------:R-:W-:Y:S01]  /*4800*/  @!P1 FFMA.FTZ R7, R52, R54, R7 ;  /* 0x0000003634079223 */ /* 0x000fe20000010007 */
[----:B------:R-:W-:Y:S01]  /*4810*/  @!P1 MOV R71, R175 ;  /* 0x000000af00479202 */ /* 0x000fe20000000f00 */
[----:B------:R-:W-:Y:S02]  /*4820*/  @!P1 FFMA.FTZ R8, R53, R55, R8 ;  /* 0x0000003735089223 */ /* 0x000fe40000010008 */
[----:B------:R-:W-:Y:S02]  /*4830*/  @!P1 FFMA.FTZ R9, R56, R58, R9 ;  /* 0x0000003a38099223 */ /* 0x000fe40000010009 */
        /* <DEDUP_REMOVED lines=10> */
.L_x_325:
[----:B-1----:R-:W-:Y:S05]  /*48e0*/  BSYNC B0 ;  /* 0x0000000000007941 */ /* 0x002fea0003800000 */
.L_x_324:
[----:B------:R-:W-:Y:S01]  /*48f0*/  ISETP.GE.OR P0, PT, R122, R82, P4 ;  /* 0x000000527a00720c */ /* 0x000fe20002706670 */
[----:B------:R-:W-:Y:S01]  /*4900*/  @!UPT UIADD3 URZ, URZ, URZ, URZ ;  /* 0x0000003f3f3ff290 */ /* 0x000fe2000fffe03f */
[----:B------:R-:W-:Y:S11]  /*4910*/  BSSY B0, `(.L_x_326) ;  /* 0x0000071000007945 */ /* 0x000ff60003800000 */
[----:B------:R-:W-:-:S05]  /*4920*/  @P0 BRA `(.L_x_327) ;  /* 0x000006f000000947 */ /* 0x000fca0003800000 */
[----:B------:R-:W-:Y:S01]  /*4930*/  IADD3 R69, P0, R152, R162, RZ ;  /* 0x000000a298457210 */ /* 0x000fe20007f1e0ff */
[----:B------:R-:W1:Y:S01]  /*4940*/  LDS.128 R20, [R111+0x8100] ;  /* 0x008100006f147984 */ /* 0x000e620000000c00 */
[--C-:B-----5:R-:W-:Y:S02]  /*4950*/  @!P1 SHF.R.U64 R38, R64, 0x10, R65.reuse ;  /* 0x0000001040269819 */ /* 0x120fe40000001241 */
[----:B------:R-:W-:Y:S01]  /*4960*/  @!P1 SHF.R.U32.HI R65, RZ, 0x10, R65 ;  /* 0x00000010ff419819 */ /* 0x000fe20000011641 */
[----:B------:R-:W-:Y:S01]  /*4970*/  IMAD.X R56, R161, 0x1, R103, P0 ;  /* 0x00000001a1387824 */ /* 0x000fe200000e0667 */
[-C--:B------:R-:W-:Y:S02]  /*4980*/  IADD3 R71, P2, P0, R144, R69.reuse, R120 ;  /* 0x0000004590477210 */ /* 0x080fe4000785e078 */
[--C-:B------:R-:W-:Y:S01]  /*4990*/  @!P1 SHF.R.U64 R35, R24, 0x10, R25.reuse ;  /* 0x0000001018239819 */ /* 0x100fe20000001219 */
[----:B------:R-:W2:Y:S01]  /*49a0*/  LDS.128 R52, [R113+0x8100] ;  /* 0x0081000071347984 */ /* 0x000ea20000000c00 */
[-C--:B------:R-:W-:Y:S02]  /*49b0*/  IADD3.X R58, R97, R56.reuse, R114, P2, P0 ;  /* 0x00000038613a7210 */ /* 0x080fe400017e0472 */
[----:B------:R-:W-:Y:S02]  /*49c0*/  ISETP.GE.AND P0, PT, R119, c[0x0][0x1d4], PT ;  /* 0x0000750077007a0c */ /* 0x000fe40003f06270 */
[----:B------:R-:W-:Y:S02]  /*49d0*/  @!P1 PRMT R77, R77, 0x5410, R38 ;  /* 0x000054104d4d9816 */ /* 0x000fe40000000026 */
[----:B------:R-:W-:Y:S02]  /*49e0*/  @!P1 SHF.R.U32.HI R24, RZ, 0x10, R25 ;  /* 0x00000010ff189819 */ /* 0x000fe40000011619 */
[--C-:B------:R-:W-:Y:S01]  /*49f0*/  @!P1 SHF.R.U32.HI R36, RZ, 0x10, R27.reuse ;  /* 0x00000010ff249819 */ /* 0x100fe2000001161b */
[----:B------:R-:W-:Y:S01]  /*4a00*/  @!P1 IMAD.U32 R37, R77, 0x10000, RZ ;  /* 0x000100004d259824 */ /* 0x000fe200078e00ff */
[----:B------:R-:W-:Y:S02]  /*4a10*/  @!P1 SHF.R.U64 R27, R26, 0x10, R27 ;  /* 0x000000101a1b9819 */ /* 0x000fe4000000121b */
[----:B------:R-:W-:Y:S02]  /*4a20*/  @!P1 PRMT R32, R32, 0x5410, R35 ;  /* 0x0000541020209816 */ /* 0x000fe40000000023 */
[----:B------:R-:W-:Y:S02]  /*4a30*/  @!P1 PRMT R34, R34, 0x5410, R27 ;  /* 0x0000541022229816 */ /* 0x000fe4000000001b */
[----:B------:R-:W-:Y:S01]  /*4a40*/  @!P0 IADD3 R69, P3, P2, R144, R69, R119 ;  /* 0x0000004590458210 */ /* 0x000fe20007a7e077 */
[----:B------:R-:W-:Y:S01]  /*4a50*/  @!P1 IMAD.U32 R25, R32, 0x10000, RZ ;  /* 0x0001000020199824 */ /* 0x000fe200078e00ff */
[----:B------:R-:W-:Y:S02]  /*4a60*/  @!P1 PRMT R31, R31, 0x5410, R24 ;  /* 0x000054101f1f9816 */ /* 0x000fe40000000018 */
[----:B------:R-:W-:Y:S02]  /*4a70*/  @!P0 IADD3.X R56, R97, R56, R112, P3, P2 ;  /* 0x0000003861388210 */ /* 0x000fe40001fe4470 */
[----:B------:R-:W-:Y:S01]  /*4a80*/  LEA R70, P2, R71, c[0x0][0x1c8], 0x1 ;  /* 0x0000720047467a11 */ /* 0x000fe200078408ff */
[----:B------:R-:W-:Y:S01]  /*4a90*/  @!P1 IMAD.U32 R24, R31, 0x10000, RZ ;  /* 0x000100001f189824 */ /* 0x000fe200078e00ff */
[----:B------:R-:W-:Y:S02]  /*4aa0*/  @!P1 PRMT R76, R76, 0x5410, R65 ;  /* 0x000054104c4c9816 */ /* 0x000fe40000000041 */
[----:B------:R-:W-:Y:S02]  /*4ab0*/  LEA.HI.X R71, R71, c[0x0][0x1cc], R58, 0x1, P2 ;  /* 0x0000730047477a11 */ /* 0x000fe400010f0c3a */
[C---:B------:R-:W-:Y:S01]  /*4ac0*/  @!P0 LEA R68, P2, R69.reuse, c[0x0][0x1c8], 0x1 ;  /* 0x0000720045448a11 */ /* 0x040fe200078408ff */
[----:B------:R-:W-:Y:S01]  /*4ad0*/  @!P1 IMAD.U32 R39, R76, 0x10000, RZ ;  /* 0x000100004c279824 */ /* 0x000fe200078e00ff */
[----:B------:R-:W-:Y:S01]  /*4ae0*/  @!P1 SHF.R.U32.HI R40, RZ, 0x10, R67 ;  /* 0x00000010ff289819 */ /* 0x000fe20000011643 */
[----:B-1----:R-:W-:Y:S01]  /*4af0*/  @!P1 IMAD.U32 R26, R20, 0x10000, RZ ;  /* 0x00010000141a9824 */ /* 0x002fe200078e00ff */
[----:B------:R-:W-:Y:S02]  /*4b00*/  @!P0 LEA.HI.X R69, R69, c[0x0][0x1cc], R56, 0x1, P2 ;  /* 0x0000730045458a11 */ /* 0x000fe400010f0c38 */
[----:B------:R-:W-:Y:S01]  /*4b10*/  @!P1 SHF.L.U32 R27, R21, 0x10, RZ ;  /* 0x00000010151b9819 */ /* 0x000fe200000006ff */
[C---:B------:R-:W-:Y:S01]  /*4b20*/  @!P1 FMUL.FTZ R2, R26.reuse, R25 ;  /* 0x000000191a029220 */ /* 0x040fe20000410000 */
[----:B------:R-:W-:Y:S01]  /*4b30*/  @!P1 PRMT R75, R75, 0x5410, R40 ;  /* 0x000054104b4b9816 */ /* 0x000fe20000000028 */
[----:B------:R-:W-:Y:S01]  /*4b40*/  @!P1 FMUL.FTZ R56, R26, R37 ;  /* 0x000000251a389220 */ /* 0x000fe20000410000 */
[----:B------:R-:W-:Y:S01]  /*4b50*/  @!P1 LOP3.LUT R26, R21, 0xffff0000, RZ, 0xc0, !PT ;  /* 0xffff0000151a9812 */ /* 0x000fe200078ec0ff */
[----:B--2---:R-:W-:Y:S01]  /*4b60*/  @!P1 IMAD.U32 R38, R52, 0x10000, RZ ;  /* 0x0001000034269824 */ /* 0x004fe200078e00ff */
[C---:B------:R-:W-:Y:S01]  /*4b70*/  @!P1 LOP3.LUT R42, R53.reuse, 0xffff0000, RZ, 0xc0, !PT ;  /* 0xffff0000352a9812 */ /* 0x040fe200078ec0ff */
[----:B------:R-:W-:Y:S01]  /*4b80*/  @!P1 IMAD.U32 R41, R53, 0x10000, RZ ;  /* 0x0001000035299824 */ /* 0x000fe200078e00ff */
[----:B------:R-:W-:Y:S01]  /*4b90*/  @!P1 LOP3.LUT R51, R55, 0xffff0000, RZ, 0xc0, !PT ;  /* 0xffff000037339812 */ /* 0x000fe200078ec0ff */
[----:B------:R-:W-:Y:S01]  /*4ba0*/  @!P1 FMUL.FTZ R58, R27, R39 ;  /* 0x000000271b3a9220 */ /* 0x000fe20000410000 */
[----:B------:R-:W-:Y:S01]  /*4bb0*/  @!P1 LOP3.LUT R47, R54, 0xffff0000, RZ, 0xc0, !PT ;  /* 0xffff0000362f9812 */ /* 0x000fe200078ec0ff */
[----:B------:R-:W-:Y:S01]  /*4bc0*/  @!P1 FFMA.FTZ R2, R37, R38, R2 ;  /* 0x0000002625029223 */ /* 0x000fe20000010002 */
[----:B------:R-:W-:Y:S01]  /*4bd0*/  @!P1 LOP3.LUT R37, R77, 0xffff0000, RZ, 0xc0, !PT ;  /* 0xffff00004d259812 */ /* 0x000fe200078ec0ff */
[-C--:B------:R-:W-:Y:S01]  /*4be0*/  @!P1 FMUL.FTZ R4, R27, R24.reuse ;  /* 0x000000181b049220 */ /* 0x080fe20000410000 */
[----:B------:R-:W-:Y:S01]  /*4bf0*/  @!P1 LOP3.LUT R27, R32, 0xffff0000, RZ, 0xc0, !PT ;  /* 0xffff0000201b9812 */ /* 0x000fe200078ec0ff */
[----:B------:R-:W-:Y:S01]  /*4c00*/  @!P1 FFMA.FTZ R58, R41, R24, -R58 ;  /* 0x00000018293a9223 */ /* 0x000fe2000001083a */
[----:B------:R-:W-:Y:S01]  /*4c10*/  @!P1 LOP3.LUT R24, R20, 0xffff0000, RZ, 0xc0, !PT ;  /* 0xffff000014189812 */ /* 0x000fe200078ec0ff */
[----:B------:R-:W-:Y:S01]  /*4c20*/  @!P1 FFMA.FTZ R56, R38, R25, -R56 ;  /* 0x0000001926389223 */ /* 0x000fe20000010838 */
[----:B------:R-:W-:Y:S01]  /*4c30*/  @!P1 LOP3.LUT R38, R52, 0xffff0000, RZ, 0xc0, !PT ;  /* 0xffff000034269812 */ /* 0x000fe200078ec0ff */
[----:B------:R-:W-:Y:S01]  /*4c40*/  @!P1 IMAD.U32 R49, R75, 0x10000, RZ ;  /* 0x000100004b319824 */ /* 0x000fe200078e00ff */
[----:B------:R-:W-:Y:S01]  /*4c50*/  @!P1 LOP3.LUT R40, R76, 0xffff0000, RZ, 0xc0, !PT ;  /* 0xffff00004c289812 */ /* 0x000fe200078ec0ff */
[C---:B------:R-:W-:Y:S01]  /*4c60*/  @!P1 FMUL.FTZ R167, R24.reuse, R37 ;  /* 0x0000002518a79220 */ /* 0x040fe20000410000 */
[----:B------:R-:W-:Y:S01]  /*4c70*/  @!P1 LOP3.LUT R25, R31, 0xffff0000, RZ, 0xc0, !PT ;  /* 0xffff00001f199812 */ /* 0x000fe200078ec0ff */
[----:B------:R-:W-:Y:S01]  /*4c80*/  @!P1 FMUL.FTZ R3, R24, R27 ;  /* 0x0000001b18039220 */ /* 0x000fe20000410000 */
[----:B------:R-:W-:Y:S01]  /*4c90*/  @!P1 LOP3.LUT R50, R75, 0xffff0000, RZ, 0xc0, !PT ;  /* 0xffff00004b329812 */ /* 0x000fe200078ec0ff */
[C---:B------:R-:W-:Y:S01]  /*4ca0*/  @!P1 FMUL.FTZ R165, R26.reuse, R40 ;  /* 0x000000281aa59220 */ /* 0x040fe20000410000 */
[----:B------:R-:W-:Y:S01]  /*4cb0*/  @!P1 PRMT R33, R33, 0x5410, R36 ;  /* 0x0000541021219816 */ /* 0x000fe20000000024 */
[----:B------:R-:W-:Y:S01]  /*4cc0*/  @!P1 FMUL.FTZ R5, R26, R25 ;  /* 0x000000191a059220 */ /* 0x000fe20000410000 */
[C---:B------:R-:W-:Y:S01]  /*4cd0*/  @!P1 SHF.L.U32 R26, R23.reuse, 0x10, RZ ;  /* 0x00000010171a9819 */ /* 0x040fe200000006ff */
[----:B------:R-:W-:Y:S01]  /*4ce0*/  @!P1 FFMA.FTZ R167, R38, R27, -R167 ;  /* 0x0000001b26a79223 */ /* 0x000fe200000108a7 */
[----:B------:R-:W-:Y:S01]  /*4cf0*/  @!P1 SHF.R.U64 R67, R66, 0x10, R67 ;  /* 0x0000001042439819 */ /* 0x000fe20000001243 */
[----:B------:R-:W-:Y:S01]  /*4d00*/  @!P1 FFMA.FTZ R165, R42, R25, -R165 ;  /* 0x000000192aa59223 */ /* 0x000fe200000108a5 */
[----:B------:R-:W-:Y:S01]  /*4d10*/  @!P1 LOP3.LUT R27, R23, 0xffff0000, RZ, 0xc0, !PT ;  /* 0xffff0000171b9812 */ /* 0x000fe200078ec0ff */
[C---:B------:R-:W-:Y:S01]  /*4d20*/  @!P1 IMAD.U32 R25, R33.reuse, 0x10000, RZ ;  /* 0x0001000021199824 */ /* 0x040fe200078e00ff */
[----:B------:R-:W-:Y:S01]  /*4d30*/  @!P1 LOP3.LUT R24, R33, 0xffff0000, RZ, 0xc0, !PT ;  /* 0xffff000021189812 */ /* 0x000fe200078ec0ff */
[----:B------:R-:W-:Y:S01]  /*4d40*/  @!P1 IMAD.U32 R48, R55, 0x10000, RZ ;  /* 0x0001000037309824 */ /* 0x000fe200078e00ff */
[----:B------:R-:W-:Y:S01]  /*4d50*/  @!P1 PRMT R74, R74, 0x5410, R67 ;  /* 0x000054104a4a9816 */ /* 0x000fe20000000043 */
[C---:B------:R-:W-:Y:S01]  /*4d60*/  @!P1 FMUL.FTZ R86, R26.reuse, R49 ;  /* 0x000000311a569220 */ /* 0x040fe20000410000 */
[----:B------:R-:W-:Y:S01]  /*4d70*/  @!P1 F2FP.BF16.PACK_AB R167, R167, R56 ;  /* 0x00000038a7a7923e */ /* 0x000fe200000010ff */
[----:B------:R-:W-:Y:S01]  /*4d80*/  @!P1 FMUL.FTZ R169, R27, R50 ;  /* 0x000000321ba99220 */ /* 0x000fe20000410000 */
[----:B------:R-:W-:Y:S01]  /*4d90*/  @!P1 F2FP.BF16.PACK_AB R58, R165, R58 ;  /* 0x0000003aa53a923e */ /* 0x000fe200000010ff */
[-C--:B------:R-:W-:Y:S01]  /*4da0*/  @!P1 FMUL.FTZ R8, R26, R25.reuse ;  /* 0x000000191a089220 */ /* 0x080fe20000410000 */
[C---:B------:R-:W-:Y:S01]  /*4db0*/  @!P1 SHF.L.U32 R26, R22.reuse, 0x10, RZ ;  /* 0x00000010161a9819 */ /* 0x040fe200000006ff */
[----:B------:R-:W-:Y:S01]  /*4dc0*/  @!P1 FMUL.FTZ R9, R27, R24 ;  /* 0x000000181b099220 */ /* 0x000fe20000410000 */
[----:B------:R-:W-:Y:S01]  /*4dd0*/  @!P1 LOP3.LUT R27, R22, 0xffff0000, RZ, 0xc0, !PT ;  /* 0xffff0000161b9812 */ /* 0x000fe200078ec0ff */
[C---:B------:R-:W-:Y:S01]  /*4de0*/  @!P1 IMAD.U32 R45, R74.reuse, 0x10000, RZ ;  /* 0x000100004a2d9824 */ /* 0x040fe200078e00ff */
[----:B------:R-:W-:Y:S01]  /*4df0*/  @!P1 LOP3.LUT R46, R74, 0xffff0000, RZ, 0xc0, !PT ;  /* 0xffff00004a2e9812 */ /* 0x000fe200078ec0ff */
[----:B------:R-:W-:Y:S01]  /*4e00*/  @!P1 FFMA.FTZ R86, R48, R25, -R86 ;  /* 0x0000001930569223 */ /* 0x000fe20000010856 */
[----:B------:R-:W-:Y:S01]  /*4e10*/  @!P1 MOV R53, R58 ;  /* 0x0000003a00359202 */ /* 0x000fe20000000f00 */
[C---:B------:R-:W-:Y:S02]  /*4e20*/  @!P1 IMAD.U32 R25, R34.reuse, 0x10000, RZ ;  /* 0x0001000022199824 */ /* 0x040fe400078e00ff */
[----:B------:R-:W-:Y:S01]  /*4e30*/  @!P1 FFMA.FTZ R169, R51, R24, -R169 ;  /* 0x0000001833a99223 */ /* 0x000fe200000108a9 */
[----:B------:R-:W-:Y:S01]  /*4e40*/  @!P1 LOP3.LUT R24, R34, 0xffff0000, RZ, 0xc0, !PT ;  /* 0xffff000022189812 */ /* 0x000fe200078ec0ff */
[----:B------:R-:W-:Y:S02]  /*4e50*/  @!P1 IMAD.U32 R44, R54, 0x10000, RZ ;  /* 0x00010000362c9824 */ /* 0x000fe400078e00ff */
[C---:B------:R-:W-:Y:S01]  /*4e60*/  @!P1 FMUL.FTZ R171, R26.reuse, R45 ;  /* 0x0000002d1aab9220 */ /* 0x040fe20000410000 */
[----:B------:R-:W-:Y:S01]  /*4e70*/  @!P1 F2FP.BF16.PACK_AB R86, R169, R86 ;  /* 0x00000056a956923e */ /* 0x000fe200000010ff */
[----:B------:R-:W-:Y:S02]  /*4e80*/  @!P1 FMUL.FTZ R160, R27, R46 ;  /* 0x0000002e1ba09220 */ /* 0x000fe40000410000 */
[----:B------:R-:W-:Y:S02]  /*4e90*/  @!P1 FFMA.FTZ R3, R37, R38, R3 ;  /* 0x0000002625039223 */ /* 0x000fe40000010003 */
[----:B------:R-:W-:Y:S02]  /*4ea0*/  @!P1 FMUL.FTZ R6, R26, R25 ;  /* 0x000000191a069220 */ /* 0x000fe40000410000 */
[----:B------:R-:W-:Y:S01]  /*4eb0*/  @!P1 FFMA.FTZ R4, R39, R41, R4 ;  /* 0x0000002927049223 */ /* 0x000fe20000010004 */
[----:B------:R-:W-:Y:S01]  /*4ec0*/  @!P1 F2FP.BF16.PACK_AB R56, R3, R2 ;  /* 0x000000020338923e */ /* 0x000fe200000010ff */
[----:B------:R-:W-:Y:S02]  /*4ed0*/  @!P1 FFMA.FTZ R171, R44, R25, -R171 ;  /* 0x000000192cab9223 */ /* 0x000fe400000108ab */
[-C--:B------:R-:W-:Y:S02]  /*4ee0*/  @!P1 FMUL.FTZ R7, R27, R24.reuse ;  /* 0x000000181b079220 */ /* 0x080fe40000410000 */
[----:B------:R-:W-:Y:S02]  /*4ef0*/  @!P1 FFMA.FTZ R160, R47, R24, -R160 ;  /* 0x000000182fa09223 */ /* 0x000fe400000108a0 */
[----:B------:R-:W-:Y:S02]  /*4f00*/  @!P1 FFMA.FTZ R5, R40, R42, R5 ;  /* 0x0000002a28059223 */ /* 0x000fe40000010005 */
[----:B------:R-:W-:Y:S01]  /*4f10*/  @!P1 FFMA.FTZ R6, R45, R44, R6 ;  /* 0x0000002c2d069223 */ /* 0x000fe20000010006 */
[----:B------:R-:W-:Y:S01]  /*4f20*/  @!P1 F2FP.BF16.PACK_AB R171, R160, R171 ;  /* 0x000000aba0ab923e */ /* 0x000fe200000010ff */
[----:B------:R-:W-:Y:S01]  /*4f30*/  @!P1 FFMA.FTZ R7, R46, R47, R7 ;  /* 0x0000002f2e079223 */ /* 0x000fe20000010007 */
[----:B------:R-:W-:Y:S01]  /*4f40*/  @!P1 F2FP.BF16.PACK_AB R165, R5, R4 ;  /* 0x0000000405a5923e */ /* 0x000fe200000010ff */
[----:B------:R-:W-:Y:S02]  /*4f50*/  @!P1 FFMA.FTZ R8, R49, R48, R8 ;  /* 0x0000003031089223 */ /* 0x000fe40000010008 */
        /* <DEDUP_REMOVED lines=12> */
.L_x_327:
[----:B------:R-:W-:Y:S05]  /*5020*/  BSYNC B0 ;  /* 0x0000000000007941 */ /* 0x000fea0003800000 */
.L_x_326:
[----:B------:R-:W-:Y:S05]  /*5030*/  IADD3 R163, P0, R150, R162, RZ ;  /* 0x000000a296a37210 */ /* 0x000fea0007f1e0ff */
[----:B------:R-:W-:Y:S01]  /*5040*/  IMAD.X R161, R161, 0x1, R104, P0 ;  /* 0x00000001a1a17824 */ /* 0x000fe200000e0668 */
[----:B------:R-:W-:Y:S11]  /*5050*/  ISETP.GE.OR P0, PT, R121, R82, P4 ;  /* 0x000000527900720c */ /* 0x000ff60002706670 */
[----:B------:R-:W-:Y:S02]  /*5060*/  @!UPT UIADD3 URZ, URZ, URZ, URZ ;  /* 0x0000003f3f3ff290 */ /* 0x000fe4000fffe03f */
[----:B------:R-:W-:-:S05]  /*5070*/  @P0 BRA `(.L_x_321) ;  /* 0x0000090000000947 */ /* 0x000fca0003800000 */
[----:B------:R-:W-:Y:S01]  /*5080*/  @!P1 SHF.R.U64 R25, R16, 0x10, R17 ;  /* 0x0000001010199819 */ /* 0x000fe20000001211 */
[----:B-1----:R-:W1:Y:S01]  /*5090*/  LDS.128 R20, [R107+0x8100] ;  /* 0x008100006b147984 */ /* 0x002e620000000c00 */
[--C-:B------:R-:W-:Y:S02]  /*50a0*/  @!P1 SHF.R.U64 R26, R60, 0x10, R61.reuse ;  /* 0x000000103c1a9819 */ /* 0x100fe4000000123d */
[----:B------:R-:W-:Y:S02]  /*50b0*/  @!P1 SHF.R.U32.HI R61, RZ, 0x10, R61 ;  /* 0x00000010ff3d9819 */ /* 0x000fe4000001163d */
[----:B------:R-:W-:Y:S02]  /*50c0*/  @!P1 PRMT R28, R28, 0x5410, R25 ;  /* 0x000054101c1c9816 */ /* 0x000fe40000000019 */
[----:B------:R-:W-:Y:S01]  /*50d0*/  IADD3 R50, P2, P0, R144, R163, R120 ;  /* 0x000000a390327210 */ /* 0x000fe2000785e078 */
[----:B-----5:R-:W2:Y:S01]  /*50e0*/  LDS.128 R44, [R109+0x8100] ;  /* 0x008100006d2c7984 */ /* 0x020ea20000000c00 */
[----:B------:R-:W-:Y:S02]  /*50f0*/  @!P1 PRMT R73, R73, 0x5410, R26 ;  /* 0x0000541049499816 */ /* 0x000fe4000000001a */
[----:B------:R-:W-:Y:S02]  /*5100*/  IADD3.X R49, R97, R161, R114, P2, P0 ;  /* 0x000000a161317210 */ /* 0x000fe400017e0472 */
[C---:B------:R-:W-:Y:S01]  /*5110*/  LEA R48, P0, R50.reuse, c[0x0][0x1c8], 0x1 ;  /* 0x0000720032307a11 */ /* 0x040fe200078008ff */
[----:B------:R-:W-:Y:S01]  /*5120*/  @!P1 IMAD.U32 R27, R73, 0x10000, RZ ;  /* 0x00010000491b9824 */ /* 0x000fe200078e00ff */
[----:B------:R-:W-:Y:S02]  /*5130*/  @!P1 SHF.R.U32.HI R32, RZ, 0x10, R63 ;  /* 0x00000010ff209819 */ /* 0x000fe4000001163f */
[----:B------:R-:W-:Y:S02]  /*5140*/  LEA.HI.X R49, R50, c[0x0][0x1cc], R49, 0x1, P0 ;  /* 0x0000730032317a11 */ /* 0x000fe400000f0c31 */
[----:B------:R-:W-:Y:S02]  /*5150*/  @!P1 PRMT R59, R59, 0x5410, R32 ;  /* 0x000054103b3b9816 */ /* 0x000fe40000000020 */
[----:B------:R-:W-:Y:S02]  /*5160*/  @!P1 SHF.R.U32.HI R16, RZ, 0x10, R17 ;  /* 0x00000010ff109819 */ /* 0x000fe40000011611 */
[----:B------:R-:W-:Y:S02]  /*5170*/  @!P1 SHF.L.U32 R17, R28, 0x10, RZ ;  /* 0x000000101c119819 */ /* 0x000fe400000006ff */
[----:B------:R-:W-:Y:S02]  /*5180*/  @!P1 PRMT R11, R11, 0x5410, R16 ;  /* 0x000054100b0b9816 */ /* 0x000fe40000000010 */
[C---:B------:R-:W-:Y:S02]  /*5190*/  @!P1 SHF.L.U32 R39, R59.reuse, 0x10, RZ ;  /* 0x000000103b279819 */ /* 0x040fe400000006ff */
[----:B------:R-:W-:Y:S01]  /*51a0*/  @!P1 LOP3.LUT R40, R59, 0xffff0000, RZ, 0xc0, !PT ;  /* 0xffff00003b289812 */ /* 0x000fe200078ec0ff */
[C---:B------:R-:W-:Y:S01]  /*51b0*/  @!P1 IMAD.U32 R16, R11.reuse, 0x10000, RZ ;  /* 0x000100000b109824 */ /* 0x040fe200078e00ff */
[----:B------:R-:W-:Y:S02]  /*51c0*/  @!P1 LOP3.LUT R11, R11, 0xffff0000, RZ, 0xc0, !PT ;  /* 0xffff00000b0b9812 */ /* 0x000fe400078ec0ff */
[----:B------:R-:W-:Y:S02]  /*51d0*/  @!P1 PRMT R72, R72, 0x5410, R61 ;  /* 0x0000541048489816 */ /* 0x000fe4000000003d */
[--C-:B------:R-:W-:Y:S02]  /*51e0*/  @!P1 SHF.R.U32.HI R24, RZ, 0x10, R19.reuse ;  /* 0x00000010ff189819 */ /* 0x100fe40000011613 */
[----:B------:R-:W-:Y:S01]  /*51f0*/  @!P1 SHF.R.U64 R19, R18, 0x10, R19 ;  /* 0x0000001012139819 */ /* 0x000fe20000001213 */
[----:B------:R-:W-:Y:S01]  /*5200*/  @!P1 IMAD.U32 R31, R72, 0x10000, RZ ;  /* 0x00010000481f9824 */ /* 0x000fe200078e00ff */
[----:B------:R-:W-:Y:S01]  /*5210*/  @!P1 PRMT R29, R29, 0x5410, R24 ;  /* 0x000054101d1d9816 */ /* 0x000fe20000000018 */
[----:B-1----:R-:W-:Y:S01]  /*5220*/  @!P1 IMAD.U32 R18, R20, 0x10000, RZ ;  /* 0x0001000014129824 */ /* 0x002fe200078e00ff */
[----:B------:R-:W-:Y:S01]  /*5230*/  @!P1 PRMT R30, R30, 0x5410, R19 ;  /* 0x000054101e1e9816 */ /* 0x000fe20000000013 */
[----:B------:R-:W-:Y:S01]  /*5240*/  @!P1 IMAD.U32 R19, R21, 0x10000, RZ ;  /* 0x0001000015139824 */ /* 0x000fe200078e00ff */
[----:B------:R-:W-:Y:S01]  /*5250*/  @!P1 SHF.R.U64 R62, R62, 0x10, R63 ;  /* 0x000000103e3e9819 */ /* 0x000fe2000000123f */
[C---:B------:R-:W-:Y:S01]  /*5260*/  @!P1 FMUL.FTZ R2, R18.reuse, R17 ;  /* 0x0000001112029220 */ /* 0x040fe20000410000 */
[----:B------:R-:W-:Y:S01]  /*5270*/  ISETP.GE.AND P0, PT, R119, c[0x0][0x1d4], PT ;  /* 0x0000750077007a0c */ /* 0x000fe20003f06270 */
[----:B------:R-:W-:Y:S01]  /*5280*/  @!P1 FMUL.FTZ R50, R18, R27 ;  /* 0x0000001b12329220 */ /* 0x000fe20000410000 */
[----:B------:R-:W-:Y:S01]  /*5290*/  @!P1 LOP3.LUT R18, R21, 0xffff0000, RZ, 0xc0, !PT ;  /* 0xffff000015129812 */ /* 0x000fe200078ec0ff */
[C---:B--2---:R-:W-:Y:S01]  /*52a0*/  @!P1 IMAD.U32 R26, R44.reuse, 0x10000, RZ ;  /* 0x000100002c1a9824 */ /* 0x044fe200078e00ff */
[----:B------:R-:W-:Y:S01]  /*52b0*/  @!P1 SHF.L.U32 R33, R45, 0x10, RZ ;  /* 0x000000102d219819 */ /* 0x000fe200000006ff */
[----:B------:R-:W-:Y:S01]  /*52c0*/  @!P1 FMUL.FTZ R51, R19, R31 ;  /* 0x0000001f13339220 */ /* 0x000fe20000410000 */
[----:B------:R-:W-:Y:S01]  /*52d0*/  @!P1 LOP3.LUT R34, R45, 0xffff0000, RZ, 0xc0, !PT ;  /* 0xffff00002d229812 */ /* 0x000fe200078ec0ff */
[----:B------:R-:W-:Y:S01]  /*52e0*/  @!P1 FFMA.FTZ R2, R27, R26, R2 ;  /* 0x0000001a1b029223 */ /* 0x000fe20000010002 */
[----:B------:R-:W-:Y:S01]  /*52f0*/  @!P1 LOP3.LUT R32, R44, 0xffff0000, RZ, 0xc0, !PT ;  /* 0xffff00002c209812 */ /* 0x000fe200078ec0ff */
[----:B------:R-:W-:Y:S01]  /*5300*/  @!P1 FFMA.FTZ R50, R26, R17, -R50 ;  /* 0x000000111a329223 */ /* 0x000fe20000010832 */
[----:B------:R-:W-:Y:S01]  /*5310*/  @!P1 LOP3.LUT R42, R47, 0xffff0000, RZ, 0xc0, !PT ;  /* 0xffff00002f2a9812 */ /* 0x000fe200078ec0ff */
[-C--:B------:R-:W-:Y:S01]  /*5320*/  @!P1 FMUL.FTZ R4, R19, R16.reuse ;  /* 0x0000001013049220 */ /* 0x080fe20000410000 */
[----:B------:R-:W-:Y:S01]  /*5330*/  @!P1 LOP3.LUT R38, R46, 0xffff0000, RZ, 0xc0, !PT ;  /* 0xffff00002e269812 */ /* 0x000fe200078ec0ff */
[----:B------:R-:W-:Y:S01]  /*5340*/  @!P1 FFMA.FTZ R51, R33, R16, -R51 ;  /* 0x0000001021339223 */ /* 0x000fe20000010833 */
[----:B------:R-:W-:Y:S01]  /*5350*/  @!P1 LOP3.LUT R17, R28, 0xffff0000, RZ, 0xc0, !PT ;  /* 0xffff00001c119812 */ /* 0x000fe200078ec0ff */
[----:B------:R-:W-:Y:S01]  /*5360*/  @!P1 FMUL.FTZ R5, R18, R11 ;  /* 0x0000000b12059220 */ /* 0x000fe20000410000 */
[----:B------:R-:W-:Y:S01]  /*5370*/  @!P1 LOP3.LUT R27, R72, 0xffff0000, RZ, 0xc0, !PT ;  /* 0xffff0000481b9812 */ /* 0x000fe200078ec0ff */
[----:B------:R-:W-:Y:S01]  /*5380*/  @!P1 IMAD.U32 R41, R47, 0x10000, RZ ;  /* 0x000100002f299824 */ /* 0x000fe200078e00ff */
[----:B------:R-:W-:Y:S01]  /*5390*/  @!P1 LOP3.LUT R16, R20, 0xffff0000, RZ, 0xc0, !PT ;  /* 0xffff000014109812 */ /* 0x000fe200078ec0ff */
[----:B------:R-:W-:Y:S01]  /*53a0*/  @!P1 IMAD.U32 R37, R46, 0x10000, RZ ;  /* 0x000100002e259824 */ /* 0x000fe200078e00ff */
[----:B------:R-:W-:Y:S01]  /*53b0*/  @!P1 LOP3.LUT R26, R73, 0xffff0000, RZ, 0xc0, !PT ;  /* 0xffff0000491a9812 */ /* 0x000fe200078ec0ff */
[----:B------:R-:W-:Y:S01]  /*53c0*/  @!P1 FMUL.FTZ R52, R18, R27 ;  /* 0x0000001b12349220 */ /* 0x000fe20000410000 */
[----:B------:R-:W-:Y:S01]  /*53d0*/  @!P1 LOP3.LUT R18, R23, 0xffff0000, RZ, 0xc0, !PT ;  /* 0xffff000017129812 */ /* 0x000fe200078ec0ff */
[C---:B------:R-:W-:Y:S01]  /*53e0*/  @!P1 FMUL.FTZ R3, R16.reuse, R17 ;  /* 0x0000001110039220 */ /* 0x040fe20000410000 */
[----:B------:R-:W-:Y:S01]  /*53f0*/  @!P1 PRMT R57, R57, 0x5410, R62 ;  /* 0x0000541039399816 */ /* 0x000fe2000000003e */
[----:B------:R-:W-:Y:S02]  /*5400*/  @!P1 FMUL.FTZ R53, R16, R26 ;  /* 0x0000001a10359220 */ /* 0x000fe40000410000 */
[----:B------:R-:W-:Y:S01]  /*5410*/  @!P1 FFMA.FTZ R52, R34, R11, -R52 ;  /* 0x0000000b22349223 */ /* 0x000fe20000010834 */
[----:B------:R-:W-:Y:S01]  /*5420*/  @!P1 LOP3.LUT R11, R29, 0xffff0000, RZ, 0xc0, !PT ;  /* 0xffff00001d0b9812 */ /* 0x000fe200078ec0ff */
[----:B------:R-:W-:Y:S01]  /*5430*/  @!P1 FFMA.FTZ R53, R32, R17, -R53 ;  /* 0x0000001120359223 */ /* 0x000fe20000010835 */
[----:B------:R-:W-:Y:S01]  /*5440*/  @!P1 LOP3.LUT R36, R57, 0xffff0000, RZ, 0xc0, !PT ;  /* 0xffff000039249812 */ /* 0x000fe200078ec0ff */
[----:B------:R-:W-:Y:S01]  /*5450*/  @!P1 IMAD.U32 R17, R23, 0x10000, RZ ;  /* 0x0001000017119824 */ /* 0x000fe200078e00ff */
[----:B------:R-:W-:Y:S01]  /*5460*/  @!P1 F2FP.BF16.PACK_AB R51, R52, R51 ;  /* 0x000000333433923e */ /* 0x000fe200000010ff */
[----:B------:R-:W-:Y:S01]  /*5470*/  @!P1 IMAD.U32 R16, R29, 0x10000, RZ ;  /* 0x000100001d109824 */ /* 0x000fe200078e00ff */
[----:B------:R-:W-:Y:S01]  /*5480*/  @!P1 F2FP.BF16.PACK_AB R50, R53, R50 ;  /* 0x000000323532923e */ /* 0x000fe200000010ff */
[C---:B------:R-:W-:Y:S02]  /*5490*/  @!P1 FMUL.FTZ R54, R17.reuse, R39 ;  /* 0x0000002711369220 */ /* 0x040fe40000410000 */
[----:B------:R-:W-:Y:S01]  /*54a0*/  @!P1 FMUL.FTZ R65, R18, R40 ;  /* 0x0000002812419220 */ /* 0x000fe20000410000 */
[----:B------:R-:W-:Y:S01]  /*54b0*/  @!P1 MOV R44, R50 ;  /* 0x00000032002c9202 */ /* 0x000fe20000000f00 */
[-C--:B------:R-:W-:Y:S01]  /*54c0*/  @!P1 FMUL.FTZ R8, R17, R16.reuse ;  /* 0x0000001011089220 */ /* 0x080fe20000410000 */
[----:B------:R-:W-:Y:S01]  /*54d0*/  @!P1 SHF.L.U32 R17, R22, 0x10, RZ ;  /* 0x0000001016119819 */ /* 0x000fe200000006ff */
[-C--:B------:R-:W-:Y:S01]  /*54e0*/  @!P1 FMUL.FTZ R9, R18, R11.reuse ;  /* 0x0000000b12099220 */ /* 0x080fe20000410000 */
[----:B------:R-:W-:Y:S01]  /*54f0*/  @!P1 LOP3.LUT R18, R22, 0xffff0000, RZ, 0xc0, !PT ;  /* 0xffff000016129812 */ /* 0x000fe200078ec0ff */
[----:B------:R-:W-:Y:S02]  /*5500*/  @!P1 IMAD.U32 R35, R57, 0x10000, RZ ;  /* 0x0001000039239824 */ /* 0x000fe400078e00ff */
[----:B------:R-:W-:Y:S01]  /*5510*/  @!P1 FFMA.FTZ R65, R42, R11, -R65 ;  /* 0x0000000b2a419223 */ /* 0x000fe20000010841 */
[C---:B------:R-:W-:Y:S01]  /*5520*/  @!P1 LOP3.LUT R11, R30.reuse, 0xffff0000, RZ, 0xc0, !PT ;  /* 0xffff00001e0b9812 */ /* 0x040fe200078ec0ff */
[----:B------:R-:W-:Y:S02]  /*5530*/  @!P1 FFMA.FTZ R54, R41, R16, -R54 ;  /* 0x0000001029369223 */ /* 0x000fe40000010836 */
[----:B------:R-:W-:Y:S02]  /*5540*/  @!P1 IMAD.U32 R16, R30, 0x10000, RZ ;  /* 0x000100001e109824 */ /* 0x000fe400078e00ff */
[----:B------:R-:W-:Y:S01]  /*5550*/  @!P1 FMUL.FTZ R55, R17, R35 ;  /* 0x0000002311379220 */ /* 0x000fe20000410000 */
[----:B------:R-:W-:Y:S01]  /*5560*/  @!P1 F2FP.BF16.PACK_AB R54, R65, R54 ;  /* 0x000000364136923e */ /* 0x000fe200000010ff */
[----:B------:R-:W-:Y:S02]  /*5570*/  @!P1 FMUL.FTZ R56, R18, R36 ;  /* 0x0000002412389220 */ /* 0x000fe40000410000 */
[----:B------:R-:W-:Y:S01]  /*5580*/  @!P1 FFMA.FTZ R55, R37, R16, -R55 ;  /* 0x0000001025379223 */ /* 0x000fe20000010837 */
[----:B------:R-:W-:Y:S01]  /*5590*/  @!P1 MOV R47, R54 ;  /* 0x00000036002f9202 */ /* 0x000fe20000000f00 */
[----:B------:R-:W-:Y:S02]  /*55a0*/  @!P1 FFMA.FTZ R56, R38, R11, -R56 ;  /* 0x0000000b26389223 */ /* 0x000fe40000010838 */
[----:B------:R-:W-:Y:S02]  /*55b0*/  @!P1 IMAD.MOV.U32 R45, RZ, RZ, R51 ;  /* 0x000000ffff2d9224 */ /* 0x000fe400078e0033 */
[----:B------:R-:W-:Y:S01]  /*55c0*/  @!P1 FFMA.FTZ R3, R26, R32, R3 ;  /* 0x000000201a039223 */ /* 0x000fe20000010003 */
[----:B------:R-:W-:Y:S01]  /*55d0*/  @!P1 F2FP.BF16.PACK_AB R55, R56, R55 ;  /* 0x000000373837923e */ /* 0x000fe200000010ff */
[----:B------:R-:W-:Y:S02]  /*55e0*/  @!P1 FMUL.FTZ R6, R17, R16 ;  /* 0x0000001011069220 */ /* 0x000fe40000410000 */
[----:B------:R-:W-:Y:S01]  /*55f0*/  @!P1 FFMA.FTZ R4, R31, R33, R4 ;  /* 0x000000211f049223 */ /* 0x000fe20000010004 */
[----:B------:R-:W-:Y:S01]  /*5600*/  @!P1 F2FP.BF16.PACK_AB R52, R3, R2 ;  /* 0x000000020334923e */ /* 0x000fe200000010ff */
[----:B------:R-:W-:Y:S02]  /*5610*/  @!P1 IMAD.MOV.U32 R46, RZ, RZ, R55 ;  /* 0x000000ffff2e9224 */ /* 0x000fe400078e0037 */
[----:B------:R-:W-:Y:S02]  /*5620*/  @!P1 FMUL.FTZ R7, R18, R11 ;  /* 0x0000000b12079220 */ /* 0x000fe40000410000 */
[----:B------:R-:W-:Y:S01]  /*5630*/  @!P1 FFMA.FTZ R5, R27, R34, R5 ;  /* 0x000000221b059223 */ /* 0x000fe20000010005 */
[----:B------:R1:W-:Y:S01]  /*5640*/  STG.E.128 [R48.64], R44 ;  /* 0x0000002c30007986 */ /* 0x0003e2000c101d10 */
[----:B------:R-:W-:Y:S02]  /*5650*/  @!P1 FFMA.FTZ R6, R35, R37, R6 ;  /* 0x0000002523069223 */ /* 0x000fe40000010006 */
[----:B------:R-:W-:Y:S01]  /*5660*/  @!P1 FFMA.FTZ R7, R36, R38, R7 ;  /* 0x0000002624079223 */ /* 0x000fe20000010007 */
[----:B------:R-:W-:Y:S01]  /*5670*/  @!P1 F2FP.BF16.PACK_AB R53, R5, R4 ;  /* 0x000000040535923e */ /* 0x000fe200000010ff */
        /* <DEDUP_REMOVED lines=15> */
.L_x_305:
[----:B------:R-:W-:Y:S01]  /*5770*/  IMAD R2, R43, -0x60, R0 ;  /* 0xffffffa02b027824 */ /* 0x000fe200078e0200 */
[----:B------:R-:W-:Y:S04]  /*5780*/  BSSY B0, `(.L_x_328) ;  /* 0x000000b000007945 */ /* 0x000fe80003800000 */
[----:B------:R-:W-:Y:S04]  /*5790*/  IMNMX R8, R2, 0x60, PT ;  /* 0x0000006002087817 */ /* 0x000fe80003800200 */
[----:B------:R-:W-:Y:S11]  /*57a0*/  ISETP.GE.AND P0, PT, R125, R8, PT ;  /* 0x000000087d00720c */ /* 0x000ff60003f06270 */
[----:B------:R-:W-:Y:S02]  /*57b0*/  @!UPT UIADD3 URZ, URZ, URZ, URZ ;  /* 0x0000003f3f3ff290 */ /* 0x000fe4000fffe03f */
[----:B------:R-:W-:-:S05]  /*57c0*/  @P0 BRA `(.L_x_329) ;  /* 0x0000006000000947 */ /* 0x000fca0003800000 */
[----:B------:R-:W1:Y:S01]  /*57d0*/  @!P4 LDS.128 R16, [R124+0x8100] ;  /* 0x008100007c10c984 */ /* 0x000e620000000c00 */
[----:B------:R-:W-:Y:S11]  /*57e0*/  ISETP.GE.AND P0, PT, R123, c[0x0][0x1d4], PT ;  /* 0x000075007b007a0c */ /* 0x000ff60003f06270 */
[----:B------:R-:W-:Y:S02]  /*57f0*/  @!UPT UIADD3 URZ, URZ, URZ, URZ ;  /* 0x0000003f3f3ff290 */ /* 0x000fe4000fffe03f */
[----:B------:R-:W2:Y:S04]  /*5800*/  @!P0 LDS.128 R4, [R124+0xb100] ;  /* 0x00b100007c048984 */ /* 0x000ea80000000c00 */
[----:B-1----:R1:W-:Y:S04]  /*5810*/  @!P4 STG.E.128 [R74.64], R16 ;  /* 0x000000104a00c986 */ /* 0x0023e8000c101d10 */
[----:B--2---:R1:W-:Y:S02]  /*5820*/  @!P0 STG.E.128 [R74.64+0x80], R4 ;  /* 0x000080044a008986 */ /* 0x0043e4000c101d10 */
.L_x_329:
[----:B------:R-:W-:Y:S05]  /*5830*/  BSYNC B0 ;  /* 0x0000000000007941 */ /* 0x000fea0003800000 */
.L_x_328:
[----:B------:R-:W-:Y:S01]  /*5840*/  ISETP.GE.AND P0, PT, R122, R8, PT ;  /* 0x000000087a00720c */ /* 0x000fe20003f06270 */
[----:B------:R-:W-:Y:S01]  /*5850*/  @!UPT UIADD3 URZ, URZ, URZ, URZ ;  /* 0x0000003f3f3ff290 */ /* 0x000fe2000fffe03f */
[----:B------:R-:W-:Y:S11]  /*5860*/  BSSY B0, `(.L_x_330) ;  /* 0x0000008000007945 */ /* 0x000ff60003800000 */
[----:B------:R-:W-:-:S05]  /*5870*/  @P0 BRA `(.L_x_331) ;  /* 0x0000006000000947 */ /* 0x000fca0003800000 */
[----:B-1----:R-:W1:Y:S01]  /*5880*/  @!P4 LDS.128 R16, [R124+0x9100] ;  /* 0x009100007c10c984 */ /* 0x002e620000000c00 */
[----:B------:R-:W-:Y:S11]  /*5890*/  ISETP.GE.AND P0, PT, R123, c[0x0][0x1d4], PT ;  /* 0x000075007b007a0c */ /* 0x000ff60003f06270 */
[----:B------:R-:W-:Y:S02]  /*58a0*/  @!UPT UIADD3 URZ, URZ, URZ, URZ ;  /* 0x0000003f3f3ff290 */ /* 0x000fe4000fffe03f */
[----:B------:R-:W2:Y:S04]  /*58b0*/  @!P0 LDS.128 R4, [R124+0xc100] ;  /* 0x00c100007c048984 */ /* 0x000ea80000000c00 */
[----:B-1----:R1:W-:Y:S04]  /*58c0*/  @!P4 STG.E.128 [R72.64], R16 ;  /* 0x000000104800c986 */ /* 0x0023e8000c101d10 */
[----:B--2---:R1:W-:Y:S02]  /*58d0*/  @!P0 STG.E.128 [R72.64+0x80], R4 ;  /* 0x0000800448008986 */ /* 0x0043e4000c101d10 */
.L_x_331:
[----:B------:R-:W-:Y:S05]  /*58e0*/  BSYNC B0 ;  /* 0x0000000000007941 */ /* 0x000fea0003800000 */
.L_x_330:
[----:B------:R-:W-:Y:S11]  /*58f0*/  ISETP.GE.AND P0, PT, R121, R8, PT ;  /* 0x000000087900720c */ /* 0x000ff60003f06270 */
[----:B------:R-:W-:Y:S02]  /*5900*/  @!UPT UIADD3 URZ, URZ, URZ, URZ ;  /* 0x0000003f3f3ff290 */ /* 0x000fe4000fffe03f */
[----:B------:R-:W-:-:S05]  /*5910*/  @P0 BRA `(.L_x_321) ;  /* 0x0000006000000947 */ /* 0x000fca0003800000 */
[----:B-1----:R-:W1:Y:S01]  /*5920*/  @!P4 LDS.128 R16, [R124+0xa100] ;  /* 0x00a100007c10c984 */ /* 0x002e620000000c00 */
[----:B------:R-:W-:Y:S11]  /*5930*/  ISETP.GE.AND P0, PT, R123, c[0x0][0x1d4], PT ;  /* 0x000075007b007a0c */ /* 0x000ff60003f06270 */
[----:B------:R-:W-:Y:S02]  /*5940*/  @!UPT UIADD3 URZ, URZ, URZ, URZ ;  /* 0x0000003f3f3ff290 */ /* 0x000fe4000fffe03f */
[----:B------:R-:W2:Y:S04]  /*5950*/  @!P0 LDS.128 R4, [R124+0xd100] ;  /* 0x00d100007c048984 */ /* 0x000ea80000000c00 */
[----:B-1----:R1:W-:Y:S04]  /*5960*/  @!P4 STG.E.128 [R70.64], R16 ;  /* 0x000000104600c986 */ /* 0x0023e8000c101d10 */
[----:B--2---:R1:W-:Y:S02]  /*5970*/  @!P0 STG.E.128 [R70.64+0x80], R4 ;  /* 0x0000800446008986 */ /* 0x0043e4000c101d10 */
.L_x_321:
[----:B------:R-:W-:Y:S05]  /*5980*/  BSYNC B2 ;  /* 0x0000000000027941 */ /* 0x000fea0003800000 */
.L_x_304:
[----:B-12---:R-:W-:Y:S01]  /*5990*/  IMAD R5, R43, -0x60, RZ ;  /* 0xffffffa02b057824 */ /* 0x006fe200078e02ff */
[----:B------:R-:W-:Y:S01]  /*59a0*/  ISETP.NE.AND P5, PT, R129, RZ, PT ;  /* 0x000000ff8100720c */ /* 0x000fe20003fa5270 */
[----:B------:R-:W-:Y:S01]  /*59b0*/  IMAD.WIDE.U32 R16, R43, 0x60, RZ ;  /* 0x000000602b107825 */ /* 0x000fe200078e00ff */
[----:B------:R-:W-:Y:S02]  /*59c0*/  BSSY B0, `(.L_x_332) ;  /* 0x0000041000007945 */ /* 0x000fe40003800000 */
[----:B------:R-:W-:Y:S01]  /*59d0*/  IADD3 R4, R90, R5, RZ ;  /* 0x000000055a047210 */ /* 0x000fe20007ffe0ff */
[----:B------:R-:W-:Y:S01]  /*59e0*/  IMAD R81, R81, 0x60, RZ ;  /* 0x0000006051517824 */ /* 0x000fe200078e02ff */
[----:B------:R-:W-:Y:S02]  /*59f0*/  IADD3 R7, P0, R93, R16, RZ ;  /* 0x000000105d077210 */ /* 0x000fe40007f1e0ff */
[----:B------:R-:W-:Y:S01]  /*5a00*/  ISETP.GE.AND P1, PT, R4, 0x21, PT ;  /* 0x000000210400780c */ /* 0x000fe20003f26270 */
[----:B------:R-:W-:Y:S04]  /*5a10*/  IMAD.IADD R2, R17, 0x1, R81 ;  /* 0x0000000111027824 */ /* 0x000fe800078e0251 */
[----:B------:R-:W-:Y:S08]  /*5a20*/  IMAD.X R3, R2, 0x1, R91, P0 ;  /* 0x0000000102037824 */ /* 0x000ff000000e065b */
[----:B------:R-:W-:Y:S05]  /*5a30*/  @P1 IADD3 R9, P0, R7, 0x20, RZ ;  /* 0x0000002007091810 */ /* 0x000fea0007f1e0ff */
[----:B------:R-:W-:Y:S01]  /*5a40*/  @P1 IMAD.X R6, RZ, RZ, R3, P0 ;  /* 0x000000ffff061224 */ /* 0x000fe200000e0603 */
[----:B------:R-:W-:Y:S03]  /*5a50*/  ISETP.GE.AND P0, PT, R4, 0x41, PT ;  /* 0x000000410400780c */ /* 0x000fe60003f06270 */
[----:B------:R-:W-:Y:S04]  /*5a60*/  @P1 IMAD R6, R6, c[0x0][0x258], RZ ;  /* 0x0000960006061a24 */ /* 0x000fe800078e02ff */
[----:B------:R-:W-:Y:S06]  /*5a70*/  @P1 IMAD R6, R9, c[0x0][0x25c], R6 ;  /* 0x0000970009061a24 */ /* 0x000fec00078e0206 */
[----:B------:R-:W-:Y:S04]  /*5a80*/  @P0 IADD3 R11, P2, R7, 0x40, RZ ;  /* 0x00000040070b0810 */ /* 0x000fe80007f5e0ff */
[----:B------:R-:W-:Y:S02]  /*5a90*/  @P0 IADD3.X R8, RZ, R3, RZ, P2, !PT ;  /* 0x00000003ff080210 */ /* 0x000fe400017fe4ff */
[----:B------:R-:W-:Y:S03]  /*5aa0*/  ISETP.GE.AND P2, PT, R4, 0x1, PT ;  /* 0x000000010400780c */ /* 0x000fe60003f46270 */
[----:B------:R-:W-:Y:S04]  /*5ab0*/  @P0 IMAD R8, R8, c[0x0][0x258], RZ ;  /* 0x0000960008080a24 */ /* 0x000fe800078e02ff */
[----:B------:R-:W-:Y:S06]  /*5ac0*/  @P0 IMAD R8, R11, c[0x0][0x25c], R8 ;  /* 0x000097000b080a24 */ /* 0x000fec00078e0208 */
[----:B------:R-:W-:Y:S02]  /*5ad0*/  @P2 IMAD.MOV.U32 R86, RZ, RZ, R132 ;  /* 0x000000ffff562224 */ /* 0x000fe400078e0084 */
[----:B------:R-:W-:Y:S02]  /*5ae0*/  @P2 IMAD R4, R3, c[0x0][0x258], RZ ;  /* 0x0000960003042a24 */ /* 0x000fe400078e02ff */
[C---:B------:R-:W-:Y:S04]  /*5af0*/  @P2 IMAD.WIDE.U32 R20, R7.reuse, c[0x0][0x258], R86 ;  /* 0x0000960007142a25 */ /* 0x040fe800078e0056 */
[----:B------:R-:W-:Y:S01]  /*5b00*/  @P2 IMAD R4, R7, c[0x0][0x25c], R4 ;  /* 0x0000970007042a24 */ /* 0x000fe200078e0204 */
[C---:B------:R-:W-:Y:S01]  /*5b10*/  @P2 LEA R18, P3, R20.reuse, c[0x0][0x250], 0x1 ;  /* 0x0000940014122a11 */ /* 0x040fe200078608ff */
[----:B------:R-:W-:Y:S03]  /*5b20*/  @P1 IMAD.MOV.U32 R86, RZ, RZ, R132 ;  /* 0x000000ffff561224 */ /* 0x000fe600078e0084 */
[----:B------:R-:W-:Y:S01]  /*5b30*/  @P2 IADD3 R4, R21, R4, RZ ;  /* 0x0000000415042210 */ /* 0x000fe20007ffe0ff */
[----:B------:R-:W-:Y:S03]  /*5b40*/  @P1 IMAD.WIDE.U32 R22, R9, c[0x0][0x258], R86 ;  /* 0x0000960009161a25 */ /* 0x000fe600078e0056 */
[----:B------:R-:W-:Y:S01]  /*5b50*/  @P2 LEA.HI.X R19, R20, c[0x0][0x254], R4, 0x1, P3 ;  /* 0x0000950014132a11 */ /* 0x000fe200018f0c04 */
[----:B------:R-:W-:Y:S01]  /*5b60*/  @P0 IMAD.MOV.U32 R86, RZ, RZ, R132 ;  /* 0x000000ffff560224 */ /* 0x000fe200078e0084 */
[C---:B------:R-:W-:Y:S02]  /*5b70*/  @P1 LEA R20, P3, R22.reuse, c[0x0][0x250], 0x1 ;  /* 0x0000940016141a11 */ /* 0x040fe400078608ff */
[----:B------:R-:W-:Y:S01]  /*5b80*/  @P1 IADD3 R6, R23, R6, RZ ;  /* 0x0000000617061210 */ /* 0x000fe20007ffe0ff */
[----:B------:R-:W-:Y:S01]  /*5b90*/  @!PT LDS RZ, [RZ] ;  /* 0x00000000fffff984 */ /* 0x000fe20000000800 */
[----:B------:R-:W-:Y:S01]  /*5ba0*/  @!PT LDS RZ, [RZ] ;  /* 0x00000000fffff984 */ /* 0x000fe20000000800 */
[----:B------:R-:W-:Y:S01]  /*5bb0*/  @!PT LDS RZ, [RZ] ;  /* 0x00000000fffff984 */ /* 0x000fe20000000800 */
[----:B------:R1:W-:Y:S03]  /*5bc0*/  @P2 LDGSTS.E.BYPASS.LTC128B.128 [R124+0x100], [R18.64], !P5 ;  /* 0x00100000127c2fae */ /* 0x0003e6000e901d50 */
[----:B------:R-:W-:Y:S01]  /*5bd0*/  @P1 LEA.HI.X R21, R22, c[0x0][0x254], R6, 0x1, P3 ;  /* 0x0000950016151a11 */ /* 0x000fe200018f0c06 */
[----:B------:R-:W-:Y:S01]  /*5be0*/  @P0 IMAD.WIDE.U32 R6, R11, c[0x0][0x258], R86 ;  /* 0x000096000b060a25 */ /* 0x000fe200078e0056 */
[----:B------:R1:W-:Y:S01]  /*5bf0*/  @P2 LDGSTS.E.BYPASS.LTC128B.128 [R124+0x3100], [R18.64+0x80], !P6 ;  /* 0x03100080127c2fae */ /* 0x0003e2000f101d50 */
[----:B------:R-:W-:Y:S03]  /*5c00*/  IADD3 R3, P2, R85, R16, RZ ;  /* 0x0000001055037210 */ /* 0x000fe60007f5e0ff */
[----:B------:R-:W-:Y:S01]  /*5c10*/  @P0 LEA R22, P3, R6, c[0x0][0x250], 0x1 ;  /* 0x0000940006160a11 */ /* 0x000fe200078608ff */
[----:B------:R1:W-:Y:S01]  /*5c20*/  @P1 LDGSTS.E.BYPASS.LTC128B.128 [R124+0x1100], [R20.64], !P5 ;  /* 0x01100000147c1fae */ /* 0x0003e2000e901d50 */
[----:B------:R-:W-:Y:S01]  /*5c30*/  @P0 IADD3 R8, R7, R8, RZ ;  /* 0x0000000807080210 */ /* 0x000fe20007ffe0ff */
[----:B------:R-:W-:Y:S03]  /*5c40*/  IMAD.X R2, R2, 0x1, R84, P2 ;  /* 0x0000000102027824 */ /* 0x000fe600010e0654 */
[----:B------:R1:W-:Y:S01]  /*5c50*/  @P1 LDGSTS.E.BYPASS.LTC128B.128 [R124+0x4100], [R20.64+0x80], !P6 ;  /* 0x04100080147c1fae */ /* 0x0003e2000f101d50 */
[----:B------:R-:W-:Y:S02]  /*5c60*/  @P0 LEA.HI.X R23, R6, c[0x0][0x254], R8, 0x1, P3 ;  /* 0x0000950006170a11 */ /* 0x000fe400018f0c08 */
[----:B------:R-:W-:Y:S03]  /*5c70*/  IADD3 R8, R5, R0, RZ ;  /* 0x0000000005087210 */ /* 0x000fe60007ffe0ff */
[----:B------:R1:W-:Y:S01]  /*5c80*/  @P0 LDGSTS.E.BYPASS.LTC128B.128 [R124+0x2100], [R22.64], !P5 ;  /* 0x02100000167c0fae */ /* 0x0003e2000e901d50 */
[----:B------:R-:W-:Y:S04]  /*5c90*/  IMNMX R8, R8, 0x60, PT ;  /* 0x0000006008087817 */ /* 0x000fe80003800200 */
[----:B------:R1:W-:Y:S01]  /*5ca0*/  @P0 LDGSTS.E.BYPASS.LTC128B.128 [R124+0x5100], [R22.64+0x80], !P6 ;  /* 0x05100080167c0fae */ /* 0x0003e2000f101d50 */
[----:B------:R-:W-:Y:S04]  /*5cb0*/  ISETP.GE.AND P0, PT, R125, R8, PT ;  /* 0x000000087d00720c */ /* 0x000fe80003f06270 */
[----:B------:R-:W0:Y:S01]  /*5cc0*/  LDGDEPBAR ;  /* 0x00000000000079af */ /* 0x000e220000000000 */
[----:B------:R-:W-:Y:S04]  /*5cd0*/  DEPBAR.LE SB0, 0x0 ;  /* 0x000080000000791a */ /* 0x000fe80000000000 */
[----:B------:R-:W-:Y:S06]  /*5ce0*/  BAR.SYNC.DEFER_BLOCKING 0x0 ;  /* 0x0000000000007b1d */ /* 0x000fec0000010000 */
[----:B------:R-:W-:-:S05]  /*5cf0*/  @P0 BRA `(.L_x_333) ;  /* 0x000000d000000947 */ /* 0x000fca0003800000 */
[----:B-1----:R-:W1:Y:S01]  /*5d00*/  @!P4 LDS.128 R16, [R124+0x100] ;  /* 0x000100007c10c984 */ /* 0x002e620000000c00 */
[----:B------:R-:W-:Y:S01]  /*5d10*/  MOV R82, R130 ;  /* 0x0000008200527202 */ /* 0x000fe20000000f00 */
[----:B------:R-:W-:Y:S04]  /*5d20*/  IMAD R9, R2, c[0x0][0x208], RZ ;  /* 0x0000820002097a24 */ /* 0x000fe800078e02ff */
[C---:B------:R-:W-:Y:S04]  /*5d30*/  IMAD.WIDE.U32 R22, R3.reuse, c[0x0][0x208], R82 ;  /* 0x0000820003167a25 */ /* 0x040fe800078e0052 */
[----:B------:R-:W-:Y:S01]  /*5d40*/  IMAD R9, R3, c[0x0][0x20c], R9 ;  /* 0x0000830003097a24 */ /* 0x000fe200078e0209 */
[C---:B------:R-:W-:Y:S04]  /*5d50*/  LEA R20, P0, R22.reuse, c[0x0][0x1f8], 0x1 ;  /* 0x00007e0016147a11 */ /* 0x040fe800078008ff */
[----:B------:R-:W-:Y:S04]  /*5d60*/  IADD3 R9, R23, R9, RZ ;  /* 0x0000000917097210 */ /* 0x000fe80007ffe0ff */
[----:B------:R-:W-:Y:S02]  /*5d70*/  LEA.HI.X R21, R22, c[0x0][0x1fc], R9, 0x1, P0 ;  /* 0x00007f0016157a11 */ /* 0x000fe400000f0c09 */
[----:B------:R-:W-:Y:S11]  /*5d80*/  ISETP.GE.AND P0, PT, R123, c[0x0][0x1d4], PT ;  /* 0x000075007b007a0c */ /* 0x000ff60003f06270 */
[----:B------:R-:W-:Y:S02]  /*5d90*/  @!UPT UIADD3 URZ, URZ, URZ, URZ ;  /* 0x0000003f3f3ff290 */ /* 0x000fe4000fffe03f */
[----:B------:R-:W2:Y:S04]  /*5da0*/  @!P0 LDS.128 R4, [R124+0x3100] ;  /* 0x003100007c048984 */ /* 0x000ea80000000c00 */
[----:B-1----:R1:W-:Y:S04]  /*5db0*/  @!P4 STG.E.128 [R20.64], R16 ;  /* 0x000000101400c986 */ /* 0x0023e8000c101d10 */
[----:B--2---:R1:W-:Y:S02]  /*5dc0*/  @!P0 STG.E.128 [R20.64+0x80], R4 ;  /* 0x0000800414008986 */ /* 0x0043e4000c101d10 */
.L_x_333:
[----:B-1----:R-:W-:Y:S05]  /*5dd0*/  BSYNC B0 ;  /* 0x0000000000007941 */ /* 0x002fea0003800000 */
.L_x_332:
[----:B------:R-:W-:Y:S01]  /*5de0*/  ISETP.GE.AND P0, PT, R122, R8, PT ;  /* 0x000000087a00720c */ /* 0x000fe20003f06270 */
[----:B------:R-:W-:Y:S01]  /*5df0*/  @!UPT UIADD3 URZ, URZ, URZ, URZ ;  /* 0x0000003f3f3ff290 */ /* 0x000fe2000fffe03f */
[----:B------:R-:W-:Y:S11]  /*5e00*/  BSSY B0, `(.L_x_334) ;  /* 0x0000011000007945 */ /* 0x000ff60003800000 */
[----:B------:R-:W-:-:S05]  /*5e10*/  @P0 BRA `(.L_x_335) ;  /* 0x000000f000000947 */ /* 0x000fca0003800000 */
[----:B------:R-:W1:Y:S01]  /*5e20*/  @!P4 LDS.128 R16, [R124+0x1100] ;  /* 0x001100007c10c984 */ /* 0x000e620000000c00 */
[----:B------:R-:W-:Y:S02]  /*5e30*/  IADD3 R4, P0, R3, 0x20, RZ ;  /* 0x0000002003047810 */ /* 0x000fe40007f1e0ff */
[----:B------:R-:W-:Y:S03]  /*5e40*/  MOV R82, R130 ;  /* 0x0000008200527202 */ /* 0x000fe60000000f00 */
[----:B------:R-:W-:Y:S02]  /*5e50*/  IMAD.X R9, RZ, RZ, R2, P0 ;  /* 0x000000ffff097224 */ /* 0x000fe400000e0602 */
[----:B------:R-:W-:Y:S04]  /*5e60*/  IMAD.WIDE.U32 R22, R4, c[0x0][0x208], R82 ;  /* 0x0000820004167a25 */ /* 0x000fe800078e0052 */
[----:B------:R-:W-:Y:S01]  /*5e70*/  IMAD R9, R9, c[0x0][0x208], RZ ;  /* 0x0000820009097a24 */ /* 0x000fe200078e02ff */
[----:B------:R-:W-:Y:S03]  /*5e80*/  LEA R20, P0, R22, c[0x0][0x1f8], 0x1 ;  /* 0x00007e0016147a11 */ /* 0x000fe600078008ff */
[----:B------:R-:W-:Y:S04]  /*5e90*/  IMAD R9, R4, c[0x0][0x20c], R9 ;  /* 0x0000830004097a24 */ /* 0x000fe800078e0209 */
[----:B------:R-:W-:Y:S05]  /*5ea0*/  IMAD.IADD R9, R23, 0x1, R9 ;  /* 0x0000000117097824 */ /* 0x000fea00078e0209 */
[----:B------:R-:W-:Y:S02]  /*5eb0*/  LEA.HI.X R21, R22, c[0x0][0x1fc], R9, 0x1, P0 ;  /* 0x00007f0016157a11 */ /* 0x000fe400000f0c09 */
[----:B------:R-:W-:Y:S11]  /*5ec0*/  ISETP.GE.AND P0, PT, R123, c[0x0][0x1d4], PT ;  /* 0x000075007b007a0c */ /* 0x000ff60003f06270 */
[----:B------:R-:W-:Y:S02]  /*5ed0*/  @!UPT UIADD3 URZ, URZ, URZ, URZ ;  /* 0x0000003f3f3ff290 */ /* 0x000fe4000fffe03f */
[----:B------:R-:W2:Y:S04]  /*5ee0*/  @!P0 LDS.128 R4, [R124+0x4100] ;  /* 0x004100007c048984 */ /* 0x000ea80000000c00 */
[----:B-1----:R1:W-:Y:S04]  /*5ef0*/  @!P4 STG.E.128 [R20.64], R16 ;  /* 0x000000101400c986 */ /* 0x0023e8000c101d10 */
[----:B--2---:R1:W-:Y:S02]  /*5f00*/  @!P0 STG.E.128 [R20.64+0x80], R4 ;  /* 0x0000800414008986 */ /* 0x0043e4000c101d10 */
.L_x_335:
[----:B------:R-:W-:Y:S05]  /*5f10*/  BSYNC B0 ;  /* 0x0000000000007941 */ /* 0x000fea0003800000 */
.L_x_334:
[----:B------:R-:W-:Y:S01]  /*5f20*/  ISETP.GE.AND P0, PT, R121, R8, PT ;  /* 0x000000087900720c */ /* 0x000fe20003f06270 */
[----:B------:R-:W-:Y:S01]  /*5f30*/  @!UPT UIADD3 URZ, URZ, URZ, URZ ;  /* 0x0000003f3f3ff290 */ /* 0x000fe2000fffe03f */
[----:B------:R-:W-:Y:S11]  /*5f40*/  BSSY B0, `(.L_x_336) ;  /* 0x0000011000007945 */ /* 0x000ff60003800000 */
[----:B------:R-:W-:-:S05]  /*5f50*/  @P0 BRA `(.L_x_337) ;  /* 0x000000f000000947 */ /* 0x000fca0003800000 */
[----:B-1----:R-:W1:Y:S01]  /*5f60*/  @!P4 LDS.128 R16, [R124+0x2100] ;  /* 0x002100007c10c984 */ /* 0x002e620000000c00 */
[----:B------:R-:W-:Y:S02]  /*5f70*/  IADD3 R3, P0, R3, 0x40, RZ ;  /* 0x0000004003037810 */ /* 0x000fe40007f1e0ff */
[----:B------:R-:W-:Y:S03]  /*5f80*/  MOV R82, R130 ;  /* 0x0000008200527202 */ /* 0x000fe60000000f00 */
[----:B------:R-:W-:Y:S02]  /*5f90*/  IMAD.X R2, RZ, RZ, R2, P0 ;  /* 0x000000ffff027224 */ /* 0x000fe400000e0602 */
[C---:B------:R-:W-:Y:S04]  /*5fa0*/  IMAD.WIDE.U32 R20, R3.reuse, c[0x0][0x208], R82 ;  /* 0x0000820003147a25 */ /* 0x040fe800078e0052 */
[----:B------:R-:W-:Y:S01]  /*5fb0*/  IMAD R2, R2, c[0x0][0x208], RZ ;  /* 0x0000820002027a24 */ /* 0x000fe200078e02ff */
[C---:B------:R-:W-:Y:S03]  /*5fc0*/  LEA R8, P0, R20.reuse, c[0x0][0x1f8], 0x1 ;  /* 0x00007e0014087a11 */ /* 0x040fe600078008ff */
        /* <DEDUP_REMOVED lines=8> */
.L_x_337:
[----:B------:R-:W-:Y:S05]  /*6050*/  BSYNC B0 ;  /* 0x0000000000007941 */ /* 0x000fea0003800000 */
.L_x_336:
[C---:B------:R-:W-:Y:S02]  /*6060*/  ISETP.GT.AND P0, PT, R43.reuse, R98, PT ;  /* 0x000000622b00720c */ /* 0x040fe40003f04270 */
[----:B------:R-:W-:Y:S11]  /*6070*/  IADD3 R43, R43, -0x1, RZ ;  /* 0xffffffff2b2b7810 */ /* 0x000ff60007ffe0ff */
[----:B------:R-:W-:Y:S01]  /*6080*/  @P0 SHF.R.S32.HI R2, RZ, 0x1f, R43 ;  /* 0x0000001fff020819 */ /* 0x000fe2000001142b */
[----:B-1----:R-:W-:Y:S02]  /*6090*/  @P0 IMAD.MOV.U32 R4, RZ, RZ, R134 ;  /* 0x000000ffff040224 */ /* 0x002fe400078e0086 */
[----:B------:R-:W-:Y:S02]  /*60a0*/  @P0 IMAD.MOV.U32 R5, RZ, RZ, R157 ;  /* 0x000000ffff050224 */ /* 0x000fe400078e009d */
[----:B------:R-:W-:Y:S02]  /*60b0*/  @P0 IMAD R3, R102, R43, RZ ;  /* 0x0000002b66030224 */ /* 0x000fe400078e02ff */
[-C--:B------:R-:W-:Y:S04]  /*60c0*/  @P0 IMAD.WIDE.U32 R4, R43, R158.reuse, R4 ;  /* 0x0000009e2b040225 */ /* 0x080fe800078e0004 */
[----:B------:R-:W-:Y:S01]  /*60d0*/  @P0 IMAD R3, R2, R158, R3 ;  /* 0x0000009e02030224 */ /* 0x000fe200078e0203 */
[C---:B------:R-:W-:Y:S01]  /*60e0*/  @P0 LEA R6, P1, R4.reuse, c[0x0][0x220], 0x1 ;  /* 0x0000880004060a11 */ /* 0x040fe200078208ff */
[----:B------:R-:W-:Y:S02]  /*60f0*/  IMAD.U32 R2, RZ, RZ, UR10 ;  /* 0x0000000aff027e24 */ /* 0x000fe4000f8e00ff */
[----:B------:R-:W-:Y:S05]  /*6100*/  @P0 IMAD.IADD R3, R5, 0x1, R3 ;  /* 0x0000000105030824 */ /* 0x000fea00078e0203 */
[----:B------:R-:W-:Y:S02]  /*6110*/  @P0 LEA.HI.X R7, R4, c[0x0][0x224], R3, 0x1, P1 ;  /* 0x0000890004070a11 */ /* 0x000fe400008f0c03 */
[----:B------:R-:W-:Y:S03]  /*6120*/  @P0 IADD3 R8, P2, P1, R2, 0x80, R6 ;  /* 0x0000008002080810 */ /* 0x000fe6000795e006 */
[----:B------:R-:W-:Y:S01]  /*6130*/  @!PT LDS RZ, [RZ] ;  /* 0x00000000fffff984 */ /* 0x000fe20000000800 */
[----:B------:R-:W-:Y:S01]  /*6140*/  @!PT LDS RZ, [RZ] ;  /* 0x00000000fffff984 */ /* 0x000fe20000000800 */
[----:B------:R-:W-:Y:S01]  /*6150*/  @!PT LDS RZ, [RZ] ;  /* 0x00000000fffff984 */ /* 0x000fe20000000800 */
[----:B------:R1:W-:Y:S01]  /*6160*/  @P0 LDGSTS.E.BYPASS.LTC128B.128 [R124+0x8100], [R6.64], !P5 ;  /* 0x08100000067c0fae */ /* 0x0003e2000e901d50 */
[----:B------:R-:W-:Y:S02]  /*6170*/  @P0 IADD3.X R9, RZ, UR9, R7, P2, P1 ;  /* 0x00000009ff090c10 */ /* 0x000fe400097e2407 */
[----:B------:R-:W-:Y:S01]  /*6180*/  @P0 IADD3 R16, P1, R6, UR10, RZ ;  /* 0x0000000a06100c10 */ /* 0x000fe2000ff3e0ff */
[----:B------:R1:W-:Y:S03]  /*6190*/  @P0 LDGSTS.E.BYPASS.LTC128B.128 [R124+0xb100], [R6.64+0x80], !P6 ;  /* 0x0b100080067c0fae */ /* 0x0003e6000f101d50 */
[----:B------:R-:W-:Y:S02]  /*61a0*/  @P0 IADD3.X R17, R7, UR9, RZ, P1, !PT ;  /* 0x0000000907110c10 */ /* 0x000fe40008ffe4ff */
[C---:B------:R-:W-:Y:S03]  /*61b0*/  @P0 IADD3 R4, P1, R16.reuse, UR10, RZ ;  /* 0x0000000a10040c10 */ /* 0x040fe6000ff3e0ff */
[----:B------:R1:W-:Y:S01]  /*61c0*/  @P0 LDGSTS.E.BYPASS.LTC128B.128 [R124+0x9100], [R16.64], !P5 ;  /* 0x09100000107c0fae */ /* 0x0003e2000e901d50 */
[C---:B------:R-:W-:Y:S02]  /*61d0*/  @P0 IADD3.X R5, R17.reuse, UR9, RZ, P1, !PT ;  /* 0x0000000911050c10 */ /* 0x040fe40008ffe4ff */
[----:B------:R-:W-:Y:S01]  /*61e0*/  @P0 IADD3 R2, P1, R16, UR12, RZ ;  /* 0x0000000c10020c10 */ /* 0x000fe2000ff3e0ff */
[----:B------:R1:W-:Y:S03]  /*61f0*/  @P0 LDGSTS.E.BYPASS.LTC128B.128 [R124+0xc100], [R8.64], !P6 ;  /* 0x0c100000087c0fae */ /* 0x0003e6000f101d50 */
[----:B------:R-:W-:Y:S01]  /*6200*/  @P0 IADD3.X R3, R17, UR8, RZ, P1, !PT ;  /* 0x0000000811030c10 */ /* 0x000fe20008ffe4ff */
[----:B------:R1:W-:Y:S04]  /*6210*/  @P0 LDGSTS.E.BYPASS.LTC128B.128 [R124+0xa100], [R4.64], !P5 ;  /* 0x0a100000047c0fae */ /* 0x0003e8000e901d50 */
[----:B------:R1:W-:Y:S04]  /*6220*/  @P0 LDGSTS.E.BYPASS.LTC128B.128 [R124+0xd100], [R2.64], !P6 ;  /* 0x0d100000027c0fae */ /* 0x0003e8000f101d50 */
[----:B------:R-:W0:Y:S01]  /*6230*/  LDGDEPBAR ;  /* 0x00000000000079af */ /* 0x000e220000000000 */
[----:B------:R-:W-:-:S05]  /*6240*/  @P0 BRA `(.L_x_338) ;  /* 0xffffba8000000947 */ /* 0x000fca000383ffff */
[----:B------:R-:W-:Y:S06]  /*6250*/  BAR.SYNC.DEFER_BLOCKING 0x0 ;  /* 0x0000000000007b1d */ /* 0x000fec0000010000 */
.L_x_303:
[----:B------:R-:W-:Y:S01]  /*6260*/  ISETP.NE.AND P3, PT, R217, 0x1, PT ;  /* 0x00000001d900780c */ /* 0x000fe20003f65270 */
[----:B------:R-:W-:Y:S01]  /*6270*/  IMAD.IADD R127, R126, 0x1, R127 ;  /* 0x000000017e7f7824 */ /* 0x000fe200078e027f */
[----:B-1----:R-:W-:-:S02]  /*6280*/  IADD3 R2, R118, 0x7f, RZ ;  /* 0x0000007f76027810 */ /* 0x002fc40007ffe0ff */
[----:B------:R-:W-:-:S09]  /*6290*/  ISETP.GE.AND P1, PT, R216, 0x1, PT ;  /* 0x00000001d800780c */ /* 0x000fd20003f26270 */
[----:B------:R-:W-:-:S05]  /*62a0*/  @P3 IMAD.HI.U32 R0, R2, c[0x0][0x2c8], RZ ;  /* 0x0000b20002003a27 */ /* 0x000fca00078e00ff */
[----:B------:R-:W-:-:S05]  /*62b0*/  @P3 SHF.R.U32.HI R2, RZ, c[0x0][0x2cc], R0 ;  /* 0x0000b300ff023a19 */ /* 0x000fca0000011600 */
[----:B------:R-:W-:-:S05]  /*62c0*/  IMAD.IADD R100, R100, 0x1, R2 ;  /* 0x0000000164647824 */ /* 0x000fca00078e0202 */
[----:B------:R-:W-:Y:S01]  /*62d0*/  IADD3 R2, R100, c[0x0][0x328], RZ ;  /* 0x0000ca0064027a10 */ /* 0x000fe20007ffe0ff */
[----:B------:R-:W-:Y:S05]  /*62e0*/  @!P1 BRA `(.L_x_339) ;  /* 0x000000f000009947 */ /* 0x000fea0003800000 */
        /* <DEDUP_REMOVED lines=10> */
.L_x_340:
[----:B------:R-:W-:-:S13]  /*6390*/  ISETP.NE.AND P0, PT, R0, 0x1, PT ;  /* 0x000000010000780c */ /* 0x000fda0003f05270 */
[----:B------:R-:W-:-:S05]  /*63a0*/  @P0 IMAD.HI.U32 R4, R3, c[0x0][0x330], RZ ;  /* 0x0000cc0003040a27 */ /* 0x000fca00078e00ff */
[----:B------:R-:W-:-:S05]  /*63b0*/  @P0 SHF.R.U32.HI R3, RZ, c[0x0][0x334], R4 ;  /* 0x0000cd00ff030a19 */ /* 0x000fca0000011604 */
.L_x_341:
[----:B------:R-:W-:-:S05]  /*63c0*/  IMAD R3, R3, R0, c[0x0][0x32c] ;  /* 0x0000cb0003037624 */ /* 0x000fca00078e0200 */
[----:B------:R-:W-:-:S04]  /*63d0*/  IMNMX R2, R2, R3, PT ;  /* 0x0000000302027217 */ /* 0x000fc80003800200 */
.L_x_339:
[----:B------:R-:W-:Y:S01]  /*63e0*/  IADD3 R5, R2, 0x5f, RZ ;  /* 0x0000005f02057810 */ /* 0x000fe20007ffe0ff */
[----:B------:R-:W-:-:S04]  /*63f0*/  @P3 IMAD.HI.U32 R0, R118, c[0x0][0x2c8], RZ ;  /* 0x0000b20076003a27 */ /* 0x000fc800078e00ff */
[----:B------:R-:W-:-:S04]  /*6400*/  IMAD.HI R5, R5, 0x2aaaaaab, RZ ;  /* 0x2aaaaaab05057827 */ /* 0x000fc800078e02ff */
[----:B------:R-:W-:Y:S01]  /*6410*/  IMAD.MOV.U32 R2, RZ, RZ, R118 ;  /* 0x000000ffff027224 */ /* 0x000fe200078e0076 */
[----:B------:R-:W-:Y:S02]  /*6420*/  @P3 SHF.R.U32.HI R2, RZ, c[0x0][0x2cc], R0 ;  /* 0x0000b300ff023a19 */ /* 0x000fe40000011600 */
[----:B------:R-:W-:-:S03]  /*6430*/  SHF.R.U32.HI R0, RZ, 0x1f, R5 ;  /* 0x0000001fff007819 */ /* 0x000fc60000011605 */
[----:B------:R-:W-:Y:S01]  /*6440*/  IMAD.IADD R3, R117, 0x1, R2 ;  /* 0x0000000175037824 */ /* 0x000fe200078e0202 */
[----:B-----5:R-:W-:-:S04]  /*6450*/  LEA.HI.SX32 R36, R5, R0, 0x1c ;  /* 0x0000000005247211 */ /* 0x020fc800078fe2ff */
[----:B------:R-:W-:Y:S02]  /*6460*/  IADD3 R0, R3, -c[0x0][0x324], RZ ;  /* 0x8000c90003007a10 */ /* 0x000fe40007ffe0ff */
[----:B------:R-:W-:Y:S01]  /*6470*/  IMNMX R36, R36, R99, PT ;  /* 0x0000006324247217 */ /* 0x000fe20003800200 */
        /* <DEDUP_REMOVED lines=10> */
.L_x_343:
[----:B------:R-:W-:-:S04]  /*6520*/  MOV R2, c[0x0][0x32c] ;  /* 0x0000cb0000027a02 */ /* 0x000fc80000000f00 */
[----:B------:R-:W-:-:S13]  /*6530*/  ISETP.NE.AND P0, PT, R2, 0x1, PT ;  /* 0x000000010200780c */ /* 0x000fda0003f05270 */
[----:B------:R-:W-:-:S05]  /*6540*/  @P0 IMAD.HI.U32 R2, R3, c[0x0][0x330], RZ ;  /* 0x0000cc0003020a27 */ /* 0x000fca00078e00ff */
[----:B------:R-:W-:-:S05]  /*6550*/  @P0 SHF.R.U32.HI R3, RZ, c[0x0][0x334], R2 ;  /* 0x0000cd00ff030a19 */ /* 0x000fca0000011602 */
.L_x_344:
[----:B------:R-:W-:-:S05]  /*6560*/  IMAD R3, R3, c[0x0][0x32c], RZ ;  /* 0x0000cb0003037a24 */ /* 0x000fca00078e02ff */
[----:B------:R-:W-:-:S05]  /*6570*/  IMNMX R0, R0, R3, !PT ;  /* 0x0000000300007217 */ /* 0x000fca0007800200 */
.L_x_342:
        /* <DEDUP_REMOVED lines=20> */
[----:B------:R-:W-:Y:S01]  /*66c0*/  IMAD.MOV.U32 R4, RZ, RZ, RZ ;  /* 0x000000ffff047224 */ /* 0x000fe200078e00ff */
        /* <DEDUP_REMOVED lines=21> */
[----:B------:R-:W-:Y:S02]  /*6820*/  ISETP.NE.U32.AND P0, PT, RZ, c[0x0][0x340], PT ;  /* 0x0000d000ff007a0c */ /* 0x000fe40003f05070 */
[----:B------:R-:W-:-:S02]  /*6830*/  SHF.R.S32.HI R37, RZ, 0x1f, R78 ;  /* 0x0000001fff257819 */ /* 0x000fc4000001144e */
[----:B------:R-:W-:Y:S01]  /*6840*/  SHF.R.S32.HI R3, RZ, 0x1f, R80 ;  /* 0x0000001fff037819 */ /* 0x000fe20000011450 */
[----:B------:R-:W-:Y:S01]  /*6850*/  IMAD.WIDE.U32 R10, R80, c[0x0][0x178], RZ ;  /* 0x00005e00500a7a25 */ /* 0x000fe200078e00ff */
[----:B------:R-:W-:Y:S01]  /*6860*/  ISETP.NE.AND.EX P1, PT, RZ, c[0x0][0x344], PT, P0 ;  /* 0x0000d100ff007a0c */ /* 0x000fe20003f25300 */
[----:B------:R-:W-:-:S12]  /*6870*/  ULDC.64 UR10, c[0x0][0x1e0] ;  /* 0x00007800000a7ab9 */ /* 0x000fd80000000a00 */
[----:B------:R-:W-:-:S04]  /*6880*/  @P1 IMAD.MOV.U32 R6, RZ, RZ, 0x4 ;  /* 0x00000004ff061424 */ /* 0x000fc800078e00ff */
[----:B------:R-:W-:-:S05]  /*6890*/  @P1 IMAD.WIDE R6, R221, R6, c[0x0][0x340] ;  /* 0x0000d000dd061625 */ /* 0x000fca00078e0206 */
[----:B------:R1:W2:Y:S01]  /*68a0*/  @P1 LDG.E R2, [R6.64] ;  /* 0x0000001006021981 */ /* 0x0002a2000c1e1900 */
[----:B------:R-:W-:Y:S01]  /*68b0*/  LEA.HI R4, R37, R78, RZ, 0x3 ;  /* 0x0000004e25047211 */ /* 0x000fe200078f18ff */
[----:B------:R-:W-:Y:S01]  /*68c0*/  IMAD R3, R3, c[0x0][0x178], RZ ;  /* 0x00005e0003037a24 */ /* 0x000fe200078e02ff */
[----:B------:R-:W-:Y:S01]  /*68d0*/  ISETP.NE.U32.AND P0, PT, RZ, c[0x0][0x348], PT ;  /* 0x0000d200ff007a0c */ /* 0x000fe20003f05070 */
[----:B------:R-:W-:Y:S01]  /*68e0*/  IMAD R0, R218, c[0x0][0x1b8], RZ ;  /* 0x00006e00da007a24 */ /* 0x000fe200078e02ff */
[----:B------:R-:W-:Y:S01]  /*68f0*/  LOP3.LUT R29, R4, 0xfffffff8, RZ, 0xc0, !PT ;  /* 0xfffffff8041d7812 */ /* 0x000fe200078ec0ff */
[----:B------:R-:W-:Y:S01]  /*6900*/  IMAD R3, R80, c[0x0][0x17c], R3 ;  /* 0x00005f0050037a24 */ /* 0x000fe200078e0203 */
[----:B------:R-:W-:Y:S01]  /*6910*/  SHF.R.S32.HI R4, RZ, 0x3, R4 ;  /* 0x00000003ff047819 */ /* 0x000fe20000011404 */
[----:B------:R-:W-:Y:S01]  /*6920*/  IMAD R5, R219, c[0x0][0x1bc], R0 ;  /* 0x00006f00db057a24 */ /* 0x000fe200078e0200 */
[----:B------:R-:W-:Y:S01]  /*6930*/  ISETP.NE.AND.EX P0, PT, RZ, c[0x0][0x34c], PT, P0 ;  /* 0x0000d300ff007a0c */ /* 0x000fe20003f05300 */
[----:B------:R-:W-:Y:S01]  /*6940*/  IMAD.IADD R29, R78, 0x1, -R29 ;  /* 0x000000014e1d7824 */ /* 0x000fe200078e0a1d */
[----:B------:R-:W-:Y:S01]  /*6950*/  ISETP.NE.U32.AND P2, PT, RZ, c[0x0][0x350], PT ;  /* 0x0000d400ff007a0c */ /* 0x000fe20003f45070 */
[----:B------:R-:W-:Y:S01]  /*6960*/  IMAD.IADD R11, R11, 0x1, R3 ;  /* 0x000000010b0b7824 */ /* 0x000fe200078e0203 */
[----:B------:R-:W-:Y:S01]  /*6970*/  SEL R12, R221, RZ, !P0 ;  /* 0x000000ffdd0c7207 */ /* 0x000fe20004000000 */
[----:B------:R-:W-:Y:S01]  /*6980*/  IMAD R3, R29, 0x20, R4 ;  /* 0x000000201d037824 */ /* 0x000fe200078e0204 */
[----:B------:R-:W-:Y:S01]  /*6990*/  IADD3 R110, R36, -0x1, RZ ;  /* 0xffffffff246e7810 */ /* 0x000fe20007ffe0ff */
[----:B------:R-:W-:Y:S01]  /*69a0*/  IMAD.WIDE.U32 R10, R219, c[0x0][0x1b8], R10 ;  /* 0x00006e00db0a7a25 */ /* 0x000fe200078e000a */
[----:B------:R-:W-:Y:S01]  /*69b0*/  UIMAD.WIDE.U32 UR12, UR10, 0x40, URZ ;  /* 0x000000400a0c78a5 */ /* 0x000fe2000f8e003f */
[----:B------:R-:W-:Y:S01]  /*69c0*/  LOP3.LUT R222, R222, 0xfffbffff, RZ, 0xc0, !PT ;  /* 0xfffbffffdede7812 */ /* 0x000fe200078ec0ff */
[----:B------:R-:W-:Y:S01]  /*69d0*/  USHF.L.U32 UR6, UR11, 0x6, URZ ;  /* 0x000000060b067899 */ /* 0x000fe2000800063f */
[----:B------:R-:W-:Y:S01]  /*69e0*/  IMAD.IADD R3, R118, 0x1, R3 ;  /* 0x0000000176037824 */ /* 0x000fe200078e0203 */
[----:B------:R-:W-:Y:S01]  /*69f0*/  SHF.R.S32.HI R31, RZ, 0x1f, R110 ;  /* 0x0000001fff1f7819 */ /* 0x000fe2000001146e */
[----:B------:R-:W-:Y:S01]  /*6a00*/  IMAD.IADD R11, R11, 0x1, R5 ;  /* 0x000000010b0b7824 */ /* 0x000fe200078e0205 */
[----:B------:R-:W-:Y:S01]  /*6a10*/  UIADD3 UR6, UR13, UR6, URZ ;  /* 0x000000060d067290 */ /* 0x000fe2000fffe03f */
[----:B------:R-:W-:Y:S01]  /*6a20*/  @P3 IMAD.HI.U32 R0, R3, c[0x0][0x2c8], RZ ;  /* 0x0000b20003003a27 */ /* 0x000fe200078e00ff */
[----:B-1----:R-:W-:-:S02]  /*6a30*/  SHF.R.S32.HI R6, RZ, 0x1f, R221 ;  /* 0x0000001fff067819 */ /* 0x002fc400000114dd */
[----:B------:R-:W-:Y:S01]  /*6a40*/  SHF.R.S32.HI R7, RZ, 0x1f, R127 ;  /* 0x0000001fff077819 */ /* 0x000fe2000001147f */
[----:B------:R-:W-:Y:S01]  /*6a50*/  IMAD.MOV.U32 R5, RZ, RZ, R3 ;  /* 0x000000ffff057224 */ /* 0x000fe200078e0003 */
[----:B------:R-:W-:Y:S01]  /*6a60*/  SEL R9, R6, RZ, !P0 ;  /* 0x000000ff06097207 */ /* 0x000fe20004000000 */
[----:B------:R-:W-:Y:S01]  /*6a70*/  IMAD.SHL.U32 R82, R29, 0x8, RZ ;  /* 0x000000081d527824 */ /* 0x000fe200078e00ff */
[----:B------:R-:W-:Y:S01]  /*6a80*/  @P3 SHF.R.U32.HI R5, RZ, c[0x0][0x2cc], R0 ;  /* 0x0000b300ff053a19 */ /* 0x000fe20000011600 */
[----:B------:R-:W-:Y:S01]  /*6a90*/  BAR.SYNC.DEFER_BLOCKING 0x0 ;  /* 0x0000000000007b1d */ /* 0x000fe20000010000 */
[C---:B------:R-:W-:Y:S01]  /*6aa0*/  IADD3 R127, P0, R4.reuse, R127, RZ ;  /* 0x0000007f047f7210 */ /* 0x040fe20007f1e0ff */
[----:B------:R-:W-:Y:S01]  /*6ab0*/  IMAD R9, R9, c[0x0][0x1c0], RZ ;  /* 0x0000700009097a24 */ /* 0x000fe200078e02ff */
[----:B------:R-:W-:Y:S01]  /*6ac0*/  SHF.R.S32.HI R83, RZ, 0x1f, R82 ;  /* 0x0000001fff537819 */ /* 0x000fe20000011452 */
[----:B------:R-:W-:Y:S01]  /*6ad0*/  IMAD.MOV R8, RZ, RZ, -R5 ;  /* 0x000000ffff087224 */ /* 0x000fe200078e0a05 */
[----:B------:R-:W-:Y:S01]  /*6ae0*/  LEA.HI.X.SX32 R0, R4, R7, 0x1, P0 ;  /* 0x0000000704007211 */ /* 0x000fe200000f0eff */
[C---:B------:R-:W-:Y:S01]  /*6af0*/  IMAD R9, R12.reuse, c[0x0][0x1c4], R9 ;  /* 0x000071000c097a24 */ /* 0x040fe200078e0209 */
[----:B------:R-:W-:Y:S01]  /*6b00*/  SHF.R.S32.HI R7, RZ, 0x1f, R5 ;  /* 0x0000001fff077819 */ /* 0x000fe20000011405 */
[----:B------:R-:W-:-:S04]  /*6b10*/  IMAD.WIDE.U32 R12, R12, c[0x0][0x1c0], R10 ;  /* 0x000070000c0c7a25 */ /* 0x000fc800078e000a */
[----:B------:R-:W-:Y:S02]  /*6b20*/  IMAD R3, R8, c[0x0][0x2c4], R3 ;  /* 0x0000b10008037a24 */ /* 0x000fe400078e0203 */
[----:B------:R-:W-:Y:S02]  /*6b30*/  IMAD.MOV.U32 R8, RZ, RZ, R12 ;  /* 0x000000ffff087224 */ /* 0x000fe400078e000c */
[----:B------:R-:W-:Y:S02]  /*6b40*/  IMAD.IADD R9, R13, 0x1, R9 ;  /* 0x000000010d097824 */ /* 0x000fe400078e0209 */
[----:B------:R-:W-:Y:S02]  /*6b50*/  IMAD R12, R7, c[0x0][0x1b0], RZ ;  /* 0x00006c00070c7a24 */ /* 0x000fe400078e02ff */
[----:B------:R-:W-:Y:S02]  /*6b60*/  IMAD R10, R0, c[0x0][0x1e0], RZ ;  /* 0x00007800000a7a24 */ /* 0x000fe400078e02ff */
[----:B------:R-:W-:-:S02]  /*6b70*/  IMAD R12, R5, c[0x0][0x1b4], R12 ;  /* 0x00006d00050c7a24 */ /* 0x000fc400078e020c */
[----:B------:R-:W-:Y:S01]  /*6b80*/  IMAD.WIDE.U32 R16, R5, c[0x0][0x1b0], R8 ;  /* 0x00006c0005107a25 */ /* 0x000fe200078e0008 */
[----:B------:R-:W-:-:S03]  /*6b90*/  SHF.R.S32.HI R5, RZ, 0x1f, R3 ;  /* 0x0000001fff057819 */ /* 0x000fc60000011403 */
[C---:B------:R-:W-:Y:S02]  /*6ba0*/  IMAD R10, R127.reuse, c[0x0][0x1e4], R10 ;  /* 0x000079007f0a7a24 */ /* 0x040fe400078e020a */
[----:B------:R-:W-:-:S04]  /*6bb0*/  IMAD.WIDE.U32 R14, R127, c[0x0][0x1e0], R82 ;  /* 0x000078007f0e7a25 */ /* 0x000fc800078e0052 */
[----:B------:R-:W-:Y:S02]  /*6bc0*/  IMAD.IADD R15, R15, 0x1, R10 ;  /* 0x000000010f0f7824 */ /* 0x000fe400078e020a */
[----:B------:R-:W-:Y:S02]  /*6bd0*/  IMAD.IADD R17, R17, 0x1, R12 ;  /* 0x0000000111117824 */ /* 0x000fe400078e020c */
[----:B------:R-:W-:Y:S02]  /*6be0*/  IMAD R10, R5, c[0x0][0x1a8], RZ ;  /* 0x00006a00050a7a24 */ /* 0x000fe400078e02ff */
[----:B------:R-:W-:-:S04]  /*6bf0*/  IMAD.WIDE.U32 R16, R3, c[0x0][0x1a8], R16 ;  /* 0x00006a0003107a25 */ /* 0x000fc800078e0010 */
[----:B------:R-:W-:Y:S02]  /*6c00*/  IMAD R10, R3, c[0x0][0x1ac], R10 ;  /* 0x00006b00030a7a24 */ /* 0x000fe400078e020a */
[----:B------:R-:W-:Y:S02]  /*6c10*/  IMAD R8, R218, c[0x0][0x1e8], RZ ;  /* 0x00007a00da087a24 */ /* 0x000fe400078e02ff */
[----:B------:R-:W-:Y:S01]  /*6c20*/  IMAD.IADD R5, R17, 0x1, R10 ;  /* 0x0000000111057824 */ /* 0x000fe200078e020a */
[C---:B------:R-:W-:Y:S01]  /*6c30*/  LEA R10, P0, R16.reuse, c[0x0][0x160], 0x1 ;  /* 0x00005800100a7a11 */ /* 0x040fe200078008ff */
[C---:B------:R-:W-:Y:S02]  /*6c40*/  IMAD R8, R219.reuse, c[0x0][0x1ec], R8 ;  /* 0x00007b00db087a24 */ /* 0x040fe400078e0208 */
[----:B------:R-:W-:Y:S01]  /*6c50*/  IMAD.WIDE.U32 R224, R219, c[0x0][0x1e8], R14 ;  /* 0x00007a00dbe07a25 */ /* 0x000fe200078e000e */
[----:B------:R-:W-:Y:S01]  /*6c60*/  LEA.HI.X R5, R16, c[0x0][0x164], R5, 0x1, P0 ;  /* 0x0000590010057a11 */ /* 0x000fe200000f0c05 */
[----:B------:R-:W1:Y:S01]  /*6c70*/  SHFL.IDX PT, R44, R10, RZ, 0x181f ;  /* 0x00181fff0a2c7589 */ /* 0x000e6200000e0000 */
[----:B------:R-:W-:Y:S01]  /*6c80*/  ISETP.NE.AND.EX P0, PT, RZ, c[0x0][0x354], PT, P2 ;  /* 0x0000d500ff007a0c */ /* 0x000fe20003f05320 */
[----:B------:R-:W-:-:S02]  /*6c90*/  IMAD.MOV.U32 R3, RZ, RZ, 0x60 ;  /* 0x00000060ff037424 */ /* 0x000fc400078e00ff */
[----:B------:R-:W-:Y:S01]  /*6ca0*/  IMAD.IADD R225, R8, 0x1, R225 ;  /* 0x0000000108e17824 */ /* 0x000fe200078e02e1 */
[----:B------:R-:W-:Y:S01]  /*6cb0*/  SHFL.IDX PT, R42, R10, 0x1, 0x181f ;  /* 0x00381f000a2a7f89 */ /* 0x000fe200000e0000 */
[----:B------:R-:W-:Y:S02]  /*6cc0*/  IMAD R38, R36, -0x60, R3 ;  /* 0xffffffa024267824 */ /* 0x000fe400078e0203 */
[C---:B------:R-:W-:Y:S01]  /*6cd0*/  IMAD R39, R3.reuse, c[0x0][0x1e4], RZ ;  /* 0x0000790003277a24 */ /* 0x040fe200078e02ff */
[----:B------:R-:W3:Y:S01]  /*6ce0*/  SHFL.IDX PT, R45, R5, RZ, 0x181f ;  /* 0x00181fff052d7589 */ /* 0x000ee200000e0000 */
[----:B------:R-:W-:Y:S01]  /*6cf0*/  IMAD.WIDE.U32 R108, R3, c[0x0][0x1e0], RZ ;  /* 0x00007800036c7a25 */ /* 0x000fe200078e00ff */
[----:B------:R-:W-:Y:S02]  /*6d00*/  IADD3 R28, R38, R215, -R4 ;  /* 0x000000d7261c7210 */ /* 0x000fe40007ffe804 */
[----:B------:R-:W4:Y:S01]  /*6d10*/  SHFL.IDX PT, R43, R5, 0x1, 0x181f ;  /* 0x00381f00052b7f89 */ /* 0x000f2200000e0000 */
[----:B------:R-:W-:Y:S01]  /*6d20*/  IMAD.IADD R39, R39, 0x1, R109 ;  /* 0x0000000127277824 */ /* 0x000fe200078e026d */
[C---:B------:R-:W-:Y:S01]  /*6d30*/  ISETP.GE.AND P2, PT, R28.reuse, 0x1, PT ;  /* 0x000000011c00780c */ /* 0x040fe20003f46270 */
[----:B------:R-:W-:Y:S01]  /*6d40*/  IMAD.MOV.U32 R11, RZ, RZ, c[0x0][0x1e4] ;  /* 0x00007900ff0b7624 */ /* 0x000fe200078e00ff */
[C---:B------:R-:W-:Y:S01]  /*6d50*/  ISETP.GE.AND P5, PT, R28.reuse, 0x21, PT ;  /* 0x000000211c00780c */ /* 0x040fe20003fa6270 */
[----:B------:R-:W-:Y:S01]  /*6d60*/  IMAD R3, R39, R110, RZ ;  /* 0x0000006e27037224 */ /* 0x000fe200078e02ff */
[----:B------:R-:W-:Y:S01]  /*6d70*/  ISETP.GE.AND P3, PT, R28, 0x41, PT ;  /* 0x000000411c00780c */ /* 0x000fe20003f66270 */
[----:B------:R-:W-:Y:S01]  /*6d80*/  IMAD R7, R220, c[0x0][0x2c4], RZ ;  /* 0x0000b100dc077a24 */ /* 0x000fe200078e02ff */
[----:B------:R-:W5:Y:S01]  /*6d90*/  SHFL.IDX PT, R40, R10, 0x2, 0x181f ;  /* 0x00581f000a287f89 */ /* 0x000f6200000e0000 */
[----:B------:R-:W-:-:S02]  /*6da0*/  IMAD R3, R31, R108, R3 ;  /* 0x0000006c1f037224 */ /* 0x000fc400078e0203 */
[----:B------:R-:W-:Y:S01]  /*6db0*/  IMAD R0, R0, c[0x0][0x208], RZ ;  /* 0x0000820000007a24 */ /* 0x000fe200078e02ff */
[----:B------:R-:W1:Y:S03]  /*6dc0*/  SHFL.IDX PT, R41, R5, 0x2, 0x181f ;  /* 0x00581f0005297f89 */ /* 0x000e6600000e0000 */
[----:B------:R-:W-:Y:S01]  /*6dd0*/  IMAD R0, R127, c[0x0][0x20c], R0 ;  /* 0x000083007f007a24 */ /* 0x000fe200078e0200 */
[----:B------:R1:W1:Y:S04]  /*6de0*/  SHFL.IDX PT, R18, R10, 0x3, 0x181f ;  /* 0x00781f000a127f89 */ /* 0x00026800000e0000 */
[----:B------:R1:W1:Y:S01]  /*6df0*/  SHFL.IDX PT, R19, R5, 0x3, 0x181f ;  /* 0x00781f0005137f89 */ /* 0x00026200000e0000 */
[----:B--2---:R-:W-:Y:S01]  /*6e00*/  @P1 SHF.R.S32.HI R9, RZ, 0x1f, R2 ;  /* 0x0000001fff091819 */ /* 0x004fe20000011402 */
[----:B------:R-:W-:-:S02]  /*6e10*/  @!P1 IMAD.MOV.U32 R9, RZ, RZ, R6 ;  /* 0x000000ffff099224 */ /* 0x000fc400078e0006 */
[----:B------:R-:W-:Y:S02]  /*6e20*/  @P1 IMAD.MOV.U32 R8, RZ, RZ, R2 ;  /* 0x000000ffff081224 */ /* 0x000fe400078e0002 */
[----:B------:R-:W-:Y:S01]  /*6e30*/  @!P1 IMAD.MOV.U32 R8, RZ, RZ, R221 ;  /* 0x000000ffff089224 */ /* 0x000fe200078e00dd */
[----:B------:R-:W-:Y:S01]  /*6e40*/  SEL R2, R9, RZ, !P0 ;  /* 0x000000ff09027207 */ /* 0x000fe20004000000 */
[----:B------:R-:W-:Y:S02]  /*6e50*/  IMAD.U32 R9, RZ, RZ, UR10 ;  /* 0x0000000aff097e24 */ /* 0x000fe4000f8e00ff */
[----:B------:R-:W-:Y:S01]  /*6e60*/  IMAD.IADD R6, R118, 0x1, R4 ;  /* 0x0000000176067824 */ /* 0x000fe200078e0204 */
[----:B------:R-:W-:Y:S01]  /*6e70*/  SEL R234, R8, RZ, !P0 ;  /* 0x000000ff08ea7207 */ /* 0x000fe20004000000 */
[----:B------:R-:W-:Y:S02]  /*6e80*/  IMAD R227, R2, c[0x0][0x1f0], RZ ;  /* 0x00007c0002e37a24 */ /* 0x000fe400078e02ff */
[----:B------:R-:W-:Y:S01]  /*6e90*/  IMAD.U32 R8, RZ, RZ, UR10 ;  /* 0x0000000aff087e24 */ /* 0x000fe2000f8e00ff */
[----:B------:R-:W-:Y:S01]  /*6ea0*/  ISETP.GE.AND P4, PT, R6, R7, PT ;  /* 0x000000070600720c */ /* 0x000fe20003f86270 */
[----:B------:R-:W-:-:S02]  /*6eb0*/  IMAD R227, R234, c[0x0][0x1f4], R227 ;  /* 0x00007d00eae37a24 */ /* 0x000fc400078e02e3 */
[----:B------:R-:W-:-:S04]  /*6ec0*/  IMAD.WIDE.U32 R224, R234, c[0x0][0x1f0], R224 ;  /* 0x00007c00eae07a25 */ /* 0x000fc800078e00e0 */
[----:B------:R-:W-:Y:S02]  /*6ed0*/  IMAD.IADD R227, R225, 0x1, R227 ;  /* 0x00000001e1e37824 */ /* 0x000fe400078e02e3 */
[----:B------:R-:W-:Y:S02]  /*6ee0*/  IMAD.MOV.U32 R226, RZ, RZ, R224 ;  /* 0x000000ffffe27224 */ /* 0x000fe400078e00e0 */
[----:B------:R-:W-:Y:S02]  /*6ef0*/  IMAD R237, R2, c[0x0][0x218], RZ ;  /* 0x0000860002ed7a24 */ /* 0x000fe400078e02ff */
[----:B------:R-:W-:Y:S01]  /*6f00*/  IMAD.WIDE.U32 R12, R110, R108, R226 ;  /* 0x0000006c6e0c7225 */ /* 0x000fe200078e00e2 */
[----:B-1----:R-:W-:-:S03]  /*6f10*/  @!P4 LEA R34, P1, R82, R44, 0x1 ;  /* 0x0000002c5222c211 */ /* 0x002fc600078208ff */
[----:B------:R-:W-:Y:S01]  /*6f20*/  IMAD.IADD R3, R13, 0x1, R3 ;  /* 0x000000010d037824 */ /* 0x000fe200078e0203 */
[----:B------:R-:W-:Y:S01]  /*6f30*/  @P2 LEA R26, P0, R12, c[0x0][0x1c8], 0x1 ;  /* 0x000072000c1a2a11 */ /* 0x000fe200078008ff */
[----:B------:R-:W-:Y:S01]  /*6f40*/  IMAD R237, R234, c[0x0][0x21c], R237 ;  /* 0x00008700eaed7a24 */ /* 0x000fe200078e02ed */
[----:B---3--:R-:W-:Y:S02]  /*6f50*/  @!P4 LEA.HI.X R35, R82, R45, R83, 0x1, P1 ;  /* 0x0000002d5223c211 */ /* 0x008fe400008f0c53 */
[----:B------:R-:W-:Y:S02]  /*6f60*/  @P2 LEA.HI.X R27, R12, c[0x0][0x1cc], R3, 0x1, P0 ;  /* 0x000073000c1b2a11 */ /* 0x000fe400000f0c03 */
[----:B------:R-:W-:Y:S02]  /*6f70*/  @P5 LEA R9, P0, R9, R12, 0x5 ;  /* 0x0000000c09095211 */ /* 0x000fe400078028ff */
[----:B------:R-:W-:Y:S02]  /*6f80*/  ISETP.GE.AND P1, PT, R82, c[0x0][0x198], PT ;  /* 0x0000660052007a0c */ /* 0x000fe40003f26270 */
[----:B------:R-:W-:Y:S01]  /*6f90*/  @P5 LEA.HI.X R8, R8, R3, R11, 0x5, P0 ;  /* 0x0000000308085211 */ /* 0x000fe200000f2c0b */
[----:B------:R-:W-:Y:S01]  /*6fa0*/  IMAD.SHL.U32 R11, R4, 0x40, RZ ;  /* 0x00000040040b7824 */ /* 0x000fe200078e00ff */
[----:B------:R-:W-:-:S04]  /*6fb0*/  @P5 LEA R16, P0, R9, c[0x0][0x1c8], 0x1 ;  /* 0x0000720009105a11 */ /* 0x000fc800078008ff */
[----:B------:R-:W-:Y:S02]  /*6fc0*/  @P5 LEA.HI.X R17, R9, c[0x0][0x1cc], R8, 0x1, P0 ;  /* 0x0000730009115a11 */ /* 0x000fe400000f0c08 */
[----:B------:R-:W-:Y:S02]  /*6fd0*/  @P3 IADD3 R8, P0, R12, UR12, RZ ;  /* 0x0000000c0c083c10 */ /* 0x000fe4000ff1e0ff */
[----:B------:R-:W-:Y:S02]  /*6fe0*/  IADD3 R12, R6, 0x20, RZ ;  /* 0x00000020060c7810 */ /* 0x000fe40007ffe0ff */
[----:B------:R-:W-:Y:S02]  /*6ff0*/  @P3 IADD3.X R3, R3, UR6, RZ, P0, !PT ;  /* 0x0000000603033c10 */ /* 0x000fe400087fe4ff */
[----:B------:R-:W-:Y:S02]  /*7000*/  @P3 LEA R14, P0, R8, c[0x0][0x1c8], 0x1 ;  /* 0x00007200080e3a11 */ /* 0x000fe400078008ff */
[----:B------:R-:W-:-:S02]  /*7010*/  LEA.HI R9, R37, R78, RZ, 0x6 ;  /* 0x0000004e25097211 */ /* 0x000fc400078f30ff */
[----:B------:R-:W-:Y:S02]  /*7020*/  @P3 LEA.HI.X R15, R8, c[0x0][0x1cc], R3, 0x1, P0 ;  /* 0x00007300080f3a11 */ /* 0x000fe400000f0c03 */
[-C--:B------:R-:W-:Y:S01]  /*7030*/  ISETP.GE.AND P3, PT, R12, R7.reuse, PT ;  /* 0x000000070c00720c */ /* 0x080fe20003f66270 */
[----:B------:R-:W-:Y:S01]  /*7040*/  IMAD.SHL.U32 R9, R9, 0x8, RZ ;  /* 0x0000000809097824 */ /* 0x000fe200078e00ff */
[----:B------:R-:W-:Y:S02]  /*7050*/  IADD3 R8, R6, 0x40, RZ ;  /* 0x0000004006087810 */ /* 0x000fe40007ffe0ff */
[----:B------:R-:W-:Y:S02]  /*7060*/  LOP3.LUT R11, R11, 0x1c0, RZ, 0xc0, !PT ;  /* 0x000001c00b0b7812 */ /* 0x000fe400078ec0ff */
[----:B------:R-:W-:Y:S02]  /*7070*/  ISETP.GE.AND P5, PT, R8, R7, PT ;  /* 0x000000070800720c */ /* 0x000fe40003fa6270 */
[----:B------:R-:W-:-:S02]  /*7080*/  IADD3 R8, R6, 0x60, RZ ;  /* 0x0000006006087810 */ /* 0x000fc40007ffe0ff */
[----:B------:R-:W-:Y:S02]  /*7090*/  LOP3.LUT R9, R9, 0xfffffe00, RZ, 0xc0, !PT ;  /* 0xfffffe0009097812 */ /* 0x000fe400078ec0ff */
[----:B------:R-:W-:Y:S02]  /*70a0*/  ISETP.GE.AND P6, PT, R8, R7, PT ;  /* 0x000000070800720c */ /* 0x000fe40003fc6270 */
[C---:B------:R-:W-:Y:S02]  /*70b0*/  @!P3 LEA R24, P0, R82.reuse, R42, 0x1 ;  /* 0x0000002a5218b211 */ /* 0x040fe400078008ff */
[----:B------:R-:W-:Y:S02]  /*70c0*/  LOP3.LUT R30, R11, 0x38, R82, 0xf8, !PT ;  /* 0x000000380b1e7812 */ /* 0x000fe400078ef852 */
[----:B------:R-:W-:Y:S02]  /*70d0*/  SHF.R.U32.HI R8, RZ, 0x3, R11 ;  /* 0x00000003ff087819 */ /* 0x000fe4000001160b */
[----:B----4-:R-:W-:-:S02]  /*70e0*/  @!P3 LEA.HI.X R25, R82, R43, R83, 0x1, P0 ;  /* 0x0000002b5219b211 */ /* 0x010fc400000f0c53 */
[C---:B------:R-:W-:Y:S02]  /*70f0*/  IADD3 R12, R82.reuse, 0x40, RZ ;  /* 0x00000040520c7810 */ /* 0x040fe40007ffe0ff */
[C---:B-----5:R-:W-:Y:S02]  /*7100*/  @!P5 LEA R22, P0, R82.reuse, R40, 0x1 ;  /* 0x000000285216d211 */ /* 0x060fe400078008ff */
[----:B------:R-:W-:Y:S02]  /*7110*/  LOP3.LUT R30, R9, R30, R8, 0xf6, !PT ;  /* 0x0000001e091e7212 */ /* 0x000fe400078ef608 */
[----:B------:R-:W-:Y:S02]  /*7120*/  @!P4 SHF.R.S32.HI R3, RZ, 0x1f, R12 ;  /* 0x0000001fff03c819 */ /* 0x000fe4000001140c */
[----:B------:R-:W-:Y:S01]  /*7130*/  @!P5 LEA.HI.X R23, R82, R41, R83, 0x1, P0 ;  /* 0x000000295217d211 */ /* 0x000fe200000f0c53 */
[----:B------:R-:W-:Y:S01]  /*7140*/  @!P4 IMAD.SHL.U32 R10, R30, 0x2, RZ ;  /* 0x000000021e0ac824 */ /* 0x000fe200078e00ff */
[----:B------:R-:W-:-:S02]  /*7150*/  @!P6 LEA R20, P0, R82, R18, 0x1 ;  /* 0x000000125214e211 */ /* 0x000fc400078008ff */
[--C-:B------:R-:W-:Y:S02]  /*7160*/  @!P3 SHF.R.S32.HI R5, RZ, 0x1f, R12.reuse ;  /* 0x0000001fff05b819 */ /* 0x100fe4000001140c */
[-C--:B------:R-:W-:Y:S01]  /*7170*/  @!P4 LEA.HI R32, R3, R12.reuse, RZ, 0x3 ;  /* 0x0000000c0320c211 */ /* 0x080fe200078f18ff */
[----:B------:R1:W-:Y:S01]  /*7180*/  @!P4 LDGSTS.E.BYPASS.LTC128B.128 [R10+0x100], [R34.64], !P1 ;  /* 0x00100000220acfae */ /* 0x0003e2000c901d50 */
[----:B------:R-:W-:Y:S02]  /*7190*/  @!P5 SHF.R.S32.HI R3, RZ, 0x1f, R12 ;  /* 0x0000001fff03d819 */ /* 0x000fe4000001140c */
[----:B------:R-:W-:Y:S02]  /*71a0*/  @!P6 LEA.HI.X R21, R82, R19, R83, 0x1, P0 ;  /* 0x000000135215e211 */ /* 0x000fe400000f0c53 */
[----:B------:R-:W-:Y:S02]  /*71b0*/  @!P3 LEA.HI R5, R5, R12, RZ, 0x3 ;  /* 0x0000000c0505b211 */ /* 0x000fe400078f18ff */
[----:B------:R-:W-:-:S02]  /*71c0*/  ISETP.GE.AND P0, PT, R12, c[0x0][0x198], PT ;  /* 0x000066000c007a0c */ /* 0x000fc40003f06270 */
[----:B------:R-:W-:Y:S02]  /*71d0*/  @!P5 LEA.HI R3, R3, R12, RZ, 0x3 ;  /* 0x0000000c0303d211 */ /* 0x000fe400078f18ff */
[----:B------:R-:W-:Y:S02]  /*71e0*/  @!P4 LOP3.LUT R32, R32, 0xfffffff8, RZ, 0xc0, !PT ;  /* 0xfffffff82020c812 */ /* 0x000fe400078ec0ff */
[----:B------:R-:W-:Y:S02]  /*71f0*/  @!P3 LOP3.LUT R5, R5, 0xfffffff8, RZ, 0xc0, !PT ;  /* 0xfffffff80505b812 */ /* 0x000fe400078ec0ff */
[----:B------:R-:W-:Y:S01]  /*7200*/  @!P5 LOP3.LUT R3, R3, 0xfffffff8, RZ, 0xc0, !PT ;  /* 0xfffffff80303d812 */ /* 0x000fe200078ec0ff */
[----:B------:R-:W-:Y:S01]  /*7210*/  @!P4 IMAD.WIDE R32, R32, 0x2, R44 ;  /* 0x000000022020c825 */ /* 0x000fe200078e022c */
[----:B------:R-:W-:-:S03]  /*7220*/  P2R R13, PR, RZ, 0x8 ;  /* 0x00000008ff0d7803 */ /* 0x000fc60000000000 */
[----:B------:R-:W-:Y:S01]  /*7230*/  @!P3 IMAD.WIDE R42, R5, 0x2, R42 ;  /* 0x00000002052ab825 */ /* 0x000fe200078e022a */
[----:B------:R2:W-:Y:S03]  /*7240*/  @!P4 LDGSTS.E.BYPASS.LTC128B.128 [R10+0x4100], [R32.64], !P0 ;  /* 0x04100000200acfae */ /* 0x0005e6000c101d50 */
[C---:B------:R-:W-:Y:S02]  /*7250*/  @!P3 IMAD.SHL.U32 R5, R30.reuse, 0x2, RZ ;  /* 0x000000021e05b824 */ /* 0x040fe400078e00ff */
[----:B------:R-:W-:Y:S01]  /*7260*/  @!P5 IMAD.WIDE R44, R3, 0x2, R40 ;  /* 0x00000002032cd825 */ /* 0x000fe200078e0228 */
[----:B-1----:R-:W-:Y:S02]  /*7270*/  @!P6 SHF.R.S32.HI R35, RZ, 0x1f, R12 ;  /* 0x0000001fff23e819 */ /* 0x002fe4000001140c */
[----:B------:R1:W-:Y:S01]  /*7280*/  @!P3 LDGSTS.E.BYPASS.LTC128B.128 [R5+0x1100], [R24.64], !P1 ;  /* 0x011000001805bfae */ /* 0x0003e2000c901d50 */
[C---:B------:R-:W-:Y:S01]  /*7290*/  @!P5 IMAD.SHL.U32 R3, R30.reuse, 0x2, RZ ;  /* 0x000000021e03d824 */ /* 0x040fe200078e00ff */
[----:B------:R-:W-:Y:S01]  /*72a0*/  @!P6 LEA.HI R35, R35, R12, RZ, 0x3 ;  /* 0x0000000c2323e211 */ /* 0x000fe200078f18ff */
[----:B------:R-:W-:Y:S01]  /*72b0*/  @!P6 IMAD.SHL.U32 R41, R30, 0x2, RZ ;  /* 0x000000021e29e824 */ /* 0x000fe200078e00ff */
[----:B------:R3:W-:Y:S01]  /*72c0*/  @!P3 LDGSTS.E.BYPASS.LTC128B.128 [R5+0x5100], [R42.64], !P0 ;  /* 0x051000002a05bfae */ /* 0x0007e2000c101d50 */
[----:B------:R-:W-:-:S02]  /*72d0*/  ISETP.GE.AND P3, PT, R28, 0x21, PT ;  /* 0x000000211c00780c */ /* 0x000fc40003f66270 */
[----:B------:R-:W-:Y:S01]  /*72e0*/  @!P6 LOP3.LUT R35, R35, 0xfffffff8, RZ, 0xc0, !PT ;  /* 0xfffffff82323e812 */ /* 0x000fe200078ec0ff */
[----:B------:R4:W-:Y:S04]  /*72f0*/  @!P5 LDGSTS.E.BYPASS.LTC128B.128 [R3+0x2100], [R22.64], !P1 ;  /* 0x021000001603dfae */ /* 0x0009e8000c901d50 */
[----:B------:R5:W-:Y:S04]  /*7300*/  @!P5 LDGSTS.E.BYPASS.LTC128B.128 [R3+0x6100], [R44.64], !P0 ;  /* 0x061000002c03dfae */ /* 0x000be8000c101d50 */
[----:B------:R5:W-:Y:S01]  /*7310*/  @!P6 LDGSTS.E.BYPASS.LTC128B.128 [R41+0x3100], [R20.64], !P1 ;  /* 0x031000001429efae */ /* 0x000be2000c901d50 */
[----:B--2---:R-:W-:Y:S01]  /*7320*/  @!P6 IMAD.WIDE R32, R35, 0x2, R18 ;  /* 0x000000022320e825 */ /* 0x004fe200078e0212 */
[----:B------:R-:W-:-:S02]  /*7330*/  LEA.HI R19, R37, R78, RZ, 0x4 ;  /* 0x0000004e25137211 */ /* 0x000fc400078f20ff */
[----:B------:R-:W-:Y:S02]  /*7340*/  P2R R10, PR, RZ, 0x10 ;  /* 0x00000010ff0a7803 */ /* 0x000fe40000000000 */
[----:B------:R2:W-:Y:S01]  /*7350*/  @!P6 LDGSTS.E.BYPASS.LTC128B.128 [R41+0x7100], [R32.64], !P0 ;  /* 0x071000002029efae */ /* 0x0005e2000c101d50 */
[----:B------:R-:W-:Y:S02]  /*7360*/  ISETP.GE.AND P0, PT, R12, c[0x0][0x1d4], PT ;  /* 0x000075000c007a0c */ /* 0x000fe40003f06270 */
[----:B------:R-:W-:Y:S01]  /*7370*/  ISETP.GE.AND P4, PT, R82, c[0x0][0x1d4], PT ;  /* 0x0000750052007a0c */ /* 0x000fe20003f86270 */
[----:B-1----:R-:W-:Y:S01]  /*7380*/  @P2 IMAD.SHL.U32 R25, R30, 0x2, RZ ;  /* 0x000000021e192824 */ /* 0x002fe200078e00ff */
[----:B------:R-:W0:Y:S01]  /*7390*/  LDGDEPBAR ;  /* 0x00000000000079af */ /* 0x000e220000000000 */
[----:B---3--:R-:W-:Y:S02]  /*73a0*/  IMAD.MOV.U32 R5, RZ, RZ, 0x10 ;  /* 0x00000010ff057424 */ /* 0x008fe400078e00ff */
[----:B----4-:R-:W-:Y:S01]  /*73b0*/  IMAD.WIDE.U32 R22, R127, c[0x0][0x208], R82 ;  /* 0x000082007f167a25 */ /* 0x010fe200078e0052 */
[----:B-----5:R-:W-:-:S07]  /*73c0*/  LOP3.LUT R3, R19, 0xfffffff0, RZ, 0xc0, !PT ;  /* 0xfffffff013037812 */ /* 0x020fce00078ec0ff */
[----:B------:R2:W-:Y:S01]  /*73d0*/  @P2 LDGSTS.E.BYPASS.LTC128B.128 [R25+0x8100], [R26.64], !P4 ;  /* 0x081000001a192fae */ /* 0x0005e2000e101d50 */
[----:B------:R-:W-:Y:S01]  /*73e0*/  @P4 LOP3.LUT R222, R222, 0x40000, RZ, 0xfc, !PT ;  /* 0x00040000dede4812 */ /* 0x000fe200078efcff */
[----:B------:R-:W-:Y:S02]  /*73f0*/  @P3 IMAD.SHL.U32 R21, R30, 0x2, RZ ;  /* 0x000000021e153824 */ /* 0x000fe400078e00ff */
[----:B------:R2:W-:Y:S01]  /*7400*/  @P2 LDGSTS.E.BYPASS.LTC128B.128 [R25+0xb100], [R26.64+0x80], !P0 ;  /* 0x0b1000801a192fae */ /* 0x0005e2000c101d50 */
[----:B------:R-:W-:Y:S01]  /*7410*/  IMAD.IADD R3, R78, 0x1, -R3 ;  /* 0x000000014e037824 */ /* 0x000fe200078e0a03 */
[----:B------:R-:W-:Y:S01]  /*7420*/  LOP3.LUT R222, R222, 0xfffdffff, RZ, 0xc0, !PT ;  /* 0xfffdffffdede7812 */ /* 0x000fe200078ec0ff */
[----:B------:R-:W-:Y:S01]  /*7430*/  IMAD.MOV.U32 R20, RZ, RZ, R22 ;  /* 0x000000ffff147224 */ /* 0x000fe200078e0016 */
[----:B------:R1:W-:Y:S02]  /*7440*/  @P3 LDGSTS.E.BYPASS.LTC128B.128 [R21+0x9100], [R16.64], !P4 ;  /* 0x0910000010153fae */ /* 0x0003e4000e101d50 */
[----:B------:R-:W-:-:S02]  /*7450*/  SHF.R.S32.HI R12, RZ, 0x1f, R3 ;  /* 0x0000001fff0c7819 */ /* 0x000fc40000011403 */
[----:B------:R1:W-:Y:S01]  /*7460*/  @P3 LDGSTS.E.BYPASS.LTC128B.128 [R21+0xc100], [R16.64+0x80], !P0 ;  /* 0x0c10008010153fae */ /* 0x0003e2000c101d50 */
[----:B------:R-:W-:Y:S02]  /*7470*/  @P0 LOP3.LUT R222, R222, 0x20000, RZ, 0xfc, !PT ;  /* 0x00020000dede0812 */ /* 0x000fe400078efcff */
[----:B------:R-:W-:-:S04]  /*7480*/  LEA.HI R12, R12, R3, RZ, 0x3 ;  /* 0x000000030c0c7211 */ /* 0x000fc800078f18ff */
[----:B------:R-:W-:-:S05]  /*7490*/  LOP3.LUT R18, R12, 0xfffffff8, RZ, 0xc0, !PT ;  /* 0xfffffff80c127812 */ /* 0x000fca00078ec0ff */
[----:B------:R-:W-:Y:S02]  /*74a0*/  IMAD.IADD R18, R3, 0x1, -R18 ;  /* 0x0000000103127824 */ /* 0x000fe400078e0a12 */
[----:B------:R-:W-:-:S03]  /*74b0*/  IMAD.MOV.U32 R3, RZ, RZ, 0x20 ;  /* 0x00000020ff037424 */ /* 0x000fc600078e00ff */
[C---:B------:R-:W-:Y:S01]  /*74c0*/  R2P PR, R18.reuse, 0x6 ;  /* 0x0000000612007804 */ /* 0x040fe20000000000 */
[----:B------:R-:W-:Y:S01]  /*74d0*/  IMAD.SHL.U32 R18, R18, 0x40, RZ ;  /* 0x0000004012127824 */ /* 0x000fe200078e00ff */
[----:B------:R-:W-:-:S03]  /*74e0*/  ISETP.NE.AND P3, PT, R13, RZ, PT ;  /* 0x000000ff0d00720c */ /* 0x000fc60003f65270 */
[----:B------:R-:W-:Y:S02]  /*74f0*/  SEL R5, R5, 0xfffffff0, !P1 ;  /* 0xfffffff005057807 */ /* 0x000fe40004800000 */
[----:B------:R-:W-:Y:S02]  /*7500*/  ISETP.GE.AND P1, PT, R28, 0x41, PT ;  /* 0x000000411c00780c */ /* 0x000fe40003f26270 */
[----:B------:R-:W-:Y:S01]  /*7510*/  SEL R3, R3, 0xffffffe0, !P2 ;  /* 0xffffffe003037807 */ /* 0x000fe20005000000 */
[----:B-1----:R-:W-:Y:S02]  /*7520*/  IMAD.IADD R21, R23, 0x1, R0 ;  /* 0x0000000117157824 */ /* 0x002fe400078e0200 */
[----:B------:R-:W-:Y:S02]  /*7530*/  IMAD R16, R218, c[0x0][0x210], RZ ;  /* 0x00008400da107a24 */ /* 0x000fe400078e02ff */
[----:B------:R-:W-:-:S04]  /*7540*/  IMAD.WIDE.U32 R20, R219, c[0x0][0x210], R20 ;  /* 0x00008400db147a25 */ /* 0x000fc800078e0014 */
[----:B------:R-:W-:Y:S02]  /*7550*/  IMAD R16, R219, c[0x0][0x214], R16 ;  /* 0x00008500db107a24 */ /* 0x000fe400078e0210 */
[----:B------:R-:W-:Y:S02]  /*7560*/  @P1 IMAD.SHL.U32 R13, R30, 0x2, RZ ;  /* 0x000000021e0d1824 */ /* 0x000fe400078e00ff */
[----:B------:R-:W-:-:S03]  /*7570*/  IMAD.IADD R21, R16, 0x1, R21 ;  /* 0x0000000110157824 */ /* 0x000fc600078e0215 */
[----:B------:R1:W-:Y:S01]  /*7580*/  @P1 LDGSTS.E.BYPASS.LTC128B.128 [R13+0xa100], [R14.64], !P4 ;  /* 0x0a1000000e0d1fae */ /* 0x0003e2000e101d50 */
[----:B------:R-:W-:Y:S01]  /*7590*/  ISETP.NE.AND P4, PT, R10, RZ, PT ;  /* 0x000000ff0a00720c */ /* 0x000fe20003f85270 */
[----:B------:R-:W-:Y:S01]  /*75a0*/  IMAD.WIDE.U32 R234, R234, c[0x0][0x218], R20 ;  /* 0x00008600eaea7a25 */ /* 0x000fe200078e0014 */
[----:B------:R-:W-:Y:S01]  /*75b0*/  SHF.R.S32.HI R10, RZ, 0x4, R19 ;  /* 0x00000004ff0a7819 */ /* 0x000fe20000011413 */
[----:B------:R1:W-:Y:S01]  /*75c0*/  @P1 LDGSTS.E.BYPASS.LTC128B.128 [R13+0xd100], [R14.64+0x80], !P0 ;  /* 0x0d1000800e0d1fae */ /* 0x0003e2000c101d50 */
[----:B------:R-:W-:Y:S01]  /*75d0*/  ISETP.LT.AND P0, PT, RZ, c[0x0][0x27c], PT ;  /* 0x00009f00ff007a0c */ /* 0x000fe20003f01270 */
[----:B------:R-:W-:Y:S01]  /*75e0*/  IMAD.IADD R237, R235, 0x1, R237 ;  /* 0x00000001ebed7824 */ /* 0x000fe200078e02ed */
[----:B------:R-:W-:Y:S01]  /*75f0*/  LEA.HI R19, R19, R10, RZ, 0x1 ;  /* 0x0000000a13137211 */ /* 0x000fe200078f08ff */
[----:B------:R-:W0:Y:S03]  /*7600*/  LDGDEPBAR ;  /* 0x00000000000079af */ /* 0x000e260000000000 */
[----:B------:R-:W-:-:S05]  /*7610*/  LOP3.LUT R17, R19, 0xfffffffe, RZ, 0xc0, !PT ;  /* 0xfffffffe13117812 */ /* 0x000fca00078ec0ff */
[----:B------:R-:W-:-:S04]  /*7620*/  IMAD.IADD R0, R10, 0x1, -R17 ;  /* 0x000000010a007824 */ /* 0x000fc800078e0a11 */
[----:B------:R-:W-:Y:S01]  /*7630*/  IMAD.SHL.U32 R10, R0, 0x8, RZ ;  /* 0x00000008000a7824 */ /* 0x000fe200078e00ff */
[----:B-1----:R-:W-:-:S04]  /*7640*/  LOP3.LUT R13, R18, 0x1c0, RZ, 0xc0, !PT ;  /* 0x000001c0120d7812 */ /* 0x002fc800078ec0ff */
[----:B------:R-:W-:Y:S02]  /*7650*/  LOP3.LUT R10, R13, 0x8, R10, 0xf8, !PT ;  /* 0x000000080d0a7812 */ /* 0x000fe400078ef80a */
[----:B------:R-:W-:-:S04]  /*7660*/  SHF.R.U32.HI R13, RZ, 0x3, R13 ;  /* 0x00000003ff0d7819 */ /* 0x000fc8000001160d */
[----:B------:R-:W-:Y:S01]  /*7670*/  LOP3.LUT R2, R10, R13, RZ, 0x3c, !PT ;  /* 0x0000000d0a027212 */ /* 0x000fe200078e3cff */
[----:B------:R-:W-:-:S05]  /*7680*/  IMAD.SHL.U32 R13, R12, 0x40, RZ ;  /* 0x000000400c0d7824 */ /* 0x000fca00078e00ff */
[----:B------:R-:W-:Y:S01]  /*7690*/  LOP3.LUT R2, R2, 0xfffffe00, R13, 0xf8, !PT ;  /* 0xfffffe0002027812 */ /* 0x000fe200078ef80d */
[----:B------:R-:W-:Y:S05]  /*76a0*/  @P0 BRA `(.L_x_346) ;  /* 0x0000002000000947 */ /* 0x000fea0003800000 */
[----:B--2---:R-:W-:-:S04]  /*76b0*/  DEPBAR.LE SB0, 0x1 ;  /* 0x000080400000791a */ /* 0x004fc80000000000 */
[----:B------:R-:W-:Y:S05]  /*76c0*/  BRA `(.L_x_347) ;  /* 0x00004ea000007947 */ /* 0x000fea0003800000 */
.L_x_346:
[----:B--2---:R-:W-:Y:S01]  /*76d0*/  ULDC.U8 UR4, c[0x0][0x298] ;  /* 0x0000a60000047ab9 */ /* 0x004fe20000000000 */
[----:B------:R-:W-:Y:S01]  /*76e0*/  SHF.R.S32.HI R12, RZ, 0x1f, R79 ;  /* 0x0000001fff0c7819 */ /* 0x000fe2000001144f */
[C---:B------:R-:W-:Y:S01]  /*76f0*/  IMAD.WIDE.U32 R14, R79.reuse, c[0x0][0x280], RZ ;  /* 0x0000a0004f0e7a25 */ /* 0x040fe200078e00ff */
[----:B------:R-:W-:Y:S01]  /*7700*/  ISETP.NE.AND P0, PT, RZ, UR4, PT ;  /* 0x00000004ff007c0c */ /* 0x000fe2000bf05270 */
[----:B------:R-:W-:Y:S02]  /*7710*/  BSSY B2, `(.L_x_347) ;  /* 0x00004e5000027945 */ /* 0x000fe40003800000 */
[C---:B------:R-:W-:Y:S02]  /*7720*/  IMAD R10, R12.reuse, c[0x0][0x280], RZ ;  /* 0x0000a0000c0a7a24 */ /* 0x040fe400078e02ff */
[----:B------:R-:W-:Y:S02]  /*7730*/  IMAD R12, R12, c[0x0][0x290], RZ ;  /* 0x0000a4000c0c7a24 */ /* 0x000fe400078e02ff */
[----:B------:R-:W-:Y:S01]  /*7740*/  IMAD R13, R79, c[0x0][0x284], R10 ;  /* 0x0000a1004f0d7a24 */ /* 0x000fe200078e020a */
[----:B------:R-:W-:Y:S01]  /*7750*/  LEA R10, R29, R6, 0x5 ;  /* 0x000000061d0a7211 */ /* 0x000fe200078e28ff */
[C---:B------:R-:W-:Y:S01]  /*7760*/  IMAD R12, R79.reuse, c[0x0][0x294], R12 ;  /* 0x0000a5004f0c7a24 */ /* 0x040fe200078e020c */
[----:B------:R-:W-:Y:S01]  /*7770*/  SHF.L.U32 R6, R30, 0x1, RZ ;  /* 0x000000011e067819 */ /* 0x000fe200000006ff */
[----:B------:R-:W-:Y:S01]  /*7780*/  IMAD.WIDE.U32 R18, R79, c[0x0][0x290], RZ ;  /* 0x0000a4004f127a25 */ /* 0x000fe200078e00ff */
[----:B------:R-:W-:-:S04]  /*7790*/  IADD3 R17, R13, R15, RZ ;  /* 0x0000000f0d117210 */ /* 0x000fc80007ffe0ff */
[----:B------:R-:W-:Y:S01]  /*77a0*/  IADD3 R21, R12, R19, RZ ;  /* 0x000000130c157210 */ /* 0x000fe20007ffe0ff */
[----:B------:R-:W-:Y:S05]  /*77b0*/  @!P0 BRA `(.L_x_348) ;  /* 0x0000268000008947 */ /* 0x000fea0003800000 */
[----:B------:R-:W-:Y:S01]  /*77c0*/  ISETP.NE.AND P1, PT, R217, 0x1, PT ;  /* 0x00000001d900780c */ /* 0x000fe20003f25270 */
[----:B------:R-:W-:Y:S01]  /*77d0*/  IMAD.MOV.U32 R20, RZ, RZ, R18 ;  /* 0x000000ffff147224 */ /* 0x000fe200078e0012 */
[----:B------:R-:W-:Y:S01]  /*77e0*/  MOV R16, R14 ;  /* 0x0000000e00107202 */ /* 0x000fe20000000f00 */
[----:B------:R-:W-:Y:S01]  /*77f0*/  BSSY B0, `(.L_x_349) ;  /* 0x000002d000007945 */ /* 0x000fe20003800000 */
[----:B------:R-:W-:Y:S01]  /*7800*/  CS2R R68, SRZ ;  /* 0x0000000000447805 */ /* 0x000fe2000001ff00 */
[----:B------:R-:W-:Y:S01]  /*7810*/  CS2R R88, SRZ ;  /* 0x0000000000587805 */ /* 0x000fe2000001ff00 */
[----:B------:R-:W-:Y:S01]  /*7820*/  CS2R R76, SRZ ;  /* 0x00000000004c7805 */ /* 0x000fe2000001ff00 */
[----:B------:R-:W-:Y:S01]  /*7830*/  CS2R R86, SRZ ;  /* 0x0000000000567805 */ /* 0x000fe2000001ff00 */
[----:B------:R-:W-:-:S05]  /*7840*/  CS2R R80, SRZ ;  /* 0x0000000000507805 */ /* 0x000fca000001ff00 */
[----:B------:R-:W-:-:S05]  /*7850*/  @P1 IMAD.HI.U32 R8, R10, c[0x0][0x2c8], RZ ;  /* 0x0000b2000a081a27 */ /* 0x000fca00078e00ff */
[----:B------:R-:W-:-:S04]  /*7860*/  @P1 SHF.R.U32.HI R10, RZ, c[0x0][0x2cc], R8 ;  /* 0x0000b300ff0a1a19 */ /* 0x000fc80000011608 */
[----:B------:R-:W-:Y:S01]  /*7870*/  SHF.R.S32.HI R8, RZ, 0x1f, R10 ;  /* 0x0000001fff087819 */ /* 0x000fe2000001140a */
[----:B------:R-:W-:-:S04]  /*7880*/  IMAD.WIDE.U32 R12, R10, c[0x0][0x280], R16 ;  /* 0x0000a0000a0c7a25 */ /* 0x000fc800078e0010 */
[----:B------:R-:W-:Y:S01]  /*7890*/  IMAD R9, R8, c[0x0][0x280], RZ ;  /* 0x0000a00008097a24 */ /* 0x000fe200078e02ff */
[----:B------:R-:W-:Y:S01]  /*78a0*/  LEA R16, P0, R12, c[0x0][0x270], 0x1 ;  /* 0x00009c000c107a11 */ /* 0x000fe200078008ff */
[----:B------:R-:W-:-:S04]  /*78b0*/  IMAD.WIDE.U32 R20, R10, c[0x0][0x290], R20 ;  /* 0x0000a4000a147a25 */ /* 0x000fc800078e0014 */
[----:B------:R-:W-:Y:S01]  /*78c0*/  IMAD R9, R10, c[0x0][0x284], R9 ;  /* 0x0000a1000a097a24 */ /* 0x000fe200078e0209 */
[----:B------:R1:W2:Y:S04]  /*78d0*/  SHFL.IDX PT, R14, R16, RZ, 0x181f ;  /* 0x00181fff100e7589 */ /* 0x0002a800000e0000 */
[----:B------:R-:W-:Y:S01]  /*78e0*/  IADD3 R19, R13, R9, RZ ;  /* 0x000000090d137210 */ /* 0x000fe20007ffe0ff */
[----:B------:R-:W-:Y:S02]  /*78f0*/  IMAD R9, R8, c[0x0][0x290], RZ ;  /* 0x0000a40008097a24 */ /* 0x000fe400078e02ff */
[----:B------:R-:W-:Y:S01]  /*7900*/  IMAD.SHL.U32 R13, R29, 0x4, RZ ;  /* 0x000000041d0d7824 */ /* 0x000fe200078e00ff */
[----:B------:R-:W-:Y:S01]  /*7910*/  LEA.HI.X R19, R12, c[0x0][0x274], R19, 0x1, P0 ;  /* 0x00009d000c137a11 */ /* 0x000fe200000f0c13 */
[----:B------:R-:W-:Y:S01]  /*7920*/  IMAD R9, R10, c[0x0][0x294], R9 ;  /* 0x0000a5000a097a24 */ /* 0x000fe200078e0209 */
[----:B------:R-:W-:-:S03]  /*7930*/  LEA R12, P0, R20, c[0x0][0x288], 0x1 ;  /* 0x0000a200140c7a11 */ /* 0x000fc600078008ff */
[----:B------:R1:W3:Y:S01]  /*7940*/  SHFL.IDX PT, R15, R19, RZ, 0x181f ;  /* 0x00181fff130f7589 */ /* 0x0002e200000e0000 */
[----:B------:R-:W-:-:S03]  /*7950*/  IADD3 R18, R21, R9, RZ ;  /* 0x0000000915127210 */ /* 0x000fc60007ffe0ff */
[----:B------:R1:W4:Y:S01]  /*7960*/  SHFL.IDX PT, R10, R12, RZ, 0x181f ;  /* 0x00181fff0c0a7589 */ /* 0x00032200000e0000 */
[----:B------:R-:W-:-:S05]  /*7970*/  LEA.HI.X R18, R20, c[0x0][0x28c], R18, 0x1, P0 ;  /* 0x0000a30014127a11 */ /* 0x000fca00000f0c12 */
[----:B------:R1:W1:Y:S01]  /*7980*/  SHFL.IDX PT, R11, R18, RZ, 0x181f ;  /* 0x00181fff120b7589 */ /* 0x00026200000e0000 */
[----:B------:R-:W-:Y:S05]  /*7990*/  @P4 BRA `(.L_x_350) ;  /* 0x0000012000004947 */ /* 0x000fea0003800000 */
[C---:B--2---:R-:W-:Y:S01]  /*79a0*/  ISETP.GE.AND P0, PT, R13.reuse, c[0x0][0x27c], PT ;  /* 0x00009f000d007a0c */ /* 0x044fe20003f06270 */
[----:B------:R-:W-:Y:S01]  /*79b0*/  CS2R R76, SRZ ;  /* 0x00000000004c7805 */ /* 0x000fe2000001ff00 */
[----:B------:R-:W-:Y:S01]  /*79c0*/  CS2R R80, SRZ ;  /* 0x0000000000507805 */ /* 0x000fe2000001ff00 */
[----:B------:R-:W-:-:S10]  /*79d0*/  IADD3 R8, R13, 0x20, RZ ;  /* 0x000000200d087810 */ /* 0x000fd40007ffe0ff */
[----:B---3--:R-:W-:-:S04]  /*79e0*/  @!P0 IMAD.WIDE R22, R13, 0x2, R14 ;  /* 0x000000020d168825 */ /* 0x008fc800078e020e */
[----:B-1--4-:R-:W-:Y:S01]  /*79f0*/  @!P0 IMAD.WIDE R20, R13, 0x2, R10 ;  /* 0x000000020d148825 */ /* 0x012fe200078e020a */
[----:B------:R1:W5:Y:S04]  /*7a00*/  @!P0 LD.E.64 R76, [R22.64] ;  /* 0x00000010164c8980 */ /* 0x000368000c101b00 */
[----:B------:R1:W5:Y:S01]  /*7a10*/  @!P0 LD.E.64 R80, [R20.64] ;  /* 0x0000001014508980 */ /* 0x000362000c101b00 */
[----:B------:R-:W-:Y:S01]  /*7a20*/  ISETP.GE.AND P0, PT, R8, c[0x0][0x27c], PT ;  /* 0x00009f0008007a0c */ /* 0x000fe20003f06270 */
[----:B------:R-:W-:Y:S01]  /*7a30*/  CS2R R88, SRZ ;  /* 0x0000000000587805 */ /* 0x000fe2000001ff00 */
[----:B------:R-:W-:-:S11]  /*7a40*/  CS2R R86, SRZ ;  /* 0x0000000000567805 */ /* 0x000fd6000001ff00 */
[----:B------:R-:W-:-:S04]  /*7a50*/  @!P0 SHF.R.S32.HI R9, RZ, 0x1f, R8 ;  /* 0x0000001fff098819 */ /* 0x000fc80000011408 */
[----:B------:R-:W-:-:S04]  /*7a60*/  @!P0 LEA.HI R8, R9, R8, RZ, 0x2 ;  /* 0x0000000809088211 */ /* 0x000fc800078f10ff */
[----:B------:R-:W-:-:S05]  /*7a70*/  @!P0 LOP3.LUT R8, R8, 0xfffffffc, RZ, 0xc0, !PT ;  /* 0xfffffffc08088812 */ /* 0x000fca00078ec0ff */
[----:B------:R-:W-:-:S04]  /*7a80*/  @!P0 IMAD.WIDE R14, R8, 0x2, R14 ;  /* 0x00000002080e8825 */ /* 0x000fc800078e020e */
[----:B------:R-:W-:Y:S01]  /*7a90*/  @!P0 IMAD.WIDE R8, R8, 0x2, R10 ;  /* 0x0000000208088825 */ /* 0x000fe200078e020a */
[----:B------:R1:W5:Y:S04]  /*7aa0*/  @!P0 LD.E.64 R88, [R14.64] ;  /* 0x000000100e588980 */ /* 0x000368000c101b00 */
[----:B------:R1:W5:Y:S02]  /*7ab0*/  @!P0 LD.E.64 R86, [R8.64] ;  /* 0x0000001008568980 */ /* 0x000364000c101b00 */
.L_x_350:
[----:B--2---:R-:W-:Y:S05]  /*7ac0*/  BSYNC B0 ;  /* 0x0000000000007941 */ /* 0x004fea0003800000 */
.L_x_349:
[----:B-1---5:R-:W-:Y:S01]  /*7ad0*/  IMAD.MOV.U32 R11, RZ, RZ, R88 ;  /* 0x000000ffff0b7224 */ /* 0x022fe200078e0058 */
[----:B------:R1:W2:Y:S01]  /*7ae0*/  SHFL.IDX PT, R21, R19, 0x1, 0x181f ;  /* 0x00381f0013157f89 */ /* 0x0002a200000e0000 */
[----:B----4-:R-:W-:Y:S01]  /*7af0*/  IMAD.MOV.U32 R10, RZ, RZ, R89 ;  /* 0x000000ffff0a7224 */ /* 0x010fe200078e0059 */
[----:B------:R-:W-:Y:S01]  /*7b00*/  BSSY B0, `(.L_x_351) ;  /* 0x0000028000007945 */ /* 0x000fe20003800000 */
        /* <DEDUP_REMOVED lines=9> */
[----:B------:R1:W4:Y:S01]  /*7ba0*/  SHFL.IDX PT, R20, R16, 0x1, 0x181f ;  /* 0x00381f0010147f89 */ /* 0x00032200000e0000 */
[----:B------:R-:W-:Y:S01]  /*7bb0*/  IMAD.MOV.U32 R8, RZ, RZ, R81 ;  /* 0x000000ffff087224 */ /* 0x000fe200078e0051 */
[----:B------:R-:W-:Y:S01]  /*7bc0*/  PRMT R62, R11, 0x7610, R62 ;  /* 0x000076100b3e7816 */ /* 0x000fe2000000003e */
[----:B------:R-:W-:Y:S01]  /*7bd0*/  CS2R R84, SRZ ;  /* 0x0000000000547805 */ /* 0x000fe2000001ff00 */
[----:B---3--:R1:W3:Y:S01]  /*7be0*/  SHFL.IDX PT, R15, R18, 0x1, 0x181f ;  /* 0x00381f00120f7f89 */ /* 0x0082e200000e0000 */
[----:B------:R-:W-:Y:S01]  /*7bf0*/  PRMT R53, R10, 0x7610, R53 ;  /* 0x000076100a357816 */ /* 0x000fe20000000035 */
[----:B------:R-:W-:Y:S01]  /*7c00*/  CS2R R66, SRZ ;  /* 0x0000000000427805 */ /* 0x000fe2000001ff00 */
[----:B------:R-:W-:Y:S01]  /*7c10*/  PRMT R70, R9, 0x7610, R70 ;  /* 0x0000761009467816 */ /* 0x000fe20000000046 */
[----:B------:R1:W1:Y:S01]  /*7c20*/  SHFL.IDX PT, R14, R12, 0x1, 0x181f ;  /* 0x00381f000c0e7f89 */ /* 0x00026200000e0000 */
[----:B------:R-:W-:Y:S01]  /*7c30*/  PRMT R65, R8, 0x7610, R65 ;  /* 0x0000761008417816 */ /* 0x000fe20000000041 */
[----:B------:R-:W-:Y:S01]  /*7c40*/  CS2R R82, SRZ ;  /* 0x0000000000527805 */ /* 0x000fe2000001ff00 */
[----:B------:R-:W-:Y:S05]  /*7c50*/  @P3 BRA `(.L_x_352) ;  /* 0x0000012000003947 */ /* 0x000fea0003800000 */
[C---:B------:R-:W-:Y:S01]  /*7c60*/  ISETP.GE.AND P0, PT, R13.reuse, c[0x0][0x27c], PT ;  /* 0x00009f000d007a0c */ /* 0x040fe20003f06270 */
[----:B------:R-:W-:Y:S01]  /*7c70*/  CS2R R84, SRZ ;  /* 0x0000000000547805 */ /* 0x000fe2000001ff00 */
[----:B------:R-:W-:Y:S01]  /*7c80*/  CS2R R82, SRZ ;  /* 0x0000000000527805 */ /* 0x000fe2000001ff00 */
[----:B------:R-:W-:-:S10]  /*7c90*/  IADD3 R9, R13, 0x20, RZ ;  /* 0x000000200d097810 */ /* 0x000fd40007ffe0ff */
[----:B--2-4-:R-:W-:-:S04]  /*7ca0*/  @!P0 IMAD.WIDE R22, R13, 0x2, R20 ;  /* 0x000000020d168825 */ /* 0x014fc800078e0214 */
[----:B-1-3--:R-:W-:Y:S01]  /*7cb0*/  @!P0 IMAD.WIDE R10, R13, 0x2, R14 ;  /* 0x000000020d0a8825 */ /* 0x00afe200078e020e */
        /* <DEDUP_REMOVED lines=12> */
.L_x_352:
[----:B------:R-:W-:Y:S05]  /*7d80*/  BSYNC B0 ;  /* 0x0000000000007941 */ /* 0x000fea0003800000 */
.L_x_351:
[----:B-1---5:R-:W-:Y:S01]  /*7d90*/  IMAD.MOV.U32 R11, RZ, RZ, R68 ;  /* 0x000000ffff0b7224 */ /* 0x022fe200078e0044 */
[----:B--2---:R1:W2:Y:S01]  /*7da0*/  SHFL.IDX PT, R21, R19, 0x2, 0x181f ;  /* 0x00581f0013157f89 */ /* 0x0042a200000e0000 */
[----:B------:R-:W-:Y:S01]  /*7db0*/  IMAD.MOV.U32 R10, RZ, RZ, R69 ;  /* 0x000000ffff0a7224 */ /* 0x000fe200078e0045 */
        /* <DEDUP_REMOVED lines=10> */
[----:B----4-:R1:W4:Y:S01]  /*7e60*/  SHFL.IDX PT, R20, R16, 0x2, 0x181f ;  /* 0x00581f0010147f89 */ /* 0x01032200000e0000 */
        /* <DEDUP_REMOVED lines=10> */
[----:B------:R-:W-:Y:S01]  /*7f10*/  CS2R R54, SRZ ;  /* 0x0000000000367805 */ /* 0x000fe2000001ff00 */
[----:B------:R-:W-:Y:S01]  /*7f20*/  CS2R R58, SRZ ;  /* 0x00000000003a7805 */ /* 0x000fe2000001ff00 */
[----:B------:R-:W-:Y:S05]  /*7f30*/  @P5 BRA `(.L_x_354) ;  /* 0x0000012000005947 */ /* 0x000fea0003800000 */
[C---:B--2---:R-:W-:Y:S01]  /*7f40*/  IADD3 R9, R13.reuse, 0x20, RZ ;  /* 0x000000200d097810 */ /* 0x044fe20007ffe0ff */
[----:B------:R-:W-:Y:S01]  /*7f50*/  CS2R R60, SRZ ;  /* 0x00000000003c7805 */ /* 0x000fe2000001ff00 */
[----:B------:R-:W-:Y:S01]  /*7f60*/  ISETP.GE.AND P1, PT, R13, c[0x0][0x27c], PT ;  /* 0x00009f000d007a0c */ /* 0x000fe20003f26270 */
[----:B------:R-:W-:Y:S01]  /*7f70*/  CS2R R58, SRZ ;  /* 0x00000000003a7805 */ /* 0x000fe2000001ff00 */
[----:B------:R-:W-:Y:S01]  /*7f80*/  ISETP.GE.AND P0, PT, R9, c[0x0][0x27c], PT ;  /* 0x00009f0009007a0c */ /* 0x000fe20003f06270 */
[----:B------:R-:W-:Y:S01]  /*7f90*/  CS2R R56, SRZ ;  /* 0x0000000000387805 */ /* 0x000fe2000001ff00 */
[----:B------:R-:W-:-:S09]  /*7fa0*/  CS2R R54, SRZ ;  /* 0x0000000000367805 */ /* 0x000fd2000001ff00 */
[----:B----4-:R-:W-:Y:S02]  /*7fb0*/  @!P1 IMAD.WIDE R10, R13, 0x2, R20 ;  /* 0x000000020d0a9825 */ /* 0x010fe400078e0214 */
[----:B------:R-:W-:-:S03]  /*7fc0*/  @!P0 SHF.R.S32.HI R8, RZ, 0x1f, R9 ;  /* 0x0000001fff088819 */ /* 0x000fc60000011409 */
[----:B------:R2:W5:Y:S01]  /*7fd0*/  @!P1 LD.E.64 R60, [R10.64] ;  /* 0x000000100a3c9980 */ /* 0x000562000c101b00 */
[----:B------:R-:W-:-:S04]  /*7fe0*/  @!P0 LEA.HI R8, R8, R9, RZ, 0x2 ;  /* 0x0000000908088211 */ /* 0x000fc800078f10ff */
[----:B------:R-:W-:-:S05]  /*7ff0*/  @!P0 LOP3.LUT R8, R8, 0xfffffffc, RZ, 0xc0, !PT ;  /* 0xfffffffc08088812 */ /* 0x000fca00078ec0ff */
[----:B------:R-:W-:-:S04]  /*8000*/  @!P0 IMAD.WIDE R20, R8, 0x2, R20 ;  /* 0x0000000208148825 */ /* 0x000fc800078e0214 */
[--C-:B-1-3--:R-:W-:Y:S01]  /*8010*/  @!P0 IMAD.WIDE R8, R8, 0x2, R14.reuse ;  /* 0x0000000208088825 */ /* 0x10afe200078e020e */
[----:B------:R2:W5:Y:S03]  /*8020*/  @!P0 LD.E.64 R56, [R20.64] ;  /* 0x0000001014388980 */ /* 0x000566000c101b00 */
[----:B------:R-:W-:Y:S01]  /*8030*/  @!P1 IMAD.WIDE R14, R13, 0x2, R14 ;  /* 0x000000020d0e9825 */ /* 0x000fe200078e020e */
[----:B------:R2:W5:Y:S04]  /*8040*/  @!P0 LD.E.64 R54, [R8.64] ;  /* 0x0000001008368980 */ /* 0x000568000c101b00 */
[----:B------:R2:W5:Y:S02]  /*8050*/  @!P1 LD.E.64 R58, [R14.64] ;  /* 0x000000100e3a9980 */ /* 0x000564000c101b00 */
.L_x_354:
[----:B--2---:R-:W-:Y:S05]  /*8060*/  BSYNC B0 ;  /* 0x0000000000007941 */ /* 0x004fea0003800000 */
.L_x_353:
[----:B-----5:R-:W-:Y:S01]  /*8070*/  IMAD.MOV.U32 R11, RZ, RZ, R56 ;  /* 0x000000ffff0b7224 */ /* 0x020fe200078e0038 */
[----:B------:R2:W4:Y:S01]  /*8080*/  SHFL.IDX PT, R17, R19, 0x3, 0x181f ;  /* 0x00781f0013117f89 */ /* 0x00052200000e0000 */
        /* <DEDUP_REMOVED lines=11> */
[----:B-1----:R-:W1:Y:S01]  /*8140*/  SHFL.IDX PT, R16, R16, 0x3, 0x181f ;  /* 0x00781f0010107f89 */ /* 0x002e6200000e0000 */
[----:B------:R-:W-:Y:S01]  /*8150*/  IMAD.MOV.U32 R8, RZ, RZ, R59 ;  /* 0x000000ffff087224 */ /* 0x000fe200078e003b */
[----:B------:R-:W-:Y:S01]  /*8160*/  PRMT R22, R11, 0x7610, R22 ;  /* 0x000076100b167816 */ /* 0x000fe20000000016 */
[----:B------:R-:W-:Y:S01]  /*8170*/  CS2R R48, SRZ ;  /* 0x0000000000307805 */ /* 0x000fe2000001ff00 */
[----:B---3--:R2:W3:Y:S01]  /*8180*/  SHFL.IDX PT, R15, R18, 0x3, 0x181f ;  /* 0x00781f00120f7f89 */ /* 0x0084e200000e0000 */
[----:B----4-:R-:W-:Y:S01]  /*8190*/  PRMT R20, R10, 0x7610, R20 ;  /* 0x000076100a147816 */ /* 0x010fe20000000014 */
[----:B------:R-:W-:Y:S01]  /*81a0*/  CS2R R34, SRZ ;  /* 0x0000000000227805 */ /* 0x000fe2000001ff00 */
[----:B------:R-:W-:Y:S01]  /*81b0*/  PRMT R26, R9, 0x7610, R26 ;  /* 0x00007610091a7816 */ /* 0x000fe2000000001a */
[----:B------:R2:W4:Y:S01]  /*81c0*/  SHFL.IDX PT, R14, R12, 0x3, 0x181f ;  /* 0x00781f000c0e7f89 */ /* 0x00052200000e0000 */
[----:B------:R-:W-:Y:S01]  /*81d0*/  PRMT R25, R8, 0x7610, R25 ;  /* 0x0000761008197816 */ /* 0x000fe20000000019 */
[----:B------:R-:W-:Y:S01]  /*81e0*/  CS2R R46, SRZ ;  /* 0x00000000002e7805 */ /* 0x000fe2000001ff00 */
[----:B------:R-:W-:Y:S05]  /*81f0*/  @P6 BRA `(.L_x_356) ;  /* 0x0000012000006947 */ /* 0x000fea0003800000 */
[C---:B------:R-:W-:Y:S01]  /*8200*/  IADD3 R9, R13.reuse, 0x20, RZ ;  /* 0x000000200d097810 */ /* 0x040fe20007ffe0ff */
[----:B------:R-:W-:Y:S01]  /*8210*/  CS2R R48, SRZ ;  /* 0x0000000000307805 */ /* 0x000fe2000001ff00 */
[----:B------:R-:W-:Y:S01]  /*8220*/  ISETP.GE.AND P1, PT, R13, c[0x0][0x27c], PT ;  /* 0x00009f000d007a0c */ /* 0x000fe20003f26270 */
[----:B------:R-:W-:Y:S01]  /*8230*/  CS2R R46, SRZ ;  /* 0x00000000002e7805 */ /* 0x000fe2000001ff00 */
[----:B------:R-:W-:Y:S01]  /*8240*/  ISETP.GE.AND P0, PT, R9, c[0x0][0x27c], PT ;  /* 0x00009f0009007a0c */ /* 0x000fe20003f06270 */
[----:B------:R-:W-:Y:S01]  /*8250*/  CS2R R40, SRZ ;  /* 0x0000000000287805 */ /* 0x000fe2000001ff00 */
[----:B------:R-:W-:-:S09]  /*8260*/  CS2R R34, SRZ ;  /* 0x0000000000227805 */ /* 0x000fd2000001ff00 */
[----:B-1----:R-:W-:Y:S02]  /*8270*/  @!P1 IMAD.WIDE R10, R13, 0x2, R16 ;  /* 0x000000020d0a9825 */ /* 0x002fe400078e0210 */
[----:B------:R-:W-:-:S03]  /*8280*/  @!P0 SHF.R.S32.HI R8, RZ, 0x1f, R9 ;  /* 0x0000001fff088819 */ /* 0x000fc60000011409 */
[----:B------:R1:W5:Y:S01]  /*8290*/  @!P1 LD.E.64 R48, [R10.64] ;  /* 0x000000100a309980 */ /* 0x000362000c101b00 */
[----:B------:R-:W-:-:S04]  /*82a0*/  @!P0 LEA.HI R8, R8, R9, RZ, 0x2 ;  /* 0x0000000908088211 */ /* 0x000fc800078f10ff */
[----:B------:R-:W-:-:S05]  /*82b0*/  @!P0 LOP3.LUT R8, R8, 0xfffffffc, RZ, 0xc0, !PT ;  /* 0xfffffffc08088812 */ /* 0x000fca00078ec0ff */
[----:B------:R-:W-:-:S04]  /*82c0*/  @!P0 IMAD.WIDE R16, R8, 0x2, R16 ;  /* 0x0000000208108825 */ /* 0x000fc800078e0210 */
[--C-:B---34-:R-:W-:Y:S01]  /*82d0*/  @!P0 IMAD.WIDE R8, R8, 0x2, R14.reuse ;  /* 0x0000000208088825 */ /* 0x118fe200078e020e */
[----:B------:R1:W5:Y:S03]  /*82e0*/  @!P0 LD.E.64 R40, [R16.64] ;  /* 0x0000001010288980 */ /* 0x000366000c101b00 */
[----:B------:R-:W-:Y:S01]  /*82f0*/  @!P1 IMAD.WIDE R14, R13, 0x2, R14 ;  /* 0x000000020d0e9825 */ /* 0x000fe200078e020e */
[----:B------:R1:W5:Y:S04]  /*8300*/  @!P0 LD.E.64 R34, [R8.64] ;  /* 0x0000001008228980 */ /* 0x000368000c101b00 */
[----:B------:R1:W5:Y:S02]  /*8310*/  @!P1 LD.E.64 R46, [R14.64] ;  /* 0x000000100e2e9980 */ /* 0x000364000c101b00 */
.L_x_356:
[----:B------:R-:W-:Y:S05]  /*8320*/  BSYNC B0 ;  /* 0x0000000000007941 */ /* 0x000fea0003800000 */
.L_x_355:
[----:B------:R-:W-:Y:S01]  /*8330*/  IMAD.IADD R21, R7, 0x1, -R118 ;  /* 0x0000000107157824 */ /* 0x000fe200078e0a76 */
[----:B------:R-:W-:-:S04]  /*8340*/  DEPBAR.LE SB0, 0x1 ;  /* 0x000080400000791a */ /* 0x000fc80000000000 */
[----:B------:R-:W-:Y:S01]  /*8350*/  IMNMX R21, R21, 0x80, PT ;  /* 0x0000008015157817 */ /* 0x000fe20003800200 */
[----:B-1---5:R-:W-:Y:S01]  /*8360*/  IMAD.MOV.U32 R8, RZ, RZ, R40 ;  /* 0x000000ffff087224 */ /* 0x022fe200078e0028 */
[----:B------:R-:W-:Y:S01]  /*8370*/  BSSY B1, `(.L_x_357) ;  /* 0x0000075000017945 */ /* 0x000fe20003800000 */
[----:B------:R-:W-:Y:S01]  /*8380*/  IMAD.MOV.U32 R9, RZ, RZ, R41 ;  /* 0x000000ffff097224 */ /* 0x000fe200078e0029 */
[----:B------:R-:W-:Y:S01]  /*8390*/  BAR.SYNC.DEFER_BLOCKING 0x0 ;  /* 0x0000000000007b1d */ /* 0x000fe20000010000 */
[----:B------:R-:W-:Y:S01]  /*83a0*/  ISETP.GE.AND P0, PT, R4, R21, PT ;  /* 0x000000150400720c */ /* 0x000fe20003f06270 */
[----:B------:R-:W-:Y:S01]  /*83b0*/  IMAD.MOV.U32 R7, RZ, RZ, R49 ;  /* 0x000000ffff077224 */ /* 0x000fe200078e0031 */
[----:B--2---:R-:W-:Y:S01]  /*83c0*/  PRMT R12, R8, 0x7610, R12 ;  /* 0x00007610080c7816 */ /* 0x004fe2000000000c */
[----:B------:R-:W-:Y:S01]  /*83d0*/  IMAD.MOV.U32 R8, RZ, RZ, R48 ;  /* 0x000000ffff087224 */ /* 0x000fe200078e0030 */
[----:B---3--:R-:W-:Y:S01]  /*83e0*/  PRMT R15, R9, 0x7610, R15 ;  /* 0x00007610090f7816 */ /* 0x008fe2000000000f */
[----:B------:R-:W-:Y:S01]  /*83f0*/  IMAD.MOV.U32 R10, RZ, RZ, R34 ;  /* 0x000000ffff0a7224 */ /* 0x000fe200078e0022 */
[----:B------:R-:W-:Y:S01]  /*8400*/  PRMT R18, R7, 0x7610, R18 ;  /* 0x0000761007127816 */ /* 0x000fe20000000012 */
[----:B------:R-:W-:Y:S01]  /*8410*/  IMAD.MOV.U32 R9, RZ, RZ, R46 ;  /* 0x000000ffff097224 */ /* 0x000fe200078e002e */
[----:B------:R-:W-:Y:S01]  /*8420*/  PRMT R19, R8, 0x7610, R19 ;  /* 0x0000761008137816 */ /* 0x000fe20000000013 */
[----:B------:R-:W-:Y:S01]  /*8430*/  IMAD.MOV.U32 R8, RZ, RZ, R47 ;  /* 0x000000ffff087224 */ /* 0x000fe200078e002f */
[----:B----4-:R-:W-:Y:S01]  /*8440*/  PRMT R14, R10, 0x7610, R14 ;  /* 0x000076100a0e7816 */ /* 0x010fe2000000000e */
[----:B------:R-:W-:Y:S01]  /*8450*/  IMAD.MOV.U32 R7, RZ, RZ, R35 ;  /* 0x000000ffff077224 */ /* 0x000fe200078e0023 */
[----:B------:R-:W-:-:S02]  /*8460*/  PRMT R17, R9, 0x7610, R17 ;  /* 0x0000761009117816 */ /* 0x000fc40000000011 */
[----:B------:R-:W-:Y:S01]  /*8470*/  PRMT R16, R8, 0x7610, R16 ;  /* 0x0000761008107816 */ /* 0x000fe20000000010 */
[----:B------:R-:W-:Y:S05]  /*8480*/  @P0 BRA `(.L_x_358) ;  /* 0x0000063000000947 */ /* 0x000fea0003800000 */
[----:B------:R-:W-:Y:S01]  /*8490*/  ISETP.GE.AND P0, PT, R13, c[0x0][0x27c], PT ;  /* 0x00009f000d007a0c */ /* 0x000fe20003f06270 */
[----:B------:R-:W-:-:S12]  /*84a0*/  BSSY B0, `(.L_x_359) ;  /* 0x0000030000007945 */ /* 0x000fd80003800000 */
[----:B------:R-:W-:Y:S05]  /*84b0*/  @P0 BRA `(.L_x_360) ;  /* 0x000002e000000947 */ /* 0x000fea0003800000 */
[----:B------:R-:W1:Y:S01]  /*84c0*/  LDS.128 R8, [R6+0x100] ;  /* 0x0001000006087984 */ /* 0x000e620000000c00 */
[----:B------:R-:W-:Y:S02]  /*84d0*/  SHF.R.U64 R75, R76, 0x10, R77 ;  /* 0x000000104c4b7819 */ /* 0x000fe4000000124d */
[----:B------:R-:W-:Y:S02]  /*84e0*/  SHF.R.U32.HI R74, RZ, 0x10, R81 ;  /* 0x00000010ff4a7819 */ /* 0x000fe40000011651 */
[----:B------:R-:W-:Y:S02]  /*84f0*/  SHF.R.U32.HI R76, RZ, 0x10, R77 ;  /* 0x00000010ff4c7819 */ /* 0x000fe4000001164d */
[----:B------:R-:W-:Y:S02]  /*8500*/  SHF.R.U64 R73, R80, 0x10, R81 ;  /* 0x0000001050497819 */ /* 0x000fe40000001251 */
[----:B------:R-:W-:Y:S02]  /*8510*/  PRMT R65, R65, 0x5410, R74 ;  /* 0x0000541041417816 */ /* 0x000fe4000000004a */
[----:B------:R-:W-:-:S02]  /*8520*/  PRMT R71, R71, 0x5410, R76 ;  /* 0x0000541047477816 */ /* 0x000fc4000000004c */
[----:B------:R-:W-:Y:S02]  /*8530*/  PRMT R70, R70, 0x5410, R73 ;  /* 0x0000541046467816 */ /* 0x000fe40000000049 */
[----:B------:R-:W-:Y:S02]  /*8540*/  PRMT R72, R72, 0x5410, R75 ;  /* 0x0000541048487816 */ /* 0x000fe4000000004b */
[----:B------:R-:W-:Y:S01]  /*8550*/  LOP3.LUT R80, R71, 0xffff0000, RZ, 0xc0, !PT ;  /* 0xffff000047507812 */ /* 0x000fe200078ec0ff */
[C---:B-1----:R-:W-:Y:S01]  /*8560*/  IMAD.U32 R74, R10.reuse, 0x10000, RZ ;  /* 0x000100000a4a7824 */ /* 0x042fe200078e00ff */
[----:B------:R-:W-:Y:S01]  /*8570*/  LOP3.LUT R73, R10, 0xffff0000, RZ, 0xc0, !PT ;  /* 0xffff00000a497812 */ /* 0x000fe200078ec0ff */
[----:B------:R-:W-:Y:S01]  /*8580*/  IMAD.U32 R10, R11, 0x10000, RZ ;  /* 0x000100000b0a7824 */ /* 0x000fe200078e00ff */
[C---:B------:R-:W-:Y:S02]  /*8590*/  SHF.L.U32 R79, R8.reuse, 0x10, RZ ;  /* 0x00000010084f7819 */ /* 0x040fe400000006ff */
[----:B------:R-:W-:Y:S01]  /*85a0*/  LOP3.LUT R77, R8, 0xffff0000, RZ, 0xc0, !PT ;  /* 0xffff0000084d7812 */ /* 0x000fe200078ec0ff */
[----:B------:R-:W-:Y:S01]  /*85b0*/  IMAD.U32 R8, R65, 0x10000, RZ ;  /* 0x0001000041087824 */ /* 0x000fe200078e00ff */
[----:B------:R-:W-:Y:S01]  /*85c0*/  LOP3.LUT R75, R11, 0xffff0000, RZ, 0xc0, !PT ;  /* 0xffff00000b4b7812 */ /* 0x000fe200078ec0ff */
[----:B------:R-:W-:Y:S01]  /*85d0*/  IMAD.U32 R11, R71, 0x10000, RZ ;  /* 0x00010000470b7824 */ /* 0x000fe200078e00ff */
[----:B------:R-:W-:Y:S01]  /*85e0*/  LOP3.LUT R65, R65, 0xffff0000, RZ, 0xc0, !PT ;  /* 0xffff000041417812 */ /* 0x000fe200078ec0ff */
[----:B------:R-:W-:Y:S01]  /*85f0*/  FMUL.FTZ R71, R73, R8 ;  /* 0x0000000849477220 */ /* 0x000fe20000410000 */
[----:B------:R-:W-:Y:S01]  /*8600*/  SHF.L.U32 R76, R9, 0x10, RZ ;  /* 0x00000010094c7819 */ /* 0x000fe200000006ff */
[----:B------:R-:W-:Y:S01]  /*8610*/  FMUL.FTZ R73, R73, R11 ;  /* 0x0000000b49497220 */ /* 0x000fe20000410000 */
[----:B------:R-:W-:Y:S01]  /*8620*/  LOP3.LUT R81, R9, 0xffff0000, RZ, 0xc0, !PT ;  /* 0xffff000009517812 */ /* 0x000fe200078ec0ff */
[----:B------:R-:W-:-:S02]  /*8630*/  FMUL.FTZ R9, R75, R65 ;  /* 0x000000414b097220 */ /* 0x000fc40000410000 */
[C---:B------:R-:W-:Y:S02]  /*8640*/  FFMA.FTZ R71, R74.reuse, R11, -R71 ;  /* 0x0000000b4a477223 */ /* 0x040fe40000010847 */
[----:B------:R-:W-:Y:S02]  /*8650*/  FFMA.FTZ R8, R74, R8, R73 ;  /* 0x000000084a087223 */ /* 0x000fe40000010049 */
[-C--:B------:R-:W-:Y:S02]  /*8660*/  FMUL.FTZ R75, R75, R80.reuse ;  /* 0x000000504b4b7220 */ /* 0x080fe40000410000 */
[----:B------:R-:W-:Y:S01]  /*8670*/  FFMA.FTZ R9, R10, R80, -R9 ;  /* 0x000000500a097223 */ /* 0x000fe20000010809 */
[----:B------:R-:W-:Y:S01]  /*8680*/  SHF.L.U32 R80, R72, 0x10, RZ ;  /* 0x0000001048507819 */ /* 0x000fe200000006ff */
[C---:B------:R-:W-:Y:S01]  /*8690*/  IMAD.U32 R74, R70.reuse, 0x10000, RZ ;  /* 0x00010000464a7824 */ /* 0x040fe200078e00ff */
[----:B------:R-:W-:Y:S01]  /*86a0*/  LOP3.LUT R70, R70, 0xffff0000, RZ, 0xc0, !PT ;  /* 0xffff000046467812 */ /* 0x000fe200078ec0ff */
[----:B------:R-:W-:Y:S01]  /*86b0*/  FFMA.FTZ R90, R10, R65, R75 ;  /* 0x000000410a5a7223 */ /* 0x000fe2000001004b */
[----:B------:R-:W-:Y:S01]  /*86c0*/  LOP3.LUT R72, R72, 0xffff0000, RZ, 0xc0, !PT ;  /* 0xffff000048487812 */ /* 0x000fe200078ec0ff */
[----:B------:R-:W-:-:S02]  /*86d0*/  FMUL.FTZ R10, R77, R74 ;  /* 0x0000004a4d0a7220 */ /* 0x000fc40000410000 */
[----:B------:R-:W-:Y:S02]  /*86e0*/  FMUL.FTZ R11, R81, R70 ;  /* 0x00000046510b7220 */ /* 0x000fe40000410000 */
[----:B------:R-:W-:Y:S02]  /*86f0*/  FMUL.FTZ R77, R77, R80 ;  /* 0x000000504d4d7220 */ /* 0x000fe40000410000 */
[----:B------:R-:W-:Y:S02]  /*8700*/  FMUL.FTZ R81, R81, R72 ;  /* 0x0000004851517220 */ /* 0x000fe40000410000 */
[C---:B------:R-:W-:Y:S01]  /*8710*/  FFMA.FTZ R80, R79.reuse, R80, -R10 ;  /* 0x000000504f507223 */ /* 0x040fe2000001080a */
[----:B------:R-:W-:Y:S01]  /*8720*/  F2FP.BF16.PACK_AB R10, R8, R71 ;  /* 0x00000047080a723e */ /* 0x000fe200000010ff */
[----:B------:R-:W-:Y:S02]  /*8730*/  FFMA.FTZ R77, R79, R74, R77 ;  /* 0x0000004a4f4d7223 */ /* 0x000fe4000001004d */
[----:B------:R-:W-:Y:S01]  /*8740*/  FFMA.FTZ R72, R76, R72, -R11 ;  /* 0x000000484c487223 */ /* 0x000fe2000001080b */
[----:B------:R-:W-:Y:S01]  /*8750*/  F2FP.BF16.PACK_AB R11, R90, R9 ;  /* 0x000000095a0b723e */ /* 0x000fe200000010ff */
[----:B------:R-:W-:Y:S01]  /*8760*/  FFMA.FTZ R81, R76, R70, R81 ;  /* 0x000000464c517223 */ /* 0x000fe20000010051 */
[----:B------:R-:W-:-:S04]  /*8770*/  F2FP.BF16.PACK_AB R8, R77, R80 ;  /* 0x000000504d08723e */ /* 0x000fc800000010ff */
[----:B------:R-:W-:-:S05]  /*8780*/  F2FP.BF16.PACK_AB R9, R81, R72 ;  /* 0x000000485109723e */ /* 0x000fca00000010ff */
[----:B------:R1:W-:Y:S02]  /*8790*/  STS.128 [R6+0x100], R8 ;  /* 0x0001000806007388 */ /* 0x0003e40000000c00 */
.L_x_360:
[----:B------:R-:W-:Y:S05]  /*87a0*/  BSYNC B0 ;  /* 0x0000000000007941 */ /* 0x000fea0003800000 */
.L_x_359:
[----:B-1----:R-:W-:-:S04]  /*87b0*/  IADD3 R8, R13, 0x20, RZ ;  /* 0x000000200d087810 */ /* 0x002fc80007ffe0ff */
[----:B------:R-:W-:-:S13]  /*87c0*/  ISETP.GE.AND P0, PT, R8, c[0x0][0x27c], PT ;  /* 0x00009f0008007a0c */ /* 0x000fda0003f06270 */
[----:B------:R-:W-:Y:S05]  /*87d0*/  @P0 BRA `(.L_x_358) ;  /* 0x000002e000000947 */ /* 0x000fea0003800000 */
[----:B------:R-:W1:Y:S01]  /*87e0*/  LDS.128 R8, [R6+0x4100] ;  /* 0x0041000006087984 */ /* 0x000e620000000c00 */
[--C-:B------:R-:W-:Y:S02]  /*87f0*/  SHF.R.U64 R71, R86, 0x10, R87.reuse ;  /* 0x0000001056477819 */ /* 0x100fe40000001257 */
[----:B------:R-:W-:Y:S02]  /*8800*/  SHF.R.U32.HI R86, RZ, 0x10, R87 ;  /* 0x00000010ff567819 */ /* 0x000fe40000011657 */
[--C-:B------:R-:W-:Y:S02]  /*8810*/  SHF.R.U64 R65, R88, 0x10, R89.reuse ;  /* 0x0000001058417819 */ /* 0x100fe40000001259 */
[----:B------:R-:W-:Y:S02]  /*8820*/  SHF.R.U32.HI R88, RZ, 0x10, R89 ;  /* 0x00000010ff587819 */ /* 0x000fe40000011659 */
[----:B------:R-:W-:Y:S02]  /*8830*/  PRMT R53, R53, 0x5410, R86 ;  /* 0x0000541035357816 */ /* 0x000fe40000000056 */
[----:B------:R-:W-:-:S02]  /*8840*/  PRMT R63, R63, 0x5410, R88 ;  /* 0x000054103f3f7816 */ /* 0x000fc40000000058 */
[----:B------:R-:W-:Y:S02]  /*8850*/  PRMT R64, R64, 0x5410, R65 ;  /* 0x0000541040407816 */ /* 0x000fe40000000041 */
[----:B------:R-:W-:Y:S02]  /*8860*/  PRMT R62, R62, 0x5410, R71 ;  /* 0x000054103e3e7816 */ /* 0x000fe40000000047 */
[----:B------:R-:W-:Y:S02]  /*8870*/  LOP3.LUT R75, R63, 0xffff0000, RZ, 0xc0, !PT ;  /* 0xffff00003f4b7812 */ /* 0x000fe400078ec0ff */
[----:B------:R-:W-:Y:S02]  /*8880*/  LOP3.LUT R77, R64, 0xffff0000, RZ, 0xc0, !PT ;  /* 0xffff0000404d7812 */ /* 0x000fe400078ec0ff */
[----:B-1----:R-:W-:Y:S01]  /*8890*/  SHF.L.U32 R74, R8, 0x10, RZ ;  /* 0x00000010084a7819 */ /* 0x002fe200000006ff */
[----:B------:R-:W-:Y:S01]  /*88a0*/  IMAD.U32 R70, R10, 0x10000, RZ ;  /* 0x000100000a467824 */ /* 0x000fe200078e00ff */
[----:B------:R-:W-:Y:S01]  /*88b0*/  LOP3.LUT R73, R8, 0xffff0000, RZ, 0xc0, !PT ;  /* 0xffff000008497812 */ /* 0x000fe200078ec0ff */
[----:B------:R-:W-:Y:S01]  /*88c0*/  IMAD.U32 R8, R53, 0x10000, RZ ;  /* 0x0001000035087824 */ /* 0x000fe200078e00ff */
[----:B------:R-:W-:Y:S01]  /*88d0*/  LOP3.LUT R65, R10, 0xffff0000, RZ, 0xc0, !PT ;  /* 0xffff00000a417812 */ /* 0x000fe200078ec0ff */
[C---:B------:R-:W-:Y:S01]  /*88e0*/  IMAD.U32 R10, R11.reuse, 0x10000, RZ ;  /* 0x000100000b0a7824 */ /* 0x040fe200078e00ff */
        /* <DEDUP_REMOVED lines=8> */
[-C--:B------:R-:W-:Y:S02]  /*8970*/  FMUL.FTZ R71, R71, R75.reuse ;  /* 0x0000004b47477220 */ /* 0x080fe40000410000 */
[----:B------:R-:W-:Y:S01]  /*8980*/  FFMA.FTZ R9, R10, R75, -R9 ;  /* 0x0000004b0a097223 */ /* 0x000fe20000010809 */
[----:B------:R-:W-:Y:S01]  /*8990*/  LOP3.LUT R75, R62, 0xffff0000, RZ, 0xc0, !PT ;  /* 0xffff00003e4b7812 */ /* 0x000fe200078ec0ff */
[C---:B------:R-:W-:Y:S02]  /*89a0*/  FFMA.FTZ R63, R70.reuse, R11, -R63 ;  /* 0x0000000b463f7223 */ /* 0x040fe4000001083f */
[----:B------:R-:W-:Y:S01]  /*89b0*/  FFMA.FTZ R8, R70, R8, R65 ;  /* 0x0000000846087223 */ /* 0x000fe20000010041 */
[----:B------:R-:W-:Y:S01]  /*89c0*/  SHF.L.U32 R65, R64, 0x10, RZ ;  /* 0x0000001040417819 */ /* 0x000fe200000006ff */
[----:B------:R-:W-:Y:S02]  /*89d0*/  IMAD.U32 R11, R62, 0x10000, RZ ;  /* 0x000100003e0b7824 */ /* 0x000fe400078e00ff */
[----:B------:R-:W-:-:S02]  /*89e0*/  FFMA.FTZ R62, R10, R53, R71 ;  /* 0x000000350a3e7223 */ /* 0x000fc40000010047 */
[C---:B------:R-:W-:Y:S02]  /*89f0*/  FMUL.FTZ R10, R73.reuse, R11 ;  /* 0x0000000b490a7220 */ /* 0x040fe40000410000 */
[C---:B------:R-:W-:Y:S02]  /*8a00*/  FMUL.FTZ R53, R76.reuse, R75 ;  /* 0x0000004b4c357220 */ /* 0x040fe40000410000 */
[----:B------:R-:W-:Y:S02]  /*8a10*/  FMUL.FTZ R73, R73, R65 ;  /* 0x0000004149497220 */ /* 0x000fe40000410000 */
        /* <DEDUP_REMOVED lines=10> */
.L_x_358:
[----:B------:R-:W-:Y:S05]  /*8ac0*/  BSYNC B1 ;  /* 0x0000000000017941 */ /* 0x000fea0003800000 */
.L_x_357:
[----:B-1----:R-:W-:Y:S01]  /*8ad0*/  IADD3 R8, R4, 0x20, RZ ;  /* 0x0000002004087810 */ /* 0x002fe20007ffe0ff */
[----:B------:R-:W-:Y:S03]  /*8ae0*/  BSSY B1, `(.L_x_361) ;  /* 0x0000066000017945 */ /* 0x000fe60003800000 */
[----:B------:R-:W-:-:S13]  /*8af0*/  ISETP.GE.AND P0, PT, R8, R21, PT ;  /* 0x000000150800720c */ /* 0x000fda0003f06270 */
[----:B------:R-:W-:Y:S05]  /*8b00*/  @P0 BRA `(.L_x_362) ;  /* 0x0000063000000947 */ /* 0x000fea0003800000 */
[----:B------:R-:W-:Y:S01]  /*8b10*/  ISETP.GE.AND P0, PT, R13, c[0x0][0x27c], PT ;  /* 0x00009f000d007a0c */ /* 0x000fe20003f06270 */
[----:B------:R-:W-:-:S12]  /*8b20*/  BSSY B0, `(.L_x_363) ;  /* 0x0000030000007945 */ /* 0x000fd80003800000 */
        /* <DEDUP_REMOVED lines=47> */
.L_x_364:
[----:B------:R-:W-:Y:S05]  /*8e20*/  BSYNC B0 ;  /* 0x0000000000007941 */ /* 0x000fea0003800000 */
.L_x_363:
        /* <DEDUP_REMOVED lines=49> */
.L_x_362:
[----:B------:R-:W-:Y:S05]  /*9140*/  BSYNC B1 ;  /* 0x0000000000017941 */ /* 0x000fea0003800000 */
.L_x_361:
        /* <DEDUP_REMOVED lines=53> */
.L_x_368:
[----:B------:R-:W-:Y:S05]  /*94a0*/  BSYNC B0 ;  /* 0x0000000000007941 */ /* 0x000fea0003800000 */
.L_x_367:
        /* <DEDUP_REMOVED lines=49> */
.L_x_366:
[----:B------:R-:W-:Y:S05]  /*97c0*/  BSYNC B1 ;  /* 0x0000000000017941 */ /* 0x000fea0003800000 */
.L_x_365:
[----:B-1----:R-:W-:-:S04]  /*97d0*/  IADD3 R8, R4, 0x60, RZ ;  /* 0x0000006004087810 */ /* 0x002fc80007ffe0ff */
[----:B------:R-:W-:-:S13]  /*97e0*/  ISETP.GE.AND P0, PT, R8, R21, PT ;  /* 0x000000150800720c */ /* 0x000fda0003f06270 */
[----:B------:R-:W-:Y:S05]  /*97f0*/  @P0 BRA `(.L_x_369) ;  /* 0x00002d6000000947 */ /* 0x000fea0003800000 */
[----:B------:R-:W-:Y:S01]  /*9800*/  ISETP.GE.AND P0, PT, R13, c[0x0][0x27c], PT ;  /* 0x00009f000d007a0c */ /* 0x000fe20003f06270 */
[----:B------:R-:W-:-:S12]  /*9810*/  BSSY B0, `(.L_x_370) ;  /* 0x0000030000007945 */ /* 0x000fd80003800000 */
[----:B------:R-:W-:Y:S05]  /*9820*/  @P0 BRA `(.L_x_371) ;  /* 0x000002e000000947 */ /* 0x000fea0003800000 */
[----:B------:R-:W1:Y:S01]  /*9830*/  LDS.128 R8, [R6+0x3100] ;  /* 0x0031000006087984 */ /* 0x000e620000000c00 */
[----:B------:R-:W-:Y:S02]  /*9840*/  SHF.R.U64 R22, R46, 0x10, R47 ;  /* 0x000000102e167819 */ /* 0x000fe4000000122f */
[----:B------:R-:W-:Y:S02]  /*9850*/  SHF.R.U64 R20, R48, 0x10, R49 ;  /* 0x0000001030147819 */ /* 0x000fe40000001231 */
[----:B------:R-:W-:Y:S02]  /*9860*/  SHF.R.U32.HI R47, RZ, 0x10, R47 ;  /* 0x00000010ff2f7819 */ /* 0x000fe4000001162f */
[----:B------:R-:W-:Y:S02]  /*9870*/  SHF.R.U32.HI R49, RZ, 0x10, R49 ;  /* 0x00000010ff317819 */ /* 0x000fe40000011631 */
[----:B------:R-:W-:Y:S02]  /*9880*/  PRMT R16, R16, 0x5410, R47 ;  /* 0x0000541010107816 */ /* 0x000fe4000000002f */
[----:B------:R-:W-:-:S02]  /*9890*/  PRMT R18, R18, 0x5410, R49 ;  /* 0x0000541012127816 */ /* 0x000fc40000000031 */
[----:B------:R-:W-:Y:S02]  /*98a0*/  PRMT R19, R19, 0x5410, R20 ;  /* 0x0000541013137816 */ /* 0x000fe40000000014 */
[----:B------:R-:W-:Y:S02]  /*98b0*/  PRMT R17, R17, 0x5410, R22 ;  /* 0x0000541011117816 */ /* 0x000fe40000000016 */
[----:B------:R-:W-:Y:S02]  /*98c0*/  LOP3.LUT R27, R16, 0xffff0000, RZ, 0xc0, !PT ;  /* 0xffff0000101b7812 */ /* 0x000fe400078ec0ff */
[----:B------:R-:W-:Y:S01]  /*98d0*/  LOP3.LUT R33, R18, 0xffff0000, RZ, 0xc0, !PT ;  /* 0xffff000012217812 */ /* 0x000fe200078ec0ff */
[C---:B-1----:R-:W-:Y:S01]  /*98e0*/  IMAD.U32 R21, R10.reuse, 0x10000, RZ ;  /* 0x000100000a157824 */ /* 0x042fe200078e00ff */
[----:B------:R-:W-:Y:S01]  /*98f0*/  LOP3.LUT R20, R10, 0xffff0000, RZ, 0xc0, !PT ;  /* 0xffff00000a147812 */ /* 0x000fe200078ec0ff */
[----:B------:R-:W-:Y:S01]  /*9900*/  IMAD.U32 R10, R11, 0x10000, RZ ;  /* 0x000100000b0a7824 */ /* 0x000fe200078e00ff */
[----:B------:R-:W-:-:S02]  /*9910*/  SHF.L.U32 R25, R8, 0x10, RZ ;  /* 0x0000001008197819 */ /* 0x000fc400000006ff */
[----:B------:R-:W-:Y:S01]  /*9920*/  LOP3.LUT R24, R8, 0xffff0000, RZ, 0xc0, !PT ;  /* 0xffff000008187812 */ /* 0x000fe200078ec0ff */
[----:B------:R-:W-:Y:S01]  /*9930*/  IMAD.U32 R8, R16, 0x10000, RZ ;  /* 0x0001000010087824 */ /* 0x000fe200078e00ff */
[----:B------:R-:W-:Y:S01]  /*9940*/  LOP3.LUT R22, R11, 0xffff0000, RZ, 0xc0, !PT ;  /* 0xffff00000b167812 */ /* 0x000fe200078ec0ff */
[----:B------:R-:W-:Y:S01]  /*9950*/  IMAD.U32 R11, R18, 0x10000, RZ ;  /* 0x00010000120b7824 */ /* 0x000fe200078e00ff */
[C---:B------:R-:W-:Y:S01]  /*9960*/  SHF.L.U32 R23, R9.reuse, 0x10, RZ ;  /* 0x0000001009177819 */ /* 0x040fe200000006ff */
[CC--:B------:R-:W-:Y:S01]  /*9970*/  FMUL.FTZ R16, R20.reuse, R8.reuse ;  /* 0x0000000814107220 */ /* 0x0c0fe20000410000 */
[----:B------:R-:W-:Y:S01]  /*9980*/  LOP3.LUT R18, R9, 0xffff0000, RZ, 0xc0, !PT ;  /* 0xffff000009127812 */ /* 0x000fe200078ec0ff */
[-C--:B------:R-:W-:Y:S02]  /*9990*/  FMUL.FTZ R20, R20, R11.reuse ;  /* 0x0000000b14147220 */ /* 0x080fe40000410000 */
[----:B------:R-:W-:Y:S01]  /*99a0*/  FFMA.FTZ R16, R21, R11, -R16 ;  /* 0x0000000b15107223 */ /* 0x000fe20000010810 */
[----:B------:R-:W-:Y:S01]  /*99b0*/  SHF.L.U32 R11, R19, 0x10, RZ ;  /* 0x00000010130b7819 */ /* 0x000fe200000006ff */
[----:B------:R-:W-:Y:S01]  /*99c0*/  FFMA.FTZ R21, R21, R8, R20 ;  /* 0x0000000815157223 */ /* 0x000fe20000010014 */
[----:B------:R-:W-:Y:S01]  /*99d0*/  LOP3.LUT R19, R19, 0xffff0000, RZ, 0xc0, !PT ;  /* 0xffff000013137812 */ /* 0x000fe200078ec0ff */
[----:B------:R-:W-:-:S02]  /*99e0*/  FMUL.FTZ R9, R22, R27 ;  /* 0x0000001b16097220 */ /* 0x000fc40000410000 */
[C---:B------:R-:W-:Y:S01]  /*99f0*/  IMAD.U32 R8, R17.reuse, 0x10000, RZ ;  /* 0x0001000011087824 */ /* 0x040fe200078e00ff */
[----:B------:R-:W-:Y:S01]  /*9a00*/  LOP3.LUT R17, R17, 0xffff0000, RZ, 0xc0, !PT ;  /* 0xffff000011117812 */ /* 0x000fe200078ec0ff */
[-C--:B------:R-:W-:Y:S02]  /*9a10*/  FMUL.FTZ R22, R22, R33.reuse ;  /* 0x0000002116167220 */ /* 0x080fe40000410000 */
[C---:B------:R-:W-:Y:S02]  /*9a20*/  FFMA.FTZ R9, R10.reuse, R33, -R9 ;  /* 0x000000210a097223 */ /* 0x040fe40000010809 */
[----:B------:R-:W-:Y:S02]  /*9a30*/  FFMA.FTZ R22, R10, R27, R22 ;  /* 0x0000001b0a167223 */ /* 0x000fe40000010016 */
[----:B------:R-:W-:Y:S02]  /*9a40*/  FMUL.FTZ R10, R24, R8 ;  /* 0x00000008180a7220 */ /* 0x000fe40000410000 */
[----:B------:R-:W-:-:S02]  /*9a50*/  FMUL.FTZ R20, R18, R17 ;  /* 0x0000001112147220 */ /* 0x000fc40000410000 */
[----:B------:R-:W-:Y:S02]  /*9a60*/  FMUL.FTZ R24, R24, R11 ;  /* 0x0000000b18187220 */ /* 0x000fe40000410000 */
[----:B------:R-:W-:Y:S02]  /*9a70*/  FMUL.FTZ R18, R18, R19 ;  /* 0x0000001312127220 */ /* 0x000fe40000410000 */
[C---:B------:R-:W-:Y:S01]  /*9a80*/  FFMA.FTZ R26, R25.reuse, R11, -R10 ;  /* 0x0000000b191a7223 */ /* 0x040fe2000001080a */
[----:B------:R-:W-:Y:S01]  /*9a90*/  F2FP.BF16.PACK_AB R11, R22, R9 ;  /* 0x00000009160b723e */ /* 0x000fe200000010ff */
[----:B------:R-:W-:Y:S01]  /*9aa0*/  FFMA.FTZ R25, R25, R8, R24 ;  /* 0x0000000819197223 */ /* 0x000fe20000010018 */
[----:B------:R-:W-:Y:S01]  /*9ab0*/  F2FP.BF16.PACK_AB R10, R21, R16 ;  /* 0x00000010150a723e */ /* 0x000fe200000010ff */
[C---:B------:R-:W-:Y:S02]  /*9ac0*/  FFMA.FTZ R20, R23.reuse, R19, -R20 ;  /* 0x0000001317147223 */ /* 0x040fe40000010814 */
[----:B------:R-:W-:Y:S01]  /*9ad0*/  FFMA.FTZ R17, R23, R17, R18 ;  /* 0x0000001117117223 */ /* 0x000fe20000010012 */
[----:B------:R-:W-:-:S04]  /*9ae0*/  F2FP.BF16.PACK_AB R8, R25, R26 ;  /* 0x0000001a1908723e */ /* 0x000fc800000010ff */
[----:B------:R-:W-:-:S05]  /*9af0*/  F2FP.BF16.PACK_AB R9, R17, R20 ;  /* 0x000000141109723e */ /* 0x000fca00000010ff */
[----:B------:R1:W-:Y:S02]  /*9b00*/  STS.128 [R6+0x3100], R8 ;  /* 0x0031000806007388 */ /* 0x0003e40000000c00 */
.L_x_371:
[----:B------:R-:W-:Y:S05]  /*9b10*/  BSYNC B0 ;  /* 0x0000000000007941 */ /* 0x000fea0003800000 */
.L_x_370:
[----:B------:R-:W-:-:S04]  /*9b20*/  IADD3 R13, R13, 0x20, RZ ;  /* 0x000000200d0d7810 */ /* 0x000fc80007ffe0ff */
[----:B------:R-:W-:-:S13]  /*9b30*/  ISETP.GE.AND P0, PT, R13, c[0x0][0x27c], PT ;  /* 0x00009f000d007a0c */ /* 0x000fda0003f06270 */
[----:B------:R-:W-:Y:S05]  /*9b40*/  @P0 BRA `(.L_x_369) ;  /* 0x00002a1000000947 */ /* 0x000fea0003800000 */
[----:B-1----:R-:W1:Y:S01]  /*9b50*/  LDS.128 R8, [R6+0x7100] ;  /* 0x0071000006087984 */ /* 0x002e620000000c00 */
        /* <DEDUP_REMOVED lines=36> */
[C---:B------:R-:W-:Y:S02]  /*9da0*/  FFMA.FTZ R7, R20.reuse, R13, -R7 ;  /* 0x0000000d14077223 */ /* 0x040fe40000010807 */
[----:B------:R-:W-:Y:S01]  /*9db0*/  FFMA.FTZ R20, R20, R11, R19 ;  /* 0x0000000b14147223 */ /* 0x000fe20000010013 */
[----:B------:R-:W-:Y:S01]  /*9dc0*/  F2FP.BF16.PACK_AB R11, R12, R9 ;  /* 0x000000090c0b723e */ /* 0x000fe200000010ff */
[----:B------:R-:W-:Y:S01]  /*9dd0*/  FFMA.FTZ R23, R18, R23, -R10 ;  /* 0x0000001712177223 */ /* 0x000fe2000001080a */
[----:B------:R-:W-:Y:S01]  /*9de0*/  F2FP.BF16.PACK_AB R10, R8, R15 ;  /* 0x0000000f080a723e */ /* 0x000fe200000010ff */
[----:B------:R-:W-:Y:S01]  /*9df0*/  FFMA.FTZ R22, R18, R21, R22 ;  /* 0x0000001512167223 */ /* 0x000fe20000010016 */
[----:B------:R-:W-:-:S04]  /*9e00*/  F2FP.BF16.PACK_AB R8, R20, R7 ;  /* 0x000000071408723e */ /* 0x000fc800000010ff */
[----:B------:R-:W-:-:S05]  /*9e10*/  F2FP.BF16.PACK_AB R9, R22, R23 ;  /* 0x000000171609723e */ /* 0x000fca00000010ff */
[----:B------:R1:W-:Y:S01]  /*9e20*/  STS.128 [R6+0x7100], R8 ;  /* 0x0071000806007388 */ /* 0x0003e20000000c00 */
[----:B------:R-:W-:Y:S05]  /*9e30*/  BRA `(.L_x_369) ;  /* 0x0000272000007947 */ /* 0x000fea0003800000 */
.L_x_348:
[----:B------:R-:W-:Y:S01]  /*9e40*/  ISETP.NE.AND P0, PT, R217, 0x1, PT ;  /* 0x00000001d900780c */ /* 0x000fe20003f05270 */
[----:B------:R-:W-:Y:S01]  /*9e50*/  IMAD.MOV.U32 R16, RZ, RZ, R14 ;  /* 0x000000ffff107224 */ /* 0x000fe200078e000e */
[----:B------:R-:W-:Y:S01]  /*9e60*/  CS2R R54, SRZ ;  /* 0x0000000000367805 */ /* 0x000fe2000001ff00 */
[----:B------:R-:W-:-:S10]  /*9e70*/  CS2R R52, SRZ ;  /* 0x0000000000347805 */ /* 0x000fd4000001ff00 */
[----:B------:R-:W-:-:S05]  /*9e80*/  @P0 IMAD.HI.U32 R12, R10, c[0x0][0x2c8], RZ ;  /* 0x0000b2000a0c0a27 */ /* 0x000fca00078e00ff */
[----:B------:R-:W-:-:S04]  /*9e90*/  @P0 SHF.R.U32.HI R10, RZ, c[0x0][0x2cc], R12 ;  /* 0x0000b300ff0a0a19 */ /* 0x000fc8000001160c */
[----:B------:R-:W-:Y:S01]  /*9ea0*/  SHF.R.S32.HI R15, RZ, 0x1f, R10 ;  /* 0x0000001fff0f7819 */ /* 0x000fe2000001140a */
[----:B------:R-:W-:-:S04]  /*9eb0*/  IMAD.WIDE.U32 R16, R10, c[0x0][0x280], R16 ;  /* 0x0000a0000a107a25 */ /* 0x000fc800078e0010 */
[C---:B------:R-:W-:Y:S02]  /*9ec0*/  IMAD R13, R15.reuse, c[0x0][0x280], RZ ;  /* 0x0000a0000f0d7a24 */ /* 0x040fe400078e02ff */
[----:B------:R-:W-:Y:S02]  /*9ed0*/  IMAD R15, R15, c[0x0][0x290], RZ ;  /* 0x0000a4000f0f7a24 */ /* 0x000fe400078e02ff */
[----:B------:R-:W-:Y:S01]  /*9ee0*/  IMAD R14, R10, c[0x0][0x284], R13 ;  /* 0x0000a1000a0e7a24 */ /* 0x000fe200078e020d */
[----:B------:R-:W-:Y:S01]  /*9ef0*/  LEA R13, P0, R16, c[0x0][0x270], 0x1 ;  /* 0x00009c00100d7a11 */ /* 0x000fe200078008ff */
[----:B------:R-:W-:Y:S02]  /*9f00*/  IMAD R12, R10, c[0x0][0x294], R15 ;  /* 0x0000a5000a0c7a24 */ /* 0x000fe400078e020f */
[----:B------:R-:W-:Y:S02]  /*9f10*/  IMAD.IADD R14, R17, 0x1, R14 ;  /* 0x00000001110e7824 */ /* 0x000fe400078e020e */
[----:B------:R-:W-:Y:S01]  /*9f20*/  IMAD.MOV.U32 R17, RZ, RZ, R21 ;  /* 0x000000ffff117224 */ /* 0x000fe200078e0015 */
[----:B------:R-:W1:Y:S02]  /*9f30*/  SHFL.IDX PT, R15, R13, RZ, 0x181f ;  /* 0x00181fff0d0f7589 */ /* 0x000e6400000e0000 */
[----:B------:R-:W-:Y:S01]  /*9f40*/  LEA.HI.X R14, R16, c[0x0][0x274], R14, 0x1, P0 ;  /* 0x00009d00100e7a11 */ /* 0x000fe200000f0c0e */
[----:B------:R-:W-:-:S04]  /*9f50*/  IMAD.MOV.U32 R16, RZ, RZ, R18 ;  /* 0x000000ffff107224 */ /* 0x000fc800078e0012 */
[----:B------:R-:W-:-:S04]  /*9f60*/  IMAD.WIDE.U32 R16, R10, c[0x0][0x290], R16 ;  /* 0x0000a4000a107a25 */ /* 0x000fc800078e0010 */
[----:B------:R-:W-:Y:S01]  /*9f70*/  IMAD.IADD R12, R17, 0x1, R12 ;  /* 0x00000001110c7824 */ /* 0x000fe200078e020c */
[----:B------:R-:W-:-:S04]  /*9f80*/  LEA R10, P0, R16, c[0x0][0x288], 0x1 ;  /* 0x0000a200100a7a11 */ /* 0x000fc800078008ff */
[----:B------:R-:W-:Y:S02]  /*9f90*/  LEA.HI.X R12, R16, c[0x0][0x28c], R12, 0x1, P0 ;  /* 0x0000a300100c7a11 */ /* 0x000fe400000f0c0c */
[----:B------:R-:W2:Y:S01]  /*9fa0*/  SHFL.IDX PT, R16, R14, RZ, 0x181f ;  /* 0x00181fff0e107589 */ /* 0x000ea200000e0000 */
[----:B------:R-:W-:-:S13]  /*9fb0*/  ISETP.GE.OR P0, PT, R82, c[0x0][0x27c], P4 ;  /* 0x00009f0052007a0c */ /* 0x000fda0002706670 */
[C---:B------:R-:W-:Y:S02]  /*9fc0*/  @!P0 SHF.L.U32 R18, R82.reuse, 0x1, RZ ;  /* 0x0000000152128819 */ /* 0x040fe400000006ff */
[----:B------:R-:W-:Y:S02]  /*9fd0*/  @!P0 SHF.L.U64.HI R17, R82, 0x1, R83 ;  /* 0x0000000152118819 */ /* 0x000fe40000010253 */
[----:B-1----:R-:W-:Y:S02]  /*9fe0*/  @!P0 IADD3 R20, P1, R15, R18, RZ ;  /* 0x000000120f148210 */ /* 0x002fe40007f3e0ff */
[----:B------:R-:W1:Y:S03]  /*9ff0*/  SHFL.IDX PT, R15, R10, RZ, 0x181f ;  /* 0x00181fff0a0f7589 */ /* 0x000e6600000e0000 */
[----:B--2---:R-:W-:Y:S02]  /*a000*/  @!P0 IMAD.X R21, R16, 0x1, R17, P1 ;  /* 0x0000000110158824 */ /* 0x004fe400008e0611 */
[----:B------:R-:W2:Y:S01]  /*a010*/  SHFL.IDX PT, R16, R12, RZ, 0x181f ;  /* 0x00181fff0c107589 */ /* 0x000ea200000e0000 */
[----:B------:R-:W-:Y:S01]  /*a020*/  CS2R R50, SRZ ;  /* 0x0000000000327805 */ /* 0x000fe2000001ff00 */
[----:B------:R-:W-:-:S02]  /*a030*/  CS2R R48, SRZ ;  /* 0x0000000000307805 */ /* 0x000fc4000001ff00 */
[----:B------:R-:W3:Y:S01]  /*a040*/  @!P0 LD.E.128 R52, [R20.64] ;  /* 0x0000001014348980 */ /* 0x000ee2000c101d00 */
[----:B-1----:R-:W-:-:S05]  /*a050*/  @!P0 IADD3 R22, P1, R15, R18, RZ ;  /* 0x000000120f168210 */ /* 0x002fca0007f3e0ff */
[----:B--2---:R-:W-:-:S05]  /*a060*/  @!P0 IMAD.X R23, R16, 0x1, R17, P1 ;  /* 0x0000000110178824 */ /* 0x004fca00008e0611 */
[----:B------:R-:W2:Y:S01]  /*a070*/  @!P0 LD.E.128 R48, [R22.64] ;  /* 0x0000001016308980 */ /* 0x000ea2000c101d00 */
[----:B------:R-:W-:Y:S01]  /*a080*/  BSSY B0, `(.L_x_372) ;  /* 0x0000027000007945 */ /* 0x000fe20003800000 */
[----:B------:R-:W-:Y:S01]  /*a090*/  CS2R R46, SRZ ;  /* 0x00000000002e7805 */ /* 0x000fe2000001ff00 */
[----:B------:R-:W-:Y:S01]  /*a0a0*/  CS2R R44, SRZ ;  /* 0x00000000002c7805 */ /* 0x000fe2000001ff00 */
[----:B------:R-:W-:Y:S01]  /*a0b0*/  CS2R R42, SRZ ;  /* 0x00000000002a7805 */ /* 0x000fe2000001ff00 */
[----:B------:R-:W-:Y:S01]  /*a0c0*/  CS2R R40, SRZ ;  /* 0x0000000000287805 */ /* 0x000fe2000001ff00 */
[----:B------:R-:W-:Y:S01]  /*a0d0*/  ISETP.GE.AND P1, PT, R82, c[0x0][0x27c], PT ;  /* 0x00009f0052007a0c */ /* 0x000fe20003f26270 */
[----:B---3--:R-:W-:Y:S01]  /*a0e0*/  IMAD.MOV.U32 R18, RZ, RZ, R54 ;  /* 0x000000ffff127224 */ /* 0x008fe200078e0036 */
[----:B------:R-:W-:Y:S01]  /*a0f0*/  MOV R17, R55 ;  /* 0x0000003700117202 */ /* 0x000fe20000000f00 */
[----:B------:R-:W-:Y:S02]  /*a100*/  IMAD.MOV.U32 R16, RZ, RZ, R52 ;  /* 0x000000ffff107224 */ /* 0x000fe400078e0034 */
[----:B------:R-:W-:Y:S01]  /*a110*/  IMAD.MOV.U32 R15, RZ, RZ, R53 ;  /* 0x000000ffff0f7224 */ /* 0x000fe200078e0035 */
[----:B------:R-:W-:-:S02]  /*a120*/  PRMT R91, R18, 0x7610, R91 ;  /* 0x00007610125b7816 */ /* 0x000fc4000000005b */
[----:B------:R-:W-:Y:S01]  /*a130*/  PRMT R90, R17, 0x7610, R90 ;  /* 0x00007610115a7816 */ /* 0x000fe2000000005a */
[----:B------:R1:W3:Y:S01]  /*a140*/  SHFL.IDX PT, R18, R14, 0x1, 0x181f ;  /* 0x00381f000e127f89 */ /* 0x0002e200000e0000 */
[----:B------:R-:W-:Y:S02]  /*a150*/  PRMT R89, R16, 0x7610, R89 ;  /* 0x0000761010597816 */ /* 0x000fe40000000059 */
[----:B------:R-:W-:Y:S01]  /*a160*/  PRMT R88, R15, 0x7610, R88 ;  /* 0x000076100f587816 */ /* 0x000fe20000000058 */
[----:B------:R1:W4:Y:S04]  /*a170*/  SHFL.IDX PT, R17, R13, 0x1, 0x181f ;  /* 0x00381f000d117f89 */ /* 0x00032800000e0000 */
[----:B------:R1:W1:Y:S04]  /*a180*/  SHFL.IDX PT, R15, R10, 0x1, 0x181f ;  /* 0x00381f000a0f7f89 */ /* 0x00026800000e0000 */
[----:B------:R1:W1:Y:S01]  /*a190*/  SHFL.IDX PT, R16, R12, 0x1, 0x181f ;  /* 0x00381f000c107f89 */ /* 0x00026200000e0000 */
[----:B--2---:R-:W-:Y:S01]  /*a1a0*/  IMAD.MOV.U32 R22, RZ, RZ, R50 ;  /* 0x000000ffff167224 */ /* 0x004fe200078e0032 */
[----:B------:R-:W-:Y:S01]  /*a1b0*/  MOV R21, R51 ;  /* 0x0000003300157202 */ /* 0x000fe20000000f00 */
[----:B------:R-:W-:-:S02]  /*a1c0*/  IMAD.MOV.U32 R20, RZ, RZ, R48 ;  /* 0x000000ffff147224 */ /* 0x000fc400078e0030 */
[----:B------:R-:W-:Y:S01]  /*a1d0*/  IMAD.MOV.U32 R19, RZ, RZ, R49 ;  /* 0x000000ffff137224 */ /* 0x000fe200078e0031 */
[----:B------:R-:W-:Y:S02]  /*a1e0*/  PRMT R87, R22, 0x7610, R87 ;  /* 0x0000761016577816 */ /* 0x000fe40000000057 */
[----:B------:R-:W-:Y:S02]  /*a1f0*/  PRMT R86, R21, 0x7610, R86 ;  /* 0x0000761015567816 */ /* 0x000fe40000000056 */
[----:B------:R-:W-:Y:S02]  /*a200*/  PRMT R85, R20, 0x7610, R85 ;  /* 0x0000761014557816 */ /* 0x000fe40000000055 */
[----:B------:R-:W-:Y:S01]  /*a210*/  PRMT R84, R19, 0x7610, R84 ;  /* 0x0000761013547816 */ /* 0x000fe20000000054 */
[----:B------:R-:W-:Y:S05]  /*a220*/  @P3 BRA `(.L_x_373) ;  /* 0x000000c000003947 */ /* 0x000fea0003800000 */
[----:B---34-:R-:W-:Y:S01]  /*a230*/  CS2R R44, SRZ ;  /* 0x00000000002c7805 */ /* 0x018fe2000001ff00 */
[----:B------:R-:W-:Y:S01]  /*a240*/  CS2R R42, SRZ ;  /* 0x00000000002a7805 */ /* 0x000fe2000001ff00 */
[----:B------:R-:W-:Y:S01]  /*a250*/  CS2R R40, SRZ ;  /* 0x0000000000287805 */ /* 0x000fe2000001ff00 */
[----:B------:R-:W-:Y:S05]  /*a260*/  @P1 BRA `(.L_x_373) ;  /* 0x0000008000001947 */ /* 0x000fea0003800000 */
[C---:B------:R-:W-:Y:S01]  /*a270*/  IMAD.SHL.U32 R20, R82.reuse, 0x2, RZ ;  /* 0x0000000252147824 */ /* 0x040fe200078e00ff */
[----:B------:R-:W-:-:S04]  /*a280*/  SHF.L.U64.HI R19, R82, 0x1, R83 ;  /* 0x0000000152137819 */ /* 0x000fc80000010253 */
[----:B------:R-:W-:-:S05]  /*a290*/  IADD3 R44, P0, R17, R20, RZ ;  /* 0x00000014112c7210 */ /* 0x000fca0007f1e0ff */
[----:B------:R-:W-:Y:S01]  /*a2a0*/  IMAD.X R45, R18, 0x1, R19, P0 ;  /* 0x00000001122d7824 */ /* 0x000fe200000e0613 */
[----:B-1----:R-:W-:-:S05]  /*a2b0*/  IADD3 R20, P0, R15, R20, RZ ;  /* 0x000000140f147210 */ /* 0x002fca0007f1e0ff */
[----:B------:R-:W-:Y:S01]  /*a2c0*/  IMAD.X R21, R16, 0x1, R19, P0 ;  /* 0x0000000110157824 */ /* 0x000fe200000e0613 */
[----:B------:R-:W5:Y:S04]  /*a2d0*/  LD.E.128 R44, [R44.64] ;  /* 0x000000102c2c7980 */ /* 0x000f68000c101d00 */
[----:B------:R1:W5:Y:S03]  /*a2e0*/  LD.E.128 R40, [R20.64] ;  /* 0x0000001014287980 */ /* 0x000366000c101d00 */
.L_x_373:
[----:B---34-:R-:W-:Y:S05]  /*a2f0*/  BSYNC B0 ;  /* 0x0000000000007941 */ /* 0x018fea0003800000 */
.L_x_372:
[----:B------:R-:W2:Y:S01]  /*a300*/  SHFL.IDX PT, R18, R13, 0x2, 0x181f ;  /* 0x00581f000d127f89 */ /* 0x000ea200000e0000 */
[C---:B------:R-:W-:Y:S01]  /*a310*/  ISETP.GE.OR P0, PT, R82.reuse, c[0x0][0x27c], P5 ;  /* 0x00009f0052007a0c */ /* 0x040fe20002f06670 */
[----:B------:R-:W-:Y:S01]  /*a320*/  CS2R R34, SRZ ;  /* 0x0000000000227805 */ /* 0x000fe2000001ff00 */
[----:B------:R-:W-:Y:S01]  /*a330*/  CS2R R32, SRZ ;  /* 0x0000000000207805 */ /* 0x000fe2000001ff00 */
[----:B------:R-:W3:Y:S10]  /*a340*/  SHFL.IDX PT, R17, R14, 0x2, 0x181f ;  /* 0x00581f000e117f89 */ /* 0x000ef400000e0000 */
[C---:B-1----:R-:W-:Y:S01]  /*a350*/  @!P0 IMAD.SHL.U32 R15, R82.reuse, 0x2, RZ ;  /* 0x00000002520f8824 */ /* 0x042fe200078e00ff */
[----:B------:R-:W-:-:S04]  /*a360*/  @!P0 SHF.L.U64.HI R16, R82, 0x1, R83 ;  /* 0x0000000152108819 */ /* 0x000fc80000010253 */
[-C--:B--2---:R-:W-:Y:S02]  /*a370*/  @!P0 IADD3 R20, P2, R18, R15.reuse, RZ ;  /* 0x0000000f12148210 */ /* 0x084fe40007f5e0ff */
[----:B------:R-:W1:Y:S03]  /*a380*/  SHFL.IDX PT, R18, R10, 0x2, 0x181f ;  /* 0x00581f000a127f89 */ /* 0x000e6600000e0000 */
[----:B---3--:R-:W-:Y:S02]  /*a390*/  @!P0 IMAD.X R21, R17, 0x1, R16, P2 ;  /* 0x0000000111158824 */ /* 0x008fe400010e0610 */
[----:B------:R-:W2:Y:S01]  /*a3a0*/  SHFL.IDX PT, R17, R12, 0x2, 0x181f ;  /* 0x00581f000c117f89 */ /* 0x000ea200000e0000 */
[----:B------:R-:W-:Y:S01]  /*a3b0*/  CS2R R26, SRZ ;  /* 0x00000000001a7805 */ /* 0x000fe2000001ff00 */
[----:B------:R-:W-:Y:S02]  /*a3c0*/  CS2R R24, SRZ ;  /* 0x0000000000187805 */ /* 0x000fe4000001ff00 */
[----:B------:R3:W4:Y:S01]  /*a3d0*/  @!P0 LD.E.128 R32, [R20.64] ;  /* 0x0000001014208980 */ /* 0x000722000c101d00 */
[----:B-1----:R-:W-:-:S05]  /*a3e0*/  @!P0 IADD3 R22, P2, R18, R15, RZ ;  /* 0x0000000f12168210 */ /* 0x002fca0007f5e0ff */
[----:B--2---:R-:W-:-:S05]  /*a3f0*/  @!P0 IMAD.X R23, R17, 0x1, R16, P2 ;  /* 0x0000000111178824 */ /* 0x004fca00010e0610 */
[----:B------:R1:W2:Y:S01]  /*a400*/  @!P0 LD.E.128 R24, [R22.64] ;  /* 0x0000001016188980 */ /* 0x0002a2000c101d00 */
[----:B-----5:R-:W-:Y:S02]  /*a410*/  IMAD.MOV.U32 R18, RZ, RZ, R46 ;  /* 0x000000ffff127224 */ /* 0x020fe400078e002e */
[----:B------:R-:W-:Y:S02]  /*a420*/  IMAD.MOV.U32 R17, RZ, RZ, R47 ;  /* 0x000000ffff117224 */ /* 0x000fe400078e002f */
        /* <DEDUP_REMOVED lines=10> */
[----:B------:R-:W-:-:S02]  /*a4d0*/  PRMT R75, R18, 0x7610, R75 ;  /* 0x00007610124b7816 */ /* 0x000fc4000000004b */
[----:B------:R-:W-:Y:S02]  /*a4e0*/  PRMT R74, R17, 0x7610, R74 ;  /* 0x00007610114a7816 */ /* 0x000fe4000000004a */
[----:B------:R-:W-:Y:S02]  /*a4f0*/  PRMT R73, R16, 0x7610, R73 ;  /* 0x0000761010497816 */ /* 0x000fe40000000049 */
[----:B------:R-:W-:Y:S01]  /*a500*/  PRMT R72, R15, 0x7610, R72 ;  /* 0x000076100f487816 */ /* 0x000fe20000000048 */
[----:B------:R-:W2:Y:S01]  /*a510*/  SHFL.IDX PT, R14, R14, 0x3, 0x181f ;  /* 0x00781f000e0e7f89 */ /* 0x000ea200000e0000 */
[----:B------:R-:W-:Y:S03]  /*a520*/  BSSY B0, `(.L_x_374) ;  /* 0x0000025000007945 */ /* 0x000fe60003800000 */
[----:B------:R-:W2:Y:S01]  /*a530*/  SHFL.IDX PT, R13, R13, 0x3, 0x181f ;  /* 0x00781f000d0d7f89 */ /* 0x000ea200000e0000 */
[----:B-1----:R-:W-:-:S03]  /*a540*/  CS2R R22, SRZ ;  /* 0x0000000000167805 */ /* 0x002fc6000001ff00 */
[----:B------:R-:W1:Y:S01]  /*a550*/  SHFL.IDX PT, R10, R10, 0x3, 0x181f ;  /* 0x00781f000a0a7f89 */ /* 0x000e6200000e0000 */
[----:B---3--:R-:W-:-:S03]  /*a560*/  CS2R R20, SRZ ;  /* 0x0000000000147805 */ /* 0x008fc6000001ff00 */
[----:B------:R-:W3:Y:S01]  /*a570*/  SHFL.IDX PT, R12, R12, 0x3, 0x181f ;  /* 0x00781f000c0c7f89 */ /* 0x000ee200000e0000 */
[----:B----4-:R-:W-:Y:S02]  /*a580*/  IMAD.MOV.U32 R18, RZ, RZ, R34 ;  /* 0x000000ffff127224 */ /* 0x010fe400078e0022 */
[----:B------:R-:W-:Y:S02]  /*a590*/  IMAD.MOV.U32 R17, RZ, RZ, R35 ;  /* 0x000000ffff117224 */ /* 0x000fe400078e0023 */
[----:B------:R-:W-:Y:S02]  /*a5a0*/  IMAD.MOV.U32 R16, RZ, RZ, R32 ;  /* 0x000000ffff107224 */ /* 0x000fe400078e0020 */
[----:B------:R-:W-:Y:S01]  /*a5b0*/  IMAD.MOV.U32 R15, RZ, RZ, R33 ;  /* 0x000000ffff0f7224 */ /* 0x000fe200078e0021 */
[----:B------:R-:W-:Y:S02]  /*a5c0*/  PRMT R71, R18, 0x7610, R71 ;  /* 0x0000761012477816 */ /* 0x000fe40000000047 */
[----:B------:R-:W-:-:S02]  /*a5d0*/  PRMT R70, R17, 0x7610, R70 ;  /* 0x0000761011467816 */ /* 0x000fc40000000046 */
[----:B------:R-:W-:Y:S02]  /*a5e0*/  PRMT R69, R16, 0x7610, R69 ;  /* 0x0000761010457816 */ /* 0x000fe40000000045 */
[----:B------:R-:W-:Y:S01]  /*a5f0*/  PRMT R68, R15, 0x7610, R68 ;  /* 0x000076100f447816 */ /* 0x000fe20000000044 */
[----:B--2---:R-:W-:Y:S02]  /*a600*/  IMAD.MOV.U32 R18, RZ, RZ, R26 ;  /* 0x000000ffff127224 */ /* 0x004fe400078e001a */
[----:B------:R-:W-:Y:S02]  /*a610*/  IMAD.MOV.U32 R17, RZ, RZ, R27 ;  /* 0x000000ffff117224 */ /* 0x000fe400078e001b */
[----:B------:R-:W-:Y:S02]  /*a620*/  IMAD.MOV.U32 R16, RZ, RZ, R24 ;  /* 0x000000ffff107224 */ /* 0x000fe400078e0018 */
[----:B------:R-:W-:Y:S01]  /*a630*/  IMAD.MOV.U32 R15, RZ, RZ, R25 ;  /* 0x000000ffff0f7224 */ /* 0x000fe200078e0019 */
[----:B------:R-:W-:-:S02]  /*a640*/  PRMT R67, R18, 0x7610, R67 ;  /* 0x0000761012437816 */ /* 0x000fc40000000043 */
[----:B------:R-:W-:Y:S01]  /*a650*/  PRMT R66, R17, 0x7610, R66 ;  /* 0x0000761011427816 */ /* 0x000fe20000000042 */
[----:B------:R-:W-:Y:S01]  /*a660*/  CS2R R18, SRZ ;  /* 0x0000000000127805 */ /* 0x000fe2000001ff00 */
[----:B------:R-:W-:Y:S02]  /*a670*/  PRMT R65, R16, 0x7610, R65 ;  /* 0x0000761010417816 */ /* 0x000fe40000000041 */
[----:B------:R-:W-:Y:S01]  /*a680*/  PRMT R64, R15, 0x7610, R64 ;  /* 0x000076100f407816 */ /* 0x000fe20000000040 */
[----:B------:R-:W-:Y:S01]  /*a690*/  CS2R R16, SRZ ;  /* 0x0000000000107805 */ /* 0x000fe2000001ff00 */
[----:B------:R-:W-:Y:S05]  /*a6a0*/  @P6 BRA `(.L_x_375) ;  /* 0x000000c000006947 */ /* 0x000fea0003800000 */
[----:B-1-3--:R-:W-:Y:S01]  /*a6b0*/  CS2R R20, SRZ ;  /* 0x0000000000147805 */ /* 0x00afe2000001ff00 */
[----:B------:R-:W-:Y:S01]  /*a6c0*/  CS2R R18, SRZ ;  /* 0x0000000000127805 */ /* 0x000fe2000001ff00 */
[----:B------:R-:W-:Y:S01]  /*a6d0*/  CS2R R16, SRZ ;  /* 0x0000000000107805 */ /* 0x000fe2000001ff00 */
[----:B------:R-:W-:Y:S05]  /*a6e0*/  @P1 BRA `(.L_x_375) ;  /* 0x0000008000001947 */ /* 0x000fea0003800000 */
[C---:B------:R-:W-:Y:S01]  /*a6f0*/  IMAD.SHL.U32 R15, R82.reuse, 0x2, RZ ;  /* 0x00000002520f7824 */ /* 0x040fe200078e00ff */
[----:B------:R-:W-:-:S04]  /*a700*/  SHF.L.U64.HI R17, R82, 0x1, R83 ;  /* 0x0000000152117819 */ /* 0x000fc80000010253 */
[-C--:B------:R-:W-:Y:S02]  /*a710*/  IADD3 R20, P2, R13, R15.reuse, RZ ;  /* 0x0000000f0d147210 */ /* 0x080fe40007f5e0ff */
[----:B------:R-:W-:-:S03]  /*a720*/  IADD3 R16, P0, R10, R15, RZ ;  /* 0x0000000f0a107210 */ /* 0x000fc60007f1e0ff */
[--C-:B------:R-:W-:Y:S02]  /*a730*/  IMAD.X R21, R14, 0x1, R17.reuse, P2 ;  /* 0x000000010e157824 */ /* 0x100fe400010e0611 */
[----:B------:R-:W-:-:S04]  /*a740*/  IMAD.X R17, R12, 0x1, R17, P0 ;  /* 0x000000010c117824 */ /* 0x000fc800000e0611 */
[----:B------:R-:W5:Y:S04]  /*a750*/  LD.E.128 R20, [R20.64] ;  /* 0x0000001014147980 */ /* 0x000f68000c101d00 */
[----:B------:R-:W5:Y:S02]  /*a760*/  LD.E.128 R16, [R16.64] ;  /* 0x0000001010107980 */ /* 0x000f64000c101d00 */
.L_x_375:
[----:B-1-3--:R-:W-:Y:S05]  /*a770*/  BSYNC B0 ;  /* 0x0000000000007941 */ /* 0x00afea0003800000 */
.L_x_374:
[----:B------:R-:W-:Y:S01]  /*a780*/  IMAD.IADD R63, R7, 0x1, -R118 ;  /* 0x00000001073f7824 */ /* 0x000fe200078e0a76 */
[----:B------:R-:W-:-:S04]  /*a790*/  DEPBAR.LE SB0, 0x1 ;  /* 0x000080400000791a */ /* 0x000fc80000000000 */
[----:B------:R-:W-:Y:S01]  /*a7a0*/  IMNMX R63, R63, 0x80, PT ;  /* 0x000000803f3f7817 */ /* 0x000fe20003800200 */
[----:B-----5:R-:W-:Y:S01]  /*a7b0*/  IMAD.MOV.U32 R10, RZ, RZ, R22 ;  /* 0x000000ffff0a7224 */ /* 0x020fe200078e0016 */
[----:B------:R-:W-:Y:S01]  /*a7c0*/  BSSY B0, `(.L_x_376) ;  /* 0x0000079000007945 */ /* 0x000fe20003800000 */
[----:B------:R-:W-:Y:S01]  /*a7d0*/  IMAD.MOV.U32 R12, RZ, RZ, R23 ;  /* 0x000000ffff0c7224 */ /* 0x000fe200078e0017 */
[----:B------:R-:W-:Y:S01]  /*a7e0*/  BAR.SYNC.DEFER_BLOCKING 0x0 ;  /* 0x0000000000007b1d */ /* 0x000fe20000010000 */
[----:B------:R-:W-:Y:S01]  /*a7f0*/  ISETP.GE.OR P0, PT, R4, R63, P1 ;  /* 0x0000003f0400720c */ /* 0x000fe20000f06670 */
        /* <DEDUP_REMOVED lines=12> */
[----:B------:R-:W-:Y:S01]  /*a8c0*/  PRMT R56, R10, 0x7610, R56 ;  /* 0x000076100a387816 */ /* 0x000fe20000000038 */
[----:B------:R-:W-:Y:S05]  /*a8d0*/  @P0 BRA `(.L_x_377) ;  /* 0x0000067000000947 */ /* 0x000fea0003800000 */
[----:B------:R-:W-:Y:S01]  /*a8e0*/  IMAD.MOV.U32 R10, RZ, RZ, c[0x0][0x27c] ;  /* 0x00009f00ff0a7624 */ /* 0x000fe200078e00ff */
[----:B------:R-:W-:Y:S02]  /*a8f0*/  SHF.R.U64 R48, R48, 0x10, R49 ;  /* 0x0000001030307819 */ /* 0x000fe40000001231 */
[----:B------:R-:W-:Y:S02]  /*a900*/  SHF.R.U64 R52, R52, 0x10, R53 ;  /* 0x0000001034347819 */ /* 0x000fe40000001235 */
[----:B------:R-:W-:Y:S02]  /*a910*/  LEA.HI R13, R10, R29, RZ, 0x1d ;  /* 0x0000001d0a0d7211 */ /* 0x000fe400078fe8ff */
[----:B------:R-:W-:Y:S02]  /*a920*/  SHF.R.U64 R50, R50, 0x10, R51 ;  /* 0x0000001032327819 */ /* 0x000fe40000001233 */
[----:B------:R-:W-:Y:S01]  /*a930*/  SHF.R.S32.HI R10, RZ, 0x1f, R13 ;  /* 0x0000001fff0a7819 */ /* 0x000fe2000001140d */
[----:B------:R-:W-:Y:S01]  /*a940*/  IMAD.SHL.U32 R12, R13, 0x8, RZ ;  /* 0x000000080d0c7824 */ /* 0x000fe200078e00ff */
[----:B------:R-:W-:-:S02]  /*a950*/  SHF.R.U32.HI R51, RZ, 0x10, R51 ;  /* 0x00000010ff337819 */ /* 0x000fc40000011633 */
[----:B------:R-:W-:Y:S02]  /*a960*/  LEA.HI R10, R10, R13, RZ, 0x3 ;  /* 0x0000000d0a0a7211 */ /* 0x000fe400078f18ff */
[----:B------:R-:W-:Y:S02]  /*a970*/  LOP3.LUT R11, R11, 0x38, R12, 0xf8, !PT ;  /* 0x000000380b0b7812 */ /* 0x000fe400078ef80c */
[----:B------:R-:W1:Y:S01]  /*a980*/  LDS.128 R12, [R6+0x100] ;  /* 0x00010000060c7984 */ /* 0x000e620000000c00 */
[----:B------:R-:W-:Y:S01]  /*a990*/  IMAD.SHL.U32 R10, R10, 0x400, RZ ;  /* 0x000004000a0a7824 */ /* 0x000fe200078e00ff */
[----:B------:R-:W-:Y:S02]  /*a9a0*/  LOP3.LUT R8, R11, R8, RZ, 0x3c, !PT ;  /* 0x000000080b087212 */ /* 0x000fe400078e3cff */
[----:B------:R-:W-:Y:S02]  /*a9b0*/  PRMT R85, R85, 0x5410, R48 ;  /* 0x0000541055557816 */ /* 0x000fe40000000030 */
[----:B------:R-:W-:-:S02]  /*a9c0*/  LOP3.LUT R10, R10, 0x7fffe000, RZ, 0xc0, !PT ;  /* 0x7fffe0000a0a7812 */ /* 0x000fc400078ec0ff */
[----:B------:R-:W-:Y:S01]  /*a9d0*/  PRMT R89, R89, 0x5410, R52 ;  /* 0x0000541059597816 */ /* 0x000fe20000000034 */
[----:B------:R-:W-:Y:S01]  /*a9e0*/  IMAD.U32 R96, R85, 0x10000, RZ ;  /* 0x0001000055607824 */ /* 0x000fe200078e00ff */
[----:B------:R-:W-:Y:S02]  /*a9f0*/  IADD3 R81, R8, R10, R9 ;  /* 0x0000000a08517210 */ /* 0x000fe40007ffe009 */
[----:B------:R-:W-:Y:S01]  /*aa00*/  SHF.R.U64 R54, R54, 0x10, R55 ;  /* 0x0000001036367819 */ /* 0x000fe20000001237 */
[----:B------:R-:W-:Y:S01]  /*aa10*/  IMAD.U32 R92, R89, 0x10000, RZ ;  /* 0x00010000595c7824 */ /* 0x000fe200078e00ff */
[----:B------:R-:W-:Y:S01]  /*aa20*/  SHF.R.U32.HI R53, RZ, 0x10, R53 ;  /* 0x00000010ff357819 */ /* 0x000fe20000011635 */
[----:B------:R-:W-:Y:S01]  /*aa30*/  IMAD.SHL.U32 R81, R81, 0x2, RZ ;  /* 0x0000000251517824 */ /* 0x000fe200078e00ff */
[----:B------:R-:W-:Y:S02]  /*aa40*/  SHF.R.U32.HI R49, RZ, 0x10, R49 ;  /* 0x00000010ff317819 */ /* 0x000fe40000011631 */
[----:B------:R-:W-:-:S02]  /*aa50*/  PRMT R86, R86, 0x5410, R51 ;  /* 0x0000541056567816 */ /* 0x000fc40000000033 */
[----:B------:R-:W2:Y:S01]  /*aa60*/  LDS.128 R8, [R81+0x100] ;  /* 0x0001000051087984 */ /* 0x000ea20000000c00 */
[----:B------:R-:W-:Y:S02]  /*aa70*/  PRMT R91, R91, 0x5410, R54 ;  /* 0x000054105b5b7816 */ /* 0x000fe40000000036 */
[----:B------:R-:W-:Y:S02]  /*aa80*/  SHF.R.U32.HI R55, RZ, 0x10, R55 ;  /* 0x00000010ff377819 */ /* 0x000fe40000011637 */
[----:B------:R-:W-:Y:S02]  /*aa90*/  PRMT R88, R88, 0x5410, R53 ;  /* 0x0000541058587816 */ /* 0x000fe40000000035 */
[----:B------:R-:W-:Y:S02]  /*aaa0*/  PRMT R84, R84, 0x5410, R49 ;  /* 0x0000541054547816 */ /* 0x000fe40000000031 */
[----:B------:R-:W-:Y:S02]  /*aab0*/  PRMT R90, R90, 0x5410, R55 ;  /* 0x000054105a5a7816 */ /* 0x000fe40000000037 */
[----:B------:R-:W-:Y:S01]  /*aac0*/  LOP3.LUT R85, R85, 0xffff0000, RZ, 0xc0, !PT ;  /* 0xffff000055557812 */ /* 0x000fe200078ec0ff */
[----:B------:R-:W-:Y:S01]  /*aad0*/  IMAD.U32 R94, R84, 0x10000, RZ ;  /* 0x00010000545e7824 */ /* 0x000fe200078e00ff */
[----:B------:R-:W-:-:S02]  /*aae0*/  LOP3.LUT R89, R89, 0xffff0000, RZ, 0xc0, !PT ;  /* 0xffff000059597812 */ /* 0x000fc400078ec0ff */
[----:B------:R-:W-:Y:S02]  /*aaf0*/  PRMT R87, R87, 0x5410, R50 ;  /* 0x0000541057577816 */ /* 0x000fe40000000032 */
[----:B------:R-:W-:Y:S02]  /*ab00*/  LOP3.LUT R84, R84, 0xffff0000, RZ, 0xc0, !PT ;  /* 0xffff000054547812 */ /* 0x000fe400078ec0ff */
[C---:B-1----:R-:W-:Y:S01]  /*ab10*/  SHF.L.U32 R48, R13.reuse, 0x10, RZ ;  /* 0x000000100d307819 */ /* 0x042fe200000006ff */
[----:B------:R-:W-:Y:S01]  /*ab20*/  IMAD.U32 R49, R12, 0x10000, RZ ;  /* 0x000100000c317824 */ /* 0x000fe200078e00ff */
[----:B------:R-:W-:Y:S01]  /*ab30*/  LOP3.LUT R51, R13, 0xffff0000, RZ, 0xc0, !PT ;  /* 0xffff00000d337812 */ /* 0x000fe200078ec0ff */
[C---:B------:R-:W-:Y:S01]  /*ab40*/  IMAD.U32 R13, R15.reuse, 0x10000, RZ ;  /* 0x000100000f0d7824 */ /* 0x040fe200078e00ff */
[----:B------:R-:W-:Y:S01]  /*ab50*/  LOP3.LUT R52, R15, 0xffff0000, RZ, 0xc0, !PT ;  /* 0xffff00000f347812 */ /* 0x000fe200078ec0ff */
[----:B------:R-:W-:Y:S01]  /*ab60*/  IMAD.U32 R50, R14, 0x10000, RZ ;  /* 0x000100000e327824 */ /* 0x000fe200078e00ff */
[----:B------:R-:W-:-:S02]  /*ab70*/  LOP3.LUT R12, R12, 0xffff0000, RZ, 0xc0, !PT ;  /* 0xffff00000c0c7812 */ /* 0x000fc400078ec0ff */
[----:B------:R-:W-:Y:S01]  /*ab80*/  LOP3.LUT R14, R14, 0xffff0000, RZ, 0xc0, !PT ;  /* 0xffff00000e0e7812 */ /* 0x000fe200078ec0ff */
[----:B--2---:R-:W-:Y:S01]  /*ab90*/  IMAD.U32 R95, R8, 0x10000, RZ ;  /* 0x00010000085f7824 */ /* 0x004fe200078e00ff */
[----:B------:R-:W-:Y:S01]  /*aba0*/  SHF.L.U32 R15, R9, 0x10, RZ ;  /* 0x00000010090f7819 */ /* 0x000fe200000006ff */
[----:B------:R-:W-:Y:S01]  /*abb0*/  IMAD.U32 R55, R11, 0x10000, RZ ;  /* 0x000100000b377824 */ /* 0x000fe200078e00ff */
[----:B------:R-:W-:Y:S02]  /*abc0*/  LOP3.LUT R54, R9, 0xffff0000, RZ, 0xc0, !PT ;  /* 0xffff000009367812 */ /* 0x000fe400078ec0ff */
[C---:B------:R-:W-:Y:S01]  /*abd0*/  SHF.L.U32 R53, R10.reuse, 0x10, RZ ;  /* 0x000000100a357819 */ /* 0x040fe200000006ff */
[----:B------:R-:W-:Y:S01]  /*abe0*/  FMUL.FTZ R97, R15, R94 ;  /* 0x0000005e0f617220 */ /* 0x000fe20000410000 */
[----:B------:R-:W-:Y:S01]  /*abf0*/  LOP3.LUT R9, R10, 0xffff0000, RZ, 0xc0, !PT ;  /* 0xffff00000a097812 */ /* 0x000fe200078ec0ff */
[----:B------:R-:W-:Y:S01]  /*ac00*/  FMUL.FTZ R10, R95, R96 ;  /* 0x000000605f0a7220 */ /* 0x000fe20000410000 */
[----:B------:R-:W-:Y:S01]  /*ac10*/  LOP3.LUT R93, R11, 0xffff0000, RZ, 0xc0, !PT ;  /* 0xffff00000b5d7812 */ /* 0x000fe200078ec0ff */
[-C--:B------:R-:W-:Y:S01]  /*ac20*/  FMUL.FTZ R95, R95, R92.reuse ;  /* 0x0000005c5f5f7220 */ /* 0x080fe20000410000 */
[----:B------:R-:W-:Y:S01]  /*ac30*/  LOP3.LUT R8, R8, 0xffff0000, RZ, 0xc0, !PT ;  /* 0xffff000008087812 */ /* 0x000fe200078ec0ff */
[----:B------:R-:W-:-:S02]  /*ac40*/  FFMA.FTZ R11, R49, R92, -R10 ;  /* 0x0000005c310b7223 */ /* 0x000fc4000001080a */
[C---:B------:R-:W-:Y:S01]  /*ac50*/  IMAD.U32 R10, R88.reuse, 0x10000, RZ ;  /* 0x00010000580a7824 */ /* 0x040fe200078e00ff */
[----:B------:R-:W-:Y:S01]  /*ac60*/  LOP3.LUT R88, R88, 0xffff0000, RZ, 0xc0, !PT ;  /* 0xffff000058587812 */ /* 0x000fe200078ec0ff */
[----:B------:R-:W-:Y:S01]  /*ac70*/  FFMA.FTZ R49, R49, R96, R95 ;  /* 0x0000006031317223 */ /* 0x000fe2000001005f */
[----:B------:R-:W-:Y:S01]  /*ac80*/  SHF.L.U32 R96, R90, 0x10, RZ ;  /* 0x000000105a607819 */ /* 0x000fe200000006ff */
[C---:B------:R-:W-:Y:S01]  /*ac90*/  IMAD.U32 R92, R86.reuse, 0x10000, RZ ;  /* 0x00010000565c7824 */ /* 0x040fe200078e00ff */
[----:B------:R-:W-:Y:S01]  /*aca0*/  LOP3.LUT R86, R86, 0xffff0000, RZ, 0xc0, !PT ;  /* 0xffff000056567812 */ /* 0x000fe200078ec0ff */
[----:B------:R-:W-:Y:S01]  /*acb0*/  FMUL.FTZ R95, R15, R10 ;  /* 0x0000000a0f5f7220 */ /* 0x000fe20000410000 */
[----:B------:R-:W-:Y:S01]  /*acc0*/  LOP3.LUT R90, R90, 0xffff0000, RZ, 0xc0, !PT ;  /* 0xffff00005a5a7812 */ /* 0x000fe200078ec0ff */
[C---:B------:R-:W-:Y:S02]  /*acd0*/  FMUL.FTZ R15, R55.reuse, R92 ;  /* 0x0000005c370f7220 */ /* 0x040fe40000410000 */
[----:B------:R-:W-:-:S02]  /*ace0*/  FMUL.FTZ R55, R55, R96 ;  /* 0x0000006037377220 */ /* 0x000fc40000410000 */
[C---:B------:R-:W-:Y:S02]  /*acf0*/  FFMA.FTZ R15, R13.reuse, R96, -R15 ;  /* 0x000000600d0f7223 */ /* 0x040fe4000001080f */
[----:B------:R-:W-:Y:S02]  /*ad00*/  FFMA.FTZ R55, R13, R92, R55 ;  /* 0x0000005c0d377223 */ /* 0x000fe40000010037 */
[----:B------:R-:W-:Y:S02]  /*ad10*/  FMUL.FTZ R13, R8, R85 ;  /* 0x00000055080d7220 */ /* 0x000fe40000410000 */
[----:B------:R-:W-:Y:S02]  /*ad20*/  FFMA.FTZ R10, R48, R10, -R97 ;  /* 0x0000000a300a7223 */ /* 0x000fe40000010861 */
[-C--:B------:R-:W-:Y:S02]  /*ad30*/  FMUL.FTZ R8, R8, R89.reuse ;  /* 0x0000005908087220 */ /* 0x080fe40000410000 */
[----:B------:R-:W-:-:S02]  /*ad40*/  FFMA.FTZ R92, R12, R89, -R13 ;  /* 0x000000590c5c7223 */ /* 0x000fc4000001080d */
[----:B------:R-:W-:Y:S02]  /*ad50*/  FFMA.FTZ R48, R48, R94, R95 ;  /* 0x0000005e30307223 */ /* 0x000fe4000001005f */
[C---:B------:R-:W-:Y:S01]  /*ad60*/  IMAD.U32 R89, R87.reuse, 0x10000, RZ ;  /* 0x0001000057597824 */ /* 0x040fe200078e00ff */
[----:B------:R-:W-:Y:S01]  /*ad70*/  LOP3.LUT R87, R87, 0xffff0000, RZ, 0xc0, !PT ;  /* 0xffff000057577812 */ /* 0x000fe200078ec0ff */
[C---:B------:R-:W-:Y:S01]  /*ad80*/  IMAD.U32 R94, R91.reuse, 0x10000, RZ ;  /* 0x000100005b5e7824 */ /* 0x040fe200078e00ff */
[----:B------:R-:W-:Y:S01]  /*ad90*/  LOP3.LUT R91, R91, 0xffff0000, RZ, 0xc0, !PT ;  /* 0xffff00005b5b7812 */ /* 0x000fe200078ec0ff */
[----:B------:R-:W-:Y:S01]  /*ada0*/  FFMA.FTZ R8, R12, R85, R8 ;  /* 0x000000550c087223 */ /* 0x000fe20000010008 */
[----:B------:R-:W-:Y:S01]  /*adb0*/  F2FP.BF16.PACK_AB R12, R92, R11 ;  /* 0x0000000b5c0c723e */ /* 0x000fe200000010ff */
[----:B------:R-:W-:Y:S02]  /*adc0*/  FMUL.FTZ R13, R54, R84 ;  /* 0x00000054360d7220 */ /* 0x000fe40000410000 */
[----:B------:R-:W-:Y:S01]  /*add0*/  FMUL.FTZ R85, R53, R89 ;  /* 0x0000005935557220 */ /* 0x000fe20000410000 */
[----:B------:R-:W-:Y:S01]  /*ade0*/  F2FP.BF16.PACK_AB R8, R8, R49 ;  /* 0x000000310808723e */ /* 0x000fe200000010ff */
[----:B------:R-:W-:-:S02]  /*adf0*/  FMUL.FTZ R54, R54, R88 ;  /* 0x0000005836367220 */ /* 0x000fc40000410000 */
[----:B------:R-:W-:Y:S02]  /*ae00*/  FMUL.FTZ R53, R53, R94 ;  /* 0x0000005e35357220 */ /* 0x000fe40000410000 */
[C---:B------:R-:W-:Y:S02]  /*ae10*/  FFMA.FTZ R13, R51.reuse, R88, -R13 ;  /* 0x00000058330d7223 */ /* 0x040fe4000001080d */
[----:B------:R-:W-:Y:S02]  /*ae20*/  FFMA.FTZ R51, R51, R84, R54 ;  /* 0x0000005433337223 */ /* 0x000fe40000010036 */
[C---:B------:R-:W-:Y:S01]  /*ae30*/  FFMA.FTZ R85, R50.reuse, R94, -R85 ;  /* 0x0000005e32557223 */ /* 0x040fe20000010855 */
[----:B------:R-:W-:Y:S01]  /*ae40*/  F2FP.BF16.PACK_AB R13, R13, R10 ;  /* 0x0000000a0d0d723e */ /* 0x000fe200000010ff */
[----:B------:R-:W-:Y:S02]  /*ae50*/  FFMA.FTZ R53, R50, R89, R53 ;  /* 0x0000005932357223 */ /* 0x000fe40000010035 */
[----:B------:R-:W-:-:S02]  /*ae60*/  FMUL.FTZ R50, R9, R87 ;  /* 0x0000005709327220 */ /* 0x000fc40000410000 */
[-C--:B------:R-:W-:Y:S02]  /*ae70*/  FMUL.FTZ R54, R9, R91.reuse ;  /* 0x0000005b09367220 */ /* 0x080fe40000410000 */
[C---:B------:R-:W-:Y:S02]  /*ae80*/  FMUL.FTZ R9, R93.reuse, R86 ;  /* 0x000000565d097220 */ /* 0x040fe40000410000 */
[-C--:B------:R-:W-:Y:S02]  /*ae90*/  FMUL.FTZ R93, R93, R90.reuse ;  /* 0x0000005a5d5d7220 */ /* 0x080fe40000410000 */
[----:B------:R-:W-:Y:S02]  /*aea0*/  FFMA.FTZ R50, R14, R91, -R50 ;  /* 0x0000005b0e327223 */ /* 0x000fe40000010832 */
[----:B------:R-:W-:Y:S01]  /*aeb0*/  FFMA.FTZ R90, R52, R90, -R9 ;  /* 0x0000005a345a7223 */ /* 0x000fe20000010809 */
[----:B------:R-:W-:Y:S01]  /*aec0*/  F2FP.BF16.PACK_AB R9, R51, R48 ;  /* 0x000000303309723e */ /* 0x000fe200000010ff */
[----:B------:R-:W-:Y:S01]  /*aed0*/  FFMA.FTZ R54, R14, R87, R54 ;  /* 0x000000570e367223 */ /* 0x000fe20000010036 */
[----:B------:R-:W-:Y:S01]  /*aee0*/  F2FP.BF16.PACK_AB R14, R50, R85 ;  /* 0x00000055320e723e */ /* 0x000fe200000010ff */
[----:B------:R-:W-:Y:S01]  /*aef0*/  FFMA.FTZ R52, R52, R86, R93 ;  /* 0x0000005634347223 */ /* 0x000fe2000001005d */
[----:B------:R-:W-:-:S02]  /*af00*/  F2FP.BF16.PACK_AB R15, R90, R15 ;  /* 0x0000000f5a0f723e */ /* 0x000fc400000010ff */
[----:B------:R-:W-:Y:S02]  /*af10*/  F2FP.BF16.PACK_AB R10, R54, R53 ;  /* 0x00000035360a723e */ /* 0x000fe400000010ff */
[----:B------:R-:W-:Y:S01]  /*af20*/  F2FP.BF16.PACK_AB R11, R52, R55 ;  /* 0x00000037340b723e */ /* 0x000fe200000010ff */
[----:B------:R1:W-:Y:S04]  /*af30*/  STS.128 [R6+0x100], R12 ;  /* 0x0001000c06007388 */ /* 0x0003e80000000c00 */
[----:B------:R1:W-:Y:S02]  /*af40*/  STS.128 [R81+0x100], R8 ;  /* 0x0001000851007388 */ /* 0x0003e40000000c00 */
.L_x_377:
[----:B------:R-:W-:Y:S05]  /*af50*/  BSYNC B0 ;  /* 0x0000000000007941 */ /* 0x000fea0003800000 */
.L_x_376:
[----:B-1----:R-:W-:Y:S01]  /*af60*/  IADD3 R9, R4, 0x20, RZ ;  /* 0x0000002004097810 */ /* 0x002fe20007ffe0ff */
[----:B------:R-:W-:Y:S03]  /*af70*/  BSSY B0, `(.L_x_378) ;  /* 0x0000074000007945 */ /* 0x000fe60003800000 */
[----:B------:R-:W-:-:S13]  /*af80*/  ISETP.GE.OR P0, PT, R9, R63, P1 ;  /* 0x0000003f0900720c */ /* 0x000fda0000f06670 */
[----:B------:R-:W-:Y:S05]  /*af90*/  @P0 BRA `(.L_x_379) ;  /* 0x0000071000000947 */ /* 0x000fea0003800000 */
[----:B------:R-:W-:Y:S01]  /*afa0*/  IMAD.MOV.U32 R8, RZ, RZ, c[0x0][0x27c] ;  /* 0x00009f00ff087624 */ /* 0x000fe200078e00ff */
[----:B------:R-:W-:Y:S01]  /*afb0*/  SHF.R.S32.HI R6, RZ, 0x1f, R9 ;  /* 0x0000001fff067819 */ /* 0x000fe20000011409 */
[----:B------:R-:W-:Y:S01]  /*afc0*/  IMAD.SHL.U32 R10, R9, 0x40, RZ ;  /* 0x00000040090a7824 */ /* 0x000fe200078e00ff */
[----:B------:R-:W-:Y:S02]  /*afd0*/  SHF.R.U64 R40, R40, 0x10, R41 ;  /* 0x0000001028287819 */ /* 0x000fe40000001229 */
[----:B------:R-:W-:Y:S02]  /*afe0*/  LEA.HI R11, R8, R29, RZ, 0x1d ;  /* 0x0000001d080b7211 */ /* 0x000fe400078fe8ff */
[----:B------:R-:W-:Y:S02]  /*aff0*/  LEA.HI R6, R6, R9, RZ, 0x3 ;  /* 0x0000000906067211 */ /* 0x000fe400078f18ff */
[----:B------:R-:W-:Y:S01]  /*b000*/  SHF.R.S32.HI R8, RZ, 0x1f, R11 ;  /* 0x0000001fff087819 */ /* 0x000fe2000001140b */
[----:B------:R-:W-:Y:S01]  /*b010*/  IMAD.SHL.U32 R9, R11, 0x8, RZ ;  /* 0x000000080b097824 */ /* 0x000fe200078e00ff */
[----:B------:R-:W-:Y:S01]  /*b020*/  LOP3.LUT R10, R10, 0x1c0, RZ, 0xc0, !PT ;  /* 0x000001c00a0a7812 */ /* 0x000fe200078ec0ff */
[----:B------:R-:W-:Y:S01]  /*b030*/  IMAD.SHL.U32 R6, R6, 0x40, RZ ;  /* 0x0000004006067824 */ /* 0x000fe200078e00ff */
[----:B------:R-:W-:-:S02]  /*b040*/  LEA.HI R8, R8, R11, RZ, 0x3 ;  /* 0x0000000b08087211 */ /* 0x000fc400078f18ff */
[----:B------:R-:W-:Y:S02]  /*b050*/  LOP3.LUT R12, R10, 0x38, R82, 0xf8, !PT ;  /* 0x000000380a0c7812 */ /* 0x000fe400078ef852 */
[----:B------:R-:W-:Y:S01]  /*b060*/  SHF.R.U32.HI R13, RZ, 0x3, R10 ;  /* 0x00000003ff0d7819 */ /* 0x000fe2000001160a */
[----:B------:R-:W-:Y:S01]  /*b070*/  IMAD.SHL.U32 R8, R8, 0x400, RZ ;  /* 0x0000040008087824 */ /* 0x000fe200078e00ff */
[----:B------:R-:W-:Y:S02]  /*b080*/  LOP3.LUT R6, R6, 0xfffffe00, RZ, 0xc0, !PT ;  /* 0xfffffe0006067812 */ /* 0x000fe400078ec0ff */
[----:B------:R-:W-:Y:S02]  /*b090*/  LOP3.LUT R10, R10, 0x38, R9, 0xf8, !PT ;  /* 0x000000380a0a7812 */ /* 0x000fe400078ef809 */
[----:B------:R-:W-:Y:S02]  /*b0a0*/  LOP3.LUT R12, R6, R12, R13, 0xf6, !PT ;  /* 0x0000000c060c7212 */ /* 0x000fe400078ef60d */
[----:B------:R-:W-:-:S02]  /*b0b0*/  LOP3.LUT R13, R10, R13, RZ, 0x3c, !PT ;  /* 0x0000000d0a0d7212 */ /* 0x000fc400078e3cff */
[----:B------:R-:W-:Y:S01]  /*b0c0*/  LOP3.LUT R8, R8, 0x7fffe000, RZ, 0xc0, !PT ;  /* 0x7fffe00008087812 */ /* 0x000fe200078ec0ff */
[----:B------:R-:W-:Y:S01]  /*b0d0*/  IMAD.SHL.U32 R48, R12, 0x2, RZ ;  /* 0x000000020c307824 */ /* 0x000fe200078e00ff */
[----:B------:R-:W-:Y:S02]  /*b0e0*/  SHF.R.U32.HI R41, RZ, 0x10, R41 ;  /* 0x00000010ff297819 */ /* 0x000fe40000011629 */
[----:B------:R-:W-:Y:S02]  /*b0f0*/  IADD3 R6, R13, R8, R6 ;  /* 0x000000080d067210 */ /* 0x000fe40007ffe006 */
[----:B------:R-:W1:Y:S01]  /*b100*/  LDS.128 R12, [R48+0x100] ;  /* 0x00010000300c7984 */ /* 0x000e620000000c00 */
[----:B------:R-:W-:Y:S02]  /*b110*/  SHF.R.U64 R42, R42, 0x10, R43 ;  /* 0x000000102a2a7819 */ /* 0x000fe4000000122b */
[----:B------:R-:W-:Y:S01]  /*b120*/  IMAD.SHL.U32 R6, R6, 0x2, RZ ;  /* 0x0000000206067824 */ /* 0x000fe200078e00ff */
[----:B------:R-:W-:-:S02]  /*b130*/  SHF.R.U64 R44, R44, 0x10, R45 ;  /* 0x000000102c2c7819 */ /* 0x000fc4000000122d */
[----:B------:R-:W-:Y:S02]  /*b140*/  SHF.R.U32.HI R43, RZ, 0x10, R43 ;  /* 0x00000010ff2b7819 */ /* 0x000fe4000001162b */
[----:B------:R-:W2:Y:S01]  /*b150*/  LDS.128 R8, [R6+0x100] ;  /* 0x0001000006087984 */ /* 0x000ea20000000c00 */
[----:B------:R-:W-:Y:S02]  /*b160*/  SHF.R.U32.HI R45, RZ, 0x10, R45 ;  /* 0x00000010ff2d7819 */ /* 0x000fe4000001162d */
[----:B------:R-:W-:Y:S02]  /*b170*/  PRMT R73, R73, 0x5410, R40 ;  /* 0x0000541049497816 */ /* 0x000fe40000000028 */
[----:B------:R-:W-:Y:S02]  /*b180*/  PRMT R72, R72, 0x5410, R41 ;  /* 0x0000541048487816 */ /* 0x000fe40000000029 */
[----:B------:R-:W-:Y:S02]  /*b190*/  PRMT R74, R74, 0x5410, R43 ;  /* 0x000054104a4a7816 */ /* 0x000fe4000000002b */
[----:B------:R-:W-:Y:S01]  /*b1a0*/  PRMT R77, R77, 0x5410, R44 ;  /* 0x000054104d4d7816 */ /* 0x000fe2000000002c */
[----:B------:R-:W-:Y:S01]  /*b1b0*/  IMAD.U32 R53, R72, 0x10000, RZ ;  /* 0x0001000048357824 */ /* 0x000fe200078e00ff */
[----:B------:R-:W-:-:S02]  /*b1c0*/  PRMT R76, R76, 0x5410, R45 ;  /* 0x000054104c4c7816 */ /* 0x000fc4000000002d */
[--C-:B------:R-:W-:Y:S02]  /*b1d0*/  SHF.R.U64 R49, R46, 0x10, R47.reuse ;  /* 0x000000102e317819 */ /* 0x100fe4000000122f */
[----:B------:R-:W-:Y:S01]  /*b1e0*/  SHF.R.U32.HI R46, RZ, 0x10, R47 ;  /* 0x00000010ff2e7819 */ /* 0x000fe2000001162f */
[C---:B------:R-:W-:Y:S01]  /*b1f0*/  IMAD.U32 R47, R77.reuse, 0x10000, RZ ;  /* 0x000100004d2f7824 */ /* 0x040fe200078e00ff */
[----:B------:R-:W-:Y:S02]  /*b200*/  PRMT R80, R80, 0x5410, R49 ;  /* 0x0000541050507816 */ /* 0x000fe40000000031 */
[----:B------:R-:W-:Y:S02]  /*b210*/  LOP3.LUT R52, R77, 0xffff0000, RZ, 0xc0, !PT ;  /* 0xffff00004d347812 */ /* 0x000fe400078ec0ff */
[----:B------:R-:W-:Y:S01]  /*b220*/  PRMT R79, R79, 0x5410, R46 ;  /* 0x000054104f4f7816 */ /* 0x000fe2000000002e */
[----:B------:R-:W-:Y:S01]  /*b230*/  IMAD.U32 R55, R80, 0x10000, RZ ;  /* 0x0001000050377824 */ /* 0x000fe200078e00ff */
[----:B------:R-:W-:-:S02]  /*b240*/  LOP3.LUT R72, R72, 0xffff0000, RZ, 0xc0, !PT ;  /* 0xffff000048487812 */ /* 0x000fc400078ec0ff */
[----:B------:R-:W-:Y:S02]  /*b250*/  PRMT R75, R75, 0x5410, R42 ;  /* 0x000054104b4b7816 */ /* 0x000fe4000000002a */
[----:B------:R-:W-:Y:S01]  /*b260*/  LOP3.LUT R80, R80, 0xffff0000, RZ, 0xc0, !PT ;  /* 0xffff000050507812 */ /* 0x000fe200078ec0ff */
[C---:B-1----:R-:W-:Y:S01]  /*b270*/  IMAD.U32 R41, R12.reuse, 0x10000, RZ ;  /* 0x000100000c297824 */ /* 0x042fe200078e00ff */
[----:B------:R-:W-:Y:S01]  /*b280*/  LOP3.LUT R40, R12, 0xffff0000, RZ, 0xc0, !PT ;  /* 0xffff00000c287812 */ /* 0x000fe200078ec0ff */
[C---:B------:R-:W-:Y:S01]  /*b290*/  IMAD.U32 R12, R13.reuse, 0x10000, RZ ;  /* 0x000100000d0c7824 */ /* 0x040fe200078e00ff */
[----:B------:R-:W-:Y:S01]  /*b2a0*/  LOP3.LUT R43, R13, 0xffff0000, RZ, 0xc0, !PT ;  /* 0xffff00000d2b7812 */ /* 0x000fe200078ec0ff */
[C---:B------:R-:W-:Y:S01]  /*b2b0*/  IMAD.U32 R13, R15.reuse, 0x10000, RZ ;  /* 0x000100000f0d7824 */ /* 0x040fe200078e00ff */
[----:B------:R-:W-:Y:S01]  /*b2c0*/  LOP3.LUT R45, R15, 0xffff0000, RZ, 0xc0, !PT ;  /* 0xffff00000f2d7812 */ /* 0x000fe200078ec0ff */
[C---:B------:R-:W-:Y:S01]  /*b2d0*/  IMAD.U32 R42, R14.reuse, 0x10000, RZ ;  /* 0x000100000e2a7824 */ /* 0x040fe200078e00ff */
[----:B------:R-:W-:Y:S01]  /*b2e0*/  LOP3.LUT R14, R14, 0xffff0000, RZ, 0xc0, !PT ;  /* 0xffff00000e0e7812 */ /* 0x000fe200078ec0ff */
[----:B--2---:R-:W-:Y:S01]  /*b2f0*/  IMAD.U32 R50, R10, 0x10000, RZ ;  /* 0x000100000a327824 */ /* 0x004fe200078e00ff */
[C---:B------:R-:W-:Y:S01]  /*b300*/  SHF.L.U32 R44, R8.reuse, 0x10, RZ ;  /* 0x00000010082c7819 */ /* 0x040fe200000006ff */
[----:B------:R-:W-:Y:S01]  /*b310*/  IMAD.U32 R46, R11, 0x10000, RZ ;  /* 0x000100000b2e7824 */ /* 0x000fe200078e00ff */
[----:B------:R-:W-:Y:S01]  /*b320*/  LOP3.LUT R15, R8, 0xffff0000, RZ, 0xc0, !PT ;  /* 0xffff0000080f7812 */ /* 0x000fe200078ec0ff */
[C---:B------:R-:W-:Y:S01]  /*b330*/  IMAD.U32 R8, R9.reuse, 0x10000, RZ ;  /* 0x0001000009087824 */ /* 0x040fe200078e00ff */
[----:B------:R-:W-:Y:S01]  /*b340*/  LOP3.LUT R51, R9, 0xffff0000, RZ, 0xc0, !PT ;  /* 0xffff000009337812 */ /* 0x000fe200078ec0ff */
[----:B------:R-:W-:Y:S01]  /*b350*/  IMAD.U32 R9, R73, 0x10000, RZ ;  /* 0x0001000049097824 */ /* 0x000fe200078e00ff */
[----:B------:R-:W-:-:S02]  /*b360*/  LOP3.LUT R49, R10, 0xffff0000, RZ, 0xc0, !PT ;  /* 0xffff00000a317812 */ /* 0x000fc400078ec0ff */
[----:B------:R-:W-:Y:S01]  /*b370*/  LOP3.LUT R73, R73, 0xffff0000, RZ, 0xc0, !PT ;  /* 0xffff000049497812 */ /* 0x000fe200078ec0ff */
[C---:B------:R-:W-:Y:S01]  /*b380*/  FMUL.FTZ R10, R44.reuse, R9 ;  /* 0x000000092c0a7220 */ /* 0x040fe20000410000 */
[----:B------:R-:W-:Y:S01]  /*b390*/  LOP3.LUT R11, R11, 0xffff0000, RZ, 0xc0, !PT ;  /* 0xffff00000b0b7812 */ /* 0x000fe200078ec0ff */
[-C--:B------:R-:W-:Y:S02]  /*b3a0*/  FMUL.FTZ R44, R44, R47.reuse ;  /* 0x0000002f2c2c7220 */ /* 0x080fe40000410000 */
[C---:B------:R-:W-:Y:S02]  /*b3b0*/  FFMA.FTZ R10, R41.reuse, R47, -R10 ;  /* 0x0000002f290a7223 */ /* 0x040fe4000001080a */
[----:B------:R-:W-:Y:S01]  /*b3c0*/  FFMA.FTZ R44, R41, R9, R44 ;  /* 0x00000009292c7223 */ /* 0x000fe2000001002c */
[C---:B------:R-:W-:Y:S01]  /*b3d0*/  SHF.L.U32 R9, R76.reuse, 0x10, RZ ;  /* 0x000000104c097819 */ /* 0x040fe200000006ff */
[C---:B------:R-:W-:Y:S01]  /*b3e0*/  FMUL.FTZ R47, R15.reuse, R73 ;  /* 0x000000490f2f7220 */ /* 0x040fe20000410000 */
[----:B------:R-:W-:Y:S01]  /*b3f0*/  LOP3.LUT R76, R76, 0xffff0000, RZ, 0xc0, !PT ;  /* 0xffff00004c4c7812 */ /* 0x000fe200078ec0ff */
[----:B------:R-:W-:-:S02]  /*b400*/  FMUL.FTZ R15, R15, R52 ;  /* 0x000000340f0f7220 */ /* 0x000fc40000410000 */
[----:B------:R-:W-:Y:S02]  /*b410*/  FMUL.FTZ R41, R8, R53 ;  /* 0x0000003508297220 */ /* 0x000fe40000410000 */
[----:B------:R-:W-:Y:S02]  /*b420*/  FFMA.FTZ R47, R40, R52, -R47 ;  /* 0x00000034282f7223 */ /* 0x000fe4000001082f */
[----:B------:R-:W-:Y:S02]  /*b430*/  FMUL.FTZ R8, R8, R9 ;  /* 0x0000000908087220 */ /* 0x000fe40000410000 */
[C---:B------:R-:W-:Y:S01]  /*b440*/  IMAD.U32 R52, R74.reuse, 0x10000, RZ ;  /* 0x000100004a347824 */ /* 0x040fe200078e00ff */
[----:B------:R-:W-:Y:S01]  /*b450*/  LOP3.LUT R74, R74, 0xffff0000, RZ, 0xc0, !PT ;  /* 0xffff00004a4a7812 */ /* 0x000fe200078ec0ff */
[----:B------:R-:W-:Y:S02]  /*b460*/  FFMA.FTZ R15, R40, R73, R15 ;  /* 0x00000049280f7223 */ /* 0x000fe4000001000f */
[----:B------:R-:W-:-:S02]  /*b470*/  FFMA.FTZ R41, R12, R9, -R41 ;  /* 0x000000090c297223 */ /* 0x000fc40000010829 */
[----:B------:R-:W-:Y:S02]  /*b480*/  IMAD.U32 R40, R79, 0x10000, RZ ;  /* 0x000100004f287824 */ /* 0x000fe400078e00ff */
[----:B------:R-:W-:Y:S02]  /*b490*/  FFMA.FTZ R9, R12, R53, R8 ;  /* 0x000000350c097223 */ /* 0x000fe40000010008 */
[C---:B------:R-:W-:Y:S02]  /*b4a0*/  FMUL.FTZ R8, R46.reuse, R52 ;  /* 0x000000342e087220 */ /* 0x040fe40000410000 */
[-C--:B------:R-:W-:Y:S02]  /*b4b0*/  FMUL.FTZ R46, R46, R40.reuse ;  /* 0x000000282e2e7220 */ /* 0x080fe40000410000 */
[----:B------:R-:W-:Y:S02]  /*b4c0*/  FFMA.FTZ R40, R13, R40, -R8 ;  /* 0x000000280d287223 */ /* 0x000fe40000010808 */
[----:B------:R-:W-:-:S02]  /*b4d0*/  FMUL.FTZ R8, R51, R72 ;  /* 0x0000004833087220 */ /* 0x000fc40000410000 */
[C---:B------:R-:W-:Y:S01]  /*b4e0*/  IMAD.U32 R53, R75.reuse, 0x10000, RZ ;  /* 0x000100004b357824 */ /* 0x040fe200078e00ff */
[----:B------:R-:W-:Y:S01]  /*b4f0*/  LOP3.LUT R75, R75, 0xffff0000, RZ, 0xc0, !PT ;  /* 0xffff00004b4b7812 */ /* 0x000fe200078ec0ff */
[-C--:B------:R-:W-:Y:S02]  /*b500*/  FMUL.FTZ R51, R51, R76.reuse ;  /* 0x0000004c33337220 */ /* 0x080fe40000410000 */
[----:B------:R-:W-:Y:S01]  /*b510*/  FFMA.FTZ R76, R43, R76, -R8 ;  /* 0x0000004c2b4c7223 */ /* 0x000fe20000010808 */
[----:B------:R-:W-:Y:S01]  /*b520*/  LOP3.LUT R8, R79, 0xffff0000, RZ, 0xc0, !PT ;  /* 0xffff00004f087812 */ /* 0x000fe200078ec0ff */
[----:B------:R-:W-:Y:S02]  /*b530*/  FMUL.FTZ R12, R50, R53 ;  /* 0x00000035320c7220 */ /* 0x000fe40000410000 */
[----:B------:R-:W-:Y:S02]  /*b540*/  FFMA.FTZ R52, R13, R52, R46 ;  /* 0x000000340d347223 */ /* 0x000fe4000001002e */
[----:B------:R-:W-:-:S02]  /*b550*/  FFMA.FTZ R72, R43, R72, R51 ;  /* 0x000000482b487223 */ /* 0x000fc40000010033 */
[-C--:B------:R-:W-:Y:S02]  /*b560*/  FMUL.FTZ R50, R50, R55.reuse ;  /* 0x0000003732327220 */ /* 0x080fe40000410000 */
[----:B------:R-:W-:Y:S01]  /*b570*/  FFMA.FTZ R55, R42, R55, -R12 ;  /* 0x000000372a377223 */ /* 0x000fe2000001080c */
[----:B------:R-:W-:Y:S01]  /*b580*/  F2FP.BF16.PACK_AB R9, R72, R9 ;  /* 0x000000094809723e */ /* 0x000fe200000010ff */
[----:B------:R-:W-:Y:S02]  /*b590*/  FMUL.FTZ R43, R49, R75 ;  /* 0x0000004b312b7220 */ /* 0x000fe40000410000 */
[----:B------:R-:W-:Y:S02]  /*b5a0*/  FMUL.FTZ R13, R11, R74 ;  /* 0x0000004a0b0d7220 */ /* 0x000fe40000410000 */
[----:B------:R-:W-:Y:S02]  /*b5b0*/  FMUL.FTZ R49, R49, R80 ;  /* 0x0000005031317220 */ /* 0x000fe40000410000 */
[----:B------:R-:W-:-:S02]  /*b5c0*/  FMUL.FTZ R12, R11, R8 ;  /* 0x000000080b0c7220 */ /* 0x000fc40000410000 */
[----:B------:R-:W-:Y:S02]  /*b5d0*/  FFMA.FTZ R80, R14, R80, -R43 ;  /* 0x000000500e507223 */ /* 0x000fe4000001082b */
[----:B------:R-:W-:Y:S01]  /*b5e0*/  FFMA.FTZ R11, R45, R8, -R13 ;  /* 0x000000082d0b7223 */ /* 0x000fe2000001080d */
[----:B------:R-:W-:Y:S01]  /*b5f0*/  F2FP.BF16.PACK_AB R8, R15, R44 ;  /* 0x0000002c0f08723e */ /* 0x000fe200000010ff */
[----:B------:R-:W-:Y:S01]  /*b600*/  FFMA.FTZ R50, R42, R53, R50 ;  /* 0x000000352a327223 */ /* 0x000fe20000010032 */
[----:B------:R-:W-:Y:S01]  /*b610*/  F2FP.BF16.PACK_AB R13, R76, R41 ;  /* 0x000000294c0d723e */ /* 0x000fe200000010ff */
[----:B------:R-:W-:Y:S01]  /*b620*/  FFMA.FTZ R75, R14, R75, R49 ;  /* 0x0000004b0e4b7223 */ /* 0x000fe20000010031 */
[----:B------:R-:W-:Y:S01]  /*b630*/  F2FP.BF16.PACK_AB R14, R80, R55 ;  /* 0x00000037500e723e */ /* 0x000fe200000010ff */
[----:B------:R-:W-:Y:S01]  /*b640*/  FFMA.FTZ R45, R45, R74, R12 ;  /* 0x0000004a2d2d7223 */ /* 0x000fe2000001000c */
[----:B------:R-:W-:Y:S02]  /*b650*/  F2FP.BF16.PACK_AB R12, R47, R10 ;  /* 0x0000000a2f0c723e */ /* 0x000fe400000010ff */
[----:B------:R-:W-:-:S02]  /*b660*/  F2FP.BF16.PACK_AB R15, R11, R40 ;  /* 0x000000280b0f723e */ /* 0x000fc400000010ff */
[----:B------:R-:W-:Y:S02]  /*b670*/  F2FP.BF16.PACK_AB R10, R75, R50 ;  /* 0x000000324b0a723e */ /* 0x000fe400000010ff */
[----:B------:R-:W-:Y:S01]  /*b680*/  F2FP.BF16.PACK_AB R11, R45, R52 ;  /* 0x000000342d0b723e */ /* 0x000fe200000010ff */
[----:B------:R1:W-:Y:S04]  /*b690*/  STS.128 [R48+0x100], R12 ;  /* 0x0001000c30007388 */ /* 0x0003e80000000c00 */
[----:B------:R1:W-:Y:S02]  /*b6a0*/  STS.128 [R6+0x100], R8 ;  /* 0x0001000806007388 */ /* 0x0003e40000000c00 */
.L_x_379:
[----:B------:R-:W-:Y:S05]  /*b6b0*/  BSYNC B0 ;  /* 0x0000000000007941 */ /* 0x000fea0003800000 */
.L_x_378:
        /* <DEDUP_REMOVED lines=35> */
[----:B------:R-:W-:Y:S02]  /*b8f0*/  SHF.R.U64 R34, R34, 0x10, R35 ;  /* 0x0000001022227819 */ /* 0x000fe40000001223 */
[----:B------:R-:W-:Y:S01]  /*b900*/  PRMT R66, R66, 0x5410, R27 ;  /* 0x0000541042427816 */ /* 0x000fe2000000001b */
[----:B------:R-:W-:Y:S01]  /*b910*/  IMAD.U32 R45, R64, 0x10000, RZ ;  /* 0x00010000402d7824 */ /* 0x000fe200078e00ff */
[----:B------:R-:W-:-:S02]  /*b920*/  SHF.R.U32.HI R35, RZ, 0x10, R35 ;  /* 0x00000010ff237819 */ /* 0x000fc40000011623 */
[----:B------:R-:W-:Y:S02]  /*b930*/  PRMT R69, R69, 0x5410, R32 ;  /* 0x0000541045457816 */ /* 0x000fe40000000020 */
[----:B------:R-:W-:Y:S02]  /*b940*/  PRMT R68, R68, 0x5410, R33 ;  /* 0x0000541044447816 */ /* 0x000fe40000000021 */
[----:B------:R-:W-:Y:S01]  /*b950*/  PRMT R70, R70, 0x5410, R35 ;  /* 0x0000541046467816 */ /* 0x000fe20000000023 */
[C---:B------:R-:W-:Y:S01]  /*b960*/  IMAD.U32 R35, R69.reuse, 0x10000, RZ ;  /* 0x0001000045237824 */ /* 0x040fe200078e00ff */
[----:B------:R-:W-:Y:S02]  /*b970*/  LOP3.LUT R44, R69, 0xffff0000, RZ, 0xc0, !PT ;  /* 0xffff0000452c7812 */ /* 0x000fe400078ec0ff */
[----:B------:R-:W-:Y:S02]  /*b980*/  PRMT R67, R67, 0x5410, R26 ;  /* 0x0000541043437816 */ /* 0x000fe4000000001a */
[----:B------:R-:W-:-:S02]  /*b990*/  PRMT R71, R71, 0x5410, R34 ;  /* 0x0000541047477816 */ /* 0x000fc40000000022 */
[----:B------:R-:W-:-:S03]  /*b9a0*/  LOP3.LUT R64, R64, 0xffff0000, RZ, 0xc0, !PT ;  /* 0xffff000040407812 */ /* 0x000fc600078ec0ff */
[C---:B------:R-:W-:Y:S01]  /*b9b0*/  IMAD.U32 R47, R71.reuse, 0x10000, RZ ;  /* 0x00010000472f7824 */ /* 0x040fe200078e00ff */
        /* <DEDUP_REMOVED lines=24> */
[----:B------:R-:W-:Y:S01]  /*bb40*/  FMUL.FTZ R35, R15, R65 ;  /* 0x000000410f237220 */ /* 0x000fe20000410000 */
[----:B------:R-:W-:Y:S01]  /*bb50*/  LOP3.LUT R68, R68, 0xffff0000, RZ, 0xc0, !PT ;  /* 0xffff000044447812 */ /* 0x000fe200078ec0ff */
[----:B------:R-:W-:-:S02]  /*bb60*/  FMUL.FTZ R25, R8, R45 ;  /* 0x0000002d08197220 */ /* 0x000fc40000410000 */
[-C--:B------:R-:W-:Y:S02]  /*bb70*/  FMUL.FTZ R15, R15, R44.reuse ;  /* 0x0000002c0f0f7220 */ /* 0x080fe40000410000 */
[-C--:B------:R-:W-:Y:S02]  /*bb80*/  FMUL.FTZ R8, R8, R9.reuse ;  /* 0x0000000908087220 */ /* 0x080fe40000410000 */
[----:B------:R-:W-:Y:S02]  /*bb90*/  FFMA.FTZ R35, R24, R44, -R35 ;  /* 0x0000002c18237223 */ /* 0x000fe40000010823 */
[C---:B------:R-:W-:Y:S01]  /*bba0*/  IMAD.U32 R44, R66.reuse, 0x10000, RZ ;  /* 0x00010000422c7824 */ /* 0x040fe200078e00ff */
[----:B------:R-:W-:Y:S01]  /*bbb0*/  LOP3.LUT R66, R66, 0xffff0000, RZ, 0xc0, !PT ;  /* 0xffff000042427812 */ /* 0x000fe200078ec0ff */
[----:B------:R-:W-:Y:S02]  /*bbc0*/  FFMA.FTZ R25, R12, R9, -R25 ;  /* 0x000000090c197223 */ /* 0x000fe40000010819 */
[----:B------:R-:W-:-:S02]  /*bbd0*/  FFMA.FTZ R15, R24, R65, R15 ;  /* 0x00000041180f7223 */ /* 0x000fc4000001000f */
[----:B------:R-:W-:Y:S02]  /*bbe0*/  FFMA.FTZ R9, R12, R45, R8 ;  /* 0x0000002d0c097223 */ /* 0x000fe40000010008 */
[C---:B------:R-:W-:Y:S01]  /*bbf0*/  IMAD.U32 R24, R70.reuse, 0x10000, RZ ;  /* 0x0001000046187824 */ /* 0x040fe200078e00ff */
[----:B------:R-:W-:Y:S01]  /*bc00*/  LOP3.LUT R70, R70, 0xffff0000, RZ, 0xc0, !PT ;  /* 0xffff000046467812 */ /* 0x000fe200078ec0ff */
[C---:B------:R-:W-:Y:S01]  /*bc10*/  IMAD.U32 R45, R67.reuse, 0x10000, RZ ;  /* 0x00010000432d7824 */ /* 0x040fe200078e00ff */
[----:B------:R-:W-:Y:S01]  /*bc20*/  LOP3.LUT R67, R67, 0xffff0000, RZ, 0xc0, !PT ;  /* 0xffff000043437812 */ /* 0x000fe200078ec0ff */
[C---:B------:R-:W-:Y:S02]  /*bc30*/  FMUL.FTZ R8, R34.reuse, R44 ;  /* 0x0000002c22087220 */ /* 0x040fe40000410000 */
[----:B------:R-:W-:Y:S02]  /*bc40*/  FMUL.FTZ R34, R34, R24 ;  /* 0x0000001822227220 */ /* 0x000fe40000410000 */
[----:B------:R-:W-:-:S02]  /*bc50*/  FMUL.FTZ R12, R42, R45 ;  /* 0x0000002d2a0c7220 */ /* 0x000fc40000410000 */
[----:B------:R-:W-:Y:S02]  /*bc60*/  FFMA.FTZ R24, R13, R24, -R8 ;  /* 0x000000180d187223 */ /* 0x000fe40000010808 */
[-C--:B------:R-:W-:Y:S02]  /*bc70*/  FMUL.FTZ R42, R42, R47.reuse ;  /* 0x0000002f2a2a7220 */ /* 0x080fe40000410000 */
[C---:B------:R-:W-:Y:S02]  /*bc80*/  FMUL.FTZ R8, R43.reuse, R64 ;  /* 0x000000402b087220 */ /* 0x040fe40000410000 */
[----:B------:R-:W-:Y:S02]  /*bc90*/  FMUL.FTZ R43, R43, R68 ;  /* 0x000000442b2b7220 */ /* 0x000fe40000410000 */
[C---:B------:R-:W-:Y:S02]  /*bca0*/  FFMA.FTZ R47, R26.reuse, R47, -R12 ;  /* 0x0000002f1a2f7223 */ /* 0x040fe4000001080c */
[----:B------:R-:W-:-:S02]  /*bcb0*/  FFMA.FTZ R42, R26, R45, R42 ;  /* 0x0000002d1a2a7223 */ /* 0x000fc4000001002a */
[----:B------:R-:W-:Y:S02]  /*bcc0*/  FFMA.FTZ R68, R27, R68, -R8 ;  /* 0x000000441b447223 */ /* 0x000fe40000010808 */
[----:B------:R-:W-:Y:S02]  /*bcd0*/  FMUL.FTZ R26, R41, R67 ;  /* 0x00000043291a7220 */ /* 0x000fe40000410000 */
[----:B------:R-:W-:Y:S02]  /*bce0*/  FMUL.FTZ R12, R11, R66 ;  /* 0x000000420b0c7220 */ /* 0x000fe40000410000 */
[-C--:B------:R-:W-:Y:S02]  /*bcf0*/  FMUL.FTZ R41, R41, R71.reuse ;  /* 0x0000004729297220 */ /* 0x080fe40000410000 */
[----:B------:R-:W-:Y:S02]  /*bd00*/  FMUL.FTZ R8, R11, R70 ;  /* 0x000000460b087220 */ /* 0x000fe40000410000 */
[----:B------:R-:W-:-:S02]  /*bd10*/  FFMA.FTZ R26, R14, R71, -R26 ;  /* 0x000000470e1a7223 */ /* 0x000fc4000001081a */
[----:B------:R-:W-:Y:S01]  /*bd20*/  FFMA.FTZ R11, R33, R70, -R12 ;  /* 0x00000046210b7223 */ /* 0x000fe2000001080c */
[----:B------:R-:W-:Y:S01]  /*bd30*/  F2FP.BF16.PACK_AB R12, R35, R10 ;  /* 0x0000000a230c723e */ /* 0x000fe200000010ff */
[----:B------:R-:W-:Y:S01]  /*bd40*/  FFMA.FTZ R44, R13, R44, R34 ;  /* 0x0000002c0d2c7223 */ /* 0x000fe20000010022 */
[----:B------:R-:W-:Y:S01]  /*bd50*/  F2FP.BF16.PACK_AB R13, R68, R25 ;  /* 0x00000019440d723e */ /* 0x000fe200000010ff */
[----:B------:R-:W-:Y:S02]  /*bd60*/  FFMA.FTZ R64, R27, R64, R43 ;  /* 0x000000401b407223 */ /* 0x000fe4000001002b */
[----:B------:R-:W-:Y:S01]  /*bd70*/  FFMA.FTZ R67, R14, R67, R41 ;  /* 0x000000430e437223 */ /* 0x000fe20000010029 */
[----:B------:R-:W-:Y:S01]  /*bd80*/  F2FP.BF16.PACK_AB R14, R26, R47 ;  /* 0x0000002f1a0e723e */ /* 0x000fe200000010ff */
[----:B------:R-:W-:Y:S01]  /*bd90*/  FFMA.FTZ R33, R33, R66, R8 ;  /* 0x0000004221217223 */ /* 0x000fe20000010008 */
[----:B------:R-:W-:Y:S02]  /*bda0*/  F2FP.BF16.PACK_AB R8, R15, R32 ;  /* 0x000000200f08723e */ /* 0x000fe400000010ff */
[----:B------:R-:W-:-:S02]  /*bdb0*/  F2FP.BF16.PACK_AB R15, R11, R24 ;  /* 0x000000180b0f723e */ /* 0x000fc400000010ff */
[----:B------:R-:W-:Y:S02]  /*bdc0*/  F2FP.BF16.PACK_AB R9, R64, R9 ;  /* 0x000000094009723e */ /* 0x000fe400000010ff */
[----:B------:R-:W-:Y:S01]  /*bdd0*/  F2FP.BF16.PACK_AB R10, R67, R42 ;  /* 0x0000002a430a723e */ /* 0x000fe200000010ff */
[----:B------:R1:W-:Y:S01]  /*bde0*/  STS.128 [R40+0x100], R12 ;  /* 0x0001000c28007388 */ /* 0x0003e20000000c00 */
[----:B------:R-:W-:-:S05]  /*bdf0*/  F2FP.BF16.PACK_AB R11, R33, R44 ;  /* 0x0000002c210b723e */ /* 0x000fca00000010ff */
[----:B------:R1:W-:Y:S02]  /*be00*/  STS.128 [R6+0x100], R8 ;  /* 0x0001000806007388 */ /* 0x0003e40000000c00 */
.L_x_381:
[----:B------:R-:W-:Y:S05]  /*be10*/  BSYNC B0 ;  /* 0x0000000000007941 */ /* 0x000fea0003800000 */
.L_x_380:
[----:B-1----:R-:W-:-:S04]  /*be20*/  IADD3 R8, R4, 0x60, RZ ;  /* 0x0000006004087810 */ /* 0x002fc80007ffe0ff */
        /* <DEDUP_REMOVED lines=25> */
[--C-:B------:R-:W-:Y:S02]  /*bfc0*/  SHF.R.U64 R21, R22, 0x10, R23.reuse ;  /* 0x0000001016157819 */ /* 0x100fe40000001217 */
[----:B------:R-:W-:Y:S01]  /*bfd0*/  IMAD.SHL.U32 R6, R6, 0x2, RZ ;  /* 0x0000000206067824 */ /* 0x000fe200078e00ff */
[----:B------:R-:W-:-:S02]  /*bfe0*/  SHF.R.U32.HI R22, RZ, 0x10, R23 ;  /* 0x00000010ff167819 */ /* 0x000fc40000011617 */
[--C-:B------:R-:W-:Y:S02]  /*bff0*/  SHF.R.U64 R23, R16, 0x10, R17.reuse ;  /* 0x0000001010177819 */ /* 0x100fe40000001211 */
[----:B------:R-:W2:Y:S01]  /*c000*/  LDS.128 R8, [R6+0x100] ;  /* 0x0001000006087984 */ /* 0x000ea20000000c00 */
[----:B------:R-:W-:Y:S02]  /*c010*/  SHF.R.U32.HI R16, RZ, 0x10, R17 ;  /* 0x00000010ff107819 */ /* 0x000fe40000011611 */
[----:B------:R-:W-:Y:S02]  /*c020*/  SHF.R.U64 R17, R18, 0x10, R19 ;  /* 0x0000001012117819 */ /* 0x000fe40000001213 */
[----:B------:R-:W-:Y:S02]  /*c030*/  PRMT R7, R7, 0x5410, R16 ;  /* 0x0000541007077816 */ /* 0x000fe40000000010 */
[----:B------:R-:W-:Y:S02]  /*c040*/  PRMT R58, R58, 0x5410, R17 ;  /* 0x000054103a3a7816 */ /* 0x000fe40000000011 */
[----:B------:R-:W-:Y:S01]  /*c050*/  SHF.R.U32.HI R18, RZ, 0x10, R19 ;  /* 0x00000010ff127819 */ /* 0x000fe20000011613 */
[----:B------:R-:W-:Y:S01]  /*c060*/  IMAD.U32 R33, R7, 0x10000, RZ ;  /* 0x0001000007217824 */ /* 0x000fe200078e00ff */
[----:B------:R-:W-:-:S02]  /*c070*/  PRMT R56, R56, 0x5410, R23 ;  /* 0x0000541038387816 */ /* 0x000fc40000000017 */
[----:B------:R-:W-:Y:S02]  /*c080*/  PRMT R60, R60, 0x5410, R25 ;  /* 0x000054103c3c7816 */ /* 0x000fe40000000019 */
[----:B------:R-:W-:Y:S02]  /*c090*/  PRMT R62, R62, 0x5410, R21 ;  /* 0x000054103e3e7816 */ /* 0x000fe40000000015 */
[----:B------:R-:W-:Y:S01]  /*c0a0*/  PRMT R59, R59, 0x5410, R20 ;  /* 0x000054103b3b7816 */ /* 0x000fe20000000014 */
[C---:B------:R-:W-:Y:S01]  /*c0b0*/  IMAD.U32 R23, R60.reuse, 0x10000, RZ ;  /* 0x000100003c177824 */ /* 0x040fe200078e00ff */
[----:B------:R-:W-:Y:S01]  /*c0c0*/  LOP3.LUT R60, R60, 0xffff0000, RZ, 0xc0, !PT ;  /* 0xffff00003c3c7812 */ /* 0x000fe200078ec0ff */
[----:B------:R-:W-:Y:S01]  /*c0d0*/  IMAD.U32 R35, R62, 0x10000, RZ ;  /* 0x000100003e237824 */ /* 0x000fe200078e00ff */
[----:B------:R-:W-:Y:S02]  /*c0e0*/  PRMT R57, R57, 0x5410, R18 ;  /* 0x0000541039397816 */ /* 0x000fe40000000012 */
[----:B------:R-:W-:-:S02]  /*c0f0*/  PRMT R61, R61, 0x5410, R22 ;  /* 0x000054103d3d7816 */ /* 0x000fc40000000016 */
[----:B------:R-:W-:Y:S01]  /*c100*/  LOP3.LUT R34, R7, 0xffff0000, RZ, 0xc0, !PT ;  /* 0xffff000007227812 */ /* 0x000fe200078ec0ff */
[----:B------:R-:W-:Y:S01]  /*c110*/  IMAD.U32 R32, R57, 0x10000, RZ ;  /* 0x0001000039207824 */ /* 0x000fe200078e00ff */
        /* <DEDUP_REMOVED lines=23> */
[----:B------:R-:W-:Y:S01]  /*c290*/  SHF.L.U32 R9, R59, 0x10, RZ ;  /* 0x000000103b097819 */ /* 0x000fe200000006ff */
[----:B------:R-:W-:Y:S02]  /*c2a0*/  FMUL.FTZ R23, R15, R56 ;  /* 0x000000380f177220 */ /* 0x000fe40000410000 */
[----:B------:R-:W-:-:S02]  /*c2b0*/  FMUL.FTZ R17, R8, R33 ;  /* 0x0000002108117220 */ /* 0x000fc40000410000 */
[-C--:B------:R-:W-:Y:S02]  /*c2c0*/  FMUL.FTZ R15, R15, R60.reuse ;  /* 0x0000003c0f0f7220 */ /* 0x080fe40000410000 */
[-C--:B------:R-:W-:Y:S02]  /*c2d0*/  FMUL.FTZ R8, R8, R9.reuse ;  /* 0x0000000908087220 */ /* 0x080fe40000410000 */
[----:B------:R-:W-:Y:S02]  /*c2e0*/  FFMA.FTZ R17, R12, R9, -R17 ;  /* 0x000000090c117223 */ /* 0x000fe40000010811 */
[C---:B------:R-:W-:Y:S02]  /*c2f0*/  FFMA.FTZ R23, R16.reuse, R60, -R23 ;  /* 0x0000003c10177223 */ /* 0x040fe40000010817 */
[----:B------:R-:W-:Y:S02]  /*c300*/  FFMA.FTZ R15, R16, R56, R15 ;  /* 0x00000038100f7223 */ /* 0x000fe4000001000f */
[----:B------:R-:W-:Y:S01]  /*c310*/  FFMA.FTZ R9, R12, R33, R8 ;  /* 0x000000210c097223 */ /* 0x000fe20000010008 */
[----:B------:R-:W-:Y:S01]  /*c320*/  LOP3.LUT R8, R59, 0xffff0000, RZ, 0xc0, !PT ;  /* 0xffff00003b087812 */ /* 0x000fe200078ec0ff */
[----:B------:R-:W-:-:S02]  /*c330*/  IMAD.U32 R16, R61, 0x10000, RZ ;  /* 0x000100003d107824 */ /* 0x000fc400078e00ff */
[C---:B------:R-:W-:Y:S02]  /*c340*/  FMUL.FTZ R12, R22.reuse, R32 ;  /* 0x00000020160c7220 */ /* 0x040fe40000410000 */
[-C--:B------:R-:W-:Y:S02]  /*c350*/  FMUL.FTZ R22, R22, R16.reuse ;  /* 0x0000001016167220 */ /* 0x080fe40000410000 */
[----:B------:R-:W-:Y:S02]  /*c360*/  FFMA.FTZ R7, R13, R16, -R12 ;  /* 0x000000100d077223 */ /* 0x000fe4000001080c */
[C---:B------:R-:W-:Y:S01]  /*c370*/  IMAD.U32 R33, R58.reuse, 0x10000, RZ ;  /* 0x000100003a217824 */ /* 0x040fe200078e00ff */
[----:B------:R-:W-:Y:S01]  /*c380*/  LOP3.LUT R58, R58, 0xffff0000, RZ, 0xc0, !PT ;  /* 0xffff00003a3a7812 */ /* 0x000fe200078ec0ff */
[----:B------:R-:W-:Y:S02]  /*c390*/  FMUL.FTZ R12, R27, R34 ;  /* 0x000000221b0c7220 */ /* 0x000fe40000410000 */
[----:B------:R-:W-:-:S02]  /*c3a0*/  FFMA.FTZ R32, R13, R32, R22 ;  /* 0x000000200d207223 */ /* 0x000fc40000010016 */
[-C--:B------:R-:W-:Y:S02]  /*c3b0*/  FMUL.FTZ R27, R27, R8.reuse ;  /* 0x000000081b1b7220 */ /* 0x080fe40000410000 */
[C---:B------:R-:W-:Y:S02]  /*c3c0*/  FMUL.FTZ R13, R26.reuse, R33 ;  /* 0x000000211a0d7220 */ /* 0x040fe40000410000 */
[----:B------:R-:W-:Y:S01]  /*c3d0*/  FFMA.FTZ R16, R19, R8, -R12 ;  /* 0x0000000813107223 */ /* 0x000fe2000001080c */
[----:B------:R-:W-:Y:S01]  /*c3e0*/  LOP3.LUT R8, R57, 0xffff0000, RZ, 0xc0, !PT ;  /* 0xffff000039087812 */ /* 0x000fe200078ec0ff */
[-C--:B------:R-:W-:Y:S01]  /*c3f0*/  FMUL.FTZ R26, R26, R35.reuse ;  /* 0x000000231a1a7220 */ /* 0x080fe20000410000 */
[----:B------:R-:W-:Y:S01]  /*c400*/  LOP3.LUT R12, R61, 0xffff0000, RZ, 0xc0, !PT ;  /* 0xffff00003d0c7812 */ /* 0x000fe200078ec0ff */
[----:B------:R-:W-:Y:S02]  /*c410*/  FFMA.FTZ R34, R19, R34, R27 ;  /* 0x0000002213227223 */ /* 0x000fe4000001001b */
[----:B------:R-:W-:-:S02]  /*c420*/  FFMA.FTZ R35, R18, R35, -R13 ;  /* 0x0000002312237223 */ /* 0x000fc4000001080d */
[----:B------:R-:W-:Y:S01]  /*c430*/  FFMA.FTZ R26, R18, R33, R26 ;  /* 0x00000021121a7223 */ /* 0x000fe2000001001a */
[----:B------:R-:W-:Y:S01]  /*c440*/  F2FP.BF16.PACK_AB R9, R34, R9 ;  /* 0x000000092209723e */ /* 0x000fe200000010ff */
[C---:B------:R-:W-:Y:S02]  /*c450*/  FMUL.FTZ R19, R25.reuse, R58 ;  /* 0x0000003a19137220 */ /* 0x040fe40000410000 */
[----:B------:R-:W-:Y:S02]  /*c460*/  FMUL.FTZ R25, R25, R62 ;  /* 0x0000003e19197220 */ /* 0x000fe40000410000 */
[C---:B------:R-:W-:Y:S02]  /*c470*/  FMUL.FTZ R18, R11.reuse, R8 ;  /* 0x000000080b127220 */ /* 0x040fe40000410000 */
[----:B------:R-:W-:Y:S02]  /*c480*/  FMUL.FTZ R13, R11, R12 ;  /* 0x0000000c0b0d7220 */ /* 0x000fe40000410000 */
[----:B------:R-:W-:-:S02]  /*c490*/  FFMA.FTZ R62, R14, R62, -R19 ;  /* 0x0000003e0e3e7223 */ /* 0x000fc40000010813 */
[----:B------:R-:W-:Y:S02]  /*c4a0*/  FFMA.FTZ R11, R14, R58, R25 ;  /* 0x0000003a0e0b7223 */ /* 0x000fe40000010019 */
[----:B------:R-:W-:Y:S01]  /*c4b0*/  FFMA.FTZ R18, R21, R12, -R18 ;  /* 0x0000000c15127223 */ /* 0x000fe20000010812 */
[----:B------:R-:W-:Y:S01]  /*c4c0*/  F2FP.BF16.PACK_AB R12, R23, R10 ;  /* 0x0000000a170c723e */ /* 0x000fe200000010ff */
[----:B------:R-:W-:Y:S01]  /*c4d0*/  FFMA.FTZ R21, R21, R8, R13 ;  /* 0x0000000815157223 */ /* 0x000fe2000001000d */
[----:B------:R-:W-:Y:S02]  /*c4e0*/  F2FP.BF16.PACK_AB R8, R15, R20 ;  /* 0x000000140f08723e */ /* 0x000fe400000010ff */
[----:B------:R-:W-:Y:S02]  /*c4f0*/  F2FP.BF16.PACK_AB R13, R16, R17 ;  /* 0x00000011100d723e */ /* 0x000fe400000010ff */
[----:B------:R-:W-:Y:S02]  /*c500*/  F2FP.BF16.PACK_AB R14, R62, R35 ;  /* 0x000000233e0e723e */ /* 0x000fe400000010ff */
[----:B------:R-:W-:-:S02]  /*c510*/  F2FP.BF16.PACK_AB R10, R11, R26 ;  /* 0x0000001a0b0a723e */ /* 0x000fc400000010ff */
[----:B------:R-:W-:Y:S02]  /*c520*/  F2FP.BF16.PACK_AB R15, R18, R7 ;  /* 0x00000007120f723e */ /* 0x000fe400000010ff */
[----:B------:R-:W-:-:S03]  /*c530*/  F2FP.BF16.PACK_AB R11, R21, R32 ;  /* 0x00000020150b723e */ /* 0x000fc600000010ff */
[----:B------:R1:W-:Y:S04]  /*c540*/  STS.128 [R24+0x100], R12 ;  /* 0x0001000c18007388 */ /* 0x0003e80000000c00 */
[----:B------:R1:W-:Y:S02]  /*c550*/  STS.128 [R6+0x100], R8 ;  /* 0x0001000806007388 */ /* 0x0003e40000000c00 */
.L_x_369:
[----:B------:R-:W-:Y:S05]  /*c560*/  BSYNC B2 ;  /* 0x0000000000027941 */ /* 0x000fea0003800000 */
.L_x_347:
[----:B-1----:R-:W-:Y:S01]  /*c570*/  IMAD.SHL.U32 R6, R29, 0x40, RZ ;  /* 0x000000401d067824 */ /* 0x002fe200078e00ff */
[----:B------:R-:W-:Y:S01]  /*c580*/  LEA.HI R76, R37, R78, RZ, 0x5 ;  /* 0x0000004e254c7211 */ /* 0x000fe200078f28ff */
[----:B------:R-:W-:Y:S01]  /*c590*/  IMAD.SHL.U32 R9, R4, 0x8, RZ ;  /* 0x0000000804097824 */ /* 0x000fe200078e00ff */
[----:B------:R-:W-:Y:S01]  /*c5a0*/  BAR.SYNC.DEFER_BLOCKING 0x0 ;  /* 0x0000000000007b1d */ /* 0x000fe20000010000 */
[----:B------:R-:W-:Y:S01]  /*c5b0*/  LOP3.LUT P0, RZ, R29, 0x2, RZ, 0xc0, !PT ;  /* 0x000000021dff7812 */ /* 0x000fe2000780c0ff */
[----:B------:R-:W-:Y:S01]  /*c5c0*/  IMAD.MOV.U32 R236, RZ, RZ, R234 ;  /* 0x000000ffffec7224 */ /* 0x000fe200078e00ea */
[----:B------:R-:W-:Y:S01]  /*c5d0*/  LOP3.LUT R4, R6, 0x1c0, RZ, 0xc0, !PT ;  /* 0x000001c006047812 */ /* 0x000fe200078ec0ff */
[----:B------:R-:W-:Y:S01]  /*c5e0*/  IMAD.SHL.U32 R228, R30, 0x2, RZ ;  /* 0x000000021ee47824 */ /* 0x000fe200078e00ff */
[----:B------:R-:W-:Y:S01]  /*c5f0*/  SHF.R.S32.HI R77, RZ, 0x5, R76 ;  /* 0x00000005ff4d7819 */ /* 0x000fe2000001144c */
[----:B------:R-:W-:Y:S01]  /*c600*/  ULDC.64 UR4, c[0x0][0x208] ;  /* 0x0000820000047ab9 */ /* 0x000fe20000000a00 */
[----:B------:R-:W-:Y:S01]  /*c610*/  LOP3.LUT R9, R4, 0x8, R9, 0xf8, !PT ;  /* 0x0000000804097812 */ /* 0x000fe200078ef809 */
[----:B------:R-:W-:Y:S01]  /*c620*/  USHF.L.U32 UR8, UR4, 0x6, URZ ;  /* 0x0000000604087899 */ /* 0x000fe2000800063f */
[----:B------:R-:W-:Y:S01]  /*c630*/  SHF.R.U32.HI R4, RZ, 0x3, R4 ;  /* 0x00000003ff047819 */ /* 0x000fe20000011604 */
[----:B------:R-:W-:Y:S01]  /*c640*/  IMAD R7, R77, 0x400, R2 ;  /* 0x000004004d077824 */ /* 0x000fe200078e0202 */
[----:B------:R-:W-:Y:S01]  /*c650*/  UMOV UR9, 0x6 ;  /* 0x0000000600097882 */ /* 0x000fe20000000000 */
[----:B------:R-:W-:Y:S01]  /*c660*/  LOP3.LUT P5, RZ, R222, 0x40000, RZ, 0xc0, !PT ;  /* 0x00040000deff7812 */ /* 0x000fe200078ac0ff */
[----:B------:R-:W-:Y:S01]  /*c670*/  USHF.L.U64.HI UR7, UR4, UR9, UR5 ;  /* 0x0000000904077299 */ /* 0x000fe20008010205 */
[----:B------:R-:W-:-:S02]  /*c680*/  LOP3.LUT R9, R9, R4, RZ, 0x3c, !PT ;  /* 0x0000000409097212 */ /* 0x000fc400078e3cff */
[C---:B------:R-:W-:Y:S01]  /*c690*/  LEA R4, R7.reuse, 0x100, 0x1 ;  /* 0x0000010007047811 */ /* 0x040fe200078e08ff */
[----:B------:R-:W-:Y:S01]  /*c6a0*/  IMAD.SHL.U32 R7, R7, 0x2, RZ ;  /* 0x0000000207077824 */ /* 0x000fe200078e00ff */
[----:B------:R-:W-:Y:S01]  /*c6b0*/  LOP3.LUT P4, RZ, R222, 0x20000, RZ, 0xc0, !PT ;  /* 0x00020000deff7812 */ /* 0x000fe2000788c0ff */
[----:B------:R-:W-:Y:S01]  /*c6c0*/  IMAD R214, R0, 0x200, R9 ;  /* 0x0000020000d67824 */ /* 0x000fe200078e0209 */
[C---:B------:R-:W-:Y:S01]  /*c6d0*/  ISETP.LT.OR P3, PT, R28.reuse, 0x1, P5 ;  /* 0x000000011c00780c */ /* 0x040fe20002f61670 */
[--C-:B------:R-:W-:Y:S01]  /*c6e0*/  IMAD R6, R5, 0x2, R4.reuse ;  /* 0x0000000205067824 */ /* 0x100fe200078e0204 */
[----:B------:R-:W-:Y:S01]  /*c6f0*/  ISETP.LT.OR P2, PT, R28, 0x1, P4 ;  /* 0x000000011c00780c */ /* 0x000fe20002741670 */
[C---:B------:R-:W-:Y:S01]  /*c700*/  IMAD R4, R3.reuse, 0x2, R4 ;  /* 0x0000000203047824 */ /* 0x040fe200078e0204 */
[----:B------:R-:W-:Y:S01]  /*c710*/  LDSM.16.M88.4 R120, [R7+0x100] ;  /* 0x000100000778783b */ /* 0x000fe20000000200 */
[----:B------:R-:W-:Y:S02]  /*c720*/  IMAD R0, R3, 0x2, R6 ;  /* 0x0000000203007824 */ /* 0x000fe400078e0206 */
[----:B------:R-:W-:Y:S01]  /*c730*/  IMAD.SHL.U32 R214, R214, 0x2, RZ ;  /* 0x00000002d6d67824 */ /* 0x000fe200078e00ff */
[----:B------:R1:W-:Y:S04]  /*c740*/  LDSM.16.M88.4 R172, [R7+0x4100] ;  /* 0x0041000007ac783b */ /* 0x0003e80000000200 */
[----:B------:R-:W-:Y:S01]  /*c750*/  LDSM.16.M88.4 R140, [R6] ;  /* 0x00000000068c783b */ /* 0x000fe20000000200 */
[----:B------:R-:W-:-:S03]  /*c760*/  IADD3 R213, R214, 0x8120, RZ ;  /* 0x00008120d6d57810 */ /* 0x000fc60007ffe0ff */
[----:B------:R2:W-:Y:S04]  /*c770*/  LDSM.16.M88.4 R176, [R6+0x4000] ;  /* 0x0040000006b0783b */ /* 0x0005e80000000200 */
[----:B------:R-:W-:Y:S04]  /*c780*/  LDSM.16.M88.4 R152, [R4] ;  /* 0x000000000498783b */ /* 0x000fe80000000200 */
[----:B------:R-:W-:Y:S04]  /*c790*/  LDSM.16.M88.4 R180, [R4+0x4000] ;  /* 0x0040000004b4783b */ /* 0x000fe80000000200 */
[----:B------:R-:W-:Y:S01]  /*c7a0*/  LDSM.16.M88.4 R168, [R0] ;  /* 0x0000000000a8783b */ /* 0x000fe20000000200 */
[----:B-1----:R-:W-:-:S03]  /*c7b0*/  IMAD R7, R31, c[0x0][0x208], RZ ;  /* 0x000082001f077a24 */ /* 0x002fc600078e02ff */
[----:B------:R-:W-:Y:S01]  /*c7c0*/  LDSM.16.M88.4 R188, [R0+0x4000] ;  /* 0x0040000000bc783b */ /* 0x000fe20000000200 */
[----:B------:R-:W-:-:S03]  /*c7d0*/  IMAD R7, R110, c[0x0][0x20c], R7 ;  /* 0x000083006e077a24 */ /* 0x000fc600078e0207 */
[----:B------:R-:W-:Y:S01]  /*c7e0*/  BAR.SYNC.DEFER_BLOCKING 0x0 ;  /* 0x0000000000007b1d */ /* 0x000fe20000010000 */
[----:B--2---:R-:W-:-:S04]  /*c7f0*/  IADD3 R6, R214, 0x8100, RZ ;  /* 0x00008100d6067810 */ /* 0x004fc80007ffe0ff */
[----:B------:R-:W-:-:S04]  /*c800*/  @P0 IADD3 R213, R6, -0x20, RZ ;  /* 0xffffffe006d50810 */ /* 0x000fc80007ffe0ff */
[C---:B------:R-:W-:Y:S02]  /*c810*/  IADD3 R207, R213.reuse, 0x800, RZ ;  /* 0x00000800d5cf7810 */ /* 0x040fe40007ffe0ff */
[C---:B------:R-:W-:Y:S02]  /*c820*/  IADD3 R206, R213.reuse, 0x1000, RZ ;  /* 0x00001000d5ce7810 */ /* 0x040fe40007ffe0ff */
        /* <DEDUP_REMOVED lines=11> */
[----:B------:R-:W1:Y:S04]  /*c8e0*/  LDSM.16.M88.4 R8, [R214+0x8100] ;  /* 0x00810000d608783b */ /* 0x000e680000000200 */
[----:B------:R-:W2:Y:S04]  /*c8f0*/  LDSM.16.M88.4 R68, [R214+0x9100] ;  /* 0x00910000d644783b */ /* 0x000ea80000000200 */
[----:B------:R-:W3:Y:S04]  /*c900*/  LDSM.16.M88.4 R24, [R213] ;  /* 0x00000000d518783b */ /* 0x000ee80000000200 */
[----:B------:R-:W4:Y:S04]  /*c910*/  LDSM.16.M88.4 R80, [R214+0x8900] ;  /* 0x00890000d650783b */ /* 0x000f280000000200 */
[----:B------:R-:W5:Y:S04]  /*c920*/  LDSM.16.M88.4 R16, [R213+0x1000] ;  /* 0x00100000d510783b */ /* 0x000f680000000200 */
[----:B------:R-:W3:Y:S04]  /*c930*/  LDSM.16.M88.4 R20, [R213+0x800] ;  /* 0x00080000d514783b */ /* 0x000ee80000000200 */
[----:B------:R-:W3:Y:S04]  /*c940*/  LDSM.16.M88.4 R60, [R214+0x9900] ;  /* 0x00990000d63c783b */ /* 0x000ee80000000200 */
[----:B------:R-:W4:Y:S04]  /*c950*/  LDSM.16.M88.4 R52, [R214+0xa100] ;  /* 0x00a10000d634783b */ /* 0x000f280000000200 */
[----:B------:R-:W4:Y:S04]  /*c960*/  LDSM.16.M88.4 R44, [R214+0xa900] ;  /* 0x00a90000d62c783b */ /* 0x000f280000000200 */
[----:B------:R-:W-:Y:S01]  /*c970*/  LDSM.16.M88.4 R40, [R213+0x2800] ;  /* 0x00280000d528783b */ /* 0x000fe20000000200 */
[C---:B-1----:R-:W-:Y:S08]  /*c980*/  HMMA.16816.F32.BF16 R12, R120.reuse, R8, RZ ;  /* 0x00000008780c723c */ /* 0x042ff000000418ff */
[C---:B--2---:R-:W-:Y:S08]  /*c990*/  HMMA.16816.F32.BF16 R72, R120.reuse, R68, RZ ;  /* 0x000000447848723c */ /* 0x044ff000000418ff */
[----:B------:R-:W-:Y:S08]  /*c9a0*/  HMMA.16816.F32.BF16 R8, R120, R10, RZ ;  /* 0x0000000a7808723c */ /* 0x000ff000000418ff */
[----:B---3--:R-:W-:Y:S07]  /*c9b0*/  HMMA.16816.F32.BF16 R12, R140, R24, R12 ;  /* 0x000000188c0c723c */ /* 0x008fee000004180c */
[----:B------:R-:W-:Y:S01]  /*c9c0*/  IMAD.WIDE.U32 R24, R110, c[0x0][0x208], RZ ;  /* 0x000082006e187a25 */ /* 0x000fe200078e00ff */
[----:B----4-:R-:W-:Y:S03]  /*c9d0*/  HMMA.16816.F32.BF16 R84, R120, R80, RZ ;  /* 0x000000507854723c */ /* 0x010fe600000418ff */
[----:B------:R-:W-:-:S02]  /*c9e0*/  IMAD.IADD R7, R25, 0x1, R7 ;  /* 0x0000000119077824 */ /* 0x000fc400078e0207 */
[----:B------:R-:W-:Y:S02]  /*c9f0*/  IMAD.U32 R25, RZ, RZ, UR8 ;  /* 0x00000008ff197e24 */ /* 0x000fe4000f8e00ff */
[----:B------:R-:W-:Y:S01]  /*ca00*/  IMAD R7, R7, 0x60, RZ ;  /* 0x0000006007077824 */ /* 0x000fe200078e02ff */
[----:B------:R-:W-:Y:S08]  /*ca10*/  HMMA.16816.F32.BF16 R80, R120, R82, RZ ;  /* 0x000000527850723c */ /* 0x000ff000000418ff */
[----:B-----5:R-:W-:Y:S07]  /*ca20*/  HMMA.16816.F32.BF16 R72, R140, R16, R72 ;  /* 0x000000108c48723c */ /* 0x020fee0000041848 */
[----:B------:R-:W-:Y:S01]  /*ca30*/  IMAD.WIDE.U32 R16, R24, 0x60, R236 ;  /* 0x0000006018107825 */ /* 0x000fe200078e00ec */
[----:B------:R-:W-:Y:S03]  /*ca40*/  HMMA.16816.F32.BF16 R68, R120, R70, RZ ;  /* 0x000000467844723c */ /* 0x000fe600000418ff */
[----:B------:R-:W-:Y:S01]  /*ca50*/  IMAD.IADD R0, R17, 0x1, R7 ;  /* 0x0000000111007824 */ /* 0x000fe200078e0207 */
[----:B------:R-:W-:-:S04]  /*ca60*/  LEA R6, P0, R16, c[0x0][0x1f8], 0x1 ;  /* 0x00007e0010067a11 */ /* 0x000fc800078008ff */
[----:B------:R-:W-:Y:S01]  /*ca70*/  LEA.HI.X R7, R16, c[0x0][0x1fc], R0, 0x1, P0 ;  /* 0x00007f0010077a11 */ /* 0x000fe200000f0c00 */
[----:B------:R-:W-:Y:S01]  /*ca80*/  HMMA.16816.F32.BF16 R8, R140, R26, R8 ;  /* 0x0000001a8c08723c */ /* 0x000fe20000041808 */
[----:B------:R-:W-:Y:S01]  /*ca90*/  IADD3 R24, P1, P0, R25, 0x80, R6 ;  /* 0x0000008019187810 */ /* 0x000fe2000783e006 */
[----:B------:R-:W-:-:S03]  /*caa0*/  IMAD.MOV.U32 R0, RZ, RZ, 0x40 ;  /* 0x00000040ff007424 */ /* 0x000fc600078e00ff */
[----:B------:R-:W-:Y:S02]  /*cab0*/  IADD3.X R25, RZ, UR7, R7, P1, P0 ;  /* 0x00000007ff197c10 */ /* 0x000fe40008fe0407 */
[----:B------:R-:W-:Y:S01]  /*cac0*/  IADD3 R26, P0, R6, UR8, RZ ;  /* 0x00000008061a7c10 */ /* 0x000fe2000ff1e0ff */
[----:B------:R-:W-:Y:S01]  /*cad0*/  HMMA.16816.F32.BF16 R84, R140, R20, R84 ;  /* 0x000000148c54723c */ /* 0x000fe20000041854 */
[C---:B------:R-:W-:Y:S02]  /*cae0*/  ISETP.LT.OR P1, PT, R28.reuse, 0x21, P4 ;  /* 0x000000211c00780c */ /* 0x040fe40002721670 */
[----:B------:R-:W-:Y:S02]  /*caf0*/  IADD3.X R27, R7, UR7, RZ, P0, !PT ;  /* 0x00000007071b7c10 */ /* 0x000fe400087fe4ff */
[----:B------:R-:W-:-:S03]  /*cb00*/  ISETP.LT.OR P0, PT, R28, 0x21, P5 ;  /* 0x000000211c00780c */ /* 0x000fc60002f01670 */
[C---:B------:R-:W-:Y:S01]  /*cb10*/  HMMA.16816.F32.BF16 R80, R140.reuse, R22, R80 ;  /* 0x000000168c50723c */ /* 0x040fe20000041850 */
[----:B------:R-:W1:Y:S07]  /*cb20*/  LDSM.16.M88.4 R20, [R213+0x1800] ;  /* 0x00180000d514783b */ /* 0x000e6e0000000200 */
[----:B------:R-:W-:Y:S01]  /*cb30*/  HMMA.16816.F32.BF16 R68, R140, R18, R68 ;  /* 0x000000128c44723c */ /* 0x000fe20000041844 */
[----:B------:R-:W2:Y:S04]  /*cb40*/  LDSM.16.M88.4 R16, [R213+0x2000] ;  /* 0x00200000d510783b */ /* 0x000ea80000000200 */
[----:B------:R-:W-:Y:S01]  /*cb50*/  @!PT LDS RZ, [RZ] ;  /* 0x00000000fffff984 */ /* 0x000fe20000000800 */
[----:B------:R-:W-:Y:S01]  /*cb60*/  @!PT LDS RZ, [RZ] ;  /* 0x00000000fffff984 */ /* 0x000fe20000000800 */
[----:B------:R-:W-:Y:S01]  /*cb70*/  @!PT LDS RZ, [RZ] ;  /* 0x00000000fffff984 */ /* 0x000fe20000000800 */
[----:B------:R3:W-:Y:S03]  /*cb80*/  LDGSTS.E.BYPASS.LTC128B.128 [R228+0x100], [R6.64], !P3 ;  /* 0x0010000006e47fae */ /* 0x0007e6000d901d50 */
[----:B------:R-:W-:Y:S01]  /*cb90*/  HMMA.16816.F32.BF16 R64, R120, R60, RZ ;  /* 0x0000003c7840723c */ /* 0x000fe200000418ff */
[----:B------:R3:W-:Y:S01]  /*cba0*/  LDGSTS.E.BYPASS.LTC128B.128 [R228+0x3100], [R6.64+0x80], !P2 ;  /* 0x0310008006e47fae */ /* 0x0007e2000d101d50 */
[----:B------:R-:W-:-:S03]  /*cbb0*/  LOP3.LUT P2, RZ, R29, 0x4, RZ, 0xc0, !PT ;  /* 0x000000041dff7812 */ /* 0x000fc6000784c0ff */
[----:B------:R4:W-:Y:S01]  /*cbc0*/  LDGSTS.E.BYPASS.LTC128B.128 [R228+0x1100], [R26.64], !P0 ;  /* 0x011000001ae47fae */ /* 0x0009e2000c101d50 */
[----:B------:R-:W-:Y:S02]  /*cbd0*/  IADD3 R88, P0, R26, UR8, RZ ;  /* 0x000000081a587c10 */ /* 0x000fe4000ff1e0ff */
[C---:B------:R-:W-:Y:S01]  /*cbe0*/  HMMA.16816.F32.BF16 R60, R120.reuse, R62, RZ ;  /* 0x0000003e783c723c */ /* 0x040fe200000418ff */
[----:B------:R4:W-:Y:S01]  /*cbf0*/  LDGSTS.E.BYPASS.LTC128B.128 [R228+0x4100], [R24.64], !P1 ;  /* 0x0410000018e47fae */ /* 0x0009e2000c901d50 */
[----:B------:R-:W-:Y:S02]  /*cc00*/  IADD3.X R89, R27, UR7, RZ, P0, !PT ;  /* 0x000000071b597c10 */ /* 0x000fe400087fe4ff */
[C---:B------:R-:W-:Y:S02]  /*cc10*/  ISETP.LT.OR P1, PT, R28.reuse, 0x41, P5 ;  /* 0x000000411c00780c */ /* 0x040fe40002f21670 */
[----:B------:R-:W-:Y:S02]  /*cc20*/  ISETP.LT.OR P0, PT, R28, 0x41, P4 ;  /* 0x000000411c00780c */ /* 0x000fe40002701670 */
[----:B------:R-:W-:Y:S01]  /*cc30*/  HMMA.16816.F32.BF16 R56, R120, R52, RZ ;  /* 0x000000347838723c */ /* 0x000fe200000418ff */
[----:B------:R-:W-:-:S05]  /*cc40*/  SEL R0, R0, 0xffffffc0, !P2 ;  /* 0xffffffc000007807 */ /* 0x000fca0005000000 */
[----:B------:R-:W-:Y:S02]  /*cc50*/  IMAD.IADD R211, R214, 0x1, R0 ;  /* 0x00000001d6d37824 */ /* 0x000fe400078e0200 */
[----:B------:R-:W-:Y:S01]  /*cc60*/  HMMA.16816.F32.BF16 R52, R120, R54, RZ ;  /* 0x000000367834723c */ /* 0x000fe200000418ff */
[----:B------:R5:W-:Y:S01]  /*cc70*/  LDGSTS.E.BYPASS.LTC128B.128 [R228+0x2100], [R88.64], !P1 ;  /* 0x0210000058e47fae */ /* 0x000be2000c901d50 */
[----:B------:R-:W-:-:S03]  /*cc80*/  IMAD.IADD R202, R0, 0x1, R213 ;  /* 0x0000000100ca7824 */ /* 0x000fc600078e02d5 */
[----:B------:R5:W-:Y:S01]  /*cc90*/  LDGSTS.E.BYPASS.LTC128B.128 [R228+0x5100], [R88.64+0x80], !P0 ;  /* 0x0510008058e47fae */ /* 0x000be2000c101d50 */
[----:B------:R-:W-:Y:S02]  /*cca0*/  ISETP.GT.AND P0, PT, R110, R223, PT ;  /* 0x000000df6e00720c */ /* 0x000fe40003f04270 */
[----:B------:R-:W-:Y:S01]  /*ccb0*/  HMMA.16816.F32.BF16 R48, R120, R44, RZ ;  /* 0x0000002c7830723c */ /* 0x000fe200000418ff */
[----:B------:R-:W3:Y:S04]  /*ccc0*/  LDSM.16.M88.4 R32, [R211+0x8100] ;  /* 0x00810000d320783b */ /* 0x000ee80000000200 */
[----:B------:R-:W3:Y:S03]  /*ccd0*/  LDSM.16.M88.4 R100, [R211+0x8900] ;  /* 0x00890000d364783b */ /* 0x000ee60000000200 */
[C---:B-1----:R-:W-:Y:S01]  /*cce0*/  HMMA.16816.F32.BF16 R64, R140.reuse, R20, R64 ;  /* 0x000000148c40723c */ /* 0x042fe20000041840 */
[----:B------:R-:W1:Y:S04]  /*ccf0*/  LDSM.16.M88.4 R28, [R211+0x9100] ;  /* 0x00910000d31c783b */ /* 0x000e680000000200 */
[----:B----4-:R-:W4:Y:S03]  /*cd00*/  LDSM.16.M88.4 R24, [R211+0x9900] ;  /* 0x00990000d318783b */ /* 0x010f260000000200 */
[----:B------:R-:W-:Y:S01]  /*cd10*/  HMMA.16816.F32.BF16 R60, R140, R22, R60 ;  /* 0x000000168c3c723c */ /* 0x000fe2000004183c */
[----:B------:R-:W1:Y:S04]  /*cd20*/  LDSM.16.M88.4 R20, [R211+0xa100] ;  /* 0x00a10000d314783b */ /* 0x000e680000000200 */
[----:B------:R-:W-:Y:S03]  /*cd30*/  LDSM.16.M88.4 R96, [R202] ;  /* 0x00000000ca60783b */ /* 0x000fe60000000200 */
[----:B------:R-:W-:Y:S01]  /*cd40*/  HMMA.16816.F32.BF16 R44, R120, R46, RZ ;  /* 0x0000002e782c723c */ /* 0x000fe200000418ff */
[----:B------:R-:W-:Y:S04]  /*cd50*/  LDSM.16.M88.4 R92, [R202+0x800] ;  /* 0x00080000ca5c783b */ /* 0x000fe80000000200 */
[----:B-----5:R-:W-:Y:S03]  /*cd60*/  LDSM.16.M88.4 R88, [R202+0x1000] ;  /* 0x00100000ca58783b */ /* 0x020fe60000000200 */
[C---:B--2---:R-:W-:Y:S01]  /*cd70*/  HMMA.16816.F32.BF16 R56, R140.reuse, R16, R56 ;  /* 0x000000108c38723c */ /* 0x044fe20000041838 */
[----:B------:R-:W-:Y:S04]  /*cd80*/  LDSM.16.M88.4 R104, [R211+0xb900] ;  /* 0x00b90000d368783b */ /* 0x000fe80000000200 */
[----:B------:R-:W0:Y:S03]  /*cd90*/  LDGDEPBAR ;  /* 0x00000000000079af */ /* 0x000e260000000000 */
[C---:B------:R-:W-:Y:S01]  /*cda0*/  HMMA.16816.F32.BF16 R52, R140.reuse, R18, R52 ;  /* 0x000000128c34723c */ /* 0x040fe20000041834 */
[----:B------:R-:W2:Y:S07]  /*cdb0*/  LDSM.16.M88.4 R16, [R211+0xa900] ;  /* 0x00a90000d310783b */ /* 0x000eae0000000200 */
[C---:B------:R-:W-:Y:S08]  /*cdc0*/  HMMA.16816.F32.BF16 R48, R140.reuse, R40, R48 ;  /* 0x000000288c30723c */ /* 0x040ff00000041830 */
[----:B------:R-:W-:Y:S01]  /*cdd0*/  HMMA.16816.F32.BF16 R44, R140, R42, R44 ;  /* 0x0000002a8c2c723c */ /* 0x000fe2000004182c */
[----:B------:R-:W5:Y:S07]  /*cde0*/  LDSM.16.M88.4 R40, [R202+0x1800] ;  /* 0x00180000ca28783b */ /* 0x000f6e0000000200 */
[C---:B---3--:R-:W-:Y:S08]  /*cdf0*/  HMMA.16816.F32.BF16 R12, R152.reuse, R32, R12 ;  /* 0x00000020980c723c */ /* 0x048ff0000004180c */
[C---:B------:R-:W-:Y:S01]  /*ce00*/  HMMA.16816.F32.BF16 R8, R152.reuse, R34, R8 ;  /* 0x000000229808723c */ /* 0x040fe20000041808 */
[----:B------:R-:W3:Y:S07]  /*ce10*/  LDSM.16.M88.4 R32, [R202+0x2000] ;  /* 0x00200000ca20783b */ /* 0x000eee0000000200 */
[C---:B------:R-:W-:Y:S08]  /*ce20*/  HMMA.16816.F32.BF16 R84, R152.reuse, R100, R84 ;  /* 0x000000649854723c */ /* 0x040ff00000041854 */
[C---:B------:R-:W-:Y:S01]  /*ce30*/  HMMA.16816.F32.BF16 R80, R152.reuse, R102, R80 ;  /* 0x000000669850723c */ /* 0x040fe20000041850 */
[----:B------:R-:W2:Y:S07]  /*ce40*/  LDSM.16.M88.4 R100, [R202+0x2800] ;  /* 0x00280000ca64783b */ /* 0x000eae0000000200 */
[C---:B-1----:R-:W-:Y:S08]  /*ce50*/  HMMA.16816.F32.BF16 R72, R152.reuse, R28, R72 ;  /* 0x0000001c9848723c */ /* 0x042ff00000041848 */
[C---:B------:R-:W-:Y:S01]  /*ce60*/  HMMA.16816.F32.BF16 R68, R152.reuse, R30, R68 ;  /* 0x0000001e9844723c */ /* 0x040fe20000041844 */
        /* <DEDUP_REMOVED lines=8> */
[----:B------:R-:W-:Y:S01]  /*cef0*/  HMMA.16816.F32.BF16 R44, R152, R18, R44 ;  /* 0x00000012982c723c */ /* 0x000fe2000004182c */
[----:B------:R-:W2:Y:S07]  /*cf00*/  LDSM.16.M88.4 R16, [R214+0xc900] ;  /* 0x00c90000d610783b */ /* 0x000eae0000000200 */
        /* <DEDUP_REMOVED lines=14> */
[----:B------:R-:W3:Y:S07]  /*cff0*/  LDSM.16.M88.4 R32, [R213+0x4000] ;  /* 0x00400000d520783b */ /* 0x000eee0000000200 */
[C---:B------:R-:W-:Y:S08]  /*d000*/  HMMA.16816.F32.BF16 R48, R168.reuse, R100, R48 ;  /* 0x00000064a830723c */ /* 0x040ff00000041830 */
[----:B------:R-:W-:Y:S01]  /*d010*/  HMMA.16816.F32.BF16 R44, R168, R102, R44 ;  /* 0x00000066a82c723c */ /* 0x000fe2000004182c */
[----:B------:R-:W-:Y:S07]  /*d020*/  LDSM.16.M88.4 R100, [R211+0xc100] ;  /* 0x00c10000d364783b */ /* 0x000fee0000000200 */
        /* <DEDUP_REMOVED lines=20> */
[----:B------:R-:W2:Y:S07]  /*d170*/  LDSM.16.M88.4 R88, [R211+0xd900] ;  /* 0x00d90000d358783b */ /* 0x000eae0000000200 */
[C---:B-----5:R-:W-:Y:S08]  /*d180*/  HMMA.16816.F32.BF16 R84, R176.reuse, R40, R84 ;  /* 0x00000028b054723c */ /* 0x060ff00000041854 */
[C---:B------:R-:W-:Y:S01]  /*d190*/  HMMA.16816.F32.BF16 R80, R176.reuse, R42, R80 ;  /* 0x0000002ab050723c */ /* 0x040fe20000041850 */
[----:B------:R-:W5:Y:S07]  /*d1a0*/  LDSM.16.M88.4 R40, [R202+0x3000] ;  /* 0x00300000ca28783b */ /* 0x000f6e0000000200 */
        /* <DEDUP_REMOVED lines=9> */
[C---:B------:R-:W-:Y:S08]  /*d240*/  HMMA.16816.F32.BF16 R48, R176.reuse, R20, R48 ;  /* 0x00000014b030723c */ /* 0x040ff00000041830 */
[----:B------:R-:W-:Y:S01]  /*d250*/  HMMA.16816.F32.BF16 R44, R176, R22, R44 ;  /* 0x00000016b02c723c */ /* 0x000fe2000004182c */
[----:B------:R-:W1:Y:S07]  /*d260*/  LDSM.16.M88.4 R20, [R202+0x5000] ;  /* 0x00500000ca14783b */ /* 0x000e6e0000000200 */
[C---:B--2---:R-:W-:Y:S08]  /*d270*/  HMMA.16816.F32.BF16 R12, R180.reuse, R16, R12 ;  /* 0x00000010b40c723c */ /* 0x044ff0000004180c */
[----:B------:R-:W-:Y:S01]  /*d280*/  HMMA.16816.F32.BF16 R8, R180, R18, R8 ;  /* 0x00000012b408723c */ /* 0x000fe20000041808 */
[----:B------:R-:W2:Y:S01]  /*d290*/  LDSM.16.M88.4 R16, [R202+0x5800] ;  /* 0x00580000ca10783b */ /* 0x000ea20000000200 */
        /* <DEDUP_REMOVED lines=13> */
[C---:B---3--:R-:W-:Y:S08]  /*d370*/  HMMA.16816.F32.BF16 R84, R188.reuse, R32, R84 ;  /* 0x00000020bc54723c */ /* 0x048ff00000041854 */
[C---:B------:R-:W-:Y:S08]  /*d380*/  HMMA.16816.F32.BF16 R80, R188.reuse, R34, R80 ;  /* 0x00000022bc50723c */ /* 0x040ff00000041850 */
[C---:B-1----:R-:W-:Y:S08]  /*d390*/  HMMA.16816.F32.BF16 R72, R188.reuse, R28, R72 ;  /* 0x0000001cbc48723c */ /* 0x042ff00000041848 */
[C---:B------:R-:W-:Y:S08]  /*d3a0*/  HMMA.16816.F32.BF16 R68, R188.reuse, R30, R68 ;  /* 0x0000001ebc44723c */ /* 0x040ff00000041844 */
[C---:B----4-:R-:W-:Y:S08]  /*d3b0*/  HMMA.16816.F32.BF16 R64, R188.reuse, R24, R64 ;  /* 0x00000018bc40723c */ /* 0x050ff00000041840 */
[C---:B------:R-:W-:Y:S08]  /*d3c0*/  HMMA.16816.F32.BF16 R60, R188.reuse, R26, R60 ;  /* 0x0000001abc3c723c */ /* 0x040ff0000004183c */
[C---:B------:R-:W-:Y:S08]  /*d3d0*/  HMMA.16816.F32.BF16 R56, R188.reuse, R20, R56 ;  /* 0x00000014bc38723c */ /* 0x040ff00000041838 */
[C---:B------:R-:W-:Y:S08]  /*d3e0*/  HMMA.16816.F32.BF16 R52, R188.reuse, R22, R52 ;  /* 0x00000016bc34723c */ /* 0x040ff00000041834 */
[C---:B--2---:R-:W-:Y:S08]  /*d3f0*/  HMMA.16816.F32.BF16 R48, R188.reuse, R16, R48 ;  /* 0x00000010bc30723c */ /* 0x044ff00000041830 */
[----:B------:R-:W-:Y:S01]  /*d400*/  HMMA.16816.F32.BF16 R44, R188, R18, R44 ;  /* 0x00000012bc2c723c */ /* 0x000fe2000004182c */
[----:B------:R-:W-:Y:S06]  /*d410*/  BAR.SYNC.DEFER_BLOCKING 0x0 ;  /* 0x0000000000007b1d */ /* 0x000fec0000010000 */
[----:B------:R-:W-:Y:S05]  /*d420*/  @!P0 BRA `(.L_x_382) ;  /* 0x000001b000008947 */ /* 0x000fea0003800000 */
[----:B------:R-:W-:Y:S01]  /*d430*/  IADD3 R17, R36, -0x2, RZ ;  /* 0xfffffffe24117810 */ /* 0x000fe20007ffe0ff */
[----:B------:R-:W-:-:S02]  /*d440*/  USHF.L.U32 UR5, UR10, 0x6, URZ ;  /* 0x000000060a057899 */ /* 0x000fc4000800063f */
[----:B------:R-:W-:Y:S01]  /*d450*/  ULDC UR4, c[0x0][0x1e4] ;  /* 0x0000790000047ab9 */ /* 0x000fe20000000800 */
[----:B------:R-:W-:Y:S01]  /*d460*/  SHF.R.S32.HI R7, RZ, 0x1f, R17 ;  /* 0x0000001fff077819 */ /* 0x000fe20000011411 */
[----:B------:R-:W-:Y:S01]  /*d470*/  IMAD R39, R39, R17, RZ ;  /* 0x0000001127277224 */ /* 0x000fe200078e02ff */
[----:B------:R-:W-:Y:S01]  /*d480*/  USHF.L.U64.HI UR4, UR10, UR9, UR4 ;  /* 0x000000090a047299 */ /* 0x000fe20008010204 */
        /* <DEDUP_REMOVED lines=21> */
.L_x_382:
[-C--:B-1----:R-:W-:Y:S01]  /*d5e0*/  LEA.HI R21, R37, R78.reuse, RZ, 0x2 ;  /* 0x0000004e25157211 */ /* 0x082fe200078f10ff */
[----:B------:R-:W-:Y:S01]  /*d5f0*/  FMUL.FTZ R19, R9, c[0x0][0x320] ;  /* 0x0000c80009137a20 */ /* 0x000fe20000410000 */
[----:B------:R-:W-:Y:S01]  /*d600*/  LOP3.LUT R23, R76, 0xffffffe0, RZ, 0xc0, !PT ;  /* 0xffffffe04c177812 */ /* 0x000fe200078ec0ff */
[----:B------:R-:W-:Y:S01]  /*d610*/  FMUL.FTZ R17, R84, c[0x0][0x320] ;  /* 0x0000c80054117a20 */ /* 0x000fe20000410000 */
[----:B------:R-:W-:Y:S01]  /*d620*/  SHF.R.S32.HI R16, RZ, 0x1f, R77 ;  /* 0x0000001fff107819 */ /* 0x000fe2000001144d */
[----:B------:R-:W-:Y:S01]  /*d630*/  FMUL.FTZ R0, R85, c[0x0][0x320] ;  /* 0x0000c80055007a20 */ /* 0x000fe20000410000 */
[----:B------:R-:W-:Y:S01]  /*d640*/  LOP3.LUT R21, R21, 0xfffffffc, RZ, 0xc0, !PT ;  /* 0xfffffffc15157812 */ /* 0x000fe200078ec0ff */
[----:B------:R-:W-:Y:S01]  /*d650*/  FMUL.FTZ R7, R80, c[0x0][0x320] ;  /* 0x0000c80050077a20 */ /* 0x000fe20000410000 */
[-C--:B------:R-:W-:Y:S01]  /*d660*/  IADD3 R4, -R23, R78.reuse, RZ ;  /* 0x0000004e17047210 */ /* 0x080fe20007ffe1ff */
[----:B------:R-:W-:Y:S01]  /*d670*/  FMUL.FTZ R9, R81, c[0x0][0x320] ;  /* 0x0000c80051097a20 */ /* 0x000fe20000410000 */
[----:B------:R-:W-:Y:S01]  /*d680*/  LEA.HI R16, R16, R77, RZ, 0x3 ;  /* 0x0000004d10107211 */ /* 0x000fe200078f18ff */
[----:B------:R-:W-:Y:S01]  /*d690*/  FMUL.FTZ R33, R72, c[0x0][0x320] ;  /* 0x0000c80048217a20 */ /* 0x000fe20000410000 */
[----:B------:R-:W-:Y:S01]  /*d6a0*/  IADD3 R78, -R21, R78, RZ ;  /* 0x0000004e154e7210 */ /* 0x000fe20007ffe1ff */
[----:B------:R-:W-:Y:S01]  /*d6b0*/  FMUL.FTZ R31, R73, c[0x0][0x320] ;  /* 0x0000c800491f7a20 */ /* 0x000fe20000410000 */
[----:B------:R-:W-:Y:S01]  /*d6c0*/  SHF.R.S32.HI R25, RZ, 0x1f, R4 ;  /* 0x0000001fff197819 */ /* 0x000fe20000011404 */
[----:B------:R-:W-:Y:S01]  /*d6d0*/  FMUL.FTZ R29, R68, c[0x0][0x320] ;  /* 0x0000c800441d7a20 */ /* 0x000fe20000410000 */
[----:B------:R-:W-:Y:S01]  /*d6e0*/  LOP3.LUT R16, R16, 0xffffff8, RZ, 0xc0, !PT ;  /* 0x0ffffff810107812 */ /* 0x000fe200078ec0ff */
[----:B------:R-:W-:Y:S01]  /*d6f0*/  FMUL.FTZ R69, R69, c[0x0][0x320] ;  /* 0x0000c80045457a20 */ /* 0x000fe20000410000 */
[----:B------:R-:W-:Y:S01]  /*d700*/  LEA.HI R6, R78, R78, RZ, 0x1 ;  /* 0x0000004e4e067211 */ /* 0x000fe200078f08ff */
[----:B------:R-:W-:Y:S01]  /*d710*/  FMUL.FTZ R64, R64, c[0x0][0x320] ;  /* 0x0000c80040407a20 */ /* 0x000fe20000410000 */
[----:B------:R-:W-:Y:S01]  /*d720*/  LEA.HI R25, R25, R4, RZ, 0x2 ;  /* 0x0000000419197211 */ /* 0x000fe200078f10ff */
[----:B------:R-:W-:Y:S01]  /*d730*/  IMAD.IADD R77, R77, 0x1, -R16 ;  /* 0x000000014d4d7824 */ /* 0x000fe200078e0a10 */
[----:B------:R-:W-:Y:S01]  /*d740*/  LOP3.LUT R21, R6, 0x1ffffffe, RZ, 0xc0, !PT ;  /* 0x1ffffffe06157812 */ /* 0x000fe200078ec0ff */
[----:B------:R-:W-:Y:S01]  /*d750*/  FMUL.FTZ R65, R65, c[0x0][0x320] ;  /* 0x0000c80041417a20 */ /* 0x000fe20000410000 */
[----:B------:R-:W-:Y:S01]  /*d760*/  LEA.HI.SX32 R16, R25, R118, 0x1e ;  /* 0x0000007619107211 */ /* 0x000fe200078ff2ff */
[----:B------:R-:W-:Y:S01]  /*d770*/  FMUL.FTZ R61, R61, c[0x0][0x320] ;  /* 0x0000c8003d3d7a20 */ /* 0x000fe20000410000 */
[----:B------:R-:W-:Y:S01]  /*d780*/  ISETP.NE.AND P0, PT, R217, 0x1, PT ;  /* 0x00000001d900780c */ /* 0x000fe20003f05270 */
[----:B------:R-:W-:Y:S01]  /*d790*/  IMAD.IADD R21, R78, 0x1, -R21 ;  /* 0x000000014e157824 */ /* 0x000fe200078e0a15 */
[----:B------:R-:W-:Y:S01]  /*d7a0*/  LEA R16, R77, R16, 0x4 ;  /* 0x000000104d107211 */ /* 0x000fe200078e20ff */
[----:B------:R-:W-:Y:S01]  /*d7b0*/  FMUL.FTZ R56, R56, c[0x0][0x320] ;  /* 0x0000c80038387a20 */ /* 0x000fe20000410000 */
[----:B------:R-:W-:Y:S01]  /*d7c0*/  LOP3.LUT R25, R25, 0x7ffffffc, RZ, 0xc0, !PT ;  /* 0x7ffffffc19197812 */ /* 0x000fe200078ec0ff */
[----:B------:R-:W-:Y:S01]  /*d7d0*/  FMUL.FTZ R57, R57, c[0x0][0x320] ;  /* 0x0000c80039397a20 */ /* 0x000fe20000410000 */
[----:B------:R-:W-:Y:S01]  /*d7e0*/  LEA R229, R21, R16, 0x3 ;  /* 0x0000001015e57211 */ /* 0x000fe200078e18ff */
[----:B------:R-:W-:Y:S01]  /*d7f0*/  FMUL.FTZ R21, R8, c[0x0][0x320] ;  /* 0x0000c80008157a20 */ /* 0x000fe20000410000 */
[----:B------:R-:W-:Y:S01]  /*d800*/  IADD3 R230, R4, -R25, RZ ;  /* 0x8000001904e67210 */ /* 0x000fe20007ffe0ff */
[----:B------:R-:W-:Y:S01]  /*d810*/  FMUL.FTZ R52, R52, c[0x0][0x320] ;  /* 0x0000c80034347a20 */ /* 0x000fe20000410000 */
[----:B------:R-:W-:Y:S01]  /*d820*/  IADD3 R43, R215, 0x1, R38 ;  /* 0x00000001d72b7810 */ /* 0x000fe20007ffe026 */
[----:B------:R-:W-:Y:S01]  /*d830*/  IMAD.MOV.U32 R6, RZ, RZ, R229 ;  /* 0x000000ffff067224 */ /* 0x000fe200078e00e5 */
[----:B------:R-:W-:Y:S01]  /*d840*/  SHF.L.U32 R230, R230, 0x1, RZ ;  /* 0x00000001e6e67819 */ /* 0x000fe200000006ff */
[----:B------:R-:W-:Y:S01]  /*d850*/  @P0 IMAD.HI.U32 R16, R229, c[0x0][0x2c8], RZ ;  /* 0x0000b200e5100a27 */ /* 0x000fe200078e00ff */
[----:B------:R-:W1:Y:S01]  /*d860*/  MUFU.TANH R19, R19 ;  /* 0x0000001300137308 */ /* 0x000e620000002400 */
[----:B------:R-:W-:Y:S01]  /*d870*/  ULDC UR10, c[0x0][0x324] ;  /* 0x0000c900000a7ab9 */ /* 0x000fe20000000800 */
[----:B------:R-:W-:Y:S01]  /*d880*/  IADD3 R43, -R220, R43, -R230 ;  /* 0x0000002bdc2b7210 */ /* 0x000fe20007ffe9e6 */
[----:B------:R-:W-:Y:S01]  /*d890*/  FMUL.FTZ R53, R53, c[0x0][0x320] ;  /* 0x0000c80035357a20 */ /* 0x000fe20000410000 */
[----:B------:R-:W-:Y:S01]  /*d8a0*/  @P0 SHF.R.U32.HI R6, RZ, c[0x0][0x2cc], R16 ;  /* 0x0000b300ff060a19 */ /* 0x000fe20000011610 */
[----:B------:R-:W-:Y:S01]  /*d8b0*/  FMUL.FTZ R48, R48, c[0x0][0x320] ;  /* 0x0000c80030307a20 */ /* 0x000fe20000410000 */
[----:B------:R-:W-:Y:S01]  /*d8c0*/  ISETP.GE.AND P0, PT, R216, 0x1, PT ;  /* 0x00000001d800780c */ /* 0x000fe20003f06270 */
[----:B------:R-:W-:Y:S01]  /*d8d0*/  FMUL.FTZ R49, R49, c[0x0][0x320] ;  /* 0x0000c80031317a20 */ /* 0x000fe20000410000 */
[----:B------:R-:W2:Y:S01]  /*d8e0*/  MUFU.TANH R17, R17 ;  /* 0x0000001100117308 */ /* 0x000ea20000002400 */
[----:B------:R-:W3:Y:S01]  /*d8f0*/  SHFL.IDX PT, R8, R6, RZ, 0x1c1f ;  /* 0x001c1fff06087589 */ /* 0x000ee200000e0000 */
[----:B------:R-:W-:Y:S01]  /*d900*/  FMUL.FTZ R45, R45, c[0x0][0x320] ;  /* 0x0000c8002d2d7a20 */ /* 0x000fe20000410000 */
[----:B------:R-:W-:Y:S01]  /*d910*/  ULOP3.LUT UR10, URZ, UR10, URZ, 0x33, !UPT ;  /* 0x0000000a3f0a7292 */ /* 0x000fe2000f8e333f */
[----:B------:R-:W-:Y:S01]  /*d920*/  FMUL.FTZ R13, R13, c[0x0][0x320] ;  /* 0x0000c8000d0d7a20 */ /* 0x000fe20000410000 */
[----:B------:R-:W-:Y:S01]  /*d930*/  IADD3 R42, -R230, R215, R38 ;  /* 0x000000d7e62a7210 */ /* 0x000fe20007ffe126 */
[----:B------:R-:W-:Y:S01]  /*d940*/  FMUL.FTZ R12, R12, c[0x0][0x320] ;  /* 0x0000c8000c0c7a20 */ /* 0x000fe20000410000 */
[----:B------:R-:W0:Y:S01]  /*d950*/  LDGDEPBAR ;  /* 0x00000000000079af */ /* 0x000e220000000000 */
[----:B------:R-:W-:Y:S01]  /*d960*/  FMUL.FTZ R60, R60, c[0x0][0x320] ;  /* 0x0000c8003c3c7a20 */ /* 0x000fe20000410000 */
[----:B------:R-:W4:Y:S01]  /*d970*/  MUFU.TANH R0, R0 ;  /* 0x0000000000007308 */ /* 0x000f220000002400 */
[----:B------:R-:W-:Y:S01]  /*d980*/  FMUL.FTZ R44, R44, c[0x0][0x320] ;  /* 0x0000c8002c2c7a20 */ /* 0x000fe20000410000 */
[----:B------:R-:W-:-:S06]  /*d990*/  IADD3 R30, R38, -R230, RZ ;  /* 0x800000e6261e7210 */ /* 0x000fcc0007ffe0ff */
        /* <DEDUP_REMOVED lines=20> */
[----:B------:R5:W1:Y:S02]  /*dae0*/  MUFU.TANH R133, R44 ;  /* 0x0000002c00857308 */ /* 0x000a640000002400 */
[----:B-----5:R-:W-:-:S02]  /*daf0*/  IADD3 R44, R43, c[0x0][0x328], RZ ;  /* 0x0000ca002b2c7a10 */ /* 0x020fc40007ffe0ff */
[----:B------:R-:W-:-:S03]  /*db00*/  IADD3 R43, R43, UR10, RZ ;  /* 0x0000000a2b2b7c10 */ /* 0x000fc6000fffe0ff */
[----:B---3--:R-:W-:Y:S01]  /*db10*/  IMAD.IADD R41, R44, 0x1, R8 ;  /* 0x000000012c297824 */ /* 0x008fe200078e0208 */
[----:B------:R-:W-:-:S04]  /*db20*/  IADD3 R24, R43, R8, RZ ;  /* 0x000000082b187210 */ /* 0x000fc80007ffe0ff */
[----:B------:R-:W-:Y:S01]  /*db30*/  IMNMX R41, R41, R42, PT ;  /* 0x0000002a29297217 */ /* 0x000fe20003800200 */
[----:B------:R-:W-:Y:S05]  /*db40*/  @!P0 BRA `(.L_x_383) ;  /* 0x0000014000008947 */ /* 0x000fea0003800000 */
[----:B-12-4-:R-:W-:Y:S01]  /*db50*/  IADD3 R13, -R220, R215, R8 ;  /* 0x000000d7dc0d7210 */ /* 0x016fe20007ffe108 */
[----:B------:R-:W-:Y:S03]  /*db60*/  BSSY B0, `(.L_x_384) ;  /* 0x000000e000007945 */ /* 0x000fe60003800000 */
        /* <DEDUP_REMOVED lines=9> */
.L_x_385:
[----:B------:R-:W-:-:S04]  /*dc00*/  MOV R8, c[0x0][0x32c] ;  /* 0x0000cb0000087a02 */ /* 0x000fc80000000f00 */
[----:B------:R-:W-:-:S13]  /*dc10*/  ISETP.NE.AND P0, PT, R8, 0x1, PT ;  /* 0x000000010800780c */ /* 0x000fda0003f05270 */
[----:B------:R-:W-:-:S05]  /*dc20*/  @P0 IMAD.HI.U32 R8, R13, c[0x0][0x330], RZ ;  /* 0x0000cc000d080a27 */ /* 0x000fca00078e00ff */
[----:B------:R-:W-:Y:S02]  /*dc30*/  @P0 SHF.R.U32.HI R13, RZ, c[0x0][0x334], R8 ;  /* 0x0000cd00ff0d0a19 */ /* 0x000fe40000011608 */
.L_x_386:
[----:B------:R-:W-:Y:S05]  /*dc40*/  BSYNC B0 ;  /* 0x0000000000007941 */ /* 0x000fea0003800000 */
.L_x_384:
[----:B------:R-:W-:-:S05]  /*dc50*/  IMAD R13, R13, c[0x0][0x32c], R30 ;  /* 0x0000cb000d0d7a24 */ /* 0x000fca00078e021e */
[----:B------:R-:W-:Y:S02]  /*dc60*/  IADD3 R8, R13, c[0x0][0x32c], RZ ;  /* 0x0000cb000d087a10 */ /* 0x000fe40007ffe0ff */
[----:B------:R-:W-:Y:S02]  /*dc70*/  IMNMX R24, R24, R13, !PT ;  /* 0x0000000d18187217 */ /* 0x000fe40007800200 */
[----:B------:R-:W-:Y:S02]  /*dc80*/  IMNMX R41, R41, R8, PT ;  /* 0x0000000829297217 */ /* 0x000fe40003800200 */
.L_x_383:
[C---:B-12-4-:R-:W-:Y:S01]  /*dc90*/  ISETP.GE.AND P0, PT, R38.reuse, 0x2, PT ;  /* 0x000000022600780c */ /* 0x056fe20003f06270 */
        /* <DEDUP_REMOVED lines=40> */
[----:B------:R2:W3:Y:S01]  /*df20*/  MUFU.TANH R156, R67 ;  /* 0x00000043009c7308 */ /* 0x0004e20000002400 */
[----:B------:R-:W-:Y:S01]  /*df30*/  P2R R12, PR, RZ, 0x2 ;  /* 0x00000002ff0c7803 */ /* 0x000fe20000000000 */
[--C-:B-1----:R-:W-:Y:S01]  /*df40*/  IMAD.IADD R11, R44, 0x1, R6.reuse ;  /* 0x000000012c0b7824 */ /* 0x102fe200078e0206 */
[----:B------:R-:W-:Y:S01]  /*df50*/  FSEL R17, R17, -INF , !P0 ;  /* 0xff80000011117808 */ /* 0x000fe20004000000 */
[----:B------:R-:W-:Y:S01]  /*df60*/  IMAD.IADD R43, R43, 0x1, R6 ;  /* 0x000000012b2b7824 */ /* 0x000fe200078e0206 */
[----:B------:R-:W-:-:S02]  /*df70*/  ISETP.GT.AND P0, PT, R24, 0x11, !P1 ;  /* 0x000000111800780c */ /* 0x000fc40004f04270 */
[----:B------:R-:W-:Y:S01]  /*df80*/  ISETP.GE.AND P1, PT, R38, 0x19, PT ;  /* 0x000000192600780c */ /* 0x000fe20003f26270 */
[----:B------:R2:W1:Y:S01]  /*df90*/  MUFU.TANH R166, R62 ;  /* 0x0000003e00a67308 */ /* 0x0004620000002400 */
[----:B------:R-:W-:Y:S02]  /*dfa0*/  ISETP.LT.OR P0, PT, R41, 0x12, P0 ;  /* 0x000000122900780c */ /* 0x000fe40000701670 */
[----:B------:R-:W-:Y:S02]  /*dfb0*/  P2R R37, PR, RZ, 0x2 ;  /* 0x00000002ff257803 */ /* 0x000fe40000000000 */
[----:B------:R-:W-:Y:S02]  /*dfc0*/  FSEL R13, R0, -INF , !P0 ;  /* 0xff800000000d7808 */ /* 0x000fe40004000000 */
[----:B------:R-:W-:Y:S01]  /*dfd0*/  ISETP.GT.AND P0, PT, R24, 0x18, !P1 ;  /* 0x000000181800780c */ /* 0x000fe20004f04270 */
[----:B------:R2:W4:Y:S01]  /*dfe0*/  MUFU.TANH R160, R63 ;  /* 0x0000003f00a07308 */ /* 0x0005220000002400 */
[----:B------:R-:W-:-:S02]  /*dff0*/  ISETP.GE.AND P1, PT, R38, 0x1a, PT ;  /* 0x0000001a2600780c */ /* 0x000fc40003f26270 */
[----:B------:R-:W-:Y:S02]  /*e000*/  ISETP.LT.OR P0, PT, R41, 0x19, P0 ;  /* 0x000000192900780c */ /* 0x000fe40000701670 */
[----:B------:R-:W-:Y:S02]  /*e010*/  P2R R8, PR, RZ, 0x2 ;  /* 0x00000002ff087803 */ /* 0x000fe40000000000 */
[----:B------:R-:W-:Y:S01]  /*e020*/  FSEL R7, R7, -INF , !P0 ;  /* 0xff80000007077808 */ /* 0x000fe20004000000 */
[----:B------:R2:W1:Y:S01]  /*e030*/  MUFU.TANH R164, R58 ;  /* 0x0000003a00a47308 */ /* 0x0004620000002400 */
[----:B------:R-:W-:Y:S02]  /*e040*/  ISETP.GT.AND P0, PT, R24, 0x19, !P1 ;  /* 0x000000191800780c */ /* 0x000fe40004f04270 */
[----:B------:R-:W-:Y:S02]  /*e050*/  ISETP.GE.AND P1, PT, R38, 0x21, PT ;  /* 0x000000212600780c */ /* 0x000fe40003f26270 */
[----:B------:R-:W-:-:S02]  /*e060*/  ISETP.LT.OR P0, PT, R41, 0x1a, P0 ;  /* 0x0000001a2900780c */ /* 0x000fc40000701670 */
[----:B------:R-:W-:Y:S01]  /*e070*/  P2R R35, PR, RZ, 0x2 ;  /* 0x00000002ff237803 */ /* 0x000fe20000000000 */
[----:B------:R2:W1:Y:S01]  /*e080*/  MUFU.TANH R162, R59 ;  /* 0x0000003b00a27308 */ /* 0x0004620000002400 */
[----:B------:R-:W-:Y:S02]  /*e090*/  FSEL R9, R9, -INF , !P0 ;  /* 0xff80000009097808 */ /* 0x000fe40004000000 */
[----:B------:R-:W-:Y:S02]  /*e0a0*/  ISETP.GT.AND P0, PT, R24, 0x20, !P1 ;  /* 0x000000201800780c */ /* 0x000fe40004f04270 */
[----:B------:R-:W-:Y:S02]  /*e0b0*/  ISETP.GE.AND P1, PT, R38, 0x22, PT ;  /* 0x000000222600780c */ /* 0x000fe40003f26270 */
[----:B------:R-:W-:Y:S01]  /*e0c0*/  ISETP.LT.OR P0, PT, R41, 0x21, P0 ;  /* 0x000000212900780c */ /* 0x000fe20000701670 */
[----:B------:R2:W1:Y:S01]  /*e0d0*/  MUFU.TANH R148, R74 ;  /* 0x0000004a00947308 */ /* 0x0004620000002400 */
[----:B------:R-:W-:-:S02]  /*e0e0*/  P2R R34, PR, RZ, 0x2 ;  /* 0x00000002ff227803 */ /* 0x000fc40000000000 */
[----:B------:R-:W-:Y:S02]  /*e0f0*/  FSEL R33, R33, -INF , !P0 ;  /* 0xff80000021217808 */ /* 0x000fe40004000000 */
[----:B------:R-:W-:Y:S02]  /*e100*/  ISETP.GT.AND P0, PT, R24, 0x21, !P1 ;  /* 0x000000211800780c */ /* 0x000fe40004f04270 */
[----:B------:R-:W-:Y:S01]  /*e110*/  ISETP.GE.AND P1, PT, R38, 0x29, PT ;  /* 0x000000292600780c */ /* 0x000fe20003f26270 */
[----:B------:R2:W1:Y:S01]  /*e120*/  MUFU.TANH R158, R54 ;  /* 0x00000036009e7308 */ /* 0x0004620000002400 */
[----:B------:R-:W-:Y:S02]  /*e130*/  ISETP.LT.OR P0, PT, R41, 0x22, P0 ;  /* 0x000000222900780c */ /* 0x000fe40000701670 */
[----:B------:R-:W-:Y:S02]  /*e140*/  P2R R32, PR, RZ, 0x2 ;  /* 0x00000002ff207803 */ /* 0x000fe40000000000 */
[----:B------:R-:W-:-:S02]  /*e150*/  FSEL R31, R31, -INF , !P0 ;  /* 0xff8000001f1f7808 */ /* 0x000fc40004000000 */
[----:B------:R-:W-:Y:S01]  /*e160*/  ISETP.GT.AND P0, PT, R24, 0x28, !P1 ;  /* 0x000000281800780c */ /* 0x000fe20004f04270 */
[----:B------:R2:W1:Y:S01]  /*e170*/  MUFU.TANH R150, R55 ;  /* 0x0000003700967308 */ /* 0x0004620000002400 */
[----:B------:R-:W-:Y:S02]  /*e180*/  ISETP.GE.AND P1, PT, R38, 0x2a, PT ;  /* 0x0000002a2600780c */ /* 0x000fe40003f26270 */
[----:B------:R-:W-:Y:S02]  /*e190*/  ISETP.LT.OR P0, PT, R41, 0x29, P0 ;  /* 0x000000292900780c */ /* 0x000fe40000701670 */
[----:B------:R-:W-:Y:S02]  /*e1a0*/  P2R R28, PR, RZ, 0x2 ;  /* 0x00000002ff1c7803 */ /* 0x000fe40000000000 */
[----:B------:R-:W-:Y:S01]  /*e1b0*/  FSEL R29, R29, -INF , !P0 ;  /* 0xff8000001d1d7808 */ /* 0x000fe20004000000 */
[----:B------:R2:W1:Y:S01]  /*e1c0*/  MUFU.TANH R128, R75 ;  /* 0x0000004b00807308 */ /* 0x0004620000002400 */
[----:B------:R-:W-:-:S02]  /*e1d0*/  ISETP.GT.AND P0, PT, R24, 0x29, !P1 ;  /* 0x000000291800780c */ /* 0x000fc40004f04270 */
[----:B------:R-:W-:Y:S02]  /*e1e0*/  ISETP.GE.AND P1, PT, R38, 0x31, PT ;  /* 0x000000312600780c */ /* 0x000fe40003f26270 */
[----:B------:R-:W-:Y:S02]  /*e1f0*/  ISETP.LT.OR P0, PT, R41, 0x2a, P0 ;  /* 0x0000002a2900780c */ /* 0x000fe40000701670 */
[----:B------:R-:W-:Y:S01]  /*e200*/  P2R R27, PR, RZ, 0x2 ;  /* 0x00000002ff1b7803 */ /* 0x000fe20000000000 */
[----:B------:R2:W1:Y:S01]  /*e210*/  MUFU.TANH R136, R51 ;  /* 0x0000003300887308 */ /* 0x0004620000002400 */
        /* <DEDUP_REMOVED lines=9> */
[----:B------:R2:W1:Y:S01]  /*e2b0*/  MUFU.TANH R146, R70 ;  /* 0x0000004600927308 */ /* 0x0004620000002400 */
[----:B------:R-:W-:-:S02]  /*e2c0*/  ISETP.LT.OR P0, PT, R41, 0x32, P0 ;  /* 0x000000322900780c */ /* 0x000fc40000701670 */
[----:B------:R-:W-:Y:S02]  /*e2d0*/  P2R R25, PR, RZ, 0x2 ;  /* 0x00000002ff197803 */ /* 0x000fe40000000000 */
[----:B------:R-:W-:Y:S02]  /*e2e0*/  FSEL R151, R151, -INF , !P0 ;  /* 0xff80000097977808 */ /* 0x000fe40004000000 */
[----:B------:R-:W-:Y:S01]  /*e2f0*/  ISETP.GT.AND P0, PT, R24, 0x38, !P1 ;  /* 0x000000381800780c */ /* 0x000fe20004f04270 */
[----:B------:R-:W1:Y:S01]  /*e300*/  MUFU.TANH R132, R132 ;  /* 0x0000008400847308 */ /* 0x000e620000002400 */
[C---:B------:R-:W-:Y:S02]  /*e310*/  ISETP.GE.AND P1, PT, R38.reuse, 0x3a, PT ;  /* 0x0000003a2600780c */ /* 0x040fe40003f26270 */
[----:B------:R-:W-:Y:S02]  /*e320*/  ISETP.LT.OR P0, PT, R41, 0x39, P0 ;  /* 0x000000392900780c */ /* 0x000fe40000701670 */
[----:B------:R-:W-:-:S02]  /*e330*/  ISETP.GE.AND P5, PT, R38, 0x42, PT ;  /* 0x000000422600780c */ /* 0x000fc40003fa6270 */
[----:B------:R-:W-:Y:S01]  /*e340*/  FSEL R147, R147, -INF , !P0 ;  /* 0xff80000093937808 */ /* 0x000fe20004000000 */
[----:B------:R2:W1:Y:S01]  /*e350*/  MUFU.TANH R130, R47 ;  /* 0x0000002f00827308 */ /* 0x0004620000002400 */
[----:B------:R-:W-:Y:S02]  /*e360*/  ISETP.GT.AND P0, PT, R24, 0x39, !P1 ;  /* 0x000000391800780c */ /* 0x000fe40004f04270 */
[C---:B------:R-:W-:Y:S02]  /*e370*/  ISETP.GE.AND P4, PT, R38.reuse, 0x49, PT ;  /* 0x000000492600780c */ /* 0x040fe40003f86270 */
[----:B------:R-:W-:Y:S02]  /*e380*/  ISETP.LT.OR P0, PT, R41, 0x3a, P0 ;  /* 0x0000003a2900780c */ /* 0x000fe40000701670 */
[----:B------:R-:W-:Y:S01]  /*e390*/  ISETP.GE.AND P3, PT, R38, 0x4a, PT ;  /* 0x0000004a2600780c */ /* 0x000fe20003f66270 */
[----:B------:R2:W1:Y:S01]  /*e3a0*/  MUFU.TANH R134, R71 ;  /* 0x0000004700867308 */ /* 0x0004620000002400 */
[----:B------:R-:W-:-:S02]  /*e3b0*/  FSEL R145, R145, -INF , !P0 ;  /* 0xff80000091917808 */ /* 0x000fc40004000000 */
[----:B------:R-:W-:Y:S02]  /*e3c0*/  ISETP.GT.AND P0, PT, R24, 0x40, !P6 ;  /* 0x000000401800780c */ /* 0x000fe40007704270 */
[----:B------:R-:W-:Y:S02]  /*e3d0*/  ISETP.GE.AND P2, PT, R38, 0x51, PT ;  /* 0x000000512600780c */ /* 0x000fe40003f46270 */
[----:B------:R-:W-:Y:S01]  /*e3e0*/  ISETP.LT.OR P0, PT, R41, 0x41, P0 ;  /* 0x000000412900780c */ /* 0x000fe20000701670 */
[----:B------:R-:W1:Y:S01]  /*e3f0*/  MUFU.TANH R46, R46 ;  /* 0x0000002e002e7308 */ /* 0x000e620000002400 */
        /* <DEDUP_REMOVED lines=9> */
[----:B------:R2:W1:Y:S01]  /*e490*/  MUFU.TANH R184, R66 ;  /* 0x0000004200b87308 */ /* 0x0004620000002400 */
[----:B------:R-:W-:-:S02]  /*e4a0*/  IMNMX R42, R11, R42, PT ;  /* 0x0000002a0b2a7217 */ /* 0x000fc40003800200 */
[----:B------:R-:W-:-:S04]  /*e4b0*/  ISETP.LT.OR P0, PT, R41, 0x49, P0 ;  /* 0x000000492900780c */ /* 0x000fc80000701670 */
[----:B------:R-:W-:Y:S01]  /*e4c0*/  FSEL R157, R157, -INF , !P0 ;  /* 0xff8000009d9d7808 */ /* 0x000fe20004000000 */
[----:B------:R2:W1:Y:S01]  /*e4d0*/  MUFU.TANH R138, R50 ;  /* 0x00000032008a7308 */ /* 0x0004620000002400 */
[----:B------:R-:W-:-:S04]  /*e4e0*/  ISETP.GT.AND P0, PT, R24, 0x49, !P3 ;  /* 0x000000491800780c */ /* 0x000fc80005f04270 */
[----:B------:R-:W-:-:S04]  /*e4f0*/  ISETP.LT.OR P0, PT, R41, 0x4a, P0 ;  /* 0x0000004a2900780c */ /* 0x000fc80000701670 */
[----:B------:R-:W-:Y:S02]  /*e500*/  FSEL R149, R149, -INF , !P0 ;  /* 0xff80000095957808 */ /* 0x000fe40004000000 */
[----:B------:R-:W-:-:S04]  /*e510*/  ISETP.GT.AND P0, PT, R24, 0x50, !P2 ;  /* 0x000000501800780c */ /* 0x000fc80005704270 */
[----:B------:R-:W-:-:S04]  /*e520*/  ISETP.LT.OR P0, PT, R41, 0x51, P0 ;  /* 0x000000512900780c */ /* 0x000fc80000701670 */
[----:B------:R-:W-:Y:S02]  /*e530*/  FSEL R137, R137, -INF , !P0 ;  /* 0xff80000089897808 */ /* 0x000fe40004000000 */
[----:B------:R-:W-:Y:S02]  /*e540*/  ISETP.GT.AND P0, PT, R24, 0x51, !P1 ;  /* 0x000000511800780c */ /* 0x000fe40004f04270 */
[----:B------:R-:W-:Y:S02]  /*e550*/  ISETP.GE.AND P1, PT, R38, 0x59, PT ;  /* 0x000000592600780c */ /* 0x000fe40003f26270 */
[----:B------:R-:W-:Y:S02]  /*e560*/  ISETP.LT.OR P0, PT, R41, 0x52, P0 ;  /* 0x000000522900780c */ /* 0x000fe40000701670 */
[----:B------:R-:W-:Y:S02]  /*e570*/  P2R R18, PR, RZ, 0x2 ;  /* 0x00000002ff127803 */ /* 0x000fe40000000000 */
[----:B------:R-:W-:-:S02]  /*e580*/  FSEL R135, R135, -INF , !P0 ;  /* 0xff80000087877808 */ /* 0x000fc40004000000 */
[----:B------:R-:W-:Y:S02]  /*e590*/  ISETP.GT.AND P0, PT, R24, 0x58, !P1 ;  /* 0x000000581800780c */ /* 0x000fe40004f04270 */
[----:B------:R-:W-:Y:S02]  /*e5a0*/  ISETP.GE.AND P1, PT, R38, 0x1, PT ;  /* 0x000000012600780c */ /* 0x000fe40003f26270 */
[----:B------:R-:W-:-:S04]  /*e5b0*/  ISETP.LT.OR P0, PT, R41, 0x59, P0 ;  /* 0x000000592900780c */ /* 0x000fc80000701670 */
[----:B------:R-:W-:Y:S02]  /*e5c0*/  FSEL R133, R133, -INF , !P0 ;  /* 0xff80000085857808 */ /* 0x000fe40004000000 */
[----:B------:R-:W-:-:S04]  /*e5d0*/  ISETP.GT.AND P0, PT, R24, RZ, !P1 ;  /* 0x000000ff1800720c */ /* 0x000fc80004f04270 */
[----:B------:R-:W-:-:S04]  /*e5e0*/  ISETP.LT.OR P0, PT, R41, 0x1, P0 ;  /* 0x000000012900780c */ /* 0x000fc80000701670 */
[----:B------:R-:W-:Y:S02]  /*e5f0*/  FSEL R4, R4, -INF , !P0 ;  /* 0xff80000004047808 */ /* 0x000fe40004000000 */
[----:B------:R-:W-:Y:S01]  /*e600*/  ISETP.GE.AND P0, PT, R38, 0x5a, PT ;  /* 0x0000005a2600780c */ /* 0x000fe20003f06270 */
[----:B------:R-:W-:-:S03]  /*e610*/  FMUL.FTZ R38, R82, c[0x0][0x320] ;  /* 0x0000c80052267a20 */ /* 0x000fc60000410000 */
[----:B------:R-:W-:Y:S02]  /*e620*/  P2R R20, PR, RZ, 0x1 ;  /* 0x00000001ff147803 */ /* 0x000fe40000000000 */
        /* <DEDUP_REMOVED lines=8> */
[----:B------:R-:W-:Y:S01]  /*e6b0*/  ISETP.GE.AND P0, PT, R216, 0x1, PT ;  /* 0x00000001d800780c */ /* 0x000fe20003f06270 */
        /* <DEDUP_REMOVED lines=16> */
.L_x_389:
[----:B------:R-:W-:-:S04]  /*e7c0*/  MOV R6, c[0x0][0x32c] ;  /* 0x0000cb0000067a02 */ /* 0x000fc80000000f00 */
[----:B------:R-:W-:-:S13]  /*e7d0*/  ISETP.NE.AND P0, PT, R6, 0x1, PT ;  /* 0x000000010600780c */ /* 0x000fda0003f05270 */
[----:B------:R-:W-:-:S05]  /*e7e0*/  @P0 IMAD.HI.U32 R6, R11, c[0x0][0x330], RZ ;  /* 0x0000cc000b060a27 */ /* 0x000fca00078e00ff */
[----:B------:R-:W-:Y:S02]  /*e7f0*/  @P0 SHF.R.U32.HI R11, RZ, c[0x0][0x334], R6 ;  /* 0x0000cd00ff0b0a19 */ /* 0x000fe40000011606 */
.L_x_390:
[----:B------:R-:W-:Y:S05]  /*e800*/  BSYNC B0 ;  /* 0x0000000000007941 */ /* 0x000fea0003800000 */
.L_x_388:
[----:B------:R-:W-:-:S05]  /*e810*/  IMAD R30, R11, c[0x0][0x32c], R30 ;  /* 0x0000cb000b1e7a24 */ /* 0x000fca00078e021e */
[----:B------:R-:W-:Y:S02]  /*e820*/  IADD3 R11, R30, c[0x0][0x32c], RZ ;  /* 0x0000cb001e0b7a10 */ /* 0x000fe40007ffe0ff */
[----:B------:R-:W-:Y:S02]  /*e830*/  IMNMX R43, R43, R30, !PT ;  /* 0x0000001e2b2b7217 */ /* 0x000fe40007800200 */
[----:B------:R-:W-:Y:S02]  /*e840*/  IMNMX R42, R42, R11, PT ;  /* 0x0000000b2a2a7217 */ /* 0x000fe40003800200 */
.L_x_387:
[----:B--234-:R-:W-:Y:S01]  /*e850*/  ISETP.NE.AND P0, PT, R45, RZ, PT ;  /* 0x000000ff2d00720c */ /* 0x01cfe20003f05270 */
[----:B------:R-:W-:Y:S01]  /*e860*/  IMAD.SHL.U32 R212, R2, 0x2, RZ ;  /* 0x0000000202d47824 */ /* 0x000fe200078e00ff */
[----:B------:R-:W-:Y:S02]  /*e870*/  IADD3 R192, R36, -0x2, RZ ;  /* 0xfffffffe24c07810 */ /* 0x000fe40007ffe0ff */
[----:B------:R-:W-:Y:S01]  /*e880*/  ISETP.GT.AND P0, PT, R43, 0x1, !P0 ;  /* 0x000000012b00780c */ /* 0x000fe20004704270 */
[--C-:B------:R-:W-:Y:S01]  /*e890*/  IMAD R210, R5, 0x2, R212.reuse ;  /* 0x0000000205d27824 */ /* 0x100fe200078e02d4 */
[----:B------:R-:W-:Y:S01]  /*e8a0*/  LDSM.16.MT88.4 R76, [R212+0x3100] ;  /* 0x00310000d44c783b */ /* 0x000fe20000004200 */
[C---:B------:R-:W-:Y:S01]  /*e8b0*/  IMAD R209, R3.reuse, 0x2, R212 ;  /* 0x0000000203d17824 */ /* 0x040fe200078e02d4 */
[----:B------:R-:W-:Y:S01]  /*e8c0*/  ISETP.LT.OR P0, PT, R42, 0x2, P0 ;  /* 0x000000022a00780c */ /* 0x000fe20000701670 */
[----:B------:R-:W-:Y:S01]  /*e8d0*/  IMAD R208, R3, 0x2, R210 ;  /* 0x0000000203d07824 */ /* 0x000fe200078e02d2 */
[----:B------:R-:W-:Y:S02]  /*e8e0*/  LDSM.16.MT88.4 R108, [R212+0x100] ;  /* 0x00010000d46c783b */ /* 0x000fe40000004200 */
[----:B-1----:R-:W-:-:S02]  /*e8f0*/  FSEL R30, R14, -INF , !P0 ;  /* 0xff8000000e1e7808 */ /* 0x002fc40004000000 */
[----:B------:R-:W-:Y:S01]  /*e900*/  ISETP.NE.AND P0, PT, R16, RZ, PT ;  /* 0x000000ff1000720c */ /* 0x000fe20003f05270 */
[----:B------:R-:W-:Y:S03]  /*e910*/  LDSM.16.MT88.4 R84, [R208+0x100] ;  /* 0x00010000d054783b */ /* 0x000fe60000004200 */
[----:B------:R-:W-:Y:S01]  /*e920*/  ISETP.GT.AND P0, PT, R43, 0x8, !P0 ;  /* 0x000000082b00780c */ /* 0x000fe20004704270 */
[----:B------:R-:W-:Y:S03]  /*e930*/  LDSM.16.MT88.4 R100, [R210+0x100] ;  /* 0x00010000d264783b */ /* 0x000fe60000004200 */
[----:B------:R-:W-:Y:S01]  /*e940*/  ISETP.LT.OR P0, PT, R42, 0x9, P0 ;  /* 0x000000092a00780c */ /* 0x000fe20000701670 */
[----:B------:R-:W-:Y:S03]  /*e950*/  LDSM.16.MT88.4 R92, [R209+0x100] ;  /* 0x00010000d15c783b */ /* 0x000fe60000004200 */
[----:B------:R-:W-:Y:S01]  /*e960*/  FSEL R16, R46, -INF , !P0 ;  /* 0xff8000002e107808 */ /* 0x000fe20004000000 */
[----:B------:R-:W-:Y:S01]  /*e970*/  LDSM.16.MT88.4 R68, [R210+0x3100] ;  /* 0x00310000d244783b */ /* 0x000fe20000004200 */
[----:B------:R-:W-:-:S03]  /*e980*/  ISETP.NE.AND P0, PT, R40, RZ, PT ;  /* 0x000000ff2800720c */ /* 0x000fc60003f05270 */
[----:B------:R-:W-:Y:S01]  /*e990*/  LDSM.16.MT88.4 R56, [R209+0x3100] ;  /* 0x00310000d138783b */ /* 0x000fe20000004200 */
        /* <DEDUP_REMOVED lines=51> */
[----:B------:R-:W-:Y:S02]  /*ecd0*/  ISETP.GT.AND P0, PT, R43, 0x40, !P6 ;  /* 0x000000402b00780c */ /* 0x000fe40007704270 */
[----:B------:R-:W-:Y:S02]  /*ece0*/  ISETP.NE.AND P6, PT, R20, RZ, PT ;  /* 0x000000ff1400720c */ /* 0x000fe40003fc5270 */
        /* <DEDUP_REMOVED lines=8> */
[----:B------:R-:W-:Y:S02]  /*ed70*/  ISETP.LT.OR P0, PT, R42, 0x49, P0 ;  /* 0x000000492a00780c */ /* 0x000fe40000701670 */
[----:B------:R-:W-:Y:S02]  /*ed80*/  FMNMX.FTZ R0, R4, R23, !PT ;  /* 0x0000001704007209 */ /* 0x000fe40007810000 */
[----:B------:R-:W-:-:S02]  /*ed90*/  FSEL R158, R158, -INF , !P0 ;  /* 0xff8000009e9e7808 */ /* 0x000fc40004000000 */
[----:B------:R-:W-:Y:S02]  /*eda0*/  ISETP.GT.AND P0, PT, R43, 0x49, !P3 ;  /* 0x000000492b00780c */ /* 0x000fe40005f04270 */
[----:B------:R-:W-:Y:S02]  /*edb0*/  FMNMX.FTZ R0, R21, R0, !PT ;  /* 0x0000000015007209 */ /* 0x000fe40007810000 */
[----:B------:R-:W-:Y:S02]  /*edc0*/  ISETP.LT.OR P0, PT, R42, 0x4a, P0 ;  /* 0x0000004a2a00780c */ /* 0x000fe40000701670 */
[----:B------:R-:W-:Y:S02]  /*edd0*/  FMNMX.FTZ R0, R19, R0, !PT ;  /* 0x0000000013007209 */ /* 0x000fe40007810000 */
[----:B------:R-:W-:Y:S02]  /*ede0*/  FSEL R150, R150, -INF , !P0 ;  /* 0xff80000096967808 */ /* 0x000fe40004000000 */
[----:B------:R-:W-:-:S02]  /*edf0*/  ISETP.GT.AND P0, PT, R43, 0x50, !P2 ;  /* 0x000000502b00780c */ /* 0x000fc40005704270 */
[----:B------:R-:W-:Y:S02]  /*ee00*/  FMNMX.FTZ R0, R17, R0, !PT ;  /* 0x0000000011007209 */ /* 0x000fe40007810000 */
[----:B------:R-:W-:Y:S02]  /*ee10*/  ISETP.LT.OR P0, PT, R42, 0x51, P0 ;  /* 0x000000512a00780c */ /* 0x000fe40000701670 */
[----:B------:R-:W-:Y:S02]  /*ee20*/  FMNMX.FTZ R0, R13, R0, !PT ;  /* 0x000000000d007209 */ /* 0x000fe40007810000 */
[----:B------:R-:W-:Y:S02]  /*ee30*/  FSEL R138, R138, -INF , !P0 ;  /* 0xff8000008a8a7808 */ /* 0x000fe40004000000 */
[----:B------:R-:W-:Y:S02]  /*ee40*/  ISETP.GT.AND P0, PT, R43, RZ, !P1 ;  /* 0x000000ff2b00720c */ /* 0x000fe40004f04270 */
[----:B------:R-:W-:-:S02]  /*ee50*/  FMNMX.FTZ R0, R7, R0, !PT ;  /* 0x0000000007007209 */ /* 0x000fc40007810000 */
[----:B------:R-:W-:Y:S02]  /*ee60*/  ISETP.LT.OR P0, PT, R42, 0x1, P0 ;  /* 0x000000012a00780c */ /* 0x000fe40000701670 */
[----:B------:R-:W-:Y:S02]  /*ee70*/  FMNMX.FTZ R0, R9, R0, !PT ;  /* 0x0000000009007209 */ /* 0x000fe40007810000 */
[----:B------:R-:W-:Y:S02]  /*ee80*/  FSEL R24, R24, -INF , !P0 ;  /* 0xff80000018187808 */ /* 0x000fe40004000000 */
        /* <DEDUP_REMOVED lines=24> */
[----:B------:R-:W-:Y:S02]  /*f010*/  ISETP.GT.AND P0, PT, R43, 0x51, !P4 ;  /* 0x000000512b00780c */ /* 0x000fe40006704270 */
[----:B------:R-:W-:Y:S02]  /*f020*/  FMNMX.FTZ R15, R156, R15, !PT ;  /* 0x0000000f9c0f7209 */ /* 0x000fe40007810000 */
[----:B------:R-:W-:-:S02]  /*f030*/  FMNMX.FTZ R0, R137, R0, !PT ;  /* 0x0000000089007209 */ /* 0x000fc40007810000 */
[----:B------:R-:W-:Y:S02]  /*f040*/  FMNMX.FTZ R15, R166, R15, !PT ;  /* 0x0000000fa60f7209 */ /* 0x000fe40007810000 */
[----:B------:R-:W-:Y:S02]  /*f050*/  ISETP.GT.AND P1, PT, R43, 0x58, !P5 ;  /* 0x000000582b00780c */ /* 0x000fe40006f24270 */
[----:B------:R-:W-:Y:S02]  /*f060*/  FMNMX.FTZ R15, R160, R15, !PT ;  /* 0x0000000fa00f7209 */ /* 0x000fe40007810000 */
[----:B------:R-:W-:Y:S02]  /*f070*/  ISETP.LT.OR P2, PT, R42, 0x52, P0 ;  /* 0x000000522a00780c */ /* 0x000fe40000741670 */
[----:B------:R-:W-:Y:S02]  /*f080*/  FMNMX.FTZ R15, R164, R15, !PT ;  /* 0x0000000fa40f7209 */ /* 0x000fe40007810000 */
[----:B------:R-:W-:-:S02]  /*f090*/  FMNMX.FTZ R0, R135, R0, !PT ;  /* 0x0000000087007209 */ /* 0x000fc40007810000 */
[----:B------:R-:W-:Y:S02]  /*f0a0*/  FMNMX.FTZ R15, R162, R15, !PT ;  /* 0x0000000fa20f7209 */ /* 0x000fe40007810000 */
[----:B------:R-:W-:Y:S02]  /*f0b0*/  ISETP.GT.AND P0, PT, R43, 0x59, !P6 ;  /* 0x000000592b00780c */ /* 0x000fe40007704270 */
[----:B------:R-:W-:Y:S02]  /*f0c0*/  FMNMX.FTZ R15, R158, R15, !PT ;  /* 0x0000000f9e0f7209 */ /* 0x000fe40007810000 */
[----:B------:R-:W-:Y:S02]  /*f0d0*/  ISETP.LT.OR P1, PT, R42, 0x59, P1 ;  /* 0x000000592a00780c */ /* 0x000fe40000f21670 */
[----:B------:R-:W-:Y:S02]  /*f0e0*/  FMNMX.FTZ R15, R150, R15, !PT ;  /* 0x0000000f960f7209 */ /* 0x000fe40007810000 */
[----:B------:R-:W-:-:S02]  /*f0f0*/  FSEL R136, R136, -INF , !P2 ;  /* 0xff80000088887808 */ /* 0x000fc40005000000 */
[----:B------:R-:W-:Y:S02]  /*f100*/  FMNMX.FTZ R15, R138, R15, !PT ;  /* 0x0000000f8a0f7209 */ /* 0x000fe40007810000 */
[----:B------:R-:W-:Y:S02]  /*f110*/  FMNMX.FTZ R0, R133, R0, !PT ;  /* 0x0000000085007209 */ /* 0x000fe40007810000 */
[----:B------:R-:W-:Y:S02]  /*f120*/  ISETP.LT.OR P0, PT, R42, 0x5a, P0 ;  /* 0x0000005a2a00780c */ /* 0x000fe40000701670 */
[----:B------:R-:W-:Y:S02]  /*f130*/  FSEL R132, R132, -INF , !P1 ;  /* 0xff80000084847808 */ /* 0x000fe40004800000 */
[----:B------:R-:W-:Y:S02]  /*f140*/  FMNMX.FTZ R15, R136, R15, !PT ;  /* 0x0000000f880f7209 */ /* 0x000fe40007810000 */
[----:B------:R-:W-:-:S02]  /*f150*/  FMNMX.FTZ R11, R131, R0, !PT ;  /* 0x00000000830b7209 */ /* 0x000fc40007810000 */
[----:B------:R-:W-:Y:S02]  /*f160*/  FSEL R130, R130, -INF , !P0 ;  /* 0xff80000082827808 */ /* 0x000fe40004000000 */
[----:B------:R-:W-:Y:S01]  /*f170*/  FMNMX.FTZ R15, R132, R15, !PT ;  /* 0x0000000f840f7209 */ /* 0x000fe20007810000 */
[----:B------:R-:W1:Y:S01]  /*f180*/  SHFL.BFLY PT, R0, R11, 0x2, 0x1f ;  /* 0x0c401f000b007f89 */ /* 0x000e6200000e0000 */
[----:B------:R-:W-:Y:S02]  /*f190*/  ISETP.NE.AND P6, PT, R217, 0x1, PT ;  /* 0x00000001d900780c */ /* 0x000fe40003fc5270 */
[----:B------:R-:W-:Y:S02]  /*f1a0*/  FMNMX.FTZ R15, R130, R15, !PT ;  /* 0x0000000f820f7209 */ /* 0x000fe40007810000 */
[----:B------:R-:W-:-:S03]  /*f1b0*/  ISETP.GE.AND P5, PT, R216, 0x1, PT ;  /* 0x00000001d800780c */ /* 0x000fc60003fa6270 */
[----:B------:R-:W2:Y:S01]  /*f1c0*/  SHFL.BFLY PT, R18, R15, 0x2, 0x1f ;  /* 0x0c401f000f127f89 */ /* 0x000ea200000e0000 */
[----:B-1----:R-:W-:-:S05]  /*f1d0*/  FMNMX.FTZ R25, R11, R0, !PT ;  /* 0x000000000b197209 */ /* 0x002fca0007810000 */
[----:B------:R-:W1:Y:S01]  /*f1e0*/  SHFL.BFLY PT, R0, R25, 0x1, 0x1f ;  /* 0x0c201f0019007f89 */ /* 0x000e6200000e0000 */
[----:B--2---:R-:W-:-:S05]  /*f1f0*/  FMNMX.FTZ R11, R15, R18, !PT ;  /* 0x000000120f0b7209 */ /* 0x004fca0007810000 */
[----:B------:R-:W2:Y:S01]  /*f200*/  SHFL.BFLY PT, R116, R11, 0x1, 0x1f ;  /* 0x0c201f000b747f89 */ /* 0x000ea200000e0000 */
[----:B-1----:R-:W-:-:S04]  /*f210*/  FMNMX.FTZ R0, R25, R0, !PT ;  /* 0x0000000019007209 */ /* 0x002fc80007810000 */
[C---:B------:R-:W-:Y:S01]  /*f220*/  FSETP.NEU.FTZ.AND P0, PT, R0.reuse, -INF , PT ;  /* 0xff8000000000780b */ /* 0x040fe20003f1d000 */
[----:B------:R-:W-:Y:S01]  /*f230*/  FMUL.FTZ R144, R0, c[0x0][0x2d0] ;  /* 0x0000b40000907a20 */ /* 0x000fe20000410000 */
[----:B--2---:R-:W-:-:S04]  /*f240*/  FMNMX.FTZ R116, R11, R116, !PT ;  /* 0x000000740b747209 */ /* 0x004fc80007810000 */
[----:B------:R-:W-:Y:S02]  /*f250*/  FSEL R144, R144, RZ, P0 ;  /* 0x000000ff90907208 */ /* 0x000fe40000000000 */
[C---:B------:R-:W-:Y:S01]  /*f260*/  FSETP.NEU.FTZ.AND P0, PT, R116.reuse, -INF , PT ;  /* 0xff8000007400780b */ /* 0x040fe20003f1d000 */
[----:B------:R-:W-:Y:S02]  /*f270*/  FMUL.FTZ R127, R116, c[0x0][0x2d0] ;  /* 0x0000b400747f7a20 */ /* 0x000fe40000410000 */
        /* <DEDUP_REMOVED lines=9> */
[--C-:B------:R-:W-:Y:S01]  /*f310*/  FFMA.FTZ R46, R16, c[0x0][0x2d0], -R127.reuse ;  /* 0x0000b400102e7a23 */ /* 0x100fe2000001087f */
[----:B------:R-:W-:Y:S01]  /*f320*/  LDSM.16.MT88.4 R24, [R212+0x900] ;  /* 0x00090000d418783b */ /* 0x000fe20000004200 */
[--C-:B------:R-:W-:Y:S01]  /*f330*/  FFMA.FTZ R45, R6, c[0x0][0x2d0], -R127.reuse ;  /* 0x0000b400062d7a23 */ /* 0x100fe2000001087f */
[----:B------:R-:W1:Y:S01]  /*f340*/  MUFU.EX2 R47, R47 ;  /* 0x0000002f002f7308 */ /* 0x000e620000000800 */
[--C-:B------:R-:W-:Y:S02]  /*f350*/  FFMA.FTZ R38, R7, c[0x0][0x2d0], -R144.reuse ;  /* 0x0000b40007267a23 */ /* 0x100fe40000010890 */
[----:B------:R-:W2:Y:S01]  /*f360*/  LDSM.16.MT88.4 R4, [R208+0x3100] ;  /* 0x00310000d004783b */ /* 0x000ea20000004200 */
[----:B------:R-:W-:Y:S02]  /*f370*/  FFMA.FTZ R41, R13, c[0x0][0x2d0], -R144 ;  /* 0x0000b4000d297a23 */ /* 0x000fe40000010890 */
[--C-:B------:R-:W-:Y:S02]  /*f380*/  FFMA.FTZ R40, R14, c[0x0][0x2d0], -R127.reuse ;  /* 0x0000b4000e287a23 */ /* 0x100fe4000001087f */
[----:B------:R-:W-:Y:S01]  /*f390*/  MUFU.EX2 R44, R44 ;  /* 0x0000002c002c7308 */ /* 0x000fe20000000800 */
[----:B------:R-:W-:-:S02]  /*f3a0*/  FFMA.FTZ R39, R12, c[0x0][0x2d0], -R127 ;  /* 0x0000b4000c277a23 */ /* 0x000fc4000001087f */
[----:B------:R-:W3:Y:S01]  /*f3b0*/  LDSM.16.MT88.4 R12, [R208+0x900] ;  /* 0x00090000d00c783b */ /* 0x000ee20000004200 */
[--C-:B------:R-:W-:Y:S02]  /*f3c0*/  FFMA.FTZ R37, R9, c[0x0][0x2d0], -R144.reuse ;  /* 0x0000b40009257a23 */ /* 0x100fe40000010890 */
[--C-:B------:R-:W-:Y:S02]  /*f3d0*/  FFMA.FTZ R3, R10, c[0x0][0x2d0], -R127.reuse ;  /* 0x0000b4000a037a23 */ /* 0x100fe4000001087f */
[----:B------:R-:W4:Y:S01]  /*f3e0*/  MUFU.EX2 R43, R43 ;  /* 0x0000002b002b7308 */ /* 0x000f220000000800 */
[----:B------:R-:W-:Y:S01]  /*f3f0*/  FFMA.FTZ R2, R8, c[0x0][0x2d0], -R127 ;  /* 0x0000b40008027a23 */ /* 0x000fe2000001087f */
[----:B-1----:R-:W-:Y:S01]  /*f400*/  F2FP.BF16.PACK_AB R64, R47, R48 ;  /* 0x000000302f40723e */ /* 0x002fe200000010ff */
[----:B------:R-:W1:Y:S01]  /*f410*/  LDSM.16.MT88.4 R8, [R212+0x3900] ;  /* 0x00390000d408783b */ /* 0x000e620000004200 */
[--C-:B------:R-:W-:Y:S02]  /*f420*/  FFMA.FTZ R42, R17, c[0x0][0x2d0], -R144.reuse ;  /* 0x0000b400112a7a23 */ /* 0x100fe40000010890 */
[--C-:B------:R-:W-:Y:S01]  /*f430*/  FFMA.FTZ R51, R33, c[0x0][0x2d0], -R144.reuse ;  /* 0x0000b40021337a23 */ /* 0x100fe20000010890 */
[----:B------:R-:W5:Y:S01]  /*f440*/  LDSM.16.MT88.4 R16, [R209+0x900] ;  /* 0x00090000d110783b */ /* 0x000f620000004200 */
[----:B------:R-:W-:Y:S01]  /*f450*/  MUFU.EX2 R49, R49 ;  /* 0x0000003100317308 */ /* 0x000fe20000000800 */
[----:B------:R-:W-:-:S02]  /*f460*/  FFMA.FTZ R124, R31, c[0x0][0x2d0], -R144 ;  /* 0x0000b4001f7c7a23 */ /* 0x000fc40000010890 */
[--C-:B------:R-:W-:Y:S01]  /*f470*/  FFMA.FTZ R126, R29, c[0x0][0x2d0], -R144.reuse ;  /* 0x0000b4001d7e7a23 */ /* 0x100fe20000010890 */
[----:B------:R-:W1:Y:S01]  /*f480*/  LDSM.16.MT88.4 R32, [R210+0x3900] ;  /* 0x00390000d220783b */ /* 0x000e620000004200 */
[----:B------:R-:W-:Y:S02]  /*f490*/  FFMA.FTZ R119, R119, c[0x0][0x2d0], -R144 ;  /* 0x0000b40077777a23 */ /* 0x000fe40000010890 */
[--C-:B------:R-:W-:Y:S01]  /*f4a0*/  FFMA.FTZ R125, R148, c[0x0][0x2d0], -R127.reuse ;  /* 0x0000b400947d7a23 */ /* 0x100fe2000001087f */
[----:B------:R-:W2:Y:S01]  /*f4b0*/  MUFU.EX2 R50, R50 ;  /* 0x0000003200327308 */ /* 0x000ea20000000800 */
[----:B----4-:R-:W-:Y:S01]  /*f4c0*/  F2FP.BF16.PACK_AB R66, R43, R44 ;  /* 0x0000002c2b42723e */ /* 0x010fe200000010ff */
[----:B------:R-:W4:Y:S01]  /*f4d0*/  LDSM.16.MT88.4 R28, [R209+0x3900] ;  /* 0x00390000d11c783b */ /* 0x000f220000004200 */
[--C-:B------:R-:W-:Y:S02]  /*f4e0*/  FFMA.FTZ R128, R128, c[0x0][0x2d0], -R127.reuse ;  /* 0x0000b40080807a23 */ /* 0x100fe4000001087f */
[----:B------:R-:W-:-:S02]  /*f4f0*/  FFMA.FTZ R129, R146, c[0x0][0x2d0], -R127 ;  /* 0x0000b40092817a23 */ /* 0x000fc4000001087f */
[--C-:B------:R-:W-:Y:S01]  /*f500*/  FFMA.FTZ R134, R134, c[0x0][0x2d0], -R127.reuse ;  /* 0x0000b40086867a23 */ /* 0x100fe2000001087f */
[----:B------:R-:W-:Y:S01]  /*f510*/  MUFU.EX2 R46, R46 ;  /* 0x0000002e002e7308 */ /* 0x000fe20000000800 */
[--C-:B------:R-:W-:Y:S02]  /*f520*/  FFMA.FTZ R146, R151, c[0x0][0x2d0], -R144.reuse ;  /* 0x0000b40097927a23 */ /* 0x100fe40000010890 */
[--C-:B------:R-:W-:Y:S02]  /*f530*/  FFMA.FTZ R148, R147, c[0x0][0x2d0], -R144.reuse ;  /* 0x0000b40093947a23 */ /* 0x100fe40000010890 */
[--C-:B------:R-:W-:Y:S02]  /*f540*/  FFMA.FTZ R139, R139, c[0x0][0x2d0], -R144.reuse ;  /* 0x0000b4008b8b7a23 */ /* 0x100fe40000010890 */
[----:B------:R-:W-:Y:S01]  /*f550*/  FFMA.FTZ R145, R145, c[0x0][0x2d0], -R144 ;  /* 0x0000b40091917a23 */ /* 0x000fe20000010890 */
[----:B------:R-:W3:Y:S01]  /*f560*/  MUFU.EX2 R45, R45 ;  /* 0x0000002d002d7308 */ /* 0x000ee20000000800 */
[----:B--2---:R-:W-:Y:S01]  /*f570*/  F2FP.BF16.PACK_AB R65, R50, R49 ;  /* 0x000000313241723e */ /* 0x004fe200000010ff */
        /* <DEDUP_REMOVED lines=8> */
[----:B---3--:R-:W-:Y:S01]  /*f600*/  F2FP.BF16.PACK_AB R67, R45, R46 ;  /* 0x0000002e2d43723e */ /* 0x008fe200000010ff */
        /* <DEDUP_REMOVED lines=24> */
[----:B------:R-:W3:Y:S01]  /*f790*/  MUFU.EX2 R39, R39 ;  /* 0x0000002700277308 */ /* 0x000ee20000000800 */
        /* <DEDUP_REMOVED lines=23> */
[----:B------:R-:W-:Y:S05]  /*f910*/  MUFU.EX2 R139, R139 ;  /* 0x0000008b008b7308 */ /* 0x000fea0000000800 */
[----:B--2---:R-:W-:Y:S01]  /*f920*/  F2FP.BF16.PACK_AB R4, R41, R42 ;  /* 0x0000002a2904723e */ /* 0x004fe200000010ff */
[----:B------:R-:W-:Y:S01]  /*f930*/  HMMA.16816.F32.BF16 R64, R64, R6, RZ ;  /* 0x000000064040723c */ /* 0x000fe200000418ff */
[----:B---3--:R-:W-:Y:S01]  /*f940*/  F2FP.BF16.PACK_AB R5, R39, R40 ;  /* 0x000000282705723e */ /* 0x008fe200000010ff */
[----:B------:R-:W2:Y:S01]  /*f950*/  MUFU.EX2 R146, R146 ;  /* 0x0000009200927308 */ /* 0x000ea20000000800 */
[----:B------:R-:W-:-:S04]  /*f960*/  FADD.FTZ R42, R42, R43 ;  /* 0x0000002b2a2a7221 */ /* 0x000fc80000010000 */
[----:B------:R-:W-:Y:S01]  /*f970*/  F2FP.BF16.PACK_AB R6, R37, R38 ;  /* 0x000000262506723e */ /* 0x000fe200000010ff */
[----:B------:R-:W-:Y:S01]  /*f980*/  FADD.FTZ R41, R41, R42 ;  /* 0x0000002a29297221 */ /* 0x000fe20000010000 */
[----:B-1----:R-:W-:Y:S01]  /*f990*/  F2FP.BF16.PACK_AB R7, R2, R3 ;  /* 0x000000030207723e */ /* 0x002fe200000010ff */
[----:B------:R-:W-:Y:S02]  /*f9a0*/  MUFU.EX2 R148, R148 ;  /* 0x0000009400947308 */ /* 0x000fe40000000800 */
[----:B------:R-:W-:-:S04]  /*f9b0*/  FADD.FTZ R38, R38, R41 ;  /* 0x0000002926267221 */ /* 0x000fc80000010000 */
[C---:B------:R-:W-:Y:S02]  /*f9c0*/  HMMA.16816.F32.BF16 R88, R4.reuse, R12, R88 ;  /* 0x0000000c0458723c */ /* 0x040fe40000041858 */
[----:B------:R-:W1:Y:S06]  /*f9d0*/  MUFU.EX2 R145, R145 ;  /* 0x0000009100917308 */ /* 0x000e6c0000000800 */
[C---:B------:R-:W-:Y:S01]  /*f9e0*/  HMMA.16816.F32.BF16 R84, R4.reuse, R14, R84 ;  /* 0x0000000e0454723c */ /* 0x040fe20000041854 */
[----:B------:R-:W3:Y:S01]  /*f9f0*/  LDSM.16.MT88.4 R12, [R208+0x3900] ;  /* 0x00390000d00c783b */ /* 0x000ee20000004200 */
[----:B------:R-:W-:Y:S06]  /*fa00*/  MUFU.EX2 R147, R147 ;  /* 0x0000009300937308 */ /* 0x000fec0000000800 */
[C---:B------:R-:W-:Y:S02]  /*fa10*/  HMMA.16816.F32.BF16 R80, R4.reuse, R8, R80 ;  /* 0x000000080450723c */ /* 0x040fe40000041850 */
[----:B------:R-:W1:Y:S06]  /*fa20*/  MUFU.EX2 R156, R156 ;  /* 0x0000009c009c7308 */ /* 0x000e6c0000000800 */
        /* <DEDUP_REMOVED lines=13> */
[C---:B-----5:R-:W-:Y:S02]  /*fb00*/  HMMA.16816.F32.BF16 R96, R4.reuse, R16, R96 ;  /* 0x000000100460723c */ /* 0x060fe40000041860 */
[----:B------:R-:W5:Y:S06]  /*fb10*/  MUFU.EX2 R184, R184 ;  /* 0x000000b800b87308 */ /* 0x000f6c0000000800 */
        /* <DEDUP_REMOVED lines=8> */
[C---:B----4-:R-:W-:Y:S02]  /*fba0*/  HMMA.16816.F32.BF16 R52, R4.reuse, R28, R52 ;  /* 0x0000001c0434723c */ /* 0x050fe40000041834 */
[----:B------:R-:W4:Y:S06]  /*fbb0*/  MUFU.EX2 R159, R159 ;  /* 0x0000009f009f7308 */ /* 0x000f2c0000000800 */
[C---:B------:R-:W-:Y:S01]  /*fbc0*/  HMMA.16816.F32.BF16 R56, R4.reuse, R30, R56 ;  /* 0x0000001e0438723c */ /* 0x040fe20000041838 */
[----:B------:R-:W-:Y:S01]  /*fbd0*/  LDSM.16.MT88.4 R28, [R209+0x4100] ;  /* 0x00410000d11c783b */ /* 0x000fe20000004200 */
[----:B------:R-:W-:Y:S06]  /*fbe0*/  MUFU.EX2 R137, R137 ;  /* 0x0000008900897308 */ /* 0x000fec0000000800 */
[C---:B---3--:R-:W-:Y:S02]  /*fbf0*/  HMMA.16816.F32.BF16 R60, R4.reuse, R12, R60 ;  /* 0x0000000c043c723c */ /* 0x048fe4000004183c */
[----:B------:R-:W3:Y:S06]  /*fc00*/  MUFU.EX2 R150, R150 ;  /* 0x0000009600967308 */ /* 0x000eec0000000800 */
        /* <DEDUP_REMOVED lines=34> */
[----:B------:R-:W3:Y:S06]  /*fe30*/  LDSM.16.MT88.4 R28, [R209+0x4900] ;  /* 0x00490000d11c783b */ /* 0x000eec0000004200 */
[----:B------:R-:W-:-:S02]  /*fe40*/  F2FP.BF16.PACK_AB R4, R146, R139 ;  /* 0x0000008b9204723e */ /* 0x000fc400000010ff */
[----:B------:R-:W-:Y:S02]  /*fe50*/  F2FP.BF16.PACK_AB R6, R145, R148 ;  /* 0x000000949106723e */ /* 0x000fe400000010ff */
[----:B------:R-:W-:Y:S02]  /*fe60*/  F2FP.BF16.PACK_AB R5, R156, R147 ;  /* 0x000000939c05723e */ /* 0x000fe400000010ff */
        /* <DEDUP_REMOVED lines=19> */
[C---:B---3--:R-:W-:Y:S08]  /*ffa0*/  HMMA.16816.F32.BF16 R52, R4.reuse, R28, R52 ;  /* 0x0000001c0434723c */ /* 0x048ff00000041834 */
[C---:B------:R-:W-:Y:S01]  /*ffb0*/  HMMA.16816.F32.BF16 R56, R4.reuse, R30, R56 ;  /* 0x0000001e0438723c */ /* 0x040fe20000041838 */
[----:B------:R-:W-:Y:S07]  /*ffc0*/  LDSM.16.MT88.4 R28, [R209+0x5100] ;  /* 0x00510000d11c783b */ /* 0x000fee0000004200 */
[C---:B--2---:R-:W-:Y:S08]  /*ffd0*/  HMMA.16816.F32.BF16 R60, R4.reuse, R12, R60 ;  /* 0x0000000c043c723c */ /* 0x044ff0000004183c */
[----:B------:R-:W-:Y:S01]  /*ffe0*/  HMMA.16816.F32.BF16 R64, R4, R14, R64 ;  /* 0x0000000e0440723c */ /* 0x000fe20000041840 */
[----:B------:R-:W2:Y:S06]  /*fff0*/  LDSM.16.MT88.4 R12, [R212+0x5100] ;  /* 0x00510000d40c783b */ /* 0x000eac0000004200 */
[----:B------:R-:W-:-:S02]  /*10000*/  F2FP.BF16.PACK_AB R4, R166, R161 ;  /* 0x000000a1a604723e */ /* 0x000fc400000010ff */
[----:B-----5:R-:W-:Y:S02]  /*10010*/  F2FP.BF16.PACK_AB R6, R184, R157 ;  /* 0x0000009db806723e */ /* 0x020fe400000010ff */
[----:B------:R-:W-:Y:S02]  /*10020*/  F2FP.BF16.PACK_AB R5, R162, R149 ;  /* 0x00000095a205723e */ /* 0x000fe400000010ff */
[----:B----4-:R-:W-:-:S07]  /*10030*/  F2FP.BF16.PACK_AB R7, R159, R158 ;  /* 0x0000009e9f07723e */ /* 0x010fce00000010ff */
[C---:B-1----:R-:W-:Y:S08]  /*10040*/  HMMA.16816.F32.BF16 R88, R4.reuse, R8, R88 ;  /* 0x000000080458723c */ /* 0x042ff00000041858 */
[C---:B------:R-:W-:Y:S01]  /*10050*/  HMMA.16816.F32.BF16 R84, R4.reuse, R10, R84 ;  /* 0x0000000a0454723c */ /* 0x040fe20000041854 */
[----:B------:R-:W1:Y:S07]  /*10060*/  LDSM.16.MT88.4 R8, [R208+0x5100] ;  /* 0x00510000d008783b */ /* 0x000e6e0000004200 */
[C---:B------:R-:W-:Y:S08]  /*10070*/  HMMA.16816.F32.BF16 R104, R4.reuse, R20, R104 ;  /* 0x000000140468723c */ /* 0x040ff00000041868 */
[C---:B------:R-:W-:Y:S01]  /*10080*/  HMMA.16816.F32.BF16 R100, R4.reuse, R22, R100 ;  /* 0x000000160464723c */ /* 0x040fe20000041864 */
[----:B------:R-:W3:Y:S07]  /*10090*/  LDSM.16.MT88.4 R20, [R210+0x2900] ;  /* 0x00290000d214783b */ /* 0x000eee0000004200 */
[C---:B------:R-:W-:Y:S07]  /*100a0*/  HMMA.16816.F32.BF16 R72, R4.reuse, R32, R72 ;  /* 0x000000200448723c */ /* 0x040fee0000041848 */
        /* <DEDUP_REMOVED lines=65> */
[----:B------:R-:W-:-:S04]  /*104c0*/  @P6 IMAD.HI.U32 R2, R118, c[0x0][0x2c8], RZ ;  /* 0x0000b20076026a27 */ /* 0x000fc800078e00ff */
[----:B------:R-:W-:Y:S01]  /*104d0*/  FADD.FTZ R150, R150, R137 ;  /* 0x0000008996967221 */ /* 0x000fe20000010000 */
[----:B------:R-:W-:Y:S01]  /*104e0*/  @P6 SHF.R.U32.HI R118, RZ, c[0x0][0x2cc], R2 ;  /* 0x0000b300ff766a19 */ /* 0x000fe20000011602 */
[----:B------:R-:W-:Y:S01]  /*104f0*/  FADD.FTZ R131, R136, R131 ;  /* 0x0000008388837221 */ /* 0x000fe20000010000 */
[C---:B---3--:R-:W-:Y:S01]  /*10500*/  HMMA.16816.F32.BF16 R72, R4.reuse, R16, R72 ;  /* 0x000000100448723c */ /* 0x048fe20000041848 */
[----:B------:R-:W-:Y:S02]  /*10510*/  FADD.FTZ R133, R133, R150 ;  /* 0x0000009685857221 */ /* 0x000fe40000010000 */
[----:B------:R-:W-:Y:S02]  /*10520*/  IMAD.IADD R117, R117, 0x1, R118 ;  /* 0x0000000175757824 */ /* 0x000fe400078e0276 */
[----:B------:R-:W-:Y:S02]  /*10530*/  FADD.FTZ R32, R32, R131 ;  /* 0x0000008320207221 */ /* 0x000fe40000010000 */
[----:B------:R-:W-:Y:S01]  /*10540*/  FADD.FTZ R232, R232, R133 ;  /* 0x00000085e8e87221 */ /* 0x000fe20000010000 */
[----:B------:R-:W-:Y:S01]  /*10550*/  HMMA.16816.F32.BF16 R68, R4, R18, R68 ;  /* 0x000000120444723c */ /* 0x000fe20000041844 */
[----:B------:R-:W-:Y:S01]  /*10560*/  FADD.FTZ R231, R231, R32 ;  /* 0x00000020e7e77221 */ /* 0x000fe20000010000 */
[----:B------:R-:W-:-:S06]  /*10570*/  IADD3 R3, R117, c[0x0][0x328], RZ ;  /* 0x0000ca0075037a10 */ /* 0x000fcc0007ffe0ff */
[C---:B--2---:R-:W-:Y:S08]  /*10580*/  HMMA.16816.F32.BF16 R52, R4.reuse, R12, R52 ;  /* 0x0000000c0434723c */ /* 0x044ff00000041834 */
[C---:B------:R-:W-:Y:S08]  /*10590*/  HMMA.16816.F32.BF16 R56, R4.reuse, R14, R56 ;  /* 0x0000000e0438723c */ /* 0x040ff00000041838 */
[C---:B-1----:R-:W-:Y:S08]  /*105a0*/  HMMA.16816.F32.BF16 R60, R4.reuse, R8, R60 ;  /* 0x00000008043c723c */ /* 0x042ff0000004183c */
        /* <DEDUP_REMOVED lines=12> */
.L_x_392:
[----:B------:R-:W-:-:S13]  /*10670*/  ISETP.NE.AND P0, PT, R2, 0x1, PT ;  /* 0x000000010200780c */ /* 0x000fda0003f05270 */
[----:B------:R-:W-:-:S05]  /*10680*/  @P0 IMAD.HI.U32 R4, R5, c[0x0][0x330], RZ ;  /* 0x0000cc0005040a27 */ /* 0x000fca00078e00ff */
[----:B------:R-:W-:-:S05]  /*10690*/  @P0 SHF.R.U32.HI R5, RZ, c[0x0][0x334], R4 ;  /* 0x0000cd00ff050a19 */ /* 0x000fca0000011604 */
.L_x_393:
[----:B------:R-:W-:-:S05]  /*106a0*/  IMAD R2, R5, R2, c[0x0][0x32c] ;  /* 0x0000cb0005027624 */ /* 0x000fca00078e0202 */
[----:B------:R-:W-:-:S05]  /*106b0*/  IMNMX R3, R3, R2, PT ;  /* 0x0000000203037217 */ /* 0x000fca0003800200 */
.L_x_391:
        /* <DEDUP_REMOVED lines=11> */
[----:B------:R-:W-:Y:S01]  /*10770*/  IMAD.MOV.U32 R194, RZ, RZ, 0x6 ;  /* 0x00000006ffc27424 */ /* 0x000fe200078e00ff */
[----:B------:R-:W-:Y:S02]  /*10780*/  MOV R195, c[0x0][0x1e0] ;  /* 0x0000780000c37a02 */ /* 0x000fe40000000f00 */
.L_x_403:
[----:B------:R-:W-:Y:S04]  /*10790*/  DEPBAR.LE SB0, 0x0 ;  /* 0x000080000000791a */ /* 0x000fe80000000000 */
[----:B------:R-:W-:Y:S01]  /*107a0*/  BAR.SYNC.DEFER_BLOCKING 0x0 ;  /* 0x0000000000007b1d */ /* 0x000fe20000010000 */
[----:B------:R-:W-:Y:S02]  /*107b0*/  ISETP.GT.AND P0, PT, R223, R238, PT ;  /* 0x000000eedf00720c */ /* 0x000fe40003f04270 */
[C---:B------:R-:W-:Y:S02]  /*107c0*/  LOP3.LUT P4, RZ, R222.reuse, 0x40000, RZ, 0xc0, !PT ;  /* 0x00040000deff7812 */ /* 0x040fe4000788c0ff */
[----:B------:R-:W-:Y:S02]  /*107d0*/  LOP3.LUT P3, RZ, R222, 0x20000, RZ, 0xc0, !PT ;  /* 0x00020000deff7812 */ /* 0x000fe4000786c0ff */
[----:B------:R-:W-:Y:S07]  /*107e0*/  ISETP.NE.AND P5, PT, R217, 0x1, PT ;  /* 0x00000001d900780c */ /* 0x000fee0003fa5270 */
        /* <DEDUP_REMOVED lines=180> */
[----:B------:R-:W-:Y:S02]  /*11330*/  FMUL.FTZ R158, R12, c[0x0][0x320] ;  /* 0x0000c8000c9e7a20 */ /* 0x000fe40000410000 */
[----:B------:R-:W-:Y:S02]  /*11340*/  FMUL.FTZ R156, R13, c[0x0][0x320] ;  /* 0x0000c8000d9c7a20 */ /* 0x000fe40000410000 */
[----:B------:R-:W-:Y:S02]  /*11350*/  FMUL.FTZ R167, R14, c[0x0][0x320] ;  /* 0x0000c8000ea77a20 */ /* 0x000fe40000410000 */
[----:B------:R-:W-:Y:S02]  /*11360*/  FMUL.FTZ R151, R15, c[0x0][0x320] ;  /* 0x0000c8000f977a20 */ /* 0x000fe40000410000 */
[----:B------:R-:W-:Y:S01]  /*11370*/  FMUL.FTZ R159, R16, c[0x0][0x320] ;  /* 0x0000c800109f7a20 */ /* 0x000fe20000410000 */
[----:B------:R-:W2:Y:S01]  /*11380*/  MUFU.TANH R146, R146 ;  /* 0x0000009200927308 */ /* 0x000ea20000002400 */
[C---:B-1----:R-:W-:Y:S03]  /*11390*/  HMMA.16816.F32.BF16 R28, R188.reuse, R116, R28 ;  /* 0x00000074bc1c723c */ /* 0x042fe6000004181c */
[----:B------:R-:W-:Y:S02]  /*113a0*/  FMUL.FTZ R160, R17, c[0x0][0x320] ;  /* 0x0000c80011a07a20 */ /* 0x000fe40000410000 */
[----:B------:R-:W-:Y:S02]  /*113b0*/  FMUL.FTZ R157, R18, c[0x0][0x320] ;  /* 0x0000c800129d7a20 */ /* 0x000fe40000410000 */
[----:B------:R-:W-:Y:S01]  /*113c0*/  FMUL.FTZ R163, R19, c[0x0][0x320] ;  /* 0x0000c80013a37a20 */ /* 0x000fe20000410000 */
        /* <DEDUP_REMOVED lines=8> */
[----:B------:R-:W-:Y:S02]  /*11450*/  FMUL.FTZ R161, R21, c[0x0][0x320] ;  /* 0x0000c80015a17a20 */ /* 0x000fe40000410000 */
[----:B------:R-:W-:Y:S01]  /*11460*/  FMUL.FTZ R243, R22, c[0x0][0x320] ;  /* 0x0000c80016f37a20 */ /* 0x000fe20000410000 */
[C---:B------:R-:W-:Y:S04]  /*11470*/  HMMA.16816.F32.BF16 R40, R188.reuse, R126, R40 ;  /* 0x0000007ebc28723c */ /* 0x040fe80000041828 */
[----:B------:R-:W-:Y:S01]  /*11480*/  FMUL.FTZ R187, R23, c[0x0][0x320] ;  /* 0x0000c80017bb7a20 */ /* 0x000fe20000410000 */
[----:B------:R-:W1:Y:S01]  /*11490*/  MUFU.TANH R147, R147 ;  /* 0x0000009300937308 */ /* 0x000e620000002400 */
[----:B------:R-:W-:Y:S02]  /*114a0*/  FMUL.FTZ R162, R24, c[0x0][0x320] ;  /* 0x0000c80018a27a20 */ /* 0x000fe40000410000 */
[----:B------:R-:W-:Y:S04]  /*114b0*/  FMUL.FTZ R35, R35, c[0x0][0x320] ;  /* 0x0000c80023237a20 */ /* 0x000fe80000410000 */
        /* <DEDUP_REMOVED lines=8> */
[----:B------:R1:W1:Y:S01]  /*11540*/  MUFU.TANH R192, R37 ;  /* 0x0000002500c07308 */ /* 0x0002620000002400 */
[C---:B-----5:R-:W-:Y:S03]  /*11550*/  HMMA.16816.F32.BF16 R44, R188.reuse, R116, R44 ;  /* 0x00000074bc2c723c */ /* 0x060fe6000004182c */
[----:B------:R-:W-:Y:S02]  /*11560*/  FMUL.FTZ R41, R41, c[0x0][0x320] ;  /* 0x0000c80029297a20 */ /* 0x000fe40000410000 */
[----:B------:R-:W-:Y:S01]  /*11570*/  FMUL.FTZ R184, R40, c[0x0][0x320] ;  /* 0x0000c80028b87a20 */ /* 0x000fe20000410000 */
[----:B------:R-:W-:Y:S01]  /*11580*/  @P0 MOV R40, R224 ;  /* 0x000000e000280202 */ /* 0x000fe20000000f00 */
[----:B------:R-:W-:Y:S01]  /*11590*/  FMUL.FTZ R39, R39, c[0x0][0x320] ;  /* 0x0000c80027277a20 */ /* 0x000fe20000410000 */
[----:B------:R-:W-:Y:S01]  /*115a0*/  HMMA.16816.F32.BF16 R48, R188, R118, R48 ;  /* 0x00000076bc30723c */ /* 0x000fe20000041830 */
[----:B------:R5:W2:Y:S03]  /*115b0*/  MUFU.TANH R247, R34 ;  /* 0x0000002200f77308 */ /* 0x000aa60000002400 */
[----:B------:R-:W-:Y:S02]  /*115c0*/  FMUL.FTZ R164, R25, c[0x0][0x320] ;  /* 0x0000c80019a47a20 */ /* 0x000fe40000410000 */
[----:B------:R-:W-:Y:S02]  /*115d0*/  FMUL.FTZ R241, R26, c[0x0][0x320] ;  /* 0x0000c8001af17a20 */ /* 0x000fe40000410000 */
[----:B------:R-:W-:Y:S03]  /*115e0*/  FMUL.FTZ R239, R27, c[0x0][0x320] ;  /* 0x0000c8001bef7a20 */ /* 0x000fe60000410000 */
[----:B------:R2:W2:Y:S01]  /*115f0*/  MUFU.TANH R166, R41 ;  /* 0x0000002900a67308 */ /* 0x0004a20000002400 */
[----:B------:R-:W-:Y:S02]  /*11600*/  FMUL.FTZ R248, R28, c[0x0][0x320] ;  /* 0x0000c8001cf87a20 */ /* 0x000fe40000410000 */
[----:B------:R-:W-:Y:S01]  /*11610*/  FMUL.FTZ R242, R29, c[0x0][0x320] ;  /* 0x0000c8001df27a20 */ /* 0x000fe20000410000 */
[----:B-1----:R-:W-:Y:S01]  /*11620*/  @P0 IADD3 R37, R238, -0x1, RZ ;  /* 0xffffffffee250810 */ /* 0x002fe20007ffe0ff */
[----:B------:R-:W-:Y:S02]  /*11630*/  FMUL.FTZ R35, R46, c[0x0][0x320] ;  /* 0x0000c8002e237a20 */ /* 0x000fe40000410000 */
[----:B------:R-:W-:Y:S02]  /*11640*/  FMUL.FTZ R251, R30, c[0x0][0x320] ;  /* 0x0000c8001efb7a20 */ /* 0x000fe40000410000 */
[----:B------:R-:W-:Y:S01]  /*11650*/  FMUL.FTZ R249, R31, c[0x0][0x320] ;  /* 0x0000c8001ff97a20 */ /* 0x000fe20000410000 */
[----:B------:R1:W1:Y:S03]  /*11660*/  MUFU.TANH R185, R38 ;  /* 0x0000002600b97308 */ /* 0x0002660000002400 */
[----:B------:R-:W-:Y:S01]  /*11670*/  FMUL.FTZ R43, R49, c[0x0][0x320] ;  /* 0x0000c800312b7a20 */ /* 0x000fe20000410000 */
[----:B-----5:R-:W-:Y:S05]  /*11680*/  @P0 SHF.R.S32.HI R34, RZ, 0x1f, R37 ;  /* 0x0000001fff220819 */ /* 0x020fea0000011425 */
[----:B------:R-:W-:Y:S01]  /*11690*/  @P0 IMAD R34, R34, c[0x0][0x1e0], RZ ;  /* 0x0000780022220a24 */ /* 0x000fe200078e02ff */
[----:B------:R5:W3:Y:S03]  /*116a0*/  MUFU.TANH R244, R33 ;  /* 0x0000002100f47308 */ /* 0x000ae60000002400 */
[C---:B------:R-:W-:Y:S01]  /*116b0*/  @P0 IMAD R34, R37.reuse, c[0x0][0x1e4], R34 ;  /* 0x0000790025220a24 */ /* 0x040fe200078e0222 */
[----:B--2---:R-:W-:Y:S01]  /*116c0*/  @P0 MOV R41, R227 ;  /* 0x000000e300290202 */ /* 0x004fe20000000f00 */
[----:B------:R-:W-:Y:S05]  /*116d0*/  @P0 IMAD.WIDE.U32 R36, R37, c[0x0][0x1e0], RZ ;  /* 0x0000780025240a25 */ /* 0x000fea00078e00ff */
[----:B------:R2:W2:Y:S01]  /*116e0*/  MUFU.TANH R165, R39 ;  /* 0x0000002700a57308 */ /* 0x0004a20000002400 */
[----:B------:R-:W-:Y:S01]  /*116f0*/  @P0 IADD3 R34, R37, R34, RZ ;  /* 0x0000002225220210 */ /* 0x000fe20007ffe0ff */
[----:B------:R-:W-:Y:S04]  /*11700*/  @P0 IMAD.WIDE.U32 R40, R36, 0x60, R40 ;  /* 0x0000006024280825 */ /* 0x000fe800078e0028 */
[----:B------:R-:W-:Y:S01]  /*11710*/  @P0 IMAD R36, R34, 0x60, RZ ;  /* 0x0000006022240824 */ /* 0x000fe200078e02ff */
[----:B------:R-:W-:Y:S01]  /*11720*/  @P0 SHF.L.U32 R37, R40, 0x1, RZ ;  /* 0x0000000128250819 */ /* 0x000fe200000006ff */
[----:B------:R-:W-:Y:S02]  /*11730*/  FMUL.FTZ R34, R47, c[0x0][0x320] ;  /* 0x0000c8002f227a20 */ /* 0x000fe40000410000 */
[----:B------:R-:W3:Y:S01]  /*11740*/  MUFU.TANH R148, R148 ;  /* 0x0000009400947308 */ /* 0x000ee20000002400 */
[C---:B------:R-:W-:Y:S01]  /*11750*/  @P0 IADD3 R6, P1, R37.reuse, c[0x0][0x1c8], RZ ;  /* 0x0000720025060a10 */ /* 0x040fe20007f3e0ff */
[----:B-1----:R-:W-:Y:S01]  /*11760*/  FMUL.FTZ R38, R44, c[0x0][0x320] ;  /* 0x0000c8002c267a20 */ /* 0x002fe20000410000 */
[----:B------:R-:W-:Y:S01]  /*11770*/  @P0 IADD3 R37, P2, R37, 0x80, RZ ;  /* 0x0000008025250810 */ /* 0x000fe20007f5e0ff */
[----:B------:R-:W-:Y:S01]  /*11780*/  FMUL.FTZ R44, R48, c[0x0][0x320] ;  /* 0x0000c800302c7a20 */ /* 0x000fe20000410000 */
[----:B------:R-:W-:Y:S01]  /*11790*/  @P0 IADD3 R36, R41, R36, RZ ;  /* 0x0000002429240210 */ /* 0x000fe20007ffe0ff */
[----:B-----5:R-:W-:Y:S01]  /*117a0*/  FMUL.FTZ R33, R42, c[0x0][0x320] ;  /* 0x0000c8002a217a20 */ /* 0x020fe20000410000 */
[----:B------:R-:W-:Y:S02]  /*117b0*/  MOV R41, R229 ;  /* 0x000000e500297202 */ /* 0x000fe40000000f00 */
[----:B------:R-:W-:Y:S01]  /*117c0*/  @P0 SHF.L.U64.HI R36, R40, 0x1, R36 ;  /* 0x0000000128240819 */ /* 0x000fe20000010224 */
[----:B------:R-:W1:Y:S01]  /*117d0*/  MUFU.TANH R158, R158 ;  /* 0x0000009e009e7308 */ /* 0x000e620000002400 */
[----:B------:R-:W-:Y:S02]  /*117e0*/  @P5 MOV R41, R193 ;  /* 0x000000c100295202 */ /* 0x000fe40000000f00 */
[----:B------:R-:W-:Y:S01]  /*117f0*/  @P0 IADD3.X R7, R36, c[0x0][0x1cc], RZ, P1, !PT ;  /* 0x0000730024070a10 */ /* 0x000fe20000ffe4ff */
[----:B--2---:R-:W-:Y:S01]  /*11800*/  FMUL.FTZ R39, R45, c[0x0][0x320] ;  /* 0x0000c8002d277a20 */ /* 0x004fe20000410000 */
[----:B------:R-:W-:Y:S01]  /*11810*/  @P0 IADD3 R46, P1, R37, c[0x0][0x1c8], RZ ;  /* 0x00007200252e0a10 */ /* 0x000fe20007f3e0ff */
[----:B------:R-:W2:Y:S01]  /*11820*/  SHFL.IDX PT, R40, R41, RZ, 0x1c1f ;  /* 0x001c1fff29287589 */ /* 0x000ea200000e0000 */
[C---:B------:R-:W-:Y:S02]  /*11830*/  @P0 SHF.L.U32 R37, R195.reuse, 0x6, RZ ;  /* 0x00000006c3250819 */ /* 0x040fe400000006ff */
[----:B------:R-:W-:Y:S01]  /*11840*/  @P0 IADD3.X R47, RZ, c[0x0][0x1cc], R36, P1, P2 ;  /* 0x00007300ff2f0a10 */ /* 0x000fe20000fe4424 */
[----:B------:R-:W1:Y:S01]  /*11850*/  MUFU.TANH R156, R156 ;  /* 0x0000009c009c7308 */ /* 0x000e620000002400 */
[-C--:B------:R-:W-:Y:S02]  /*11860*/  @P0 IADD3 R48, P2, R6, R37.reuse, RZ ;  /* 0x0000002506300210 */ /* 0x080fe40007f5e0ff */
[----:B------:R-:W-:Y:S01]  /*11870*/  @P0 SHF.L.U64.HI R36, R195, R194, c[0x0][0x1e4] ;  /* 0x00007900c3240619 */ /* 0x000fe200000102c2 */
[----:B------:R-:W-:Y:S01]  /*11880*/  @!PT LDS RZ, [RZ] ;  /* 0x00000000fffff984 */ /* 0x000fe20000000800 */
[----:B------:R-:W-:Y:S01]  /*11890*/  @!PT LDS RZ, [RZ] ;  /* 0x00000000fffff984 */ /* 0x000fe20000000800 */
[----:B------:R1:W-:Y:S01]  /*118a0*/  @P0 LDGSTS.E.BYPASS.LTC128B.128 [R228+0x8100], [R6.64], !P4 ;  /* 0x0810000006e40fae */ /* 0x0003e2000e101d50 */
[----:B------:R-:W-:Y:S01]  /*118b0*/  @P0 IADD3 R10, P1, R48, R37, RZ ;  /* 0x00000025300a0210 */ /* 0x000fe20007f3e0ff */
[----:B------:R-:W-:Y:S01]  /*118c0*/  FMUL.FTZ R37, R50, c[0x0][0x320] ;  /* 0x0000c80032257a20 */ /* 0x000fe20000410000 */
[-C--:B------:R-:W-:Y:S03]  /*118d0*/  @P0 IADD3.X R49, R7, R36.reuse, RZ, P2, !PT ;  /* 0x0000002407310210 */ /* 0x080fe600017fe4ff */
[----:B------:R-:W1:Y:S01]  /*118e0*/  MUFU.TANH R167, R167 ;  /* 0x000000a700a77308 */ /* 0x000e620000002400 */
[----:B------:R-:W-:Y:S01]  /*118f0*/  @P0 IADD3.X R11, R49, R36, RZ, P1, !PT ;  /* 0x00000024310b0210 */ /* 0x000fe20000ffe4ff */
[----:B------:R5:W-:Y:S01]  /*11900*/  @P0 LDGSTS.E.BYPASS.LTC128B.128 [R228+0xb100], [R46.64], !P3 ;  /* 0x0b1000002ee40fae */ /* 0x000be2000d901d50 */
[----:B------:R-:W-:Y:S07]  /*11910*/  FMUL.FTZ R36, R51, c[0x0][0x320] ;  /* 0x0000c80033247a20 */ /* 0x000fee0000410000 */
[----:B------:R-:W1:Y:S01]  /*11920*/  MUFU.TANH R151, R151 ;  /* 0x0000009700977308 */ /* 0x000e620000002400 */
[----:B------:R1:W-:Y:S08]  /*11930*/  @P0 LDGSTS.E.BYPASS.LTC128B.128 [R228+0x9100], [R48.64], !P4 ;  /* 0x0910000030e40fae */ /* 0x0003f0000e101d50 */
[----:B------:R1:W-:Y:S01]  /*11940*/  @P0 LDGSTS.E.BYPASS.LTC128B.128 [R228+0xc100], [R48.64+0x80], !P3 ;  /* 0x0c10008030e40fae */ /* 0x0003e2000d901d50 */
[----:B------:R-:W1:Y:S07]  /*11950*/  MUFU.TANH R159, R159 ;  /* 0x0000009f009f7308 */ /* 0x000e6e0000002400 */
[----:B------:R3:W-:Y:S01]  /*11960*/  @P0 LDGSTS.E.BYPASS.LTC128B.128 [R228+0xa100], [R10.64], !P4 ;  /* 0x0a1000000ae40fae */ /* 0x0007e2000e101d50 */
[----:B-----5:R-:W-:Y:S02]  /*11970*/  IMAD R47, R238, -0x60, RZ ;  /* 0xffffffa0ee2f7824 */ /* 0x020fe400078e02ff */
[----:B------:R-:W3:Y:S03]  /*11980*/  MUFU.TANH R160, R160 ;  /* 0x000000a000a07308 */ /* 0x000ee60000002400 */
[----:B------:R-:W-:Y:S02]  /*11990*/  IADD3 R45, -R230, 0x1, R47 ;  /* 0x00000001e62d7810 */ /* 0x000fe40007ffe12f */
[----:B------:R3:W-:Y:S01]  /*119a0*/  @P0 LDGSTS.E.BYPASS.LTC128B.128 [R228+0xd100], [R10.64+0x80], !P3 ;  /* 0x0d1000800ae40fae */ /* 0x0007e2000d901d50 */
[----:B------:R-:W-:Y:S02]  /*119b0*/  ISETP.GE.AND P3, PT, R216, 0x1, PT ;  /* 0x00000001d800780c */ /* 0x000fe40003f66270 */
[----:B------:R-:W-:Y:S02]  /*119c0*/  IADD3 R45, -R220, R45, R215 ;  /* 0x0000002ddc2d7210 */ /* 0x000fe40007ffe1d7 */
[----:B------:R-:W3:Y:S02]  /*119d0*/  MUFU.TANH R157, R157 ;  /* 0x0000009d009d7308 */ /* 0x000ee40000002400 */
[C---:B------:R-:W-:Y:S01]  /*119e0*/  IADD3 R46, R45.reuse, c[0x0][0x328], RZ ;  /* 0x0000ca002d2e7a10 */ /* 0x040fe20007ffe0ff */
[----:B------:R-:W0:Y:S01]  /*119f0*/  LDGDEPBAR ;  /* 0x00000000000079af */ /* 0x000e220000000000 */
[----:B------:R-:W-:Y:S02]  /*11a00*/  IADD3 R45, R45, UR10, RZ ;  /* 0x0000000a2d2d7c10 */ /* 0x000fe4000fffe0ff */
[----:B--2---:R-:W-:Y:S02]  /*11a10*/  IADD3 R51, R46, R40, RZ ;  /* 0x000000282e337210 */ /* 0x004fe40007ffe0ff */
[----:B-1----:R-:W-:Y:S02]  /*11a20*/  IADD3 R49, R40, R45, RZ ;  /* 0x0000002d28317210 */ /* 0x002fe40007ffe0ff */
[----:B------:R-:W1:Y:S10]  /*11a30*/  MUFU.TANH R163, R163 ;  /* 0x000000a300a37308 */ /* 0x000e740000002400 */
        /* <DEDUP_REMOVED lines=39> */
.L_x_397:
[----:B------:R-:W-:Y:S04]  /*11cb0*/  MOV R4, c[0x0][0x32c] ;  /* 0x0000cb0000047a02 */ /* 0x000fe80000000f00 */
[----:B------:R-:W-:Y:S11]  /*11cc0*/  ISETP.NE.AND P0, PT, R4, 0x1, PT ;  /* 0x000000010400780c */ /* 0x000ff60003f05270 */
[----:B------:R-:W-:Y:S02]  /*11cd0*/  @!UPT UIADD3 URZ, URZ, URZ, URZ ;  /* 0x0000003f3f3ff290 */ /* 0x000fe4000fffe03f */
[----:B------:R-:W-:Y:S05]  /*11ce0*/  @P0 IMAD.HI.U32 R4, R5, c[0x0][0x330], RZ ;  /* 0x0000cc0005040a27 */ /* 0x000fea00078e00ff */
[----:B------:R-:W-:Y:S02]  /*11cf0*/  @P0 SHF.R.U32.HI R5, RZ, c[0x0][0x334], R4 ;  /* 0x0000cd00ff050a19 */ /* 0x000fe40000011604 */
.L_x_398:
[----:B------:R-:W-:Y:S05]  /*11d00*/  BSYNC B0 ;  /* 0x0000000000007941 */ /* 0x000fea0003800000 */
.L_x_396:
[----:B------:R-:W-:Y:S04]  /*11d10*/  IMAD.IADD R6, R47, 0x1, -R230 ;  /* 0x000000012f067824 */ /* 0x000fe800078e0ae6 */
[----:B------:R-:W-:Y:S05]  /*11d20*/  IMAD R6, R5, c[0x0][0x32c], R6 ;  /* 0x0000cb0005067a24 */ /* 0x000fea00078e0206 */
[----:B------:R-:W-:Y:S02]  /*11d30*/  IADD3 R4, R6, c[0x0][0x32c], RZ ;  /* 0x0000cb0006047a10 */ /* 0x000fe40007ffe0ff */
[----:B------:R-:W-:Y:S02]  /*11d40*/  IMNMX R49, R49, R6, !PT ;  /* 0x0000000631317217 */ /* 0x000fe40007800200 */
[----:B------:R-:W-:Y:S02]  /*11d50*/  IMNMX R51, R51, R4, PT ;  /* 0x0000000433337217 */ /* 0x000fe40003800200 */
.L_x_395:
[C---:B--234-:R-:W-:Y:S01]  /*11d60*/  ISETP.GE.AND P0, PT, R47.reuse, 0x1, PT ;  /* 0x000000012f00780c */ /* 0x05cfe20003f06270 */
[----:B------:R-:W2:Y:S01]  /*11d70*/  SHFL.IDX PT, R4, R41, 0x1, 0x1c1f ;  /* 0x003c1f0029047f89 */ /* 0x000ea200000e0000 */
[C---:B------:R-:W-:Y:S02]  /*11d80*/  ISETP.GE.AND P1, PT, R47.reuse, 0x2, PT ;  /* 0x000000022f00780c */ /* 0x040fe40003f26270 */
[----:B------:R-:W-:Y:S02]  /*11d90*/  LOP3.LUT R222, R222, 0xffff7fff, RZ, 0xc0, !PT ;  /* 0xffff7fffdede7812 */ /* 0x000fe400078ec0ff */
[C---:B------:R-:W-:Y:S02]  /*11da0*/  ISETP.GE.AND P6, PT, R47.reuse, 0x42, PT ;  /* 0x000000422f00780c */ /* 0x040fe40003fc6270 */
[C---:B------:R-:W-:Y:S02]  /*11db0*/  ISETP.GE.AND P5, PT, R47.reuse, 0x49, PT ;  /* 0x000000492f00780c */ /* 0x040fe40003fa6270 */
[C---:B------:R-:W-:Y:S02]  /*11dc0*/  ISETP.GE.AND P4, PT, R47.reuse, 0x4a, PT ;  /* 0x0000004a2f00780c */ /* 0x040fe40003f86270 */
[----:B------:R-:W-:Y:S02]  /*11dd0*/  ISETP.GE.AND P3, PT, R47, 0x51, PT ;  /* 0x000000512f00780c */ /* 0x000fe40003f66270 */
[----:B------:R-:W-:Y:S02]  /*11de0*/  @P0 LOP3.LUT R222, R222, 0x8000, RZ, 0xfc, !PT ;  /* 0x00008000dede0812 */ /* 0x000fe400078efcff */
[----:B------:R-:W-:Y:S02]  /*11df0*/  ISETP.GT.AND P0, PT, R49, RZ, !P0 ;  /* 0x000000ff3100720c */ /* 0x000fe40004704270 */
[----:B------:R-:W-:Y:S02]  /*11e00*/  LOP3.LUT R222, R222, 0xfffeffff, RZ, 0xc0, !PT ;  /* 0xfffeffffdede7812 */ /* 0x000fe400078ec0ff */
[----:B------:R-:W-:Y:S02]  /*11e10*/  ISETP.LT.OR P0, PT, R51, 0x1, P0 ;  /* 0x000000013300780c */ /* 0x000fe40000701670 */
[----:B------:R-:W-:Y:S02]  /*11e20*/  @P1 LOP3.LUT R222, R222, 0x10000, RZ, 0xfc, !PT ;  /* 0x00010000dede1812 */ /* 0x000fe400078efcff */
[----:B------:R-:W-:Y:S01]  /*11e30*/  FSEL R12, R144, -INF , !P0 ;  /* 0xff800000900c7808 */ /* 0x000fe20004000000 */
[--C-:B--2---:R-:W-:Y:S01]  /*11e40*/  IMAD.IADD R46, R46, 0x1, R4.reuse ;  /* 0x000000012e2e7824 */ /* 0x104fe200078e0204 */
[----:B------:R-:W-:Y:S01]  /*11e50*/  ISETP.GT.AND P0, PT, R49, 0x1, !P1 ;  /* 0x000000013100780c */ /* 0x000fe20004f04270 */
[----:B------:R-:W-:Y:S01]  /*11e60*/  IMAD.IADD R45, R45, 0x1, R4 ;  /* 0x000000012d2d7824 */ /* 0x000fe200078e0204 */
[----:B------:R-:W-:Y:S02]  /*11e70*/  ISETP.GE.AND P1, PT, R47, 0x9, PT ;  /* 0x000000092f00780c */ /* 0x000fe40003f26270 */
[----:B------:R-:W-:Y:S02]  /*11e80*/  ISETP.LT.OR P0, PT, R51, 0x2, P0 ;  /* 0x000000023300780c */ /* 0x000fe40000701670 */
[----:B------:R-:W-:Y:S02]  /*11e90*/  LOP3.LUT R222, R222, 0xffffbfff, RZ, 0xc0, !PT ;  /* 0xffffbfffdede7812 */ /* 0x000fe400078ec0ff */
[----:B------:R-:W-:Y:S02]  /*11ea0*/  FSEL R10, R146, -INF , !P0 ;  /* 0xff800000920a7808 */ /* 0x000fe40004000000 */
[----:B------:R-:W-:Y:S02]  /*11eb0*/  ISETP.GT.AND P0, PT, R49, 0x8, !P1 ;  /* 0x000000083100780c */ /* 0x000fe40004f04270 */
[----:B------:R-:W-:Y:S02]  /*11ec0*/  ISETP.GE.AND P2, PT, R47, 0x52, PT ;  /* 0x000000522f00780c */ /* 0x000fe40003f46270 */
        /* <DEDUP_REMOVED lines=91> */
[----:B------:R-:W-:Y:S02]  /*12480*/  ISETP.GT.AND P0, PT, R49, 0x48, !P5 ;  /* 0x000000483100780c */ /* 0x000fe40006f04270 */
[----:B------:R-:W-:Y:S02]  /*12490*/  LOP3.LUT R222, R222, 0xfff7ffff, RZ, 0xc0, !PT ;  /* 0xfff7ffffdede7812 */ /* 0x000fe400078ec0ff */
[----:B------:R-:W-:Y:S04]  /*124a0*/  ISETP.LT.OR P0, PT, R51, 0x49, P0 ;  /* 0x000000493300780c */ /* 0x000fe80000701670 */
[----:B------:R-:W-:Y:S02]  /*124b0*/  FSEL R184, R184, -INF , !P0 ;  /* 0xff800000b8b87808 */ /* 0x000fe40004000000 */
[----:B------:R-:W-:Y:S04]  /*124c0*/  ISETP.GT.AND P0, PT, R49, 0x49, !P4 ;  /* 0x000000493100780c */ /* 0x000fe80006704270 */
        /* <DEDUP_REMOVED lines=11> */
[----:B------:R-:W-:Y:S11]  /*12580*/  ISETP.GE.AND P0, PT, R47, 0x5a, PT ;  /* 0x0000005a2f00780c */ /* 0x000ff60003f06270 */
[----:B------:R-:W-:Y:S02]  /*12590*/  @!UPT UIADD3 URZ, URZ, URZ, URZ ;  /* 0x0000003f3f3ff290 */ /* 0x000fe4000fffe03f */
[----:B------:R-:W-:Y:S02]  /*125a0*/  @P0 LOP3.LUT R222, R222, 0x80000, RZ, 0xfc, !PT ;  /* 0x00080000dede0812 */ /* 0x000fe400078efcff */
[----:B------:R-:W-:Y:S04]  /*125b0*/  ISETP.GT.AND P0, PT, R49, 0x59, !P0 ;  /* 0x000000593100780c */ /* 0x000fe80004704270 */
[----:B------:R-:W-:Y:S04]  /*125c0*/  ISETP.LT.OR P0, PT, R51, 0x5a, P0 ;  /* 0x0000005a3300780c */ /* 0x000fe80000701670 */
[----:B------:R-:W-:Y:S02]  /*125d0*/  FSEL R144, R43, -INF , !P0 ;  /* 0xff8000002b907808 */ /* 0x000fe40004000000 */
[----:B------:R-:W-:Y:S11]  /*125e0*/  ISETP.GE.AND P0, PT, R216, 0x1, PT ;  /* 0x00000001d800780c */ /* 0x000ff60003f06270 */
[----:B------:R-:W-:Y:S02]  /*125f0*/  @!UPT UIADD3 URZ, URZ, URZ, URZ ;  /* 0x0000003f3f3ff290 */ /* 0x000fe4000fffe03f */
        /* <DEDUP_REMOVED lines=14> */
.L_x_401:
[----:B------:R-:W-:Y:S04]  /*126e0*/  MOV R4, c[0x0][0x32c] ;  /* 0x0000cb0000047a02 */ /* 0x000fe80000000f00 */
[----:B------:R-:W-:Y:S11]  /*126f0*/  ISETP.NE.AND P0, PT, R4, 0x1, PT ;  /* 0x000000010400780c */ /* 0x000ff60003f05270 */
[----:B------:R-:W-:Y:S02]  /*12700*/  @!UPT UIADD3 URZ, URZ, URZ, URZ ;  /* 0x0000003f3f3ff290 */ /* 0x000fe4000fffe03f */
[----:B------:R-:W-:Y:S05]  /*12710*/  @P0 IMAD.HI.U32 R4, R5, c[0x0][0x330], RZ ;  /* 0x0000cc0005040a27 */ /* 0x000fea00078e00ff */
[----:B------:R-:W-:Y:S02]  /*12720*/  @P0 SHF.R.U32.HI R5, RZ, c[0x0][0x334], R4 ;  /* 0x0000cd00ff050a19 */ /* 0x000fe40000011604 */
.L_x_402:
[----:B------:R-:W-:Y:S05]  /*12730*/  BSYNC B0 ;  /* 0x0000000000007941 */ /* 0x000fea0003800000 */
.L_x_400:
[----:B------:R-:W-:Y:S04]  /*12740*/  IMAD.IADD R4, R47, 0x1, -R230 ;  /* 0x000000012f047824 */ /* 0x000fe800078e0ae6 */
[----:B------:R-:W-:Y:S05]  /*12750*/  IMAD R4, R5, c[0x0][0x32c], R4 ;  /* 0x0000cb0005047a24 */ /* 0x000fea00078e0204 */
[----:B------:R-:W-:Y:S02]  /*12760*/  IADD3 R5, R4, c[0x0][0x32c], RZ ;  /* 0x0000cb0004057a10 */ /* 0x000fe40007ffe0ff */
[----:B------:R-:W-:Y:S02]  /*12770*/  IMNMX R45, R45, R4, !PT ;  /* 0x000000042d2d7217 */ /* 0x000fe40007800200 */
[----:B------:R-:W-:Y:S02]  /*12780*/  IMNMX R46, R46, R5, PT ;  /* 0x000000052e2e7217 */ /* 0x000fe40003800200 */
.L_x_399:
        /* <DEDUP_REMOVED lines=83> */
[C---:B------:R-:W-:Y:S02]  /*12cc0*/  ISETP.LT.OR P0, PT, R46.reuse, 0x2a, P0 ;  /* 0x0000002a2e00780c */ /* 0x040fe40000701670 */
[----:B------:R-:W-:Y:S02]  /*12cd0*/  ISETP.LT.OR P1, PT, R46, 0x59, P1 ;  /* 0x000000592e00780c */ /* 0x000fe40000f21670 */
[----:B------:R-:W-:Y:S02]  /*12ce0*/  FSEL R239, R239, -INF , !P0 ;  /* 0xff800000efef7808 */ /* 0x000fe40004000000 */
[----:B------:R-:W-:Y:S02]  /*12cf0*/  LOP3.LUT P0, RZ, R222, 0x10, RZ, 0xc0, !PT ;  /* 0x00000010deff7812 */ /* 0x000fe4000780c0ff */
[----:B------:R-:W-:Y:S02]  /*12d00*/  FMNMX.FTZ R0, R239, R0, !PT ;  /* 0x00000000ef007209 */ /* 0x000fe40007810000 */
[----:B------:R-:W-:Y:S02]  /*12d10*/  ISETP.GT.AND P0, PT, R45, 0x30, !P0 ;  /* 0x000000302d00780c */ /* 0x000fe40004704270 */
[----:B------:R-:W-:Y:S02]  /*12d20*/  FMNMX.FTZ R5, R144, R7, !PT ;  /* 0x0000000790057209 */ /* 0x000fe40007810000 */
[----:B------:R-:W-:Y:S02]  /*12d30*/  ISETP.LT.OR P0, PT, R46, 0x31, P0 ;  /* 0x000000312e00780c */ /* 0x000fe40000701670 */
[----:B------:R-:W-:Y:S01]  /*12d40*/  FSEL R135, R37, -INF , !P1 ;  /* 0xff80000025877808 */ /* 0x000fe20004800000 */
[----:B------:R-:W1:Y:S01]  /*12d50*/  SHFL.BFLY PT, R14, R5, 0x2, 0x1f ;  /* 0x0c401f00050e7f89 */ /* 0x000e6200000e0000 */
        /* <DEDUP_REMOVED lines=21> */
[C---:B------:R-:W-:Y:S04]  /*12eb0*/  ISETP.LT.OR P0, PT, R46.reuse, 0x41, P0 ;  /* 0x000000412e00780c */ /* 0x040fe80000701670 */
[----:B------:R-:W-:Y:S02]  /*12ec0*/  FSEL R185, R185, -INF , !P0 ;  /* 0xff800000b9b97808 */ /* 0x000fe40004000000 */
[----:B------:R-:W-:Y:S02]  /*12ed0*/  ISETP.GT.AND P0, PT, R45, 0x41, !P6 ;  /* 0x000000412d00780c */ /* 0x000fe40007704270 */
[----:B------:R-:W-:Y:S02]  /*12ee0*/  FMNMX.FTZ R0, R185, R0, !PT ;  /* 0x00000000b9007209 */ /* 0x000fe40007810000 */
[----:B------:R-:W-:Y:S02]  /*12ef0*/  ISETP.LT.OR P0, PT, R46, 0x42, P0 ;  /* 0x000000422e00780c */ /* 0x000fe40000701670 */
[----:B------:R-:W-:Y:S02]  /*12f00*/  LOP3.LUT P6, RZ, R222, 0x80000, RZ, 0xc0, !PT ;  /* 0x00080000deff7812 */ /* 0x000fe400078cc0ff */
[----:B------:R-:W-:Y:S02]  /*12f10*/  FSEL R165, R165, -INF , !P0 ;  /* 0xff800000a5a57808 */ /* 0x000fe40004000000 */
[----:B------:R-:W-:Y:S02]  /*12f20*/  ISETP.GT.AND P0, PT, R45, 0x48, !P5 ;  /* 0x000000482d00780c */ /* 0x000fe40006f04270 */
[----:B------:R-:W-:Y:S02]  /*12f30*/  FMNMX.FTZ R0, R165, R0, !PT ;  /* 0x00000000a5007209 */ /* 0x000fe40007810000 */
[C---:B------:R-:W-:Y:S04]  /*12f40*/  ISETP.LT.OR P0, PT, R46.reuse, 0x49, P0 ;  /* 0x000000492e00780c */ /* 0x040fe80000701670 */
[----:B------:R-:W-:Y:S02]  /*12f50*/  FSEL R161, R33, -INF , !P0 ;  /* 0xff80000021a17808 */ /* 0x000fe40004000000 */
[----:B------:R-:W-:Y:S02]  /*12f60*/  ISETP.GT.AND P0, PT, R45, 0x49, !P4 ;  /* 0x000000492d00780c */ /* 0x000fe40006704270 */
[----:B------:R-:W-:Y:S02]  /*12f70*/  FMNMX.FTZ R0, R161, R0, !PT ;  /* 0x00000000a1007209 */ /* 0x000fe40007810000 */
[----:B------:R-:W-:Y:S04]  /*12f80*/  ISETP.LT.OR P0, PT, R46, 0x4a, P0 ;  /* 0x0000004a2e00780c */ /* 0x000fe80000701670 */
[----:B------:R-:W-:Y:S02]  /*12f90*/  FSEL R159, R32, -INF , !P0 ;  /* 0xff800000209f7808 */ /* 0x000fe40004000000 */
[----:B------:R-:W-:Y:S02]  /*12fa0*/  ISETP.GT.AND P0, PT, R45, 0x50, !P3 ;  /* 0x000000502d00780c */ /* 0x000fe40005f04270 */
[----:B------:R-:W-:Y:S02]  /*12fb0*/  FMNMX.FTZ R0, R159, R0, !PT ;  /* 0x000000009f007209 */ /* 0x000fe40007810000 */
[C---:B------:R-:W-:Y:S04]  /*12fc0*/  ISETP.LT.OR P0, PT, R46.reuse, 0x51, P0 ;  /* 0x000000512e00780c */ /* 0x040fe80000701670 */
[----:B------:R-:W-:Y:S02]  /*12fd0*/  FSEL R147, R35, -INF , !P0 ;  /* 0xff80000023937808 */ /* 0x000fe40004000000 */
[----:B------:R-:W-:Y:S02]  /*12fe0*/  ISETP.GT.AND P0, PT, R45, 0x51, !P2 ;  /* 0x000000512d00780c */ /* 0x000fe40005704270 */
[----:B------:R-:W-:Y:S02]  /*12ff0*/  FMNMX.FTZ R0, R147, R0, !PT ;  /* 0x0000000093007209 */ /* 0x000fe40007810000 */
[----:B------:R-:W-:Y:S02]  /*13000*/  ISETP.LT.OR P2, PT, R46, 0x52, P0 ;  /* 0x000000522e00780c */ /* 0x000fe40000741670 */
[----:B------:R-:W-:Y:S02]  /*13010*/  ISETP.GT.AND P0, PT, R45, 0x59, !P6 ;  /* 0x000000592d00780c */ /* 0x000fe40007704270 */
[----:B------:R-:W-:Y:S02]  /*13020*/  FSEL R139, R34, -INF , !P2 ;  /* 0xff800000228b7808 */ /* 0x000fe40005000000 */
[----:B------:R-:W-:Y:S02]  /*13030*/  ISETP.LT.OR P0, PT, R46, 0x5a, P0 ;  /* 0x0000005a2e00780c */ /* 0x000fe40000701670 */
[----:B------:R-:W-:Y:S01]  /*13040*/  FMNMX.FTZ R0, R139, R0, !PT ;  /* 0x000000008b007209 */ /* 0x000fe20007810000 */
[----:B------:R-:W-:Y:S01]  /*13050*/  LDSM.16.MT88.4 R44, [R212+0x3100] ;  /* 0x00310000d42c783b */ /* 0x000fe20000004200 */
[----:B------:R-:W-:Y:S02]  /*13060*/  FSEL R117, R36, -INF , !P0 ;  /* 0xff80000024757808 */ /* 0x000fe40004000000 */
[----:B------:R-:W-:Y:S04]  /*13070*/  FMNMX.FTZ R0, R135, R0, !PT ;  /* 0x0000000087007209 */ /* 0x000fe80007810000 */
[----:B------:R-:W-:Y:S01]  /*13080*/  FMNMX.FTZ R7, R117, R0, !PT ;  /* 0x0000000075077209 */ /* 0x000fe20007810000 */
[----:B------:R-:W-:Y:S01]  /*13090*/  LDSM.16.MT88.4 R36, [R208+0x100] ;  /* 0x00010000d024783b */ /* 0x000fe20000004200 */
[----:B-1----:R-:W-:Y:S04]  /*130a0*/  FMNMX.FTZ R0, R14, R15, !PT ;  /* 0x0000000f0e007209 */ /* 0x002fe80007810000 */
[C---:B------:R-:W-:Y:S01]  /*130b0*/  FSETP.NEU.FTZ.AND P0, PT, R0.reuse, -INF , PT ;  /* 0xff8000000000780b */ /* 0x040fe20003f1d000 */
[----:B------:R-:W-:Y:S02]  /*130c0*/  FMUL.FTZ R149, R0, c[0x0][0x2d0] ;  /* 0x0000b40000957a20 */ /* 0x000fe40000410000 */
[----:B------:R-:W1:Y:S03]  /*130d0*/  SHFL.BFLY PT, R4, R7, 0x2, 0x1f ;  /* 0x0c401f0007047f89 */ /* 0x000e6600000e0000 */
        /* <DEDUP_REMOVED lines=8> */
[--C-:B------:R-:W-:Y:S02]  /*13160*/  FFMA.FTZ R136, R42, c[0x0][0x2d0], -R149.reuse ;  /* 0x0000b4002a887a23 */ /* 0x100fe40000010895 */
[--C-:B------:R-:W-:Y:S02]  /*13170*/  FFMA.FTZ R137, R40, c[0x0][0x2d0], -R149.reuse ;  /* 0x0000b40028897a23 */ /* 0x100fe40000010895 */
[--C-:B------:R-:W-:Y:S01]  /*13180*/  FFMA.FTZ R138, R50, c[0x0][0x2d0], -R149.reuse ;  /* 0x0000b400328a7a23 */ /* 0x100fe20000010895 */
[----:B-1----:R-:W-:Y:S02]  /*13190*/  FMNMX.FTZ R5, R7, R4, !PT ;  /* 0x0000000407057209 */ /* 0x002fe40007810000 */
[----:B------:R-:W-:Y:S01]  /*131a0*/  MUFU.EX2 R128, R128 ;  /* 0x0000008000807308 */ /* 0x000fe20000000800 */
[--C-:B------:R-:W-:Y:S02]  /*131b0*/  FFMA.FTZ R240, R240, c[0x0][0x2d0], -R149.reuse ;  /* 0x0000b400f0f07a23 */ /* 0x100fe40000010895 */
[--C-:B------:R-:W-:Y:S01]  /*131c0*/  FFMA.FTZ R184, R184, c[0x0][0x2d0], -R149.reuse ;  /* 0x0000b400b8b87a23 */ /* 0x100fe20000010895 */
[----:B------:R-:W1:Y:S01]  /*131d0*/  SHFL.BFLY PT, R4, R5, 0x1, 0x1f ;  /* 0x0c201f0005047f89 */ /* 0x000e6200000e0000 */
[--C-:B------:R-:W-:Y:S02]  /*131e0*/  FFMA.FTZ R160, R160, c[0x0][0x2d0], -R149.reuse ;  /* 0x0000b400a0a07a23 */ /* 0x100fe40000010895 */
[--C-:B------:R-:W-:Y:S02]  /*131f0*/  FFMA.FTZ R162, R162, c[0x0][0x2d0], -R149.reuse ;  /* 0x0000b400a2a27a23 */ /* 0x100fe40000010895 */
[--C-:B------:R-:W-:Y:S01]  /*13200*/  FFMA.FTZ R242, R242, c[0x0][0x2d0], -R149.reuse ;  /* 0x0000b400f2f27a23 */ /* 0x100fe20000010895 */
[----:B------:R-:W2:Y:S01]  /*13210*/  MUFU.EX2 R119, R119 ;  /* 0x0000007700777308 */ /* 0x000ea20000000800 */
[--C-:B------:R-:W-:Y:S02]  /*13220*/  FFMA.FTZ R244, R244, c[0x0][0x2d0], -R149.reuse ;  /* 0x0000b400f4f47a23 */ /* 0x100fe40000010895 */
[--C-:B------:R-:W-:Y:S02]  /*13230*/  FFMA.FTZ R156, R156, c[0x0][0x2d0], -R149.reuse ;  /* 0x0000b4009c9c7a23 */ /* 0x100fe40000010895 */
[--C-:B------:R-:W-:Y:S05]  /*13240*/  FFMA.FTZ R146, R146, c[0x0][0x2d0], -R149.reuse ;  /* 0x0000b40092927a23 */ /* 0x100fea0000010895 */
[----:B------:R-:W3:Y:S01]  /*13250*/  MUFU.EX2 R129, R129 ;  /* 0x0000008100817308 */ /* 0x000ee20000000800 */
[----:B-1----:R-:W-:Y:S01]  /*13260*/  FMNMX.FTZ R116, R5, R4, !PT ;  /* 0x0000000405747209 */ /* 0x002fe20007810000 */
[----:B------:R-:W-:Y:S08]  /*13270*/  FMUL.FTZ R4, R3, c[0x0][0x2d0] ;  /* 0x0000b40003047a20 */ /* 0x000ff00000410000 */
[----:B------:R-:W-:Y:S01]  /*13280*/  MUFU.EX2 R240, R240 ;  /* 0x000000f000f07308 */ /* 0x000fe20000000800 */
[C---:B------:R-:W-:Y:S01]  /*13290*/  FSETP.NEU.FTZ.AND P0, PT, R116.reuse, -INF , PT ;  /* 0xff8000007400780b */ /* 0x040fe20003f1d000 */
[C---:B------:R-:W-:Y:S01]  /*132a0*/  FMUL.FTZ R134, R116.reuse, c[0x0][0x2d0] ;  /* 0x0000b40074867a20 */ /* 0x040fe20000410000 */
[----:B--2---:R-:W-:Y:S02]  /*132b0*/  F2FP.BF16.PACK_AB R124, R119, R128 ;  /* 0x00000080777c723e */ /* 0x004fe400000010ff */
[----:B------:R-:W-:Y:S02]  /*132c0*/  FSEL R5, R116, RZ, P0 ;  /* 0x000000ff74057208 */ /* 0x000fe40000000000 */
[----:B------:R-:W-:Y:S03]  /*132d0*/  FSEL R134, R134, RZ, P0 ;  /* 0x000000ff86867208 */ /* 0x000fe60000000000 */
[----:B------:R-:W1:Y:S01]  /*132e0*/  MUFU.EX2 R3, R4 ;  /* 0x0000000400037308 */ /* 0x000e620000000800 */
[----:B------:R-:W-:Y:S01]  /*132f0*/  FADD.FTZ R5, -R5, R2 ;  /* 0x0000000205057221 */ /* 0x000fe20000010100 */
[----:B------:R-:W-:Y:S01]  /*13300*/  ISETP.GT.AND P0, PT, R238, R233, PT ;  /* 0x000000e9ee00720c */ /* 0x000fe20003f04270 */
[--C-:B------:R-:W-:Y:S01]  /*13310*/  FFMA.FTZ R133, R13, c[0x0][0x2d0], -R134.reuse ;  /* 0x0000b4000d857a23 */ /* 0x100fe20000010886 */
[----:B---3--:R-:W-:Y:S01]  /*13320*/  F2FP.BF16.PACK_AB R126, R129, R118 ;  /* 0x00000076817e723e */ /* 0x008fe200000010ff */
[----:B------:R-:W2:Y:S01]  /*13330*/  LDSM.16.MT88.4 R12, [R212+0x100] ;  /* 0x00010000d40c783b */ /* 0x000ea20000004200 */
[--C-:B------:R-:W-:Y:S02]  /*13340*/  FFMA.FTZ R131, R11, c[0x0][0x2d0], -R134.reuse ;  /* 0x0000b4000b837a23 */ /* 0x100fe40000010886 */
[--C-:B------:R-:W-:Y:S02]  /*13350*/  FFMA.FTZ R130, R9, c[0x0][0x2d0], -R134.reuse ;  /* 0x0000b40009827a23 */ /* 0x100fe40000010886 */
[--C-:B------:R-:W-:Y:S01]  /*13360*/  FFMA.FTZ R132, R145, c[0x0][0x2d0], -R134.reuse ;  /* 0x0000b40091847a23 */ /* 0x100fe20000010886 */
[----:B------:R-:W-:Y:S01]  /*13370*/  MUFU.EX2 R133, R133 ;  /* 0x0000008500857308 */ /* 0x000fe20000000800 */
[----:B------:R-:W-:Y:S02]  /*13380*/  FMUL.FTZ R2, R5, c[0x0][0x2d0] ;  /* 0x0000b40005027a20 */ /* 0x000fe40000410000 */
[--C-:B------:R-:W-:Y:S02]  /*13390*/  FFMA.FTZ R145, R48, c[0x0][0x2d0], -R149.reuse ;  /* 0x0000b40030917a23 */ /* 0x100fe40000010895 */
[--C-:B------:R-:W-:Y:S02]  /*133a0*/  FFMA.FTZ R165, R165, c[0x0][0x2d0], -R134.reuse ;  /* 0x0000b400a5a57a23 */ /* 0x100fe40000010886 */
[--C-:B------:R-:W-:Y:S02]  /*133b0*/  FFMA.FTZ R161, R161, c[0x0][0x2d0], -R134.reuse ;  /* 0x0000b400a1a17a23 */ /* 0x100fe40000010886 */
[--C-:B------:R-:W-:Y:S01]  /*133c0*/  FFMA.FTZ R148, R167, c[0x0][0x2d0], -R134.reuse ;  /* 0x0000b400a7947a23 */ /* 0x100fe20000010886 */
[----:B------:R-:W3:Y:S01]  /*133d0*/  MUFU.EX2 R2, R2 ;  /* 0x0000000200027308 */ /* 0x000ee20000000800 */
        /* <DEDUP_REMOVED lines=14> */
[C---:B---3--:R-:W-:Y:S02]  /*134c0*/  FMUL.FTZ R6, R2.reuse, R114 ;  /* 0x0000007202067220 */ /* 0x048fe40000410000 */
[C---:B------:R-:W-:Y:S02]  /*134d0*/  FMUL.FTZ R7, R2.reuse, R115 ;  /* 0x0000007302077220 */ /* 0x040fe40000410000 */
[C---:B------:R-:W-:Y:S01]  /*134e0*/  FMUL.FTZ R10, R2.reuse, R110 ;  /* 0x0000006e020a7220 */ /* 0x040fe20000410000 */
[----:B------:R-:W3:Y:S01]  /*134f0*/  MUFU.EX2 R130, R130 ;  /* 0x0000008200827308 */ /* 0x000ee20000000800 */
[C---:B------:R-:W-:Y:S02]  /*13500*/  FMUL.FTZ R11, R2.reuse, R111 ;  /* 0x0000006f020b7220 */ /* 0x040fe40000410000 */
[----:B------:R-:W-:Y:S01]  /*13510*/  FMUL.FTZ R18, R2, R102 ;  /* 0x0000006602127220 */ /* 0x000fe20000410000 */
[----:B-1----:R-:W-:Y:S01]  /*13520*/  F2FP.BF16.PACK_AB R125, R132, R133 ;  /* 0x00000085847d723e */ /* 0x002fe200000010ff */
        /* <DEDUP_REMOVED lines=10> */
[----:B------:R-:W-:Y:S01]  /*135d0*/  FMUL.FTZ R43, R2, R79 ;  /* 0x0000004f022b7220 */ /* 0x000fe20000410000 */
[----:B------:R-:W-:Y:S01]  /*135e0*/  MUFU.EX2 R165, R165 ;  /* 0x000000a500a57308 */ /* 0x000fe20000000800 */
[C---:B------:R-:W-:Y:S01]  /*135f0*/  FMUL.FTZ R48, R3.reuse, R68 ;  /* 0x0000004403307220 */ /* 0x040fe20000410000 */
[----:B------:R-:W1:Y:S01]  /*13600*/  LDSM.16.MT88.4 R84, [R210+0x3100] ;  /* 0x00310000d254783b */ /* 0x000e620000004200 */
[C---:B------:R-:W-:Y:S01]  /*13610*/  FMUL.FTZ R49, R3.reuse, R69 ;  /* 0x0000004503317220 */ /* 0x040fe20000410000 */
[----:B---3--:R-:W-:Y:S01]  /*13620*/  F2FP.BF16.PACK_AB R127, R130, R131 ;  /* 0x00000083827f723e */ /* 0x008fe200000010ff */
[C---:B------:R-:W-:Y:S02]  /*13630*/  FMUL.FTZ R50, R2.reuse, R70 ;  /* 0x0000004602327220 */ /* 0x040fe40000410000 */
[C---:B------:R-:W-:Y:S02]  /*13640*/  FMUL.FTZ R51, R2.reuse, R71 ;  /* 0x0000004702337220 */ /* 0x040fe40000410000 */
[C---:B------:R-:W-:Y:S01]  /*13650*/  FMUL.FTZ R52, R3.reuse, R52 ;  /* 0x0000003403347220 */ /* 0x040fe20000410000 */
[----:B------:R-:W3:Y:S01]  /*13660*/  LDSM.16.MT88.4 R76, [R209+0x3100] ;  /* 0x00310000d14c783b */ /* 0x000ee20000004200 */
        /* <DEDUP_REMOVED lines=22> */
[C---:B------:R-:W-:Y:S01]  /*137d0*/  FMUL.FTZ R21, R3.reuse, R97 ;  /* 0x0000006103157220 */ /* 0x040fe20000410000 */
[----:B------:R-:W-:Y:S01]  /*137e0*/  MUFU.EX2 R145, R145 ;  /* 0x0000009100917308 */ /* 0x000fe20000000800 */
[C---:B------:R-:W-:Y:S04]  /*137f0*/  FMUL.FTZ R22, R2.reuse, R98 ;  /* 0x0000006202167220 */ /* 0x040fe80000410000 */
[C---:B------:R-:W-:Y:S02]  /*13800*/  FMUL.FTZ R23, R2.reuse, R99 ;  /* 0x0000006302177220 */ /* 0x040fe40000410000 */
[C---:B------:R-:W-:Y:S02]  /*13810*/  FMUL.FTZ R60, R3.reuse, R60 ;  /* 0x0000003c033c7220 */ /* 0x040fe40000410000 */
[C---:B------:R-:W-:Y:S01]  /*13820*/  FMUL.FTZ R61, R3.reuse, R61 ;  /* 0x0000003d033d7220 */ /* 0x040fe20000410000 */
[----:B------:R-:W-:Y:S01]  /*13830*/  MUFU.EX2 R148, R148 ;  /* 0x0000009400947308 */ /* 0x000fe20000000800 */
[C---:B------:R-:W-:Y:S01]  /*13840*/  FMUL.FTZ R62, R2.reuse, R62 ;  /* 0x0000003e023e7220 */ /* 0x040fe20000410000 */
[C---:B------:R-:W-:Y:S03]  /*13850*/  HMMA.16816.F32.BF16 R20, R124.reuse, R28, R20 ;  /* 0x0000001c7c14723c */ /* 0x040fe60000041814 */
[C---:B------:R-:W-:Y:S02]  /*13860*/  FMUL.FTZ R63, R2.reuse, R63 ;  /* 0x0000003f023f7220 */ /* 0x040fe40000410000 */
[C---:B------:R-:W-:Y:S02]  /*13870*/  FMUL.FTZ R64, R3.reuse, R64 ;  /* 0x0000004003407220 */ /* 0x040fe40000410000 */
[C---:B------:R-:W-:Y:S01]  /*13880*/  FMUL.FTZ R28, R3.reuse, R88 ;  /* 0x00000058031c7220 */ /* 0x040fe20000410000 */
[C---:B------:R-:W-:Y:S01]  /*13890*/  HMMA.16816.F32.BF16 R24, R124.reuse, R30, R24 ;  /* 0x0000001e7c18723c */ /* 0x040fe20000041818 */
[----:B------:R-:W5:Y:S03]  /*138a0*/  MUFU.EX2 R151, R151 ;  /* 0x0000009700977308 */ /* 0x000f660000000800 */
[C---:B------:R-:W-:Y:S02]  /*138b0*/  FMUL.FTZ R29, R3.reuse, R89 ;  /* 0x00000059031d7220 */ /* 0x040fe40000410000 */
[----:B------:R-:W-:Y:S02]  /*138c0*/  FMUL.FTZ R65, R3, R65 ;  /* 0x0000004103417220 */ /* 0x000fe40000410000 */
[C---:B------:R-:W-:Y:S03]  /*138d0*/  FMUL.FTZ R30, R2.reuse, R90 ;  /* 0x0000005a021e7220 */ /* 0x040fe60000410000 */
[----:B------:R-:W-:Y:S01]  /*138e0*/  MUFU.EX2 R160, R160 ;  /* 0x000000a000a07308 */ /* 0x000fe20000000800 */
[C---:B------:R-:W-:Y:S02]  /*138f0*/  FMUL.FTZ R31, R2.reuse, R91 ;  /* 0x0000005b021f7220 */ /* 0x040fe40000410000 */
[----:B------:R-:W-:Y:S01]  /*13900*/  LDSM.16.MT88.4 R88, [R212+0x3900] ;  /* 0x00390000d458783b */ /* 0x000fe20000004200 */
[C---:B------:R-:W-:Y:S02]  /*13910*/  FMUL.FTZ R66, R2.reuse, R66 ;  /* 0x0000004202427220 */ /* 0x040fe40000410000 */
[----:B------:R-:W-:Y:S02]  /*13920*/  FMUL.FTZ R67, R2, R67 ;  /* 0x0000004302437220 */ /* 0x000fe40000410000 */
[C---:B------:R-:W-:Y:S02]  /*13930*/  HMMA.16816.F32.BF16 R28, R124.reuse, R36, R28 ;  /* 0x000000247c1c723c */ /* 0x040fe4000004181c */
[----:B------:R-:W-:Y:S01]  /*13940*/  MUFU.EX2 R162, R162 ;  /* 0x000000a200a27308 */ /* 0x000fe20000000800 */
[--C-:B------:R-:W-:Y:S02]  /*13950*/  FFMA.FTZ R157, R157, c[0x0][0x2d0], -R134.reuse ;  /* 0x0000b4009d9d7a23 */ /* 0x100fe40000010886 */
[--C-:B------:R-:W-:Y:S02]  /*13960*/  FFMA.FTZ R158, R163, c[0x0][0x2d0], -R134.reuse ;  /* 0x0000b400a39e7a23 */ /* 0x100fe40000010886 */
[C---:B------:R-:W-:Y:S01]  /*13970*/  FMUL.FTZ R36, R3.reuse, R80 ;  /* 0x0000005003247220 */ /* 0x040fe20000410000 */
[C---:B------:R-:W-:Y:S04]  /*13980*/  HMMA.16816.F32.BF16 R32, R124.reuse, R38, R32 ;  /* 0x000000267c20723c */ /* 0x040fe80000041820 */
[----:B------:R-:W-:Y:S01]  /*13990*/  FMUL.FTZ R37, R3, R81 ;  /* 0x0000005103257220 */ /* 0x000fe20000410000 */
[----:B------:R-:W-:Y:S01]  /*139a0*/  MUFU.EX2 R157, R157 ;  /* 0x0000009d009d7308 */ /* 0x000fe20000000800 */
[--C-:B------:R-:W-:Y:S02]  /*139b0*/  FFMA.FTZ R163, R186, c[0x0][0x2d0], -R149.reuse ;  /* 0x0000b400baa37a23 */ /* 0x100fe40000010895 */
[C---:B------:R-:W-:Y:S04]  /*139c0*/  FMUL.FTZ R38, R2.reuse, R82 ;  /* 0x0000005202267220 */ /* 0x040fe80000410000 */
[----:B------:R-:W-:Y:S02]  /*139d0*/  FMUL.FTZ R39, R2, R83 ;  /* 0x0000005302277220 */ /* 0x000fe40000410000 */
[----:B------:R-:W-:Y:S01]  /*139e0*/  LDSM.16.MT88.4 R80, [R209+0x900] ;  /* 0x00090000d150783b */ /* 0x000fe20000004200 */
[----:B------:R-:W1:Y:S01]  /*139f0*/  MUFU.EX2 R158, R158 ;  /* 0x0000009e009e7308 */ /* 0x000e620000000800 */
[--C-:B------:R-:W-:Y:S02]  /*13a00*/  FFMA.FTZ R167, R164, c[0x0][0x2d0], -R149.reuse ;  /* 0x0000b400a4a77a23 */ /* 0x100fe40000010895 */
[--C-:B------:R-:W-:Y:S01]  /*13a10*/  FFMA.FTZ R164, R243, c[0x0][0x2d0], -R134.reuse ;  /* 0x0000b400f3a47a23 */ /* 0x100fe20000010886 */
[C---:B------:R-:W-:Y:S03]  /*13a20*/  HMMA.16816.F32.BF16 R36, R124.reuse, R44, R36 ;  /* 0x0000002c7c24723c */ /* 0x040fe60000041824 */
[--C-:B------:R-:W-:Y:S02]  /*13a30*/  FFMA.FTZ R187, R187, c[0x0][0x2d0], -R134.reuse ;  /* 0x0000b400bbbb7a23 */ /* 0x100fe40000010886 */
[--C-:B------:R-:W-:Y:S01]  /*13a40*/  FFMA.FTZ R186, R241, c[0x0][0x2d0], -R134.reuse ;  /* 0x0000b400f1ba7a23 */ /* 0x100fe20000010886 */
[----:B------:R-:W2:Y:S01]  /*13a50*/  MUFU.EX2 R163, R163 ;  /* 0x000000a300a37308 */ /* 0x000ea20000000800 */
[C---:B------:R-:W-:Y:S01]  /*13a60*/  FMUL.FTZ R44, R3.reuse, R72 ;  /* 0x00000048032c7220 */ /* 0x040fe20000410000 */
[C---:B------:R-:W-:Y:S04]  /*13a70*/  HMMA.16816.F32.BF16 R40, R124.reuse, R46, R40 ;  /* 0x0000002e7c28723c */ /* 0x040fe80000041828 */
[----:B------:R-:W-:Y:S02]  /*13a80*/  FMUL.FTZ R45, R3, R73 ;  /* 0x00000049032d7220 */ /* 0x000fe40000410000 */
[--C-:B------:R-:W-:Y:S02]  /*13a90*/  FFMA.FTZ R239, R239, c[0x0][0x2d0], -R134.reuse ;  /* 0x0000b400efef7a23 */ /* 0x100fe40000010886 */
[C---:B------:R-:W-:Y:S01]  /*13aa0*/  FMUL.FTZ R46, R2.reuse, R74 ;  /* 0x0000004a022e7220 */ /* 0x040fe20000410000 */
[----:B------:R-:W2:Y:S03]  /*13ab0*/  MUFU.EX2 R167, R167 ;  /* 0x000000a700a77308 */ /* 0x000ea60000000800 */
[----:B------:R-:W-:Y:S02]  /*13ac0*/  FMUL.FTZ R47, R2, R75 ;  /* 0x0000004b022f7220 */ /* 0x000fe40000410000 */
[----:B------:R-:W4:Y:S01]  /*13ad0*/  LDSM.16.MT88.4 R72, [R212+0x900] ;  /* 0x00090000d448783b */ /* 0x000f220000004200 */
[--C-:B------:R-:W-:Y:S02]  /*13ae0*/  FFMA.FTZ R241, R248, c[0x0][0x2d0], -R149.reuse ;  /* 0x0000b400f8f17a23 */ /* 0x100fe40000010895 */
[--C-:B------:R-:W-:Y:S02]  /*13af0*/  FFMA.FTZ R243, R246, c[0x0][0x2d0], -R149.reuse ;  /* 0x0000b400f6f37a23 */ /* 0x100fe40000010895 */
[C---:B-1----:R-:W-:Y:S01]  /*13b00*/  HMMA.16816.F32.BF16 R44, R124.reuse, R84, R44 ;  /* 0x000000547c2c723c */ /* 0x042fe2000004182c */
[----:B------:R-:W-:Y:S02]  /*13b10*/  MUFU.EX2 R164, R164 ;  /* 0x000000a400a47308 */ /* 0x000fe40000000800 */
[--C-:B------:R-:W-:Y:S02]  /*13b20*/  FFMA.FTZ R246, R251, c[0x0][0x2d0], -R134.reuse ;  /* 0x0000b400fbf67a23 */ /* 0x100fe40000010886 */
[--C-:B------:R-:W-:Y:S02]  /*13b30*/  FFMA.FTZ R251, R166, c[0x0][0x2d0], -R149.reuse ;  /* 0x0000b400a6fb7a23 */ /* 0x100fe40000010895 */
[--C-:B------:R-:W-:Y:S01]  /*13b40*/  FFMA.FTZ R166, R185, c[0x0][0x2d0], -R134.reuse ;  /* 0x0000b400b9a67a23 */ /* 0x100fe20000010886 */
[C---:B------:R-:W-:Y:S01]  /*13b50*/  HMMA.16816.F32.BF16 R48, R124.reuse, R86, R48 ;  /* 0x000000567c30723c */ /* 0x040fe20000041830 */
[----:B------:R-:W-:Y:S02]  /*13b60*/  LDSM.16.MT88.4 R84, [R208+0x900] ;  /* 0x00090000d054783b */ /* 0x000fe40000004200 */
[----:B------:R-:W-:Y:S01]  /*13b70*/  MUFU.EX2 R251, R251 ;  /* 0x000000fb00fb7308 */ /* 0x000fe20000000800 */
[--C-:B------:R-:W-:Y:S02]  /*13b80*/  FFMA.FTZ R249, R249, c[0x0][0x2d0], -R134.reuse ;  /* 0x0000b400f9f97a23 */ /* 0x100fe40000010886 */
[--C-:B------:R-:W-:Y:S02]  /*13b90*/  FFMA.FTZ R247, R247, c[0x0][0x2d0], -R134.reuse ;  /* 0x0000b400f7f77a23 */ /* 0x100fe40000010886 */
[C---:B---3--:R-:W-:Y:S04]  /*13ba0*/  HMMA.16816.F32.BF16 R52, R124.reuse, R76, R52 ;  /* 0x0000004c7c34723c */ /* 0x048fe80000041834 */
[--C-:B------:R-:W-:Y:S01]  /*13bb0*/  FFMA.FTZ R248, R245, c[0x0][0x2d0], -R134.reuse ;  /* 0x0000b400f5f87a23 */ /* 0x100fe20000010886 */
[----:B------:R-:W-:Y:S01]  /*13bc0*/  MUFU.EX2 R166, R166 ;  /* 0x000000a600a67308 */ /* 0x000fe20000000800 */
[--C-:B------:R-:W-:Y:S02]  /*13bd0*/  FFMA.FTZ R245, R192, c[0x0][0x2d0], -R149.reuse ;  /* 0x0000b400c0f57a23 */ /* 0x100fe40000010895 */
[C---:B------:R-:W-:Y:S01]  /*13be0*/  HMMA.16816.F32.BF16 R56, R124.reuse, R78, R56 ;  /* 0x0000004e7c38723c */ /* 0x040fe20000041838 */
[----:B------:R-:W1:Y:S03]  /*13bf0*/  LDSM.16.MT88.4 R76, [R210+0x900] ;  /* 0x00090000d24c783b */ /* 0x000e660000004200 */
[--C-:B------:R-:W-:Y:S02]  /*13c00*/  FFMA.FTZ R192, R159, c[0x0][0x2d0], -R134.reuse ;  /* 0x0000b4009fc07a23 */ /* 0x100fe40000010886 */
[--C-:B------:R-:W-:Y:S01]  /*13c10*/  FFMA.FTZ R159, R150, c[0x0][0x2d0], -R149.reuse ;  /* 0x0000b400969f7a23 */ /* 0x100fe20000010895 */
[----:B------:R-:W-:Y:S01]  /*13c20*/  MUFU.EX2 R245, R245 ;  /* 0x000000f500f57308 */ /* 0x000fe20000000800 */
[C---:B--2---:R-:W-:Y:S04]  /*13c30*/  HMMA.16816.F32.BF16 R60, R124.reuse, R68, R60 ;  /* 0x000000447c3c723c */ /* 0x044fe8000004183c */
[----:B------:R-:W-:Y:S02]  /*13c40*/  FFMA.FTZ R149, R144, c[0x0][0x2d0], -R149 ;  /* 0x0000b40090957a23 */ /* 0x000fe40000010895 */
[--C-:B------:R-:W-:Y:S01]  /*13c50*/  FFMA.FTZ R144, R147, c[0x0][0x2d0], -R134.reuse ;  /* 0x0000b40093907a23 */ /* 0x100fe20000010886 */
[----:B----4-:R-:W-:Y:S01]  /*13c60*/  F2FP.BF16.PACK_AB R68, R137, R136 ;  /* 0x000000888944723e */ /* 0x010fe200000010ff */
[----:B------:R-:W-:Y:S01]  /*13c70*/  HMMA.16816.F32.BF16 R64, R124, R70, R64 ;  /* 0x000000467c40723c */ /* 0x000fe20000041840 */
[----:B------:R-:W-:Y:S03]  /*13c80*/  MUFU.EX2 R192, R192 ;  /* 0x000000c000c07308 */ /* 0x000fe60000000800 */
[----:B-----5:R-:W-:Y:S01]  /*13c90*/  F2FP.BF16.PACK_AB R69, R151, R148 ;  /* 0x000000949745723e */ /* 0x020fe200000010ff */
[--C-:B------:R-:W-:Y:S02]  /*13ca0*/  FFMA.FTZ R139, R139, c[0x0][0x2d0], -R134.reuse ;  /* 0x0000b4008b8b7a23 */ /* 0x100fe40000010886 */
[----:B------:R-:W-:Y:S01]  /*13cb0*/  F2FP.BF16.PACK_AB R70, R145, R138 ;  /* 0x0000008a9146723e */ /* 0x000fe200000010ff */
[--C-:B------:R-:W-:Y:S01]  /*13cc0*/  FFMA.FTZ R135, R135, c[0x0][0x2d0], -R134.reuse ;  /* 0x0000b40087877a23 */ /* 0x100fe20000010886 */
[----:B------:R-:W-:Y:S02]  /*13cd0*/  F2FP.BF16.PACK_AB R71, R158, R157 ;  /* 0x0000009d9e47723e */ /* 0x000fe400000010ff */
[----:B------:R-:W2:Y:S01]  /*13ce0*/  MUFU.EX2 R187, R187 ;  /* 0x000000bb00bb7308 */ /* 0x000ea20000000800 */
[----:B------:R-:W-:Y:S02]  /*13cf0*/  FFMA.FTZ R134, R117, c[0x0][0x2d0], -R134 ;  /* 0x0000b40075867a23 */ /* 0x000fe40000010886 */
[----:B------:R-:W-:Y:S02]  /*13d00*/  FFMA.FTZ R128, R3, R232, R128 ;  /* 0x000000e803807223 */ /* 0x000fe40000010080 */
[C---:B------:R-:W-:Y:S05]  /*13d10*/  HMMA.16816.F32.BF16 R4, R68.reuse, R72, R4 ;  /* 0x000000484404723c */ /* 0x040fea0000041804 */
[----:B------:R-:W-:Y:S01]  /*13d20*/  MUFU.EX2 R186, R186 ;  /* 0x000000ba00ba7308 */ /* 0x000fe20000000800 */
[----:B------:R-:W-:Y:S02]  /*13d30*/  FFMA.FTZ R133, R2, R231, R133 ;  /* 0x000000e702857223 */ /* 0x000fe40000010085 */
[C---:B------:R-:W-:Y:S01]  /*13d40*/  HMMA.16816.F32.BF16 R8, R68.reuse, R74, R8 ;  /* 0x0000004a4408723c */ /* 0x040fe20000041808 */
[----:B------:R-:W3:Y:S03]  /*13d50*/  LDSM.16.MT88.4 R72, [R210+0x3900] ;  /* 0x00390000d248783b */ /* 0x000ee60000004200 */
[----:B------:R-:W-:Y:S02]  /*13d60*/  FADD.FTZ R119, R119, R128 ;  /* 0x0000008077777221 */ /* 0x000fe40000010000 */
[----:B------:R-:W-:Y:S01]  /*13d70*/  FADD.FTZ R132, R132, R133 ;  /* 0x0000008584847221 */ /* 0x000fe20000010000 */
[----:B------:R-:W4:Y:S01]  /*13d80*/  MUFU.EX2 R239, R239 ;  /* 0x000000ef00ef7308 */ /* 0x000f220000000800 */
[C---:B-1----:R-:W-:Y:S04]  /*13d90*/  HMMA.16816.F32.BF16 R12, R68.reuse, R76, R12 ;  /* 0x0000004c440c723c */ /* 0x042fe8000004180c */
        /* <DEDUP_REMOVED lines=12> */
[----:B------:R-:W5:Y:S03]  /*13e60*/  LDSM.16.MT88.4 R80, [R208+0x3900] ;  /* 0x00390000d050783b */ /* 0x000f660000004200 */
[----:B------:R-:W-:Y:S02]  /*13e70*/  FADD.FTZ R137, R137, R136 ;  /* 0x0000008889897221 */ /* 0x000fe40000010000 */
[----:B------:R-:W-:Y:S01]  /*13e80*/  MUFU.EX2 R243, R243 ;  /* 0x000000f300f37308 */ /* 0x000fe20000000800 */
[----:B------:R-:W-:Y:S01]  /*13e90*/  FADD.FTZ R2, R151, R2 ;  /* 0x0000000297027221 */ /* 0x000fe20000010000 */
[C---:B------:R-:W-:Y:S04]  /*13ea0*/  HMMA.16816.F32.BF16 R28, R68.reuse, R84, R28 ;  /* 0x00000054441c723c */ /* 0x040fe8000004181c */
[----:B------:R-:W-:Y:S02]  /*13eb0*/  FADD.FTZ R138, R138, R137 ;  /* 0x000000898a8a7221 */ /* 0x000fe40000010000 */
[----:B------:R-:W-:Y:S02]  /*13ec0*/  FADD.FTZ R3, R157, R2 ;  /* 0x000000029d037221 */ /* 0x000fe40000010000 */
[C---:B------:R-:W-:Y:S01]  /*13ed0*/  HMMA.16816.F32.BF16 R32, R68.reuse, R86, R32 ;  /* 0x000000564420723c */ /* 0x040fe20000041820 */
[----:B------:R-:W-:Y:S01]  /*13ee0*/  LDSM.16.MT88.4 R84, [R210+0x1100] ;  /* 0x00110000d254783b */ /* 0x000fe20000004200 */
[----:B------:R-:W-:Y:S02]  /*13ef0*/  MUFU.EX2 R244, R244 ;  /* 0x000000f400f47308 */ /* 0x000fe40000000800 */
[----:B------:R-:W-:Y:S02]  /*13f00*/  FADD.FTZ R138, R145, R138 ;  /* 0x0000008a918a7221 */ /* 0x000fe40000010000 */
[----:B------:R-:W-:Y:S02]  /*13f10*/  FADD.FTZ R3, R158, R3 ;  /* 0x000000039e037221 */ /* 0x000fe40000010000 */
[C---:B------:R-:W-:Y:S04]  /*13f20*/  HMMA.16816.F32.BF16 R36, R68.reuse, R88, R36 ;  /* 0x000000584424723c */ /* 0x040fe80000041824 */
[----:B------:R-:W-:Y:S04]  /*13f30*/  MUFU.EX2 R246, R246 ;  /* 0x000000f600f67308 */ /* 0x000fe80000000800 */
[C---:B------:R-:W-:Y:S01]  /*13f40*/  HMMA.16816.F32.BF16 R40, R68.reuse, R90, R40 ;  /* 0x0000005a4428723c */ /* 0x040fe20000041828 */
[----:B------:R-:W-:Y:S05]  /*13f50*/  LDSM.16.MT88.4 R88, [R208+0x4100] ;  /* 0x00410000d058783b */ /* 0x000fea0000004200 */
[----:B------:R-:W-:Y:S02]  /*13f60*/  MUFU.EX2 R249, R249 ;  /* 0x000000f900f97308 */ /* 0x000fe40000000800 */
[C---:B---3--:R-:W-:Y:S08]  /*13f70*/  HMMA.16816.F32.BF16 R44, R68.reuse, R72, R44 ;  /* 0x00000048442c723c */ /* 0x048ff0000004182c */
[C---:B------:R-:W-:Y:S01]  /*13f80*/  HMMA.16816.F32.BF16 R48, R68.reuse, R74, R48 ;  /* 0x0000004a4430723c */ /* 0x040fe20000041830 */
[----:B------:R-:W3:Y:S01]  /*13f90*/  LDSM.16.MT88.4 R72, [R212+0x1100] ;  /* 0x00110000d448783b */ /* 0x000ee20000004200 */
[----:B------:R-:W-:Y:S06]  /*13fa0*/  MUFU.EX2 R247, R247 ;  /* 0x000000f700f77308 */ /* 0x000fec0000000800 */
[C---:B-1----:R-:W-:Y:S04]  /*13fb0*/  HMMA.16816.F32.BF16 R52, R68.reuse, R76, R52 ;  /* 0x0000004c4434723c */ /* 0x042fe80000041834 */
[----:B------:R-:W-:Y:S04]  /*13fc0*/  MUFU.EX2 R248, R248 ;  /* 0x000000f800f87308 */ /* 0x000fe80000000800 */
[C---:B------:R-:W-:Y:S01]  /*13fd0*/  HMMA.16816.F32.BF16 R56, R68.reuse, R78, R56 ;  /* 0x0000004e4438723c */ /* 0x040fe20000041838 */
[----:B------:R-:W1:Y:S05]  /*13fe0*/  LDSM.16.MT88.4 R76, [R209+0x1100] ;  /* 0x00110000d14c783b */ /* 0x000e6a0000004200 */
[----:B------:R-:W-:Y:S02]  /*13ff0*/  MUFU.EX2 R156, R156 ;  /* 0x0000009c009c7308 */ /* 0x000fe40000000800 */
[C---:B-----5:R-:W-:Y:S08]  /*14000*/  HMMA.16816.F32.BF16 R60, R68.reuse, R80, R60 ;  /* 0x00000050443c723c */ /* 0x060ff0000004183c */
[----:B------:R-:W-:Y:S01]  /*14010*/  HMMA.16816.F32.BF16 R64, R68, R82, R64 ;  /* 0x000000524440723c */ /* 0x000fe20000041840 */
[----:B------:R-:W5:Y:S01]  /*14020*/  LDSM.16.MT88.4 R80, [R208+0x1100] ;  /* 0x00110000d050783b */ /* 0x000f620000004200 */
[----:B------:R-:W1:Y:S05]  /*14030*/  MUFU.EX2 R159, R159 ;  /* 0x0000009f009f7308 */ /* 0x000e6a0000000800 */
[----:B------:R-:W-:Y:S01]  /*14040*/  F2FP.BF16.PACK_AB R68, R160, R163 ;  /* 0x000000a3a044723e */ /* 0x000fe200000010ff */
[----:B------:R-:W-:Y:S01]  /*14050*/  FADD.FTZ R163, R163, R138 ;  /* 0x0000008aa3a37221 */ /* 0x000fe20000010000 */
[----:B------:R-:W-:Y:S03]  /*14060*/  F2FP.BF16.PACK_AB R70, R167, R162 ;  /* 0x000000a2a746723e */ /* 0x000fe600000010ff */
[----:B--2---:R-:W-:Y:S01]  /*14070*/  F2FP.BF16.PACK_AB R69, R187, R164 ;  /* 0x000000a4bb45723e */ /* 0x004fe200000010ff */
[----:B------:R-:W-:Y:S01]  /*14080*/  MUFU.EX2 R146, R146 ;  /* 0x0000009200927308 */ /* 0x000fe20000000800 */
[----:B----4-:R-:W-:Y:S01]  /*14090*/  F2FP.BF16.PACK_AB R71, R239, R186 ;  /* 0x000000baef47723e */ /* 0x010fe200000010ff */
[----:B------:R-:W-:Y:S02]  /*140a0*/  FADD.FTZ R164, R164, R3 ;  /* 0x00000003a4a47221 */ /* 0x000fe40000010000 */
[----:B------:R-:W-:Y:S02]  /*140b0*/  FADD.FTZ R163, R160, R163 ;  /* 0x000000a3a0a37221 */ /* 0x000fe40000010000 */
[----:B------:R-:W-:Y:S02]  /*140c0*/  FADD.FTZ R187, R187, R164 ;  /* 0x000000a4bbbb7221 */ /* 0x000fe40000010000 */
[C---:B---3--:R-:W-:Y:S02]  /*140d0*/  HMMA.16816.F32.BF16 R4, R68.reuse, R72, R4 ;  /* 0x000000484404723c */ /* 0x048fe40000041804 */
[----:B------:R-:W2:Y:S01]  /*140e0*/  MUFU.EX2 R149, R149 ;  /* 0x0000009500957308 */ /* 0x000ea20000000800 */
[----:B------:R-:W-:Y:S01]  /*140f0*/  FADD.FTZ R162, R162, R163 ;  /* 0x000000a3a2a27221 */ /* 0x000fe20000010000 */
[----:B-1----:R-:W-:Y:S01]  /*14100*/  F2FP.BF16.PACK_AB R124, R159, R156 ;  /* 0x0000009c9f7c723e */ /* 0x002fe200000010ff */
[----:B------:R-:W-:Y:S03]  /*14110*/  FADD.FTZ R186, R186, R187 ;  /* 0x000000bbbaba7221 */ /* 0x000fe60000010000 */
[C---:B------:R-:W-:Y:S01]  /*14120*/  HMMA.16816.F32.BF16 R8, R68.reuse, R74, R8 ;  /* 0x0000004a4408723c */ /* 0x040fe20000041808 */
[----:B------:R-:W1:Y:S03]  /*14130*/  LDSM.16.MT88.4 R72, [R212+0x4100] ;  /* 0x00410000d448783b */ /* 0x000e660000004200 */
[----:B------:R-:W-:Y:S01]  /*14140*/  MUFU.EX2 R144, R144 ;  /* 0x0000009000907308 */ /* 0x000fe20000000800 */
[----:B------:R-:W-:Y:S02]  /*14150*/  FADD.FTZ R162, R167, R162 ;  /* 0x000000a2a7a27221 */ /* 0x000fe40000010000 */
[----:B------:R-:W-:Y:S01]  /*14160*/  FADD.FTZ R239, R239, R186 ;  /* 0x000000baefef7221 */ /* 0x000fe20000010000 */
[C---:B------:R-:W-:Y:S04]  /*14170*/  HMMA.16816.F32.BF16 R12, R68.reuse, R84, R12 ;  /* 0x00000054440c723c */ /* 0x040fe8000004180c */
[----:B------:R-:W-:Y:S02]  /*14180*/  FADD.FTZ R2, R246, R239 ;  /* 0x000000eff6027221 */ /* 0x000fe40000010000 */
[----:B------:R-:W3:Y:S02]  /*14190*/  MUFU.EX2 R139, R139 ;  /* 0x0000008b008b7308 */ /* 0x000ee40000000800 */
[C---:B------:R-:W-:Y:S01]  /*141a0*/  HMMA.16816.F32.BF16 R16, R68.reuse, R86, R16 ;  /* 0x000000564410723c */ /* 0x040fe20000041810 */
[----:B------:R-:W4:Y:S03]  /*141b0*/  LDSM.16.MT88.4 R84, [R210+0x4100] ;  /* 0x00410000d254783b */ /* 0x000f260000004200 */
[----:B--2---:R-:W-:Y:S01]  /*141c0*/  F2FP.BF16.PACK_AB R126, R149, R146 ;  /* 0x00000092957e723e */ /* 0x004fe200000010ff */
[----:B------:R-:W-:Y:S03]  /*141d0*/  FADD.FTZ R2, R249, R2 ;  /* 0x00000002f9027221 */ /* 0x000fe60000010000 */
[C---:B------:R-:W-:Y:S01]  /*141e0*/  HMMA.16816.F32.BF16 R20, R68.reuse, R76, R20 ;  /* 0x0000004c4414723c */ /* 0x040fe20000041814 */
[----:B------:R-:W-:Y:S03]  /*141f0*/  MUFU.EX2 R135, R135 ;  /* 0x0000008700877308 */ /* 0x000fe60000000800 */
[----:B------:R-:W-:Y:S04]  /*14200*/  FADD.FTZ R3, R247, R2 ;  /* 0x00000002f7037221 */ /* 0x000fe80000010000 */
[C---:B------:R-:W-:Y:S01]  /*14210*/  HMMA.16816.F32.BF16 R24, R68.reuse, R78, R24 ;  /* 0x0000004e4418723c */ /* 0x040fe20000041818 */
[----:B------:R-:W2:Y:S02]  /*14220*/  LDSM.16.MT88.4 R76, [R209+0x4100] ;  /* 0x00410000d14c783b */ /* 0x000ea40000004200 */
[----:B------:R-:W4:Y:S01]  /*14230*/  MUFU.EX2 R134, R134 ;  /* 0x0000008600867308 */ /* 0x000f220000000800 */
[----:B------:R-:W-:Y:S01]  /*14240*/  FADD.FTZ R3, R248, R3 ;  /* 0x00000003f8037221 */ /* 0x000fe20000010000 */
[----:B---3--:R-:W-:Y:S03]  /*14250*/  F2FP.BF16.PACK_AB R125, R139, R144 ;  /* 0x000000908b7d723e */ /* 0x008fe600000010ff */
[C---:B-----5:R-:W-:Y:S04]  /*14260*/  HMMA.16816.F32.BF16 R28, R68.reuse, R80, R28 ;  /* 0x00000050441c723c */ /* 0x060fe8000004181c */
[----:B------:R-:W-:Y:S04]  /*14270*/  FADD.FTZ R2, R166, R3 ;  /* 0x00000003a6027221 */ /* 0x000fe80000010000 */
[C---:B------:R-:W-:Y:S01]  /*14280*/  HMMA.16816.F32.BF16 R32, R68.reuse, R82, R32 ;  /* 0x000000524420723c */ /* 0x040fe20000041820 */
[----:B------:R-:W3:Y:S03]  /*14290*/  LDSM.16.MT88.4 R80, [R212+0x1900] ;  /* 0x00190000d450783b */ /* 0x000ee60000004200 */
[----:B------:R-:W-:Y:S04]  /*142a0*/  FADD.FTZ R2, R165, R2 ;  /* 0x00000002a5027221 */ /* 0x000fe80000010000 */
[C---:B-1----:R-:W-:Y:S04]  /*142b0*/  HMMA.16816.F32.BF16 R36, R68.reuse, R72, R36 ;  /* 0x000000484424723c */ /* 0x042fe80000041824 */
[----:B----4-:R-:W-:Y:S01]  /*142c0*/  F2FP.BF16.PACK_AB R127, R134, R135 ;  /* 0x00000087867f723e */ /* 0x010fe200000010ff */
[----:B------:R-:W-:Y:S02]  /*142d0*/  FADD.FTZ R3, R161, R2 ;  /* 0x00000002a1037221 */ /* 0x000fe40000010000 */
[----:B------:R-:W-:Y:S01]  /*142e0*/  IMAD.MOV.U32 R2, RZ, RZ, R116 ;  /* 0x000000ffff027224 */ /* 0x000fe200078e0074 */
[C---:B------:R-:W-:Y:S01]  /*142f0*/  HMMA.16816.F32.BF16 R40, R68.reuse, R74, R40 ;  /* 0x0000004a4428723c */ /* 0x040fe20000041828 */
[----:B------:R-:W1:Y:S03]  /*14300*/  LDSM.16.MT88.4 R72, [R210+0x1900] ;  /* 0x00190000d248783b */ /* 0x000e660000004200 */
[----:B------:R-:W-:Y:S04]  /*14310*/  FADD.FTZ R3, R192, R3 ;  /* 0x00000003c0037221 */ /* 0x000fe80000010000 */
[C---:B------:R-:W-:Y:S04]  /*14320*/  HMMA.16816.F32.BF16 R44, R68.reuse, R84, R44 ;  /* 0x00000054442c723c */ /* 0x040fe8000004182c */
[----:B------:R-:W-:Y:S02]  /*14330*/  FADD.FTZ R144, R144, R3 ;  /* 0x0000000390907221 */ /* 0x000fe40000010000 */
[----:B------:R-:W-:Y:S02]  /*14340*/  IMAD.MOV.U32 R3, RZ, RZ, R0 ;  /* 0x000000ffff037224 */ /* 0x000fe400078e0000 */
[C---:B------:R-:W-:Y:S01]  /*14350*/  HMMA.16816.F32.BF16 R48, R68.reuse, R86, R48 ;  /* 0x000000564430723c */ /* 0x040fe20000041830 */
[----:B------:R-:W-:Y:S03]  /*14360*/  LDSM.16.MT88.4 R84, [R208+0x1900] ;  /* 0x00190000d054783b */ /* 0x000fe60000004200 */
[----:B------:R-:W-:Y:S04]  /*14370*/  FADD.FTZ R144, R139, R144 ;  /* 0x000000908b907221 */ /* 0x000fe80000010000 */
[C---:B--2---:R-:W-:Y:S04]  /*14380*/  HMMA.16816.F32.BF16 R52, R68.reuse, R76, R52 ;  /* 0x0000004c4434723c */ /* 0x044fe80000041834 */
        /* <DEDUP_REMOVED lines=14> */
[C---:B---3--:R-:W-:Y:S03]  /*14470*/  HMMA.16816.F32.BF16 R4, R68.reuse, R80, R4 ;  /* 0x000000504404723c */ /* 0x048fe60000041804 */
        /* <DEDUP_REMOVED lines=32> */
[C---:B--2---:R-:W-:Y:S03]  /*14680*/  HMMA.16816.F32.BF16 R4, R68.reuse, R76, R4 ;  /* 0x0000004c4404723c */ /* 0x044fe60000041804 */
[----:B------:R-:W-:Y:S02]  /*14690*/  FADD.FTZ R251, R251, R184 ;  /* 0x000000b8fbfb7221 */ /* 0x000fe40000010000 */
[----:B------:R-:W-:Y:S02]  /*146a0*/  IMAD.MOV.U32 R238, RZ, RZ, R192 ;  /* 0x000000ffffee7224 */ /* 0x000fe400078e00c0 */
        /* <DEDUP_REMOVED lines=44> */
.L_x_394:
[----:B------:R-:W1:Y:S01]  /*14970*/  S2R R5, SR_CTAID.X ;  /* 0x0000000000057919 */ /* 0x000e620000002500 */
[----:B------:R-:W-:-:S02]  /*14980*/  ISETP.NE.AND P1, PT, R217, 0x1, PT ;  /* 0x00000001d900780c */ /* 0x000fc40003f25270 */
[----:B------:R-:W-:Y:S02]  /*14990*/  ISETP.GE.AND P0, PT, R216, 0x1, PT ;  /* 0x00000001d800780c */ /* 0x000fe40003f06270 */
[----:B------:R-:W-:Y:S02]  /*149a0*/  IADD3 R2, R215, 0x1, -R220 ;  /* 0x00000001d7027810 */ /* 0x000fe40007ffe8dc */
[----:B-1----:R-:W-:-:S07]  /*149b0*/  LEA R5, R5, 0x7f, 0x7 ;  /* 0x0000007f05057811 */ /* 0x002fce00078e38ff */
        /* <DEDUP_REMOVED lines=14> */
.L_x_405:
[----:B------:R-:W-:-:S04]  /*14aa0*/  MOV R2, c[0x0][0x32c] ;  /* 0x0000cb0000027a02 */ /* 0x000fc80000000f00 */
[----:B------:R-:W-:-:S13]  /*14ab0*/  ISETP.NE.AND P0, PT, R2, 0x1, PT ;  /* 0x000000010200780c */ /* 0x000fda0003f05270 */
[----:B------:R-:W-:-:S05]  /*14ac0*/  @P0 IMAD.HI.U32 R2, R4, c[0x0][0x330], RZ ;  /* 0x0000cc0004020a27 */ /* 0x000fca00078e00ff */
[----:B------:R-:W-:-:S05]  /*14ad0*/  @P0 SHF.R.U32.HI R4, RZ, c[0x0][0x334], R2 ;  /* 0x0000cd00ff040a19 */ /* 0x000fca0000011602 */
.L_x_406:
[----:B------:R-:W-:-:S05]  /*14ae0*/  IMAD R4, R4, c[0x0][0x32c], RZ ;  /* 0x0000cb0004047a24 */ /* 0x000fca00078e02ff */
[----:B------:R-:W-:-:S04]  /*14af0*/  IMNMX R3, R3, R4, !PT ;  /* 0x0000000403037217 */ /* 0x000fc80007800200 */
.L_x_404:
        /* <DEDUP_REMOVED lines=10> */
[----:B------:R-:W-:Y:S01]  /*14ba0*/  IMAD.MOV.U32 R233, RZ, RZ, 0x6 ;  /* 0x00000006ffe97424 */ /* 0x000fe200078e00ff */
[----:B------:R-:W-:Y:S02]  /*14bb0*/  MOV R238, c[0x0][0x1e0] ;  /* 0x0000780000ee7a02 */ /* 0x000fe40000000f00 */
.L_x_408:
[----:B------:R-:W-:Y:S04]  /*14bc0*/  DEPBAR.LE SB0, 0x0 ;  /* 0x000080000000791a */ /* 0x000fe80000000000 */
[----:B------:R-:W-:Y:S01]  /*14bd0*/  BAR.SYNC.DEFER_BLOCKING 0x0 ;  /* 0x0000000000007b1d */ /* 0x000fe20000010000 */
[----:B------:R-:W-:Y:S02]  /*14be0*/  ISETP.GT.AND P0, PT, R223, R240, PT ;  /* 0x000000f0df00720c */ /* 0x000fe40003f04270 */
[C---:B------:R-:W-:Y:S02]  /*14bf0*/  LOP3.LUT P4, RZ, R222.reuse, 0x40000, RZ, 0xc0, !PT ;  /* 0x00040000deff7812 */ /* 0x040fe4000788c0ff */
[----:B------:R-:W-:Y:S09]  /*14c00*/  LOP3.LUT P3, RZ, R222, 0x20000, RZ, 0xc0, !PT ;  /* 0x00020000deff7812 */ /* 0x000ff2000786c0ff */
        /* <DEDUP_REMOVED lines=270> */
[----:B------:R-:W-:Y:S01]  /*15cf0*/  MUFU.TANH R241, R27 ;  /* 0x0000001b00f17308 */ /* 0x000fe20000002400 */
[----:B--2---:R-:W-:Y:S09]  /*15d00*/  FMNMX.FTZ R7, R186, R7, !PT ;  /* 0x00000007ba077209 */ /* 0x004ff20007810000 */
[----:B------:R-:W1:Y:S01]  /*15d10*/  MUFU.TANH R164, R164 ;  /* 0x000000a400a47308 */ /* 0x000e620000002400 */
[----:B---3--:R-:W-:Y:S09]  /*15d20*/  FMNMX.FTZ R0, R162, R5, !PT ;  /* 0x00000005a2007209 */ /* 0x008ff20007810000 */
[----:B------:R-:W2:Y:S10]  /*15d30*/  MUFU.TANH R243, R29 ;  /* 0x0000001d00f37308 */ /* 0x000eb40000002400 */
[----:B------:R-:W3:Y:S01]  /*15d40*/  MUFU.TANH R184, R30 ;  /* 0x0000001e00b87308 */ /* 0x000ee20000002400 */
[----:B-1----:R-:W-:Y:S02]  /*15d50*/  FMNMX.FTZ R2, R164, R7, !PT ;  /* 0x00000007a4027209 */ /* 0x002fe40007810000 */
[----:B------:R-:W-:Y:S01]  /*15d60*/  FMNMX.FTZ R7, R241, R0, !PT ;  /* 0x00000000f1077209 */ /* 0x000fe20007810000 */
[----:B------:R-:W-:Y:S06]  /*15d70*/  FMUL.FTZ R0, R51, c[0x0][0x320] ;  /* 0x0000c80033007a20 */ /* 0x000fec0000410000 */
        /* <DEDUP_REMOVED lines=46> */
[----:B-1----:R-:W-:Y:S01]  /*16060*/  FMNMX.FTZ R11, R6, R9, !PT ;  /* 0x00000009060b7209 */ /* 0x002fe20007810000 */
[----:B------:R-:W-:Y:S06]  /*16070*/  @P0 IMAD.WIDE.U32 R8, R192, c[0x0][0x1e0], RZ ;  /* 0x00007800c0080a25 */ /* 0x000fec00078e00ff */
[----:B------:R-:W1:Y:S01]  /*16080*/  SHFL.BFLY PT, R2, R11, 0x1, 0x1f ;  /* 0x0c201f000b027f89 */ /* 0x000e6200000e0000 */
[----:B--2---:R-:W-:Y:S02]  /*16090*/  FMNMX.FTZ R5, R7, R0, !PT ;  /* 0x0000000007057209 */ /* 0x004fe40007810000 */
[----:B------:R-:W-:Y:S05]  /*160a0*/  @P0 MOV R7, R227 ;  /* 0x000000e300070202 */ /* 0x000fea0000000f00 */
[----:B------:R-:W2:Y:S01]  /*160b0*/  SHFL.BFLY PT, R4, R5, 0x1, 0x1f ;  /* 0x0c201f0005047f89 */ /* 0x000ea200000e0000 */
[----:B-1----:R-:W-:Y:S05]  /*160c0*/  FMNMX.FTZ R0, R11, R2, !PT ;  /* 0x000000020b007209 */ /* 0x002fea0007810000 */
[C---:B------:R-:W-:Y:S02]  /*160d0*/  FADD.FTZ R2, -R0.reuse, R3 ;  /* 0x0000000300027221 */ /* 0x040fe40000010100 */
[----:B------:R-:W-:Y:S01]  /*160e0*/  FMUL.FTZ R148, R0, c[0x0][0x2d0] ;  /* 0x0000b40000947a20 */ /* 0x000fe20000410000 */
[----:B--2---:R-:W-:Y:S01]  /*160f0*/  FMNMX.FTZ R116, R5, R4, !PT ;  /* 0x0000000405747209 */ /* 0x004fe20007810000 */
        /* <DEDUP_REMOVED lines=48> */
[----:B------:R-:W-:Y:S01]  /*16400*/  @P0 SHF.L.U64.HI R4, R238, R233, c[0x0][0x1e4] ;  /* 0x00007900ee040619 */ /* 0x000fe200000102e9 */
        /* <DEDUP_REMOVED lines=15> */
[C---:B------:R-:W-:Y:S02]  /*16500*/  FMUL.FTZ R50, R2.reuse, R70 ;  /* 0x0000004602327220 */ /* 0x040fe40000410000 */
[C---:B------:R-:W-:Y:S02]  /*16510*/  FMUL.FTZ R51, R2.reuse, R71 ;  /* 0x0000004702337220 */ /* 0x040fe40000410000 */
[C---:B------:R-:W-:Y:S01]  /*16520*/  FMUL.FTZ R52, R3.reuse, R52 ;  /* 0x0000003403347220 */ /* 0x040fe20000410000 */
[----:B------:R-:W-:Y:S01]  /*16530*/  MUFU.EX2 R128, R128 ;  /* 0x0000008000807308 */ /* 0x000fe20000000800 */
[C---:B------:R-:W-:Y:S01]  /*16540*/  FMUL.FTZ R53, R3.reuse, R53 ;  /* 0x0000003503357220 */ /* 0x040fe20000410000 */
[----:B------:R1:W-:Y:S01]  /*16550*/  @P0 LDGSTS.E.BYPASS.LTC128B.128 [R228+0xc100], [R6.64+0x80], !P3 ;  /* 0x0c10008006e40fae */ /* 0x0003e2000d901d50 */
[C---:B------:R-:W-:Y:S02]  /*16560*/  FMUL.FTZ R54, R2.reuse, R54 ;  /* 0x0000003602367220 */ /* 0x040fe40000410000 */
[C---:B--2---:R-:W-:Y:S02]  /*16570*/  FMUL.FTZ R10, R2.reuse, R110 ;  /* 0x0000006e020a7220 */ /* 0x044fe40000410000 */
[C---:B------:R-:W-:Y:S02]  /*16580*/  FMUL.FTZ R11, R2.reuse, R111 ;  /* 0x0000006f020b7220 */ /* 0x040fe40000410000 */
[----:B------:R-:W-:Y:S01]  /*16590*/  FMUL.FTZ R55, R2, R55 ;  /* 0x0000003702377220 */ /* 0x000fe20000410000 */
[----:B------:R2:W-:Y:S01]  /*165a0*/  @P0 LDGSTS.E.BYPASS.LTC128B.128 [R228+0xa100], [R16.64], !P4 ;  /* 0x0a10000010e40fae */ /* 0x0005e2000e101d50 */
[----:B------:R-:W5:Y:S01]  /*165b0*/  MUFU.EX2 R119, R119 ;  /* 0x0000007700777308 */ /* 0x000f620000000800 */
[----:B------:R-:W-:Y:S01]  /*165c0*/  FMUL.FTZ R56, R3, R56 ;  /* 0x0000003803387220 */ /* 0x000fe20000410000 */
[----:B----4-:R-:W-:Y:S01]  /*165d0*/  F2FP.BF16.PACK_AB R113, R129, R134 ;  /* 0x000000868171723e */ /* 0x010fe200000010ff */
[C---:B---3--:R-:W-:Y:S02]  /*165e0*/  FMUL.FTZ R8, R3.reuse, R108 ;  /* 0x0000006c03087220 */ /* 0x048fe40000410000 */
[C---:B------:R-:W-:Y:S02]  /*165f0*/  FMUL.FTZ R9, R3.reuse, R109 ;  /* 0x0000006d03097220 */ /* 0x040fe40000410000 */
[----:B------:R2:W-:Y:S01]  /*16600*/  @P0 LDGSTS.E.BYPASS.LTC128B.128 [R228+0xd100], [R16.64+0x80], !P3 ;  /* 0x0d10008010e40fae */ /* 0x0005e2000d901d50 */
[C---:B------:R-:W-:Y:S01]  /*16610*/  FMUL.FTZ R57, R3.reuse, R57 ;  /* 0x0000003903397220 */ /* 0x040fe20000410000 */
[----:B------:R-:W-:Y:S01]  /*16620*/  ISETP.GT.AND P0, PT, R240, R239, PT ;  /* 0x000000eff000720c */ /* 0x000fe20003f04270 */
[C---:B------:R-:W-:Y:S01]  /*16630*/  FMUL.FTZ R58, R2.reuse, R58 ;  /* 0x0000003a023a7220 */ /* 0x040fe20000410000 */
[----:B------:R-:W-:Y:S01]  /*16640*/  MUFU.EX2 R185, R185 ;  /* 0x000000b900b97308 */ /* 0x000fe20000000800 */
[C---:B------:R-:W-:Y:S01]  /*16650*/  FMUL.FTZ R59, R2.reuse, R59 ;  /* 0x0000003b023b7220 */ /* 0x040fe20000410000 */
[----:B------:R-:W-:Y:S01]  /*16660*/  MOV R240, R192 ;  /* 0x000000c000f07202 */ /* 0x000fe20000000f00 */
        /* <DEDUP_REMOVED lines=328> */
.L_x_407:
[----:B------:R-:W-:-:S13]  /*17af0*/  ISETP.GE.AND P0, PT, R192, R223, PT ;  /* 0x000000dfc000720c */ /* 0x000fda0003f06270 */
[----:B------:R-:W-:Y:S05]  /*17b00*/  @!P0 BRA `(.L_x_409) ;  /* 0x000042d000008947 */ /* 0x000fea0003800000 */
[----:B------:R-:W-:Y:S01]  /*17b10*/  ISETP.NE.AND P1, PT, R217, 0x1, PT ;  /* 0x00000001d900780c */ /* 0x000fe20003f25270 */
[----:B------:R-:W-:Y:S01]  /*17b20*/  UMOV UR11, 0x6 ;  /* 0x00000006000b7882 */ /* 0x000fe20000000000 */
[----:B------:R-:W-:Y:S01]  /*17b30*/  IADD3 R194, P0, R234, 0x40, RZ ;  /* 0x00000040eac27810 */ /* 0x000fe20007f1e0ff */
[----:B------:R-:W-:Y:S01]  /*17b40*/  ULDC.64 UR4, c[0x0][0x1e0] ;  /* 0x0000780000047ab9 */ /* 0x000fe20000000a00 */
[----:B------:R-:W-:Y:S01]  /*17b50*/  IMAD.MOV.U32 R2, RZ, RZ, R116 ;  /* 0x000000ffff027224 */ /* 0x000fe200078e0074 */
[----:B------:R-:W-:Y:S01]  /*17b60*/  UIADD3 UR9, UP1, UR12, 0x80, URZ ;  /* 0x000000800c097890 */ /* 0x000fe2000ff3e03f */
[----:B------:R-:W-:Y:S01]  /*17b70*/  IMAD.MOV.U32 R3, RZ, RZ, R0 ;  /* 0x000000ffff037224 */ /* 0x000fe200078e0000 */
[----:B------:R-:W-:Y:S01]  /*17b80*/  USHF.L.U64.HI UR11, UR4, UR11, UR5 ;  /* 0x0000000b040b7299 */ /* 0x000fe20008010205 */
[-C--:B------:R-:W-:Y:S01]  /*17b90*/  IADD3.X R195, RZ, R237.reuse, RZ, P0, !PT ;  /* 0x000000edffc37210 */ /* 0x080fe200007fe4ff */
[----:B------:R-:W-:Y:S01]  /*17ba0*/  USHF.L.U32 UR13, UR4, 0x6, URZ ;  /* 0x00000006040d7899 */ /* 0x000fe2000800063f */
[----:B------:R-:W-:Y:S01]  /*17bb0*/  MOV R235, R237 ;  /* 0x000000ed00eb7202 */ /* 0x000fe20000000f00 */
[----:B------:R-:W-:-:S02]  /*17bc0*/  UMOV UR12, 0x60 ;  /* 0x00000060000c7882 */ /* 0x000fc40000000000 */
[----:B------:R-:W-:Y:S01]  /*17bd0*/  ULDC.64 UR4, c[0x0][0x208] ;  /* 0x0000820000047ab9 */ /* 0x000fe20000000a00 */
[----:B------:R-:W-:Y:S01]  /*17be0*/  @P1 IMAD.HI.U32 R193, R229, c[0x0][0x2c8], RZ ;  /* 0x0000b200e5c11a27 */ /* 0x000fe200078e00ff */
[----:B------:R-:W-:Y:S02]  /*17bf0*/  UIADD3 UR14, UP0, UR8, 0x80, URZ ;  /* 0x00000080080e7890 */ /* 0x000fe4000ff1e03f */
[----:B------:R-:W-:Y:S02]  /*17c00*/  UIMAD.WIDE.U32 UR18, UR12, UR4, URZ ;  /* 0x000000040c1272a5 */ /* 0x000fe4000f8e003f */
[----:B------:R-:W-:Y:S02]  /*17c10*/  UIMAD UR5, UR12, UR5, URZ ;  /* 0x000000050c0572a4 */ /* 0x000fe4000f8e023f */
[----:B------:R-:W-:Y:S02]  /*17c20*/  UIADD3.X UR6, URZ, UR6, URZ, UP1, !UPT ;  /* 0x000000063f067290 */ /* 0x000fe40008ffe43f */
[----:B------:R-:W-:-:S02]  /*17c30*/  UIADD3.X UR4, URZ, UR7, URZ, UP0, !UPT ;  /* 0x000000073f047290 */ /* 0x000fc400087fe43f */
[----:B------:R-:W-:Y:S02]  /*17c40*/  UIADD3 UR5, UR19, UR5, URZ ;  /* 0x0000000513057290 */ /* 0x000fe4000fffe03f */
.L_x_418:
[----:B------:R-:W-:Y:S04]  /*17c50*/  DEPBAR.LE SB0, 0x0 ;  /* 0x000080000000791a */ /* 0x000fe80000000000 */
[----:B------:R-:W-:Y:S01]  /*17c60*/  BAR.SYNC.DEFER_BLOCKING 0x0 ;  /* 0x0000000000007b1d */ /* 0x000fe20000010000 */
[----:B------:R-:W-:Y:S01]  /*17c70*/  SHF.R.S32.HI R29, RZ, 0x1f, R192 ;  /* 0x0000001fff1d7819 */ /* 0x000fe200000114c0 */
[----:B------:R-:W-:Y:S01]  /*17c80*/  IMAD R0, R192, UR5, RZ ;  /* 0x00000005c0007c24 */ /* 0x000fe2000f8e02ff */
[----:B------:R-:W-:Y:S01]  /*17c90*/  LOP3.LUT P4, RZ, R222, 0x40000, RZ, 0xc0, !PT ;  /* 0x00040000deff7812 */ /* 0x000fe2000788c0ff */
[----:B------:R-:W-:Y:S01]  /*17ca0*/  IMAD.WIDE.U32 R38, R192, UR18, R234 ;  /* 0x00000012c0267c25 */ /* 0x000fe2000f8e00ea */
[----:B------:R-:W-:Y:S02]  /*17cb0*/  LOP3.LUT P3, RZ, R222, 0x20000, RZ, 0xc0, !PT ;  /* 0x00020000deff7812 */ /* 0x000fe4000786c0ff */
[----:B------:R-:W-:Y:S01]  /*17cc0*/  ISETP.NE.AND P5, PT, R217, 0x1, PT ;  /* 0x00000001d900780c */ /* 0x000fe20003fa5270 */
        /* <DEDUP_REMOVED lines=15> */
[----:B------:R-:W-:Y:S02]  /*17dc0*/  IADD3.X R163, R161, UR4, RZ, P0, !PT ;  /* 0x00000004a1a37c10 */ /* 0x000fe400087fe4ff */
[----:B------:R-:W-:Y:S01]  /*17dd0*/  ISETP.GT.AND P0, PT, R192, R223, PT ;  /* 0x000000dfc000720c */ /* 0x000fe20003f04270 */
        /* <DEDUP_REMOVED lines=175> */
[----:B------:R2:W2:Y:S01]  /*188d0*/  MUFU.TANH R160, R21 ;  /* 0x0000001500a07308 */ /* 0x0004a20000002400 */
        /* <DEDUP_REMOVED lines=42> */
[----:B------:R1:W1:Y:S01]  /*18b80*/  MUFU.TANH R239, R22 ;  /* 0x0000001600ef7308 */ /* 0x0002620000002400 */
        /* <DEDUP_REMOVED lines=27> */
[C---:B------:R-:W-:Y:S01]  /*18d40*/  @P0 IADD3 R20, P2, R16.reuse, UR13, RZ ;  /* 0x0000000d10140c10 */ /* 0x040fe2000ff5e0ff */
[----:B------:R-:W-:Y:S01]  /*18d50*/  FMUL.FTZ R45, R45, c[0x0][0x320] ;  /* 0x0000c8002d2d7a20 */ /* 0x000fe20000410000 */
[----:B------:R-:W-:Y:S01]  /*18d60*/  @P0 IADD3 R18, P1, R16, UR9, RZ ;  /* 0x0000000910120c10 */ /* 0x000fe2000ff3e0ff */
[----:B------:R-:W-:Y:S01]  /*18d70*/  FMUL.FTZ R46, R46, c[0x0][0x320] ;  /* 0x0000c8002e2e7a20 */ /* 0x000fe20000410000 */
[C---:B--2---:R-:W-:Y:S01]  /*18d80*/  @P0 IADD3.X R21, R17.reuse, UR11, RZ, P2, !PT ;  /* 0x0000000b11150c10 */ /* 0x044fe200097fe4ff */
        /* <DEDUP_REMOVED lines=15> */
[----:B------:R1:W-:Y:S01]  /*18e80*/  @P0 LDGSTS.E.BYPASS.LTC128B.128 [R228+0xd100], [R18.64], !P3 ;  /* 0x0d10000012e40fae */ /* 0x0003e2000d901d50 */
[----:B------:R-:W-:Y:S02]  /*18e90*/  ISETP.GE.AND P3, PT, R216, 0x1, PT ;  /* 0x00000001d800780c */ /* 0x000fe40003f66270 */
[----:B------:R-:W1:Y:S05]  /*18ea0*/  MUFU.TANH R246, R246 ;  /* 0x000000f600f67308 */ /* 0x000e6a0000002400 */
[----:B------:R-:W0:Y:S05]  /*18eb0*/  LDGDEPBAR ;  /* 0x00000000000079af */ /* 0x000e2a0000000000 */
[----:B------:R1:W1:Y:S03]  /*18ec0*/  MUFU.TANH R240, R29 ;  /* 0x0000001d00f07308 */ /* 0x0002660000002400 */
[----:B------:R-:W2:Y:S07]  /*18ed0*/  SHFL.IDX PT, R8, R5, RZ, 0x1c1f ;  /* 0x001c1fff05087589 */ /* 0x000eae00000e0000 */
[----:B------:R1:W1:Y:S10]  /*18ee0*/  MUFU.TANH R243, R30 ;  /* 0x0000001e00f37308 */ /* 0x0002740000002400 */
[----:B------:R1:W1:Y:S01]  /*18ef0*/  MUFU.TANH R247, R31 ;  /* 0x0000001f00f77308 */ /* 0x0002620000002400 */
[-C--:B--2---:R-:W-:Y:S02]  /*18f00*/  IADD3 R17, R11, R8.reuse, RZ ;  /* 0x000000080b117210 */ /* 0x084fe40007ffe0ff */
[----:B------:R-:W-:Y:S07]  /*18f10*/  IADD3 R16, R9, R8, RZ ;  /* 0x0000000809107210 */ /* 0x000fee0007ffe0ff */
[----:B------:R-:W2:Y:S10]  /*18f20*/  MUFU.TANH R244, R244 ;  /* 0x000000f400f47308 */ /* 0x000eb40000002400 */
        /* <DEDUP_REMOVED lines=33> */
.L_x_412:
[----:B------:R-:W-:Y:S04]  /*19140*/  MOV R6, c[0x0][0x32c] ;  /* 0x0000cb0000067a02 */ /* 0x000fe80000000f00 */
[----:B------:R-:W-:Y:S11]  /*19150*/  ISETP.NE.AND P0, PT, R6, 0x1, PT ;  /* 0x000000010600780c */ /* 0x000ff60003f05270 */
[----:B------:R-:W-:Y:S02]  /*19160*/  @!UPT UIADD3 URZ, URZ, URZ, URZ ;  /* 0x0000003f3f3ff290 */ /* 0x000fe4000fffe03f */
[----:B------:R-:W-:Y:S05]  /*19170*/  @P0 IMAD.HI.U32 R6, R8, c[0x0][0x330], RZ ;  /* 0x0000cc0008060a27 */ /* 0x000fea00078e00ff */
[----:B------:R-:W-:Y:S02]  /*19180*/  @P0 SHF.R.U32.HI R8, RZ, c[0x0][0x334], R6 ;  /* 0x0000cd00ff080a19 */ /* 0x000fe40000011606 */
.L_x_413:
[----:B------:R-:W-:Y:S05]  /*19190*/  BSYNC B0 ;  /* 0x0000000000007941 */ /* 0x000fea0003800000 */
.L_x_411:
[----:B-1----:R-:W-:Y:S05]  /*191a0*/  IMAD R19, R8, c[0x0][0x32c], R7 ;  /* 0x0000cb0008137a24 */ /* 0x002fea00078e0207 */
[----:B------:R-:W-:Y:S02]  /*191b0*/  IADD3 R6, R19, c[0x0][0x32c], RZ ;  /* 0x0000cb0013067a10 */ /* 0x000fe40007ffe0ff */
[----:B------:R-:W-:Y:S02]  /*191c0*/  IMNMX R16, R16, R19, !PT ;  /* 0x0000001310107217 */ /* 0x000fe40007800200 */
[----:B------:R-:W-:Y:S02]  /*191d0*/  IMNMX R17, R17, R6, PT ;  /* 0x0000000611117217 */ /* 0x000fe40003800200 */
.L_x_410:
[C---:B--234-:R-:W-:Y:S02]  /*191e0*/  ISETP.GE.AND P0, PT, R15.reuse, 0x2, PT ;  /* 0x000000020f00780c */ /* 0x05cfe40003f06270 */
[C---:B------:R-:W-:Y:S02]  /*191f0*/  ISETP.GE.AND P1, PT, R15.reuse, 0x9, PT ;  /* 0x000000090f00780c */ /* 0x040fe40003f26270 */
[----:B------:R-:W-:Y:S02]  /*19200*/  LOP3.LUT R222, R222, 0xffff7fff, RZ, 0xc0, !PT ;  /* 0xffff7fffdede7812 */ /* 0x000fe400078ec0ff */
[C---:B------:R-:W-:Y:S02]  /*19210*/  ISETP.GE.AND P6, PT, R15.reuse, 0x49, PT ;  /* 0x000000490f00780c */ /* 0x040fe40003fc6270 */
[C---:B------:R-:W-:Y:S02]  /*19220*/  ISETP.GE.AND P5, PT, R15.reuse, 0x4a, PT ;  /* 0x0000004a0f00780c */ /* 0x040fe40003fa6270 */
[C---:B------:R-:W-:Y:S02]  /*19230*/  ISETP.GE.AND P4, PT, R15.reuse, 0x51, PT ;  /* 0x000000510f00780c */ /* 0x040fe40003f86270 */
[----:B------:R-:W-:Y:S02]  /*19240*/  ISETP.GE.AND P3, PT, R15, 0x52, PT ;  /* 0x000000520f00780c */ /* 0x000fe40003f66270 */
        /* <DEDUP_REMOVED lines=99> */
[C---:B------:R-:W-:Y:S04]  /*19880*/  ISETP.LT.OR P0, PT, R17.reuse, 0x42, P0 ;  /* 0x000000421100780c */ /* 0x040fe80000701670 */
        /* <DEDUP_REMOVED lines=8> */
[C---:B------:R-:W-:Y:S04]  /*19910*/  ISETP.LT.OR P0, PT, R17.reuse, 0x4a, P0 ;  /* 0x0000004a1100780c */ /* 0x040fe80000701670 */
[----:B------:R-:W-:Y:S02]  /*19920*/  FSEL R166, R166, -INF , !P0 ;  /* 0xff800000a6a67808 */ /* 0x000fe40004000000 */
[----:B------:R-:W-:Y:S04]  /*19930*/  ISETP.GT.AND P0, PT, R16, 0x50, !P4 ;  /* 0x000000501000780c */ /* 0x000fe80006704270 */
        /* <DEDUP_REMOVED lines=8> */
[----:B------:R-:W-:Y:S04]  /*199c0*/  ISETP.GT.AND P0, PT, R16, RZ, !P1 ;  /* 0x000000ff1000720c */ /* 0x000fe80004f04270 */
[----:B------:R-:W-:Y:S04]  /*199d0*/  ISETP.LT.OR P0, PT, R17, 0x1, P0 ;  /* 0x000000011100780c */ /* 0x000fe80000701670 */
[----:B------:R-:W-:Y:S01]  /*199e0*/  FSEL R10, R0, -INF , !P0 ;  /* 0xff800000000a7808 */ /* 0x000fe20004000000 */
[----:B------:R-:W-:Y:S01]  /*199f0*/  IMAD.IADD R0, R11, 0x1, R14 ;  /* 0x000000010b007824 */ /* 0x000fe200078e020e */
        /* <DEDUP_REMOVED lines=22> */
.L_x_416:
[----:B------:R-:W-:Y:S04]  /*19b60*/  MOV R5, c[0x0][0x32c] ;  /* 0x0000cb0000057a02 */ /* 0x000fe80000000f00 */
[----:B------:R-:W-:Y:S11]  /*19b70*/  ISETP.NE.AND P0, PT, R5, 0x1, PT ;  /* 0x000000010500780c */ /* 0x000ff60003f05270 */
[----:B------:R-:W-:Y:S02]  /*19b80*/  @!UPT UIADD3 URZ, URZ, URZ, URZ ;  /* 0x0000003f3f3ff290 */ /* 0x000fe4000fffe03f */
[----:B------:R-:W-:Y:S05]  /*19b90*/  @P0 IMAD.HI.U32 R5, R14, c[0x0][0x330], RZ ;  /* 0x0000cc000e050a27 */ /* 0x000fea00078e00ff */
[----:B------:R-:W-:Y:S02]  /*19ba0*/  @P0 SHF.R.U32.HI R14, RZ, c[0x0][0x334], R5 ;  /* 0x0000cd00ff0e0a19 */ /* 0x000fe40000011605 */
.L_x_417:
[----:B------:R-:W-:Y:S05]  /*19bb0*/  BSYNC B0 ;  /* 0x0000000000007941 */ /* 0x000fea0003800000 */
.L_x_415:
[----:B------:R-:W-:Y:S05]  /*19bc0*/  IMAD R7, R14, c[0x0][0x32c], R7 ;  /* 0x0000cb000e077a24 */ /* 0x000fea00078e0207 */
[----:B------:R-:W-:Y:S02]  /*19bd0*/  IADD3 R5, R7, c[0x0][0x32c], RZ ;  /* 0x0000cb0007057a10 */ /* 0x000fe40007ffe0ff */
[----:B------:R-:W-:Y:S02]  /*19be0*/  IMNMX R12, R12, R7, !PT ;  /* 0x000000070c0c7217 */ /* 0x000fe40007800200 */
[----:B------:R-:W-:Y:S02]  /*19bf0*/  IMNMX R0, R0, R5, PT ;  /* 0x0000000500007217 */ /* 0x000fe40003800200 */
.L_x_414:
[----:B------:R-:W-:Y:S01]  /*19c00*/  ISETP.GT.AND P0, PT, R12, RZ, !P1 ;  /* 0x000000ff0c00720c */ /* 0x000fe20004f04270 */
[----:B------:R-:W-:Y:S01]  /*19c10*/  LDSM.16.MT88.4 R20, [R210+0x100] ;  /* 0x00010000d214783b */ /* 0x000fe20000004200 */
[----:B------:R-:W-:Y:S02]  /*19c20*/  LOP3.LUT P1, RZ, R222, 0x800, RZ, 0xc0, !PT ;  /* 0x00000800deff7812 */ /* 0x000fe4000782c0ff */
[----:B------:R-:W-:Y:S02]  /*19c30*/  ISETP.LT.OR P0, PT, R0, 0x1, P0 ;  /* 0x000000010000780c */ /* 0x000fe40000701670 */
[----:B------:R-:W-:Y:S02]  /*19c40*/  FMNMX.FTZ R5, R10, R3, !PT ;  /* 0x000000030a057209 */ /* 0x000fe40007810000 */
[----:B------:R-:W-:Y:S01]  /*19c50*/  FSEL R13, R124, -INF , !P0 ;  /* 0xff8000007c0d7808 */ /* 0x000fe20004000000 */
[----:B------:R-:W-:Y:S01]  /*19c60*/  LDSM.16.MT88.4 R28, [R209+0x100] ;  /* 0x00010000d11c783b */ /* 0x000fe20000004200 */
[----:B------:R-:W-:Y:S02]  /*19c70*/  LOP3.LUT P0, RZ, R222, 0x8000, RZ, 0xc0, !PT ;  /* 0x00008000deff7812 */ /* 0x000fe4000780c0ff */
[----:B------:R-:W-:Y:S02]  /*19c80*/  FMNMX.FTZ R5, R126, R5, !PT ;  /* 0x000000057e057209 */ /* 0x000fe40007810000 */
[----:B------:R-:W-:Y:S02]  /*19c90*/  ISETP.GT.AND P0, PT, R12, 0x1, !P0 ;  /* 0x000000010c00780c */ /* 0x000fe40004704270 */
[----:B------:R-:W-:Y:S01]  /*19ca0*/  FMNMX.FTZ R5, R6, R5, !PT ;  /* 0x0000000506057209 */ /* 0x000fe20007810000 */
[----:B------:R-:W-:Y:S01]  /*19cb0*/  LDSM.16.MT88.4 R36, [R208+0x100] ;  /* 0x00010000d024783b */ /* 0x000fe20000004200 */
[----:B------:R-:W-:Y:S02]  /*19cc0*/  ISETP.LT.OR P0, PT, R0, 0x2, P0 ;  /* 0x000000020000780c */ /* 0x000fe40000701670 */
[----:B------:R-:W-:Y:S02]  /*19cd0*/  FMNMX.FTZ R16, R13, R2, !PT ;  /* 0x000000020d107209 */ /* 0x000fe40007810000 */
[----:B------:R-:W-:Y:S02]  /*19ce0*/  FSEL R125, R125, -INF , !P0 ;  /* 0xff8000007d7d7808 */ /* 0x000fe40004000000 */
[----:B------:R-:W-:Y:S01]  /*19cf0*/  LOP3.LUT P0, RZ, R222, 0x10000, RZ, 0xc0, !PT ;  /* 0x00010000deff7812 */ /* 0x000fe2000780c0ff */
[----:B------:R-:W-:Y:S01]  /*19d00*/  LDSM.16.MT88.4 R44, [R212+0x3100] ;  /* 0x00310000d42c783b */ /* 0x000fe20000004200 */
        /* <DEDUP_REMOVED lines=35> */
[----:B------:R-:W-:Y:S02]  /*19f40*/  LOP3.LUT P1, RZ, R222, 0x1, RZ, 0xc0, !PT ;  /* 0x00000001deff7812 */ /* 0x000fe4000782c0ff */
        /* <DEDUP_REMOVED lines=60> */
[----:B------:R-:W-:Y:S02]  /*1a310*/  ISETP.GT.AND P0, PT, R12, 0x41, !P1 ;  /* 0x000000410c00780c */ /* 0x000fe40004f04270 */
[----:B------:R-:W-:Y:S02]  /*1a320*/  FMNMX.FTZ R16, R185, R16, !PT ;  /* 0x00000010b9107209 */ /* 0x000fe40007810000 */
[----:B------:R-:W-:Y:S02]  /*1a330*/  ISETP.LT.OR P0, PT, R0, 0x42, P0 ;  /* 0x000000420000780c */ /* 0x000fe40000701670 */
[C---:B------:R-:W-:Y:S02]  /*1a340*/  ISETP.GT.AND P1, PT, R12.reuse, 0x58, !P2 ;  /* 0x000000580c00780c */ /* 0x040fe40005724270 */
        /* <DEDUP_REMOVED lines=8> */
[C---:B------:R-:W-:Y:S02]  /*1a3d0*/  ISETP.LT.OR P0, PT, R0.reuse, 0x4a, P0 ;  /* 0x0000004a0000780c */ /* 0x040fe40000701670 */
[----:B------:R-:W-:Y:S02]  /*1a3e0*/  ISETP.LT.OR P1, PT, R0, 0x59, P1 ;  /* 0x000000590000780c */ /* 0x000fe40000f21670 */
[----:B------:R-:W-:Y:S02]  /*1a3f0*/  FSEL R159, R159, -INF , !P0 ;  /* 0xff8000009f9f7808 */ /* 0x000fe40004000000 */
[----:B------:R-:W-:Y:S02]  /*1a400*/  ISETP.GT.AND P0, PT, R12, 0x50, !P4 ;  /* 0x000000500c00780c */ /* 0x000fe40006704270 */
[----:B------:R-:W-:Y:S02]  /*1a410*/  FMNMX.FTZ R16, R159, R16, !PT ;  /* 0x000000109f107209 */ /* 0x000fe40007810000 */
[----:B------:R-:W-:Y:S02]  /*1a420*/  ISETP.LT.OR P0, PT, R0, 0x51, P0 ;  /* 0x000000510000780c */ /* 0x000fe40000701670 */
[----:B------:R-:W-:Y:S02]  /*1a430*/  FSEL R135, R135, -INF , !P1 ;  /* 0xff80000087877808 */ /* 0x000fe40004800000 */
[----:B------:R-:W-:Y:S02]  /*1a440*/  FSEL R147, R147, -INF , !P0 ;  /* 0xff80000093937808 */ /* 0x000fe40004000000 */
[----:B------:R-:W-:Y:S02]  /*1a450*/  ISETP.GT.AND P0, PT, R12, 0x51, !P3 ;  /* 0x000000510c00780c */ /* 0x000fe40005f04270 */
[----:B------:R-:W-:Y:S02]  /*1a460*/  FMNMX.FTZ R16, R147, R16, !PT ;  /* 0x0000001093107209 */ /* 0x000fe40007810000 */
[----:B------:R-:W-:Y:S02]  /*1a470*/  ISETP.LT.OR P2, PT, R0, 0x52, P0 ;  /* 0x000000520000780c */ /* 0x000fe40000741670 */
[----:B------:R-:W-:Y:S02]  /*1a480*/  ISETP.GT.AND P0, PT, R12, 0x59, !P6 ;  /* 0x000000590c00780c */ /* 0x000fe40007704270 */
[----:B------:R-:W-:Y:S02]  /*1a490*/  FSEL R139, R139, -INF , !P2 ;  /* 0xff8000008b8b7808 */ /* 0x000fe40005000000 */
[----:B------:R-:W-:Y:S02]  /*1a4a0*/  ISETP.LT.OR P0, PT, R0, 0x5a, P0 ;  /* 0x0000005a0000780c */ /* 0x000fe40000701670 */
[----:B------:R-:W-:Y:S02]  /*1a4b0*/  FMNMX.FTZ R0, R139, R16, !PT ;  /* 0x000000108b007209 */ /* 0x000fe40007810000 */
[----:B------:R-:W-:Y:S02]  /*1a4c0*/  FSEL R117, R4, -INF , !P0 ;  /* 0xff80000004757808 */ /* 0x000fe40004000000 */
[----:B------:R-:W-:Y:S02]  /*1a4d0*/  FMNMX.FTZ R0, R135, R0, !PT ;  /* 0x0000000087007209 */ /* 0x000fe40007810000 */
[----:B-1----:R-:W-:Y:S02]  /*1a4e0*/  FMNMX.FTZ R12, R14, R5, !PT ;  /* 0x000000050e0c7209 */ /* 0x002fe40007810000 */
[----:B------:R-:W-:Y:S03]  /*1a4f0*/  FMNMX.FTZ R7, R117, R0, !PT ;  /* 0x0000000075077209 */ /* 0x000fe60007810000 */
[----:B------:R-:W1:Y:S08]  /*1a500*/  SHFL.BFLY PT, R15, R12, 0x1, 0x1f ;  /* 0x0c201f000c0f7f89 */ /* 0x000e7000000e0000 */
[----:B------:R-:W2:Y:S01]  /*1a510*/  SHFL.BFLY PT, R4, R7, 0x2, 0x1f ;  /* 0x0c401f0007047f89 */ /* 0x000ea200000e0000 */
[----:B-1----:R-:W-:Y:S04]  /*1a520*/  FMNMX.FTZ R0, R12, R15, !PT ;  /* 0x0000000f0c007209 */ /* 0x002fe80007810000 */
[C---:B------:R-:W-:Y:S01]  /*1a530*/  FSETP.NEU.FTZ.AND P0, PT, R0.reuse, -INF , PT ;  /* 0xff8000000000780b */ /* 0x040fe20003f1d000 */
[----:B------:R-:W-:Y:S01]  /*1a540*/  FMUL.FTZ R149, R0, c[0x0][0x2d0] ;  /* 0x0000b40000957a20 */ /* 0x000fe20000410000 */
[----:B--2---:R-:W-:Y:S04]  /*1a550*/  FMNMX.FTZ R5, R7, R4, !PT ;  /* 0x0000000407057209 */ /* 0x004fe80007810000 */
[----:B------:R-:W-:Y:S01]  /*1a560*/  FSEL R149, R149, RZ, P0 ;  /* 0x000000ff95957208 */ /* 0x000fe20000000000 */
[----:B------:R-:W1:Y:S04]  /*1a570*/  SHFL.BFLY PT, R4, R5, 0x1, 0x1f ;  /* 0x0c201f0005047f89 */ /* 0x000e6800000e0000 */
        /* <DEDUP_REMOVED lines=9> */
[--C-:B------:R-:W-:Y:S02]  /*1a610*/  FFMA.FTZ R138, R50, c[0x0][0x2d0], -R149.reuse ;  /* 0x0000b400328a7a23 */ /* 0x100fe40000010895 */
[--C-:B------:R-:W-:Y:S01]  /*1a620*/  FFMA.FTZ R145, R48, c[0x0][0x2d0], -R149.reuse ;  /* 0x0000b40030917a23 */ /* 0x100fe20000010895 */
[----:B------:R-:W-:Y:S01]  /*1a630*/  MUFU.EX2 R128, R128 ;  /* 0x0000008000807308 */ /* 0x000fe20000000800 */
        /* <DEDUP_REMOVED lines=9> */
[----:B------:R-:W-:Y:S01]  /*1a6d0*/  FSEL R5, R116, RZ, P0 ;  /* 0x000000ff74057208 */ /* 0x000fe20000000000 */
[--C-:B------:R-:W-:Y:S01]  /*1a6e0*/  FFMA.FTZ R240, R240, c[0x0][0x2d0], -R149.reuse ;  /* 0x0000b400f0f07a23 */ /* 0x100fe20000010895 */
[----:B------:R-:W-:Y:S01]  /*1a6f0*/  FSEL R134, R134, RZ, P0 ;  /* 0x000000ff86867208 */ /* 0x000fe20000000000 */
[--C-:B------:R-:W-:Y:S01]  /*1a700*/  FFMA.FTZ R242, R242, c[0x0][0x2d0], -R149.reuse ;  /* 0x0000b400f2f27a23 */ /* 0x100fe20000010895 */
[----:B------:R-:W-:Y:S01]  /*1a710*/  ISETP.GT.AND P0, PT, R192, R223, PT ;  /* 0x000000dfc000720c */ /* 0x000fe20003f04270 */
[----:B------:R-:W-:Y:S02]  /*1a720*/  FADD.FTZ R5, -R5, R2 ;  /* 0x0000000205057221 */ /* 0x000fe40000010100 */
[--C-:B------:R-:W-:Y:S01]  /*1a730*/  FFMA.FTZ R133, R13, c[0x0][0x2d0], -R134.reuse ;  /* 0x0000b4000d857a23 */ /* 0x100fe20000010886 */
[----:B------:R-:W2:Y:S01]  /*1a740*/  MUFU.EX2 R119, R119 ;  /* 0x0000007700777308 */ /* 0x000ea20000000800 */
[----:B------:R-:W3:Y:S01]  /*1a750*/  LDSM.16.MT88.4 R12, [R212+0x100] ;  /* 0x00010000d40c783b */ /* 0x000ee20000004200 */
[--C-:B------:R-:W-:Y:S02]  /*1a760*/  FFMA.FTZ R131, R11, c[0x0][0x2d0], -R134.reuse ;  /* 0x0000b4000b837a23 */ /* 0x100fe40000010886 */
[--C-:B------:R-:W-:Y:S02]  /*1a770*/  FFMA.FTZ R130, R9, c[0x0][0x2d0], -R134.reuse ;  /* 0x0000b40009827a23 */ /* 0x100fe40000010886 */
[--C-:B------:R-:W-:Y:S02]  /*1a780*/  FFMA.FTZ R132, R125, c[0x0][0x2d0], -R134.reuse ;  /* 0x0000b4007d847a23 */ /* 0x100fe40000010886 */
[----:B------:R-:W-:Y:S02]  /*1a790*/  FMUL.FTZ R2, R5, c[0x0][0x2d0] ;  /* 0x0000b40005027a20 */ /* 0x000fe40000410000 */
[----:B------:R-:W4:Y:S01]  /*1a7a0*/  MUFU.EX2 R129, R129 ;  /* 0x0000008100817308 */ /* 0x000f220000000800 */
        /* <DEDUP_REMOVED lines=8> */
[----:B--2---:R-:W-:Y:S01]  /*1a830*/  F2FP.BF16.PACK_AB R124, R119, R128 ;  /* 0x00000080777c723e */ /* 0x004fe200000010ff */
[C---:B------:R-:W-:Y:S02]  /*1a840*/  FMUL.FTZ R17, R3.reuse, R101 ;  /* 0x0000006503117220 */ /* 0x040fe40000410000 */
[C---:B------:R-:W-:Y:S02]  /*1a850*/  FMUL.FTZ R24, R3.reuse, R92 ;  /* 0x0000005c03187220 */ /* 0x040fe40000410000 */
[C---:B------:R-:W-:Y:S01]  /*1a860*/  FMUL.FTZ R25, R3.reuse, R93 ;  /* 0x0000005d03197220 */ /* 0x040fe20000410000 */
[----:B------:R-:W-:Y:S01]  /*1a870*/  MUFU.EX2 R133, R133 ;  /* 0x0000008500857308 */ /* 0x000fe20000000800 */
[C---:B------:R-:W-:Y:S02]  /*1a880*/  FMUL.FTZ R32, R3.reuse, R84 ;  /* 0x0000005403207220 */ /* 0x040fe40000410000 */
[----:B------:R-:W-:Y:S01]  /*1a890*/  FMUL.FTZ R33, R3, R85 ;  /* 0x0000005503217220 */ /* 0x000fe20000410000 */
[----:B----4-:R-:W-:Y:S01]  /*1a8a0*/  F2FP.BF16.PACK_AB R126, R129, R118 ;  /* 0x00000076817e723e */ /* 0x010fe200000010ff */
[C---:B------:R-:W-:Y:S02]  /*1a8b0*/  FMUL.FTZ R40, R3.reuse, R76 ;  /* 0x0000004c03287220 */ /* 0x040fe40000410000 */
[C---:B------:R-:W-:Y:S02]  /*1a8c0*/  FMUL.FTZ R41, R3.reuse, R77 ;  /* 0x0000004d03297220 */ /* 0x040fe40000410000 */
[C---:B------:R-:W-:Y:S01]  /*1a8d0*/  FMUL.FTZ R48, R3.reuse, R68 ;  /* 0x0000004403307220 */ /* 0x040fe20000410000 */
[----:B------:R-:W2:Y:S01]  /*1a8e0*/  MUFU.EX2 R132, R132 ;  /* 0x0000008400847308 */ /* 0x000ea20000000800 */
[C---:B------:R-:W-:Y:S02]  /*1a8f0*/  FMUL.FTZ R49, R3.reuse, R69 ;  /* 0x0000004503317220 */ /* 0x040fe40000410000 */
[C---:B------:R-:W-:Y:S02]  /*1a900*/  FMUL.FTZ R52, R3.reuse, R52 ;  /* 0x0000003403347220 */ /* 0x040fe40000410000 */
[C---:B-1----:R-:W-:Y:S02]  /*1a910*/  FMUL.FTZ R6, R2.reuse, R114 ;  /* 0x0000007202067220 */ /* 0x042fe40000410000 */
        /* <DEDUP_REMOVED lines=9> */
[----:B------:R-:W1:Y:S01]  /*1a9b0*/  MUFU.EX2 R130, R130 ;  /* 0x0000008200827308 */ /* 0x000e620000000800 */
[C---:B------:R-:W-:Y:S01]  /*1a9c0*/  FMUL.FTZ R34, R2.reuse, R86 ;  /* 0x0000005602227220 */ /* 0x040fe20000410000 */
[----:B------:R-:W-:Y:S01]  /*1a9d0*/  LDSM.16.MT88.4 R92, [R208+0x4900] ;  /* 0x00490000d05c783b */ /* 0x000fe20000004200 */
[----:B------:R-:W-:Y:S01]  /*1a9e0*/  FMUL.FTZ R35, R2, R87 ;  /* 0x0000005702237220 */ /* 0x000fe20000410000 */
[----:B--2---:R-:W-:Y:S01]  /*1a9f0*/  F2FP.BF16.PACK_AB R125, R132, R133 ;  /* 0x00000085847d723e */ /* 0x004fe200000010ff */
[C---:B------:R-:W-:Y:S02]  /*1aa00*/  FMUL.FTZ R42, R2.reuse, R78 ;  /* 0x0000004e022a7220 */ /* 0x040fe40000410000 */
[C---:B------:R-:W-:Y:S02]  /*1aa10*/  FMUL.FTZ R43, R2.reuse, R79 ;  /* 0x0000004f022b7220 */ /* 0x040fe40000410000 */
[C---:B------:R-:W-:Y:S01]  /*1aa20*/  FMUL.FTZ R50, R2.reuse, R70 ;  /* 0x0000004602327220 */ /* 0x040fe20000410000 */
[----:B------:R-:W2:Y:S01]  /*1aa30*/  LDSM.16.MT88.4 R84, [R210+0x3100] ;  /* 0x00310000d254783b */ /* 0x000ea20000004200 */
[C---:B------:R-:W-:Y:S01]  /*1aa40*/  FMUL.FTZ R51, R2.reuse, R71 ;  /* 0x0000004702337220 */ /* 0x040fe20000410000 */
[----:B------:R-:W-:Y:S01]  /*1aa50*/  MUFU.EX2 R238, R238 ;  /* 0x000000ee00ee7308 */ /* 0x000fe20000000800 */
[C---:B------:R-:W-:Y:S02]  /*1aa60*/  FMUL.FTZ R53, R3.reuse, R53 ;  /* 0x0000003503357220 */ /* 0x040fe40000410000 */
[C---:B------:R-:W-:Y:S02]  /*1aa70*/  FMUL.FTZ R54, R2.reuse, R54 ;  /* 0x0000003602367220 */ /* 0x040fe40000410000 */
[C---:B------:R-:W-:Y:S01]  /*1aa80*/  FMUL.FTZ R55, R2.reuse, R55 ;  /* 0x0000003702377220 */ /* 0x040fe20000410000 */
[----:B------:R-:W4:Y:S01]  /*1aa90*/  LDSM.16.MT88.4 R76, [R209+0x3100] ;  /* 0x00310000d14c783b */ /* 0x000f220000004200 */
[C---:B------:R-:W-:Y:S02]  /*1aaa0*/  FMUL.FTZ R56, R3.reuse, R56 ;  /* 0x0000003803387220 */ /* 0x040fe40000410000 */
[C---:B------:R-:W-:Y:S01]  /*1aab0*/  FMUL.FTZ R57, R3.reuse, R57 ;  /* 0x0000003903397220 */ /* 0x040fe20000410000 */
[----:B------:R-:W-:Y:S01]  /*1aac0*/  MUFU.EX2 R184, R184 ;  /* 0x000000b800b87308 */ /* 0x000fe20000000800 */
[----:B------:R-:W-:Y:S01]  /*1aad0*/  FMUL.FTZ R58, R2, R58 ;  /* 0x0000003a023a7220 */ /* 0x000fe20000410000 */
[----:B-1----:R-:W-:Y:S01]  /*1aae0*/  F2FP.BF16.PACK_AB R127, R130, R131 ;  /* 0x00000083827f723e */ /* 0x002fe200000010ff */
[C---:B------:R-:W-:Y:S01]  /*1aaf0*/  FMUL.FTZ R59, R2.reuse, R59 ;  /* 0x0000003b023b7220 */ /* 0x040fe20000410000 */
[----:B------:R-:W1:Y:S01]  /*1ab00*/  LDSM.16.MT88.4 R68, [R208+0x3100] ;  /* 0x00310000d044783b */ /* 0x000e620000004200 */
[C---:B------:R-:W-:Y:S02]  /*1ab10*/  FMUL.FTZ R60, R3.reuse, R60 ;  /* 0x0000003c033c7220 */ /* 0x040fe40000410000 */
[C---:B------:R-:W-:Y:S02]  /*1ab20*/  FMUL.FTZ R61, R3.reuse, R61 ;  /* 0x0000003d033d7220 */ /* 0x040fe40000410000 */
[C---:B---3--:R-:W-:Y:S01]  /*1ab30*/  HMMA.16816.F32.BF16 R4, R124.reuse, R12, R4 ;  /* 0x0000000c7c04723c */ /* 0x048fe20000041804 */
[----:B------:R-:W-:Y:S02]  /*1ab40*/  MUFU.EX2 R165, R165 ;  /* 0x000000a500a57308 */ /* 0x000fe40000000800 */
[----:B------:R-:W-:Y:S02]  /*1ab50*/  LDSM.16.MT88.4 R100, [R210+0x2900] ;  /* 0x00290000d264783b */ /* 0x000fe40000004200 */
[C---:B------:R-:W-:Y:S02]  /*1ab60*/  FMUL.FTZ R62, R2.reuse, R62 ;  /* 0x0000003e023e7220 */ /* 0x040fe40000410000 */
[C---:B------:R-:W-:Y:S01]  /*1ab70*/  FMUL.FTZ R12, R3.reuse, R104 ;  /* 0x00000068030c7220 */ /* 0x040fe20000410000 */
[C---:B------:R-:W-:Y:S03]  /*1ab80*/  HMMA.16816.F32.BF16 R8, R124.reuse, R14, R8 ;  /* 0x0000000e7c08723c */ /* 0x040fe60000041808 */
[----:B------:R-:W-:Y:S01]  /*1ab90*/  MUFU.EX2 R161, R161 ;  /* 0x000000a100a17308 */ /* 0x000fe20000000800 */
[C---:B------:R-:W-:Y:S02]  /*1aba0*/  FMUL.FTZ R13, R3.reuse, R105 ;  /* 0x00000069030d7220 */ /* 0x040fe40000410000 */
[C---:B------:R-:W-:Y:S02]  /*1abb0*/  FMUL.FTZ R63, R2.reuse, R63 ;  /* 0x0000003f023f7220 */ /* 0x040fe40000410000 */
[C---:B------:R-:W-:Y:S04]  /*1abc0*/  FMUL.FTZ R14, R2.reuse, R106 ;  /* 0x0000006a020e7220 */ /* 0x040fe80000410000 */
[C---:B------:R-:W-:Y:S01]  /*1abd0*/  FMUL.FTZ R15, R2.reuse, R107 ;  /* 0x0000006b020f7220 */ /* 0x040fe20000410000 */
[----:B------:R-:W-:Y:S01]  /*1abe0*/  MUFU.EX2 R136, R136 ;  /* 0x0000008800887308 */ /* 0x000fe20000000800 */
[C---:B------:R-:W-:Y:S02]  /*1abf0*/  FMUL.FTZ R64, R3.reuse, R64 ;  /* 0x0000004003407220 */ /* 0x040fe40000410000 */
[----:B------:R-:W-:Y:S02]  /*1ac00*/  FMUL.FTZ R65, R3, R65 ;  /* 0x0000004103417220 */ /* 0x000fe40000410000 */
[C---:B------:R-:W-:Y:S01]  /*1ac10*/  FMUL.FTZ R66, R2.reuse, R66 ;  /* 0x0000004202427220 */ /* 0x040fe20000410000 */
[C---:B------:R-:W-:Y:S03]  /*1ac20*/  HMMA.16816.F32.BF16 R12, R124.reuse, R20, R12 ;  /* 0x000000147c0c723c */ /* 0x040fe6000004180c */
[C---:B------:R-:W-:Y:S01]  /*1ac30*/  FMUL.FTZ R67, R2.reuse, R67 ;  /* 0x0000004302437220 */ /* 0x040fe20000410000 */
[----:B------:R-:W3:Y:S01]  /*1ac40*/  MUFU.EX2 R137, R137 ;  /* 0x0000008900897308 */ /* 0x000ee20000000800 */
[--C-:B------:R-:W-:Y:S02]  /*1ac50*/  FFMA.FTZ R148, R167, c[0x0][0x2d0], -R134.reuse ;  /* 0x0000b400a7947a23 */ /* 0x100fe40000010886 */
[C---:B------:R-:W-:Y:S01]  /*1ac60*/  FMUL.FTZ R20, R3.reuse, R96 ;  /* 0x0000006003147220 */ /* 0x040fe20000410000 */
[C---:B------:R-:W-:Y:S04]  /*1ac70*/  HMMA.16816.F32.BF16 R16, R124.reuse, R22, R16 ;  /* 0x000000167c10723c */ /* 0x040fe80000041810 */
[----:B------:R-:W-:Y:S02]  /*1ac80*/  FMUL.FTZ R21, R3, R97 ;  /* 0x0000006103157220 */ /* 0x000fe40000410000 */
[----:B------:R-:W-:Y:S01]  /*1ac90*/  MUFU.EX2 R138, R138 ;  /* 0x0000008a008a7308 */ /* 0x000fe20000000800 */
[C---:B------:R-:W-:Y:S02]  /*1aca0*/  FMUL.FTZ R22, R2.reuse, R98 ;  /* 0x0000006202167220 */ /* 0x040fe40000410000 */
[----:B------:R-:W-:Y:S03]  /*1acb0*/  FMUL.FTZ R23, R2, R99 ;  /* 0x0000006302177220 */ /* 0x000fe60000410000 */
        /* <DEDUP_REMOVED lines=8> */
[----:B------:R-:W-:Y:S01]  /*1ad40*/  MUFU.EX2 R148, R148 ;  /* 0x0000009400947308 */ /* 0x000fe20000000800 */
[----:B------:R-:W-:Y:S02]  /*1ad50*/  FMUL.FTZ R29, R3, R89 ;  /* 0x00000059031d7220 */ /* 0x000fe40000410000 */
[--C-:B------:R-:W-:Y:S02]  /*1ad60*/  FFMA.FTZ R167, R164, c[0x0][0x2d0], -R149.reuse ;  /* 0x0000b400a4a77a23 */ /* 0x100fe40000010895 */
[C---:B------:R-:W-:Y:S04]  /*1ad70*/  FMUL.FTZ R30, R2.reuse, R90 ;  /* 0x0000005a021e7220 */ /* 0x040fe80000410000 */
[C---:B------:R-:W-:Y:S01]  /*1ad80*/  FMUL.FTZ R31, R2.reuse, R91 ;  /* 0x0000005b021f7220 */ /* 0x040fe20000410000 */
[----:B------:R-:W5:Y:S01]  /*1ad90*/  MUFU.EX2 R151, R151 ;  /* 0x0000009700977308 */ /* 0x000f620000000800 */
        /* <DEDUP_REMOVED lines=10> */
[----:B------:R-:W1:Y:S01]  /*1ae40*/  MUFU.EX2 R158, R158 ;  /* 0x0000009e009e7308 */ /* 0x000e620000000800 */
        /* <DEDUP_REMOVED lines=16> */
[----:B------:R-:W-:Y:S01]  /*1af50*/  MUFU.EX2 R247, R247 ;  /* 0x000000f700f77308 */ /* 0x000fe20000000800 */
[----:B------:R-:W3:Y:S01]  /*1af60*/  LDSM.16.MT88.4 R72, [R212+0x900] ;  /* 0x00090000d448783b */ /* 0x000ee20000004200 */
[--C-:B------:R-:W-:Y:S02]  /*1af70*/  FFMA.FTZ R166, R185, c[0x0][0x2d0], -R134.reuse ;  /* 0x0000b400b9a67a23 */ /* 0x100fe40000010886 */
[--C-:B------:R-:W-:Y:S02]  /*1af80*/  FFMA.FTZ R245, R245, c[0x0][0x2d0], -R134.reuse ;  /* 0x0000b400f5f57a23 */ /* 0x100fe40000010886 */
[C---:B--2---:R-:W-:Y:S03]  /*1af90*/  HMMA.16816.F32.BF16 R44, R124.reuse, R84, R44 ;  /* 0x000000547c2c723c */ /* 0x044fe6000004182c */
        /* <DEDUP_REMOVED lines=9> */
[C---:B----4-:R-:W-:Y:S04]  /*1b030*/  HMMA.16816.F32.BF16 R52, R124.reuse, R76, R52 ;  /* 0x0000004c7c34723c */ /* 0x050fe80000041834 */
[--C-:B------:R-:W-:Y:S02]  /*1b040*/  FFMA.FTZ R146, R146, c[0x0][0x2d0], -R149.reuse ;  /* 0x0000b40092927a23 */ /* 0x100fe40000010895 */
[----:B------:R-:W-:Y:S02]  /*1b050*/  FFMA.FTZ R149, R144, c[0x0][0x2d0], -R149 ;  /* 0x0000b40090957a23 */ /* 0x000fe40000010895 */
[C---:B------:R-:W-:Y:S01]  /*1b060*/  HMMA.16816.F32.BF16 R56, R124.reuse, R78, R56 ;  /* 0x0000004e7c38723c */ /* 0x040fe20000041838 */
[----:B------:R-:W2:Y:S01]  /*1b070*/  LDSM.16.MT88.4 R76, [R210+0x900] ;  /* 0x00090000d24c783b */ /* 0x000ea20000004200 */
[----:B------:R-:W-:Y:S02]  /*1b080*/  MUFU.EX2 R236, R236 ;  /* 0x000000ec00ec7308 */ /* 0x000fe40000000800 */
[--C-:B------:R-:W-:Y:S02]  /*1b090*/  FFMA.FTZ R144, R147, c[0x0][0x2d0], -R134.reuse ;  /* 0x0000b40093907a23 */ /* 0x100fe40000010886 */
[--C-:B------:R-:W-:Y:S02]  /*1b0a0*/  FFMA.FTZ R139, R139, c[0x0][0x2d0], -R134.reuse ;  /* 0x0000b4008b8b7a23 */ /* 0x100fe40000010886 */
[C---:B-1----:R-:W-:Y:S04]  /*1b0b0*/  HMMA.16816.F32.BF16 R60, R124.reuse, R68, R60 ;  /* 0x000000447c3c723c */ /* 0x042fe8000004183c */
[----:B------:R-:W-:Y:S01]  /*1b0c0*/  MUFU.EX2 R162, R162 ;  /* 0x000000a200a27308 */ /* 0x000fe20000000800 */
[--C-:B------:R-:W-:Y:S02]  /*1b0d0*/  FFMA.FTZ R135, R135, c[0x0][0x2d0], -R134.reuse ;  /* 0x0000b40087877a23 */ /* 0x100fe40000010886 */
[----:B---3--:R-:W-:Y:S01]  /*1b0e0*/  F2FP.BF16.PACK_AB R68, R137, R136 ;  /* 0x000000888944723e */ /* 0x008fe200000010ff */
[----:B------:R-:W-:Y:S04]  /*1b0f0*/  HMMA.16816.F32.BF16 R64, R124, R70, R64 ;  /* 0x000000467c40723c */ /* 0x000fe80000041840 */
[----:B-----5:R-:W-:Y:S01]  /*1b100*/  F2FP.BF16.PACK_AB R69, R151, R148 ;  /* 0x000000949745723e */ /* 0x020fe200000010ff */
[----:B------:R-:W-:Y:S01]  /*1b110*/  FFMA.FTZ R134, R117, c[0x0][0x2d0], -R134 ;  /* 0x0000b40075867a23 */ /* 0x000fe20000010886 */
[----:B------:R-:W1:Y:S01]  /*1b120*/  MUFU.EX2 R167, R167 ;  /* 0x000000a700a77308 */ /* 0x000e620000000800 */
[----:B------:R-:W-:Y:S01]  /*1b130*/  F2FP.BF16.PACK_AB R70, R145, R138 ;  /* 0x0000008a9146723e */ /* 0x000fe200000010ff */
[----:B------:R-:W-:Y:S01]  /*1b140*/  FFMA.FTZ R128, R3, R232, R128 ;  /* 0x000000e803807223 */ /* 0x000fe20000010080 */
[----:B------:R-:W-:Y:S03]  /*1b150*/  F2FP.BF16.PACK_AB R71, R158, R157 ;  /* 0x0000009d9e47723e */ /* 0x000fe600000010ff */
[----:B------:R-:W-:Y:S02]  /*1b160*/  FFMA.FTZ R133, R2, R231, R133 ;  /* 0x000000e702857223 */ /* 0x000fe40000010085 */
[----:B------:R-:W-:Y:S02]  /*1b170*/  FADD.FTZ R119, R119, R128 ;  /* 0x0000008077777221 */ /* 0x000fe40000010000 */
[C---:B------:R-:W-:Y:S01]  /*1b180*/  HMMA.16816.F32.BF16 R4, R68.reuse, R72, R4 ;  /* 0x000000484404723c */ /* 0x040fe20000041804 */
[----:B------:R-:W-:Y:S04]  /*1b190*/  MUFU.EX2 R164, R164 ;  /* 0x000000a400a47308 */ /* 0x000fe80000000800 */
[----:B------:R-:W-:Y:S02]  /*1b1a0*/  FADD.FTZ R132, R132, R133 ;  /* 0x0000008584847221 */ /* 0x000fe40000010000 */
[----:B------:R-:W-:Y:S01]  /*1b1b0*/  FADD.FTZ R118, R118, R119 ;  /* 0x0000007776767221 */ /* 0x000fe20000010000 */
[C---:B------:R-:W-:Y:S01]  /*1b1c0*/  HMMA.16816.F32.BF16 R8, R68.reuse, R74, R8 ;  /* 0x0000004a4408723c */ /* 0x040fe20000041808 */
[----:B------:R-:W3:Y:S02]  /*1b1d0*/  LDSM.16.MT88.4 R72, [R210+0x3900] ;  /* 0x00390000d248783b */ /* 0x000ee40000004200 */
[----:B------:R-:W4:Y:S01]  /*1b1e0*/  MUFU.EX2 R187, R187 ;  /* 0x000000bb00bb7308 */ /* 0x000f220000000800 */
[----:B------:R-:W-:Y:S02]  /*1b1f0*/  FADD.FTZ R3, R131, R132 ;  /* 0x0000008483037221 */ /* 0x000fe40000010000 */
[----:B------:R-:W-:Y:S02]  /*1b200*/  FADD.FTZ R129, R129, R118 ;  /* 0x0000007681817221 */ /* 0x000fe40000010000 */
[C---:B--2---:R-:W-:Y:S04]  /*1b210*/  HMMA.16816.F32.BF16 R12, R68.reuse, R76, R12 ;  /* 0x0000004c440c723c */ /* 0x044fe8000004180c */
[----:B------:R-:W-:Y:S01]  /*1b220*/  FADD.FTZ R3, R130, R3 ;  /* 0x0000000382037221 */ /* 0x000fe20000010000 */
[----:B------:R-:W-:Y:S01]  /*1b230*/  MUFU.EX2 R186, R186 ;  /* 0x000000ba00ba7308 */ /* 0x000fe20000000800 */
[----:B------:R-:W-:Y:S02]  /*1b240*/  FADD.FTZ R136, R136, R129 ;  /* 0x0000008188887221 */ /* 0x000fe40000010000 */
[C---:B------:R-:W-:Y:S01]  /*1b250*/  HMMA.16816.F32.BF16 R16, R68.reuse, R78, R16 ;  /* 0x0000004e4410723c */ /* 0x040fe20000041810 */
[----:B------:R-:W2:Y:S03]  /*1b260*/  LDSM.16.MT88.4 R76, [R209+0x3900] ;  /* 0x00390000d14c783b */ /* 0x000ea60000004200 */
        /* <DEDUP_REMOVED lines=13> */
[----:B------:R-:W-:Y:S03]  /*1b340*/  FADD.FTZ R3, R158, R3 ;  /* 0x000000039e037221 */ /* 0x000fe60000010000 */
[C---:B------:R-:W-:Y:S01]  /*1b350*/  HMMA.16816.F32.BF16 R32, R68.reuse, R86, R32 ;  /* 0x000000564420723c */ /* 0x040fe20000041820 */
[----:B------:R-:W-:Y:S05]  /*1b360*/  LDSM.16.MT88.4 R84, [R210+0x1100] ;  /* 0x00110000d254783b */ /* 0x000fea0000004200 */
[----:B------:R-:W-:Y:S02]  /*1b370*/  MUFU.EX2 R239, R239 ;  /* 0x000000ef00ef7308 */ /* 0x000fe40000000800 */
        /* <DEDUP_REMOVED lines=9> */
[C---:B--2---:R-:W-:Y:S08]  /*1b410*/  HMMA.16816.F32.BF16 R52, R68.reuse, R76, R52 ;  /* 0x0000004c4434723c */ /* 0x044ff00000041834 */
[C---:B------:R-:W-:Y:S01]  /*1b420*/  HMMA.16816.F32.BF16 R56, R68.reuse, R78, R56 ;  /* 0x0000004e4438723c */ /* 0x040fe20000041838 */
[----:B------:R-:W2:Y:S01]  /*1b430*/  LDSM.16.MT88.4 R76, [R209+0x1100] ;  /* 0x00110000d14c783b */ /* 0x000ea20000004200 */
        /* <DEDUP_REMOVED lines=9> */
[----:B----4-:R-:W-:Y:S01]  /*1b4d0*/  F2FP.BF16.PACK_AB R69, R187, R164 ;  /* 0x000000a4bb45723e */ /* 0x010fe200000010ff */
[----:B------:R-:W-:Y:S01]  /*1b4e0*/  FADD.FTZ R164, R164, R3 ;  /* 0x00000003a4a47221 */ /* 0x000fe20000010000 */
[----:B-----5:R-:W-:Y:S01]  /*1b4f0*/  F2FP.BF16.PACK_AB R71, R233, R186 ;  /* 0x000000bae947723e */ /* 0x020fe200000010ff */
[----:B------:R-:W-:Y:S01]  /*1b500*/  FADD.FTZ R163, R160, R163 ;  /* 0x000000a3a0a37221 */ /* 0x000fe20000010000 */
[----:B------:R-:W4:Y:S01]  /*1b510*/  MUFU.EX2 R159, R159 ;  /* 0x0000009f009f7308 */ /* 0x000f220000000800 */
        /* <DEDUP_REMOVED lines=9> */
[----:B------:R-:W5:Y:S01]  /*1b5b0*/  MUFU.EX2 R149, R149 ;  /* 0x0000009500957308 */ /* 0x000f620000000800 */
[C---:B------:R-:W-:Y:S04]  /*1b5c0*/  HMMA.16816.F32.BF16 R12, R68.reuse, R84, R12 ;  /* 0x00000054440c723c */ /* 0x040fe8000004180c */
[----:B----4-:R-:W-:Y:S04]  /*1b5d0*/  F2FP.BF16.PACK_AB R124, R159, R156 ;  /* 0x0000009c9f7c723e */ /* 0x010fe800000010ff */
[C---:B------:R-:W-:Y:S01]  /*1b5e0*/  HMMA.16816.F32.BF16 R16, R68.reuse, R86, R16 ;  /* 0x000000564410723c */ /* 0x040fe20000041810 */
[----:B------:R-:W4:Y:S01]  /*1b5f0*/  LDSM.16.MT88.4 R84, [R210+0x4100] ;  /* 0x00410000d254783b */ /* 0x000f220000004200 */
[----:B------:R-:W-:Y:S06]  /*1b600*/  MUFU.EX2 R144, R144 ;  /* 0x0000009000907308 */ /* 0x000fec0000000800 */
[C---:B--2---:R-:W-:Y:S04]  /*1b610*/  HMMA.16816.F32.BF16 R20, R68.reuse, R76, R20 ;  /* 0x0000004c4414723c */ /* 0x044fe80000041814 */
[----:B------:R-:W2:Y:S01]  /*1b620*/  MUFU.EX2 R139, R139 ;  /* 0x0000008b008b7308 */ /* 0x000ea20000000800 */
[----:B-----5:R-:W-:Y:S03]  /*1b630*/  F2FP.BF16.PACK_AB R126, R149, R146 ;  /* 0x00000092957e723e */ /* 0x020fe600000010ff */
[C---:B------:R-:W-:Y:S01]  /*1b640*/  HMMA.16816.F32.BF16 R24, R68.reuse, R78, R24 ;  /* 0x0000004e4418723c */ /* 0x040fe20000041818 */
[----:B------:R-:W5:Y:S05]  /*1b650*/  LDSM.16.MT88.4 R76, [R209+0x4100] ;  /* 0x00410000d14c783b */ /* 0x000f6a0000004200 */
[----:B------:R-:W-:Y:S02]  /*1b660*/  MUFU.EX2 R135, R135 ;  /* 0x0000008700877308 */ /* 0x000fe40000000800 */
[C---:B-1----:R-:W-:Y:S08]  /*1b670*/  HMMA.16816.F32.BF16 R28, R68.reuse, R80, R28 ;  /* 0x00000050441c723c */ /* 0x042ff0000004181c */
[C---:B------:R-:W-:Y:S01]  /*1b680*/  HMMA.16816.F32.BF16 R32, R68.reuse, R82, R32 ;  /* 0x000000524420723c */ /* 0x040fe20000041820 */
[----:B------:R-:W1:Y:S01]  /*1b690*/  LDSM.16.MT88.4 R80, [R212+0x1900] ;  /* 0x00190000d450783b */ /* 0x000e620000004200 */
[----:B------:R-:W5:Y:S02]  /*1b6a0*/  MUFU.EX2 R134, R134 ;  /* 0x0000008600867308 */ /* 0x000f640000000800 */
[----:B--2---:R-:W-:Y:S04]  /*1b6b0*/  F2FP.BF16.PACK_AB R125, R139, R144 ;  /* 0x000000908b7d723e */ /* 0x004fe800000010ff */
[C---:B---3--:R-:W-:Y:S08]  /*1b6c0*/  HMMA.16816.F32.BF16 R36, R68.reuse, R72, R36 ;  /* 0x000000484424723c */ /* 0x048ff00000041824 */
[C---:B------:R-:W-:Y:S01]  /*1b6d0*/  HMMA.16816.F32.BF16 R40, R68.reuse, R74, R40 ;  /* 0x0000004a4428723c */ /* 0x040fe20000041828 */
[----:B------:R-:W2:Y:S07]  /*1b6e0*/  LDSM.16.MT88.4 R72, [R210+0x1900] ;  /* 0x00190000d248783b */ /* 0x000eae0000004200 */
[C---:B----4-:R-:W-:Y:S04]  /*1b6f0*/  HMMA.16816.F32.BF16 R44, R68.reuse, R84, R44 ;  /* 0x00000054442c723c */ /* 0x050fe8000004182c */
[----:B-----5:R-:W-:Y:S04]  /*1b700*/  F2FP.BF16.PACK_AB R127, R134, R135 ;  /* 0x00000087867f723e */ /* 0x020fe800000010ff */
[C---:B------:R-:W-:Y:S01]  /*1b710*/  HMMA.16816.F32.BF16 R48, R68.reuse, R86, R48 ;  /* 0x000000564430723c */ /* 0x040fe20000041830 */
[----:B------:R-:W-:Y:S07]  /*1b720*/  LDSM.16.MT88.4 R84, [R208+0x1900] ;  /* 0x00190000d054783b */ /* 0x000fee0000004200 */
[C---:B------:R-:W-:Y:S08]  /*1b730*/  HMMA.16816.F32.BF16 R52, R68.reuse, R76, R52 ;  /* 0x0000004c4434723c */ /* 0x040ff00000041834 */
[C---:B------:R-:W-:Y:S01]  /*1b740*/  HMMA.16816.F32.BF16 R56, R68.reuse, R78, R56 ;  /* 0x0000004e4438723c */ /* 0x040fe20000041838 */
[----:B------:R-:W3:Y:S07]  /*1b750*/  LDSM.16.MT88.4 R76, [R209+0x1900] ;  /* 0x00190000d14c783b */ /* 0x000eee0000004200 */
        /* <DEDUP_REMOVED lines=12> */
[C---:B-1----:R-:W-:Y:S03]  /*1b820*/  HMMA.16816.F32.BF16 R4, R68.reuse, R80, R4 ;  /* 0x000000504404723c */ /* 0x042fe60000041804 */
[----:B------:R-:W-:Y:S02]  /*1b830*/  FADD.FTZ R3, R245, R244 ;  /* 0x000000f4f5037221 */ /* 0x000fe40000010000 */
[----:B------:R-:W-:Y:S02]  /*1b840*/  FADD.FTZ R239, R242, R239 ;  /* 0x000000eff2ef7221 */ /* 0x000fe40000010000 */
[----:B------:R-:W-:Y:S01]  /*1b850*/  FADD.FTZ R3, R246, R3 ;  /* 0x00000003f6037221 */ /* 0x000fe20000010000 */
[C---:B------:R-:W-:Y:S01]  /*1b860*/  HMMA.16816.F32.BF16 R8, R68.reuse, R82, R8 ;  /* 0x000000524408723c */ /* 0x040fe20000041808 */
[----:B------:R-:W1:Y:S03]  /*1b870*/  LDSM.16.MT88.4 R80, [R212+0x4900] ;  /* 0x00490000d450783b */ /* 0x000e660000004200 */
[----:B------:R-:W-:Y:S04]  /*1b880*/  FADD.FTZ R2, R166, R3 ;  /* 0x00000003a6027221 */ /* 0x000fe80000010000 */
[C---:B--2---:R-:W-:Y:S04]  /*1b890*/  HMMA.16816.F32.BF16 R12, R68.reuse, R72, R12 ;  /* 0x00000048440c723c */ /* 0x044fe8000004180c */
[----:B------:R-:W-:Y:S04]  /*1b8a0*/  FADD.FTZ R2, R165, R2 ;  /* 0x00000002a5027221 */ /* 0x000fe80000010000 */
[C---:B------:R-:W-:Y:S01]  /*1b8b0*/  HMMA.16816.F32.BF16 R16, R68.reuse, R74, R16 ;  /* 0x0000004a4410723c */ /* 0x040fe20000041810 */
[----:B------:R-:W2:Y:S03]  /*1b8c0*/  LDSM.16.MT88.4 R72, [R210+0x4900] ;  /* 0x00490000d248783b */ /* 0x000ea60000004200 */
[----:B------:R-:W-:Y:S01]  /*1b8d0*/  FADD.FTZ R3, R161, R2 ;  /* 0x00000002a1037221 */ /* 0x000fe20000010000 */
[----:B------:R-:W-:Y:S03]  /*1b8e0*/  IADD3 R2, R192, -0x1, RZ ;  /* 0xffffffffc0027810 */ /* 0x000fe60007ffe0ff */
[C---:B---3--:R-:W-:Y:S04]  /*1b8f0*/  HMMA.16816.F32.BF16 R20, R68.reuse, R76, R20 ;  /* 0x0000004c4414723c */ /* 0x048fe80000041814 */
[----:B------:R-:W-:Y:S02]  /*1b900*/  FADD.FTZ R3, R236, R3 ;  /* 0x00000003ec037221 */ /* 0x000fe40000010000 */
[----:B------:R-:W-:Y:S02]  /*1b910*/  IMAD.MOV.U32 R192, RZ, RZ, R2 ;  /* 0x000000ffffc07224 */ /* 0x000fe400078e0002 */
[C---:B------:R-:W-:Y:S01]  /*1b920*/  HMMA.16816.F32.BF16 R24, R68.reuse, R78, R24 ;  /* 0x0000004e4418723c */ /* 0x040fe20000041818 */
[----:B------:R-:W3:Y:S03]  /*1b930*/  LDSM.16.MT88.4 R76, [R212+0x2100] ;  /* 0x00210000d44c783b */ /* 0x000ee60000004200 */
        /* <DEDUP_REMOVED lines=29> */
[----:B------:R-:W-:Y:S04]  /*1bb10*/  FADD.FTZ R247, R247, R184 ;  /* 0x000000b8f7f77221 */ /* 0x000fe80000010000 */
        /* <DEDUP_REMOVED lines=8> */
[----:B------:R-:W-:Y:S04]  /*1bba0*/  FADD.FTZ R232, R149, R146 ;  /* 0x0000009295e87221 */ /* 0x000fe80000010000 */
        /* <DEDUP_REMOVED lines=10> */
[C---:B------:R-:W-:Y:S08]  /*1bc50*/  HMMA.16816.F32.BF16 R48, R68.reuse, R82, R48 ;  /* 0x000000524430723c */ /* 0x040ff00000041830 */
[C---:B------:R-:W-:Y:S08]  /*1bc60*/  HMMA.16816.F32.BF16 R52, R68.reuse, R88, R52 ;  /* 0x000000584434723c */ /* 0x040ff00000041834 */
[C---:B------:R-:W-:Y:S08]  /*1bc70*/  HMMA.16816.F32.BF16 R56, R68.reuse, R90, R56 ;  /* 0x0000005a4438723c */ /* 0x040ff00000041838 */
[C---:B--2---:R-:W-:Y:S08]  /*1bc80*/  HMMA.16816.F32.BF16 R60, R68.reuse, R72, R60 ;  /* 0x00000048443c723c */ /* 0x044ff0000004183c */
[----:B------:R-:W-:Y:S01]  /*1bc90*/  HMMA.16816.F32.BF16 R64, R68, R74, R64 ;  /* 0x0000004a4440723c */ /* 0x000fe20000041840 */
[----:B------:R-:W1:Y:S07]  /*1bca0*/  LDSM.16.MT88.4 R68, [R210+0x5900] ;  /* 0x00590000d244783b */ /* 0x000e6e0000004200 */
[C---:B------:R-:W-:Y:S01]  /*1bcb0*/  HMMA.16816.F32.BF16 R112, R124.reuse, R108, R4 ;  /* 0x0000006c7c70723c */ /* 0x040fe20000041804 */
[----:B------:R-:W2:Y:S07]  /*1bcc0*/  LDSM.16.MT88.4 R4, [R209+0x5900] ;  /* 0x00590000d104783b */ /* 0x000eae0000004200 */
        /* <DEDUP_REMOVED lines=8> */
[C---:B---3--:R-:W-:Y:S08]  /*1bd50*/  HMMA.16816.F32.BF16 R80, R124.reuse, R76, R36 ;  /* 0x0000004c7c50723c */ /* 0x048ff00000041824 */
[C---:B------:R-:W-:Y:S08]  /*1bd60*/  HMMA.16816.F32.BF16 R76, R124.reuse, R78, R40 ;  /* 0x0000004e7c4c723c */ /* 0x040ff00000041828 */
[C---:B-1----:R-:W-:Y:S08]  /*1bd70*/  HMMA.16816.F32.BF16 R72, R124.reuse, R68, R44 ;  /* 0x000000447c48723c */ /* 0x042ff0000004182c */
[C---:B------:R-:W-:Y:S08]  /*1bd80*/  HMMA.16816.F32.BF16 R68, R124.reuse, R70, R48 ;  /* 0x000000467c44723c */ /* 0x040ff00000041830 */
[C---:B--2---:R-:W-:Y:S08]  /*1bd90*/  HMMA.16816.F32.BF16 R52, R124.reuse, R4, R52 ;  /* 0x000000047c34723c */ /* 0x044ff00000041834 */
[C---:B------:R-:W-:Y:S08]  /*1bda0*/  HMMA.16816.F32.BF16 R56, R124.reuse, R6, R56 ;  /* 0x000000067c38723c */ /* 0x040ff00000041838 */
[C---:B-----5:R-:W-:Y:S08]  /*1bdb0*/  HMMA.16816.F32.BF16 R60, R124.reuse, R8, R60 ;  /* 0x000000087c3c723c */ /* 0x060ff0000004183c */
[----:B------:R-:W-:Y:S01]  /*1bdc0*/  HMMA.16816.F32.BF16 R64, R124, R10, R64 ;  /* 0x0000000a7c40723c */ /* 0x000fe20000041840 */
[----:B------:R-:W-:-:S07]  /*1bdd0*/  @P0 BRA `(.L_x_418) ;  /* 0xffffbe7000000947 */ /* 0x000fce000383ffff */
.L_x_409:
[----:B------:R-:W1:Y:S01]  /*1bde0*/  SHFL.BFLY PT, R3, R232, 0x2, 0x1f ;  /* 0x0c401f00e8037f89 */ /* 0x000e6200000e0000 */
[----:B------:R-:W-:-:S02]  /*1bdf0*/  MOV R4, RZ ;  /* 0x000000ff00047202 */ /* 0x000fc40000000f00 */
[----:B------:R-:W-:Y:S01]  /*1be00*/  MOV R8, 0xff800000 ;  /* 0xff80000000087802 */ /* 0x000fe20000000f00 */
[----:B------:R-:W2:Y:S01]  /*1be10*/  SHFL.BFLY PT, R2, R231, 0x2, 0x1f ;  /* 0x0c401f00e7027f89 */ /* 0x000ea200000e0000 */
[----:B------:R-:W-:Y:S01]  /*1be20*/  PLOP3.LUT P2, PT, PT, PT, PT, 0x8, 0x0 ;  /* 0x000000000000781c */ /* 0x000fe20003f4e170 */
        /* <DEDUP_REMOVED lines=13> */
[----:B------:R-:W2:Y:S08]  /*1bf00*/  @P0 MUFU.LG2 R9, R2 ;  /* 0x0000000200090308 */ /* 0x000eb00000000c00 */
[----:B------:R-:W3:Y:S01]  /*1bf10*/  @P1 MUFU.LG2 R5, R5 ;  /* 0x0000000500051308 */ /* 0x000ee20000000c00 */
[----:B-1----:R-:W-:-:S02]  /*1bf20*/  FMUL.FTZ R112, R4, R112 ;  /* 0x0000007004707220 */ /* 0x002fc40000410000 */
[C---:B------:R-:W-:Y:S02]  /*1bf30*/  FMUL.FTZ R113, R4.reuse, R113 ;  /* 0x0000007104717220 */ /* 0x040fe40000410000 */
[C---:B------:R-:W-:Y:S02]  /*1bf40*/  FMUL.FTZ R108, R4.reuse, R108 ;  /* 0x0000006c046c7220 */ /* 0x040fe40000410000 */
[----:B------:R-:W-:Y:S01]  /*1bf50*/  FMUL.FTZ R109, R4, R109 ;  /* 0x0000006d046d7220 */ /* 0x000fe20000410000 */
[----:B------:R1:W4:Y:S01]  /*1bf60*/  @P0 MUFU.RCP R3, R2 ;  /* 0x0000000200030308 */ /* 0x0003220000001000 */
[----:B--2---:R-:W-:Y:S02]  /*1bf70*/  @P0 FMUL.FTZ R11, R9, 0.69314718246459960938 ;  /* 0x3f317218090b0820 */ /* 0x004fe40000410000 */
[----:B------:R-:W-:Y:S02]  /*1bf80*/  @P0 FMUL.FTZ R9, R12, c[0x0][0x2d0] ;  /* 0x0000b4000c090a20 */ /* 0x000fe40000410000 */
[----:B------:R-:W-:-:S02]  /*1bf90*/  FMUL.FTZ R104, R4, R104 ;  /* 0x0000006804687220 */ /* 0x000fc40000410000 */
[C---:B------:R-:W-:Y:S02]  /*1bfa0*/  FMUL.FTZ R105, R4.reuse, R105 ;  /* 0x0000006904697220 */ /* 0x040fe40000410000 */
        /* <DEDUP_REMOVED lines=28> */
[C---:B----4-:R-:W-:Y:S02]  /*1c170*/  FMUL.FTZ R114, R3.reuse, R114 ;  /* 0x0000007203727220 */ /* 0x050fe40000410000 */
        /* <DEDUP_REMOVED lines=33> */
.L_x_345:
        /* <DEDUP_REMOVED lines=17> */
[CC--:B------:R-:W-:Y:S02]  /*1c4a0*/  LEA.HI R9, R5.reuse, R0.reuse, RZ, 0x2 ;  /* 0x0000000005097211 */ /* 0x0c0fe400078f10ff */
[----:B------:R-:W-:Y:S02]  /*1c4b0*/  LEA.HI R7, R5, R0, RZ, 0x5 ;  /* 0x0000000005077211 */ /* 0x000fe400078f28ff */
        /* <DEDUP_REMOVED lines=10> */
[----:B------:R-:W-:Y:S02]  /*1c560*/  SHF.R.S32.HI R11, RZ, 0x5, R7 ;  /* 0x00000005ff0b7819 */ /* 0x000fe40000011407 */
[----:B------:R-:W-:Y:S01]  /*1c570*/  F2FP.BF16.PACK_AB R86, R87, R86 ;  /* 0x000000565756723e */ /* 0x000fe200000010ff */
[C---:B------:R-:W-:Y:S01]  /*1c580*/  IMAD.SHL.U32 R12, R10.reuse, 0x40, RZ ;  /* 0x000000400a0c7824 */ /* 0x040fe200078e00ff */
[----:B------:R-:W-:Y:S01]  /*1c590*/  LOP3.LUT R13, R10, 0x1, RZ, 0xc0, !PT ;  /* 0x000000010a0d7812 */ /* 0x000fe200078ec0ff */
[----:B------:R-:W-:Y:S01]  /*1c5a0*/  IMAD R9, R11, 0x200, R14 ;  /* 0x000002000b097824 */ /* 0x000fe200078e020e */
[----:B------:R-:W-:Y:S02]  /*1c5b0*/  F2FP.BF16.PACK_AB R6, R81, R6 ;  /* 0x000000065106723e */ /* 0x000fe400000010ff */
[----:B------:R-:W-:-:S02]  /*1c5c0*/  LOP3.LUT R12, R12, 0x1c0, RZ, 0xc0, !PT ;  /* 0x000001c00c0c7812 */ /* 0x000fc400078ec0ff */
[----:B------:R-:W-:Y:S02]  /*1c5d0*/  ISETP.NE.U32.AND P0, PT, R13, 0x1, PT ;  /* 0x000000010d00780c */ /* 0x000fe40003f05070 */
        /* <DEDUP_REMOVED lines=51> */
[----:B------:R1:W-:Y:S04]  /*1c910*/  STS [R9+0x4080], R6 ;  /* 0x0040800609007388 */ /* 0x0003e80000000800 */
[----:B------:R-:W-:Y:S04]  /*1c920*/  STS [R9+0x4480], R82 ;  /* 0x0044805209007388 */ /* 0x000fe80000000800 */
[----:B------:R-:W-:Y:S04]  /*1c930*/  STS [R13+0x4000], R76 ;  /* 0x0040004c0d007388 */ /* 0x000fe80000000800 */
[----:B------:R2:W-:Y:S04]  /*1c940*/  STS [R13+0x4400], R4 ;  /* 0x004400040d007388 */ /* 0x0005e80000000800 */
[----:B------:R-:W-:Y:S04]  /*1c950*/  STS [R15+0x4080], R72 ;  /* 0x004080480f007388 */ /* 0x000fe80000000800 */
[----:B------:R-:W-:Y:S04]  /*1c960*/  STS [R15+0x4480], R74 ;  /* 0x0044804a0f007388 */ /* 0x000fe80000000800 */
[----:B------:R-:W-:Y:S01]  /*1c970*/  STS [R17+0x4000], R68 ;  /* 0x0040004411007388 */ /* 0x000fe20000000800 */
[----:B-1----:R-:W-:-:S03]  /*1c980*/  IMAD.MOV.U32 R6, RZ, RZ, 0x4 ;  /* 0x00000004ff067424 */ /* 0x002fc600078e00ff */
[----:B------:R1:W-:Y:S04]  /*1c990*/  STS [R17+0x4400], R70 ;  /* 0x0044004611007388 */ /* 0x0003e80000000800 */
        /* <DEDUP_REMOVED lines=11> */
[----:B-1----:R-:W-:-:S03]  /*1ca50*/  @P1 IMAD.WIDE R16, R221, R6, c[0x0][0x508] ;  /* 0x00014200dd101625 */ /* 0x002fc600078e0206 */
[----:B------:R-:W4:Y:S04]  /*1ca60*/  @P0 LDG.E R9, [R12.64] ;  /* 0x000000100c090981 */ /* 0x000f28000c1e1900 */
[----:B------:R3:W5:Y:S01]  /*1ca70*/  @P1 LDG.E R4, [R16.64] ;  /* 0x0000001010041981 */ /* 0x000762000c1e1900 */
[----:B--2---:R-:W-:Y:S02]  /*1ca80*/  CS2R R20, SRZ ;  /* 0x0000000000147805 */ /* 0x004fe4000001ff00 */
[--C-:B----4-:R-:W-:Y:S01]  /*1ca90*/  @P0 SHF.R.S32.HI R21, RZ, 0x1f, R9.reuse ;  /* 0x0000001fff150819 */ /* 0x110fe20000011409 */
[----:B------:R-:W-:Y:S01]  /*1caa0*/  @P0 IMAD.MOV.U32 R20, RZ, RZ, R9 ;  /* 0x000000ffff140224 */ /* 0x000fe200078e0009 */
[----:B------:R-:W-:Y:S05]  /*1cab0*/  @P1 BRA `(.L_x_420) ;  /* 0x0000004000001947 */ /* 0x000fea0003800000 */
[----:B---3--:R-:W-:Y:S05]  /*1cac0*/  @!P0 BRA `(.L_x_420) ;  /* 0x0000003000008947 */ /* 0x008fea0003800000 */
[----:B-----5:R-:W2:Y:S04]  /*1cad0*/  LDG.E R4, [R12.64] ;  /* 0x000000100c047981 */ /* 0x020ea8000c1e1900 */
[----:B------:R-:W2:Y:S02]  /*1cae0*/  LDG.E R3, [R12.64+0x4] ;  /* 0x000004100c037981 */ /* 0x000ea4000c1e1900 */
[----:B--2---:R-:W-:-:S02]  /*1caf0*/  IADD3 R4, -R4, R3, RZ ;  /* 0x0000000304047210 */ /* 0x004fc40007ffe1ff */
.L_x_420:
[----:B---3--:R-:W-:Y:S01]  /*1cb00*/  LOP3.LUT R9, R7, 0xffffffe0, RZ, 0xc0, !PT ;  /* 0xffffffe007097812 */ /* 0x008fe200078ec0ff */
[----:B------:R-:W1:Y:S01]  /*1cb10*/  S2R R40, SR_CTAID.X ;  /* 0x0000000000287919 */ /* 0x000e620000002500 */
[----:B------:R-:W-:Y:S01]  /*1cb20*/  SHF.R.S32.HI R6, RZ, 0x1f, R11 ;  /* 0x0000001fff067819 */ /* 0x000fe2000001140b */
[----:B------:R-:W-:Y:S01]  /*1cb30*/  IMAD.MOV.U32 R10, RZ, RZ, c[0x0][0x4e8] ;  /* 0x00013a00ff0a7624 */ /* 0x000fe200078e00ff */
[----:B------:R-:W-:Y:S01]  /*1cb40*/  LEA.HI R3, R14, R14, RZ, 0x1 ;  /* 0x0000000e0e037211 */ /* 0x000fe200078f08ff */
[----:B------:R-:W-:Y:S01]  /*1cb50*/  IMAD.IADD R9, R0, 0x1, -R9 ;  /* 0x0000000100097824 */ /* 0x000fe200078e0a09 */
[----:B------:R-:W-:Y:S01]  /*1cb60*/  LEA.HI R6, R6, R11, RZ, 0x3 ;  /* 0x0000000b06067211 */ /* 0x000fe200078f18ff */
[----:B------:R-:W-:Y:S01]  /*1cb70*/  IMAD.MOV.U32 R19, RZ, RZ, R21 ;  /* 0x000000ffff137224 */ /* 0x000fe200078e0015 */
[----:B------:R-:W-:Y:S01]  /*1cb80*/  LOP3.LUT R3, R3, 0x1ffffffe, RZ, 0xc0, !PT ;  /* 0x1ffffffe03037812 */ /* 0x000fe200078ec0ff */
[----:B------:R-:W-:Y:S01]  /*1cb90*/  BSSY B0, `(.L_x_421) ;  /* 0x0000075000007945 */ /* 0x000fe20003800000 */
[----:B------:R-:W-:-:S02]  /*1cba0*/  SHF.R.S32.HI R12, RZ, 0x1f, R9 ;  /* 0x0000001fff0c7819 */ /* 0x000fc40000011409 */
[----:B------:R-:W-:Y:S01]  /*1cbb0*/  LOP3.LUT R6, R6, 0xffffff8, RZ, 0xc0, !PT ;  /* 0x0ffffff806067812 */ /* 0x000fe200078ec0ff */
[----:B------:R-:W-:Y:S01]  /*1cbc0*/  IMAD.IADD R14, R14, 0x1, -R3 ;  /* 0x000000010e0e7824 */ /* 0x000fe200078e0a03 */
[----:B------:R-:W-:Y:S02]  /*1cbd0*/  LEA.HI R7, R12, R9, RZ, 0x2 ;  /* 0x000000090c077211 */ /* 0x000fe400078f10ff */
[----:B------:R-:W-:Y:S02]  /*1cbe0*/  IADD3 R6, R11, -R6, RZ ;  /* 0x800000060b067210 */ /* 0x000fe40007ffe0ff */
[----:B------:R-:W-:Y:S01]  /*1cbf0*/  SHF.R.S32.HI R11, RZ, 0x2, R7 ;  /* 0x00000002ff0b7819 */ /* 0x000fe20000011407 */
[----:B------:R-:W-:Y:S01]  /*1cc00*/  IMAD R7, R21, c[0x0][0x3a0], RZ ;  /* 0x0000e80015077a24 */ /* 0x000fe200078e02ff */
[----:B------:R-:W-:Y:S02]  /*1cc10*/  ISETP.NE.AND P1, PT, R10, 0x1, PT ;  /* 0x000000010a00780c */ /* 0x000fe40003f25270 */
[----:B------:R-:W-:Y:S01]  /*1cc20*/  MOV R18, R20 ;  /* 0x0000001400127202 */ /* 0x000fe20000000f00 */
[----:B------:R-:W-:Y:S01]  /*1cc30*/  IMAD R3, R6, 0x10, R11 ;  /* 0x0000001006037824 */ /* 0x000fe200078e020b */
[----:B------:R-:W-:Y:S01]  /*1cc40*/  LOP3.LUT P2, RZ, R9, 0x3, RZ, 0xc0, !PT ;  /* 0x0000000309ff7812 */ /* 0x000fe2000784c0ff */
[C---:B------:R-:W-:Y:S01]  /*1cc50*/  IMAD R7, R20.reuse, c[0x0][0x3a4], R7 ;  /* 0x0000e90014077a24 */ /* 0x040fe200078e0207 */
[CC--:B------:R-:W-:Y:S01]  /*1cc60*/  LEA.HI R9, R5.reuse, R0.reuse, RZ, 0x3 ;  /* 0x0000000005097211 */ /* 0x0c0fe200078f18ff */
[----:B------:R-:W-:Y:S01]  /*1cc70*/  IMAD.WIDE.U32 R20, R20, c[0x0][0x3a0], RZ ;  /* 0x0000e80014147a25 */ /* 0x000fe200078e00ff */
[----:B------:R-:W-:-:S02]  /*1cc80*/  LEA.HI R5, R5, R0, RZ, 0x6 ;  /* 0x0000000005057211 */ /* 0x000fc400078f30ff */
[----:B------:R-:W-:Y:S01]  /*1cc90*/  LOP3.LUT R11, R9, 0xfffffff8, RZ, 0xc0, !PT ;  /* 0xfffffff8090b7812 */ /* 0x000fe200078ec0ff */
[----:B------:R-:W-:Y:S01]  /*1cca0*/  IMAD R6, R218, c[0x0][0x490], RZ ;  /* 0x00012400da067a24 */ /* 0x000fe200078e02ff */
[----:B------:R-:W-:Y:S01]  /*1ccb0*/  IADD3 R21, R21, R7, RZ ;  /* 0x0000000715157210 */ /* 0x000fe20007ffe0ff */
[----:B------:R-:W-:Y:S01]  /*1ccc0*/  IMAD R13, R14, 0x8, R3 ;  /* 0x000000080e0d7824 */ /* 0x000fe200078e0203 */
[----:B------:R-:W-:Y:S01]  /*1ccd0*/  SHF.R.S32.HI R17, RZ, 0x1f, R221 ;  /* 0x0000001fff117819 */ /* 0x000fe200000114dd */
[----:B------:R-:W-:Y:S01]  /*1cce0*/  IMAD R7, R219, c[0x0][0x494], R6 ;  /* 0x00012500db077a24 */ /* 0x000fe200078e0206 */
[----:B------:R-:W-:Y:S01]  /*1ccf0*/  SEL R14, R221, RZ, !P0 ;  /* 0x000000ffdd0e7207 */ /* 0x000fe20004000000 */
[----:B-1----:R-:W-:Y:S01]  /*1cd00*/  IMAD R6, R40, 0x80, R13 ;  /* 0x0000008028067824 */ /* 0x002fe200078e020d */
[----:B------:R-:W-:Y:S01]  /*1cd10*/  SEL R17, R17, RZ, !P0 ;  /* 0x000000ff11117207 */ /* 0x000fe20004000000 */
[----:B------:R-:W-:Y:S01]  /*1cd20*/  IMAD.WIDE.U32 R18, R219, c[0x0][0x490], R18 ;  /* 0x00012400db127a25 */ /* 0x000fe200078e0012 */
[----:B------:R-:W-:-:S03]  /*1cd30*/  SHF.R.S32.HI R9, RZ, 0x3, R9 ;  /* 0x00000003ff097819 */ /* 0x000fc60000011409 */
[----:B------:R-:W-:Y:S01]  /*1cd40*/  IMAD.IADD R0, R0, 0x1, -R11 ;  /* 0x0000000100007824 */ /* 0x000fe200078e0a0b */
[----:B------:R-:W-:Y:S01]  /*1cd50*/  IADD3 R19, R19, R7, RZ ;  /* 0x0000000713137210 */ /* 0x000fe20007ffe0ff */
[----:B------:R-:W-:-:S03]  /*1cd60*/  @P1 IMAD.HI.U32 R11, R6, c[0x0][0x4ec], RZ ;  /* 0x00013b00060b1a27 */ /* 0x000fc600078e00ff */
[----:B------:R-:W-:Y:S01]  /*1cd70*/  LEA R13, R0, R9, 0x5 ;  /* 0x00000009000d7211 */ /* 0x000fe200078e28ff */
[----:B------:R-:W-:Y:S02]  /*1cd80*/  IMAD R218, R218, c[0x0][0x3e8], RZ ;  /* 0x0000fa00dada7a24 */ /* 0x000fe400078e02ff */
[----:B------:R-:W-:Y:S01]  /*1cd90*/  IMAD.MOV.U32 R10, RZ, RZ, R6 ;  /* 0x000000ffff0a7224 */ /* 0x000fe200078e0006 */
[----:B------:R-:W-:Y:S01]  /*1cda0*/  @P1 SHF.R.U32.HI R10, RZ, c[0x0][0x4f0], R11 ;  /* 0x00013c00ff0a1a19 */ /* 0x000fe2000001160b */
[C---:B------:R-:W-:Y:S02]  /*1cdb0*/  IMAD R7, R219.reuse, c[0x0][0x3ec], R218 ;  /* 0x0000fb00db077a24 */ /* 0x040fe400078e02da */
[----:B------:R-:W-:Y:S01]  /*1cdc0*/  IMAD.WIDE.U32 R20, R219, c[0x0][0x3e8], R20 ;  /* 0x0000fa00db147a25 */ /* 0x000fe200078e0014 */
[----:B------:R-:W-:-:S03]  /*1cdd0*/  SHF.R.S32.HI R16, RZ, 0x1f, R10 ;  /* 0x0000001fff107819 */ /* 0x000fc6000001140a */
[----:B------:R-:W-:Y:S02]  /*1cde0*/  IMAD.IADD R21, R21, 0x1, R7 ;  /* 0x0000000115157824 */ /* 0x000fe400078e0207 */
[----:B------:R-:W-:Y:S02]  /*1cdf0*/  IMAD.MOV R7, RZ, RZ, -R10 ;  /* 0x000000ffff077224 */ /* 0x000fe400078e0a0a */
[----:B------:R-:W-:Y:S02]  /*1ce00*/  IMAD R11, R17, c[0x0][0x498], RZ ;  /* 0x00012600110b7a24 */ /* 0x000fe400078e02ff */
[----:B------:R-:W-:-:S04]  /*1ce10*/  IMAD.WIDE.U32 R18, R14, c[0x0][0x498], R18 ;  /* 0x000126000e127a25 */ /* 0x000fc800078e0012 */
[----:B------:R-:W-:Y:S01]  /*1ce20*/  IMAD R6, R7, c[0x0][0x4e8], R6 ;  /* 0x00013a0007067a24 */ /* 0x000fe200078e0206 */
[----:B------:R-:W-:Y:S01]  /*1ce30*/  IADD3 R10, P0, R10, R18, RZ ;  /* 0x000000120a0a7210 */ /* 0x000fe20007f1e0ff */
[----:B------:R-:W-:Y:S02]  /*1ce40*/  IMAD R11, R14, c[0x0][0x49c], R11 ;  /* 0x000127000e0b7a24 */ /* 0x000fe400078e020b */
[----:B------:R-:W-:Y:S01]  /*1ce50*/  IMAD R13, R40, 0x80, R13 ;  /* 0x00000080280d7824 */ /* 0x000fe200078e020d */
[----:B------:R-:W-:Y:S01]  /*1ce60*/  SHF.R.S32.HI R15, RZ, 0x1f, R6 ;  /* 0x0000001fff0f7819 */ /* 0x000fe20000011406 */
[----:B------:R-:W-:Y:S01]  /*1ce70*/  IMAD.SHL.U32 R23, R9, 0x40, RZ ;  /* 0x0000004009177824 */ /* 0x000fe200078e00ff */
[----:B------:R-:W-:Y:S01]  /*1ce80*/  IADD3.X R11, R16, R19, R11, P0, !PT ;  /* 0x00000013100b7210 */ /* 0x000fe200007fe40b */
[----:B------:R-:W-:Y:S01]  /*1ce90*/  @P1 IMAD.HI.U32 R12, R13, c[0x0][0x4ec], RZ ;  /* 0x00013b000d0c1a27 */ /* 0x000fe200078e00ff */
[----:B------:R-:W-:Y:S02]  /*1cea0*/  MOV R7, R13 ;  /* 0x0000000d00077202 */ /* 0x000fe40000000f00 */
[----:B------:R-:W-:Y:S01]  /*1ceb0*/  LEA R16, R40, R3, 0x7 ;  /* 0x0000000328107211 */ /* 0x000fe200078e38ff */
[----:B------:R-:W-:Y:S01]  /*1cec0*/  IMAD R15, R15, c[0x0][0x488], RZ ;  /* 0x000122000f0f7a24 */ /* 0x000fe200078e02ff */
[----:B------:R-:W-:Y:S01]  /*1ced0*/  @P1 SHF.R.U32.HI R7, RZ, c[0x0][0x4f0], R12 ;  /* 0x00013c00ff071a19 */ /* 0x000fe2000001160c */
[----:B------:R-:W-:Y:S01]  /*1cee0*/  IMAD.WIDE.U32 R10, R6, c[0x0][0x488], R10 ;  /* 0x00012200060a7a25 */ /* 0x000fe200078e000a */
[----:B------:R-:W-:-:S02]  /*1cef0*/  LOP3.LUT R23, R23, 0x1c0, RZ, 0xc0, !PT ;  /* 0x000001c017177812 */ /* 0x000fc400078ec0ff */
[----:B------:R-:W-:Y:S01]  /*1cf00*/  LEA R40, R40, R9, 0x7 ;  /* 0x0000000928287211 */ /* 0x000fe200078e38ff */
[----:B------:R-:W-:Y:S01]  /*1cf10*/  IMAD R15, R6, c[0x0][0x48c], R15 ;  /* 0x00012300060f7a24 */ /* 0x000fe200078e020f */
[----:B------:R-:W-:Y:S01]  /*1cf20*/  LEA R12, P0, R10, c[0x0][0x450], 0x2 ;  /* 0x000114000a0c7a11 */ /* 0x000fe200078010ff */
[----:B------:R-:W-:Y:S01]  /*1cf30*/  IMAD R17, R17, c[0x0][0x3f0], RZ ;  /* 0x0000fc0011117a24 */ /* 0x000fe200078e02ff */
[----:B------:R-:W-:Y:S01]  /*1cf40*/  SHF.R.U32.HI R6, RZ, 0x3, R23 ;  /* 0x00000003ff067819 */ /* 0x000fe20000011617 */
[----:B------:R-:W-:Y:S01]  /*1cf50*/  IMAD.SHL.U32 R0, R0, 0x8, RZ ;  /* 0x0000000800007824 */ /* 0x000fe200078e00ff */
[----:B------:R-:W-:Y:S01]  /*1cf60*/  IADD3 R11, R11, R15, RZ ;  /* 0x0000000f0b0b7210 */ /* 0x000fe20007ffe0ff */
[----:B------:R-:W-:Y:S01]  /*1cf70*/  SHFL.IDX PT, R42, R12, RZ, 0x1c1f ;  /* 0x001c1fff0c2a7589 */ /* 0x000fe200000e0000 */
[----:B------:R-:W-:Y:S02]  /*1cf80*/  IMAD R17, R14, c[0x0][0x3f4], R17 ;  /* 0x0000fd000e117a24 */ /* 0x000fe400078e0211 */
[----:B------:R-:W-:Y:S01]  /*1cf90*/  LEA.HI.X R11, R10, c[0x0][0x454], R11, 0x2, P0 ;  /* 0x000115000a0b7a11 */ /* 0x000fe200000f140b */
[----:B------:R-:W-:Y:S01]  /*1cfa0*/  SHFL.IDX PT, R34, R12, 0x1, 0x1c1f ;  /* 0x003c1f000c227f89 */ /* 0x000fe200000e0000 */
[----:B------:R-:W-:Y:S01]  /*1cfb0*/  SHF.R.S32.HI R10, RZ, 0x1f, R7 ;  /* 0x0000001fff0a7819 */ /* 0x000fe20000011407 */
[----:B------:R-:W-:Y:S01]  /*1cfc0*/  IMAD.WIDE.U32 R14, R14, c[0x0][0x3f0], R20 ;  /* 0x0000fc000e0e7a25 */ /* 0x000fe200078e0014 */
[----:B------:R-:W-:Y:S01]  /*1cfd0*/  LOP3.LUT R19, R23, 0x38, R0, 0xf8, !PT ;  /* 0x0000003817137812 */ /* 0x000fe200078ef800 */
[----:B------:R-:W1:Y:S01]  /*1cfe0*/  SHFL.IDX PT, R43, R11, RZ, 0x1c1f ;  /* 0x001c1fff0b2b7589 */ /* 0x000e6200000e0000 */
[----:B------:R-:W-:Y:S01]  /*1cff0*/  IADD3 R36, R0, 0x40, RZ ;  /* 0x0000004000247810 */ /* 0x000fe20007ffe0ff */
[----:B------:R-:W-:Y:S01]  /*1d000*/  IMAD.MOV R32, RZ, RZ, -R7 ;  /* 0x000000ffff207224 */ /* 0x000fe200078e0a07 */
[----:B------:R-:W-:Y:S01]  /*1d010*/  LOP3.LUT R6, R19, R6, RZ, 0x3c, !PT ;  /* 0x0000000613067212 */ /* 0x000fe200078e3cff */
[----:B------:R-:W2:Y:S01]  /*1d020*/  SHFL.IDX PT, R35, R11, 0x1, 0x1c1f ;  /* 0x003c1f000b237f89 */ /* 0x000ea200000e0000 */
[----:B-----5:R-:W-:Y:S01]  /*1d030*/  IMAD R3, R4, c[0x0][0x4e8], RZ ;  /* 0x00013a0004037a24 */ /* 0x020fe200078e02ff */
[----:B------:R-:W-:Y:S01]  /*1d040*/  IADD3 R4, R16, 0x8, RZ ;  /* 0x0000000810047810 */ /* 0x000fe20007ffe0ff */
[----:B------:R-:W-:-:S02]  /*1d050*/  IMAD.IADD R15, R15, 0x1, R17 ;  /* 0x000000010f0f7824 */ /* 0x000fc400078e0211 */
[----:B------:R-:W-:Y:S01]  /*1d060*/  IMAD R32, R32, c[0x0][0x4e8], R13 ;  /* 0x00013a0020207a24 */ /* 0x000fe200078e020d */
[-C--:B------:R-:W-:Y:S01]  /*1d070*/  ISETP.GE.OR P1, PT, R16, R3.reuse, P2 ;  /* 0x000000031000720c */ /* 0x080fe20001726670 */
[----:B------:R-:W-:Y:S01]  /*1d080*/  IMAD R10, R10, c[0x0][0x3e0], RZ ;  /* 0x0000f8000a0a7a24 */ /* 0x000fe200078e02ff */
[----:B------:R-:W-:Y:S01]  /*1d090*/  ISETP.GE.OR P0, PT, R4, R3, P2 ;  /* 0x000000030400720c */ /* 0x000fe20001706670 */
[----:B------:R-:W-:Y:S02]  /*1d0a0*/  IMAD.SHL.U32 R5, R5, 0x8, RZ ;  /* 0x0000000805057824 */ /* 0x000fe400078e00ff */
[C---:B------:R-:W-:Y:S02]  /*1d0b0*/  IMAD R10, R7.reuse, c[0x0][0x3e4], R10 ;  /* 0x0000f900070a7a24 */ /* 0x040fe400078e020a */
[----:B------:R-:W-:Y:S01]  /*1d0c0*/  IMAD.WIDE.U32 R14, R7, c[0x0][0x3e0], R14 ;  /* 0x0000f800070e7a25 */ /* 0x000fe200078e000e */
[----:B------:R-:W-:Y:S02]  /*1d0d0*/  SHF.R.S32.HI R7, RZ, 0x1f, R32 ;  /* 0x0000001fff077819 */ /* 0x000fe40000011420 */
[----:B------:R-:W-:Y:S01]  /*1d0e0*/  LOP3.LUT R5, R6, 0x7ffffe00, R5, 0xf8, !PT ;  /* 0x7ffffe0006057812 */ /* 0x000fe200078ef805 */
[----:B------:R-:W-:-:S02]  /*1d0f0*/  IMAD.IADD R15, R15, 0x1, R10 ;  /* 0x000000010f0f7824 */ /* 0x000fc400078e020a */
[----:B------:R-:W-:Y:S01]  /*1d100*/  IMAD R7, R7, c[0x0][0x3d8], RZ ;  /* 0x0000f60007077a24 */ /* 0x000fe200078e02ff */
[----:B------:R-:W-:Y:S01]  /*1d110*/  SHF.L.U32 R41, R5, 0x1, RZ ;  /* 0x0000000105297819 */ /* 0x000fe200000006ff */
[----:B-1----:R1:W-:Y:S02]  /*1d120*/  @!P1 ST.E [R42.64], R2 ;  /* 0x000000022a009985 */ /* 0x0023e4000c101910 */
[C---:B------:R-:W-:Y:S02]  /*1d130*/  IMAD R10, R32.reuse, c[0x0][0x3dc], R7 ;  /* 0x0000f700200a7a24 */ /* 0x040fe400078e0207 */
[----:B------:R-:W-:Y:S01]  /*1d140*/  IMAD.WIDE.U32 R32, R32, c[0x0][0x3d8], R14 ;  /* 0x0000f60020207a25 */ /* 0x000fe200078e000e */
[----:B--2---:R1:W-:Y:S03]  /*1d150*/  @!P0 ST.E [R34.64], R8 ;  /* 0x0000000822008985 */ /* 0x0043e6000c101910 */
[----:B------:R-:W-:Y:S01]  /*1d160*/  IMAD.IADD R10, R33, 0x1, R10 ;  /* 0x00000001210a7824 */ /* 0x000fe200078e020a */
[----:B------:R1:W2:Y:S01]  /*1d170*/  LDS.128 R28, [R41+0x1080] ;  /* 0x00108000291c7984 */ /* 0x0002a20000000c00 */
[----:B------:R-:W-:-:S03]  /*1d180*/  LEA R38, P0, R32, c[0x0][0x380], 0x1 ;  /* 0x0000e00020267a11 */ /* 0x000fc600078008ff */
[----:B------:R1:W3:Y:S01]  /*1d190*/  LDS.128 R24, [R41+0x2080] ;  /* 0x0020800029187984 */ /* 0x0002e20000000c00 */
[----:B------:R-:W-:Y:S02]  /*1d1a0*/  LEA.HI.X R37, R32, c[0x0][0x384], R10, 0x1, P0 ;  /* 0x0000e10020257a11 */ /* 0x000fe400000f0c0a */
[----:B------:R-:W-:Y:S01]  /*1d1b0*/  ISETP.GE.AND P0, PT, R40, R3, PT ;  /* 0x000000032800720c */ /* 0x000fe20003f06270 */
[----:B------:R1:W4:Y:S04]  /*1d1c0*/  LDS.128 R20, [R41+0x3080] ;  /* 0x0030800029147984 */ /* 0x0003280000000c00 */
        /* <DEDUP_REMOVED lines=17> */
.L_x_422:
[----:B------:R-:W-:Y:S05]  /*1d2e0*/  BSYNC B0 ;  /* 0x0000000000007941 */ /* 0x000fea0003800000 */
.L_x_421:
        /* <DEDUP_REMOVED lines=12> */
[----:B--2---:R2:W-:Y:S03]  /*1d3b0*/  @!P1 ST.E.128 [R8.64], R28 ;  /* 0x0000001c08009985 */ /* 0x0045e6000c101d10 */
[----:B------:R-:W-:-:S05]  /*1d3c0*/  @!P0 IMAD.WIDE R10, R2, 0x2, R10 ;  /* 0x00000002020a8825 */ /* 0x000fca00078e020a */
[----:B------:R2:W-:Y:S02]  /*1d3d0*/  @!P0 ST.E.128 [R10.64], R16 ;  /* 0x000000100a008985 */ /* 0x0005e4000c101d10 */
.L_x_424:
[----:B------:R-:W-:Y:S05]  /*1d3e0*/  BSYNC B0 ;  /* 0x0000000000007941 */ /* 0x000fea0003800000 */
.L_x_423:
        /* <DEDUP_REMOVED lines=15> */
.L_x_426:
[----:B------:R-:W-:Y:S05]  /*1d4e0*/  BSYNC B0 ;  /* 0x0000000000007941 */ /* 0x000fea0003800000 */
.L_x_425:
[----:B------:R-:W-:Y:S01]  /*1d4f0*/  IADD3 R40, R40, 0x60, RZ ;  /* 0x0000006028287810 */ /* 0x000fe20007ffe0ff */
[----:B---3--:R3:W1:Y:S03]  /*1d500*/  SHFL.IDX PT, R9, R37, 0x3, 0x181f ;  /* 0x00781f0025097f89 */ /* 0x00866600000e0000 */
[----:B------:R-:W-:Y:S01]  /*1d510*/  ISETP.GE.AND P0, PT, R40, R3, PT ;  /* 0x000000032800720c */ /* 0x000fe20003f06270 */
[----:B------:R3:W2:-:S12]  /*1d520*/  SHFL.IDX PT, R8, R38, 0x3, 0x181f ;  /* 0x00781f0026087f89 */ /* 0x00069800000e0000 */
[----:B------:R-:W-:Y:S05]  /*1d530*/  @P0 EXIT ;  /* 0x000000000000094d */ /* 0x000fea0003800000 */
[----:B------:R-:W-:-:S13]  /*1d540*/  ISETP.GE.AND P0, PT, R0, c[0x0][0x3c8], PT ;  /* 0x0000f20000007a0c */ /* 0x000fda0003f06270 */
[----:B-12---:R-:W-:-:S05]  /*1d550*/  @!P0 IMAD.WIDE R2, R0, 0x2, R8 ;  /* 0x0000000200028825 */ /* 0x006fca00078e0208 */
        /* <DEDUP_REMOVED lines=9> */
.L_x_419:
        /* <DEDUP_REMOVED lines=18> */
.L_x_427:
        /* <DEDUP_REMOVED lines=19> */
[----:B------:R-:W-:-:S04]  /*1d840*/  IMAD.WIDE.U32 R12, R219, c[0x0][0x490], R12 ;  /* 0x00012400db0c7a25 */ /* 0x000fc800078e000c */
[----:B------:R-:W-:Y:S01]  /*1d850*/  IMAD R14, R4, c[0x0][0x498], RZ ;  /* 0x00012600040e7a24 */ /* 0x000fe200078e02ff */
[----:B------:R-:W-:-:S03]  /*1d860*/  IADD3 R13, R3, R13, RZ ;  /* 0x0000000d030d7210 */ /* 0x000fc60007ffe0ff */
[----:B------:R-:W-:Y:S02]  /*1d870*/  IMAD R3, R221, c[0x0][0x49c], R14 ;  /* 0x00012700dd037a24 */ /* 0x000fe400078e020e */
[----:B------:R-:W-:-:S04]  /*1d880*/  @P0 IMAD.HI.U32 R5, R7, c[0x0][0x4ec], RZ ;  /* 0x00013b0007050a27 */ /* 0x000fc800078e00ff */
[----:B------:R-:W-:Y:S01]  /*1d890*/  IMAD.WIDE.U32 R12, R221, c[0x0][0x498], R12 ;  /* 0x00012600dd0c7a25 */ /* 0x000fe200078e000c */
[----:B------:R-:W-:-:S04]  /*1d8a0*/  @P0 SHF.R.U32.HI R6, RZ, c[0x0][0x4f0], R5 ;  /* 0x00013c00ff060a19 */ /* 0x000fc80000011605 */
[--C-:B------:R-:W-:Y:S01]  /*1d8b0*/  SHF.R.S32.HI R5, RZ, 0x1f, R6.reuse ;  /* 0x0000001fff057819 */ /* 0x100fe20000011406 */
[----:B------:R-:W-:Y:S01]  /*1d8c0*/  IMAD.MOV R10, RZ, RZ, -R6 ;  /* 0x000000ffff0a7224 */ /* 0x000fe200078e0a06 */
[----:B------:R-:W-:-:S03]  /*1d8d0*/  IADD3 R12, P0, R6, R12, RZ ;  /* 0x0000000c060c7210 */ /* 0x000fc60007f1e0ff */
[----:B------:R-:W-:Y:S01]  /*1d8e0*/  IMAD R10, R10, c[0x0][0x4e8], R7 ;  /* 0x00013a000a0a7a24 */ /* 0x000fe200078e0207 */
[----:B------:R-:W-:-:S04]  /*1d8f0*/  IADD3.X R13, R5, R13, R3, P0, !PT ;  /* 0x0000000d050d7210 */ /* 0x000fc800007fe403 */
[----:B------:R-:W-:Y:S01]  /*1d900*/  SHF.R.S32.HI R6, RZ, 0x1f, R10 ;  /* 0x0000001fff067819 */ /* 0x000fe2000001140a */
[----:B------:R-:W-:-:S04]  /*1d910*/  IMAD.WIDE.U32 R12, R10, c[0x0][0x488], R12 ;  /* 0x000122000a0c7a25 */ /* 0x000fc800078e000c */
[----:B------:R-:W-:Y:S01]  /*1d920*/  IMAD R3, R6, c[0x0][0x488], RZ ;  /* 0x0001220006037a24 */ /* 0x000fe200078e02ff */
[----:B------:R-:W-:-:S03]  /*1d930*/  LEA R6, P0, R12, c[0x0][0x450], 0x2 ;  /* 0x000114000c067a11 */ /* 0x000fc600078010ff */
[----:B------:R-:W-:-:S05]  /*1d940*/  IMAD R3, R10, c[0x0][0x48c], R3 ;  /* 0x000123000a037a24 */ /* 0x000fca00078e0203 */
[----:B------:R-:W-:-:S04]  /*1d950*/  IADD3 R3, R13, R3, RZ ;  /* 0x000000030d037210 */ /* 0x000fc80007ffe0ff */
[----:B------:R-:W-:Y:S02]  /*1d960*/  LEA.HI.X R7, R12, c[0x0][0x454], R3, 0x2, P0 ;  /* 0x000115000c077a11 */ /* 0x000fe400000f1403 */
[----:B------:R-:W-:-:S05]  /*1d970*/  MOV R3, 0xff800000 ;  /* 0xff80000000037802 */ /* 0x000fca0000000f00 */
[----:B------:R1:W-:Y:S02]  /*1d980*/  STG.E [R6.64], R3 ;  /* 0x0000000306007986 */ /* 0x0003e4000c101910 */
.L_x_429:
[----:B------:R-:W-:Y:S05]  /*1d990*/  BSYNC B0 ;  /* 0x0000000000007941 */ /* 0x000fea0003800000 */
.L_x_428:
[----:B------:R-:W2:Y:S01]  /*1d9a0*/  S2R R5, SR_CTAID.X ;  /* 0x0000000000057919 */ /* 0x000ea20000002500 */
[----:B-1----:R-:W-:Y:S01]  /*1d9b0*/  SHF.R.S32.HI R3, RZ, 0x1f, R0 ;  /* 0x0000001fff037819 */ /* 0x002fe20000011400 */
[----:B------:R-:W-:Y:S01]  /*1d9c0*/  IMAD R7, R9, c[0x0][0x3a0], RZ ;  /* 0x0000e80009077a24 */ /* 0x000fe200078e02ff */
[----:B------:R-:W-:Y:S01]  /*1d9d0*/  BSSY B0, `(.L_x_430) ;  /* 0x0000036000007945 */ /* 0x000fe20003800000 */
[----:B------:R-:W-:Y:S01]  /*1d9e0*/  IMAD.WIDE.U32 R10, R8, c[0x0][0x3a0], RZ ;  /* 0x0000e800080a7a25 */ /* 0x000fe200078e00ff */
[----:B------:R-:W-:-:S03]  /*1d9f0*/  LEA.HI R3, R3, R0, RZ, 0x3 ;  /* 0x0000000003037211 */ /* 0x000fc600078f18ff */
[----:B------:R-:W-:Y:S01]  /*1da00*/  IMAD R6, R8, c[0x0][0x3a4], R7 ;  /* 0x0000e90008067a24 */ /* 0x000fe200078e0207 */
[----:B------:R-:W-:Y:S01]  /*1da10*/  LOP3.LUT R9, R3, 0xfffffff8, RZ, 0xc0, !PT ;  /* 0xfffffff803097812 */ /* 0x000fe200078ec0ff */
[----:B------:R-:W-:Y:S01]  /*1da20*/  IMAD R218, R218, c[0x0][0x3e8], RZ ;  /* 0x0000fa00dada7a24 */ /* 0x000fe200078e02ff */
[----:B------:R-:W-:Y:S01]  /*1da30*/  MOV R7, c[0x0][0x4e8] ;  /* 0x00013a0000077a02 */ /* 0x000fe20000000f00 */
[----:B------:R-:W-:Y:S01]  /*1da40*/  IMAD R4, R4, c[0x0][0x3f0], RZ ;  /* 0x0000fc0004047a24 */ /* 0x000fe200078e02ff */
[----:B------:R-:W-:Y:S01]  /*1da50*/  IADD3 R9, -R9, R0, RZ ;  /* 0x0000000009097210 */ /* 0x000fe20007ffe1ff */
[----:B------:R-:W-:Y:S01]  /*1da60*/  IMAD R218, R219, c[0x0][0x3ec], R218 ;  /* 0x0000fb00dbda7a24 */ /* 0x000fe200078e02da */
[----:B------:R-:W-:Y:S01]  /*1da70*/  SHF.R.S32.HI R0, RZ, 0x3, R3 ;  /* 0x00000003ff007819 */ /* 0x000fe20000011403 */
[----:B------:R-:W-:Y:S01]  /*1da80*/  IMAD R4, R221, c[0x0][0x3f4], R4 ;  /* 0x0000fd00dd047a24 */ /* 0x000fe200078e0204 */
[----:B------:R-:W-:Y:S01]  /*1da90*/  ISETP.NE.AND P0, PT, R7, 0x1, PT ;  /* 0x000000010700780c */ /* 0x000fe20003f05270 */
[----:B-----5:R-:W-:Y:S01]  /*1daa0*/  IMAD R2, R2, c[0x0][0x4e8], RZ ;  /* 0x00013a0002027a24 */ /* 0x020fe200078e02ff */
[----:B------:R-:W-:Y:S01]  /*1dab0*/  IADD3 R11, R11, R6, RZ ;  /* 0x000000060b0b7210 */ /* 0x000fe20007ffe0ff */
[C---:B------:R-:W-:Y:S01]  /*1dac0*/  IMAD R6, R9.reuse, 0x20, R0 ;  /* 0x0000002009067824 */ /* 0x040fe200078e0200 */
[----:B------:R-:W-:-:S03]  /*1dad0*/  SHF.L.U32 R9, R9, 0x3, RZ ;  /* 0x0000000309097819 */ /* 0x000fc600000006ff */
[----:B------:R-:W-:Y:S01]  /*1dae0*/  IMAD.WIDE.U32 R10, R219, c[0x0][0x3e8], R10 ;  /* 0x0000fa00db0a7a25 */ /* 0x000fe200078e000a */
[C---:B--2---:R-:W-:Y:S02]  /*1daf0*/  LEA R6, R5.reuse, R6, 0x7 ;  /* 0x0000000605067211 */ /* 0x044fe400078e38ff */
[----:B------:R-:W-:Y:S02]  /*1db00*/  LEA R5, R5, R0, 0x7 ;  /* 0x0000000005057211 */ /* 0x000fe400078e38ff */
[----:B------:R-:W-:Y:S01]  /*1db10*/  IADD3 R11, R218, R11, RZ ;  /* 0x0000000bda0b7210 */ /* 0x000fe20007ffe0ff */
[----:B------:R-:W-:Y:S01]  /*1db20*/  @P0 IMAD.HI.U32 R3, R6, c[0x0][0x4ec], RZ ;  /* 0x00013b0006030a27 */ /* 0x000fe200078e00ff */
[----:B------:R-:W-:-:S03]  /*1db30*/  IADD3 R0, R9, 0x40, RZ ;  /* 0x0000004009007810 */ /* 0x000fc60007ffe0ff */
        /* <DEDUP_REMOVED lines=10> */
[----:B------:R-:W-:Y:S02]  /*1dbe0*/  IMAD R7, R7, c[0x0][0x3e4], R8 ;  /* 0x0000f90007077a24 */ /* 0x000fe400078e0208 */
[----:B------:R-:W-:Y:S02]  /*1dbf0*/  IMAD R4, R4, c[0x0][0x3d8], RZ ;  /* 0x0000f60004047a24 */ /* 0x000fe400078e02ff */
[----:B------:R-:W-:Y:S02]  /*1dc00*/  IMAD.IADD R11, R11, 0x1, R7 ;  /* 0x000000010b0b7824 */ /* 0x000fe400078e0207 */
[C---:B------:R-:W-:Y:S02]  /*1dc10*/  IMAD R4, R3.reuse, c[0x0][0x3dc], R4 ;  /* 0x0000f70003047a24 */ /* 0x040fe400078e0204 */
[----:B------:R-:W-:-:S05]  /*1dc20*/  IMAD.WIDE.U32 R10, R3, c[0x0][0x3d8], R10 ;  /* 0x0000f600030a7a25 */ /* 0x000fca00078e000a */
[----:B------:R-:W-:Y:S02]  /*1dc30*/  IADD3 R3, R11, R4, RZ ;  /* 0x000000040b037210 */ /* 0x000fe40007ffe0ff */
        /* <DEDUP_REMOVED lines=15> */
.L_x_431:
[----:B------:R-:W-:Y:S05]  /*1dd30*/  BSYNC B0 ;  /* 0x0000000000007941 */ /* 0x000fea0003800000 */
.L_x_430:
        /* <DEDUP_REMOVED lines=15> */
.L_x_433:
[----:B------:R-:W-:Y:S05]  /*1de30*/  BSYNC B0 ;  /* 0x0000000000007941 */ /* 0x000fea0003800000 */
.L_x_432:
        /* <DEDUP_REMOVED lines=15> */
.L_x_435:
[----:B------:R-:W-:Y:S05]  /*1df30*/  BSYNC B0 ;  /* 0x0000000000007941 */ /* 0x000fea0003800000 */
.L_x_434:
        /* <DEDUP_REMOVED lines=16> */
.L_x_436:
        /* <DEDUP_REMOVED lines=12> */
.L_x_3763:


//--------------------- .text._ZN7cutlass13device_kernelIN5flash19enable_sm80_to_sm89INS1_16FlashAttnFwdSm80INS1_25CollectiveMainloopFwdSm80ILi8ELi1ELb1EN4cute5tupleIJNS5_1CILi128EEES8_S8_EEELi128ENS_10bfloat16_tEfNS_4arch4Sm80ELb1ELb0ELb1ELb0ELb0ELb0ELb1ELb0EEENS1_21CollectiveEpilogueFwdIS9_NS6_IJNS7_ILi1EEESF_SF_EEESA_SC_Li256ELb0ELb1ELb0ELb0EEENS1_30DynamicPersistentTileSchedulerILi256ELi256ELb0ELb1ELb0EEEEEEEEEvNT_6ParamsE --------------------------
	.section	.text._ZN7cutlass13device_kernelIN5flash19enable_sm80_to_sm89INS1_16FlashAttnFwdSm80INS1_25CollectiveMainloopFwdSm80ILi8ELi1ELb1EN4cute5tupleIJNS5_1CILi128EEES8_S8_EEELi128ENS_10bfloat16_tEfNS_4arch4Sm80ELb1ELb0ELb1ELb0ELb0ELb0ELb1ELb0EEENS1_21CollectiveEpilogueFwdIS9_NS6_IJNS7_ILi1EEESF_SF_EEESA_SC_Li256ELb0ELb1ELb0ELb0EEENS1_30DynamicPersistentTileSchedulerILi256ELi256ELb0ELb1ELb0EEEEEEEEEvNT_6ParamsE,"ax",@progbits
	.sectioninfo	@"SHI_REGISTERS=255"
	.align	128
.text._ZN7cutlass13device_kernelIN5flash19enable_sm80_to_sm89INS1_16FlashAttnFwdSm80INS1_25CollectiveMainloopFwdSm80ILi8ELi1ELb1EN4cute5tupleIJNS5_1CILi128EEES8_S8_EEELi128ENS_10bfloat16_tEfNS_4arch4Sm80ELb1ELb0ELb1ELb0ELb0ELb0ELb1ELb0EEENS1_21CollectiveEpilogueFwdIS9_NS6_IJNS7_ILi1EEESF_SF_EEESA_SC_Li256ELb0ELb1ELb0ELb0EEENS1_30DynamicPersistentTileSchedulerILi256ELi256ELb0ELb1ELb0EEEEEEEEEvNT_6ParamsE:
        .type           _ZN7cutlass13device_kernelIN5flash19enable_sm80_to_sm89INS1_16FlashAttnFwdSm80INS1_25CollectiveMainloopFwdSm80ILi8ELi1ELb1EN4cute5tupleIJNS5_1CILi128EEES8_S8_EEELi128ENS_10bfloat16_tEfNS_4arch4Sm80ELb1ELb0ELb1ELb0ELb0ELb0ELb1ELb0EEENS1_21CollectiveEpilogueFwdIS9_NS6_IJNS7_ILi1EEESF_SF_EEESA_SC_Li256ELb0ELb1ELb0ELb0EEENS1_30DynamicPersistentTileSchedulerILi256ELi256ELb0ELb1ELb0EEEEEEEEEvNT_6ParamsE,@function
        .size           _ZN7cutlass13device_kernelIN5flash19enable_sm80_to_sm89INS1_16FlashAttnFwdSm80INS1_25CollectiveMainloopFwdSm80ILi8ELi1ELb1EN4cute5tupleIJNS5_1CILi128EEES8_S8_EEELi128ENS_10bfloat16_tEfNS_4arch4Sm80ELb1ELb0ELb1ELb0ELb0ELb0ELb1ELb0EEENS1_21CollectiveEpilogueFwdIS9_NS6_IJNS7_ILi1EEESF_SF_EEESA_SC_Li256ELb0ELb1ELb0ELb0EEENS1_30DynamicPersistentTileSchedulerILi256ELi256ELb0ELb1ELb0EEEEEEEEEvNT_6ParamsE,(.L_x_3764 - _ZN7cutlass13device_kernelIN5flash19enable_sm80_to_sm89INS1_16FlashAttnFwdSm80INS1_25CollectiveMainloopFwdSm80ILi8ELi1ELb1EN4cute5tupleIJNS5_1CILi128EEES8_S8_EEELi128ENS_10bfloat16_tEfNS_4arch4Sm80ELb1ELb0ELb1ELb0ELb0ELb0ELb1ELb0EEENS1_21CollectiveEpilogueFwdIS9_NS6_IJNS7_ILi1EEESF_SF_EEESA_SC_Li256ELb0ELb1ELb0ELb0EEENS1_30DynamicPersistentTileSchedulerILi256ELi256ELb0ELb1ELb0EEEEEEEEEvNT_6ParamsE)
        .other          _ZN7cutlass13device_kernelIN5flash19enable_sm80_to_sm89INS1_16FlashAttnFwdSm80INS1_25CollectiveMainloopFwdSm80ILi8ELi1ELb1EN4cute5tupleIJNS5_1CILi128EEES8_S8_EEELi128ENS_10bfloat16_tEfNS_4arch4Sm80ELb1ELb0ELb1ELb0ELb0ELb0ELb1ELb0EEENS1_21CollectiveEpilogueFwdIS9_NS6_IJNS7_ILi1EEESF_SF_EEESA_SC_Li256ELb0ELb1ELb0ELb0EEENS1_30DynamicPersistentTileSchedulerILi256ELi256ELb0ELb1ELb0EEEEEEEEEvNT_6ParamsE,@"STO_CUDA_ENTRY STV_DEFAULT"
_ZN7cutlass13device_kernelIN5flash19enable_sm80_to_sm89INS1_16FlashAttnFwdSm80INS1_25CollectiveMainloopFwdSm80ILi8ELi1ELb1EN4cute5tupleIJNS5_1CILi128EEES8_S8_EEELi128ENS_10bfloat16_tEfNS_4arch4Sm80ELb1ELb0ELb1ELb0ELb0ELb0ELb1ELb0EEENS1_21CollectiveEpilogueFwdIS9_NS6_IJNS7_ILi1EEESF_SF_EEESA_SC_Li256ELb0ELb1ELb0ELb0EEENS1_30DynamicPersistentTileSchedulerILi256ELi256ELb0ELb1ELb0EEEEEEEEEvNT_6ParamsE:
[----:B------:R-:W-:-:S03]  /*0000*/  MOV R1, c[0x0][0x28] ;  /* 0x00000a0000017a02 */ /* 0x000fc60000000f00 */
[----:B------:R-:W1:Y:S01]  /*0010*/  S2R R20, SR_TID.X ;  /* 0x0000000000147919 */ /* 0x000e620000002100 */
[----:B------:R-:W-:-:S03]  /*0020*/  IADD3 R1, R1, -0x78, RZ ;  /* 0xffffff8801017810 */ /* 0x000fc60007ffe0ff */
[----:B------:R-:W2:Y:S01]  /*0030*/  S2R R14, SR_CTAID.X ;  /* 0x00000000000e7919 */ /* 0x000ea20000002500 */
[----:B-1----:R-:W-:-:S05]  /*0040*/  SHF.R.U32.HI R2, RZ, 0x5, R20 ;  /* 0x00000005ff027819 */ /* 0x002fca0000011614 */
[----:B------:R-:W1:Y:S02]  /*0050*/  SHFL.IDX PT, R0, R2, RZ, 0x1f ;  /* 0x00001fff02007589 */ /* 0x000e6400000e0000 */
[----:B-1----:R-:W-:Y:S02]  /*0060*/  ISETP.GE.AND P0, PT, R0, 0x1, PT ;  /* 0x000000010000780c */ /* 0x002fe40003f06270 */
[----:B------:R1:W-:Y:S11]  /*0070*/  STL [R1+0x70], R0 ;  /* 0x0000700001007387 */ /* 0x0003f60000100800 */
[----:B------:R-:W-:Y:S06]  /*0080*/  @P0 BAR.ARV 0x4, 0x100 ;  /* 0x0104000000000b1d */ /* 0x000fec0000002000 */
[----:B--2---:R-:W-:-:S13]  /*0090*/  ISETP.GE.AND P0, PT, R14, c[0x0][0x538], PT ;  /* 0x00014e000e007a0c */ /* 0x004fda0003f06270 */
[----:B------:R-:W-:Y:S05]  /*00a0*/  @P0 EXIT ;  /* 0x000000000000094d */ /* 0x000fea0003800000 */
[----:B-1----:R-:W-:Y:S01]  /*00b0*/  SHF.R.S32.HI R11, RZ, 0x1f, R20 ;  /* 0x0000001fff0b7819 */ /* 0x002fe20000011414 */
[----:B------:R-:W-:-:S03]  /*00c0*/  ULDC.64 UR6, c[0x0][0x118] ;  /* 0x0000460000067ab9 */ /* 0x000fc60000000a00 */
[CC--:B------:R-:W-:Y:S02]  /*00d0*/  LEA.HI R12, R11.reuse, R20.reuse, RZ, 0x3 ;  /* 0x000000140b0c7211 */ /* 0x0c0fe400078f18ff */
[CC--:B------:R-:W-:Y:S02]  /*00e0*/  LEA.HI R2, R11.reuse, R20.reuse, RZ, 0x4 ;  /* 0x000000140b027211 */ /* 0x0c0fe400078f20ff */
[----:B------:R-:W-:Y:S02]  /*00f0*/  LEA.HI R13, R11, R20, RZ, 0x2 ;  /* 0x000000140b0d7211 */ /* 0x000fe400078f10ff */
[----:B------:R-:W-:Y:S02]  /*0100*/  SHF.R.S32.HI R17, RZ, 0x3, R12 ;  /* 0x00000003ff117819 */ /* 0x000fe4000001140c */
[----:B------:R-:W-:Y:S02]  /*0110*/  SHF.R.S32.HI R4, RZ, 0x4, R2 ;  /* 0x00000004ff047819 */ /* 0x000fe40000011402 */
[----:B------:R-:W-:Y:S01]  /*0120*/  LOP3.LUT R0, R2, 0xfffffff0, RZ, 0xc0, !PT ;  /* 0xfffffff002007812 */ /* 0x000fe200078ec0ff */
[----:B------:R-:W-:Y:S01]  /*0130*/  IMAD.SHL.U32 R7, R17, 0x40, RZ ;  /* 0x0000004011077824 */ /* 0x000fe200078e00ff */
[----:B------:R-:W-:-:S02]  /*0140*/  LOP3.LUT R3, R12, 0xfffffff8, RZ, 0xc0, !PT ;  /* 0xfffffff80c037812 */ /* 0x000fc400078ec0ff */
[--C-:B------:R-:W-:Y:S01]  /*0150*/  SHF.R.S32.HI R8, RZ, 0x2, R13.reuse ;  /* 0x00000002ff087819 */ /* 0x100fe2000001140d */
[C---:B------:R-:W-:Y:S01]  /*0160*/  IMAD.IADD R0, R20.reuse, 0x1, -R0 ;  /* 0x0000000114007824 */ /* 0x040fe200078e0a00 */
[----:B------:R-:W-:Y:S01]  /*0170*/  SHF.R.S32.HI R5, RZ, 0x1f, R13 ;  /* 0x0000001fff057819 */ /* 0x000fe2000001140d */
[----:B------:R-:W-:Y:S01]  /*0180*/  IMAD.IADD R6, R20, 0x1, -R3 ;  /* 0x0000000114067824 */ /* 0x000fe200078e0a03 */
[----:B------:R-:W-:Y:S02]  /*0190*/  LEA.HI R2, R2, R4, RZ, 0x1 ;  /* 0x0000000402027211 */ /* 0x000fe400078f08ff */
[----:B------:R-:W-:Y:S01]  /*01a0*/  LEA.HI R3, R5, R8, RZ, 0x3 ;  /* 0x0000000805037211 */ /* 0x000fe200078f18ff */
[----:B------:R-:W-:Y:S01]  /*01b0*/  IMAD.SHL.U32 R18, R6, 0x8, RZ ;  /* 0x0000000806127824 */ /* 0x000fe200078e00ff */
[----:B------:R-:W-:Y:S01]  /*01c0*/  LOP3.LUT R5, R2, 0xfffffffe, RZ, 0xc0, !PT ;  /* 0xfffffffe02057812 */ /* 0x000fe200078ec0ff */
[----:B------:R-:W-:Y:S01]  /*01d0*/  IMAD.SHL.U32 R9, R6, 0x40, RZ ;  /* 0x0000004006097824 */ /* 0x000fe200078e00ff */
[----:B------:R-:W-:-:S02]  /*01e0*/  LOP3.LUT R2, R7, 0x1c0, RZ, 0xc0, !PT ;  /* 0x000001c007027812 */ /* 0x000fc400078ec0ff */
[----:B------:R-:W-:Y:S01]  /*01f0*/  SHF.R.S32.HI R7, RZ, 0x1f, R0 ;  /* 0x0000001fff077819 */ /* 0x000fe20000011400 */
[----:B------:R-:W-:Y:S01]  /*0200*/  IMAD.IADD R201, R4, 0x1, -R5 ;  /* 0x0000000104c97824 */ /* 0x000fe200078e0a05 */
[----:B------:R-:W-:Y:S02]  /*0210*/  LOP3.LUT R3, R3, 0xfffffff8, RZ, 0xc0, !PT ;  /* 0xfffffff803037812 */ /* 0x000fe400078ec0ff */
[----:B------:R-:W-:Y:S02]  /*0220*/  LEA.HI R200, R7, R0, RZ, 0x3 ;  /* 0x0000000007c87211 */ /* 0x000fe400078f18ff */
[----:B------:R-:W-:Y:S01]  /*0230*/  LOP3.LUT R4, R2, 0x38, R18, 0xf8, !PT ;  /* 0x0000003802047812 */ /* 0x000fe200078ef812 */
[----:B------:R-:W-:Y:S01]  /*0240*/  IMAD.IADD R7, R8, 0x1, -R3 ;  /* 0x0000000108077824 */ /* 0x000fe200078e0a03 */
[----:B------:R-:W-:Y:S02]  /*0250*/  SHF.R.U32.HI R3, RZ, 0x3, R2 ;  /* 0x00000003ff037819 */ /* 0x000fe40000011602 */
[C---:B------:R-:W-:Y:S01]  /*0260*/  LOP3.LUT R2, R200.reuse, 0xfffffff8, RZ, 0xc0, !PT ;  /* 0xfffffff8c8027812 */ /* 0x040fe200078ec0ff */
[----:B------:R-:W-:Y:S01]  /*0270*/  IMAD.SHL.U32 R200, R200, 0x40, RZ ;  /* 0x00000040c8c87824 */ /* 0x000fe200078e00ff */
[----:B------:R-:W-:-:S02]  /*0280*/  LEA.HI R10, R11, R20, RZ, 0x5 ;  /* 0x000000140b0a7211 */ /* 0x000fc400078f28ff */
[----:B------:R-:W-:Y:S01]  /*0290*/  LOP3.LUT R8, R4, R3, RZ, 0x3c, !PT ;  /* 0x0000000304087212 */ /* 0x000fe200078e3cff */
[----:B------:R-:W-:Y:S01]  /*02a0*/  IMAD.IADD R5, R0, 0x1, -R2 ;  /* 0x0000000100057824 */ /* 0x000fe200078e0a02 */
[----:B------:R-:W-:Y:S02]  /*02b0*/  LOP3.LUT R2, R10, 0xffffffe0, RZ, 0xc0, !PT ;  /* 0xffffffe00a027812 */ /* 0x000fe400078ec0ff */
[----:B------:R-:W-:Y:S02]  /*02c0*/  LOP3.LUT R0, R9, 0x1c0, RZ, 0xc0, !PT ;  /* 0x000001c009007812 */ /* 0x000fe400078ec0ff */
[----:B------:R-:W-:Y:S01]  /*02d0*/  SHF.R.S32.HI R224, RZ, 0x5, R10 ;  /* 0x00000005ffe07819 */ /* 0x000fe2000001140a */
[----:B------:R-:W-:Y:S01]  /*02e0*/  IMAD.IADD R16, R20, 0x1, -R2 ;  /* 0x0000000114107824 */ /* 0x000fe200078e0a02 */
[----:B------:R-:W-:Y:S02]  /*02f0*/  SHF.R.S32.HI R3, RZ, 0x1f, R10 ;  /* 0x0000001fff037819 */ /* 0x000fe4000001140a */
[----:B------:R-:W-:Y:S01]  /*0300*/  LOP3.LUT R4, R0, 0x8, R12, 0xf8, !PT ;  /* 0x0000000800047812 */ /* 0x000fe200078ef80c */
[----:B------:R-:W-:Y:S01]  /*0310*/  IMAD.MOV.U32 R12, RZ, RZ, 0x10 ;  /* 0x00000010ff0c7424 */ /* 0x000fe200078e00ff */
[----:B------:R-:W-:-:S02]  /*0320*/  SHF.R.U32.HI R2, RZ, 0x3, R0 ;  /* 0x00000003ff027819 */ /* 0x000fc40000011600 */
[----:B------:R-:W-:Y:S01]  /*0330*/  LEA.HI R9, R11, R20, RZ, 0x6 ;  /* 0x000000140b097211 */ /* 0x000fe200078f30ff */
[----:B------:R-:W-:Y:S01]  /*0340*/  IMAD.MOV.U32 R11, RZ, RZ, 0x20 ;  /* 0x00000020ff0b7424 */ /* 0x000fe200078e00ff */
[----:B------:R-:W-:Y:S02]  /*0350*/  LEA.HI R0, R3, R224, RZ, 0x3 ;  /* 0x000000e003007211 */ /* 0x000fe400078f18ff */
[----:B------:R-:W-:Y:S02]  /*0360*/  SHF.R.S32.HI R3, RZ, 0x1f, R16 ;  /* 0x0000001fff037819 */ /* 0x000fe40000011410 */
[----:B------:R-:W-:Y:S01]  /*0370*/  LOP3.LUT R10, R4, R2, RZ, 0x3c, !PT ;  /* 0x00000002040a7212 */ /* 0x000fe200078e3cff */
[----:B------:R-:W-:Y:S01]  /*0380*/  IMAD.SHL.U32 R2, R9, 0x8, RZ ;  /* 0x0000000809027824 */ /* 0x000fe200078e00ff */
[----:B------:R-:W-:Y:S02]  /*0390*/  LOP3.LUT R0, R0, 0xffffff8, RZ, 0xc0, !PT ;  /* 0x0ffffff800007812 */ /* 0x000fe400078ec0ff */
[----:B------:R-:W-:-:S02]  /*03a0*/  LEA.HI R9, R3, R16, RZ, 0x2 ;  /* 0x0000001003097211 */ /* 0x000fc400078f10ff */
[----:B------:R-:W-:Y:S02]  /*03b0*/  LOP3.LUT R3, R7, 0x1, RZ, 0xc0, !PT ;  /* 0x0000000107037812 */ /* 0x000fe400078ec0ff */
[----:B------:R-:W-:Y:S01]  /*03c0*/  LOP3.LUT R8, R8, 0x7ffffe00, R2, 0xf8, !PT ;  /* 0x7ffffe0008087812 */ /* 0x000fe200078ef802 */
[----:B------:R-:W-:Y:S01]  /*03d0*/  IMAD.IADD R2, R224, 0x1, -R0 ;  /* 0x00000001e0027824 */ /* 0x000fe200078e0a00 */
[----:B------:R-:W-:Y:S02]  /*03e0*/  SHF.R.S32.HI R0, RZ, 0x2, R9 ;  /* 0x00000002ff007819 */ /* 0x000fe40000011409 */
[----:B------:R-:W-:Y:S01]  /*03f0*/  ISETP.NE.U32.AND P0, PT, R3, 0x1, PT ;  /* 0x000000010300780c */ /* 0x000fe20003f05070 */
[----:B------:R-:W-:Y:S01]  /*0400*/  IMAD.SHL.U32 R3, R5, 0x40, RZ ;  /* 0x0000004005037824 */ /* 0x000fe200078e00ff */
[----:B------:R-:W-:Y:S01]  /*0410*/  LOP3.LUT R4, R13, 0xfffffffc, RZ, 0xc0, !PT ;  /* 0xfffffffc0d047812 */ /* 0x000fe200078ec0ff */
[----:B------:R-:W-:Y:S01]  /*0420*/  IMAD R15, R2, 0x10, R0 ;  /* 0x00000010020f7824 */ /* 0x000fe200078e0200 */
[----:B------:R-:W-:Y:S01]  /*0430*/  LOP3.LUT P4, RZ, R5, 0x2, RZ, 0xc0, !PT ;  /* 0x0000000205ff7812 */ /* 0x000fe2000788c0ff */
[----:B------:R-:W-:Y:S01]  /*0440*/  IMAD.SHL.U32 R2, R201, 0x8, RZ ;  /* 0x00000008c9027824 */ /* 0x000fe200078e00ff */
[----:B------:R-:W-:Y:S01]  /*0450*/  LOP3.LUT R0, R3, 0x1c0, RZ, 0xc0, !PT ;  /* 0x000001c003007812 */ /* 0x000fe200078ec0ff */
[----:B------:R-:W-:Y:S01]  /*0460*/  IMAD.IADD R3, R20, 0x1, -R4 ;  /* 0x0000000114037824 */ /* 0x000fe200078e0a04 */
[----:B------:R-:W-:Y:S01]  /*0470*/  LOP3.LUT P3, RZ, R5, 0x4, RZ, 0xc0, !PT ;  /* 0x0000000405ff7812 */ /* 0x000fe2000786c0ff */
[----:B------:R-:W-:Y:S01]  /*0480*/  IMAD.SHL.U32 R4, R7, 0x40, RZ ;  /* 0x0000004007047824 */ /* 0x000fe200078e00ff */
[----:B------:R-:W-:Y:S01]  /*0490*/  LOP3.LUT R5, R0, 0x8, R2, 0xf8, !PT ;  /* 0x0000000800057812 */ /* 0x000fe200078ef802 */
[----:B------:R-:W-:Y:S01]  /*04a0*/  STL [R1+0x74], R15 ;  /* 0x0000740f01007387 */ /* 0x000fe20000100800 */
[----:B------:R-:W-:Y:S01]  /*04b0*/  SHF.R.U32.HI R2, RZ, 0x3, R0 ;  /* 0x00000003ff027819 */ /* 0x000fe20000011600 */
[----:B------:R-:W-:Y:S01]  /*04c0*/  IMAD R201, R201, 0x200, R10 ;  /* 0x00000200c9c97824 */ /* 0x000fe200078e020a */
[----:B------:R-:W-:Y:S01]  /*04d0*/  LEA.HI R0, R3, R3, RZ, 0x1 ;  /* 0x0000000303007211 */ /* 0x000fe200078f08ff */
[----:B------:R-:W-:Y:S01]  /*04e0*/  STL [R1+0x48], R14 ;  /* 0x0000480e01007387 */ /* 0x000fe20000100800 */
[----:B------:R-:W-:Y:S01]  /*04f0*/  LOP3.LUT R5, R5, R2, RZ, 0x3c, !PT ;  /* 0x0000000205057212 */ /* 0x000fe200078e3cff */
[----:B------:R-:W-:Y:S01]  /*0500*/  IMAD.MOV.U32 R10, RZ, RZ, 0x40 ;  /* 0x00000040ff0a7424 */ /* 0x000fe200078e00ff */
[----:B------:R-:W-:Y:S01]  /*0510*/  LOP3.LUT R0, R0, 0x1ffffffe, RZ, 0xc0, !PT ;  /* 0x1ffffffe00007812 */ /* 0x000fe200078ec0ff */
[----:B------:R-:W-:Y:S01]  /*0520*/  IMAD.SHL.U32 R228, R8, 0x2, RZ ;  /* 0x0000000208e47824 */ /* 0x000fe200078e00ff */
[----:B------:R-:W-:-:S02]  /*0530*/  LOP3.LUT R2, R4, 0x1c0, RZ, 0xc0, !PT ;  /* 0x000001c004027812 */ /* 0x000fc400078ec0ff */
[----:B------:R-:W-:Y:S01]  /*0540*/  R2P PR, R7, 0x6 ;  /* 0x0000000607007804 */ /* 0x000fe20000000000 */
[----:B------:R-:W-:Y:S01]  /*0550*/  IMAD.IADD R7, R3, 0x1, -R0 ;  /* 0x0000000103077824 */ /* 0x000fe200078e0a00 */
[----:B------:R-:W-:Y:S01]  /*0560*/  LEA.HI R0, R2, R2, RZ, 0x1d ;  /* 0x0000000202007211 */ /* 0x000fe200078fe8ff */
[----:B------:R-:W-:Y:S01]  /*0570*/  IMAD R3, R224, 0x200, R3 ;  /* 0x00000200e0037824 */ /* 0x000fe200078e0203 */
[----:B------:R-:W-:Y:S02]  /*0580*/  SEL R2, R12, 0xfffffff0, !P4 ;  /* 0xfffffff00c027807 */ /* 0x000fe40006000000 */
[----:B------:R-:W-:Y:S01]  /*0590*/  SEL R223, R11, 0xffffffe0, !P3 ;  /* 0xffffffe00bdf7807 */ /* 0x000fe20005800000 */
[----:B------:R-:W-:Y:S01]  /*05a0*/  IMAD.U32 R4, R3, 0x2, R0 ;  /* 0x0000000203047824 */ /* 0x000fe200078e0000 */
[----:B------:R-:W-:Y:S01]  /*05b0*/  LOP3.LUT R0, R9, 0x7ffffffc, RZ, 0xc0, !PT ;  /* 0x7ffffffc09007812 */ /* 0x000fe200078ec0ff */
[----:B------:R-:W-:Y:S01]  /*05c0*/  IMAD R3, R6, 0x20, R17 ;  /* 0x0000002006037824 */ /* 0x000fe200078e0211 */
[----:B------:R-:W-:Y:S01]  /*05d0*/  LOP3.LUT R200, R5, 0x7ffffe00, R200, 0xf8, !PT ;  /* 0x7ffffe0005c87812 */ /* 0x000fe200078ef8c8 */
[----:B------:R-:W-:Y:S01]  /*05e0*/  IMAD.IADD R223, R2, 0x1, R223 ;  /* 0x0000000102df7824 */ /* 0x000fe200078e02df */
[----:B------:R-:W-:Y:S01]  /*05f0*/  IADD3 R2, R18, 0x40, RZ ;  /* 0x0000004012027810 */ /* 0x000fe20007ffe0ff */
[----:B------:R-:W-:Y:S01]  /*0600*/  IMAD.IADD R0, R16, 0x1, -R0 ;  /* 0x0000000110007824 */ /* 0x000fe200078e0a00 */
[----:B------:R1:W-:Y:S01]  /*0610*/  STL [R1+0x6c], R3 ;  /* 0x00006c0301007387 */ /* 0x0003e20000100800 */
[----:B------:R-:W-:-:S02]  /*0620*/  SHF.R.S32.HI R19, RZ, 0x1f, R18 ;  /* 0x0000001fff137819 */ /* 0x000fc40000011412 */
[C---:B------:R-:W-:Y:S01]  /*0630*/  LOP3.LUT P6, RZ, R6.reuse, 0x2, RZ, 0xc0, !PT ;  /* 0x0000000206ff7812 */ /* 0x040fe200078cc0ff */
[----:B------:R2:W-:Y:S01]  /*0640*/  STL [R1+0x2c], R2 ;  /* 0x00002c0201007387 */ /* 0x0005e20000100800 */
[----:B------:R-:W-:Y:S01]  /*0650*/  LOP3.LUT P5, RZ, R6, 0x4, RZ, 0xc0, !PT ;  /* 0x0000000406ff7812 */ /* 0x000fe200078ac0ff */
[----:B------:R-:W-:Y:S01]  /*0660*/  IMAD.SHL.U32 R6, R0, 0x2, RZ ;  /* 0x0000000200067824 */ /* 0x000fe200078e00ff */
[----:B------:R-:W-:Y:S01]  /*0670*/  SEL R5, R11, 0xffffffe0, !P1 ;  /* 0xffffffe00b057807 */ /* 0x000fe20004800000 */
[----:B------:R-:W-:Y:S01]  /*0680*/  IMAD R0, R7, 0x8, R15 ;  /* 0x0000000807007824 */ /* 0x000fe200078e020f */
[----:B------:R-:W-:Y:S01]  /*0690*/  LEA R4, R4, 0x80, 0x1 ;  /* 0x0000008004047811 */ /* 0x000fe200078e08ff */
[----:B------:R-:W-:Y:S01]  /*06a0*/  STL.64 [R1+0x8], R18 ;  /* 0x0000081201007387 */ /* 0x000fe20000100a00 */
[----:B------:R-:W-:Y:S02]  /*06b0*/  LEA R200, R200, 0x100, 0x1 ;  /* 0x00000100c8c87811 */ /* 0x000fe400078e08ff */
[----:B------:R-:W-:Y:S01]  /*06c0*/  LEA R201, R201, 0x8100, 0x1 ;  /* 0x00008100c9c97811 */ /* 0x000fe200078e08ff */
[----:B------:R-:W-:Y:S01]  /*06d0*/  IMAD.IADD R8, R4, 0x1, R5 ;  /* 0x0000000104087824 */ /* 0x000fe200078e0205 */
[----:B------:R-:W-:Y:S01]  /*06e0*/  SEL R202, R10, 0xffffffc0, !P5 ;  /* 0xffffffc00aca7807 */ /* 0x000fe20006800000 */
[--C-:B------:R-:W-:Y:S01]  /*06f0*/  IMAD R224, R224, 0x800, R200.reuse ;  /* 0x00000800e0e07824 */ /* 0x100fe200078e02c8 */
[----:B------:R-:W-:Y:S01]  /*0700*/  IADD3 R207, R201, 0x20, RZ ;  /* 0x00000020c9cf7810 */ /* 0x000fe20007ffe0ff */
[----:B------:R-:W-:Y:S01]  /*0710*/  IMAD R223, R223, 0x2, R200 ;  /* 0x00000002dfdf7824 */ /* 0x000fe200078e02c8 */
[C---:B------:R-:W-:Y:S01]  /*0720*/  @P6 IADD3 R207, R201.reuse, -0x20, RZ ;  /* 0xffffffe0c9cf6810 */ /* 0x040fe20007ffe0ff */
[----:B------:R-:W-:-:S03]  /*0730*/  IMAD.IADD R205, R201, 0x1, R202 ;  /* 0x00000001c9cd7824 */ /* 0x000fc600078e02ca */
[C---:B------:R-:W-:Y:S01]  /*0740*/  IADD3 R222, R207.reuse, 0x800, RZ ;  /* 0x00000800cfde7810 */ /* 0x040fe20007ffe0ff */
[----:B------:R-:W-:Y:S01]  /*0750*/  IMAD.IADD R202, R202, 0x1, R207 ;  /* 0x00000001caca7824 */ /* 0x000fe200078e02cf */
[----:B-1----:R-:W-:Y:S02]  /*0760*/  SEL R3, R10, 0xffffffc0, !P2 ;  /* 0xffffffc00a037807 */ /* 0x002fe40005000000 */
[C---:B------:R-:W-:Y:S02]  /*0770*/  IADD3 R221, R207.reuse, 0x1000, RZ ;  /* 0x00001000cfdd7810 */ /* 0x040fe40007ffe0ff */
[----:B--2---:R-:W-:Y:S01]  /*0780*/  SHF.R.S32.HI R2, RZ, 0x1f, R2 ;  /* 0x0000001fff027819 */ /* 0x004fe20000011402 */
[----:B------:R-:W-:Y:S01]  /*0790*/  IMAD.IADD R7, R4, 0x1, R3 ;  /* 0x0000000104077824 */ /* 0x000fe200078e0203 */
[C---:B------:R-:W-:Y:S02]  /*07a0*/  IADD3 R220, R207.reuse, 0x1800, RZ ;  /* 0x00001800cfdc7810 */ /* 0x040fe40007ffe0ff */
[C---:B------:R-:W-:Y:S01]  /*07b0*/  IADD3 R219, R207.reuse, 0x2000, RZ ;  /* 0x00002000cfdb7810 */ /* 0x040fe20007ffe0ff */
[----:B------:R1:W-:Y:S01]  /*07c0*/  STL [R1+0x44], R2 ;  /* 0x0000440201007387 */ /* 0x0003e20000100800 */
[----:B------:R-:W-:-:S02]  /*07d0*/  IADD3 R218, R207, 0x2800, RZ ;  /* 0x00002800cfda7810 */ /* 0x000fc40007ffe0ff */
[C---:B------:R-:W-:Y:S01]  /*07e0*/  IADD3 R217, R207.reuse, 0x3000, RZ ;  /* 0x00003000cfd97810 */ /* 0x040fe20007ffe0ff */
[----:B------:R2:W-:Y:S01]  /*07f0*/  STL [R1+0x40], R6 ;  /* 0x0000400601007387 */ /* 0x0005e20000100800 */
[C---:B------:R-:W-:Y:S02]  /*0800*/  IADD3 R216, R207.reuse, 0x3800, RZ ;  /* 0x00003800cfd87810 */ /* 0x040fe40007ffe0ff */
[C---:B------:R-:W-:Y:S01]  /*0810*/  IADD3 R215, R207.reuse, 0x4000, RZ ;  /* 0x00004000cfd77810 */ /* 0x040fe20007ffe0ff */
[----:B------:R3:W-:Y:S01]  /*0820*/  STL [R1+0x3c], R0 ;  /* 0x00003c0001007387 */ /* 0x0007e20000100800 */
[C---:B------:R-:W-:Y:S02]  /*0830*/  IADD3 R214, R207.reuse, 0x4800, RZ ;  /* 0x00004800cfd67810 */ /* 0x040fe40007ffe0ff */
[C---:B------:R-:W-:Y:S01]  /*0840*/  IADD3 R213, R207.reuse, 0x5000, RZ ;  /* 0x00005000cfd57810 */ /* 0x040fe20007ffe0ff */
[----:B------:R4:W-:Y:S01]  /*0850*/  STL [R1+0x4c], R4 ;  /* 0x00004c0401007387 */ /* 0x0009e20000100800 */
[----:B------:R-:W-:-:S02]  /*0860*/  IADD3 R212, R207, 0x5800, RZ ;  /* 0x00005800cfd47810 */ /* 0x000fc40007ffe0ff */
[C---:B------:R-:W-:Y:S01]  /*0870*/  IADD3 R211, R207.reuse, 0x6000, RZ ;  /* 0x00006000cfd37810 */ /* 0x040fe20007ffe0ff */
[----:B------:R-:W-:Y:S01]  /*0880*/  STL [R1+0x68], R7 ;  /* 0x0000680701007387 */ /* 0x000fe20000100800 */
[C---:B------:R-:W-:Y:S02]  /*0890*/  IADD3 R210, R207.reuse, 0x6800, RZ ;  /* 0x00006800cfd27810 */ /* 0x040fe40007ffe0ff */
[C---:B------:R-:W-:Y:S01]  /*08a0*/  IADD3 R209, R207.reuse, 0x7000, RZ ;  /* 0x00007000cfd17810 */ /* 0x040fe20007ffe0ff */
[----:B------:R-:W-:Y:S01]  /*08b0*/  STL [R1+0x58], R8 ;  /* 0x0000580801007387 */ /* 0x000fe20000100800 */
[----:B------:R-:W-:Y:S02]  /*08c0*/  IADD3 R208, R207, 0x7800, RZ ;  /* 0x00007800cfd07810 */ /* 0x000fe40007ffe0ff */
[----:B-1----:R-:W-:Y:S02]  /*08d0*/  SEL R2, R11, 0xffffffe0, !P4 ;  /* 0xffffffe00b027807 */ /* 0x002fe40006000000 */
[----:B--2---:R-:W-:-:S03]  /*08e0*/  IADD3 R6, R4, -0x10, RZ ;  /* 0xfffffff004067810 */ /* 0x004fc60007ffe0ff */
[----:B------:R-:W-:Y:S01]  /*08f0*/  IMAD.IADD R204, R200, 0x1, R2 ;  /* 0x00000001c8cc7824 */ /* 0x000fe200078e0202 */
[----:B------:R-:W-:Y:S01]  /*0900*/  @P0 IADD3 R6, R4, 0x10, RZ ;  /* 0x0000001004060810 */ /* 0x000fe20007ffe0ff */
[----:B------:R-:W-:Y:S01]  /*0910*/  IMAD.IADD R225, R2, 0x1, R224 ;  /* 0x0000000102e17824 */ /* 0x000fe200078e02e0 */
[----:B---3--:R-:W-:Y:S01]  /*0920*/  SEL R0, R10, 0xffffffc0, !P3 ;  /* 0xffffffc00a007807 */ /* 0x008fe20005800000 */
[----:B----4-:R-:W-:-:S03]  /*0930*/  IMAD.IADD R4, R8, 0x1, R3 ;  /* 0x0000000108047824 */ /* 0x010fc600078e0203 */
[----:B------:R-:W-:Y:S01]  /*0940*/  IADD3 R206, R0, R200, R2 ;  /* 0x000000c800ce7210 */ /* 0x000fe20007ffe002 */
[----:B------:R-:W-:Y:S02]  /*0950*/  IMAD.IADD R203, R200, 0x1, R0 ;  /* 0x00000001c8cb7824 */ /* 0x000fe400078e0200 */
[C---:B------:R-:W-:Y:S01]  /*0960*/  IMAD.IADD R227, R0.reuse, 0x1, R224 ;  /* 0x0000000100e37824 */ /* 0x040fe200078e02e0 */
[----:B------:R1:W-:Y:S01]  /*0970*/  STL [R1+0x64], R4 ;  /* 0x0000640401007387 */ /* 0x0003e20000100800 */
[----:B------:R-:W-:-:S03]  /*0980*/  IMAD.IADD R226, R0, 0x1, R225 ;  /* 0x0000000100e27824 */ /* 0x000fc600078e02e1 */
[----:B------:R2:W-:Y:S01]  /*0990*/  STL [R1+0x50], R6 ;  /* 0x0000500601007387 */ /* 0x0005e20000100800 */
[--C-:B-1----:R-:W-:Y:S02]  /*09a0*/  IMAD.IADD R4, R5, 0x1, R6.reuse ;  /* 0x0000000105047824 */ /* 0x102fe400078e0206 */
[----:B------:R-:W-:Y:S02]  /*09b0*/  IMAD.IADD R5, R3, 0x1, R6 ;  /* 0x0000000103057824 */ /* 0x000fe400078e0206 */
[----:B------:R-:W-:-:S03]  /*09c0*/  IMAD.IADD R2, R4, 0x1, R3 ;  /* 0x0000000104027824 */ /* 0x000fc600078e0203 */
[----:B------:R2:W-:Y:S04]  /*09d0*/  STL [R1+0x60], R5 ;  /* 0x0000600501007387 */ /* 0x0005e80000100800 */
[----:B------:R2:W-:Y:S04]  /*09e0*/  STL [R1+0x54], R4 ;  /* 0x0000540401007387 */ /* 0x0005e80000100800 */
[----:B------:R2:W-:Y:S02]  /*09f0*/  STL [R1+0x5c], R2 ;  /* 0x00005c0201007387 */ /* 0x0005e40000100800 */
.L_x_478:
[----:B--2---:R-:W2:Y:S01]  /*0a00*/  LDL R4, [R1+0x48] ;  /* 0x0000480001047983 */ /* 0x004ea20000100800 */
[----:B------:R-:W-:Y:S01]  /*0a10*/  IMAD.MOV.U32 R0, RZ, RZ, c[0x0][0x560] ;  /* 0x00015800ff007624 */ /* 0x000fe200078e00ff */
[----:B------:R-:W-:Y:S01]  /*0a20*/  YIELD ;  /* 0x0000000000007946 */ /* 0x000fe20003800000 */
[----:B------:R-:W-:Y:S03]  /*0a30*/  BSSY B0, `(.L_x_437) ;  /* 0x0000016000007945 */ /* 0x000fe60003800000 */
[----:B------:R-:W-:-:S13]  /*0a40*/  ISETP.NE.AND P0, PT, R0, 0x1, PT ;  /* 0x000000010000780c */ /* 0x000fda0003f05270 */
[----:B--2---:R-:W-:Y:S01]  /*0a50*/  @P0 IMAD.HI.U32 R0, R4, c[0x0][0x564], RZ ;  /* 0x0001590004000a27 */ /* 0x004fe200078e00ff */
[----:B------:R-:W-:-:S04]  /*0a60*/  MOV R3, R4 ;  /* 0x0000000400037202 */ /* 0x000fc80000000f00 */
[----:B------:R-:W-:-:S04]  /*0a70*/  @P0 SHF.R.U32.HI R3, RZ, c[0x0][0x568], R0 ;  /* 0x00015a00ff030a19 */ /* 0x000fc80000011600 */
[----:B------:R-:W-:Y:S01]  /*0a80*/  ISETP.GE.AND P0, PT, R3, c[0x0][0x578], PT ;  /* 0x00015e0003007a0c */ /* 0x000fe20003f06270 */
[----:B------:R-:W-:-:S04]  /*0a90*/  IMAD.MOV R2, RZ, RZ, -R3 ;  /* 0x000000ffff027224 */ /* 0x000fc800078e0a03 */
[----:B------:R-:W-:-:S08]  /*0aa0*/  IMAD R2, R2, c[0x0][0x560], R4 ;  /* 0x0001580002027a24 */ /* 0x000fd000078e0204 */
[----:B------:R-:W-:Y:S05]  /*0ab0*/  @!P0 BRA `(.L_x_438) ;  /* 0x0000007000008947 */ /* 0x000fea0003800000 */
[----:B------:R-:W-:-:S04]  /*0ac0*/  MOV R0, c[0x0][0x56c] ;  /* 0x00015b0000007a02 */ /* 0x000fc80000000f00 */
[----:B------:R-:W-:Y:S02]  /*0ad0*/  ISETP.NE.AND P0, PT, R0, 0x1, PT ;  /* 0x000000010000780c */ /* 0x000fe40003f05270 */
[----:B------:R-:W-:-:S11]  /*0ae0*/  MOV R0, R2 ;  /* 0x0000000200007202 */ /* 0x000fd60000000f00 */
[----:B------:R-:W-:-:S05]  /*0af0*/  @P0 IMAD.HI.U32 R4, R2, c[0x0][0x570], RZ ;  /* 0x00015c0002040a27 */ /* 0x000fca00078e00ff */
[----:B------:R-:W-:-:S05]  /*0b00*/  @P0 SHF.R.U32.HI R0, RZ, c[0x0][0x574], R4 ;  /* 0x00015d00ff000a19 */ /* 0x000fca0000011604 */
[----:B------:R-:W-:Y:S01]  /*0b10*/  IMAD R4, R0, c[0x0][0x56c], RZ ;  /* 0x00015b0000047a24 */ /* 0x000fe200078e02ff */
[----:B------:R-:W-:Y:S05]  /*0b20*/  BRA `(.L_x_439) ;  /* 0x0000006000007947 */ /* 0x000fea0003800000 */
.L_x_438:
[----:B------:R-:W-:-:S04]  /*0b30*/  MOV R0, c[0x0][0x554] ;  /* 0x0001550000007a02 */ /* 0x000fc80000000f00 */
[----:B------:R-:W-:Y:S02]  /*0b40*/  ISETP.NE.AND P0, PT, R0, 0x1, PT ;  /* 0x000000010000780c */ /* 0x000fe40003f05270 */
[----:B------:R-:W-:-:S11]  /*0b50*/  MOV R0, R2 ;  /* 0x0000000200007202 */ /* 0x000fd60000000f00 */
[----:B------:R-:W-:-:S05]  /*0b60*/  @P0 IMAD.HI.U32 R4, R2, c[0x0][0x558], RZ ;  /* 0x0001560002040a27 */ /* 0x000fca00078e00ff */
[----:B------:R-:W-:-:S05]  /*0b70*/  @P0 SHF.R.U32.HI R0, RZ, c[0x0][0x55c], R4 ;  /* 0x00015700ff000a19 */ /* 0x000fca0000011604 */
[----:B------:R-:W-:Y:S02]  /*0b80*/  IMAD R4, R0, c[0x0][0x554], RZ ;  /* 0x0001550000047a24 */ /* 0x000fe400078e02ff */
.L_x_439:
[----:B------:R-:W-:Y:S05]  /*0b90*/  BSYNC B0 ;  /* 0x0000000000007941 */ /* 0x000fea0003800000 */
.L_x_437:
[----:B------:R-:W-:Y:S01]  /*0ba0*/  IMAD.MOV.U32 R35, RZ, RZ, c[0x0][0x2c4] ;  /* 0x0000b100ff237624 */ /* 0x000fe200078e00ff */
[----:B------:R-:W-:Y:S01]  /*0bb0*/  LOP3.LUT R0, RZ, R0, RZ, 0x33, !PT ;  /* 0x00000000ff007212 */ /* 0x000fe200078e33ff */
[----:B------:R-:W-:Y:S01]  /*0bc0*/  IMAD.MOV.U32 R5, RZ, RZ, c[0x0][0x548] ;  /* 0x00015200ff057624 */ /* 0x000fe200078e00ff */
[----:B------:R-:W-:Y:S01]  /*0bd0*/  ULDC UR5, c[0x0][0x1d0] ;  /* 0x0000740000057ab9 */ /* 0x000fe20000000800 */
[----:B------:R-:W-:Y:S01]  /*0be0*/  IMAD.IADD R2, R2, 0x1, -R4 ;  /* 0x0000000102027824 */ /* 0x000fe200078e0a04 */
[----:B------:R-:W-:Y:S01]  /*0bf0*/  IADD3 R0, R0, c[0x0][0x53c], RZ ;  /* 0x00014f0000007a10 */ /* 0x000fe20007ffe0ff */
[----:B------:R-:W-:Y:S01]  /*0c00*/  UIADD3 UR5, UR5, 0x7f, URZ ;  /* 0x0000007f05057890 */ /* 0x000fe2000fffe03f */
[----:B------:R-:W-:Y:S01]  /*0c10*/  ISETP.NE.AND P4, PT, R35, 0x1, PT ;  /* 0x000000012300780c */ /* 0x000fe20003f85270 */
[----:B------:R-:W-:Y:S01]  /*0c20*/  IMAD R2, R3, c[0x0][0x554], R2 ;  /* 0x0001550003027a24 */ /* 0x000fe200078e0202 */
[----:B------:R-:W-:Y:S01]  /*0c30*/  ISETP.NE.AND P0, PT, R5, 0x1, PT ;  /* 0x000000010500780c */ /* 0x000fe20003f05270 */
[----:B------:R-:W-:Y:S01]  /*0c40*/  IMAD.MOV.U32 R5, RZ, RZ, 0x80 ;  /* 0x00000080ff057424 */ /* 0x000fe200078e00ff */
[----:B------:R-:W-:Y:S01]  /*0c50*/  SHF.L.U32 R153, R0, 0x7, RZ ;  /* 0x0000000700997819 */ /* 0x000fe200000006ff */
[----:B------:R-:W-:Y:S01]  /*0c60*/  USHF.R.S32.HI UR4, URZ, 0x1f, UR5 ;  /* 0x0000001f3f047899 */ /* 0x000fe20008011405 */
[----:B------:R-:W-:Y:S01]  /*0c70*/  MOV R36, R2 ;  /* 0x0000000200247202 */ /* 0x000fe20000000f00 */
[----:B------:R-:W-:Y:S01]  /*0c80*/  CS2R R134, SRZ ;  /* 0x0000000000867805 */ /* 0x000fe2000001ff00 */
[----:B------:R-:W-:Y:S01]  /*0c90*/  IADD3 R0, R153, 0x7f, RZ ;  /* 0x0000007f99007810 */ /* 0x000fe20007ffe0ff */
[----:B------:R-:W-:Y:S01]  /*0ca0*/  ULEA.HI UR4, UR4, UR5, URZ, 0x7 ;  /* 0x0000000504047291 */ /* 0x000fe2000f8f383f */
[----:B------:R1:W-:Y:S01]  /*0cb0*/  STL [R1+0x30], R153 ;  /* 0x0000309901007387 */ /* 0x0003e20000100800 */
[----:B------:R-:W-:Y:S01]  /*0cc0*/  CS2R R132, SRZ ;  /* 0x0000000000847805 */ /* 0x000fe2000001ff00 */
[----:B------:R-:W-:Y:S01]  /*0cd0*/  CS2R R130, SRZ ;  /* 0x0000000000827805 */ /* 0x000fe2000001ff00 */
[----:B------:R-:W-:Y:S01]  /*0ce0*/  @P4 IMAD.HI.U32 R3, R0, c[0x0][0x2c8], RZ ;  /* 0x0000b20000034a27 */ /* 0x000fe200078e00ff */
[----:B------:R-:W-:Y:S01]  /*0cf0*/  USHF.R.S32.HI UR4, URZ, 0x7, UR4 ;  /* 0x000000073f047899 */ /* 0x000fe20008011404 */
[----:B------:R-:W-:Y:S01]  /*0d00*/  MOV R126, RZ ;  /* 0x000000ff007e7202 */ /* 0x000fe20000000f00 */
[----:B------:R-:W-:Y:S01]  /*0d10*/  CS2R R6, SRZ ;  /* 0x0000000000067805 */ /* 0x000fe2000001ff00 */
[----:B------:R-:W-:Y:S01]  /*0d20*/  @P0 IMAD.HI.U32 R4, R2, c[0x0][0x54c], RZ ;  /* 0x0001530002040a27 */ /* 0x000fe200078e00ff */
[----:B------:R-:W-:Y:S01]  /*0d30*/  @P4 SHF.R.U32.HI R0, RZ, c[0x0][0x2cc], R3 ;  /* 0x0000b300ff004a19 */ /* 0x000fe20000011603 */
[----:B------:R-:W-:Y:S01]  /*0d40*/  CS2R R8, SRZ ;  /* 0x0000000000087805 */ /* 0x000fe2000001ff00 */
[----:B------:R-:W-:Y:S01]  /*0d50*/  IADD3 R3, R5, -c[0x0][0x168], RZ ;  /* 0x80005a0005037a10 */ /* 0x000fe20007ffe0ff */
[----:B------:R-:W-:Y:S01]  /*0d60*/  IMAD.MOV.U32 R128, RZ, RZ, RZ ;  /* 0x000000ffff807224 */ /* 0x000fe200078e00ff */
[----:B------:R-:W-:Y:S01]  /*0d70*/  @P0 SHF.R.U32.HI R36, RZ, c[0x0][0x550], R4 ;  /* 0x00015400ff240a19 */ /* 0x000fe20000011604 */
[----:B------:R-:W-:Y:S01]  /*0d80*/  IMAD.MOV.U32 R124, RZ, RZ, RZ ;  /* 0x000000ffff7c7224 */ /* 0x000fe200078e00ff */
[----:B------:R-:W-:Y:S01]  /*0d90*/  IADD3 R0, R0, c[0x0][0x1d0], R3 ;  /* 0x0000740000007a10 */ /* 0x000fe20007ffe003 */
[----:B------:R-:W-:Y:S01]  /*0da0*/  IMAD.MOV.U32 R122, RZ, RZ, RZ ;  /* 0x000000ffff7a7224 */ /* 0x000fe200078e00ff */
[----:B------:R-:W-:Y:S01]  /*0db0*/  MOV R120, RZ ;  /* 0x000000ff00787202 */ /* 0x000fe20000000f00 */
[----:B------:R-:W-:Y:S01]  /*0dc0*/  IMAD.MOV R3, RZ, RZ, -R36 ;  /* 0x000000ffff037224 */ /* 0x000fe200078e0a24 */
[----:B------:R-:W-:Y:S01]  /*0dd0*/  SHF.R.S32.HI R4, RZ, 0x1f, R0 ;  /* 0x0000001fff047819 */ /* 0x000fe20000011400 */
[----:B------:R1:W-:Y:S01]  /*0de0*/  STL [R1+0x38], R36 ;  /* 0x0000382401007387 */ /* 0x0003e20000100800 */
[----:B------:R-:W-:Y:S01]  /*0df0*/  IMAD.MOV.U32 R118, RZ, RZ, RZ ;  /* 0x000000ffff767224 */ /* 0x000fe200078e00ff */
[----:B------:R-:W-:Y:S01]  /*0e00*/  CS2R R10, SRZ ;  /* 0x00000000000a7805 */ /* 0x000fe2000001ff00 */
[----:B------:R-:W-:Y:S01]  /*0e10*/  IMAD R37, R3, c[0x0][0x548], R2 ;  /* 0x0001520003257a24 */ /* 0x000fe200078e0202 */
[----:B------:R-:W-:Y:S01]  /*0e20*/  LEA.HI R2, R4, R0, RZ, 0x7 ;  /* 0x0000000004027211 */ /* 0x000fe200078f38ff */
[----:B------:R-:W-:Y:S01]  /*0e30*/  IMAD.MOV.U32 R116, RZ, RZ, RZ ;  /* 0x000000ffff747224 */ /* 0x000fe200078e00ff */
[----:B------:R-:W-:Y:S01]  /*0e40*/  PRMT R0, RZ, 0x7610, R0 ;  /* 0x00007610ff007816 */ /* 0x000fe20000000000 */
[----:B------:R-:W-:Y:S01]  /*0e50*/  CS2R R4, SRZ ;  /* 0x0000000000047805 */ /* 0x000fe2000001ff00 */
[----:B------:R-:W-:Y:S01]  /*0e60*/  SHF.R.S32.HI R2, RZ, 0x7, R2 ;  /* 0x00000007ff027819 */ /* 0x000fe20000011402 */
[----:B------:R1:W-:Y:S01]  /*0e70*/  STL [R1+0x34], R37 ;  /* 0x0000342501007387 */ /* 0x0003e20000100800 */
[----:B------:R-:W-:Y:S01]  /*0e80*/  MOV R114, RZ ;  /* 0x000000ff00727202 */ /* 0x000fe20000000f00 */
[----:B------:R-:W-:Y:S01]  /*0e90*/  CS2R R12, SRZ ;  /* 0x00000000000c7805 */ /* 0x000fe2000001ff00 */
[----:B------:R-:W-:Y:S01]  /*0ea0*/  IMNMX R154, R2, UR4, PT ;  /* 0x00000004029a7c17 */ /* 0x000fe2000b800200 */
[----:B------:R-:W-:Y:S01]  /*0eb0*/  IMAD.MOV.U32 R112, RZ, RZ, RZ ;  /* 0x000000ffff707224 */ /* 0x000fe200078e00ff */
[----:B------:R-:W-:Y:S01]  /*0ec0*/  CS2R R14, SRZ ;  /* 0x00000000000e7805 */ /* 0x000fe2000001ff00 */
[----:B------:R-:W-:Y:S01]  /*0ed0*/  IMAD.MOV.U32 R110, RZ, RZ, RZ ;  /* 0x000000ffff6e7224 */ /* 0x000fe200078e00ff */
[----:B------:R-:W-:Y:S01]  /*0ee0*/  ISETP.GE.AND P0, PT, R154, 0x1, PT ;  /* 0x000000019a00780c */ /* 0x000fe20003f06270 */
[----:B------:R-:W-:Y:S01]  /*0ef0*/  IMAD.MOV.U32 R106, RZ, RZ, RZ ;  /* 0x000000ffff6a7224 */ /* 0x000fe200078e00ff */
[----:B------:R-:W-:Y:S01]  /*0f00*/  MOV R108, RZ ;  /* 0x000000ff006c7202 */ /* 0x000fe20000000f00 */
[----:B------:R-:W-:Y:S01]  /*0f10*/  CS2R R16, SRZ ;  /* 0x0000000000107805 */ /* 0x000fe2000001ff00 */
[----:B------:R-:W-:Y:S01]  /*0f20*/  IMAD.MOV.U32 R104, RZ, RZ, RZ ;  /* 0x000000ffff687224 */ /* 0x000fe200078e00ff */
[----:B------:R-:W-:Y:S01]  /*0f30*/  MOV R102, RZ ;  /* 0x000000ff00667202 */ /* 0x000fe20000000f00 */
[----:B------:R-:W-:Y:S01]  /*0f40*/  CS2R R18, SRZ ;  /* 0x0000000000127805 */ /* 0x000fe2000001ff00 */
[----:B------:R-:W-:Y:S01]  /*0f50*/  IMAD.MOV.U32 R100, RZ, RZ, RZ ;  /* 0x000000ffff647224 */ /* 0x000fe200078e00ff */
[----:B------:R-:W-:Y:S01]  /*0f60*/  CS2R R20, SRZ ;  /* 0x0000000000147805 */ /* 0x000fe2000001ff00 */
[----:B------:R-:W-:Y:S01]  /*0f70*/  IMAD.MOV.U32 R98, RZ, RZ, RZ ;  /* 0x000000ffff627224 */ /* 0x000fe200078e00ff */
[----:B------:R-:W-:Y:S01]  /*0f80*/  MOV R96, RZ ;  /* 0x000000ff00607202 */ /* 0x000fe20000000f00 */
[----:B------:R-:W-:Y:S01]  /*0f90*/  IMAD.MOV.U32 R94, RZ, RZ, RZ ;  /* 0x000000ffff5e7224 */ /* 0x000fe200078e00ff */
        /* <DEDUP_REMOVED lines=18> */
[----:B------:R-:W-:Y:S05]  /*10c0*/  @!P0 BRA `(.L_x_440) ;  /* 0x0000dcd000008947 */ /* 0x000fea0003800000 */
[----:B-1----:R-:W-:Y:S01]  /*10d0*/  ISETP.NE.U32.AND P0, PT, RZ, c[0x0][0x340], PT ;  /* 0x0000d000ff007a0c */ /* 0x002fe20003f05070 */
[----:B------:R-:W2:Y:S03]  /*10e0*/  LDL.64 R136, [R1+0x8] ;  /* 0x0000080001887983 */ /* 0x000ea60000100a00 */
[----:B------:R-:W-:Y:S01]  /*10f0*/  ISETP.NE.AND.EX P0, PT, RZ, c[0x0][0x344], PT, P0 ;  /* 0x0000d100ff007a0c */ /* 0x000fe20003f05300 */
[----:B------:R-:W1:-:S12]  /*1100*/  S2R R38, SR_TID.X ;  /* 0x0000000000267919 */ /* 0x000e580000002100 */
[----:B------:R-:W-:-:S05]  /*1110*/  @P0 MOV R2, 0x4 ;  /* 0x0000000400020802 */ /* 0x000fca0000000f00 */
[----:B------:R-:W-:-:S05]  /*1120*/  @P0 IMAD.WIDE R2, R36, R2, c[0x0][0x340] ;  /* 0x0000d00024020625 */ /* 0x000fca00078e0202 */
[----:B------:R3:W4:Y:S01]  /*1130*/  @P0 LDG.E R0, [R2.64] ;  /* 0x0000000602000981 */ /* 0x000722000c1e1900 */
[----:B-1----:R-:W-:-:S04]  /*1140*/  SHF.R.S32.HI R40, RZ, 0x1f, R38 ;  /* 0x0000001fff287819 */ /* 0x002fc80000011426 */
[----:B------:R-:W-:-:S04]  /*1150*/  LEA.HI R40, R40, R38, RZ, 0x3 ;  /* 0x0000002628287211 */ /* 0x000fc800078f18ff */
[----:B------:R-:W-:-:S04]  /*1160*/  SHF.R.S32.HI R40, RZ, 0x3, R40 ;  /* 0x00000003ff287819 */ /* 0x000fc80000011428 */
[----:B------:R-:W-:-:S05]  /*1170*/  SHF.R.S32.HI R7, RZ, 0x1f, R40 ;  /* 0x0000001fff077819 */ /* 0x000fca0000011428 */
[C---:B------:R-:W-:Y:S02]  /*1180*/  IMAD R6, R7.reuse, c[0x0][0x1e0], RZ ;  /* 0x0000780007067a24 */ /* 0x040fe400078e02ff */
[----:B------:R-:W-:Y:S02]  /*1190*/  IMAD R7, R7, c[0x0][0x208], RZ ;  /* 0x0000820007077a24 */ /* 0x000fe400078e02ff */
[----:B------:R-:W-:Y:S01]  /*11a0*/  IMAD R6, R40, c[0x0][0x1e4], R6 ;  /* 0x0000790028067a24 */ /* 0x000fe200078e0206 */
[----:B------:R-:W-:Y:S02]  /*11b0*/  SHF.R.S32.HI R8, RZ, 0x1f, R37 ;  /* 0x0000001fff087819 */ /* 0x000fe40000011425 */
[----:B------:R-:W-:-:S03]  /*11c0*/  SHF.R.S32.HI R10, RZ, 0x1f, R36 ;  /* 0x0000001fff0a7819 */ /* 0x000fc60000011424 */
[----:B------:R-:W-:Y:S01]  /*11d0*/  IMAD R11, R8, c[0x0][0x1b8], RZ ;  /* 0x00006e00080b7a24 */ /* 0x000fe200078e02ff */
[----:B------:R-:W-:Y:S03]  /*11e0*/  WARPSYNC 0xffffffff ;  /* 0xffffffff00007948 */ /* 0x000fe60003800000 */
[----:B------:R-:W-:Y:S02]  /*11f0*/  IMAD R11, R37, c[0x0][0x1bc], R11 ;  /* 0x00006f00250b7a24 */ /* 0x000fe400078e020b */
[----:B--2---:R-:W-:-:S04]  /*1200*/  IMAD.WIDE.U32 R4, R40, c[0x0][0x1e0], R136 ;  /* 0x0000780028047a25 */ /* 0x004fc800078e0088 */
[----:B---3--:R-:W-:Y:S01]  /*1210*/  IMAD.WIDE.U32 R2, R40, c[0x0][0x208], R136 ;  /* 0x0000820028027a25 */ /* 0x008fe200078e0088 */
[----:B------:R-:W-:-:S03]  /*1220*/  IADD3 R5, R5, R6, RZ ;  /* 0x0000000605057210 */ /* 0x000fc60007ffe0ff */
[----:B------:R-:W-:Y:S02]  /*1230*/  IMAD R6, R40, c[0x0][0x20c], R7 ;  /* 0x0000830028067a24 */ /* 0x000fe400078e0207 */
[----:B------:R-:W-:-:S03]  /*1240*/  IMAD R7, R8, c[0x0][0x1e8], RZ ;  /* 0x00007a0008077a24 */ /* 0x000fc600078e02ff */
[----:B------:R-:W-:Y:S01]  /*1250*/  IADD3 R3, R3, R6, RZ ;  /* 0x0000000603037210 */ /* 0x000fe20007ffe0ff */
[----:B------:R-:W-:Y:S02]  /*1260*/  IMAD R6, R8, c[0x0][0x210], RZ ;  /* 0x0000840008067a24 */ /* 0x000fe400078e02ff */
[C---:B------:R-:W-:Y:S02]  /*1270*/  IMAD R7, R37.reuse, c[0x0][0x1ec], R7 ;  /* 0x00007b0025077a24 */ /* 0x040fe400078e0207 */
[----:B------:R-:W-:-:S04]  /*1280*/  IMAD.WIDE.U32 R4, R37, c[0x0][0x1e8], R4 ;  /* 0x00007a0025047a25 */ /* 0x000fc800078e0004 */
[C---:B------:R-:W-:Y:S02]  /*1290*/  IMAD R6, R37.reuse, c[0x0][0x214], R6 ;  /* 0x0000850025067a24 */ /* 0x040fe400078e0206 */
[----:B------:R-:W-:Y:S01]  /*12a0*/  IMAD.WIDE.U32 R2, R37, c[0x0][0x210], R2 ;  /* 0x0000840025027a25 */ /* 0x000fe200078e0002 */
[----:B------:R-:W-:-:S04]  /*12b0*/  IADD3 R7, R5, R7, RZ ;  /* 0x0000000705077210 */ /* 0x000fc80007ffe0ff */
[----:B------:R-:W-:Y:S02]  /*12c0*/  IADD3 R5, R3, R6, RZ ;  /* 0x0000000603057210 */ /* 0x000fe40007ffe0ff */
[----:B----4-:R-:W-:Y:S02]  /*12d0*/  @P0 SHF.R.S32.HI R3, RZ, 0x1f, R0 ;  /* 0x0000001fff030819 */ /* 0x010fe40000011400 */
[----:B------:R-:W-:Y:S02]  /*12e0*/  @!P0 MOV R3, R10 ;  /* 0x0000000a00038202 */ /* 0x000fe40000000f00 */
[----:B------:R-:W-:Y:S02]  /*12f0*/  MOV R6, R4 ;  /* 0x0000000400067202 */ /* 0x000fe40000000f00 */
[----:B------:R-:W-:Y:S02]  /*1300*/  MOV R4, R2 ;  /* 0x0000000200047202 */ /* 0x000fe40000000f00 */
[----:B------:R-:W-:Y:S01]  /*1310*/  @P0 MOV R2, R0 ;  /* 0x0000000000020202 */ /* 0x000fe20000000f00 */
[C---:B------:R-:W-:Y:S01]  /*1320*/  IMAD R0, R3.reuse, c[0x0][0x1f0], RZ ;  /* 0x00007c0003007a24 */ /* 0x040fe200078e02ff */
[----:B------:R-:W-:Y:S01]  /*1330*/  @!P0 MOV R2, R36 ;  /* 0x0000002400028202 */ /* 0x000fe20000000f00 */
[----:B------:R-:W-:-:S04]  /*1340*/  IMAD R3, R3, c[0x0][0x218], RZ ;  /* 0x0000860003037a24 */ /* 0x000fc800078e02ff */
[----:B------:R-:W-:-:S04]  /*1350*/  IMAD.WIDE.U32 R134, R2, c[0x0][0x1f0], R6 ;  /* 0x00007c0002867a25 */ /* 0x000fc800078e0006 */
[----:B------:R-:W-:-:S04]  /*1360*/  IMAD.WIDE.U32 R22, R2, c[0x0][0x218], R4 ;  /* 0x0000860002167a25 */ /* 0x000fc800078e0004 */
[C---:B------:R-:W-:Y:S02]  /*1370*/  IMAD R0, R2.reuse, c[0x0][0x1f4], R0 ;  /* 0x00007d0002007a24 */ /* 0x040fe400078e0200 */
[----:B------:R-:W-:-:S03]  /*1380*/  IMAD R2, R2, c[0x0][0x21c], R3 ;  /* 0x0000870002027a24 */ /* 0x000fc600078e0203 */
[----:B------:R-:W-:Y:S02]  /*1390*/  IADD3 R132, R135, R0, RZ ;  /* 0x0000000087847210 */ /* 0x000fe40007ffe0ff */
[----:B------:R-:W-:Y:S01]  /*13a0*/  IADD3 R21, R23, R2, RZ ;  /* 0x0000000217157210 */ /* 0x000fe20007ffe0ff */
[----:B------:R1:W-:Y:S04]  /*13b0*/  STL.64 [R1+0x18], R134 ;  /* 0x0000188601007387 */ /* 0x0003e80000100a00 */
[----:B------:R1:W-:Y:S04]  /*13c0*/  STL.64 [R1+0x20], R22 ;  /* 0x0000201601007387 */ /* 0x0003e80000100a00 */
[----:B------:R1:W-:Y:S04]  /*13d0*/  STL [R1+0x14], R132 ;  /* 0x0000148401007387 */ /* 0x0003e80000100800 */
[----:B------:R1:W-:Y:S01]  /*13e0*/  STL [R1+0x28], R21 ;  /* 0x0000281501007387 */ /* 0x0003e20000100800 */
[----:B------:R-:W-:-:S05]  /*13f0*/  IMAD.WIDE.U32 R8, R37, c[0x0][0x1b8], RZ ;  /* 0x00006e0025087a25 */ /* 0x000fca00078e00ff */
[----:B------:R-:W-:Y:S02]  /*1400*/  IADD3 R6, R9, R11, RZ ;  /* 0x0000000b09067210 */ /* 0x000fe40007ffe0ff */
[----:B------:R-:W2:Y:S04]  /*1410*/  LDL R12, [R1+0x6c] ;  /* 0x00006c00010c7983 */ /* 0x000ea80000100800 */
[----:B------:R-:W3:Y:S04]  /*1420*/  LDL R15, [R1+0x2c] ;  /* 0x00002c00010f7983 */ /* 0x000ee80000100800 */
[----:B------:R-:W4:Y:S01]  /*1430*/  LDL R16, [R1+0x44] ;  /* 0x0000440001107983 */ /* 0x000f220000100800 */
[----:B------:R-:W-:Y:S01]  /*1440*/  MOV R7, R6 ;  /* 0x0000000600077202 */ /* 0x000fe20000000f00 */
[----:B------:R-:W-:-:S02]  /*1450*/  IMAD R3, R10, c[0x0][0x1c0], RZ ;  /* 0x000070000a037a24 */ /* 0x000fc400078e02ff */
[----:B------:R-:W-:Y:S02]  /*1460*/  IMAD.MOV.U32 R6, RZ, RZ, R8 ;  /* 0x000000ffff067224 */ /* 0x000fe400078e0008 */
[C---:B------:R-:W-:Y:S02]  /*1470*/  IMAD R3, R36.reuse, c[0x0][0x1c4], R3 ;  /* 0x0000710024037a24 */ /* 0x040fe400078e0203 */
[----:B------:R-:W-:Y:S01]  /*1480*/  IMAD.WIDE.U32 R6, R36, c[0x0][0x1c0], R6 ;  /* 0x0000700024067a25 */ /* 0x000fe200078e0006 */
[----:B------:R-:W-:Y:S04]  /*1490*/  BAR.SYNC.DEFER_BLOCKING 0x0 ;  /* 0x0000000000007b1d */ /* 0x000fe80000010000 */
[----:B------:R-:W-:Y:S01]  /*14a0*/  IADD3 R3, R7, R3, RZ ;  /* 0x0000000307037210 */ /* 0x000fe20007ffe0ff */
[----:B------:R-:W-:Y:S01]  /*14b0*/  IMAD R14, R35, c[0x0][0x168], RZ ;  /* 0x00005a00230e7a24 */ /* 0x000fe200078e02ff */
[----:B------:R-:W-:-:S02]  /*14c0*/  ISETP.GE.AND P3, PT, R136, c[0x0][0x198], PT ;  /* 0x0000660088007a0c */ /* 0x000fc40003f66270 */
[----:B------:R-:W-:-:S04]  /*14d0*/  IADD3 R68, R154, -0x1, RZ ;  /* 0xffffffff9a447810 */ /* 0x000fc80007ffe0ff */
[----:B------:R-:W-:Y:S02]  /*14e0*/  SHF.R.S32.HI R20, RZ, 0x1f, R68 ;  /* 0x0000001fff147819 */ /* 0x000fe40000011444 */
[----:B------:R-:W-:Y:S01]  /*14f0*/  MOV R129, c[0x0][0x1e0] ;  /* 0x0000780000817a02 */ /* 0x000fe20000000f00 */
[----:B------:R-:W-:Y:S01]  /*1500*/  IMAD.MOV.U32 R130, RZ, RZ, c[0x0][0x1e4] ;  /* 0x00007900ff827624 */ /* 0x000fe200078e00ff */
[----:B--2---:R-:W-:-:S05]  /*1510*/  IADD3 R2, R12, R153, RZ ;  /* 0x000000990c027210 */ /* 0x004fca0007ffe0ff */
[----:B------:R-:W-:Y:S01]  /*1520*/  @P4 IMAD.HI.U32 R4, R2, c[0x0][0x2c8], RZ ;  /* 0x0000b20002044a27 */ /* 0x000fe200078e00ff */
[----:B------:R-:W-:-:S04]  /*1530*/  MOV R0, R2 ;  /* 0x0000000200007202 */ /* 0x000fc80000000f00 */
[----:B------:R-:W-:-:S04]  /*1540*/  @P4 SHF.R.U32.HI R0, RZ, c[0x0][0x2cc], R4 ;  /* 0x0000b300ff004a19 */ /* 0x000fc80000011604 */
[----:B------:R-:W-:Y:S02]  /*1550*/  IADD3 R4, -R0, RZ, RZ ;  /* 0x000000ff00047210 */ /* 0x000fe40007ffe1ff */
[----:B------:R-:W-:-:S03]  /*1560*/  SHF.R.S32.HI R5, RZ, 0x1f, R0 ;  /* 0x0000001fff057819 */ /* 0x000fc60000011400 */
[----:B------:R-:W-:Y:S02]  /*1570*/  IMAD R4, R4, c[0x0][0x2c4], R2 ;  /* 0x0000b10004047a24 */ /* 0x000fe400078e0202 */
[----:B------:R-:W-:Y:S02]  /*1580*/  IMAD.MOV.U32 R2, RZ, RZ, R6 ;  /* 0x000000ffff027224 */ /* 0x000fe400078e0006 */
[----:B------:R-:W-:Y:S02]  /*1590*/  IMAD R5, R5, c[0x0][0x1b0], RZ ;  /* 0x00006c0005057a24 */ /* 0x000fe400078e02ff */
[----:B------:R-:W-:-:S04]  /*15a0*/  IMAD.WIDE.U32 R2, R0, c[0x0][0x1b0], R2 ;  /* 0x00006c0000027a25 */ /* 0x000fc800078e0002 */
[----:B------:R-:W-:Y:S01]  /*15b0*/  IMAD R0, R0, c[0x0][0x1b4], R5 ;  /* 0x00006d0000007a24 */ /* 0x000fe200078e0205 */
[----:B------:R-:W-:-:S04]  /*15c0*/  SHF.R.S32.HI R5, RZ, 0x1f, R4 ;  /* 0x0000001fff057819 */ /* 0x000fc80000011404 */
[----:B------:R-:W-:Y:S01]  /*15d0*/  IADD3 R3, R3, R0, RZ ;  /* 0x0000000003037210 */ /* 0x000fe20007ffe0ff */
[----:B------:R-:W-:-:S04]  /*15e0*/  IMAD R0, R5, c[0x0][0x1a8], RZ ;  /* 0x00006a0005007a24 */ /* 0x000fc800078e02ff */
[C---:B------:R-:W-:Y:S02]  /*15f0*/  IMAD R0, R4.reuse, c[0x0][0x1ac], R0 ;  /* 0x00006b0004007a24 */ /* 0x040fe400078e0200 */
[----:B------:R-:W-:-:S05]  /*1600*/  IMAD.WIDE.U32 R4, R4, c[0x0][0x1a8], R2 ;  /* 0x00006a0004047a25 */ /* 0x000fca00078e0002 */
[----:B------:R-:W-:Y:S02]  /*1610*/  IADD3 R0, R5, R0, RZ ;  /* 0x0000000005007210 */ /* 0x000fe40007ffe0ff */
[----:B------:R-:W-:-:S04]  /*1620*/  LEA R2, P0, R4, c[0x0][0x160], 0x1 ;  /* 0x0000580004027a11 */ /* 0x000fc800078008ff */
[----:B------:R-:W-:Y:S02]  /*1630*/  LEA.HI.X R0, R4, c[0x0][0x164], R0, 0x1, P0 ;  /* 0x0000590004007a11 */ /* 0x000fe400000f0c00 */
[----:B------:R-:W2:Y:S01]  /*1640*/  SHFL.IDX PT, R4, R2, RZ, 0x181f ;  /* 0x00181fff02047589 */ /* 0x000ea200000e0000 */
[----:B------:R-:W-:-:S03]  /*1650*/  IMAD.IADD R3, R40, 0x1, R153 ;  /* 0x0000000128037824 */ /* 0x000fc600078e0299 */
[----:B------:R-:W5:Y:S02]  /*1660*/  SHFL.IDX PT, R5, R0, RZ, 0x181f ;  /* 0x00181fff00057589 */ /* 0x000f6400000e0000 */
[C---:B------:R-:W-:Y:S02]  /*1670*/  ISETP.GE.AND P5, PT, R3.reuse, R14, PT ;  /* 0x0000000e0300720c */ /* 0x040fe40003fa6270 */
[----:B------:R-:W1:Y:S01]  /*1680*/  SHFL.IDX PT, R8, R2, 0x1, 0x181f ;  /* 0x00381f0002087f89 */ /* 0x000e6200000e0000 */
[----:B------:R-:W-:-:S03]  /*1690*/  IADD3 R6, R3, 0x20, RZ ;  /* 0x0000002003067810 */ /* 0x000fc60007ffe0ff */
[----:B------:R-:W1:Y:S01]  /*16a0*/  SHFL.IDX PT, R9, R0, 0x1, 0x181f ;  /* 0x00381f0000097f89 */ /* 0x000e6200000e0000 */
[----:B---3--:R-:W-:-:S03]  /*16b0*/  ISETP.GE.AND P6, PT, R15, c[0x0][0x198], PT ;  /* 0x000066000f007a0c */ /* 0x008fc60003fc6270 */
[----:B------:R-:W3:Y:S01]  /*16c0*/  SHFL.IDX PT, R10, R2, 0x2, 0x181f ;  /* 0x00581f00020a7f89 */ /* 0x000ee200000e0000 */
[----:B------:R-:W-:-:S03]  /*16d0*/  ISETP.GE.AND P1, PT, R6, R14, PT ;  /* 0x0000000e0600720c */ /* 0x000fc60003f26270 */
[----:B------:R-:W1:Y:S01]  /*16e0*/  SHFL.IDX PT, R13, R0, 0x2, 0x181f ;  /* 0x00581f00000d7f89 */ /* 0x000e6200000e0000 */
[----:B------:R-:W-:Y:S02]  /*16f0*/  IADD3 R11, R3, 0x40, RZ ;  /* 0x00000040030b7810 */ /* 0x000fe40007ffe0ff */
[CC--:B--2---:R-:W-:Y:S02]  /*1700*/  @!P5 LEA R6, P2, R136.reuse, R4.reuse, 0x1 ;  /* 0x000000048806d211 */ /* 0x0c4fe400078408ff */
[C---:B------:R-:W-:Y:S01]  /*1710*/  @!P5 LEA R4, P0, R15.reuse, R4, 0x1 ;  /* 0x000000040f04d211 */ /* 0x040fe200078008ff */
[----:B------:R1:W2:Y:S01]  /*1720*/  SHFL.IDX PT, R12, R2, 0x3, 0x181f ;  /* 0x00781f00020c7f89 */ /* 0x0002a200000e0000 */
[-C--:B-----5:R-:W-:Y:S02]  /*1730*/  @!P5 LEA.HI.X R7, R136, R5.reuse, R137, 0x1, P2 ;  /* 0x000000058807d211 */ /* 0x0a0fe400010f0c89 */
[----:B----4-:R-:W-:Y:S02]  /*1740*/  @!P5 LEA.HI.X R5, R15, R5, R16, 0x1, P0 ;  /* 0x000000050f05d211 */ /* 0x010fe400000f0c10 */
[----:B------:R-:W-:Y:S01]  /*1750*/  ISETP.GE.AND P2, PT, R11, R14, PT ;  /* 0x0000000e0b00720c */ /* 0x000fe20003f46270 */
[----:B------:R3:W-:Y:S01]  /*1760*/  @!P5 LDGSTS.E.BYPASS.LTC128B.128 [R228+0x100], [R6.64], !P3 ;  /* 0x0010000006e4dfae */ /* 0x0007e2000d901d46 */
[----:B------:R-:W-:-:S03]  /*1770*/  IADD3 R3, R3, 0x60, RZ ;  /* 0x0000006003037810 */ /* 0x000fc60007ffe0ff */
[----:B------:R4:W5:Y:S04]  /*1780*/  SHFL.IDX PT, R11, R0, 0x3, 0x181f ;  /* 0x00781f00000b7f89 */ /* 0x00096800000e0000 */
[----:B------:R2:W-:Y:S01]  /*1790*/  @!P5 LDGSTS.E.BYPASS.LTC128B.128 [R228+0x4100], [R4.64], !P6 ;  /* 0x0410000004e4dfae */ /* 0x0005e2000f101d46 */
[-C--:B-1----:R-:W-:Y:S02]  /*17a0*/  @!P1 LEA R2, P0, R15, R8.reuse, 0x1 ;  /* 0x000000080f029211 */ /* 0x082fe400078008ff */
[----:B----4-:R-:W-:Y:S02]  /*17b0*/  IADD3 R0, -R40, c[0x0][0x1d0], RZ ;  /* 0x0000740028007a10 */ /* 0x010fe40007ffe1ff */
[----:B--2---:R-:W-:-:S04]  /*17c0*/  @!P1 LEA R4, P5, R136, R8, 0x1 ;  /* 0x0000000888049211 */ /* 0x004fc800078a08ff */
[CCC-:B------:R-:W-:Y:S02]  /*17d0*/  @!P1 LEA.HI.X R5, R136.reuse, R9.reuse, R137.reuse, 0x1, P5 ;  /* 0x0000000988059211 */ /* 0x1c0fe400028f0c89 */
[----:B------:R-:W-:Y:S02]  /*17e0*/  ISETP.GE.AND P5, PT, R3, R14, PT ;  /* 0x0000000e0300720c */ /* 0x000fe40003fa6270 */
[----:B------:R-:W-:Y:S01]  /*17f0*/  @!P1 LEA.HI.X R3, R15, R9, R16, 0x1, P0 ;  /* 0x000000090f039211 */ /* 0x000fe200000f0c10 */
[----:B------:R1:W-:Y:S01]  /*1800*/  @!P1 LDGSTS.E.BYPASS.LTC128B.128 [R228+0x1100], [R4.64], !P3 ;  /* 0x0110000004e49fae */ /* 0x0003e2000d901d46 */
[----:B---3--:R-:W-:Y:S01]  /*1810*/  @!P2 LEA R6, P0, R136, R10, 0x1 ;  /* 0x0000000a8806a211 */ /* 0x008fe200078008ff */
[----:B------:R-:W-:Y:S02]  /*1820*/  IMAD R0, R68, -0x80, R0 ;  /* 0xffffff8044007824 */ /* 0x000fe400078e0200 */
[----:B------:R2:W-:Y:S01]  /*1830*/  @!P1 LDGSTS.E.BYPASS.LTC128B.128 [R228+0x5100], [R2.64], !P6 ;  /* 0x0510000002e49fae */ /* 0x0005e2000f101d46 */
[----:B------:R-:W-:-:S05]  /*1840*/  @!P2 LEA.HI.X R7, R136, R13, R137, 0x1, P0 ;  /* 0x0000000d8807a211 */ /* 0x000fca00000f0c89 */
[----:B------:R3:W-:Y:S01]  /*1850*/  @!P2 LDGSTS.E.BYPASS.LTC128B.128 [R228+0x2100], [R6.64], !P3 ;  /* 0x0210000006e4afae */ /* 0x0007e2000d901d46 */
[----:B-1----:R-:W-:-:S04]  /*1860*/  @!P2 LEA R4, P1, R15, R10, 0x1 ;  /* 0x0000000a0f04a211 */ /* 0x002fc800078208ff */
[C---:B------:R-:W-:Y:S02]  /*1870*/  @!P2 LEA.HI.X R5, R15.reuse, R13, R16, 0x1, P1 ;  /* 0x0000000d0f05a211 */ /* 0x040fe400008f0c10 */
[----:B------:R-:W-:Y:S02]  /*1880*/  ISETP.GE.AND P1, PT, R0, 0x1, PT ;  /* 0x000000010000780c */ /* 0x000fe40003f26270 */
[-C--:B--2---:R-:W-:Y:S01]  /*1890*/  @!P5 LEA R2, P0, R136, R12.reuse, 0x1 ;  /* 0x0000000c8802d211 */ /* 0x084fe200078008ff */
[----:B------:R1:W-:Y:S01]  /*18a0*/  @!P2 LDGSTS.E.BYPASS.LTC128B.128 [R228+0x6100], [R4.64], !P6 ;  /* 0x0610000004e4afae */ /* 0x0003e2000f101d46 */
[----:B---3--:R-:W-:Y:S02]  /*18b0*/  IMAD R6, R20, c[0x0][0x1e0], RZ ;  /* 0x0000780014067a24 */ /* 0x008fe400078e02ff */
[----:B-----5:R-:W-:Y:S02]  /*18c0*/  @!P5 LEA.HI.X R3, R136, R11, R137, 0x1, P0 ;  /* 0x0000000b8803d211 */ /* 0x020fe400000f0c89 */
[----:B------:R-:W-:Y:S01]  /*18d0*/  IMAD R7, R68, c[0x0][0x1e4], R6 ;  /* 0x0000790044077a24 */ /* 0x000fe200078e0206 */
[----:B------:R-:W-:-:S02]  /*18e0*/  @!P5 LEA R6, P0, R15, R12, 0x1 ;  /* 0x0000000c0f06d211 */ /* 0x000fc400078008ff */
[----:B------:R2:W-:Y:S01]  /*18f0*/  @!P5 LDGSTS.E.BYPASS.LTC128B.128 [R228+0x3100], [R2.64], !P3 ;  /* 0x0310000002e4dfae */ /* 0x0005e2000d901d46 */
[----:B------:R-:W-:Y:S01]  /*1900*/  ISETP.GE.AND P2, PT, R0, 0x21, PT ;  /* 0x000000210000780c */ /* 0x000fe20003f46270 */
[----:B-1----:R-:W-:-:S05]  /*1910*/  IMAD.WIDE.U32 R4, R68, c[0x0][0x1e0], RZ ;  /* 0x0000780044047a25 */ /* 0x002fca00078e00ff */
[----:B--2---:R-:W-:Y:S02]  /*1920*/  IADD3 R3, R5, R7, RZ ;  /* 0x0000000705037210 */ /* 0x004fe40007ffe0ff */
[----:B------:R-:W-:Y:S02]  /*1930*/  LEA R2, P3, R4, R134, 0x7 ;  /* 0x0000008604027211 */ /* 0x000fe400078638ff */
[----:B------:R-:W-:Y:S02]  /*1940*/  @!P5 LEA.HI.X R7, R15, R11, R16, 0x1, P0 ;  /* 0x0000000b0f07d211 */ /* 0x000fe400000f0c10 */
[----:B------:R-:W-:Y:S02]  /*1950*/  @P1 ISETP.GE.AND P0, PT, R136, c[0x0][0x1d4], PT ;  /* 0x0000750088001a0c */ /* 0x000fe40003f06270 */
[----:B------:R-:W-:Y:S01]  /*1960*/  LEA.HI.X R3, R4, R132, R3, 0x7, P3 ;  /* 0x0000008404037211 */ /* 0x000fe200018f3c03 */
[----:B------:R1:W-:Y:S01]  /*1970*/  @!P5 LDGSTS.E.BYPASS.LTC128B.128 [R228+0x7100], [R6.64], !P6 ;  /* 0x0710000006e4dfae */ /* 0x0003e2000f101d46 */
[----:B------:R-:W-:-:S02]  /*1980*/  @P1 LEA R4, P3, R2, c[0x0][0x1c8], 0x1 ;  /* 0x0000720002041a11 */ /* 0x000fc400078608ff */
[----:B------:R-:W-:Y:S01]  /*1990*/  ISETP.GE.AND P6, PT, R15, c[0x0][0x1d4], PT ;  /* 0x000075000f007a0c */ /* 0x000fe20003fc6270 */
[----:B------:R-:W0:Y:S01]  /*19a0*/  LDGDEPBAR ;  /* 0x00000000000079af */ /* 0x000e220000000000 */
[----:B------:R-:W-:Y:S02]  /*19b0*/  @P1 LEA.HI.X R5, R2, c[0x0][0x1cc], R3, 0x1, P3 ;  /* 0x0000730002051a11 */ /* 0x000fe400018f0c03 */
[----:B------:R-:W-:-:S03]  /*19c0*/  ISETP.GE.AND P5, PT, R0, 0x41, PT ;  /* 0x000000410000780c */ /* 0x000fc60003fa6270 */
[----:B------:R2:W-:Y:S01]  /*19d0*/  @P1 LDGSTS.E.BYPASS.LTC128B.128 [R228+0x8100], [R4.64], !P0 ;  /* 0x0810000004e41fae */ /* 0x0005e2000c101d46 */
[----:B------:R-:W-:-:S05]  /*19e0*/  IMAD.WIDE.U32 R10, R129, 0x40, RZ ;  /* 0x00000040810a7825 */ /* 0x000fca00078e00ff */
[----:B------:R2:W-:Y:S01]  /*19f0*/  @P1 LDGSTS.E.BYPASS.LTC128B.128 [R228+0xc100], [R4.64+0x80], !P6 ;  /* 0x0c10008004e41fae */ /* 0x0005e2000f101d46 */
[----:B-1----:R-:W-:-:S04]  /*1a00*/  @P2 LEA R6, P3, R129, R2, 0x5 ;  /* 0x0000000281062211 */ /* 0x002fc800078628ff */
[----:B------:R-:W-:Y:S02]  /*1a10*/  @P2 LEA R8, P0, R6, c[0x0][0x1c8], 0x1 ;  /* 0x0000720006082a11 */ /* 0x000fe400078008ff */
[----:B------:R-:W-:Y:S02]  /*1a20*/  @P2 LEA.HI.X R7, R129, R3, R130, 0x5, P3 ;  /* 0x0000000381072211 */ /* 0x000fe400018f2c82 */
[----:B------:R-:W-:Y:S02]  /*1a30*/  ISETP.GE.AND P3, PT, R0, 0x61, PT ;  /* 0x000000610000780c */ /* 0x000fe40003f66270 */
[----:B------:R-:W-:Y:S02]  /*1a40*/  @P2 LEA.HI.X R9, R6, c[0x0][0x1cc], R7, 0x1, P0 ;  /* 0x0000730006092a11 */ /* 0x000fe400000f0c07 */
[----:B------:R-:W-:Y:S02]  /*1a50*/  @P2 ISETP.GE.AND P0, PT, R136, c[0x0][0x1d4], PT ;  /* 0x0000750088002a0c */ /* 0x000fe40003f06270 */
[----:B------:R-:W-:-:S02]  /*1a60*/  @P5 IADD3 R0, P1, R2, R10, RZ ;  /* 0x0000000a02005210 */ /* 0x000fc40007f3e0ff */
[----:B--2---:R-:W-:-:S04]  /*1a70*/  SHF.L.U32 R4, R130, 0x6, RZ ;  /* 0x0000000682047819 */ /* 0x004fc800000006ff */
[----:B------:R-:W-:Y:S02]  /*1a80*/  @P5 IADD3.X R4, R3, R11, R4, P1, !PT ;  /* 0x0000000b03045210 */ /* 0x000fe40000ffe404 */
[C---:B------:R-:W-:Y:S01]  /*1a90*/  @P5 LEA R6, P1, R0.reuse, c[0x0][0x1c8], 0x1 ;  /* 0x0000720000065a11 */ /* 0x040fe200078208ff */
[----:B------:R-:W-:Y:S02]  /*1aa0*/  @P3 IMAD.WIDE.U32 R2, R129, 0x60, R2 ;  /* 0x0000006081023825 */ /* 0x000fe400078e0002 */
[----:B------:R1:W-:Y:S01]  /*1ab0*/  @P2 LDGSTS.E.BYPASS.LTC128B.128 [R228+0x9100], [R8.64], !P0 ;  /* 0x0910000008e42fae */ /* 0x0003e2000c101d46 */
[----:B------:R-:W-:Y:S01]  /*1ac0*/  @P5 LEA.HI.X R7, R0, c[0x0][0x1cc], R4, 0x1, P1 ;  /* 0x0000730000075a11 */ /* 0x000fe200008f0c04 */
[----:B------:R-:W-:Y:S01]  /*1ad0*/  @P3 IMAD R0, R130, 0x60, RZ ;  /* 0x0000006082003824 */ /* 0x000fe200078e02ff */
[C---:B------:R-:W-:Y:S01]  /*1ae0*/  @P5 ISETP.GE.AND P1, PT, R136.reuse, c[0x0][0x1d4], PT ;  /* 0x0000750088005a0c */ /* 0x040fe20003f26270 */
[----:B------:R1:W-:Y:S01]  /*1af0*/  @P2 LDGSTS.E.BYPASS.LTC128B.128 [R228+0xd100], [R8.64+0x80], !P6 ;  /* 0x0d10008008e42fae */ /* 0x0003e2000f101d46 */
[----:B------:R-:W-:-:S02]  /*1b00*/  @P3 ISETP.GE.AND P0, PT, R136, c[0x0][0x1d4], PT ;  /* 0x0000750088003a0c */ /* 0x000fc40003f06270 */
[----:B------:R-:W-:Y:S02]  /*1b10*/  @P3 IADD3 R0, R3, R0, RZ ;  /* 0x0000000003003210 */ /* 0x000fe40007ffe0ff */
[----:B------:R-:W-:-:S04]  /*1b20*/  @P3 LEA R4, P2, R2, c[0x0][0x1c8], 0x1 ;  /* 0x0000720002043a11 */ /* 0x000fc800078408ff */
[----:B------:R-:W-:-:S03]  /*1b30*/  @P3 LEA.HI.X R5, R2, c[0x0][0x1cc], R0, 0x1, P2 ;  /* 0x0000730002053a11 */ /* 0x000fc600010f0c00 */
[----:B------:R2:W-:Y:S04]  /*1b40*/  @P5 LDGSTS.E.BYPASS.LTC128B.128 [R228+0xa100], [R6.64], !P1 ;  /* 0x0a10000006e45fae */ /* 0x0005e8000c901d46 */
[----:B------:R2:W-:Y:S04]  /*1b50*/  @P5 LDGSTS.E.BYPASS.LTC128B.128 [R228+0xe100], [R6.64+0x80], !P6 ;  /* 0x0e10008006e45fae */ /* 0x0005e8000f101d46 */
[----:B------:R2:W-:Y:S04]  /*1b60*/  @P3 LDGSTS.E.BYPASS.LTC128B.128 [R228+0xb100], [R4.64], !P0 ;  /* 0x0b10000004e43fae */ /* 0x0005e8000c101d46 */
[----:B------:R2:W-:Y:S04]  /*1b70*/  @P3 LDGSTS.E.BYPASS.LTC128B.128 [R228+0xf100], [R4.64+0x80], !P6 ;  /* 0x0f10008004e43fae */ /* 0x0005e8000f101d46 */
[----:B------:R-:W0:Y:S01]  /*1b80*/  LDGDEPBAR ;  /* 0x00000000000079af */ /* 0x000e220000000000 */
[----:B------:R-:W-:-:S04]  /*1b90*/  DEPBAR.LE SB0, 0x1 ;  /* 0x000080400000791a */ /* 0x000fc80000000000 */
[----:B------:R-:W-:Y:S06]  /*1ba0*/  BAR.SYNC.DEFER_BLOCKING 0x0 ;  /* 0x0000000000007b1d */ /* 0x000fec0000010000 */
[----:B------:R-:W-:Y:S04]  /*1bb0*/  LDSM.16.M88.4 R140, [R224] ;  /* 0x00000000e08c783b */ /* 0x000fe80000000200 */
[----:B------:R-:W-:Y:S04]  /*1bc0*/  LDSM.16.M88.4 R144, [R225] ;  /* 0x00000000e190783b */ /* 0x000fe80000000200 */
[----:B------:R-:W-:Y:S04]  /*1bd0*/  LDSM.16.M88.4 R164, [R227] ;  /* 0x00000000e3a4783b */ /* 0x000fe80000000200 */
[----:B------:R-:W-:Y:S04]  /*1be0*/  LDSM.16.M88.4 R172, [R226] ;  /* 0x00000000e2ac783b */ /* 0x000fe80000000200 */
[----:B------:R-:W-:Y:S04]  /*1bf0*/  LDSM.16.M88.4 R176, [R224+0x4000] ;  /* 0x00400000e0b0783b */ /* 0x000fe80000000200 */
[----:B------:R-:W-:Y:S04]  /*1c00*/  LDSM.16.M88.4 R180, [R225+0x4000] ;  /* 0x00400000e1b4783b */ /* 0x000fe80000000200 */
[----:B------:R-:W-:Y:S04]  /*1c10*/  LDSM.16.M88.4 R184, [R227+0x4000] ;  /* 0x00400000e3b8783b */ /* 0x000fe80000000200 */
[----:B------:R-:W-:Y:S04]  /*1c20*/  LDSM.16.M88.4 R188, [R226+0x4000] ;  /* 0x00400000e2bc783b */ /* 0x000fe80000000200 */
[----:B------:R-:W-:Y:S06]  /*1c30*/  BAR.SYNC.DEFER_BLOCKING 0x0 ;  /* 0x0000000000007b1d */ /* 0x000fec0000010000 */
[----:B------:R-:W-:-:S04]  /*1c40*/  DEPBAR.LE SB0, 0x0 ;  /* 0x000080000000791a */ /* 0x000fc80000000000 */
[----:B------:R-:W-:Y:S06]  /*1c50*/  BAR.SYNC.DEFER_BLOCKING 0x0 ;  /* 0x0000000000007b1d */ /* 0x000fec0000010000 */
[----:B--2---:R-:W2:Y:S04]  /*1c60*/  LDSM.16.M88.4 R4, [R201] ;  /* 0x00000000c904783b */ /* 0x004ea80000000200 */
[----:B------:R-:W3:Y:S04]  /*1c70*/  LDSM.16.M88.4 R16, [R201+0x800] ;  /* 0x00080000c910783b */ /* 0x000ee80000000200 */
[----:B------:R-:W4:Y:S04]  /*1c80*/  LDSM.16.M88.4 R28, [R222] ;  /* 0x00000000de1c783b */ /* 0x000f280000000200 */
[----:B------:R-:W5:Y:S04]  /*1c90*/  LDSM.16.M88.4 R24, [R207] ;  /* 0x00000000cf18783b */ /* 0x000f680000000200 */
[----:B------:R-:W3:Y:S01]  /*1ca0*/  LDSM.16.M88.4 R32, [R201+0x1000] ;  /* 0x00100000c920783b */ /* 0x000ee20000000200 */
[----:B------:R-:W-:Y:S01]  /*1cb0*/  IMAD R0, R20, c[0x0][0x208], RZ ;  /* 0x0000820014007a24 */ /* 0x000fe200078e02ff */
[----:B------:R-:W-:-:S02]  /*1cc0*/  MOV R131, 0xffffff80 ;  /* 0xffffff8000837802 */ /* 0x000fc40000000f00 */
[----:B------:R-:W4:Y:S01]  /*1cd0*/  LDSM.16.M88.4 R36, [R221] ;  /* 0x00000000dd24783b */ /* 0x000f220000000200 */
[----:B------:R-:W-:-:S03]  /*1ce0*/  ISETP.GE.AND P5, PT, R136, c[0x0][0x1d4], PT ;  /* 0x0000750088007a0c */ /* 0x000fc60003fa6270 */
[----:B------:R-:W-:Y:S04]  /*1cf0*/  LDSM.16.M88.4 R48, [R201+0x3800] ;  /* 0x00380000c930783b */ /* 0x000fe80000000200 */
[----:B------:R-:W-:Y:S04]  /*1d00*/  LDSM.16.M88.4 R56, [R220] ;  /* 0x00000000dc38783b */ /* 0x000fe80000000200 */
[----:B------:R-:W-:Y:S04]  /*1d10*/  LDSM.16.M88.4 R60, [R218] ;  /* 0x00000000da3c783b */ /* 0x000fe80000000200 */
[----:B------:R-:W-:Y:S01]  /*1d20*/  LDSM.16.M88.4 R76, [R217] ;  /* 0x00000000d94c783b */ /* 0x000fe20000000200 */
[C---:B--2---:R-:W-:Y:S03]  /*1d30*/  HMMA.16816.F32.BF16 R12, R140.reuse, R4, RZ ;  /* 0x000000048c0c723c */ /* 0x044fe600000418ff */
[----:B------:R-:W-:Y:S04]  /*1d40*/  LDSM.16.M88.4 R52, [R219] ;  /* 0x00000000db34783b */ /* 0x000fe80000000200 */
[----:B------:R-:W-:Y:S01]  /*1d50*/  LDSM.16.M88.4 R92, [R216] ;  /* 0x00000000d85c783b */ /* 0x000fe20000000200 */
[C---:B-1----:R-:W-:Y:S08]  /*1d60*/  HMMA.16816.F32.BF16 R8, R140.reuse, R6, RZ ;  /* 0x000000068c08723c */ /* 0x042ff000000418ff */
[C---:B---3--:R-:W-:Y:S08]  /*1d70*/  HMMA.16816.F32.BF16 R4, R140.reuse, R16, RZ ;  /* 0x000000108c04723c */ /* 0x048ff000000418ff */
[----:B------:R-:W-:Y:S01]  /*1d80*/  HMMA.16816.F32.BF16 R16, R140, R18, RZ ;  /* 0x000000128c10723c */ /* 0x000fe200000418ff */
[----:B------:R-:W-:-:S02]  /*1d90*/  IMAD R0, R68, c[0x0][0x20c], R0 ;  /* 0x0000830044007a24 */ /* 0x000fc400078e0200 */
[C---:B------:R-:W-:Y:S11]  /*1da0*/  IMAD R128, R68.reuse, R131, c[0x0][0x1d0] ;  /* 0x0000740044807624 */ /* 0x040ff600078e0283 */
[----:B------:R-:W-:Y:S02]  /*1db0*/  @!UPT UIADD3 URZ, URZ, URZ, URZ ;  /* 0x0000003f3f3ff290 */ /* 0x000fe4000fffe03f */
[C---:B----4-:R-:W-:Y:S07]  /*1dc0*/  HMMA.16816.F32.BF16 R124, R144.reuse, R28, R4 ;  /* 0x0000001c907c723c */ /* 0x050fee0000041804 */
[----:B------:R-:W-:Y:S01]  /*1dd0*/  IMAD.WIDE.U32 R4, R68, c[0x0][0x208], RZ ;  /* 0x0000820044047a25 */ /* 0x000fe200078e00ff */
[----:B-----5:R-:W-:Y:S01]  /*1de0*/  HMMA.16816.F32.BF16 R112, R144, R24, R12 ;  /* 0x000000189070723c */ /* 0x020fe2000004180c */
[----:B------:R-:W-:Y:S03]  /*1df0*/  LDSM.16.M88.4 R12, [R201+0x2800] ;  /* 0x00280000c90c783b */ /* 0x000fe60000000200 */
[----:B------:R-:W-:-:S02]  /*1e00*/  LEA R3, P0, R4, R22, 0x7 ;  /* 0x0000001604037211 */ /* 0x000fc400078038ff */
[----:B------:R-:W-:Y:S02]  /*1e10*/  IADD3 R0, R5, R0, RZ ;  /* 0x0000000005007210 */ /* 0x000fe40007ffe0ff */
[C---:B------:R-:W-:Y:S01]  /*1e20*/  HMMA.16816.F32.BF16 R120, R144.reuse, R26, R8 ;  /* 0x0000001a9078723c */ /* 0x040fe20000041808 */
[----:B------:R-:W1:Y:S01]  /*1e30*/  LDSM.16.M88.4 R24, [R201+0x1800] ;  /* 0x00180000c918783b */ /* 0x000e620000000200 */
[----:B------:R-:W-:Y:S01]  /*1e40*/  LEA.HI.X R4, R4, R21, R0, 0x7, P0 ;  /* 0x0000001504047211 */ /* 0x000fe200000f3c00 */
[----:B------:R-:W-:Y:S02]  /*1e50*/  IMAD.IADD R0, R128, 0x1, -R40 ;  /* 0x0000000180007824 */ /* 0x000fe400078e0a28 */
[----:B------:R-:W2:Y:S03]  /*1e60*/  LDSM.16.M88.4 R40, [R201+0x3000] ;  /* 0x00300000c928783b */ /* 0x000ea60000000200 */
[----:B------:R-:W-:Y:S01]  /*1e70*/  HMMA.16816.F32.BF16 R100, R144, R30, R16 ;  /* 0x0000001e9064723c */ /* 0x000fe20000041810 */
[----:B------:R-:W3:Y:S01]  /*1e80*/  LDSM.16.M88.4 R16, [R201+0x2000] ;  /* 0x00200000c910783b */ /* 0x000ee20000000200 */
[----:B------:R-:W-:Y:S01]  /*1e90*/  IMAD.MOV.U32 R28, RZ, RZ, 0x6 ;  /* 0x00000006ff1c7424 */ /* 0x000fe200078e00ff */
[----:B------:R-:W-:-:S05]  /*1ea0*/  MOV R29, c[0x0][0x208] ;  /* 0x00008200001d7a02 */ /* 0x000fca0000000f00 */
[----:B------:R-:W-:Y:S01]  /*1eb0*/  HMMA.16816.F32.BF16 R8, R140, R32, RZ ;  /* 0x000000208c08723c */ /* 0x000fe200000418ff */
[C---:B------:R-:W-:Y:S02]  /*1ec0*/  SHF.L.U64.HI R28, R29.reuse, R28, c[0x0][0x20c] ;  /* 0x000083001d1c7619 */ /* 0x040fe4000001021c */
[----:B------:R-:W-:Y:S02]  /*1ed0*/  SHF.L.U32 R29, R29, 0x6, RZ ;  /* 0x000000061d1d7819 */ /* 0x000fe400000006ff */
[----:B------:R-:W-:-:S03]  /*1ee0*/  LEA R2, P1, R3, c[0x0][0x1f8], 0x1 ;  /* 0x00007e0003027a11 */ /* 0x000fc600078208ff */
[----:B------:R-:W-:Y:S01]  /*1ef0*/  HMMA.16816.F32.BF16 R20, R140, R34, RZ ;  /* 0x000000228c14723c */ /* 0x000fe200000418ff */
[----:B------:R-:W-:Y:S02]  /*1f00*/  IADD3 R6, P0, R29, R2, RZ ;  /* 0x000000021d067210 */ /* 0x000fe40007f1e0ff */
[----:B------:R-:W-:Y:S02]  /*1f10*/  LEA.HI.X R3, R3, c[0x0][0x1fc], R4, 0x1, P1 ;  /* 0x00007f0003037a11 */ /* 0x000fe400008f0c04 */
[----:B------:R-:W-:Y:S02]  /*1f20*/  ISETP.LT.OR P2, PT, R0, 0x1, P5 ;  /* 0x000000010000780c */ /* 0x000fe40002f41670 */
[----:B------:R-:W-:Y:S02]  /*1f30*/  IADD3.X R7, R28, R3, RZ, P0, !PT ;  /* 0x000000031c077210 */ /* 0x000fe400007fe4ff */
[----:B------:R-:W-:Y:S02]  /*1f40*/  ISETP.LT.OR P0, PT, R0, 0x1, P6 ;  /* 0x000000010000780c */ /* 0x000fe40003701670 */
[----:B------:R-:W-:-:S02]  /*1f50*/  IADD3 R4, P1, R6, R29, RZ ;  /* 0x0000001d06047210 */ /* 0x000fc40007f3e0ff */
[----:B------:R-:W-:Y:S02]  /*1f60*/  ISETP.LT.OR P3, PT, R0, 0x21, P5 ;  /* 0x000000210000780c */ /* 0x000fe40002f61670 */
[----:B------:R-:W-:Y:S01]  /*1f70*/  IADD3.X R5, R7, R28, RZ, P1, !PT ;  /* 0x0000001c07057210 */ /* 0x000fe20000ffe4ff */
[C---:B------:R-:W-:Y:S02]  /*1f80*/  HMMA.16816.F32.BF16 R108, R144.reuse, R36, R8 ;  /* 0x00000024906c723c */ /* 0x040fe40000041808 */
[----:B------:R-:W-:Y:S01]  /*1f90*/  @!PT LDS RZ, [RZ] ;  /* 0x00000000fffff984 */ /* 0x000fe20000000800 */
[----:B------:R-:W-:Y:S01]  /*1fa0*/  @!PT LDS RZ, [RZ] ;  /* 0x00000000fffff984 */ /* 0x000fe20000000800 */
[----:B------:R-:W-:Y:S01]  /*1fb0*/  @!PT LDS RZ, [RZ] ;  /* 0x00000000fffff984 */ /* 0x000fe20000000800 */
[----:B------:R4:W-:Y:S04]  /*1fc0*/  LDGSTS.E.BYPASS.LTC128B.128 [R228+0x100], [R2.64], !P2 ;  /* 0x0010000002e47fae */ /* 0x0009e8000d101d46 */
[----:B------:R4:W-:Y:S01]  /*1fd0*/  LDGSTS.E.BYPASS.LTC128B.128 [R228+0x4100], [R2.64+0x80], !P0 ;  /* 0x0410008002e47fae */ /* 0x0009e2000c101d46 */
[----:B------:R-:W-:Y:S01]  /*1fe0*/  IADD3 R8, P2, P1, R29, 0x80, R2 ;  /* 0x000000801d087810 */ /* 0x000fe2000795e002 */
[----:B------:R-:W-:Y:S02]  /*1ff0*/  HMMA.16816.F32.BF16 R116, R144, R38, R20 ;  /* 0x000000269074723c */ /* 0x000fe40000041814 */
[----:B------:R5:W-:Y:S01]  /*2000*/  LDGSTS.E.BYPASS.LTC128B.128 [R228+0x1100], [R6.64], !P3 ;  /* 0x0110000006e47fae */ /* 0x000be2000d901d46 */
[----:B------:R-:W-:-:S02]  /*2010*/  IADD3.X R9, R28, RZ, R3, P2, P1 ;  /* 0x000000ff1c097210 */ /* 0x000fc400017e2403 */
[----:B------:R-:W-:-:S03]  /*2020*/  ISETP.LT.OR P1, PT, R0, 0x21, P6 ;  /* 0x000000210000780c */ /* 0x000fc60003721670 */
[----:B-1----:R-:W-:Y:S01]  /*2030*/  HMMA.16816.F32.BF16 R44, R140, R24, RZ ;  /* 0x000000188c2c723c */ /* 0x002fe200000418ff */
[C---:B------:R-:W-:Y:S02]  /*2040*/  ISETP.LT.OR P2, PT, R0.reuse, 0x41, P5 ;  /* 0x000000410000780c */ /* 0x040fe40002f41670 */
[----:B------:R-:W-:-:S05]  /*2050*/  ISETP.LT.OR P5, PT, R0, 0x61, P5 ;  /* 0x000000610000780c */ /* 0x000fca0002fa1670 */
[C---:B------:R-:W-:Y:S01]  /*2060*/  HMMA.16816.F32.BF16 R36, R140.reuse, R26, RZ ;  /* 0x0000001a8c24723c */ /* 0x040fe200000418ff */
[----:B------:R-:W-:Y:S01]  /*2070*/  ISETP.LT.OR P3, PT, R0, 0x61, P6 ;  /* 0x000000610000780c */ /* 0x000fe20003761670 */
[----:B------:R1:W-:Y:S04]  /*2080*/  LDGSTS.E.BYPASS.LTC128B.128 [R228+0x5100], [R8.64], !P1 ;  /* 0x0510000008e47fae */ /* 0x0003e8000c901d46 */
[----:B------:R5:W-:Y:S01]  /*2090*/  LDGSTS.E.BYPASS.LTC128B.128 [R228+0x2100], [R4.64], !P2 ;  /* 0x0210000004e47fae */ /* 0x000be2000d101d46 */
[----:B----4-:R-:W-:Y:S01]  /*20a0*/  IADD3 R2, P0, R4, R29, RZ ;  /* 0x0000001d04027210 */ /* 0x010fe20007f1e0ff */
[----:B------:R-:W-:Y:S03]  /*20b0*/  HMMA.16816.F32.BF16 R24, R140, R12, RZ ;  /* 0x0000000c8c18723c */ /* 0x000fe600000418ff */
[----:B------:R-:W-:-:S02]  /*20c0*/  IADD3.X R3, R5, R28, RZ, P0, !PT ;  /* 0x0000001c05037210 */ /* 0x000fc400007fe4ff */
[----:B------:R-:W-:-:S03]  /*20d0*/  ISETP.LT.OR P0, PT, R0, 0x41, P6 ;  /* 0x000000410000780c */ /* 0x000fc60003701670 */
[C---:B------:R-:W-:Y:S08]  /*20e0*/  HMMA.16816.F32.BF16 R20, R140.reuse, R14, RZ ;  /* 0x0000000e8c14723c */ /* 0x040ff000000418ff */
[C---:B--2---:R-:W-:Y:S02]  /*20f0*/  HMMA.16816.F32.BF16 R12, R140.reuse, R42, RZ ;  /* 0x0000002a8c0c723c */ /* 0x044fe400000418ff */
[----:B------:R5:W-:Y:S04]  /*2100*/  LDGSTS.E.BYPASS.LTC128B.128 [R228+0x6100], [R4.64+0x80], !P0 ;  /* 0x0610008004e47fae */ /* 0x000be8000c101d46 */
[----:B------:R2:W-:Y:S02]  /*2110*/  LDGSTS.E.BYPASS.LTC128B.128 [R228+0x3100], [R2.64], !P5 ;  /* 0x0310000002e47fae */ /* 0x0005e4000e901d46 */
[C---:B---3--:R-:W-:Y:S02]  /*2120*/  HMMA.16816.F32.BF16 R28, R140.reuse, R18, RZ ;  /* 0x000000128c1c723c */ /* 0x048fe400000418ff */
[----:B------:R2:W-:Y:S04]  /*2130*/  LDGSTS.E.BYPASS.LTC128B.128 [R228+0x7100], [R2.64+0x80], !P3 ;  /* 0x0710008002e47fae */ /* 0x0005e8000d901d46 */
[----:B------:R-:W3:Y:S02]  /*2140*/  LDSM.16.M88.4 R64, [R205] ;  /* 0x00000000cd40783b */ /* 0x000ee40000000200 */
[C---:B------:R-:W-:Y:S02]  /*2150*/  HMMA.16816.F32.BF16 R32, R140.reuse, R16, RZ ;  /* 0x000000108c20723c */ /* 0x040fe400000418ff */
[----:B------:R-:W-:Y:S04]  /*2160*/  LDSM.16.M88.4 R72, [R205+0x800] ;  /* 0x00080000cd48783b */ /* 0x000fe80000000200 */
[----:B------:R-:W-:Y:S02]  /*2170*/  LDSM.16.M88.4 R88, [R205+0x1000] ;  /* 0x00100000cd58783b */ /* 0x000fe40000000200 */
[C---:B------:R-:W-:Y:S02]  /*2180*/  HMMA.16816.F32.BF16 R16, R140.reuse, R40, RZ ;  /* 0x000000288c10723c */ /* 0x040fe400000418ff */
[----:B------:R-:W0:Y:S06]  /*2190*/  LDGDEPBAR ;  /* 0x00000000000079af */ /* 0x000e2c0000000000 */
[C---:B-1----:R-:W-:Y:S08]  /*21a0*/  HMMA.16816.F32.BF16 R8, R140.reuse, R48, RZ ;  /* 0x000000308c08723c */ /* 0x042ff000000418ff */
[----:B-----5:R-:W-:Y:S08]  /*21b0*/  HMMA.16816.F32.BF16 R4, R140, R50, RZ ;  /* 0x000000328c04723c */ /* 0x020ff000000418ff */
[C---:B------:R-:W-:Y:S08]  /*21c0*/  HMMA.16816.F32.BF16 R96, R144.reuse, R56, R44 ;  /* 0x000000389060723c */ /* 0x040ff0000004182c */
[C---:B------:R-:W-:Y:S08]  /*21d0*/  HMMA.16816.F32.BF16 R80, R144.reuse, R58, R36 ;  /* 0x0000003a9050723c */ /* 0x040ff00000041824 */
[C---:B------:R-:W-:Y:S01]  /*21e0*/  HMMA.16816.F32.BF16 R56, R144.reuse, R60, R24 ;  /* 0x0000003c9038723c */ /* 0x040fe20000041818 */
[----:B------:R-:W1:Y:S07]  /*21f0*/  LDSM.16.M88.4 R24, [R205+0x2000] ;  /* 0x00200000cd18783b */ /* 0x000e6e0000000200 */
[C---:B------:R-:W-:Y:S01]  /*2200*/  HMMA.16816.F32.BF16 R44, R144.reuse, R78, R12 ;  /* 0x0000004e902c723c */ /* 0x040fe2000004180c */
[----:B------:R-:W4:Y:S07]  /*2210*/  LDSM.16.M88.4 R12, [R205+0x3800] ;  /* 0x00380000cd0c783b */ /* 0x000f2e0000000200 */
[C---:B------:R-:W-:Y:S01]  /*2220*/  HMMA.16816.F32.BF16 R104, R144.reuse, R54, R28 ;  /* 0x000000369068723c */ /* 0x040fe2000004181c */
[----:B------:R-:W5:Y:S07]  /*2230*/  LDSM.16.M88.4 R28, [R205+0x1800] ;  /* 0x00180000cd1c783b */ /* 0x000f6e0000000200 */
[C---:B------:R-:W-:Y:S01]  /*2240*/  HMMA.16816.F32.BF16 R48, R144.reuse, R76, R16 ;  /* 0x0000004c9030723c */ /* 0x040fe20000041810 */
[----:B------:R-:W1:Y:S07]  /*2250*/  LDSM.16.M88.4 R16, [R205+0x3000] ;  /* 0x00300000cd10783b */ /* 0x000e6e0000000200 */
[C---:B------:R-:W-:Y:S08]  /*2260*/  HMMA.16816.F32.BF16 R40, R144.reuse, R92, R8 ;  /* 0x0000005c9028723c */ /* 0x040ff00000041808 */
[C---:B------:R-:W-:Y:S01]  /*2270*/  HMMA.16816.F32.BF16 R84, R144.reuse, R52, R32 ;  /* 0x000000349054723c */ /* 0x040fe20000041820 */
[----:B------:R-:W2:Y:S07]  /*2280*/  LDSM.16.M88.4 R32, [R202] ;  /* 0x00000000ca20783b */ /* 0x000eae0000000200 */
[C---:B------:R-:W-:Y:S01]  /*2290*/  HMMA.16816.F32.BF16 R8, R144.reuse, R94, R4 ;  /* 0x0000005e9008723c */ /* 0x040fe20000041804 */
[----:B------:R-:W-:Y:S07]  /*22a0*/  LDSM.16.M88.4 R92, [R202+0x1800] ;  /* 0x00180000ca5c783b */ /* 0x000fee0000000200 */
[----:B------:R-:W-:Y:S01]  /*22b0*/  HMMA.16816.F32.BF16 R52, R144, R62, R20 ;  /* 0x0000003e9034723c */ /* 0x000fe20000041814 */
[----:B------:R-:W2:Y:S07]  /*22c0*/  LDSM.16.M88.4 R20, [R205+0x2800] ;  /* 0x00280000cd14783b */ /* 0x000eae0000000200 */
[C---:B---3--:R-:W-:Y:S08]  /*22d0*/  HMMA.16816.F32.BF16 R4, R164.reuse, R64, R112 ;  /* 0x00000040a404723c */ /* 0x048ff00000041870 */
[C---:B-1----:R-:W-:Y:S08]  /*22e0*/  HMMA.16816.F32.BF16 R60, R164.reuse, R26, R104 ;  /* 0x0000001aa43c723c */ /* 0x042ff00000041868 */
[C---:B----4-:R-:W-:Y:S01]  /*22f0*/  HMMA.16816.F32.BF16 R104, R164.reuse, R14, R8 ;  /* 0x0000000ea468723c */ /* 0x050fe20000041808 */
[----:B------:R-:W1:Y:S07]  /*2300*/  LDSM.16.M88.4 R8, [R201+0x4000] ;  /* 0x00400000c908783b */ /* 0x000e6e0000000200 */
[C---:B------:R-:W-:Y:S08]  /*2310*/  HMMA.16816.F32.BF16 R36, R164.reuse, R66, R120 ;  /* 0x00000042a424723c */ /* 0x040ff00000041878 */
[C---:B------:R-:W-:Y:S08]  /*2320*/  HMMA.16816.F32.BF16 R64, R164.reuse, R72, R124 ;  /* 0x00000048a440723c */ /* 0x040ff0000004187c */
[C---:B------:R-:W-:Y:S01]  /*2330*/  HMMA.16816.F32.BF16 R100, R164.reuse, R74, R100 ;  /* 0x0000004aa464723c */ /* 0x040fe20000041864 */
[----:B------:R-:W3:Y:S07]  /*2340*/  LDSM.16.M88.4 R72, [R202+0x800] ;  /* 0x00080000ca48783b */ /* 0x000eee0000000200 */
[C---:B------:R-:W-:Y:S08]  /*2350*/  HMMA.16816.F32.BF16 R108, R164.reuse, R88, R108 ;  /* 0x00000058a46c723c */ /* 0x040ff0000004186c */
[C---:B------:R-:W-:Y:S01]  /*2360*/  HMMA.16816.F32.BF16 R112, R164.reuse, R90, R116 ;  /* 0x0000005aa470723c */ /* 0x040fe20000041874 */
[----:B------:R-:W-:Y:S07]  /*2370*/  LDSM.16.M88.4 R116, [R202+0x2000] ;  /* 0x00200000ca74783b */ /* 0x000fee0000000200 */
[C---:B-----5:R-:W-:Y:S08]  /*2380*/  HMMA.16816.F32.BF16 R88, R164.reuse, R28, R96 ;  /* 0x0000001ca458723c */ /* 0x060ff00000041860 */
[C---:B------:R-:W-:Y:S01]  /*2390*/  HMMA.16816.F32.BF16 R96, R164.reuse, R30, R80 ;  /* 0x0000001ea460723c */ /* 0x040fe20000041850 */
[----:B------:R-:W4:Y:S07]  /*23a0*/  LDSM.16.M88.4 R80, [R202+0x1000] ;  /* 0x00100000ca50783b */ /* 0x000f2e0000000200 */
[C---:B------:R-:W-:Y:S01]  /*23b0*/  HMMA.16816.F32.BF16 R76, R164.reuse, R24, R84 ;  /* 0x00000018a44c723c */ /* 0x040fe20000041854 */
[----:B------:R-:W-:Y:S07]  /*23c0*/  LDSM.16.M88.4 R84, [R202+0x2800] ;  /* 0x00280000ca54783b */ /* 0x000fee0000000200 */
[C---:B------:R-:W-:Y:S08]  /*23d0*/  HMMA.16816.F32.BF16 R48, R164.reuse, R16, R48 ;  /* 0x00000010a430723c */ /* 0x040ff00000041830 */
[----:B------:R-:W-:Y:S01]  /*23e0*/  HMMA.16816.F32.BF16 R24, R164, R18, R44 ;  /* 0x00000012a418723c */ /* 0x000fe2000004182c */
[----:B------:R-:W5:Y:S07]  /*23f0*/  LDSM.16.M88.4 R16, [R202+0x3000] ;  /* 0x00300000ca10783b */ /* 0x000f6e0000000200 */
[----:B--2---:R-:W-:Y:S08]  /*2400*/  HMMA.16816.F32.BF16 R4, R172, R32, R4 ;  /* 0x00000020ac04723c */ /* 0x004ff00000041804 */
[C---:B------:R-:W-:Y:S08]  /*2410*/  HMMA.16816.F32.BF16 R56, R164.reuse, R20, R56 ;  /* 0x00000014a438723c */ /* 0x040ff00000041838 */
[C---:B------:R-:W-:Y:S01]  /*2420*/  HMMA.16816.F32.BF16 R28, R164.reuse, R22, R52 ;  /* 0x00000016a41c723c */ /* 0x040fe20000041834 */
[----:B------:R-:W2:Y:S07]  /*2430*/  LDSM.16.M88.4 R20, [R215] ;  /* 0x00000000d714783b */ /* 0x000eae0000000200 */
[----:B------:R-:W-:Y:S01]  /*2440*/  HMMA.16816.F32.BF16 R44, R164, R12, R40 ;  /* 0x0000000ca42c723c */ /* 0x000fe20000041828 */
[----:B------:R-:W2:Y:S07]  /*2450*/  LDSM.16.M88.4 R40, [R202+0x3800] ;  /* 0x00380000ca28783b */ /* 0x000eae0000000200 */
[----:B------:R-:W-:Y:S01]  /*2460*/  HMMA.16816.F32.BF16 R12, R172, R34, R36 ;  /* 0x00000022ac0c723c */ /* 0x000fe20000041824 */
[----:B------:R-:W-:Y:S04]  /*2470*/  LDSM.16.M88.4 R36, [R214] ;  /* 0x00000000d624783b */ /* 0x000fe80000000200 */
[----:B------:R-:W-:Y:S03]  /*2480*/  LDSM.16.M88.4 R32, [R201+0x5800] ;  /* 0x00580000c920783b */ /* 0x000fe60000000200 */
[----:B-1----:R-:W-:Y:S08]  /*2490*/  HMMA.16816.F32.BF16 R4, R176, R8, R4 ;  /* 0x00000008b004723c */ /* 0x002ff00000041804 */
[C---:B---3--:R-:W-:Y:S08]  /*24a0*/  HMMA.16816.F32.BF16 R52, R172.reuse, R72, R64 ;  /* 0x00000048ac34723c */ /* 0x048ff00000041840 */
[C---:B------:R-:W-:Y:S08]  /*24b0*/  HMMA.16816.F32.BF16 R64, R172.reuse, R74, R100 ;  /* 0x0000004aac40723c */ /* 0x040ff00000041864 */
[C---:B----4-:R-:W-:Y:S08]  /*24c0*/  HMMA.16816.F32.BF16 R72, R172.reuse, R80, R108 ;  /* 0x00000050ac48723c */ /* 0x050ff0000004186c */
[----:B-----5:R-:W-:Y:S01]  /*24d0*/  HMMA.16816.F32.BF16 R108, R172, R18, R24 ;  /* 0x00000012ac6c723c */ /* 0x020fe20000041818 */
[----:B------:R-:W1:Y:S07]  /*24e0*/  LDSM.16.M88.4 R24, [R205+0x4000] ;  /* 0x00400000cd18783b */ /* 0x000e6e0000000200 */
[----:B------:R-:W-:Y:S01]  /*24f0*/  HMMA.16816.F32.BF16 R8, R176, R10, R12 ;  /* 0x0000000ab008723c */ /* 0x000fe2000004180c */
[----:B------:R-:W3:Y:S07]  /*2500*/  LDSM.16.M88.4 R12, [R201+0x4800] ;  /* 0x00480000c90c783b */ /* 0x000eee0000000200 */
[----:B--2---:R-:W-:Y:S08]  /*2510*/  HMMA.16816.F32.BF16 R4, R180, R20, R4 ;  /* 0x00000014b404723c */ /* 0x004ff00000041804 */
[C---:B------:R-:W-:Y:S08]  /*2520*/  HMMA.16816.F32.BF16 R80, R172.reuse, R82, R112 ;  /* 0x00000052ac50723c */ /* 0x040ff00000041870 */
[----:B------:R-:W-:Y:S01]  /*2530*/  HMMA.16816.F32.BF16 R112, R172, R40, R44 ;  /* 0x00000028ac70723c */ /* 0x000fe2000004182c */
[----:B------:R-:W2:Y:S07]  /*2540*/  LDSM.16.M88.4 R44, [R202+0x4000] ;  /* 0x00400000ca2c783b */ /* 0x000eae0000000200 */
[----:B------:R-:W-:Y:S08]  /*2550*/  HMMA.16816.F32.BF16 R8, R180, R22, R8 ;  /* 0x00000016b408723c */ /* 0x000ff00000041808 */
[C---:B------:R-:W-:Y:S08]  /*2560*/  HMMA.16816.F32.BF16 R88, R172.reuse, R92, R88 ;  /* 0x0000005cac58723c */ /* 0x040ff00000041858 */
[C---:B------:R-:W-:Y:S08]  /*2570*/  HMMA.16816.F32.BF16 R96, R172.reuse, R94, R96 ;  /* 0x0000005eac60723c */ /* 0x040ff00000041860 */
[C---:B------:R-:W-:Y:S01]  /*2580*/  HMMA.16816.F32.BF16 R92, R172.reuse, R84, R56 ;  /* 0x00000054ac5c723c */ /* 0x040fe20000041838 */
[----:B------:R-:W-:Y:S07]  /*2590*/  LDSM.16.M88.4 R56, [R201+0x6000] ;  /* 0x00600000c938783b */ /* 0x000fee0000000200 */
[C---:B------:R-:W-:Y:S01]  /*25a0*/  HMMA.16816.F32.BF16 R84, R172.reuse, R86, R28 ;  /* 0x00000056ac54723c */ /* 0x040fe2000004181c */
[----:B------:R-:W4:Y:S07]  /*25b0*/  LDSM.16.M88.4 R28, [R201+0x5000] ;  /* 0x00500000c91c783b */ /* 0x000f2e0000000200 */
[----:B------:R-:W-:Y:S01]  /*25c0*/  HMMA.16816.F32.BF16 R100, R172, R16, R48 ;  /* 0x00000010ac64723c */ /* 0x000fe20000041830 */
[----:B------:R-:W-:Y:S07]  /*25d0*/  LDSM.16.M88.4 R48, [R205+0x5000] ;  /* 0x00500000cd30783b */ /* 0x000fee0000000200 */
[----:B-1----:R-:W-:Y:S08]  /*25e0*/  HMMA.16816.F32.BF16 R4, R184, R24, R4 ;  /* 0x00000018b804723c */ /* 0x002ff00000041804 */
[C---:B---3--:R-:W-:Y:S08]  /*25f0*/  HMMA.16816.F32.BF16 R16, R176.reuse, R12, R52 ;  /* 0x0000000cb010723c */ /* 0x048ff00000041834 */
[----:B------:R-:W-:Y:S08]  /*2600*/  HMMA.16816.F32.BF16 R20, R176, R14, R64 ;  /* 0x0000000eb014723c */ /* 0x000ff00000041840 */
[----:B------:R-:W-:Y:S01]  /*2610*/  HMMA.16816.F32.BF16 R8, R184, R26, R8 ;  /* 0x0000001ab808723c */ /* 0x000fe20000041808 */
[----:B------:R-:W1:Y:S07]  /*2620*/  LDSM.16.M88.4 R24, [R205+0x4800] ;  /* 0x00480000cd18783b */ /* 0x000e6e0000000200 */
[----:B------:R-:W-:Y:S01]  /*2630*/  HMMA.16816.F32.BF16 R104, R172, R42, R104 ;  /* 0x0000002aac68723c */ /* 0x000fe20000041868 */
[----:B------:R-:W3:Y:S07]  /*2640*/  LDSM.16.M88.4 R40, [R213] ;  /* 0x00000000d528783b */ /* 0x000eee0000000200 */
[----:B--2---:R-:W-:Y:S08]  /*2650*/  HMMA.16816.F32.BF16 R12, R188, R44, R4 ;  /* 0x0000002cbc0c723c */ /* 0x004ff00000041804 */
[C---:B------:R-:W-:Y:S08]  /*2660*/  HMMA.16816.F32.BF16 R4, R180.reuse, R36, R16 ;  /* 0x00000024b404723c */ /* 0x040ff00000041810 */
[----:B------:R-:W-:Y:S01]  /*2670*/  HMMA.16816.F32.BF16 R16, R180, R38, R20 ;  /* 0x00000026b410723c */ /* 0x000fe20000041814 */
[----:B------:R-:W2:Y:S04]  /*2680*/  LDSM.16.M88.4 R36, [R202+0x4800] ;  /* 0x00480000ca24783b */ /* 0x000ea80000000200 */
[----:B------:R-:W5:Y:S03]  /*2690*/  LDSM.16.M88.4 R20, [R212] ;  /* 0x00000000d414783b */ /* 0x000f660000000200 */
[----:B----4-:R-:W-:Y:S01]  /*26a0*/  HMMA.16816.F32.BF16 R52, R176, R28, R72 ;  /* 0x0000001cb034723c */ /* 0x010fe20000041848 */
[----:B------:R-:W-:-:S07]  /*26b0*/  FMUL.FTZ R0, R12, c[0x0][0x320] ;  /* 0x0000c8000c007a20 */ /* 0x000fce0000410000 */
[----:B-1----:R-:W-:Y:S08]  /*26c0*/  HMMA.16816.F32.BF16 R4, R184, R24, R4 ;  /* 0x00000018b804723c */ /* 0x002ff00000041804 */
[C---:B------:R-:W-:Y:S01]  /*26d0*/  HMMA.16816.F32.BF16 R76, R172.reuse, R116, R76 ;  /* 0x00000074ac4c723c */ /* 0x040fe2000004184c */
[----:B------:R1:W4:Y:S07]  /*26e0*/  MUFU.TANH R123, R0 ;  /* 0x00000000007b7308 */ /* 0x00032e0000002400 */
[----:B------:R-:W-:Y:S08]  /*26f0*/  HMMA.16816.F32.BF16 R116, R172, R118, R60 ;  /* 0x00000076ac74723c */ /* 0x000ff0000004183c */
[----:B------:R-:W-:Y:S01]  /*2700*/  HMMA.16816.F32.BF16 R60, R176, R30, R80 ;  /* 0x0000001eb03c723c */ /* 0x000fe20000041850 */
[----:B-1----:R-:W-:-:S07]  /*2710*/  FMUL.FTZ R0, R13, c[0x0][0x320] ;  /* 0x0000c8000d007a20 */ /* 0x002fce0000410000 */
[----:B------:R-:W-:Y:S01]  /*2720*/  HMMA.16816.F32.BF16 R28, R188, R46, R8 ;  /* 0x0000002ebc1c723c */ /* 0x000fe20000041808 */
[----:B------:R1:W1:Y:S01]  /*2730*/  MUFU.TANH R122, R0 ;  /* 0x00000000007a7308 */ /* 0x0002620000002400 */
[----:B------:R-:W-:Y:S06]  /*2740*/  LDSM.16.M88.4 R44, [R201+0x6800] ;  /* 0x00680000c92c783b */ /* 0x000fec0000000200 */
[----:B---3--:R-:W-:Y:S01]  /*2750*/  HMMA.16816.F32.BF16 R8, R180, R40, R52 ;  /* 0x00000028b408723c */ /* 0x008fe20000041834 */
[----:B------:R-:W-:Y:S01]  /*2760*/  LDSM.16.M88.4 R52, [R205+0x5800] ;  /* 0x00580000cd34783b */ /* 0x000fe20000000200 */
[----:B-1----:R-:W-:-:S04]  /*2770*/  FMUL.FTZ R0, R14, c[0x0][0x320] ;  /* 0x0000c8000e007a20 */ /* 0x002fc80000410000 */
[----:B------:R1:W3:Y:S02]  /*2780*/  MUFU.TANH R127, R0 ;  /* 0x00000000007f7308 */ /* 0x0002e40000002400 */
[C---:B------:R-:W-:Y:S08]  /*2790*/  HMMA.16816.F32.BF16 R88, R176.reuse, R32, R88 ;  /* 0x00000020b058723c */ /* 0x040ff00000041858 */
[----:B------:R-:W-:Y:S01]  /*27a0*/  HMMA.16816.F32.BF16 R64, R176, R34, R96 ;  /* 0x00000022b040723c */ /* 0x000fe20000041860 */
[----:B------:R-:W3:Y:S01]  /*27b0*/  LDSM.16.M88.4 R32, [R202+0x5000] ;  /* 0x00500000ca20783b */ /* 0x000ee20000000200 */
[----:B-1----:R-:W-:-:S06]  /*27c0*/  FMUL.FTZ R0, R15, c[0x0][0x320] ;  /* 0x0000c8000f007a20 */ /* 0x002fcc0000410000 */
[----:B------:R-:W-:Y:S01]  /*27d0*/  HMMA.16816.F32.BF16 R12, R184, R26, R16 ;  /* 0x0000001ab80c723c */ /* 0x000fe20000041810 */
[----:B------:R1:W1:Y:S07]  /*27e0*/  MUFU.TANH R126, R0 ;  /* 0x00000000007e7308 */ /* 0x00026e0000002400 */
[----:B--2---:R-:W-:Y:S01]  /*27f0*/  HMMA.16816.F32.BF16 R16, R188, R36, R4 ;  /* 0x00000024bc10723c */ /* 0x004fe20000041804 */
[----:B-1----:R-:W-:-:S04]  /*2800*/  FMUL.FTZ R0, R28, c[0x0][0x320] ;  /* 0x0000c8001c007a20 */ /* 0x002fc80000410000 */
[----:B------:R1:W2:Y:S03]  /*2810*/  MUFU.TANH R99, R0 ;  /* 0x0000000000637308 */ /* 0x0002a60000002400 */
[----:B------:R-:W-:Y:S01]  /*2820*/  HMMA.16816.F32.BF16 R4, R184, R48, R8 ;  /* 0x00000030b804723c */ /* 0x000fe20000041808 */
[----:B-1----:R-:W-:-:S04]  /*2830*/  FMUL.FTZ R0, R29, c[0x0][0x320] ;  /* 0x0000c8001d007a20 */ /* 0x002fc80000410000 */
[----:B------:R1:W1:Y:S03]  /*2840*/  MUFU.TANH R98, R0 ;  /* 0x0000000000627308 */ /* 0x0002660000002400 */
[----:B------:R-:W-:Y:S01]  /*2850*/  HMMA.16816.F32.BF16 R24, R180, R42, R60 ;  /* 0x0000002ab418723c */ /* 0x000fe2000004183c */
[----:B------:R-:W-:Y:S07]  /*2860*/  LDSM.16.M88.4 R40, [R202+0x5800] ;  /* 0x00580000ca28783b */ /* 0x000fee0000000200 */
[----:B------:R-:W-:Y:S01]  /*2870*/  HMMA.16816.F32.BF16 R8, R188, R38, R12 ;  /* 0x00000026bc08723c */ /* 0x000fe2000004180c */
[----:B------:R-:W-:Y:S01]  /*2880*/  LDSM.16.M88.4 R36, [R210] ;  /* 0x00000000d224783b */ /* 0x000fe20000000200 */
[----:B-1----:R-:W-:-:S04]  /*2890*/  FMUL.FTZ R0, R30, c[0x0][0x320] ;  /* 0x0000c8001e007a20 */ /* 0x002fc80000410000 */
[----:B------:R1:W1:Y:S02]  /*28a0*/  MUFU.TANH R121, R0 ;  /* 0x0000000000797308 */ /* 0x0002640000002400 */
[----:B-1----:R-:W-:Y:S01]  /*28b0*/  FMUL.FTZ R0, R31, c[0x0][0x320] ;  /* 0x0000c8001f007a20 */ /* 0x002fe20000410000 */
[----:B------:R-:W-:Y:S01]  /*28c0*/  HMMA.16816.F32.BF16 R72, R176, R58, R116 ;  /* 0x0000003ab048723c */ /* 0x000fe20000041874 */
[----:B------:R-:W1:Y:S04]  /*28d0*/  LDSM.16.M88.4 R28, [R211] ;  /* 0x00000000d31c783b */ /* 0x000e680000000200 */
[----:B------:R2:W1:Y:S02]  /*28e0*/  MUFU.TANH R120, R0 ;  /* 0x0000000000787308 */ /* 0x0004640000002400 */
[----:B--2---:R-:W-:-:S06]  /*28f0*/  FMUL.FTZ R0, R16, c[0x0][0x320] ;  /* 0x0000c80010007a20 */ /* 0x004fcc0000410000 */
[----:B------:R2:W1:Y:S01]  /*2900*/  MUFU.TANH R97, R0 ;  /* 0x0000000000617308 */ /* 0x0004620000002400 */
[----:B-----5:R-:W-:Y:S01]  /*2910*/  HMMA.16816.F32.BF16 R12, R180, R20, R88 ;  /* 0x00000014b40c723c */ /* 0x020fe20000041858 */
[----:B--2---:R-:W-:-:S06]  /*2920*/  FMUL.FTZ R0, R17, c[0x0][0x320] ;  /* 0x0000c80011007a20 */ /* 0x004fcc0000410000 */
[----:B------:R2:W1:Y:S02]  /*2930*/  MUFU.TANH R96, R0 ;  /* 0x0000000000607308 */ /* 0x0004640000002400 */
[----:B--2---:R-:W-:-:S06]  /*2940*/  FMUL.FTZ R0, R18, c[0x0][0x320] ;  /* 0x0000c80012007a20 */ /* 0x004fcc0000410000 */
[----:B------:R2:W1:Y:S02]  /*2950*/  MUFU.TANH R117, R0 ;  /* 0x0000000000757308 */ /* 0x0004640000002400 */
[----:B--2---:R-:W-:Y:S02]  /*2960*/  FMUL.FTZ R0, R19, c[0x0][0x320] ;  /* 0x0000c80013007a20 */ /* 0x004fe40000410000 */
[----:B---3--:R-:W-:Y:S04]  /*2970*/  HMMA.16816.F32.BF16 R16, R188, R32, R4 ;  /* 0x00000020bc10723c */ /* 0x008fe80000041804 */
[----:B------:R2:W3:Y:S04]  /*2980*/  MUFU.TANH R116, R0 ;  /* 0x0000000000747308 */ /* 0x0004e80000002400 */
[----:B------:R-:W-:Y:S01]  /*2990*/  HMMA.16816.F32.BF16 R4, R184, R50, R24 ;  /* 0x00000032b804723c */ /* 0x000fe20000041818 */
[----:B------:R-:W-:Y:S01]  /*29a0*/  LDSM.16.M88.4 R48, [R202+0x6000] ;  /* 0x00600000ca30783b */ /* 0x000fe20000000200 */
[----:B--2---:R-:W-:-:S04]  /*29b0*/  FMUL.FTZ R0, R8, c[0x0][0x320] ;  /* 0x0000c80008007a20 */ /* 0x004fc80000410000 */
[----:B------:R2:W1:Y:S02]  /*29c0*/  MUFU.TANH R90, R0 ;  /* 0x00000000005a7308 */ /* 0x0004640000002400 */
[----:B------:R-:W-:Y:S01]  /*29d0*/  HMMA.16816.F32.BF16 R76, R176, R56, R76 ;  /* 0x00000038b04c723c */ /* 0x000fe2000004184c */
[----:B------:R-:W-:Y:S01]  /*29e0*/  LDSM.16.M88.4 R56, [R201+0x7000] ;  /* 0x00700000c938783b */ /* 0x000fe20000000200 */
[----:B--2---:R-:W-:-:S04]  /*29f0*/  FMUL.FTZ R0, R9, c[0x0][0x320] ;  /* 0x0000c80009007a20 */ /* 0x004fc80000410000 */
[----:B------:R2:W1:Y:S02]  /*2a00*/  MUFU.TANH R89, R0 ;  /* 0x0000000000597308 */ /* 0x0004640000002400 */
[----:B------:R-:W-:Y:S08]  /*2a10*/  HMMA.16816.F32.BF16 R60, R176, R44, R92 ;  /* 0x0000002cb03c723c */ /* 0x000ff0000004185c */
[----:B------:R-:W-:Y:S01]  /*2a20*/  HMMA.16816.F32.BF16 R20, R180, R22, R64 ;  /* 0x00000016b414723c */ /* 0x000fe20000041840 */
[----:B--2---:R-:W-:-:S04]  /*2a30*/  FMUL.FTZ R0, R10, c[0x0][0x320] ;  /* 0x0000c8000a007a20 */ /* 0x004fc80000410000 */
[----:B------:R2:W1:Y:S03]  /*2a40*/  MUFU.TANH R92, R0 ;  /* 0x00000000005c7308 */ /* 0x0004660000002400 */
[----:B------:R-:W-:Y:S01]  /*2a50*/  HMMA.16816.F32.BF16 R4, R188, R34, R4 ;  /* 0x00000022bc04723c */ /* 0x000fe20000041804 */
[----:B------:R-:W5:Y:S01]  /*2a60*/  LDSM.16.M88.4 R32, [R205+0x6000] ;  /* 0x00600000cd20783b */ /* 0x000f620000000200 */
[----:B--2---:R-:W-:-:S06]  /*2a70*/  FMUL.FTZ R0, R11, c[0x0][0x320] ;  /* 0x0000c8000b007a20 */ /* 0x004fcc0000410000 */
[----:B------:R-:W-:Y:S01]  /*2a80*/  HMMA.16816.F32.BF16 R8, R184, R52, R12 ;  /* 0x00000034b808723c */ /* 0x000fe2000004180c */
[----:B------:R2:W2:Y:S07]  /*2a90*/  MUFU.TANH R91, R0 ;  /* 0x00000000005b7308 */ /* 0x0004ae0000002400 */
[----:B-1----:R-:W-:Y:S01]  /*2aa0*/  HMMA.16816.F32.BF16 R12, R180, R28, R76 ;  /* 0x0000001cb40c723c */ /* 0x002fe2000004184c */
[----:B--2---:R-:W-:-:S04]  /*2ab0*/  FMUL.FTZ R0, R16, c[0x0][0x320] ;  /* 0x0000c80010007a20 */ /* 0x004fc80000410000 */
[----:B------:R1:W2:Y:S11]  /*2ac0*/  MUFU.TANH R88, R0 ;  /* 0x0000000000587308 */ /* 0x0002b60000002400 */
[----:B------:R-:W-:Y:S01]  /*2ad0*/  HMMA.16816.F32.BF16 R24, R188, R40, R8 ;  /* 0x00000028bc18723c */ /* 0x000fe20000041808 */
[----:B-1----:R-:W-:-:S07]  /*2ae0*/  FMUL.FTZ R0, R17, c[0x0][0x320] ;  /* 0x0000c80011007a20 */ /* 0x002fce0000410000 */
[----:B------:R-:W-:Y:S01]  /*2af0*/  HMMA.16816.F32.BF16 R8, R184, R54, R20 ;  /* 0x00000036b808723c */ /* 0x000fe20000041814 */
[----:B------:R1:W1:Y:S07]  /*2b00*/  MUFU.TANH R82, R0 ;  /* 0x0000000000527308 */ /* 0x00026e0000002400 */
[----:B------:R-:W-:Y:S01]  /*2b10*/  HMMA.16816.F32.BF16 R64, R176, R46, R84 ;  /* 0x0000002eb040723c */ /* 0x000fe20000041854 */
[----:B------:R-:W-:Y:S01]  /*2b20*/  LDSM.16.M88.4 R44, [R205+0x6800] ;  /* 0x00680000cd2c783b */ /* 0x000fe20000000200 */
[----:B-1----:R-:W-:-:S04]  /*2b30*/  FMUL.FTZ R0, R18, c[0x0][0x320] ;  /* 0x0000c80012007a20 */ /* 0x002fc80000410000 */
[----:B------:R1:W1:Y:S02]  /*2b40*/  MUFU.TANH R85, R0 ;  /* 0x0000000000557308 */ /* 0x0002640000002400 */
[----:B------:R-:W-:Y:S01]  /*2b50*/  HMMA.16816.F32.BF16 R20, R180, R30, R72 ;  /* 0x0000001eb414723c */ /* 0x000fe20000041848 */
[----:B------:R-:W-:Y:S01]  /*2b60*/  LDSM.16.M88.4 R28, [R209] ;  /* 0x00000000d11c783b */ /* 0x000fe20000000200 */
[----:B-1----:R-:W-:-:S04]  /*2b70*/  FMUL.FTZ R0, R19, c[0x0][0x320] ;  /* 0x0000c80013007a20 */ /* 0x002fc80000410000 */
[----:B------:R1:W1:Y:S02]  /*2b80*/  MUFU.TANH R84, R0 ;  /* 0x0000000000547308 */ /* 0x0002640000002400 */
[----:B-----5:R-:W-:Y:S01]  /*2b90*/  HMMA.16816.F32.BF16 R16, R184, R32, R12 ;  /* 0x00000020b810723c */ /* 0x020fe2000004180c */
[----:B-1----:R-:W-:-:S05]  /*2ba0*/  FMUL.FTZ R0, R4, c[0x0][0x320] ;  /* 0x0000c80004007a20 */ /* 0x002fca0000410000 */
[----:B------:R1:W1:Y:S02]  /*2bb0*/  MUFU.TANH R81, R0 ;  /* 0x0000000000517308 */ /* 0x0002640000002400 */
[----:B-1----:R-:W-:-:S06]  /*2bc0*/  FMUL.FTZ R0, R5, c[0x0][0x320] ;  /* 0x0000c80005007a20 */ /* 0x002fcc0000410000 */
[----:B------:R1:W1:Y:S02]  /*2bd0*/  MUFU.TANH R80, R0 ;  /* 0x0000000000507308 */ /* 0x0002640000002400 */
[----:B-1----:R-:W-:-:S06]  /*2be0*/  FMUL.FTZ R0, R6, c[0x0][0x320] ;  /* 0x0000c80006007a20 */ /* 0x002fcc0000410000 */
[----:B------:R1:W1:Y:S02]  /*2bf0*/  MUFU.TANH R83, R0 ;  /* 0x0000000000537308 */ /* 0x0002640000002400 */
[----:B-1----:R-:W-:Y:S02]  /*2c00*/  FMUL.FTZ R0, R7, c[0x0][0x320] ;  /* 0x0000c80007007a20 */ /* 0x002fe40000410000 */
[----:B------:R-:W-:Y:S04]  /*2c10*/  HMMA.16816.F32.BF16 R4, R188, R42, R8 ;  /* 0x0000002abc04723c */ /* 0x000fe80000041808 */
[----:B------:R1:W1:Y:S02]  /*2c20*/  MUFU.TANH R75, R0 ;  /* 0x00000000004b7308 */ /* 0x0002640000002400 */
[----:B-1----:R-:W-:-:S06]  /*2c30*/  FMUL.FTZ R0, R24, c[0x0][0x320] ;  /* 0x0000c80018007a20 */ /* 0x002fcc0000410000 */
[----:B------:R1:W1:Y:S01]  /*2c40*/  MUFU.TANH R72, R0 ;  /* 0x0000000000487308 */ /* 0x0002620000002400 */
[----:B------:R-:W-:Y:S01]  /*2c50*/  HMMA.16816.F32.BF16 R8, R184, R34, R20 ;  /* 0x00000022b808723c */ /* 0x000fe20000041814 */
[----:B------:R-:W-:Y:S01]  /*2c60*/  LDSM.16.M88.4 R32, [R202+0x6800] ;  /* 0x00680000ca20783b */ /* 0x000fe20000000200 */
[----:B-1----:R-:W-:-:S05]  /*2c70*/  FMUL.FTZ R0, R25, c[0x0][0x320] ;  /* 0x0000c80019007a20 */ /* 0x002fca0000410000 */
[----:B------:R1:W1:Y:S01]  /*2c80*/  MUFU.TANH R71, R0 ;  /* 0x0000000000477308 */ /* 0x0002620000002400 */
[----:B------:R-:W-:Y:S01]  /*2c90*/  HMMA.16816.F32.BF16 R12, R180, R36, R60 ;  /* 0x00000024b40c723c */ /* 0x000fe2000004183c */
[----:B------:R-:W5:Y:S01]  /*2ca0*/  LDSM.16.M88.4 R60, [R201+0x7800] ;  /* 0x00780000c93c783b */ /* 0x000f620000000200 */
[----:B-1----:R-:W-:-:S05]  /*2cb0*/  FMUL.FTZ R0, R26, c[0x0][0x320] ;  /* 0x0000c8001a007a20 */ /* 0x002fca0000410000 */
        /* <DEDUP_REMOVED lines=11> */
[----:B-1----:R-:W-:-:S06]  /*2d70*/  FMUL.FTZ R0, R6, c[0x0][0x320] ;  /* 0x0000c80006007a20 */ /* 0x002fcc0000410000 */
[----:B------:R1:W1:Y:S01]  /*2d80*/  MUFU.TANH R66, R0 ;  /* 0x0000000000427308 */ /* 0x0002620000002400 */
[----:B------:R-:W-:Y:S01]  /*2d90*/  HMMA.16816.F32.BF16 R76, R176, R56, R100 ;  /* 0x00000038b04c723c */ /* 0x000fe20000041864 */
[----:B-1----:R-:W-:-:S07]  /*2da0*/  FMUL.FTZ R0, R7, c[0x0][0x320] ;  /* 0x0000c80007007a20 */ /* 0x002fce0000410000 */
[----:B------:R-:W-:Y:S01]  /*2db0*/  HMMA.16816.F32.BF16 R4, R188, R50, R8 ;  /* 0x00000032bc04723c */ /* 0x000fe20000041808 */
[----:B------:R-:W1:Y:S01]  /*2dc0*/  LDSM.16.M88.4 R48, [R205+0x7000] ;  /* 0x00700000cd30783b */ /* 0x000e620000000200 */
[----:B------:R2:W1:Y:S02]  /*2dd0*/  MUFU.TANH R65, R0 ;  /* 0x0000000000417308 */ /* 0x0004640000002400 */
[----:B--2---:R-:W-:-:S06]  /*2de0*/  FMUL.FTZ R0, R24, c[0x0][0x320] ;  /* 0x0000c80018007a20 */ /* 0x004fcc0000410000 */
[----:B------:R2:W1:Y:S01]  /*2df0*/  MUFU.TANH R58, R0 ;  /* 0x00000000003a7308 */ /* 0x0004620000002400 */
[----:B-----5:R-:W-:Y:S01]  /*2e00*/  HMMA.16816.F32.BF16 R52, R176, R60, R112 ;  /* 0x0000003cb034723c */ /* 0x020fe20000041870 */
[----:B--2---:R-:W-:-:S06]  /*2e10*/  FMUL.FTZ R0, R25, c[0x0][0x320] ;  /* 0x0000c80019007a20 */ /* 0x004fcc0000410000 */
[----:B------:R2:W1:Y:S01]  /*2e20*/  MUFU.TANH R57, R0 ;  /* 0x0000000000397308 */ /* 0x0004620000002400 */
[----:B------:R-:W-:Y:S01]  /*2e30*/  HMMA.16816.F32.BF16 R16, R184, R44, R12 ;  /* 0x0000002cb810723c */ /* 0x000fe2000004180c */
[----:B--2---:R-:W-:-:S06]  /*2e40*/  FMUL.FTZ R0, R26, c[0x0][0x320] ;  /* 0x0000c8001a007a20 */ /* 0x004fcc0000410000 */
[----:B------:R2:W1:Y:S01]  /*2e50*/  MUFU.TANH R64, R0 ;  /* 0x0000000000407308 */ /* 0x0004620000002400 */
[----:B------:R-:W-:Y:S01]  /*2e60*/  HMMA.16816.F32.BF16 R8, R184, R46, R20 ;  /* 0x0000002eb808723c */ /* 0x000fe20000041814 */
[----:B------:R-:W5:Y:S01]  /*2e70*/  LDSM.16.M88.4 R44, [R208] ;  /* 0x00000000d02c783b */ /* 0x000f620000000200 */
[----:B--2---:R-:W-:-:S05]  /*2e80*/  FMUL.FTZ R0, R27, c[0x0][0x320] ;  /* 0x0000c8001b007a20 */ /* 0x004fca0000410000 */
[----:B------:R2:W1:Y:S01]  /*2e90*/  MUFU.TANH R61, R0 ;  /* 0x00000000003d7308 */ /* 0x0004620000002400 */
[----:B------:R-:W-:Y:S01]  /*2ea0*/  HMMA.16816.F32.BF16 R24, R180, R30, R40 ;  /* 0x0000001eb418723c */ /* 0x000fe20000041828 */
[----:B--2---:R-:W-:-:S06]  /*2eb0*/  FMUL.FTZ R0, R4, c[0x0][0x320] ;  /* 0x0000c80004007a20 */ /* 0x004fcc0000410000 */
[----:B------:R2:W1:Y:S01]  /*2ec0*/  MUFU.TANH R56, R0 ;  /* 0x0000000000387308 */ /* 0x0004620000002400 */
[----:B------:R-:W-:Y:S01]  /*2ed0*/  HMMA.16816.F32.BF16 R12, R180, R28, R76 ;  /* 0x0000001cb40c723c */ /* 0x000fe2000004184c */
[----:B------:R-:W-:Y:S01]  /*2ee0*/  LDSM.16.M88.4 R28, [R202+0x7800] ;  /* 0x00780000ca1c783b */ /* 0x000fe20000000200 */
[----:B--2---:R-:W-:-:S05]  /*2ef0*/  FMUL.FTZ R0, R5, c[0x0][0x320] ;  /* 0x0000c80005007a20 */ /* 0x004fca0000410000 */
[----:B------:R2:W1:Y:S01]  /*2f00*/  MUFU.TANH R43, R0 ;  /* 0x00000000002b7308 */ /* 0x0004620000002400 */
[----:B------:R-:W-:Y:S01]  /*2f10*/  HMMA.16816.F32.BF16 R20, R188, R32, R16 ;  /* 0x00000020bc14723c */ /* 0x000fe20000041810 */
[----:B--2---:R-:W-:-:S06]  /*2f20*/  FMUL.FTZ R0, R6, c[0x0][0x320] ;  /* 0x0000c80006007a20 */ /* 0x004fcc0000410000 */
[----:B------:R2:W1:Y:S01]  /*2f30*/  MUFU.TANH R60, R0 ;  /* 0x00000000003c7308 */ /* 0x0004620000002400 */
[----:B------:R-:W-:Y:S01]  /*2f40*/  HMMA.16816.F32.BF16 R8, R188, R34, R8 ;  /* 0x00000022bc08723c */ /* 0x000fe20000041808 */
[----:B------:R-:W3:Y:S01]  /*2f50*/  LDSM.16.M88.4 R32, [R205+0x7800] ;  /* 0x00780000cd20783b */ /* 0x000ee20000000200 */
[----:B------:R-:W-:Y:S01]  /*2f60*/  ISETP.GE.AND P0, PT, R154, 0x2, PT ;  /* 0x000000029a00780c */ /* 0x000fe20003f06270 */
[----:B------:R-:W-:-:S04]  /*2f70*/  DEPBAR.LE SB0, 0x0 ;  /* 0x000080000000791a */ /* 0x000fc80000000000 */
[----:B--2---:R-:W-:Y:S02]  /*2f80*/  FMUL.FTZ R0, R7, c[0x0][0x320] ;  /* 0x0000c80007007a20 */ /* 0x004fe40000410000 */
[----:B------:R-:W-:Y:S08]  /*2f90*/  HMMA.16816.F32.BF16 R4, R176, R62, R104 ;  /* 0x0000003eb004723c */ /* 0x000ff00000041868 */
[----:B-1----:R-:W-:Y:S08]  /*2fa0*/  HMMA.16816.F32.BF16 R16, R184, R48, R12 ;  /* 0x00000030b810723c */ /* 0x002ff0000004180c */
[C---:B-----5:R-:W-:Y:S08]  /*2fb0*/  HMMA.16816.F32.BF16 R12, R180.reuse, R44, R52 ;  /* 0x0000002cb40c723c */ /* 0x060ff00000041834 */
[----:B------:R-:W-:Y:S08]  /*2fc0*/  HMMA.16816.F32.BF16 R4, R180, R46, R4 ;  /* 0x0000002eb404723c */ /* 0x000ff00000041804 */
[C---:B------:R-:W-:Y:S08]  /*2fd0*/  HMMA.16816.F32.BF16 R24, R184.reuse, R50, R24 ;  /* 0x00000032b818723c */ /* 0x040ff00000041818 */
[C---:B---3--:R-:W-:Y:S08]  /*2fe0*/  HMMA.16816.F32.BF16 R12, R184.reuse, R32, R12 ;  /* 0x00000020b80c723c */ /* 0x048ff0000004180c */
[----:B------:R-:W-:Y:S01]  /*2ff0*/  HMMA.16816.F32.BF16 R4, R184, R34, R4 ;  /* 0x00000022b804723c */ /* 0x000fe20000041804 */
[----:B------:R-:W-:-:S02]  /*3000*/  FMUL.FTZ R21, R21, c[0x0][0x320] ;  /* 0x0000c80015157a20 */ /* 0x000fc40000410000 */
[----:B------:R-:W-:Y:S02]  /*3010*/  FMUL.FTZ R22, R22, c[0x0][0x320] ;  /* 0x0000c80016167a20 */ /* 0x000fe40000410000 */
[----:B------:R-:W-:Y:S01]  /*3020*/  FMUL.FTZ R23, R23, c[0x0][0x320] ;  /* 0x0000c80017177a20 */ /* 0x000fe20000410000 */
[----:B------:R1:W2:Y:S01]  /*3030*/  MUFU.TANH R59, R0 ;  /* 0x00000000003b7308 */ /* 0x0002a20000002400 */
[----:B------:R-:W-:Y:S02]  /*3040*/  FMUL.FTZ R8, R8, c[0x0][0x320] ;  /* 0x0000c80008087a20 */ /* 0x000fe40000410000 */
[----:B------:R-:W-:Y:S02]  /*3050*/  FMUL.FTZ R9, R9, c[0x0][0x320] ;  /* 0x0000c80009097a20 */ /* 0x000fe40000410000 */
[----:B------:R-:W-:Y:S02]  /*3060*/  FMUL.FTZ R10, R10, c[0x0][0x320] ;  /* 0x0000c8000a0a7a20 */ /* 0x000fe40000410000 */
[----:B------:R-:W-:Y:S01]  /*3070*/  FMUL.FTZ R11, R11, c[0x0][0x320] ;  /* 0x0000c8000b0b7a20 */ /* 0x000fe20000410000 */
[----:B------:R-:W3:Y:S01]  /*3080*/  MUFU.TANH R40, R21 ;  /* 0x0000001500287308 */ /* 0x000ee20000002400 */
[----:B-1----:R-:W-:-:S07]  /*3090*/  FMUL.FTZ R0, R20, c[0x0][0x320] ;  /* 0x0000c80014007a20 */ /* 0x002fce0000410000 */
[----:B------:R-:W1:Y:S02]  /*30a0*/  MUFU.TANH R49, R22 ;  /* 0x0000001600317308 */ /* 0x000e640000002400 */
[C---:B------:R-:W-:Y:S06]  /*30b0*/  HMMA.16816.F32.BF16 R4, R188.reuse, R30, R4 ;  /* 0x0000001ebc04723c */ /* 0x040fec0000041804 */
[----:B------:R5:W1:Y:S08]  /*30c0*/  MUFU.TANH R48, R23 ;  /* 0x0000001700307308 */ /* 0x000a700000002400 */
[----:B------:R-:W1:Y:S01]  /*30d0*/  MUFU.TANH R45, R10 ;  /* 0x0000000a002d7308 */ /* 0x000e620000002400 */
[C---:B-----5:R-:W-:Y:S07]  /*30e0*/  HMMA.16816.F32.BF16 R20, R188.reuse, R36, R16 ;  /* 0x00000024bc14723c */ /* 0x060fee0000041810 */
[----:B------:R-:W1:Y:S01]  /*30f0*/  MUFU.TANH R37, R8 ;  /* 0x0000000800257308 */ /* 0x000e620000002400 */
[C---:B------:R-:W-:Y:S07]  /*3100*/  HMMA.16816.F32.BF16 R16, R188.reuse, R38, R24 ;  /* 0x00000026bc10723c */ /* 0x040fee0000041818 */
[----:B------:R-:W1:Y:S08]  /*3110*/  MUFU.TANH R36, R9 ;  /* 0x0000000900247308 */ /* 0x000e700000002400 */
[----:B------:R5:W1:Y:S02]  /*3120*/  MUFU.TANH R42, R11 ;  /* 0x0000000b002a7308 */ /* 0x000a640000002400 */
[----:B-----5:R-:W-:Y:S01]  /*3130*/  HMMA.16816.F32.BF16 R8, R188, R28, R12 ;  /* 0x0000001cbc08723c */ /* 0x020fe2000004180c */
[----:B------:R-:W-:-:S06]  /*3140*/  FMUL.FTZ R23, R23, c[0x0][0x320] ;  /* 0x0000c80017177a20 */ /* 0x000fcc0000410000 */
[----:B------:R-:W-:Y:S02]  /*3150*/  FMUL.FTZ R16, R16, c[0x0][0x320] ;  /* 0x0000c80010107a20 */ /* 0x000fe40000410000 */
[----:B------:R-:W-:Y:S02]  /*3160*/  FMUL.FTZ R19, R19, c[0x0][0x320] ;  /* 0x0000c80013137a20 */ /* 0x000fe40000410000 */
[----:B------:R-:W-:Y:S02]  /*3170*/  FMUL.FTZ R15, R17, c[0x0][0x320] ;  /* 0x0000c800110f7a20 */ /* 0x000fe40000410000 */
[----:B------:R-:W-:Y:S02]  /*3180*/  FMUL.FTZ R20, R20, c[0x0][0x320] ;  /* 0x0000c80014147a20 */ /* 0x000fe40000410000 */
[----:B------:R-:W-:Y:S02]  /*3190*/  FMUL.FTZ R21, R21, c[0x0][0x320] ;  /* 0x0000c80015157a20 */ /* 0x000fe40000410000 */
[----:B------:R-:W-:-:S02]  /*31a0*/  FMUL.FTZ R22, R22, c[0x0][0x320] ;  /* 0x0000c80016167a20 */ /* 0x000fc40000410000 */
        /* <DEDUP_REMOVED lines=8> */
[----:B------:R-:W-:Y:S01]  /*3230*/  FMUL.FTZ R11, R11, c[0x0][0x320] ;  /* 0x0000c8000b0b7a20 */ /* 0x000fe20000410000 */
        /* <DEDUP_REMOVED lines=16> */
[----:B------:R1:W1:Y:S01]  /*3340*/  MUFU.TANH R23, R7 ;  /* 0x0000000700177308 */ /* 0x0002620000002400 */
[----:B------:R-:W-:Y:S01]  /*3350*/  BSSY B0, `(.L_x_441) ;  /* 0x0000023000007945 */ /* 0x000fe20003800000 */
[----:B------:R-:W-:Y:S06]  /*3360*/  BAR.SYNC.DEFER_BLOCKING 0x0 ;  /* 0x0000000000007b1d */ /* 0x000fec0000010000 */
[----:B------:R-:W-:Y:S05]  /*3370*/  @!P0 BRA `(.L_x_442) ;  /* 0x0000020000008947 */ /* 0x000fea0003800000 */
[----:B-1234-:R-:W-:Y:S01]  /*3380*/  IADD3 R0, R154, -0x2, RZ ;  /* 0xfffffffe9a007810 */ /* 0x01efe20007ffe0ff */
[C---:B------:R-:W-:Y:S01]  /*3390*/  IMAD.SHL.U32 R8, R129.reuse, 0x40, RZ ;  /* 0x0000004081087824 */ /* 0x040fe200078e00ff */
[----:B------:R-:W-:-:S02]  /*33a0*/  SHF.L.U64.HI R9, R129, 0x6, R130 ;  /* 0x0000000681097819 */ /* 0x000fc40000010282 */
[----:B------:R-:W-:Y:S01]  /*33b0*/  SHF.R.S32.HI R2, RZ, 0x1f, R0 ;  /* 0x0000001fff027819 */ /* 0x000fe20000011400 */
[----:B------:R-:W-:-:S04]  /*33c0*/  IMAD.WIDE.U32 R4, R0, c[0x0][0x1e0], RZ ;  /* 0x0000780000047a25 */ /* 0x000fc800078e00ff */
[----:B------:R-:W-:-:S04]  /*33d0*/  IMAD R2, R2, c[0x0][0x1e0], RZ ;  /* 0x0000780002027a24 */ /* 0x000fc800078e02ff */
[----:B------:R-:W-:Y:S01]  /*33e0*/  IMAD R2, R0, c[0x0][0x1e4], R2 ;  /* 0x0000790000027a24 */ /* 0x000fe200078e0202 */
[----:B------:R-:W-:-:S03]  /*33f0*/  LEA R0, P0, R4, R134, 0x7 ;  /* 0x0000008604007211 */ /* 0x000fc600078038ff */
[----:B------:R-:W-:Y:S01]  /*3400*/  IMAD.IADD R3, R5, 0x1, R2 ;  /* 0x0000000105037824 */ /* 0x000fe200078e0202 */
[----:B------:R-:W-:-:S04]  /*3410*/  LEA R2, P2, R0, c[0x0][0x1c8], 0x1 ;  /* 0x0000720000027a11 */ /* 0x000fc800078408ff */
[----:B------:R-:W-:Y:S02]  /*3420*/  LEA.HI.X R3, R4, R132, R3, 0x7, P0 ;  /* 0x0000008404037211 */ /* 0x000fe400000f3c03 */
[----:B------:R-:W-:Y:S02]  /*3430*/  ISETP.GE.AND P0, PT, R136, c[0x0][0x1d4], PT ;  /* 0x0000750088007a0c */ /* 0x000fe40003f06270 */
[----:B------:R-:W-:Y:S02]  /*3440*/  IADD3 R6, P1, R8, R2, RZ ;  /* 0x0000000208067210 */ /* 0x000fe40007f3e0ff */
[----:B------:R-:W-:Y:S02]  /*3450*/  LEA.HI.X R3, R0, c[0x0][0x1cc], R3, 0x1, P2 ;  /* 0x0000730000037a11 */ /* 0x000fe400010f0c03 */
[-C--:B------:R-:W-:Y:S02]  /*3460*/  IADD3 R4, P2, R6, R8.reuse, RZ ;  /* 0x0000000806047210 */ /* 0x080fe40007f5e0ff */
[----:B------:R-:W-:Y:S01]  /*3470*/  IADD3 R10, P5, P3, R8, 0x80, R2 ;  /* 0x00000080080a7810 */ /* 0x000fe20007bbe002 */
[----:B------:R-:W-:Y:S01]  /*3480*/  IMAD.X R7, R9, 0x1, R3, P1 ;  /* 0x0000000109077824 */ /* 0x000fe200008e0603 */
[----:B------:R-:W-:-:S02]  /*3490*/  IADD3 R8, P1, R4, R8, RZ ;  /* 0x0000000804087210 */ /* 0x000fc40007f3e0ff */
[----:B------:R-:W-:Y:S01]  /*34a0*/  IADD3.X R11, R9, RZ, R3, P5, P3 ;  /* 0x000000ff090b7210 */ /* 0x000fe20002fe6403 */
[--C-:B------:R-:W-:Y:S01]  /*34b0*/  IMAD.X R5, R7, 0x1, R9.reuse, P2 ;  /* 0x0000000107057824 */ /* 0x100fe200010e0609 */
[----:B------:R-:W-:Y:S01]  /*34c0*/  @!PT LDS RZ, [RZ] ;  /* 0x00000000fffff984 */ /* 0x000fe20000000800 */
[----:B------:R-:W-:Y:S01]  /*34d0*/  @!PT LDS RZ, [RZ] ;  /* 0x00000000fffff984 */ /* 0x000fe20000000800 */
[----:B------:R-:W-:Y:S01]  /*34e0*/  @!PT LDS RZ, [RZ] ;  /* 0x00000000fffff984 */ /* 0x000fe20000000800 */
[----:B------:R1:W-:Y:S03]  /*34f0*/  LDGSTS.E.BYPASS.LTC128B.128 [R228+0x8100], [R2.64], !P0 ;  /* 0x0810000002e47fae */ /* 0x0003e6000c101d46 */
[----:B------:R-:W-:Y:S01]  /*3500*/  IMAD.X R9, R5, 0x1, R9, P1 ;  /* 0x0000000105097824 */ /* 0x000fe200008e0609 */
[----:B------:R1:W-:Y:S04]  /*3510*/  LDGSTS.E.BYPASS.LTC128B.128 [R228+0xc100], [R2.64+0x80], !P6 ;  /* 0x0c10008002e47fae */ /* 0x0003e8000f101d46 */
[----:B------:R1:W-:Y:S04]  /*3520*/  LDGSTS.E.BYPASS.LTC128B.128 [R228+0x9100], [R6.64], !P0 ;  /* 0x0910000006e47fae */ /* 0x0003e8000c101d46 */
[----:B------:R1:W-:Y:S04]  /*3530*/  LDGSTS.E.BYPASS.LTC128B.128 [R228+0xd100], [R10.64], !P6 ;  /* 0x0d1000000ae47fae */ /* 0x0003e8000f101d46 */
[----:B------:R1:W-:Y:S04]  /*3540*/  LDGSTS.E.BYPASS.LTC128B.128 [R228+0xa100], [R4.64], !P0 ;  /* 0x0a10000004e47fae */ /* 0x0003e8000c101d46 */
[----:B------:R1:W-:Y:S04]  /*3550*/  LDGSTS.E.BYPASS.LTC128B.128 [R228+0xe100], [R4.64+0x80], !P6 ;  /* 0x0e10008004e47fae */ /* 0x0003e8000f101d46 */
[----:B------:R1:W-:Y:S04]  /*3560*/  LDGSTS.E.BYPASS.LTC128B.128 [R228+0xb100], [R8.64], !P0 ;  /* 0x0b10000008e47fae */ /* 0x0003e8000c101d46 */
[----:B------:R1:W-:Y:S02]  /*3570*/  LDGSTS.E.BYPASS.LTC128B.128 [R228+0xf100], [R8.64+0x80], !P6 ;  /* 0x0f10008008e47fae */ /* 0x0003e4000f101d46 */
.L_x_442:
[----:B--234-:R-:W-:Y:S05]  /*3580*/  BSYNC B0 ;  /* 0x0000000000007941 */ /* 0x01cfea0003800000 */
.L_x_441:
[----:B-1----:R-:W2:Y:S04]  /*3590*/  LDL R0, [R1+0x3c] ;  /* 0x00003c0001007983 */ /* 0x002ea80000100800 */
[----:B------:R-:W3:Y:S04]  /*35a0*/  LDL R3, [R1+0x40] ;  /* 0x0000400001037983 */ /* 0x000ee80000100800 */
[----:B------:R-:W0:Y:S01]  /*35b0*/  LDGDEPBAR ;  /* 0x00000000000079af */ /* 0x000e220000000000 */
[----:B--2---:R-:W-:-:S04]  /*35c0*/  IMAD.IADD R0, R0, 0x1, R153 ;  /* 0x0000000100007824 */ /* 0x004fc800078e0299 */
[----:B------:R-:W-:-:S05]  /*35d0*/  @P4 IMAD.HI.U32 R2, R0, c[0x0][0x2c8], RZ ;  /* 0x0000b20000024a27 */ /* 0x000fca00078e00ff */
[----:B------:R-:W-:-:S05]  /*35e0*/  @P4 SHF.R.U32.HI R0, RZ, c[0x0][0x2cc], R2 ;  /* 0x0000b300ff004a19 */ /* 0x000fca0000011602 */
[----:B------:R-:W1:Y:S04]  /*35f0*/  SHFL.IDX PT, R2, R0, RZ, 0x1c1f ;  /* 0x001c1fff00027589 */ /* 0x000e6800000e0000 */
[----:B------:R2:W4:Y:S02]  /*3600*/  SHFL.IDX PT, R4, R0, 0x1, 0x1c1f ;  /* 0x003c1f0000047f89 */ /* 0x00052400000e0000 */
[----:B--2---:R-:W-:-:S05]  /*3610*/  IMAD R0, R68, R131, 0x1 ;  /* 0x0000000144007424 */ /* 0x004fca00078e0283 */
[----:B---3--:R-:W-:Y:S01]  /*3620*/  IADD3 R0, -R3, c[0x0][0x1d0], R0 ;  /* 0x0000740003007a10 */ /* 0x008fe20007ffe100 */
[----:B------:R-:W-:-:S03]  /*3630*/  IMAD.IADD R3, R128, 0x1, -R3 ;  /* 0x0000000180037824 */ /* 0x000fc600078e0a03 */
[----:B------:R-:W-:-:S05]  /*3640*/  IADD3 R0, R0, -c[0x0][0x168], RZ ;  /* 0x80005a0000007a10 */ /* 0x000fca0007ffe0ff */
[C---:B-1----:R-:W-:Y:S02]  /*3650*/  IMAD.IADD R2, R0.reuse, 0x1, R2 ;  /* 0x0000000100027824 */ /* 0x042fe400078e0202 */
[----:B----4-:R-:W-:-:S03]  /*3660*/  IMAD.IADD R0, R0, 0x1, R4 ;  /* 0x0000000100007824 */ /* 0x010fc600078e0204 */
[C---:B------:R-:W-:Y:S02]  /*3670*/  IMNMX R2, R3.reuse, R2, PT ;  /* 0x0000000203027217 */ /* 0x040fe40003800200 */
[----:B------:R-:W-:Y:S02]  /*3680*/  IMNMX R0, R3, R0, PT ;  /* 0x0000000003007217 */ /* 0x000fe40003800200 */
[C---:B------:R-:W-:Y:S02]  /*3690*/  ISETP.GT.AND P3, PT, R2.reuse, 0x8, PT ;  /* 0x000000080200780c */ /* 0x040fe40003f64270 */
[C---:B------:R-:W-:Y:S02]  /*36a0*/  ISETP.GT.AND P2, PT, R2.reuse, 0x9, PT ;  /* 0x000000090200780c */ /* 0x040fe40003f44270 */
[C---:B------:R-:W-:Y:S02]  /*36b0*/  ISETP.GT.AND P0, PT, R2.reuse, RZ, PT ;  /* 0x000000ff0200720c */ /* 0x040fe40003f04270 */
[----:B------:R-:W-:-:S02]  /*36c0*/  ISETP.GT.AND P1, PT, R2, 0x10, PT ;  /* 0x000000100200780c */ /* 0x000fc40003f24270 */
[----:B------:R-:W-:Y:S02]  /*36d0*/  FSEL R7, R99, -INF , P3 ;  /* 0xff80000063077808 */ /* 0x000fe40001800000 */
[----:B------:R-:W-:Y:S02]  /*36e0*/  FSEL R8, R98, -INF , P2 ;  /* 0xff80000062087808 */ /* 0x000fe40001000000 */
[C---:B------:R-:W-:Y:S02]  /*36f0*/  ISETP.GT.AND P3, PT, R2.reuse, 0x19, PT ;  /* 0x000000190200780c */ /* 0x040fe40003f64270 */
[C---:B------:R-:W-:Y:S02]  /*3700*/  ISETP.GT.AND P2, PT, R2.reuse, 0x20, PT ;  /* 0x000000200200780c */ /* 0x040fe40003f44270 */
[----:B------:R-:W-:Y:S02]  /*3710*/  ISETP.GT.AND P5, PT, R2, 0x1, PT ;  /* 0x000000010200780c */ /* 0x000fe40003fa4270 */
[----:B------:R-:W-:-:S02]  /*3720*/  FSEL R4, R123, -INF , P0 ;  /* 0xff8000007b047808 */ /* 0x000fc40000000000 */
[C---:B------:R-:W-:Y:S02]  /*3730*/  ISETP.GT.AND P0, PT, R2.reuse, 0x11, PT ;  /* 0x000000110200780c */ /* 0x040fe40003f04270 */
[----:B------:R-:W-:Y:S02]  /*3740*/  FSEL R20, R97, -INF , P1 ;  /* 0xff80000061147808 */ /* 0x000fe40000800000 */
[----:B------:R-:W-:Y:S02]  /*3750*/  ISETP.GT.AND P1, PT, R2, 0x21, PT ;  /* 0x000000210200780c */ /* 0x000fe40003f24270 */
[----:B------:R-:W-:Y:S02]  /*3760*/  FSEL R25, R89, -INF , P3 ;  /* 0xff80000059197808 */ /* 0x000fe40001800000 */
[----:B------:R-:W-:Y:S02]  /*3770*/  FSEL R98, R88, -INF , P2 ;  /* 0xff80000058627808 */ /* 0x000fe40001000000 */
[----:B------:R-:W-:-:S02]  /*3780*/  ISETP.GT.AND P3, PT, R2, 0x30, PT ;  /* 0x000000300200780c */ /* 0x000fc40003f64270 */
[----:B------:R-:W-:Y:S02]  /*3790*/  ISETP.GT.AND P2, PT, R2, 0x31, PT ;  /* 0x000000310200780c */ /* 0x000fe40003f44270 */
[----:B------:R-:W-:Y:S02]  /*37a0*/  FSEL R5, R122, -INF , P5 ;  /* 0xff8000007a057808 */ /* 0x000fe40002800000 */
[----:B------:R-:W-:Y:S02]  /*37b0*/  ISETP.GT.AND P5, PT, R2, 0x18, PT ;  /* 0x000000180200780c */ /* 0x000fe40003fa4270 */
[----:B------:R-:W-:Y:S02]  /*37c0*/  FSEL R21, R96, -INF , P0 ;  /* 0xff80000060157808 */ /* 0x000fe40000000000 */
[----:B------:R-:W-:Y:S02]  /*37d0*/  ISETP.GT.AND P0, PT, R2, 0x28, PT ;  /* 0x000000280200780c */ /* 0x000fe40003f04270 */
[----:B------:R-:W-:-:S02]  /*37e0*/  FSEL R99, R82, -INF , P1 ;  /* 0xff80000052637808 */ /* 0x000fc40000800000 */
[----:B------:R-:W-:Y:S02]  /*37f0*/  ISETP.GT.AND P1, PT, R2, 0x38, PT ;  /* 0x000000380200780c */ /* 0x000fe40003f24270 */
[----:B------:R-:W-:Y:S02]  /*3800*/  FSEL R122, R72, -INF , P3 ;  /* 0xff800000487a7808 */ /* 0x000fe40001800000 */
[----:B------:R-:W-:Y:S02]  /*3810*/  FSEL R125, R71, -INF , P2 ;  /* 0xff800000477d7808 */ /* 0x000fe40001000000 */
[C---:B------:R-:W-:Y:S02]  /*3820*/  ISETP.GT.AND P3, PT, R2.reuse, 0x41, PT ;  /* 0x000000410200780c */ /* 0x040fe40003f64270 */
[----:B------:R-:W-:Y:S02]  /*3830*/  ISETP.GT.AND P2, PT, R2, 0x48, PT ;  /* 0x000000480200780c */ /* 0x000fe40003f44270 */
[----:B------:R-:W-:-:S02]  /*3840*/  FSEL R22, R90, -INF , P5 ;  /* 0xff8000005a167808 */ /* 0x000fc40002800000 */
[C---:B------:R-:W-:Y:S02]  /*3850*/  ISETP.GT.AND P5, PT, R2.reuse, 0x29, PT ;  /* 0x000000290200780c */ /* 0x040fe40003fa4270 */
[----:B------:R-:W-:Y:S02]  /*3860*/  FSEL R112, R81, -INF , P0 ;  /* 0xff80000051707808 */ /* 0x000fe40000000000 */
[----:B------:R-:W-:Y:S02]  /*3870*/  ISETP.GT.AND P0, PT, R2, 0x39, PT ;  /* 0x000000390200780c */ /* 0x000fe40003f04270 */
[----:B------:R-:W-:Y:S02]  /*3880*/  FSEL R124, R70, -INF , P1 ;  /* 0xff800000467c7808 */ /* 0x000fe40000800000 */
[----:B------:R-:W-:Y:S02]  /*3890*/  ISETP.GT.AND P1, PT, R2, 0x49, PT ;  /* 0x000000490200780c */ /* 0x000fe40003f24270 */
[----:B------:R-:W-:-:S02]  /*38a0*/  FSEL R132, R57, -INF , P3 ;  /* 0xff80000039847808 */ /* 0x000fc40001800000 */
[----:B------:R-:W-:Y:S02]  /*38b0*/  FSEL R131, R56, -INF , P2 ;  /* 0xff80000038837808 */ /* 0x000fe40001000000 */
[C---:B------:R-:W-:Y:S02]  /*38c0*/  ISETP.GT.AND P3, PT, R2.reuse, 0x58, PT ;  /* 0x000000580200780c */ /* 0x040fe40003f64270 */
[----:B------:R-:W-:Y:S02]  /*38d0*/  ISETP.GT.AND P2, PT, R2, 0x59, PT ;  /* 0x000000590200780c */ /* 0x000fe40003f44270 */
[----:B------:R-:W-:Y:S02]  /*38e0*/  FSEL R113, R80, -INF , P5 ;  /* 0xff80000050717808 */ /* 0x000fe40002800000 */
[----:B------:R-:W-:Y:S02]  /*38f0*/  ISETP.GT.AND P5, PT, R2, 0x40, PT ;  /* 0x000000400200780c */ /* 0x000fe40003fa4270 */
[----:B------:R-:W-:-:S02]  /*3900*/  FSEL R123, R69, -INF , P0 ;  /* 0xff800000457b7808 */ /* 0x000fc40000000000 */
[C---:B------:R-:W-:Y:S02]  /*3910*/  ISETP.GT.AND P0, PT, R2.reuse, 0x50, PT ;  /* 0x000000500200780c */ /* 0x040fe40003f04270 */
[----:B------:R-:W-:Y:S02]  /*3920*/  FSEL R130, R43, -INF , P1 ;  /* 0xff8000002b827808 */ /* 0x000fe40000800000 */
[----:B------:R-:W-:Y:S02]  /*3930*/  ISETP.GT.AND P1, PT, R2, 0x60, PT ;  /* 0x000000600200780c */ /* 0x000fe40003f24270 */
[----:B------:R-:W-:Y:S02]  /*3940*/  FSEL R148, R37, -INF , P3 ;  /* 0xff80000025947808 */ /* 0x000fe40001800000 */
[----:B------:R-:W-:Y:S02]  /*3950*/  FSEL R149, R36, -INF , P2 ;  /* 0xff80000024957808 */ /* 0x000fe40001000000 */
[----:B------:R-:W-:-:S02]  /*3960*/  FMNMX.FTZ R69, R4, R5, !PT ;  /* 0x0000000504457209 */ /* 0x000fc40007810000 */
[C---:B------:R-:W-:Y:S02]  /*3970*/  ISETP.GT.AND P3, PT, R2.reuse, 0x69, PT ;  /* 0x000000690200780c */ /* 0x040fe40003f64270 */
[----:B------:R-:W-:Y:S02]  /*3980*/  ISETP.GT.AND P2, PT, R2, 0x70, PT ;  /* 0x000000700200780c */ /* 0x000fe40003f44270 */
[----:B------:R-:W-:Y:S02]  /*3990*/  FSEL R133, R58, -INF , P5 ;  /* 0xff8000003a857808 */ /* 0x000fe40002800000 */
[C---:B------:R-:W-:Y:S02]  /*39a0*/  ISETP.GT.AND P5, PT, R2.reuse, 0x51, PT ;  /* 0x000000510200780c */ /* 0x040fe40003fa4270 */
[----:B------:R-:W-:Y:S02]  /*39b0*/  FSEL R138, R41, -INF , P0 ;  /* 0xff800000298a7808 */ /* 0x000fe40000000000 */
[----:B------:R-:W-:-:S02]  /*39c0*/  ISETP.GT.AND P0, PT, R2, 0x61, PT ;  /* 0x000000610200780c */ /* 0x000fc40003f04270 */
[----:B------:R-:W-:Y:S02]  /*39d0*/  FSEL R231, R26, -INF , P1 ;  /* 0xff8000001ae77808 */ /* 0x000fe40000800000 */
[----:B------:R-:W-:Y:S02]  /*39e0*/  FMNMX.FTZ R69, R7, R69, !PT ;  /* 0x0000004507457209 */ /* 0x000fe40007810000 */
[----:B------:R-:W-:Y:S02]  /*39f0*/  ISETP.GT.AND P1, PT, R2, 0x71, PT ;  /* 0x000000710200780c */ /* 0x000fe40003f24270 */
[----:B------:R-:W-:Y:S02]  /*3a00*/  FSEL R233, R15, -INF , P3 ;  /* 0xff8000000fe97808 */ /* 0x000fe40001800000 */
[----:B------:R-:W-:Y:S02]  /*3a10*/  FSEL R150, R14, -INF , P2 ;  /* 0xff8000000e967808 */ /* 0x000fe40001000000 */
[----:B------:R-:W-:-:S02]  /*3a20*/  ISETP.GT.AND P3, PT, R0, RZ, PT ;  /* 0x000000ff0000720c */ /* 0x000fc40003f64270 */
[----:B------:R-:W-:Y:S02]  /*3a30*/  ISETP.GT.AND P2, PT, R0, 0x1, PT ;  /* 0x000000010000780c */ /* 0x000fe40003f44270 */
[----:B------:R-:W-:Y:S02]  /*3a40*/  FSEL R139, R40, -INF , P5 ;  /* 0xff800000288b7808 */ /* 0x000fe40002800000 */
[----:B------:R-:W-:Y:S02]  /*3a50*/  ISETP.GT.AND P5, PT, R2, 0x68, PT ;  /* 0x000000680200780c */ /* 0x000fe40003fa4270 */
[----:B------:R-:W-:Y:S02]  /*3a60*/  FSEL R232, R24, -INF , P0 ;  /* 0xff80000018e87808 */ /* 0x000fe40000000000 */
[----:B------:R-:W-:Y:S02]  /*3a70*/  FMNMX.FTZ R69, R8, R69, !PT ;  /* 0x0000004508457209 */ /* 0x000fe40007810000 */
[----:B------:R-:W-:-:S02]  /*3a80*/  ISETP.GT.AND P0, PT, R2, 0x78, PT ;  /* 0x000000780200780c */ /* 0x000fc40003f04270 */
[----:B------:R-:W-:Y:S02]  /*3a90*/  FSEL R151, R13, -INF , P1 ;  /* 0xff8000000d977808 */ /* 0x000fe40000800000 */
[----:B------:R-:W-:Y:S02]  /*3aa0*/  ISETP.GT.AND P1, PT, R0, 0x8, PT ;  /* 0x000000080000780c */ /* 0x000fe40003f24270 */
[----:B------:R-:W-:Y:S02]  /*3ab0*/  FSEL R6, R127, -INF , P3 ;  /* 0xff8000007f067808 */ /* 0x000fe40001800000 */
[----:B------:R-:W-:Y:S02]  /*3ac0*/  FSEL R18, R126, -INF , P2 ;  /* 0xff8000007e127808 */ /* 0x000fe40001000000 */
[----:B------:R-:W-:Y:S02]  /*3ad0*/  FSEL R234, R16, -INF , P5 ;  /* 0xff80000010ea7808 */ /* 0x000fe40002800000 */
[----:B------:R-:W-:-:S02]  /*3ae0*/  FMNMX.FTZ R69, R20, R69, !PT ;  /* 0x0000004514457209 */ /* 0x000fc40007810000 */
[----:B------:R-:W-:Y:S02]  /*3af0*/  ISETP.GT.AND P5, PT, R2, 0x79, PT ;  /* 0x000000790200780c */ /* 0x000fe40003fa4270 */
[----:B------:R-:W-:Y:S02]  /*3b00*/  FSEL R152, R12, -INF , P0 ;  /* 0xff8000000c987808 */ /* 0x000fe40000000000 */
[----:B------:R-:W-:Y:S01]  /*3b10*/  ISETP.GT.AND P0, PT, R0, 0x9, PT ;  /* 0x000000090000780c */ /* 0x000fe20003f04270 */
[----:B------:R-:W-:Y:S01]  /*3b20*/  LDSM.16.MT88.4 R12, [R204] ;  /* 0x00000000cc0c783b */ /* 0x000fe20000004200 */
[----:B------:R-:W-:Y:S02]  /*3b30*/  FSEL R17, R121, -INF , P1 ;  /* 0xff80000079117808 */ /* 0x000fe40000800000 */
[----:B------:R-:W-:Y:S02]  /*3b40*/  FMNMX.FTZ R2, R6, R18, !PT ;  /* 0x0000001206027209 */ /* 0x000fe40007810000 */
[----:B------:R-:W-:-:S02]  /*3b50*/  FMNMX.FTZ R69, R21, R69, !PT ;  /* 0x0000004515457209 */ /* 0x000fc40007810000 */
[----:B------:R-:W-:Y:S02]  /*3b60*/  ISETP.GT.AND P2, PT, R0, 0x10, PT ;  /* 0x000000100000780c */ /* 0x000fe40003f44270 */
[----:B------:R-:W-:Y:S02]  /*3b70*/  FSEL R16, R120, -INF , P0 ;  /* 0xff80000078107808 */ /* 0x000fe40000000000 */
[----:B------:R-:W-:Y:S02]  /*3b80*/  FMNMX.FTZ R2, R17, R2, !PT ;  /* 0x0000000211027209 */ /* 0x000fe40007810000 */
[----:B------:R-:W-:Y:S02]  /*3b90*/  FMNMX.FTZ R69, R22, R69, !PT ;  /* 0x0000004516457209 */ /* 0x000fe40007810000 */
        /* <DEDUP_REMOVED lines=44> */
[C---:B------:R-:W-:Y:S02]  /*3e60*/  ISETP.GT.AND P2, PT, R0.reuse, 0x40, PT ;  /* 0x000000400000780c */ /* 0x040fe40003f44270 */
        /* <DEDUP_REMOVED lines=49> */
[----:B------:R-:W-:Y:S01]  /*4180*/  FMNMX.FTZ R2, R171, R2, !PT ;  /* 0x00000002ab027209 */ /* 0x000fe20007810000 */
[----:B------:R-:W-:Y:S01]  /*4190*/  LDSM.16.MT88.4 R32, [R223] ;  /* 0x00000000df20783b */ /* 0x000fe20000004200 */
[----:B------:R-:W-:Y:S02]  /*41a0*/  FSEL R241, R19, -INF , P5 ;  /* 0xff80000013f17808 */ /* 0x000fe40002800000 */
[----:B------:R-:W-:Y:S02]  /*41b0*/  FMNMX.FTZ R69, R152, R69, !PT ;  /* 0x0000004598457209 */ /* 0x000fe40007810000 */
[----:B------:R-:W-:-:S02]  /*41c0*/  ISETP.GT.AND P0, PT, R0, 0x71, PT ;  /* 0x000000710000780c */ /* 0x000fc40003f04270 */
[----:B------:R-:W-:Y:S02]  /*41d0*/  FSEL R240, R29, -INF , P1 ;  /* 0xff8000001df07808 */ /* 0x000fe40000800000 */
[----:B------:R-:W-:Y:S02]  /*41e0*/  FMNMX.FTZ R2, R193, R2, !PT ;  /* 0x00000002c1027209 */ /* 0x000fe40007810000 */
[----:B------:R-:W-:Y:S02]  /*41f0*/  FMNMX.FTZ R69, R241, R69, !PT ;  /* 0x00000045f1457209 */ /* 0x000fe40007810000 */
[----:B------:R-:W-:Y:S02]  /*4200*/  ISETP.GT.AND P1, PT, R0, 0x78, PT ;  /* 0x000000780000780c */ /* 0x000fe40003f24270 */
[----:B------:R-:W-:Y:S01]  /*4210*/  FSEL R239, R28, -INF , P0 ;  /* 0xff8000001cef7808 */ /* 0x000fe20000000000 */
[----:B------:R-:W1:Y:S01]  /*4220*/  SHFL.BFLY PT, R3, R69, 0x2, 0x1f ;  /* 0x0c401f0045037f89 */ /* 0x000e6200000e0000 */
[----:B------:R-:W-:-:S02]  /*4230*/  FMNMX.FTZ R2, R240, R2, !PT ;  /* 0x00000002f0027209 */ /* 0x000fc40007810000 */
[----:B------:R-:W-:Y:S01]  /*4240*/  ISETP.GT.AND P0, PT, R0, 0x79, PT ;  /* 0x000000790000780c */ /* 0x000fe20003f04270 */
[----:B------:R-:W-:Y:S01]  /*4250*/  LDSM.16.MT88.4 R28, [R200+0x4000] ;  /* 0x00400000c81c783b */ /* 0x000fe20000004200 */
[----:B------:R-:W-:Y:S02]  /*4260*/  FSEL R245, R27, -INF , P1 ;  /* 0xff8000001bf57808 */ /* 0x000fe40000800000 */
[----:B------:R-:W-:Y:S02]  /*4270*/  FMNMX.FTZ R0, R239, R2, !PT ;  /* 0x00000002ef007209 */ /* 0x000fe40007810000 */
[----:B------:R-:W-:Y:S02]  /*4280*/  FSEL R244, R23, -INF , P0 ;  /* 0xff80000017f47808 */ /* 0x000fe40000000000 */
[----:B------:R-:W-:-:S04]  /*4290*/  FMNMX.FTZ R0, R245, R0, !PT ;  /* 0x00000000f5007209 */ /* 0x000fc80007810000 */
[----:B------:R-:W-:-:S05]  /*42a0*/  FMNMX.FTZ R0, R244, R0, !PT ;  /* 0x00000000f4007209 */ /* 0x000fca0007810000 */
[----:B------:R-:W2:Y:S01]  /*42b0*/  SHFL.BFLY PT, R2, R0, 0x2, 0x1f ;  /* 0x0c401f0000027f89 */ /* 0x000ea200000e0000 */
[----:B-1----:R-:W-:-:S05]  /*42c0*/  FMNMX.FTZ R69, R69, R3, !PT ;  /* 0x0000000345457209 */ /* 0x002fca0007810000 */
[----:B------:R-:W1:Y:S01]  /*42d0*/  SHFL.BFLY PT, R3, R69, 0x1, 0x1f ;  /* 0x0c201f0045037f89 */ /* 0x000e6200000e0000 */
[----:B--2---:R-:W-:-:S05]  /*42e0*/  FMNMX.FTZ R0, R0, R2, !PT ;  /* 0x0000000200007209 */ /* 0x004fca0007810000 */
[----:B------:R-:W2:Y:S01]  /*42f0*/  SHFL.BFLY PT, R68, R0, 0x1, 0x1f ;  /* 0x0c201f0000447f89 */ /* 0x000ea200000e0000 */
[----:B-1----:R-:W-:-:S04]  /*4300*/  FMNMX.FTZ R69, R69, R3, !PT ;  /* 0x0000000345457209 */ /* 0x002fc80007810000 */
[C---:B------:R-:W-:Y:S01]  /*4310*/  FSETP.NEU.FTZ.AND P0, PT, R69.reuse, -INF , PT ;  /* 0xff8000004500780b */ /* 0x040fe20003f1d000 */
[----:B------:R-:W-:-:S05]  /*4320*/  FMUL.FTZ R2, R69, c[0x0][0x2d0] ;  /* 0x0000b40045027a20 */ /* 0x000fca0000410000 */
[----:B------:R-:W-:-:S05]  /*4330*/  FSEL R2, R2, RZ, P0 ;  /* 0x000000ff02027208 */ /* 0x000fca0000000000 */
[----:B------:R-:W-:-:S04]  /*4340*/  FFMA.FTZ R3, R4, c[0x0][0x2d0], -R2 ;  /* 0x0000b40004037a23 */ /* 0x000fc80000010802 */
[----:B------:R1:W-:Y:S01]  /*4350*/  MUFU.EX2 R238, R3 ;  /* 0x0000000300ee7308 */ /* 0x0003e20000000800 */
[----:B--2---:R-:W-:Y:S01]  /*4360*/  FMNMX.FTZ R68, R0, R68, !PT ;  /* 0x0000004400447209 */ /* 0x004fe20007810000 */
[----:B------:R-:W-:-:S03]  /*4370*/  FFMA.FTZ R0, R5, c[0x0][0x2d0], -R2 ;  /* 0x0000b40005007a23 */ /* 0x000fc60000010802 */
[----:B------:R-:W-:-:S03]  /*4380*/  FSETP.NEU.FTZ.AND P0, PT, R68, -INF , PT ;  /* 0xff8000004400780b */ /* 0x000fc60003f1d000 */
[----:B------:R2:W3:Y:S01]  /*4390*/  MUFU.EX2 R235, R0 ;  /* 0x0000000000eb7308 */ /* 0x0004e20000000800 */
[----:B-1----:R-:W-:-:S07]  /*43a0*/  FFMA.FTZ R3, R7, c[0x0][0x2d0], -R2 ;  /* 0x0000b40007037a23 */ /* 0x002fce0000010802 */
[----:B------:R1:W-:Y:S01]  /*43b0*/  MUFU.EX2 R243, R3 ;  /* 0x0000000300f37308 */ /* 0x0003e20000000800 */
[----:B--2---:R-:W-:Y:S01]  /*43c0*/  FMUL.FTZ R0, R68, c[0x0][0x2d0] ;  /* 0x0000b40044007a20 */ /* 0x004fe20000410000 */
[----:B---3--:R-:W-:-:S04]  /*43d0*/  F2FP.BF16.PACK_AB R4, R235, R238 ;  /* 0x000000eeeb04723e */ /* 0x008fc800000010ff */
[----:B------:R-:W-:Y:S01]  /*43e0*/  FSEL R0, R0, RZ, P0 ;  /* 0x000000ff00007208 */ /* 0x000fe20000000000 */
[----:B-1----:R-:W-:Y:S02]  /*43f0*/  FFMA.FTZ R3, R8, c[0x0][0x2d0], -R2 ;  /* 0x0000b40008037a23 */ /* 0x002fe40000010802 */
[----:B------:R-:W1:Y:S02]  /*4400*/  LDSM.16.MT88.4 R8, [R200] ;  /* 0x00000000c808783b */ /* 0x000e640000004200 */
[----:B------:R2:W3:Y:S02]  /*4410*/  MUFU.EX2 R246, R3 ;  /* 0x0000000300f67308 */ /* 0x0004e40000000800 */
[----:B--2---:R-:W-:Y:S01]  /*4420*/  FFMA.FTZ R3, R6, c[0x0][0x2d0], -R0 ;  /* 0x0000b40006037a23 */ /* 0x004fe20000010800 */
[----:B---3--:R-:W-:-:S05]  /*4430*/  F2FP.BF16.PACK_AB R6, R246, R243 ;  /* 0x000000f3f606723e */ /* 0x008fca00000010ff */
[----:B------:R2:W-:Y:S02]  /*4440*/  MUFU.EX2 R237, R3 ;  /* 0x0000000300ed7308 */ /* 0x0005e40000000800 */
[----:B--2---:R-:W-:-:S06]  /*4450*/  FFMA.FTZ R3, R18, c[0x0][0x2d0], -R0 ;  /* 0x0000b40012037a23 */ /* 0x004fcc0000010800 */
[----:B------:R2:W3:Y:S02]  /*4460*/  MUFU.EX2 R236, R3 ;  /* 0x0000000300ec7308 */ /* 0x0004e40000000800 */
[----:B--2---:R-:W-:Y:S01]  /*4470*/  FFMA.FTZ R3, R17, c[0x0][0x2d0], -R0 ;  /* 0x0000b40011037a23 */ /* 0x004fe20000010800 */
[----:B---3--:R-:W-:-:S05]  /*4480*/  F2FP.BF16.PACK_AB R5, R236, R237 ;  /* 0x000000edec05723e */ /* 0x008fca00000010ff */
[----:B------:R2:W-:Y:S02]  /*4490*/  MUFU.EX2 R242, R3 ;  /* 0x0000000300f27308 */ /* 0x0005e40000000800 */
[----:B--2---:R-:W-:Y:S02]  /*44a0*/  FFMA.FTZ R3, R16, c[0x0][0x2d0], -R0 ;  /* 0x0000b40010037a23 */ /* 0x004fe40000010800 */
[----:B------:R-:W2:Y:S04]  /*44b0*/  LDSM.16.MT88.4 R16, [R203] ;  /* 0x00000000cb10783b */ /* 0x000ea80000004200 */
[----:B------:R-:W3:Y:S02]  /*44c0*/  MUFU.EX2 R157, R3 ;  /* 0x00000003009d7308 */ /* 0x000ee40000000800 */
[----:B---3--:R-:W-:Y:S01]  /*44d0*/  F2FP.BF16.PACK_AB R7, R157, R242 ;  /* 0x000000f29d07723e */ /* 0x008fe200000010ff */
[----:B------:R-:W-:-:S05]  /*44e0*/  FFMA.FTZ R3, R20, c[0x0][0x2d0], -R2 ;  /* 0x0000b40014037a23 */ /* 0x000fca0000010802 */
[----:B------:R3:W-:Y:S01]  /*44f0*/  MUFU.EX2 R252, R3 ;  /* 0x0000000300fc7308 */ /* 0x0007e20000000800 */
[C---:B------:R-:W-:Y:S08]  /*4500*/  HMMA.16816.F32.BF16 R52, R4.reuse, R12, RZ ;  /* 0x0000000c0434723c */ /* 0x040ff000000418ff */
[----:B------:R-:W-:Y:S01]  /*4510*/  HMMA.16816.F32.BF16 R80, R4, R14, RZ ;  /* 0x0000000e0450723c */ /* 0x000fe200000418ff */
[----:B------:R-:W4:Y:S01]  /*4520*/  LDSM.16.MT88.4 R12, [R203+0x4000] ;  /* 0x00400000cb0c783b */ /* 0x000f220000004200 */
[----:B---3--:R-:W-:-:S06]  /*4530*/  FFMA.FTZ R3, R21, c[0x0][0x2d0], -R2 ;  /* 0x0000b40015037a23 */ /* 0x008fcc0000010802 */
[C---:B-1----:R-:W-:Y:S01]  /*4540*/  HMMA.16816.F32.BF16 R64, R4.reuse, R8, RZ ;  /* 0x000000080440723c */ /* 0x042fe200000418ff */
[----:B------:R1:W3:Y:S07]  /*4550*/  MUFU.EX2 R156, R3 ;  /* 0x00000003009c7308 */ /* 0x0002ee0000000800 */
[C---:B------:R-:W-:Y:S01]  /*4560*/  HMMA.16816.F32.BF16 R56, R4.reuse, R10, RZ ;  /* 0x0000000a0438723c */ /* 0x040fe200000418ff */
[----:B------:R-:W5:Y:S07]  /*4570*/  LDSM.16.MT88.4 R8, [R206+0x4000] ;  /* 0x00400000ce08783b */ /* 0x000f6e0000004200 */
[----:B------:R-:W-:Y:S01]  /*4580*/  HMMA.16816.F32.BF16 R40, R4, R34, RZ ;  /* 0x000000220428723c */ /* 0x000fe200000418ff */
[----:B-1----:R-:W-:-:S02]  /*4590*/  FFMA.FTZ R3, R22, c[0x0][0x2d0], -R2 ;  /* 0x0000b40016037a23 */ /* 0x002fc40000010802 */
[----:B------:R-:W1:Y:S02]  /*45a0*/  LDSM.16.MT88.4 R20, [R204+0x4000] ;  /* 0x00400000cc14783b */ /* 0x000e640000004200 */
[----:B------:R3:W-:Y:S03]  /*45b0*/  MUFU.EX2 R251, R3 ;  /* 0x0000000300fb7308 */ /* 0x0007e60000000800 */
[C---:B------:R-:W-:Y:S08]  /*45c0*/  HMMA.16816.F32.BF16 R48, R4.reuse, R32, RZ ;  /* 0x000000200430723c */ /* 0x040ff000000418ff */
[----:B--2---:R-:W-:Y:S01]  /*45d0*/  HMMA.16816.F32.BF16 R76, R4, R16, RZ ;  /* 0x00000010044c723c */ /* 0x004fe200000418ff */
[----:B---3--:R-:W-:-:S07]  /*45e0*/  FFMA.FTZ R3, R25, c[0x0][0x2d0], -R2 ;  /* 0x0000b40019037a23 */ /* 0x008fce0000010802 */
[C---:B----4-:R-:W-:Y:S01]  /*45f0*/  HMMA.16816.F32.BF16 R84, R4.reuse, R12, RZ ;  /* 0x0000000c0454723c */ /* 0x050fe200000418ff */
[----:B------:R2:W-:Y:S07]  /*4600*/  MUFU.EX2 R155, R3 ;  /* 0x00000003009b7308 */ /* 0x0005ee0000000800 */
[C---:B------:R-:W-:Y:S01]  /*4610*/  HMMA.16816.F32.BF16 R88, R4.reuse, R14, RZ ;  /* 0x0000000e0458723c */ /* 0x040fe200000418ff */
[----:B------:R-:W-:Y:S07]  /*4620*/  LDSM.16.MT88.4 R12, [R206+0x800] ;  /* 0x00080000ce0c783b */ /* 0x000fee0000004200 */
[----:B-----5:R-:W-:Y:S01]  /*4630*/  HMMA.16816.F32.BF16 R108, R4, R8, RZ ;  /* 0x00000008046c723c */ /* 0x020fe200000418ff */
[----:B--2---:R-:W-:-:S02]  /*4640*/  FFMA.FTZ R3, R24, c[0x0][0x2d0], -R0 ;  /* 0x0000b40018037a23 */ /* 0x004fc40000010800 */
[----:B------:R-:W2:Y:S02]  /*4650*/  LDSM.16.MT88.4 R24, [R204+0x800] ;  /* 0x00080000cc18783b */ /* 0x000ea40000004200 */
[----:B------:R3:W-:Y:S03]  /*4660*/  MUFU.EX2 R249, R3 ;  /* 0x0000000300f97308 */ /* 0x0007e60000000800 */
[C---:B------:R-:W-:Y:S01]  /*4670*/  HMMA.16816.F32.BF16 R104, R4.reuse, R10, RZ ;  /* 0x0000000a0468723c */ /* 0x040fe200000418ff */
[----:B------:R-:W4:Y:S07]  /*4680*/  LDSM.16.MT88.4 R8, [R200+0x4800] ;  /* 0x00480000c808783b */ /* 0x000f2e0000004200 */
[----:B------:R-:W-:Y:S01]  /*4690*/  HMMA.16816.F32.BF16 R60, R4, R18, RZ ;  /* 0x00000012043c723c */ /* 0x000fe200000418ff */
[----:B------:R-:W5:Y:S01]  /*46a0*/  LDSM.16.MT88.4 R16, [R200+0x800] ;  /* 0x00080000c810783b */ /* 0x000f620000004200 */
[----:B---3--:R-:W-:-:S06]  /*46b0*/  FFMA.FTZ R3, R36, c[0x0][0x2d0], -R0 ;  /* 0x0000b40024037a23 */ /* 0x008fcc0000010800 */
[C---:B-1----:R-:W-:Y:S01]  /*46c0*/  HMMA.16816.F32.BF16 R32, R4.reuse, R20, RZ ;  /* 0x000000140420723c */ /* 0x042fe200000418ff */
[----:B------:R1:W3:Y:S07]  /*46d0*/  MUFU.EX2 R247, R3 ;  /* 0x0000000300f77308 */ /* 0x0002ee0000000800 */
[----:B------:R-:W-:Y:S01]  /*46e0*/  HMMA.16816.F32.BF16 R72, R4, R22, RZ ;  /* 0x000000160448723c */ /* 0x000fe200000418ff */
[----:B------:R-:W2:Y:S01]  /*46f0*/  LDSM.16.MT88.4 R20, [R204+0x4800] ;  /* 0x00480000cc14783b */ /* 0x000ea20000004200 */
[----:B-1----:R-:W-:-:S06]  /*4700*/  FFMA.FTZ R3, R37, c[0x0][0x2d0], -R0 ;  /* 0x0000b40025037a23 */ /* 0x002fcc0000010800 */
[C---:B------:R-:W-:Y:S01]  /*4710*/  HMMA.16816.F32.BF16 R36, R4.reuse, R28, RZ ;  /* 0x0000001c0424723c */ /* 0x040fe200000418ff */
[----:B------:R1:W-:Y:S07]  /*4720*/  MUFU.EX2 R248, R3 ;  /* 0x0000000300f87308 */ /* 0x0003ee0000000800 */
[----:B------:R-:W-:Y:S07]  /*4730*/  HMMA.16816.F32.BF16 R28, R4, R30, RZ ;  /* 0x0000001e041c723c */ /* 0x000fee00000418ff */
[----:B------:R-:W-:-:S02]  /*4740*/  F2FP.BF16.PACK_AB R4, R156, R252 ;  /* 0x000000fc9c04723e */ /* 0x000fc400000010ff */
[----:B---3--:R-:W-:Y:S01]  /*4750*/  F2FP.BF16.PACK_AB R5, R247, R249 ;  /* 0x000000f9f705723e */ /* 0x008fe200000010ff */
[----:B-1----:R-:W-:Y:S01]  /*4760*/  FFMA.FTZ R3, R44, c[0x0][0x2d0], -R0 ;  /* 0x0000b4002c037a23 */ /* 0x002fe20000010800 */
[----:B------:R-:W-:-:S03]  /*4770*/  F2FP.BF16.PACK_AB R6, R155, R251 ;  /* 0x000000fb9b06723e */ /* 0x000fc600000010ff */
[----:B------:R-:W1:Y:S02]  /*4780*/  MUFU.EX2 R250, R3 ;  /* 0x0000000300fa7308 */ /* 0x000e640000000800 */
[----:B-1----:R-:W-:Y:S01]  /*4790*/  F2FP.BF16.PACK_AB R7, R250, R248 ;  /* 0x000000f8fa07723e */ /* 0x002fe200000010ff */
[----:B------:R-:W-:-:S05]  /*47a0*/  FFMA.FTZ R3, R98, c[0x0][0x2d0], -R2 ;  /* 0x0000b40062037a23 */ /* 0x000fca0000010802 */
[----:B------:R1:W-:Y:S01]  /*47b0*/  MUFU.EX2 R198, R3 ;  /* 0x0000000300c67308 */ /* 0x0003e20000000800 */
[C---:B--2---:R-:W-:Y:S08]  /*47c0*/  HMMA.16816.F32.BF16 R92, R4.reuse, R24, R52 ;  /* 0x00000018045c723c */ /* 0x044ff00000041834 */
[----:B------:R-:W-:Y:S01]  /*47d0*/  HMMA.16816.F32.BF16 R52, R4, R14, R40 ;  /* 0x0000000e0434723c */ /* 0x000fe20000041828 */
[----:B-1----:R-:W-:-:S07]  /*47e0*/  FFMA.FTZ R3, R99, c[0x0][0x2d0], -R2 ;  /* 0x0000b40063037a23 */ /* 0x002fce0000010802 */
[C---:B----4-:R-:W-:Y:S01]  /*47f0*/  HMMA.16816.F32.BF16 R44, R4.reuse, R8, R36 ;  /* 0x00000008042c723c */ /* 0x050fe20000041824 */
[----:B------:R1:W2:Y:S07]  /*4800*/  MUFU.EX2 R229, R3 ;  /* 0x0000000300e57308 */ /* 0x0002ae0000000800 */
[C---:B------:R-:W-:Y:S01]  /*4810*/  HMMA.16816.F32.BF16 R40, R4.reuse, R10, R28 ;  /* 0x0000000a0428723c */ /* 0x040fe2000004181c */
[----:B------:R-:W3:Y:S07]  /*4820*/  LDSM.16.MT88.4 R8, [R203+0x4800] ;  /* 0x00480000cb08783b */ /* 0x000eee0000004200 */
[----:B-----5:R-:W-:Y:S01]  /*4830*/  HMMA.16816.F32.BF16 R100, R4, R18, R56 ;  /* 0x000000120464723c */ /* 0x020fe20000041838 */
[----:B-1----:R-:W-:-:S04]  /*4840*/  FFMA.FTZ R3, R112, c[0x0][0x2d0], -R2 ;  /* 0x0000b40070037a23 */ /* 0x002fc80000010802 */
[----:B------:R1:W-:Y:S03]  /*4850*/  MUFU.EX2 R199, R3 ;  /* 0x0000000300c77308 */ /* 0x0003e60000000800 */
[C---:B------:R-:W-:Y:S01]  /*4860*/  HMMA.16816.F32.BF16 R64, R4.reuse, R16, R64 ;  /* 0x000000100440723c */ /* 0x040fe20000041840 */
[----:B------:R-:W4:Y:S07]  /*4870*/  LDSM.16.MT88.4 R16, [R203+0x800] ;  /* 0x00080000cb10783b */ /* 0x000f2e0000004200 */
[----:B------:R-:W-:Y:S01]  /*4880*/  HMMA.16816.F32.BF16 R56, R4, R12, R48 ;  /* 0x0000000c0438723c */ /* 0x000fe20000041830 */
[----:B------:R-:W5:Y:S01]  /*4890*/  LDSM.16.MT88.4 R12, [R206+0x4800] ;  /* 0x00480000ce0c783b */ /* 0x000f620000004200 */
[----:B-1----:R-:W-:-:S06]  /*48a0*/  FFMA.FTZ R3, R113, c[0x0][0x2d0], -R2 ;  /* 0x0000b40071037a23 */ /* 0x002fcc0000010802 */
[C---:B------:R-:W-:Y:S01]  /*48b0*/  HMMA.16816.F32.BF16 R80, R4.reuse, R26, R80 ;  /* 0x0000001a0450723c */ /* 0x040fe20000041850 */
[----:B------:R1:W-:Y:S07]  /*48c0*/  MUFU.EX2 R230, R3 ;  /* 0x0000000300e67308 */ /* 0x0003ee0000000800 */
[C---:B------:R-:W-:Y:S08]  /*48d0*/  HMMA.16816.F32.BF16 R36, R4.reuse, R20, R32 ;  /* 0x000000140424723c */ /* 0x040ff00000041820 */
[----:B---3--:R-:W-:Y:S01]  /*48e0*/  HMMA.16816.F32.BF16 R24, R4, R8, R84 ;  /* 0x000000080418723c */ /* 0x008fe20000041854 */
[----:B-1----:R-:W-:-:S04]  /*48f0*/  FFMA.FTZ R3, R70, c[0x0][0x2d0], -R0 ;  /* 0x0000b40046037a23 */ /* 0x002fc80000010800 */
[----:B------:R1:W-:Y:S03]  /*4900*/  MUFU.EX2 R197, R3 ;  /* 0x0000000300c57308 */ /* 0x0003e60000000800 */
[C---:B------:R-:W-:Y:S01]  /*4910*/  HMMA.16816.F32.BF16 R28, R4.reuse, R10, R88 ;  /* 0x0000000a041c723c */ /* 0x040fe20000041858 */
[----:B------:R-:W3:Y:S07]  /*4920*/  LDSM.16.MT88.4 R8, [R200+0x1000] ;  /* 0x00100000c808783b */ /* 0x000eee0000004200 */
[----:B------:R-:W-:Y:S01]  /*4930*/  HMMA.16816.F32.BF16 R32, R4, R22, R72 ;  /* 0x000000160420723c */ /* 0x000fe20000041848 */
[----:B------:R-:W3:Y:S01]  /*4940*/  LDSM.16.MT88.4 R20, [R204+0x1000] ;  /* 0x00100000cc14783b */ /* 0x000ee20000004200 */
[----:B-1----:R-:W-:-:S06]  /*4950*/  FFMA.FTZ R3, R96, c[0x0][0x2d0], -R0 ;  /* 0x0000b40060037a23 */ /* 0x002fcc0000010800 */
[C---:B----4-:R-:W-:Y:S01]  /*4960*/  HMMA.16816.F32.BF16 R116, R4.reuse, R16, R76 ;  /* 0x000000100474723c */ /* 0x050fe2000004184c */
[----:B------:R1:W4:Y:S07]  /*4970*/  MUFU.EX2 R195, R3 ;  /* 0x0000000300c37308 */ /* 0x00032e0000000800 */
[C---:B------:R-:W-:Y:S01]  /*4980*/  HMMA.16816.F32.BF16 R60, R4.reuse, R18, R60 ;  /* 0x00000012043c723c */ /* 0x040fe2000004183c */
[----:B------:R-:W-:Y:S07]  /*4990*/  LDSM.16.MT88.4 R16, [R203+0x1000] ;  /* 0x00100000cb10783b */ /* 0x000fee0000004200 */
[----:B-----5:R-:W-:Y:S01]  /*49a0*/  HMMA.16816.F32.BF16 R72, R4, R12, R108 ;  /* 0x0000000c0448723c */ /* 0x020fe2000004186c */
[----:B-1----:R-:W-:-:S04]  /*49b0*/  FFMA.FTZ R3, R71, c[0x0][0x2d0], -R0 ;  /* 0x0000b40047037a23 */ /* 0x002fc80000010800 */
[----:B------:R1:W-:Y:S02]  /*49c0*/  MUFU.EX2 R194, R3 ;  /* 0x0000000300c27308 */ /* 0x0003e40000000800 */
[----:B------:R-:W-:Y:S01]  /*49d0*/  IMAD.MOV.U32 R108, RZ, RZ, R154 ;  /* 0x000000ffff6c7224 */ /* 0x000fe200078e009a */
[----:B------:R-:W-:Y:S01]  /*49e0*/  HMMA.16816.F32.BF16 R48, R4, R14, R104 ;  /* 0x0000000e0430723c */ /* 0x000fe20000041868 */
[----:B------:R-:W5:Y:S01]  /*49f0*/  LDSM.16.MT88.4 R12, [R206+0x1000] ;  /* 0x00100000ce0c783b */ /* 0x000f620000004200 */
[----:B------:R-:W-:Y:S02]  /*4a00*/  IMAD.MOV.U32 R111, RZ, RZ, R157 ;  /* 0x000000ffff6f7224 */ /* 0x000fe400078e009d */
[----:B------:R-:W-:Y:S02]  /*4a10*/  IMAD.MOV.U32 R110, RZ, RZ, R156 ;  /* 0x000000ffff6e7224 */ /* 0x000fe400078e009c */
[----:B------:R-:W-:Y:S01]  /*4a20*/  IMAD.MOV.U32 R109, RZ, RZ, R155 ;  /* 0x000000ffff6d7224 */ /* 0x000fe200078e009b */
[----:B--2---:R-:W-:-:S02]  /*4a30*/  F2FP.BF16.PACK_AB R4, R229, R198 ;  /* 0x000000c6e504723e */ /* 0x004fc400000010ff */
[----:B----4-:R-:W-:Y:S02]  /*4a40*/  F2FP.BF16.PACK_AB R5, R195, R197 ;  /* 0x000000c5c305723e */ /* 0x010fe400000010ff */
[----:B------:R-:W-:Y:S01]  /*4a50*/  F2FP.BF16.PACK_AB R6, R230, R199 ;  /* 0x000000c7e606723e */ /* 0x000fe200000010ff */
[----:B-1----:R-:W-:-:S04]  /*4a60*/  FFMA.FTZ R3, R97, c[0x0][0x2d0], -R0 ;  /* 0x0000b40061037a23 */ /* 0x002fc80000010800 */
[----:B------:R-:W1:Y:S02]  /*4a70*/  MUFU.EX2 R196, R3 ;  /* 0x0000000300c47308 */ /* 0x000e640000000800 */
[----:B-1----:R-:W-:Y:S01]  /*4a80*/  F2FP.BF16.PACK_AB R7, R196, R194 ;  /* 0x000000c2c407723e */ /* 0x002fe200000010ff */
[----:B------:R-:W-:-:S05]  /*4a90*/  FFMA.FTZ R3, R122, c[0x0][0x2d0], -R2 ;  /* 0x0000b4007a037a23 */ /* 0x000fca0000010802 */
[----:B------:R1:W-:Y:S01]  /*4aa0*/  MUFU.EX2 R162, R3 ;  /* 0x0000000300a27308 */ /* 0x0003e20000000800 */
[C---:B---3--:R-:W-:Y:S08]  /*4ab0*/  HMMA.16816.F32.BF16 R64, R4.reuse, R8, R64 ;  /* 0x000000080440723c */ /* 0x048ff00000041840 */
[----:B------:R-:W-:Y:S01]  /*4ac0*/  HMMA.16816.F32.BF16 R76, R4, R10, R100 ;  /* 0x0000000a044c723c */ /* 0x000fe20000041864 */
[----:B------:R-:W2:Y:S01]  /*4ad0*/  LDSM.16.MT88.4 R8, [R200+0x5000] ;  /* 0x00500000c808783b */ /* 0x000ea20000004200 */
[----:B-1----:R-:W-:-:S06]  /*4ae0*/  FFMA.FTZ R3, R125, c[0x0][0x2d0], -R2 ;  /* 0x0000b4007d037a23 */ /* 0x002fcc0000010802 */
[C---:B------:R-:W-:Y:S01]  /*4af0*/  HMMA.16816.F32.BF16 R84, R4.reuse, R20, R92 ;  /* 0x000000140454723c */ /* 0x040fe2000004185c */
[----:B------:R1:W3:Y:S07]  /*4b00*/  MUFU.EX2 R169, R3 ;  /* 0x0000000300a97308 */ /* 0x0002ee0000000800 */
[C---:B------:R-:W-:Y:S01]  /*4b10*/  HMMA.16816.F32.BF16 R96, R4.reuse, R22, R80 ;  /* 0x000000160460723c */ /* 0x040fe20000041850 */
[----:B------:R-:W4:Y:S07]  /*4b20*/  LDSM.16.MT88.4 R20, [R204+0x5000] ;  /* 0x00500000cc14783b */ /* 0x000f2e0000004200 */
[----:B-----5:R-:W-:Y:S01]  /*4b30*/  HMMA.16816.F32.BF16 R92, R4, R12, R56 ;  /* 0x0000000c045c723c */ /* 0x020fe20000041838 */
[----:B-1----:R-:W-:-:S02]  /*4b40*/  FFMA.FTZ R3, R124, c[0x0][0x2d0], -R2 ;  /* 0x0000b4007c037a23 */ /* 0x002fc40000010802 */
[----:B------:R-:W-:Y:S02]  /*4b50*/  IMAD.MOV.U32 R124, RZ, RZ, R108 ;  /* 0x000000ffff7c7224 */ /* 0x000fe400078e006c */
[----:B------:R1:W-:Y:S03]  /*4b60*/  MUFU.EX2 R168, R3 ;  /* 0x0000000300a87308 */ /* 0x0003e60000000800 */
[C---:B------:R-:W-:Y:S01]  /*4b70*/  HMMA.16816.F32.BF16 R88, R4.reuse, R14, R52 ;  /* 0x0000000e0458723c */ /* 0x040fe20000041834 */
[----:B------:R-:W5:Y:S07]  /*4b80*/  LDSM.16.MT88.4 R12, [R206+0x5000] ;  /* 0x00500000ce0c783b */ /* 0x000f6e0000004200 */
[----:B------:R-:W-:Y:S01]  /*4b90*/  HMMA.16816.F32.BF16 R100, R4, R18, R60 ;  /* 0x000000120464723c */ /* 0x000fe2000004183c */
[----:B-1----:R-:W-:-:S07]  /*4ba0*/  FFMA.FTZ R3, R123, c[0x0][0x2d0], -R2 ;  /* 0x0000b4007b037a23 */ /* 0x002fce0000010802 */
[C---:B--2---:R-:W-:Y:S01]  /*4bb0*/  HMMA.16816.F32.BF16 R80, R4.reuse, R8, R44 ;  /* 0x000000080450723c */ /* 0x044fe2000004182c */
[----:B------:R1:W-:Y:S07]  /*4bc0*/  MUFU.EX2 R163, R3 ;  /* 0x0000000300a37308 */ /* 0x0003ee0000000800 */
[C---:B------:R-:W-:Y:S01]  /*4bd0*/  HMMA.16816.F32.BF16 R56, R4.reuse, R10, R40 ;  /* 0x0000000a0438723c */ /* 0x040fe20000041828 */
[----:B------:R-:W2:Y:S07]  /*4be0*/  LDSM.16.MT88.4 R8, [R203+0x5000] ;  /* 0x00500000cb08783b */ /* 0x000eae0000004200 */
[----:B----4-:R-:W-:Y:S01]  /*4bf0*/  HMMA.16816.F32.BF16 R60, R4, R20, R36 ;  /* 0x00000014043c723c */ /* 0x010fe20000041824 */
[----:B-1----:R-:W-:-:S04]  /*4c00*/  FFMA.FTZ R3, R114, c[0x0][0x2d0], -R0 ;  /* 0x0000b40072037a23 */ /* 0x002fc80000010800 */
[----:B------:R1:W-:Y:S03]  /*4c10*/  MUFU.EX2 R161, R3 ;  /* 0x0000000300a17308 */ /* 0x0003e60000000800 */
[C---:B------:R-:W-:Y:S01]  /*4c20*/  HMMA.16816.F32.BF16 R52, R4.reuse, R22, R32 ;  /* 0x000000160434723c */ /* 0x040fe20000041820 */
[----:B------:R-:W-:Y:S07]  /*4c30*/  LDSM.16.MT88.4 R20, [R204+0x1800] ;  /* 0x00180000cc14783b */ /* 0x000fee0000004200 */
[----:B------:R-:W-:Y:S01]  /*4c40*/  HMMA.16816.F32.BF16 R104, R4, R16, R116 ;  /* 0x000000100468723c */ /* 0x000fe20000041874 */
[----:B------:R-:W-:Y:S01]  /*4c50*/  LDSM.16.MT88.4 R16, [R203+0x1800] ;  /* 0x00180000cb10783b */ /* 0x000fe20000004200 */
[----:B-1----:R-:W-:-:S06]  /*4c60*/  FFMA.FTZ R3, R120, c[0x0][0x2d0], -R0 ;  /* 0x0000b40078037a23 */ /* 0x002fcc0000010800 */
[C---:B-----5:R-:W-:Y:S01]  /*4c70*/  HMMA.16816.F32.BF16 R72, R4.reuse, R12, R72 ;  /* 0x0000000c0448723c */ /* 0x060fe20000041848 */
[----:B------:R-:W-:Y:S01]  /*4c80*/  IMAD.MOV.U32 R119, RZ, RZ, R153 ;  /* 0x000000ffff777224 */ /* 0x000fe200078e0099 */
[----:B------:R1:W4:Y:S01]  /*4c90*/  MUFU.EX2 R159, R3 ;  /* 0x00000003009f7308 */ /* 0x0003220000000800 */
[----:B------:R-:W-:Y:S02]  /*4ca0*/  IMAD.MOV.U32 R116, RZ, RZ, R150 ;  /* 0x000000ffff747224 */ /* 0x000fe400078e0096 */
[----:B------:R-:W-:Y:S02]  /*4cb0*/  IMAD.MOV.U32 R118, RZ, RZ, R152 ;  /* 0x000000ffff767224 */ /* 0x000fe400078e0098 */
[----:B------:R-:W-:Y:S01]  /*4cc0*/  IMAD.MOV.U32 R117, RZ, RZ, R151 ;  /* 0x000000ffff757224 */ /* 0x000fe200078e0097 */
[----:B------:R-:W-:Y:S01]  /*4cd0*/  HMMA.16816.F32.BF16 R32, R4, R14, R48 ;  /* 0x0000000e0420723c */ /* 0x000fe20000041830 */
[----:B------:R-:W-:Y:S01]  /*4ce0*/  LDSM.16.MT88.4 R12, [R206+0x1800] ;  /* 0x00180000ce0c783b */ /* 0x000fe20000004200 */
[----:B------:R-:W-:-:S02]  /*4cf0*/  IMAD.MOV.U32 R125, RZ, RZ, R119 ;  /* 0x000000ffff7d7224 */ /* 0x000fc400078e0077 */
[----:B------:R-:W-:-:S04]  /*4d00*/  IMAD.MOV.U32 R119, RZ, RZ, R110 ;  /* 0x000000ffff777224 */ /* 0x000fc800078e006e */
[----:B--2---:R-:W-:Y:S01]  /*4d10*/  HMMA.16816.F32.BF16 R44, R4, R8, R24 ;  /* 0x00000008042c723c */ /* 0x004fe20000041818 */
[----:B-1----:R-:W-:-:S04]  /*4d20*/  FFMA.FTZ R3, R115, c[0x0][0x2d0], -R0 ;  /* 0x0000b40073037a23 */ /* 0x002fc80000010800 */
[----:B------:R1:W-:Y:S03]  /*4d30*/  MUFU.EX2 R158, R3 ;  /* 0x00000003009e7308 */ /* 0x0003e60000000800 */
[----:B------:R-:W-:Y:S01]  /*4d40*/  HMMA.16816.F32.BF16 R36, R4, R10, R28 ;  /* 0x0000000a0424723c */ /* 0x000fe2000004181c */
[----:B------:R-:W2:Y:S06]  /*4d50*/  LDSM.16.MT88.4 R8, [R200+0x1800] ;  /* 0x00180000c808783b */ /* 0x000eac0000004200 */
[----:B---3--:R-:W-:-:S02]  /*4d60*/  F2FP.BF16.PACK_AB R4, R169, R162 ;  /* 0x000000a2a904723e */ /* 0x008fc400000010ff */
[----:B----4-:R-:W-:Y:S02]  /*4d70*/  F2FP.BF16.PACK_AB R5, R159, R161 ;  /* 0x000000a19f05723e */ /* 0x010fe400000010ff */
[----:B------:R-:W-:Y:S01]  /*4d80*/  F2FP.BF16.PACK_AB R6, R163, R168 ;  /* 0x000000a8a306723e */ /* 0x000fe200000010ff */
[----:B-1----:R-:W-:-:S04]  /*4d90*/  FFMA.FTZ R3, R121, c[0x0][0x2d0], -R0 ;  /* 0x0000b40079037a23 */ /* 0x002fc80000010800 */
[----:B------:R-:W1:Y:S02]  /*4da0*/  MUFU.EX2 R160, R3 ;  /* 0x0000000300a07308 */ /* 0x000e640000000800 */
[----:B-1----:R-:W-:Y:S01]  /*4db0*/  F2FP.BF16.PACK_AB R7, R160, R158 ;  /* 0x0000009ea007723e */ /* 0x002fe200000010ff */
[----:B------:R-:W-:-:S05]  /*4dc0*/  FFMA.FTZ R3, R133, c[0x0][0x2d0], -R2 ;  /* 0x0000b40085037a23 */ /* 0x000fca0000010802 */
[----:B------:R1:W-:Y:S01]  /*4dd0*/  MUFU.EX2 R154, R3 ;  /* 0x00000003009a7308 */ /* 0x0003e20000000800 */
[C---:B--2---:R-:W-:Y:S08]  /*4de0*/  HMMA.16816.F32.BF16 R40, R4.reuse, R8, R64 ;  /* 0x000000080428723c */ /* 0x044ff00000041840 */
[----:B------:R-:W-:Y:S01]  /*4df0*/  HMMA.16816.F32.BF16 R28, R4, R10, R76 ;  /* 0x0000000a041c723c */ /* 0x000fe2000004184c */
[----:B------:R-:W2:Y:S01]  /*4e00*/  LDSM.16.MT88.4 R8, [R200+0x5800] ;  /* 0x00580000c808783b */ /* 0x000ea20000004200 */
[----:B-1----:R-:W-:-:S06]  /*4e10*/  FFMA.FTZ R3, R132, c[0x0][0x2d0], -R2 ;  /* 0x0000b40084037a23 */ /* 0x002fcc0000010802 */
[C---:B------:R-:W-:Y:S01]  /*4e20*/  HMMA.16816.F32.BF16 R24, R4.reuse, R20, R84 ;  /* 0x000000140418723c */ /* 0x040fe20000041854 */
[----:B------:R1:W3:Y:S07]  /*4e30*/  MUFU.EX2 R157, R3 ;  /* 0x00000003009d7308 */ /* 0x0002ee0000000800 */
[C---:B------:R-:W-:Y:S01]  /*4e40*/  HMMA.16816.F32.BF16 R96, R4.reuse, R22, R96 ;  /* 0x000000160460723c */ /* 0x040fe20000041860 */
[----:B------:R-:W4:Y:S07]  /*4e50*/  LDSM.16.MT88.4 R20, [R204+0x5800] ;  /* 0x00580000cc14783b */ /* 0x000f2e0000004200 */
[----:B------:R-:W-:Y:S01]  /*4e60*/  HMMA.16816.F32.BF16 R92, R4, R12, R92 ;  /* 0x0000000c045c723c */ /* 0x000fe2000004185c */
[----:B-1----:R-:W-:-:S04]  /*4e70*/  FFMA.FTZ R3, R131, c[0x0][0x2d0], -R2 ;  /* 0x0000b40083037a23 */ /* 0x002fc80000010802 */
        /* <DEDUP_REMOVED lines=10> */
[----:B-1----:R-:W-:-:S02]  /*4f20*/  FFMA.FTZ R3, R126, c[0x0][0x2d0], -R0 ;  /* 0x0000b4007e037a23 */ /* 0x002fc40000010800 */
[----:B------:R-:W-:Y:S02]  /*4f30*/  IMAD.MOV.U32 R126, RZ, RZ, R109 ;  /* 0x000000ffff7e7224 */ /* 0x000fe400078e006d */
[----:B------:R1:W-:Y:S03]  /*4f40*/  MUFU.EX2 R153, R3 ;  /* 0x0000000300997308 */ /* 0x0003e60000000800 */
[C---:B------:R-:W-:Y:S01]  /*4f50*/  HMMA.16816.F32.BF16 R64, R4.reuse, R22, R52 ;  /* 0x000000160440723c */ /* 0x040fe20000041834 */
[----:B------:R-:W-:Y:S07]  /*4f60*/  LDSM.16.MT88.4 R20, [R204+0x2000] ;  /* 0x00200000cc14783b */ /* 0x000fee0000004200 */
[----:B------:R-:W-:Y:S01]  /*4f70*/  HMMA.16816.F32.BF16 R100, R4, R18, R100 ;  /* 0x000000120464723c */ /* 0x000fe20000041864 */
[----:B------:R-:W-:Y:S01]  /*4f80*/  LDSM.16.MT88.4 R16, [R203+0x2000] ;  /* 0x00200000cb10783b */ /* 0x000fe20000004200 */
[----:B-1----:R-:W-:-:S06]  /*4f90*/  FFMA.FTZ R3, R128, c[0x0][0x2d0], -R0 ;  /* 0x0000b40080037a23 */ /* 0x002fcc0000010800 */
[C---:B-----5:R-:W-:Y:S01]  /*4fa0*/  HMMA.16816.F32.BF16 R88, R4.reuse, R12, R72 ;  /* 0x0000000c0458723c */ /* 0x060fe20000041848 */
[----:B------:R1:W4:Y:S07]  /*4fb0*/  MUFU.EX2 R123, R3 ;  /* 0x00000003007b7308 */ /* 0x00032e0000000800 */
[C---:B------:R-:W-:Y:S01]  /*4fc0*/  HMMA.16816.F32.BF16 R56, R4.reuse, R14, R32 ;  /* 0x0000000e0438723c */ /* 0x040fe20000041820 */
[----:B------:R-:W-:Y:S07]  /*4fd0*/  LDSM.16.MT88.4 R12, [R206+0x2000] ;  /* 0x00200000ce0c783b */ /* 0x000fee0000004200 */
        /* <DEDUP_REMOVED lines=42> */
[C---:B--2---:R-:W-:Y:S08]  /*5280*/  HMMA.16816.F32.BF16 R24, R4.reuse, R8, R52 ;  /* 0x000000080418723c */ /* 0x044ff00000041834 */
[----:B------:R-:W-:Y:S01]  /*5290*/  HMMA.16816.F32.BF16 R48, R4, R10, R60 ;  /* 0x0000000a0430723c */ /* 0x000fe2000004183c */
[----:B------:R-:W2:Y:S01]  /*52a0*/  LDSM.16.MT88.4 R8, [R200+0x2800] ;  /* 0x00280000c808783b */ /* 0x000ea20000004200 */
[----:B-1----:R-:W-:-:S04]  /*52b0*/  FFMA.FTZ R3, R135, c[0x0][0x2d0], -R0 ;  /* 0x0000b40087037a23 */ /* 0x002fc80000010800 */
[----:B------:R1:W-:Y:S02]  /*52c0*/  MUFU.EX2 R130, R3 ;  /* 0x0000000300827308 */ /* 0x0003e40000000800 */
[----:B------:R-:W-:Y:S01]  /*52d0*/  HMMA.16816.F32.BF16 R52, R4, R14, R56 ;  /* 0x0000000e0434723c */ /* 0x000fe20000041838 */
[----:B------:R-:W5:Y:S06]  /*52e0*/  LDSM.16.MT88.4 R12, [R206+0x2800] ;  /* 0x00280000ce0c783b */ /* 0x000f6c0000004200 */
[----:B---3--:R-:W-:Y:S02]  /*52f0*/  F2FP.BF16.PACK_AB R4, R150, R120 ;  /* 0x000000789604723e */ /* 0x008fe400000010ff */
[----:B----4-:R-:W-:-:S02]  /*5300*/  F2FP.BF16.PACK_AB R5, R148, R149 ;  /* 0x000000959405723e */ /* 0x010fc400000010ff */
[----:B------:R-:W-:Y:S01]  /*5310*/  F2FP.BF16.PACK_AB R6, R151, R152 ;  /* 0x000000989706723e */ /* 0x000fe200000010ff */
[----:B-1----:R-:W-:-:S04]  /*5320*/  FFMA.FTZ R3, R137, c[0x0][0x2d0], -R0 ;  /* 0x0000b40089037a23 */ /* 0x002fc80000010800 */
[----:B------:R-:W1:Y:S02]  /*5330*/  MUFU.EX2 R131, R3 ;  /* 0x0000000300837308 */ /* 0x000e640000000800 */
[----:B-1----:R-:W-:Y:S01]  /*5340*/  F2FP.BF16.PACK_AB R7, R131, R130 ;  /* 0x000000828307723e */ /* 0x002fe200000010ff */
[----:B------:R-:W-:Y:S02]  /*5350*/  FFMA.FTZ R3, R231, c[0x0][0x2d0], -R2 ;  /* 0x0000b400e7037a23 */ /* 0x000fe40000010802 */
[----:B------:R-:W-:-:S03]  /*5360*/  IMAD.MOV.U32 R231, RZ, RZ, R124 ;  /* 0x000000ffffe77224 */ /* 0x000fc600078e007c */
[----:B------:R1:W-:Y:S01]  /*5370*/  MUFU.EX2 R129, R3 ;  /* 0x0000000300817308 */ /* 0x0003e20000000800 */
[C---:B--2---:R-:W-:Y:S08]  /*5380*/  HMMA.16816.F32.BF16 R72, R4.reuse, R8, R72 ;  /* 0x000000080448723c */ /* 0x044ff00000041848 */
[----:B------:R-:W-:Y:S01]  /*5390*/  HMMA.16816.F32.BF16 R56, R4, R10, R44 ;  /* 0x0000000a0438723c */ /* 0x000fe2000004182c */
[----:B------:R-:W2:Y:S01]  /*53a0*/  LDSM.16.MT88.4 R8, [R200+0x6800] ;  /* 0x00680000c808783b */ /* 0x000ea20000004200 */
[----:B-1----:R-:W-:-:S06]  /*53b0*/  FFMA.FTZ R3, R232, c[0x0][0x2d0], -R2 ;  /* 0x0000b400e8037a23 */ /* 0x002fcc0000010802 */
[C---:B------:R-:W-:Y:S01]  /*53c0*/  HMMA.16816.F32.BF16 R44, R4.reuse, R20, R28 ;  /* 0x00000014042c723c */ /* 0x040fe2000004181c */
[----:B------:R-:W-:Y:S01]  /*53d0*/  IMAD.MOV.U32 R232, RZ, RZ, R125 ;  /* 0x000000ffffe87224 */ /* 0x000fe200078e007d */
[----:B------:R1:W3:Y:S06]  /*53e0*/  MUFU.EX2 R137, R3 ;  /* 0x0000000300897308 */ /* 0x0002ec0000000800 */
[C---:B------:R-:W-:Y:S01]  /*53f0*/  HMMA.16816.F32.BF16 R88, R4.reuse, R22, R96 ;  /* 0x000000160458723c */ /* 0x040fe20000041860 */
[----:B------:R-:W4:Y:S07]  /*5400*/  LDSM.16.MT88.4 R20, [R204+0x6800] ;  /* 0x00680000cc14783b */ /* 0x000f2e0000004200 */
[----:B-----5:R-:W-:Y:S01]  /*5410*/  HMMA.16816.F32.BF16 R92, R4, R12, R92 ;  /* 0x0000000c045c723c */ /* 0x020fe2000004185c */
        /* <DEDUP_REMOVED lines=19> */
[----:B------:R-:W-:Y:S01]  /*5550*/  LDSM.16.MT88.4 R76, [R200+0x3800] ;  /* 0x00380000c84c783b */ /* 0x000fe20000004200 */
[----:B------:R1:W4:Y:S06]  /*5560*/  MUFU.EX2 R71, R3 ;  /* 0x0000000300477308 */ /* 0x00032c0000000800 */
        /* <DEDUP_REMOVED lines=13> */
[----:B------:R-:W-:-:S06]  /*5640*/  FFMA.FTZ R3, R116, c[0x0][0x2d0], -R2 ;  /* 0x0000b40074037a23 */ /* 0x000fcc0000010802 */
[C---:B--2---:R-:W-:Y:S08]  /*5650*/  HMMA.16816.F32.BF16 R72, R4.reuse, R8, R72 ;  /* 0x000000080448723c */ /* 0x044ff00000041848 */
[C---:B------:R-:W-:Y:S01]  /*5660*/  HMMA.16816.F32.BF16 R56, R4.reuse, R10, R56 ;  /* 0x0000000a0438723c */ /* 0x040fe20000041838 */
[----:B------:R-:W1:Y:S07]  /*5670*/  LDSM.16.MT88.4 R8, [R200+0x7000] ;  /* 0x00700000c808783b */ /* 0x000e6e0000004200 */
[C---:B------:R-:W-:Y:S08]  /*5680*/  HMMA.16816.F32.BF16 R44, R4.reuse, R20, R44 ;  /* 0x00000014042c723c */ /* 0x040ff0000004182c */
[C---:B------:R-:W-:Y:S01]  /*5690*/  HMMA.16816.F32.BF16 R48, R4.reuse, R22, R88 ;  /* 0x000000160430723c */ /* 0x040fe20000041858 */
[----:B------:R-:W2:Y:S07]  /*56a0*/  LDSM.16.MT88.4 R20, [R204+0x7000] ;  /* 0x00700000cc14783b */ /* 0x000eae0000004200 */
[C---:B------:R-:W-:Y:S08]  /*56b0*/  HMMA.16816.F32.BF16 R88, R4.reuse, R16, R96 ;  /* 0x000000100458723c */ /* 0x040ff00000041860 */
[C---:B------:R-:W-:Y:S01]  /*56c0*/  HMMA.16816.F32.BF16 R52, R4.reuse, R18, R100 ;  /* 0x000000120434723c */ /* 0x040fe20000041864 */
[----:B------:R-:W-:Y:S07]  /*56d0*/  LDSM.16.MT88.4 R100, [R206+0x3800] ;  /* 0x00380000ce64783b */ /* 0x000fee0000004200 */
[C---:B------:R-:W-:Y:S01]  /*56e0*/  HMMA.16816.F32.BF16 R96, R4.reuse, R12, R92 ;  /* 0x0000000c0460723c */ /* 0x040fe2000004185c */
[----:B------:R-:W-:Y:S07]  /*56f0*/  LDSM.16.MT88.4 R92, [R203+0x3800] ;  /* 0x00380000cb5c783b */ /* 0x000fee0000004200 */
[C---:B-1----:R-:W-:Y:S08]  /*5700*/  HMMA.16816.F32.BF16 R112, R4.reuse, R8, R80 ;  /* 0x000000080470723c */ /* 0x042ff00000041850 */
[C---:B------:R-:W-:Y:S01]  /*5710*/  HMMA.16816.F32.BF16 R64, R4.reuse, R10, R64 ;  /* 0x0000000a0440723c */ /* 0x040fe20000041840 */
[----:B------:R-:W1:Y:S07]  /*5720*/  LDSM.16.MT88.4 R8, [R203+0x7000] ;  /* 0x00700000cb08783b */ /* 0x000e6e0000004200 */
[C---:B--2---:R-:W-:Y:S01]  /*5730*/  HMMA.16816.F32.BF16 R60, R4.reuse, R20, R60 ;  /* 0x00000014043c723c */ /* 0x044fe2000004183c */
[----:B------:R2:W-:Y:S07]  /*5740*/  MUFU.EX2 R20, R3 ;  /* 0x0000000300147308 */ /* 0x0005ee0000000800 */
[C---:B------:R-:W-:Y:S01]  /*5750*/  HMMA.16816.F32.BF16 R104, R4.reuse, R14, R84 ;  /* 0x0000000e0468723c */ /* 0x040fe20000041854 */
[----:B------:R-:W3:Y:S04]  /*5760*/  LDSM.16.MT88.4 R12, [R206+0x7000] ;  /* 0x00700000ce0c783b */ /* 0x000ee80000004200 */
[----:B------:R-:W-:Y:S03]  /*5770*/  LDSM.16.MT88.4 R84, [R204+0x3800] ;  /* 0x00380000cc54783b */ /* 0x000fe60000004200 */
[----:B------:R-:W-:Y:S01]  /*5780*/  HMMA.16816.F32.BF16 R40, R4, R22, R40 ;  /* 0x000000160428723c */ /* 0x000fe20000041828 */
[----:B--2---:R-:W-:-:S04]  /*5790*/  FFMA.FTZ R3, R117, c[0x0][0x2d0], -R2 ;  /* 0x0000b40075037a23 */ /* 0x004fc80000010802 */
[----:B------:R2:W4:Y:S03]  /*57a0*/  MUFU.EX2 R17, R3 ;  /* 0x0000000300117308 */ /* 0x0005260000000800 */
[C---:B-1----:R-:W-:Y:S01]  /*57b0*/  HMMA.16816.F32.BF16 R28, R4.reuse, R8, R28 ;  /* 0x00000008041c723c */ /* 0x042fe2000004181c */
[--C-:B--2---:R-:W-:Y:S01]  /*57c0*/  FFMA.FTZ R3, R118, c[0x0][0x2d0], -R2.reuse ;  /* 0x0000b40076037a23 */ /* 0x104fe20000010802 */
[----:B----4-:R-:W-:Y:S01]  /*57d0*/  F2FP.BF16.PACK_AB R132, R17, R20 ;  /* 0x000000141184723e */ /* 0x010fe200000010ff */
[----:B------:R-:W-:Y:S02]  /*57e0*/  FFMA.FTZ R2, R241, c[0x0][0x2d0], -R2 ;  /* 0x0000b400f1027a23 */ /* 0x000fe40000010802 */
[----:B------:R1:W-:Y:S03]  /*57f0*/  MUFU.EX2 R19, R3 ;  /* 0x0000000300137308 */ /* 0x0003e60000000800 */
[----:B------:R-:W-:Y:S01]  /*5800*/  HMMA.16816.F32.BF16 R24, R4, R10, R24 ;  /* 0x0000000a0418723c */ /* 0x000fe20000041818 */
[----:B------:R-:W-:-:S02]  /*5810*/  IMAD.MOV.U32 R118, RZ, RZ, R111 ;  /* 0x000000ffff767224 */ /* 0x000fc400078e006f */
[----:B------:R-:W2:Y:S02]  /*5820*/  LDSM.16.MT88.4 R108, [R200+0x7800] ;  /* 0x00780000c86c783b */ /* 0x000ea40000004200 */
[----:B------:R4:W5:Y:S03]  /*5830*/  MUFU.EX2 R18, R2 ;  /* 0x0000000200127308 */ /* 0x0009660000000800 */
[----:B---3--:R-:W-:Y:S01]  /*5840*/  HMMA.16816.F32.BF16 R36, R4, R12, R36 ;  /* 0x0000000c0424723c */ /* 0x008fe20000041824 */
[----:B-1----:R-:W-:-:S07]  /*5850*/  FADD.FTZ R3, R238, R235 ;  /* 0x000000ebee037221 */ /* 0x002fce0000010000 */
[----:B------:R-:W-:Y:S01]  /*5860*/  HMMA.16816.F32.BF16 R32, R4, R14, R32 ;  /* 0x0000000e0420723c */ /* 0x000fe20000041820 */
[----:B------:R-:W-:Y:S01]  /*5870*/  LDSM.16.MT88.4 R12, [R206+0x7800] ;  /* 0x00780000ce0c783b */ /* 0x000fe20000004200 */
[----:B----4-:R-:W-:Y:S01]  /*5880*/  FFMA.FTZ R2, R240, c[0x0][0x2d0], -R0 ;  /* 0x0000b400f0027a23 */ /* 0x010fe20000010800 */
[----:B-----5:R-:W-:-:S04]  /*5890*/  F2FP.BF16.PACK_AB R134, R18, R19 ;  /* 0x000000131286723e */ /* 0x020fc800000010ff */
[----:B------:R-:W-:Y:S01]  /*58a0*/  IMAD.MOV.U32 R5, RZ, RZ, c[0x0][0x168] ;  /* 0x00005a00ff057624 */ /* 0x000fe200078e00ff */
[----:B------:R1:W-:Y:S02]  /*58b0*/  MUFU.EX2 R16, R2 ;  /* 0x0000000200107308 */ /* 0x0003e40000000800 */
[----:B-1----:R-:W-:-:S06]  /*58c0*/  FFMA.FTZ R2, R239, c[0x0][0x2d0], -R0 ;  /* 0x0000b400ef027a23 */ /* 0x002fcc0000010800 */
[----:B------:R1:W3:Y:S02]  /*58d0*/  MUFU.EX2 R9, R2 ;  /* 0x0000000200097308 */ /* 0x0002e40000000800 */
[--C-:B-1----:R-:W-:Y:S01]  /*58e0*/  FFMA.FTZ R2, R245, c[0x0][0x2d0], -R0.reuse ;  /* 0x0000b400f5027a23 */ /* 0x102fe20000010800 */
[----:B---3--:R-:W-:Y:S01]  /*58f0*/  F2FP.BF16.PACK_AB R133, R9, R16 ;  /* 0x000000100985723e */ /* 0x008fe200000010ff */
[----:B------:R-:W-:-:S04]  /*5900*/  FFMA.FTZ R0, R244, c[0x0][0x2d0], -R0 ;  /* 0x0000b400f4007a23 */ /* 0x000fc80000010800 */
[----:B------:R1:W-:Y:S08]  /*5910*/  MUFU.EX2 R10, R2 ;  /* 0x00000002000a7308 */ /* 0x0003f00000000800 */
        /* <DEDUP_REMOVED lines=12> */
[----:B------:R-:W-:Y:S01]  /*59e0*/  FADD.FTZ R2, R248, R2 ;  /* 0x00000002f8027221 */ /* 0x000fe20000010000 */
[----:B------:R-:W1:Y:S01]  /*59f0*/  LDSM.16.MT88.4 R116, [R204+0x7800] ;  /* 0x00780000cc74783b */ /* 0x000e620000004200 */
[----:B------:R-:W-:Y:S01]  /*5a00*/  FADD.FTZ R0, R251, R0 ;  /* 0x00000000fb007221 */ /* 0x000fe20000010000 */
[C---:B------:R-:W-:Y:S01]  /*5a10*/  HMMA.16816.F32.BF16 R100, R132.reuse, R102, R104 ;  /* 0x000000668464723c */ /* 0x040fe20000041868 */
[----:B------:R-:W-:Y:S02]  /*5a20*/  FADD.FTZ R2, R250, R2 ;  /* 0x00000002fa027221 */ /* 0x000fe40000010000 */
[----:B------:R-:W-:Y:S02]  /*5a30*/  FADD.FTZ R0, R126, R0 ;  /* 0x000000007e007221 */ /* 0x000fe40000010000 */
[----:B------:R-:W-:Y:S01]  /*5a40*/  FADD.FTZ R2, R197, R2 ;  /* 0x00000002c5027221 */ /* 0x000fe20000010000 */
[----:B------:R-:W3:Y:S01]  /*5a50*/  LDSM.16.MT88.4 R124, [R203+0x7800] ;  /* 0x00780000cb7c783b */ /* 0x000ee20000004200 */
[----:B------:R-:W-:Y:S01]  /*5a60*/  FADD.FTZ R0, R198, R0 ;  /* 0x00000000c6007221 */ /* 0x000fe20000010000 */
[----:B--2---:R-:W-:Y:S01]  /*5a70*/  HMMA.16816.F32.BF16 R104, R132, R108, R112 ;  /* 0x0000006c8468723c */ /* 0x004fe20000041870 */
[----:B------:R-:W-:-:S02]  /*5a80*/  FADD.FTZ R2, R195, R2 ;  /* 0x00000002c3027221 */ /* 0x000fc40000010000 */
[----:B------:R-:W-:Y:S01]  /*5a90*/  FADD.FTZ R0, R229, R0 ;  /* 0x00000000e5007221 */ /* 0x000fe20000010000 */
[----:B------:R-:W-:Y:S01]  /*5aa0*/  IADD3 R229, R231, -0x2, RZ ;  /* 0xfffffffee7e57810 */ /* 0x000fe20007ffe0ff */
        /* <DEDUP_REMOVED lines=29> */
[----:B------:R-:W-:Y:S02]  /*5c80*/  FADD.FTZ R4, R150, R0 ;  /* 0x0000000096047221 */ /* 0x000fe40000010000 */
[----:B------:R-:W-:Y:S01]  /*5c90*/  FADD.FTZ R3, R148, R3 ;  /* 0x0000000394037221 */ /* 0x000fe20000010000 */
[C---:B---3--:R-:W-:Y:S01]  /*5ca0*/  HMMA.16816.F32.BF16 R120, R132.reuse, R124, R28 ;  /* 0x0000007c8478723c */ /* 0x048fe2000004181c */
[----:B------:R-:W-:Y:S02]  /*5cb0*/  FADD.FTZ R4, R152, R4 ;  /* 0x0000000498047221 */ /* 0x000fe40000010000 */
[----:B------:R-:W-:Y:S01]  /*5cc0*/  IMAD.MOV.U32 R0, RZ, RZ, R232 ;  /* 0x000000ffff007224 */ /* 0x000fe200078e00e8 */
[----:B------:R-:W-:Y:S01]  /*5cd0*/  @P4 SHF.R.U32.HI R0, RZ, c[0x0][0x2cc], R2 ;  /* 0x0000b300ff004a19 */ /* 0x000fe20000011602 */
[----:B------:R-:W-:Y:S02]  /*5ce0*/  FADD.FTZ R3, R130, R3 ;  /* 0x0000000382037221 */ /* 0x000fe40000010000 */
[----:B------:R-:W-:Y:S01]  /*5cf0*/  FADD.FTZ R2, R151, R4 ;  /* 0x0000000497027221 */ /* 0x000fe20000010000 */
[----:B------:R-:W-:Y:S01]  /*5d00*/  IADD3 R0, R0, c[0x0][0x1d0], -R5 ;  /* 0x0000740000007a10 */ /* 0x000fe20007ffe805 */
[----:B------:R-:W-:Y:S01]  /*5d10*/  FADD.FTZ R3, R131, R3 ;  /* 0x0000000383037221 */ /* 0x000fe20000010000 */
[----:B------:R-:W-:Y:S01]  /*5d20*/  HMMA.16816.F32.BF16 R92, R132, R94, R52 ;  /* 0x0000005e845c723c */ /* 0x000fe20000041834 */
[----:B------:R-:W-:-:S02]  /*5d30*/  FADD.FTZ R4, R129, R2 ;  /* 0x0000000281047221 */ /* 0x000fc40000010000 */
[----:B------:R-:W-:Y:S02]  /*5d40*/  FADD.FTZ R2, R128, R3 ;  /* 0x0000000380027221 */ /* 0x000fe40000010000 */
[----:B------:R-:W-:Y:S01]  /*5d50*/  FADD.FTZ R3, R137, R4 ;  /* 0x0000000489037221 */ /* 0x000fe20000010000 */
[----:B------:R-:W-:Y:S01]  /*5d60*/  SHF.R.S32.HI R4, RZ, 0x1f, R0 ;  /* 0x0000001fff047819 */ /* 0x000fe20000011400 */
[----:B------:R-:W-:Y:S01]  /*5d70*/  FADD.FTZ R2, R71, R2 ;  /* 0x0000000247027221 */ /* 0x000fe20000010000 */
[C---:B------:R-:W-:Y:S01]  /*5d80*/  HMMA.16816.F32.BF16 R108, R132.reuse, R110, R64 ;  /* 0x0000006e846c723c */ /* 0x040fe20000041840 */
[----:B------:R-:W-:Y:S01]  /*5d90*/  FADD.FTZ R3, R139, R3 ;  /* 0x000000038b037221 */ /* 0x000fe20000010000 */
[----:B------:R-:W-:Y:S01]  /*5da0*/  LEA.HI R4, R4, R0, RZ, 0x7 ;  /* 0x0000000004047211 */ /* 0x000fe200078f38ff */
[----:B------:R-:W-:Y:S02]  /*5db0*/  FADD.FTZ R0, R70, R2 ;  /* 0x0000000246007221 */ /* 0x000fe40000010000 */
[----:B------:R-:W-:Y:S01]  /*5dc0*/  FADD.FTZ R2, R138, R3 ;  /* 0x000000038a027221 */ /* 0x000fe20000010000 */
[----:B------:R-:W-:Y:S01]  /*5dd0*/  SHF.R.S32.HI R3, RZ, 0x7, R4 ;  /* 0x00000007ff037819 */ /* 0x000fe20000011404 */
[----:B------:R-:W-:Y:S01]  /*5de0*/  FADD.FTZ R0, R136, R0 ;  /* 0x0000000088007221 */ /* 0x000fe20000010000 */
[----:B------:R-:W-:Y:S01]  /*5df0*/  HMMA.16816.F32.BF16 R116, R132, R118, R40 ;  /* 0x000000768474723c */ /* 0x000fe20000041828 */
[----:B------:R-:W-:Y:S01]  /*5e00*/  FADD.FTZ R2, R20, R2 ;  /* 0x0000000214027221 */ /* 0x000fe20000010000 */
[----:B------:R-:W-:Y:S01]  /*5e10*/  IMNMX R3, RZ, R3, !PT ;  /* 0x00000003ff037217 */ /* 0x000fe20007800200 */
[----:B------:R-:W-:-:S02]  /*5e20*/  FADD.FTZ R0, R16, R0 ;  /* 0x0000000010007221 */ /* 0x000fc40000010000 */
[----:B------:R-:W-:Y:S01]  /*5e30*/  FADD.FTZ R2, R17, R2 ;  /* 0x0000000211027221 */ /* 0x000fe20000010000 */
[----:B------:R-:W-:Y:S01]  /*5e40*/  ISETP.GE.AND P0, PT, R229, R3, PT ;  /* 0x00000003e500720c */ /* 0x000fe20003f06270 */
[----:B------:R-:W-:Y:S01]  /*5e50*/  FADD.FTZ R0, R9, R0 ;  /* 0x0000000009007221 */ /* 0x000fe20000010000 */
[----:B------:R1:W-:Y:S01]  /*5e60*/  STL [R1], R3 ;  /* 0x0000000301007387 */ /* 0x0003e20000100800 */
[----:B------:R-:W-:Y:S01]  /*5e70*/  FADD.FTZ R2, R19, R2 ;  /* 0x0000000213027221 */ /* 0x000fe20000010000 */
[----:B------:R-:W-:Y:S01]  /*5e80*/  HMMA.16816.F32.BF16 R124, R132, R126, R24 ;  /* 0x0000007e847c723c */ /* 0x000fe20000041818 */
[----:B------:R-:W-:Y:S02]  /*5e90*/  FADD.FTZ R0, R10, R0 ;  /* 0x000000000a007221 */ /* 0x000fe40000010000 */
[----:B------:R-:W-:Y:S02]  /*5ea0*/  FADD.FTZ R2, R18, R2 ;  /* 0x0000000212027221 */ /* 0x000fe40000010000 */
[----:B------:R-:W-:-:S03]  /*5eb0*/  FADD.FTZ R0, R8, R0 ;  /* 0x0000000008007221 */ /* 0x000fc60000010000 */
[C---:B------:R-:W-:Y:S02]  /*5ec0*/  HMMA.16816.F32.BF16 R128, R132.reuse, R12, R36 ;  /* 0x0000000c8480723c */ /* 0x040fe40000041824 */
[----:B------:R1:W-:Y:S04]  /*5ed0*/  STL [R1+0x10], R0 ;  /* 0x0000100001007387 */ /* 0x0003e80000100800 */
[----:B------:R1:W-:Y:S02]  /*5ee0*/  STL [R1+0x4], R2 ;  /* 0x0000040201007387 */ /* 0x0003e40000100800 */
[----:B------:R-:W-:Y:S01]  /*5ef0*/  HMMA.16816.F32.BF16 R132, R132, R14, R32 ;  /* 0x0000000e8484723c */ /* 0x000fe20000041820 */
[----:B------:R-:W-:Y:S01]  /*5f00*/  @!UPT UIADD3 URZ, URZ, URZ, URZ ;  /* 0x0000003f3f3ff290 */ /* 0x000fe2000fffe03f */
[----:B------:R-:W-:Y:S11]  /*5f10*/  @!P0 BRA `(.L_x_443) ;  /* 0x000048c000008947 */ /* 0x000ff60003800000 */
[----:B------:R-:W-:Y:S02]  /*5f20*/  MOV R70, R68 ;  /* 0x0000004400467202 */ /* 0x000fe40000000f00 */
[----:B-1----:R-:W-:-:S02]  /*5f30*/  MOV R3, R69 ;  /* 0x0000004500037202 */ /* 0x002fc40000000f00 */
[----:B------:R-:W-:-:S07]  /*5f40*/  MOV R192, R229 ;  /* 0x000000e500c07202 */ /* 0x000fce0000000f00 */
.L_x_444:
[----:B------:R-:W2:Y:S01]  /*5f50*/  LDL.64 R170, [R1+0x20] ;  /* 0x0000200001aa7983 */ /* 0x000ea20000100a00 */
[----:B------:R-:W-:Y:S04]  /*5f60*/  DEPBAR.LE SB0, 0x0 ;  /* 0x000080000000791a */ /* 0x000fe80000000000 */
[----:B------:R-:W-:Y:S01]  /*5f70*/  WARPSYNC 0xffffffff ;  /* 0xffffffff00007948 */ /* 0x000fe20003800000 */
[----:B------:R-:W3:Y:S04]  /*5f80*/  LDL R168, [R1+0x28] ;  /* 0x0000280001a87983 */ /* 0x000ee80000100800 */
[----:B------:R-:W-:Y:S01]  /*5f90*/  BAR.SYNC.DEFER_BLOCKING 0x0 ;  /* 0x0000000000007b1d */ /* 0x000fe20000010000 */
[C---:B------:R-:W-:Y:S02]  /*5fa0*/  ISETP.GE.AND P5, PT, R192.reuse, RZ, PT ;  /* 0x000000ffc000720c */ /* 0x040fe40003fa6270 */
[C---:B------:R-:W-:Y:S11]  /*5fb0*/  IADD3 R229, R192.reuse, -0x1, RZ ;  /* 0xffffffffc0e57810 */ /* 0x040ff60007ffe0ff */
[----:B------:R-:W-:Y:S01]  /*5fc0*/  @P5 SHF.R.S32.HI R0, RZ, 0x1f, R192 ;  /* 0x0000001fff005819 */ /* 0x000fe200000114c0 */
[----:B------:R-:W-:Y:S04]  /*5fd0*/  @P5 IMAD.WIDE.U32 R68, R192, c[0x0][0x208], RZ ;  /* 0x00008200c0445a25 */ /* 0x000fe800078e00ff */
[----:B------:R-:W-:Y:S01]  /*5fe0*/  @P5 IMAD R0, R0, c[0x0][0x208], RZ ;  /* 0x0000820000005a24 */ /* 0x000fe200078e02ff */
[----:B------:R-:W-:Y:S03]  /*5ff0*/  @P5 SHF.L.U32 R2, R68, 0x7, RZ ;  /* 0x0000000744025819 */ /* 0x000fe600000006ff */
[----:B------:R-:W-:Y:S01]  /*6000*/  @P5 IMAD R0, R192, c[0x0][0x20c], R0 ;  /* 0x00008300c0005a24 */ /* 0x000fe200078e0200 */
[----:B------:R-:W3:Y:S03]  /*6010*/  LDL.64 R232, [R1+0x8] ;  /* 0x0000080001e87983 */ /* 0x000ee60000100a00 */
[----:B------:R-:W-:Y:S03]  /*6020*/  @P5 IMAD.IADD R69, R69, 0x1, R0 ;  /* 0x0000000145455824 */ /* 0x000fe600078e0200 */
[----:B------:R-:W1:Y:S02]  /*6030*/  LDSM.16.M88.4 R8, [R201] ;  /* 0x00000000c908783b */ /* 0x000e640000000200 */
[----:B------:R-:W-:Y:S06]  /*6040*/  @P5 SHF.L.U64.HI R68, R68, 0x7, R69 ;  /* 0x0000000744445819 */ /* 0x000fec0000010245 */
[----:B------:R-:W5:Y:S08]  /*6050*/  LDSM.16.M88.4 R16, [R201+0x800] ;  /* 0x00080000c910783b */ /* 0x000f700000000200 */
[----:B------:R-:W5:Y:S08]  /*6060*/  LDSM.16.M88.4 R24, [R201+0x1000] ;  /* 0x00100000c918783b */ /* 0x000f700000000200 */
[----:B------:R-:W5:Y:S08]  /*6070*/  LDSM.16.M88.4 R32, [R201+0x1800] ;  /* 0x00180000c920783b */ /* 0x000f700000000200 */
[----:B------:R-:W5:Y:S01]  /*6080*/  LDSM.16.M88.4 R40, [R201+0x2000] ;  /* 0x00200000c928783b */ /* 0x000f620000000200 */
[C---:B-1----:R-:W-:Y:S07]  /*6090*/  HMMA.16816.F32.BF16 R4, R140.reuse, R8, RZ ;  /* 0x000000088c04723c */ /* 0x042fee00000418ff */
[----:B------:R-:W1:Y:S01]  /*60a0*/  LDSM.16.M88.4 R48, [R201+0x2800] ;  /* 0x00280000c930783b */ /* 0x000e620000000200 */
[C---:B------:R-:W-:Y:S07]  /*60b0*/  HMMA.16816.F32.BF16 R8, R140.reuse, R10, RZ ;  /* 0x0000000a8c08723c */ /* 0x040fee00000418ff */
[----:B------:R-:W1:Y:S01]  /*60c0*/  LDSM.16.M88.4 R56, [R201+0x3000] ;  /* 0x00300000c938783b */ /* 0x000e620000000200 */
[C---:B-----5:R-:W-:Y:S07]  /*60d0*/  HMMA.16816.F32.BF16 R12, R140.reuse, R16, RZ ;  /* 0x000000108c0c723c */ /* 0x060fee00000418ff */
[----:B------:R-:W5:Y:S01]  /*60e0*/  LDSM.16.M88.4 R64, [R201+0x3800] ;  /* 0x00380000c940783b */ /* 0x000f620000000200 */
[C---:B------:R-:W-:Y:S07]  /*60f0*/  HMMA.16816.F32.BF16 R16, R140.reuse, R18, RZ ;  /* 0x000000128c10723c */ /* 0x040fee00000418ff */
[----:B------:R-:W1:Y:S01]  /*6100*/  LDSM.16.M88.4 R136, [R207] ;  /* 0x00000000cf88783b */ /* 0x000e620000000200 */
[C---:B------:R-:W-:Y:S07]  /*6110*/  HMMA.16816.F32.BF16 R20, R140.reuse, R24, RZ ;  /* 0x000000188c14723c */ /* 0x040fee00000418ff */
[----:B------:R-:W1:Y:S01]  /*6120*/  LDSM.16.M88.4 R148, [R222] ;  /* 0x00000000de94783b */ /* 0x000e620000000200 */
[C---:B------:R-:W-:Y:S07]  /*6130*/  HMMA.16816.F32.BF16 R24, R140.reuse, R26, RZ ;  /* 0x0000001a8c18723c */ /* 0x040fee00000418ff */
[----:B------:R-:W5:Y:S01]  /*6140*/  LDSM.16.M88.4 R152, [R221] ;  /* 0x00000000dd98783b */ /* 0x000f620000000200 */
[C---:B------:R-:W-:Y:S07]  /*6150*/  HMMA.16816.F32.BF16 R28, R140.reuse, R32, RZ ;  /* 0x000000208c1c723c */ /* 0x040fee00000418ff */
[----:B------:R-:W5:Y:S01]  /*6160*/  LDSM.16.M88.4 R156, [R220] ;  /* 0x00000000dc9c783b */ /* 0x000f620000000200 */
[C---:B------:R-:W-:Y:S07]  /*6170*/  HMMA.16816.F32.BF16 R32, R140.reuse, R34, RZ ;  /* 0x000000228c20723c */ /* 0x040fee00000418ff */
[----:B------:R-:W5:Y:S01]  /*6180*/  LDSM.16.M88.4 R160, [R219] ;  /* 0x00000000dba0783b */ /* 0x000f620000000200 */
[C---:B------:R-:W-:Y:S07]  /*6190*/  HMMA.16816.F32.BF16 R36, R140.reuse, R40, RZ ;  /* 0x000000288c24723c */ /* 0x040fee00000418ff */
[----:B------:R-:W4:Y:S04]  /*61a0*/  LDL R195, [R1+0x30] ;  /* 0x0000300001c37983 */ /* 0x000f280000100800 */
[----:B------:R-:W4:Y:S01]  /*61b0*/  LDL R194, [R1+0x3c] ;  /* 0x00003c0001c27983 */ /* 0x000f220000100800 */
[C---:B------:R-:W-:Y:S03]  /*61c0*/  HMMA.16816.F32.BF16 R40, R140.reuse, R42, RZ ;  /* 0x0000002a8c28723c */ /* 0x040fe600000418ff */
[----:B------:R-:W4:Y:S05]  /*61d0*/  LDL R193, [R1+0x40] ;  /* 0x0000400001c17983 */ /* 0x000f2a0000100800 */
[C---:B-1----:R-:W-:Y:S08]  /*61e0*/  HMMA.16816.F32.BF16 R44, R140.reuse, R48, RZ ;  /* 0x000000308c2c723c */ /* 0x042ff000000418ff */
[C---:B------:R-:W-:Y:S08]  /*61f0*/  HMMA.16816.F32.BF16 R48, R140.reuse, R50, RZ ;  /* 0x000000328c30723c */ /* 0x040ff000000418ff */
[C---:B------:R-:W-:Y:S08]  /*6200*/  HMMA.16816.F32.BF16 R52, R140.reuse, R56, RZ ;  /* 0x000000388c34723c */ /* 0x040ff000000418ff */
[C---:B------:R-:W-:Y:S08]  /*6210*/  HMMA.16816.F32.BF16 R56, R140.reuse, R58, RZ ;  /* 0x0000003a8c38723c */ /* 0x040ff000000418ff */
[C---:B-----5:R-:W-:Y:S08]  /*6220*/  HMMA.16816.F32.BF16 R60, R140.reuse, R64, RZ ;  /* 0x000000408c3c723c */ /* 0x060ff000000418ff */
[----:B------:R-:W-:Y:S08]  /*6230*/  HMMA.16816.F32.BF16 R64, R140, R66, RZ ;  /* 0x000000428c40723c */ /* 0x000ff000000418ff */
[C---:B------:R-:W-:Y:S08]  /*6240*/  HMMA.16816.F32.BF16 R4, R144.reuse, R136, R4 ;  /* 0x000000889004723c */ /* 0x040ff00000041804 */
[C---:B------:R-:W-:Y:S01]  /*6250*/  HMMA.16816.F32.BF16 R8, R144.reuse, R138, R8 ;  /* 0x0000008a9008723c */ /* 0x040fe20000041808 */
[----:B------:R-:W1:Y:S07]  /*6260*/  LDSM.16.M88.4 R136, [R218] ;  /* 0x00000000da88783b */ /* 0x000e6e0000000200 */
[C---:B------:R-:W-:Y:S08]  /*6270*/  HMMA.16816.F32.BF16 R12, R144.reuse, R148, R12 ;  /* 0x00000094900c723c */ /* 0x040ff0000004180c */
[C---:B------:R-:W-:Y:S01]  /*6280*/  HMMA.16816.F32.BF16 R16, R144.reuse, R150, R16 ;  /* 0x000000969010723c */ /* 0x040fe20000041810 */
[----:B------:R-:W5:Y:S07]  /*6290*/  LDSM.16.M88.4 R148, [R217] ;  /* 0x00000000d994783b */ /* 0x000f6e0000000200 */
[C---:B------:R-:W-:Y:S07]  /*62a0*/  HMMA.16816.F32.BF16 R20, R144.reuse, R152, R20 ;  /* 0x000000989014723c */ /* 0x040fee0000041814 */
[----:B------:R-:W-:Y:S01]  /*62b0*/  @P5 IMAD.MOV.U32 R152, RZ, RZ, c[0x0][0x208] ;  /* 0x00008200ff985624 */ /* 0x000fe200078e00ff */
[C---:B------:R-:W-:Y:S04]  /*62c0*/  HMMA.16816.F32.BF16 R24, R144.reuse, R154, R24 ;  /* 0x0000009a9018723c */ /* 0x040fe80000041818 */
[----:B------:R-:W-:Y:S04]  /*62d0*/  @P5 IMAD.SHL.U32 R71, R152, 0x40, RZ ;  /* 0x0000004098475824 */ /* 0x000fe800078e00ff */
[C---:B------:R-:W-:Y:S08]  /*62e0*/  HMMA.16816.F32.BF16 R28, R144.reuse, R156, R28 ;  /* 0x0000009c901c723c */ /* 0x040ff0000004181c */
[C---:B------:R-:W-:Y:S08]  /*62f0*/  HMMA.16816.F32.BF16 R32, R144.reuse, R158, R32 ;  /* 0x0000009e9020723c */ /* 0x040ff00000041820 */
[C---:B------:R-:W-:Y:S08]  /*6300*/  HMMA.16816.F32.BF16 R36, R144.reuse, R160, R36 ;  /* 0x000000a09024723c */ /* 0x040ff00000041824 */
[C---:B------:R-:W-:Y:S08]  /*6310*/  HMMA.16816.F32.BF16 R40, R144.reuse, R162, R40 ;  /* 0x000000a29028723c */ /* 0x040ff00000041828 */
[C---:B-1----:R-:W-:Y:S08]  /*6320*/  HMMA.16816.F32.BF16 R44, R144.reuse, R136, R44 ;  /* 0x00000088902c723c */ /* 0x042ff0000004182c */
[C---:B------:R-:W-:Y:S04]  /*6330*/  HMMA.16816.F32.BF16 R48, R144.reuse, R138, R48 ;  /* 0x0000008a9030723c */ /* 0x040fe80000041830 */
[----:B--2---:R-:W-:Y:S04]  /*6340*/  @P5 IADD3 R0, P1, R2, R170, RZ ;  /* 0x000000aa02005210 */ /* 0x004fe80007f3e0ff */
[C---:B-----5:R-:W-:Y:S04]  /*6350*/  HMMA.16816.F32.BF16 R52, R144.reuse, R148, R52 ;  /* 0x000000949034723c */ /* 0x060fe80000041834 */
[----:B------:R-:W-:Y:S02]  /*6360*/  @P5 LEA R158, P0, R0, c[0x0][0x1f8], 0x1 ;  /* 0x00007e00009e5a11 */ /* 0x000fe400078008ff */
[----:B---3--:R-:W-:Y:S02]  /*6370*/  @P5 IADD3.X R69, R68, R168, RZ, P1, !PT ;  /* 0x000000a844455210 */ /* 0x008fe40000ffe4ff */
[C---:B------:R-:W-:Y:S04]  /*6380*/  HMMA.16816.F32.BF16 R56, R144.reuse, R150, R56 ;  /* 0x000000969038723c */ /* 0x040fe80000041838 */
[----:B------:R-:W-:Y:S02]  /*6390*/  @P5 LEA.HI.X R159, R0, c[0x0][0x1fc], R69, 0x1, P0 ;  /* 0x00007f00009f5a11 */ /* 0x000fe400000f0c45 */
[----:B------:R-:W-:Y:S02]  /*63a0*/  @P5 IADD3 R0, P3, P2, R2, 0x40, R170 ;  /* 0x0000004002005810 */ /* 0x000fe40007a7e0aa */
[----:B------:R-:W-:Y:S04]  /*63b0*/  @P5 MOV R2, 0x6 ;  /* 0x0000000600025802 */ /* 0x000fe80000000f00 */
[----:B------:R-:W-:Y:S02]  /*63c0*/  @P5 SHF.L.U64.HI R2, R152, R2, c[0x0][0x20c] ;  /* 0x0000830098025619 */ /* 0x000fe40000010202 */
[----:B------:R-:W1:Y:S01]  /*63d0*/  LDSM.16.M88.4 R152, [R216] ;  /* 0x00000000d898783b */ /* 0x000e620000000200 */
[----:B------:R-:W-:Y:S02]  /*63e0*/  @P5 LEA R160, P1, R0, c[0x0][0x1f8], 0x1 ;  /* 0x00007e0000a05a11 */ /* 0x000fe400078208ff */
[----:B------:R-:W-:Y:S02]  /*63f0*/  @P5 IADD3.X R69, R68, RZ, R168, P3, P2 ;  /* 0x000000ff44455210 */ /* 0x000fe40001fe44a8 */
[-C--:B------:R-:W-:Y:S02]  /*6400*/  @P5 IADD3 R68, P2, R158, R71.reuse, RZ ;  /* 0x000000479e445210 */ /* 0x080fe40007f5e0ff */
[----:B------:R-:W-:Y:S02]  /*6410*/  @P5 LEA.HI.X R161, R0, c[0x0][0x1fc], R69, 0x1, P1 ;  /* 0x00007f0000a15a11 */ /* 0x000fe400008f0c45 */
[----:B------:R-:W-:Y:S02]  /*6420*/  @P5 ISETP.GE.AND P0, PT, R232, c[0x0][0x1d4], PT ;  /* 0x00007500e8005a0c */ /* 0x000fe40003f06270 */
[-C--:B------:R-:W-:Y:S02]  /*6430*/  @P5 IADD3.X R69, R159, R2.reuse, RZ, P2, !PT ;  /* 0x000000029f455210 */ /* 0x080fe400017fe4ff */
[-C--:B------:R-:W-:Y:S04]  /*6440*/  @P5 IADD3 R156, P1, R68, R71.reuse, RZ ;  /* 0x00000047449c5210 */ /* 0x080fe80007f3e0ff */
[----:B------:R-:W-:Y:S01]  /*6450*/  @P5 IADD3 R136, P2, R156, R71, RZ ;  /* 0x000000479c885210 */ /* 0x000fe20007f5e0ff */
[----:B------:R-:W-:Y:S04]  /*6460*/  @P5 IMAD.X R157, R69, 0x1, R2, P1 ;  /* 0x00000001459d5824 */ /* 0x000fe800008e0602 */
[----:B------:R-:W-:Y:S01]  /*6470*/  @!PT LDS RZ, [RZ] ;  /* 0x00000000fffff984 */ /* 0x000fe20000000800 */
[----:B------:R-:W-:Y:S01]  /*6480*/  @!PT LDS RZ, [RZ] ;  /* 0x00000000fffff984 */ /* 0x000fe20000000800 */
[----:B------:R-:W-:Y:S01]  /*6490*/  @!PT LDS RZ, [RZ] ;  /* 0x00000000fffff984 */ /* 0x000fe20000000800 */
[----:B------:R2:W-:Y:S01]  /*64a0*/  @P5 LDGSTS.E.BYPASS.LTC128B.128 [R228+0x100], [R158.64], !P0 ;  /* 0x001000009ee45fae */ /* 0x0005e2000c101d46 */
[----:B------:R-:W-:Y:S07]  /*64b0*/  @P5 IADD3.X R137, R157, R2, RZ, P2, !PT ;  /* 0x000000029d895210 */ /* 0x000fee00017fe4ff */
[----:B------:R3:W-:Y:S08]  /*64c0*/  @P5 LDGSTS.E.BYPASS.LTC128B.128 [R228+0x4100], [R160.64], !P6 ;  /* 0x04100000a0e45fae */ /* 0x0007f0000f101d46 */
[----:B------:R5:W-:Y:S01]  /*64d0*/  @P5 LDGSTS.E.BYPASS.LTC128B.128 [R228+0x1100], [R68.64], !P0 ;  /* 0x0110000044e45fae */ /* 0x000be2000c101d46 */
[C---:B-1----:R-:W-:Y:S07]  /*64e0*/  HMMA.16816.F32.BF16 R60, R144.reuse, R152, R60 ;  /* 0x00000098903c723c */ /* 0x042fee000004183c */
[----:B------:R5:W-:Y:S01]  /*64f0*/  @P5 LDGSTS.E.BYPASS.LTC128B.128 [R228+0x5100], [R68.64+0x80], !P6 ;  /* 0x0510008044e45fae */ /* 0x000be2000f101d46 */
[----:B------:R-:W-:Y:S07]  /*6500*/  HMMA.16816.F32.BF16 R64, R144, R154, R64 ;  /* 0x0000009a9040723c */ /* 0x000fee0000041840 */
[----:B------:R2:W-:Y:S08]  /*6510*/  @P5 LDGSTS.E.BYPASS.LTC128B.128 [R228+0x2100], [R156.64], !P0 ;  /* 0x021000009ce45fae */ /* 0x0005f0000c101d46 */
[----:B------:R2:W-:Y:S08]  /*6520*/  @P5 LDGSTS.E.BYPASS.LTC128B.128 [R228+0x6100], [R156.64+0x80], !P6 ;  /* 0x061000809ce45fae */ /* 0x0005f0000f101d46 */
[----:B------:R1:W-:Y:S08]  /*6530*/  @P5 LDGSTS.E.BYPASS.LTC128B.128 [R228+0x3100], [R136.64], !P0 ;  /* 0x0310000088e45fae */ /* 0x0003f0000c101d46 */
[----:B------:R1:W-:Y:S08]  /*6540*/  @P5 LDGSTS.E.BYPASS.LTC128B.128 [R228+0x7100], [R136.64+0x80], !P6 ;  /* 0x0710008088e45fae */ /* 0x0003f0000f101d46 */
[----:B---3--:R-:W-:Y:S08]  /*6550*/  LDSM.16.M88.4 R160, [R205+0x1000] ;  /* 0x00100000cda0783b */ /* 0x008ff00000000200 */
[----:B--2---:R-:W-:Y:S08]  /*6560*/  LDSM.16.M88.4 R156, [R205+0x800] ;  /* 0x00080000cd9c783b */ /* 0x004ff00000000200 */
[----:B------:R-:W-:Y:S08]  /*6570*/  LDSM.16.M88.4 R168, [R205+0x1800] ;  /* 0x00180000cda8783b */ /* 0x000ff00000000200 */
[----:B-1----:R-:W1:Y:S08]  /*6580*/  LDSM.16.M88.4 R136, [R205] ;  /* 0x00000000cd88783b */ /* 0x002e700000000200 */
[----:B------:R-:W0:Y:S01]  /*6590*/  LDGDEPBAR ;  /* 0x00000000000079af */ /* 0x000e220000000000 */
[----:B----4-:R-:W-:Y:S07]  /*65a0*/  IMAD.IADD R0, R194, 0x1, R195 ;  /* 0x00000001c2007824 */ /* 0x010fee00078e02c3 */
[----:B------:R-:W2:Y:S01]  /*65b0*/  LDSM.16.M88.4 R148, [R205+0x2000] ;  /* 0x00200000cd94783b */ /* 0x000ea20000000200 */
[----:B------:R-:W-:Y:S05]  /*65c0*/  @P4 IMAD.HI.U32 R2, R0, c[0x0][0x2c8], RZ ;  /* 0x0000b20000024a27 */ /* 0x000fea00078e00ff */
[----:B------:R-:W-:Y:S02]  /*65d0*/  @P4 SHF.R.U32.HI R0, RZ, c[0x0][0x2cc], R2 ;  /* 0x0000b300ff004a19 */ /* 0x000fe40000011602 */
[----:B------:R-:W-:Y:S08]  /*65e0*/  LDSM.16.M88.4 R152, [R205+0x3000] ;  /* 0x00300000cd98783b */ /* 0x000ff00000000200 */
[----:B------:R-:W-:Y:S01]  /*65f0*/  SHFL.IDX PT, R2, R0, RZ, 0x1c1f ;  /* 0x001c1fff00027589 */ /* 0x000fe200000e0000 */
[C---:B-1----:R-:W-:Y:S08]  /*6600*/  HMMA.16816.F32.BF16 R4, R164.reuse, R136, R4 ;  /* 0x00000088a404723c */ /* 0x042ff00000041804 */
[C---:B------:R-:W-:Y:S01]  /*6610*/  HMMA.16816.F32.BF16 R8, R164.reuse, R138, R8 ;  /* 0x0000008aa408723c */ /* 0x040fe20000041808 */
[----:B------:R-:W1:Y:S07]  /*6620*/  LDSM.16.M88.4 R136, [R205+0x2800] ;  /* 0x00280000cd88783b */ /* 0x000e6e0000000200 */
[C---:B------:R-:W-:Y:S08]  /*6630*/  HMMA.16816.F32.BF16 R12, R164.reuse, R156, R12 ;  /* 0x0000009ca40c723c */ /* 0x040ff0000004180c */
[C---:B------:R-:W-:Y:S01]  /*6640*/  HMMA.16816.F32.BF16 R16, R164.reuse, R158, R16 ;  /* 0x0000009ea410723c */ /* 0x040fe20000041810 */
[----:B------:R-:W3:Y:S07]  /*6650*/  LDSM.16.M88.4 R156, [R205+0x3800] ;  /* 0x00380000cd9c783b */ /* 0x000eee0000000200 */
[C---:B------:R-:W-:Y:S08]  /*6660*/  HMMA.16816.F32.BF16 R20, R164.reuse, R160, R20 ;  /* 0x000000a0a414723c */ /* 0x040ff00000041814 */
[C---:B------:R-:W-:Y:S01]  /*6670*/  HMMA.16816.F32.BF16 R24, R164.reuse, R162, R24 ;  /* 0x000000a2a418723c */ /* 0x040fe20000041818 */
[----:B------:R-:W4:Y:S07]  /*6680*/  LDSM.16.M88.4 R160, [R202] ;  /* 0x00000000caa0783b */ /* 0x000f2e0000000200 */
[C---:B------:R-:W-:Y:S08]  /*6690*/  HMMA.16816.F32.BF16 R28, R164.reuse, R168, R28 ;  /* 0x000000a8a41c723c */ /* 0x040ff0000004181c */
[C---:B------:R-:W-:Y:S01]  /*66a0*/  HMMA.16816.F32.BF16 R32, R164.reuse, R170, R32 ;  /* 0x000000aaa420723c */ /* 0x040fe20000041820 */
[----:B------:R-:W3:Y:S07]  /*66b0*/  LDSM.16.M88.4 R168, [R202+0x800] ;  /* 0x00080000caa8783b */ /* 0x000eee0000000200 */
[C---:B--2---:R-:W-:Y:S08]  /*66c0*/  HMMA.16816.F32.BF16 R36, R164.reuse, R148, R36 ;  /* 0x00000094a424723c */ /* 0x044ff00000041824 */
        /* <DEDUP_REMOVED lines=9> */
[----:B------:R-:W-:Y:S01]  /*6760*/  HMMA.16816.F32.BF16 R64, R164, R158, R64 ;  /* 0x0000009ea440723c */ /* 0x000fe20000041840 */
[----:B------:R-:W3:Y:S07]  /*6770*/  LDSM.16.M88.4 R156, [R202+0x2800] ;  /* 0x00280000ca9c783b */ /* 0x000eee0000000200 */
[C---:B----4-:R-:W-:Y:S08]  /*6780*/  HMMA.16816.F32.BF16 R4, R172.reuse, R160, R4 ;  /* 0x000000a0ac04723c */ /* 0x050ff00000041804 */
[C---:B------:R-:W-:Y:S01]  /*6790*/  HMMA.16816.F32.BF16 R8, R172.reuse, R162, R8 ;  /* 0x000000a2ac08723c */ /* 0x040fe20000041808 */
[----:B------:R-:W4:Y:S07]  /*67a0*/  LDSM.16.M88.4 R160, [R202+0x3000] ;  /* 0x00300000caa0783b */ /* 0x000f2e0000000200 */
        /* <DEDUP_REMOVED lines=15> */
[C---:B----4-:R-:W-:Y:S08]  /*68a0*/  HMMA.16816.F32.BF16 R52, R172.reuse, R160, R52 ;  /* 0x000000a0ac34723c */ /* 0x050ff00000041834 */
[C---:B------:R-:W-:Y:S01]  /*68b0*/  HMMA.16816.F32.BF16 R56, R172.reuse, R162, R56 ;  /* 0x000000a2ac38723c */ /* 0x040fe20000041838 */
[----:B------:R-:W4:Y:S07]  /*68c0*/  LDSM.16.M88.4 R160, [R201+0x6000] ;  /* 0x00600000c9a0783b */ /* 0x000f2e0000000200 */
[C---:B------:R-:W-:Y:S08]  /*68d0*/  HMMA.16816.F32.BF16 R60, R172.reuse, R168, R60 ;  /* 0x000000a8ac3c723c */ /* 0x040ff0000004183c */
[----:B------:R-:W-:Y:S01]  /*68e0*/  HMMA.16816.F32.BF16 R64, R172, R170, R64 ;  /* 0x000000aaac40723c */ /* 0x000fe20000041840 */
        /* <DEDUP_REMOVED lines=9> */
[----:B------:R-:W1:Y:S07]  /*6980*/  LDSM.16.M88.4 R152, [R215] ;  /* 0x00000000d798783b */ /* 0x000e6e0000000200 */
[C---:B---3--:R-:W-:Y:S08]  /*6990*/  HMMA.16816.F32.BF16 R28, R176.reuse, R156, R28 ;  /* 0x0000009cb01c723c */ /* 0x048ff0000004181c */
[C---:B------:R-:W-:Y:S01]  /*69a0*/  HMMA.16816.F32.BF16 R32, R176.reuse, R158, R32 ;  /* 0x0000009eb020723c */ /* 0x040fe20000041820 */
[----:B------:R-:W3:Y:S07]  /*69b0*/  LDSM.16.M88.4 R156, [R214] ;  /* 0x00000000d69c783b */ /* 0x000eee0000000200 */
[C---:B----4-:R-:W-:Y:S08]  /*69c0*/  HMMA.16816.F32.BF16 R36, R176.reuse, R160, R36 ;  /* 0x000000a0b024723c */ /* 0x050ff00000041824 */
[C---:B------:R-:W-:Y:S01]  /*69d0*/  HMMA.16816.F32.BF16 R40, R176.reuse, R162, R40 ;  /* 0x000000a2b028723c */ /* 0x040fe20000041828 */
[----:B------:R-:W4:Y:S07]  /*69e0*/  LDSM.16.M88.4 R160, [R213] ;  /* 0x00000000d5a0783b */ /* 0x000f2e0000000200 */
[C---:B------:R-:W-:Y:S08]  /*69f0*/  HMMA.16816.F32.BF16 R44, R176.reuse, R168, R44 ;  /* 0x000000a8b02c723c */ /* 0x040ff0000004182c */
[C---:B------:R-:W-:Y:S01]  /*6a00*/  HMMA.16816.F32.BF16 R48, R176.reuse, R170, R48 ;  /* 0x000000aab030723c */ /* 0x040fe20000041830 */
[----:B------:R-:W3:Y:S07]  /*6a10*/  LDSM.16.M88.4 R168, [R212] ;  /* 0x00000000d4a8783b */ /* 0x000eee0000000200 */
[C---:B--2---:R-:W-:Y:S08]  /*6a20*/  HMMA.16816.F32.BF16 R52, R176.reuse, R148, R52 ;  /* 0x00000094b034723c */ /* 0x044ff00000041834 */
[C---:B------:R-:W-:Y:S01]  /*6a30*/  HMMA.16816.F32.BF16 R56, R176.reuse, R150, R56 ;  /* 0x00000096b038723c */ /* 0x040fe20000041838 */
[----:B------:R-:W2:Y:S07]  /*6a40*/  LDSM.16.M88.4 R148, [R211] ;  /* 0x00000000d394783b */ /* 0x000eae0000000200 */
[C---:B-1----:R-:W-:Y:S08]  /*6a50*/  HMMA.16816.F32.BF16 R60, R176.reuse, R136, R60 ;  /* 0x00000088b03c723c */ /* 0x042ff0000004183c */
[----:B------:R-:W-:Y:S01]  /*6a60*/  HMMA.16816.F32.BF16 R64, R176, R138, R64 ;  /* 0x0000008ab040723c */ /* 0x000fe20000041840 */
[----:B------:R-:W1:Y:S07]  /*6a70*/  LDSM.16.M88.4 R136, [R210] ;  /* 0x00000000d288783b */ /* 0x000e6e0000000200 */
        /* <DEDUP_REMOVED lines=37> */
[C---:B------:R-:W-:Y:S08]  /*6cd0*/  HMMA.16816.F32.BF16 R40, R184.reuse, R154, R40 ;  /* 0x0000009ab828723c */ /* 0x040ff00000041828 */
[C---:B---3--:R-:W-:Y:S08]  /*6ce0*/  HMMA.16816.F32.BF16 R44, R184.reuse, R156, R44 ;  /* 0x0000009cb82c723c */ /* 0x048ff0000004182c */
[C---:B------:R-:W-:Y:S08]  /*6cf0*/  HMMA.16816.F32.BF16 R48, R184.reuse, R158, R48 ;  /* 0x0000009eb830723c */ /* 0x040ff00000041830 */
[C---:B----4-:R-:W-:Y:S08]  /*6d00*/  HMMA.16816.F32.BF16 R52, R184.reuse, R160, R52 ;  /* 0x000000a0b834723c */ /* 0x050ff00000041834 */
[C---:B------:R-:W-:Y:S08]  /*6d10*/  HMMA.16816.F32.BF16 R56, R184.reuse, R162, R56 ;  /* 0x000000a2b838723c */ /* 0x040ff00000041838 */
[C---:B------:R-:W-:Y:S08]  /*6d20*/  HMMA.16816.F32.BF16 R60, R184.reuse, R168, R60 ;  /* 0x000000a8b83c723c */ /* 0x040ff0000004183c */
[----:B------:R-:W-:Y:S08]  /*6d30*/  HMMA.16816.F32.BF16 R64, R184, R170, R64 ;  /* 0x000000aab840723c */ /* 0x000ff00000041840 */
[C---:B--2---:R-:W-:Y:S08]  /*6d40*/  HMMA.16816.F32.BF16 R4, R188.reuse, R148, R4 ;  /* 0x00000094bc04723c */ /* 0x044ff00000041804 */
        /* <DEDUP_REMOVED lines=9> */
[----:B------:R-:W1:Y:S01]  /*6de0*/  MUFU.TANH R156, R5 ;  /* 0x00000005009c7308 */ /* 0x000e620000002400 */
        /* <DEDUP_REMOVED lines=11> */
[----:B------:R2:W-:Y:S01]  /*6ea0*/  MUFU.TANH R154, R7 ;  /* 0x00000007009a7308 */ /* 0x0005e20000002400 */
[----:B------:R-:W-:Y:S09]  /*6eb0*/  FMUL.FTZ R17, R17, c[0x0][0x320] ;  /* 0x0000c80011117a20 */ /* 0x000ff20000410000 */
[----:B------:R-:W-:Y:S10]  /*6ec0*/  MUFU.TANH R153, R8 ;  /* 0x0000000800997308 */ /* 0x000ff40000002400 */
[----:B------:R-:W-:Y:S01]  /*6ed0*/  MUFU.TANH R152, R9 ;  /* 0x0000000900987308 */ /* 0x000fe20000002400 */
[----:B--2---:R-:W2:Y:S09]  /*6ee0*/  LDSM.16.M88.4 R4, [R202+0x5000] ;  /* 0x00500000ca04783b */ /* 0x004eb20000000200 */
[----:B------:R-:W3:Y:S10]  /*6ef0*/  MUFU.TANH R149, R10 ;  /* 0x0000000a00957308 */ /* 0x000ef40000002400 */
[----:B------:R4:W-:Y:S10]  /*6f00*/  MUFU.TANH R148, R11 ;  /* 0x0000000b00947308 */ /* 0x0009f40000002400 */
[----:B------:R-:W-:Y:S10]  /*6f10*/  MUFU.TANH R137, R12 ;  /* 0x0000000c00897308 */ /* 0x000ff40000002400 */
[----:B------:R-:W-:Y:S01]  /*6f20*/  MUFU.TANH R136, R13 ;  /* 0x0000000d00887308 */ /* 0x000fe20000002400 */
[----:B----4-:R-:W4:Y:S01]  /*6f30*/  LDSM.16.M88.4 R8, [R202+0x5800] ;  /* 0x00580000ca08783b */ /* 0x010f220000000200 */
[C---:B--2---:R-:W-:Y:S08]  /*6f40*/  HMMA.16816.F32.BF16 R20, R188.reuse, R4, R20 ;  /* 0x00000004bc14723c */ /* 0x044ff00000041814 */
[----:B------:R-:W-:Y:S01]  /*6f50*/  MUFU.TANH R71, R14 ;  /* 0x0000000e00477308 */ /* 0x000fe20000002400 */
[C---:B------:R-:W-:Y:S01]  /*6f60*/  HMMA.16816.F32.BF16 R24, R188.reuse, R6, R24 ;  /* 0x00000006bc18723c */ /* 0x040fe20000041818 */
[----:B------:R-:W2:Y:S08]  /*6f70*/  LDSM.16.M88.4 R4, [R202+0x6000] ;  /* 0x00600000ca04783b */ /* 0x000eb00000000200 */
[----:B-----5:R5:W1:Y:S06]  /*6f80*/  MUFU.TANH R69, R15 ;  /* 0x0000000f00457308 */ /* 0x020a6c0000002400 */
[----:B------:R-:W-:Y:S04]  /*6f90*/  FMUL.FTZ R20, R20, c[0x0][0x320] ;  /* 0x0000c80014147a20 */ /* 0x000fe80000410000 */
[----:B------:R1:W-:Y:S01]  /*6fa0*/  MUFU.TANH R68, R16 ;  /* 0x0000001000447308 */ /* 0x0003e20000002400 */
[----:B------:R-:W-:Y:S02]  /*6fb0*/  FMUL.FTZ R21, R21, c[0x0][0x320] ;  /* 0x0000c80015157a20 */ /* 0x000fe40000410000 */
[----:B------:R-:W-:Y:S02]  /*6fc0*/  FMUL.FTZ R23, R23, c[0x0][0x320] ;  /* 0x0000c80017177a20 */ /* 0x000fe40000410000 */
[----:B------:R-:W-:Y:S02]  /*6fd0*/  FMUL.FTZ R22, R22, c[0x0][0x320] ;  /* 0x0000c80016167a20 */ /* 0x000fe40000410000 */
[----:B------:R-:W-:Y:S02]  /*6fe0*/  FMUL.FTZ R25, R25, c[0x0][0x320] ;  /* 0x0000c80019197a20 */ /* 0x000fe40000410000 */
[----:B------:R-:W-:Y:S01]  /*6ff0*/  FMUL.FTZ R24, R24, c[0x0][0x320] ;  /* 0x0000c80018187a20 */ /* 0x000fe20000410000 */
[----:B------:R-:W1:Y:S01]  /*7000*/  MUFU.TANH R20, R20 ;  /* 0x0000001400147308 */ /* 0x000e620000002400 */
[----:B------:R-:W-:Y:S02]  /*7010*/  FMUL.FTZ R27, R27, c[0x0][0x320] ;  /* 0x0000c8001b1b7a20 */ /* 0x000fe40000410000 */
[----:B------:R-:W-:Y:S01]  /*7020*/  FMUL.FTZ R26, R26, c[0x0][0x320] ;  /* 0x0000c8001a1a7a20 */ /* 0x000fe20000410000 */
[C---:B----4-:R-:W-:Y:S01]  /*7030*/  HMMA.16816.F32.BF16 R28, R188.reuse, R8, R28 ;  /* 0x00000008bc1c723c */ /* 0x050fe2000004181c */
[----:B-----5:R-:W-:Y:S05]  /*7040*/  LDSM.16.M88.4 R12, [R202+0x7800] ;  /* 0x00780000ca0c783b */ /* 0x020fea0000000200 */
[----:B------:R-:W4:Y:S02]  /*7050*/  MUFU.TANH R25, R25 ;  /* 0x0000001900197308 */ /* 0x000f240000002400 */
[C---:B------:R-:W-:Y:S01]  /*7060*/  HMMA.16816.F32.BF16 R32, R188.reuse, R10, R32 ;  /* 0x0000000abc20723c */ /* 0x040fe20000041820 */
[----:B------:R-:W5:Y:S07]  /*7070*/  LDSM.16.M88.4 R8, [R202+0x6800] ;  /* 0x00680000ca08783b */ /* 0x000f6e0000000200 */
[----:B------:R-:W-:Y:S01]  /*7080*/  MUFU.TANH R21, R21 ;  /* 0x0000001500157308 */ /* 0x000fe20000002400 */
[C---:B--2---:R-:W-:Y:S07]  /*7090*/  HMMA.16816.F32.BF16 R36, R188.reuse, R4, R36 ;  /* 0x00000004bc24723c */ /* 0x044fee0000041824 */
[----:B------:R-:W-:Y:S01]  /*70a0*/  FMUL.FTZ R30, R30, c[0x0][0x320] ;  /* 0x0000c8001e1e7a20 */ /* 0x000fe20000410000 */
[C---:B------:R-:W-:Y:S01]  /*70b0*/  HMMA.16816.F32.BF16 R40, R188.reuse, R6, R40 ;  /* 0x00000006bc28723c */ /* 0x040fe20000041828 */
[----:B------:R-:W-:Y:S01]  /*70c0*/  MUFU.TANH R150, R18 ;  /* 0x0000001200967308 */ /* 0x000fe20000002400 */
[----:B------:R-:W2:Y:S01]  /*70d0*/  LDSM.16.M88.4 R4, [R202+0x7000] ;  /* 0x00700000ca04783b */ /* 0x000ea20000000200 */
[----:B------:R-:W-:Y:S04]  /*70e0*/  DEPBAR.LE SB0, 0x0 ;  /* 0x000080000000791a */ /* 0x000fe80000000000 */
[----:B------:R-:W-:Y:S02]  /*70f0*/  FMUL.FTZ R35, R35, c[0x0][0x320] ;  /* 0x0000c80023237a20 */ /* 0x000fe40000410000 */
[----:B------:R-:W-:Y:S02]  /*7100*/  FMUL.FTZ R28, R28, c[0x0][0x320] ;  /* 0x0000c8001c1c7a20 */ /* 0x000fe40000410000 */
[----:B------:R-:W1:Y:S01]  /*7110*/  MUFU.TANH R30, R30 ;  /* 0x0000001e001e7308 */ /* 0x000e620000002400 */
[----:B------:R-:W-:Y:S01]  /*7120*/  BAR.SYNC.DEFER_BLOCKING 0x0 ;  /* 0x0000000000007b1d */ /* 0x000fe20000010000 */
[----:B------:R-:W-:Y:S02]  /*7130*/  FMUL.FTZ R29, R29, c[0x0][0x320] ;  /* 0x0000c8001d1d7a20 */ /* 0x000fe40000410000 */
[----:B------:R-:W-:Y:S02]  /*7140*/  FMUL.FTZ R31, R31, c[0x0][0x320] ;  /* 0x0000c8001f1f7a20 */ /* 0x000fe40000410000 */
[----:B------:R-:W-:Y:S02]  /*7150*/  FMUL.FTZ R36, R36, c[0x0][0x320] ;  /* 0x0000c80024247a20 */ /* 0x000fe40000410000 */
[----:B------:R-:W-:Y:S02]  /*7160*/  FMUL.FTZ R37, R37, c[0x0][0x320] ;  /* 0x0000c80025257a20 */ /* 0x000fe40000410000 */
[----:B------:R-:W1:Y:S01]  /*7170*/  MUFU.TANH R35, R35 ;  /* 0x0000002300237308 */ /* 0x000e620000002400 */
[----:B------:R-:W-:Y:S01]  /*7180*/  FMUL.FTZ R39, R39, c[0x0][0x320] ;  /* 0x0000c80027277a20 */ /* 0x000fe20000410000 */
[C---:B-----5:R-:W-:Y:S01]  /*7190*/  HMMA.16816.F32.BF16 R44, R188.reuse, R8, R44 ;  /* 0x00000008bc2c723c */ /* 0x060fe2000004182c */
[----:B------:R5:W1:Y:S04]  /*71a0*/  SHFL.IDX PT, R8, R0, 0x1, 0x1c1f ;  /* 0x003c1f0000087f89 */ /* 0x000a6800000e0000 */
[----:B------:R-:W-:Y:S03]  /*71b0*/  FMUL.FTZ R40, R40, c[0x0][0x320] ;  /* 0x0000c80028287a20 */ /* 0x000fe60000410000 */
[----:B------:R-:W-:Y:S01]  /*71c0*/  MUFU.TANH R17, R17 ;  /* 0x0000001100117308 */ /* 0x000fe20000002400 */
[C---:B------:R-:W-:Y:S03]  /*71d0*/  HMMA.16816.F32.BF16 R48, R188.reuse, R10, R48 ;  /* 0x0000000abc30723c */ /* 0x040fe60000041830 */
[----:B------:R-:W-:Y:S02]  /*71e0*/  FMUL.FTZ R38, R38, c[0x0][0x320] ;  /* 0x0000c80026267a20 */ /* 0x000fe40000410000 */
[----:B------:R-:W-:Y:S02]  /*71f0*/  FMUL.FTZ R41, R41, c[0x0][0x320] ;  /* 0x0000c80029297a20 */ /* 0x000fe40000410000 */
[----:B------:R-:W-:Y:S02]  /*7200*/  FMUL.FTZ R32, R32, c[0x0][0x320] ;  /* 0x0000c80020207a20 */ /* 0x000fe40000410000 */
[----:B------:R-:W1:Y:S01]  /*7210*/  MUFU.TANH R18, R40 ;  /* 0x0000002800127308 */ /* 0x000e620000002400 */
[C---:B--2---:R-:W-:Y:S03]  /*7220*/  HMMA.16816.F32.BF16 R52, R188.reuse, R4, R52 ;  /* 0x00000004bc34723c */ /* 0x044fe60000041834 */
[----:B------:R-:W-:Y:S02]  /*7230*/  FMUL.FTZ R34, R34, c[0x0][0x320] ;  /* 0x0000c80022227a20 */ /* 0x000fe40000410000 */
[----:B------:R-:W-:Y:S01]  /*7240*/  FMUL.FTZ R43, R43, c[0x0][0x320] ;  /* 0x0000c8002b2b7a20 */ /* 0x000fe20000410000 */
[----:B-----5:R-:W-:Y:S01]  /*7250*/  MOV R0, 0xffffff80 ;  /* 0xffffff8000007802 */ /* 0x020fe20000000f00 */
[----:B------:R-:W-:Y:S01]  /*7260*/  FMUL.FTZ R44, R44, c[0x0][0x320] ;  /* 0x0000c8002c2c7a20 */ /* 0x000fe20000410000 */
[C---:B------:R-:W-:Y:S01]  /*7270*/  HMMA.16816.F32.BF16 R56, R188.reuse, R6, R56 ;  /* 0x00000006bc38723c */ /* 0x040fe20000041838 */
[----:B------:R-:W2:Y:S03]  /*7280*/  MUFU.TANH R151, R19 ;  /* 0x0000001300977308 */ /* 0x000ea60000002400 */
[----:B------:R-:W-:Y:S02]  /*7290*/  IMAD R0, R192, R0, 0x1 ;  /* 0x00000001c0007424 */ /* 0x000fe400078e0200 */
[----:B------:R-:W-:Y:S02]  /*72a0*/  FMUL.FTZ R49, R49, c[0x0][0x320] ;  /* 0x0000c80031317a20 */ /* 0x000fe40000410000 */
[C---:B------:R-:W-:Y:S03]  /*72b0*/  HMMA.16816.F32.BF16 R60, R188.reuse, R12, R60 ;  /* 0x0000000cbc3c723c */ /* 0x040fe6000004183c */
[----:B------:R-:W-:Y:S01]  /*72c0*/  MUFU.TANH R19, R41 ;  /* 0x0000002900137308 */ /* 0x000fe20000002400 */
[----:B------:R-:W-:Y:S01]  /*72d0*/  IADD3 R0, R0, c[0x0][0x1d0], -R193 ;  /* 0x0000740000007a10 */ /* 0x000fe20007ffe8c1 */
[----:B------:R-:W-:Y:S02]  /*72e0*/  FMUL.FTZ R48, R48, c[0x0][0x320] ;  /* 0x0000c80030307a20 */ /* 0x000fe40000410000 */
[----:B------:R-:W-:Y:S01]  /*72f0*/  FMUL.FTZ R45, R45, c[0x0][0x320] ;  /* 0x0000c8002d2d7a20 */ /* 0x000fe20000410000 */
[----:B------:R-:W-:Y:S04]  /*7300*/  HMMA.16816.F32.BF16 R64, R188, R14, R64 ;  /* 0x0000000ebc40723c */ /* 0x000fe80000041840 */
[----:B------:R-:W-:Y:S01]  /*7310*/  FMUL.FTZ R46, R46, c[0x0][0x320] ;  /* 0x0000c8002e2e7a20 */ /* 0x000fe20000410000 */
[----:B------:R5:W-:Y:S01]  /*7320*/  MUFU.TANH R15, R49 ;  /* 0x00000031000f7308 */ /* 0x000be20000002400 */
[----:B------:R-:W-:Y:S01]  /*7330*/  IADD3 R0, R0, -c[0x0][0x168], RZ ;  /* 0x80005a0000007a10 */ /* 0x000fe20007ffe0ff */
[----:B------:R-:W-:Y:S02]  /*7340*/  FMUL.FTZ R47, R47, c[0x0][0x320] ;  /* 0x0000c8002f2f7a20 */ /* 0x000fe40000410000 */
[----:B------:R-:W-:Y:S03]  /*7350*/  FMUL.FTZ R5, R56, c[0x0][0x320] ;  /* 0x0000c80038057a20 */ /* 0x000fe60000410000 */
[C---:B------:R-:W-:Y:S01]  /*7360*/  IMAD.IADD R2, R0.reuse, 0x1, R2 ;  /* 0x0000000100027824 */ /* 0x040fe200078e0202 */
[----:B-1----:R-:W-:Y:S01]  /*7370*/  IADD3 R0, R0, R8, RZ ;  /* 0x0000000800007210 */ /* 0x002fe20007ffe0ff */
[----:B------:R-:W-:Y:S01]  /*7380*/  FMUL.FTZ R52, R52, c[0x0][0x320] ;  /* 0x0000c80034347a20 */ /* 0x000fe20000410000 */
[----:B------:R1:W-:Y:S01]  /*7390*/  MUFU.TANH R6, R48 ;  /* 0x0000003000067308 */ /* 0x0003e20000002400 */
[----:B------:R-:W-:Y:S01]  /*73a0*/  FMUL.FTZ R53, R53, c[0x0][0x320] ;  /* 0x0000c80035357a20 */ /* 0x000fe20000410000 */
[----:B------:R-:W-:Y:S01]  /*73b0*/  ISETP.GT.AND P0, PT, R2, 0x1, PT ;  /* 0x000000010200780c */ /* 0x000fe20003f04270 */
[----:B------:R-:W-:Y:S01]  /*73c0*/  FMUL.FTZ R60, R60, c[0x0][0x320] ;  /* 0x0000c8003c3c7a20 */ /* 0x000fe20000410000 */
[----:B------:R-:W-:Y:S01]  /*73d0*/  ISETP.GT.AND P1, PT, R2, RZ, PT ;  /* 0x000000ff0200720c */ /* 0x000fe20003f24270 */
[----:B------:R-:W-:Y:S01]  /*73e0*/  FMUL.FTZ R61, R61, c[0x0][0x320] ;  /* 0x0000c8003d3d7a20 */ /* 0x000fe20000410000 */
[----:B------:R-:W-:Y:S01]  /*73f0*/  FSEL R8, R156, -INF , P0 ;  /* 0xff8000009c087808 */ /* 0x000fe20000000000 */
[----:B------:R-:W-:Y:S01]  /*7400*/  FMUL.FTZ R54, R54, c[0x0][0x320] ;  /* 0x0000c80036367a20 */ /* 0x000fe20000410000 */
[C---:B------:R-:W-:Y:S01]  /*7410*/  ISETP.GT.AND P0, PT, R0.reuse, 0x8, PT ;  /* 0x000000080000780c */ /* 0x040fe20003f04270 */
[----:B------:R-:W-:Y:S01]  /*7420*/  FMUL.FTZ R55, R55, c[0x0][0x320] ;  /* 0x0000c80037377a20 */ /* 0x000fe20000410000 */
[----:B------:R-:W1:Y:S01]  /*7430*/  MUFU.TANH R24, R24 ;  /* 0x0000001800187308 */ /* 0x000e620000002400 */
[----:B------:R-:W-:Y:S01]  /*7440*/  ISETP.GT.AND P5, PT, R0, RZ, PT ;  /* 0x000000ff0000720c */ /* 0x000fe20003fa4270 */
[----:B------:R-:W-:Y:S01]  /*7450*/  FMUL.FTZ R16, R57, c[0x0][0x320] ;  /* 0x0000c80039107a20 */ /* 0x000fe20000410000 */
[----:B---3--:R-:W-:Y:S01]  /*7460*/  FSEL R13, R149, -INF , P0 ;  /* 0xff800000950d7808 */ /* 0x008fe20000000000 */
[----:B------:R-:W-:Y:S01]  /*7470*/  FMUL.FTZ R62, R62, c[0x0][0x320] ;  /* 0x0000c8003e3e7a20 */ /* 0x000fe20000410000 */
[----:B------:R-:W-:Y:S01]  /*7480*/  ISETP.GT.AND P0, PT, R0, 0x11, PT ;  /* 0x000000110000780c */ /* 0x000fe20003f04270 */
[----:B------:R-:W-:Y:S01]  /*7490*/  FMUL.FTZ R65, R65, c[0x0][0x320] ;  /* 0x0000c80041417a20 */ /* 0x000fe20000410000 */
[----:B------:R-:W-:Y:S01]  /*74a0*/  FSEL R7, R157, -INF , P1 ;  /* 0xff8000009d077808 */ /* 0x000fe20000800000 */
[----:B------:R-:W-:Y:S01]  /*74b0*/  FMUL.FTZ R42, R42, c[0x0][0x320] ;  /* 0x0000c8002a2a7a20 */ /* 0x000fe20000410000 */
[C---:B------:R-:W-:Y:S01]  /*74c0*/  ISETP.GT.AND P1, PT, R2.reuse, 0x9, PT ;  /* 0x000000090200780c */ /* 0x040fe20003f24270 */
[----:B------:R-:W3:Y:S01]  /*74d0*/  MUFU.TANH R23, R23 ;  /* 0x0000001700177308 */ /* 0x000ee20000002400 */
[----:B-----5:R-:W-:Y:S01]  /*74e0*/  FSEL R49, R69, -INF , P0 ;  /* 0xff80000045317808 */ /* 0x020fe20000000000 */
[----:B------:R-:W-:Y:S01]  /*74f0*/  FMUL.FTZ R59, R59, c[0x0][0x320] ;  /* 0x0000c8003b3b7a20 */ /* 0x000fe20000410000 */
[----:B------:R-:W-:Y:S01]  /*7500*/  ISETP.GT.AND P0, PT, R2, 0x20, PT ;  /* 0x000000200200780c */ /* 0x000fe20003f04270 */
[----:B------:R-:W-:Y:S01]  /*7510*/  FMUL.FTZ R50, R50, c[0x0][0x320] ;  /* 0x0000c80032327a20 */ /* 0x000fe20000410000 */
[----:B------:R-:W-:Y:S01]  /*7520*/  FSEL R11, R155, -INF , P5 ;  /* 0xff8000009b0b7808 */ /* 0x000fe20002800000 */
[----:B------:R-:W-:Y:S01]  /*7530*/  FMUL.FTZ R64, R64, c[0x0][0x320] ;  /* 0x0000c80040407a20 */ /* 0x000fe20000410000 */
[----:B------:R-:W-:Y:S01]  /*7540*/  ISETP.GT.AND P5, PT, R0, 0x9, PT ;  /* 0x000000090000780c */ /* 0x000fe20003fa4270 */
[----:B------:R-:W-:Y:S01]  /*7550*/  FMUL.FTZ R51, R51, c[0x0][0x320] ;  /* 0x0000c80033337a20 */ /* 0x000fe20000410000 */
[----:B------:R-:W-:Y:S01]  /*7560*/  FSEL R10, R152, -INF , P1 ;  /* 0xff800000980a7808 */ /* 0x000fe20000800000 */
[----:B------:R-:W-:Y:S01]  /*7570*/  MUFU.TANH R65, R65 ;  /* 0x0000004100417308 */ /* 0x000fe20000002400 */
[----:B------:R-:W-:Y:S01]  /*7580*/  FSEL R152, R20, -INF , P0 ;  /* 0xff80000014987808 */ /* 0x000fe20000000000 */
[----:B------:R-:W-:Y:S01]  /*7590*/  FMUL.FTZ R33, R33, c[0x0][0x320] ;  /* 0x0000c80021217a20 */ /* 0x000fe20000410000 */
[----:B------:R-:W-:Y:S01]  /*75a0*/  ISETP.GT.AND P0, PT, R2, 0x29, PT ;  /* 0x000000290200780c */ /* 0x000fe20003f04270 */
[----:B------:R-:W-:Y:S01]  /*75b0*/  FMUL.FTZ R67, R67, c[0x0][0x320] ;  /* 0x0000c80043437a20 */ /* 0x000fe20000410000 */
[----:B------:R-:W-:Y:S01]  /*75c0*/  FSEL R14, R148, -INF , P5 ;  /* 0xff800000940e7808 */ /* 0x000fe20002800000 */
[----:B------:R-:W-:Y:S01]  /*75d0*/  FMUL.FTZ R58, R58, c[0x0][0x320] ;  /* 0x0000c8003a3a7a20 */ /* 0x000fe20000410000 */
[----:B------:R-:W-:Y:S02]  /*75e0*/  ISETP.GT.AND P5, PT, R2, 0x18, PT ;  /* 0x000000180200780c */ /* 0x000fe40003fa4270 */
[----:B----4-:R-:W-:Y:S01]  /*75f0*/  FSEL R157, R25, -INF , P0 ;  /* 0xff800000199d7808 */ /* 0x010fe20000000000 */
[----:B------:R-:W4:Y:S01]  /*7600*/  MUFU.TANH R22, R22 ;  /* 0x0000001600167308 */ /* 0x000f220000002400 */
[----:B------:R-:W-:Y:S02]  /*7610*/  ISETP.GT.AND P0, PT, R0, 0x30, PT ;  /* 0x000000300000780c */ /* 0x000fe40003f04270 */
[----:B------:R-:W-:Y:S02]  /*7620*/  ISETP.GT.AND P2, PT, R2, 0x8, PT ;  /* 0x000000080200780c */ /* 0x000fe40003f44270 */
[----:B------:R-:W-:Y:S02]  /*7630*/  FSEL R56, R68, -INF , P5 ;  /* 0xff80000044387808 */ /* 0x000fe40002800000 */
[----:B------:R-:W-:Y:S02]  /*7640*/  ISETP.GT.AND P5, PT, R2, 0x21, PT ;  /* 0x000000210200780c */ /* 0x000fe40003fa4270 */
[----:B------:R-:W-:Y:S01]  /*7650*/  FSEL R162, R30, -INF , P0 ;  /* 0xff8000001ea27808 */ /* 0x000fe20000000000 */
[----:B------:R-:W2:Y:S01]  /*7660*/  MUFU.TANH R28, R28 ;  /* 0x0000001c001c7308 */ /* 0x000ea20000002400 */
[----:B------:R-:W-:Y:S02]  /*7670*/  ISETP.GT.AND P0, PT, R0, 0x39, PT ;  /* 0x000000390000780c */ /* 0x000fe40003f04270 */
[----:B------:R-:W-:Y:S02]  /*7680*/  FSEL R9, R153, -INF , P2 ;  /* 0xff80000099097808 */ /* 0x000fe40001000000 */
[----:B------:R-:W-:Y:S02]  /*7690*/  FSEL R153, R21, -INF , P5 ;  /* 0xff80000015997808 */ /* 0x000fe40002800000 */
[----:B------:R-:W-:Y:S01]  /*76a0*/  FSEL R171, R35, -INF , P0 ;  /* 0xff80000023ab7808 */ /* 0x000fe20000000000 */
[----:B------:R-:W5:Y:S01]  /*76b0*/  LDL.64 R20, [R1+0x18] ;  /* 0x0000180001147983 */ /* 0x000f620000100a00 */
[----:B------:R-:W-:Y:S01]  /*76c0*/  ISETP.GT.AND P0, PT, R2, 0x48, PT ;  /* 0x000000480200780c */ /* 0x000fe20003f04270 */
[----:B------:R-:W1:Y:S01]  /*76d0*/  MUFU.TANH R29, R29 ;  /* 0x0000001d001d7308 */ /* 0x000e620000002400 */
[----:B------:R-:W-:Y:S02]  /*76e0*/  FMNMX.FTZ R4, R7, R3, !PT ;  /* 0x0000000307047209 */ /* 0x000fe40007810000 */
[----:B------:R-:W-:Y:S02]  /*76f0*/  FSEL R198, R18, -INF , P0 ;  /* 0xff80000012c67808 */ /* 0x000fe40000000000 */
[----:B------:R-:W5:Y:S01]  /*7700*/  LDL R18, [R1+0x14] ;  /* 0x0000140001127983 */ /* 0x000f620000100800 */
[----:B------:R-:W-:Y:S02]  /*7710*/  ISETP.GT.AND P3, PT, R0, 0x1, PT ;  /* 0x000000010000780c */ /* 0x000fe40003f64270 */
[----:B------:R-:W-:Y:S02]  /*7720*/  FMNMX.FTZ R4, R8, R4, !PT ;  /* 0x0000000408047209 */ /* 0x000fe40007810000 */
[----:B------:R-:W-:Y:S01]  /*7730*/  FSEL R12, R154, -INF , P3 ;  /* 0xff8000009a0c7808 */ /* 0x000fe20001800000 */
[----:B------:R-:W2:Y:S01]  /*7740*/  MUFU.TANH R27, R27 ;  /* 0x0000001b001b7308 */ /* 0x000ea20000002400 */
[C---:B------:R-:W-:Y:S02]  /*7750*/  ISETP.GT.AND P3, PT, R2.reuse, 0x10, PT ;  /* 0x000000100200780c */ /* 0x040fe40003f64270 */
[----:B------:R-:W-:Y:S02]  /*7760*/  FMNMX.FTZ R4, R9, R4, !PT ;  /* 0x0000000409047209 */ /* 0x000fe40007810000 */
[----:B------:R-:W-:Y:S02]  /*7770*/  FSEL R40, R137, -INF , P3 ;  /* 0xff80000089287808 */ /* 0x000fe40001800000 */
[----:B------:R-:W-:Y:S02]  /*7780*/  ISETP.GT.AND P3, PT, R2, 0x19, PT ;  /* 0x000000190200780c */ /* 0x000fe40003f64270 */
[----:B------:R-:W-:Y:S01]  /*7790*/  FMNMX.FTZ R4, R10, R4, !PT ;  /* 0x000000040a047209 */ /* 0x000fe20007810000 */
[----:B------:R-:W3:Y:S01]  /*77a0*/  MUFU.TANH R32, R32 ;  /* 0x0000002000207308 */ /* 0x000ee20000002400 */
[----:B------:R-:W-:Y:S02]  /*77b0*/  ISETP.GT.AND P2, PT, R2, 0x11, PT ;  /* 0x000000110200780c */ /* 0x000fe40003f44270 */
[----:B------:R-:W-:Y:S02]  /*77c0*/  FSEL R57, R17, -INF , P3 ;  /* 0xff80000011397808 */ /* 0x000fe40001800000 */
[----:B------:R-:W-:Y:S02]  /*77d0*/  FSEL R41, R136, -INF , P2 ;  /* 0xff80000088297808 */ /* 0x000fe40001000000 */
[----:B------:R-:W-:Y:S02]  /*77e0*/  FMNMX.FTZ R4, R40, R4, !PT ;  /* 0x0000000428047209 */ /* 0x000fe40007810000 */
[----:B------:R-:W-:Y:S01]  /*77f0*/  ISETP.GT.AND P1, PT, R0, 0x10, PT ;  /* 0x000000100000780c */ /* 0x000fe20003f24270 */
[----:B------:R3:W-:Y:S01]  /*7800*/  MUFU.TANH R17, R5 ;  /* 0x0000000500117308 */ /* 0x0007e20000002400 */
[----:B------:R-:W-:Y:S02]  /*7810*/  FMNMX.FTZ R4, R41, R4, !PT ;  /* 0x0000000429047209 */ /* 0x000fe40007810000 */
[----:B-1----:R-:W-:Y:S02]  /*7820*/  FSEL R48, R71, -INF , P1 ;  /* 0xff80000047307808 */ /* 0x002fe40000800000 */
[----:B------:R-:W-:Y:S02]  /*7830*/  FMNMX.FTZ R4, R56, R4, !PT ;  /* 0x0000000438047209 */ /* 0x000fe40007810000 */
[C---:B------:R-:W-:Y:S02]  /*7840*/  ISETP.GT.AND P1, PT, R0.reuse, 0x19, PT ;  /* 0x000000190000780c */ /* 0x040fe40003f24270 */
[----:B------:R-:W-:Y:S01]  /*7850*/  FMNMX.FTZ R4, R57, R4, !PT ;  /* 0x0000000439047209 */ /* 0x000fe20007810000 */
[----:B------:R-:W1:Y:S01]  /*7860*/  MUFU.TANH R26, R26 ;  /* 0x0000001a001a7308 */ /* 0x000e620000002400 */
[----:B------:R-:W-:Y:S02]  /*7870*/  ISETP.GT.AND P2, PT, R0, 0x18, PT ;  /* 0x000000180000780c */ /* 0x000fe40003f44270 */
[----:B--2---:R-:W-:Y:S02]  /*7880*/  FSEL R151, R151, -INF , P1 ;  /* 0xff80000097977808 */ /* 0x004fe40000800000 */
[----:B------:R-:W-:Y:S02]  /*7890*/  ISETP.GT.AND P1, PT, R2, 0x28, PT ;  /* 0x000000280200780c */ /* 0x000fe40003f24270 */
[----:B------:R-:W-:Y:S02]  /*78a0*/  FMNMX.FTZ R4, R152, R4, !PT ;  /* 0x0000000498047209 */ /* 0x000fe40007810000 */
[----:B------:R-:W-:Y:S01]  /*78b0*/  FSEL R150, R150, -INF , P2 ;  /* 0xff80000096967808 */ /* 0x000fe20001000000 */
[----:B------:R-:W2:Y:S01]  /*78c0*/  MUFU.TANH R31, R31 ;  /* 0x0000001f001f7308 */ /* 0x000ea20000002400 */
[----:B------:R-:W-:Y:S02]  /*78d0*/  ISETP.GT.AND P2, PT, R0, 0x21, PT ;  /* 0x000000210000780c */ /* 0x000fe40003f44270 */
[----:B------:R-:W-:Y:S02]  /*78e0*/  FSEL R156, R24, -INF , P1 ;  /* 0xff800000189c7808 */ /* 0x000fe40000800000 */
[----:B------:R-:W-:Y:S02]  /*78f0*/  FMNMX.FTZ R4, R153, R4, !PT ;  /* 0x0000000499047209 */ /* 0x000fe40007810000 */
[----:B---3--:R-:W-:Y:S02]  /*7900*/  FSEL R155, R23, -INF , P2 ;  /* 0xff800000179b7808 */ /* 0x008fe40001000000 */
[----:B------:R-:W-:Y:S01]  /*7910*/  ISETP.GT.AND P3, PT, R0, 0x20, PT ;  /* 0x000000200000780c */ /* 0x000fe20003f64270 */
[----:B------:R-:W3:Y:S01]  /*7920*/  MUFU.TANH R33, R33 ;  /* 0x0000002100217308 */ /* 0x000ee20000002400 */
[----:B------:R-:W-:Y:S02]  /*7930*/  ISETP.GT.AND P2, PT, R2, 0x30, PT ;  /* 0x000000300200780c */ /* 0x000fe40003f44270 */
[----:B------:R-:W-:Y:S02]  /*7940*/  FMNMX.FTZ R5, R11, R70, !PT ;  /* 0x000000460b057209 */ /* 0x000fe40007810000 */
[----:B------:R-:W-:Y:S02]  /*7950*/  FMNMX.FTZ R4, R156, R4, !PT ;  /* 0x000000049c047209 */ /* 0x000fe40007810000 */
[----:B----4-:R-:W-:Y:S02]  /*7960*/  FSEL R154, R22, -INF , P3 ;  /* 0xff800000169a7808 */ /* 0x010fe40001800000 */
[----:B------:R-:W-:Y:S01]  /*7970*/  FSEL R160, R28, -INF , P2 ;  /* 0xff8000001ca07808 */ /* 0x000fe20001000000 */
[----:B------:R-:W4:Y:S01]  /*7980*/  MUFU.TANH R36, R36 ;  /* 0x0000002400247308 */ /* 0x000f220000002400 */
[----:B------:R-:W-:Y:S02]  /*7990*/  FMNMX.FTZ R5, R12, R5, !PT ;  /* 0x000000050c057209 */ /* 0x000fe40007810000 */
[----:B------:R-:W-:Y:S02]  /*79a0*/  ISETP.GT.AND P1, PT, R2, 0x31, PT ;  /* 0x000000310200780c */ /* 0x000fe40003f24270 */
[C---:B------:R-:W-:Y:S02]  /*79b0*/  ISETP.GT.AND P3, PT, R0.reuse, 0x29, PT ;  /* 0x000000290000780c */ /* 0x040fe40003f64270 */
[----:B------:R-:W-:Y:S02]  /*79c0*/  FMNMX.FTZ R4, R157, R4, !PT ;  /* 0x000000049d047209 */ /* 0x000fe40007810000 */
[----:B------:R-:W-:Y:S01]  /*79d0*/  FSEL R161, R29, -INF , P1 ;  /* 0xff8000001da17808 */ /* 0x000fe20000800000 */
[----:B------:R-:W3:Y:S01]  /*79e0*/  MUFU.TANH R37, R37 ;  /* 0x0000002500257308 */ /* 0x000ee20000002400 */
[----:B------:R-:W-:Y:S02]  /*79f0*/  FMNMX.FTZ R5, R13, R5, !PT ;  /* 0x000000050d057209 */ /* 0x000fe40007810000 */
[----:B------:R-:W-:Y:S02]  /*7a00*/  ISETP.GT.AND P5, PT, R0, 0x28, PT ;  /* 0x000000280000780c */ /* 0x000fe40003fa4270 */
[----:B------:R-:W-:Y:S02]  /*7a10*/  FSEL R159, R27, -INF , P3 ;  /* 0xff8000001b9f7808 */ /* 0x000fe40001800000 */
[----:B------:R-:W-:Y:S02]  /*7a20*/  ISETP.GT.AND P3, PT, R2, 0x38, PT ;  /* 0x000000380200780c */ /* 0x000fe40003f64270 */
[----:B------:R-:W-:Y:S01]  /*7a30*/  FMNMX.FTZ R4, R160, R4, !PT ;  /* 0x00000004a0047209 */ /* 0x000fe20007810000 */
[----:B------:R-:W4:Y:S01]  /*7a40*/  MUFU.TANH R34, R34 ;  /* 0x0000002200227308 */ /* 0x000f220000002400 */
[----:B------:R-:W-:Y:S02]  /*7a50*/  FSEL R168, R32, -INF , P3 ;  /* 0xff80000020a87808 */ /* 0x000fe40001800000 */
[----:B------:R-:W-:Y:S02]  /*7a60*/  FMNMX.FTZ R5, R14, R5, !PT ;  /* 0x000000050e057209 */ /* 0x000fe40007810000 */
[----:B------:R-:W-:Y:S02]  /*7a70*/  FMNMX.FTZ R4, R161, R4, !PT ;  /* 0x00000004a1047209 */ /* 0x000fe40007810000 */
[----:B-1----:R-:W-:Y:S02]  /*7a80*/  FSEL R158, R26, -INF , P5 ;  /* 0xff8000001a9e7808 */ /* 0x002fe40002800000 */
[----:B------:R-:W-:Y:S01]  /*7a90*/  ISETP.GT.AND P5, PT, R0, 0x31, PT ;  /* 0x000000310000780c */ /* 0x000fe20003fa4270 */
[----:B------:R-:W1:Y:S01]  /*7aa0*/  MUFU.TANH R39, R39 ;  /* 0x0000002700277308 */ /* 0x000e620000002400 */
[----:B------:R-:W-:Y:S02]  /*7ab0*/  ISETP.GT.AND P2, PT, R2, 0x39, PT ;  /* 0x000000390200780c */ /* 0x000fe40003f44270 */
[----:B--2---:R-:W-:Y:S02]  /*7ac0*/  FSEL R163, R31, -INF , P5 ;  /* 0xff8000001fa37808 */ /* 0x004fe40002800000 */
[----:B------:R-:W-:Y:S02]  /*7ad0*/  FMNMX.FTZ R4, R168, R4, !PT ;  /* 0x00000004a8047209 */ /* 0x000fe40007810000 */
[----:B------:R-:W-:Y:S02]  /*7ae0*/  ISETP.GT.AND P5, PT, R2, 0x40, PT ;  /* 0x000000400200780c */ /* 0x000fe40003fa4270 */
[----:B---3--:R-:W-:Y:S01]  /*7af0*/  FSEL R169, R33, -INF , P2 ;  /* 0xff80000021a97808 */ /* 0x008fe20001000000 */
[----:B------:R-:W2:Y:S01]  /*7b00*/  MUFU.TANH R38, R38 ;  /* 0x0000002600267308 */ /* 0x000ea20000002400 */
[----:B------:R-:W-:Y:S02]  /*7b10*/  FMNMX.FTZ R5, R48, R5, !PT ;  /* 0x0000000530057209 */ /* 0x000fe40007810000 */
[----:B----4-:R-:W-:Y:S02]  /*7b20*/  FSEL R194, R36, -INF , P5 ;  /* 0xff80000024c27808 */ /* 0x010fe40002800000 */
[----:B------:R-:W-:Y:S02]  /*7b30*/  ISETP.GT.AND P3, PT, R2, 0x41, PT ;  /* 0x000000410200780c */ /* 0x000fe40003f64270 */
[----:B------:R-:W-:Y:S02]  /*7b40*/  FMNMX.FTZ R5, R49, R5, !PT ;  /* 0x0000000531057209 */ /* 0x000fe40007810000 */
[----:B------:R-:W-:Y:S01]  /*7b50*/  FMNMX.FTZ R4, R169, R4, !PT ;  /* 0x00000004a9047209 */ /* 0x000fe20007810000 */
[----:B------:R-:W3:Y:S01]  /*7b60*/  MUFU.TANH R44, R44 ;  /* 0x0000002c002c7308 */ /* 0x000ee20000002400 */
[----:B------:R-:W-:Y:S02]  /*7b70*/  FSEL R195, R37, -INF , P3 ;  /* 0xff80000025c37808 */ /* 0x000fe40001800000 */
[----:B------:R-:W-:Y:S02]  /*7b80*/  ISETP.GT.AND P1, PT, R0, 0x38, PT ;  /* 0x000000380000780c */ /* 0x000fe40003f24270 */
[----:B------:R-:W-:Y:S02]  /*7b90*/  FMNMX.FTZ R5, R150, R5, !PT ;  /* 0x0000000596057209 */ /* 0x000fe40007810000 */
[----:B------:R-:W-:Y:S02]  /*7ba0*/  FMNMX.FTZ R4, R194, R4, !PT ;  /* 0x00000004c2047209 */ /* 0x000fe40007810000 */
[----:B------:R-:W-:Y:S01]  /*7bb0*/  FSEL R170, R34, -INF , P1 ;  /* 0xff80000022aa7808 */ /* 0x000fe20000800000 */
[----:B------:R-:W4:Y:S01]  /*7bc0*/  MUFU.TANH R45, R45 ;  /* 0x0000002d002d7308 */ /* 0x000f220000002400 */
[----:B------:R-:W-:Y:S02]  /*7bd0*/  ISETP.GT.AND P1, PT, R0, 0x41, PT ;  /* 0x000000410000780c */ /* 0x000fe40003f24270 */
[----:B------:R-:W-:Y:S02]  /*7be0*/  ISETP.GT.AND P5, PT, R2, 0x49, PT ;  /* 0x000000490200780c */ /* 0x000fe40003fa4270 */
[----:B------:R-:W-:Y:S02]  /*7bf0*/  FMNMX.FTZ R5, R151, R5, !PT ;  /* 0x0000000597057209 */ /* 0x000fe40007810000 */
[----:B------:R-:W-:Y:S02]  /*7c00*/  FMNMX.FTZ R4, R195, R4, !PT ;  /* 0x00000004c3047209 */ /* 0x000fe40007810000 */
[----:B-1----:R-:W-:Y:S01]  /*7c10*/  FSEL R197, R39, -INF , P1 ;  /* 0xff80000027c57808 */ /* 0x002fe20000800000 */
[----:B------:R-:W1:Y:S01]  /*7c20*/  MUFU.TANH R43, R43 ;  /* 0x0000002b002b7308 */ /* 0x000e620000002400 */
[----:B------:R-:W-:Y:S02]  /*7c30*/  ISETP.GT.AND P2, PT, R0, 0x40, PT ;  /* 0x000000400000780c */ /* 0x000fe40003f44270 */
[----:B------:R-:W-:Y:S02]  /*7c40*/  ISETP.GT.AND P1, PT, R2, 0x50, PT ;  /* 0x000000500200780c */ /* 0x000fe40003f24270 */
[----:B------:R-:W-:Y:S02]  /*7c50*/  FSEL R199, R19, -INF , P5 ;  /* 0xff80000013c77808 */ /* 0x000fe40002800000 */
[----:B------:R-:W-:Y:S02]  /*7c60*/  FMNMX.FTZ R5, R154, R5, !PT ;  /* 0x000000059a057209 */ /* 0x000fe40007810000 */
[----:B------:R-:W-:Y:S01]  /*7c70*/  FMNMX.FTZ R4, R198, R4, !PT ;  /* 0x00000004c6047209 */ /* 0x000fe20007810000 */
[----:B------:R-:W1:Y:S01]  /*7c80*/  MUFU.TANH R42, R42 ;  /* 0x0000002a002a7308 */ /* 0x000e620000002400 */
[----:B--2---:R-:W-:Y:S02]  /*7c90*/  FSEL R196, R38, -INF , P2 ;  /* 0xff80000026c47808 */ /* 0x004fe40001000000 */
[----:B---3--:R-:W-:Y:S02]  /*7ca0*/  FSEL R240, R44, -INF , P1 ;  /* 0xff8000002cf07808 */ /* 0x008fe40000800000 */
[----:B------:R-:W-:Y:S02]  /*7cb0*/  ISETP.GT.AND P0, PT, R2, 0x51, PT ;  /* 0x000000510200780c */ /* 0x000fe40003f04270 */
[C---:B------:R-:W-:Y:S02]  /*7cc0*/  ISETP.GT.AND P2, PT, R0.reuse, 0x49, PT ;  /* 0x000000490000780c */ /* 0x040fe40003f44270 */
[----:B------:R-:W-:Y:S01]  /*7cd0*/  FMNMX.FTZ R5, R155, R5, !PT ;  /* 0x000000059b057209 */ /* 0x000fe20007810000 */
[----:B------:R-:W2:Y:S01]  /*7ce0*/  MUFU.TANH R46, R46 ;  /* 0x0000002e002e7308 */ /* 0x000ea20000002400 */
[----:B------:R-:W-:Y:S02]  /*7cf0*/  FMNMX.FTZ R4, R199, R4, !PT ;  /* 0x00000004c7047209 */ /* 0x000fe40007810000 */
[----:B----4-:R-:W-:Y:S02]  /*7d00*/  FSEL R239, R45, -INF , P0 ;  /* 0xff8000002def7808 */ /* 0x010fe40000000000 */
[----:B------:R-:W-:Y:S02]  /*7d10*/  ISETP.GT.AND P3, PT, R0, 0x48, PT ;  /* 0x000000480000780c */ /* 0x000fe40003f64270 */
[----:B-1----:R-:W-:Y:S02]  /*7d20*/  FSEL R231, R43, -INF , P2 ;  /* 0xff8000002be77808 */ /* 0x002fe40001000000 */
[----:B------:R-:W-:Y:S01]  /*7d30*/  ISETP.GT.AND P2, PT, R2, 0x58, PT ;  /* 0x000000580200780c */ /* 0x000fe20003f44270 */
[----:B------:R-:W1:Y:S01]  /*7d40*/  MUFU.TANH R47, R47 ;  /* 0x0000002f002f7308 */ /* 0x000e620000002400 */
[----:B------:R-:W-:Y:S02]  /*7d50*/  FMNMX.FTZ R5, R158, R5, !PT ;  /* 0x000000059e057209 */ /* 0x000fe40007810000 */
[----:B------:R-:W-:Y:S02]  /*7d60*/  FMNMX.FTZ R4, R240, R4, !PT ;  /* 0x00000004f0047209 */ /* 0x000fe40007810000 */
[----:B------:R-:W-:Y:S02]  /*7d70*/  ISETP.GT.AND P5, PT, R0, 0x50, PT ;  /* 0x000000500000780c */ /* 0x000fe40003fa4270 */
[----:B------:R-:W-:Y:S02]  /*7d80*/  FSEL R230, R42, -INF , P3 ;  /* 0xff8000002ae67808 */ /* 0x000fe40001800000 */
[----:B------:R-:W-:Y:S01]  /*7d90*/  ISETP.GT.AND P3, PT, R0, 0x51, PT ;  /* 0x000000510000780c */ /* 0x000fe20003f64270 */
[----:B------:R-:W3:Y:S01]  /*7da0*/  MUFU.TANH R52, R52 ;  /* 0x0000003400347308 */ /* 0x000ee20000002400 */
[----:B------:R-:W-:Y:S02]  /*7db0*/  ISETP.GT.AND P1, PT, R2, 0x59, PT ;  /* 0x000000590200780c */ /* 0x000fe40003f24270 */
[----:B------:R-:W-:Y:S02]  /*7dc0*/  FMNMX.FTZ R4, R239, R4, !PT ;  /* 0x00000004ef047209 */ /* 0x000fe40007810000 */
[----:B------:R-:W-:Y:S02]  /*7dd0*/  FSEL R246, R6, -INF , P2 ;  /* 0xff80000006f67808 */ /* 0x000fe40001000000 */
[----:B------:R-:W-:Y:S02]  /*7de0*/  FMNMX.FTZ R6, R159, R5, !PT ;  /* 0x000000059f067209 */ /* 0x000fe40007810000 */
[----:B--2---:R-:W-:Y:S01]  /*7df0*/  FSEL R241, R46, -INF , P5 ;  /* 0xff8000002ef17808 */ /* 0x004fe20002800000 */
[----:B------:R-:W2:Y:S01]  /*7e00*/  MUFU.TANH R53, R53 ;  /* 0x0000003500357308 */ /* 0x000ea20000002400 */
[C---:B------:R-:W-:Y:S02]  /*7e10*/  ISETP.GT.AND P5, PT, R2.reuse, 0x60, PT ;  /* 0x000000600200780c */ /* 0x040fe40003fa4270 */
[----:B------:R-:W-:Y:S02]  /*7e20*/  FSEL R245, R15, -INF , P1 ;  /* 0xff8000000ff57808 */ /* 0x000fe40000800000 */
[----:B-1----:R-:W-:Y:S02]  /*7e30*/  FSEL R243, R47, -INF , P3 ;  /* 0xff8000002ff37808 */ /* 0x002fe40001800000 */
[C---:B------:R-:W-:Y:S02]  /*7e40*/  ISETP.GT.AND P3, PT, R2.reuse, 0x61, PT ;  /* 0x000000610200780c */ /* 0x040fe40003f64270 */
[----:B------:R-:W-:Y:S01]  /*7e50*/  ISETP.GT.AND P2, PT, R2, 0x68, PT ;  /* 0x000000680200780c */ /* 0x000fe20003f44270 */
[----:B------:R-:W1:Y:S01]  /*7e60*/  MUFU.TANH R50, R50 ;  /* 0x0000003200327308 */ /* 0x000e620000002400 */
[----:B------:R-:W-:Y:S02]  /*7e70*/  ISETP.GT.AND P0, PT, R0, 0x58, PT ;  /* 0x000000580000780c */ /* 0x000fe40003f04270 */
[----:B------:R-:W-:Y:S02]  /*7e80*/  FMNMX.FTZ R5, R246, R4, !PT ;  /* 0x00000004f6057209 */ /* 0x000fe40007810000 */
[----:B------:R-:W-:Y:S02]  /*7e90*/  FMNMX.FTZ R6, R162, R6, !PT ;  /* 0x00000006a2067209 */ /* 0x000fe40007810000 */
[----:B---3--:R-:W-:Y:S02]  /*7ea0*/  FSEL R193, R52, -INF , P5 ;  /* 0xff80000034c17808 */ /* 0x008fe40002800000 */
[C---:B------:R-:W-:Y:S01]  /*7eb0*/  ISETP.GT.AND P5, PT, R2.reuse, 0x71, PT ;  /* 0x000000710200780c */ /* 0x040fe20003fa4270 */
[----:B------:R-:W3:Y:S01]  /*7ec0*/  MUFU.TANH R16, R16 ;  /* 0x0000001000107308 */ /* 0x000ee20000002400 */
[----:B------:R-:W-:Y:S02]  /*7ed0*/  FSEL R251, R17, -INF , P2 ;  /* 0xff80000011fb7808 */ /* 0x000fe40001000000 */
[C---:B------:R-:W-:Y:S02]  /*7ee0*/  ISETP.GT.AND P2, PT, R2.reuse, 0x79, PT ;  /* 0x000000790200780c */ /* 0x040fe40003f44270 */
[----:B--2---:R-:W-:Y:S02]  /*7ef0*/  FSEL R252, R53, -INF , P3 ;  /* 0xff80000035fc7808 */ /* 0x004fe40001800000 */
[C---:B------:R-:W-:Y:S02]  /*7f00*/  ISETP.GT.AND P3, PT, R2.reuse, 0x78, PT ;  /* 0x000000780200780c */ /* 0x040fe40003f64270 */
[----:B------:R-:W-:Y:S01]  /*7f10*/  ISETP.GT.AND P1, PT, R2, 0x69, PT ;  /* 0x000000690200780c */ /* 0x000fe20003f24270 */
[----:B------:R-:W2:Y:S01]  /*7f20*/  MUFU.TANH R60, R60 ;  /* 0x0000003c003c7308 */ /* 0x000ea20000002400 */
[----:B------:R-:W-:Y:S02]  /*7f30*/  FMNMX.FTZ R6, R163, R6, !PT ;  /* 0x00000006a3067209 */ /* 0x000fe40007810000 */
[----:B------:R-:W-:Y:S02]  /*7f40*/  FSEL R242, R65, -INF , P2 ;  /* 0xff80000041f27808 */ /* 0x000fe40001000000 */
[----:B-1----:R-:W-:Y:S02]  /*7f50*/  FSEL R248, R50, -INF , P0 ;  /* 0xff80000032f87808 */ /* 0x002fe40000000000 */
[----:B------:R-:W-:Y:S02]  /*7f60*/  ISETP.GT.AND P0, PT, R2, 0x70, PT ;  /* 0x000000700200780c */ /* 0x000fe40003f04270 */
[----:B------:R-:W-:Y:S01]  /*7f70*/  FMNMX.FTZ R2, R245, R5, !PT ;  /* 0x00000005f5027209 */ /* 0x000fe20007810000 */
[----:B------:R-:W1:Y:S01]  /*7f80*/  MUFU.TANH R61, R61 ;  /* 0x0000003d003d7308 */ /* 0x000e620000002400 */
[----:B------:R-:W-:Y:S01]  /*7f90*/  FMNMX.FTZ R6, R170, R6, !PT ;  /* 0x00000006aa067209 */ /* 0x000fe20007810000 */
[----:B------:R-:W-:Y:S01]  /*7fa0*/  FMUL.FTZ R5, R66, c[0x0][0x320] ;  /* 0x0000c80042057a20 */ /* 0x000fe20000410000 */
[----:B------:R-:W-:Y:S02]  /*7fb0*/  FMNMX.FTZ R2, R193, R2, !PT ;  /* 0x00000002c1027209 */ /* 0x000fe40007810000 */
[----:B------:R-:W-:Y:S01]  /*7fc0*/  FMNMX.FTZ R4, R171, R6, !PT ;  /* 0x00000006ab047209 */ /* 0x000fe20007810000 */
[----:B------:R-:W-:Y:S01]  /*7fd0*/  FMUL.FTZ R6, R63, c[0x0][0x320] ;  /* 0x0000c8003f067a20 */ /* 0x000fe20000410000 */
[----:B------:R-:W-:Y:S02]  /*7fe0*/  FMNMX.FTZ R2, R252, R2, !PT ;  /* 0x00000002fc027209 */ /* 0x000fe40007810000 */
[----:B---3--:R-:W-:Y:S01]  /*7ff0*/  FSEL R250, R16, -INF , P1 ;  /* 0xff80000010fa7808 */ /* 0x008fe20000800000 */
[----:B------:R-:W3:Y:S01]  /*8000*/  MUFU.TANH R64, R64 ;  /* 0x0000004000407308 */ /* 0x000ee20000002400 */
[----:B------:R-:W-:Y:S02]  /*8010*/  FMNMX.FTZ R2, R251, R2, !PT ;  /* 0x00000002fb027209 */ /* 0x000fe40007810000 */
[----:B------:R-:W-:Y:S02]  /*8020*/  FMNMX.FTZ R4, R196, R4, !PT ;  /* 0x00000004c4047209 */ /* 0x000fe40007810000 */
[----:B--2---:R-:W-:Y:S02]  /*8030*/  FSEL R249, R60, -INF , P0 ;  /* 0xff8000003cf97808 */ /* 0x004fe40000000000 */
[----:B------:R-:W-:Y:S02]  /*8040*/  FMNMX.FTZ R2, R250, R2, !PT ;  /* 0x00000002fa027209 */ /* 0x000fe40007810000 */
[----:B------:R-:W-:Y:S01]  /*8050*/  FMNMX.FTZ R4, R197, R4, !PT ;  /* 0x00000004c5047209 */ /* 0x000fe20007810000 */
[----:B------:R-:W2:Y:S01]  /*8060*/  MUFU.TANH R54, R54 ;  /* 0x0000003600367308 */ /* 0x000ea20000002400 */
[----:B------:R-:W-:Y:S02]  /*8070*/  FMNMX.FTZ R2, R249, R2, !PT ;  /* 0x00000002f9027209 */ /* 0x000fe40007810000 */
[----:B------:R-:W-:Y:S02]  /*8080*/  FMNMX.FTZ R4, R230, R4, !PT ;  /* 0x00000004e6047209 */ /* 0x000fe40007810000 */
[----:B-1----:R-:W-:Y:S02]  /*8090*/  FSEL R247, R61, -INF , P5 ;  /* 0xff8000003df77808 */ /* 0x002fe40002800000 */
[----:B------:R-:W-:Y:S02]  /*80a0*/  FMNMX.FTZ R4, R231, R4, !PT ;  /* 0x00000004e7047209 */ /* 0x000fe40007810000 */
[----:B------:R-:W-:Y:S01]  /*80b0*/  FMNMX.FTZ R2, R247, R2, !PT ;  /* 0x00000002f7027209 */ /* 0x000fe20007810000 */
[----:B------:R-:W1:Y:S01]  /*80c0*/  MUFU.TANH R51, R51 ;  /* 0x0000003300337308 */ /* 0x000e620000002400 */
[----:B------:R-:W-:Y:S02]  /*80d0*/  FMNMX.FTZ R4, R241, R4, !PT ;  /* 0x00000004f1047209 */ /* 0x000fe40007810000 */
[----:B------:R-:W-:Y:S02]  /*80e0*/  ISETP.GT.AND P0, PT, R0, 0x60, PT ;  /* 0x000000600000780c */ /* 0x000fe40003f04270 */
[----:B---3--:R-:W-:Y:S02]  /*80f0*/  FSEL R244, R64, -INF , P3 ;  /* 0xff80000040f47808 */ /* 0x008fe40001800000 */
[----:B------:R-:W-:Y:S02]  /*8100*/  ISETP.GT.AND P1, PT, R0, 0x59, PT ;  /* 0x000000590000780c */ /* 0x000fe40003f24270 */
[----:B------:R-:W-:Y:S01]  /*8110*/  FMNMX.FTZ R2, R244, R2, !PT ;  /* 0x00000002f4027209 */ /* 0x000fe20007810000 */
[----:B------:R3:W-:Y:S01]  /*8120*/  MUFU.TANH R71, R67 ;  /* 0x0000004300477308 */ /* 0x0007e20000002400 */
[----:B------:R-:W-:Y:S02]  /*8130*/  FMNMX.FTZ R4, R243, R4, !PT ;  /* 0x00000004f3047209 */ /* 0x000fe40007810000 */
[----:B------:R-:W-:Y:S02]  /*8140*/  FMNMX.FTZ R2, R242, R2, !PT ;  /* 0x00000002f2027209 */ /* 0x000fe40007810000 */
[----:B--2---:R-:W-:Y:S02]  /*8150*/  FSEL R139, R54, -INF , P0 ;  /* 0xff800000368b7808 */ /* 0x004fe40000000000 */
[----:B------:R-:W-:Y:S01]  /*8160*/  FMNMX.FTZ R4, R248, R4, !PT ;  /* 0x00000004f8047209 */ /* 0x000fe20007810000 */
[----:B------:R-:W2:Y:S01]  /*8170*/  SHFL.BFLY PT, R69, R2, 0x2, 0x1f ;  /* 0x0c401f0002457f89 */ /* 0x000ea200000e0000 */
[----:B------:R-:W-:Y:S01]  /*8180*/  ISETP.GT.AND P0, PT, R0, 0x68, PT ;  /* 0x000000680000780c */ /* 0x000fe20003f04270 */
[----:B------:R-:W4:Y:S01]  /*8190*/  MUFU.TANH R55, R55 ;  /* 0x0000003700377308 */ /* 0x000f220000002400 */
[----:B------:R-:W-:Y:S02]  /*81a0*/  ISETP.GE.AND P5, PT, R192, 0x1, PT ;  /* 0x00000001c000780c */ /* 0x000fe40003fa6270 */
[----:B-1----:R-:W-:Y:S02]  /*81b0*/  FSEL R238, R51, -INF , P1 ;  /* 0xff80000033ee7808 */ /* 0x002fe40000800000 */
[----:B------:R-:W-:Y:S02]  /*81c0*/  ISETP.GT.AND P1, PT, R0, 0x61, PT ;  /* 0x000000610000780c */ /* 0x000fe40003f24270 */
[----:B------:R-:W-:Y:S03]  /*81d0*/  FMNMX.FTZ R4, R238, R4, !PT ;  /* 0x00000004ee047209 */ /* 0x000fe60007810000 */
[----:B------:R-:W1:Y:S01]  /*81e0*/  MUFU.TANH R58, R58 ;  /* 0x0000003a003a7308 */ /* 0x000e620000002400 */
[----:B---3--:R-:W-:Y:S01]  /*81f0*/  IMAD.MOV.U32 R67, RZ, RZ, R139 ;  /* 0x000000ffff437224 */ /* 0x008fe200078e008b */
[----:B------:R-:W-:Y:S04]  /*8200*/  MOV R139, R233 ;  /* 0x000000e9008b7202 */ /* 0x000fe80000000f00 */
[----:B------:R-:W-:Y:S04]  /*8210*/  FMNMX.FTZ R4, R67, R4, !PT ;  /* 0x0000000443047209 */ /* 0x000fe80007810000 */
[----:B------:R-:W3:Y:S01]  /*8220*/  MUFU.TANH R59, R59 ;  /* 0x0000003b003b7308 */ /* 0x000ee20000002400 */
[----:B--2---:R-:W-:Y:S02]  /*8230*/  FMNMX.FTZ R69, R2, R69, !PT ;  /* 0x0000004502457209 */ /* 0x004fe40007810000 */
[----:B----4-:R-:W-:Y:S02]  /*8240*/  FSEL R138, R55, -INF , P1 ;  /* 0xff800000378a7808 */ /* 0x010fe40000800000 */
[----:B------:R-:W-:Y:S05]  /*8250*/  ISETP.GT.AND P1, PT, R0, 0x69, PT ;  /* 0x000000690000780c */ /* 0x000fea0003f24270 */
[----:B------:R-:W2:Y:S01]  /*8260*/  MUFU.TANH R62, R62 ;  /* 0x0000003e003e7308 */ /* 0x000ea20000002400 */
[----:B-1----:R-:W-:Y:S02]  /*8270*/  FSEL R16, R58, -INF , P0 ;  /* 0xff8000003a107808 */ /* 0x002fe40000000000 */
[----:B------:R-:W-:Y:S01]  /*8280*/  MOV R58, R138 ;  /* 0x0000008a003a7202 */ /* 0x000fe20000000f00 */
[----:B------:R-:W-:Y:S01]  /*8290*/  IMAD.MOV.U32 R138, RZ, RZ, R232 ;  /* 0x000000ffff8a7224 */ /* 0x000fe200078e00e8 */
[----:B------:R-:W-:Y:S05]  /*82a0*/  ISETP.GT.AND P0, PT, R0, 0x70, PT ;  /* 0x000000700000780c */ /* 0x000fea0003f04270 */
[----:B------:R-:W1:Y:S01]  /*82b0*/  MUFU.TANH R6, R6 ;  /* 0x0000000600067308 */ /* 0x000e620000002400 */
[----:B------:R-:W-:Y:S02]  /*82c0*/  FMNMX.FTZ R4, R58, R4, !PT ;  /* 0x000000043a047209 */ /* 0x000fe40007810000 */
[----:B---3--:R-:W-:Y:S02]  /*82d0*/  FSEL R17, R59, -INF , P1 ;  /* 0xff8000003b117808 */ /* 0x008fe40000800000 */
[----:B------:R-:W-:Y:S02]  /*82e0*/  FMNMX.FTZ R4, R16, R4, !PT ;  /* 0x0000000410047209 */ /* 0x000fe40007810000 */
[----:B------:R-:W-:Y:S02]  /*82f0*/  ISETP.GT.AND P1, PT, R0, 0x71, PT ;  /* 0x000000710000780c */ /* 0x000fe40003f24270 */
[----:B------:R-:W-:Y:S01]  /*8300*/  FMNMX.FTZ R4, R17, R4, !PT ;  /* 0x0000000411047209 */ /* 0x000fe20007810000 */
[----:B------:R-:W3:Y:S01]  /*8310*/  MUFU.TANH R5, R5 ;  /* 0x0000000500057308 */ /* 0x000ee20000002400 */
[----:B--2---:R-:W-:Y:S02]  /*8320*/  FSEL R66, R62, -INF , P0 ;  /* 0xff8000003e427808 */ /* 0x004fe40000000000 */
[----:B------:R-:W-:Y:S02]  /*8330*/  ISETP.GT.AND P0, PT, R0, 0x78, PT ;  /* 0x000000780000780c */ /* 0x000fe40003f04270 */
[----:B------:R-:W-:Y:S02]  /*8340*/  FMNMX.FTZ R4, R66, R4, !PT ;  /* 0x0000000442047209 */ /* 0x000fe40007810000 */
[----:B-1----:R-:W-:Y:S02]  /*8350*/  FSEL R237, R6, -INF , P1 ;  /* 0xff80000006ed7808 */ /* 0x002fe40000800000 */
[----:B------:R-:W-:Y:S02]  /*8360*/  ISETP.GT.AND P1, PT, R0, 0x79, PT ;  /* 0x000000790000780c */ /* 0x000fe40003f24270 */
[----:B------:R-:W-:Y:S02]  /*8370*/  FMNMX.FTZ R0, R237, R4, !PT ;  /* 0x00000004ed007209 */ /* 0x000fe40007810000 */
[----:B------:R-:W1:Y:S01]  /*8380*/  SHFL.BFLY PT, R4, R69, 0x1, 0x1f ;  /* 0x0c201f0045047f89 */ /* 0x000e6200000e0000 */
[----:B------:R-:W-:Y:S02]  /*8390*/  FSEL R71, R71, -INF , P1 ;  /* 0xff80000047477808 */ /* 0x000fe40000800000 */
[----:B---3--:R-:W-:Y:S04]  /*83a0*/  FSEL R235, R5, -INF , P0 ;  /* 0xff80000005eb7808 */ /* 0x008fe80000000000 */
[----:B------:R-:W-:Y:S04]  /*83b0*/  FMNMX.FTZ R0, R235, R0, !PT ;  /* 0x00000000eb007209 */ /* 0x000fe80007810000 */
[----:B------:R-:W-:Y:S05]  /*83c0*/  FMNMX.FTZ R0, R71, R0, !PT ;  /* 0x0000000047007209 */ /* 0x000fea0007810000 */
[----:B------:R-:W2:Y:S01]  /*83d0*/  SHFL.BFLY PT, R2, R0, 0x2, 0x1f ;  /* 0x0c401f0000027f89 */ /* 0x000ea200000e0000 */
[----:B-1----:R-:W-:Y:S04]  /*83e0*/  FMNMX.FTZ R69, R69, R4, !PT ;  /* 0x0000000445457209 */ /* 0x002fe80007810000 */
[C---:B------:R-:W-:Y:S01]  /*83f0*/  FSETP.NEU.FTZ.AND P1, PT, R69.reuse, -INF , PT ;  /* 0xff8000004500780b */ /* 0x040fe20003f3d000 */
[----:B------:R-:W-:Y:S05]  /*8400*/  FMUL.FTZ R148, R69, c[0x0][0x2d0] ;  /* 0x0000b40045947a20 */ /* 0x000fea0000410000 */
[----:B------:R-:W-:Y:S05]  /*8410*/  FSEL R148, R148, RZ, P1 ;  /* 0x000000ff94947208 */ /* 0x000fea0000800000 */
[--C-:B------:R-:W-:Y:S02]  /*8420*/  FFMA.FTZ R6, R8, c[0x0][0x2d0], -R148.reuse ;  /* 0x0000b40008067a23 */ /* 0x100fe40000010894 */
[--C-:B------:R-:W-:Y:S01]  /*8430*/  FFMA.FTZ R4, R7, c[0x0][0x2d0], -R148.reuse ;  /* 0x0000b40007047a23 */ /* 0x100fe20000010894 */
[----:B--2---:R-:W-:Y:S01]  /*8440*/  FMNMX.FTZ R0, R0, R2, !PT ;  /* 0x0000000200007209 */ /* 0x004fe20007810000 */
[----:B------:R1:W-:Y:S01]  /*8450*/  MUFU.EX2 R236, R6 ;  /* 0x0000000600ec7308 */ /* 0x0003e20000000800 */
[----:B------:R-:W-:Y:S03]  /*8460*/  @P5 SHF.R.S32.HI R7, RZ, 0x1f, R229 ;  /* 0x0000001fff075819 */ /* 0x000fe600000114e5 */
[----:B------:R-:W2:Y:S02]  /*8470*/  SHFL.BFLY PT, R2, R0, 0x1, 0x1f ;  /* 0x0c201f0000027f89 */ /* 0x000ea400000e0000 */
[----:B------:R-:W-:Y:S04]  /*8480*/  @P5 IMAD R7, R7, c[0x0][0x1e0], RZ ;  /* 0x0000780007075a24 */ /* 0x000fe800078e02ff */
[----:B------:R-:W3:Y:S01]  /*8490*/  MUFU.EX2 R233, R4 ;  /* 0x0000000400e97308 */ /* 0x000ee20000000800 */
[----:B-1----:R-:W-:Y:S02]  /*84a0*/  @P5 IMAD R6, R229, c[0x0][0x1e4], R7 ;  /* 0x00007900e5065a24 */ /* 0x002fe400078e0207 */
[----:B------:R-:W-:Y:S01]  /*84b0*/  FFMA.FTZ R7, R9, c[0x0][0x2d0], -R148 ;  /* 0x0000b40009077a23 */ /* 0x000fe20000010894 */
[----:B--2---:R-:W-:Y:S06]  /*84c0*/  FMNMX.FTZ R68, R0, R2, !PT ;  /* 0x0000000200447209 */ /* 0x004fec0007810000 */
[----:B------:R1:W-:Y:S01]  /*84d0*/  MUFU.EX2 R15, R7 ;  /* 0x00000007000f7308 */ /* 0x0003e20000000800 */
[C---:B------:R-:W-:Y:S01]  /*84e0*/  FSETP.NEU.FTZ.AND P0, PT, R68.reuse, -INF , PT ;  /* 0xff8000004400780b */ /* 0x040fe20003f1d000 */
[----:B------:R-:W-:Y:S01]  /*84f0*/  FMUL.FTZ R149, R68, c[0x0][0x2d0] ;  /* 0x0000b40044957a20 */ /* 0x000fe20000410000 */
[----:B---3--:R-:W-:Y:S01]  /*8500*/  F2FP.BF16.PACK_AB R136, R236, R233 ;  /* 0x000000e9ec88723e */ /* 0x008fe200000010ff */
[----:B------:R-:W-:Y:S03]  /*8510*/  @P5 IMAD.WIDE.U32 R4, R229, c[0x0][0x1e0], RZ ;  /* 0x00007800e5045a25 */ /* 0x000fe600078e00ff */
[----:B------:R-:W-:Y:S01]  /*8520*/  FSEL R149, R149, RZ, P0 ;  /* 0x000000ff95957208 */ /* 0x000fe20000000000 */
[----:B------:R-:W-:Y:S01]  /*8530*/  @P5 IMAD.SHL.U32 R8, R4, 0x80, RZ ;  /* 0x0000008004085824 */ /* 0x000fe200078e00ff */
[----:B------:R-:W-:Y:S04]  /*8540*/  @P5 IADD3 R0, R5, R6, RZ ;  /* 0x0000000605005210 */ /* 0x000fe80007ffe0ff */
[----:B-----5:R-:W-:Y:S02]  /*8550*/  @P5 IADD3 R2, P3, R8, R20, RZ ;  /* 0x0000001408025210 */ /* 0x020fe40007f7e0ff */
[----:B------:R-:W-:Y:S01]  /*8560*/  @P5 SHF.L.U64.HI R0, R4, 0x7, R0 ;  /* 0x0000000704005819 */ /* 0x000fe20000010200 */
[----:B------:R-:W-:Y:S01]  /*8570*/  FFMA.FTZ R4, R10, c[0x0][0x2d0], -R148 ;  /* 0x0000b4000a047a23 */ /* 0x000fe20000010894 */
[----:B------:R-:W-:Y:S02]  /*8580*/  @P5 LEA R6, P2, R2, c[0x0][0x1c8], 0x1 ;  /* 0x0000720002065a11 */ /* 0x000fe400078408ff */
[----:B------:R-:W-:Y:S01]  /*8590*/  @P5 MOV R10, c[0x0][0x1e0] ;  /* 0x00007800000a5a02 */ /* 0x000fe20000000f00 */
[----:B------:R2:W-:Y:S01]  /*85a0*/  MUFU.EX2 R234, R4 ;  /* 0x0000000400ea7308 */ /* 0x0005e20000000800 */
[----:B------:R-:W-:Y:S05]  /*85b0*/  @P5 IMAD.X R5, R0, 0x1, R18, P3 ;  /* 0x0000000100055824 */ /* 0x000fea00018e0612 */
[----:B-1----:R-:W-:Y:S01]  /*85c0*/  @P5 LEA.HI.X R7, R2, c[0x0][0x1cc], R5, 0x1, P2 ;  /* 0x0000730002075a11 */ /* 0x002fe200010f0c05 */
[----:B------:R-:W-:Y:S01]  /*85d0*/  @P5 IMAD.MOV.U32 R5, RZ, RZ, 0x6 ;  /* 0x00000006ff055424 */ /* 0x000fe200078e00ff */
[----:B------:R-:W-:Y:S04]  /*85e0*/  @P5 IADD3 R2, P3, P2, R8, 0x40, R20 ;  /* 0x0000004008025810 */ /* 0x000fe80007a7e014 */
[----:B------:R-:W-:Y:S02]  /*85f0*/  @P5 IADD3.X R0, R0, RZ, R18, P3, P2 ;  /* 0x000000ff00005210 */ /* 0x000fe40001fe4412 */
[----:B------:R-:W-:Y:S02]  /*8600*/  @P5 LEA R8, P3, R2, c[0x0][0x1c8], 0x1 ;  /* 0x0000720002085a11 */ /* 0x000fe400078608ff */
[----:B------:R-:W-:Y:S02]  /*8610*/  @P5 ISETP.GE.AND P2, PT, R138, c[0x0][0x1d4], PT ;  /* 0x000075008a005a0c */ /* 0x000fe40003f46270 */
[----:B------:R-:W-:Y:S01]  /*8620*/  @P5 LEA.HI.X R9, R2, c[0x0][0x1cc], R0, 0x1, P3 ;  /* 0x0000730002095a11 */ /* 0x000fe200018f0c00 */
[--C-:B------:R-:W-:Y:S02]  /*8630*/  FFMA.FTZ R0, R13, c[0x0][0x2d0], -R149.reuse ;  /* 0x0000b4000d007a23 */ /* 0x100fe40000010895 */
[--C-:B------:R-:W-:Y:S02]  /*8640*/  FFMA.FTZ R2, R14, c[0x0][0x2d0], -R149.reuse ;  /* 0x0000b4000e027a23 */ /* 0x100fe40000010895 */
[----:B------:R1:W-:Y:S01]  /*8650*/  MUFU.EX2 R64, R0 ;  /* 0x0000000000407308 */ /* 0x0003e20000000800 */
[--C-:B--2---:R-:W-:Y:S01]  /*8660*/  FFMA.FTZ R4, R11, c[0x0][0x2d0], -R149.reuse ;  /* 0x0000b4000b047a23 */ /* 0x104fe20000010895 */
[C---:B------:R-:W-:Y:S02]  /*8670*/  @P5 SHF.L.U32 R11, R10.reuse, 0x6, RZ ;  /* 0x000000060a0b5819 */ /* 0x040fe400000006ff */
[----:B------:R-:W-:Y:S01]  /*8680*/  @P5 SHF.L.U64.HI R10, R10, R5, c[0x0][0x1e4] ;  /* 0x000079000a0a5619 */ /* 0x000fe20000010205 */
[----:B------:R-:W-:Y:S01]  /*8690*/  FFMA.FTZ R5, R12, c[0x0][0x2d0], -R149 ;  /* 0x0000b4000c057a23 */ /* 0x000fe20000010895 */
[----:B------:R2:W-:Y:S04]  /*86a0*/  @P5 LDGSTS.E.BYPASS.LTC128B.128 [R228+0x8100], [R6.64], !P2 ;  /* 0x0810000006e45fae */ /* 0x0005e8000d101d46 */
[----:B------:R3:W-:Y:S04]  /*86b0*/  MUFU.EX2 R232, R4 ;  /* 0x0000000400e87308 */ /* 0x0007e80000000800 */
[----:B------:R4:W-:Y:S06]  /*86c0*/  @P5 LDGSTS.E.BYPASS.LTC128B.128 [R228+0xc100], [R8.64], !P6 ;  /* 0x0c10000008e45fae */ /* 0x0009ec000f101d46 */
[----:B------:R5:W2:Y:S01]  /*86d0*/  MUFU.EX2 R59, R5 ;  /* 0x00000005003b7308 */ /* 0x000aa20000000800 */
[----:B-1----:R-:W-:Y:S05]  /*86e0*/  FSEL R0, R69, RZ, P1 ;  /* 0x000000ff45007208 */ /* 0x002fea0000800000 */
[----:B------:R-:W-:Y:S04]  /*86f0*/  FADD.FTZ R0, -R0, R3 ;  /* 0x0000000300007221 */ /* 0x000fe80000010100 */
[----:B------:R1:W1:Y:S01]  /*8700*/  MUFU.EX2 R65, R2 ;  /* 0x0000000200417308 */ /* 0x0002620000000800 */
[----:B------:R-:W-:Y:S01]  /*8710*/  FMUL.FTZ R0, R0, c[0x0][0x2d0] ;  /* 0x0000b40000007a20 */ /* 0x000fe20000410000 */
[-C--:B---3--:R-:W-:Y:S08]  /*8720*/  @P5 IADD3 R4, P3, R6, R11.reuse, RZ ;  /* 0x0000000b06045210 */ /* 0x088ff00007f7e0ff */
[----:B------:R3:W3:Y:S01]  /*8730*/  MUFU.EX2 R3, R0 ;  /* 0x0000000000037308 */ /* 0x0006e20000000800 */
[----:B-----5:R-:W-:Y:S01]  /*8740*/  @P5 IMAD.X R5, R10, 0x1, R7, P3 ;  /* 0x000000010a055824 */ /* 0x020fe200018e0607 */
[-C--:B--2---:R-:W-:Y:S02]  /*8750*/  @P5 IADD3 R6, P3, R4, R11.reuse, RZ ;  /* 0x0000000b04065210 */ /* 0x084fe40007f7e0ff */
[----:B------:R-:W-:Y:S02]  /*8760*/  F2FP.BF16.PACK_AB R137, R59, R232 ;  /* 0x000000e83b89723e */ /* 0x000fe400000010ff */
[----:B------:R2:W-:Y:S01]  /*8770*/  @P5 LDGSTS.E.BYPASS.LTC128B.128 [R228+0x9100], [R4.64], !P2 ;  /* 0x0910000004e45fae */ /* 0x0005e2000d101d46 */
[----:B------:R-:W-:Y:S02]  /*8780*/  @P5 IADD3.X R7, R5, R10, RZ, P3, !PT ;  /* 0x0000000a05075210 */ /* 0x000fe40001ffe4ff */
[----:B----4-:R-:W-:Y:S02]  /*8790*/  @P5 IADD3 R8, P1, R6, R11, RZ ;  /* 0x0000000b06085210 */ /* 0x010fe40007f3e0ff */
[----:B-1----:R-:W-:Y:S02]  /*87a0*/  FSEL R2, R68, RZ, P0 ;  /* 0x000000ff44027208 */ /* 0x002fe40000000000 */
[----:B------:R-:W-:Y:S01]  /*87b0*/  F2FP.BF16.PACK_AB R139, R65, R64 ;  /* 0x00000040418b723e */ /* 0x000fe200000010ff */
[----:B------:R2:W-:Y:S01]  /*87c0*/  @P5 LDGSTS.E.BYPASS.LTC128B.128 [R228+0xd100], [R4.64+0x80], !P6 ;  /* 0x0d10008004e45fae */ /* 0x0005e2000f101d46 */
[----:B------:R-:W-:Y:S02]  /*87d0*/  @P5 IMAD.X R9, R7, 0x1, R10, P1 ;  /* 0x0000000107095824 */ /* 0x000fe400008e060a */
[----:B---3--:R-:W-:Y:S05]  /*87e0*/  FADD.FTZ R0, -R2, R70 ;  /* 0x0000004602007221 */ /* 0x008fea0000010100 */
[----:B------:R1:W-:Y:S01]  /*87f0*/  @P5 LDGSTS.E.BYPASS.LTC128B.128 [R228+0xa100], [R6.64], !P2 ;  /* 0x0a10000006e45fae */ /* 0x0003e2000d101d46 */
[--C-:B------:R-:W-:Y:S01]  /*8800*/  FFMA.FTZ R2, R40, c[0x0][0x2d0], -R148.reuse ;  /* 0x0000b40028027a23 */ /* 0x100fe20000010894 */
[----:B------:R-:W-:Y:S01]  /*8810*/  MOV R70, R15 ;  /* 0x0000000f00467202 */ /* 0x000fe20000000f00 */
[----:B------:R-:W-:Y:S02]  /*8820*/  FMUL.FTZ R0, R0, c[0x0][0x2d0] ;  /* 0x0000b40000007a20 */ /* 0x000fe40000410000 */
[C---:B------:R-:W-:Y:S01]  /*8830*/  FMUL.FTZ R40, R3.reuse, R108 ;  /* 0x0000006c03287220 */ /* 0x040fe20000410000 */
[----:B------:R-:W-:Y:S01]  /*8840*/  F2FP.BF16.PACK_AB R138, R234, R70 ;  /* 0x00000046ea8a723e */ /* 0x000fe200000010ff */
[C---:B------:R-:W-:Y:S01]  /*8850*/  FMUL.FTZ R32, R3.reuse, R100 ;  /* 0x0000006403207220 */ /* 0x040fe20000410000 */
[----:B------:R1:W-:Y:S01]  /*8860*/  @P5 LDGSTS.E.BYPASS.LTC128B.128 [R228+0xe100], [R6.64+0x80], !P6 ;  /* 0x0e10008006e45fae */ /* 0x0003e2000f101d46 */
[----:B------:R-:W3:Y:S01]  /*8870*/  MUFU.EX2 R0, R0 ;  /* 0x0000000000007308 */ /* 0x000ee20000000800 */
[----:B------:R-:W-:Y:S02]  /*8880*/  IMAD.MOV.U32 R100, RZ, RZ, R235 ;  /* 0x000000ffff647224 */ /* 0x000fe400078e00eb */
[C---:B------:R-:W-:Y:S02]  /*8890*/  FMUL.FTZ R24, R3.reuse, R92 ;  /* 0x0000005c03187220 */ /* 0x040fe40000410000 */
[C---:B------:R-:W-:Y:S02]  /*88a0*/  FMUL.FTZ R25, R3.reuse, R93 ;  /* 0x0000005d03197220 */ /* 0x040fe40000410000 */
[----:B------:R4:W-:Y:S01]  /*88b0*/  @P5 LDGSTS.E.BYPASS.LTC128B.128 [R228+0xb100], [R8.64], !P2 ;  /* 0x0b10000008e45fae */ /* 0x0009e2000d101d46 */
[C---:B------:R-:W-:Y:S02]  /*88c0*/  FMUL.FTZ R33, R3.reuse, R101 ;  /* 0x0000006503217220 */ /* 0x040fe40000410000 */
[C---:B--2---:R-:W-:Y:S02]  /*88d0*/  FMUL.FTZ R4, R3.reuse, R72 ;  /* 0x0000004803047220 */ /* 0x044fe40000410000 */
[C---:B------:R-:W-:Y:S01]  /*88e0*/  FMUL.FTZ R5, R3.reuse, R73 ;  /* 0x0000004903057220 */ /* 0x040fe20000410000 */
[----:B------:R-:W-:Y:S01]  /*88f0*/  MOV R73, R16 ;  /* 0x0000001000497202 */ /* 0x000fe20000000f00 */
[----:B------:R-:W-:Y:S01]  /*8900*/  IMAD.MOV.U32 R72, RZ, RZ, R17 ;  /* 0x000000ffff487224 */ /* 0x000fe200078e0011 */
[----:B------:R4:W-:Y:S01]  /*8910*/  @P5 LDGSTS.E.BYPASS.LTC128B.128 [R228+0xf100], [R8.64+0x80], !P6 ;  /* 0x0f10008008e45fae */ /* 0x0009e2000f101d46 */
[C---:B------:R-:W-:Y:S02]  /*8920*/  FMUL.FTZ R16, R3.reuse, R84 ;  /* 0x0000005403107220 */ /* 0x040fe40000410000 */
[C---:B------:R-:W-:Y:S01]  /*8930*/  FMUL.FTZ R17, R3.reuse, R85 ;  /* 0x0000005503117220 */ /* 0x040fe20000410000 */
[----:B------:R-:W-:Y:S01]  /*8940*/  MOV R93, R72 ;  /* 0x00000048005d7202 */ /* 0x000fe20000000f00 */
[----:B------:R-:W-:Y:S02]  /*8950*/  IMAD.MOV.U32 R92, RZ, RZ, R73 ;  /* 0x000000ffff5c7224 */ /* 0x000fe400078e0049 */
[----:B------:R-:W-:Y:S01]  /*8960*/  FFMA.FTZ R100, R100, c[0x0][0x2d0], -R149 ;  /* 0x0000b40064647a23 */ /* 0x000fe20000010895 */
[----:B------:R-:W2:Y:S01]  /*8970*/  LDSM.16.MT88.4 R12, [R200] ;  /* 0x00000000c80c783b */ /* 0x000ea20000004200 */
[C---:B---3--:R-:W-:Y:S02]  /*8980*/  FMUL.FTZ R42, R0.reuse, R110 ;  /* 0x0000006e002a7220 */ /* 0x048fe40000410000 */
[C---:B-1----:R-:W-:Y:S02]  /*8990*/  FMUL.FTZ R6, R0.reuse, R74 ;  /* 0x0000004a00067220 */ /* 0x042fe40000410000 */
[----:B------:R1:W3:Y:S01]  /*89a0*/  MUFU.EX2 R74, R2 ;  /* 0x00000002004a7308 */ /* 0x0002e20000000800 */
[C---:B------:R-:W-:Y:S02]  /*89b0*/  FMUL.FTZ R35, R0.reuse, R103 ;  /* 0x0000006700237220 */ /* 0x040fe40000410000 */
[C---:B------:R-:W-:Y:S01]  /*89c0*/  FMUL.FTZ R34, R0.reuse, R102 ;  /* 0x0000006600227220 */ /* 0x040fe20000410000 */
[----:B------:R-:W5:Y:S01]  /*89d0*/  LDSM.16.MT88.4 R20, [R204] ;  /* 0x00000000cc14783b */ /* 0x000f620000004200 */
[C---:B------:R-:W-:Y:S02]  /*89e0*/  FMUL.FTZ R7, R0.reuse, R75 ;  /* 0x0000004b00077220 */ /* 0x040fe40000410000 */
[C---:B------:R-:W-:Y:S02]  /*89f0*/  FMUL.FTZ R43, R0.reuse, R111 ;  /* 0x0000006f002b7220 */ /* 0x040fe40000410000 */
[C---:B------:R-:W-:Y:S02]  /*8a00*/  FMUL.FTZ R10, R0.reuse, R78 ;  /* 0x0000004e000a7220 */ /* 0x040fe40000410000 */
[C---:B------:R-:W-:Y:S01]  /*8a10*/  FMUL.FTZ R11, R0.reuse, R79 ;  /* 0x0000004f000b7220 */ /* 0x040fe20000410000 */
[----:B------:R-:W5:Y:S01]  /*8a20*/  LDSM.16.MT88.4 R28, [R203] ;  /* 0x00000000cb1c783b */ /* 0x000f620000004200 */
[C---:B------:R-:W-:Y:S02]  /*8a30*/  FMUL.FTZ R18, R0.reuse, R86 ;  /* 0x0000005600127220 */ /* 0x040fe40000410000 */
[C---:B----4-:R-:W-:Y:S02]  /*8a40*/  FMUL.FTZ R8, R3.reuse, R76 ;  /* 0x0000004c03087220 */ /* 0x050fe40000410000 */
[----:B------:R-:W-:Y:S02]  /*8a50*/  FMUL.FTZ R9, R3, R77 ;  /* 0x0000004d03097220 */ /* 0x000fe40000410000 */
[C---:B------:R-:W-:Y:S01]  /*8a60*/  FMUL.FTZ R19, R0.reuse, R87 ;  /* 0x0000005700137220 */ /* 0x040fe20000410000 */
[----:B------:R-:W4:Y:S01]  /*8a70*/  LDSM.16.MT88.4 R36, [R223] ;  /* 0x00000000df24783b */ /* 0x000f220000004200 */
[C---:B------:R-:W-:Y:S02]  /*8a80*/  FMUL.FTZ R26, R0.reuse, R94 ;  /* 0x0000005e001a7220 */ /* 0x040fe40000410000 */
[----:B------:R-:W-:Y:S02]  /*8a90*/  IMAD.MOV.U32 R94, RZ, RZ, R59 ;  /* 0x000000ffff5e7224 */ /* 0x000fe400078e003b */
[----:B-1----:R-:W-:Y:S02]  /*8aa0*/  FFMA.FTZ R2, R41, c[0x0][0x2d0], -R148 ;  /* 0x0000b40029027a23 */ /* 0x002fe40000010894 */
[C---:B------:R-:W-:Y:S01]  /*8ab0*/  FMUL.FTZ R41, R3.reuse, R109 ;  /* 0x0000006d03297220 */ /* 0x040fe20000410000 */
[----:B------:R-:W1:Y:S01]  /*8ac0*/  LDSM.16.MT88.4 R44, [R200+0x4000] ;  /* 0x00400000c82c783b */ /* 0x000e620000004200 */
[----:B------:R5:W5:Y:S01]  /*8ad0*/  MUFU.EX2 R50, R2 ;  /* 0x0000000200327308 */ /* 0x000b620000000800 */
[C---:B------:R-:W-:Y:S02]  /*8ae0*/  FMUL.FTZ R59, R0.reuse, R127 ;  /* 0x0000007f003b7220 */ /* 0x040fe40000410000 */
[C---:B------:R-:W-:Y:S01]  /*8af0*/  FMUL.FTZ R27, R0.reuse, R95 ;  /* 0x0000005f001b7220 */ /* 0x040fe20000410000 */
[----:B------:R-:W-:Y:S01]  /*8b00*/  MOV R95, R58 ;  /* 0x0000003a005f7202 */ /* 0x000fe20000000f00 */
[C---:B------:R-:W-:Y:S01]  /*8b10*/  FMUL.FTZ R58, R0.reuse, R126 ;  /* 0x0000007e003a7220 */ /* 0x040fe20000410000 */
[C---:B--2---:R-:W-:Y:S01]  /*8b20*/  HMMA.16816.F32.BF16 R4, R136.reuse, R12, R4 ;  /* 0x0000000c8804723c */ /* 0x044fe20000041804 */
[----:B------:R-:W2:Y:S04]  /*8b30*/  LDSM.16.MT88.4 R52, [R204+0x4000] ;  /* 0x00400000cc34783b */ /* 0x000ea80000004200 */
[C---:B------:R-:W-:Y:S01]  /*8b40*/  FMUL.FTZ R51, R0.reuse, R119 ;  /* 0x0000007700337220 */ /* 0x040fe20000410000 */
[----:B---3--:R-:W-:Y:S01]  /*8b50*/  MOV R119, R74 ;  /* 0x0000004a00777202 */ /* 0x008fe20000000f00 */
[C---:B------:R-:W-:Y:S01]  /*8b60*/  FMUL.FTZ R12, R3.reuse, R80 ;  /* 0x00000050030c7220 */ /* 0x040fe20000410000 */
[C---:B------:R-:W-:Y:S01]  /*8b70*/  HMMA.16816.F32.BF16 R8, R136.reuse, R14, R8 ;  /* 0x0000000e8808723c */ /* 0x040fe20000041808 */
[----:B------:R-:W2:Y:S03]  /*8b80*/  LDSM.16.MT88.4 R60, [R203+0x4000] ;  /* 0x00400000cb3c783b */ /* 0x000ea60000004200 */
[C---:B------:R-:W-:Y:S02]  /*8b90*/  FMUL.FTZ R13, R3.reuse, R81 ;  /* 0x00000051030d7220 */ /* 0x040fe40000410000 */
[----:B------:R-:W-:Y:S02]  /*8ba0*/  IMAD.MOV.U32 R101, RZ, RZ, R64 ;  /* 0x000000ffff657224 */ /* 0x000fe400078e0040 */
[----:B------:R-:W-:Y:S01]  /*8bb0*/  FMUL.FTZ R14, R0, R82 ;  /* 0x00000052000e7220 */ /* 0x000fe20000410000 */
[----:B------:R-:W1:Y:S03]  /*8bc0*/  LDSM.16.MT88.4 R72, [R206+0x4000] ;  /* 0x00400000ce48783b */ /* 0x000e660000004200 */
[--C-:B-----5:R-:W-:Y:S02]  /*8bd0*/  FFMA.FTZ R2, R48, c[0x0][0x2d0], -R149.reuse ;  /* 0x0000b40030027a23 */ /* 0x120fe40000010895 */
[----:B------:R-:W-:Y:S02]  /*8be0*/  IMAD.MOV.U32 R111, RZ, RZ, R50 ;  /* 0x000000ffff6f7224 */ /* 0x000fe400078e0032 */
[----:B------:R5:W-:Y:S01]  /*8bf0*/  MUFU.EX2 R110, R2 ;  /* 0x00000002006e7308 */ /* 0x000be20000000800 */
[C---:B------:R-:W-:Y:S01]  /*8c00*/  FMUL.FTZ R50, R0.reuse, R118 ;  /* 0x0000007600327220 */ /* 0x040fe20000410000 */
[----:B------:R-:W1:Y:S01]  /*8c10*/  LDSM.16.MT88.4 R76, [R200+0x800] ;  /* 0x00080000c84c783b */ /* 0x000e620000004200 */
[C---:B------:R-:W-:Y:S02]  /*8c20*/  FMUL.FTZ R15, R0.reuse, R83 ;  /* 0x00000053000f7220 */ /* 0x040fe40000410000 */
[C---:B------:R-:W-:Y:S02]  /*8c30*/  FMUL.FTZ R48, R3.reuse, R116 ;  /* 0x0000007403307220 */ /* 0x040fe40000410000 */
[C---:B------:R-:W-:Y:S03]  /*8c40*/  FMUL.FTZ R64, R3.reuse, R132 ;  /* 0x0000008403407220 */ /* 0x040fe60000410000 */
[C---:B------:R-:W-:Y:S01]  /*8c50*/  HMMA.16816.F32.BF16 R12, R136.reuse, R20, R12 ;  /* 0x00000014880c723c */ /* 0x040fe2000004180c */
[----:B------:R-:W1:Y:S06]  /*8c60*/  LDSM.16.MT88.4 R80, [R204+0x800] ;  /* 0x00080000cc50783b */ /* 0x000e6c0000004200 */
[C---:B------:R-:W-:Y:S01]  /*8c70*/  FMUL.FTZ R20, R3.reuse, R88 ;  /* 0x0000005803147220 */ /* 0x040fe20000410000 */
[C---:B------:R-:W-:Y:S01]  /*8c80*/  HMMA.16816.F32.BF16 R16, R136.reuse, R22, R16 ;  /* 0x000000168810723c */ /* 0x040fe20000041810 */
[----:B------:R-:W1:Y:S03]  /*8c90*/  LDSM.16.MT88.4 R84, [R203+0x800] ;  /* 0x00080000cb54783b */ /* 0x000e660000004200 */
[----:B------:R-:W-:Y:S02]  /*8ca0*/  FMUL.FTZ R21, R3, R89 ;  /* 0x0000005903157220 */ /* 0x000fe40000410000 */
[--C-:B-----5:R-:W-:Y:S02]  /*8cb0*/  FFMA.FTZ R2, R49, c[0x0][0x2d0], -R149.reuse ;  /* 0x0000b40031027a23 */ /* 0x120fe40000010895 */
[C---:B------:R-:W-:Y:S01]  /*8cc0*/  FMUL.FTZ R49, R3.reuse, R117 ;  /* 0x0000007503317220 */ /* 0x040fe20000410000 */
[----:B------:R-:W0:Y:S01]  /*8cd0*/  LDGDEPBAR ;  /* 0x00000000000079af */ /* 0x000e220000000000 */
[----:B------:R5:W1:Y:S02]  /*8ce0*/  MUFU.EX2 R109, R2 ;  /* 0x00000002006d7308 */ /* 0x000a640000000800 */
[C---:B------:R-:W-:Y:S02]  /*8cf0*/  FMUL.FTZ R22, R0.reuse, R90 ;  /* 0x0000005a00167220 */ /* 0x040fe40000410000 */
[----:B------:R-:W-:Y:S03]  /*8d00*/  FMUL.FTZ R23, R0, R91 ;  /* 0x0000005b00177220 */ /* 0x000fe60000410000 */
[----:B------:R-:W1:Y:S04]  /*8d10*/  LDSM.16.MT88.4 R88, [R206+0x800] ;  /* 0x00080000ce58783b */ /* 0x000e680000004200 */
[C---:B------:R-:W-:Y:S07]  /*8d20*/  HMMA.16816.F32.BF16 R20, R136.reuse, R28, R20 ;  /* 0x0000001c8814723c */ /* 0x040fee0000041814 */
[C---:B------:R-:W-:Y:S01]  /*8d30*/  FMUL.FTZ R29, R3.reuse, R97 ;  /* 0x00000061031d7220 */ /* 0x040fe20000410000 */
[C---:B------:R-:W-:Y:S04]  /*8d40*/  HMMA.16816.F32.BF16 R24, R136.reuse, R30, R24 ;  /* 0x0000001e8818723c */ /* 0x040fe80000041818 */
[----:B------:R-:W-:Y:S01]  /*8d50*/  MOV R97, R237 ;  /* 0x000000ed00617202 */ /* 0x000fe20000000f00 */
[----:B-----5:R-:W-:Y:S02]  /*8d60*/  FFMA.FTZ R2, R56, c[0x0][0x2d0], -R148 ;  /* 0x0000b40038027a23 */ /* 0x020fe40000010894 */
[C---:B------:R-:W-:Y:S02]  /*8d70*/  FMUL.FTZ R30, R0.reuse, R98 ;  /* 0x00000062001e7220 */ /* 0x040fe40000410000 */
[----:B------:R5:W-:Y:S01]  /*8d80*/  MUFU.EX2 R103, R2 ;  /* 0x0000000200677308 */ /* 0x000be20000000800 */
[----:B------:R-:W3:Y:S02]  /*8d90*/  LDL.LU R98, [R1+0x10] ;  /* 0x0000100001627983 */ /* 0x000ee40000300800 */
[C---:B------:R-:W-:Y:S01]  /*8da0*/  FMUL.FTZ R31, R0.reuse, R99 ;  /* 0x00000063001f7220 */ /* 0x040fe20000410000 */
[----:B------:R-:W-:Y:S01]  /*8db0*/  MOV R99, R65 ;  /* 0x0000004100637202 */ /* 0x000fe20000000f00 */
[C---:B------:R-:W-:Y:S02]  /*8dc0*/  FMUL.FTZ R28, R3.reuse, R96 ;  /* 0x00000060031c7220 */ /* 0x040fe40000410000 */
[C---:B------:R-:W-:Y:S02]  /*8dd0*/  FMUL.FTZ R56, R3.reuse, R124 ;  /* 0x0000007c03387220 */ /* 0x040fe40000410000 */
[----:B------:R-:W-:Y:S02]  /*8de0*/  IMAD.MOV.U32 R96, RZ, RZ, R66 ;  /* 0x000000ffff607224 */ /* 0x000fe400078e0042 */
[----:B------:R-:W-:Y:S01]  /*8df0*/  FMUL.FTZ R65, R3, R133 ;  /* 0x0000008503417220 */ /* 0x000fe20000410000 */
[C---:B----4-:R-:W-:Y:S03]  /*8e00*/  HMMA.16816.F32.BF16 R28, R136.reuse, R36, R28 ;  /* 0x00000024881c723c */ /* 0x050fe6000004181c */
[----:B------:R-:W-:Y:S02]  /*8e10*/  IMAD.MOV.U32 R132, RZ, RZ, R96 ;  /* 0x000000ffff847224 */ /* 0x000fe400078e0060 */
[--C-:B------:R-:W-:Y:S02]  /*8e20*/  FFMA.FTZ R96, R251, c[0x0][0x2d0], -R148.reuse ;  /* 0x0000b400fb607a23 */ /* 0x100fe40000010894 */
[----:B------:R-:W-:Y:S01]  /*8e30*/  FMUL.FTZ R36, R3, R104 ;  /* 0x0000006803247220 */ /* 0x000fe20000410000 */
[C---:B------:R-:W-:Y:S04]  /*8e40*/  HMMA.16816.F32.BF16 R32, R136.reuse, R38, R32 ;  /* 0x000000268820723c */ /* 0x040fe80000041820 */
[----:B-----5:R-:W-:Y:S02]  /*8e50*/  FFMA.FTZ R2, R57, c[0x0][0x2d0], -R148 ;  /* 0x0000b40039027a23 */ /* 0x020fe40000010894 */
[C---:B------:R-:W-:Y:S02]  /*8e60*/  FMUL.FTZ R37, R3.reuse, R105 ;  /* 0x0000006903257220 */ /* 0x040fe40000410000 */
[----:B------:R4:W5:Y:S01]  /*8e70*/  MUFU.EX2 R108, R2 ;  /* 0x00000002006c7308 */ /* 0x0009620000000800 */
[C---:B------:R-:W-:Y:S03]  /*8e80*/  FMUL.FTZ R38, R0.reuse, R106 ;  /* 0x0000006a00267220 */ /* 0x040fe60000410000 */
[C---:B------:R-:W-:Y:S02]  /*8e90*/  FMUL.FTZ R39, R0.reuse, R107 ;  /* 0x0000006b00277220 */ /* 0x040fe40000410000 */
[C---:B------:R-:W-:Y:S02]  /*8ea0*/  FMUL.FTZ R57, R3.reuse, R125 ;  /* 0x0000007d03397220 */ /* 0x040fe40000410000 */
[----:B------:R-:W-:Y:S03]  /*8eb0*/  FMUL.FTZ R66, R0, R134 ;  /* 0x0000008600427220 */ /* 0x000fe60000410000 */
[C---:B-1----:R-:W-:Y:S07]  /*8ec0*/  HMMA.16816.F32.BF16 R36, R136.reuse, R44, R36 ;  /* 0x0000002c8824723c */ /* 0x042fee0000041824 */
[C---:B------:R-:W-:Y:S01]  /*8ed0*/  FMUL.FTZ R44, R3.reuse, R112 ;  /* 0x00000070032c7220 */ /* 0x040fe20000410000 */
[C---:B------:R-:W-:Y:S04]  /*8ee0*/  HMMA.16816.F32.BF16 R40, R136.reuse, R46, R40 ;  /* 0x0000002e8828723c */ /* 0x040fe80000041828 */
[C---:B------:R-:W-:Y:S02]  /*8ef0*/  FMUL.FTZ R45, R3.reuse, R113 ;  /* 0x00000071032d7220 */ /* 0x040fe40000410000 */
[--C-:B----4-:R-:W-:Y:S02]  /*8f00*/  FFMA.FTZ R2, R150, c[0x0][0x2d0], -R149.reuse ;  /* 0x0000b40096027a23 */ /* 0x110fe40000010895 */
[C---:B------:R-:W-:Y:S02]  /*8f10*/  FMUL.FTZ R46, R0.reuse, R114 ;  /* 0x00000072002e7220 */ /* 0x040fe40000410000 */
[----:B------:R1:W-:Y:S02]  /*8f20*/  MUFU.EX2 R102, R2 ;  /* 0x0000000200667308 */ /* 0x0003e40000000800 */
[C---:B------:R-:W-:Y:S02]  /*8f30*/  FMUL.FTZ R47, R0.reuse, R115 ;  /* 0x00000073002f7220 */ /* 0x040fe40000410000 */
[----:B------:R-:W-:Y:S01]  /*8f40*/  IMAD.MOV.U32 R150, RZ, RZ, R70 ;  /* 0x000000ffff967224 */ /* 0x000fe200078e0046 */
[----:B------:R-:W-:Y:S01]  /*8f50*/  MOV R70, R67 ;  /* 0x0000004300467202 */ /* 0x000fe20000000f00 */
[----:B------:R-:W-:Y:S01]  /*8f60*/  FMUL.FTZ R67, R0, R135 ;  /* 0x0000008700437220 */ /* 0x000fe20000410000 */
[----:B------:R-:W-:Y:S02]  /*8f70*/  MOV R135, R132 ;  /* 0x0000008400877202 */ /* 0x000fe40000000f00 */
[C---:B--2---:R-:W-:Y:S03]  /*8f80*/  HMMA.16816.F32.BF16 R44, R136.reuse, R52, R44 ;  /* 0x00000034882c723c */ /* 0x044fe6000004182c */
[----:B------:R-:W-:Y:S01]  /*8f90*/  MOV R133, R70 ;  /* 0x0000004600857202 */ /* 0x000fe20000000f00 */
[--C-:B------:R-:W-:Y:S03]  /*8fa0*/  FFMA.FTZ R70, R252, c[0x0][0x2d0], -R148.reuse ;  /* 0x0000b400fc467a23 */ /* 0x100fe60000010894 */
[C---:B------:R-:W-:Y:S01]  /*8fb0*/  FMUL.FTZ R52, R3.reuse, R120 ;  /* 0x0000007803347220 */ /* 0x040fe20000410000 */
[C---:B------:R-:W-:Y:S04]  /*8fc0*/  HMMA.16816.F32.BF16 R48, R136.reuse, R54, R48 ;  /* 0x000000368830723c */ /* 0x040fe80000041830 */
[----:B------:R-:W-:Y:S02]  /*8fd0*/  FMUL.FTZ R53, R3, R121 ;  /* 0x0000007903357220 */ /* 0x000fe40000410000 */
[----:B-1----:R-:W-:Y:S01]  /*8fe0*/  FFMA.FTZ R2, R151, c[0x0][0x2d0], -R149 ;  /* 0x0000b40097027a23 */ /* 0x002fe20000010895 */
[----:B------:R-:W-:Y:S01]  /*8ff0*/  MOV R151, R234 ;  /* 0x000000ea00977202 */ /* 0x000fe20000000f00 */
[C---:B------:R-:W-:Y:S02]  /*9000*/  FMUL.FTZ R54, R0.reuse, R122 ;  /* 0x0000007a00367220 */ /* 0x040fe40000410000 */
[----:B------:R1:W2:Y:S02]  /*9010*/  MUFU.EX2 R118, R2 ;  /* 0x0000000200767308 */ /* 0x0002a40000000800 */
[----:B------:R-:W-:Y:S07]  /*9020*/  FMUL.FTZ R55, R0, R123 ;  /* 0x0000007b00377220 */ /* 0x000fee0000410000 */
[C---:B------:R-:W-:Y:S07]  /*9030*/  HMMA.16816.F32.BF16 R52, R136.reuse, R60, R52 ;  /* 0x0000003c8834723c */ /* 0x040fee0000041834 */
[C---:B------:R-:W-:Y:S01]  /*9040*/  FMUL.FTZ R60, R3.reuse, R128 ;  /* 0x00000080033c7220 */ /* 0x040fe20000410000 */
[C---:B------:R-:W-:Y:S04]  /*9050*/  HMMA.16816.F32.BF16 R56, R136.reuse, R62, R56 ;  /* 0x0000003e8838723c */ /* 0x040fe80000041838 */
[----:B------:R-:W-:Y:S02]  /*9060*/  IMAD.MOV.U32 R128, RZ, RZ, R193 ;  /* 0x000000ffff807224 */ /* 0x000fe400078e00c1 */
[----:B------:R-:W-:Y:S02]  /*9070*/  FMUL.FTZ R61, R3, R129 ;  /* 0x00000081033d7220 */ /* 0x000fe40000410000 */
[--C-:B-1----:R-:W-:Y:S01]  /*9080*/  FFMA.FTZ R2, R152, c[0x0][0x2d0], -R148.reuse ;  /* 0x0000b40098027a23 */ /* 0x102fe20000010894 */
[----:B------:R-:W4:Y:S01]  /*9090*/  LDL.LU R129, [R1+0x4] ;  /* 0x0000040001817983 */ /* 0x000f220000300800 */
[----:B------:R1:W-:Y:S02]  /*90a0*/  MUFU.EX2 R152, R70 ;  /* 0x0000004600987308 */ /* 0x0003e40000000800 */
[C---:B------:R-:W-:Y:S02]  /*90b0*/  FMUL.FTZ R62, R0.reuse, R130 ;  /* 0x00000082003e7220 */ /* 0x040fe40000410000 */
[----:B------:R-:W-:Y:S01]  /*90c0*/  FMUL.FTZ R63, R0, R131 ;  /* 0x00000083003f7220 */ /* 0x000fe20000410000 */
[----:B------:R-:W-:Y:S01]  /*90d0*/  MOV R131, R97 ;  /* 0x0000006100837202 */ /* 0x000fe20000000f00 */
[--C-:B------:R-:W-:Y:S02]  /*90e0*/  FFMA.FTZ R97, R250, c[0x0][0x2d0], -R148.reuse ;  /* 0x0000b400fa617a23 */ /* 0x100fe40000010894 */
[----:B------:R-:W-:Y:S02]  /*90f0*/  IMAD.MOV.U32 R130, RZ, RZ, R101 ;  /* 0x000000ffff827224 */ /* 0x000fe400078e0065 */
[----:B------:R2:W-:Y:S01]  /*9100*/  MUFU.EX2 R117, R2 ;  /* 0x0000000200757308 */ /* 0x0005e20000000800 */
[C---:B------:R-:W-:Y:S03]  /*9110*/  HMMA.16816.F32.BF16 R60, R136.reuse, R72, R60 ;  /* 0x00000048883c723c */ /* 0x040fe6000004183c */
[----:B------:R-:W-:Y:S02]  /*9120*/  FFMA.FTZ R101, R244, c[0x0][0x2d0], -R148 ;  /* 0x0000b400f4657a23 */ /* 0x000fe40000010894 */
[----:B------:R-:W-:Y:S02]  /*9130*/  IMAD.MOV.U32 R134, RZ, RZ, R131 ;  /* 0x000000ffff867224 */ /* 0x000fe400078e0083 */
[----:B------:R-:W-:Y:S01]  /*9140*/  F2FP.BF16.PACK_AB R72, R111, R119 ;  /* 0x000000776f48723e */ /* 0x000fe200000010ff */
[----:B------:R-:W-:Y:S04]  /*9150*/  HMMA.16816.F32.BF16 R64, R136, R74, R64 ;  /* 0x0000004a8840723c */ /* 0x000fe80000041840 */
[----:B------:R-:W-:Y:S01]  /*9160*/  F2FP.BF16.PACK_AB R73, R109, R110 ;  /* 0x0000006e6d49723e */ /* 0x000fe200000010ff */
[--C-:B-1----:R-:W-:Y:S02]  /*9170*/  FFMA.FTZ R70, R134, c[0x0][0x2d0], -R149.reuse ;  /* 0x0000b40086467a23 */ /* 0x102fe40000010895 */
[----:B-----5:R-:W-:Y:S01]  /*9180*/  F2FP.BF16.PACK_AB R74, R108, R103 ;  /* 0x000000676c4a723e */ /* 0x020fe200000010ff */
[----:B------:R-:W-:Y:S01]  /*9190*/  IMAD.MOV.U32 R136, RZ, RZ, R94 ;  /* 0x000000ffff887224 */ /* 0x000fe200078e005e */
[----:B--2---:R-:W-:Y:S03]  /*91a0*/  F2FP.BF16.PACK_AB R75, R118, R102 ;  /* 0x00000066764b723e */ /* 0x004fe600000010ff */
[----:B------:R-:W-:Y:S01]  /*91b0*/  IMAD.MOV.U32 R137, RZ, RZ, R150 ;  /* 0x000000ffff897224 */ /* 0x000fe200078e0096 */
[----:B------:R-:W-:Y:S01]  /*91c0*/  MOV R150, R93 ;  /* 0x0000005d00967202 */ /* 0x000fe20000000f00 */
[--C-:B------:R-:W-:Y:S02]  /*91d0*/  FFMA.FTZ R139, R249, c[0x0][0x2d0], -R148.reuse ;  /* 0x0000b400f98b7a23 */ /* 0x100fe40000010894 */
[C---:B------:R-:W-:Y:S04]  /*91e0*/  HMMA.16816.F32.BF16 R4, R72.reuse, R76, R4 ;  /* 0x0000004c4804723c */ /* 0x040fe80000041804 */
[----:B------:R-:W-:Y:S01]  /*91f0*/  MUFU.EX2 R139, R139 ;  /* 0x0000008b008b7308 */ /* 0x000fe20000000800 */
[--C-:B------:R-:W-:Y:S02]  /*9200*/  FFMA.FTZ R2, R153, c[0x0][0x2d0], -R148.reuse ;  /* 0x0000b40099027a23 */ /* 0x100fe40000010894 */
[--C-:B------:R-:W-:Y:S01]  /*9210*/  FFMA.FTZ R138, R247, c[0x0][0x2d0], -R148.reuse ;  /* 0x0000b400f78a7a23 */ /* 0x100fe20000010894 */
[C---:B------:R-:W-:Y:S01]  /*9220*/  HMMA.16816.F32.BF16 R8, R72.reuse, R78, R8 ;  /* 0x0000004e4808723c */ /* 0x040fe20000041808 */
[----:B------:R-:W1:Y:S05]  /*9230*/  LDSM.16.MT88.4 R76, [R200+0x4800] ;  /* 0x00480000c84c783b */ /* 0x000e6a0000004200 */
[----:B------:R2:W5:Y:S02]  /*9240*/  MUFU.EX2 R237, R2 ;  /* 0x0000000200ed7308 */ /* 0x0005640000000800 */
[C---:B------:R-:W-:Y:S08]  /*9250*/  HMMA.16816.F32.BF16 R12, R72.reuse, R80, R12 ;  /* 0x00000050480c723c */ /* 0x040ff0000004180c */
[C---:B------:R-:W-:Y:S01]  /*9260*/  HMMA.16816.F32.BF16 R16, R72.reuse, R82, R16 ;  /* 0x000000524810723c */ /* 0x040fe20000041810 */
[----:B------:R-:W5:Y:S01]  /*9270*/  LDSM.16.MT88.4 R80, [R204+0x4800] ;  /* 0x00480000cc50783b */ /* 0x000f620000004200 */
[----:B------:R-:W-:Y:S06]  /*9280*/  MUFU.EX2 R138, R138 ;  /* 0x0000008a008a7308 */ /* 0x000fec0000000800 */
[C---:B------:R-:W-:Y:S04]  /*9290*/  HMMA.16816.F32.BF16 R20, R72.reuse, R84, R20 ;  /* 0x000000544814723c */ /* 0x040fe80000041814 */
[--C-:B--2---:R-:W-:Y:S04]  /*92a0*/  FFMA.FTZ R2, R154, c[0x0][0x2d0], -R149.reuse ;  /* 0x0000b4009a027a23 */ /* 0x104fe80000010895 */
[C---:B------:R-:W-:Y:S01]  /*92b0*/  HMMA.16816.F32.BF16 R24, R72.reuse, R86, R24 ;  /* 0x000000564818723c */ /* 0x040fe20000041818 */
[----:B------:R-:W2:Y:S01]  /*92c0*/  LDSM.16.MT88.4 R84, [R203+0x4800] ;  /* 0x00480000cb54783b */ /* 0x000ea20000004200 */
[----:B------:R5:W-:Y:S06]  /*92d0*/  MUFU.EX2 R116, R2 ;  /* 0x0000000200747308 */ /* 0x000bec0000000800 */
[C---:B------:R-:W-:Y:S08]  /*92e0*/  HMMA.16816.F32.BF16 R28, R72.reuse, R88, R28 ;  /* 0x00000058481c723c */ /* 0x040ff0000004181c */
[C---:B------:R-:W-:Y:S01]  /*92f0*/  HMMA.16816.F32.BF16 R32, R72.reuse, R90, R32 ;  /* 0x0000005a4820723c */ /* 0x040fe20000041820 */
[----:B------:R-:W2:Y:S07]  /*9300*/  LDSM.16.MT88.4 R88, [R206+0x4800] ;  /* 0x00480000ce58783b */ /* 0x000eae0000004200 */
[C---:B-1----:R-:W-:Y:S04]  /*9310*/  HMMA.16816.F32.BF16 R36, R72.reuse, R76, R36 ;  /* 0x0000004c4824723c */ /* 0x042fe80000041824 */
[--C-:B-----5:R-:W-:Y:S04]  /*9320*/  FFMA.FTZ R2, R155, c[0x0][0x2d0], -R149.reuse ;  /* 0x0000b4009b027a23 */ /* 0x120fe80000010895 */
[C---:B------:R-:W-:Y:S01]  /*9330*/  HMMA.16816.F32.BF16 R40, R72.reuse, R78, R40 ;  /* 0x0000004e4828723c */ /* 0x040fe20000041828 */
[----:B------:R1:W5:Y:S01]  /*9340*/  MUFU.EX2 R235, R2 ;  /* 0x0000000200eb7308 */ /* 0x0003620000000800 */
[----:B------:R-:W3:Y:S06]  /*9350*/  LDSM.16.MT88.4 R76, [R200+0x1000] ;  /* 0x00100000c84c783b */ /* 0x000eec0000004200 */
[C---:B------:R-:W-:Y:S08]  /*9360*/  HMMA.16816.F32.BF16 R44, R72.reuse, R80, R44 ;  /* 0x00000050482c723c */ /* 0x040ff0000004182c */
[C---:B------:R-:W-:Y:S01]  /*9370*/  HMMA.16816.F32.BF16 R48, R72.reuse, R82, R48 ;  /* 0x000000524830723c */ /* 0x040fe20000041830 */
[----:B------:R-:W3:Y:S07]  /*9380*/  LDSM.16.MT88.4 R80, [R204+0x1000] ;  /* 0x00100000cc50783b */ /* 0x000eee0000004200 */
[C---:B--2---:R-:W-:Y:S04]  /*9390*/  HMMA.16816.F32.BF16 R52, R72.reuse, R84, R52 ;  /* 0x000000544834723c */ /* 0x044fe80000041834 */
[--C-:B-1----:R-:W-:Y:S04]  /*93a0*/  FFMA.FTZ R2, R156, c[0x0][0x2d0], -R148.reuse ;  /* 0x0000b4009c027a23 */ /* 0x102fe80000010894 */
[C---:B------:R-:W-:Y:S01]  /*93b0*/  HMMA.16816.F32.BF16 R56, R72.reuse, R86, R56 ;  /* 0x000000564838723c */ /* 0x040fe20000041838 */
[----:B------:R1:W-:Y:S01]  /*93c0*/  MUFU.EX2 R234, R2 ;  /* 0x0000000200ea7308 */ /* 0x0003e20000000800 */
[----:B------:R-:W2:Y:S06]  /*93d0*/  LDSM.16.MT88.4 R84, [R203+0x1000] ;  /* 0x00100000cb54783b */ /* 0x000eac0000004200 */
[C---:B------:R-:W-:Y:S08]  /*93e0*/  HMMA.16816.F32.BF16 R60, R72.reuse, R88, R60 ;  /* 0x00000058483c723c */ /* 0x040ff0000004183c */
[----:B------:R-:W-:Y:S01]  /*93f0*/  HMMA.16816.F32.BF16 R64, R72, R90, R64 ;  /* 0x0000005a4840723c */ /* 0x000fe20000041840 */
[----:B------:R-:W2:Y:S06]  /*9400*/  LDSM.16.MT88.4 R88, [R206+0x1000] ;  /* 0x00100000ce58783b */ /* 0x000eac0000004200 */
[----:B------:R-:W-:Y:S01]  /*9410*/  F2FP.BF16.PACK_AB R72, R237, R117 ;  /* 0x00000075ed48723e */ /* 0x000fe200000010ff */
[----:B-1----:R-:W-:Y:S01]  /*9420*/  FFMA.FTZ R2, R157, c[0x0][0x2d0], -R148 ;  /* 0x0000b4009d027a23 */ /* 0x002fe20000010894 */
[----:B-----5:R-:W-:Y:S03]  /*9430*/  F2FP.BF16.PACK_AB R73, R235, R116 ;  /* 0x00000074eb49723e */ /* 0x020fe600000010ff */
[----:B------:R1:W5:Y:S01]  /*9440*/  MUFU.EX2 R127, R2 ;  /* 0x00000002007f7308 */ /* 0x0003620000000800 */
[----:B---3--:R-:W-:Y:S02]  /*9450*/  FFMA.FTZ R98, R0, R98, R232 ;  /* 0x0000006200627223 */ /* 0x008fe400000100e8 */
[--C-:B-1----:R-:W-:Y:S01]  /*9460*/  FFMA.FTZ R2, R158, c[0x0][0x2d0], -R149.reuse ;  /* 0x0000b4009e027a23 */ /* 0x102fe20000010895 */
[----:B-----5:R-:W-:Y:S01]  /*9470*/  F2FP.BF16.PACK_AB R74, R127, R234 ;  /* 0x000000ea7f4a723e */ /* 0x020fe200000010ff */
[--C-:B------:R-:W-:Y:S01]  /*9480*/  FFMA.FTZ R0, R133, c[0x0][0x2d0], -R149.reuse ;  /* 0x0000b40085007a23 */ /* 0x100fe20000010895 */
[----:B------:R-:W-:Y:S04]  /*9490*/  MOV R133, R130 ;  /* 0x0000008200857202 */ /* 0x000fe80000000f00 */
[----:B------:R1:W-:Y:S10]  /*94a0*/  MUFU.EX2 R126, R2 ;  /* 0x00000002007e7308 */ /* 0x0003f40000000800 */
[----:B------:R-:W-:Y:S01]  /*94b0*/  MUFU.EX2 R131, R0 ;  /* 0x0000000000837308 */ /* 0x000fe20000000800 */
[----:B-1----:R-:W-:Y:S09]  /*94c0*/  FFMA.FTZ R2, R159, c[0x0][0x2d0], -R149 ;  /* 0x0000b4009f027a23 */ /* 0x002ff20000010895 */
        /* <DEDUP_REMOVED lines=11> */
[----:B------:R-:W5:Y:S06]  /*9580*/  LDSM.16.MT88.4 R80, [R204+0x5000] ;  /* 0x00500000cc50783b */ /* 0x000f6c0000004200 */
[C---:B--2---:R-:W-:Y:S08]  /*9590*/  HMMA.16816.F32.BF16 R20, R72.reuse, R84, R20 ;  /* 0x000000544814723c */ /* 0x044ff00000041814 */
[C---:B------:R-:W-:Y:S01]  /*95a0*/  HMMA.16816.F32.BF16 R24, R72.reuse, R86, R24 ;  /* 0x000000564818723c */ /* 0x040fe20000041818 */
[----:B------:R-:W2:Y:S03]  /*95b0*/  LDSM.16.MT88.4 R84, [R203+0x5000] ;  /* 0x00500000cb54783b */ /* 0x000ea60000004200 */
[----:B----4-:R-:W-:Y:S01]  /*95c0*/  FFMA.FTZ R3, R3, R129, R233 ;  /* 0x0000008103037223 */ /* 0x010fe200000100e9 */
[----:B------:R-:W-:Y:S02]  /*95d0*/  MOV R129, R151 ;  /* 0x0000009700817202 */ /* 0x000fe40000000f00 */
[----:B------:R-:W-:Y:S01]  /*95e0*/  MOV R151, R95 ;  /* 0x0000005f00977202 */ /* 0x000fe20000000f00 */
[C---:B------:R-:W-:Y:S04]  /*95f0*/  HMMA.16816.F32.BF16 R28, R72.reuse, R88, R28 ;  /* 0x00000058481c723c */ /* 0x040fe8000004181c */
[--C-:B-1----:R-:W-:Y:S02]  /*9600*/  FFMA.FTZ R2, R162, c[0x0][0x2d0], -R149.reuse ;  /* 0x0000b400a2027a23 */ /* 0x102fe40000010895 */
[----:B------:R-:W-:Y:S02]  /*9610*/  FFMA.FTZ R0, R151, c[0x0][0x2d0], -R149 ;  /* 0x0000b40097007a23 */ /* 0x000fe40000010895 */
[C---:B------:R-:W-:Y:S01]  /*9620*/  HMMA.16816.F32.BF16 R32, R72.reuse, R90, R32 ;  /* 0x0000005a4820723c */ /* 0x040fe20000041820 */
[----:B------:R1:W-:Y:S01]  /*9630*/  MUFU.EX2 R106, R2 ;  /* 0x00000002006a7308 */ /* 0x0003e20000000800 */
[----:B------:R-:W4:Y:S02]  /*9640*/  LDSM.16.MT88.4 R88, [R206+0x5000] ;  /* 0x00500000ce58783b */ /* 0x000f240000004200 */
[----:B------:R-:W-:Y:S02]  /*9650*/  IMAD.MOV.U32 R132, RZ, RZ, R129 ;  /* 0x000000ffff847224 */ /* 0x000fe400078e0081 */
[----:B------:R-:W-:Y:S02]  /*9660*/  FADD.FTZ R3, R236, R3 ;  /* 0x00000003ec037221 */ /* 0x000fe40000010000 */
[C---:B---3--:R-:W-:Y:S03]  /*9670*/  HMMA.16816.F32.BF16 R36, R72.reuse, R76, R36 ;  /* 0x0000004c4824723c */ /* 0x048fe60000041824 */
[----:B------:R-:W-:Y:S05]  /*9680*/  MUFU.EX2 R129, R96 ;  /* 0x0000006000817308 */ /* 0x000fea0000000800 */
[C---:B------:R-:W-:Y:S01]  /*9690*/  HMMA.16816.F32.BF16 R40, R72.reuse, R78, R40 ;  /* 0x0000004e4828723c */ /* 0x040fe20000041828 */
[----:B------:R-:W3:Y:S04]  /*96a0*/  LDSM.16.MT88.4 R76, [R200+0x1800] ;  /* 0x00180000c84c783b */ /* 0x000ee80000004200 */
[----:B------:R-:W-:Y:S03]  /*96b0*/  MUFU.EX2 R151, R97 ;  /* 0x0000006100977308 */ /* 0x000fe60000000800 */
[C---:B-----5:R-:W-:Y:S04]  /*96c0*/  HMMA.16816.F32.BF16 R44, R72.reuse, R80, R44 ;  /* 0x00000050482c723c */ /* 0x060fe8000004182c */
[--C-:B-1----:R-:W-:Y:S03]  /*96d0*/  FFMA.FTZ R2, R163, c[0x0][0x2d0], -R149.reuse ;  /* 0x0000b400a3027a23 */ /* 0x102fe60000010895 */
[----:B------:R-:W-:Y:S01]  /*96e0*/  MUFU.EX2 R130, R0 ;  /* 0x0000000000827308 */ /* 0x000fe20000000800 */
[C---:B------:R-:W-:Y:S01]  /*96f0*/  HMMA.16816.F32.BF16 R48, R72.reuse, R82, R48 ;  /* 0x000000524830723c */ /* 0x040fe20000041830 */
[----:B------:R-:W1:Y:S07]  /*9700*/  LDSM.16.MT88.4 R80, [R204+0x1800] ;  /* 0x00180000cc50783b */ /* 0x000e6e0000004200 */
[C---:B--2---:R-:W-:Y:S01]  /*9710*/  HMMA.16816.F32.BF16 R52, R72.reuse, R84, R52 ;  /* 0x000000544834723c */ /* 0x044fe20000041834 */
[----:B------:R2:W5:Y:S07]  /*9720*/  MUFU.EX2 R107, R2 ;  /* 0x00000002006b7308 */ /* 0x00056e0000000800 */
[C---:B------:R-:W-:Y:S01]  /*9730*/  HMMA.16816.F32.BF16 R56, R72.reuse, R86, R56 ;  /* 0x000000564838723c */ /* 0x040fe20000041838 */
[----:B------:R-:W1:Y:S07]  /*9740*/  LDSM.16.MT88.4 R84, [R203+0x1800] ;  /* 0x00180000cb54783b */ /* 0x000e6e0000004200 */
[C---:B----4-:R-:W-:Y:S08]  /*9750*/  HMMA.16816.F32.BF16 R60, R72.reuse, R88, R60 ;  /* 0x00000058483c723c */ /* 0x050ff0000004183c */
[----:B------:R-:W-:Y:S01]  /*9760*/  HMMA.16816.F32.BF16 R64, R72, R90, R64 ;  /* 0x0000005a4840723c */ /* 0x000fe20000041840 */
[----:B------:R-:W4:Y:S03]  /*9770*/  LDSM.16.MT88.4 R88, [R206+0x1800] ;  /* 0x00180000ce58783b */ /* 0x000f260000004200 */
[--C-:B--2---:R-:W-:Y:S03]  /*9780*/  FFMA.FTZ R2, R168, c[0x0][0x2d0], -R148.reuse ;  /* 0x0000b400a8027a23 */ /* 0x104fe60000010894 */
[----:B------:R-:W-:Y:S01]  /*9790*/  F2FP.BF16.PACK_AB R72, R193, R124 ;  /* 0x0000007cc148723e */ /* 0x000fe200000010ff */
[----:B------:R2:W-:Y:S01]  /*97a0*/  MUFU.EX2 R105, R2 ;  /* 0x0000000200697308 */ /* 0x0005e20000000800 */
[----:B-----5:R-:W-:Y:S01]  /*97b0*/  F2FP.BF16.PACK_AB R73, R107, R106 ;  /* 0x0000006a6b49723e */ /* 0x020fe200000010ff */
[----:B------:R-:W5:Y:S02]  /*97c0*/  LDL R168, [R1] ;  /* 0x0000000001a87983 */ /* 0x000f640000100800 */
[--C-:B--2---:R-:W-:Y:S06]  /*97d0*/  FFMA.FTZ R2, R169, c[0x0][0x2d0], -R148.reuse ;  /* 0x0000b400a9027a23 */ /* 0x104fec0000010894 */
[----:B------:R2:W1:Y:S02]  /*97e0*/  MUFU.EX2 R163, R2 ;  /* 0x0000000200a37308 */ /* 0x0004640000000800 */
[--C-:B--2---:R-:W-:Y:S01]  /*97f0*/  FFMA.FTZ R2, R170, c[0x0][0x2d0], -R149.reuse ;  /* 0x0000b400aa027a23 */ /* 0x104fe20000010895 */
[----:B-1----:R-:W-:Y:S07]  /*9800*/  F2FP.BF16.PACK_AB R74, R163, R105 ;  /* 0x00000069a34a723e */ /* 0x002fee00000010ff */
[----:B------:R1:W-:Y:S02]  /*9810*/  MUFU.EX2 R104, R2 ;  /* 0x0000000200687308 */ /* 0x0003e40000000800 */
[--C-:B-1----:R-:W-:Y:S08]  /*9820*/  FFMA.FTZ R2, R171, c[0x0][0x2d0], -R149.reuse ;  /* 0x0000b400ab027a23 */ /* 0x102ff00000010895 */
[----:B------:R1:W2:Y:S02]  /*9830*/  MUFU.EX2 R162, R2 ;  /* 0x0000000200a27308 */ /* 0x0002a40000000800 */
[--C-:B-1----:R-:W-:Y:S01]  /*9840*/  FFMA.FTZ R2, R194, c[0x0][0x2d0], -R148.reuse ;  /* 0x0000b400c2027a23 */ /* 0x102fe20000010894 */
[----:B--2---:R-:W-:Y:S07]  /*9850*/  F2FP.BF16.PACK_AB R75, R162, R104 ;  /* 0x00000068a24b723e */ /* 0x004fee00000010ff */
[----:B------:R1:W-:Y:S01]  /*9860*/  MUFU.EX2 R160, R2 ;  /* 0x0000000200a07308 */ /* 0x0003e20000000800 */
[C---:B---3--:R-:W-:Y:S08]  /*9870*/  HMMA.16816.F32.BF16 R4, R72.reuse, R76, R4 ;  /* 0x0000004c4804723c */ /* 0x048ff00000041804 */
[C---:B------:R-:W-:Y:S01]  /*9880*/  HMMA.16816.F32.BF16 R8, R72.reuse, R78, R8 ;  /* 0x0000004e4808723c */ /* 0x040fe20000041808 */
[----:B------:R-:W2:Y:S07]  /*9890*/  LDSM.16.MT88.4 R76, [R200+0x5800] ;  /* 0x00580000c84c783b */ /* 0x000eae0000004200 */
[C---:B------:R-:W-:Y:S04]  /*98a0*/  HMMA.16816.F32.BF16 R12, R72.reuse, R80, R12 ;  /* 0x00000050480c723c */ /* 0x040fe8000004180c */
[--C-:B-1----:R-:W-:Y:S04]  /*98b0*/  FFMA.FTZ R2, R195, c[0x0][0x2d0], -R148.reuse ;  /* 0x0000b400c3027a23 */ /* 0x102fe80000010894 */
[C---:B------:R-:W-:Y:S01]  /*98c0*/  HMMA.16816.F32.BF16 R16, R72.reuse, R82, R16 ;  /* 0x000000524810723c */ /* 0x040fe20000041810 */
[----:B------:R1:W3:Y:S01]  /*98d0*/  MUFU.EX2 R161, R2 ;  /* 0x0000000200a17308 */ /* 0x0002e20000000800 */
[----:B------:R-:W3:Y:S06]  /*98e0*/  LDSM.16.MT88.4 R80, [R204+0x5800] ;  /* 0x00580000cc50783b */ /* 0x000eec0000004200 */
[C---:B------:R-:W-:Y:S08]  /*98f0*/  HMMA.16816.F32.BF16 R20, R72.reuse, R84, R20 ;  /* 0x000000544814723c */ /* 0x040ff00000041814 */
[C---:B------:R-:W-:Y:S01]  /*9900*/  HMMA.16816.F32.BF16 R24, R72.reuse, R86, R24 ;  /* 0x000000564818723c */ /* 0x040fe20000041818 */
[----:B------:R-:W3:Y:S07]  /*9910*/  LDSM.16.MT88.4 R84, [R203+0x5800] ;  /* 0x00580000cb54783b */ /* 0x000eee0000004200 */
        /* <DEDUP_REMOVED lines=8> */
[C---:B---3--:R-:W-:Y:S04]  /*99a0*/  HMMA.16816.F32.BF16 R44, R72.reuse, R80, R44 ;  /* 0x00000050482c723c */ /* 0x048fe8000004182c */
[--C-:B-1----:R-:W-:Y:S04]  /*99b0*/  FFMA.FTZ R2, R197, c[0x0][0x2d0], -R149.reuse ;  /* 0x0000b400c5027a23 */ /* 0x102fe80000010895 */
[C---:B------:R-:W-:Y:S01]  /*99c0*/  HMMA.16816.F32.BF16 R48, R72.reuse, R82, R48 ;  /* 0x000000524830723c */ /* 0x040fe20000041830 */
[----:B------:R1:W3:Y:S01]  /*99d0*/  MUFU.EX2 R115, R2 ;  /* 0x0000000200737308 */ /* 0x0002e20000000800 */
[----:B------:R-:W2:Y:S06]  /*99e0*/  LDSM.16.MT88.4 R80, [R204+0x2000] ;  /* 0x00200000cc50783b */ /* 0x000eac0000004200 */
[C---:B------:R-:W-:Y:S08]  /*99f0*/  HMMA.16816.F32.BF16 R52, R72.reuse, R84, R52 ;  /* 0x000000544834723c */ /* 0x040ff00000041834 */
[C---:B------:R-:W-:Y:S01]  /*9a00*/  HMMA.16816.F32.BF16 R56, R72.reuse, R86, R56 ;  /* 0x000000564838723c */ /* 0x040fe20000041838 */
[----:B------:R-:W2:Y:S07]  /*9a10*/  LDSM.16.MT88.4 R84, [R203+0x2000] ;  /* 0x00200000cb54783b */ /* 0x000eae0000004200 */
[C---:B----4-:R-:W-:Y:S04]  /*9a20*/  HMMA.16816.F32.BF16 R60, R72.reuse, R88, R60 ;  /* 0x00000058483c723c */ /* 0x050fe8000004183c */
[--C-:B-1----:R-:W-:Y:S04]  /*9a30*/  FFMA.FTZ R2, R198, c[0x0][0x2d0], -R148.reuse ;  /* 0x0000b400c6027a23 */ /* 0x102fe80000010894 */
[----:B------:R-:W-:Y:S01]  /*9a40*/  HMMA.16816.F32.BF16 R64, R72, R90, R64 ;  /* 0x0000005a4840723c */ /* 0x000fe20000041840 */
[----:B------:R1:W-:Y:S01]  /*9a50*/  MUFU.EX2 R113, R2 ;  /* 0x0000000200717308 */ /* 0x0003e20000000800 */
[----:B------:R-:W4:Y:S05]  /*9a60*/  LDSM.16.MT88.4 R88, [R206+0x2000] ;  /* 0x00200000ce58783b */ /* 0x000f2a0000004200 */
[----:B------:R-:W-:Y:S02]  /*9a70*/  F2FP.BF16.PACK_AB R72, R161, R160 ;  /* 0x000000a0a148723e */ /* 0x000fe400000010ff */
[----:B---3--:R-:W-:Y:S03]  /*9a80*/  F2FP.BF16.PACK_AB R73, R115, R114 ;  /* 0x000000727349723e */ /* 0x008fe600000010ff */
[--C-:B-1----:R-:W-:Y:S04]  /*9a90*/  FFMA.FTZ R2, R199, c[0x0][0x2d0], -R148.reuse ;  /* 0x0000b400c7027a23 */ /* 0x102fe80000010894 */
[----:B------:R1:W3:Y:S02]  /*9aa0*/  MUFU.EX2 R159, R2 ;  /* 0x00000002009f7308 */ /* 0x0002e40000000800 */
[----:B-1----:R-:W-:Y:S01]  /*9ab0*/  FFMA.FTZ R2, R230, c[0x0][0x2d0], -R149 ;  /* 0x0000b400e6027a23 */ /* 0x002fe20000010895 */
[----:B---3--:R-:W-:Y:S07]  /*9ac0*/  F2FP.BF16.PACK_AB R74, R159, R113 ;  /* 0x000000719f4a723e */ /* 0x008fee00000010ff */
[----:B------:R1:W-:Y:S01]  /*9ad0*/  MUFU.EX2 R112, R2 ;  /* 0x0000000200707308 */ /* 0x0003e20000000800 */
[----:B-----5:R-:W-:Y:S01]  /*9ae0*/  ISETP.GT.AND P0, PT, R192, R168, PT ;  /* 0x000000a8c000720c */ /* 0x020fe20003f04270 */
[----:B------:R-:W-:Y:S02]  /*9af0*/  IMAD.MOV.U32 R192, RZ, RZ, R229 ;  /* 0x000000ffffc07224 */ /* 0x000fe400078e00e5 */
[--C-:B-1----:R-:W-:Y:S06]  /*9b00*/  FFMA.FTZ R2, R231, c[0x0][0x2d0], -R149.reuse ;  /* 0x0000b400e7027a23 */ /* 0x102fec0000010895 */
        /* <DEDUP_REMOVED lines=11> */
[----:B------:R-:W5:Y:S06]  /*9bc0*/  LDSM.16.MT88.4 R80, [R204+0x6000] ;  /* 0x00600000cc50783b */ /* 0x000f6c0000004200 */
        /* <DEDUP_REMOVED lines=11> */
[C---:B-----5:R-:W-:Y:S04]  /*9c80*/  HMMA.16816.F32.BF16 R44, R72.reuse, R80, R44 ;  /* 0x00000050482c723c */ /* 0x060fe8000004182c */
[--C-:B-1----:R-:W-:Y:S04]  /*9c90*/  FFMA.FTZ R2, R243, c[0x0][0x2d0], -R149.reuse ;  /* 0x0000b400f3027a23 */ /* 0x102fe80000010895 */
[C---:B------:R-:W-:Y:S01]  /*9ca0*/  HMMA.16816.F32.BF16 R48, R72.reuse, R82, R48 ;  /* 0x000000524830723c */ /* 0x040fe20000041830 */
[----:B------:R1:W5:Y:S01]  /*9cb0*/  MUFU.EX2 R122, R2 ;  /* 0x00000002007a7308 */ /* 0x0003620000000800 */
[----:B------:R-:W2:Y:S06]  /*9cc0*/  LDSM.16.MT88.4 R80, [R204+0x2800] ;  /* 0x00280000cc50783b */ /* 0x000eac0000004200 */
[C---:B---3--:R-:W-:Y:S08]  /*9cd0*/  HMMA.16816.F32.BF16 R52, R72.reuse, R84, R52 ;  /* 0x000000544834723c */ /* 0x048ff00000041834 */
[C---:B------:R-:W-:Y:S01]  /*9ce0*/  HMMA.16816.F32.BF16 R56, R72.reuse, R86, R56 ;  /* 0x000000564838723c */ /* 0x040fe20000041838 */
[----:B------:R-:W3:Y:S07]  /*9cf0*/  LDSM.16.MT88.4 R84, [R203+0x2800] ;  /* 0x00280000cb54783b */ /* 0x000eee0000004200 */
[C---:B----4-:R-:W-:Y:S04]  /*9d00*/  HMMA.16816.F32.BF16 R60, R72.reuse, R88, R60 ;  /* 0x00000058483c723c */ /* 0x050fe8000004183c */
[--C-:B-1----:R-:W-:Y:S04]  /*9d10*/  FFMA.FTZ R2, R246, c[0x0][0x2d0], -R148.reuse ;  /* 0x0000b400f6027a23 */ /* 0x102fe80000010894 */
[----:B------:R-:W-:Y:S01]  /*9d20*/  HMMA.16816.F32.BF16 R64, R72, R90, R64 ;  /* 0x0000005a4840723c */ /* 0x000fe20000041840 */
[----:B------:R1:W-:Y:S01]  /*9d30*/  MUFU.EX2 R121, R2 ;  /* 0x0000000200797308 */ /* 0x0003e20000000800 */
[----:B------:R-:W4:Y:S05]  /*9d40*/  LDSM.16.MT88.4 R88, [R206+0x2800] ;  /* 0x00280000ce58783b */ /* 0x000f2a0000004200 */
[----:B------:R-:W-:Y:S02]  /*9d50*/  F2FP.BF16.PACK_AB R72, R157, R156 ;  /* 0x0000009c9d48723e */ /* 0x000fe400000010ff */
[----:B-----5:R-:W-:Y:S03]  /*9d60*/  F2FP.BF16.PACK_AB R73, R122, R123 ;  /* 0x0000007b7a49723e */ /* 0x020fe600000010ff */
[--C-:B-1----:R-:W-:Y:S04]  /*9d70*/  FFMA.FTZ R2, R245, c[0x0][0x2d0], -R148.reuse ;  /* 0x0000b400f5027a23 */ /* 0x102fe80000010894 */
[----:B------:R1:W5:Y:S02]  /*9d80*/  MUFU.EX2 R155, R2 ;  /* 0x00000002009b7308 */ /* 0x0003640000000800 */
[--C-:B-1----:R-:W-:Y:S01]  /*9d90*/  FFMA.FTZ R2, R248, c[0x0][0x2d0], -R149.reuse ;  /* 0x0000b400f8027a23 */ /* 0x102fe20000010895 */
[----:B-----5:R-:W-:Y:S07]  /*9da0*/  F2FP.BF16.PACK_AB R74, R155, R121 ;  /* 0x000000799b4a723e */ /* 0x020fee00000010ff */
[----:B------:R1:W-:Y:S02]  /*9db0*/  MUFU.EX2 R120, R2 ;  /* 0x0000000200787308 */ /* 0x0003e40000000800 */
[--C-:B-1----:R-:W-:Y:S08]  /*9dc0*/  FFMA.FTZ R2, R238, c[0x0][0x2d0], -R149.reuse ;  /* 0x0000b400ee027a23 */ /* 0x102ff00000010895 */
[----:B------:R-:W1:Y:S02]  /*9dd0*/  MUFU.EX2 R154, R2 ;  /* 0x00000002009a7308 */ /* 0x000e640000000800 */
[----:B-1----:R-:W-:Y:S01]  /*9de0*/  F2FP.BF16.PACK_AB R75, R154, R120 ;  /* 0x000000789a4b723e */ /* 0x002fe200000010ff */
[----:B------:R-:W-:Y:S02]  /*9df0*/  FFMA.FTZ R2, R128, c[0x0][0x2d0], -R148 ;  /* 0x0000b40080027a23 */ /* 0x000fe40000010894 */
[----:B------:R-:W-:Y:S02]  /*9e00*/  IMAD.MOV.U32 R128, RZ, RZ, R92 ;  /* 0x000000ffff807224 */ /* 0x000fe400078e005c */
[----:B------:R-:W1:Y:S03]  /*9e10*/  LDSM.16.MT88.4 R92, [R200+0x6800] ;  /* 0x00680000c85c783b */ /* 0x000e660000004200 */
[----:B------:R5:W-:Y:S01]  /*9e20*/  MUFU.EX2 R153, R2 ;  /* 0x0000000200997308 */ /* 0x000be20000000800 */
[C---:B--2---:R-:W-:Y:S03]  /*9e30*/  HMMA.16816.F32.BF16 R4, R72.reuse, R76, R4 ;  /* 0x0000004c4804723c */ /* 0x044fe60000041804 */
[--C-:B------:R-:W-:Y:S02]  /*9e40*/  FFMA.FTZ R0, R128, c[0x0][0x2d0], -R149.reuse ;  /* 0x0000b40080007a23 */ /* 0x100fe40000010895 */
[----:B------:R-:W-:Y:S03]  /*9e50*/  FFMA.FTZ R148, R242, c[0x0][0x2d0], -R148 ;  /* 0x0000b400f2947a23 */ /* 0x000fe60000010894 */
[C---:B------:R-:W-:Y:S01]  /*9e60*/  HMMA.16816.F32.BF16 R8, R72.reuse, R78, R8 ;  /* 0x0000004e4808723c */ /* 0x040fe20000041808 */
[----:B------:R-:W2:Y:S01]  /*9e70*/  LDSM.16.MT88.4 R76, [R204+0x6800] ;  /* 0x00680000cc4c783b */ /* 0x000ea20000004200 */
[----:B------:R4:W-:Y:S06]  /*9e80*/  MUFU.EX2 R128, R0 ;  /* 0x0000000000807308 */ /* 0x0009ec0000000800 */
[C---:B------:R-:W-:Y:S04]  /*9e90*/  HMMA.16816.F32.BF16 R12, R72.reuse, R80, R12 ;  /* 0x00000050480c723c */ /* 0x040fe8000004180c */
[----:B------:R-:W-:Y:S01]  /*9ea0*/  MUFU.EX2 R148, R148 ;  /* 0x0000009400947308 */ /* 0x000fe20000000800 */
[----:B-----5:R-:W-:Y:S03]  /*9eb0*/  FADD.FTZ R2, R136, R98 ;  /* 0x0000006288027221 */ /* 0x020fe60000010000 */
[C---:B------:R-:W-:Y:S01]  /*9ec0*/  HMMA.16816.F32.BF16 R16, R72.reuse, R82, R16 ;  /* 0x000000524810723c */ /* 0x040fe20000041810 */
[----:B------:R-:W5:Y:S03]  /*9ed0*/  LDSM.16.MT88.4 R80, [R203+0x6800] ;  /* 0x00680000cb50783b */ /* 0x000f660000004200 */
[----:B------:R-:W-:Y:S02]  /*9ee0*/  FADD.FTZ R2, R133, R2 ;  /* 0x0000000285027221 */ /* 0x000fe40000010000 */
[----:B------:R-:W-:Y:S02]  /*9ef0*/  MUFU.EX2 R136, R70 ;  /* 0x0000004600887308 */ /* 0x000fe40000000800 */
[C---:B---3--:R-:W-:Y:S04]  /*9f00*/  HMMA.16816.F32.BF16 R20, R72.reuse, R84, R20 ;  /* 0x000000544814723c */ /* 0x048fe80000041814 */
[----:B----4-:R-:W-:Y:S04]  /*9f10*/  FFMA.FTZ R0, R150, c[0x0][0x2d0], -R149 ;  /* 0x0000b40096007a23 */ /* 0x010fe80000010895 */
[C---:B------:R-:W-:Y:S01]  /*9f20*/  HMMA.16816.F32.BF16 R24, R72.reuse, R86, R24 ;  /* 0x000000564818723c */ /* 0x040fe20000041818 */
[----:B------:R-:W3:Y:S01]  /*9f30*/  LDSM.16.MT88.4 R84, [R206+0x6800] ;  /* 0x00680000ce54783b */ /* 0x000ee20000004200 */
[----:B------:R-:W-:Y:S06]  /*9f40*/  MUFU.EX2 R70, R100 ;  /* 0x0000006400467308 */ /* 0x000fec0000000800 */
[C---:B------:R-:W-:Y:S04]  /*9f50*/  HMMA.16816.F32.BF16 R28, R72.reuse, R88, R28 ;  /* 0x00000058481c723c */ /* 0x040fe8000004181c */
[----:B------:R4:W-:Y:S04]  /*9f60*/  MUFU.EX2 R150, R0 ;  /* 0x0000000000967308 */ /* 0x0009e80000000800 */
[C---:B------:R-:W-:Y:S01]  /*9f70*/  HMMA.16816.F32.BF16 R32, R72.reuse, R90, R32 ;  /* 0x0000005a4820723c */ /* 0x040fe20000041820 */
[----:B------:R-:W-:Y:S07]  /*9f80*/  LDSM.16.MT88.4 R88, [R203+0x3000] ;  /* 0x00300000cb58783b */ /* 0x000fee0000004200 */
[C---:B-1----:R-:W-:Y:S08]  /*9f90*/  HMMA.16816.F32.BF16 R36, R72.reuse, R92, R36 ;  /* 0x0000005c4824723c */ /* 0x042ff00000041824 */
[C---:B------:R-:W-:Y:S01]  /*9fa0*/  HMMA.16816.F32.BF16 R40, R72.reuse, R94, R40 ;  /* 0x0000005e4828723c */ /* 0x040fe20000041828 */
[----:B------:R-:W-:Y:S03]  /*9fb0*/  LDSM.16.MT88.4 R92, [R206+0x3000] ;  /* 0x00300000ce5c783b */ /* 0x000fe60000004200 */
[----:B----4-:R-:W-:Y:S02]  /*9fc0*/  FADD.FTZ R0, R137, R3 ;  /* 0x0000000389007221 */ /* 0x010fe40000010000 */
[--C-:B------:R-:W-:Y:S02]  /*9fd0*/  FFMA.FTZ R3, R135, c[0x0][0x2d0], -R149.reuse ;  /* 0x0000b40087037a23 */ /* 0x100fe40000010895 */
[C---:B--2---:R-:W-:Y:S02]  /*9fe0*/  HMMA.16816.F32.BF16 R44, R72.reuse, R76, R44 ;  /* 0x0000004c482c723c */ /* 0x044fe4000004182c */
[----:B------:R1:W2:Y:S02]  /*9ff0*/  MUFU.EX2 R137, R3 ;  /* 0x0000000300897308 */ /* 0x0002a40000000800 */
[----:B------:R-:W-:Y:S01]  /*a000*/  FADD.FTZ R0, R132, R0 ;  /* 0x0000000084007221 */ /* 0x000fe20000010000 */
[----:B------:R-:W-:Y:S01]  /*a010*/  MOV R132, R99 ;  /* 0x0000006300847202 */ /* 0x000fe20000000f00 */
[----:B------:R-:W-:Y:S01]  /*a020*/  FFMA.FTZ R149, R71, c[0x0][0x2d0], -R149 ;  /* 0x0000b40047957a23 */ /* 0x000fe20000010895 */
[----:B------:R-:W-:Y:S01]  /*a030*/  LDSM.16.MT88.4 R96, [R204+0x7000] ;  /* 0x00700000cc60783b */ /* 0x000fe20000004200 */
[C---:B------:R-:W-:Y:S04]  /*a040*/  HMMA.16816.F32.BF16 R48, R72.reuse, R78, R48 ;  /* 0x0000004e4830723c */ /* 0x040fe80000041830 */
[----:B------:R-:W4:Y:S01]  /*a050*/  MUFU.EX2 R71, R101 ;  /* 0x0000006500477308 */ /* 0x000f220000000800 */
[----:B------:R-:W-:Y:S02]  /*a060*/  FADD.FTZ R0, R119, R0 ;  /* 0x0000000077007221 */ /* 0x000fe40000010000 */
[----:B------:R-:W4:Y:S01]  /*a070*/  LDSM.16.MT88.4 R76, [R200+0x3000] ;  /* 0x00300000c84c783b */ /* 0x000f220000004200 */
[C---:B-----5:R-:W-:Y:S04]  /*a080*/  HMMA.16816.F32.BF16 R52, R72.reuse, R80, R52 ;  /* 0x000000504834723c */ /* 0x060fe80000041834 */
[----:B------:R-:W-:Y:S01]  /*a090*/  FADD.FTZ R2, R132, R2 ;  /* 0x0000000284027221 */ /* 0x000fe20000010000 */
[----:B------:R-:W-:Y:S01]  /*a0a0*/  F2FP.BF16.PACK_AB R132, R138, R139 ;  /* 0x0000008b8a84723e */ /* 0x000fe200000010ff */
[----:B------:R-:W5:Y:S02]  /*a0b0*/  MUFU.EX2 R149, R149 ;  /* 0x0000009500957308 */ /* 0x000f640000000800 */
[C---:B------:R-:W-:Y:S01]  /*a0c0*/  HMMA.16816.F32.BF16 R56, R72.reuse, R82, R56 ;  /* 0x000000524838723c */ /* 0x040fe20000041838 */
[----:B------:R-:W5:Y:S03]  /*a0d0*/  LDSM.16.MT88.4 R80, [R204+0x3000] ;  /* 0x00300000cc50783b */ /* 0x000f660000004200 */
[----:B-1----:R-:W-:Y:S01]  /*a0e0*/  FADD.FTZ R3, R110, R2 ;  /* 0x000000026e037221 */ /* 0x002fe20000010000 */
[----:B--2---:R-:W-:Y:S01]  /*a0f0*/  F2FP.BF16.PACK_AB R133, R136, R137 ;  /* 0x000000898885723e */ /* 0x004fe200000010ff */
[----:B------:R-:W-:Y:S02]  /*a100*/  FADD.FTZ R2, R111, R0 ;  /* 0x000000006f027221 */ /* 0x000fe40000010000 */
[C---:B---3--:R-:W-:Y:S04]  /*a110*/  HMMA.16816.F32.BF16 R60, R72.reuse, R84, R60 ;  /* 0x00000054483c723c */ /* 0x048fe8000004183c */
[----:B------:R-:W-:Y:S01]  /*a120*/  FADD.FTZ R0, R109, R3 ;  /* 0x000000036d007221 */ /* 0x000fe20000010000 */
[----:B----4-:R-:W-:Y:S01]  /*a130*/  F2FP.BF16.PACK_AB R134, R148, R71 ;  /* 0x000000479486723e */ /* 0x010fe200000010ff */
[----:B------:R-:W-:Y:S02]  /*a140*/  FADD.FTZ R2, R103, R2 ;  /* 0x0000000267027221 */ /* 0x000fe40000010000 */
[----:B------:R-:W-:Y:S01]  /*a150*/  HMMA.16816.F32.BF16 R64, R72, R86, R64 ;  /* 0x000000564840723c */ /* 0x000fe20000041840 */
[----:B------:R-:W1:Y:S03]  /*a160*/  LDSM.16.MT88.4 R84, [R200+0x7000] ;  /* 0x00700000c854783b */ /* 0x000e660000004200 */
[----:B------:R-:W-:Y:S02]  /*a170*/  FADD.FTZ R0, R102, R0 ;  /* 0x0000000066007221 */ /* 0x000fe40000010000 */
[----:B------:R-:W-:Y:S01]  /*a180*/  FADD.FTZ R2, R108, R2 ;  /* 0x000000026c027221 */ /* 0x000fe20000010000 */
[----:B------:R-:W-:Y:S01]  /*a190*/  F2FP.BF16.PACK_AB R72, R152, R153 ;  /* 0x000000999848723e */ /* 0x000fe200000010ff */
[----:B------:R-:W-:Y:S01]  /*a1a0*/  FADD.FTZ R0, R118, R0 ;  /* 0x0000000076007221 */ /* 0x000fe20000010000 */
[----:B------:R-:W-:Y:S01]  /*a1b0*/  F2FP.BF16.PACK_AB R73, R130, R131 ;  /* 0x000000838249723e */ /* 0x000fe200000010ff */
[----:B------:R-:W-:Y:S02]  /*a1c0*/  LDSM.16.MT88.4 R100, [R206+0x3800] ;  /* 0x00380000ce64783b */ /* 0x000fe40000004200 */
[----:B------:R-:W-:Y:S01]  /*a1d0*/  F2FP.BF16.PACK_AB R74, R151, R129 ;  /* 0x00000081974a723e */ /* 0x000fe200000010ff */
[----:B------:R-:W-:Y:S01]  /*a1e0*/  FADD.FTZ R2, R117, R2 ;  /* 0x0000000275027221 */ /* 0x000fe20000010000 */
[----:B------:R-:W-:Y:S01]  /*a1f0*/  F2FP.BF16.PACK_AB R75, R150, R128 ;  /* 0x00000080964b723e */ /* 0x000fe200000010ff */
[----:B------:R-:W-:Y:S01]  /*a200*/  FADD.FTZ R0, R116, R0 ;  /* 0x0000000074007221 */ /* 0x000fe20000010000 */
[----:B-----5:R-:W-:Y:S01]  /*a210*/  F2FP.BF16.PACK_AB R135, R149, R70 ;  /* 0x000000469587723e */ /* 0x020fe200000010ff */
[----:B------:R-:W-:Y:S01]  /*a220*/  FADD.FTZ R2, R237, R2 ;  /* 0x00000002ed027221 */ /* 0x000fe20000010000 */
[----:B------:R-:W-:Y:S01]  /*a230*/  LDSM.16.MT88.4 R108, [R200+0x7800] ;  /* 0x00780000c86c783b */ /* 0x000fe20000004200 */
[----:B------:R-:W-:Y:S02]  /*a240*/  FADD.FTZ R0, R235, R0 ;  /* 0x00000000eb007221 */ /* 0x000fe40000010000 */
[C---:B------:R-:W-:Y:S03]  /*a250*/  HMMA.16816.F32.BF16 R4, R72.reuse, R76, R4 ;  /* 0x0000004c4804723c */ /* 0x040fe60000041804 */
[----:B------:R-:W-:Y:S02]  /*a260*/  FADD.FTZ R0, R126, R0 ;  /* 0x000000007e007221 */ /* 0x000fe40000010000 */
[----:B------:R-:W-:Y:S01]  /*a270*/  LDSM.16.MT88.4 R116, [R204+0x7800] ;  /* 0x00780000cc74783b */ /* 0x000fe20000004200 */
[----:B------:R-:W-:Y:S02]  /*a280*/  FADD.FTZ R2, R234, R2 ;  /* 0x00000002ea027221 */ /* 0x000fe40000010000 */
[C---:B------:R-:W-:Y:S04]  /*a290*/  HMMA.16816.F32.BF16 R8, R72.reuse, R78, R8 ;  /* 0x0000004e4808723c */ /* 0x040fe80000041808 */
[----:B------:R-:W-:Y:S01]  /*a2a0*/  FADD.FTZ R2, R127, R2 ;  /* 0x000000027f027221 */ /* 0x000fe20000010000 */
[----:B------:R-:W2:Y:S01]  /*a2b0*/  LDSM.16.MT88.4 R76, [R203+0x7000] ;  /* 0x00700000cb4c783b */ /* 0x000ea20000004200 */
[----:B------:R-:W-:Y:S02]  /*a2c0*/  FADD.FTZ R0, R125, R0 ;  /* 0x000000007d007221 */ /* 0x000fe40000010000 */
[C---:B------:R-:W-:Y:S04]  /*a2d0*/  HMMA.16816.F32.BF16 R12, R72.reuse, R80, R12 ;  /* 0x00000050480c723c */ /* 0x040fe8000004180c */
[----:B------:R-:W-:Y:S02]  /*a2e0*/  FADD.FTZ R2, R124, R2 ;  /* 0x000000027c027221 */ /* 0x000fe40000010000 */
[----:B------:R-:W-:Y:S01]  /*a2f0*/  LDSM.16.MT88.4 R124, [R203+0x7800] ;  /* 0x00780000cb7c783b */ /* 0x000fe20000004200 */
[----:B------:R-:W-:Y:S01]  /*a300*/  FADD.FTZ R0, R106, R0 ;  /* 0x000000006a007221 */ /* 0x000fe20000010000 */
[C---:B------:R-:W-:Y:S04]  /*a310*/  HMMA.16816.F32.BF16 R16, R72.reuse, R82, R16 ;  /* 0x000000524810723c */ /* 0x040fe80000041810 */
[----:B------:R-:W-:Y:S02]  /*a320*/  FADD.FTZ R2, R193, R2 ;  /* 0x00000002c1027221 */ /* 0x000fe40000010000 */
[----:B------:R-:W3:Y:S01]  /*a330*/  LDSM.16.MT88.4 R80, [R206+0x7000] ;  /* 0x00700000ce50783b */ /* 0x000ee20000004200 */
[----:B------:R-:W-:Y:S01]  /*a340*/  FADD.FTZ R0, R107, R0 ;  /* 0x000000006b007221 */ /* 0x000fe20000010000 */
[C---:B------:R-:W-:Y:S04]  /*a350*/  HMMA.16816.F32.BF16 R20, R72.reuse, R88, R20 ;  /* 0x000000584814723c */ /* 0x040fe80000041814 */
[----:B------:R-:W-:Y:S02]  /*a360*/  FADD.FTZ R2, R105, R2 ;  /* 0x0000000269027221 */ /* 0x000fe40000010000 */
[----:B------:R-:W-:Y:S02]  /*a370*/  FADD.FTZ R0, R104, R0 ;  /* 0x0000000068007221 */ /* 0x000fe40000010000 */
[C---:B------:R-:W-:Y:S01]  /*a380*/  HMMA.16816.F32.BF16 R24, R72.reuse, R90, R24 ;  /* 0x0000005a4818723c */ /* 0x040fe20000041818 */
[----:B------:R-:W-:Y:S03]  /*a390*/  LDSM.16.MT88.4 R88, [R204+0x3800] ;  /* 0x00380000cc58783b */ /* 0x000fe60000004200 */
[----:B------:R-:W-:Y:S02]  /*a3a0*/  FADD.FTZ R2, R163, R2 ;  /* 0x00000002a3027221 */ /* 0x000fe40000010000 */
[----:B------:R-:W-:Y:S02]  /*a3b0*/  FADD.FTZ R0, R162, R0 ;  /* 0x00000000a2007221 */ /* 0x000fe40000010000 */
[C---:B------:R-:W-:Y:S04]  /*a3c0*/  HMMA.16816.F32.BF16 R28, R72.reuse, R92, R28 ;  /* 0x0000005c481c723c */ /* 0x040fe8000004181c */
[----:B------:R-:W-:Y:S02]  /*a3d0*/  FADD.FTZ R2, R160, R2 ;  /* 0x00000002a0027221 */ /* 0x000fe40000010000 */
[----:B------:R-:W-:Y:S02]  /*a3e0*/  FADD.FTZ R0, R114, R0 ;  /* 0x0000000072007221 */ /* 0x000fe40000010000 */
[C---:B------:R-:W-:Y:S01]  /*a3f0*/  HMMA.16816.F32.BF16 R32, R72.reuse, R94, R32 ;  /* 0x0000005e4820723c */ /* 0x040fe20000041820 */
[----:B------:R-:W-:Y:S03]  /*a400*/  LDSM.16.MT88.4 R92, [R203+0x3800] ;  /* 0x00380000cb5c783b */ /* 0x000fe60000004200 */
[----:B------:R-:W-:Y:S02]  /*a410*/  FADD.FTZ R2, R161, R2 ;  /* 0x00000002a1027221 */ /* 0x000fe40000010000 */
[----:B------:R-:W-:Y:S02]  /*a420*/  FADD.FTZ R0, R115, R0 ;  /* 0x0000000073007221 */ /* 0x000fe40000010000 */
[C---:B-1----:R-:W-:Y:S04]  /*a430*/  HMMA.16816.F32.BF16 R36, R72.reuse, R84, R36 ;  /* 0x000000544824723c */ /* 0x042fe80000041824 */
[----:B------:R-:W-:Y:S02]  /*a440*/  FADD.FTZ R2, R113, R2 ;  /* 0x0000000271027221 */ /* 0x000fe40000010000 */
[----:B------:R-:W-:Y:S02]  /*a450*/  FADD.FTZ R0, R112, R0 ;  /* 0x0000000070007221 */ /* 0x000fe40000010000 */
[C---:B------:R-:W-:Y:S01]  /*a460*/  HMMA.16816.F32.BF16 R40, R72.reuse, R86, R40 ;  /* 0x000000564828723c */ /* 0x040fe20000041828 */
[----:B------:R-:W1:Y:S03]  /*a470*/  LDSM.16.MT88.4 R84, [R200+0x3800] ;  /* 0x00380000c854783b */ /* 0x000e660000004200 */
[----:B------:R-:W-:Y:S02]  /*a480*/  FADD.FTZ R2, R159, R2 ;  /* 0x000000029f027221 */ /* 0x000fe40000010000 */
[----:B------:R-:W-:Y:S02]  /*a490*/  FADD.FTZ R0, R158, R0 ;  /* 0x000000009e007221 */ /* 0x000fe40000010000 */
[C---:B------:R-:W-:Y:S04]  /*a4a0*/  HMMA.16816.F32.BF16 R44, R72.reuse, R96, R44 ;  /* 0x00000060482c723c */ /* 0x040fe8000004182c */
[----:B------:R-:W-:Y:S02]  /*a4b0*/  FADD.FTZ R2, R156, R2 ;  /* 0x000000029c027221 */ /* 0x000fe40000010000 */
[----:B------:R-:W-:Y:S02]  /*a4c0*/  FADD.FTZ R0, R123, R0 ;  /* 0x000000007b007221 */ /* 0x000fe40000010000 */
[C---:B------:R-:W-:Y:S04]  /*a4d0*/  HMMA.16816.F32.BF16 R48, R72.reuse, R98, R48 ;  /* 0x000000624830723c */ /* 0x040fe80000041830 */
[----:B------:R-:W-:Y:S02]  /*a4e0*/  FADD.FTZ R2, R157, R2 ;  /* 0x000000029d027221 */ /* 0x000fe40000010000 */
[----:B------:R-:W-:Y:S02]  /*a4f0*/  FADD.FTZ R0, R122, R0 ;  /* 0x000000007a007221 */ /* 0x000fe40000010000 */
[C---:B--2---:R-:W-:Y:S04]  /*a500*/  HMMA.16816.F32.BF16 R52, R72.reuse, R76, R52 ;  /* 0x0000004c4834723c */ /* 0x044fe80000041834 */
[----:B------:R-:W-:Y:S02]  /*a510*/  FADD.FTZ R2, R121, R2 ;  /* 0x0000000279027221 */ /* 0x000fe40000010000 */
[----:B------:R-:W-:Y:S02]  /*a520*/  FADD.FTZ R0, R120, R0 ;  /* 0x0000000078007221 */ /* 0x000fe40000010000 */
[C---:B------:R-:W-:Y:S04]  /*a530*/  HMMA.16816.F32.BF16 R56, R72.reuse, R78, R56 ;  /* 0x0000004e4838723c */ /* 0x040fe80000041838 */
[----:B------:R-:W-:Y:S02]  /*a540*/  FADD.FTZ R2, R155, R2 ;  /* 0x000000029b027221 */ /* 0x000fe40000010000 */
[----:B------:R-:W-:Y:S02]  /*a550*/  FADD.FTZ R0, R154, R0 ;  /* 0x000000009a007221 */ /* 0x000fe40000010000 */
[C---:B---3--:R-:W-:Y:S04]  /*a560*/  HMMA.16816.F32.BF16 R60, R72.reuse, R80, R60 ;  /* 0x00000050483c723c */ /* 0x048fe8000004183c */
[----:B------:R-:W-:Y:S02]  /*a570*/  FADD.FTZ R2, R153, R2 ;  /* 0x0000000299027221 */ /* 0x000fe40000010000 */
[----:B------:R-:W-:Y:S02]  /*a580*/  FADD.FTZ R0, R131, R0 ;  /* 0x0000000083007221 */ /* 0x000fe40000010000 */
[----:B------:R-:W-:Y:S04]  /*a590*/  HMMA.16816.F32.BF16 R64, R72, R82, R64 ;  /* 0x000000524840723c */ /* 0x000fe80000041840 */
[----:B------:R-:W-:Y:S02]  /*a5a0*/  FADD.FTZ R2, R152, R2 ;  /* 0x0000000298027221 */ /* 0x000fe40000010000 */
[----:B------:R-:W-:Y:S02]  /*a5b0*/  FADD.FTZ R0, R130, R0 ;  /* 0x0000000082007221 */ /* 0x000fe40000010000 */
[C---:B-1----:R-:W-:Y:S01]  /*a5c0*/  HMMA.16816.F32.BF16 R72, R132.reuse, R84, R4 ;  /* 0x000000548448723c */ /* 0x042fe20000041804 */
[----:B------:R-:W1:Y:S04]  /*a5d0*/  LDSM.16.MT88.4 R4, [R206+0x7800] ;  /* 0x00780000ce04783b */ /* 0x000e680000004200 */
[----:B------:R-:W-:Y:S02]  /*a5e0*/  FADD.FTZ R2, R129, R2 ;  /* 0x0000000281027221 */ /* 0x000fe40000010000 */
[----:B------:R-:W-:Y:S01]  /*a5f0*/  FADD.FTZ R0, R128, R0 ;  /* 0x0000000080007221 */ /* 0x000fe20000010000 */
[C---:B------:R-:W-:Y:S04]  /*a600*/  HMMA.16816.F32.BF16 R76, R132.reuse, R86, R8 ;  /* 0x00000056844c723c */ /* 0x040fe80000041808 */
        /* <DEDUP_REMOVED lines=10> */
[----:B------:R-:W-:Y:S01]  /*a6b0*/  FADD.FTZ R0, R70, R3 ;  /* 0x0000000346007221 */ /* 0x000fe20000010000 */
[----:B------:R-:W-:Y:S01]  /*a6c0*/  MOV R70, R68 ;  /* 0x0000004400467202 */ /* 0x000fe20000000f00 */
[C---:B------:R-:W-:Y:S04]  /*a6d0*/  HMMA.16816.F32.BF16 R92, R132.reuse, R94, R24 ;  /* 0x0000005e845c723c */ /* 0x040fe80000041818 */
[----:B------:R-:W-:Y:S01]  /*a6e0*/  FADD.FTZ R2, R148, R2 ;  /* 0x0000000294027221 */ /* 0x000fe20000010000 */
[----:B------:R-:W-:Y:S01]  /*a6f0*/  MOV R3, R69 ;  /* 0x0000004500037202 */ /* 0x000fe20000000f00 */
[----:B------:R-:W-:Y:S02]  /*a700*/  FADD.FTZ R0, R149, R0 ;  /* 0x0000000095007221 */ /* 0x000fe40000010000 */
[C---:B------:R-:W-:Y:S01]  /*a710*/  HMMA.16816.F32.BF16 R96, R132.reuse, R100, R28 ;  /* 0x000000648460723c */ /* 0x040fe2000004181c */
[----:B------:R2:W-:Y:S04]  /*a720*/  STL [R1+0x4], R2 ;  /* 0x0000040201007387 */ /* 0x0005e80000100800 */
[----:B------:R2:W-:Y:S03]  /*a730*/  STL [R1+0x10], R0 ;  /* 0x0000100001007387 */ /* 0x0005e60000100800 */
        /* <DEDUP_REMOVED lines=8> */
[----:B------:R-:W-:Y:S01]  /*a7c0*/  HMMA.16816.F32.BF16 R132, R132, R6, R64 ;  /* 0x000000068484723c */ /* 0x000fe20000041840 */
[----:B--2---:R-:W-:-:S07]  /*a7d0*/  @P0 BRA `(.L_x_444) ;  /* 0xffffb77000000947 */ /* 0x004fce000383ffff */
.L_x_443:
[----:B------:R-:W-:-:S13]  /*a7e0*/  ISETP.GE.AND P0, PT, R229, RZ, PT ;  /* 0x000000ffe500720c */ /* 0x000fda0003f06270 */
[----:B------:R-:W-:Y:S05]  /*a7f0*/  @!P0 BRA `(.L_x_445) ;  /* 0x00003f7000008947 */ /* 0x000fea0003800000 */
[----:B------:R-:W-:Y:S02]  /*a800*/  MOV R71, R68 ;  /* 0x0000004400477202 */ /* 0x000fe40000000f00 */
[----:B------:R-:W-:Y:S02]  /*a810*/  MOV R70, R69 ;  /* 0x0000004500467202 */ /* 0x000fe40000000f00 */
.L_x_446:
[----:B------:R-:W2:Y:S01]  /*a820*/  LDL.64 R38, [R1+0x20] ;  /* 0x0000200001267983 */ /* 0x000ea20000100a00 */
[----:B------:R-:W-:Y:S04]  /*a830*/  DEPBAR.LE SB0, 0x0 ;  /* 0x000080000000791a */ /* 0x000fe80000000000 */
[----:B------:R-:W-:Y:S01]  /*a840*/  WARPSYNC 0xffffffff ;  /* 0xffffffff00007948 */ /* 0x000fe20003800000 */
[----:B------:R-:W3:Y:S01]  /*a850*/  LDL R37, [R1+0x28] ;  /* 0x0000280001257983 */ /* 0x000ee20000100800 */
[----:B-1----:R-:W-:Y:S01]  /*a860*/  SHF.R.S32.HI R0, RZ, 0x1f, R229 ;  /* 0x0000001fff007819 */ /* 0x002fe200000114e5 */
[C---:B------:R-:W-:Y:S01]  /*a870*/  IMAD.WIDE.U32 R2, R229.reuse, c[0x0][0x208], RZ ;  /* 0x00008200e5027a25 */ /* 0x040fe200078e00ff */
[----:B------:R-:W-:Y:S01]  /*a880*/  MOV R230, 0x6 ;  /* 0x0000000600e67802 */ /* 0x000fe20000000f00 */
[----:B------:R-:W4:Y:S02]  /*a890*/  LDL.64 R46, [R1+0x8] ;  /* 0x00000800012e7983 */ /* 0x000f240000100a00 */
[----:B------:R-:W-:Y:S01]  /*a8a0*/  IMAD R0, R0, c[0x0][0x208], RZ ;  /* 0x0000820000007a24 */ /* 0x000fe200078e02ff */
[C---:B------:R-:W-:Y:S03]  /*a8b0*/  SHF.L.U32 R36, R2.reuse, 0x7, RZ ;  /* 0x0000000702247819 */ /* 0x040fe600000006ff */
[----:B------:R-:W-:Y:S01]  /*a8c0*/  BAR.SYNC.DEFER_BLOCKING 0x0 ;  /* 0x0000000000007b1d */ /* 0x000fe20000010000 */
[----:B------:R-:W-:Y:S05]  /*a8d0*/  IMAD R0, R229, c[0x0][0x20c], R0 ;  /* 0x00008300e5007a24 */ /* 0x000fea00078e0200 */
[----:B------:R-:W-:Y:S04]  /*a8e0*/  IADD3 R3, R3, R0, RZ ;  /* 0x0000000003037210 */ /* 0x000fe80007ffe0ff */
[----:B------:R-:W-:Y:S01]  /*a8f0*/  SHF.L.U64.HI R2, R2, 0x7, R3 ;  /* 0x0000000702027819 */ /* 0x000fe20000010203 */
[----:B------:R-:W1:Y:S08]  /*a900*/  LDSM.16.M88.4 R8, [R201] ;  /* 0x00000000c908783b */ /* 0x000e700000000200 */
[----:B------:R-:W5:Y:S08]  /*a910*/  LDSM.16.M88.4 R16, [R201+0x800] ;  /* 0x00080000c910783b */ /* 0x000f700000000200 */
[----:B------:R-:W5:Y:S08]  /*a920*/  LDSM.16.M88.4 R24, [R201+0x1000] ;  /* 0x00100000c918783b */ /* 0x000f700000000200 */
[----:B------:R-:W5:Y:S08]  /*a930*/  LDSM.16.M88.4 R32, [R201+0x1800] ;  /* 0x00180000c920783b */ /* 0x000f700000000200 */
[----:B------:R-:W2:Y:S01]  /*a940*/  LDSM.16.M88.4 R40, [R201+0x2000] ;  /* 0x00200000c928783b */ /* 0x000ea20000000200 */
        /* <DEDUP_REMOVED lines=11> */
[----:B------:R-:W1:Y:S01]  /*aa00*/  LDSM.16.M88.4 R152, [R221] ;  /* 0x00000000dd98783b */ /* 0x000e620000000200 */
[C---:B------:R-:W-:Y:S07]  /*aa10*/  HMMA.16816.F32.BF16 R28, R140.reuse, R32, RZ ;  /* 0x000000208c1c723c */ /* 0x040fee00000418ff */
[----:B------:R-:W1:Y:S01]  /*aa20*/  LDSM.16.M88.4 R156, [R220] ;  /* 0x00000000dc9c783b */ /* 0x000e620000000200 */
[C---:B------:R-:W-:Y:S07]  /*aa30*/  HMMA.16816.F32.BF16 R32, R140.reuse, R34, RZ ;  /* 0x000000228c20723c */ /* 0x040fee00000418ff */
[----:B------:R-:W1:Y:S08]  /*aa40*/  LDSM.16.M88.4 R160, [R219] ;  /* 0x00000000dba0783b */ /* 0x000e700000000200 */
[----:B------:R-:W1:Y:S08]  /*aa50*/  LDSM.16.M88.4 R168, [R218] ;  /* 0x00000000daa8783b */ /* 0x000e700000000200 */
[----:B------:R-:W1:Y:S08]  /*aa60*/  LDSM.16.M88.4 R192, [R217] ;  /* 0x00000000d9c0783b */ /* 0x000e700000000200 */
[----:B------:R-:W1:Y:S01]  /*aa70*/  LDSM.16.M88.4 R196, [R216] ;  /* 0x00000000d8c4783b */ /* 0x000e620000000200 */
[----:B--2---:R-:W-:Y:S04]  /*aa80*/  IADD3 R0, P1, R36, R38, RZ ;  /* 0x0000002624007210 */ /* 0x004fe80007f3e0ff */
[----:B------:R-:W-:Y:S02]  /*aa90*/  LEA R44, P0, R0, c[0x0][0x1f8], 0x1 ;  /* 0x00007e00002c7a11 */ /* 0x000fe400078008ff */
[----:B---3--:R-:W-:Y:S04]  /*aaa0*/  IADD3.X R3, R2, R37, RZ, P1, !PT ;  /* 0x0000002502037210 */ /* 0x008fe80000ffe4ff */
[----:B------:R-:W-:Y:S02]  /*aab0*/  LEA.HI.X R45, R0, c[0x0][0x1fc], R3, 0x1, P0 ;  /* 0x00007f00002d7a11 */ /* 0x000fe400000f0c03 */
[----:B----4-:R-:W-:Y:S02]  /*aac0*/  ISETP.GE.AND P0, PT, R46, c[0x0][0x1d4], PT ;  /* 0x000075002e007a0c */ /* 0x010fe40003f06270 */
[----:B------:R-:W-:Y:S02]  /*aad0*/  IADD3 R0, P3, P2, R36, 0x40, R38 ;  /* 0x0000004024007810 */ /* 0x000fe40007a7e026 */
[----:B------:R-:W-:Y:S02]  /*aae0*/  MOV R3, c[0x0][0x208] ;  /* 0x0000820000037a02 */ /* 0x000fe40000000f00 */
[----:B------:R-:W-:Y:S02]  /*aaf0*/  LEA R54, P1, R0, c[0x0][0x1f8], 0x1 ;  /* 0x00007e0000367a11 */ /* 0x000fe400078208ff */
[----:B------:R-:W-:Y:S02]  /*ab00*/  IADD3.X R2, R2, RZ, R37, P3, P2 ;  /* 0x000000ff02027210 */ /* 0x000fe40001fe4425 */
[C---:B------:R-:W-:Y:S01]  /*ab10*/  HMMA.16816.F32.BF16 R36, R140.reuse, R40, RZ ;  /* 0x000000288c24723c */ /* 0x040fe200000418ff */
[C---:B------:R-:W-:Y:S02]  /*ab20*/  SHF.L.U32 R60, R3.reuse, 0x6, RZ ;  /* 0x00000006033c7819 */ /* 0x040fe400000006ff */
[----:B------:R-:W-:Y:S01]  /*ab30*/  @!PT LDS RZ, [RZ] ;  /* 0x00000000fffff984 */ /* 0x000fe20000000800 */
[----:B------:R-:W-:Y:S01]  /*ab40*/  @!PT LDS RZ, [RZ] ;  /* 0x00000000fffff984 */ /* 0x000fe20000000800 */
[----:B------:R-:W-:Y:S01]  /*ab50*/  @!PT LDS RZ, [RZ] ;  /* 0x00000000fffff984 */ /* 0x000fe20000000800 */
[----:B------:R1:W-:Y:S01]  /*ab60*/  LDGSTS.E.BYPASS.LTC128B.128 [R228+0x100], [R44.64], !P0 ;  /* 0x001000002ce47fae */ /* 0x0003e2000c101d46 */
[----:B------:R-:W-:Y:S02]  /*ab70*/  LEA.HI.X R55, R0, c[0x0][0x1fc], R2, 0x1, P1 ;  /* 0x00007f0000377a11 */ /* 0x000fe400008f0c02 */
[----:B------:R-:W-:Y:S02]  /*ab80*/  IADD3 R2, P1, R44, R60, RZ ;  /* 0x0000003c2c027210 */ /* 0x000fe40007f3e0ff */
[C---:B------:R-:W-:Y:S01]  /*ab90*/  HMMA.16816.F32.BF16 R40, R140.reuse, R42, RZ ;  /* 0x0000002a8c28723c */ /* 0x040fe200000418ff */
[----:B------:R-:W-:Y:S02]  /*aba0*/  SHF.L.U64.HI R0, R3, R230, c[0x0][0x20c] ;  /* 0x0000830003007619 */ /* 0x000fe400000102e6 */
[----:B------:R2:W-:Y:S01]  /*abb0*/  LDGSTS.E.BYPASS.LTC128B.128 [R228+0x4100], [R54.64], !P6 ;  /* 0x0410000036e47fae */ /* 0x0005e2000f101d46 */
[----:B------:R-:W-:Y:S02]  /*abc0*/  IADD3 R52, P2, R2, R60, RZ ;  /* 0x0000003c02347210 */ /* 0x000fe40007f5e0ff */
[----:B------:R-:W-:Y:S02]  /*abd0*/  IADD3.X R3, R45, R0, RZ, P1, !PT ;  /* 0x000000002d037210 */ /* 0x000fe40000ffe4ff */
[----:B------:R-:W-:Y:S03]  /*abe0*/  IADD3 R60, P1, R52, R60, RZ ;  /* 0x0000003c343c7210 */ /* 0x000fe60007f3e0ff */
[----:B------:R3:W-:Y:S01]  /*abf0*/  LDGSTS.E.BYPASS.LTC128B.128 [R228+0x1100], [R2.64], !P0 ;  /* 0x0110000002e47fae */ /* 0x0007e2000c101d46 */
[-C--:B------:R-:W-:Y:S04]  /*ac00*/  IADD3.X R53, R3, R0.reuse, RZ, P2, !PT ;  /* 0x0000000003357210 */ /* 0x080fe800017fe4ff */
[----:B------:R-:W-:Y:S02]  /*ac10*/  IADD3.X R61, R53, R0, RZ, P1, !PT ;  /* 0x00000000353d7210 */ /* 0x000fe40000ffe4ff */
[C---:B------:R-:W-:Y:S01]  /*ac20*/  ISETP.GT.AND P1, PT, R229.reuse, RZ, PT ;  /* 0x000000ffe500720c */ /* 0x040fe20003f24270 */
[----:B------:R3:W-:Y:S01]  /*ac30*/  LDGSTS.E.BYPASS.LTC128B.128 [R228+0x5100], [R2.64+0x80], !P6 ;  /* 0x0510008002e47fae */ /* 0x0007e2000f101d46 */
[----:B------:R-:W-:Y:S01]  /*ac40*/  IADD3 R229, R229, -0x1, RZ ;  /* 0xffffffffe5e57810 */ /* 0x000fe20007ffe0ff */
[C---:B-1----:R-:W-:Y:S06]  /*ac50*/  HMMA.16816.F32.BF16 R44, R140.reuse, R48, RZ ;  /* 0x000000308c2c723c */ /* 0x042fec00000418ff */
[----:B------:R2:W-:Y:S02]  /*ac60*/  LDGSTS.E.BYPASS.LTC128B.128 [R228+0x2100], [R52.64], !P0 ;  /* 0x0210000034e47fae */ /* 0x0005e4000c101d46 */
[C---:B------:R-:W-:Y:S06]  /*ac70*/  HMMA.16816.F32.BF16 R48, R140.reuse, R50, RZ ;  /* 0x000000328c30723c */ /* 0x040fec00000418ff */
[----:B------:R2:W-:Y:S08]  /*ac80*/  LDGSTS.E.BYPASS.LTC128B.128 [R228+0x6100], [R52.64+0x80], !P6 ;  /* 0x0610008034e47fae */ /* 0x0005f0000f101d46 */
[----:B------:R5:W-:Y:S08]  /*ac90*/  LDGSTS.E.BYPASS.LTC128B.128 [R228+0x3100], [R60.64], !P0 ;  /* 0x031000003ce47fae */ /* 0x000bf0000c101d46 */
[----:B------:R5:W-:Y:S08]  /*aca0*/  LDGSTS.E.BYPASS.LTC128B.128 [R228+0x7100], [R60.64+0x80], !P6 ;  /* 0x071000803ce47fae */ /* 0x000bf0000f101d46 */
[----:B------:R-:W0:Y:S01]  /*acb0*/  LDGDEPBAR ;  /* 0x00000000000079af */ /* 0x000e220000000000 */
[C---:B--2---:R-:W-:Y:S08]  /*acc0*/  HMMA.16816.F32.BF16 R52, R140.reuse, R56, RZ ;  /* 0x000000388c34723c */ /* 0x044ff000000418ff */
        /* <DEDUP_REMOVED lines=8> */
[----:B------:R-:W2:Y:S07]  /*ad50*/  LDSM.16.M88.4 R148, [R205+0x800] ;  /* 0x00080000cd94783b */ /* 0x000eae0000000200 */
[C---:B------:R-:W-:Y:S08]  /*ad60*/  HMMA.16816.F32.BF16 R20, R144.reuse, R152, R20 ;  /* 0x000000989014723c */ /* 0x040ff00000041814 */
        /* <DEDUP_REMOVED lines=10> */
[----:B------:R-:W2:Y:S07]  /*ae10*/  LDSM.16.M88.4 R168, [R205+0x2800] ;  /* 0x00280000cda8783b */ /* 0x000eae0000000200 */
[C---:B------:R-:W-:Y:S08]  /*ae20*/  HMMA.16816.F32.BF16 R52, R144.reuse, R192, R52 ;  /* 0x000000c09034723c */ /* 0x040ff00000041834 */
[C---:B------:R-:W-:Y:S01]  /*ae30*/  HMMA.16816.F32.BF16 R56, R144.reuse, R194, R56 ;  /* 0x000000c29038723c */ /* 0x040fe20000041838 */
[----:B------:R-:W-:Y:S07]  /*ae40*/  LDSM.16.M88.4 R192, [R202+0x1000] ;  /* 0x00100000cac0783b */ /* 0x000fee0000000200 */
[C---:B------:R-:W-:Y:S08]  /*ae50*/  HMMA.16816.F32.BF16 R60, R144.reuse, R196, R60 ;  /* 0x000000c4903c723c */ /* 0x040ff0000004183c */
[----:B------:R-:W-:Y:S08]  /*ae60*/  HMMA.16816.F32.BF16 R64, R144, R198, R64 ;  /* 0x000000c69040723c */ /* 0x000ff00000041840 */
[C---:B-1----:R-:W-:Y:S08]  /*ae70*/  HMMA.16816.F32.BF16 R4, R164.reuse, R136, R4 ;  /* 0x00000088a404723c */ /* 0x042ff00000041804 */
[C---:B------:R-:W-:Y:S01]  /*ae80*/  HMMA.16816.F32.BF16 R8, R164.reuse, R138, R8 ;  /* 0x0000008aa408723c */ /* 0x040fe20000041808 */
[----:B------:R-:W1:Y:S07]  /*ae90*/  LDSM.16.M88.4 R136, [R205+0x3000] ;  /* 0x00300000cd88783b */ /* 0x000e6e0000000200 */
[C---:B--2---:R-:W-:Y:S08]  /*aea0*/  HMMA.16816.F32.BF16 R12, R164.reuse, R148, R12 ;  /* 0x00000094a40c723c */ /* 0x044ff0000004180c */
[C---:B------:R-:W-:Y:S01]  /*aeb0*/  HMMA.16816.F32.BF16 R16, R164.reuse, R150, R16 ;  /* 0x00000096a410723c */ /* 0x040fe20000041810 */
[----:B------:R-:W2:Y:S07]  /*aec0*/  LDSM.16.M88.4 R148, [R205+0x3800] ;  /* 0x00380000cd94783b */ /* 0x000eae0000000200 */
[C---:B----4-:R-:W-:Y:S08]  /*aed0*/  HMMA.16816.F32.BF16 R20, R164.reuse, R152, R20 ;  /* 0x00000098a414723c */ /* 0x050ff00000041814 */
[C---:B------:R-:W-:Y:S01]  /*aee0*/  HMMA.16816.F32.BF16 R24, R164.reuse, R154, R24 ;  /* 0x0000009aa418723c */ /* 0x040fe20000041818 */
[----:B------:R-:W4:Y:S07]  /*aef0*/  LDSM.16.M88.4 R152, [R202] ;  /* 0x00000000ca98783b */ /* 0x000f2e0000000200 */
[C---:B-----5:R-:W-:Y:S08]  /*af00*/  HMMA.16816.F32.BF16 R28, R164.reuse, R156, R28 ;  /* 0x0000009ca41c723c */ /* 0x060ff0000004181c */
[C---:B------:R-:W-:Y:S01]  /*af10*/  HMMA.16816.F32.BF16 R32, R164.reuse, R158, R32 ;  /* 0x0000009ea420723c */ /* 0x040fe20000041820 */
[----:B------:R-:W5:Y:S07]  /*af20*/  LDSM.16.M88.4 R156, [R202+0x800] ;  /* 0x00080000ca9c783b */ /* 0x000f6e0000000200 */
[C---:B------:R-:W-:Y:S08]  /*af30*/  HMMA.16816.F32.BF16 R36, R164.reuse, R160, R36 ;  /* 0x000000a0a424723c */ /* 0x040ff00000041824 */
[C---:B------:R-:W-:Y:S01]  /*af40*/  HMMA.16816.F32.BF16 R40, R164.reuse, R162, R40 ;  /* 0x000000a2a428723c */ /* 0x040fe20000041828 */
[----:B------:R-:W3:Y:S07]  /*af50*/  LDSM.16.M88.4 R160, [R202+0x1800] ;  /* 0x00180000caa0783b */ /* 0x000eee0000000200 */
[C---:B------:R-:W-:Y:S08]  /*af60*/  HMMA.16816.F32.BF16 R44, R164.reuse, R168, R44 ;  /* 0x000000a8a42c723c */ /* 0x040ff0000004182c */
[C---:B------:R-:W-:Y:S01]  /*af70*/  HMMA.16816.F32.BF16 R48, R164.reuse, R170, R48 ;  /* 0x000000aaa430723c */ /* 0x040fe20000041830 */
[----:B------:R-:W3:Y:S07]  /*af80*/  LDSM.16.M88.4 R168, [R202+0x2000] ;  /* 0x00200000caa8783b */ /* 0x000eee0000000200 */
[C---:B-1----:R-:W-:Y:S08]  /*af90*/  HMMA.16816.F32.BF16 R52, R164.reuse, R136, R52 ;  /* 0x00000088a434723c */ /* 0x042ff00000041834 */
[C---:B------:R-:W-:Y:S01]  /*afa0*/  HMMA.16816.F32.BF16 R56, R164.reuse, R138, R56 ;  /* 0x0000008aa438723c */ /* 0x040fe20000041838 */
[----:B------:R-:W1:Y:S07]  /*afb0*/  LDSM.16.M88.4 R136, [R202+0x2800] ;  /* 0x00280000ca88783b */ /* 0x000e6e0000000200 */
[C---:B--2---:R-:W-:Y:S08]  /*afc0*/  HMMA.16816.F32.BF16 R60, R164.reuse, R148, R60 ;  /* 0x00000094a43c723c */ /* 0x044ff0000004183c */
[----:B------:R-:W-:Y:S01]  /*afd0*/  HMMA.16816.F32.BF16 R64, R164, R150, R64 ;  /* 0x00000096a440723c */ /* 0x000fe20000041840 */
        /* <DEDUP_REMOVED lines=9> */
[----:B------:R-:W-:Y:S07]  /*b070*/  LDSM.16.M88.4 R192, [R201+0x5000] ;  /* 0x00500000c9c0783b */ /* 0x000fee0000000200 */
[C---:B---3--:R-:W-:Y:S08]  /*b080*/  HMMA.16816.F32.BF16 R28, R172.reuse, R160, R28 ;  /* 0x000000a0ac1c723c */ /* 0x048ff0000004181c */
        /* <DEDUP_REMOVED lines=9> */
[C---:B------:R-:W-:Y:S01]  /*b120*/  HMMA.16816.F32.BF16 R56, R172.reuse, R150, R56 ;  /* 0x00000096ac38723c */ /* 0x040fe20000041838 */
[----:B------:R-:W2:Y:S07]  /*b130*/  LDSM.16.M88.4 R148, [R201+0x6800] ;  /* 0x00680000c994783b */ /* 0x000eae0000000200 */
[C---:B----4-:R-:W-:Y:S08]  /*b140*/  HMMA.16816.F32.BF16 R60, R172.reuse, R152, R60 ;  /* 0x00000098ac3c723c */ /* 0x050ff0000004183c */
[----:B------:R-:W-:Y:S01]  /*b150*/  HMMA.16816.F32.BF16 R64, R172, R154, R64 ;  /* 0x0000009aac40723c */ /* 0x000fe20000041840 */
[----:B------:R-:W4:Y:S07]  /*b160*/  LDSM.16.M88.4 R152, [R201+0x7000] ;  /* 0x00700000c998783b */ /* 0x000f2e0000000200 */
[C---:B-----5:R-:W-:Y:S08]  /*b170*/  HMMA.16816.F32.BF16 R4, R176.reuse, R156, R4 ;  /* 0x0000009cb004723c */ /* 0x060ff00000041804 */
[C---:B------:R-:W-:Y:S01]  /*b180*/  HMMA.16816.F32.BF16 R8, R176.reuse, R158, R8 ;  /* 0x0000009eb008723c */ /* 0x040fe20000041808 */
[----:B------:R-:W5:Y:S07]  /*b190*/  LDSM.16.M88.4 R156, [R201+0x7800] ;  /* 0x00780000c99c783b */ /* 0x000f6e0000000200 */
[C---:B---3--:R-:W-:Y:S08]  /*b1a0*/  HMMA.16816.F32.BF16 R12, R176.reuse, R160, R12 ;  /* 0x000000a0b00c723c */ /* 0x048ff0000004180c */
[C---:B------:R-:W-:Y:S01]  /*b1b0*/  HMMA.16816.F32.BF16 R16, R176.reuse, R162, R16 ;  /* 0x000000a2b010723c */ /* 0x040fe20000041810 */
[----:B------:R-:W3:Y:S07]  /*b1c0*/  LDSM.16.M88.4 R160, [R215] ;  /* 0x00000000d7a0783b */ /* 0x000eee0000000200 */
[C---:B------:R-:W-:Y:S08]  /*b1d0*/  HMMA.16816.F32.BF16 R20, R176.reuse, R192, R20 ;  /* 0x000000c0b014723c */ /* 0x040ff00000041814 */
[C---:B------:R-:W-:Y:S01]  /*b1e0*/  HMMA.16816.F32.BF16 R24, R176.reuse, R194, R24 ;  /* 0x000000c2b018723c */ /* 0x040fe20000041818 */
        /* <DEDUP_REMOVED lines=9> */
[----:B------:R-:W2:Y:S07]  /*b280*/  LDSM.16.M88.4 R148, [R211] ;  /* 0x00000000d394783b */ /* 0x000eae0000000200 */
[C---:B----4-:R-:W-:Y:S08]  /*b290*/  HMMA.16816.F32.BF16 R52, R176.reuse, R152, R52 ;  /* 0x00000098b034723c */ /* 0x050ff00000041834 */
[C---:B------:R-:W-:Y:S01]  /*b2a0*/  HMMA.16816.F32.BF16 R56, R176.reuse, R154, R56 ;  /* 0x0000009ab038723c */ /* 0x040fe20000041838 */
[----:B------:R-:W4:Y:S07]  /*b2b0*/  LDSM.16.M88.4 R152, [R210] ;  /* 0x00000000d298783b */ /* 0x000f2e0000000200 */
[C---:B-----5:R-:W-:Y:S08]  /*b2c0*/  HMMA.16816.F32.BF16 R60, R176.reuse, R156, R60 ;  /* 0x0000009cb03c723c */ /* 0x060ff0000004183c */
[----:B------:R-:W-:Y:S01]  /*b2d0*/  HMMA.16816.F32.BF16 R64, R176, R158, R64 ;  /* 0x0000009eb040723c */ /* 0x000fe20000041840 */
[----:B------:R-:W5:Y:S07]  /*b2e0*/  LDSM.16.M88.4 R156, [R209] ;  /* 0x00000000d19c783b */ /* 0x000f6e0000000200 */
[C---:B---3--:R-:W-:Y:S08]  /*b2f0*/  HMMA.16816.F32.BF16 R4, R180.reuse, R160, R4 ;  /* 0x000000a0b404723c */ /* 0x048ff00000041804 */
[C---:B------:R-:W-:Y:S01]  /*b300*/  HMMA.16816.F32.BF16 R8, R180.reuse, R162, R8 ;  /* 0x000000a2b408723c */ /* 0x040fe20000041808 */
[----:B------:R-:W3:Y:S07]  /*b310*/  LDSM.16.M88.4 R160, [R208] ;  /* 0x00000000d0a0783b */ /* 0x000eee0000000200 */
        /* <DEDUP_REMOVED lines=18> */
[C---:B---3--:R-:W-:Y:S08]  /*b440*/  HMMA.16816.F32.BF16 R60, R180.reuse, R160, R60 ;  /* 0x000000a0b43c723c */ /* 0x048ff0000004183c */
[----:B------:R-:W-:Y:S01]  /*b450*/  HMMA.16816.F32.BF16 R64, R180, R162, R64 ;  /* 0x000000a2b440723c */ /* 0x000fe20000041840 */
[----:B------:R-:W3:Y:S07]  /*b460*/  LDSM.16.M88.4 R160, [R205+0x7000] ;  /* 0x00700000cda0783b */ /* 0x000eee0000000200 */
        /* <DEDUP_REMOVED lines=10> */
[C---:B------:R-:W-:Y:S08]  /*b510*/  HMMA.16816.F32.BF16 R32, R184.reuse, R150, R32 ;  /* 0x00000096b820723c */ /* 0x040ff00000041820 */
[C---:B----4-:R-:W-:Y:S08]  /*b520*/  HMMA.16816.F32.BF16 R36, R184.reuse, R152, R36 ;  /* 0x00000098b824723c */ /* 0x050ff00000041824 */
[C---:B------:R-:W-:Y:S08]  /*b530*/  HMMA.16816.F32.BF16 R40, R184.reuse, R154, R40 ;  /* 0x0000009ab828723c */ /* 0x040ff00000041828 */
[C---:B-----5:R-:W-:Y:S08]  /*b540*/  HMMA.16816.F32.BF16 R44, R184.reuse, R156, R44 ;  /* 0x0000009cb82c723c */ /* 0x060ff0000004182c */
[C---:B------:R-:W-:Y:S08]  /*b550*/  HMMA.16816.F32.BF16 R48, R184.reuse, R158, R48 ;  /* 0x0000009eb830723c */ /* 0x040ff00000041830 */
[C---:B---3--:R-:W-:Y:S08]  /*b560*/  HMMA.16816.F32.BF16 R52, R184.reuse, R160, R52 ;  /* 0x000000a0b834723c */ /* 0x048ff00000041834 */
        /* <DEDUP_REMOVED lines=38> */
[----:B------:R3:W-:Y:S01]  /*b7d0*/  MUFU.TANH R156, R13 ;  /* 0x0000000d009c7308 */ /* 0x0007e20000002400 */
[----:B----4-:R-:W-:Y:S09]  /*b7e0*/  FMNMX.FTZ R2, R152, R2, !PT ;  /* 0x0000000298027209 */ /* 0x010ff20007810000 */
[----:B------:R-:W4:Y:S01]  /*b7f0*/  MUFU.TANH R139, R12 ;  /* 0x0000000c008b7308 */ /* 0x000f220000002400 */
[----:B--2---:R-:W2:Y:S01]  /*b800*/  LDSM.16.M88.4 R8, [R202+0x5800] ;  /* 0x00580000ca08783b */ /* 0x004ea20000000200 */
[C---:B-1----:R-:W-:Y:S03]  /*b810*/  HMMA.16816.F32.BF16 R20, R188.reuse, R4, R20 ;  /* 0x00000004bc14723c */ /* 0x042fe60000041814 */
[----:B-----5:R-:W-:Y:S05]  /*b820*/  FMNMX.FTZ R2, R153, R2, !PT ;  /* 0x0000000299027209 */ /* 0x020fea0007810000 */
[----:B------:R-:W1:Y:S01]  /*b830*/  MUFU.TANH R157, R14 ;  /* 0x0000000e009d7308 */ /* 0x000e620000002400 */
[C---:B------:R-:W-:Y:S01]  /*b840*/  HMMA.16816.F32.BF16 R24, R188.reuse, R6, R24 ;  /* 0x00000006bc18723c */ /* 0x040fe20000041818 */
[----:B------:R-:W5:Y:S08]  /*b850*/  LDSM.16.M88.4 R4, [R202+0x6000] ;  /* 0x00600000ca04783b */ /* 0x000f700000000200 */
[----:B------:R-:W2:Y:S01]  /*b860*/  MUFU.TANH R159, R16 ;  /* 0x00000010009f7308 */ /* 0x000ea20000002400 */
[----:B---3--:R-:W3:Y:S02]  /*b870*/  LDL R13, [R1+0x14] ;  /* 0x00001400010d7983 */ /* 0x008ee40000100800 */
[----:B----4-:R-:W-:Y:S03]  /*b880*/  FMNMX.FTZ R0, R139, R0, !PT ;  /* 0x000000008b007209 */ /* 0x010fe60007810000 */
[----:B------:R-:W-:Y:S04]  /*b890*/  FMUL.FTZ R20, R20, c[0x0][0x320] ;  /* 0x0000c80014147a20 */ /* 0x000fe80000410000 */
[----:B------:R-:W4:Y:S01]  /*b8a0*/  MUFU.TANH R158, R15 ;  /* 0x0000000f009e7308 */ /* 0x000f220000002400 */
[----:B------:R-:W-:Y:S01]  /*b8b0*/  FMUL.FTZ R21, R21, c[0x0][0x320] ;  /* 0x0000c80015157a20 */ /* 0x000fe20000410000 */
[----:B------:R-:W-:Y:S01]  /*b8c0*/  FMNMX.FTZ R0, R156, R0, !PT ;  /* 0x000000009c007209 */ /* 0x000fe20007810000 */
[----:B------:R-:W-:Y:S01]  /*b8d0*/  FMUL.FTZ R22, R22, c[0x0][0x320] ;  /* 0x0000c80016167a20 */ /* 0x000fe20000410000 */
[----:B-1----:R-:W-:Y:S01]  /*b8e0*/  FMNMX.FTZ R2, R157, R2, !PT ;  /* 0x000000029d027209 */ /* 0x002fe20007810000 */
[----:B------:R-:W-:Y:S02]  /*b8f0*/  FMUL.FTZ R23, R23, c[0x0][0x320] ;  /* 0x0000c80017177a20 */ /* 0x000fe40000410000 */
[----:B------:R-:W-:Y:S02]  /*b900*/  FMUL.FTZ R24, R24, c[0x0][0x320] ;  /* 0x0000c80018187a20 */ /* 0x000fe40000410000 */
[----:B------:R-:W-:Y:S01]  /*b910*/  FMUL.FTZ R25, R25, c[0x0][0x320] ;  /* 0x0000c80019197a20 */ /* 0x000fe20000410000 */
[----:B------:R-:W1:Y:S01]  /*b920*/  MUFU.TANH R160, R17 ;  /* 0x0000001100a07308 */ /* 0x000e620000002400 */
[----:B------:R-:W-:Y:S02]  /*b930*/  FMUL.FTZ R26, R26, c[0x0][0x320] ;  /* 0x0000c8001a1a7a20 */ /* 0x000fe40000410000 */
[----:B------:R-:W-:Y:S01]  /*b940*/  FMUL.FTZ R27, R27, c[0x0][0x320] ;  /* 0x0000c8001b1b7a20 */ /* 0x000fe20000410000 */
[C---:B--2---:R-:W-:Y:S03]  /*b950*/  HMMA.16816.F32.BF16 R28, R188.reuse, R8, R28 ;  /* 0x00000008bc1c723c */ /* 0x044fe6000004181c */
[----:B------:R-:W-:Y:S03]  /*b960*/  FMNMX.FTZ R0, R159, R0, !PT ;  /* 0x000000009f007209 */ /* 0x000fe60007810000 */
[----:B------:R-:W2:Y:S02]  /*b970*/  MUFU.TANH R171, R18 ;  /* 0x0000001200ab7308 */ /* 0x000ea40000002400 */
[C---:B------:R-:W-:Y:S01]  /*b980*/  HMMA.16816.F32.BF16 R32, R188.reuse, R10, R32 ;  /* 0x0000000abc20723c */ /* 0x040fe20000041820 */
[----:B------:R-:W2:Y:S03]  /*b990*/  LDSM.16.M88.4 R8, [R202+0x6800] ;  /* 0x00680000ca08783b */ /* 0x000ea60000000200 */
[----:B----4-:R-:W-:Y:S04]  /*b9a0*/  FMNMX.FTZ R2, R158, R2, !PT ;  /* 0x000000029e027209 */ /* 0x010fe80007810000 */
[----:B------:R-:W4:Y:S01]  /*b9b0*/  MUFU.TANH R193, R20 ;  /* 0x0000001400c17308 */ /* 0x000f220000002400 */
[C---:B-----5:R-:W-:Y:S03]  /*b9c0*/  HMMA.16816.F32.BF16 R36, R188.reuse, R4, R36 ;  /* 0x00000004bc24723c */ /* 0x060fe60000041824 */
[----:B-1----:R-:W-:Y:S04]  /*b9d0*/  FMNMX.FTZ R0, R160, R0, !PT ;  /* 0x00000000a0007209 */ /* 0x002fe80007810000 */
[----:B------:R-:W-:Y:S01]  /*b9e0*/  FMUL.FTZ R28, R28, c[0x0][0x320] ;  /* 0x0000c8001c1c7a20 */ /* 0x000fe20000410000 */
[C---:B------:R-:W-:Y:S01]  /*b9f0*/  HMMA.16816.F32.BF16 R40, R188.reuse, R6, R40 ;  /* 0x00000006bc28723c */ /* 0x040fe20000041828 */
[----:B------:R-:W1:Y:S01]  /*ba00*/  MUFU.TANH R192, R19 ;  /* 0x0000001300c07308 */ /* 0x000e620000002400 */
[----:B------:R-:W5:Y:S02]  /*ba10*/  LDSM.16.M88.4 R4, [R202+0x7000] ;  /* 0x00700000ca04783b */ /* 0x000f640000000200 */
[----:B------:R-:W-:Y:S01]  /*ba20*/  FMUL.FTZ R29, R29, c[0x0][0x320] ;  /* 0x0000c8001d1d7a20 */ /* 0x000fe20000410000 */
[----:B--2---:R-:W-:Y:S01]  /*ba30*/  FMNMX.FTZ R2, R171, R2, !PT ;  /* 0x00000002ab027209 */ /* 0x004fe20007810000 */
[----:B------:R-:W-:Y:S02]  /*ba40*/  FMUL.FTZ R30, R30, c[0x0][0x320] ;  /* 0x0000c8001e1e7a20 */ /* 0x000fe40000410000 */
[----:B------:R-:W-:Y:S03]  /*ba50*/  FMUL.FTZ R31, R31, c[0x0][0x320] ;  /* 0x0000c8001f1f7a20 */ /* 0x000fe60000410000 */
[----:B------:R-:W2:Y:S01]  /*ba60*/  MUFU.TANH R194, R21 ;  /* 0x0000001500c27308 */ /* 0x000ea20000002400 */
[----:B------:R-:W-:Y:S02]  /*ba70*/  FMUL.FTZ R33, R33, c[0x0][0x320] ;  /* 0x0000c80021217a20 */ /* 0x000fe40000410000 */
[----:B------:R-:W-:Y:S01]  /*ba80*/  FMUL.FTZ R34, R34, c[0x0][0x320] ;  /* 0x0000c80022227a20 */ /* 0x000fe20000410000 */
[----:B----4-:R-:W-:Y:S01]  /*ba90*/  FMNMX.FTZ R0, R193, R0, !PT ;  /* 0x00000000c1007209 */ /* 0x010fe20007810000 */
[----:B------:R-:W-:Y:S02]  /*baa0*/  FMUL.FTZ R36, R36, c[0x0][0x320] ;  /* 0x0000c80024247a20 */ /* 0x000fe40000410000 */
[----:B------:R-:W-:Y:S02]  /*bab0*/  FMUL.FTZ R37, R37, c[0x0][0x320] ;  /* 0x0000c80025257a20 */ /* 0x000fe40000410000 */
[----:B------:R-:W-:Y:S01]  /*bac0*/  FMUL.FTZ R38, R38, c[0x0][0x320] ;  /* 0x0000c80026267a20 */ /* 0x000fe20000410000 */
[----:B------:R-:W4:Y:S01]  /*bad0*/  MUFU.TANH R195, R22 ;  /* 0x0000001600c37308 */ /* 0x000f220000002400 */
[----:B------:R-:W-:Y:S01]  /*bae0*/  FMUL.FTZ R39, R39, c[0x0][0x320] ;  /* 0x0000c80027277a20 */ /* 0x000fe20000410000 */
[C---:B------:R-:W-:Y:S03]  /*baf0*/  HMMA.16816.F32.BF16 R44, R188.reuse, R8, R44 ;  /* 0x00000008bc2c723c */ /* 0x040fe6000004182c */
[----:B------:R-:W-:Y:S01]  /*bb00*/  FMUL.FTZ R35, R35, c[0x0][0x320] ;  /* 0x0000c80023237a20 */ /* 0x000fe20000410000 */
[----:B-1----:R-:W-:Y:S01]  /*bb10*/  FMNMX.FTZ R2, R192, R2, !PT ;  /* 0x00000002c0027209 */ /* 0x002fe20007810000 */
[----:B------:R-:W-:Y:S03]  /*bb20*/  FMUL.FTZ R41, R41, c[0x0][0x320] ;  /* 0x0000c80029297a20 */ /* 0x000fe60000410000 */
[----:B------:R-:W1:Y:S01]  /*bb30*/  MUFU.TANH R197, R24 ;  /* 0x0000001800c57308 */ /* 0x000e620000002400 */
[C---:B------:R-:W-:Y:S01]  /*bb40*/  HMMA.16816.F32.BF16 R48, R188.reuse, R10, R48 ;  /* 0x0000000abc30723c */ /* 0x040fe20000041830 */
[----:B------:R-:W1:Y:S01]  /*bb50*/  LDSM.16.M88.4 R8, [R202+0x7800] ;  /* 0x00780000ca08783b */ /* 0x000e620000000200 */
[----:B------:R-:W-:Y:S04]  /*bb60*/  DEPBAR.LE SB0, 0x0 ;  /* 0x000080000000791a */ /* 0x000fe80000000000 */
[----:B------:R-:W-:Y:S01]  /*bb70*/  FMUL.FTZ R42, R42, c[0x0][0x320] ;  /* 0x0000c8002a2a7a20 */ /* 0x000fe20000410000 */
[----:B--2---:R-:W-:Y:S01]  /*bb80*/  FMNMX.FTZ R0, R194, R0, !PT ;  /* 0x00000000c2007209 */ /* 0x004fe20007810000 */
[----:B------:R-:W-:Y:S01]  /*bb90*/  FMUL.FTZ R43, R43, c[0x0][0x320] ;  /* 0x0000c8002b2b7a20 */ /* 0x000fe20000410000 */
[----:B------:R-:W2:Y:S01]  /*bba0*/  MUFU.TANH R196, R23 ;  /* 0x0000001700c47308 */ /* 0x000ea20000002400 */
[C---:B-----5:R-:W-:Y:S01]  /*bbb0*/  HMMA.16816.F32.BF16 R52, R188.reuse, R4, R52 ;  /* 0x00000004bc34723c */ /* 0x060fe20000041834 */
[----:B------:R-:W-:Y:S04]  /*bbc0*/  BAR.SYNC.DEFER_BLOCKING 0x0 ;  /* 0x0000000000007b1d */ /* 0x000fe80000010000 */
[----:B------:R-:W-:Y:S01]  /*bbd0*/  FMUL.FTZ R32, R32, c[0x0][0x320] ;  /* 0x0000c80020207a20 */ /* 0x000fe20000410000 */
[----:B----4-:R-:W-:Y:S01]  /*bbe0*/  FMNMX.FTZ R2, R195, R2, !PT ;  /* 0x00000002c3027209 */ /* 0x010fe20007810000 */
[----:B------:R-:W-:Y:S01]  /*bbf0*/  FMUL.FTZ R44, R44, c[0x0][0x320] ;  /* 0x0000c8002c2c7a20 */ /* 0x000fe20000410000 */
[C---:B------:R-:W-:Y:S01]  /*bc00*/  HMMA.16816.F32.BF16 R56, R188.reuse, R6, R56 ;  /* 0x00000006bc38723c */ /* 0x040fe20000041838 */
[----:B------:R-:W4:Y:S03]  /*bc10*/  MUFU.TANH R198, R25 ;  /* 0x0000001900c67308 */ /* 0x000f260000002400 */
[----:B------:R-:W-:Y:S01]  /*bc20*/  FMUL.FTZ R45, R45, c[0x0][0x320] ;  /* 0x0000c8002d2d7a20 */ /* 0x000fe20000410000 */
[----:B-1----:R-:W-:Y:S01]  /*bc30*/  FMNMX.FTZ R0, R197, R0, !PT ;  /* 0x00000000c5007209 */ /* 0x002fe20007810000 */
[----:B------:R-:W-:Y:S02]  /*bc40*/  FMUL.FTZ R46, R46, c[0x0][0x320] ;  /* 0x0000c8002e2e7a20 */ /* 0x000fe40000410000 */
[----:B------:R-:W-:Y:S03]  /*bc50*/  FMUL.FTZ R47, R47, c[0x0][0x320] ;  /* 0x0000c8002f2f7a20 */ /* 0x000fe60000410000 */
[----:B------:R-:W1:Y:S01]  /*bc60*/  MUFU.TANH R231, R26 ;  /* 0x0000001a00e77308 */ /* 0x000e620000002400 */
[----:B------:R-:W-:Y:S02]  /*bc70*/  FMUL.FTZ R50, R50, c[0x0][0x320] ;  /* 0x0000c80032327a20 */ /* 0x000fe40000410000 */
[----:B------:R-:W-:Y:S01]  /*bc80*/  FMUL.FTZ R48, R48, c[0x0][0x320] ;  /* 0x0000c80030307a20 */ /* 0x000fe20000410000 */
[----:B--2---:R-:W-:Y:S01]  /*bc90*/  FMNMX.FTZ R2, R196, R2, !PT ;  /* 0x00000002c4027209 */ /* 0x004fe20007810000 */
[----:B------:R-:W-:Y:S02]  /*bca0*/  FMUL.FTZ R52, R52, c[0x0][0x320] ;  /* 0x0000c80034347a20 */ /* 0x000fe40000410000 */
[----:B------:R-:W-:Y:S02]  /*bcb0*/  FMUL.FTZ R53, R53, c[0x0][0x320] ;  /* 0x0000c80035357a20 */ /* 0x000fe40000410000 */
[----:B------:R-:W-:Y:S01]  /*bcc0*/  FMUL.FTZ R54, R54, c[0x0][0x320] ;  /* 0x0000c80036367a20 */ /* 0x000fe20000410000 */
[----:B------:R-:W2:Y:S01]  /*bcd0*/  MUFU.TANH R236, R28 ;  /* 0x0000001c00ec7308 */ /* 0x000ea20000002400 */
[----:B------:R-:W-:Y:S01]  /*bce0*/  FMUL.FTZ R55, R55, c[0x0][0x320] ;  /* 0x0000c80037377a20 */ /* 0x000fe20000410000 */
[C---:B------:R-:W-:Y:S03]  /*bcf0*/  HMMA.16816.F32.BF16 R60, R188.reuse, R8, R60 ;  /* 0x00000008bc3c723c */ /* 0x040fe6000004183c */
[----:B------:R-:W-:Y:S01]  /*bd00*/  FMUL.FTZ R58, R58, c[0x0][0x320] ;  /* 0x0000c8003a3a7a20 */ /* 0x000fe20000410000 */
[----:B----4-:R-:W-:Y:S01]  /*bd10*/  FMNMX.FTZ R0, R198, R0, !PT ;  /* 0x00000000c6007209 */ /* 0x010fe20007810000 */
[----:B------:R-:W-:Y:S02]  /*bd20*/  FMUL.FTZ R59, R59, c[0x0][0x320] ;  /* 0x0000c8003b3b7a20 */ /* 0x000fe40000410000 */
[----:B------:R-:W-:Y:S01]  /*bd30*/  FMUL.FTZ R49, R49, c[0x0][0x320] ;  /* 0x0000c80031317a20 */ /* 0x000fe20000410000 */
[----:B------:R-:W4:Y:S01]  /*bd40*/  MUFU.TANH R232, R27 ;  /* 0x0000001b00e87308 */ /* 0x000f220000002400 */
[----:B------:R-:W-:Y:S01]  /*bd50*/  HMMA.16816.F32.BF16 R64, R188, R10, R64 ;  /* 0x0000000abc40723c */ /* 0x000fe20000041840 */
[----:B------:R-:W5:Y:S02]  /*bd60*/  LDL.64 R10, [R1+0x18] ;  /* 0x00001800010a7983 */ /* 0x000f640000100a00 */
[----:B------:R-:W-:Y:S01]  /*bd70*/  FMUL.FTZ R40, R40, c[0x0][0x320] ;  /* 0x0000c80028287a20 */ /* 0x000fe20000410000 */
[----:B-1----:R-:W-:Y:S01]  /*bd80*/  FMNMX.FTZ R2, R231, R2, !PT ;  /* 0x00000002e7027209 */ /* 0x002fe20007810000 */
[----:B------:R-:W-:Y:S02]  /*bd90*/  FMUL.FTZ R56, R56, c[0x0][0x320] ;  /* 0x0000c80038387a20 */ /* 0x000fe40000410000 */
[----:B------:R-:W-:Y:S02]  /*bda0*/  FMUL.FTZ R51, R51, c[0x0][0x320] ;  /* 0x0000c80033337a20 */ /* 0x000fe40000410000 */
[----:B------:R-:W1:Y:S03]  /*bdb0*/  MUFU.TANH R237, R29 ;  /* 0x0000001d00ed7308 */ /* 0x000e660000002400 */
[----:B------:R-:W-:Y:S01]  /*bdc0*/  FMUL.FTZ R57, R57, c[0x0][0x320] ;  /* 0x0000c80039397a20 */ /* 0x000fe20000410000 */
[----:B--2---:R-:W-:Y:S02]  /*bdd0*/  FMNMX.FTZ R0, R236, R0, !PT ;  /* 0x00000000ec007209 */ /* 0x004fe40007810000 */
[----:B------:R-:W-:Y:S02]  /*bde0*/  FMUL.FTZ R61, R61, c[0x0][0x320] ;  /* 0x0000c8003d3d7a20 */ /* 0x000fe40000410000 */
[----:B------:R-:W-:Y:S02]  /*bdf0*/  FMUL.FTZ R62, R62, c[0x0][0x320] ;  /* 0x0000c8003e3e7a20 */ /* 0x000fe40000410000 */
[----:B------:R-:W2:Y:S01]  /*be00*/  MUFU.TANH R238, R30 ;  /* 0x0000001e00ee7308 */ /* 0x000ea20000002400 */
[----:B------:R-:W-:Y:S02]  /*be10*/  FMUL.FTZ R63, R63, c[0x0][0x320] ;  /* 0x0000c8003f3f7a20 */ /* 0x000fe40000410000 */
[----:B------:R-:W-:Y:S01]  /*be20*/  FMUL.FTZ R60, R60, c[0x0][0x320] ;  /* 0x0000c8003c3c7a20 */ /* 0x000fe20000410000 */
[----:B----4-:R-:W-:Y:S01]  /*be30*/  FMNMX.FTZ R2, R232, R2, !PT ;  /* 0x00000002e8027209 */ /* 0x010fe20007810000 */
[----:B------:R-:W-:Y:S02]  /*be40*/  FMUL.FTZ R64, R64, c[0x0][0x320] ;  /* 0x0000c80040407a20 */ /* 0x000fe40000410000 */
[----:B------:R-:W-:Y:S02]  /*be50*/  FMUL.FTZ R66, R66, c[0x0][0x320] ;  /* 0x0000c80042427a20 */ /* 0x000fe40000410000 */
[----:B------:R-:W-:Y:S01]  /*be60*/  FMUL.FTZ R65, R65, c[0x0][0x320] ;  /* 0x0000c80041417a20 */ /* 0x000fe20000410000 */
[----:B------:R-:W-:Y:S01]  /*be70*/  MUFU.TANH R3, R64 ;  /* 0x0000004000037308 */ /* 0x000fe20000002400 */
[----:B-1----:R-:W-:Y:S09]  /*be80*/  FMNMX.FTZ R0, R237, R0, !PT ;  /* 0x00000000ed007209 */ /* 0x002ff20007810000 */
[----:B------:R-:W1:Y:S01]  /*be90*/  MUFU.TANH R241, R32 ;  /* 0x0000002000f17308 */ /* 0x000e620000002400 */
[----:B--2---:R-:W-:Y:S09]  /*bea0*/  FMNMX.FTZ R2, R238, R2, !PT ;  /* 0x00000002ee027209 */ /* 0x004ff20007810000 */
[----:B------:R-:W2:Y:S10]  /*beb0*/  MUFU.TANH R239, R31 ;  /* 0x0000001f00ef7308 */ /* 0x000eb40000002400 */
[----:B------:R-:W4:Y:S01]  /*bec0*/  MUFU.TANH R240, R33 ;  /* 0x0000002100f07308 */ /* 0x000f220000002400 */
[----:B-1----:R-:W-:Y:S09]  /*bed0*/  FMNMX.FTZ R0, R241, R0, !PT ;  /* 0x00000000f1007209 */ /* 0x002ff20007810000 */
        /* <DEDUP_REMOVED lines=18> */
[----:B------:R4:W-:Y:S01]  /*c000*/  MUFU.TANH R162, R56 ;  /* 0x0000003800a27308 */ /* 0x0009e20000002400 */
[----:B--2---:R-:W-:Y:S09]  /*c010*/  FMNMX.FTZ R0, R199, R0, !PT ;  /* 0x00000000c7007209 */ /* 0x004ff20007810000 */
[----:B------:R-:W1:Y:S10]  /*c020*/  MUFU.TANH R163, R44 ;  /* 0x0000002c00a37308 */ /* 0x000e740000002400 */
[----:B------:R-:W2:Y:S01]  /*c030*/  MUFU.TANH R244, R43 ;  /* 0x0000002b00f47308 */ /* 0x000ea20000002400 */
[----:B----4-:R-:W-:Y:S04]  /*c040*/  MOV R56, R245 ;  /* 0x000000f500387202 */ /* 0x010fe80000000f00 */
[----:B------:R-:W-:Y:S05]  /*c050*/  FMNMX.FTZ R2, R56, R2, !PT ;  /* 0x0000000238027209 */ /* 0x000fea0007810000 */
[----:B------:R-:W-:Y:S01]  /*c060*/  MUFU.TANH R235, R51 ;  /* 0x0000003300eb7308 */ /* 0x000fe20000002400 */
[----:B-1----:R-:W-:Y:S09]  /*c070*/  FMNMX.FTZ R0, R163, R0, !PT ;  /* 0x00000000a3007209 */ /* 0x002ff20007810000 */
[----:B------:R2:W-:Y:S10]  /*c080*/  MUFU.TANH R51, R57 ;  /* 0x0000003900337308 */ /* 0x0005f40000002400 */
[----:B------:R-:W1:Y:S10]  /*c090*/  MUFU.TANH R247, R45 ;  /* 0x0000002d00f77308 */ /* 0x000e740000002400 */
[----:B------:R-:W4:Y:S01]  /*c0a0*/  MUFU.TANH R69, R48 ;  /* 0x0000003000457308 */ /* 0x000f220000002400 */
[----:B--2---:R-:W-:Y:S04]  /*c0b0*/  MOV R57, R244 ;  /* 0x000000f400397202 */ /* 0x004fe80000000f00 */
[----:B------:R-:W-:Y:S05]  /*c0c0*/  FMNMX.FTZ R2, R57, R2, !PT ;  /* 0x0000000239027209 */ /* 0x000fea0007810000 */
[----:B------:R4:W2:Y:S01]  /*c0d0*/  MUFU.TANH R233, R49 ;  /* 0x0000003100e97308 */ /* 0x0008a20000002400 */
[----:B-1----:R-:W-:Y:S09]  /*c0e0*/  FMNMX.FTZ R0, R247, R0, !PT ;  /* 0x00000000f7007209 */ /* 0x002ff20007810000 */
[----:B------:R-:W1:Y:S10]  /*c0f0*/  MUFU.TANH R234, R46 ;  /* 0x0000002e00ea7308 */ /* 0x000e740000002400 */
[----:B------:R-:W3:Y:S01]  /*c100*/  MUFU.TANH R68, R47 ;  /* 0x0000002f00447308 */ /* 0x000ee20000002400 */
[----:B----4-:R-:W-:Y:S04]  /*c110*/  MOV R49, R69 ;  /* 0x0000004500317202 */ /* 0x010fe80000000f00 */
[----:B------:R-:W-:Y:S05]  /*c120*/  FMNMX.FTZ R0, R49, R0, !PT ;  /* 0x0000000031007209 */ /* 0x000fea0007810000 */
[----:B------:R3:W-:Y:S01]  /*c130*/  MUFU.TANH R9, R60 ;  /* 0x0000003c00097308 */ /* 0x0007e20000002400 */
[----:B--2---:R-:W-:Y:S02]  /*c140*/  FMNMX.FTZ R0, R233, R0, !PT ;  /* 0x00000000e9007209 */ /* 0x004fe40007810000 */
[----:B-1----:R-:W-:Y:S07]  /*c150*/  FMNMX.FTZ R2, R234, R2, !PT ;  /* 0x00000002ea027209 */ /* 0x002fee0007810000 */
[----:B------:R-:W1:Y:S10]  /*c160*/  MUFU.TANH R161, R50 ;  /* 0x0000003200a17308 */ /* 0x000e740000002400 */
[----:B------:R-:W2:Y:S01]  /*c170*/  MUFU.TANH R50, R52 ;  /* 0x0000003400327308 */ /* 0x000ea20000002400 */
[----:B---3--:R-:W-:Y:S04]  /*c180*/  MOV R60, R68 ;  /* 0x00000044003c7202 */ /* 0x008fe80000000f00 */
[----:B------:R-:W-:Y:S05]  /*c190*/  FMNMX.FTZ R2, R60, R2, !PT ;  /* 0x000000023c027209 */ /* 0x000fea0007810000 */
[----:B------:R-:W3:Y:S01]  /*c1a0*/  MUFU.TANH R168, R53 ;  /* 0x0000003500a87308 */ /* 0x000ee20000002400 */
[----:B-1----:R-:W-:Y:S09]  /*c1b0*/  FMNMX.FTZ R2, R161, R2, !PT ;  /* 0x00000002a1027209 */ /* 0x002ff20007810000 */
[----:B------:R1:W-:Y:S01]  /*c1c0*/  MUFU.TANH R137, R66 ;  /* 0x0000004200897308 */ /* 0x0003e20000002400 */
[----:B--2---:R-:W-:Y:S09]  /*c1d0*/  FMNMX.FTZ R0, R50, R0, !PT ;  /* 0x0000000032007209 */ /* 0x004ff20007810000 */
[----:B------:R-:W2:Y:S10]  /*c1e0*/  MUFU.TANH R4, R61 ;  /* 0x0000003d00047308 */ /* 0x000eb40000002400 */
[----:B------:R-:W4:Y:S01]  /*c1f0*/  MUFU.TANH R243, R54 ;  /* 0x0000003600f37308 */ /* 0x000f220000002400 */
[----:B-1----:R-:W-:Y:S02]  /*c200*/  MOV R66, R3 ;  /* 0x0000000300427202 */ /* 0x002fe40000000f00 */
[----:B------:R-:W-:Y:S02]  /*c210*/  FMNMX.FTZ R3, R235, R2, !PT ;  /* 0x00000002eb037209 */ /* 0x000fe40007810000 */
[----:B---3--:R-:W-:Y:S01]  /*c220*/  FMNMX.FTZ R2, R168, R0, !PT ;  /* 0x00000000a8027209 */ /* 0x008fe20007810000 */
[----:B------:R-:W-:Y:S04]  /*c230*/  FMUL.FTZ R0, R67, c[0x0][0x320] ;  /* 0x0000c80043007a20 */ /* 0x000fe80000410000 */
[----:B------:R4:W-:Y:S01]  /*c240*/  MUFU.TANH R12, R58 ;  /* 0x0000003a000c7308 */ /* 0x0009e20000002400 */
[----:B------:R-:W-:Y:S02]  /*c250*/  FMNMX.FTZ R2, R162, R2, !PT ;  /* 0x00000002a2027209 */ /* 0x000fe40007810000 */
[----:B--2---:R-:W-:Y:S07]  /*c260*/  MOV R67, R4 ;  /* 0x0000000400437202 */ /* 0x004fee0000000f00 */
[----:B------:R1:W-:Y:S10]  /*c270*/  MUFU.TANH R136, R0 ;  /* 0x0000000000887308 */ /* 0x0003f40000002400 */
[----:B------:R-:W2:Y:S01]  /*c280*/  MUFU.TANH R169, R55 ;  /* 0x0000003700a97308 */ /* 0x000ea20000002400 */
[----:B----4-:R-:W-:Y:S04]  /*c290*/  MOV R58, R243 ;  /* 0x000000f3003a7202 */ /* 0x010fe80000000f00 */
[----:B------:R-:W-:Y:S05]  /*c2a0*/  FMNMX.FTZ R3, R58, R3, !PT ;  /* 0x000000033a037209 */ /* 0x000fea0007810000 */
[----:B------:R-:W3:Y:S01]  /*c2b0*/  MUFU.TANH R65, R65 ;  /* 0x0000004100417308 */ /* 0x000ee20000002400 */
[----:B-1----:R-:W-:Y:S04]  /*c2c0*/  FMNMX.FTZ R0, R51, R2, !PT ;  /* 0x0000000233007209 */ /* 0x002fe80007810000 */
[----:B------:R-:W-:Y:S05]  /*c2d0*/  FMNMX.FTZ R0, R9, R0, !PT ;  /* 0x0000000009007209 */ /* 0x000fea0007810000 */
[----:B------:R-:W1:Y:S01]  /*c2e0*/  MUFU.TANH R5, R62 ;  /* 0x0000003e00057308 */ /* 0x000e620000002400 */
[----:B------:R-:W-:Y:S02]  /*c2f0*/  FMNMX.FTZ R0, R67, R0, !PT ;  /* 0x0000000043007209 */ /* 0x000fe40007810000 */
[----:B--2---:R-:W-:Y:S02]  /*c300*/  FMNMX.FTZ R3, R169, R3, !PT ;  /* 0x00000003a9037209 */ /* 0x004fe40007810000 */
[----:B------:R-:W-:Y:S02]  /*c310*/  FMNMX.FTZ R69, R66, R0, !PT ;  /* 0x0000000042457209 */ /* 0x000fe40007810000 */
[----:B------:R-:W-:Y:S03]  /*c320*/  FMNMX.FTZ R2, R12, R3, !PT ;  /* 0x000000030c027209 */ /* 0x000fe60007810000 */
[----:B------:R-:W2:Y:S01]  /*c330*/  MUFU.TANH R48, R59 ;  /* 0x0000003b00307308 */ /* 0x000ea20000002400 */
[----:B---3--:R-:W-:Y:S05]  /*c340*/  FMNMX.FTZ R69, R65, R69, !PT ;  /* 0x0000004541457209 */ /* 0x008fea0007810000 */
[----:B------:R-:W3:Y:S04]  /*c350*/  SHFL.BFLY PT, R3, R69, 0x2, 0x1f ;  /* 0x0c401f0045037f89 */ /* 0x000ee800000e0000 */
[----:B------:R-:W4:Y:S01]  /*c360*/  MUFU.TANH R59, R63 ;  /* 0x0000003f003b7308 */ /* 0x000f220000002400 */
[----:B-1----:R-:W-:Y:S02]  /*c370*/  MOV R64, R5 ;  /* 0x0000000500407202 */ /* 0x002fe40000000f00 */
[----:B--2---:R-:W-:Y:S04]  /*c380*/  FMNMX.FTZ R2, R48, R2, !PT ;  /* 0x0000000230027209 */ /* 0x004fe80007810000 */
[----:B------:R-:W-:Y:S02]  /*c390*/  FMNMX.FTZ R2, R64, R2, !PT ;  /* 0x0000000240027209 */ /* 0x000fe40007810000 */
[----:B---3--:R-:W-:Y:S02]  /*c3a0*/  FMNMX.FTZ R69, R69, R3, !PT ;  /* 0x0000000345457209 */ /* 0x008fe40007810000 */
[----:B----4-:R-:W-:Y:S03]  /*c3b0*/  FMNMX.FTZ R0, R59, R2, !PT ;  /* 0x000000023b007209 */ /* 0x010fe60007810000 */
[----:B------:R-:W1:Y:S01]  /*c3c0*/  SHFL.BFLY PT, R4, R69, 0x1, 0x1f ;  /* 0x0c201f0045047f89 */ /* 0x000e6200000e0000 */
[----:B------:R-:W-:Y:S04]  /*c3d0*/  FMNMX.FTZ R0, R137, R0, !PT ;  /* 0x0000000089007209 */ /* 0x000fe80007810000 */
[----:B------:R-:W-:Y:S05]  /*c3e0*/  FMNMX.FTZ R0, R136, R0, !PT ;  /* 0x0000000088007209 */ /* 0x000fea0007810000 */
[----:B------:R-:W2:Y:S01]  /*c3f0*/  SHFL.BFLY PT, R2, R0, 0x2, 0x1f ;  /* 0x0c401f0000027f89 */ /* 0x000ea200000e0000 */
[----:B-1----:R-:W-:Y:S05]  /*c400*/  FMNMX.FTZ R69, R69, R4, !PT ;  /* 0x0000000445457209 */ /* 0x002fea0007810000 */
[----:B------:R-:W-:Y:S04]  /*c410*/  FMUL.FTZ R138, R69, c[0x0][0x2d0] ;  /* 0x0000b400458a7a20 */ /* 0x000fe80000410000 */
[--C-:B------:R-:W-:Y:S01]  /*c420*/  FFMA.FTZ R4, R148, c[0x0][0x2d0], -R138.reuse ;  /* 0x0000b40094047a23 */ /* 0x100fe2000001088a */
[----:B--2---:R-:W-:Y:S01]  /*c430*/  FMNMX.FTZ R0, R0, R2, !PT ;  /* 0x0000000200007209 */ /* 0x004fe20007810000 */
[--C-:B------:R-:W-:Y:S01]  /*c440*/  FFMA.FTZ R7, R150, c[0x0][0x2d0], -R138.reuse ;  /* 0x0000b40096077a23 */ /* 0x100fe2000001088a */
[----:B------:R-:W-:Y:S01]  /*c450*/  MOV R150, R169 ;  /* 0x000000a900967202 */ /* 0x000fe20000000f00 */
[----:B------:R1:W-:Y:S01]  /*c460*/  MUFU.EX2 R244, R4 ;  /* 0x0000000400f47308 */ /* 0x0003e20000000800 */
[----:B------:R-:W-:Y:S01]  /*c470*/  FFMA.FTZ R8, R149, c[0x0][0x2d0], -R138 ;  /* 0x0000b40095087a23 */ /* 0x000fe2000001088a */
[----:B------:R-:W2:Y:S01]  /*c480*/  SHFL.BFLY PT, R3, R0, 0x1, 0x1f ;  /* 0x0c201f0000037f89 */ /* 0x000ea200000e0000 */
[----:B------:R-:W-:Y:S01]  /*c490*/  FADD.FTZ R2, -R69, R70 ;  /* 0x0000004645027221 */ /* 0x000fe20000010100 */
[----:B------:R-:W-:Y:S01]  /*c4a0*/  MOV R70, R9 ;  /* 0x0000000900467202 */ /* 0x000fe20000000f00 */
[--C-:B------:R-:W-:Y:S01]  /*c4b0*/  FFMA.FTZ R32, R139, c[0x0][0x2d0], -R138.reuse ;  /* 0x0000b4008b207a23 */ /* 0x100fe2000001088a */
[----:B------:R-:W-:Y:S02]  /*c4c0*/  MOV R148, R12 ;  /* 0x0000000c00947202 */ /* 0x000fe40000000f00 */
[----:B------:R-:W-:Y:S02]  /*c4d0*/  MOV R149, R162 ;  /* 0x000000a200957202 */ /* 0x000fe40000000f00 */
[----:B------:R3:W-:Y:S01]  /*c4e0*/  MUFU.EX2 R245, R7 ;  /* 0x0000000700f57308 */ /* 0x0007e20000000800 */
[----:B------:R-:W-:Y:S01]  /*c4f0*/  MOV R139, R48 ;  /* 0x00000030008b7202 */ /* 0x000fe20000000f00 */
[----:B------:R-:W-:Y:S08]  /*c500*/  FFMA.FTZ R48, R159, c[0x0][0x2d0], -R138 ;  /* 0x0000b4009f307a23 */ /* 0x000ff0000001088a */
[----:B------:R4:W-:Y:S01]  /*c510*/  MUFU.EX2 R243, R8 ;  /* 0x0000000800f37308 */ /* 0x0009e20000000800 */
[----:B-1----:R-:W-:Y:S01]  /*c520*/  @P1 IMAD.WIDE.U32 R4, R229, c[0x0][0x1e0], RZ ;  /* 0x00007800e5041a25 */ /* 0x002fe200078e00ff */
[----:B--2---:R-:W-:Y:S02]  /*c530*/  FMNMX.FTZ R68, R0, R3, !PT ;  /* 0x0000000300447209 */ /* 0x004fe40007810000 */
[----:B------:R-:W-:Y:S01]  /*c540*/  @P1 SHF.R.S32.HI R3, RZ, 0x1f, R229 ;  /* 0x0000001fff031819 */ /* 0x000fe200000114e5 */
[----:B------:R-:W-:Y:S01]  /*c550*/  FMUL.FTZ R0, R2, c[0x0][0x2d0] ;  /* 0x0000b40002007a20 */ /* 0x000fe20000410000 */
[----:B------:R-:W-:Y:S03]  /*c560*/  @P1 SHF.L.U32 R6, R4, 0x7, RZ ;  /* 0x0000000704061819 */ /* 0x000fe600000006ff */
[----:B------:R-:W-:Y:S01]  /*c570*/  @P1 IMAD R3, R3, c[0x0][0x1e0], RZ ;  /* 0x0000780003031a24 */ /* 0x000fe200078e02ff */
[----:B------:R1:W2:Y:S03]  /*c580*/  MUFU.EX2 R2, R0 ;  /* 0x0000000000027308 */ /* 0x0002a60000000800 */
[----:B------:R-:W-:Y:S05]  /*c590*/  @P1 IMAD R3, R229, c[0x0][0x1e4], R3 ;  /* 0x00007900e5031a24 */ /* 0x000fea00078e0203 */
[----:B------:R-:W-:Y:S02]  /*c5a0*/  @P1 IADD3 R3, R5, R3, RZ ;  /* 0x0000000305031210 */ /* 0x000fe40007ffe0ff */
[----:B-----5:R-:W-:Y:S02]  /*c5b0*/  @P1 IADD3 R5, P3, R6, R10, RZ ;  /* 0x0000000a06051210 */ /* 0x020fe40007f7e0ff */
[----:B------:R-:W-:Y:S02]  /*c5c0*/  @P1 SHF.L.U64.HI R3, R4, 0x7, R3 ;  /* 0x0000000704031819 */ /* 0x000fe40000010203 */
[----:B------:R-:W-:Y:S02]  /*c5d0*/  @P1 LEA R4, P2, R5, c[0x0][0x1c8], 0x1 ;  /* 0x0000720005041a11 */ /* 0x000fe400078408ff */
[----:B---3--:R-:W-:Y:S02]  /*c5e0*/  @P1 IADD3.X R7, R3, R13, RZ, P3, !PT ;  /* 0x0000000d03071210 */ /* 0x008fe40001ffe4ff */
[----:B------:R-:W-:Y:S02]  /*c5f0*/  @P1 IADD3 R6, P4, P3, R6, 0x40, R10 ;  /* 0x0000004006061810 */ /* 0x000fe40007b9e00a */
[----:B------:R-:W-:Y:S01]  /*c600*/  @P1 LEA.HI.X R5, R5, c[0x0][0x1cc], R7, 0x1, P2 ;  /* 0x0000730005051a11 */ /* 0x000fe200010f0c07 */
[--C-:B------:R-:W-:Y:S01]  /*c610*/  FFMA.FTZ R7, R151, c[0x0][0x2d0], -R138.reuse ;  /* 0x0000b40097077a23 */ /* 0x100fe2000001088a */
[----:B------:R-:W-:Y:S02]  /*c620*/  MOV R151, R247 ;  /* 0x000000f700977202 */ /* 0x000fe40000000f00 */
[----:B------:R-:W-:Y:S01]  /*c630*/  @P1 LEA R10, P2, R6, c[0x0][0x1c8], 0x1 ;  /* 0x00007200060a1a11 */ /* 0x000fe200078408ff */
[----:B------:R3:W-:Y:S01]  /*c640*/  MUFU.EX2 R247, R7 ;  /* 0x0000000700f77308 */ /* 0x0007e20000000800 */
[----:B------:R-:W-:Y:S01]  /*c650*/  @P1 IADD3.X R3, R3, RZ, R13, P4, P3 ;  /* 0x000000ff03031210 */ /* 0x000fe200027e640d */
[----:B------:R5:W-:Y:S01]  /*c660*/  @P1 LDGSTS.E.BYPASS.LTC128B.128 [R228+0x8100], [R4.64], !P0 ;  /* 0x0810000004e41fae */ /* 0x000be2000c101d46 */
[----:B----4-:R-:W-:Y:S01]  /*c670*/  @P1 MOV R8, c[0x0][0x1e0] ;  /* 0x0000780000081a02 */ /* 0x010fe20000000f00 */
[----:B-1----:R-:W-:Y:S01]  /*c680*/  FADD.FTZ R0, -R68, R71 ;  /* 0x0000004744007221 */ /* 0x002fe20000010100 */
[----:B------:R-:W-:Y:S01]  /*c690*/  @P1 LEA.HI.X R11, R6, c[0x0][0x1cc], R3, 0x1, P2 ;  /* 0x00007300060b1a11 */ /* 0x000fe200010f0c03 */
[----:B------:R-:W-:Y:S01]  /*c6a0*/  FMUL.FTZ R3, R68, c[0x0][0x2d0] ;  /* 0x0000b40044037a20 */ /* 0x000fe20000410000 */
[----:B------:R-:W-:Y:S01]  /*c6b0*/  @P1 SHF.L.U64.HI R9, R8, R230, c[0x0][0x1e4] ;  /* 0x0000790008091619 */ /* 0x000fe200000102e6 */
[----:B------:R-:W-:Y:S01]  /*c6c0*/  FMUL.FTZ R0, R0, c[0x0][0x2d0] ;  /* 0x0000b40000007a20 */ /* 0x000fe20000410000 */
[----:B------:R-:W-:Y:S01]  /*c6d0*/  @P1 SHF.L.U32 R8, R8, 0x6, RZ ;  /* 0x0000000608081819 */ /* 0x000fe200000006ff */
[----:B------:R1:W-:Y:S01]  /*c6e0*/  @P1 LDGSTS.E.BYPASS.LTC128B.128 [R228+0xc100], [R10.64], !P6 ;  /* 0x0c1000000ae41fae */ /* 0x0003e2000f101d46 */
[----:B------:R-:W-:Y:S01]  /*c6f0*/  MOV R230, R163 ;  /* 0x000000a300e67202 */ /* 0x000fe20000000f00 */
[----:B--2---:R-:W-:Y:S01]  /*c700*/  FMUL.FTZ R16, R2, R84 ;  /* 0x0000005402107220 */ /* 0x004fe20000410000 */
[----:B------:R-:W-:Y:S01]  /*c710*/  @P1 IADD3 R6, P2, R4, R8, RZ ;  /* 0x0000000804061210 */ /* 0x000fe20007f5e0ff */
[----:B------:R-:W2:Y:S01]  /*c720*/  MUFU.EX2 R0, R0 ;  /* 0x0000000000007308 */ /* 0x000ea20000000800 */
[----:B------:R-:W-:Y:S01]  /*c730*/  MOV R71, R168 ;  /* 0x000000a800477202 */ /* 0x000fe20000000f00 */
[C---:B------:R-:W-:Y:S01]  /*c740*/  FMUL.FTZ R17, R2.reuse, R85 ;  /* 0x0000005502117220 */ /* 0x040fe20000410000 */
[----:B------:R-:W-:Y:S01]  /*c750*/  MOV R159, R151 ;  /* 0x00000097009f7202 */ /* 0x000fe20000000f00 */
[C---:B------:R-:W-:Y:S01]  /*c760*/  FMUL.FTZ R24, R2.reuse, R92 ;  /* 0x0000005c02187220 */ /* 0x040fe20000410000 */
[----:B------:R-:W-:Y:S01]  /*c770*/  MOV R151, R65 ;  /* 0x0000004100977202 */ /* 0x000fe20000000f00 */
[C---:B------:R-:W-:Y:S02]  /*c780*/  FMUL.FTZ R25, R2.reuse, R93 ;  /* 0x0000005d02197220 */ /* 0x040fe40000410000 */
[----:B------:R-:W-:Y:S01]  /*c790*/  FMUL.FTZ R33, R2, R101 ;  /* 0x0000006502217220 */ /* 0x000fe20000410000 */
[----:B------:R-:W-:Y:S01]  /*c7a0*/  MOV R101, R71 ;  /* 0x0000004700657202 */ /* 0x000fe20000000f00 */
[--C-:B---3--:R-:W-:Y:S01]  /*c7b0*/  FFMA.FTZ R7, R154, c[0x0][0x2d0], -R3.reuse ;  /* 0x0000b4009a077a23 */ /* 0x108fe20000010803 */
[----:B------:R-:W-:Y:S01]  /*c7c0*/  MOV R154, R235 ;  /* 0x000000eb009a7202 */ /* 0x000fe20000000f00 */
[--C-:B------:R-:W-:Y:S01]  /*c7d0*/  FFMA.FTZ R40, R157, c[0x0][0x2d0], -R3.reuse ;  /* 0x0000b4009d287a23 */ /* 0x100fe20000010803 */
[----:B------:R3:W-:Y:S01]  /*c7e0*/  MUFU.EX2 R235, R32 ;  /* 0x0000002000eb7308 */ /* 0x0007e20000000800 */
[----:B------:R-:W-:Y:S01]  /*c7f0*/  FMUL.FTZ R41, R2, R109 ;  /* 0x0000006d02297220 */ /* 0x000fe20000410000 */
[----:B-----5:R-:W-:Y:S01]  /*c800*/  @P1 IADD3 R4, P3, R6, R8, RZ ;  /* 0x0000000806041210 */ /* 0x020fe20007f7e0ff */
[----:B------:R-:W-:Y:S01]  /*c810*/  FMUL.FTZ R65, R2, R133 ;  /* 0x0000008502417220 */ /* 0x000fe20000410000 */
[----:B------:R-:W-:Y:S01]  /*c820*/  MOV R109, R161 ;  /* 0x000000a1006d7202 */ /* 0x000fe20000000f00 */
[--C-:B------:R-:W-:Y:S01]  /*c830*/  FFMA.FTZ R71, R241, c[0x0][0x2d0], -R138.reuse ;  /* 0x0000b400f1477a23 */ /* 0x100fe2000001088a */
[----:B------:R-:W-:Y:S01]  /*c840*/  MOV R157, R233 ;  /* 0x000000e9009d7202 */ /* 0x000fe20000000f00 */
[--C-:B------:R-:W-:Y:S03]  /*c850*/  FFMA.FTZ R137, R137, c[0x0][0x2d0], -R3.reuse ;  /* 0x0000b40089897a23 */ /* 0x100fe60000010803 */
[----:B------:R4:W-:Y:S01]  /*c860*/  MUFU.EX2 R169, R7 ;  /* 0x0000000700a97308 */ /* 0x0009e20000000800 */
[--C-:B-1----:R-:W-:Y:S01]  /*c870*/  FFMA.FTZ R10, R155, c[0x0][0x2d0], -R3.reuse ;  /* 0x0000b4009b0a7a23 */ /* 0x102fe20000010803 */
[----:B------:R-:W-:Y:S01]  /*c880*/  MOV R155, R234 ;  /* 0x000000ea009b7202 */ /* 0x000fe20000000f00 */
[C---:B--2---:R-:W-:Y:S02]  /*c890*/  FMUL.FTZ R11, R0.reuse, R79 ;  /* 0x0000004f000b7220 */ /* 0x044fe40000410000 */
[C---:B------:R-:W-:Y:S02]  /*c8a0*/  FMUL.FTZ R18, R0.reuse, R86 ;  /* 0x0000005600127220 */ /* 0x040fe40000410000 */
[C---:B------:R-:W-:Y:S02]  /*c8b0*/  FMUL.FTZ R19, R0.reuse, R87 ;  /* 0x0000005700137220 */ /* 0x040fe40000410000 */
[C---:B------:R-:W-:Y:S01]  /*c8c0*/  FMUL.FTZ R26, R0.reuse, R94 ;  /* 0x0000005e001a7220 */ /* 0x040fe20000410000 */
[----:B------:R1:W2:Y:S01]  /*c8d0*/  MUFU.EX2 R168, R10 ;  /* 0x0000000a00a87308 */ /* 0x0002a20000000800 */
[C---:B------:R-:W-:Y:S02]  /*c8e0*/  FMUL.FTZ R27, R0.reuse, R95 ;  /* 0x0000005f001b7220 */ /* 0x040fe40000410000 */
[----:B------:R-:W-:Y:S01]  /*c8f0*/  FMUL.FTZ R34, R0, R102 ;  /* 0x0000006600227220 */ /* 0x000fe20000410000 */
[----:B------:R-:W-:Y:S01]  /*c900*/  MOV R102, R150 ;  /* 0x0000009600667202 */ /* 0x000fe20000000f00 */
[----:B---3--:R-:W-:Y:S01]  /*c910*/  FMUL.FTZ R32, R2, R100 ;  /* 0x0000006402207220 */ /* 0x008fe20000410000 */
[----:B------:R-:W-:Y:S01]  /*c920*/  MOV R100, R70 ;  /* 0x0000004600647202 */ /* 0x000fe20000000f00 */
[C---:B------:R-:W-:Y:S01]  /*c930*/  FMUL.FTZ R35, R0.reuse, R103 ;  /* 0x0000006700237220 */ /* 0x040fe20000410000 */
[----:B------:R-:W-:Y:S01]  /*c940*/  MOV R150, R59 ;  /* 0x0000003b00967202 */ /* 0x000fe20000000f00 */
[--C-:B------:R-:W-:Y:S01]  /*c950*/  FFMA.FTZ R70, R193, c[0x0][0x2d0], -R138.reuse ;  /* 0x0000b400c1467a23 */ /* 0x100fe2000001088a */
[----:B------:R3:W-:Y:S01]  /*c960*/  MUFU.EX2 R162, R40 ;  /* 0x0000002800a27308 */ /* 0x0007e20000000800 */
[C---:B------:R-:W-:Y:S01]  /*c970*/  FMUL.FTZ R42, R0.reuse, R110 ;  /* 0x0000006e002a7220 */ /* 0x040fe20000410000 */
[----:B------:R-:W-:Y:S01]  /*c980*/  MOV R110, R49 ;  /* 0x00000031006e7202 */ /* 0x000fe20000000f00 */
[----:B------:R-:W-:Y:S01]  /*c990*/  FMUL.FTZ R43, R0, R111 ;  /* 0x0000006f002b7220 */ /* 0x000fe20000410000 */
[----:B----4-:R-:W-:Y:S01]  /*c9a0*/  @P1 IADD3.X R7, R5, R9, RZ, P2, !PT ;  /* 0x0000000905071210 */ /* 0x010fe200017fe4ff */
[----:B------:R-:W-:Y:S01]  /*c9b0*/  FMUL.FTZ R49, R2, R117 ;  /* 0x0000007502317220 */ /* 0x000fe20000410000 */
[----:B------:R-:W-:Y:S01]  /*c9c0*/  @P1 IADD3 R8, P2, R4, R8, RZ ;  /* 0x0000000804081210 */ /* 0x000fe20007f5e0ff */
[C---:B------:R-:W-:Y:S01]  /*c9d0*/  FMUL.FTZ R59, R0.reuse, R127 ;  /* 0x0000007f003b7220 */ /* 0x040fe20000410000 */
[-C--:B------:R-:W-:Y:S01]  /*c9e0*/  @P1 IADD3.X R5, R7, R9.reuse, RZ, P3, !PT ;  /* 0x0000000907051210 */ /* 0x080fe20001ffe4ff */
[----:B------:R4:W-:Y:S01]  /*c9f0*/  @P1 LDGSTS.E.BYPASS.LTC128B.128 [R228+0x9100], [R6.64], !P0 ;  /* 0x0910000006e41fae */ /* 0x0009e2000c101d46 */
[----:B------:R-:W-:Y:S01]  /*ca00*/  MOV R103, R58 ;  /* 0x0000003a00677202 */ /* 0x000fe20000000f00 */
[C---:B------:R-:W-:Y:S01]  /*ca10*/  FMUL.FTZ R58, R0.reuse, R126 ;  /* 0x0000007e003a7220 */ /* 0x040fe20000410000 */
[----:B------:R-:W-:Y:S01]  /*ca20*/  @P1 IADD3.X R9, R5, R9, RZ, P2, !PT ;  /* 0x0000000905091210 */ /* 0x000fe200017fe4ff */
[----:B------:R5:W-:Y:S01]  /*ca30*/  MUFU.EX2 R233, R48 ;  /* 0x0000003000e97308 */ /* 0x000be20000000800 */
[----:B-1----:R-:W-:Y:S01]  /*ca40*/  FMUL.FTZ R10, R0, R78 ;  /* 0x0000004e000a7220 */ /* 0x002fe20000410000 */
[----:B------:R-:W-:Y:S01]  /*ca50*/  MOV R111, R60 ;  /* 0x0000003c006f7202 */ /* 0x000fe20000000f00 */
[--C-:B------:R-:W-:Y:S01]  /*ca60*/  FFMA.FTZ R100, R100, c[0x0][0x2d0], -R138.reuse ;  /* 0x0000b40064647a23 */ /* 0x100fe2000001088a */
[----:B------:R4:W-:Y:S01]  /*ca70*/  @P1 LDGSTS.E.BYPASS.LTC128B.128 [R228+0xd100], [R6.64+0x80], !P6 ;  /* 0x0d10008006e41fae */ /* 0x0009e2000f101d46 */
[C---:B---3--:R-:W-:Y:S07]  /*ca80*/  FMUL.FTZ R40, R2.reuse, R108 ;  /* 0x0000006c02287220 */ /* 0x048fee0000410000 */
[----:B------:R1:W-:Y:S01]  /*ca90*/  @P1 LDGSTS.E.BYPASS.LTC128B.128 [R228+0xa100], [R4.64], !P0 ;  /* 0x0a10000004e41fae */ /* 0x0003e2000c101d46 */
[----:B------:R-:W-:Y:S02]  /*caa0*/  MOV R108, R154 ;  /* 0x0000009a006c7202 */ /* 0x000fe40000000f00 */
[----:B------:R-:W-:Y:S02]  /*cab0*/  MOV R154, R149 ;  /* 0x00000095009a7202 */ /* 0x000fe40000000f00 */
[----:B------:R-:W-:Y:S01]  /*cac0*/  MOV R149, R64 ;  /* 0x0000004000957202 */ /* 0x000fe20000000f00 */
[C---:B------:R-:W-:Y:S02]  /*cad0*/  FMUL.FTZ R64, R2.reuse, R132 ;  /* 0x0000008402407220 */ /* 0x040fe40000410000 */
[----:B------:R1:W-:Y:S01]  /*cae0*/  @P1 LDGSTS.E.BYPASS.LTC128B.128 [R228+0xe100], [R4.64+0x80], !P6 ;  /* 0x0e10008004e41fae */ /* 0x0003e2000f101d46 */
[----:B-----5:R-:W-:Y:S07]  /*caf0*/  FMUL.FTZ R48, R2, R116 ;  /* 0x0000007402307220 */ /* 0x020fee0000410000 */
[----:B------:R3:W-:Y:S01]  /*cb00*/  @P1 LDGSTS.E.BYPASS.LTC128B.128 [R228+0xb100], [R8.64], !P0 ;  /* 0x0b10000008e41fae */ /* 0x0007e2000c101d46 */
[C---:B----4-:R-:W-:Y:S01]  /*cb10*/  FMUL.FTZ R6, R0.reuse, R74 ;  /* 0x0000004a00067220 */ /* 0x050fe20000410000 */
[----:B------:R-:W-:Y:S01]  /*cb20*/  F2FP.BF16.PACK_AB R74, R247, R243 ;  /* 0x000000f3f74a723e */ /* 0x000fe200000010ff */
[----:B------:R-:W-:Y:S05]  /*cb30*/  FMUL.FTZ R7, R0, R75 ;  /* 0x0000004b00077220 */ /* 0x000fea0000410000 */
[----:B------:R3:W-:Y:S08]  /*cb40*/  @P1 LDGSTS.E.BYPASS.LTC128B.128 [R228+0xf100], [R8.64+0x80], !P6 ;  /* 0x0f10008008e41fae */ /* 0x0007f0000f101d46 */
[----:B------:R-:W4:Y:S01]  /*cb50*/  LDSM.16.MT88.4 R12, [R200] ;  /* 0x00000000c80c783b */ /* 0x000f220000004200 */
[--C-:B-1----:R-:W-:Y:S01]  /*cb60*/  FFMA.FTZ R4, R152, c[0x0][0x2d0], -R3.reuse ;  /* 0x0000b40098047a23 */ /* 0x102fe20000010803 */
[----:B------:R-:W-:Y:S01]  /*cb70*/  MOV R152, R67 ;  /* 0x0000004300987202 */ /* 0x000fe20000000f00 */
[----:B------:R-:W-:Y:S01]  /*cb80*/  FMUL.FTZ R5, R2, R73 ;  /* 0x0000004902057220 */ /* 0x000fe20000410000 */
[----:B--2---:R-:W-:Y:S01]  /*cb90*/  F2FP.BF16.PACK_AB R73, R168, R169 ;  /* 0x000000a9a849723e */ /* 0x004fe200000010ff */
[----:B------:R1:W-:Y:S03]  /*cba0*/  MUFU.EX2 R163, R4 ;  /* 0x0000000400a37308 */ /* 0x0003e60000000800 */
[----:B------:R-:W2:Y:S01]  /*cbb0*/  LDSM.16.MT88.4 R20, [R204] ;  /* 0x00000000cc14783b */ /* 0x000ea20000004200 */
[----:B------:R-:W-:Y:S07]  /*cbc0*/  FMUL.FTZ R67, R0, R135 ;  /* 0x0000008700437220 */ /* 0x000fee0000410000 */
[----:B------:R-:W5:Y:S01]  /*cbd0*/  LDSM.16.MT88.4 R28, [R203] ;  /* 0x00000000cb1c783b */ /* 0x000f620000004200 */
[C---:B---3--:R-:W-:Y:S02]  /*cbe0*/  FMUL.FTZ R8, R2.reuse, R76 ;  /* 0x0000004c02087220 */ /* 0x048fe40000410000 */
[----:B------:R-:W-:Y:S05]  /*cbf0*/  FMUL.FTZ R9, R2, R77 ;  /* 0x0000004d02097220 */ /* 0x000fea0000410000 */
[----:B------:R-:W3:Y:S01]  /*cc00*/  LDSM.16.MT88.4 R36, [R223] ;  /* 0x00000000df24783b */ /* 0x000ee20000004200 */
[--C-:B-1----:R-:W-:Y:S07]  /*cc10*/  FFMA.FTZ R4, R153, c[0x0][0x2d0], -R3.reuse ;  /* 0x0000b40099047a23 */ /* 0x102fee0000010803 */
[----:B------:R-:W1:Y:S01]  /*cc20*/  LDSM.16.MT88.4 R44, [R200+0x4000] ;  /* 0x00400000c82c783b */ /* 0x000e620000004200 */
[----:B------:R-:W-:Y:S01]  /*cc30*/  MOV R153, R51 ;  /* 0x0000003300997202 */ /* 0x000fe20000000f00 */
[----:B------:R-:W-:Y:S01]  /*cc40*/  FMUL.FTZ R51, R0, R119 ;  /* 0x0000007700337220 */ /* 0x000fe20000410000 */
[----:B------:R2:W2:Y:S01]  /*cc50*/  MUFU.EX2 R170, R4 ;  /* 0x0000000400aa7308 */ /* 0x0004a20000000800 */
[----:B------:R-:W-:Y:S04]  /*cc60*/  MOV R119, R230 ;  /* 0x000000e600777202 */ /* 0x000fe80000000f00 */
[----:B------:R-:W1:Y:S05]  /*cc70*/  LDSM.16.MT88.4 R52, [R204+0x4000] ;  /* 0x00400000cc34783b */ /* 0x000e6a0000004200 */
[----:B------:R3:W-:Y:S03]  /*cc80*/  MUFU.EX2 R230, R70 ;  /* 0x0000004600e67308 */ /* 0x0007e60000000800 */
[----:B------:R-:W1:Y:S08]  /*cc90*/  LDSM.16.MT88.4 R60, [R203+0x4000] ;  /* 0x00400000cb3c783b */ /* 0x000e700000004200 */
[----:B------:R-:W1:Y:S01]  /*cca0*/  LDSM.16.MT88.4 R76, [R206+0x4000] ;  /* 0x00400000ce4c783b */ /* 0x000e620000004200 */
[----:B--2---:R-:W-:Y:S01]  /*ccb0*/  FMUL.FTZ R4, R2, R72 ;  /* 0x0000004802047220 */ /* 0x004fe20000410000 */
[----:B------:R-:W-:Y:S02]  /*ccc0*/  F2FP.BF16.PACK_AB R72, R245, R244 ;  /* 0x000000f4f548723e */ /* 0x000fe400000010ff */
[----:B------:R-:W-:Y:S04]  /*ccd0*/  F2FP.BF16.PACK_AB R75, R170, R163 ;  /* 0x000000a3aa4b723e */ /* 0x000fe800000010ff */
[----:B------:R-:W-:Y:S03]  /*cce0*/  LDSM.16.MT88.4 R84, [R204+0x800] ;  /* 0x00080000cc54783b */ /* 0x000fe60000004200 */
[C---:B----4-:R-:W-:Y:S05]  /*ccf0*/  HMMA.16816.F32.BF16 R4, R72.reuse, R12, R4 ;  /* 0x0000000c4804723c */ /* 0x050fea0000041804 */
[----:B------:R-:W-:Y:S01]  /*cd00*/  LDSM.16.MT88.4 R92, [R206+0x4800] ;  /* 0x00480000ce5c783b */ /* 0x000fe20000004200 */
[--C-:B---3--:R-:W-:Y:S02]  /*cd10*/  FFMA.FTZ R70, R194, c[0x0][0x2d0], -R138.reuse ;  /* 0x0000b400c2467a23 */ /* 0x108fe4000001088a */
[C---:B------:R-:W-:Y:S01]  /*cd20*/  FMUL.FTZ R12, R2.reuse, R80 ;  /* 0x00000050020c7220 */ /* 0x040fe20000410000 */
[C---:B------:R-:W-:Y:S04]  /*cd30*/  HMMA.16816.F32.BF16 R8, R72.reuse, R14, R8 ;  /* 0x0000000e4808723c */ /* 0x040fe80000041808 */
[----:B------:R-:W0:Y:S01]  /*cd40*/  LDGDEPBAR ;  /* 0x00000000000079af */ /* 0x000e220000000000 */
[----:B------:R-:W-:Y:S02]  /*cd50*/  FMUL.FTZ R13, R2, R81 ;  /* 0x00000051020d7220 */ /* 0x000fe40000410000 */
[C---:B------:R-:W-:Y:S02]  /*cd60*/  FMUL.FTZ R14, R0.reuse, R82 ;  /* 0x00000052000e7220 */ /* 0x040fe40000410000 */
[----:B------:R-:W-:Y:S03]  /*cd70*/  FMUL.FTZ R15, R0, R83 ;  /* 0x00000053000f7220 */ /* 0x000fe60000410000 */
[----:B------:R-:W2:Y:S04]  /*cd80*/  LDSM.16.MT88.4 R80, [R200+0x800] ;  /* 0x00080000c850783b */ /* 0x000ea80000004200 */
[C---:B------:R-:W-:Y:S07]  /*cd90*/  HMMA.16816.F32.BF16 R12, R72.reuse, R20, R12 ;  /* 0x00000014480c723c */ /* 0x040fee000004180c */
[C---:B------:R-:W-:Y:S01]  /*cda0*/  FMUL.FTZ R20, R2.reuse, R88 ;  /* 0x0000005802147220 */ /* 0x040fe20000410000 */
[C---:B------:R-:W-:Y:S04]  /*cdb0*/  HMMA.16816.F32.BF16 R16, R72.reuse, R22, R16 ;  /* 0x000000164810723c */ /* 0x040fe80000041810 */
[----:B------:R-:W-:Y:S03]  /*cdc0*/  FMUL.FTZ R21, R2, R89 ;  /* 0x0000005902157220 */ /* 0x000fe60000410000 */
[C---:B------:R-:W-:Y:S02]  /*cdd0*/  FMUL.FTZ R22, R0.reuse, R90 ;  /* 0x0000005a00167220 */ /* 0x040fe40000410000 */
[----:B------:R-:W-:Y:S02]  /*cde0*/  FMUL.FTZ R23, R0, R91 ;  /* 0x0000005b00177220 */ /* 0x000fe40000410000 */
[----:B------:R-:W3:Y:S05]  /*cdf0*/  LDSM.16.MT88.4 R88, [R203+0x800] ;  /* 0x00080000cb58783b */ /* 0x000eea0000004200 */
[C---:B-----5:R-:W-:Y:S07]  /*ce00*/  HMMA.16816.F32.BF16 R20, R72.reuse, R28, R20 ;  /* 0x0000001c4814723c */ /* 0x060fee0000041814 */
        /* <DEDUP_REMOVED lines=15> */
[----:B----4-:R-:W-:Y:S07]  /*cf00*/  FMUL.FTZ R36, R2, R104 ;  /* 0x0000006802247220 */ /* 0x010fee0000410000 */
[C---:B-1----:R-:W-:Y:S07]  /*cf10*/  HMMA.16816.F32.BF16 R36, R72.reuse, R44, R36 ;  /* 0x0000002c4824723c */ /* 0x042fee0000041824 */
[--C-:B------:R-:W-:Y:S01]  /*cf20*/  FFMA.FTZ R44, R158, c[0x0][0x2d0], -R3.reuse ;  /* 0x0000b4009e2c7a23 */ /* 0x100fe20000010803 */
[C---:B------:R-:W-:Y:S03]  /*cf30*/  HMMA.16816.F32.BF16 R40, R72.reuse, R46, R40 ;  /* 0x0000002e4828723c */ /* 0x040fe60000041828 */
[----:B------:R1:W-:Y:S01]  /*cf40*/  MUFU.EX2 R161, R44 ;  /* 0x0000002c00a17308 */ /* 0x0003e20000000800 */
[----:B------:R-:W-:Y:S01]  /*cf50*/  FMUL.FTZ R45, R2, R113 ;  /* 0x00000071022d7220 */ /* 0x000fe20000410000 */
[----:B------:R-:W-:Y:S02]  /*cf60*/  MOV R158, R155 ;  /* 0x0000009b009e7202 */ /* 0x000fe40000000f00 */
[C---:B------:R-:W-:Y:S01]  /*cf70*/  FMUL.FTZ R46, R0.reuse, R114 ;  /* 0x00000072002e7220 */ /* 0x040fe20000410000 */
[----:B------:R-:W-:Y:S01]  /*cf80*/  MOV R155, R66 ;  /* 0x00000042009b7202 */ /* 0x000fe20000000f00 */
[C---:B------:R-:W-:Y:S03]  /*cf90*/  FMUL.FTZ R47, R0.reuse, R115 ;  /* 0x00000073002f7220 */ /* 0x040fe60000410000 */
[----:B------:R-:W-:Y:S02]  /*cfa0*/  FMUL.FTZ R66, R0, R134 ;  /* 0x0000008600427220 */ /* 0x000fe40000410000 */
[----:B-1----:R-:W-:Y:S07]  /*cfb0*/  FMUL.FTZ R44, R2, R112 ;  /* 0x00000070022c7220 */ /* 0x002fee0000410000 */
[C---:B------:R-:W-:Y:S07]  /*cfc0*/  HMMA.16816.F32.BF16 R44, R72.reuse, R52, R44 ;  /* 0x00000034482c723c */ /* 0x040fee000004182c */
[--C-:B------:R-:W-:Y:S01]  /*cfd0*/  FFMA.FTZ R52, R160, c[0x0][0x2d0], -R138.reuse ;  /* 0x0000b400a0347a23 */ /* 0x100fe2000001088a */
[C---:B------:R-:W-:Y:S03]  /*cfe0*/  HMMA.16816.F32.BF16 R48, R72.reuse, R54, R48 ;  /* 0x000000364830723c */ /* 0x040fe60000041830 */
[----:B------:R1:W4:Y:S01]  /*cff0*/  MUFU.EX2 R118, R52 ;  /* 0x0000003400767308 */ /* 0x0003220000000800 */
[C---:B------:R-:W-:Y:S01]  /*d000*/  FMUL.FTZ R53, R2.reuse, R121 ;  /* 0x0000007902357220 */ /* 0x040fe20000410000 */
[----:B------:R-:W-:Y:S02]  /*d010*/  MOV R121, R199 ;  /* 0x000000c700797202 */ /* 0x000fe40000000f00 */
[----:B------:R-:W-:Y:S01]  /*d020*/  MOV R160, R57 ;  /* 0x0000003900a07202 */ /* 0x000fe20000000f00 */
[----:B------:R-:W-:Y:S04]  /*d030*/  FMUL.FTZ R57, R2, R125 ;  /* 0x0000007d02397220 */ /* 0x000fe80000410000 */
[C---:B------:R-:W-:Y:S01]  /*d040*/  FMUL.FTZ R54, R0.reuse, R122 ;  /* 0x0000007a00367220 */ /* 0x040fe20000410000 */
[----:B------:R5:W-:Y:S01]  /*d050*/  MUFU.EX2 R199, R70 ;  /* 0x0000004600c77308 */ /* 0x000be20000000800 */
[----:B------:R-:W-:Y:S02]  /*d060*/  FMUL.FTZ R55, R0, R123 ;  /* 0x0000007b00377220 */ /* 0x000fe40000410000 */
[----:B-1----:R-:W-:Y:S01]  /*d070*/  FMUL.FTZ R52, R2, R120 ;  /* 0x0000007802347220 */ /* 0x002fe20000410000 */
[----:B------:R-:W-:Y:S01]  /*d080*/  MOV R120, R56 ;  /* 0x0000003800787202 */ /* 0x000fe20000000f00 */
[--C-:B------:R-:W-:Y:S05]  /*d090*/  FFMA.FTZ R56, R171, c[0x0][0x2d0], -R3.reuse ;  /* 0x0000b400ab387a23 */ /* 0x100fea0000010803 */
[----:B------:R1:W-:Y:S01]  /*d0a0*/  MUFU.EX2 R117, R56 ;  /* 0x0000003800757308 */ /* 0x0003e20000000800 */
[C---:B------:R-:W-:Y:S03]  /*d0b0*/  HMMA.16816.F32.BF16 R52, R72.reuse, R60, R52 ;  /* 0x0000003c4834723c */ /* 0x040fe60000041834 */
[--C-:B-----5:R-:W-:Y:S04]  /*d0c0*/  FFMA.FTZ R70, R195, c[0x0][0x2d0], -R3.reuse ;  /* 0x0000b400c3467a23 */ /* 0x120fe80000010803 */
[--C-:B------:R-:W-:Y:S02]  /*d0d0*/  FFMA.FTZ R60, R192, c[0x0][0x2d0], -R3.reuse ;  /* 0x0000b400c03c7a23 */ /* 0x100fe40000010803 */
[----:B------:R5:W-:Y:S03]  /*d0e0*/  MUFU.EX2 R125, R70 ;  /* 0x00000046007d7308 */ /* 0x000be60000000800 */
[C---:B------:R-:W-:Y:S07]  /*d0f0*/  FMUL.FTZ R61, R2.reuse, R129 ;  /* 0x00000081023d7220 */ /* 0x040fee0000410000 */
[----:B------:R2:W2:Y:S01]  /*d100*/  MUFU.EX2 R116, R60 ;  /* 0x0000003c00747308 */ /* 0x0004a20000000800 */
[----:B-1----:R-:W-:Y:S07]  /*d110*/  FMUL.FTZ R56, R2, R124 ;  /* 0x0000007c02387220 */ /* 0x002fee0000410000 */
[C---:B------:R-:W-:Y:S03]  /*d120*/  HMMA.16816.F32.BF16 R56, R72.reuse, R62, R56 ;  /* 0x0000003e4838723c */ /* 0x040fe60000041838 */
[--C-:B-----5:R-:W-:Y:S02]  /*d130*/  FFMA.FTZ R70, R196, c[0x0][0x2d0], -R3.reuse ;  /* 0x0000b400c4467a23 */ /* 0x120fe40000010803 */
[----:B------:R1:W-:Y:S02]  /*d140*/  MUFU.EX2 R196, R71 ;  /* 0x0000004700c47308 */ /* 0x0003e40000000800 */
[C---:B------:R-:W-:Y:S02]  /*d150*/  FMUL.FTZ R62, R0.reuse, R130 ;  /* 0x00000082003e7220 */ /* 0x040fe40000410000 */
[----:B------:R-:W-:Y:S03]  /*d160*/  FMUL.FTZ R63, R0, R131 ;  /* 0x00000083003f7220 */ /* 0x000fe60000410000 */
[----:B--2---:R-:W-:Y:S03]  /*d170*/  FMUL.FTZ R60, R2, R128 ;  /* 0x00000080023c7220 */ /* 0x004fe60000410000 */
[----:B------:R2:W5:Y:S04]  /*d180*/  MUFU.EX2 R124, R70 ;  /* 0x00000046007c7308 */ /* 0x0005680000000800 */
[C---:B------:R-:W-:Y:S08]  /*d190*/  HMMA.16816.F32.BF16 R60, R72.reuse, R76, R60 ;  /* 0x0000004c483c723c */ /* 0x040ff0000004183c */
[----:B------:R-:W-:Y:S01]  /*d1a0*/  HMMA.16816.F32.BF16 R64, R72, R78, R64 ;  /* 0x0000004e4840723c */ /* 0x000fe20000041840 */
[----:B------:R-:W3:Y:S03]  /*d1b0*/  LDSM.16.MT88.4 R76, [R206+0x800] ;  /* 0x00080000ce4c783b */ /* 0x000ee60000004200 */
[--C-:B-1----:R-:W-:Y:S03]  /*d1c0*/  FFMA.FTZ R71, R150, c[0x0][0x2d0], -R3.reuse ;  /* 0x0000b40096477a23 */ /* 0x102fe60000010803 */
[----:B----4-:R-:W-:Y:S02]  /*d1d0*/  F2FP.BF16.PACK_AB R74, R118, R233 ;  /* 0x000000e9764a723e */ /* 0x010fe400000010ff */
[----:B------:R-:W-:Y:S03]  /*d1e0*/  F2FP.BF16.PACK_AB R75, R116, R117 ;  /* 0x00000075744b723e */ /* 0x000fe600000010ff */
[--C-:B--2---:R-:W-:Y:S01]  /*d1f0*/  FFMA.FTZ R70, R197, c[0x0][0x2d0], -R138.reuse ;  /* 0x0000b400c5467a23 */ /* 0x104fe2000001088a */
[----:B------:R-:W-:Y:S02]  /*d200*/  F2FP.BF16.PACK_AB R72, R234, R235 ;  /* 0x000000ebea48723e */ /* 0x000fe400000010ff */
[----:B------:R-:W-:Y:S01]  /*d210*/  F2FP.BF16.PACK_AB R73, R161, R162 ;  /* 0x000000a2a149723e */ /* 0x000fe200000010ff */
[----:B------:R1:W-:Y:S06]  /*d220*/  MUFU.EX2 R127, R70 ;  /* 0x00000046007f7308 */ /* 0x0003ec0000000800 */
[C---:B------:R-:W-:Y:S08]  /*d230*/  HMMA.16816.F32.BF16 R4, R72.reuse, R80, R4 ;  /* 0x000000504804723c */ /* 0x040ff00000041804 */
[C---:B------:R-:W-:Y:S01]  /*d240*/  HMMA.16816.F32.BF16 R8, R72.reuse, R82, R8 ;  /* 0x000000524808723c */ /* 0x040fe20000041808 */
[----:B------:R-:W2:Y:S07]  /*d250*/  LDSM.16.MT88.4 R80, [R200+0x4800] ;  /* 0x00480000c850783b */ /* 0x000eae0000004200 */
[C---:B------:R-:W-:Y:S04]  /*d260*/  HMMA.16816.F32.BF16 R12, R72.reuse, R84, R12 ;  /* 0x00000054480c723c */ /* 0x040fe8000004180c */
[--C-:B-1----:R-:W-:Y:S04]  /*d270*/  FFMA.FTZ R70, R198, c[0x0][0x2d0], -R138.reuse ;  /* 0x0000b400c6467a23 */ /* 0x102fe8000001088a */
[C---:B------:R-:W-:Y:S01]  /*d280*/  HMMA.16816.F32.BF16 R16, R72.reuse, R86, R16 ;  /* 0x000000564810723c */ /* 0x040fe20000041810 */
[----:B------:R1:W4:Y:S01]  /*d290*/  MUFU.EX2 R126, R70 ;  /* 0x00000046007e7308 */ /* 0x0003220000000800 */
[----:B------:R-:W4:Y:S06]  /*d2a0*/  LDSM.16.MT88.4 R84, [R204+0x4800] ;  /* 0x00480000cc54783b */ /* 0x000f2c0000004200 */
[C---:B---3--:R-:W-:Y:S08]  /*d2b0*/  HMMA.16816.F32.BF16 R20, R72.reuse, R88, R20 ;  /* 0x000000584814723c */ /* 0x048ff00000041814 */
[C---:B------:R-:W-:Y:S01]  /*d2c0*/  HMMA.16816.F32.BF16 R24, R72.reuse, R90, R24 ;  /* 0x0000005a4818723c */ /* 0x040fe20000041818 */
[----:B------:R-:W3:Y:S07]  /*d2d0*/  LDSM.16.MT88.4 R88, [R203+0x4800] ;  /* 0x00480000cb58783b */ /* 0x000eee0000004200 */
[C---:B------:R-:W-:Y:S04]  /*d2e0*/  HMMA.16816.F32.BF16 R28, R72.reuse, R76, R28 ;  /* 0x0000004c481c723c */ /* 0x040fe8000004181c */
[--C-:B-1----:R-:W-:Y:S04]  /*d2f0*/  FFMA.FTZ R70, R231, c[0x0][0x2d0], -R3.reuse ;  /* 0x0000b400e7467a23 */ /* 0x102fe80000010803 */
[C---:B------:R-:W-:Y:S01]  /*d300*/  HMMA.16816.F32.BF16 R32, R72.reuse, R78, R32 ;  /* 0x0000004e4820723c */ /* 0x040fe20000041820 */
[----:B------:R1:W-:Y:S01]  /*d310*/  MUFU.EX2 R107, R70 ;  /* 0x00000046006b7308 */ /* 0x0003e20000000800 */
[----:B------:R-:W5:Y:S06]  /*d320*/  LDSM.16.MT88.4 R76, [R200+0x1000] ;  /* 0x00100000c84c783b */ /* 0x000f6c0000004200 */
[C---:B--2---:R-:W-:Y:S08]  /*d330*/  HMMA.16816.F32.BF16 R36, R72.reuse, R80, R36 ;  /* 0x000000504824723c */ /* 0x044ff00000041824 */
[C---:B------:R-:W-:Y:S01]  /*d340*/  HMMA.16816.F32.BF16 R40, R72.reuse, R82, R40 ;  /* 0x000000524828723c */ /* 0x040fe20000041828 */
[----:B------:R-:W2:Y:S07]  /*d350*/  LDSM.16.MT88.4 R80, [R203+0x1000] ;  /* 0x00100000cb50783b */ /* 0x000eae0000004200 */
[C---:B----4-:R-:W-:Y:S04]  /*d360*/  HMMA.16816.F32.BF16 R44, R72.reuse, R84, R44 ;  /* 0x00000054482c723c */ /* 0x050fe8000004182c */
[--C-:B-1----:R-:W-:Y:S04]  /*d370*/  FFMA.FTZ R70, R232, c[0x0][0x2d0], -R3.reuse ;  /* 0x0000b400e8467a23 */ /* 0x102fe80000010803 */
[C---:B------:R-:W-:Y:S01]  /*d380*/  HMMA.16816.F32.BF16 R48, R72.reuse, R86, R48 ;  /* 0x000000564830723c */ /* 0x040fe20000041830 */
[----:B------:R1:W4:Y:S01]  /*d390*/  MUFU.EX2 R106, R70 ;  /* 0x00000046006a7308 */ /* 0x0003220000000800 */
[----:B------:R-:W2:Y:S06]  /*d3a0*/  LDSM.16.MT88.4 R84, [R206+0x1000] ;  /* 0x00100000ce54783b */ /* 0x000eac0000004200 */
[C---:B---3--:R-:W-:Y:S08]  /*d3b0*/  HMMA.16816.F32.BF16 R52, R72.reuse, R88, R52 ;  /* 0x000000584834723c */ /* 0x048ff00000041834 */
[C---:B------:R-:W-:Y:S01]  /*d3c0*/  HMMA.16816.F32.BF16 R56, R72.reuse, R90, R56 ;  /* 0x0000005a4838723c */ /* 0x040fe20000041838 */
[----:B------:R-:W-:Y:S07]  /*d3d0*/  LDSM.16.MT88.4 R88, [R204+0x5000] ;  /* 0x00500000cc58783b */ /* 0x000fee0000004200 */
[C---:B------:R-:W-:Y:S04]  /*d3e0*/  HMMA.16816.F32.BF16 R60, R72.reuse, R92, R60 ;  /* 0x0000005c483c723c */ /* 0x040fe8000004183c */
[--C-:B-1----:R-:W-:Y:S04]  /*d3f0*/  FFMA.FTZ R70, R236, c[0x0][0x2d0], -R138.reuse ;  /* 0x0000b400ec467a23 */ /* 0x102fe8000001088a */
[----:B------:R-:W-:Y:S01]  /*d400*/  HMMA.16816.F32.BF16 R64, R72, R94, R64 ;  /* 0x0000005e4840723c */ /* 0x000fe20000041840 */
[----:B------:R1:W-:Y:S01]  /*d410*/  MUFU.EX2 R198, R70 ;  /* 0x0000004600c67308 */ /* 0x0003e20000000800 */
[----:B------:R-:W-:Y:S05]  /*d420*/  LDSM.16.MT88.4 R92, [R206+0x5800] ;  /* 0x00580000ce5c783b */ /* 0x000fea0000004200 */
[----:B-----5:R-:W-:Y:S02]  /*d430*/  F2FP.BF16.PACK_AB R73, R124, R125 ;  /* 0x0000007d7c49723e */ /* 0x020fe400000010ff */
[----:B------:R-:W-:Y:S03]  /*d440*/  F2FP.BF16.PACK_AB R74, R126, R127 ;  /* 0x0000007f7e4a723e */ /* 0x000fe600000010ff */
[----:B------:R-:W-:Y:S02]  /*d450*/  F2FP.BF16.PACK_AB R72, R199, R230 ;  /* 0x000000e6c748723e */ /* 0x000fe400000010ff */
[----:B----4-:R-:W-:Y:S07]  /*d460*/  F2FP.BF16.PACK_AB R75, R106, R107 ;  /* 0x0000006b6a4b723e */ /* 0x010fee00000010ff */
[C---:B------:R-:W-:Y:S03]  /*d470*/  HMMA.16816.F32.BF16 R4, R72.reuse, R76, R4 ;  /* 0x0000004c4804723c */ /* 0x040fe60000041804 */
[--C-:B-1----:R-:W-:Y:S05]  /*d480*/  FFMA.FTZ R70, R237, c[0x0][0x2d0], -R138.reuse ;  /* 0x0000b400ed467a23 */ /* 0x102fea000001088a */
[C---:B------:R-:W-:Y:S01]  /*d490*/  HMMA.16816.F32.BF16 R8, R72.reuse, R78, R8 ;  /* 0x0000004e4808723c */ /* 0x040fe20000041808 */
[----:B------:R1:W3:Y:S01]  /*d4a0*/  MUFU.EX2 R197, R70 ;  /* 0x0000004600c57308 */ /* 0x0002e20000000800 */
[----:B------:R-:W4:Y:S06]  /*d4b0*/  LDSM.16.MT88.4 R76, [R200+0x5000] ;  /* 0x00500000c84c783b */ /* 0x000f2c0000004200 */
[C---:B------:R-:W-:Y:S08]  /*d4c0*/  HMMA.16816.F32.BF16 R12, R72.reuse, R96, R12 ;  /* 0x00000060480c723c */ /* 0x040ff0000004180c */
[C---:B------:R-:W-:Y:S01]  /*d4d0*/  HMMA.16816.F32.BF16 R16, R72.reuse, R98, R16 ;  /* 0x000000624810723c */ /* 0x040fe20000041810 */
[----:B------:R-:W-:Y:S07]  /*d4e0*/  LDSM.16.MT88.4 R96, [R204+0x2000] ;  /* 0x00200000cc60783b */ /* 0x000fee0000004200 */
[C---:B--2---:R-:W-:Y:S04]  /*d4f0*/  HMMA.16816.F32.BF16 R20, R72.reuse, R80, R20 ;  /* 0x000000504814723c */ /* 0x044fe80000041814 */
[--C-:B-1----:R-:W-:Y:S04]  /*d500*/  FFMA.FTZ R70, R238, c[0x0][0x2d0], -R3.reuse ;  /* 0x0000b400ee467a23 */ /* 0x102fe80000010803 */
[C---:B------:R-:W-:Y:S01]  /*d510*/  HMMA.16816.F32.BF16 R24, R72.reuse, R82, R24 ;  /* 0x000000524818723c */ /* 0x040fe20000041818 */
[----:B------:R1:W-:Y:S01]  /*d520*/  MUFU.EX2 R105, R70 ;  /* 0x0000004600697308 */ /* 0x0003e20000000800 */
[----:B------:R-:W2:Y:S06]  /*d530*/  LDSM.16.MT88.4 R80, [R203+0x5000] ;  /* 0x00500000cb50783b */ /* 0x000eac0000004200 */
[C---:B------:R-:W-:Y:S08]  /*d540*/  HMMA.16816.F32.BF16 R28, R72.reuse, R84, R28 ;  /* 0x00000054481c723c */ /* 0x040ff0000004181c */
[C---:B------:R-:W-:Y:S01]  /*d550*/  HMMA.16816.F32.BF16 R32, R72.reuse, R86, R32 ;  /* 0x000000564820723c */ /* 0x040fe20000041820 */
[----:B------:R-:W5:Y:S07]  /*d560*/  LDSM.16.MT88.4 R84, [R206+0x5000] ;  /* 0x00500000ce54783b */ /* 0x000f6e0000004200 */
[C---:B----4-:R-:W-:Y:S04]  /*d570*/  HMMA.16816.F32.BF16 R36, R72.reuse, R76, R36 ;  /* 0x0000004c4824723c */ /* 0x050fe80000041824 */
[--C-:B-1----:R-:W-:Y:S04]  /*d580*/  FFMA.FTZ R70, R239, c[0x0][0x2d0], -R3.reuse ;  /* 0x0000b400ef467a23 */ /* 0x102fe80000010803 */
[C---:B------:R-:W-:Y:S01]  /*d590*/  HMMA.16816.F32.BF16 R40, R72.reuse, R78, R40 ;  /* 0x0000004e4828723c */ /* 0x040fe20000041828 */
[----:B------:R1:W4:Y:S01]  /*d5a0*/  MUFU.EX2 R104, R70 ;  /* 0x0000004600687308 */ /* 0x0003220000000800 */
[----:B------:R-:W3:Y:S06]  /*d5b0*/  LDSM.16.MT88.4 R76, [R200+0x1800] ;  /* 0x00180000c84c783b */ /* 0x000eec0000004200 */
[C---:B------:R-:W-:Y:S08]  /*d5c0*/  HMMA.16816.F32.BF16 R44, R72.reuse, R88, R44 ;  /* 0x00000058482c723c */ /* 0x040ff0000004182c */
[C---:B------:R-:W-:Y:S01]  /*d5d0*/  HMMA.16816.F32.BF16 R48, R72.reuse, R90, R48 ;  /* 0x0000005a4830723c */ /* 0x040fe20000041830 */
[----:B------:R-:W4:Y:S07]  /*d5e0*/  LDSM.16.MT88.4 R88, [R204+0x1800] ;  /* 0x00180000cc58783b */ /* 0x000f2e0000004200 */
[C---:B--2---:R-:W-:Y:S04]  /*d5f0*/  HMMA.16816.F32.BF16 R52, R72.reuse, R80, R52 ;  /* 0x000000504834723c */ /* 0x044fe80000041834 */
[--C-:B-1----:R-:W-:Y:S04]  /*d600*/  FFMA.FTZ R70, R240, c[0x0][0x2d0], -R138.reuse ;  /* 0x0000b400f0467a23 */ /* 0x102fe8000001088a */
[C---:B------:R-:W-:Y:S01]  /*d610*/  HMMA.16816.F32.BF16 R56, R72.reuse, R82, R56 ;  /* 0x000000524838723c */ /* 0x040fe20000041838 */
[----:B------:R1:W2:Y:S01]  /*d620*/  MUFU.EX2 R195, R70 ;  /* 0x0000004600c37308 */ /* 0x0002a20000000800 */
[----:B------:R-:W2:Y:S06]  /*d630*/  LDSM.16.MT88.4 R80, [R203+0x1800] ;  /* 0x00180000cb50783b */ /* 0x000eac0000004200 */
[C---:B-----5:R-:W-:Y:S08]  /*d640*/  HMMA.16816.F32.BF16 R60, R72.reuse, R84, R60 ;  /* 0x00000054483c723c */ /* 0x060ff0000004183c */
[----:B------:R-:W-:Y:S01]  /*d650*/  HMMA.16816.F32.BF16 R64, R72, R86, R64 ;  /* 0x000000564840723c */ /* 0x000fe20000041840 */
[----:B------:R-:W5:Y:S06]  /*d660*/  LDSM.16.MT88.4 R84, [R206+0x1800] ;  /* 0x00180000ce54783b */ /* 0x000f6c0000004200 */
[----:B---3--:R-:W-:Y:S01]  /*d670*/  F2FP.BF16.PACK_AB R72, R197, R198 ;  /* 0x000000c6c548723e */ /* 0x008fe200000010ff */
[--C-:B-1----:R-:W-:Y:S01]  /*d680*/  FFMA.FTZ R70, R242, c[0x0][0x2d0], -R3.reuse ;  /* 0x0000b400f2467a23 */ /* 0x102fe20000010803 */
[----:B----4-:R-:W-:Y:S03]  /*d690*/  F2FP.BF16.PACK_AB R73, R104, R105 ;  /* 0x000000696849723e */ /* 0x010fe600000010ff */
[----:B------:R1:W-:Y:S01]  /*d6a0*/  MUFU.EX2 R115, R70 ;  /* 0x0000004600737308 */ /* 0x0003e20000000800 */
[----:B--2---:R-:W-:Y:S01]  /*d6b0*/  F2FP.BF16.PACK_AB R74, R195, R196 ;  /* 0x000000c4c34a723e */ /* 0x004fe200000010ff */
[--C-:B-1----:R-:W-:Y:S08]  /*d6c0*/  FFMA.FTZ R70, R246, c[0x0][0x2d0], -R3.reuse ;  /* 0x0000b400f6467a23 */ /* 0x102ff00000010803 */
        /* <DEDUP_REMOVED lines=11> */
[----:B------:R-:W4:Y:S06]  /*d780*/  LDSM.16.MT88.4 R88, [R204+0x5800] ;  /* 0x00580000cc58783b */ /* 0x000f2c0000004200 */
[C---:B------:R-:W-:Y:S08]  /*d790*/  HMMA.16816.F32.BF16 R20, R72.reuse, R80, R20 ;  /* 0x000000504814723c */ /* 0x040ff00000041814 */
[C---:B------:R-:W-:Y:S01]  /*d7a0*/  HMMA.16816.F32.BF16 R24, R72.reuse, R82, R24 ;  /* 0x000000524818723c */ /* 0x040fe20000041818 */
[----:B------:R-:W3:Y:S07]  /*d7b0*/  LDSM.16.MT88.4 R80, [R203+0x5800] ;  /* 0x00580000cb50783b */ /* 0x000eee0000004200 */
[C---:B-----5:R-:W-:Y:S04]  /*d7c0*/  HMMA.16816.F32.BF16 R28, R72.reuse, R84, R28 ;  /* 0x00000054481c723c */ /* 0x060fe8000004181c */
        /* <DEDUP_REMOVED lines=11> */
[----:B------:R-:W-:Y:S06]  /*d880*/  LDSM.16.MT88.4 R88, [R204+0x6000] ;  /* 0x00600000cc58783b */ /* 0x000fec0000004200 */
[C---:B---3--:R-:W-:Y:S08]  /*d890*/  HMMA.16816.F32.BF16 R52, R72.reuse, R80, R52 ;  /* 0x000000504834723c */ /* 0x048ff00000041834 */
[C---:B------:R-:W-:Y:S01]  /*d8a0*/  HMMA.16816.F32.BF16 R56, R72.reuse, R82, R56 ;  /* 0x000000524838723c */ /* 0x040fe20000041838 */
[----:B------:R-:W3:Y:S07]  /*d8b0*/  LDSM.16.MT88.4 R80, [R206+0x2000] ;  /* 0x00200000ce50783b */ /* 0x000eee0000004200 */
[C---:B------:R-:W-:Y:S04]  /*d8c0*/  HMMA.16816.F32.BF16 R60, R72.reuse, R92, R60 ;  /* 0x0000005c483c723c */ /* 0x040fe8000004183c */
[--C-:B-1----:R-:W-:Y:S04]  /*d8d0*/  FFMA.FTZ R70, R252, c[0x0][0x2d0], -R138.reuse ;  /* 0x0000b400fc467a23 */ /* 0x102fe8000001088a */
[----:B------:R-:W-:Y:S01]  /*d8e0*/  HMMA.16816.F32.BF16 R64, R72, R94, R64 ;  /* 0x0000005e4840723c */ /* 0x000fe20000041840 */
[----:B------:R1:W-:Y:S01]  /*d8f0*/  MUFU.EX2 R192, R70 ;  /* 0x0000004600c07308 */ /* 0x0003e20000000800 */
[----:B------:R-:W-:Y:S05]  /*d900*/  LDSM.16.MT88.4 R92, [R206+0x6000] ;  /* 0x00600000ce5c783b */ /* 0x000fea0000004200 */
[----:B------:R-:W-:Y:S02]  /*d910*/  F2FP.BF16.PACK_AB R72, R193, R194 ;  /* 0x000000c2c148723e */ /* 0x000fe400000010ff */
[----:B----4-:R-:W-:Y:S03]  /*d920*/  F2FP.BF16.PACK_AB R73, R112, R113 ;  /* 0x000000717049723e */ /* 0x010fe600000010ff */
[--C-:B-1----:R-:W-:Y:S04]  /*d930*/  FFMA.FTZ R70, R121, c[0x0][0x2d0], -R138.reuse ;  /* 0x0000b40079467a23 */ /* 0x102fe8000001088a */
[----:B------:R1:W4:Y:S02]  /*d940*/  MUFU.EX2 R171, R70 ;  /* 0x0000004600ab7308 */ /* 0x0003240000000800 */
[--C-:B-1----:R-:W-:Y:S01]  /*d950*/  FFMA.FTZ R70, R120, c[0x0][0x2d0], -R3.reuse ;  /* 0x0000b40078467a23 */ /* 0x102fe20000010803 */
[----:B----4-:R-:W-:Y:S07]  /*d960*/  F2FP.BF16.PACK_AB R74, R171, R192 ;  /* 0x000000c0ab4a723e */ /* 0x010fee00000010ff */
[----:B------:R1:W-:Y:S02]  /*d970*/  MUFU.EX2 R123, R70 ;  /* 0x00000046007b7308 */ /* 0x0003e40000000800 */
[--C-:B-1----:R-:W-:Y:S08]  /*d980*/  FFMA.FTZ R70, R160, c[0x0][0x2d0], -R3.reuse ;  /* 0x0000b400a0467a23 */ /* 0x102ff00000010803 */
[----:B------:R1:W4:Y:S02]  /*d990*/  MUFU.EX2 R122, R70 ;  /* 0x00000046007a7308 */ /* 0x0003240000000800 */
[--C-:B-1----:R-:W-:Y:S01]  /*d9a0*/  FFMA.FTZ R70, R119, c[0x0][0x2d0], -R138.reuse ;  /* 0x0000b40077467a23 */ /* 0x102fe2000001088a */
[----:B----4-:R-:W-:Y:S07]  /*d9b0*/  F2FP.BF16.PACK_AB R75, R122, R123 ;  /* 0x0000007b7a4b723e */ /* 0x010fee00000010ff */
[----:B------:R1:W-:Y:S01]  /*d9c0*/  MUFU.EX2 R160, R70 ;  /* 0x0000004600a07308 */ /* 0x0003e20000000800 */
[C---:B-----5:R-:W-:Y:S08]  /*d9d0*/  HMMA.16816.F32.BF16 R4, R72.reuse, R84, R4 ;  /* 0x000000544804723c */ /* 0x060ff00000041804 */
        /* <DEDUP_REMOVED lines=19> */
[--C-:B-1----:R-:W-:Y:S04]  /*db10*/  FFMA.FTZ R70, R111, c[0x0][0x2d0], -R3.reuse ;  /* 0x0000b4006f467a23 */ /* 0x102fe80000010803 */
[C---:B------:R-:W-:Y:S01]  /*db20*/  HMMA.16816.F32.BF16 R48, R72.reuse, R90, R48 ;  /* 0x0000005a4830723c */ /* 0x040fe20000041830 */
[----:B------:R1:W1:Y:S01]  /*db30*/  MUFU.EX2 R120, R70 ;  /* 0x0000004600787308 */ /* 0x0002620000000800 */
[----:B------:R-:W-:Y:S06]  /*db40*/  LDSM.16.MT88.4 R88, [R200+0x6800] ;  /* 0x00680000c858783b */ /* 0x000fec0000004200 */
[C---:B--2---:R-:W-:Y:S08]  /*db50*/  HMMA.16816.F32.BF16 R52, R72.reuse, R76, R52 ;  /* 0x0000004c4834723c */ /* 0x044ff00000041834 */
[C---:B------:R-:W-:Y:S01]  /*db60*/  HMMA.16816.F32.BF16 R56, R72.reuse, R78, R56 ;  /* 0x0000004e4838723c */ /* 0x040fe20000041838 */
[----:B------:R-:W2:Y:S07]  /*db70*/  LDSM.16.MT88.4 R76, [R206+0x2800] ;  /* 0x00280000ce4c783b */ /* 0x000eae0000004200 */
[C---:B------:R-:W-:Y:S04]  /*db80*/  HMMA.16816.F32.BF16 R60, R72.reuse, R92, R60 ;  /* 0x0000005c483c723c */ /* 0x040fe8000004183c */
[--C-:B-1----:R-:W-:Y:S04]  /*db90*/  FFMA.FTZ R70, R110, c[0x0][0x2d0], -R138.reuse ;  /* 0x0000b4006e467a23 */ /* 0x102fe8000001088a */
[----:B------:R-:W-:Y:S01]  /*dba0*/  HMMA.16816.F32.BF16 R64, R72, R94, R64 ;  /* 0x0000005e4840723c */ /* 0x000fe20000041840 */
[----:B------:R1:W-:Y:S01]  /*dbb0*/  MUFU.EX2 R158, R70 ;  /* 0x00000046009e7308 */ /* 0x0003e20000000800 */
[----:B------:R-:W-:Y:S05]  /*dbc0*/  LDSM.16.MT88.4 R92, [R206+0x3000] ;  /* 0x00300000ce5c783b */ /* 0x000fea0000004200 */
[----:B-----5:R-:W-:Y:S02]  /*dbd0*/  F2FP.BF16.PACK_AB R72, R159, R160 ;  /* 0x000000a09f48723e */ /* 0x020fe400000010ff */
[----:B------:R-:W-:Y:S03]  /*dbe0*/  F2FP.BF16.PACK_AB R73, R120, R121 ;  /* 0x000000797849723e */ /* 0x000fe600000010ff */
[--C-:B-1----:R-:W-:Y:S04]  /*dbf0*/  FFMA.FTZ R70, R157, c[0x0][0x2d0], -R138.reuse ;  /* 0x0000b4009d467a23 */ /* 0x102fe8000001088a */
[----:B------:R1:W5:Y:S02]  /*dc00*/  MUFU.EX2 R157, R70 ;  /* 0x00000046009d7308 */ /* 0x0003640000000800 */
[--C-:B-1----:R-:W-:Y:S01]  /*dc10*/  FFMA.FTZ R70, R109, c[0x0][0x2d0], -R3.reuse ;  /* 0x0000b4006d467a23 */ /* 0x102fe20000010803 */
[----:B-----5:R-:W-:Y:S01]  /*dc20*/  F2FP.BF16.PACK_AB R74, R157, R158 ;  /* 0x0000009e9d4a723e */ /* 0x020fe200000010ff */
[----:B------:R-:W5:Y:S06]  /*dc30*/  LDL.LU R109, [R1+0x4] ;  /* 0x00000400016d7983 */ /* 0x000f6c0000300800 */
[----:B------:R1:W-:Y:S02]  /*dc40*/  MUFU.EX2 R131, R70 ;  /* 0x0000004600837308 */ /* 0x0003e40000000800 */
[--C-:B-1----:R-:W-:Y:S02]  /*dc50*/  FFMA.FTZ R70, R108, c[0x0][0x2d0], -R3.reuse ;  /* 0x0000b4006c467a23 */ /* 0x102fe40000010803 */
[----:B------:R-:W5:Y:S06]  /*dc60*/  LDL.LU R108, [R1+0x10] ;  /* 0x00001000016c7983 */ /* 0x000f6c0000300800 */
        /* <DEDUP_REMOVED lines=8> */
[--C-:B-1----:R-:W-:Y:S01]  /*dcf0*/  FFMA.FTZ R70, R101, c[0x0][0x2d0], -R138.reuse ;  /* 0x0000b40065467a23 */ /* 0x102fe2000001088a */
[----:B------:R-:W-:Y:S02]  /*dd00*/  MOV R101, R152 ;  /* 0x0000009800657202 */ /* 0x000fe40000000f00 */
[----:B------:R-:W-:Y:S01]  /*dd10*/  MOV R152, R155 ;  /* 0x0000009b00987202 */ /* 0x000fe20000000f00 */
[C---:B------:R-:W-:Y:S01]  /*dd20*/  HMMA.16816.F32.BF16 R16, R72.reuse, R86, R16 ;  /* 0x000000564810723c */ /* 0x040fe20000041810 */
[----:B------:R1:W-:Y:S01]  /*dd30*/  MUFU.EX2 R155, R70 ;  /* 0x00000046009b7308 */ /* 0x0003e20000000800 */
[----:B------:R-:W4:Y:S02]  /*dd40*/  LDSM.16.MT88.4 R84, [R203+0x6800] ;  /* 0x00680000cb54783b */ /* 0x000f240000004200 */
[--C-:B------:R-:W-:Y:S04]  /*dd50*/  FFMA.FTZ R101, R101, c[0x0][0x2d0], -R138.reuse ;  /* 0x0000b40065657a23 */ /* 0x100fe8000001088a */
[C---:B------:R-:W-:Y:S08]  /*dd60*/  HMMA.16816.F32.BF16 R20, R72.reuse, R96, R20 ;  /* 0x000000604814723c */ /* 0x040ff00000041814 */
[C---:B------:R-:W-:Y:S01]  /*dd70*/  HMMA.16816.F32.BF16 R24, R72.reuse, R98, R24 ;  /* 0x000000624818723c */ /* 0x040fe20000041818 */
[----:B------:R-:W-:Y:S07]  /*dd80*/  LDSM.16.MT88.4 R96, [R204+0x7000] ;  /* 0x00700000cc60783b */ /* 0x000fee0000004200 */
[C---:B--2---:R-:W-:Y:S04]  /*dd90*/  HMMA.16816.F32.BF16 R28, R72.reuse, R76, R28 ;  /* 0x0000004c481c723c */ /* 0x044fe8000004181c */
[--C-:B-1----:R-:W-:Y:S02]  /*dda0*/  FFMA.FTZ R70, R103, c[0x0][0x2d0], -R3.reuse ;  /* 0x0000b40067467a23 */ /* 0x102fe40000010803 */
[--C-:B------:R-:W-:Y:S02]  /*ddb0*/  FFMA.FTZ R103, R151, c[0x0][0x2d0], -R138.reuse ;  /* 0x0000b40097677a23 */ /* 0x100fe4000001088a */
[C---:B------:R-:W-:Y:S01]  /*ddc0*/  HMMA.16816.F32.BF16 R32, R72.reuse, R78, R32 ;  /* 0x0000004e4820723c */ /* 0x040fe20000041820 */
[----:B------:R1:W-:Y:S01]  /*ddd0*/  MUFU.EX2 R129, R70 ;  /* 0x0000004600817308 */ /* 0x0003e20000000800 */
[----:B------:R-:W2:Y:S06]  /*dde0*/  LDSM.16.MT88.4 R76, [R206+0x6800] ;  /* 0x00680000ce4c783b */ /* 0x000eac0000004200 */
[C---:B------:R-:W-:Y:S03]  /*ddf0*/  HMMA.16816.F32.BF16 R36, R72.reuse, R88, R36 ;  /* 0x000000584824723c */ /* 0x040fe60000041824 */
[----:B------:R-:W-:Y:S05]  /*de00*/  MUFU.EX2 R151, R101 ;  /* 0x0000006500977308 */ /* 0x000fea0000000800 */
[C---:B------:R-:W-:Y:S01]  /*de10*/  HMMA.16816.F32.BF16 R40, R72.reuse, R90, R40 ;  /* 0x0000005a4828723c */ /* 0x040fe20000041828 */
[----:B------:R-:W-:Y:S07]  /*de20*/  LDSM.16.MT88.4 R88, [R203+0x3000] ;  /* 0x00300000cb58783b */ /* 0x000fee0000004200 */
[C---:B---3--:R-:W-:Y:S04]  /*de30*/  HMMA.16816.F32.BF16 R44, R72.reuse, R80, R44 ;  /* 0x00000050482c723c */ /* 0x048fe8000004182c */
[--C-:B-1----:R-:W-:Y:S02]  /*de40*/  FFMA.FTZ R70, R102, c[0x0][0x2d0], -R3.reuse ;  /* 0x0000b40066467a23 */ /* 0x102fe40000010803 */
[--C-:B------:R-:W-:Y:S02]  /*de50*/  FFMA.FTZ R102, R152, c[0x0][0x2d0], -R138.reuse ;  /* 0x0000b40098667a23 */ /* 0x100fe4000001088a */
[C---:B------:R-:W-:Y:S01]  /*de60*/  HMMA.16816.F32.BF16 R48, R72.reuse, R82, R48 ;  /* 0x000000524830723c */ /* 0x040fe20000041830 */
[----:B------:R1:W-:Y:S01]  /*de70*/  MUFU.EX2 R128, R70 ;  /* 0x0000004600807308 */ /* 0x0003e20000000800 */
[----:B------:R-:W3:Y:S06]  /*de80*/  LDSM.16.MT88.4 R80, [R200+0x3000] ;  /* 0x00300000c850783b */ /* 0x000eec0000004200 */
[C---:B----4-:R-:W-:Y:S03]  /*de90*/  HMMA.16816.F32.BF16 R52, R72.reuse, R84, R52 ;  /* 0x000000544834723c */ /* 0x050fe60000041834 */
[----:B------:R-:W4:Y:S05]  /*dea0*/  MUFU.EX2 R152, R100 ;  /* 0x0000006400987308 */ /* 0x000f2a0000000800 */
[C---:B------:R-:W-:Y:S01]  /*deb0*/  HMMA.16816.F32.BF16 R56, R72.reuse, R86, R56 ;  /* 0x000000564838723c */ /* 0x040fe20000041838 */
[----:B------:R-:W3:Y:S04]  /*dec0*/  LDSM.16.MT88.4 R84, [R204+0x3000] ;  /* 0x00300000cc54783b */ /* 0x000ee80000004200 */
[----:B------:R-:W-:Y:S03]  /*ded0*/  MUFU.EX2 R150, R102 ;  /* 0x0000006600967308 */ /* 0x000fe60000000800 */
[C---:B--2---:R-:W-:Y:S04]  /*dee0*/  HMMA.16816.F32.BF16 R60, R72.reuse, R76, R60 ;  /* 0x0000004c483c723c */ /* 0x044fe8000004183c */
[--C-:B-1----:R-:W-:Y:S04]  /*def0*/  FFMA.FTZ R70, R154, c[0x0][0x2d0], -R138.reuse ;  /* 0x0000b4009a467a23 */ /* 0x102fe8000001088a */
[----:B------:R-:W-:Y:S01]  /*df00*/  HMMA.16816.F32.BF16 R64, R72, R78, R64 ;  /* 0x0000004e4840723c */ /* 0x000fe20000041840 */
[----:B------:R1:W-:Y:S01]  /*df10*/  MUFU.EX2 R154, R70 ;  /* 0x00000046009a7308 */ /* 0x0003e20000000800 */
[----:B------:R-:W2:Y:S02]  /*df20*/  LDSM.16.MT88.4 R76, [R200+0x7000] ;  /* 0x00700000c84c783b */ /* 0x000ea40000004200 */
[----:B----4-:R-:W-:Y:S03]  /*df30*/  F2FP.BF16.PACK_AB R132, R151, R152 ;  /* 0x000000989784723e */ /* 0x010fe600000010ff */
[----:B------:R-:W-:Y:S02]  /*df40*/  F2FP.BF16.PACK_AB R72, R155, R156 ;  /* 0x0000009c9b48723e */ /* 0x000fe400000010ff */
[----:B------:R-:W-:Y:S03]  /*df50*/  F2FP.BF16.PACK_AB R73, R128, R129 ;  /* 0x000000818049723e */ /* 0x000fe600000010ff */
[----:B-1----:R-:W-:Y:S04]  /*df60*/  FFMA.FTZ R70, R153, c[0x0][0x2d0], -R138 ;  /* 0x0000b40099467a23 */ /* 0x002fe8000001088a */
[----:B------:R1:W4:Y:S02]  /*df70*/  MUFU.EX2 R153, R70 ;  /* 0x0000004600997308 */ /* 0x0003240000000800 */
[--C-:B-1----:R-:W-:Y:S01]  /*df80*/  FFMA.FTZ R70, R148, c[0x0][0x2d0], -R3.reuse ;  /* 0x0000b40094467a23 */ /* 0x102fe20000010803 */
[----:B----4-:R-:W-:Y:S07]  /*df90*/  F2FP.BF16.PACK_AB R74, R153, R154 ;  /* 0x0000009a994a723e */ /* 0x010fee00000010ff */
[----:B------:R1:W-:Y:S02]  /*dfa0*/  MUFU.EX2 R148, R70 ;  /* 0x0000004600947308 */ /* 0x0003e40000000800 */
[--C-:B-1----:R-:W-:Y:S08]  /*dfb0*/  FFMA.FTZ R70, R139, c[0x0][0x2d0], -R3.reuse ;  /* 0x0000b4008b467a23 */ /* 0x102ff00000010803 */
[----:B------:R-:W1:Y:S02]  /*dfc0*/  MUFU.EX2 R139, R70 ;  /* 0x00000046008b7308 */ /* 0x000e640000000800 */
[----:B-1----:R-:W-:Y:S01]  /*dfd0*/  F2FP.BF16.PACK_AB R75, R139, R148 ;  /* 0x000000948b4b723e */ /* 0x002fe200000010ff */
[--C-:B------:R-:W-:Y:S07]  /*dfe0*/  FFMA.FTZ R70, R149, c[0x0][0x2d0], -R3.reuse ;  /* 0x0000b40095467a23 */ /* 0x100fee0000010803 */
[----:B------:R1:W4:Y:S01]  /*dff0*/  MUFU.EX2 R149, R103 ;  /* 0x0000006700957308 */ /* 0x0003220000000800 */
[----:B------:R-:W-:Y:S01]  /*e000*/  FFMA.FTZ R3, R136, c[0x0][0x2d0], -R3 ;  /* 0x0000b40088037a23 */ /* 0x000fe20000010803 */
[C---:B---3--:R-:W-:Y:S03]  /*e010*/  HMMA.16816.F32.BF16 R4, R72.reuse, R80, R4 ;  /* 0x000000504804723c */ /* 0x048fe60000041804 */
[----:B-----5:R-:W-:Y:S05]  /*e020*/  FFMA.FTZ R2, R2, R109, R244 ;  /* 0x0000006d02027223 */ /* 0x020fea00000100f4 */
[----:B------:R-:W-:Y:S01]  /*e030*/  MUFU.EX2 R138, R70 ;  /* 0x00000046008a7308 */ /* 0x000fe20000000800 */
[----:B------:R-:W-:Y:S01]  /*e040*/  FADD.FTZ R2, R245, R2 ;  /* 0x00000002f5027221 */ /* 0x000fe20000010000 */
[C---:B------:R-:W-:Y:S01]  /*e050*/  HMMA.16816.F32.BF16 R8, R72.reuse, R82, R8 ;  /* 0x000000524808723c */ /* 0x040fe20000041808 */
[----:B------:R-:W3:Y:S02]  /*e060*/  LDSM.16.MT88.4 R80, [R203+0x7000] ;  /* 0x00700000cb50783b */ /* 0x000ee40000004200 */
[----:B------:R-:W-:Y:S05]  /*e070*/  FADD.FTZ R2, R243, R2 ;  /* 0x00000002f3027221 */ /* 0x000fea0000010000 */
[C---:B------:R-:W-:Y:S01]  /*e080*/  HMMA.16816.F32.BF16 R12, R72.reuse, R84, R12 ;  /* 0x00000054480c723c */ /* 0x040fe2000004180c */
[----:B------:R-:W-:Y:S01]  /*e090*/  MUFU.EX2 R70, R3 ;  /* 0x0000000300467308 */ /* 0x000fe20000000800 */
[----:B-1----:R-:W-:Y:S02]  /*e0a0*/  LDSM.16.MT88.4 R100, [R206+0x3800] ;  /* 0x00380000ce64783b */ /* 0x002fe40000004200 */
[----:B----4-:R-:W-:Y:S01]  /*e0b0*/  F2FP.BF16.PACK_AB R134, R149, R150 ;  /* 0x000000969586723e */ /* 0x010fe200000010ff */
[----:B------:R-:W-:Y:S03]  /*e0c0*/  FADD.FTZ R2, R247, R2 ;  /* 0x00000002f7027221 */ /* 0x000fe60000010000 */
[C---:B------:R-:W-:Y:S03]  /*e0d0*/  HMMA.16816.F32.BF16 R16, R72.reuse, R86, R16 ;  /* 0x000000564810723c */ /* 0x040fe60000041810 */
[----:B------:R-:W1:Y:S01]  /*e0e0*/  MUFU.EX2 R136, R71 ;  /* 0x0000004700887308 */ /* 0x000e620000000800 */
[----:B------:R-:W4:Y:S01]  /*e0f0*/  LDSM.16.MT88.4 R84, [R206+0x7000] ;  /* 0x00700000ce54783b */ /* 0x000f220000004200 */
[----:B------:R-:W-:Y:S02]  /*e100*/  FADD.FTZ R2, R235, R2 ;  /* 0x00000002eb027221 */ /* 0x000fe40000010000 */
[----:B------:R-:W-:Y:S01]  /*e110*/  FFMA.FTZ R0, R0, R108, R169 ;  /* 0x0000006c00007223 */ /* 0x000fe200000100a9 */
[C---:B------:R-:W-:Y:S04]  /*e120*/  HMMA.16816.F32.BF16 R20, R72.reuse, R88, R20 ;  /* 0x000000584814723c */ /* 0x040fe80000041814 */
[----:B------:R-:W-:Y:S01]  /*e130*/  LDSM.16.MT88.4 R108, [R200+0x7800] ;  /* 0x00780000c86c783b */ /* 0x000fe20000004200 */
[----:B------:R-:W5:Y:S01]  /*e140*/  MUFU.EX2 R71, R137 ;  /* 0x0000008900477308 */ /* 0x000f620000000800 */
[----:B------:R-:W-:Y:S02]  /*e150*/  FADD.FTZ R2, R234, R2 ;  /* 0x00000002ea027221 */ /* 0x000fe40000010000 */
[C---:B------:R-:W-:Y:S04]  /*e160*/  HMMA.16816.F32.BF16 R24, R72.reuse, R90, R24 ;  /* 0x0000005a4818723c */ /* 0x040fe80000041818 */
[----:B------:R-:W-:Y:S01]  /*e170*/  LDSM.16.MT88.4 R88, [R204+0x3800] ;  /* 0x00380000cc58783b */ /* 0x000fe20000004200 */
[----:B------:R-:W-:Y:S02]  /*e180*/  FADD.FTZ R2, R233, R2 ;  /* 0x00000002e9027221 */ /* 0x000fe40000010000 */
[----:B------:R-:W-:Y:S01]  /*e190*/  FADD.FTZ R0, R168, R0 ;  /* 0x00000000a8007221 */ /* 0x000fe20000010000 */
[C---:B------:R-:W-:Y:S04]  /*e1a0*/  HMMA.16816.F32.BF16 R28, R72.reuse, R92, R28 ;  /* 0x0000005c481c723c */ /* 0x040fe8000004181c */
[----:B------:R-:W-:Y:S01]  /*e1b0*/  FADD.FTZ R2, R118, R2 ;  /* 0x0000000276027221 */ /* 0x000fe20000010000 */
[----:B-1----:R-:W-:Y:S01]  /*e1c0*/  F2FP.BF16.PACK_AB R133, R136, R138 ;  /* 0x0000008a8885723e */ /* 0x002fe200000010ff */
[----:B------:R-:W-:Y:S02]  /*e1d0*/  FADD.FTZ R0, R163, R0 ;  /* 0x00000000a3007221 */ /* 0x000fe40000010000 */
[C---:B------:R-:W-:Y:S01]  /*e1e0*/  HMMA.16816.F32.BF16 R32, R72.reuse, R94, R32 ;  /* 0x0000005e4820723c */ /* 0x040fe20000041820 */
[----:B------:R-:W-:Y:S03]  /*e1f0*/  LDSM.16.MT88.4 R92, [R203+0x3800] ;  /* 0x00380000cb5c783b */ /* 0x000fe60000004200 */
[----:B------:R-:W-:Y:S01]  /*e200*/  FADD.FTZ R2, R230, R2 ;  /* 0x00000002e6027221 */ /* 0x000fe20000010000 */
[----:B-----5:R-:W-:Y:S01]  /*e210*/  F2FP.BF16.PACK_AB R135, R70, R71 ;  /* 0x000000474687723e */ /* 0x020fe200000010ff */
[----:B------:R-:W-:Y:S02]  /*e220*/  FADD.FTZ R0, R170, R0 ;  /* 0x00000000aa007221 */ /* 0x000fe40000010000 */
[C---:B--2---:R-:W-:Y:S04]  /*e230*/  HMMA.16816.F32.BF16 R36, R72.reuse, R76, R36 ;  /* 0x0000004c4824723c */ /* 0x044fe80000041824 */
        /* <DEDUP_REMOVED lines=11> */
[----:B------:R-:W2:Y:S01]  /*e2f0*/  LDSM.16.MT88.4 R116, [R204+0x7800] ;  /* 0x00780000cc74783b */ /* 0x000ea20000004200 */
[----:B------:R-:W-:Y:S01]  /*e300*/  FADD.FTZ R2, R198, R2 ;  /* 0x00000002c6027221 */ /* 0x000fe20000010000 */
[C---:B---3--:R-:W-:Y:S04]  /*e310*/  HMMA.16816.F32.BF16 R52, R72.reuse, R80, R52 ;  /* 0x000000504834723c */ /* 0x048fe80000041834 */
[----:B------:R-:W-:Y:S02]  /*e320*/  FADD.FTZ R0, R125, R0 ;  /* 0x000000007d007221 */ /* 0x000fe40000010000 */
[----:B------:R-:W-:Y:S02]  /*e330*/  FADD.FTZ R2, R197, R2 ;  /* 0x00000002c5027221 */ /* 0x000fe40000010000 */
[C---:B------:R-:W-:Y:S04]  /*e340*/  HMMA.16816.F32.BF16 R56, R72.reuse, R82, R56 ;  /* 0x000000524838723c */ /* 0x040fe80000041838 */
[----:B------:R-:W-:Y:S02]  /*e350*/  FADD.FTZ R0, R124, R0 ;  /* 0x000000007c007221 */ /* 0x000fe40000010000 */
[----:B------:R-:W3:Y:S01]  /*e360*/  LDSM.16.MT88.4 R124, [R203+0x7800] ;  /* 0x00780000cb7c783b */ /* 0x000ee20000004200 */
[----:B------:R-:W-:Y:S01]  /*e370*/  FADD.FTZ R2, R196, R2 ;  /* 0x00000002c4027221 */ /* 0x000fe20000010000 */
[C---:B----4-:R-:W-:Y:S04]  /*e380*/  HMMA.16816.F32.BF16 R60, R72.reuse, R84, R60 ;  /* 0x00000054483c723c */ /* 0x050fe8000004183c */
        /* <DEDUP_REMOVED lines=40> */
[----:B------:R-:W-:Y:S04]  /*e610*/  FADD.FTZ R0, R130, R0 ;  /* 0x0000000082007221 */ /* 0x000fe80000010000 */
[C---:B---3--:R-:W-:Y:S04]  /*e620*/  HMMA.16816.F32.BF16 R120, R132.reuse, R124, R52 ;  /* 0x0000007c8478723c */ /* 0x048fe80000041834 */
[----:B------:R-:W-:Y:S04]  /*e630*/  FADD.FTZ R0, R129, R0 ;  /* 0x0000000081007221 */ /* 0x000fe80000010000 */
[C---:B------:R-:W-:Y:S04]  /*e640*/  HMMA.16816.F32.BF16 R124, R132.reuse, R126, R56 ;  /* 0x0000007e847c723c */ /* 0x040fe80000041838 */
[----:B------:R-:W-:Y:S04]  /*e650*/  FADD.FTZ R0, R128, R0 ;  /* 0x0000000080007221 */ /* 0x000fe80000010000 */
        /* <DEDUP_REMOVED lines=10> */
[----:B------:R-:W-:Y:S01]  /*e700*/  FADD.FTZ R0, R71, R3 ;  /* 0x0000000347007221 */ /* 0x000fe20000010000 */
[----:B------:R-:W-:Y:S02]  /*e710*/  MOV R71, R68 ;  /* 0x0000004400477202 */ /* 0x000fe40000000f00 */
[----:B------:R1:W-:Y:S01]  /*e720*/  STL [R1+0x4], R2 ;  /* 0x0000040201007387 */ /* 0x0003e20000100800 */
[----:B------:R-:W-:Y:S01]  /*e730*/  FADD.FTZ R0, R70, R0 ;  /* 0x0000000046007221 */ /* 0x000fe20000010000 */
[----:B------:R-:W-:Y:S04]  /*e740*/  MOV R70, R69 ;  /* 0x0000004500467202 */ /* 0x000fe80000000f00 */
[----:B------:R1:W-:Y:S01]  /*e750*/  STL [R1+0x10], R0 ;  /* 0x0000100001007387 */ /* 0x0003e20000100800 */
[----:B------:R-:W-:-:S05]  /*e760*/  @P1 BRA `(.L_x_446) ;  /* 0xffffc0b000001947 */ /* 0x000fca000383ffff */
.L_x_445:
[----:B------:R-:W-:Y:S02]  /*e770*/  MOV R7, 0x1f ;  /* 0x0000001f00077802 */ /* 0x000fe40000000f00 */
[----:B------:R-:W-:Y:S01]  /*e780*/  MOV R6, 0xffffffff ;  /* 0xffffffff00067802 */ /* 0x000fe20000000f00 */
[----:B------:R-:W-:Y:S05]  /*e790*/  BRA.DIV ~URZ, `(.L_x_447) ;  /* 0x000021327f007947 */ /* 0x000fea000b800000 */
[----:B-1----:R-:W2:Y:S04]  /*e7a0*/  LDL R0, [R1+0x4] ;  /* 0x0000040001007983 */ /* 0x002ea80000100800 */
[----:B--2---:R1:W2:Y:S02]  /*e7b0*/  SHFL.BFLY PT, R4, R0, 0x2, 0x1f ;  /* 0x0c401f0000047f89 */ /* 0x0042a400000e0000 */
.L_x_479:
[----:B-1----:R-:W3:Y:S02]  /*e7c0*/  LDL.LU R0, [R1+0x4] ;  /* 0x0000040001007983 */ /* 0x002ee40000300800 */
[----:B--23--:R-:W-:Y:S01]  /*e7d0*/  FADD.FTZ R4, R4, R0 ;  /* 0x0000000004047221 */ /* 0x00cfe20000010000 */
[----:B------:R-:W-:Y:S05]  /*e7e0*/  BRA.DIV ~URZ, `(.L_x_448) ;  /* 0x000021427f007947 */ /* 0x000fea000b800000 */
[----:B------:R-:W2:Y:S04]  /*e7f0*/  LDL.LU R5, [R1+0x10] ;  /* 0x0000100001057983 */ /* 0x000ea80000300800 */
[----:B------:R-:W1:Y:S02]  /*e800*/  SHFL.BFLY PT, R2, R4, 0x1, 0x1f ;  /* 0x0c201f0004027f89 */ /* 0x000e6400000e0000 */
[----:B-1----:R-:W-:-:S02]  /*e810*/  FADD.FTZ R4, R4, R2 ;  /* 0x0000000204047221 */ /* 0x002fc40000010000 */
[----:B--2---:R-:W1:Y:S02]  /*e820*/  SHFL.BFLY PT, R0, R5, 0x2, 0x1f ;  /* 0x0c401f0005007f89 */ /* 0x004e6400000e0000 */
[----:B-1----:R-:W-:-:S05]  /*e830*/  FADD.FTZ R0, R0, R5 ;  /* 0x0000000500007221 */ /* 0x002fca0000010000 */
[----:B------:R1:W2:Y:S02]  /*e840*/  SHFL.BFLY PT, R3, R0, 0x1, 0x1f ;  /* 0x0c201f0000037f89 */ /* 0x0002a400000e0000 */
.L_x_480:
[----:B------:R-:W-:Y:S01]  /*e850*/  FSETP.NE.FTZ.AND P1, PT, R4, RZ, PT ;  /* 0x000000ff0400720b */ /* 0x000fe20003f35000 */
[----:B--2---:R-:W-:Y:S01]  /*e860*/  FADD.FTZ R3, R3, R0 ;  /* 0x0000000003037221 */ /* 0x004fe20000010000 */
[----:B------:R-:W-:Y:S02]  /*e870*/  MOV R2, RZ ;  /* 0x000000ff00027202 */ /* 0x000fe40000000f00 */
[----:B-1----:R-:W-:Y:S02]  /*e880*/  MOV R0, RZ ;  /* 0x000000ff00007202 */ /* 0x002fe40000000f00 */
[----:B------:R-:W-:Y:S02]  /*e890*/  FSETP.NE.FTZ.AND P0, PT, R3, RZ, PT ;  /* 0x000000ff0300720b */ /* 0x000fe40003f15000 */
[----:B------:R-:W-:Y:S02]  /*e8a0*/  MOV R35, 0x1 ;  /* 0x0000000100237802 */ /* 0x000fe40000000f00 */
[----:B------:R-:W-:-:S02]  /*e8b0*/  MOV R34, 0xff800000 ;  /* 0xff80000000227802 */ /* 0x000fc40000000f00 */
[----:B------:R-:W-:Y:S01]  /*e8c0*/  MOV R33, 0xff800000 ;  /* 0xff80000000217802 */ /* 0x000fe20000000f00 */
[----:B------:R-:W1:Y:S01]  /*e8d0*/  @P1 MUFU.RCP R2, R4 ;  /* 0x0000000400021308 */ /* 0x000e620000001000 */
[----:B------:R-:W-:-:S05]  /*e8e0*/  @P1 MOV R5, 0x3f317218 ;  /* 0x3f31721800051802 */ /* 0x000fca0000000f00 */
[----:B------:R-:W-:Y:S02]  /*e8f0*/  @P1 FMUL.FTZ R5, R5, c[0x0][0x2d0] ;  /* 0x0000b40005051a20 */ /* 0x000fe40000410000 */
[----:B------:R-:W2:Y:S01]  /*e900*/  @P1 MUFU.LG2 R4, R4 ;  /* 0x0000000400041308 */ /* 0x000ea20000000c00 */
[----:B-1----:R-:W-:-:S07]  /*e910*/  FMUL.FTZ R72, R2, R72 ;  /* 0x0000004802487220 */ /* 0x002fce0000410000 */
[----:B------:R-:W1:Y:S01]  /*e920*/  @P0 MUFU.RCP R0, R3 ;  /* 0x0000000300000308 */ /* 0x000e620000001000 */
[C---:B------:R-:W-:Y:S02]  /*e930*/  FMUL.FTZ R32, R2.reuse, R73 ;  /* 0x0000004902207220 */ /* 0x040fe40000410000 */
[C---:B------:R-:W-:Y:S02]  /*e940*/  FMUL.FTZ R76, R2.reuse, R76 ;  /* 0x0000004c024c7220 */ /* 0x040fe40000410000 */
[----:B------:R-:W-:Y:S02]  /*e950*/  FMUL.FTZ R30, R2, R77 ;  /* 0x0000004d021e7220 */ /* 0x000fe40000410000 */
[----:B--2---:R-:W-:Y:S02]  /*e960*/  @P1 FMUL.FTZ R7, R4, 0.69314718246459960938 ;  /* 0x3f31721804071820 */ /* 0x004fe40000410000 */
        /* <DEDUP_REMOVED lines=27> */
[----:B------:R-:W-:Y:S02]  /*eb20*/  FMUL.FTZ R133, R2, R133 ;  /* 0x0000008502857220 */ /* 0x000fe40000410000 */
[----:B------:R2:W3:Y:S01]  /*eb30*/  @P0 MUFU.LG2 R2, R3 ;  /* 0x0000000300020308 */ /* 0x0004e20000000c00 */
[----:B------:R-:W-:Y:S02]  /*eb40*/  @P1 FFMA.FTZ R34, R5, R69, R7 ;  /* 0x0000004505221223 */ /* 0x000fe40000010007 */
[C---:B-1----:R-:W-:Y:S02]  /*eb50*/  FMUL.FTZ R74, R0.reuse, R74 ;  /* 0x0000004a004a7220 */ /* 0x042fe40000410000 */
[C---:B------:R-:W-:Y:S02]  /*eb60*/  FMUL.FTZ R31, R0.reuse, R75 ;  /* 0x0000004b001f7220 */ /* 0x040fe40000410000 */
[----:B------:R-:W-:-:S02]  /*eb70*/  FMUL.FTZ R78, R0, R78 ;  /* 0x0000004e004e7220 */ /* 0x000fc40000410000 */
[C---:B------:R-:W-:Y:S02]  /*eb80*/  FMUL.FTZ R29, R0.reuse, R79 ;  /* 0x0000004f001d7220 */ /* 0x040fe40000410000 */
[C---:B------:R-:W-:Y:S02]  /*eb90*/  FMUL.FTZ R82, R0.reuse, R82 ;  /* 0x0000005200527220 */ /* 0x040fe40000410000 */
[C---:B------:R-:W-:Y:S02]  /*eba0*/  FMUL.FTZ R27, R0.reuse, R83 ;  /* 0x00000053001b7220 */ /* 0x040fe40000410000 */
[----:B------:R-:W-:Y:S01]  /*ebb0*/  FMUL.FTZ R86, R0, R86 ;  /* 0x0000005600567220 */ /* 0x000fe20000410000 */
[----:B--2---:R-:W-:Y:S01]  /*ebc0*/  @P0 MOV R3, 0x3f317218 ;  /* 0x3f31721800030802 */ /* 0x004fe20000000f00 */
[----:B---3--:R-:W-:Y:S02]  /*ebd0*/  @P0 FMUL.FTZ R2, R2, 0.69314718246459960938 ;  /* 0x3f31721802020820 */ /* 0x008fe40000410000 */
[----:B------:R-:W-:-:S02]  /*ebe0*/  FMUL.FTZ R25, R0, R87 ;  /* 0x0000005700197220 */ /* 0x000fc40000410000 */
[----:B------:R-:W-:Y:S02]  /*ebf0*/  @P0 FMUL.FTZ R3, R3, c[0x0][0x2d0] ;  /* 0x0000b40003030a20 */ /* 0x000fe40000410000 */
        /* <DEDUP_REMOVED lines=24> */
[----:B------:R-:W-:Y:S01]  /*ed80*/  PRMT R0, R35, 0x7610, R0 ;  /* 0x0000761023007816 */ /* 0x000fe20000000000 */
[----:B------:R-:W-:Y:S02]  /*ed90*/  @P0 FFMA.FTZ R33, R3, R68, R2 ;  /* 0x0000004403210223 */ /* 0x000fe40000010002 */
.L_x_440:
[----:B-1----:R1:W5:Y:S01]  /*eda0*/  LDL R39, [R1+0x48] ;  /* 0x0000480001277983 */ /* 0x0023620000100800 */
[----:B------:R-:W-:Y:S03]  /*edb0*/  BSSY B0, `(.L_x_449) ;  /* 0x0000012000007945 */ /* 0x000fe60003800000 */
[----:B------:R-:W2:Y:S02]  /*edc0*/  S2R R38, SR_TID.X ;  /* 0x0000000000267919 */ /* 0x000ea40000002100 */
[----:B--2---:R-:W-:-:S13]  /*edd0*/  LOP3.LUT P4, RZ, R38, 0xff, RZ, 0xc0, !PT ;  /* 0x000000ff26ff7812 */ /* 0x004fda000788c0ff */
[----:B------:R-:W-:Y:S05]  /*ede0*/  @P4 BRA `(.L_x_450) ;  /* 0x000000e000004947 */ /* 0x000fea0003800000 */
[----:B-1----:R-:W1:Y:S01]  /*edf0*/  S2R R35, SR_LANEID ;  /* 0x0000000000237919 */ /* 0x002e620000000000 */
[----:B------:R-:W-:Y:S01]  /*ee00*/  VOTEU.ANY UR4, UPT, PT ;  /* 0x0000000000047886 */ /* 0x000fe200038e0100 */
[----:B------:R-:W-:Y:S01]  /*ee10*/  IMAD.MOV.U32 R36, RZ, RZ, c[0x0][0x580] ;  /* 0x00016000ff247624 */ /* 0x000fe200078e00ff */
[----:B------:R-:W1:Y:S01]  /*ee20*/  FLO.U32 R3, UR4 ;  /* 0x0000000400037d00 */ /* 0x000e6200080e0000 */
[----:B------:R-:W-:-:S07]  /*ee30*/  IMAD.MOV.U32 R37, RZ, RZ, c[0x0][0x584] ;  /* 0x00016100ff257624 */ /* 0x000fce00078e00ff */
[----:B------:R-:W2:Y:S01]  /*ee40*/  POPC R2, UR4 ;  /* 0x0000000400027d09 */ /* 0x000ea20008000000 */
[----:B-1----:R-:W-:-:S13]  /*ee50*/  ISETP.EQ.U32.AND P0, PT, R3, R35, PT ;  /* 0x000000230300720c */ /* 0x002fda0003f02070 */
[----:B--2---:R-:W2:Y:S04]  /*ee60*/  @P0 ATOMG.E.ADD.STRONG.GPU PT, R2, [R36.64], R2 ;  /* 0x00000002240209a8 */ /* 0x004ea800081ee1c6 */
[----:B------:R-:W1:Y:S04]  /*ee70*/  S2R R35, SR_LTMASK ;  /* 0x0000000000237919 */ /* 0x000e680000003900 */
[----:B--2---:R1:W2:Y:S02]  /*ee80*/  SHFL.IDX PT, R3, R2, R3, 0x1f ;  /* 0x00001f0302037589 */ /* 0x0042a400000e0000 */
[----:B-1----:R-:W-:-:S06]  /*ee90*/  LOP3.LUT R2, R35, UR4, RZ, 0xc0, !PT ;  /* 0x0000000423027c12 */ /* 0x002fcc000f8ec0ff */
[----:B------:R-:W2:Y:S02]  /*eea0*/  POPC R2, R2 ;  /* 0x0000000200027309 */ /* 0x000ea40000000000 */
[----:B--2--5:R-:W-:-:S05]  /*eeb0*/  IADD3 R39, R3, c[0x0][0xc], R2 ;  /* 0x0000030003277a10 */ /* 0x024fca0007ffe002 */
[----:B------:R1:W-:Y:S02]  /*eec0*/  STL [R1+0x48], R39 ;  /* 0x0000482701007387 */ /* 0x0003e40000100800 */
.L_x_450:
[----:B-1----:R-:W-:Y:S05]  /*eed0*/  BSYNC B0 ;  /* 0x0000000000007941 */ /* 0x002fea0003800000 */
.L_x_449:
[----:B------:R-:W-:Y:S01]  /*eee0*/  PRMT R0, R0, 0x9910, RZ ;  /* 0x0000991000007816 */ /* 0x000fe200000000ff */
[----:B------:R-:W-:Y:S01]  /*eef0*/  BSSY B1, `(.L_x_451) ;  /* 0x0000189000017945 */ /* 0x000fe20003800000 */
[----:B-----5:R-:W-:Y:S02]  /*ef00*/  IMAD.MOV.U32 R40, RZ, RZ, R39 ;  /* 0x000000ffff287224 */ /* 0x020fe400078e0027 */
[----:B------:R-:W-:Y:S01]  /*ef10*/  ISETP.NE.AND P0, PT, R0, RZ, PT ;  /* 0x000000ff0000720c */ /* 0x000fe20003f05270 */
[----:B------:R-:W-:-:S12]  /*ef20*/  IMAD.MOV.U32 R41, RZ, RZ, -0x1 ;  /* 0xffffffffff297424 */ /* 0x000fd800078e00ff */
[----:B------:R-:W-:Y:S05]  /*ef30*/  @!P0 BRA `(.L_x_452) ;  /* 0x00000ed000008947 */ /* 0x000fea0003800000 */
[----:B------:R-:W2:Y:S04]  /*ef40*/  LDL R45, [R1+0x4c] ;  /* 0x00004c00012d7983 */ /* 0x000ea80000100800 */
[----:B------:R-:W3:Y:S04]  /*ef50*/  LDL R44, [R1+0x50] ;  /* 0x00005000012c7983 */ /* 0x000ee80000100800 */
[----:B------:R-:W4:Y:S04]  /*ef60*/  LDL R43, [R1+0x58] ;  /* 0x00005800012b7983 */ /* 0x000f280000100800 */
[----:B------:R-:W5:Y:S04]  /*ef70*/  LDL R42, [R1+0x54] ;  /* 0x00005400012a7983 */ /* 0x000f680000100800 */
[----:B------:R-:W4:Y:S04]  /*ef80*/  LDL R39, [R1+0x68] ;  /* 0x0000680001277983 */ /* 0x000f280000100800 */
[----:B------:R-:W5:Y:S04]  /*ef90*/  LDL R37, [R1+0x60] ;  /* 0x0000600001257983 */ /* 0x000f680000100800 */
[----:B------:R-:W5:Y:S04]  /*efa0*/  LDL R36, [R1+0x64] ;  /* 0x0000640001247983 */ /* 0x000f680000100800 */
[----:B------:R-:W5:Y:S01]  /*efb0*/  LDL R35, [R1+0x5c] ;  /* 0x00005c0001237983 */ /* 0x000f620000100800 */
[----:B------:R-:W-:Y:S01]  /*efc0*/  WARPSYNC 0xffffffff ;  /* 0xffffffff00007948 */ /* 0x000fe20003800000 */
[----:B------:R-:W-:-:S02]  /*efd0*/  F2FP.BF16.PACK_AB R32, R32, R72 ;  /* 0x000000482020723e */ /* 0x000fc400000010ff */
[----:B------:R-:W-:Y:S01]  /*efe0*/  BAR.SYNC.DEFER_BLOCKING 0x1, 0x100 ;  /* 0x0044000000007b1d */ /* 0x000fe20000010000 */
        /* <DEDUP_REMOVED lines=30> */
[----:B------:R-:W-:Y:S01]  /*f1d0*/  F2FP.BF16.PACK_AB R0, R135, R134 ;  /* 0x000000868700723e */ /* 0x000fe200000010ff */
[----:B--2---:R1:W-:Y:S04]  /*f1e0*/  STS [R45], R32 ;  /* 0x000000202d007388 */ /* 0x0043e80000000800 */
[----:B------:R1:W-:Y:S04]  /*f1f0*/  STS [R45+0x400], R31 ;  /* 0x0004001f2d007388 */ /* 0x0003e80000000800 */
[----:B---3--:R1:W-:Y:S04]  /*f200*/  STS [R44], R30 ;  /* 0x0000001e2c007388 */ /* 0x0083e80000000800 */
[----:B------:R1:W-:Y:S04]  /*f210*/  STS [R44+0x400], R29 ;  /* 0x0004001d2c007388 */ /* 0x0003e80000000800 */
[----:B----4-:R1:W-:Y:S04]  /*f220*/  STS [R43], R28 ;  /* 0x0000001c2b007388 */ /* 0x0103e80000000800 */
[----:B------:R1:W-:Y:S04]  /*f230*/  STS [R43+0x400], R27 ;  /* 0x0004001b2b007388 */ /* 0x0003e80000000800 */
[----:B-----5:R1:W-:Y:S04]  /*f240*/  STS [R42], R26 ;  /* 0x0000001a2a007388 */ /* 0x0203e80000000800 */
[----:B------:R1:W-:Y:S04]  /*f250*/  STS [R42+0x400], R25 ;  /* 0x000400192a007388 */ /* 0x0003e80000000800 */
[----:B------:R1:W-:Y:S04]  /*f260*/  STS [R39], R24 ;  /* 0x0000001827007388 */ /* 0x0003e80000000800 */
[----:B------:R1:W-:Y:S04]  /*f270*/  STS [R39+0x400], R23 ;  /* 0x0004001727007388 */ /* 0x0003e80000000800 */
[----:B------:R1:W-:Y:S04]  /*f280*/  STS [R37], R22 ;  /* 0x0000001625007388 */ /* 0x0003e80000000800 */
[----:B------:R1:W-:Y:S04]  /*f290*/  STS [R37+0x400], R21 ;  /* 0x0004001525007388 */ /* 0x0003e80000000800 */
[----:B------:R1:W-:Y:S04]  /*f2a0*/  STS [R36], R20 ;  /* 0x0000001424007388 */ /* 0x0003e80000000800 */
[----:B------:R1:W-:Y:S04]  /*f2b0*/  STS [R36+0x400], R19 ;  /* 0x0004001324007388 */ /* 0x0003e80000000800 */
[----:B------:R1:W-:Y:S04]  /*f2c0*/  STS [R35], R18 ;  /* 0x0000001223007388 */ /* 0x0003e80000000800 */
[----:B------:R1:W-:Y:S04]  /*f2d0*/  STS [R35+0x400], R17 ;  /* 0x0004001123007388 */ /* 0x0003e80000000800 */
        /* <DEDUP_REMOVED lines=16> */
[----:B------:R-:W-:Y:S06]  /*f3e0*/  BAR.SYNC.DEFER_BLOCKING 0x1, 0x100 ;  /* 0x0044000000007b1d */ /* 0x000fec0000010000 */
[----:B------:R-:W-:Y:S05]  /*f3f0*/  BRA.CONV ~URZ, `(.L_x_453) ;  /* 0x000000737f007947 */ /* 0x000fea000b800000 */
[----:B-1----:R-:W-:Y:S01]  /*f400*/  SHF.R.S32.HI R8, RZ, 0x1f, R38 ;  /* 0x0000001fff087819 */ /* 0x002fe20000011426 */
[----:B------:R-:W-:Y:S01]  /*f410*/  IMAD.MOV.U32 R7, RZ, RZ, RZ ;  /* 0x000000ffff077224 */ /* 0x000fe200078e00ff */
[----:B------:R-:W-:Y:S01]  /*f420*/  MOV R9, 0xf470 ;  /* 0x0000f47000097802 */ /* 0x000fe20000000f00 */
[----:B------:R-:W-:Y:S01]  /*f430*/  IMAD.MOV.U32 R4, RZ, RZ, 0x1f ;  /* 0x0000001fff047424 */ /* 0x000fe200078e00ff */
[----:B------:R-:W-:-:S04]  /*f440*/  LEA.HI R8, R8, R38, RZ, 0x7 ;  /* 0x0000002608087211 */ /* 0x000fc800078f38ff */
[----:B------:R-:W-:Y:S02]  /*f450*/  SHF.R.S32.HI R8, RZ, 0x7, R8 ;  /* 0x00000007ff087819 */ /* 0x000fe40000011408 */
[----:B------:R-:W-:Y:S05]  /*f460*/  CALL.REL.NOINC `($__internal_1_$__cuda_sm70_shflsync_idx_p) ;  /* 0x000019a000007944 */ /* 0x000fea0003c00000 */
.L_x_453:
[----:B-1----:R-:W2:Y:S04]  /*f470*/  LDL R2, [R1+0x3c] ;  /* 0x00003c0001027983 */ /* 0x002ea80000100800 */
[----:B------:R-:W3:Y:S04]  /*f480*/  LDL R15, [R1+0x6c] ;  /* 0x00006c00010f7983 */ /* 0x000ee80000100800 */
[----:B------:R-:W4:Y:S04]  /*f490*/  LDL.LU R11, [R1+0x34] ;  /* 0x00003400010b7983 */ /* 0x000f280000300800 */
[----:B------:R-:W2:Y:S04]  /*f4a0*/  LDL.LU R12, [R1+0x38] ;  /* 0x00003800010c7983 */ /* 0x000ea80000300800 */
[----:B------:R-:W2:Y:S01]  /*f4b0*/  LDL.LU R14, [R1+0x30] ;  /* 0x00003000010e7983 */ /* 0x000ea20000300800 */
[----:B------:R-:W-:-:S03]  /*f4c0*/  IMAD.MOV.U32 R0, RZ, RZ, 0x1 ;  /* 0x00000001ff007424 */ /* 0x000fc600078e00ff */
[----:B------:R-:W3:Y:S02]  /*f4d0*/  LDL R13, [R1+0x74] ;  /* 0x00007400010d7983 */ /* 0x000ee40000100800 */
[----:B------:R-:W-:Y:S02]  /*f4e0*/  ISETP.NE.AND P1, PT, R0, c[0x0][0x4e8], PT ;  /* 0x00013a0000007a0c */ /* 0x000fe40003f25270 */
[----:B------:R1:W5:Y:S04]  /*f4f0*/  LDL.64 R44, [R1+0x8] ;  /* 0x00000800012c7983 */ /* 0x0003680000100a00 */
[----:B------:R1:W5:Y:S04]  /*f500*/  LDL R43, [R1+0x44] ;  /* 0x00004400012b7983 */ /* 0x0003680000100800 */
[----:B------:R1:W5:Y:S04]  /*f510*/  LDL R42, [R1+0x2c] ;  /* 0x00002c00012a7983 */ /* 0x0003680000100800 */
[----:B------:R-:W1:Y:S01]  /*f520*/  S2R R16, SR_TID.X ;  /* 0x0000000000107919 */ /* 0x000e620000002100 */
[----:B------:R-:W-:-:S02]  /*f530*/  ULDC UR5, c[0x0][0x4e8] ;  /* 0x00013a0000057ab9 */ /* 0x000fc40000000800 */
[----:B------:R-:W-:Y:S02]  /*f540*/  ULDC UR4, c[0x0][0x388] ;  /* 0x0000e20000047ab9 */ /* 0x000fe40000000800 */
[----:B------:R-:W-:Y:S01]  /*f550*/  UIMAD UR4, UR5, UR4, URZ ;  /* 0x00000004050472a4 */ /* 0x000fe2000f8e023f */
[----:B------:R-:W-:Y:S01]  /*f560*/  BSSY B0, `(.L_x_454) ;  /* 0x000005d000007945 */ /* 0x000fe20003800000 */
[----:B----4-:R-:W-:Y:S02]  /*f570*/  SHF.R.S32.HI R5, RZ, 0x1f, R11 ;  /* 0x0000001fff057819 */ /* 0x010fe4000001140b */
[----:B--2---:R-:W-:-:S03]  /*f580*/  IADD3 R4, R2, R14, RZ ;  /* 0x0000000e02047210 */ /* 0x004fc60007ffe0ff */
[----:B------:R-:W-:Y:S02]  /*f590*/  IMAD R6, R5, c[0x0][0x490], RZ ;  /* 0x0001240005067a24 */ /* 0x000fe400078e02ff */
[----:B------:R-:W-:-:S04]  /*f5a0*/  @P1 IMAD.HI.U32 R7, R4, c[0x0][0x4ec], RZ ;  /* 0x00013b0004071a27 */ /* 0x000fc800078e00ff */
[----:B------:R-:W-:-:S04]  /*f5b0*/  IMAD.WIDE.U32 R2, R11, c[0x0][0x490], RZ ;  /* 0x000124000b027a25 */ /* 0x000fc800078e00ff */
[----:B------:R-:W-:Y:S02]  /*f5c0*/  IMAD R6, R11, c[0x0][0x494], R6 ;  /* 0x000125000b067a24 */ /* 0x000fe400078e0206 */
[----:B------:R-:W-:Y:S01]  /*f5d0*/  IMAD.MOV.U32 R0, RZ, RZ, R4 ;  /* 0x000000ffff007224 */ /* 0x000fe200078e0004 */
[----:B------:R-:W-:Y:S02]  /*f5e0*/  @P1 SHF.R.U32.HI R0, RZ, c[0x0][0x4f0], R7 ;  /* 0x00013c00ff001a19 */ /* 0x000fe40000011607 */
[----:B------:R-:W-:Y:S02]  /*f5f0*/  IADD3 R3, R3, R6, RZ ;  /* 0x0000000603037210 */ /* 0x000fe40007ffe0ff */
[----:B------:R-:W-:Y:S01]  /*f600*/  SHF.R.S32.HI R10, RZ, 0x1f, R12 ;  /* 0x0000001fff0a7819 */ /* 0x000fe2000001140c */
[----:B------:R-:W-:Y:S02]  /*f610*/  IMAD.MOV R8, RZ, RZ, -R0 ;  /* 0x000000ffff087224 */ /* 0x000fe400078e0a00 */
[----:B------:R-:W-:-:S04]  /*f620*/  IMAD.WIDE.U32 R6, R12, c[0x0][0x498], R2 ;  /* 0x000126000c067a25 */ /* 0x000fc800078e0002 */
[----:B------:R-:W-:Y:S02]  /*f630*/  IMAD R9, R10, c[0x0][0x498], RZ ;  /* 0x000126000a097a24 */ /* 0x000fe400078e02ff */
[----:B------:R-:W-:Y:S01]  /*f640*/  IMAD R2, R8, c[0x0][0x4e8], R4 ;  /* 0x00013a0008027a24 */ /* 0x000fe200078e0204 */
[----:B------:R-:W-:Y:S01]  /*f650*/  SHF.R.S32.HI R8, RZ, 0x1f, R0 ;  /* 0x0000001fff087819 */ /* 0x000fe20000011400 */
[----:B------:R-:W-:Y:S01]  /*f660*/  IMAD R3, R12, c[0x0][0x49c], R9 ;  /* 0x000127000c037a24 */ /* 0x000fe200078e0209 */
[----:B------:R-:W-:Y:S02]  /*f670*/  IADD3 R4, P0, R0, R6, RZ ;  /* 0x0000000600047210 */ /* 0x000fe40007f1e0ff */
[----:B------:R-:W-:Y:S01]  /*f680*/  SHF.R.S32.HI R9, RZ, 0x1f, R2 ;  /* 0x0000001fff097819 */ /* 0x000fe20000011402 */
[----:B------:R-:W-:Y:S01]  /*f690*/  IMAD R0, R5, c[0x0][0x3e8], RZ ;  /* 0x0000fa0005007a24 */ /* 0x000fe200078e02ff */
[----:B------:R-:W-:Y:S02]  /*f6a0*/  IADD3.X R5, R8, R7, R3, P0, !PT ;  /* 0x0000000708057210 */ /* 0x000fe400007fe403 */
[----:B---3--:R-:W-:Y:S01]  /*f6b0*/  IADD3 R6, R15, R14, RZ ;  /* 0x0000000e0f067210 */ /* 0x008fe20007ffe0ff */
[----:B------:R-:W-:-:S02]  /*f6c0*/  IMAD R3, R9, c[0x0][0x488], RZ ;  /* 0x0001220009037a24 */ /* 0x000fc400078e02ff */
[C---:B------:R-:W-:Y:S02]  /*f6d0*/  IMAD R7, R11.reuse, c[0x0][0x3ec], R0 ;  /* 0x0000fb000b077a24 */ /* 0x040fe400078e0200 */
[----:B------:R-:W-:Y:S01]  /*f6e0*/  IMAD.WIDE.U32 R8, R11, c[0x0][0x3e8], RZ ;  /* 0x0000fa000b087a25 */ /* 0x000fe200078e00ff */
[----:B-1----:R-:W-:-:S03]  /*f6f0*/  SHF.R.S32.HI R15, RZ, 0x1f, R16 ;  /* 0x0000001fff0f7819 */ /* 0x002fc60000011410 */
[C---:B------:R-:W-:Y:S02]  /*f700*/  IMAD R11, R2.reuse, c[0x0][0x48c], R3 ;  /* 0x00012300020b7a24 */ /* 0x040fe400078e0203 */
[----:B------:R-:W-:Y:S01]  /*f710*/  IMAD.WIDE.U32 R4, R2, c[0x0][0x488], R4 ;  /* 0x0001220002047a25 */ /* 0x000fe200078e0004 */
[----:B------:R-:W-:-:S03]  /*f720*/  IADD3 R3, R9, R7, RZ ;  /* 0x0000000709037210 */ /* 0x000fc60007ffe0ff */
[----:B------:R-:W-:Y:S01]  /*f730*/  @P1 IMAD.HI.U32 R2, R6, c[0x0][0x4ec], RZ ;  /* 0x00013b0006021a27 */ /* 0x000fe200078e00ff */
[----:B------:R-:W-:Y:S02]  /*f740*/  LEA R9, P0, R4, c[0x0][0x450], 0x2 ;  /* 0x0001140004097a11 */ /* 0x000fe400078010ff */
[----:B------:R-:W-:Y:S01]  /*f750*/  LEA.HI R15, R15, R16, RZ, 0x5 ;  /* 0x000000100f0f7211 */ /* 0x000fe200078f28ff */
[----:B------:R-:W-:Y:S02]  /*f760*/  IMAD.IADD R5, R5, 0x1, R11 ;  /* 0x0000000105057824 */ /* 0x000fe400078e020b */
[----:B------:R-:W-:Y:S01]  /*f770*/  IMAD.MOV.U32 R0, RZ, RZ, R6 ;  /* 0x000000ffff007224 */ /* 0x000fe200078e0006 */
[----:B------:R-:W-:Y:S01]  /*f780*/  @P1 SHF.R.U32.HI R0, RZ, c[0x0][0x4f0], R2 ;  /* 0x00013c00ff001a19 */ /* 0x000fe20000011602 */
[----:B------:R-:W-:Y:S01]  /*f790*/  IMAD R10, R10, c[0x0][0x3f0], RZ ;  /* 0x0000fc000a0a7a24 */ /* 0x000fe200078e02ff */
[----:B------:R-:W-:Y:S02]  /*f7a0*/  MOV R2, R8 ;  /* 0x0000000800027202 */ /* 0x000fe40000000f00 */
[----:B------:R-:W-:-:S02]  /*f7b0*/  LEA.HI.X R4, R4, c[0x0][0x454], R5, 0x2, P0 ;  /* 0x0001150004047a11 */ /* 0x000fc400000f1405 */
[----:B------:R-:W-:Y:S01]  /*f7c0*/  LOP3.LUT R15, R15, 0xffffffe0, RZ, 0xc0, !PT ;  /* 0xffffffe00f0f7812 */ /* 0x000fe200078ec0ff */
[C---:B------:R-:W-:Y:S01]  /*f7d0*/  IMAD R5, R12.reuse, c[0x0][0x3f4], R10 ;  /* 0x0000fd000c057a24 */ /* 0x040fe200078e020a */
[----:B------:R-:W-:Y:S01]  /*f7e0*/  SHFL.IDX PT, R8, R9, 0x1, 0x1c1f ;  /* 0x003c1f0009087f89 */ /* 0x000fe200000e0000 */
[----:B------:R-:W-:Y:S01]  /*f7f0*/  IMAD.WIDE.U32 R2, R12, c[0x0][0x3f0], R2 ;  /* 0x0000fc000c027a25 */ /* 0x000fe200078e0002 */
[----:B------:R-:W-:Y:S02]  /*f800*/  IADD3 R15, -R15, R16, RZ ;  /* 0x000000100f0f7210 */ /* 0x000fe40007ffe1ff */
[----:B------:R-:W-:Y:S01]  /*f810*/  SHFL.IDX PT, R10, R9, RZ, 0x1c1f ;  /* 0x001c1fff090a7589 */ /* 0x000fe200000e0000 */
[----:B------:R-:W-:-:S03]  /*f820*/  IMAD.MOV R7, RZ, RZ, -R0 ;  /* 0x000000ffff077224 */ /* 0x000fc600078e0a00 */
[----:B------:R-:W1:Y:S01]  /*f830*/  SHFL.IDX PT, R11, R4, RZ, 0x1c1f ;  /* 0x001c1fff040b7589 */ /* 0x000e6200000e0000 */
[----:B------:R-:W-:-:S03]  /*f840*/  IMAD.IADD R3, R3, 0x1, R5 ;  /* 0x0000000103037824 */ /* 0x000fc600078e0205 */
[----:B------:R2:W3:Y:S01]  /*f850*/  SHFL.IDX PT, R9, R4, 0x1, 0x1c1f ;  /* 0x003c1f0004097f89 */ /* 0x0004e200000e0000 */
[----:B------:R-:W-:Y:S02]  /*f860*/  LOP3.LUT P0, RZ, R15, 0x3, RZ, 0xc0, !PT ;  /* 0x000000030fff7812 */ /* 0x000fe4000780c0ff */
[----:B------:R-:W-:Y:S01]  /*f870*/  IADD3 R5, R13, R14, RZ ;  /* 0x0000000e0d057210 */ /* 0x000fe20007ffe0ff */
[----:B------:R-:W4:Y:S01]  /*f880*/  S2R R15, SR_TID.X ;  /* 0x00000000000f7919 */ /* 0x000f220000002100 */
[----:B------:R-:W-:Y:S02]  /*f890*/  SHF.R.S32.HI R12, RZ, 0x1f, R0 ;  /* 0x0000001fff0c7819 */ /* 0x000fe40000011400 */
[----:B------:R-:W-:Y:S01]  /*f8a0*/  ISETP.GE.OR P1, PT, R5, UR4, P0 ;  /* 0x0000000405007c0c */ /* 0x000fe20008726670 */
[----:B------:R-:W-:-:S04]  /*f8b0*/  IMAD.WIDE.U32 R2, R0, c[0x0][0x3e0], R2 ;  /* 0x0000f80000027a25 */ /* 0x000fc800078e0002 */
[----:B--2---:R-:W-:Y:S01]  /*f8c0*/  IMAD R4, R7, c[0x0][0x4e8], R6 ;  /* 0x00013a0007047a24 */ /* 0x004fe200078e0206 */
[----:B------:R-:W-:-:S04]  /*f8d0*/  IADD3 R7, R5, 0x8, RZ ;  /* 0x0000000805077810 */ /* 0x000fc80007ffe0ff */
[----:B------:R-:W-:Y:S01]  /*f8e0*/  ISETP.GE.OR P0, PT, R7, UR4, P0 ;  /* 0x0000000407007c0c */ /* 0x000fe20008706670 */
[----:B------:R-:W-:Y:S02]  /*f8f0*/  IMAD R6, R12, c[0x0][0x3e0], RZ ;  /* 0x0000f8000c067a24 */ /* 0x000fe400078e02ff */
[----:B-1----:R1:W-:Y:S02]  /*f900*/  @!P1 ST.E [R10.64], R34 ;  /* 0x000000220a009985 */ /* 0x0023e4000c101906 */
[----:B------:R-:W-:Y:S01]  /*f910*/  IMAD R5, R0, c[0x0][0x3e4], R6 ;  /* 0x0000f90000057a24 */ /* 0x000fe200078e0206 */
[----:B------:R-:W-:-:S03]  /*f920*/  SHF.R.S32.HI R0, RZ, 0x1f, R4 ;  /* 0x0000001fff007819 */ /* 0x000fc60000011404 */
[----:B------:R-:W-:Y:S02]  /*f930*/  IMAD.IADD R3, R3, 0x1, R5 ;  /* 0x0000000103037824 */ /* 0x000fe400078e0205 */
[----:B------:R-:W-:Y:S02]  /*f940*/  IMAD R0, R0, c[0x0][0x3d8], RZ ;  /* 0x0000f60000007a24 */ /* 0x000fe400078e02ff */
[----:B---3--:R1:W-:Y:S01]  /*f950*/  @!P0 ST.E [R8.64], R33 ;  /* 0x0000002108008985 */ /* 0x0083e2000c101906 */
[----:B----4-:R-:W-:-:S03]  /*f960*/  SHF.R.S32.HI R13, RZ, 0x1f, R15 ;  /* 0x0000001fff0d7819 */ /* 0x010fc6000001140f */
[----:B------:R1:W2:Y:S04]  /*f970*/  LDS.128 R20, [R228+0x1080] ;  /* 0x00108000e4147984 */ /* 0x0002a80000000c00 */
[----:B------:R1:W3:Y:S04]  /*f980*/  LDS.128 R28, [R228+0x2080] ;  /* 0x00208000e41c7984 */ /* 0x0002e80000000c00 */
[----:B------:R1:W4:Y:S04]  /*f990*/  LDS.128 R32, [R228+0x3080] ;  /* 0x00308000e4207984 */ /* 0x0003280000000c00 */
[----:B------:R1:W1:Y:S04]  /*f9a0*/  LDS.128 R16, [R228+0x5080] ;  /* 0x00508000e4107984 */ /* 0x0002680000000c00 */
[----:B------:R1:W1:Y:S04]  /*f9b0*/  LDS.128 R24, [R228+0x6080] ;  /* 0x00608000e4187984 */ /* 0x0002680000000c00 */
[----:B------:R1:W1:Y:S01]  /*f9c0*/  LDS.128 R36, [R228+0x7080] ;  /* 0x00708000e4247984 */ /* 0x0002620000000c00 */
[----:B------:R-:W-:-:S02]  /*f9d0*/  IMAD R0, R4, c[0x0][0x3dc], R0 ;  /* 0x0000f70004007a24 */ /* 0x000fc400078e0200 */
[----:B------:R-:W-:Y:S01]  /*f9e0*/  IMAD.WIDE.U32 R2, R4, c[0x0][0x3d8], R2 ;  /* 0x0000f60004027a25 */ /* 0x000fe200078e0002 */
[----:B------:R-:W-:-:S04]  /*f9f0*/  LEA.HI R13, R13, R15, RZ, 0x3 ;  /* 0x0000000f0d0d7211 */ /* 0x000fc800078f18ff */
[----:B------:R-:W-:Y:S02]  /*fa00*/  IADD3 R0, R3, R0, RZ ;  /* 0x0000000003007210 */ /* 0x000fe40007ffe0ff */
[C---:B------:R-:W-:Y:S02]  /*fa10*/  LEA R3, P0, R2.reuse, c[0x0][0x380], 0x1 ;  /* 0x0000e00002037a11 */ /* 0x040fe400078008ff */
[----:B------:R-:W-:Y:S02]  /*fa20*/  SHF.R.S32.HI R13, RZ, 0x3, R13 ;  /* 0x00000003ff0d7819 */ /* 0x000fe4000001140d */
[----:B------:R-:W-:-:S03]  /*fa30*/  LEA.HI.X R2, R2, c[0x0][0x384], R0, 0x1, P0 ;  /* 0x0000e10002027a11 */ /* 0x000fc600000f0c00 */
[----:B------:R-:W-:-:S05]  /*fa40*/  IMAD.IADD R0, R13, 0x1, R14 ;  /* 0x000000010d007824 */ /* 0x000fca00078e020e */
[----:B------:R-:W-:Y:S01]  /*fa50*/  ISETP.GE.AND P0, PT, R0, UR4, PT ;  /* 0x0000000400007c0c */ /* 0x000fe2000bf06270 */
[----:B------:R1:W1:Y:S04]  /*fa60*/  SHFL.IDX PT, R4, R3, RZ, 0x181f ;  /* 0x00181fff03047589 */ /* 0x00026800000e0000 */
[----:B------:R1:W1:Y:S08]  /*fa70*/  SHFL.IDX PT, R5, R2, RZ, 0x181f ;  /* 0x00181fff02057589 */ /* 0x00027000000e0000 */
[----:B------:R-:W-:Y:S05]  /*fa80*/  @P0 BRA `(.L_x_455) ;  /* 0x000000a000000947 */ /* 0x000fea0003800000 */
[----:B--234-:R-:W2:Y:S01]  /*fa90*/  LDS.128 R12, [R228+0x80] ;  /* 0x00008000e40c7984 */ /* 0x01cea20000000c00 */
[----:B-----5:R-:W-:-:S02]  /*faa0*/  ISETP.GE.AND P3, PT, R44, c[0x0][0x3c8], PT ;  /* 0x0000f2002c007a0c */ /* 0x020fc40003f66270 */
[----:B------:R-:W-:Y:S01]  /*fab0*/  ISETP.GE.AND P2, PT, R42, c[0x0][0x3c8], PT ;  /* 0x0000f2002a007a0c */ /* 0x000fe20003f46270 */
[----:B-1----:R-:W1:Y:S10]  /*fac0*/  LDS.128 R8, [R228+0x4080] ;  /* 0x00408000e4087984 */ /* 0x002e740000000c00 */
[----:B------:R-:W-:-:S02]  /*fad0*/  @!P3 LEA R6, P1, R44, R4, 0x1 ;  /* 0x000000042c06b211 */ /* 0x000fc400078208ff */
[----:B------:R-:W-:Y:S02]  /*fae0*/  @!P2 LEA R4, P0, R42, R4, 0x1 ;  /* 0x000000042a04a211 */ /* 0x000fe400078008ff */
[-C--:B------:R-:W-:Y:S02]  /*faf0*/  @!P3 LEA.HI.X R7, R44, R5.reuse, R45, 0x1, P1 ;  /* 0x000000052c07b211 */ /* 0x080fe400008f0c2d */
[----:B------:R-:W-:-:S03]  /*fb00*/  @!P2 LEA.HI.X R5, R42, R5, R43, 0x1, P0 ;  /* 0x000000052a05a211 */ /* 0x000fc600000f0c2b */
[----:B--2---:R2:W-:Y:S04]  /*fb10*/  @!P3 ST.E.128 [R6.64], R12 ;  /* 0x0000000c0600b985 */ /* 0x0045e8000c101d06 */
[----:B-1----:R2:W-:Y:S02]  /*fb20*/  @!P2 ST.E.128 [R4.64], R8 ;  /* 0x000000080400a985 */ /* 0x0025e4000c101d06 */
.L_x_455:
[----:B--234-:R-:W-:Y:S05]  /*fb30*/  BSYNC B0 ;  /* 0x0000000000007941 */ /* 0x01cfea0003800000 */
.L_x_454:
[----:B------:R-:W-:Y:S01]  /*fb40*/  IADD3 R6, R0, 0x20, RZ ;  /* 0x0000002000067810 */ /* 0x000fe20007ffe0ff */
[----:B-1----:R1:W2:Y:S01]  /*fb50*/  SHFL.IDX PT, R5, R2, 0x1, 0x181f ;  /* 0x00381f0002057f89 */ /* 0x0022a200000e0000 */
[----:B------:R-:W-:Y:S02]  /*fb60*/  BSSY B0, `(.L_x_456) ;  /* 0x000000c000007945 */ /* 0x000fe40003800000 */
[----:B------:R-:W-:Y:S01]  /*fb70*/  ISETP.GE.AND P0, PT, R6, UR4, PT ;  /* 0x0000000406007c0c */ /* 0x000fe2000bf06270 */
[----:B------:R1:W3:-:S12]  /*fb80*/  SHFL.IDX PT, R4, R3, 0x1, 0x181f ;  /* 0x00381f0003047f89 */ /* 0x0002d800000e0000 */
[----:B------:R-:W-:Y:S05]  /*fb90*/  @P0 BRA `(.L_x_457) ;  /* 0x0000008000000947 */ /* 0x000fea0003800000 */
[----:B-----5:R-:W-:Y:S02]  /*fba0*/  ISETP.GE.AND P1, PT, R44, c[0x0][0x3c8], PT ;  /* 0x0000f2002c007a0c */ /* 0x020fe40003f26270 */
[----:B------:R-:W-:-:S11]  /*fbb0*/  ISETP.GE.AND P0, PT, R42, c[0x0][0x3c8], PT ;  /* 0x0000f2002a007a0c */ /* 0x000fd60003f06270 */
[-C--:B---3--:R-:W-:Y:S02]  /*fbc0*/  @!P1 LEA R6, P3, R44, R4.reuse, 0x1 ;  /* 0x000000042c069211 */ /* 0x088fe400078608ff */
[----:B------:R-:W-:Y:S02]  /*fbd0*/  @!P0 LEA R4, P2, R42, R4, 0x1 ;  /* 0x000000042a048211 */ /* 0x000fe400078408ff */
[-C--:B--2---:R-:W-:Y:S02]  /*fbe0*/  @!P1 LEA.HI.X R7, R44, R5.reuse, R45, 0x1, P3 ;  /* 0x000000052c079211 */ /* 0x084fe400018f0c2d */
[----:B------:R-:W-:-:S03]  /*fbf0*/  @!P0 LEA.HI.X R5, R42, R5, R43, 0x1, P2 ;  /* 0x000000052a058211 */ /* 0x000fc600010f0c2b */
[----:B------:R2:W-:Y:S04]  /*fc00*/  @!P1 ST.E.128 [R6.64], R20 ;  /* 0x0000001406009985 */ /* 0x0005e8000c101d06 */
[----:B------:R2:W-:Y:S02]  /*fc10*/  @!P0 ST.E.128 [R4.64], R16 ;  /* 0x0000001004008985 */ /* 0x0005e4000c101d06 */
.L_x_457:
[----:B------:R-:W-:Y:S05]  /*fc20*/  BSYNC B0 ;  /* 0x0000000000007941 */ /* 0x000fea0003800000 */
.L_x_456:
[----:B--2---:R-:W-:Y:S01]  /*fc30*/  IADD3 R6, R0, 0x40, RZ ;  /* 0x0000004000067810 */ /* 0x004fe20007ffe0ff */
[----:B------:R2:W4:Y:S01]  /*fc40*/  SHFL.IDX PT, R5, R2, 0x2, 0x181f ;  /* 0x00581f0002057f89 */ /* 0x00052200000e0000 */
[----:B------:R-:W-:Y:S02]  /*fc50*/  BSSY B0, `(.L_x_458) ;  /* 0x000000c000007945 */ /* 0x000fe40003800000 */
[----:B------:R-:W-:Y:S01]  /*fc60*/  ISETP.GE.AND P0, PT, R6, UR4, PT ;  /* 0x0000000406007c0c */ /* 0x000fe2000bf06270 */
[----:B---3--:R2:W3:-:S12]  /*fc70*/  SHFL.IDX PT, R4, R3, 0x2, 0x181f ;  /* 0x00581f0003047f89 */ /* 0x0084d800000e0000 */
[----:B------:R-:W-:Y:S05]  /*fc80*/  @P0 BRA `(.L_x_459) ;  /* 0x0000008000000947 */ /* 0x000fea0003800000 */
[----:B-----5:R-:W-:Y:S02]  /*fc90*/  ISETP.GE.AND P1, PT, R44, c[0x0][0x3c8], PT ;  /* 0x0000f2002c007a0c */ /* 0x020fe40003f26270 */
[----:B------:R-:W-:-:S11]  /*fca0*/  ISETP.GE.AND P0, PT, R42, c[0x0][0x3c8], PT ;  /* 0x0000f2002a007a0c */ /* 0x000fd60003f06270 */
[-C--:B---3--:R-:W-:Y:S02]  /*fcb0*/  @!P1 LEA R6, P3, R44, R4.reuse, 0x1 ;  /* 0x000000042c069211 */ /* 0x088fe400078608ff */
[----:B------:R-:W-:Y:S02]  /*fcc0*/  @!P0 LEA R4, P2, R42, R4, 0x1 ;  /* 0x000000042a048211 */ /* 0x000fe400078408ff */
[-C--:B----4-:R-:W-:Y:S02]  /*fcd0*/  @!P1 LEA.HI.X R7, R44, R5.reuse, R45, 0x1, P3 ;  /* 0x000000052c079211 */ /* 0x090fe400018f0c2d */
[----:B------:R-:W-:-:S03]  /*fce0*/  @!P0 LEA.HI.X R5, R42, R5, R43, 0x1, P2 ;  /* 0x000000052a058211 */ /* 0x000fc600010f0c2b */
[----:B------:R3:W-:Y:S04]  /*fcf0*/  @!P1 ST.E.128 [R6.64], R28 ;  /* 0x0000001c06009985 */ /* 0x0007e8000c101d06 */
[----:B------:R3:W-:Y:S02]  /*fd00*/  @!P0 ST.E.128 [R4.64], R24 ;  /* 0x0000001804008985 */ /* 0x0007e4000c101d06 */
.L_x_459:
[----:B------:R-:W-:Y:S05]  /*fd10*/  BSYNC B0 ;  /* 0x0000000000007941 */ /* 0x000fea0003800000 */
.L_x_458:
[----:B------:R-:W-:Y:S01]  /*fd20*/  IADD3 R0, R0, 0x60, RZ ;  /* 0x0000006000007810 */ /* 0x000fe20007ffe0ff */
[----:B---34-:R3:W4:Y:S03]  /*fd30*/  SHFL.IDX PT, R5, R2, 0x3, 0x181f ;  /* 0x00781f0002057f89 */ /* 0x01872600000e0000 */
[----:B------:R-:W-:Y:S01]  /*fd40*/  ISETP.GE.AND P0, PT, R0, UR4, PT ;  /* 0x0000000400007c0c */ /* 0x000fe2000bf06270 */
[----:B------:R3:W1:-:S12]  /*fd50*/  SHFL.IDX PT, R4, R3, 0x3, 0x181f ;  /* 0x00781f0003047f89 */ /* 0x00065800000e0000 */
[----:B------:R-:W-:Y:S05]  /*fd60*/  @P0 BRA `(.L_x_460) ;  /* 0x00000a1000000947 */ /* 0x000fea0003800000 */
[----:B-----5:R-:W-:-:S13]  /*fd70*/  ISETP.GE.AND P0, PT, R44, c[0x0][0x3c8], PT ;  /* 0x0000f2002c007a0c */ /* 0x020fda0003f06270 */
[----:B-123--:R-:W-:-:S04]  /*fd80*/  @!P0 LEA R2, P1, R44, R4, 0x1 ;  /* 0x000000042c028211 */ /* 0x00efc800078208ff */
[----:B----4-:R-:W-:-:S05]  /*fd90*/  @!P0 LEA.HI.X R3, R44, R5, R45, 0x1, P1 ;  /* 0x000000052c038211 */ /* 0x010fca00008f0c2d */
[----:B------:R1:W-:Y:S01]  /*fda0*/  @!P0 ST.E.128 [R2.64], R32 ;  /* 0x0000002002008985 */ /* 0x0003e2000c101d06 */
[----:B------:R-:W-:-:S13]  /*fdb0*/  ISETP.GE.AND P0, PT, R42, c[0x0][0x3c8], PT ;  /* 0x0000f2002a007a0c */ /* 0x000fda0003f06270 */
[----:B------:R-:W-:Y:S05]  /*fdc0*/  @P0 BRA `(.L_x_460) ;  /* 0x000009b000000947 */ /* 0x000fea0003800000 */
[----:B-1----:R-:W-:-:S04]  /*fdd0*/  LEA R2, P0, R42, R4, 0x1 ;  /* 0x000000042a027211 */ /* 0x002fc800078008ff */
[----:B------:R-:W-:-:S05]  /*fde0*/  LEA.HI.X R3, R42, R5, R43, 0x1, P0 ;  /* 0x000000052a037211 */ /* 0x000fca00000f0c2b */
[----:B------:R1:W-:Y:S01]  /*fdf0*/  ST.E.128 [R2.64], R36 ;  /* 0x0000002402007985 */ /* 0x0003e2000c101d06 */
[----:B------:R-:W-:Y:S05]  /*fe00*/  BRA `(.L_x_460) ;  /* 0x0000097000007947 */ /* 0x000fea0003800000 */
.L_x_452:
[----:B------:R-:W2:Y:S04]  /*fe10*/  LDL R0, [R1+0x30] ;  /* 0x0000300001007983 */ /* 0x000ea80000100800 */
[----:B------:R-:W3:Y:S04]  /*fe20*/  LDL R14, [R1+0x34] ;  /* 0x00003400010e7983 */ /* 0x000ee80000100800 */
[----:B------:R-:W4:Y:S01]  /*fe30*/  LDL R13, [R1+0x38] ;  /* 0x00003800010d7983 */ /* 0x000f220000100800 */
[----:B------:R-:W-:Y:S03]  /*fe40*/  BSSY B0, `(.L_x_461) ;  /* 0x0000025000007945 */ /* 0x000fe60003800000 */
[----:B------:R-:W1:Y:S02]  /*fe50*/  S2R R12, SR_TID.X ;  /* 0x00000000000c7919 */ /* 0x000e640000002100 */
[----:B-1----:R-:W-:Y:S01]  /*fe60*/  ISETP.GE.AND P0, PT, R12, 0x80, PT ;  /* 0x000000800c00780c */ /* 0x002fe20003f06270 */
[----:B--2---:R-:W-:Y:S01]  /*fe70*/  IMAD.MOV.U32 R11, RZ, RZ, R0 ;  /* 0x000000ffff0b7224 */ /* 0x004fe200078e0000 */
[----:B---3--:R-:W-:-:S02]  /*fe80*/  SHF.R.S32.HI R7, RZ, 0x1f, R14 ;  /* 0x0000001fff077819 */ /* 0x008fc4000001140e */
[----:B----4-:R-:W-:-:S09]  /*fe90*/  SHF.R.S32.HI R8, RZ, 0x1f, R13 ;  /* 0x0000001fff087819 */ /* 0x010fd2000001140d */
[----:B------:R-:W-:Y:S05]  /*fea0*/  @P0 BRA `(.L_x_462) ;  /* 0x000001e000000947 */ /* 0x000fea0003800000 */
[----:B------:R-:W-:Y:S02]  /*feb0*/  MOV R2, c[0x0][0x4e8] ;  /* 0x00013a0000027a02 */ /* 0x000fe40000000f00 */
[----:B------:R-:W-:-:S03]  /*fec0*/  IADD3 R6, R11, R12, RZ ;  /* 0x0000000c0b067210 */ /* 0x000fc60007ffe0ff */
[----:B------:R-:W-:-:S05]  /*fed0*/  IMAD R0, R2, c[0x0][0x388], RZ ;  /* 0x0000e20002007a24 */ /* 0x000fca00078e02ff */
[----:B------:R-:W-:-:S13]  /*fee0*/  ISETP.GE.AND P0, PT, R6, R0, PT ;  /* 0x000000000600720c */ /* 0x000fda0003f06270 */
[----:B------:R-:W-:Y:S05]  /*fef0*/  @P0 BRA `(.L_x_462) ;  /* 0x0000019000000947 */ /* 0x000fea0003800000 */
[----:B------:R-:W-:Y:S01]  /*ff00*/  ISETP.NE.AND P0, PT, R2, 0x1, PT ;  /* 0x000000010200780c */ /* 0x000fe20003f05270 */
[----:B------:R-:W-:Y:S01]  /*ff10*/  IMAD R4, R7, c[0x0][0x490], RZ ;  /* 0x0001240007047a24 */ /* 0x000fe200078e02ff */
[----:B------:R-:W-:Y:S01]  /*ff20*/  MOV R0, R6 ;  /* 0x0000000600007202 */ /* 0x000fe20000000f00 */
[----:B------:R-:W-:-:S04]  /*ff30*/  IMAD.WIDE.U32 R2, R14, c[0x0][0x490], RZ ;  /* 0x000124000e027a25 */ /* 0x000fc800078e00ff */
[----:B------:R-:W-:Y:S02]  /*ff40*/  IMAD R4, R14, c[0x0][0x494], R4 ;  /* 0x000125000e047a24 */ /* 0x000fe400078e0204 */
[----:B------:R-:W-:-:S03]  /*ff50*/  IMAD R10, R8, c[0x0][0x498], RZ ;  /* 0x00012600080a7a24 */ /* 0x000fc600078e02ff */
[----:B------:R-:W-:Y:S01]  /*ff60*/  IADD3 R3, R3, R4, RZ ;  /* 0x0000000403037210 */ /* 0x000fe20007ffe0ff */
[----:B------:R-:W-:-:S05]  /*ff70*/  @P0 IMAD.HI.U32 R5, R6, c[0x0][0x4ec], RZ ;  /* 0x00013b0006050a27 */ /* 0x000fca00078e00ff */
[----:B------:R-:W-:Y:S01]  /*ff80*/  @P0 SHF.R.U32.HI R0, RZ, c[0x0][0x4f0], R5 ;  /* 0x00013c00ff000a19 */ /* 0x000fe20000011605 */
[----:B------:R-:W-:-:S03]  /*ff90*/  IMAD.WIDE.U32 R4, R13, c[0x0][0x498], R2 ;  /* 0x000126000d047a25 */ /* 0x000fc600078e0002 */
[C---:B------:R-:W-:Y:S01]  /*ffa0*/  IADD3 R9, -R0.reuse, RZ, RZ ;  /* 0x000000ff00097210 */ /* 0x040fe20007ffe1ff */
[----:B------:R-:W-:Y:S01]  /*ffb0*/  IMAD R3, R13, c[0x0][0x49c], R10 ;  /* 0x000127000d037a24 */ /* 0x000fe200078e020a */
[----:B------:R-:W-:-:S03]  /*ffc0*/  IADD3 R4, P0, R0, R4, RZ ;  /* 0x0000000400047210 */ /* 0x000fc60007f1e0ff */
[----:B------:R-:W-:Y:S01]  /*ffd0*/  IMAD R2, R9, c[0x0][0x4e8], R6 ;  /* 0x00013a0009027a24 */ /* 0x000fe200078e0206 */
[----:B------:R-:W-:-:S04]  /*ffe0*/  SHF.R.S32.HI R6, RZ, 0x1f, R0 ;  /* 0x0000001fff067819 */ /* 0x000fc80000011400 */
[----:B------:R-:W-:Y:S02]  /*fff0*/  SHF.R.S32.HI R0, RZ, 0x1f, R2 ;  /* 0x0000001fff007819 */ /* 0x000fe40000011402 */
[----:B------:R-:W-:-:S03]  /*10000*/  IADD3.X R5, R6, R5, R3, P0, !PT ;  /* 0x0000000506057210 */ /* 0x000fc600007fe403 */
[----:B------:R-:W-:-:S04]  /*10010*/  IMAD R0, R0, c[0x0][0x488], RZ ;  /* 0x0001220000007a24 */ /* 0x000fc800078e02ff */
[C---:B------:R-:W-:Y:S02]  /*10020*/  IMAD R0, R2.reuse, c[0x0][0x48c], R0 ;  /* 0x0001230002007a24 */ /* 0x040fe400078e0200 */
[----:B------:R-:W-:-:S05]  /*10030*/  IMAD.WIDE.U32 R2, R2, c[0x0][0x488], R4 ;  /* 0x0001220002027a25 */ /* 0x000fca00078e0004 */
[----:B------:R-:W-:Y:S02]  /*10040*/  IADD3 R0, R3, R0, RZ ;  /* 0x0000000003007210 */ /* 0x000fe40007ffe0ff */
[----:B------:R-:W-:-:S04]  /*10050*/  LEA R4, P0, R2, c[0x0][0x450], 0x2 ;  /* 0x0001140002047a11 */ /* 0x000fc800078010ff */
[----:B------:R-:W-:Y:S02]  /*10060*/  LEA.HI.X R5, R2, c[0x0][0x454], R0, 0x2, P0 ;  /* 0x0001150002057a11 */ /* 0x000fe400000f1400 */
[----:B------:R-:W-:-:S05]  /*10070*/  MOV R0, 0xff800000 ;  /* 0xff80000000007802 */ /* 0x000fca0000000f00 */
[----:B------:R1:W-:Y:S02]  /*10080*/  STG.E [R4.64], R0 ;  /* 0x0000000004007986 */ /* 0x0003e4000c101906 */
.L_x_462:
[----:B------:R-:W-:Y:S05]  /*10090*/  BSYNC B0 ;  /* 0x0000000000007941 */ /* 0x000fea0003800000 */
.L_x_461:
[----:B------:R-:W2:Y:S01]  /*100a0*/  LDL R2, [R1+0x6c] ;  /* 0x00006c0001027983 */ /* 0x000ea20000100800 */
[----:B-1----:R-:W-:Y:S01]  /*100b0*/  MOV R0, c[0x0][0x4e8] ;  /* 0x00013a0000007a02 */ /* 0x002fe20000000f00 */
[----:B------:R-:W-:Y:S01]  /*100c0*/  IMAD R7, R7, c[0x0][0x3e8], RZ ;  /* 0x0000fa0007077a24 */ /* 0x000fe200078e02ff */
[----:B------:R-:W-:Y:S01]  /*100d0*/  SHF.R.S32.HI R9, RZ, 0x1f, R12 ;  /* 0x0000001fff097819 */ /* 0x000fe2000001140c */
[----:B------:R-:W-:Y:S01]  /*100e0*/  IMAD R5, R8, c[0x0][0x3f0], RZ ;  /* 0x0000fc0008057a24 */ /* 0x000fe200078e02ff */
[----:B------:R-:W-:Y:S01]  /*100f0*/  ISETP.NE.AND P0, PT, R0, 0x1, PT ;  /* 0x000000010000780c */ /* 0x000fe20003f05270 */
[----:B------:R-:W-:Y:S01]  /*10100*/  IMAD R7, R14, c[0x0][0x3ec], R7 ;  /* 0x0000fb000e077a24 */ /* 0x000fe200078e0207 */
[----:B------:R-:W-:-:S04]  /*10110*/  LEA.HI R9, R9, R12, RZ, 0x3 ;  /* 0x0000000c09097211 */ /* 0x000fc800078f18ff */
[----:B------:R-:W-:Y:S02]  /*10120*/  SHF.R.S32.HI R9, RZ, 0x3, R9 ;  /* 0x00000003ff097819 */ /* 0x000fe40000011409 */
[----:B--2---:R-:W-:Y:S01]  /*10130*/  IADD3 R4, R2, R11, RZ ;  /* 0x0000000b02047210 */ /* 0x004fe20007ffe0ff */
[----:B------:R-:W-:-:S03]  /*10140*/  IMAD.WIDE.U32 R2, R14, c[0x0][0x3e8], RZ ;  /* 0x0000fa000e027a25 */ /* 0x000fc600078e00ff */
[----:B------:R-:W-:Y:S01]  /*10150*/  MOV R0, R4 ;  /* 0x0000000400007202 */ /* 0x000fe20000000f00 */
[----:B------:R-:W-:-:S04]  /*10160*/  @P0 IMAD.HI.U32 R6, R4, c[0x0][0x4ec], RZ ;  /* 0x00013b0004060a27 */ /* 0x000fc800078e00ff */
[----:B------:R-:W-:Y:S01]  /*10170*/  IMAD.IADD R3, R3, 0x1, R7 ;  /* 0x0000000103037824 */ /* 0x000fe200078e0207 */
[----:B------:R-:W-:Y:S01]  /*10180*/  @P0 SHF.R.U32.HI R0, RZ, c[0x0][0x4f0], R6 ;  /* 0x00013c00ff000a19 */ /* 0x000fe20000011606 */
[C---:B------:R-:W-:Y:S02]  /*10190*/  IMAD R7, R13.reuse, c[0x0][0x3f4], R5 ;  /* 0x0000fd000d077a24 */ /* 0x040fe400078e0205 */
[----:B------:R-:W-:Y:S01]  /*101a0*/  IMAD.WIDE.U32 R2, R13, c[0x0][0x3f0], R2 ;  /* 0x0000fc000d027a25 */ /* 0x000fe200078e0002 */
[----:B------:R-:W-:Y:S02]  /*101b0*/  SHF.R.S32.HI R5, RZ, 0x1f, R0 ;  /* 0x0000001fff057819 */ /* 0x000fe40000011400 */
[----:B------:R-:W-:Y:S02]  /*101c0*/  IADD3 R6, -R0, RZ, RZ ;  /* 0x000000ff00067210 */ /* 0x000fe40007ffe1ff */
[----:B------:R-:W-:Y:S01]  /*101d0*/  IADD3 R3, R3, R7, RZ ;  /* 0x0000000703037210 */ /* 0x000fe20007ffe0ff */
[----:B------:R-:W-:-:S02]  /*101e0*/  IMAD R5, R5, c[0x0][0x3e0], RZ ;  /* 0x0000f80005057a24 */ /* 0x000fc400078e02ff */
[----:B------:R-:W-:Y:S02]  /*101f0*/  IMAD R6, R6, c[0x0][0x4e8], R4 ;  /* 0x00013a0006067a24 */ /* 0x000fe400078e0204 */
[C---:B------:R-:W-:Y:S02]  /*10200*/  IMAD R4, R0.reuse, c[0x0][0x3e4], R5 ;  /* 0x0000f90000047a24 */ /* 0x040fe400078e0205 */
[----:B------:R-:W-:Y:S01]  /*10210*/  IMAD.WIDE.U32 R2, R0, c[0x0][0x3e0], R2 ;  /* 0x0000f80000027a25 */ /* 0x000fe200078e0002 */
[----:B------:R-:W-:-:S03]  /*10220*/  SHF.R.S32.HI R0, RZ, 0x1f, R6 ;  /* 0x0000001fff007819 */ /* 0x000fc60000011406 */
[----:B------:R-:W-:Y:S02]  /*10230*/  IMAD.IADD R3, R3, 0x1, R4 ;  /* 0x0000000103037824 */ /* 0x000fe400078e0204 */
[----:B------:R-:W-:Y:S02]  /*10240*/  IMAD R0, R0, c[0x0][0x3d8], RZ ;  /* 0x0000f60000007a24 */ /* 0x000fe400078e02ff */
[----:B------:R-:W-:-:S04]  /*10250*/  IMAD.WIDE.U32 R4, R6, c[0x0][0x3d8], R2 ;  /* 0x0000f60006047a25 */ /* 0x000fc800078e0002 */
[----:B------:R-:W-:Y:S01]  /*10260*/  IMAD R6, R6, c[0x0][0x3dc], R0 ;  /* 0x0000f70006067a24 */ /* 0x000fe200078e0200 */
[----:B------:R-:W-:Y:S02]  /*10270*/  LEA R3, P0, R4, c[0x0][0x380], 0x1 ;  /* 0x0000e00004037a11 */ /* 0x000fe400078008ff */
[----:B------:R-:W-:Y:S02]  /*10280*/  IADD3 R0, R9, R11, RZ ;  /* 0x0000000b09007210 */ /* 0x000fe40007ffe0ff */
[----:B------:R-:W-:-:S04]  /*10290*/  IADD3 R2, R5, R6, RZ ;  /* 0x0000000605027210 */ /* 0x000fc80007ffe0ff */
[----:B------:R-:W-:Y:S01]  /*102a0*/  LEA.HI.X R2, R4, c[0x0][0x384], R2, 0x1, P0 ;  /* 0x0000e10004027a11 */ /* 0x000fe200000f0c02 */
[----:B------:R-:W-:Y:S05]  /*102b0*/  BRA.DIV ~URZ, `(.L_x_463) ;  /* 0x000007727f007947 */ /* 0x000fea000b800000 */
[----:B------:R1:W2:Y:S02]  /*102c0*/  SHFL.IDX PT, R5, R2, RZ, 0x181f ;  /* 0x00181fff02057589 */ /* 0x0002a400000e0000 */
.L_x_481:
[----:B------:R-:W-:Y:S05]  /*102d0*/  BRA.DIV ~URZ, `(.L_x_464) ;  /* 0x000007c27f007947 */ /* 0x000fea000b800000 */
[----:B------:R3:W4:Y:S02]  /*102e0*/  SHFL.IDX PT, R4, R3, RZ, 0x181f ;  /* 0x00181fff03047589 */ /* 0x00072400000e0000 */
.L_x_482:
[----:B------:R-:W-:Y:S01]  /*102f0*/  MOV R10, c[0x0][0x4e8] ;  /* 0x00013a00000a7a02 */ /* 0x000fe20000000f00 */
[----:B------:R-:W-:Y:S04]  /*10300*/  BSSY B0, `(.L_x_465) ;  /* 0x000000f000007945 */ /* 0x000fe80003800000 */
[----:B------:R-:W-:-:S05]  /*10310*/  IMAD R10, R10, c[0x0][0x388], RZ ;  /* 0x0000e2000a0a7a24 */ /* 0x000fca00078e02ff */
[----:B------:R-:W-:-:S13]  /*10320*/  ISETP.GE.AND P0, PT, R0, R10, PT ;  /* 0x0000000a0000720c */ /* 0x000fda0003f06270 */
[----:B------:R-:W-:Y:S05]  /*10330*/  @P0 BRA `(.L_x_466) ;  /* 0x000000b000000947 */ /* 0x000fea0003800000 */
[----:B------:R-:W5:Y:S04]  /*10340*/  LDL.64 R12, [R1+0x8] ;  /* 0x00000800010c7983 */ /* 0x000f680000100a00 */
[----:B---3--:R-:W3:Y:S04]  /*10350*/  LDL R8, [R1+0x2c] ;  /* 0x00002c0001087983 */ /* 0x008ee80000100800 */
[----:B----4-:R-:W4:Y:S01]  /*10360*/  LDL R9, [R1+0x44] ;  /* 0x0000440001097983 */ /* 0x010f220000100800 */
[----:B-----5:R-:W-:Y:S02]  /*10370*/  ISETP.GE.AND P1, PT, R12, c[0x0][0x3c8], PT ;  /* 0x0000f2000c007a0c */ /* 0x020fe40003f26270 */
[----:B---3--:R-:W-:-:S11]  /*10380*/  ISETP.GE.AND P0, PT, R8, c[0x0][0x3c8], PT ;  /* 0x0000f20008007a0c */ /* 0x008fd60003f06270 */
[-C--:B------:R-:W-:Y:S02]  /*10390*/  @!P1 LEA R6, P3, R12, R4.reuse, 0x1 ;  /* 0x000000040c069211 */ /* 0x080fe400078608ff */
[----:B------:R-:W-:Y:S02]  /*103a0*/  @!P0 LEA R4, P2, R8, R4, 0x1 ;  /* 0x0000000408048211 */ /* 0x000fe400078408ff */
[-C--:B--2---:R-:W-:Y:S02]  /*103b0*/  @!P1 LEA.HI.X R7, R12, R5.reuse, R13, 0x1, P3 ;  /* 0x000000050c079211 */ /* 0x084fe400018f0c0d */
[----:B----4-:R-:W-:-:S03]  /*103c0*/  @!P0 LEA.HI.X R5, R8, R5, R9, 0x1, P2 ;  /* 0x0000000508058211 */ /* 0x010fc600010f0c09 */
[----:B------:R2:W-:Y:S04]  /*103d0*/  @!P1 ST.E.128 [R6.64], RZ ;  /* 0x000000ff06009985 */ /* 0x0005e8000c101d06 */
[----:B------:R2:W-:Y:S02]  /*103e0*/  @!P0 ST.E.128 [R4.64], RZ ;  /* 0x000000ff04008985 */ /* 0x0005e4000c101d06 */
.L_x_466:
[----:B------:R-:W-:Y:S05]  /*103f0*/  BSYNC B0 ;  /* 0x0000000000007941 */ /* 0x000fea0003800000 */
.L_x_465:
[----:B------:R-:W-:Y:S05]  /*10400*/  BRA.DIV ~URZ, `(.L_x_467) ;  /* 0x000006f27f007947 */ /* 0x000fea000b800000 */
[----:B--2---:R2:W1:Y:S04]  /*10410*/  SHFL.IDX PT, R5, R2, 0x1, 0x181f ;  /* 0x00381f0002057f89 */ /* 0x00446800000e0000 */
[----:B----4-:R2:W4:Y:S02]  /*10420*/  SHFL.IDX PT, R4, R3, 0x1, 0x181f ;  /* 0x00381f0003047f89 */ /* 0x01052400000e0000 */
.L_x_483:
[----:B------:R-:W-:Y:S01]  /*10430*/  IADD3 R6, R0, 0x20, RZ ;  /* 0x0000002000067810 */ /* 0x000fe20007ffe0ff */
[----:B------:R-:W-:Y:S03]  /*10440*/  BSSY B0, `(.L_x_468) ;  /* 0x000000e000007945 */ /* 0x000fe60003800000 */
[----:B------:R-:W-:-:S13]  /*10450*/  ISETP.GE.AND P0, PT, R6, R10, PT ;  /* 0x0000000a0600720c */ /* 0x000fda0003f06270 */
[----:B------:R-:W-:Y:S05]  /*10460*/  @P0 BRA `(.L_x_469) ;  /* 0x000000b000000947 */ /* 0x000fea0003800000 */
[----:B------:R-:W5:Y:S04]  /*10470*/  LDL.64 R12, [R1+0x8] ;  /* 0x00000800010c7983 */ /* 0x000f680000100a00 */
[----:B--2---:R-:W2:Y:S04]  /*10480*/  LDL R8, [R1+0x2c] ;  /* 0x00002c0001087983 */ /* 0x004ea80000100800 */
[----:B---3--:R-:W3:Y:S01]  /*10490*/  LDL R9, [R1+0x44] ;  /* 0x0000440001097983 */ /* 0x008ee20000100800 */
[----:B-----5:R-:W-:Y:S02]  /*104a0*/  ISETP.GE.AND P1, PT, R12, c[0x0][0x3c8], PT ;  /* 0x0000f2000c007a0c */ /* 0x020fe40003f26270 */
[----:B--2---:R-:W-:-:S11]  /*104b0*/  ISETP.GE.AND P0, PT, R8, c[0x0][0x3c8], PT ;  /* 0x0000f20008007a0c */ /* 0x004fd60003f06270 */
[-C--:B----4-:R-:W-:Y:S02]  /*104c0*/  @!P1 LEA R6, P3, R12, R4.reuse, 0x1 ;  /* 0x000000040c069211 */ /* 0x090fe400078608ff */
[----:B------:R-:W-:Y:S02]  /*104d0*/  @!P0 LEA R4, P2, R8, R4, 0x1 ;  /* 0x0000000408048211 */ /* 0x000fe400078408ff */
[-C--:B-1----:R-:W-:Y:S02]  /*104e0*/  @!P1 LEA.HI.X R7, R12, R5.reuse, R13, 0x1, P3 ;  /* 0x000000050c079211 */ /* 0x082fe400018f0c0d */
[----:B---3--:R-:W-:-:S03]  /*104f0*/  @!P0 LEA.HI.X R5, R8, R5, R9, 0x1, P2 ;  /* 0x0000000508058211 */ /* 0x008fc600010f0c09 */
[----:B------:R1:W-:Y:S04]  /*10500*/  @!P1 ST.E.128 [R6.64], RZ ;  /* 0x000000ff06009985 */ /* 0x0003e8000c101d06 */
[----:B------:R1:W-:Y:S02]  /*10510*/  @!P0 ST.E.128 [R4.64], RZ ;  /* 0x000000ff04008985 */ /* 0x0003e4000c101d06 */
.L_x_469:
[----:B------:R-:W-:Y:S05]  /*10520*/  BSYNC B0 ;  /* 0x0000000000007941 */ /* 0x000fea0003800000 */
.L_x_468:
[----:B------:R-:W-:Y:S05]  /*10530*/  BRA.DIV ~URZ, `(.L_x_470) ;  /* 0x000006827f007947 */ /* 0x000fea000b800000 */
[----:B-1----:R1:W2:Y:S02]  /*10540*/  SHFL.IDX PT, R5, R2, 0x2, 0x181f ;  /* 0x00581f0002057f89 */ /* 0x0022a400000e0000 */
.L_x_484:
[----:B------:R-:W-:Y:S05]  /*10550*/  BRA.DIV ~URZ, `(.L_x_471) ;  /* 0x000006d27f007947 */ /* 0x000fea000b800000 */
[----:B----4-:R4:W1:Y:S02]  /*10560*/  SHFL.IDX PT, R4, R3, 0x2, 0x181f ;  /* 0x00581f0003047f89 */ /* 0x01086400000e0000 */
.L_x_485:
[----:B------:R-:W-:Y:S01]  /*10570*/  IADD3 R6, R0, 0x40, RZ ;  /* 0x0000004000067810 */ /* 0x000fe20007ffe0ff */
[----:B------:R-:W-:Y:S03]  /*10580*/  BSSY B0, `(.L_x_472) ;  /* 0x000000e000007945 */ /* 0x000fe60003800000 */
[----:B------:R-:W-:-:S13]  /*10590*/  ISETP.GE.AND P0, PT, R6, R10, PT ;  /* 0x0000000a0600720c */ /* 0x000fda0003f06270 */
[----:B------:R-:W-:Y:S05]  /*105a0*/  @P0 BRA `(.L_x_473) ;  /* 0x000000b000000947 */ /* 0x000fea0003800000 */
[----:B------:R-:W5:Y:S04]  /*105b0*/  LDL.64 R12, [R1+0x8] ;  /* 0x00000800010c7983 */ /* 0x000f680000100a00 */
[----:B---3--:R-:W3:Y:S04]  /*105c0*/  LDL R8, [R1+0x2c] ;  /* 0x00002c0001087983 */ /* 0x008ee80000100800 */
[----:B----4-:R-:W4:Y:S01]  /*105d0*/  LDL R9, [R1+0x44] ;  /* 0x0000440001097983 */ /* 0x010f220000100800 */
[----:B-----5:R-:W-:Y:S02]  /*105e0*/  ISETP.GE.AND P1, PT, R12, c[0x0][0x3c8], PT ;  /* 0x0000f2000c007a0c */ /* 0x020fe40003f26270 */
[----:B---3--:R-:W-:-:S11]  /*105f0*/  ISETP.GE.AND P0, PT, R8, c[0x0][0x3c8], PT ;  /* 0x0000f20008007a0c */ /* 0x008fd60003f06270 */
[-C--:B-1----:R-:W-:Y:S02]  /*10600*/  @!P1 LEA R6, P3, R12, R4.reuse, 0x1 ;  /* 0x000000040c069211 */ /* 0x082fe400078608ff */
[----:B------:R-:W-:Y:S02]  /*10610*/  @!P0 LEA R4, P2, R8, R4, 0x1 ;  /* 0x0000000408048211 */ /* 0x000fe400078408ff */
[-C--:B--2---:R-:W-:Y:S02]  /*10620*/  @!P1 LEA.HI.X R7, R12, R5.reuse, R13, 0x1, P3 ;  /* 0x000000050c079211 */ /* 0x084fe400018f0c0d */
[----:B----4-:R-:W-:-:S03]  /*10630*/  @!P0 LEA.HI.X R5, R8, R5, R9, 0x1, P2 ;  /* 0x0000000508058211 */ /* 0x010fc600010f0c09 */
[----:B------:R1:W-:Y:S04]  /*10640*/  @!P1 ST.E.128 [R6.64], RZ ;  /* 0x000000ff06009985 */ /* 0x0003e8000c101d06 */
[----:B------:R1:W-:Y:S02]  /*10650*/  @!P0 ST.E.128 [R4.64], RZ ;  /* 0x000000ff04008985 */ /* 0x0003e4000c101d06 */
.L_x_473:
[----:B------:R-:W-:Y:S05]  /*10660*/  BSYNC B0 ;  /* 0x0000000000007941 */ /* 0x000fea0003800000 */
.L_x_472:
[----:B------:R-:W-:Y:S05]  /*10670*/  BRA.DIV ~URZ, `(.L_x_474) ;  /* 0x000006127f007947 */ /* 0x000fea000b800000 */
[----:B-1----:R1:W3:Y:S04]  /*10680*/  SHFL.IDX PT, R6, R2, 0x3, 0x181f ;  /* 0x00781f0002067f89 */ /* 0x0022e800000e0000 */
[----:B--234-:R-:W2:Y:S02]  /*10690*/  SHFL.IDX PT, R3, R3, 0x3, 0x181f ;  /* 0x00781f0003037f89 */ /* 0x01cea400000e0000 */
.L_x_486:
[----:B------:R-:W-:-:S04]  /*106a0*/  IADD3 R0, R0, 0x60, RZ ;  /* 0x0000006000007810 */ /* 0x000fc80007ffe0ff */
[----:B------:R-:W-:-:S13]  /*106b0*/  ISETP.GE.AND P0, PT, R0, R10, PT ;  /* 0x0000000a0000720c */ /* 0x000fda0003f06270 */
[----:B------:R-:W-:Y:S05]  /*106c0*/  @P0 BRA `(.L_x_460) ;  /* 0x000000b000000947 */ /* 0x000fea0003800000 */
[----:B------:R-:W3:Y:S04]  /*106d0*/  LDL.64 R12, [R1+0x8] ;  /* 0x00000800010c7983 */ /* 0x000ee80000100a00 */
[----:B------:R-:W4:Y:S04]  /*106e0*/  LDL R7, [R1+0x2c] ;  /* 0x00002c0001077983 */ /* 0x000f280000100800 */
[----:B------:R-:W5:Y:S01]  /*106f0*/  LDL R8, [R1+0x44] ;  /* 0x0000440001087983 */ /* 0x000f620000100800 */
[----:B---3--:R-:W-:Y:S02]  /*10700*/  ISETP.GE.AND P1, PT, R12, c[0x0][0x3c8], PT ;  /* 0x0000f2000c007a0c */ /* 0x008fe40003f26270 */
[----:B----4-:R-:W-:-:S11]  /*10710*/  ISETP.GE.AND P0, PT, R7, c[0x0][0x3c8], PT ;  /* 0x0000f20007007a0c */ /* 0x010fd60003f06270 */
[CC--:B--2---:R-:W-:Y:S02]  /*10720*/  @!P1 LEA R4, P3, R12.reuse, R3.reuse, 0x1 ;  /* 0x000000030c049211 */ /* 0x0c4fe400078608ff */
[C---:B-1----:R-:W-:Y:S02]  /*10730*/  @!P0 LEA R2, P2, R7.reuse, R3, 0x1 ;  /* 0x0000000307028211 */ /* 0x042fe400078408ff */
[-C--:B------:R-:W-:Y:S02]  /*10740*/  @!P1 LEA.HI.X R5, R12, R6.reuse, R13, 0x1, P3 ;  /* 0x000000060c059211 */ /* 0x080fe400018f0c0d */
[----:B-----5:R-:W-:-:S03]  /*10750*/  @!P0 LEA.HI.X R3, R7, R6, R8, 0x1, P2 ;  /* 0x0000000607038211 */ /* 0x020fc600010f0c08 */
[----:B------:R1:W-:Y:S04]  /*10760*/  @!P1 ST.E.128 [R4.64], RZ ;  /* 0x000000ff04009985 */ /* 0x0003e8000c101d06 */
[----:B------:R1:W-:Y:S02]  /*10770*/  @!P0 ST.E.128 [R2.64], RZ ;  /* 0x000000ff02008985 */ /* 0x0003e4000c101d06 */
.L_x_460:
[----:B------:R-:W-:Y:S05]  /*10780*/  BSYNC B1 ;  /* 0x0000000000017941 */ /* 0x000fea0003800000 */
.L_x_451:
[----:B---3--:R-:W3:Y:S02]  /*10790*/  LDL R0, [R1+0x70] ;  /* 0x0000700001007983 */ /* 0x008ee40000100800 */
[----:B---3--:R-:W-:-:S13]  /*107a0*/  ISETP.NE.AND P0, PT, R0, RZ, PT ;  /* 0x000000ff0000720c */ /* 0x008fda0003f05270 */
[----:B------:R-:W-:Y:S01]  /*107b0*/  @P0 WARPSYNC 0xffffffff ;  /* 0xffffffff00000948 */ /* 0x000fe20003800000 */
[----:B------:R-:W-:Y:S06]  /*107c0*/  @P0 BAR.SYNC.DEFER_BLOCKING 0x5, 0x100 ;  /* 0x0144000000000b1d */ /* 0x000fec0000010000 */
[----:B------:R-:W3:Y:S04]  /*107d0*/  @P0 LDS R0, [0x10100] ;  /* 0x01010000ff000984 */ /* 0x000ee80000000800 */
[----:B---3--:R3:W-:Y:S04]  /*107e0*/  @P0 STL [R1+0x48], R0 ;  /* 0x0000480001000387 */ /* 0x0087e80000100800 */
[----:B------:R-:W-:Y:S06]  /*107f0*/  @P0 BAR.ARV 0x4, 0x100 ;  /* 0x0104000000000b1d */ /* 0x000fec0000002000 */
[----:B------:R-:W-:Y:S05]  /*10800*/  @P0 BRA `(.L_x_475) ;  /* 0x0000007000000947 */ /* 0x000fea0003800000 */
[----:B------:R-:W-:Y:S05]  /*10810*/  BRA.DIV ~URZ, `(.L_x_476) ;  /* 0x000005427f007947 */ /* 0x000fea000b800000 */
[----:B---3--:R3:W4:Y:S02]  /*10820*/  SHFL.IDX PT, R0, R40, RZ, 0x1f ;  /* 0x00001fff28007589 */ /* 0x00872400000e0000 */
.L_x_487:
[----:B------:R-:W-:Y:S01]  /*10830*/  WARPSYNC 0xffffffff ;  /* 0xffffffff00007948 */ /* 0x000fe20003800000 */
[----:B------:R-:W-:Y:S06]  /*10840*/  BAR.SYNC.DEFER_BLOCKING 0x4, 0x100 ;  /* 0x0104000000007b1d */ /* 0x000fec0000010000 */
[----:B----4-:R4:W-:Y:S04]  /*10850*/  STL [R1+0x48], R0 ;  /* 0x0000480001007387 */ /* 0x0109e80000100800 */
[----:B------:R4:W-:Y:S04]  /*10860*/  @!P4 STS [0x10100], R40 ;  /* 0x01010028ff00c388 */ /* 0x0009e80000000800 */
[----:B------:R-:W-:Y:S06]  /*10870*/  BAR.ARV 0x5, 0x100 ;  /* 0x0144000000007b1d */ /* 0x000fec0000002000 */
.L_x_475:
[----:B---34-:R-:W3:Y:S02]  /*10880*/  LDL R0, [R1+0x48] ;  /* 0x0000480001007983 */ /* 0x018ee40000100800 */
[----:B---3--:R-:W-:-:S13]  /*10890*/  ISETP.GE.AND P0, PT, R0, c[0x0][0x538], PT ;  /* 0x00014e0000007a0c */ /* 0x008fda0003f06270 */
[----:B-12--5:R-:W-:Y:S01]  /*108a0*/  @P0 CALL.REL.NOINC `(.L_x_477) ;  /* 0x0000001000000944 */ /* 0x026fe20003c00000 */
[----:B------:R-:W-:Y:S05]  /*108b0*/  BRA `(.L_x_478) ;  /* 0xffff014000007947 */ /* 0x000fea000383ffff */
.L_x_477:
[----:B------:R-:W-:Y:S05]  /*108c0*/  EXIT ;  /* 0x000000000000794d */ /* 0x000fea0003800000 */
.L_x_447:
[----:B-1----:R1:W5:Y:S01]  /*108d0*/  LDL R0, [R1+0x4] ;  /* 0x0000040001007983 */ /* 0x0023620000100800 */
[----:B------:R-:W-:Y:S02]  /*108e0*/  MOV R3, 0x2 ;  /* 0x0000000200037802 */ /* 0x000fe40000000f00 */
[----:B------:R-:W-:Y:S02]  /*108f0*/  MOV R2, 0x10910 ;  /* 0x0001091000027802 */ /* 0x000fe40000000f00 */
[----:B-1---5:R-:W-:Y:S05]  /*10900*/  CALL.REL.NOINC `($__internal_0_$__cuda_sm70_shflsync_bfly_p) ;  /* 0x000004c000007944 */ /* 0x022fea0003c00000 */
[----:B------:R-:W-:Y:S01]  /*10910*/  MOV R4, R5 ;  /* 0x0000000500047202 */ /* 0x000fe20000000f00 */
[----:B------:R-:W-:Y:S05]  /*10920*/  BRA `(.L_x_479) ;  /* 0xffffde9000007947 */ /* 0x000fea000383ffff */
.L_x_448:
[----:B------:R-:W-:Y:S01]  /*10930*/  IMAD.MOV.U32 R0, RZ, RZ, R4 ;  /* 0x000000ffff007224 */ /* 0x000fe200078e0004 */
[----:B------:R-:W-:Y:S02]  /*10940*/  MOV R3, 0x1 ;  /* 0x0000000100037802 */ /* 0x000fe40000000f00 */
[----:B------:R-:W-:Y:S02]  /*10950*/  MOV R2, 0x10970 ;  /* 0x0001097000027802 */ /* 0x000fe40000000f00 */
[----:B------:R-:W-:Y:S05]  /*10960*/  CALL.REL.NOINC `($__internal_0_$__cuda_sm70_shflsync_bfly_p) ;  /* 0x0000046000007944 */ /* 0x000fea0003c00000 */
[----:B------:R1:W5:Y:S01]  /*10970*/  LDL R0, [R1+0x10] ;  /* 0x0000100001007983 */ /* 0x0003620000100800 */
[----:B------:R-:W-:Y:S01]  /*10980*/  FADD.FTZ R4, R4, R5 ;  /* 0x0000000504047221 */ /* 0x000fe20000010000 */
[----:B------:R-:W-:Y:S02]  /*10990*/  MOV R3, 0x2 ;  /* 0x0000000200037802 */ /* 0x000fe40000000f00 */
[----:B------:R-:W-:-:S02]  /*109a0*/  MOV R2, 0x109c0 ;  /* 0x000109c000027802 */ /* 0x000fc40000000f00 */
[----:B-1---5:R-:W-:Y:S05]  /*109b0*/  CALL.REL.NOINC `($__internal_0_$__cuda_sm70_shflsync_bfly_p) ;  /* 0x0000041000007944 */ /* 0x022fea0003c00000 */
[----:B------:R-:W2:Y:S01]  /*109c0*/  LDL.LU R0, [R1+0x10] ;  /* 0x0000100001007983 */ /* 0x000ea20000300800 */
[----:B------:R-:W-:-:S02]  /*109d0*/  MOV R3, 0x1 ;  /* 0x0000000100037802 */ /* 0x000fc40000000f00 */
[----:B------:R-:W-:Y:S01]  /*109e0*/  MOV R2, 0x10a10 ;  /* 0x00010a1000027802 */ /* 0x000fe20000000f00 */
[----:B--2---:R-:W-:Y:S02]  /*109f0*/  FADD.FTZ R0, R0, R5 ;  /* 0x0000000500007221 */ /* 0x004fe40000010000 */
[----:B------:R-:W-:Y:S05]  /*10a00*/  CALL.REL.NOINC `($__internal_0_$__cuda_sm70_shflsync_bfly_p) ;  /* 0x000003c000007944 */ /* 0x000fea0003c00000 */
[----:B------:R-:W-:Y:S01]  /*10a10*/  MOV R3, R5 ;  /* 0x0000000500037202 */ /* 0x000fe20000000f00 */
[----:B------:R-:W-:Y:S05]  /*10a20*/  BRA `(.L_x_480) ;  /* 0xffffde2000007947 */ /* 0x000fea000383ffff */
.L_x_463:
[----:B------:R-:W-:Y:S01]  /*10a30*/  IMAD.MOV.U32 R8, RZ, RZ, R2 ;  /* 0x000000ffff087224 */ /* 0x000fe200078e0002 */
[----:B------:R-:W-:Y:S01]  /*10a40*/  MOV R7, RZ ;  /* 0x000000ff00077202 */ /* 0x000fe20000000f00 */
[----:B------:R-:W-:Y:S01]  /*10a50*/  IMAD.MOV.U32 R4, RZ, RZ, 0x181f ;  /* 0x0000181fff047424 */ /* 0x000fe200078e00ff */
[----:B------:R-:W-:Y:S02]  /*10a60*/  MOV R9, 0x10a80 ;  /* 0x00010a8000097802 */ /* 0x000fe40000000f00 */
[----:B------:R-:W-:Y:S05]  /*10a70*/  CALL.REL.NOINC `($__internal_1_$__cuda_sm70_shflsync_idx_p) ;  /* 0x0000039000007944 */ /* 0x000fea0003c00000 */
[----:B------:R-:W-:Y:S01]  /*10a80*/  MOV R5, R4 ;  /* 0x0000000400057202 */ /* 0x000fe20000000f00 */
[----:B------:R-:W-:Y:S05]  /*10a90*/  BRA `(.L_x_481) ;  /* 0xfffff83000007947 */ /* 0x000fea000383ffff */
.L_x_464:
[----:B------:R-:W-:Y:S01]  /*10aa0*/  IMAD.MOV.U32 R8, RZ, RZ, R3 ;  /* 0x000000ffff087224 */ /* 0x000fe200078e0003 */
[----:B------:R-:W-:Y:S01]  /*10ab0*/  MOV R7, RZ ;  /* 0x000000ff00077202 */ /* 0x000fe20000000f00 */
[----:B------:R-:W-:Y:S01]  /*10ac0*/  IMAD.MOV.U32 R4, RZ, RZ, 0x181f ;  /* 0x0000181fff047424 */ /* 0x000fe200078e00ff */
[----:B------:R-:W-:Y:S02]  /*10ad0*/  MOV R9, 0x10af0 ;  /* 0x00010af000097802 */ /* 0x000fe40000000f00 */
[----:B-12---:R-:W-:Y:S05]  /*10ae0*/  CALL.REL.NOINC `($__internal_1_$__cuda_sm70_shflsync_idx_p) ;  /* 0x0000032000007944 */ /* 0x006fea0003c00000 */
[----:B------:R-:W-:Y:S05]  /*10af0*/  BRA `(.L_x_482) ;  /* 0xfffff7f000007947 */ /* 0x000fea000383ffff */
.L_x_467:
[----:B------:R-:W-:Y:S01]  /*10b00*/  IMAD.MOV.U32 R8, RZ, RZ, R2 ;  /* 0x000000ffff087224 */ /* 0x000fe200078e0002 */
[----:B--2---:R-:W-:Y:S01]  /*10b10*/  MOV R7, 0x1 ;  /* 0x0000000100077802 */ /* 0x004fe20000000f00 */
[----:B----4-:R-:W-:Y:S01]  /*10b20*/  IMAD.MOV.U32 R4, RZ, RZ, 0x181f ;  /* 0x0000181fff047424 */ /* 0x010fe200078e00ff */
[----:B------:R-:W-:-:S02]  /*10b30*/  MOV R9, 0x10b50 ;  /* 0x00010b5000097802 */ /* 0x000fc40000000f00 */
[----:B-1-3--:R-:W-:Y:S05]  /*10b40*/  CALL.REL.NOINC `($__internal_1_$__cuda_sm70_shflsync_idx_p) ;  /* 0x000002c000007944 */ /* 0x00afea0003c00000 */
[----:B------:R-:W-:Y:S01]  /*10b50*/  IMAD.MOV.U32 R5, RZ, RZ, R4 ;  /* 0x000000ffff057224 */ /* 0x000fe200078e0004 */
[----:B------:R-:W-:Y:S01]  /*10b60*/  MOV R7, 0x1 ;  /* 0x0000000100077802 */ /* 0x000fe20000000f00 */
[----:B------:R-:W-:Y:S01]  /*10b70*/  IMAD.MOV.U32 R8, RZ, RZ, R3 ;  /* 0x000000ffff087224 */ /* 0x000fe200078e0003 */
[----:B------:R-:W-:-:S02]  /*10b80*/  MOV R4, 0x181f ;  /* 0x0000181f00047802 */ /* 0x000fc40000000f00 */
[----:B------:R-:W-:Y:S02]  /*10b90*/  MOV R9, 0x10bb0 ;  /* 0x00010bb000097802 */ /* 0x000fe40000000f00 */
[----:B------:R-:W-:Y:S05]  /*10ba0*/  CALL.REL.NOINC `($__internal_1_$__cuda_sm70_shflsync_idx_p) ;  /* 0x0000026000007944 */ /* 0x000fea0003c00000 */
[----:B------:R-:W-:Y:S05]  /*10bb0*/  BRA `(.L_x_483) ;  /* 0xfffff87000007947 */ /* 0x000fea000383ffff */
.L_x_470:
[----:B------:R-:W-:Y:S01]  /*10bc0*/  IMAD.MOV.U32 R8, RZ, RZ, R2 ;  /* 0x000000ffff087224 */ /* 0x000fe200078e0002 */
[----:B-1----:R-:W-:Y:S01]  /*10bd0*/  MOV R7, 0x2 ;  /* 0x0000000200077802 */ /* 0x002fe20000000f00 */
[----:B----4-:R-:W-:Y:S01]  /*10be0*/  IMAD.MOV.U32 R4, RZ, RZ, 0x181f ;  /* 0x0000181fff047424 */ /* 0x010fe200078e00ff */
[----:B------:R-:W-:Y:S02]  /*10bf0*/  MOV R9, 0x10c10 ;  /* 0x00010c1000097802 */ /* 0x000fe40000000f00 */
[----:B--23--:R-:W-:Y:S05]  /*10c00*/  CALL.REL.NOINC `($__internal_1_$__cuda_sm70_shflsync_idx_p) ;  /* 0x0000020000007944 */ /* 0x00cfea0003c00000 */
[----:B------:R-:W-:Y:S01]  /*10c10*/  MOV R5, R4 ;  /* 0x0000000400057202 */ /* 0x000fe20000000f00 */
[----:B------:R-:W-:Y:S05]  /*10c20*/  BRA `(.L_x_484) ;  /* 0xfffff92000007947 */ /* 0x000fea000383ffff */
.L_x_471:
[----:B------:R-:W-:Y:S01]  /*10c30*/  IMAD.MOV.U32 R8, RZ, RZ, R3 ;  /* 0x000000ffff087224 */ /* 0x000fe200078e0003 */
[----:B------:R-:W-:Y:S01]  /*10c40*/  MOV R7, 0x2 ;  /* 0x0000000200077802 */ /* 0x000fe20000000f00 */
[----:B----4-:R-:W-:Y:S01]  /*10c50*/  IMAD.MOV.U32 R4, RZ, RZ, 0x181f ;  /* 0x0000181fff047424 */ /* 0x010fe200078e00ff */
[----:B------:R-:W-:Y:S02]  /*10c60*/  MOV R9, 0x10c80 ;  /* 0x00010c8000097802 */ /* 0x000fe40000000f00 */
[----:B-123--:R-:W-:Y:S05]  /*10c70*/  CALL.REL.NOINC `($__internal_1_$__cuda_sm70_shflsync_idx_p) ;  /* 0x0000019000007944 */ /* 0x00efea0003c00000 */
[----:B------:R-:W-:Y:S05]  /*10c80*/  BRA `(.L_x_485) ;  /* 0xfffff8e000007947 */ /* 0x000fea000383ffff */
.L_x_474:
[----:B------:R-:W-:Y:S01]  /*10c90*/  IMAD.MOV.U32 R8, RZ, RZ, R2 ;  /* 0x000000ffff087224 */ /* 0x000fe200078e0002 */
[----:B-1----:R-:W-:Y:S01]  /*10ca0*/  MOV R7, 0x3 ;  /* 0x0000000300077802 */ /* 0x002fe20000000f00 */
[----:B------:R-:W-:Y:S01]  /*10cb0*/  IMAD.MOV.U32 R4, RZ, RZ, 0x181f ;  /* 0x0000181fff047424 */ /* 0x000fe200078e00ff */
[----:B------:R-:W-:-:S02]  /*10cc0*/  MOV R9, 0x10ce0 ;  /* 0x00010ce000097802 */ /* 0x000fc40000000f00 */
[----:B--234-:R-:W-:Y:S05]  /*10cd0*/  CALL.REL.NOINC `($__internal_1_$__cuda_sm70_shflsync_idx_p) ;  /* 0x0000013000007944 */ /* 0x01cfea0003c00000 */
[----:B------:R-:W-:Y:S01]  /*10ce0*/  IMAD.MOV.U32 R6, RZ, RZ, R4 ;  /* 0x000000ffff067224 */ /* 0x000fe200078e0004 */
[----:B------:R-:W-:Y:S01]  /*10cf0*/  MOV R7, 0x3 ;  /* 0x0000000300077802 */ /* 0x000fe20000000f00 */
[----:B------:R-:W-:Y:S01]  /*10d00*/  IMAD.MOV.U32 R8, RZ, RZ, R3 ;  /* 0x000000ffff087224 */ /* 0x000fe200078e0003 */
[----:B------:R-:W-:-:S02]  /*10d10*/  MOV R4, 0x181f ;  /* 0x0000181f00047802 */ /* 0x000fc40000000f00 */
[----:B------:R-:W-:Y:S02]  /*10d20*/  MOV R9, 0x10d40 ;  /* 0x00010d4000097802 */ /* 0x000fe40000000f00 */
[----:B------:R-:W-:Y:S05]  /*10d30*/  CALL.REL.NOINC `($__internal_1_$__cuda_sm70_shflsync_idx_p) ;  /* 0x000000d000007944 */ /* 0x000fea0003c00000 */
[----:B------:R-:W-:Y:S01]  /*10d40*/  MOV R3, R4 ;  /* 0x0000000400037202 */ /* 0x000fe20000000f00 */
[----:B------:R-:W-:Y:S05]  /*10d50*/  BRA `(.L_x_486) ;  /* 0xfffff94000007947 */ /* 0x000fea000383ffff */
.L_x_476:
[----:B------:R-:W-:Y:S01]  /*10d60*/  IMAD.MOV.U32 R8, RZ, RZ, R40 ;  /* 0x000000ffff087224 */ /* 0x000fe200078e0028 */
[----:B------:R-:W-:Y:S01]  /*10d70*/  MOV R7, RZ ;  /* 0x000000ff00077202 */ /* 0x000fe20000000f00 */
[----:B-1----:R-:W-:Y:S01]  /*10d80*/  IMAD.MOV.U32 R4, RZ, RZ, 0x1f ;  /* 0x0000001fff047424 */ /* 0x002fe200078e00ff */
[----:B------:R-:W-:Y:S02]  /*10d90*/  MOV R9, 0x10db0 ;  /* 0x00010db000097802 */ /* 0x000fe40000000f00 */
[----:B--2345:R-:W-:Y:S05]  /*10da0*/  CALL.REL.NOINC `($__internal_1_$__cuda_sm70_shflsync_idx_p) ;  /* 0x0000006000007944 */ /* 0x03cfea0003c00000 */
[----:B------:R-:W-:Y:S01]  /*10db0*/  MOV R0, R4 ;  /* 0x0000000400007202 */ /* 0x000fe20000000f00 */
[----:B------:R-:W-:Y:S05]  /*10dc0*/  BRA `(.L_x_487) ;  /* 0xfffffa6000007947 */ /* 0x000fea000383ffff */
        .weak           $__internal_0_$__cuda_sm70_shflsync_bfly_p
        .type           $__internal_0_$__cuda_sm70_shflsync_bfly_p,@function
        .size           $__internal_0_$__cuda_sm70_shflsync_bfly_p,($__internal_1_$__cuda_sm70_shflsync_idx_p - $__internal_0_$__cuda_sm70_shflsync_bfly_p)
$__internal_0_$__cuda_sm70_shflsync_bfly_p:
[----:B------:R-:W-:Y:S04]  /*10dd0*/  WARPSYNC R6 ;  /* 0x0000000600007348 */ /* 0x000fe80003800000 */
[----:B------:R1:W2:Y:S02]  /*10de0*/  SHFL.BFLY PT, R5, R0, R3, R7 ;  /* 0x0c00000300057389 */ /* 0x0002a400000e0007 */
[----:B-1----:R-:W-:-:S04]  /*10df0*/  MOV R3, 0x0 ;  /* 0x0000000000037802 */ /* 0x002fc80000000f00 */
[----:B--2---:R-:W-:Y:S05]  /*10e00*/  RET.REL.NODEC R2 `(_ZN7cutlass13device_kernelIN5flash19enable_sm80_to_sm89INS1_16FlashAttnFwdSm80INS1_25CollectiveMainloopFwdSm80ILi8ELi1ELb1EN4cute5tupleIJNS5_1CILi128EEES8_S8_EEELi128ENS_10bfloat16_tEfNS_4arch4Sm80ELb1ELb0ELb1ELb0ELb0ELb0ELb1ELb0EEENS1_21CollectiveEpilogueFwdIS9_NS6_IJNS7_ILi1EEESF_SF_EEESA_SC_Li256ELb0ELb1ELb0ELb0EEENS1_30DynamicPersistentTileSchedulerILi256ELi256ELb0ELb1ELb0EEEEEEEEEvNT_6ParamsE) ;  /* 0xfffef1f002007950 */ /* 0x004fea0003c3ffff */
        .weak           $__internal_1_$__cuda_sm70_shflsync_idx_p
        .type           $__internal_1_$__cuda_sm70_shflsync_idx_p,@function
        .size           $__internal_1_$__cuda_sm70_shflsync_idx_p,(.L_x_3764 - $__internal_1_$__cuda_sm70_shflsync_idx_p)
$__internal_1_$__cuda_sm70_shflsync_idx_p:
[----:B------:R-:W-:Y:S04]  /*10e10*/  WARPSYNC R41 ;  /* 0x0000002900007348 */ /* 0x000fe80003800000 */
[----:B------:R1:W2:Y:S02]  /*10e20*/  SHFL.IDX PT, R4, R8, R7, R4 ;  /* 0x0000000708047389 */ /* 0x0002a400000e0004 */
[----:B-1----:R-:W-:Y:S02]  /*10e30*/  MOV R8, R9 ;  /* 0x0000000900087202 */ /* 0x002fe40000000f00 */
[----:B------:R-:W-:-:S04]  /*10e40*/  MOV R9, 0x0 ;  /* 0x0000000000097802 */ /* 0x000fc80000000f00 */
[----:B--2---:R-:W-:Y:S05]  /*10e50*/  RET.REL.NODEC R8 `(_ZN7cutlass13device_kernelIN5flash19enable_sm80_to_sm89INS1_16FlashAttnFwdSm80INS1_25CollectiveMainloopFwdSm80ILi8ELi1ELb1EN4cute5tupleIJNS5_1CILi128EEES8_S8_EEELi128ENS_10bfloat16_tEfNS_4arch4Sm80ELb1ELb0ELb1ELb0ELb0ELb0ELb1ELb0EEENS1_21CollectiveEpilogueFwdIS9_NS6_IJNS7_ILi1EEESF_SF_EEESA_SC_Li256ELb0ELb1ELb0ELb0EEENS1_30DynamicPersistentTileSchedulerILi256ELi256ELb0ELb1ELb0EEEEEEEEEvNT_6ParamsE) ;  /* 0xfffef1a008007950 */ /* 0x004fea0003c3ffff */
.L_x_488:
        /* <DEDUP_REMOVED lines=10> */
.L_x_3764:


//--------------------- .text._ZN7cutlass13device_kernelIN5flash19enable_sm80_to_sm89INS1_16FlashAttnFwdSm80INS1_25CollectiveMainloopFwdSm80ILi8ELi1ELb1EN4cute5tupleIJNS5_1CILi128EEES8_S8_EEELi128ENS_10bfloat16_tEfNS_4arch4Sm80ELb1ELb0ELb1ELb1ELb0ELb0ELb1ELb0EEENS1_21CollectiveEpilogueFwdIS9_NS6_IJNS7_ILi1EEESF_SF_EEESA_SC_Li256ELb1ELb1ELb0ELb0EEENS1_19SingleTileSchedulerILb1ELb0ELb1ELi128EEEEEEEEEvNT_6ParamsE --------------------------
	.section	.text._ZN7cutlass13device_kernelIN5flash19enable_sm80_to_sm89INS1_16FlashAttnFwdSm80INS1_25CollectiveMainloopFwdSm80ILi8ELi1ELb1EN4cute5tupleIJNS5_1CILi128EEES8_S8_EEELi128ENS_10bfloat16_tEfNS_4arch4Sm80ELb1ELb0ELb1ELb1ELb0ELb0ELb1ELb0EEENS1_21CollectiveEpilogueFwdIS9_NS6_IJNS7_ILi1EEESF_SF_EEESA_SC_Li256ELb1ELb1ELb0ELb0EEENS1_19SingleTileSchedulerILb1ELb0ELb1ELi128EEEEEEEEEvNT_6ParamsE,"ax",@progbits
	.sectioninfo	@"SHI_REGISTERS=255"
	.align	128
.text._ZN7cutlass13device_kernelIN5flash19enable_sm80_to_sm89INS1_16FlashAttnFwdSm80INS1_25CollectiveMainloopFwdSm80ILi8ELi1ELb1EN4cute5tupleIJNS5_1CILi128EEES8_S8_EEELi128ENS_10bfloat16_tEfNS_4arch4Sm80ELb1ELb0ELb1ELb1ELb0ELb0ELb1ELb0EEENS1_21CollectiveEpilogueFwdIS9_NS6_IJNS7_ILi1EEESF_SF_EEESA_SC_Li256ELb1ELb1ELb0ELb0EEENS1_19SingleTileSchedulerILb1ELb0ELb1ELi128EEEEEEEEEvNT_6ParamsE:
        .type           _ZN7cutlass13device_kernelIN5flash19enable_sm80_to_sm89INS1_16FlashAttnFwdSm80INS1_25CollectiveMainloopFwdSm80ILi8ELi1ELb1EN4cute5tupleIJNS5_1CILi128EEES8_S8_EEELi128ENS_10bfloat16_tEfNS_4arch4Sm80ELb1ELb0ELb1ELb1ELb0ELb0ELb1ELb0EEENS1_21CollectiveEpilogueFwdIS9_NS6_IJNS7_ILi1EEESF_SF_EEESA_SC_Li256ELb1ELb1ELb0ELb0EEENS1_19SingleTileSchedulerILb1ELb0ELb1ELi128EEEEEEEEEvNT_6ParamsE,@function
        .size           _ZN7cutlass13device_kernelIN5flash19enable_sm80_to_sm89INS1_16FlashAttnFwdSm80INS1_25CollectiveMainloopFwdSm80ILi8ELi1ELb1EN4cute5tupleIJNS5_1CILi128EEES8_S8_EEELi128ENS_10bfloat16_tEfNS_4arch4Sm80ELb1ELb0ELb1ELb1ELb0ELb0ELb1ELb0EEENS1_21CollectiveEpilogueFwdIS9_NS6_IJNS7_ILi1EEESF_SF_EEESA_SC_Li256ELb1ELb1ELb0ELb0EEENS1_19SingleTileSchedulerILb1ELb0ELb1ELi128EEEEEEEEEvNT_6ParamsE,(.L_x_3767 - _ZN7cutlass13device_kernelIN5flash19enable_sm80_to_sm89INS1_16FlashAttnFwdSm80INS1_25CollectiveMainloopFwdSm80ILi8ELi1ELb1EN4cute5tupleIJNS5_1CILi128EEES8_S8_EEELi128ENS_10bfloat16_tEfNS_4arch4Sm80ELb1ELb0ELb1ELb1ELb0ELb0ELb1ELb0EEENS1_21CollectiveEpilogueFwdIS9_NS6_IJNS7_ILi1EEESF_SF_EEESA_SC_Li256ELb1ELb1ELb0ELb0EEENS1_19SingleTileSchedulerILb1ELb0ELb1ELi128EEEEEEEEEvNT_6ParamsE)
        .other          _ZN7cutlass13device_kernelIN5flash19enable_sm80_to_sm89INS1_16FlashAttnFwdSm80INS1_25CollectiveMainloopFwdSm80ILi8ELi1ELb1EN4cute5tupleIJNS5_1CILi128EEES8_S8_EEELi128ENS_10bfloat16_tEfNS_4arch4Sm80ELb1ELb0ELb1ELb1ELb0ELb0ELb1ELb0EEENS1_21CollectiveEpilogueFwdIS9_NS6_IJNS7_ILi1EEESF_SF_EEESA_SC_Li256ELb1ELb1ELb0ELb0EEENS1_19SingleTileSchedulerILb1ELb0ELb1ELi128EEEEEEEEEvNT_6ParamsE,@"STO_CUDA_ENTRY STV_DEFAULT"
_ZN7cutlass13device_kernelIN5flash19enable_sm80_to_sm89INS1_16FlashAttnFwdSm80INS1_25CollectiveMainloopFwdSm80ILi8ELi1ELb1EN4cute5tupleIJNS5_1CILi128EEES8_S8_EEELi128ENS_10bfloat16_tEfNS_4arch4Sm80ELb1ELb0ELb1ELb1ELb0ELb0ELb1ELb0EEENS1_21CollectiveEpilogueFwdIS9_NS6_IJNS7_ILi1EEESF_SF_EEESA_SC_Li256ELb1ELb1ELb0ELb0EEENS1_19SingleTileSchedulerILb1ELb0ELb1ELi128EEEEEEEEEvNT_6ParamsE:
[----:B------:R-:W-:Y:S02]  /*0000*/  MOV R1, c[0x0][0x28] ;  /* 0x00000a0000017a02 */ /* 0x000fe40000000f00 */
[----:B------:R-:W1:Y:S01]  /*0010*/  S2R R189, SR_TID.X ;  /* 0x0000000000bd7919 */ /* 0x000e620000002100 */
[----:B------:R-:W-:Y:S01]  /*0020*/  IMAD.MOV.U32 R23, RZ, RZ, 0x4 ;  /* 0x00000004ff177424 */ /* 0x000fe200078e00ff */
[----:B------:R-:W2:Y:S01]  /*0030*/  S2UR UR4, SR_CTAID.X ;  /* 0x00000000000479c3 */ /* 0x000ea20000002500 */
[----:B------:R-:W-:Y:S01]  /*0040*/  ULDC.64 UR18, c[0x0][0x118] ;  /* 0x0000460000127ab9 */ /* 0x000fe20000000a00 */
[----:B------:R-:W3:Y:S01]  /*0050*/  S2R R5, SR_CTAID.Z ;  /* 0x0000000000057919 */ /* 0x000ee20000002700 */
[----:B------:R-:W-:Y:S02]  /*0060*/  IADD3 R1, R1, -0x58, RZ ;  /* 0xffffffa801017810 */ /* 0x000fe40007ffe0ff */
        /* <DEDUP_REMOVED lines=10> */
.L_x_490:
        /* <DEDUP_REMOVED lines=8> */
.L_x_492:
[----:B------:R-:W-:-:S04]  /*0190*/  MOV R0, c[0x0][0x54c] ;  /* 0x0001530000007a02 */ /* 0x000fc80000000f00 */
.L_x_491:
[----:B------:R-:W-:Y:S01]  /*01a0*/  USHF.L.U32 UR4, UR4, 0x7, URZ ;  /* 0x0000000704047899 */ /* 0x000fe2000800063f */
[----:B-----5:R-:W-:-:S05]  /*01b0*/  IMAD R0, R0, c[0x0][0x548], RZ ;  /* 0x0001520000007a24 */ /* 0x020fca00078e02ff */
[----:B-1----:R-:W-:-:S04]  /*01c0*/  MOV R2, UR4 ;  /* 0x0000000400027c02 */ /* 0x002fc80008000f00 */
[----:B------:R-:W-:Y:S01]  /*01d0*/  ISETP.GE.AND P0, PT, R2, R0, PT ;  /* 0x000000000200720c */ /* 0x000fe20003f06270 */
[----:B------:R1:W-:Y:S03]  /*01e0*/  STL [R1], R2 ;  /* 0x0000000201007387 */ /* 0x0003e60000100800 */
[----:B------:R-:W-:-:S05]  /*01f0*/  SEL R0, R5, 0xffffffff, !P0 ;  /* 0xffffffff05007807 */ /* 0x000fca0004000000 */
[----:B------:R1:W-:Y:S01]  /*0200*/  STL [R1+0x50], R0 ;  /* 0x0000500001007387 */ /* 0x0003e20000100800 */
[----:B------:R-:W-:Y:S05]  /*0210*/  BRA `(.L_x_493) ;  /* 0x0000015000007947 */ /* 0x000fea0003800000 */
.L_x_489:
[----:B------:R-:W-:-:S04]  /*0220*/  ISETP.NE.U32.AND P0, PT, RZ, c[0x0][0x568], PT ;  /* 0x00015a00ff007a0c */ /* 0x000fc80003f05070 */
[----:B------:R-:W-:-:S13]  /*0230*/  ISETP.NE.AND.EX P0, PT, RZ, c[0x0][0x56c], PT, P0 ;  /* 0x00015b00ff007a0c */ /* 0x000fda0003f05300 */
[----:B------:R-:W-:Y:S05]  /*0240*/  @!P0 BRA `(.L_x_494) ;  /* 0x0000002000008947 */ /* 0x000fea0003800000 */
[----:B------:R1:W5:Y:S01]  /*0250*/  LDG.E R0, [R2.64] ;  /* 0x0000001202007981 */ /* 0x000362000c1e1900 */
[----:B------:R-:W-:Y:S05]  /*0260*/  BRA `(.L_x_495) ;  /* 0x0000009000007947 */ /* 0x000fea0003800000 */
.L_x_494:
        /* <DEDUP_REMOVED lines=8> */
.L_x_496:
[----:B------:R-:W-:-:S04]  /*02f0*/  MOV R0, c[0x0][0x54c] ;  /* 0x0001530000007a02 */ /* 0x000fc80000000f00 */
.L_x_495:
[----:B------:R-:W-:Y:S01]  /*0300*/  USHF.L.U32 UR4, UR4, 0x7, URZ ;  /* 0x0000000704047899 */ /* 0x000fe2000800063f */
[----:B-----5:R-:W-:-:S05]  /*0310*/  IMAD R0, R0, c[0x0][0x548], RZ ;  /* 0x0001520000007a24 */ /* 0x020fca00078e02ff */
[----:B-1----:R-:W-:-:S04]  /*0320*/  MOV R2, UR4 ;  /* 0x0000000400027c02 */ /* 0x002fc80008000f00 */
[----:B------:R-:W-:Y:S01]  /*0330*/  ISETP.GE.AND P0, PT, R2, R0, PT ;  /* 0x000000000200720c */ /* 0x000fe20003f06270 */
[----:B------:R1:W-:Y:S03]  /*0340*/  STL [R1], R2 ;  /* 0x0000000201007387 */ /* 0x0003e60000100800 */
[----:B------:R-:W-:-:S05]  /*0350*/  SEL R0, R5, 0xffffffff, !P0 ;  /* 0xffffffff05007807 */ /* 0x000fca0004000000 */
[----:B------:R1:W-:Y:S04]  /*0360*/  STL [R1+0x50], R0 ;  /* 0x0000500001007387 */ /* 0x0003e80000100800 */
.L_x_493:
[----:B------:R-:W2:Y:S02]  /*0370*/  LDL R28, [R1+0x50] ;  /* 0x00005000011c7983 */ /* 0x000ea40000100800 */
[----:B--2---:R-:W-:-:S13]  /*0380*/  ISETP.GE.AND P0, PT, R28, RZ, PT ;  /* 0x000000ff1c00720c */ /* 0x004fda0003f06270 */
        /* <DEDUP_REMOVED lines=9> */
[----:B------:R-:W-:-:S04]  /*0420*/  @P2 IMAD.WIDE R4, R28, R23, c[0x0][0x370] ;  /* 0x0000dc001c042625 */ /* 0x000fc800078e0217 */
[CC--:B-1----:R-:W-:Y:S01]  /*0430*/  @P1 IMAD.WIDE R2, R28.reuse, R23.reuse, c[0x0][0x360] ;  /* 0x0000d8001c021625 */ /* 0x0c2fe200078e0217 */
[----:B------:R1:W2:Y:S03]  /*0440*/  @P2 LDG.E R7, [R4.64] ;  /* 0x0000001204072981 */ /* 0x0002a6000c1e1900 */
[----:B------:R-:W-:Y:S01]  /*0450*/  IMAD.MOV.U32 R6, RZ, RZ, RZ ;  /* 0x000000ffff067224 */ /* 0x000fe200078e00ff */
[----:B------:R3:W4:Y:S01]  /*0460*/  @P1 LDG.E R0, [R2.64] ;  /* 0x0000001202001981 */ /* 0x000722000c1e1900 */
[----:B------:R-:W-:Y:S02]  /*0470*/  IMAD.MOV.U32 R8, RZ, RZ, RZ ;  /* 0x000000ffff087224 */ /* 0x000fe400078e00ff */
[----:B-1----:R-:W-:-:S04]  /*0480*/  IMAD.WIDE R4, R28, R23, c[0x0][0x348] ;  /* 0x0000d2001c047625 */ /* 0x002fc800078e0217 */
[----:B---3--:R-:W-:Y:S01]  /*0490*/  IMAD.WIDE R2, R28, R23, c[0x0][0x350] ;  /* 0x0000d4001c027625 */ /* 0x008fe200078e0217 */
[----:B------:R1:W5:Y:S04]  /*04a0*/  @P0 LDG.E R6, [R4.64] ;  /* 0x0000001204060981 */ /* 0x000368000c1e1900 */
[----:B------:R1:W5:Y:S01]  /*04b0*/  @P6 LDG.E R8, [R2.64] ;  /* 0x0000001202086981 */ /* 0x000362000c1e1900 */
[----:B------:R-:W-:Y:S02]  /*04c0*/  UMOV UR4, URZ ;  /* 0x0000003f00047c82 */ /* 0x000fe40008000000 */
[----:B------:R-:W-:Y:S02]  /*04d0*/  ULDC UR11, c[0x0][0x168] ;  /* 0x00005a00000b7ab9 */ /* 0x000fe40000000800 */
[----:B------:R-:W-:Y:S01]  /*04e0*/  ULDC UR8, c[0x0][0x1d0] ;  /* 0x0000740000087ab9 */ /* 0x000fe20000000800 */
[----:B--2---:R1:W2:Y:S08]  /*04f0*/  @P2 R2UR UR4, R7 ;  /* 0x00000000070423c2 */ /* 0x0042b000000e0000 */
[----:B----4-:R1:W3:Y:S02]  /*0500*/  @P1 R2UR UR11, R0 ;  /* 0x00000000000b13c2 */ /* 0x0102e400000e0000 */
[----:B-123--:R-:W-:Y:S05]  /*0510*/  @P1 BRA `(.L_x_497) ;  /* 0x0000006000001947 */ /* 0x00efea0003800000 */
[----:B------:R-:W-:Y:S05]  /*0520*/  @!P0 BRA `(.L_x_497) ;  /* 0x0000005000008947 */ /* 0x000fea0003800000 */
[----:B------:R1:W2:Y:S04]  /*0530*/  LDG.E R0, [R4.64] ;  /* 0x0000001204007981 */ /* 0x0002a8000c1e1900 */
[----:B-1----:R-:W3:Y:S01]  /*0540*/  LDG.E R4, [R4.64+0x4] ;  /* 0x0000041204047981 */ /* 0x002ee2000c1e1900 */
[----:B--2---:R-:W1:Y:S08]  /*0550*/  R2UR UR11, R0 ;  /* 0x00000000000b73c2 */ /* 0x004e7000000e0000 */
[----:B---3--:R-:W1:Y:S02]  /*0560*/  R2UR UR5, R4 ;  /* 0x00000000040573c2 */ /* 0x008e6400000e0000 */
[----:B-1----:R-:W-:-:S06]  /*0570*/  UIADD3 UR11, -UR11, UR5, URZ ;  /* 0x000000050b0b7290 */ /* 0x002fcc000fffe13f */
.L_x_497:
[----:B------:R-:W-:-:S04]  /*0580*/  ISETP.NE.U32.AND P1, PT, RZ, c[0x0][0x368], PT ;  /* 0x0000da00ff007a0c */ /* 0x000fc80003f25070 */
[----:B------:R-:W-:-:S13]  /*0590*/  ISETP.NE.AND.EX P1, PT, RZ, c[0x0][0x36c], PT, P1 ;  /* 0x0000db00ff007a0c */ /* 0x000fda0003f25310 */
[----:B------:R-:W-:Y:S05]  /*05a0*/  @!P1 BRA `(.L_x_498) ;  /* 0x0000004000009947 */ /* 0x000fea0003800000 */
[----:B------:R-:W-:-:S05]  /*05b0*/  IMAD.WIDE R2, R28, R23, c[0x0][0x368] ;  /* 0x0000da001c027625 */ /* 0x000fca00078e0217 */
[----:B------:R-:W2:Y:S02]  /*05c0*/  LDG.E R0, [R2.64] ;  /* 0x0000001202007981 */ /* 0x000ea4000c1e1900 */
[----:B--2---:R1:W2:Y:S02]  /*05d0*/  R2UR UR8, R0 ;  /* 0x00000000000873c2 */ /* 0x0042a400000e0000 */
[----:B-12---:R-:W-:Y:S05]  /*05e0*/  BRA `(.L_x_499) ;  /* 0x0000006000007947 */ /* 0x006fea0003800000 */
.L_x_498:
[----:B------:R-:W-:Y:S05]  /*05f0*/  @!P6 BRA `(.L_x_499) ;  /* 0x000000500000e947 */ /* 0x000fea0003800000 */
[----:B------:R1:W2:Y:S04]  /*0600*/  LDG.E R0, [R2.64] ;  /* 0x0000001202007981 */ /* 0x0002a8000c1e1900 */
[----:B-1----:R-:W3:Y:S01]  /*0610*/  LDG.E R2, [R2.64+0x4] ;  /* 0x0000041202027981 */ /* 0x002ee2000c1e1900 */
[----:B--2---:R-:W1:Y:S08]  /*0620*/  R2UR UR8, R0 ;  /* 0x00000000000873c2 */ /* 0x004e7000000e0000 */
[----:B---3--:R-:W1:Y:S02]  /*0630*/  R2UR UR5, R2 ;  /* 0x00000000020573c2 */ /* 0x008e6400000e0000 */
[----:B-1----:R-:W-:-:S06]  /*0640*/  UIADD3 UR8, -UR8, UR5, URZ ;  /* 0x0000000508087290 */ /* 0x002fcc000fffe13f */
.L_x_499:
[----:B------:R-:W2:Y:S01]  /*0650*/  LDL R197, [R1] ;  /* 0x0000000001c57983 */ /* 0x000ea20000100800 */
[----:B------:R-:W-:Y:S01]  /*0660*/  ULDC UR5, c[0x0][0x2c4] ;  /* 0x0000b10000057ab9 */ /* 0x000fe20000000800 */
[----:B-----5:R-:W-:Y:S01]  /*0670*/  IADD3 R10, R8, UR4, RZ ;  /* 0x00000004080a7c10 */ /* 0x020fe2000fffe0ff */
[----:B------:R-:W-:Y:S01]  /*0680*/  UISETP.NE.AND UP0, UPT, UR5, 0x1, UPT ;  /* 0x000000010500788c */ /* 0x000fe2000bf05270 */
[----:B------:R-:W-:Y:S01]  /*0690*/  PLOP3.LUT P2, PT, PT, PT, PT, 0x80, 0x0 ;  /* 0x000000000000781c */ /* 0x000fe20003f4f070 */
[----:B------:R-:W-:Y:S01]  /*06a0*/  ULDC UR12, c[0x0][0x2c8] ;  /* 0x0000b200000c7ab9 */ /* 0x000fe20000000800 */
[----:B------:R-:W-:Y:S01]  /*06b0*/  CS2R R134, SRZ ;  /* 0x0000000000867805 */ /* 0x000fe2000001ff00 */
[----:B------:R-:W-:Y:S01]  /*06c0*/  UIADD3 UR8, -UR4, UR8, URZ ;  /* 0x0000000804087290 */ /* 0x000fe2000fffe13f */
[----:B------:R-:W-:Y:S01]  /*06d0*/  CS2R R14, SRZ ;  /* 0x00000000000e7805 */ /* 0x000fe2000001ff00 */
[----:B------:R-:W-:Y:S01]  /*06e0*/  PLOP3.LUT P3, PT, PT, PT, UP0, 0x80, 0x0 ;  /* 0x000000000000781c */ /* 0x000fe20003f6f008 */
[----:B------:R-:W-:Y:S01]  /*06f0*/  ULDC UR4, c[0x0][0x2cc] ;  /* 0x0000b30000047ab9 */ /* 0x000fe20000000800 */
[----:B------:R-:W-:Y:S01]  /*0700*/  PLOP3.LUT P1, PT, PT, PT, UP0, 0x80, 0x0 ;  /* 0x000000000000781c */ /* 0x000fe20003f2f008 */
[----:B------:R-:W-:Y:S01]  /*0710*/  UIADD3 UR5, UR8, 0x80, -UR11 ;  /* 0x0000008008057890 */ /* 0x000fe2000fffe80b */
[----:B------:R-:W-:Y:S01]  /*0720*/  IMAD.MOV.U32 R132, RZ, RZ, RZ ;  /* 0x000000ffff847224 */ /* 0x000fe200078e00ff */
[----:B------:R-:W-:Y:S01]  /*0730*/  MOV R130, RZ ;  /* 0x000000ff00827202 */ /* 0x000fe20000000f00 */
[----:B------:R-:W-:Y:S01]  /*0740*/  CS2R R8, SRZ ;  /* 0x0000000000087805 */ /* 0x000fe2000001ff00 */
[----:B------:R-:W-:Y:S01]  /*0750*/  IMAD.MOV.U32 R128, RZ, RZ, RZ ;  /* 0x000000ffff807224 */ /* 0x000fe200078e00ff */
[----:B------:R-:W-:Y:S01]  /*0760*/  MOV R126, RZ ;  /* 0x000000ff007e7202 */ /* 0x000fe20000000f00 */
[----:B------:R-:W-:Y:S01]  /*0770*/  IMAD.MOV.U32 R11, RZ, RZ, RZ ;  /* 0x000000ffff0b7224 */ /* 0x000fe200078e00ff */
[----:B------:R-:W-:Y:S01]  /*0780*/  CS2R R12, SRZ ;  /* 0x00000000000c7805 */ /* 0x000fe2000001ff00 */
[----:B------:R-:W-:Y:S01]  /*0790*/  IMAD.MOV.U32 R124, RZ, RZ, RZ ;  /* 0x000000ffff7c7224 */ /* 0x000fe200078e00ff */
[----:B------:R-:W-:Y:S01]  /*07a0*/  CS2R R16, SRZ ;  /* 0x0000000000107805 */ /* 0x000fe2000001ff00 */
[----:B------:R-:W-:Y:S01]  /*07b0*/  IMAD.MOV.U32 R122, RZ, RZ, RZ ;  /* 0x000000ffff7a7224 */ /* 0x000fe200078e00ff */
[----:B------:R-:W-:Y:S01]  /*07c0*/  MOV R120, RZ ;  /* 0x000000ff00787202 */ /* 0x000fe20000000f00 */
[----:B------:R-:W-:Y:S01]  /*07d0*/  IMAD.MOV.U32 R118, RZ, RZ, RZ ;  /* 0x000000ffff767224 */ /* 0x000fe200078e00ff */
[----:B------:R-:W-:Y:S01]  /*07e0*/  CS2R R18, SRZ ;  /* 0x0000000000127805 */ /* 0x000fe2000001ff00 */
[----:B------:R-:W-:Y:S01]  /*07f0*/  MOV R116, RZ ;  /* 0x000000ff00747202 */ /* 0x000fe20000000f00 */
[----:B------:R-:W-:Y:S01]  /*0800*/  IMAD.MOV.U32 R114, RZ, RZ, RZ ;  /* 0x000000ffff727224 */ /* 0x000fe200078e00ff */
[----:B------:R-:W-:Y:S01]  /*0810*/  CS2R R20, SRZ ;  /* 0x0000000000147805 */ /* 0x000fe2000001ff00 */
[----:B------:R-:W-:Y:S01]  /*0820*/  MOV R112, RZ ;  /* 0x000000ff00707202 */ /* 0x000fe20000000f00 */
[----:B------:R-:W-:Y:S01]  /*0830*/  CS2R R110, SRZ ;  /* 0x00000000006e7805 */ /* 0x000fe2000001ff00 */
[----:B------:R-:W-:Y:S01]  /*0840*/  IMAD.MOV.U32 R108, RZ, RZ, RZ ;  /* 0x000000ffff6c7224 */ /* 0x000fe200078e00ff */
[----:B------:R-:W-:Y:S01]  /*0850*/  CS2R R106, SRZ ;  /* 0x00000000006a7805 */ /* 0x000fe2000001ff00 */
[----:B------:R-:W-:Y:S01]  /*0860*/  MOV R22, RZ ;  /* 0x000000ff00167202 */ /* 0x000fe20000000f00 */
[----:B------:R-:W-:Y:S01]  /*0870*/  IMAD.MOV.U32 R104, RZ, RZ, RZ ;  /* 0x000000ffff687224 */ /* 0x000fe200078e00ff */
[----:B------:R-:W-:Y:S01]  /*0880*/  CS2R R102, SRZ ;  /* 0x0000000000667805 */ /* 0x000fe2000001ff00 */
[----:B------:R-:W-:Y:S01]  /*0890*/  CS2R R24, SRZ ;  /* 0x0000000000187805 */ /* 0x000fe2000001ff00 */
[----:B------:R-:W-:Y:S01]  /*08a0*/  MOV R100, RZ ;  /* 0x000000ff00647202 */ /* 0x000fe20000000f00 */
[----:B------:R-:W-:Y:S01]  /*08b0*/  CS2R R98, SRZ ;  /* 0x0000000000627805 */ /* 0x000fe2000001ff00 */
[----:B------:R-:W-:Y:S01]  /*08c0*/  IMAD.MOV.U32 R96, RZ, RZ, RZ ;  /* 0x000000ffff607224 */ /* 0x000fe200078e00ff */
[----:B------:R-:W-:Y:S01]  /*08d0*/  CS2R R94, SRZ ;  /* 0x00000000005e7805 */ /* 0x000fe2000001ff00 */
[----:B------:R-:W-:Y:S01]  /*08e0*/  CS2R R26, SRZ ;  /* 0x00000000001a7805 */ /* 0x000fe2000001ff00 */
[----:B------:R-:W-:Y:S01]  /*08f0*/  MOV R92, RZ ;  /* 0x000000ff005c7202 */ /* 0x000fe20000000f00 */
[----:B------:R-:W-:Y:S01]  /*0900*/  CS2R R90, SRZ ;  /* 0x00000000005a7805 */ /* 0x000fe2000001ff00 */
[----:B------:R-:W-:Y:S01]  /*0910*/  IMAD.MOV.U32 R7, RZ, RZ, RZ ;  /* 0x000000ffff077224 */ /* 0x000fe200078e00ff */
[----:B------:R-:W-:Y:S01]  /*0920*/  MOV R88, RZ ;  /* 0x000000ff00587202 */ /* 0x000fe20000000f00 */
[----:B------:R-:W-:Y:S01]  /*0930*/  CS2R R86, SRZ ;  /* 0x0000000000567805 */ /* 0x000fe2000001ff00 */
[----:B------:R-:W-:Y:S01]  /*0940*/  CS2R R84, SRZ ;  /* 0x0000000000547805 */ /* 0x000fe2000001ff00 */
[----:B------:R-:W-:Y:S01]  /*0950*/  CS2R R82, SRZ ;  /* 0x0000000000527805 */ /* 0x000fe2000001ff00 */
[----:B------:R-:W-:Y:S01]  /*0960*/  CS2R R80, SRZ ;  /* 0x0000000000507805 */ /* 0x000fe2000001ff00 */
[----:B------:R-:W-:Y:S01]  /*0970*/  CS2R R78, SRZ ;  /* 0x00000000004e7805 */ /* 0x000fe2000001ff00 */
[----:B------:R-:W-:Y:S01]  /*0980*/  IMAD.MOV.U32 R76, RZ, RZ, RZ ;  /* 0x000000ffff4c7224 */ /* 0x000fe200078e00ff */
[----:B------:R-:W-:Y:S01]  /*0990*/  CS2R R74, SRZ ;  /* 0x00000000004a7805 */ /* 0x000fe2000001ff00 */
[----:B------:R-:W-:Y:S01]  /*09a0*/  MOV R72, RZ ;  /* 0x000000ff00487202 */ /* 0x000fe20000000f00 */
[----:B------:R-:W-:Y:S01]  /*09b0*/  CS2R R30, SRZ ;  /* 0x00000000001e7805 */ /* 0x000fe2000001ff00 */
[----:B--2---:R-:W1:Y:S08]  /*09c0*/  R2UR UR23, R197 ;  /* 0x00000000c51773c2 */ /* 0x004e7000000e0000 */
[----:B------:R-:W2:Y:S01]  /*09d0*/  R2UR UR6, R197 ;  /* 0x00000000c50673c2 */ /* 0x000ea200000e0000 */
[----:B-1----:R-:W-:-:S05]  /*09e0*/  IMAD.U32 R0, RZ, RZ, UR23 ;  /* 0x00000017ff007e24 */ /* 0x002fca000f8e00ff */
[----:B------:R-:W-:Y:S01]  /*09f0*/  @P3 IADD3 R0, R0, 0x7f, RZ ;  /* 0x0000007f00003810 */ /* 0x000fe20007ffe0ff */
[----:B--2---:R-:W-:-:S03]  /*0a00*/  UIADD3 UR6, UR6, 0x7f, URZ ;  /* 0x0000007f06067890 */ /* 0x004fc6000fffe03f */
[----:B------:R-:W1:Y:S02]  /*0a10*/  @P1 R2UR UR13, R0 ;  /* 0x00000000000d13c2 */ /* 0x000e6400000e0000 */
[----:B-1----:R-:W-:-:S04]  /*0a20*/  UIMAD.WIDE.U32 UR12, UR13, UR12, URZ ;  /* 0x0000000c0d0c72a5 */ /* 0x002fc8000f8e003f */
[----:B------:R-:W-:Y:S02]  /*0a30*/  @UP0 USHF.R.U32.HI UR6, URZ, UR4, UR13 ;  /* 0x000000043f060299 */ /* 0x000fe4000801160d */
[----:B------:R-:W-:Y:S02]  /*0a40*/  UIADD3 UR4, UR8, 0x7f, URZ ;  /* 0x0000007f08047890 */ /* 0x000fe4000fffe03f */
[----:B------:R-:W-:Y:S02]  /*0a50*/  UIADD3 UR6, UR5, UR6, URZ ;  /* 0x0000000605067290 */ /* 0x000fe4000fffe03f */
[----:B------:R-:W-:Y:S02]  /*0a60*/  USHF.R.S32.HI UR7, URZ, 0x1f, UR4 ;  /* 0x0000001f3f077899 */ /* 0x000fe40008011404 */
[----:B------:R-:W-:Y:S02]  /*0a70*/  USHF.R.S32.HI UR5, URZ, 0x1f, UR6 ;  /* 0x0000001f3f057899 */ /* 0x000fe40008011406 */
[----:B------:R-:W-:-:S02]  /*0a80*/  ULEA.HI UR7, UR7, UR4, URZ, 0x7 ;  /* 0x0000000407077291 */ /* 0x000fc4000f8f383f */
[----:B------:R-:W-:Y:S02]  /*0a90*/  ULEA.HI UR5, UR5, UR6, URZ, 0x7 ;  /* 0x0000000605057291 */ /* 0x000fe4000f8f383f */
[----:B------:R-:W-:Y:S02]  /*0aa0*/  USHF.R.S32.HI UR7, URZ, 0x7, UR7 ;  /* 0x000000073f077899 */ /* 0x000fe40008011407 */
[----:B------:R-:W-:-:S04]  /*0ab0*/  USHF.R.S32.HI UR5, URZ, 0x7, UR5 ;  /* 0x000000073f057899 */ /* 0x000fc80008011405 */
[----:B------:R-:W-:-:S04]  /*0ac0*/  UISETP.LT.AND UP0, UPT, UR7, UR5, UPT ;  /* 0x000000050700728c */ /* 0x000fc8000bf01270 */
[----:B------:R-:W-:-:S04]  /*0ad0*/  USEL UR25, UR7, UR5, UP0 ;  /* 0x0000000507197287 */ /* 0x000fc80008000000 */
[----:B------:R-:W-:-:S06]  /*0ae0*/  UISETP.GE.AND UP0, UPT, UR25, 0x1, UPT ;  /* 0x000000011900788c */ /* 0x000fcc000bf06270 */
[----:B------:R-:W-:-:S13]  /*0af0*/  PLOP3.LUT P1, PT, PT, PT, UP0, 0x80, 0x0 ;  /* 0x000000000000781c */ /* 0x000fda0003f2f008 */
[----:B------:R-:W-:Y:S05]  /*0b00*/  @!P1 BRA `(.L_x_500) ;  /* 0x0000e7b000009947 */ /* 0x000fea0003800000 */
[----:B------:R-:W-:Y:S01]  /*0b10*/  ISETP.NE.U32.AND P1, PT, RZ, c[0x0][0x340], PT ;  /* 0x0000d000ff007a0c */ /* 0x000fe20003f25070 */
[----:B------:R-:W1:Y:S01]  /*0b20*/  S2R R71, SR_CTAID.Y ;  /* 0x0000000000477919 */ /* 0x000e620000002600 */
[----:B------:R-:W-:Y:S02]  /*0b30*/  SHF.R.S32.HI R190, RZ, 0x1f, R189 ;  /* 0x0000001fffbe7819 */ /* 0x000fe400000114bd */
[----:B------:R-:W-:Y:S02]  /*0b40*/  SHF.R.S32.HI R0, RZ, 0x1f, R6 ;  /* 0x0000001fff007819 */ /* 0x000fe40000011406 */
[----:B------:R-:W-:Y:S01]  /*0b50*/  SHF.R.S32.HI R11, RZ, 0x1f, R28 ;  /* 0x0000001fff0b7819 */ /* 0x000fe2000001141c */
[----:B------:R-:W-:Y:S01]  /*0b60*/  UIADD3 UR20, UR25, -0x1, URZ ;  /* 0xffffffff19147890 */ /* 0x000fe2000fffe03f */
[----:B------:R-:W-:Y:S01]  /*0b70*/  ISETP.NE.AND.EX P1, PT, RZ, c[0x0][0x344], PT, P1 ;  /* 0x0000d100ff007a0c */ /* 0x000fe20003f25310 */
[----:B------:R-:W-:Y:S02]  /*0b80*/  ULDC UR4, c[0x0][0x2c4] ;  /* 0x0000b10000047ab9 */ /* 0x000fe40000000800 */
[----:B------:R-:W-:-:S02]  /*0b90*/  UMOV UR21, 0x7 ;  /* 0x0000000700157882 */ /* 0x000fc40000000000 */
[----:B------:R-:W-:-:S08]  /*0ba0*/  ULDC.64 UR6, c[0x0][0x1e0] ;  /* 0x0000780000067ab9 */ /* 0x000fd00000000a00 */
[----:B------:R-:W-:-:S05]  /*0bb0*/  @P1 IMAD.WIDE R2, R28, R23, c[0x0][0x340] ;  /* 0x0000d0001c021625 */ /* 0x000fca00078e0217 */
[----:B------:R2:W3:Y:S01]  /*0bc0*/  @P1 LDG.E R13, [R2.64] ;  /* 0x00000012020d1981 */ /* 0x0004e2000c1e1900 */
[-C--:B------:R-:W-:Y:S01]  /*0bd0*/  LEA.HI R5, R190, R189.reuse, RZ, 0x3 ;  /* 0x000000bdbe057211 */ /* 0x080fe200078f18ff */
[----:B------:R-:W-:Y:S01]  /*0be0*/  IMAD R0, R0, c[0x0][0x178], RZ ;  /* 0x00005e0000007a24 */ /* 0x000fe200078e02ff */
[----:B-1----:R-:W-:Y:S01]  /*0bf0*/  SHF.R.S32.HI R72, RZ, 0x1f, R71 ;  /* 0x0000001fff487819 */ /* 0x002fe20000011447 */
[----:B------:R-:W-:Y:S01]  /*0c00*/  UIMAD UR4, UR11, UR4, URZ ;  /* 0x000000040b0472a4 */ /* 0x000fe2000f8e023f */
[----:B------:R-:W-:Y:S01]  /*0c10*/  LOP3.LUT R4, R5, 0xfffffff8, RZ, 0xc0, !PT ;  /* 0xfffffff805047812 */ /* 0x000fe200078ec0ff */
[----:B------:R-:W-:Y:S01]  /*0c20*/  IMAD R0, R6, c[0x0][0x17c], R0 ;  /* 0x00005f0006007a24 */ /* 0x000fe200078e0200 */
[----:B------:R-:W-:Y:S01]  /*0c30*/  SHF.R.S32.HI R20, RZ, 0x3, R5 ;  /* 0x00000003ff147819 */ /* 0x000fe20000011405 */
[----:B------:R-:W-:Y:S01]  /*0c40*/  USHF.L.U64.HI UR21, UR6, UR21, UR7 ;  /* 0x0000001506157299 */ /* 0x000fe20008010207 */
[----:B------:R-:W-:Y:S01]  /*0c50*/  SEL R5, R11, RZ, !P0 ;  /* 0x000000ff0b057207 */ /* 0x000fe20004000000 */
[----:B------:R-:W-:Y:S01]  /*0c60*/  IMAD.IADD R22, R189, 0x1, -R4 ;  /* 0x00000001bd167824 */ /* 0x000fe200078e0a04 */
[----:B------:R-:W-:Y:S01]  /*0c70*/  SEL R4, R28, RZ, !P0 ;  /* 0x000000ff1c047207 */ /* 0x000fe20004000000 */
[----:B------:R-:W-:Y:S01]  /*0c80*/  USHF.L.U32 UR22, UR6, 0x7, URZ ;  /* 0x0000000706167899 */ /* 0x000fe2000800063f */
[----:B------:R-:W-:Y:S01]  /*0c90*/  IADD3 R9, R20, UR23, RZ ;  /* 0x0000001714097c10 */ /* 0x000fe2000fffe0ff */
[----:B------:R-:W-:Y:S01]  /*0ca0*/  IMAD R7, R22, 0x20, R20 ;  /* 0x0000002016077824 */ /* 0x000fe200078e0214 */
[----:B------:R-:W-:Y:S01]  /*0cb0*/  IADD3 R23, P0, R10, R20, RZ ;  /* 0x000000140a177210 */ /* 0x000fe20007f1e0ff */
[----:B------:R-:W-:Y:S01]  /*0cc0*/  IMAD R5, R5, c[0x0][0x1c0], RZ ;  /* 0x0000700005057a24 */ /* 0x000fe200078e02ff */
[----:B------:R-:W-:Y:S01]  /*0cd0*/  USHF.R.S32.HI UR10, URZ, 0x1f, UR20 ;  /* 0x0000001f3f0a7899 */ /* 0x000fe20008011414 */
[----:B------:R-:W-:Y:S01]  /*0ce0*/  IMAD.SHL.U32 R16, R22, 0x8, RZ ;  /* 0x0000000816107824 */ /* 0x000fe200078e00ff */
[----:B------:R-:W-:Y:S01]  /*0cf0*/  IADD3 R7, R7, UR23, RZ ;  /* 0x0000001707077c10 */ /* 0x000fe2000fffe0ff */
[----:B------:R-:W-:Y:S01]  /*0d00*/  IMAD R5, R4, c[0x0][0x1c4], R5 ;  /* 0x0000710004057a24 */ /* 0x000fe200078e0205 */
[----:B------:R-:W-:Y:S01]  /*0d10*/  UIMAD.WIDE.U32 UR12, UR6, 0x40, URZ ;  /* 0x00000040060c78a5 */ /* 0x000fe2000f8e003f */
[----:B------:R-:W-:Y:S01]  /*0d20*/  LEA.HI R188, R190, R189, RZ, 0x5 ;  /* 0x000000bdbebc7211 */ /* 0x000fe200078f28ff */
[----:B------:R-:W-:Y:S01]  /*0d30*/  USHF.L.U32 UR9, UR7, 0x6, URZ ;  /* 0x0000000607097899 */ /* 0x000fe2000800063f */
[----:B------:R-:W-:Y:S01]  /*0d40*/  SHF.R.S32.HI R17, RZ, 0x1f, R16 ;  /* 0x0000001fff117819 */ /* 0x000fe20000011410 */
[----:B--2---:R-:W-:Y:S01]  /*0d50*/  IMAD.WIDE.U32 R2, R6, c[0x0][0x178], RZ ;  /* 0x00005e0006027a25 */ /* 0x004fe200078e00ff */
[----:B------:R-:W-:Y:S01]  /*0d60*/  IADD3 R21, R16, 0x40, RZ ;  /* 0x0000004010157810 */ /* 0x000fe20007ffe0ff */
[----:B------:R-:W-:Y:S01]  /*0d70*/  UIADD3 UR9, UR13, UR9, URZ ;  /* 0x000000090d097290 */ /* 0x000fe2000fffe03f */
[----:B------:R-:W-:Y:S01]  /*0d80*/  SHF.R.S32.HI R171, RZ, 0x5, R188 ;  /* 0x00000005ffab7819 */ /* 0x000fe200000114bc */
[----:B------:R-:W-:Y:S01]  /*0d90*/  IMAD.IADD R3, R3, 0x1, R0 ;  /* 0x0000000103037824 */ /* 0x000fe200078e0200 */
[----:B------:R-:W-:Y:S01]  /*0da0*/  UIMAD UR17, UR20, -0x80, UR8 ;  /* 0xffffff80141178a4 */ /* 0x000fe2000f8e0208 */
[----:B------:R-:W-:-:S02]  /*0db0*/  IMAD R0, R72, c[0x0][0x1b8], RZ ;  /* 0x00006e0048007a24 */ /* 0x000fc400078e02ff */
[----:B------:R-:W-:-:S04]  /*0dc0*/  IMAD.WIDE.U32 R2, R71, c[0x0][0x1b8], R2 ;  /* 0x00006e0047027a25 */ /* 0x000fc800078e0002 */
[----:B------:R-:W-:Y:S02]  /*0dd0*/  IMAD R0, R71, c[0x0][0x1bc], R0 ;  /* 0x00006f0047007a24 */ /* 0x000fe400078e0200 */
[----:B------:R-:W-:-:S04]  /*0de0*/  @P3 IMAD.HI.U32 R6, R7, c[0x0][0x2c8], RZ ;  /* 0x0000b20007063a27 */ /* 0x000fc800078e00ff */
[----:B------:R-:W-:Y:S02]  /*0df0*/  IMAD.IADD R3, R3, 0x1, R0 ;  /* 0x0000000103037824 */ /* 0x000fe400078e0200 */
[----:B------:R-:W-:Y:S01]  /*0e00*/  IMAD.MOV.U32 R0, RZ, RZ, R7 ;  /* 0x000000ffff007224 */ /* 0x000fe200078e0007 */
[----:B------:R-:W-:Y:S01]  /*0e10*/  @P3 SHF.R.U32.HI R0, RZ, c[0x0][0x2cc], R6 ;  /* 0x0000b300ff003a19 */ /* 0x000fe20000011606 */
[----:B------:R-:W-:Y:S01]  /*0e20*/  IMAD.WIDE.U32 R2, R4, c[0x0][0x1c0], R2 ;  /* 0x0000700004027a25 */ /* 0x000fe200078e0002 */
[----:B------:R-:W-:Y:S02]  /*0e30*/  IADD3 R6, -R20, UR8, RZ ;  /* 0x0000000814067c10 */ /* 0x000fe4000fffe1ff */
[----:B------:R-:W-:Y:S01]  /*0e40*/  SHF.R.S32.HI R4, RZ, 0x1f, R0 ;  /* 0x0000001fff047819 */ /* 0x000fe20000011400 */
[----:B------:R-:W-:Y:S02]  /*0e50*/  IMAD.IADD R3, R3, 0x1, R5 ;  /* 0x0000000103037824 */ /* 0x000fe400078e0205 */
[----:B------:R-:W-:-:S02]  /*0e60*/  IMAD.U32 R5, RZ, RZ, UR20 ;  /* 0x00000014ff057e24 */ /* 0x000fc4000f8e00ff */
[----:B------:R-:W-:Y:S02]  /*0e70*/  IMAD R4, R4, c[0x0][0x1b0], RZ ;  /* 0x00006c0004047a24 */ /* 0x000fe400078e02ff */
[----:B------:R-:W-:-:S04]  /*0e80*/  IMAD.WIDE.U32 R2, R0, c[0x0][0x1b0], R2 ;  /* 0x00006c0000027a25 */ /* 0x000fc800078e0002 */
[----:B------:R-:W-:Y:S01]  /*0e90*/  IMAD R8, R0, c[0x0][0x1b4], R4 ;  /* 0x00006d0000087a24 */ /* 0x000fe200078e0204 */
[----:B------:R-:W-:Y:S01]  /*0ea0*/  IADD3 R4, R9, 0x20, RZ ;  /* 0x0000002009047810 */ /* 0x000fe20007ffe0ff */
[----:B------:R-:W-:Y:S02]  /*0eb0*/  IMAD.MOV R0, RZ, RZ, -R0 ;  /* 0x000000ffff007224 */ /* 0x000fe400078e0a00 */
[----:B------:R-:W-:Y:S01]  /*0ec0*/  IMAD R19, R5, -0x80, R6 ;  /* 0xffffff8005137824 */ /* 0x000fe200078e0206 */
[----:B------:R-:W-:Y:S01]  /*0ed0*/  BAR.SYNC.DEFER_BLOCKING 0x0 ;  /* 0x0000000000007b1d */ /* 0x000fe20000010000 */
[----:B------:R-:W-:Y:S01]  /*0ee0*/  IMAD R0, R0, c[0x0][0x2c4], R7 ;  /* 0x0000b10000007a24 */ /* 0x000fe200078e0207 */
[----:B------:R-:W-:Y:S01]  /*0ef0*/  ISETP.GE.AND P5, PT, R4, UR4, PT ;  /* 0x0000000404007c0c */ /* 0x000fe2000bfa6270 */
[----:B------:R-:W-:Y:S01]  /*0f00*/  IMAD.IADD R3, R3, 0x1, R8 ;  /* 0x0000000103037824 */ /* 0x000fe200078e0208 */
[----:B------:R-:W-:Y:S01]  /*0f10*/  SHF.R.S32.HI R8, RZ, 0x1f, R10 ;  /* 0x0000001fff087819 */ /* 0x000fe2000001140a */
[----:B------:R-:W-:Y:S01]  /*0f20*/  IMAD.SHL.U32 R4, R20, 0x40, RZ ;  /* 0x0000004014047824 */ /* 0x000fe200078e00ff */
[----:B------:R-:W-:Y:S01]  /*0f30*/  SHF.R.S32.HI R5, RZ, 0x1f, R0 ;  /* 0x0000001fff057819 */ /* 0x000fe20000011400 */
[----:B------:R-:W-:Y:S01]  /*0f40*/  IMAD.WIDE.U32 R2, R0, c[0x0][0x1a8], R2 ;  /* 0x00006a0000027a25 */ /* 0x000fe200078e0002 */
[----:B------:R-:W-:-:S02]  /*0f50*/  LEA.HI.X.SX32 R70, R20, R8, 0x1, P0 ;  /* 0x0000000814467211 */ /* 0x000fc400000f0eff */
[----:B------:R-:W-:Y:S01]  /*0f60*/  LOP3.LUT R4, R4, 0x1c0, RZ, 0xc0, !PT ;  /* 0x000001c004047812 */ /* 0x000fe200078ec0ff */
[----:B------:R-:W-:Y:S01]  /*0f70*/  IMAD R5, R5, c[0x0][0x1a8], RZ ;  /* 0x00006a0005057a24 */ /* 0x000fe200078e02ff */
[----:B------:R-:W-:Y:S02]  /*0f80*/  LEA R18, P0, R2, c[0x0][0x160], 0x1 ;  /* 0x0000580002127a11 */ /* 0x000fe400078008ff */
[----:B------:R-:W-:Y:S01]  /*0f90*/  IADD3 R7, R9, 0x40, RZ ;  /* 0x0000004009077810 */ /* 0x000fe20007ffe0ff */
[----:B------:R-:W-:Y:S01]  /*0fa0*/  IMAD R6, R0, c[0x0][0x1ac], R5 ;  /* 0x00006b0000067a24 */ /* 0x000fe200078e0205 */
[----:B------:R-:W-:Y:S01]  /*0fb0*/  LOP3.LUT R5, R4, 0x38, R16, 0xf8, !PT ;  /* 0x0000003804057812 */ /* 0x000fe200078ef810 */
[----:B------:R-:W1:Y:S01]  /*0fc0*/  SHFL.IDX PT, R8, R18, RZ, 0x181f ;  /* 0x00181fff12087589 */ /* 0x000e6200000e0000 */
[----:B------:R-:W-:Y:S01]  /*0fd0*/  SHF.R.U32.HI R4, RZ, 0x3, R4 ;  /* 0x00000003ff047819 */ /* 0x000fe20000011604 */
[----:B------:R-:W-:Y:S01]  /*0fe0*/  IMAD.IADD R0, R3, 0x1, R6 ;  /* 0x0000000103007824 */ /* 0x000fe200078e0206 */
[----:B------:R-:W-:Y:S01]  /*0ff0*/  ISETP.GE.AND P4, PT, R7, UR4, PT ;  /* 0x0000000407007c0c */ /* 0x000fe2000bf86270 */
[----:B------:R-:W-:Y:S01]  /*1000*/  IMAD R3, R70, c[0x0][0x1e0], RZ ;  /* 0x0000780046037a24 */ /* 0x000fe200078e02ff */
[----:B------:R-:W-:-:S02]  /*1010*/  LOP3.LUT R7, R5, R4, RZ, 0x3c, !PT ;  /* 0x0000000405077212 */ /* 0x000fc400078e3cff */
[----:B------:R-:W-:Y:S01]  /*1020*/  LEA.HI.X R12, R2, c[0x0][0x164], R0, 0x1, P0 ;  /* 0x00005900020c7a11 */ /* 0x000fe200000f0c00 */
[----:B------:R-:W-:Y:S01]  /*1030*/  IMAD R4, R23, c[0x0][0x1e4], R3 ;  /* 0x0000790017047a24 */ /* 0x000fe200078e0203 */
[----:B------:R-:W-:Y:S01]  /*1040*/  ISETP.GE.AND P0, PT, R9, UR4, PT ;  /* 0x0000000409007c0c */ /* 0x000fe2000bf06270 */
[----:B------:R-:W-:Y:S01]  /*1050*/  IMAD.WIDE.U32 R2, R23, c[0x0][0x1e0], R16 ;  /* 0x0000780017027a25 */ /* 0x000fe200078e0010 */
[----:B------:R-:W-:Y:S02]  /*1060*/  IADD3 R0, R9, 0x60, RZ ;  /* 0x0000006009007810 */ /* 0x000fe40007ffe0ff */
[----:B------:R-:W2:Y:S01]  /*1070*/  SHFL.IDX PT, R9, R12, RZ, 0x181f ;  /* 0x00181fff0c097589 */ /* 0x000ea200000e0000 */
[----:B------:R-:W-:Y:S01]  /*1080*/  LEA.HI R6, R190, R189, RZ, 0x6 ;  /* 0x000000bdbe067211 */ /* 0x000fe200078f30ff */
[----:B------:R-:W-:Y:S01]  /*1090*/  IMAD.IADD R5, R3, 0x1, R4 ;  /* 0x0000000103057824 */ /* 0x000fe200078e0204 */
[----:B------:R-:W-:Y:S01]  /*10a0*/  ISETP.GE.AND P2, PT, R0, UR4, PT ;  /* 0x0000000400007c0c */ /* 0x000fe2000bf46270 */
[----:B------:R-:W-:Y:S01]  /*10b0*/  IMAD.MOV.U32 R4, RZ, RZ, R2 ;  /* 0x000000ffff047224 */ /* 0x000fe200078e0002 */
[----:B------:R-:W-:Y:S01]  /*10c0*/  UIMAD UR4, UR21, UR20, URZ ;  /* 0x00000014150472a4 */ /* 0x000fe2000f8e023f */
[----:B------:R-:W-:-:S02]  /*10d0*/  IMAD R0, R72, c[0x0][0x1e8], RZ ;  /* 0x00007a0048007a24 */ /* 0x000fc400078e02ff */
[----:B------:R-:W-:Y:S01]  /*10e0*/  IMAD.SHL.U32 R6, R6, 0x8, RZ ;  /* 0x0000000806067824 */ /* 0x000fe200078e00ff */
[----:B------:R-:W-:Y:S01]  /*10f0*/  UIMAD UR4, UR10, UR22, UR4 ;  /* 0x000000160a0472a4 */ /* 0x000fe2000f8e0204 */
[----:B------:R-:W-:-:S03]  /*1100*/  IMAD R0, R71, c[0x0][0x1ec], R0 ;  /* 0x00007b0047007a24 */ /* 0x000fc600078e0200 */
[----:B------:R-:W-:Y:S02]  /*1110*/  LOP3.LUT R243, R7, 0xfffffe00, R6, 0xf8, !PT ;  /* 0xfffffe0007f37812 */ /* 0x000fe400078ef806 */
[----:B------:R-:W-:Y:S03]  /*1120*/  SHFL.IDX PT, R6, R18, 0x1, 0x181f ;  /* 0x00381f0012067f89 */ /* 0x000fe600000e0000 */
[----:B------:R-:W-:Y:S01]  /*1130*/  IMAD.SHL.U32 R243, R243, 0x2, RZ ;  /* 0x00000002f3f37824 */ /* 0x000fe200078e00ff */
[----:B------:R-:W4:Y:S01]  /*1140*/  SHFL.IDX PT, R7, R12, 0x1, 0x181f ;  /* 0x00381f000c077f89 */ /* 0x000f2200000e0000 */
[--C-:B---3--:R-:W-:Y:S01]  /*1150*/  @P1 SHF.R.S32.HI R3, RZ, 0x1f, R13.reuse ;  /* 0x0000001fff031819 */ /* 0x108fe2000001140d */
[----:B------:R-:W-:Y:S01]  /*1160*/  @P1 IMAD.MOV.U32 R2, RZ, RZ, R13 ;  /* 0x000000ffff021224 */ /* 0x000fe200078e000d */
[----:B------:R-:W-:Y:S01]  /*1170*/  @!P0 SHF.R.S32.HI R13, RZ, 0x1f, R21 ;  /* 0x0000001fff0d8819 */ /* 0x000fe20000011415 */
[----:B------:R-:W-:-:S02]  /*1180*/  @!P1 IMAD.MOV.U32 R2, RZ, RZ, R28 ;  /* 0x000000ffff029224 */ /* 0x000fc400078e001c */
[----:B------:R-:W-:Y:S01]  /*1190*/  @!P1 IMAD.MOV.U32 R3, RZ, RZ, R11 ;  /* 0x000000ffff039224 */ /* 0x000fe200078e000b */
[----:B------:R-:W-:Y:S01]  /*11a0*/  ISETP.GE.AND P1, PT, R16, c[0x0][0x198], PT ;  /* 0x0000660010007a0c */ /* 0x000fe20003f26270 */
[----:B------:R-:W-:Y:S01]  /*11b0*/  IMAD.WIDE.U32 R10, R71, c[0x0][0x1e8], R4 ;  /* 0x00007a00470a7a25 */ /* 0x000fe200078e0004 */
[----:B------:R-:W-:Y:S02]  /*11c0*/  SEL R68, R2, RZ, !P6 ;  /* 0x000000ff02447207 */ /* 0x000fe40007000000 */
[----:B------:R-:W-:Y:S01]  /*11d0*/  SEL R69, R3, RZ, !P6 ;  /* 0x000000ff03457207 */ /* 0x000fe20007000000 */
[----:B------:R-:W-:Y:S01]  /*11e0*/  IMAD.IADD R11, R11, 0x1, R0 ;  /* 0x000000010b0b7824 */ /* 0x000fe200078e0200 */
[----:B------:R-:W-:Y:S01]  /*11f0*/  @!P5 SHF.R.S32.HI R5, RZ, 0x1f, R21 ;  /* 0x0000001fff05d819 */ /* 0x000fe20000011415 */
[----:B------:R-:W3:Y:S01]  /*1200*/  SHFL.IDX PT, R2, R18, 0x2, 0x181f ;  /* 0x00581f0012027f89 */ /* 0x000ee200000e0000 */
[----:B-1----:R-:W-:Y:S01]  /*1210*/  @!P0 LEA R4, P6, R16, R8, 0x1 ;  /* 0x0000000810048211 */ /* 0x002fe200078c08ff */
[----:B------:R-:W-:Y:S01]  /*1220*/  IMAD.WIDE.U32 R24, R68, c[0x0][0x1f0], R10 ;  /* 0x00007c0044187a25 */ /* 0x000fe200078e000a */
[-C--:B------:R-:W-:Y:S01]  /*1230*/  @!P5 LEA.HI R0, R5, R21.reuse, RZ, 0x3 ;  /* 0x000000150500d211 */ /* 0x080fe200078f18ff */
[----:B------:R-:W1:Y:S01]  /*1240*/  SHFL.IDX PT, R3, R12, 0x2, 0x181f ;  /* 0x00581f000c037f89 */ /* 0x000e6200000e0000 */
[----:B------:R-:W-:Y:S01]  /*1250*/  @!P0 LEA.HI R13, R13, R21, RZ, 0x3 ;  /* 0x000000150d0d8211 */ /* 0x000fe200078f18ff */
[----:B------:R-:W-:Y:S01]  /*1260*/  IMAD.MOV.U32 R168, RZ, RZ, R24 ;  /* 0x000000ffffa87224 */ /* 0x000fe200078e0018 */
[----:B--2---:R-:W-:Y:S01]  /*1270*/  @!P0 LEA.HI.X R5, R16, R9, R17, 0x1, P6 ;  /* 0x0000000910058211 */ /* 0x004fe200030f0c11 */
[----:B------:R-:W-:Y:S01]  /*1280*/  STL.64 [R1+0x40], R24 ;  /* 0x0000401801007387 */ /* 0x000fe20000100a00 */
[----:B------:R-:W-:-:S02]  /*1290*/  ISETP.GE.AND P6, PT, R21, c[0x0][0x198], PT ;  /* 0x0000660015007a0c */ /* 0x000fc40003fc6270 */
[----:B------:R-:W-:Y:S01]  /*12a0*/  @!P0 LOP3.LUT R13, R13, 0xfffffff8, RZ, 0xc0, !PT ;  /* 0xfffffff80d0d8812 */ /* 0x000fe200078ec0ff */
[----:B------:R3:W-:Y:S01]  /*12b0*/  @!P0 LDGSTS.E.BYPASS.LTC128B.128 [R243+0x100], [R4.64], !P1 ;  /* 0x0010000004f38fae */ /* 0x0007e2000c901d52 */
[----:B------:R-:W-:Y:S02]  /*12c0*/  @!P5 LOP3.LUT R14, R0, 0xfffffff8, RZ, 0xc0, !PT ;  /* 0xfffffff8000ed812 */ /* 0x000fe400078ec0ff */
[----:B------:R-:W-:Y:S01]  /*12d0*/  @!P4 SHF.R.S32.HI R0, RZ, 0x1f, R21 ;  /* 0x0000001fff00c819 */ /* 0x000fe20000011415 */
[----:B------:R-:W-:-:S03]  /*12e0*/  @!P0 IMAD.WIDE R8, R13, 0x2, R8 ;  /* 0x000000020d088825 */ /* 0x000fc600078e0208 */
[----:B------:R-:W-:Y:S01]  /*12f0*/  @!P4 LEA.HI R0, R0, R21, RZ, 0x3 ;  /* 0x000000150000c211 */ /* 0x000fe200078f18ff */
[----:B----4-:R-:W-:Y:S02]  /*1300*/  @!P5 IMAD.WIDE R14, R14, 0x2, R6 ;  /* 0x000000020e0ed825 */ /* 0x010fe400078e0206 */
[----:B------:R2:W-:Y:S01]  /*1310*/  @!P0 LDGSTS.E.BYPASS.LTC128B.128 [R243+0x4100], [R8.64], !P6 ;  /* 0x0410000008f38fae */ /* 0x0005e2000f101d52 */
[----:B------:R-:W-:Y:S02]  /*1320*/  @!P5 LEA R6, P0, R16, R6, 0x1 ;  /* 0x000000061006d211 */ /* 0x000fe400078008ff */
[----:B------:R-:W-:Y:S01]  /*1330*/  @!P4 LOP3.LUT R13, R0, 0xfffffff8, RZ, 0xc0, !PT ;  /* 0xfffffff8000dc812 */ /* 0x000fe200078ec0ff */
[----:B------:R-:W-:Y:S01]  /*1340*/  IMAD R0, R69, c[0x0][0x1f0], RZ ;  /* 0x00007c0045007a24 */ /* 0x000fe200078e02ff */
[----:B------:R-:W-:-:S05]  /*1350*/  @!P5 LEA.HI.X R7, R16, R7, R17, 0x1, P0 ;  /* 0x000000071007d211 */ /* 0x000fca00000f0c11 */
[----:B------:R4:W-:Y:S04]  /*1360*/  @!P5 LDGSTS.E.BYPASS.LTC128B.128 [R243+0x1100], [R6.64], !P1 ;  /* 0x0110000006f3dfae */ /* 0x0009e8000c901d52 */
[----:B------:R5:W-:Y:S01]  /*1370*/  @!P5 LDGSTS.E.BYPASS.LTC128B.128 [R243+0x5100], [R14.64], !P6 ;  /* 0x051000000ef3dfae */ /* 0x000be2000f101d52 */
[C---:B------:R-:W-:Y:S02]  /*1380*/  ISETP.GE.AND P5, PT, R16.reuse, c[0x0][0x1d4], PT ;  /* 0x0000750010007a0c */ /* 0x040fe40003fa6270 */
[----:B---3--:R-:W-:-:S04]  /*1390*/  @!P4 LEA R4, P0, R16, R2, 0x1 ;  /* 0x000000021004c211 */ /* 0x008fc800078008ff */
[----:B-1----:R-:W-:Y:S02]  /*13a0*/  @!P4 LEA.HI.X R5, R16, R3, R17, 0x1, P0 ;  /* 0x000000031005c211 */ /* 0x002fe400000f0c11 */
[----:B------:R-:W-:-:S03]  /*13b0*/  ISETP.GE.AND P0, PT, R19, 0x1, PT ;  /* 0x000000011300780c */ /* 0x000fc60003f06270 */
[----:B------:R1:W-:Y:S04]  /*13c0*/  @!P4 LDGSTS.E.BYPASS.LTC128B.128 [R243+0x2100], [R4.64], !P1 ;  /* 0x0210000004f3cfae */ /* 0x0003e8000c901d52 */
[----:B--2---:R-:W1:Y:S04]  /*13d0*/  SHFL.IDX PT, R8, R18, 0x3, 0x181f ;  /* 0x00781f0012087f89 */ /* 0x004e6800000e0000 */
[----:B------:R2:W3:Y:S01]  /*13e0*/  SHFL.IDX PT, R9, R12, 0x3, 0x181f ;  /* 0x00781f000c097f89 */ /* 0x0004e200000e0000 */
[----:B----4-:R-:W-:Y:S01]  /*13f0*/  LEA.HI R6, R190, R189, RZ, 0x4 ;  /* 0x000000bdbe067211 */ /* 0x010fe200078f20ff */
[----:B------:R-:W-:-:S02]  /*1400*/  IMAD.U32 R7, RZ, RZ, UR6 ;  /* 0x00000006ff077e24 */ /* 0x000fc4000f8e00ff */
[----:B--2---:R-:W-:-:S04]  /*1410*/  @!P4 IMAD.WIDE R12, R13, 0x2, R2 ;  /* 0x000000020d0cc825 */ /* 0x004fc800078e0202 */
[----:B------:R-:W-:Y:S01]  /*1420*/  IMAD R2, R68, c[0x0][0x1f4], R0 ;  /* 0x00007d0044027a24 */ /* 0x000fe200078e0200 */
[----:B------:R2:W-:Y:S01]  /*1430*/  @!P4 LDGSTS.E.BYPASS.LTC128B.128 [R243+0x6100], [R12.64], !P6 ;  /* 0x061000000cf3cfae */ /* 0x0005e2000f101d52 */
[----:B------:R-:W-:Y:S01]  /*1440*/  @!P2 SHF.R.S32.HI R0, RZ, 0x1f, R21 ;  /* 0x0000001fff00a819 */ /* 0x000fe20000011415 */
[----:B------:R-:W-:Y:S01]  /*1450*/  IMAD.U32 R3, RZ, RZ, UR20 ;  /* 0x00000014ff037e24 */ /* 0x000fe2000f8e00ff */
[----:B-1----:R-:W-:Y:S01]  /*1460*/  @!P2 LEA R4, P4, R16, R8, 0x1 ;  /* 0x000000081004a211 */ /* 0x002fe200078808ff */
[----:B------:R-:W-:Y:S01]  /*1470*/  IMAD.IADD R169, R25, 0x1, R2 ;  /* 0x0000000119a97824 */ /* 0x000fe200078e0202 */
[----:B------:R-:W-:Y:S02]  /*1480*/  @!P2 LEA.HI R0, R0, R21, RZ, 0x3 ;  /* 0x000000150000a211 */ /* 0x000fe400078f18ff */
[----:B---3--:R-:W-:Y:S01]  /*1490*/  @!P2 LEA.HI.X R5, R16, R9, R17, 0x1, P4 ;  /* 0x000000091005a211 */ /* 0x008fe200020f0c11 */
[----:B------:R-:W-:Y:S01]  /*14a0*/  IMAD.WIDE.U32 R2, R3, UR22, R168 ;  /* 0x0000001603027c25 */ /* 0x000fe2000f8e00a8 */
[----:B------:R-:W-:Y:S01]  /*14b0*/  ISETP.GE.AND P4, PT, R21, c[0x0][0x1d4], PT ;  /* 0x0000750015007a0c */ /* 0x000fe20003f86270 */
[----:B------:R-:W-:Y:S01]  /*14c0*/  STL.64 [R1+0x30], R168 ;  /* 0x000030a801007387 */ /* 0x000fe20000100a00 */
[----:B------:R-:W-:-:S02]  /*14d0*/  @!P2 LOP3.LUT R0, R0, 0xfffffff8, RZ, 0xc0, !PT ;  /* 0xfffffff80000a812 */ /* 0x000fc400078ec0ff */
[----:B------:R-:W-:Y:S01]  /*14e0*/  IADD3 R3, R3, UR4, RZ ;  /* 0x0000000403037c10 */ /* 0x000fe2000fffe0ff */
[----:B------:R1:W-:Y:S02]  /*14f0*/  @!P2 LDGSTS.E.BYPASS.LTC128B.128 [R243+0x3100], [R4.64], !P1 ;  /* 0x0310000004f3afae */ /* 0x0003e4000c901d52 */
[----:B------:R-:W-:Y:S01]  /*1500*/  @!P2 IMAD.WIDE R8, R0, 0x2, R8 ;  /* 0x000000020008a825 */ /* 0x000fe200078e0208 */
[----:B------:R-:W-:-:S04]  /*1510*/  LOP3.LUT R0, R6, 0xfffffff0, RZ, 0xc0, !PT ;  /* 0xfffffff006007812 */ /* 0x000fc800078ec0ff */
[----:B------:R3:W-:Y:S01]  /*1520*/  @!P2 LDGSTS.E.BYPASS.LTC128B.128 [R243+0x7100], [R8.64], !P6 ;  /* 0x0710000008f3afae */ /* 0x0007e2000f101d52 */
[----:B------:R-:W-:Y:S01]  /*1530*/  ISETP.GE.AND P6, PT, R19, 0x21, PT ;  /* 0x000000211300780c */ /* 0x000fe20003fc6270 */
[----:B------:R-:W-:Y:S01]  /*1540*/  IMAD.IADD R0, R189, 0x1, -R0 ;  /* 0x00000001bd007824 */ /* 0x000fe200078e0a00 */
[----:B------:R-:W-:Y:S01]  /*1550*/  ISETP.GE.AND P2, PT, R19, 0x41, PT ;  /* 0x000000411300780c */ /* 0x000fe20003f46270 */
[----:B------:R-:W0:Y:S03]  /*1560*/  LDGDEPBAR ;  /* 0x00000000000079af */ /* 0x000e260000000000 */
[----:B------:R-:W-:-:S04]  /*1570*/  SHF.R.S32.HI R11, RZ, 0x1f, R0 ;  /* 0x0000001fff0b7819 */ /* 0x000fc80000011400 */
[----:B------:R-:W-:Y:S02]  /*1580*/  LEA.HI R11, R11, R0, RZ, 0x3 ;  /* 0x000000000b0b7211 */ /* 0x000fe400078f18ff */
[----:B-1----:R-:W-:-:S04]  /*1590*/  @P0 LEA R4, P1, R2, c[0x0][0x1c8], 0x1 ;  /* 0x0000720002040a11 */ /* 0x002fc800078208ff */
[----:B------:R-:W-:Y:S02]  /*15a0*/  @P0 LEA.HI.X R5, R2, c[0x0][0x1cc], R3, 0x1, P1 ;  /* 0x0000730002050a11 */ /* 0x000fe400008f0c03 */
[----:B------:R-:W-:Y:S01]  /*15b0*/  ISETP.GE.AND P1, PT, R19, 0x61, PT ;  /* 0x000000611300780c */ /* 0x000fe20003f26270 */
[----:B---3--:R-:W-:Y:S02]  /*15c0*/  IMAD.U32 R9, RZ, RZ, UR6 ;  /* 0x00000006ff097e24 */ /* 0x008fe4000f8e00ff */
[----:B------:R1:W-:Y:S01]  /*15d0*/  @P0 LDGSTS.E.BYPASS.LTC128B.128 [R243+0x8100], [R4.64], !P5 ;  /* 0x0810000004f30fae */ /* 0x0003e2000e901d52 */
[----:B------:R-:W-:-:S03]  /*15e0*/  IMAD.U32 R8, RZ, RZ, UR7 ;  /* 0x00000007ff087e24 */ /* 0x000fc6000f8e00ff */
[----:B------:R1:W-:Y:S06]  /*15f0*/  @P0 LDGSTS.E.BYPASS.LTC128B.128 [R243+0xc100], [R4.64+0x80], !P4 ;  /* 0x0c10008004f30fae */ /* 0x0003ec000e101d52 */
[----:B------:R-:W-:-:S05]  /*1600*/  VOTEU.ANY UP0, P1 ;  /* 0x00000000003f7886 */ /* 0x000fca0000800100 */
[----:B------:R-:W-:Y:S01]  /*1610*/  @UP0 UIMAD UR4, UR7, 0x60, URZ ;  /* 0x00000060070408a4 */ /* 0x000fe2000f8e023f */
[----:B-1----:R-:W-:-:S04]  /*1620*/  SHF.R.S32.HI R4, RZ, 0x4, R6 ;  /* 0x00000004ff047819 */ /* 0x002fc80000011406 */
[----:B------:R-:W-:-:S04]  /*1630*/  LEA.HI R5, R6, R4, RZ, 0x1 ;  /* 0x0000000406057211 */ /* 0x000fc800078f08ff */
[----:B------:R-:W-:Y:S02]  /*1640*/  LOP3.LUT R6, R5, 0xfffffffe, RZ, 0xc0, !PT ;  /* 0xfffffffe05067812 */ /* 0x000fe400078ec0ff */
[----:B------:R-:W-:-:S03]  /*1650*/  @P6 LEA R5, P0, R7, R2, 0x5 ;  /* 0x0000000207056211 */ /* 0x000fc600078028ff */
[----:B--2---:R-:W-:Y:S01]  /*1660*/  IMAD.IADD R13, R4, 0x1, -R6 ;  /* 0x00000001040d7824 */ /* 0x004fe200078e0a06 */
[----:B------:R-:W-:Y:S02]  /*1670*/  LOP3.LUT R6, R11, 0xfffffff8, RZ, 0xc0, !PT ;  /* 0xfffffff80b067812 */ /* 0x000fe400078ec0ff */
[----:B------:R-:W-:Y:S01]  /*1680*/  @P6 LEA.HI.X R4, R9, R3, R8, 0x5, P0 ;  /* 0x0000000309046211 */ /* 0x000fe200000f2c08 */
[----:B------:R-:W-:Y:S01]  /*1690*/  IMAD.SHL.U32 R10, R13, 0x8, RZ ;  /* 0x000000080d0a7824 */ /* 0x000fe200078e00ff */
[----:B------:R-:W-:Y:S01]  /*16a0*/  @P6 LEA R8, P0, R5, c[0x0][0x1c8], 0x1 ;  /* 0x0000720005086a11 */ /* 0x000fe200078008ff */
[----:B------:R-:W-:-:S03]  /*16b0*/  IMAD.IADD R12, R0, 0x1, -R6 ;  /* 0x00000001000c7824 */ /* 0x000fc600078e0a06 */
[----:B------:R-:W-:Y:S01]  /*16c0*/  @P6 LEA.HI.X R9, R5, c[0x0][0x1cc], R4, 0x1, P0 ;  /* 0x0000730005096a11 */ /* 0x000fe200000f0c04 */
[----:B------:R-:W-:Y:S01]  /*16d0*/  IMAD.SHL.U32 R0, R12, 0x40, RZ ;  /* 0x000000400c007824 */ /* 0x000fe200078e00ff */
[----:B------:R-:W-:Y:S01]  /*16e0*/  @P2 IADD3 R4, P0, R2, UR12, RZ ;  /* 0x0000000c02042c10 */ /* 0x000fe2000ff1e0ff */
[----:B------:R-:W-:Y:S02]  /*16f0*/  IMAD.U32 R5, RZ, RZ, UR6 ;  /* 0x00000006ff057e24 */ /* 0x000fe4000f8e00ff */
[----:B------:R1:W-:Y:S01]  /*1700*/  @P6 LDGSTS.E.BYPASS.LTC128B.128 [R243+0x9100], [R8.64], !P5 ;  /* 0x0910000008f36fae */ /* 0x0003e2000e901d52 */
[----:B------:R-:W-:Y:S01]  /*1710*/  @P2 IADD3.X R7, R3, UR9, RZ, P0, !PT ;  /* 0x0000000903072c10 */ /* 0x000fe200087fe4ff */
[----:B------:R-:W-:Y:S01]  /*1720*/  @P1 IMAD.WIDE.U32 R2, R5, 0x60, R2 ;  /* 0x0000006005021825 */ /* 0x000fe200078e0002 */
[----:B------:R-:W-:Y:S01]  /*1730*/  @P2 LEA R6, P0, R4, c[0x0][0x1c8], 0x1 ;  /* 0x0000720004062a11 */ /* 0x000fe200078008ff */
[----:B------:R1:W-:Y:S01]  /*1740*/  @P6 LDGSTS.E.BYPASS.LTC128B.128 [R243+0xd100], [R8.64+0x80], !P4 ;  /* 0x0d10008008f36fae */ /* 0x0003e2000e101d52 */
[----:B------:R-:W-:-:S02]  /*1750*/  LOP3.LUT R0, R0, 0x1c0, RZ, 0xc0, !PT ;  /* 0x000001c000007812 */ /* 0x000fc400078ec0ff */
[----:B------:R-:W-:Y:S02]  /*1760*/  @P2 LEA.HI.X R7, R4, c[0x0][0x1cc], R7, 0x1, P0 ;  /* 0x0000730004072a11 */ /* 0x000fe400000f0c07 */
[----:B------:R-:W-:Y:S02]  /*1770*/  LOP3.LUT R10, R0, 0x8, R10, 0xf8, !PT ;  /* 0x00000008000a7812 */ /* 0x000fe400078ef80a */
[----:B------:R-:W-:Y:S01]  /*1780*/  SHF.R.U32.HI R5, RZ, 0x3, R0 ;  /* 0x00000003ff057819 */ /* 0x000fe20000011600 */
[----:B------:R2:W-:Y:S01]  /*1790*/  @P2 LDGSTS.E.BYPASS.LTC128B.128 [R243+0xa100], [R6.64], !P5 ;  /* 0x0a10000006f32fae */ /* 0x0005e2000e901d52 */
[----:B------:R-:W-:Y:S01]  /*17a0*/  @P1 IADD3 R0, R3, UR4, RZ ;  /* 0x0000000403001c10 */ /* 0x000fe2000fffe0ff */
[----:B------:R-:W-:Y:S01]  /*17b0*/  IMAD.SHL.U32 R3, R11, 0x40, RZ ;  /* 0x000000400b037824 */ /* 0x000fe200078e00ff */
[----:B------:R-:W-:Y:S01]  /*17c0*/  @P1 LEA R4, P0, R2, c[0x0][0x1c8], 0x1 ;  /* 0x0000720002041a11 */ /* 0x000fe200078008ff */
[----:B------:R2:W-:Y:S01]  /*17d0*/  @P2 LDGSTS.E.BYPASS.LTC128B.128 [R243+0xe100], [R6.64+0x80], !P4 ;  /* 0x0e10008006f32fae */ /* 0x0005e2000e101d52 */
[----:B------:R-:W-:Y:S01]  /*17e0*/  LOP3.LUT R10, R10, R5, RZ, 0x3c, !PT ;  /* 0x000000050a0a7212 */ /* 0x000fe200078e3cff */
[----:B------:R-:W-:Y:S01]  /*17f0*/  ULDC.64 UR4, c[0x0][0x208] ;  /* 0x0000820000047ab9 */ /* 0x000fe20000000a00 */
[----:B------:R-:W-:Y:S01]  /*1800*/  @P1 LEA.HI.X R5, R2, c[0x0][0x1cc], R0, 0x1, P0 ;  /* 0x0000730002051a11 */ /* 0x000fe200000f0c00 */
[----:B------:R-:W-:Y:S01]  /*1810*/  IMAD.SHL.U32 R0, R22, 0x40, RZ ;  /* 0x0000004016007824 */ /* 0x000fe200078e00ff */
[----:B------:R-:W-:Y:S01]  /*1820*/  LOP3.LUT R3, R10, 0xfffffe00, R3, 0xf8, !PT ;  /* 0xfffffe000a037812 */ /* 0x000fe200078ef803 */
[----:B------:R-:W-:Y:S01]  /*1830*/  IMAD.SHL.U32 R2, R20, 0x8, RZ ;  /* 0x0000000814027824 */ /* 0x000fe200078e00ff */
[----:B------:R-:W-:Y:S01]  /*1840*/  UIMAD UR10, UR10, UR4, URZ ;  /* 0x000000040a0a72a4 */ /* 0x000fe2000f8e023f */
[----:B------:R3:W-:Y:S01]  /*1850*/  @P1 LDGSTS.E.BYPASS.LTC128B.128 [R243+0xb100], [R4.64], !P5 ;  /* 0x0b10000004f31fae */ /* 0x0007e2000e901d52 */
[----:B------:R-:W-:Y:S01]  /*1860*/  LOP3.LUT R0, R0, 0x1c0, RZ, 0xc0, !PT ;  /* 0x000001c000007812 */ /* 0x000fe200078ec0ff */
[----:B------:R-:W-:Y:S01]  /*1870*/  IMAD R180, R171, 0x400, R3 ;  /* 0x00000400abb47824 */ /* 0x000fe200078e0203 */
[----:B------:R-:W-:Y:S01]  /*1880*/  UIMAD.WIDE.U32 UR14, UR20, UR4, URZ ;  /* 0x00000004140e72a5 */ /* 0x000fe2000f8e003f */
[----:B------:R3:W-:Y:S01]  /*1890*/  @P1 LDGSTS.E.BYPASS.LTC128B.128 [R243+0xf100], [R4.64+0x80], !P4 ;  /* 0x0f10008004f31fae */ /* 0x0007e2000e101d52 */
[----:B------:R-:W-:Y:S01]  /*18a0*/  LOP3.LUT R2, R0, 0x8, R2, 0xf8, !PT ;  /* 0x0000000800027812 */ /* 0x000fe200078ef802 */
[----:B------:R-:W-:Y:S01]  /*18b0*/  UIMAD UR10, UR20, UR5, UR10 ;  /* 0x00000005140a72a4 */ /* 0x000fe2000f8e020a */
[----:B------:R-:W-:Y:S01]  /*18c0*/  SHF.R.U32.HI R0, RZ, 0x3, R0 ;  /* 0x00000003ff007819 */ /* 0x000fe20000011600 */
[----:B------:R-:W0:Y:S01]  /*18d0*/  LDGDEPBAR ;  /* 0x00000000000079af */ /* 0x000e220000000000 */
[----:B------:R-:W-:Y:S01]  /*18e0*/  R2P PR, R12, 0x6 ;  /* 0x000000060c007804 */ /* 0x000fe20000000000 */
[----:B------:R-:W-:Y:S01]  /*18f0*/  UIADD3 UR10, UR15, UR10, URZ ;  /* 0x0000000a0f0a7290 */ /* 0x000fe2000fffe03f */
[----:B------:R-:W-:Y:S01]  /*1900*/  LOP3.LUT R0, R2, R0, RZ, 0x3c, !PT ;  /* 0x0000000002007212 */ /* 0x000fe200078e3cff */
[----:B------:R-:W-:Y:S01]  /*1910*/  IMAD.MOV.U32 R2, RZ, RZ, 0x20 ;  /* 0x00000020ff027424 */ /* 0x000fe200078e00ff */
[C---:B------:R-:W-:Y:S01]  /*1920*/  LEA R192, R180.reuse, 0x100, 0x1 ;  /* 0x00000100b4c07811 */ /* 0x040fe200078e08ff */
[----:B------:R-:W-:Y:S01]  /*1930*/  IMAD.SHL.U32 R180, R180, 0x2, RZ ;  /* 0x00000002b4b47824 */ /* 0x000fe200078e00ff */
[----:B------:R-:W-:Y:S01]  /*1940*/  LOP3.LUT P0, RZ, R22, 0x2, RZ, 0xc0, !PT ;  /* 0x0000000216ff7812 */ /* 0x000fe2000780c0ff */
[----:B------:R-:W-:Y:S01]  /*1950*/  IMAD R0, R13, 0x200, R0 ;  /* 0x000002000d007824 */ /* 0x000fe200078e0200 */
[----:B------:R-:W-:Y:S01]  /*1960*/  SEL R2, R2, 0xffffffe0, !P2 ;  /* 0xffffffe002027807 */ /* 0x000fe20005000000 */
[----:B--2---:R-:W-:-:S04]  /*1970*/  IMAD.WIDE.U32 R6, R23, c[0x0][0x208], R16 ;  /* 0x0000820017067a25 */ /* 0x004fc800078e0010 */
[----:B------:R-:W-:-:S05]  /*1980*/  IMAD.SHL.U32 R220, R0, 0x2, RZ ;  /* 0x0000000200dc7824 */ /* 0x000fca00078e00ff */
[C---:B------:R-:W-:Y:S02]  /*1990*/  IADD3 R0, R220.reuse, 0x8100, RZ ;  /* 0x00008100dc007810 */ /* 0x040fe40007ffe0ff */
[----:B------:R-:W-:Y:S01]  /*19a0*/  IADD3 R227, R220, 0x8120, RZ ;  /* 0x00008120dce37810 */ /* 0x000fe20007ffe0ff */
[----:B---3--:R-:W-:Y:S01]  /*19b0*/  IMAD.MOV.U32 R4, RZ, RZ, 0x10 ;  /* 0x00000010ff047424 */ /* 0x008fe200078e00ff */
[----:B------:R-:W-:-:S04]  /*19c0*/  DEPBAR.LE SB0, 0x1 ;  /* 0x000080400000791a */ /* 0x000fc80000000000 */
[----:B------:R-:W-:Y:S01]  /*19d0*/  BAR.SYNC.DEFER_BLOCKING 0x0 ;  /* 0x0000000000007b1d */ /* 0x000fe20000010000 */
[----:B------:R-:W-:Y:S01]  /*19e0*/  SEL R4, R4, 0xfffffff0, !P1 ;  /* 0xfffffff004047807 */ /* 0x000fe20004800000 */
[----:B------:R-:W-:Y:S01]  /*19f0*/  IMAD.U32 R5, RZ, RZ, UR10 ;  /* 0x0000000aff057e24 */ /* 0x000fe2000f8e00ff */
[----:B------:R-:W-:Y:S01]  /*1a00*/  @P0 IADD3 R227, R0, -0x20, RZ ;  /* 0xffffffe000e30810 */ /* 0x000fe20007ffe0ff */
[----:B------:R-:W-:Y:S01]  /*1a10*/  IMAD R0, R70, c[0x0][0x208], RZ ;  /* 0x0000820046007a24 */ /* 0x000fe200078e02ff */
[----:B------:R-:W-:Y:S01]  /*1a20*/  USHF.L.U32 UR10, UR4, 0x6, URZ ;  /* 0x00000006040a7899 */ /* 0x000fe2000800063f */
[--C-:B------:R-:W-:Y:S01]  /*1a30*/  IMAD R184, R4, 0x2, R192.reuse ;  /* 0x0000000204b87824 */ /* 0x100fe200078e02c0 */
[C---:B------:R-:W-:Y:S01]  /*1a40*/  IADD3 R242, R227.reuse, 0x800, RZ ;  /* 0x00000800e3f27810 */ /* 0x040fe20007ffe0ff */
[C---:B------:R-:W-:Y:S01]  /*1a50*/  IMAD R192, R2.reuse, 0x2, R192 ;  /* 0x0000000202c07824 */ /* 0x040fe200078e02c0 */
[----:B------:R-:W-:Y:S01]  /*1a60*/  UIADD3 UR16, UP0, UR10, 0x80, URZ ;  /* 0x000000800a107890 */ /* 0x000fe2000ff1e03f */
[----:B------:R-:W-:Y:S01]  /*1a70*/  IMAD R208, R2, 0x2, R184 ;  /* 0x0000000202d07824 */ /* 0x000fe200078e02b8 */
[----:B------:R-:W-:Y:S01]  /*1a80*/  IADD3 R241, R227, 0x1000, RZ ;  /* 0x00001000e3f17810 */ /* 0x000fe20007ffe0ff */
[----:B------:R-:W-:Y:S01]  /*1a90*/  IMAD R0, R23, c[0x0][0x20c], R0 ;  /* 0x0000830017007a24 */ /* 0x000fe200078e0200 */
[----:B------:R-:W-:-:S02]  /*1aa0*/  IADD3 R240, R227, 0x1800, RZ ;  /* 0x00001800e3f07810 */ /* 0x000fc40007ffe0ff */
[----:B------:R-:W-:Y:S01]  /*1ab0*/  IADD3 R239, R227, 0x2000, RZ ;  /* 0x00002000e3ef7810 */ /* 0x000fe20007ffe0ff */
[----:B------:R-:W-:Y:S01]  /*1ac0*/  IMAD.IADD R7, R7, 0x1, R0 ;  /* 0x0000000107077824 */ /* 0x000fe200078e0200 */
[C---:B------:R-:W-:Y:S01]  /*1ad0*/  IADD3 R238, R227.reuse, 0x2800, RZ ;  /* 0x00002800e3ee7810 */ /* 0x040fe20007ffe0ff */
[----:B------:R-:W-:Y:S01]  /*1ae0*/  IMAD R0, R72, c[0x0][0x210], RZ ;  /* 0x0000840048007a24 */ /* 0x000fe200078e02ff */
[----:B------:R-:W-:Y:S01]  /*1af0*/  IADD3 R237, R227, 0x3000, RZ ;  /* 0x00003000e3ed7810 */ /* 0x000fe20007ffe0ff */
[----:B------:R-:W-:Y:S01]  /*1b00*/  IMAD.WIDE.U32 R6, R71, c[0x0][0x210], R6 ;  /* 0x0000840047067a25 */ /* 0x000fe200078e0006 */
[C---:B------:R-:W-:Y:S02]  /*1b10*/  IADD3 R236, R227.reuse, 0x3800, RZ ;  /* 0x00003800e3ec7810 */ /* 0x040fe40007ffe0ff */
[----:B------:R-:W-:Y:S01]  /*1b20*/  IADD3 R235, R227, 0x4000, RZ ;  /* 0x00004000e3eb7810 */ /* 0x000fe20007ffe0ff */
[----:B------:R-:W-:Y:S01]  /*1b30*/  LDSM.16.M88.4 R140, [R180+0x100] ;  /* 0x00010000b48c783b */ /* 0x000fe20000000200 */
[----:B------:R-:W-:Y:S01]  /*1b40*/  IMAD R0, R71, c[0x0][0x214], R0 ;  /* 0x0000850047007a24 */ /* 0x000fe200078e0200 */
[----:B------:R-:W-:-:S02]  /*1b50*/  IADD3 R234, R227, 0x4800, RZ ;  /* 0x00004800e3ea7810 */ /* 0x000fc40007ffe0ff */
[----:B------:R-:W-:Y:S01]  /*1b60*/  LDSM.16.M88.4 R144, [R184] ;  /* 0x00000000b890783b */ /* 0x000fe20000000200 */
[----:B------:R-:W-:Y:S01]  /*1b70*/  IMAD.IADD R7, R7, 0x1, R0 ;  /* 0x0000000107077824 */ /* 0x000fe200078e0200 */
[----:B------:R-:W-:Y:S01]  /*1b80*/  IADD3 R233, R227, 0x5000, RZ ;  /* 0x00005000e3e97810 */ /* 0x000fe20007ffe0ff */
[----:B------:R-:W-:Y:S01]  /*1b90*/  IMAD R0, R69, c[0x0][0x218], RZ ;  /* 0x0000860045007a24 */ /* 0x000fe200078e02ff */
[----:B------:R-:W-:Y:S01]  /*1ba0*/  LDSM.16.M88.4 R172, [R192] ;  /* 0x00000000c0ac783b */ /* 0x000fe20000000200 */
[C---:B------:R-:W-:Y:S01]  /*1bb0*/  IMAD.WIDE.U32 R88, R68.reuse, c[0x0][0x218], R6 ;  /* 0x0000860044587a25 */ /* 0x040fe200078e0006 */
[C---:B------:R-:W-:Y:S02]  /*1bc0*/  IADD3 R232, R227.reuse, 0x5800, RZ ;  /* 0x00005800e3e87810 */ /* 0x040fe40007ffe0ff */
[----:B------:R-:W-:Y:S01]  /*1bd0*/  LDSM.16.M88.4 R176, [R208] ;  /* 0x00000000d0b0783b */ /* 0x000fe20000000200 */
[----:B------:R-:W-:Y:S01]  /*1be0*/  IMAD R0, R68, c[0x0][0x21c], R0 ;  /* 0x0000870044007a24 */ /* 0x000fe200078e0200 */
[----:B------:R-:W-:Y:S01]  /*1bf0*/  IADD3 R231, R227, 0x6000, RZ ;  /* 0x00006000e3e77810 */ /* 0x000fe20007ffe0ff */
[----:B------:R-:W-:Y:S01]  /*1c00*/  IMAD.U32 R6, RZ, RZ, UR14 ;  /* 0x0000000eff067e24 */ /* 0x000fe2000f8e00ff */
[----:B------:R-:W-:Y:S01]  /*1c10*/  LDSM.16.M88.4 R180, [R180+0x4100] ;  /* 0x00410000b4b4783b */ /* 0x000fe20000000200 */
[----:B------:R-:W-:Y:S01]  /*1c20*/  IMAD.IADD R75, R89, 0x1, R0 ;  /* 0x00000001594b7824 */ /* 0x000fe200078e0200 */
[----:B------:R-:W-:Y:S01]  /*1c30*/  UMOV UR14, 0x6 ;  /* 0x00000006000e7882 */ /* 0x000fe20000000000 */
[----:B------:R-:W-:Y:S01]  /*1c40*/  IMAD.U32 R7, RZ, RZ, UR15 ;  /* 0x0000000fff077e24 */ /* 0x000fe2000f8e00ff */
[----:B------:R-:W-:Y:S01]  /*1c50*/  LDSM.16.M88.4 R184, [R184+0x4000] ;  /* 0x00400000b8b8783b */ /* 0x000fe20000000200 */
[C---:B------:R-:W-:Y:S01]  /*1c60*/  LEA R0, P0, R6.reuse, R88, 0x7 ;  /* 0x0000005806007211 */ /* 0x040fe200078038ff */
[----:B------:R-:W-:Y:S01]  /*1c70*/  USHF.L.U64.HI UR14, UR4, UR14, UR5 ;  /* 0x0000000e040e7299 */ /* 0x000fe20008010205 */
[C---:B------:R-:W-:Y:S01]  /*1c80*/  IADD3 R230, R227.reuse, 0x6800, RZ ;  /* 0x00006800e3e67810 */ /* 0x040fe20007ffe0ff */
[----:B------:R-:W-:Y:S01]  /*1c90*/  LDSM.16.M88.4 R192, [R192+0x4000] ;  /* 0x00400000c0c0783b */ /* 0x000fe20000000200 */
[----:B------:R-:W-:Y:S01]  /*1ca0*/  LEA.HI.X R5, R6, R75, R5, 0x7, P0 ;  /* 0x0000004b06057211 */ /* 0x000fe200000f3c05 */
[----:B------:R-:W-:Y:S01]  /*1cb0*/  UIADD3.X UR15, URZ, UR14, URZ, UP0, !UPT ;  /* 0x0000000e3f0f7290 */ /* 0x000fe200087fe43f */
[----:B------:R-:W-:Y:S01]  /*1cc0*/  LEA R6, P0, R0, c[0x0][0x1f8], 0x1 ;  /* 0x00007e0000067a11 */ /* 0x000fe200078008ff */
[----:B------:R-:W-:Y:S01]  /*1cd0*/  LDSM.16.M88.4 R208, [R208+0x4000] ;  /* 0x00400000d0d0783b */ /* 0x000fe20000000200 */
[----:B------:R-:W-:Y:S01]  /*1ce0*/  UISETP.GE.AND UP0, UPT, UR25, 0x2, UPT ;  /* 0x000000021900788c */ /* 0x000fe2000bf06270 */
[----:B------:R-:W-:-:S02]  /*1cf0*/  IADD3 R229, R227, 0x7000, RZ ;  /* 0x00007000e3e57810 */ /* 0x000fc40007ffe0ff */
[----:B------:R-:W-:Y:S01]  /*1d00*/  BAR.SYNC.DEFER_BLOCKING 0x0 ;  /* 0x0000000000007b1d */ /* 0x000fe20000010000 */
[----:B------:R-:W-:Y:S01]  /*1d10*/  LEA.HI.X R7, R0, c[0x0][0x1fc], R5, 0x1, P0 ;  /* 0x00007f0000077a11 */ /* 0x000fe200000f0c05 */
[----:B------:R-:W-:Y:S01]  /*1d20*/  IMAD.U32 R5, RZ, RZ, UR10 ;  /* 0x0000000aff057e24 */ /* 0x000fe2000f8e00ff */
[----:B------:R-:W-:Y:S02]  /*1d30*/  IADD3 R0, -R20, UR17, RZ ;  /* 0x0000001114007c10 */ /* 0x000fe4000fffe1ff */
[----:B------:R-:W-:Y:S01]  /*1d40*/  IADD3 R228, R227, 0x7800, RZ ;  /* 0x00007800e3e47810 */ /* 0x000fe20007ffe0ff */
[----:B------:R-:W-:Y:S01]  /*1d50*/  STL.64 [R1+0x48], R88 ;  /* 0x0000485801007387 */ /* 0x000fe20000100a00 */
[----:B------:R-:W-:-:S03]  /*1d60*/  ISETP.LT.OR P6, PT, R0, 0x1, P5 ;  /* 0x000000010000780c */ /* 0x000fc60002fc1670 */
[----:B------:R-:W-:Y:S01]  /*1d70*/  STL [R1+0x3c], R75 ;  /* 0x00003c4b01007387 */ /* 0x000fe20000100800 */
[----:B------:R-:W-:-:S04]  /*1d80*/  DEPBAR.LE SB0, 0x0 ;  /* 0x000080000000791a */ /* 0x000fc80000000000 */
[----:B------:R-:W-:Y:S06]  /*1d90*/  BAR.SYNC.DEFER_BLOCKING 0x0 ;  /* 0x0000000000007b1d */ /* 0x000fec0000010000 */
[----:B-1----:R-:W1:Y:S04]  /*1da0*/  LDSM.16.M88.4 R8, [R220+0x8900] ;  /* 0x00890000dc08783b */ /* 0x002e680000000200 */
[----:B------:R-:W2:Y:S04]  /*1db0*/  LDSM.16.M88.4 R28, [R220+0x9100] ;  /* 0x00910000dc1c783b */ /* 0x000ea80000000200 */
[----:B------:R-:W-:Y:S04]  /*1dc0*/  LDSM.16.M88.4 R40, [R227+0x1000] ;  /* 0x00100000e328783b */ /* 0x000fe80000000200 */
[----:B------:R-:W-:Y:S04]  /*1dd0*/  LDSM.16.M88.4 R56, [R220+0x9900] ;  /* 0x00990000dc38783b */ /* 0x000fe80000000200 */
[----:B-----5:R-:W3:Y:S04]  /*1de0*/  LDSM.16.M88.4 R12, [R220+0x8100] ;  /* 0x00810000dc0c783b */ /* 0x020ee80000000200 */
[----:B------:R-:W4:Y:S04]  /*1df0*/  LDSM.16.M88.4 R48, [R227+0x800] ;  /* 0x00080000e330783b */ /* 0x000f280000000200 */
[----:B------:R-:W5:Y:S04]  /*1e00*/  LDSM.16.M88.4 R60, [R227+0x1800] ;  /* 0x00180000e33c783b */ /* 0x000f680000000200 */
[----:B------:R-:W4:Y:S04]  /*1e10*/  LDSM.16.M88.4 R64, [R220+0xa100] ;  /* 0x00a10000dc40783b */ /* 0x000f280000000200 */
[----:B------:R-:W-:Y:S01]  /*1e20*/  LDSM.16.M88.4 R52, [R227] ;  /* 0x00000000e334783b */ /* 0x000fe20000000200 */
[C---:B-1----:R-:W-:Y:S08]  /*1e30*/  HMMA.16816.F32.BF16 R32, R140.reuse, R8, RZ ;  /* 0x000000088c20723c */ /* 0x042ff000000418ff */
[C---:B------:R-:W-:Y:S08]  /*1e40*/  HMMA.16816.F32.BF16 R24, R140.reuse, R10, RZ ;  /* 0x0000000a8c18723c */ /* 0x040ff000000418ff */
[C---:B--2---:R-:W-:Y:S08]  /*1e50*/  HMMA.16816.F32.BF16 R8, R140.reuse, R30, RZ ;  /* 0x0000001e8c08723c */ /* 0x044ff000000418ff */
[C---:B---3--:R-:W-:Y:S08]  /*1e60*/  HMMA.16816.F32.BF16 R44, R140.reuse, R12, RZ ;  /* 0x0000000c8c2c723c */ /* 0x048ff000000418ff */
[----:B------:R-:W-:Y:S08]  /*1e70*/  HMMA.16816.F32.BF16 R36, R140, R14, RZ ;  /* 0x0000000e8c24723c */ /* 0x000ff000000418ff */
[----:B------:R-:W-:Y:S08]  /*1e80*/  HMMA.16816.F32.BF16 R100, R144, R42, R8 ;  /* 0x0000002a9064723c */ /* 0x000ff00000041808 */
[C---:B------:R-:W-:Y:S08]  /*1e90*/  HMMA.16816.F32.BF16 R8, R140.reuse, R58, RZ ;  /* 0x0000003a8c08723c */ /* 0x040ff000000418ff */
[----:B------:R-:W-:Y:S08]  /*1ea0*/  HMMA.16816.F32.BF16 R12, R140, R28, RZ ;  /* 0x0000001c8c0c723c */ /* 0x000ff000000418ff */
[C---:B----4-:R-:W-:Y:S01]  /*1eb0*/  HMMA.16816.F32.BF16 R112, R144.reuse, R48, R32 ;  /* 0x000000309070723c */ /* 0x050fe20000041820 */
[----:B------:R-:W1:Y:S07]  /*1ec0*/  LDSM.16.M88.4 R32, [R227+0x2000] ;  /* 0x00200000e320783b */ /* 0x000e6e0000000200 */
[----:B-----5:R-:W-:Y:S08]  /*1ed0*/  HMMA.16816.F32.BF16 R80, R144, R62, R8 ;  /* 0x0000003e9050723c */ /* 0x020ff00000041808 */
[----:B------:R-:W-:Y:S08]  /*1ee0*/  HMMA.16816.F32.BF16 R8, R140, R66, RZ ;  /* 0x000000428c08723c */ /* 0x000ff000000418ff */
[----:B------:R-:W-:Y:S01]  /*1ef0*/  HMMA.16816.F32.BF16 R96, R144, R40, R12 ;  /* 0x000000289060723c */ /* 0x000fe2000004180c */
[----:B------:R-:W-:Y:S07]  /*1f00*/  LDSM.16.M88.4 R40, [R220+0xa900] ;  /* 0x00a90000dc28783b */ /* 0x000fee0000000200 */
[C---:B------:R-:W-:Y:S01]  /*1f10*/  HMMA.16816.F32.BF16 R28, R140.reuse, R56, RZ ;  /* 0x000000388c1c723c */ /* 0x040fe200000418ff */
[----:B------:R-:W-:Y:S07]  /*1f20*/  LDSM.16.M88.4 R56, [R227+0x3800] ;  /* 0x00380000e338783b */ /* 0x000fee0000000200 */
[----:B------:R-:W-:Y:S08]  /*1f30*/  HMMA.16816.F32.BF16 R12, R140, R64, RZ ;  /* 0x000000408c0c723c */ /* 0x000ff000000418ff */
[C---:B-1----:R-:W-:Y:S07]  /*1f40*/  HMMA.16816.F32.BF16 R92, R144.reuse, R34, R8 ;  /* 0x00000022905c723c */ /* 0x042fee0000041808 */
[----:B------:R-:W-:Y:S01]  /*1f50*/  IADD3 R10, P2, R6, UR10, RZ ;  /* 0x0000000a060a7c10 */ /* 0x000fe2000ff5e0ff */
[----:B------:R-:W-:Y:S01]  /*1f60*/  HMMA.16816.F32.BF16 R76, R144, R60, R28 ;  /* 0x0000003c904c723c */ /* 0x000fe2000004181c */
[----:B------:R-:W1:Y:S02]  /*1f70*/  LDSM.16.M88.4 R28, [R220+0xb100] ;  /* 0x00b10000dc1c783b */ /* 0x000e640000000200 */
[----:B------:R-:W-:-:S02]  /*1f80*/  IADD3.X R11, R7, UR14, RZ, P2, !PT ;  /* 0x0000000e070b7c10 */ /* 0x000fc400097fe4ff */
[----:B------:R-:W-:-:S03]  /*1f90*/  ISETP.LT.OR P2, PT, R0, 0x1, P4 ;  /* 0x000000010000780c */ /* 0x000fc60002741670 */
[C---:B------:R-:W-:Y:S01]  /*1fa0*/  HMMA.16816.F32.BF16 R84, R144.reuse, R32, R12 ;  /* 0x000000209054723c */ /* 0x040fe2000004180c */
[----:B------:R-:W2:Y:S06]  /*1fb0*/  LDSM.16.M88.4 R32, [R220+0xb900] ;  /* 0x00b90000dc20783b */ /* 0x000eac0000000200 */
[----:B------:R-:W-:Y:S01]  /*1fc0*/  IADD3 R12, P1, P0, R5, 0x80, R6 ;  /* 0x00000080050c7810 */ /* 0x000fe2000783e006 */
[----:B------:R-:W-:Y:S01]  /*1fd0*/  HMMA.16816.F32.BF16 R116, R144, R52, R44 ;  /* 0x000000349074723c */ /* 0x000fe2000004182c */
[----:B------:R-:W-:Y:S02]  /*1fe0*/  LDSM.16.M88.4 R44, [R227+0x3000] ;  /* 0x00300000e32c783b */ /* 0x000fe40000000200 */
[----:B------:R-:W-:-:S02]  /*1ff0*/  IADD3.X R13, RZ, UR14, R7, P1, P0 ;  /* 0x0000000eff0d7c10 */ /* 0x000fc40008fe0407 */
[----:B------:R-:W-:Y:S02]  /*2000*/  IADD3 R8, P0, R10, UR10, RZ ;  /* 0x0000000a0a087c10 */ /* 0x000fe4000ff1e0ff */
[----:B------:R-:W-:Y:S01]  /*2010*/  ISETP.LT.OR P1, PT, R0, 0x21, P5 ;  /* 0x000000210000780c */ /* 0x000fe20002f21670 */
[C---:B------:R-:W-:Y:S01]  /*2020*/  HMMA.16816.F32.BF16 R104, R144.reuse, R50, R24 ;  /* 0x000000329068723c */ /* 0x040fe20000041818 */
[----:B------:R-:W3:Y:S01]  /*2030*/  LDSM.16.M88.4 R48, [R227+0x2800] ;  /* 0x00280000e330783b */ /* 0x000ee20000000200 */
[C---:B------:R-:W-:Y:S02]  /*2040*/  IADD3.X R9, R11.reuse, UR14, RZ, P0, !PT ;  /* 0x0000000e0b097c10 */ /* 0x040fe400087fe4ff */
[----:B------:R-:W-:Y:S01]  /*2050*/  IADD3 R16, P0, R10, UR16, RZ ;  /* 0x000000100a107c10 */ /* 0x000fe2000ff1e0ff */
[----:B------:R-:W-:Y:S01]  /*2060*/  @!PT LDS RZ, [RZ] ;  /* 0x00000000fffff984 */ /* 0x000fe20000000800 */
[----:B------:R-:W-:Y:S01]  /*2070*/  @!PT LDS RZ, [RZ] ;  /* 0x00000000fffff984 */ /* 0x000fe20000000800 */
[----:B------:R-:W-:Y:S01]  /*2080*/  @!PT LDS RZ, [RZ] ;  /* 0x00000000fffff984 */ /* 0x000fe20000000800 */
[----:B------:R4:W-:Y:S01]  /*2090*/  LDGSTS.E.BYPASS.LTC128B.128 [R243+0x100], [R6.64], !P6 ;  /* 0x0010000006f37fae */ /* 0x0009e2000f101d52 */
[C---:B------:R-:W-:Y:S02]  /*20a0*/  ISETP.LT.OR P6, PT, R0.reuse, 0x21, P4 ;  /* 0x000000210000780c */ /* 0x040fe400027c1670 */
[----:B------:R-:W-:Y:S01]  /*20b0*/  IADD3.X R17, R11, UR15, RZ, P0, !PT ;  /* 0x0000000f0b117c10 */ /* 0x000fe200087fe4ff */
[----:B------:R4:W-:Y:S01]  /*20c0*/  LDGSTS.E.BYPASS.LTC128B.128 [R243+0x4100], [R6.64+0x80], !P2 ;  /* 0x0410008006f37fae */ /* 0x0009e2000d101d52 */
[----:B------:R-:W-:Y:S01]  /*20d0*/  ISETP.LT.OR P2, PT, R0, 0x41, P5 ;  /* 0x000000410000780c */ /* 0x000fe20002f41670 */
[----:B------:R-:W-:Y:S01]  /*20e0*/  HMMA.16816.F32.BF16 R108, R144, R54, R36 ;  /* 0x00000036906c723c */ /* 0x000fe20000041824 */
[----:B------:R-:W-:Y:S01]  /*20f0*/  IADD3 R14, P0, R8, UR10, RZ ;  /* 0x0000000a080e7c10 */ /* 0x000fe2000ff1e0ff */
[----:B------:R2:W-:Y:S01]  /*2100*/  LDGSTS.E.BYPASS.LTC128B.128 [R243+0x1100], [R10.64], !P1 ;  /* 0x011000000af37fae */ /* 0x0005e2000c901d52 */
[----:B------:R-:W-:-:S02]  /*2110*/  LOP3.LUT P1, RZ, R22, 0x4, RZ, 0xc0, !PT ;  /* 0x0000000416ff7812 */ /* 0x000fc4000782c0ff */
[----:B------:R-:W-:-:S03]  /*2120*/  IADD3.X R15, R9, UR14, RZ, P0, !PT ;  /* 0x0000000e090f7c10 */ /* 0x000fc600087fe4ff */
[----:B------:R5:W-:Y:S01]  /*2130*/  LDGSTS.E.BYPASS.LTC128B.128 [R243+0x5100], [R12.64], !P6 ;  /* 0x051000000cf37fae */ /* 0x000be2000f101d52 */
[C---:B------:R-:W-:Y:S01]  /*2140*/  ISETP.LT.OR P6, PT, R0.reuse, 0x41, P4 ;  /* 0x000000410000780c */ /* 0x040fe200027c1670 */
[----:B-1----:R-:W-:Y:S02]  /*2150*/  HMMA.16816.F32.BF16 R36, R140, R28, RZ ;  /* 0x0000001c8c24723c */ /* 0x002fe400000418ff */
[----:B------:R2:W-:Y:S01]  /*2160*/  LDGSTS.E.BYPASS.LTC128B.128 [R243+0x2100], [R8.64], !P2 ;  /* 0x0210000008f37fae */ /* 0x0005e2000d101d52 */
[----:B------:R-:W-:-:S05]  /*2170*/  ISETP.LT.OR P2, PT, R0, 0x61, P4 ;  /* 0x000000610000780c */ /* 0x000fca0002741670 */
[----:B------:R-:W-:Y:S04]  /*2180*/  HMMA.16816.F32.BF16 R20, R140, R30, RZ ;  /* 0x0000001e8c14723c */ /* 0x000fe800000418ff */
[----:B------:R1:W-:Y:S01]  /*2190*/  LDGSTS.E.BYPASS.LTC128B.128 [R243+0x6100], [R16.64], !P6 ;  /* 0x0610000010f37fae */ /* 0x0003e2000f101d52 */
[----:B----4-:R-:W-:-:S03]  /*21a0*/  IADD3 R6, P0, R8, UR16, RZ ;  /* 0x0000001008067c10 */ /* 0x010fc6000ff1e0ff */
[----:B------:R-:W-:Y:S01]  /*21b0*/  HMMA.16816.F32.BF16 R24, R140, R40, RZ ;  /* 0x000000288c18723c */ /* 0x000fe200000418ff */
[----:B------:R-:W-:Y:S02]  /*21c0*/  IADD3.X R7, R9, UR15, RZ, P0, !PT ;  /* 0x0000000f09077c10 */ /* 0x000fe400087fe4ff */
[----:B------:R-:W-:Y:S01]  /*21d0*/  ISETP.LT.OR P0, PT, R0, 0x61, P5 ;  /* 0x000000610000780c */ /* 0x000fe20002f01670 */
[----:B------:R-:W-:-:S04]  /*21e0*/  IMAD.MOV.U32 R0, RZ, RZ, 0x40 ;  /* 0x00000040ff007424 */ /* 0x000fc800078e00ff */
[----:B------:R-:W-:Y:S01]  /*21f0*/  HMMA.16816.F32.BF16 R40, R140, R42, RZ ;  /* 0x0000002a8c28723c */ /* 0x000fe200000418ff */
[----:B------:R-:W-:-:S05]  /*2200*/  SEL R0, R0, 0xffffffc0, !P1 ;  /* 0xffffffc000007807 */ /* 0x000fca0004800000 */
[----:B------:R-:W-:Y:S02]  /*2210*/  IMAD.IADD R226, R220, 0x1, R0 ;  /* 0x00000001dce27824 */ /* 0x000fe400078e0200 */
[----:B--2---:R-:W-:Y:S01]  /*2220*/  HMMA.16816.F32.BF16 R8, R140, R34, RZ ;  /* 0x000000228c08723c */ /* 0x004fe200000418ff */
[----:B------:R5:W-:Y:S01]  /*2230*/  LDGSTS.E.BYPASS.LTC128B.128 [R243+0x3100], [R14.64], !P0 ;  /* 0x031000000ef37fae */ /* 0x000be2000c101d52 */
[----:B------:R-:W-:Y:S01]  /*2240*/  IMAD.IADD R223, R0, 0x1, R227 ;  /* 0x0000000100df7824 */ /* 0x000fe200078e02e3 */
[----:B------:R-:W-:Y:S02]  /*2250*/  PLOP3.LUT P0, PT, PT, PT, UP0, 0x80, 0x0 ;  /* 0x000000000000781c */ /* 0x000fe40003f0f008 */
[----:B------:R2:W-:Y:S03]  /*2260*/  LDGSTS.E.BYPASS.LTC128B.128 [R243+0x7100], [R6.64], !P2 ;  /* 0x0710000006f37fae */ /* 0x0005e6000d101d52 */
[C---:B---3--:R-:W-:Y:S01]  /*2270*/  HMMA.16816.F32.BF16 R88, R144.reuse, R48, R24 ;  /* 0x000000309058723c */ /* 0x048fe20000041818 */
[----:B------:R-:W3:Y:S04]  /*2280*/  LDSM.16.M88.4 R28, [R226+0x8900] ;  /* 0x00890000e21c783b */ /* 0x000ee80000000200 */
[----:B------:R-:W4:Y:S03]  /*2290*/  LDSM.16.M88.4 R24, [R226+0x8100] ;  /* 0x00810000e218783b */ /* 0x000f260000000200 */
[C---:B------:R-:W-:Y:S01]  /*22a0*/  HMMA.16816.F32.BF16 R72, R144.reuse, R50, R40 ;  /* 0x000000329048723c */ /* 0x040fe20000041828 */
[----:B-1----:R-:W-:Y:S04]  /*22b0*/  LDSM.16.M88.4 R16, [R226+0x9900] ;  /* 0x00990000e210783b */ /* 0x002fe80000000200 */
[----:B------:R-:W-:Y:S03]  /*22c0*/  LDSM.16.M88.4 R164, [R226+0xc100] ;  /* 0x00c10000e2a4783b */ /* 0x000fe60000000200 */
[----:B------:R-:W-:Y:S01]  /*22d0*/  HMMA.16816.F32.BF16 R64, R144, R46, R20 ;  /* 0x0000002e9040723c */ /* 0x000fe20000041814 */
[----:B------:R-:W-:Y:S04]  /*22e0*/  LDSM.16.M88.4 R20, [R226+0xb100] ;  /* 0x00b10000e214783b */ /* 0x000fe80000000200 */
[----:B------:R-:W0:Y:S03]  /*22f0*/  LDGDEPBAR ;  /* 0x00000000000079af */ /* 0x000e260000000000 */
[----:B-----5:R-:W-:Y:S01]  /*2300*/  HMMA.16816.F32.BF16 R12, R140, R32, RZ ;  /* 0x000000208c0c723c */ /* 0x020fe200000418ff */
[----:B------:R-:W1:Y:S07]  /*2310*/  LDSM.16.M88.4 R32, [R226+0x9100] ;  /* 0x00910000e220783b */ /* 0x000e6e0000000200 */
[----:B------:R-:W-:Y:S08]  /*2320*/  HMMA.16816.F32.BF16 R68, R144, R44, R36 ;  /* 0x0000002c9044723c */ /* 0x000ff00000041824 */
[----:B---3--:R-:W-:Y:S08]  /*2330*/  HMMA.16816.F32.BF16 R48, R172, R28, R112 ;  /* 0x0000001cac30723c */ /* 0x008ff00000041870 */
[C---:B------:R-:W-:Y:S01]  /*2340*/  HMMA.16816.F32.BF16 R60, R144.reuse, R56, R12 ;  /* 0x00000038903c723c */ /* 0x040fe2000004180c */
[----:B------:R-:W-:Y:S07]  /*2350*/  LDSM.16.M88.4 R12, [R226+0xa900] ;  /* 0x00a90000e20c783b */ /* 0x000fee0000000200 */
[----:B------:R-:W-:Y:S01]  /*2360*/  HMMA.16816.F32.BF16 R56, R144, R58, R8 ;  /* 0x0000003a9038723c */ /* 0x000fe20000041808 */
[----:B------:R-:W3:Y:S07]  /*2370*/  LDSM.16.M88.4 R8, [R226+0xa100] ;  /* 0x00a10000e208783b */ /* 0x000eee0000000200 */
[C---:B------:R-:W-:Y:S01]  /*2380*/  HMMA.16816.F32.BF16 R40, R172.reuse, R30, R104 ;  /* 0x0000001eac28723c */ /* 0x040fe20000041868 */
[----:B------:R-:W5:Y:S07]  /*2390*/  LDSM.16.M88.4 R28, [R226+0xb900] ;  /* 0x00b90000e21c783b */ /* 0x000f6e0000000200 */
[C---:B----4-:R-:W-:Y:S08]  /*23a0*/  HMMA.16816.F32.BF16 R52, R172.reuse, R24, R116 ;  /* 0x00000018ac34723c */ /* 0x050ff00000041874 */
[C---:B------:R-:W-:Y:S01]  /*23b0*/  HMMA.16816.F32.BF16 R44, R172.reuse, R26, R108 ;  /* 0x0000001aac2c723c */ /* 0x040fe2000004186c */
[----:B------:R-:W4:Y:S07]  /*23c0*/  LDSM.16.M88.4 R24, [R223] ;  /* 0x00000000df18783b */ /* 0x000f2e0000000200 */
[C---:B-1----:R-:W-:Y:S08]  /*23d0*/  HMMA.16816.F32.BF16 R36, R172.reuse, R32, R96 ;  /* 0x00000020ac24723c */ /* 0x042ff00000041860 */
[C---:B------:R-:W-:Y:S08]  /*23e0*/  HMMA.16816.F32.BF16 R32, R172.reuse, R34, R100 ;  /* 0x00000022ac20723c */ /* 0x040ff00000041864 */
[C---:B---3--:R-:W-:Y:S08]  /*23f0*/  HMMA.16816.F32.BF16 R84, R172.reuse, R8, R84 ;  /* 0x00000008ac54723c */ /* 0x048ff00000041854 */
[C---:B------:R-:W-:Y:S01]  /*2400*/  HMMA.16816.F32.BF16 R92, R172.reuse, R10, R92 ;  /* 0x0000000aac5c723c */ /* 0x040fe2000004185c */
[----:B------:R-:W1:Y:S07]  /*2410*/  LDSM.16.M88.4 R8, [R223+0x800] ;  /* 0x00080000df08783b */ /* 0x000e6e0000000200 */
[C---:B------:R-:W-:Y:S08]  /*2420*/  HMMA.16816.F32.BF16 R76, R172.reuse, R16, R76 ;  /* 0x00000010ac4c723c */ /* 0x040ff0000004184c */
[C---:B------:R-:W-:Y:S01]  /*2430*/  HMMA.16816.F32.BF16 R80, R172.reuse, R18, R80 ;  /* 0x00000012ac50723c */ /* 0x040fe20000041850 */
[----:B------:R-:W3:Y:S07]  /*2440*/  LDSM.16.M88.4 R16, [R223+0x1000] ;  /* 0x00100000df10783b */ /* 0x000eee0000000200 */
[C---:B------:R-:W-:Y:S08]  /*2450*/  HMMA.16816.F32.BF16 R96, R172.reuse, R12, R88 ;  /* 0x0000000cac60723c */ /* 0x040ff00000041858 */
[C---:B------:R-:W-:Y:S01]  /*2460*/  HMMA.16816.F32.BF16 R108, R172.reuse, R14, R72 ;  /* 0x0000000eac6c723c */ /* 0x040fe20000041848 */
[----:B------:R-:W-:Y:S07]  /*2470*/  LDSM.16.M88.4 R12, [R223+0x3000] ;  /* 0x00300000df0c783b */ /* 0x000fee0000000200 */
[C---:B------:R-:W-:Y:S08]  /*2480*/  HMMA.16816.F32.BF16 R100, R172.reuse, R20, R68 ;  /* 0x00000014ac64723c */ /* 0x040ff00000041844 */
[C---:B------:R-:W-:Y:S01]  /*2490*/  HMMA.16816.F32.BF16 R88, R172.reuse, R22, R64 ;  /* 0x00000016ac58723c */ /* 0x040fe20000041840 */
[----:B------:R-:W2:Y:S07]  /*24a0*/  LDSM.16.M88.4 R20, [R223+0x1800] ;  /* 0x00180000df14783b */ /* 0x000eae0000000200 */
[C---:B-----5:R-:W-:Y:S08]  /*24b0*/  HMMA.16816.F32.BF16 R72, R172.reuse, R28, R60 ;  /* 0x0000001cac48723c */ /* 0x060ff0000004183c */
[----:B------:R-:W-:Y:S01]  /*24c0*/  HMMA.16816.F32.BF16 R68, R172, R30, R56 ;  /* 0x0000001eac44723c */ /* 0x000fe20000041838 */
[----:B------:R-:W5:Y:S07]  /*24d0*/  LDSM.16.M88.4 R28, [R223+0x2000] ;  /* 0x00200000df1c783b */ /* 0x000f6e0000000200 */
[C---:B----4-:R-:W-:Y:S08]  /*24e0*/  HMMA.16816.F32.BF16 R64, R176.reuse, R24, R52 ;  /* 0x00000018b040723c */ /* 0x050ff00000041834 */
[C---:B-1----:R-:W-:Y:S08]  /*24f0*/  HMMA.16816.F32.BF16 R56, R176.reuse, R8, R48 ;  /* 0x00000008b038723c */ /* 0x042ff00000041830 */
[C---:B------:R-:W-:Y:S01]  /*2500*/  HMMA.16816.F32.BF16 R60, R176.reuse, R26, R44 ;  /* 0x0000001ab03c723c */ /* 0x040fe2000004182c */
[----:B------:R-:W1:Y:S07]  /*2510*/  LDSM.16.M88.4 R24, [R223+0x2800] ;  /* 0x00280000df18783b */ /* 0x000e6e0000000200 */
[C---:B------:R-:W-:Y:S01]  /*2520*/  HMMA.16816.F32.BF16 R52, R176.reuse, R10, R40 ;  /* 0x0000000ab034723c */ /* 0x040fe20000041828 */
[----:B------:R-:W4:Y:S07]  /*2530*/  LDSM.16.M88.4 R8, [R223+0x3800] ;  /* 0x00380000df08783b */ /* 0x000f2e0000000200 */
[C---:B---3--:R-:W-:Y:S08]  /*2540*/  HMMA.16816.F32.BF16 R48, R176.reuse, R16, R36 ;  /* 0x00000010b030723c */ /* 0x048ff00000041824 */
[C---:B------:R-:W-:Y:S01]  /*2550*/  HMMA.16816.F32.BF16 R44, R176.reuse, R18, R32 ;  /* 0x00000012b02c723c */ /* 0x040fe20000041820 */
[----:B------:R-:W-:Y:S07]  /*2560*/  LDSM.16.M88.4 R16, [R220+0xd900] ;  /* 0x00d90000dc10783b */ /* 0x000fee0000000200 */
[C---:B--2---:R-:W-:Y:S01]  /*2570*/  HMMA.16816.F32.BF16 R40, R176.reuse, R20, R76 ;  /* 0x00000014b028723c */ /* 0x044fe2000004184c */
[----:B------:R-:W-:Y:S07]  /*2580*/  LDSM.16.M88.4 R76, [R227+0x4800] ;  /* 0x00480000e34c783b */ /* 0x000fee0000000200 */
[C---:B------:R-:W-:Y:S01]  /*2590*/  HMMA.16816.F32.BF16 R36, R176.reuse, R22, R80 ;  /* 0x00000016b024723c */ /* 0x040fe20000041850 */
[----:B------:R-:W2:Y:S07]  /*25a0*/  LDSM.16.M88.4 R20, [R220+0xc100] ;  /* 0x00c10000dc14783b */ /* 0x000eae0000000200 */
[C---:B-----5:R-:W-:Y:S08]  /*25b0*/  HMMA.16816.F32.BF16 R32, R176.reuse, R28, R84 ;  /* 0x0000001cb020723c */ /* 0x060ff00000041854 */
[C---:B------:R-:W-:Y:S01]  /*25c0*/  HMMA.16816.F32.BF16 R92, R176.reuse, R30, R92 ;  /* 0x0000001eb05c723c */ /* 0x040fe2000004185c */
[----:B------:R-:W3:Y:S07]  /*25d0*/  LDSM.16.M88.4 R28, [R220+0xc900] ;  /* 0x00c90000dc1c783b */ /* 0x000eee0000000200 */
[C---:B------:R-:W-:Y:S08]  /*25e0*/  HMMA.16816.F32.BF16 R136, R176.reuse, R12, R100 ;  /* 0x0000000cb088723c */ /* 0x040ff00000041864 */
[C---:B------:R-:W-:Y:S01]  /*25f0*/  HMMA.16816.F32.BF16 R132, R176.reuse, R14, R88 ;  /* 0x0000000eb084723c */ /* 0x040fe20000041858 */
[----:B------:R-:W5:Y:S07]  /*2600*/  LDSM.16.M88.4 R12, [R220+0xe100] ;  /* 0x00e10000dc0c783b */ /* 0x000f6e0000000200 */
[C---:B-1----:R-:W-:Y:S08]  /*2610*/  HMMA.16816.F32.BF16 R96, R176.reuse, R24, R96 ;  /* 0x00000018b060723c */ /* 0x042ff00000041860 */
[C---:B------:R-:W-:Y:S01]  /*2620*/  HMMA.16816.F32.BF16 R108, R176.reuse, R26, R108 ;  /* 0x0000001ab06c723c */ /* 0x040fe2000004186c */
[----:B------:R-:W1:Y:S07]  /*2630*/  LDSM.16.M88.4 R24, [R220+0xd100] ;  /* 0x00d10000dc18783b */ /* 0x000e6e0000000200 */
[C---:B----4-:R-:W-:Y:S01]  /*2640*/  HMMA.16816.F32.BF16 R128, R176.reuse, R8, R72 ;  /* 0x00000008b080723c */ /* 0x050fe20000041848 */
[----:B------:R-:W-:Y:S07]  /*2650*/  LDSM.16.M88.4 R72, [R227+0x5000] ;  /* 0x00500000e348783b */ /* 0x000fee0000000200 */
[----:B------:R-:W-:Y:S01]  /*2660*/  HMMA.16816.F32.BF16 R124, R176, R10, R68 ;  /* 0x0000000ab07c723c */ /* 0x000fe20000041844 */
[----:B------:R-:W4:Y:S04]  /*2670*/  LDSM.16.M88.4 R8, [R220+0xe900] ;  /* 0x00e90000dc08783b */ /* 0x000f280000000200 */
[----:B------:R-:W-:Y:S03]  /*2680*/  LDSM.16.M88.4 R68, [R227+0x5800] ;  /* 0x00580000e344783b */ /* 0x000fe60000000200 */
[C---:B--2---:R-:W-:Y:S01]  /*2690*/  HMMA.16816.F32.BF16 R116, R180.reuse, R22, R60 ;  /* 0x00000016b474723c */ /* 0x044fe2000004183c */
[----:B------:R-:W2:Y:S07]  /*26a0*/  LDSM.16.M88.4 R60, [R220+0xf100] ;  /* 0x00f10000dc3c783b */ /* 0x000eae0000000200 */
[C---:B---3--:R-:W-:Y:S01]  /*26b0*/  HMMA.16816.F32.BF16 R104, R180.reuse, R30, R52 ;  /* 0x0000001eb468723c */ /* 0x048fe20000041834 */
[----:B------:R-:W3:Y:S07]  /*26c0*/  LDSM.16.M88.4 R52, [R220+0xf900] ;  /* 0x00f90000dc34783b */ /* 0x000eee0000000200 */
[C---:B------:R-:W-:Y:S01]  /*26d0*/  HMMA.16816.F32.BF16 R112, R180.reuse, R28, R56 ;  /* 0x0000001cb470723c */ /* 0x040fe20000041838 */
[----:B------:R-:W2:Y:S04]  /*26e0*/  LDSM.16.M88.4 R56, [R227+0x4000] ;  /* 0x00400000e338783b */ /* 0x000ea80000000200 */
[----:B------:R-:W-:Y:S03]  /*26f0*/  LDSM.16.M88.4 R28, [R227+0x7800] ;  /* 0x00780000e31c783b */ /* 0x000fe60000000200 */
[C---:B------:R-:W-:Y:S08]  /*2700*/  HMMA.16816.F32.BF16 R120, R180.reuse, R20, R64 ;  /* 0x00000014b478723c */ /* 0x040ff00000041840 */
[C---:B-----5:R-:W-:Y:S01]  /*2710*/  HMMA.16816.F32.BF16 R64, R180.reuse, R12, R32 ;  /* 0x0000000cb440723c */ /* 0x060fe20000041820 */
[----:B------:R-:W5:Y:S07]  /*2720*/  LDSM.16.M88.4 R32, [R227+0x7000] ;  /* 0x00700000e320783b */ /* 0x000f6e0000000200 */
[C---:B------:R-:W-:Y:S01]  /*2730*/  HMMA.16816.F32.BF16 R80, R180.reuse, R18, R36 ;  /* 0x00000012b450723c */ /* 0x040fe20000041824 */
[----:B------:R-:W2:Y:S07]  /*2740*/  LDSM.16.M88.4 R36, [R227+0x6800] ;  /* 0x00680000e324783b */ /* 0x000eae0000000200 */
[C---:B-1----:R-:W-:Y:S08]  /*2750*/  HMMA.16816.F32.BF16 R100, R180.reuse, R24, R48 ;  /* 0x00000018b464723c */ /* 0x042ff00000041830 */
[C---:B------:R-:W-:Y:S01]  /*2760*/  HMMA.16816.F32.BF16 R88, R180.reuse, R26, R44 ;  /* 0x0000001ab458723c */ /* 0x040fe2000004182c */
[----:B------:R-:W1:Y:S07]  /*2770*/  LDSM.16.M88.4 R44, [R227+0x6000] ;  /* 0x00600000e32c783b */ /* 0x000e6e0000000200 */
[C---:B------:R-:W-:Y:S08]  /*2780*/  HMMA.16816.F32.BF16 R84, R180.reuse, R16, R40 ;  /* 0x00000010b454723c */ /* 0x040ff00000041828 */
[C---:B------:R-:W-:Y:S08]  /*2790*/  HMMA.16816.F32.BF16 R48, R180.reuse, R14, R92 ;  /* 0x0000000eb430723c */ /* 0x040ff0000004185c */
[C---:B----4-:R-:W-:Y:S01]  /*27a0*/  HMMA.16816.F32.BF16 R40, R180.reuse, R8, R96 ;  /* 0x00000008b428723c */ /* 0x050fe20000041860 */
[----:B------:R-:W-:Y:S07]  /*27b0*/  LDSM.16.M88.4 R96, [R223+0x4000] ;  /* 0x00400000df60783b */ /* 0x000fee0000000200 */
[C---:B------:R-:W-:Y:S08]  /*27c0*/  HMMA.16816.F32.BF16 R24, R180.reuse, R10, R108 ;  /* 0x0000000ab418723c */ /* 0x040ff0000004186c */
[C---:B--2---:R-:W-:Y:S08]  /*27d0*/  HMMA.16816.F32.BF16 R16, R180.reuse, R62, R132 ;  /* 0x0000003eb410723c */ /* 0x044ff00000041884 */
[C---:B---3--:R-:W-:Y:S08]  /*27e0*/  HMMA.16816.F32.BF16 R12, R180.reuse, R52, R128 ;  /* 0x00000034b40c723c */ /* 0x048ff00000041880 */
[C---:B------:R-:W-:Y:S08]  /*27f0*/  HMMA.16816.F32.BF16 R8, R180.reuse, R54, R124 ;  /* 0x00000036b408723c */ /* 0x040ff0000004187c */
[----:B------:R-:W-:Y:S01]  /*2800*/  HMMA.16816.F32.BF16 R20, R180, R60, R136 ;  /* 0x0000003cb414723c */ /* 0x000fe20000041888 */
[----:B------:R-:W2:Y:S07]  /*2810*/  LDSM.16.M88.4 R60, [R226+0xc900] ;  /* 0x00c90000e23c783b */ /* 0x000eae0000000200 */
[C---:B------:R-:W-:Y:S08]  /*2820*/  HMMA.16816.F32.BF16 R52, R184.reuse, R56, R120 ;  /* 0x00000038b834723c */ /* 0x040ff00000041878 */
[C---:B------:R-:W-:Y:S01]  /*2830*/  HMMA.16816.F32.BF16 R56, R184.reuse, R58, R116 ;  /* 0x0000003ab838723c */ /* 0x040fe20000041874 */
[----:B------:R-:W3:Y:S07]  /*2840*/  LDSM.16.M88.4 R116, [R226+0xd100] ;  /* 0x00d10000e274783b */ /* 0x000eee0000000200 */
[C---:B------:R-:W-:Y:S08]  /*2850*/  HMMA.16816.F32.BF16 R132, R184.reuse, R76, R112 ;  /* 0x0000004cb884723c */ /* 0x040ff00000041870 */
[C---:B------:R-:W-:Y:S08]  /*2860*/  HMMA.16816.F32.BF16 R128, R184.reuse, R72, R100 ;  /* 0x00000048b880723c */ /* 0x040ff00000041864 */
[C---:B-----5:R-:W-:Y:S01]  /*2870*/  HMMA.16816.F32.BF16 R112, R184.reuse, R34, R16 ;  /* 0x00000022b870723c */ /* 0x060fe20000041810 */
[----:B------:R-:W4:Y:S07]  /*2880*/  LDSM.16.M88.4 R16, [R226+0xd900] ;  /* 0x00d90000e210783b */ /* 0x000f2e0000000200 */
[C---:B------:R-:W-:Y:S01]  /*2890*/  HMMA.16816.F32.BF16 R108, R184.reuse, R28, R12 ;  /* 0x0000001cb86c723c */ /* 0x040fe2000004180c */
[----:B------:R-:W5:Y:S07]  /*28a0*/  LDSM.16.M88.4 R12, [R226+0xe100] ;  /* 0x00e10000e20c783b */ /* 0x000f6e0000000200 */
[C---:B------:R-:W-:Y:S01]  /*28b0*/  HMMA.16816.F32.BF16 R100, R184.reuse, R30, R8 ;  /* 0x0000001eb864723c */ /* 0x040fe20000041808 */
[----:B------:R-:W1:Y:S07]  /*28c0*/  LDSM.16.M88.4 R8, [R226+0xe900] ;  /* 0x00e90000e208783b */ /* 0x000e6e0000000200 */
[C---:B------:R-:W-:Y:S08]  /*28d0*/  HMMA.16816.F32.BF16 R104, R184.reuse, R78, R104 ;  /* 0x0000004eb868723c */ /* 0x040ff00000041868 */
[C---:B------:R-:W-:Y:S01]  /*28e0*/  HMMA.16816.F32.BF16 R160, R184.reuse, R74, R88 ;  /* 0x0000004ab8a0723c */ /* 0x040fe20000041858 */
[----:B------:R-:W-:Y:S04]  /*28f0*/  LDSM.16.M88.4 R88, [R223+0x4800] ;  /* 0x00480000df58783b */ /* 0x000fe80000000200 */
[----:B------:R-:W-:Y:S03]  /*2900*/  LDSM.16.M88.4 R72, [R223+0x5000] ;  /* 0x00500000df48783b */ /* 0x000fe60000000200 */
[C---:B------:R-:W-:Y:S01]  /*2910*/  HMMA.16816.F32.BF16 R152, R184.reuse, R70, R80 ;  /* 0x00000046b898723c */ /* 0x040fe20000041850 */
[----:B------:R-:W-:Y:S07]  /*2920*/  LDSM.16.M88.4 R80, [R226+0xf900] ;  /* 0x00f90000e250783b */ /* 0x000fee0000000200 */
[C---:B------:R-:W-:Y:S01]  /*2930*/  HMMA.16816.F32.BF16 R120, R184.reuse, R38, R24 ;  /* 0x00000026b878723c */ /* 0x040fe20000041818 */
[----:B------:R-:W2:Y:S07]  /*2940*/  LDSM.16.M88.4 R24, [R226+0xf100] ;  /* 0x00f10000e218783b */ /* 0x000eae0000000200 */
[C---:B------:R-:W-:Y:S01]  /*2950*/  HMMA.16816.F32.BF16 R156, R184.reuse, R68, R84 ;  /* 0x00000044b89c723c */ /* 0x040fe20000041854 */
[----:B------:R-:W2:Y:S07]  /*2960*/  LDSM.16.M88.4 R68, [R223+0x5800] ;  /* 0x00580000df44783b */ /* 0x000eae0000000200 */
[C---:B-1----:R-:W-:Y:S01]  /*2970*/  HMMA.16816.F32.BF16 R148, R184.reuse, R44, R64 ;  /* 0x0000002cb894723c */ /* 0x042fe20000041840 */
[----:B------:R-:W1:Y:S07]  /*2980*/  LDSM.16.M88.4 R64, [R223+0x6000] ;  /* 0x00600000df40783b */ /* 0x000e6e0000000200 */
[C---:B------:R-:W-:Y:S08]  /*2990*/  HMMA.16816.F32.BF16 R136, R184.reuse, R46, R48 ;  /* 0x0000002eb888723c */ /* 0x040ff00000041830 */
[C---:B------:R-:W-:Y:S08]  /*29a0*/  HMMA.16816.F32.BF16 R124, R184.reuse, R36, R40 ;  /* 0x00000024b87c723c */ /* 0x040ff00000041828 */
[----:B------:R-:W-:Y:S08]  /*29b0*/  HMMA.16816.F32.BF16 R20, R184, R32, R20 ;  /* 0x00000020b814723c */ /* 0x000ff00000041814 */
[C---:B------:R-:W-:Y:S08]  /*29c0*/  HMMA.16816.F32.BF16 R92, R192.reuse, R164, R52 ;  /* 0x000000a4c05c723c */ /* 0x040ff00000041834 */
[C---:B------:R-:W-:Y:S08]  /*29d0*/  HMMA.16816.F32.BF16 R84, R192.reuse, R166, R56 ;  /* 0x000000a6c054723c */ /* 0x040ff00000041838 */
[C---:B--2---:R-:W-:Y:S08]  /*29e0*/  HMMA.16816.F32.BF16 R76, R192.reuse, R60, R132 ;  /* 0x0000003cc04c723c */ /* 0x044ff00000041884 */
[C---:B------:R-:W-:Y:S01]  /*29f0*/  HMMA.16816.F32.BF16 R60, R192.reuse, R62, R104 ;  /* 0x0000003ec03c723c */ /* 0x040fe20000041868 */
[----:B------:R-:W2:Y:S07]  /*2a00*/  LDSM.16.M88.4 R104, [R223+0x6800] ;  /* 0x00680000df68783b */ /* 0x000eae0000000200 */
[C---:B---3--:R-:W-:Y:S01]  /*2a10*/  HMMA.16816.F32.BF16 R56, R192.reuse, R116, R128 ;  /* 0x00000074c038723c */ /* 0x048fe20000041880 */
[----:B------:R-:W3:Y:S07]  /*2a20*/  LDSM.16.M88.4 R128, [R223+0x7000] ;  /* 0x00700000df80783b */ /* 0x000eee0000000200 */
[----:B------:R-:W-:Y:S01]  /*2a30*/  HMMA.16816.F32.BF16 R52, R192, R118, R160 ;  /* 0x00000076c034723c */ /* 0x000fe200000418a0 */
[----:B------:R-:W1:Y:S01]  /*2a40*/  LDSM.16.M88.4 R116, [R223+0x7800] ;  /* 0x00780000df74783b */ /* 0x000e620000000200 */
[----:B------:R-:W-:-:S06]  /*2a50*/  DEPBAR.LE SB0, 0x0 ;  /* 0x000080000000791a */ /* 0x000fcc0000000000 */
[C---:B----4-:R-:W-:Y:S08]  /*2a60*/  HMMA.16816.F32.BF16 R48, R192.reuse, R16, R156 ;  /* 0x00000010c030723c */ /* 0x050ff0000004189c */
[C---:B------:R-:W-:Y:S08]  /*2a70*/  HMMA.16816.F32.BF16 R44, R192.reuse, R18, R152 ;  /* 0x00000012c02c723c */ /* 0x040ff00000041898 */
[C---:B-----5:R-:W-:Y:S08]  /*2a80*/  HMMA.16816.F32.BF16 R40, R192.reuse, R12, R148 ;  /* 0x0000000cc028723c */ /* 0x060ff00000041894 */
        /* <DEDUP_REMOVED lines=21> */
[C---:B------:R-:W-:Y:S08]  /*2be0*/  HMMA.16816.F32.BF16 R24, R208.reuse, R116, R12 ;  /* 0x00000074d018723c */ /* 0x040ff0000004180c */
[----:B------:R-:W-:Y:S01]  /*2bf0*/  HMMA.16816.F32.BF16 R44, R208, R118, R8 ;  /* 0x00000076d02c723c */ /* 0x000fe20000041808 */
[----:B------:R-:W-:Y:S06]  /*2c00*/  BAR.SYNC.DEFER_BLOCKING 0x0 ;  /* 0x0000000000007b1d */ /* 0x000fec0000010000 */
[----:B------:R-:W-:Y:S05]  /*2c10*/  @!P0 BRA `(.L_x_501) ;  /* 0x0000025000008947 */ /* 0x000fea0003800000 */
[----:B------:R-:W-:-:S04]  /*2c20*/  UIADD3 UR5, UR25, -0x2, URZ ;  /* 0xfffffffe19057890 */ /* 0x000fc8000fffe03f */
        /* <DEDUP_REMOVED lines=36> */
.L_x_501:
[----:B------:R-:W-:Y:S01]  /*2e70*/  FMUL.FTZ R0, R40, c[0x0][0x320] ;  /* 0x0000c80028007a20 */ /* 0x000fe20000410000 */
[----:B---3--:R-:W-:Y:S01]  /*2e80*/  LEA.HI R6, R190, R189, RZ, 0x2 ;  /* 0x000000bdbe067211 */ /* 0x008fe200078f10ff */
[----:B------:R-:W-:Y:S01]  /*2e90*/  FMUL.FTZ R5, R50, c[0x0][0x320] ;  /* 0x0000c80032057a20 */ /* 0x000fe20000410000 */
[----:B------:R-:W-:Y:S01]  /*2ea0*/  SHF.R.S32.HI R7, RZ, 0x1f, R171 ;  /* 0x0000001fff077819 */ /* 0x000fe200000114ab */
[----:B------:R1:W-:Y:S01]  /*2eb0*/  MUFU.TANH R160, R0 ;  /* 0x0000000000a07308 */ /* 0x0003e20000002400 */
[----:B------:R-:W-:Y:S01]  /*2ec0*/  FMUL.FTZ R8, R18, c[0x0][0x320] ;  /* 0x0000c80012087a20 */ /* 0x000fe20000410000 */
[----:B------:R-:W-:Y:S01]  /*2ed0*/  UMOV UR4, 0xffffff80 ;  /* 0xffffff8000047882 */ /* 0x000fe20000000000 */
[----:B------:R-:W-:Y:S01]  /*2ee0*/  LEA.HI R7, R7, R171, RZ, 0x3 ;  /* 0x000000ab07077211 */ /* 0x000fe200078f18ff */
[----:B------:R-:W-:Y:S01]  /*2ef0*/  UIMAD UR4, UR20, UR4, 0x1 ;  /* 0x00000001140474a4 */ /* 0x000fe2000f8e0204 */
[----:B------:R-:W-:Y:S01]  /*2f00*/  FMUL.FTZ R10, R19, c[0x0][0x320] ;  /* 0x0000c800130a7a20 */ /* 0x000fe20000410000 */
[----:B------:R-:W-:Y:S01]  /*2f10*/  UIADD3 UR25, UR25, -0x2, URZ ;  /* 0xfffffffe19197890 */ /* 0x000fe2000fffe03f */
[----:B------:R-:W-:Y:S01]  /*2f20*/  LOP3.LUT R7, R7, 0xffffff8, RZ, 0xc0, !PT ;  /* 0x0ffffff807077812 */ /* 0x000fe200078ec0ff */
[----:B------:R-:W-:Y:S01]  /*2f30*/  IMAD.SHL.U32 R221, R3, 0x2, RZ ;  /* 0x0000000203dd7824 */ /* 0x000fe200078e00ff */
[----:B------:R-:W0:Y:S03]  /*2f40*/  LDGDEPBAR ;  /* 0x00000000000079af */ /* 0x000e260000000000 */
[----:B------:R-:W-:-:S02]  /*2f50*/  IMAD.IADD R9, R171, 0x1, -R7 ;  /* 0x00000001ab097824 */ /* 0x000fc400078e0a07 */
[--C-:B------:R-:W-:Y:S02]  /*2f60*/  IMAD R222, R4, 0x2, R221.reuse ;  /* 0x0000000204de7824 */ /* 0x100fe400078e02dd */
[----:B-1----:R-:W-:Y:S02]  /*2f70*/  FMUL.FTZ R0, R92, c[0x0][0x320] ;  /* 0x0000c8005c007a20 */ /* 0x002fe40000410000 */
[C---:B------:R-:W-:Y:S02]  /*2f80*/  IMAD R225, R2.reuse, 0x2, R221 ;  /* 0x0000000202e17824 */ /* 0x040fe400078e02dd */
[----:B------:R1:W2:Y:S01]  /*2f90*/  MUFU.TANH R82, R0 ;  /* 0x0000000000527308 */ /* 0x0002a20000002400 */
[----:B------:R-:W-:Y:S02]  /*2fa0*/  IMAD R224, R2, 0x2, R222 ;  /* 0x0000000202e07824 */ /* 0x000fe400078e02de */
[----:B-1----:R-:W-:-:S05]  /*2fb0*/  FMUL.FTZ R0, R93, c[0x0][0x320] ;  /* 0x0000c8005d007a20 */ /* 0x002fca0000410000 */
[----:B------:R1:W3:Y:S02]  /*2fc0*/  MUFU.TANH R81, R0 ;  /* 0x0000000000517308 */ /* 0x0002e40000002400 */
[----:B-1----:R-:W-:-:S06]  /*2fd0*/  FMUL.FTZ R0, R84, c[0x0][0x320] ;  /* 0x0000c80054007a20 */ /* 0x002fcc0000410000 */
[----:B------:R1:W4:Y:S02]  /*2fe0*/  MUFU.TANH R80, R0 ;  /* 0x0000000000507308 */ /* 0x0003240000002400 */
[----:B-1----:R-:W-:-:S06]  /*2ff0*/  FMUL.FTZ R0, R85, c[0x0][0x320] ;  /* 0x0000c80055007a20 */ /* 0x002fcc0000410000 */
[----:B------:R1:W-:Y:S02]  /*3000*/  MUFU.TANH R11, R0 ;  /* 0x00000000000b7308 */ /* 0x0003e40000002400 */
[----:B-1----:R-:W-:-:S06]  /*3010*/  FMUL.FTZ R0, R76, c[0x0][0x320] ;  /* 0x0000c8004c007a20 */ /* 0x002fcc0000410000 */
[----:B------:R1:W5:Y:S02]  /*3020*/  MUFU.TANH R76, R0 ;  /* 0x00000000004c7308 */ /* 0x0003640000002400 */
[----:B-1----:R-:W-:-:S06]  /*3030*/  FMUL.FTZ R0, R77, c[0x0][0x320] ;  /* 0x0000c8004d007a20 */ /* 0x002fcc0000410000 */
[----:B------:R1:W1:Y:S02]  /*3040*/  MUFU.TANH R75, R0 ;  /* 0x00000000004b7308 */ /* 0x0002640000002400 */
[----:B-1----:R-:W-:-:S06]  /*3050*/  FMUL.FTZ R0, R60, c[0x0][0x320] ;  /* 0x0000c8003c007a20 */ /* 0x002fcc0000410000 */
[----:B------:R1:W1:Y:S02]  /*3060*/  MUFU.TANH R74, R0 ;  /* 0x00000000004a7308 */ /* 0x0002640000002400 */
[----:B-1----:R-:W-:-:S06]  /*3070*/  FMUL.FTZ R0, R61, c[0x0][0x320] ;  /* 0x0000c8003d007a20 */ /* 0x002fcc0000410000 */
[----:B------:R1:W-:Y:S02]  /*3080*/  MUFU.TANH R73, R0 ;  /* 0x0000000000497308 */ /* 0x0003e40000002400 */
[----:B-1----:R-:W-:-:S06]  /*3090*/  FMUL.FTZ R0, R56, c[0x0][0x320] ;  /* 0x0000c80038007a20 */ /* 0x002fcc0000410000 */
[----:B------:R1:W1:Y:S02]  /*30a0*/  MUFU.TANH R66, R0 ;  /* 0x0000000000427308 */ /* 0x0002640000002400 */
        /* <DEDUP_REMOVED lines=29> */
[----:B------:R1:W-:Y:S08]  /*3280*/  MUFU.TANH R20, R5 ;  /* 0x0000000500147308 */ /* 0x0003f00000002400 */
[----:B------:R2:W2:Y:S01]  /*3290*/  MUFU.TANH R49, R0 ;  /* 0x0000000000317308 */ /* 0x0004a20000002400 */
[----:B-1----:R-:W-:-:S05]  /*32a0*/  LOP3.LUT R5, R6, 0xfffffffc, RZ, 0xc0, !PT ;  /* 0xfffffffc06057812 */ /* 0x002fca00078ec0ff */
[----:B------:R-:W-:Y:S02]  /*32b0*/  IMAD.IADD R5, R189, 0x1, -R5 ;  /* 0x00000001bd057824 */ /* 0x000fe400078e0a05 */
[----:B--2---:R-:W-:-:S04]  /*32c0*/  FMUL.FTZ R0, R21, c[0x0][0x320] ;  /* 0x0000c80015007a20 */ /* 0x004fc80000410000 */
[----:B------:R1:W2:Y:S02]  /*32d0*/  MUFU.TANH R48, R0 ;  /* 0x0000000000307308 */ /* 0x0002a40000002400 */
        /* <DEDUP_REMOVED lines=15> */
[----:B------:R1:W-:Y:S02]  /*33d0*/  MUFU.TANH R156, R0 ;  /* 0x00000000009c7308 */ /* 0x0003e40000002400 */
        /* <DEDUP_REMOVED lines=15> */
[----:B------:R1:W-:Y:S08]  /*34d0*/  MUFU.TANH R34, R8 ;  /* 0x0000000800227308 */ /* 0x0003f00000002400 */
[----:B------:R2:W-:Y:S01]  /*34e0*/  MUFU.TANH R167, R0 ;  /* 0x0000000000a77308 */ /* 0x0005e20000002400 */
[----:B-1----:R-:W-:-:S04]  /*34f0*/  LEA.HI R8, R5, R5, RZ, 0x1 ;  /* 0x0000000505087211 */ /* 0x002fc800078f08ff */
[----:B------:R-:W-:Y:S01]  /*3500*/  LOP3.LUT R8, R8, 0x1ffffffe, RZ, 0xc0, !PT ;  /* 0x1ffffffe08087812 */ /* 0x000fe200078ec0ff */
[----:B--2---:R-:W-:-:S04]  /*3510*/  FMUL.FTZ R0, R35, c[0x0][0x320] ;  /* 0x0000c80023007a20 */ /* 0x004fc80000410000 */
        /* <DEDUP_REMOVED lines=12> */
[----:B------:R1:W2:Y:S02]  /*35e0*/  MUFU.TANH R13, R0 ;  /* 0x00000000000d7308 */ /* 0x0002a40000002400 */
[----:B-1----:R-:W-:-:S06]  /*35f0*/  FMUL.FTZ R0, R22, c[0x0][0x320] ;  /* 0x0000c80016007a20 */ /* 0x002fcc0000410000 */
[----:B------:R1:W-:Y:S02]  /*3600*/  MUFU.TANH R38, R0 ;  /* 0x0000000000267308 */ /* 0x0003e40000002400 */
[----:B-1----:R-:W-:-:S06]  /*3610*/  FMUL.FTZ R0, R23, c[0x0][0x320] ;  /* 0x0000c80017007a20 */ /* 0x002fcc0000410000 */
[----:B------:R-:W-:Y:S08]  /*3620*/  MUFU.TANH R23, R10 ;  /* 0x0000000a00177308 */ /* 0x000ff00000002400 */
[----:B------:R1:W-:Y:S02]  /*3630*/  MUFU.TANH R35, R0 ;  /* 0x0000000000237308 */ /* 0x0003e40000002400 */
[----:B-1----:R-:W-:-:S06]  /*3640*/  FMUL.FTZ R0, R87, c[0x0][0x320] ;  /* 0x0000c80057007a20 */ /* 0x002fcc0000410000 */
[----:B------:R1:W1:Y:S02]  /*3650*/  MUFU.TANH R14, R0 ;  /* 0x00000000000e7308 */ /* 0x0002640000002400 */
[----:B-1----:R-:W-:-:S05]  /*3660*/  LOP3.LUT R0, R188, 0xffffffe0, RZ, 0xc0, !PT ;  /* 0xffffffe0bc007812 */ /* 0x002fca00078ec0ff */
[----:B------:R-:W-:-:S05]  /*3670*/  IMAD.IADD R0, R189, 0x1, -R0 ;  /* 0x00000001bd007824 */ /* 0x000fca00078e0a00 */
[----:B------:R-:W-:-:S04]  /*3680*/  SHF.R.S32.HI R6, RZ, 0x1f, R0 ;  /* 0x0000001fff067819 */ /* 0x000fc80000011400 */
[----:B------:R-:W-:-:S04]  /*3690*/  LEA.HI R6, R6, R0, RZ, 0x2 ;  /* 0x0000000006067211 */ /* 0x000fc800078f10ff */
[----:B------:R-:W-:-:S05]  /*36a0*/  LEA.HI.SX32 R7, R6, UR23, 0x1e ;  /* 0x0000001706077c11 */ /* 0x000fca000f8ff2ff */
[----:B------:R-:W-:Y:S02]  /*36b0*/  IMAD R9, R9, 0x10, R7 ;  /* 0x0000001009097824 */ /* 0x000fe400078e0207 */
[----:B------:R-:W-:Y:S02]  /*36c0*/  IMAD.IADD R7, R5, 0x1, -R8 ;  /* 0x0000000105077824 */ /* 0x000fe400078e0a08 */
[----:B------:R-:W-:Y:S02]  /*36d0*/  FMUL.FTZ R5, R51, c[0x0][0x320] ;  /* 0x0000c80033057a20 */ /* 0x000fe40000410000 */
[----:B------:R-:W-:Y:S02]  /*36e0*/  IMAD R15, R7, 0x8, R9 ;  /* 0x00000008070f7824 */ /* 0x000fe400078e0209 */
[----:B------:R1:W-:Y:S01]  /*36f0*/  MUFU.TANH R17, R5 ;  /* 0x0000000500117308 */ /* 0x0003e20000002400 */
[----:B------:R-:W-:Y:S02]  /*3700*/  FMUL.FTZ R7, R62, c[0x0][0x320] ;  /* 0x0000c8003e077a20 */ /* 0x000fe40000410000 */
[----:B------:R-:W-:Y:S01]  /*3710*/  @P3 IMAD.HI.U32 R8, R15, c[0x0][0x2c8], RZ ;  /* 0x0000b2000f083a27 */ /* 0x000fe200078e00ff */
[----:B------:R2:W-:Y:S04]  /*3720*/  STL [R1+0x20], R15 ;  /* 0x0000200f01007387 */ /* 0x0005e80000100800 */
[----:B------:R3:W2:Y:S01]  /*3730*/  MUFU.TANH R64, R7 ;  /* 0x0000000700407308 */ /* 0x0006a20000002400 */
[----:B-1----:R-:W-:Y:S01]  /*3740*/  IMAD.MOV.U32 R5, RZ, RZ, R15 ;  /* 0x000000ffff057224 */ /* 0x002fe200078e000f */
[----:B------:R-:W-:-:S05]  /*3750*/  @P3 SHF.R.U32.HI R5, RZ, c[0x0][0x2cc], R8 ;  /* 0x0000b300ff053a19 */ /* 0x000fca0000011608 */
[----:B------:R-:W1:Y:S01]  /*3760*/  SHFL.IDX PT, R9, R5, RZ, 0x1c1f ;  /* 0x001c1fff05097589 */ /* 0x000e6200000e0000 */
[----:B---3--:R-:W-:-:S03]  /*3770*/  FMUL.FTZ R7, R26, c[0x0][0x320] ;  /* 0x0000c8001a077a20 */ /* 0x008fc60000410000 */
[----:B------:R3:W1:Y:S01]  /*3780*/  SHFL.IDX PT, R8, R5, 0x1, 0x1c1f ;  /* 0x003c1f0005087f89 */ /* 0x00066200000e0000 */
[----:B------:R4:W-:Y:S01]  /*3790*/  MUFU.TANH R22, R7 ;  /* 0x0000000700167308 */ /* 0x0009e20000002400 */
[----:B--2---:R-:W-:-:S07]  /*37a0*/  FMUL.FTZ R15, R47, c[0x0][0x320] ;  /* 0x0000c8002f0f7a20 */ /* 0x004fce0000410000 */
[----:B------:R-:W-:Y:S01]  /*37b0*/  MUFU.TANH R15, R15 ;  /* 0x0000000f000f7308 */ /* 0x000fe20000002400 */
[----:B----4-:R-:W-:-:S07]  /*37c0*/  FMUL.FTZ R7, R27, c[0x0][0x320] ;  /* 0x0000c8001b077a20 */ /* 0x010fce0000410000 */
[----:B------:R2:W-:Y:S01]  /*37d0*/  MUFU.TANH R19, R7 ;  /* 0x0000000700137308 */ /* 0x0005e20000002400 */
[----:B---3--:R-:W-:Y:S01]  /*37e0*/  LOP3.LUT R5, R6, 0x7ffffffc, RZ, 0xc0, !PT ;  /* 0x7ffffffc06057812 */ /* 0x008fe200078ec0ff */
[----:B------:R-:W-:-:S04]  /*37f0*/  IMAD.U32 R6, RZ, RZ, UR4 ;  /* 0x00000004ff067e24 */ /* 0x000fc8000f8e00ff */
[----:B------:R-:W-:Y:S02]  /*3800*/  IMAD.IADD R5, R0, 0x1, -R5 ;  /* 0x0000000100057824 */ /* 0x000fe400078e0a05 */
[----:B------:R-:W-:Y:S02]  /*3810*/  FMUL.FTZ R0, R63, c[0x0][0x320] ;  /* 0x0000c8003f007a20 */ /* 0x000fe40000410000 */
[----:B------:R-:W-:Y:S02]  /*3820*/  IMAD.SHL.U32 R10, R5, 0x2, RZ ;  /* 0x00000002050a7824 */ /* 0x000fe400078e00ff */
[----:B------:R3:W4:Y:S01]  /*3830*/  MUFU.TANH R65, R0 ;  /* 0x0000000000417308 */ /* 0x0007220000002400 */
[----:B------:R-:W-:Y:S02]  /*3840*/  FMUL.FTZ R5, R70, c[0x0][0x320] ;  /* 0x0000c80046057a20 */ /* 0x000fe40000410000 */
[----:B------:R4:W-:Y:S01]  /*3850*/  STL [R1+0x24], R10 ;  /* 0x0000240a01007387 */ /* 0x0009e20000100800 */
[----:B--2---:R-:W-:-:S04]  /*3860*/  FMUL.FTZ R7, R46, c[0x0][0x320] ;  /* 0x0000c8002e077a20 */ /* 0x004fc80000410000 */
[----:B------:R1:W2:Y:S01]  /*3870*/  MUFU.TANH R16, R5 ;  /* 0x0000000500107308 */ /* 0x0002a20000002400 */
[----:B---3--:R-:W-:-:S07]  /*3880*/  IADD3 R0, -R10, UR8, R6 ;  /* 0x000000080a007c10 */ /* 0x008fce000fffe106 */
[----:B------:R3:W-:Y:S01]  /*3890*/  MUFU.TANH R18, R7 ;  /* 0x0000000700127308 */ /* 0x0007e20000002400 */
[----:B------:R-:W-:Y:S02]  /*38a0*/  IADD3 R6, -R10, UR17, RZ ;  /* 0x000000110a067c10 */ /* 0x000fe4000fffe1ff */
[----:B------:R-:W-:-:S05]  /*38b0*/  IADD3 R0, R0, -UR11, RZ ;  /* 0x8000000b00007c10 */ /* 0x000fca000fffe0ff */
[C---:B-1----:R-:W-:Y:S02]  /*38c0*/  IMAD.IADD R5, R0.reuse, 0x1, R9 ;  /* 0x0000000100057824 */ /* 0x042fe400078e0209 */
[----:B------:R-:W-:Y:S02]  /*38d0*/  IMAD.IADD R0, R0, 0x1, R8 ;  /* 0x0000000100007824 */ /* 0x000fe400078e0208 */
[----:B------:R-:W-:Y:S01]  /*38e0*/  FMUL.FTZ R8, R71, c[0x0][0x320] ;  /* 0x0000c80047087a20 */ /* 0x000fe20000410000 */
[C---:B------:R-:W-:Y:S02]  /*38f0*/  IMNMX R5, R6.reuse, R5, PT ;  /* 0x0000000506057217 */ /* 0x040fe40003800200 */
[----:B------:R-:W-:Y:S02]  /*3900*/  IMNMX R0, R6, R0, PT ;  /* 0x0000000006007217 */ /* 0x000fe40003800200 */
[C---:B------:R-:W-:Y:S01]  /*3910*/  ISETP.GT.AND P2, PT, R5.reuse, RZ, PT ;  /* 0x000000ff0500720c */ /* 0x040fe20003f44270 */
[----:B------:R1:W1:Y:S01]  /*3920*/  MUFU.TANH R6, R8 ;  /* 0x0000000800067308 */ /* 0x0002620000002400 */
[----:B------:R-:W-:-:S02]  /*3930*/  ISETP.GT.AND P1, PT, R5, 0x1, PT ;  /* 0x000000010500780c */ /* 0x000fc40003f24270 */
[----:B------:R-:W-:Y:S02]  /*3940*/  ISETP.GT.AND P0, PT, R5, 0x8, PT ;  /* 0x000000080500780c */ /* 0x000fe40003f04270 */
[----:B---3--:R-:W-:Y:S02]  /*3950*/  FSEL R7, R82, -INF , P2 ;  /* 0xff80000052077808 */ /* 0x008fe40001000000 */
[----:B------:R-:W-:Y:S02]  /*3960*/  FSEL R9, R81, -INF , P1 ;  /* 0xff80000051097808 */ /* 0x000fe40000800000 */
[C---:B------:R-:W-:Y:S02]  /*3970*/  ISETP.GT.AND P2, PT, R5.reuse, 0x10, PT ;  /* 0x000000100500780c */ /* 0x040fe40003f44270 */
[----:B------:R-:W-:Y:S02]  /*3980*/  ISETP.GT.AND P1, PT, R5, 0x11, PT ;  /* 0x000000110500780c */ /* 0x000fe40003f24270 */
[----:B----4-:R-:W-:-:S02]  /*3990*/  FSEL R10, R80, -INF , P0 ;  /* 0xff800000500a7808 */ /* 0x010fc40000000000 */
[----:B------:R-:W-:Y:S02]  /*39a0*/  ISETP.GT.AND P0, PT, R5, 0x18, PT ;  /* 0x000000180500780c */ /* 0x000fe40003f04270 */
[----:B-----5:R-:W-:Y:S02]  /*39b0*/  FSEL R28, R76, -INF , P2 ;  /* 0xff8000004c1c7808 */ /* 0x020fe40001000000 */
[----:B------:R-:W-:Y:S02]  /*39c0*/  FSEL R29, R75, -INF , P1 ;  /* 0xff8000004b1d7808 */ /* 0x000fe40000800000 */
[C---:B------:R-:W-:Y:S02]  /*39d0*/  ISETP.GT.AND P2, PT, R5.reuse, 0x20, PT ;  /* 0x000000200500780c */ /* 0x040fe40003f44270 */
[C---:B------:R-:W-:Y:S02]  /*39e0*/  ISETP.GT.AND P1, PT, R5.reuse, 0x21, PT ;  /* 0x000000210500780c */ /* 0x040fe40003f24270 */
[----:B------:R-:W-:-:S02]  /*39f0*/  ISETP.GT.AND P6, PT, R5, 0x9, PT ;  /* 0x000000090500780c */ /* 0x000fc40003fc4270 */
[----:B------:R-:W-:Y:S02]  /*3a00*/  FSEL R30, R74, -INF , P0 ;  /* 0xff8000004a1e7808 */ /* 0x000fe40000000000 */
[C---:B------:R-:W-:Y:S02]  /*3a10*/  ISETP.GT.AND P0, PT, R5.reuse, 0x28, PT ;  /* 0x000000280500780c */ /* 0x040fe40003f04270 */
[----:B------:R-:W-:Y:S02]  /*3a20*/  FSEL R66, R66, -INF , P2 ;  /* 0xff80000042427808 */ /* 0x000fe40001000000 */
[----:B------:R-:W-:Y:S02]  /*3a30*/  FSEL R71, R72, -INF , P1 ;  /* 0xff80000048477808 */ /* 0x000fe40000800000 */
[C---:B------:R-:W-:Y:S02]  /*3a40*/  ISETP.GT.AND P2, PT, R5.reuse, 0x30, PT ;  /* 0x000000300500780c */ /* 0x040fe40003f44270 */
[----:B------:R-:W-:-:S02]  /*3a50*/  ISETP.GT.AND P1, PT, R5, 0x31, PT ;  /* 0x000000310500780c */ /* 0x000fc40003f24270 */
[----:B------:R-:W-:Y:S02]  /*3a60*/  FSEL R11, R11, -INF , P6 ;  /* 0xff8000000b0b7808 */ /* 0x000fe40003000000 */
[C---:B------:R-:W-:Y:S02]  /*3a70*/  ISETP.GT.AND P6, PT, R5.reuse, 0x19, PT ;  /* 0x000000190500780c */ /* 0x040fe40003fc4270 */
[----:B------:R-:W-:Y:S02]  /*3a80*/  FSEL R92, R92, -INF , P0 ;  /* 0xff8000005c5c7808 */ /* 0x000fe40000000000 */
[----:B------:R-:W-:Y:S02]  /*3a90*/  ISETP.GT.AND P0, PT, R5, 0x38, PT ;  /* 0x000000380500780c */ /* 0x000fe40003f04270 */
[----:B------:R-:W-:Y:S02]  /*3aa0*/  FSEL R150, R150, -INF , P2 ;  /* 0xff80000096967808 */ /* 0x000fe40001000000 */
[----:B------:R-:W-:-:S02]  /*3ab0*/  FSEL R152, R152, -INF , P1 ;  /* 0xff80000098987808 */ /* 0x000fc40000800000 */
[C---:B------:R-:W-:Y:S02]  /*3ac0*/  ISETP.GT.AND P2, PT, R5.reuse, 0x40, PT ;  /* 0x000000400500780c */ /* 0x040fe40003f44270 */
[----:B------:R-:W-:Y:S02]  /*3ad0*/  ISETP.GT.AND P1, PT, R5, 0x41, PT ;  /* 0x000000410500780c */ /* 0x000fe40003f24270 */
[----:B------:R-:W-:Y:S02]  /*3ae0*/  FSEL R33, R73, -INF , P6 ;  /* 0xff80000049217808 */ /* 0x000fe40003000000 */
[----:B------:R-:W-:Y:S02]  /*3af0*/  ISETP.GT.AND P6, PT, R5, 0x29, PT ;  /* 0x000000290500780c */ /* 0x000fe40003fc4270 */
[----:B------:R-:W-:Y:S02]  /*3b00*/  FSEL R153, R153, -INF , P0 ;  /* 0xff80000099997808 */ /* 0x000fe40000000000 */
[----:B------:R-:W-:-:S02]  /*3b10*/  ISETP.GT.AND P0, PT, R5, 0x48, PT ;  /* 0x000000480500780c */ /* 0x000fc40003f04270 */
[----:B------:R-:W-:Y:S02]  /*3b20*/  FSEL R160, R160, -INF , P2 ;  /* 0xff800000a0a07808 */ /* 0x000fe40001000000 */
[----:B------:R-:W-:Y:S02]  /*3b30*/  FSEL R161, R161, -INF , P1 ;  /* 0xff800000a1a17808 */ /* 0x000fe40000800000 */
[C---:B------:R-:W-:Y:S02]  /*3b40*/  ISETP.GT.AND P2, PT, R5.reuse, 0x50, PT ;  /* 0x000000500500780c */ /* 0x040fe40003f44270 */
[----:B------:R-:W-:Y:S02]  /*3b50*/  ISETP.GT.AND P1, PT, R5, 0x51, PT ;  /* 0x000000510500780c */ /* 0x000fe40003f24270 */
[----:B------:R-:W-:Y:S02]  /*3b60*/  FSEL R94, R61, -INF , P6 ;  /* 0xff8000003d5e7808 */ /* 0x000fe40003000000 */
[----:B------:R-:W-:-:S02]  /*3b70*/  ISETP.GT.AND P6, PT, R5, 0x39, PT ;  /* 0x000000390500780c */ /* 0x000fc40003fc4270 */
[----:B------:R-:W-:Y:S02]  /*3b80*/  FSEL R162, R162, -INF , P0 ;  /* 0xff800000a2a27808 */ /* 0x000fe40000000000 */
[----:B------:R-:W-:Y:S02]  /*3b90*/  ISETP.GT.AND P0, PT, R5, 0x58, PT ;  /* 0x000000580500780c */ /* 0x000fe40003f04270 */
[----:B------:R-:W-:Y:S02]  /*3ba0*/  FSEL R171, R57, -INF , P2 ;  /* 0xff80000039ab7808 */ /* 0x000fe40001000000 */
[----:B------:R-:W-:Y:S02]  /*3bb0*/  FSEL R188, R56, -INF , P1 ;  /* 0xff80000038bc7808 */ /* 0x000fe40000800000 */
[C---:B------:R-:W-:Y:S02]  /*3bc0*/  ISETP.GT.AND P2, PT, R5.reuse, 0x60, PT ;  /* 0x000000600500780c */ /* 0x040fe40003f44270 */
[----:B------:R-:W-:-:S02]  /*3bd0*/  ISETP.GT.AND P1, PT, R5, 0x61, PT ;  /* 0x000000610500780c */ /* 0x000fc40003f24270 */
[----:B------:R-:W-:Y:S02]  /*3be0*/  FSEL R155, R155, -INF , P6 ;  /* 0xff8000009b9b7808 */ /* 0x000fe40003000000 */
[----:B------:R-:W-:Y:S02]  /*3bf0*/  ISETP.GT.AND P6, PT, R5, 0x49, PT ;  /* 0x000000490500780c */ /* 0x000fe40003fc4270 */
[----:B------:R-:W-:Y:S02]  /*3c00*/  FSEL R189, R53, -INF , P0 ;  /* 0xff80000035bd7808 */ /* 0x000fe40000000000 */
[----:B------:R-:W-:Y:S02]  /*3c10*/  ISETP.GT.AND P0, PT, R5, 0x68, PT ;  /* 0x000000680500780c */ /* 0x000fe40003f04270 */
[----:B------:R-:W-:Y:S02]  /*3c20*/  FSEL R207, R49, -INF , P2 ;  /* 0xff80000031cf7808 */ /* 0x000fe40001000000 */
[----:B------:R-:W-:-:S02]  /*3c30*/  FSEL R212, R48, -INF , P1 ;  /* 0xff80000030d47808 */ /* 0x000fc40000800000 */
[----:B------:R-:W-:Y:S02]  /*3c40*/  FMNMX.FTZ R69, R7, R9, !PT ;  /* 0x0000000907457209 */ /* 0x000fe40007810000 */
[C---:B------:R-:W-:Y:S02]  /*3c50*/  ISETP.GT.AND P2, PT, R5.reuse, 0x70, PT ;  /* 0x000000700500780c */ /* 0x040fe40003f44270 */
[C---:B------:R-:W-:Y:S02]  /*3c60*/  ISETP.GT.AND P1, PT, R5.reuse, 0x71, PT ;  /* 0x000000710500780c */ /* 0x040fe40003f24270 */
[----:B------:R-:W-:Y:S02]  /*3c70*/  FSEL R163, R60, -INF , P6 ;  /* 0xff8000003ca37808 */ /* 0x000fe40003000000 */
[----:B------:R-:W-:Y:S02]  /*3c80*/  ISETP.GT.AND P6, PT, R5, 0x59, PT ;  /* 0x000000590500780c */ /* 0x000fe40003fc4270 */
[----:B------:R-:W-:-:S02]  /*3c90*/  FSEL R216, R41, -INF , P0 ;  /* 0xff80000029d87808 */ /* 0x000fc40000000000 */
[----:B------:R-:W-:Y:S02]  /*3ca0*/  FMNMX.FTZ R69, R10, R69, !PT ;  /* 0x000000450a457209 */ /* 0x000fe40007810000 */
[----:B------:R-:W-:Y:S02]  /*3cb0*/  ISETP.GT.AND P0, PT, R5, 0x78, PT ;  /* 0x000000780500780c */ /* 0x000fe40003f04270 */
[----:B------:R-:W-:Y:S02]  /*3cc0*/  FSEL R26, R37, -INF , P2 ;  /* 0xff800000251a7808 */ /* 0x000fe40001000000 */
[----:B------:R-:W-:Y:S02]  /*3cd0*/  FSEL R27, R36, -INF , P1 ;  /* 0xff800000241b7808 */ /* 0x000fe40000800000 */
[C---:B------:R-:W-:Y:S02]  /*3ce0*/  ISETP.GT.AND P2, PT, R0.reuse, RZ, PT ;  /* 0x000000ff0000720c */ /* 0x040fe40003f44270 */
[----:B------:R-:W-:Y:S01]  /*3cf0*/  ISETP.GT.AND P1, PT, R0, 0x1, PT ;  /* 0x000000010000780c */ /* 0x000fe20003f24270 */
[----:B------:R-:W-:Y:S01]  /*3d00*/  IMAD.MOV.U32 R4, RZ, RZ, R27 ;  /* 0x000000ffff047224 */ /* 0x000fe200078e001b */
[----:B------:R-:W-:-:S02]  /*3d10*/  FSEL R191, R52, -INF , P6 ;  /* 0xff80000034bf7808 */ /* 0x000fc40003000000 */
[----:B------:R-:W-:Y:S02]  /*3d20*/  ISETP.GT.AND P6, PT, R5, 0x69, PT ;  /* 0x000000690500780c */ /* 0x000fe40003fc4270 */
[----:B------:R-:W-:Y:S02]  /*3d30*/  FMNMX.FTZ R69, R11, R69, !PT ;  /* 0x000000450b457209 */ /* 0x000fe40007810000 */
[----:B------:R-:W-:Y:S02]  /*3d40*/  FSEL R25, R25, -INF , P0 ;  /* 0xff80000019197808 */ /* 0x000fe40000000000 */
[----:B------:R-:W-:Y:S02]  /*3d50*/  ISETP.GT.AND P0, PT, R0, 0x8, PT ;  /* 0x000000080000780c */ /* 0x000fe40003f04270 */
[----:B-1----:R-:W-:Y:S02]  /*3d60*/  FSEL R8, R24, -INF , P2 ;  /* 0xff80000018087808 */ /* 0x002fe40001000000 */
[----:B------:R-:W-:-:S02]  /*3d70*/  FSEL R12, R12, -INF , P1 ;  /* 0xff8000000c0c7808 */ /* 0x000fc40000800000 */
[----:B------:R-:W-:Y:S02]  /*3d80*/  FSEL R218, R40, -INF , P6 ;  /* 0xff80000028da7808 */ /* 0x000fe40003000000 */
[----:B------:R-:W-:Y:S02]  /*3d90*/  FMNMX.FTZ R69, R28, R69, !PT ;  /* 0x000000451c457209 */ /* 0x000fe40007810000 */
[----:B------:R-:W-:Y:S02]  /*3da0*/  ISETP.GT.AND P6, PT, R5, 0x79, PT ;  /* 0x000000790500780c */ /* 0x000fe40003fc4270 */
[----:B------:R-:W-:Y:S02]  /*3db0*/  ISETP.GT.AND P2, PT, R0, 0x9, PT ;  /* 0x000000090000780c */ /* 0x000fe40003f44270 */
[----:B------:R-:W-:Y:S02]  /*3dc0*/  FSEL R13, R13, -INF , P0 ;  /* 0xff8000000d0d7808 */ /* 0x000fe40000000000 */
[----:B------:R-:W-:-:S02]  /*3dd0*/  FMNMX.FTZ R5, R8, R12, !PT ;  /* 0x0000000c08057209 */ /* 0x000fc40007810000 */
[----:B------:R-:W-:Y:S02]  /*3de0*/  FMNMX.FTZ R69, R29, R69, !PT ;  /* 0x000000451d457209 */ /* 0x000fe40007810000 */
[----:B------:R-:W-:Y:S02]  /*3df0*/  ISETP.GT.AND P1, PT, R0, 0x10, PT ;  /* 0x000000100000780c */ /* 0x000fe40003f24270 */
[----:B------:R-:W-:Y:S02]  /*3e00*/  FSEL R14, R14, -INF , P2 ;  /* 0xff8000000e0e7808 */ /* 0x000fe40001000000 */
[----:B------:R-:W-:Y:S02]  /*3e10*/  FMNMX.FTZ R5, R13, R5, !PT ;  /* 0x000000050d057209 */ /* 0x000fe40007810000 */
[----:B------:R-:W-:Y:S02]  /*3e20*/  FMNMX.FTZ R69, R30, R69, !PT ;  /* 0x000000451e457209 */ /* 0x000fe40007810000 */
[----:B------:R-:W-:-:S02]  /*3e30*/  ISETP.GT.AND P0, PT, R0, 0x11, PT ;  /* 0x000000110000780c */ /* 0x000fc40003f04270 */
[----:B------:R-:W-:Y:S02]  /*3e40*/  FSEL R31, R21, -INF , P1 ;  /* 0xff800000151f7808 */ /* 0x000fe40000800000 */
[----:B------:R-:W-:Y:S02]  /*3e50*/  FMNMX.FTZ R5, R14, R5, !PT ;  /* 0x000000050e057209 */ /* 0x000fe40007810000 */
[----:B------:R-:W-:Y:S02]  /*3e60*/  FMNMX.FTZ R69, R33, R69, !PT ;  /* 0x0000004521457209 */ /* 0x000fe40007810000 */
        /* <DEDUP_REMOVED lines=14> */
[----:B------:R-:W-:Y:S01]  /*3f50*/  FMNMX.FTZ R5, R65, R5, !PT ;  /* 0x0000000541057209 */ /* 0x000fe20007810000 */
[----:B------:R-:W-:Y:S01]  /*3f60*/  LDSM.16.MT88.4 R40, [R222+0x4100] ;  /* 0x00410000de28783b */ /* 0x000fe20000004200 */
        /* <DEDUP_REMOVED lines=22> */
[----:B--2---:R-:W-:Y:S02]  /*40d0*/  FSEL R151, R16, -INF , P0 ;  /* 0xff80000010977808 */ /* 0x004fe40000000000 */
        /* <DEDUP_REMOVED lines=41> */
[----:B------:R-:W-:Y:S01]  /*4370*/  LDSM.16.MT88.4 R36, [R221+0x900] ;  /* 0x00090000dd24783b */ /* 0x000fe20000004200 */
        /* <DEDUP_REMOVED lines=12> */
[----:B------:R-:W-:Y:S02]  /*4440*/  FSEL R244, R44, -INF , P6 ;  /* 0xff8000002cf47808 */ /* 0x000fe40003000000 */
[----:B------:R-:W-:Y:S02]  /*4450*/  FMNMX.FTZ R69, R25, R69, !PT ;  /* 0x0000004519457209 */ /* 0x000fe40007810000 */
[----:B------:R-:W-:-:S02]  /*4460*/  ISETP.GT.AND P1, PT, R0, 0x71, PT ;  /* 0x000000710000780c */ /* 0x000fc40003f24270 */
[----:B------:R-:W-:Y:S02]  /*4470*/  FSEL R219, R22, -INF , P0 ;  /* 0xff80000016db7808 */ /* 0x000fe40000000000 */
[----:B------:R-:W-:Y:S01]  /*4480*/  FMNMX.FTZ R5, R202, R5, !PT ;  /* 0x00000005ca057209 */ /* 0x000fe20007810000 */
[----:B------:R-:W-:Y:S01]  /*4490*/  LDSM.16.MT88.4 R20, [R221+0x100] ;  /* 0x00010000dd14783b */ /* 0x000fe20000004200 */
[----:B------:R-:W-:Y:S02]  /*44a0*/  FMNMX.FTZ R69, R244, R69, !PT ;  /* 0x00000045f4457209 */ /* 0x000fe40007810000 */
[----:B------:R-:W-:Y:S02]  /*44b0*/  ISETP.GT.AND P0, PT, R0, 0x78, PT ;  /* 0x000000780000780c */ /* 0x000fe40003f04270 */
[----:B------:R-:W-:Y:S01]  /*44c0*/  FSEL R246, R19, -INF , P1 ;  /* 0xff80000013f67808 */ /* 0x000fe20000800000 */
[----:B------:R-:W1:Y:S01]  /*44d0*/  SHFL.BFLY PT, R6, R69, 0x2, 0x1f ;  /* 0x0c401f0045067f89 */ /* 0x000e6200000e0000 */
[----:B------:R-:W-:-:S02]  /*44e0*/  FMNMX.FTZ R5, R219, R5, !PT ;  /* 0x00000005db057209 */ /* 0x000fc40007810000 */
[----:B------:R-:W-:Y:S02]  /*44f0*/  ISETP.GT.AND P1, PT, R0, 0x79, PT ;  /* 0x000000790000780c */ /* 0x000fe40003f24270 */
[----:B------:R-:W-:Y:S02]  /*4500*/  FSEL R245, R18, -INF , P0 ;  /* 0xff80000012f57808 */ /* 0x000fe40000000000 */
[----:B------:R-:W-:Y:S01]  /*4510*/  FMNMX.FTZ R0, R246, R5, !PT ;  /* 0x00000005f6007209 */ /* 0x000fe20007810000 */
[----:B------:R-:W-:Y:S01]  /*4520*/  LDSM.16.MT88.4 R16, [R222+0x100] ;  /* 0x00010000de10783b */ /* 0x000fe20000004200 */
        /* <DEDUP_REMOVED lines=12> */
[--C-:B------:R-:W-:Y:S02]  /*45f0*/  FFMA.FTZ R6, R7, c[0x0][0x2d0], -R5.reuse ;  /* 0x0000b40007067a23 */ /* 0x100fe40000010805 */
[--C-:B------:R-:W-:Y:S02]  /*4600*/  FFMA.FTZ R2, R28, c[0x0][0x2d0], -R5.reuse ;  /* 0x0000b4001c027a23 */ /* 0x100fe40000010805 */
[----:B------:R1:W-:Y:S01]  /*4610*/  MUFU.EX2 R117, R6 ;  /* 0x0000000600757308 */ /* 0x0003e20000000800 */
[----:B--2---:R-:W-:Y:S01]  /*4620*/  FMNMX.FTZ R68, R0, R68, !PT ;  /* 0x0000004400447209 */ /* 0x004fe20007810000 */
[----:B------:R-:W-:-:S03]  /*4630*/  FFMA.FTZ R0, R10, c[0x0][0x2d0], -R5 ;  /* 0x0000b4000a007a23 */ /* 0x000fc60000010805 */
[----:B------:R-:W-:-:S03]  /*4640*/  FSETP.NEU.FTZ.AND P0, PT, R68, -INF , PT ;  /* 0xff8000004400780b */ /* 0x000fc60003f1d000 */
[----:B------:R2:W-:Y:S01]  /*4650*/  MUFU.EX2 R164, R0 ;  /* 0x0000000000a47308 */ /* 0x0005e20000000800 */
[----:B-1----:R-:W-:-:S07]  /*4660*/  FFMA.FTZ R6, R9, c[0x0][0x2d0], -R5 ;  /* 0x0000b40009067a23 */ /* 0x002fce0000010805 */
[----:B------:R1:W-:Y:S01]  /*4670*/  MUFU.EX2 R196, R2 ;  /* 0x0000000200c47308 */ /* 0x0003e20000000800 */
[----:B--2---:R-:W-:-:S07]  /*4680*/  FMUL.FTZ R0, R68, c[0x0][0x2d0] ;  /* 0x0000b40044007a20 */ /* 0x004fce0000410000 */
[----:B------:R2:W3:Y:S01]  /*4690*/  MUFU.EX2 R118, R6 ;  /* 0x0000000600767308 */ /* 0x0004e20000000800 */
[----:B------:R-:W-:Y:S01]  /*46a0*/  FSEL R0, R0, RZ, P0 ;  /* 0x000000ff00007208 */ /* 0x000fe20000000000 */
[----:B-1----:R-:W-:-:S04]  /*46b0*/  FFMA.FTZ R2, R29, c[0x0][0x2d0], -R5 ;  /* 0x0000b4001d027a23 */ /* 0x002fc80000010805 */
[----:B------:R-:W-:Y:S02]  /*46c0*/  FFMA.FTZ R3, R8, c[0x0][0x2d0], -R0 ;  /* 0x0000b40008037a23 */ /* 0x000fe40000010800 */
[----:B------:R1:W-:Y:S01]  /*46d0*/  MUFU.EX2 R198, R2 ;  /* 0x0000000200c67308 */ /* 0x0003e20000000800 */
[----:B--2---:R-:W-:Y:S01]  /*46e0*/  FFMA.FTZ R6, R11, c[0x0][0x2d0], -R5 ;  /* 0x0000b4000b067a23 */ /* 0x004fe20000010805 */
[----:B---3--:R-:W-:-:S06]  /*46f0*/  F2FP.BF16.PACK_AB R8, R118, R117 ;  /* 0x000000757608723e */ /* 0x008fcc00000010ff */
[----:B------:R2:W-:Y:S08]  /*4700*/  MUFU.EX2 R119, R3 ;  /* 0x0000000300777308 */ /* 0x0005f00000000800 */
[----:B------:R3:W4:Y:S01]  /*4710*/  MUFU.EX2 R166, R6 ;  /* 0x0000000600a67308 */ /* 0x0007220000000800 */
[----:B-1----:R-:W-:Y:S02]  /*4720*/  FFMA.FTZ R2, R30, c[0x0][0x2d0], -R5 ;  /* 0x0000b4001e027a23 */ /* 0x002fe40000010805 */
[----:B--2---:R-:W-:-:S05]  /*4730*/  FFMA.FTZ R3, R12, c[0x0][0x2d0], -R0 ;  /* 0x0000b4000c037a23 */ /* 0x004fca0000010800 */
[----:B------:R1:W-:Y:S01]  /*4740*/  MUFU.EX2 R252, R2 ;  /* 0x0000000200fc7308 */ /* 0x0003e20000000800 */
[----:B---3--:R-:W-:-:S07]  /*4750*/  IMAD.MOV.U32 R6, RZ, RZ, R25 ;  /* 0x000000ffff067224 */ /* 0x008fce00078e0019 */
[----:B------:R2:W3:Y:S01]  /*4760*/  MUFU.EX2 R116, R3 ;  /* 0x0000000300747308 */ /* 0x0004e20000000800 */
[----:B----4-:R-:W-:Y:S01]  /*4770*/  F2FP.BF16.PACK_AB R10, R166, R164 ;  /* 0x000000a4a60a723e */ /* 0x010fe200000010ff */
[----:B-1----:R-:W-:-:S06]  /*4780*/  FFMA.FTZ R2, R33, c[0x0][0x2d0], -R5 ;  /* 0x0000b40021027a23 */ /* 0x002fcc0000010805 */
[----:B------:R1:W-:Y:S01]  /*4790*/  MUFU.EX2 R7, R2 ;  /* 0x0000000200077308 */ /* 0x0003e20000000800 */
[----:B--2---:R-:W-:Y:S01]  /*47a0*/  FFMA.FTZ R3, R13, c[0x0][0x2d0], -R0 ;  /* 0x0000b4000d037a23 */ /* 0x004fe20000010800 */
[----:B---3--:R-:W-:-:S06]  /*47b0*/  F2FP.BF16.PACK_AB R9, R116, R119 ;  /* 0x000000777409723e */ /* 0x008fcc00000010ff */
[----:B------:R2:W-:Y:S01]  /*47c0*/  MUFU.EX2 R165, R3 ;  /* 0x0000000300a57308 */ /* 0x0005e20000000800 */
[--C-:B-1----:R-:W-:Y:S02]  /*47d0*/  FFMA.FTZ R2, R31, c[0x0][0x2d0], -R0.reuse ;  /* 0x0000b4001f027a23 */ /* 0x102fe40000010800 */
[----:B------:R-:W-:Y:S05]  /*47e0*/  LDSM.16.MT88.4 R28, [R225+0x900] ;  /* 0x00090000e11c783b */ /* 0x000fea0000004200 */
[----:B------:R1:W-:Y:S01]  /*47f0*/  MUFU.EX2 R249, R2 ;  /* 0x0000000200f97308 */ /* 0x0003e20000000800 */
[--C-:B--2---:R-:W-:Y:S02]  /*4800*/  FFMA.FTZ R3, R14, c[0x0][0x2d0], -R0.reuse ;  /* 0x0000b4000e037a23 */ /* 0x104fe40000010800 */
[----:B------:R-:W2:Y:S05]  /*4810*/  LDSM.16.MT88.4 R12, [R225+0x100] ;  /* 0x00010000e10c783b */ /* 0x000eaa0000004200 */
[----:B------:R3:W4:Y:S01]  /*4820*/  MUFU.EX2 R190, R3 ;  /* 0x0000000300be7308 */ /* 0x0007220000000800 */
[----:B-1----:R-:W-:-:S02]  /*4830*/  FFMA.FTZ R2, R32, c[0x0][0x2d0], -R0 ;  /* 0x0000b40020027a23 */ /* 0x002fc40000010800 */
[----:B------:R-:W-:Y:S05]  /*4840*/  LDSM.16.MT88.4 R32, [R222+0x900] ;  /* 0x00090000de20783b */ /* 0x000fea0000004200 */
[----:B------:R1:W5:Y:S01]  /*4850*/  MUFU.EX2 R247, R2 ;  /* 0x0000000200f77308 */ /* 0x0003620000000800 */
[----:B---3--:R-:W-:Y:S01]  /*4860*/  IMAD.MOV.U32 R3, RZ, RZ, R26 ;  /* 0x000000ffff037224 */ /* 0x008fe200078e001a */
[----:B----4-:R-:W-:Y:S01]  /*4870*/  F2FP.BF16.PACK_AB R11, R190, R165 ;  /* 0x000000a5be0b723e */ /* 0x010fe200000010ff */
[----:B------:R-:W3:Y:S06]  /*4880*/  LDSM.16.MT88.4 R24, [R224+0x100] ;  /* 0x00010000e018783b */ /* 0x000eec0000004200 */
[----:B------:R-:W-:Y:S01]  /*4890*/  HMMA.16816.F32.BF16 R80, R8, R20, RZ ;  /* 0x000000140850723c */ /* 0x000fe200000418ff */
[----:B-1----:R-:W-:-:S07]  /*48a0*/  FFMA.FTZ R2, R64, c[0x0][0x2d0], -R0 ;  /* 0x0000b40040027a23 */ /* 0x002fce0000010800 */
[C---:B------:R-:W-:Y:S01]  /*48b0*/  HMMA.16816.F32.BF16 R76, R8.reuse, R22, RZ ;  /* 0x00000016084c723c */ /* 0x040fe200000418ff */
[----:B------:R-:W1:Y:S01]  /*48c0*/  LDSM.16.MT88.4 R20, [R221+0x4100] ;  /* 0x00410000dd14783b */ /* 0x000e620000004200 */
[----:B------:R4:W-:Y:S06]  /*48d0*/  MUFU.EX2 R248, R2 ;  /* 0x0000000200f87308 */ /* 0x0009ec0000000800 */
[C---:B------:R-:W-:Y:S08]  /*48e0*/  HMMA.16816.F32.BF16 R72, R8.reuse, R16, RZ ;  /* 0x000000100848723c */ /* 0x040ff000000418ff */
[----:B------:R-:W-:Y:S01]  /*48f0*/  HMMA.16816.F32.BF16 R60, R8, R18, RZ ;  /* 0x00000012083c723c */ /* 0x000fe200000418ff */
[----:B------:R-:W5:Y:S01]  /*4900*/  LDSM.16.MT88.4 R16, [R225+0x4100] ;  /* 0x00410000e110783b */ /* 0x000f620000004200 */
[----:B----4-:R-:W-:-:S04]  /*4910*/  FFMA.FTZ R2, R65, c[0x0][0x2d0], -R0 ;  /* 0x0000b40041027a23 */ /* 0x010fc80000010800 */
[----:B------:R4:W1:Y:S02]  /*4920*/  MUFU.EX2 R251, R2 ;  /* 0x0000000200fb7308 */ /* 0x0008640000000800 */
[C---:B--2---:R-:W-:Y:S08]  /*4930*/  HMMA.16816.F32.BF16 R56, R8.reuse, R12, RZ ;  /* 0x0000000c0838723c */ /* 0x044ff000000418ff */
[----:B------:R-:W-:Y:S01]  /*4940*/  HMMA.16816.F32.BF16 R44, R8, R14, RZ ;  /* 0x0000000e082c723c */ /* 0x000fe200000418ff */
[----:B------:R-:W2:Y:S01]  /*4950*/  LDSM.16.MT88.4 R12, [R224+0x4100] ;  /* 0x00410000e00c783b */ /* 0x000ea20000004200 */
[----:B----4-:R-:W-:-:S06]  /*4960*/  FFMA.FTZ R2, R66, c[0x0][0x2d0], -R5 ;  /* 0x0000b40042027a23 */ /* 0x010fcc0000010805 */
[C---:B---3--:R-:W-:Y:S01]  /*4970*/  HMMA.16816.F32.BF16 R52, R8.reuse, R24, RZ ;  /* 0x000000180834723c */ /* 0x048fe200000418ff */
[----:B------:R3:W-:Y:S07]  /*4980*/  MUFU.EX2 R217, R2 ;  /* 0x0000000200d97308 */ /* 0x0007ee0000000800 */
[C---:B------:R-:W-:Y:S01]  /*4990*/  HMMA.16816.F32.BF16 R48, R8.reuse, R26, RZ ;  /* 0x0000001a0830723c */ /* 0x040fe200000418ff */
[----:B------:R-:W4:Y:S07]  /*49a0*/  LDSM.16.MT88.4 R24, [R224+0x900] ;  /* 0x00090000e018783b */ /* 0x000f2e0000004200 */
[----:B-1----:R-:W-:Y:S01]  /*49b0*/  HMMA.16816.F32.BF16 R84, R8, R20, RZ ;  /* 0x000000140854723c */ /* 0x002fe200000418ff */
[----:B---3--:R-:W-:-:S02]  /*49c0*/  FFMA.FTZ R2, R71, c[0x0][0x2d0], -R5 ;  /* 0x0000b40047027a23 */ /* 0x008fc40000010805 */
[----:B------:R-:W-:Y:S02]  /*49d0*/  IMAD.MOV.U32 R71, RZ, RZ, R119 ;  /* 0x000000ffff477224 */ /* 0x000fe400078e0077 */
[----:B------:R1:W3:Y:S03]  /*49e0*/  MUFU.EX2 R215, R2 ;  /* 0x0000000200d77308 */ /* 0x0002e60000000800 */
[C---:B------:R-:W-:Y:S01]  /*49f0*/  HMMA.16816.F32.BF16 R88, R8.reuse, R22, RZ ;  /* 0x000000160858723c */ /* 0x040fe200000418ff */
[----:B------:R-:W3:Y:S07]  /*4a00*/  LDSM.16.MT88.4 R20, [R221+0x4900] ;  /* 0x00490000dd14783b */ /* 0x000eee0000004200 */
[----:B------:R-:W-:Y:S01]  /*4a10*/  HMMA.16816.F32.BF16 R100, R8, R40, RZ ;  /* 0x000000280864723c */ /* 0x000fe200000418ff */
[----:B-1----:R-:W-:-:S07]  /*4a20*/  FFMA.FTZ R2, R92, c[0x0][0x2d0], -R5 ;  /* 0x0000b4005c027a23 */ /* 0x002fce0000010805 */
[C---:B------:R-:W-:Y:S01]  /*4a30*/  HMMA.16816.F32.BF16 R112, R8.reuse, R42, RZ ;  /* 0x0000002a0870723c */ /* 0x040fe200000418ff */
[----:B------:R-:W1:Y:S01]  /*4a40*/  LDSM.16.MT88.4 R40, [R222+0x4900] ;  /* 0x00490000de28783b */ /* 0x000e620000004200 */
[----:B------:R2:W-:Y:S06]  /*4a50*/  MUFU.EX2 R213, R2 ;  /* 0x0000000200d57308 */ /* 0x0005ec0000000800 */
[C---:B-----5:R-:W-:Y:S08]  /*4a60*/  HMMA.16816.F32.BF16 R96, R8.reuse, R16, RZ ;  /* 0x000000100860723c */ /* 0x060ff000000418ff */
[----:B------:R-:W-:Y:S01]  /*4a70*/  HMMA.16816.F32.BF16 R108, R8, R18, RZ ;  /* 0x00000012086c723c */ /* 0x000fe200000418ff */
[----:B------:R-:W5:Y:S01]  /*4a80*/  LDSM.16.MT88.4 R16, [R225+0x4900] ;  /* 0x00490000e110783b */ /* 0x000f620000004200 */
[----:B--2---:R-:W-:-:S04]  /*4a90*/  FFMA.FTZ R2, R94, c[0x0][0x2d0], -R5 ;  /* 0x0000b4005e027a23 */ /* 0x004fc80000010805 */
[----:B------:R2:W-:Y:S02]  /*4aa0*/  MUFU.EX2 R214, R2 ;  /* 0x0000000200d67308 */ /* 0x0005e40000000800 */
[C---:B------:R-:W-:Y:S08]  /*4ab0*/  HMMA.16816.F32.BF16 R124, R8.reuse, R12, RZ ;  /* 0x0000000c087c723c */ /* 0x040ff000000418ff */
[----:B------:R-:W-:Y:S01]  /*4ac0*/  HMMA.16816.F32.BF16 R104, R8, R14, RZ ;  /* 0x0000000e0868723c */ /* 0x000fe200000418ff */
[----:B------:R-:W1:Y:S01]  /*4ad0*/  LDSM.16.MT88.4 R12, [R224+0x4900] ;  /* 0x00490000e00c783b */ /* 0x000e620000004200 */
[----:B--2---:R-:W-:-:S05]  /*4ae0*/  FFMA.FTZ R2, R70, c[0x0][0x2d0], -R0 ;  /* 0x0000b40046027a23 */ /* 0x004fca0000010800 */
[----:B------:R-:W-:Y:S01]  /*4af0*/  F2FP.BF16.PACK_AB R8, R198, R196 ;  /* 0x000000c4c608723e */ /* 0x000fe200000010ff */
[----:B------:R-:W-:Y:S01]  /*4b00*/  IMAD.MOV.U32 R70, RZ, RZ, R4 ;  /* 0x000000ffff467224 */ /* 0x000fe200078e0004 */
[----:B------:R-:W-:Y:S01]  /*4b10*/  F2FP.BF16.PACK_AB R9, R247, R249 ;  /* 0x000000f9f709723e */ /* 0x000fe200000010ff */
[----:B------:R2:W-:Y:S01]  /*4b20*/  MUFU.EX2 R206, R2 ;  /* 0x0000000200ce7308 */ /* 0x0005e20000000800 */
[----:B------:R-:W-:Y:S02]  /*4b30*/  F2FP.BF16.PACK_AB R10, R7, R252 ;  /* 0x000000fc070a723e */ /* 0x000fe400000010ff */
[----:B------:R-:W-:-:S07]  /*4b40*/  F2FP.BF16.PACK_AB R11, R251, R248 ;  /* 0x000000f8fb0b723e */ /* 0x000fce00000010ff */
[----:B------:R-:W-:Y:S01]  /*4b50*/  HMMA.16816.F32.BF16 R136, R8, R36, R80 ;  /* 0x000000240888723c */ /* 0x000fe20000041850 */
[----:B--2---:R-:W-:-:S07]  /*4b60*/  FFMA.FTZ R2, R67, c[0x0][0x2d0], -R0 ;  /* 0x0000b40043027a23 */ /* 0x004fce0000010800 */
[C---:B------:R-:W-:Y:S01]  /*4b70*/  HMMA.16816.F32.BF16 R132, R8.reuse, R38, R76 ;  /* 0x000000260884723c */ /* 0x040fe2000004184c */
[----:B------:R-:W2:Y:S01]  /*4b80*/  LDSM.16.MT88.4 R36, [R221+0x1100] ;  /* 0x00110000dd24783b */ /* 0x000ea20000004200 */
[----:B------:R1:W1:Y:S06]  /*4b90*/  MUFU.EX2 R205, R2 ;  /* 0x0000000200cd7308 */ /* 0x00026c0000000800 */
[C---:B------:R-:W-:Y:S08]  /*4ba0*/  HMMA.16816.F32.BF16 R76, R8.reuse, R28, R56 ;  /* 0x0000001c084c723c */ /* 0x040ff00000041838 */
[----:B------:R-:W-:Y:S01]  /*4bb0*/  HMMA.16816.F32.BF16 R56, R8, R30, R44 ;  /* 0x0000001e0838723c */ /* 0x000fe2000004182c */
[----:B------:R-:W-:Y:S01]  /*4bc0*/  LDSM.16.MT88.4 R28, [R224+0x1100] ;  /* 0x00110000e01c783b */ /* 0x000fe20000004200 */
[----:B-1----:R-:W-:-:S04]  /*4bd0*/  FFMA.FTZ R2, R93, c[0x0][0x2d0], -R0 ;  /* 0x0000b4005d027a23 */ /* 0x002fc80000010800 */
[----:B------:R1:W-:Y:S02]  /*4be0*/  MUFU.EX2 R204, R2 ;  /* 0x0000000200cc7308 */ /* 0x0003e40000000800 */
[C---:B------:R-:W-:Y:S08]  /*4bf0*/  HMMA.16816.F32.BF16 R120, R8.reuse, R32, R72 ;  /* 0x000000200878723c */ /* 0x040ff00000041848 */
[----:B------:R-:W-:Y:S01]  /*4c00*/  HMMA.16816.F32.BF16 R80, R8, R34, R60 ;  /* 0x000000220850723c */ /* 0x000fe2000004183c */
[----:B------:R-:W2:Y:S01]  /*4c10*/  LDSM.16.MT88.4 R32, [R222+0x1100] ;  /* 0x00110000de20783b */ /* 0x000ea20000004200 */
[----:B-1----:R-:W-:-:S06]  /*4c20*/  FFMA.FTZ R2, R95, c[0x0][0x2d0], -R0 ;  /* 0x0000b4005f027a23 */ /* 0x002fcc0000010800 */
[C---:B----4-:R-:W-:Y:S01]  /*4c30*/  HMMA.16816.F32.BF16 R52, R8.reuse, R24, R52 ;  /* 0x000000180834723c */ /* 0x050fe20000041834 */
[----:B------:R1:W4:Y:S07]  /*4c40*/  MUFU.EX2 R203, R2 ;  /* 0x0000000200cb7308 */ /* 0x00032e0000000800 */
[C---:B------:R-:W-:Y:S01]  /*4c50*/  HMMA.16816.F32.BF16 R44, R8.reuse, R26, R48 ;  /* 0x0000001a082c723c */ /* 0x040fe20000041830 */
[----:B------:R-:W2:Y:S07]  /*4c60*/  LDSM.16.MT88.4 R24, [R225+0x1100] ;  /* 0x00110000e118783b */ /* 0x000eae0000004200 */
[----:B---3--:R-:W-:Y:S01]  /*4c70*/  HMMA.16816.F32.BF16 R48, R8, R20, R84 ;  /* 0x000000140830723c */ /* 0x008fe20000041854 */
[----:B-1----:R-:W-:-:S02]  /*4c80*/  FFMA.FTZ R2, R150, c[0x0][0x2d0], -R5 ;  /* 0x0000b40096027a23 */ /* 0x002fc40000010805 */
[----:B------:R-:W-:-:S04]  /*4c90*/  IMAD.MOV.U32 R150, RZ, RZ, R196 ;  /* 0x000000ffff967224 */ /* 0x000fc800078e00c4 */
[----:B------:R-:W-:Y:S01]  /*4ca0*/  IMAD.MOV.U32 R85, RZ, RZ, R118 ;  /* 0x000000ffff557224 */ /* 0x000fe200078e0076 */
[----:B------:R-:W-:Y:S01]  /*4cb0*/  HMMA.16816.F32.BF16 R128, R8, R40, R100 ;  /* 0x000000280880723c */ /* 0x000fe20000041864 */
[----:B------:R-:W-:Y:S02]  /*4cc0*/  IMAD.MOV.U32 R86, RZ, RZ, R117 ;  /* 0x000000ffff567224 */ /* 0x000fe400078e0075 */
[----:B------:R-:W-:-:S05]  /*4cd0*/  IMAD.MOV.U32 R87, RZ, RZ, R116 ;  /* 0x000000ffff577224 */ /* 0x000fca00078e0074 */
[C---:B------:R-:W-:Y:S08]  /*4ce0*/  HMMA.16816.F32.BF16 R116, R8.reuse, R42, R112 ;  /* 0x0000002a0874723c */ /* 0x040ff00000041870 */
[C---:B------:R-:W-:Y:S01]  /*4cf0*/  HMMA.16816.F32.BF16 R60, R8.reuse, R22, R88 ;  /* 0x00000016083c723c */ /* 0x040fe20000041858 */
[----:B------:R-:W1:Y:S07]  /*4d00*/  LDSM.16.MT88.4 R20, [R221+0x5100] ;  /* 0x00510000dd14783b */ /* 0x000e6e0000004200 */
[C---:B-----5:R-:W-:Y:S08]  /*4d10*/  HMMA.16816.F32.BF16 R92, R8.reuse, R16, R96 ;  /* 0x00000010085c723c */ /* 0x060ff00000041860 */
[C---:B------:R-:W-:Y:S01]  /*4d20*/  HMMA.16816.F32.BF16 R72, R8.reuse, R18, R108 ;  /* 0x000000120848723c */ /* 0x040fe2000004186c */
[----:B------:R-:W-:Y:S07]  /*4d30*/  LDSM.16.MT88.4 R16, [R225+0x5100] ;  /* 0x00510000e110783b */ /* 0x000fee0000004200 */
[C---:B------:R-:W-:Y:S08]  /*4d40*/  HMMA.16816.F32.BF16 R64, R8.reuse, R12, R124 ;  /* 0x0000000c0840723c */ /* 0x040ff0000004187c */
[----:B------:R-:W-:Y:S01]  /*4d50*/  HMMA.16816.F32.BF16 R40, R8, R14, R104 ;  /* 0x0000000e0828723c */ /* 0x000fe20000041868 */
[----:B------:R-:W-:Y:S06]  /*4d60*/  LDSM.16.MT88.4 R12, [R224+0x5100] ;  /* 0x00510000e00c783b */ /* 0x000fec0000004200 */
[----:B------:R-:W-:-:S02]  /*4d70*/  F2FP.BF16.PACK_AB R8, R215, R217 ;  /* 0x000000d9d708723e */ /* 0x000fc400000010ff */
[----:B------:R-:W-:Y:S02]  /*4d80*/  F2FP.BF16.PACK_AB R9, R205, R206 ;  /* 0x000000cecd09723e */ /* 0x000fe400000010ff */
[----:B------:R-:W-:Y:S02]  /*4d90*/  F2FP.BF16.PACK_AB R10, R214, R213 ;  /* 0x000000d5d60a723e */ /* 0x000fe400000010ff */
[----:B----4-:R-:W-:-:S07]  /*4da0*/  F2FP.BF16.PACK_AB R11, R203, R204 ;  /* 0x000000cccb0b723e */ /* 0x010fce00000010ff */
[C---:B--2---:R-:W-:Y:S07]  /*4db0*/  HMMA.16816.F32.BF16 R88, R8.reuse, R36, R136 ;  /* 0x000000240858723c */ /* 0x044fee0000041888 */
[----:B------:R-:W-:Y:S01]  /*4dc0*/  IMAD.MOV.U32 R137, RZ, RZ, R198 ;  /* 0x000000ffff897224 */ /* 0x000fe200078e00c6 */
[----:B------:R-:W-:Y:S01]  /*4dd0*/  HMMA.16816.F32.BF16 R104, R8, R38, R132 ;  /* 0x000000260868723c */ /* 0x000fe20000041884 */
[----:B------:R2:W-:Y:S01]  /*4de0*/  MUFU.EX2 R198, R2 ;  /* 0x0000000200c67308 */ /* 0x0005e20000000800 */
[----:B------:R-:W-:Y:S01]  /*4df0*/  IMAD.MOV.U32 R136, RZ, RZ, R197 ;  /* 0x000000ffff887224 */ /* 0x000fe200078e00c5 */
[----:B------:R-:W3:Y:S01]  /*4e00*/  LDSM.16.MT88.4 R36, [R222+0x5100] ;  /* 0x00510000de24783b */ /* 0x000ee20000004200 */
[----:B------:R-:W-:-:S02]  /*4e10*/  IMAD.MOV.U32 R138, RZ, RZ, R7 ;  /* 0x000000ffff8a7224 */ /* 0x000fc400078e0007 */
[----:B------:R-:W-:Y:S02]  /*4e20*/  IMAD.MOV.U32 R139, RZ, RZ, R6 ;  /* 0x000000ffff8b7224 */ /* 0x000fe400078e0006 */
[----:B------:R-:W-:Y:S01]  /*4e30*/  IMAD.MOV.U32 R135, RZ, RZ, R85 ;  /* 0x000000ffff877224 */ /* 0x000fe200078e0055 */
[C---:B------:R-:W-:Y:S01]  /*4e40*/  HMMA.16816.F32.BF16 R100, R8.reuse, R34, R80 ;  /* 0x000000220864723c */ /* 0x040fe20000041850 */
[----:B------:R-:W-:Y:S02]  /*4e50*/  IMAD.MOV.U32 R134, RZ, RZ, R86 ;  /* 0x000000ffff867224 */ /* 0x000fe400078e0056 */
[----:B------:R-:W-:Y:S02]  /*4e60*/  IMAD.MOV.U32 R133, RZ, RZ, R87 ;  /* 0x000000ffff857224 */ /* 0x000fe400078e0057 */
[----:B------:R-:W-:Y:S02]  /*4e70*/  IMAD.MOV.U32 R132, RZ, RZ, R71 ;  /* 0x000000ffff847224 */ /* 0x000fe400078e0047 */
[----:B------:R-:W-:Y:S01]  /*4e80*/  IMAD.MOV.U32 R71, RZ, RZ, R3 ;  /* 0x000000ffff477224 */ /* 0x000fe200078e0003 */
[----:B------:R-:W-:Y:S01]  /*4e90*/  HMMA.16816.F32.BF16 R84, R8, R24, R76 ;  /* 0x000000180854723c */ /* 0x000fe2000004184c */
[----:B--2---:R-:W-:-:S02]  /*4ea0*/  FFMA.FTZ R2, R152, c[0x0][0x2d0], -R5 ;  /* 0x0000b40098027a23 */ /* 0x004fc40000010805 */
[----:B------:R-:W-:Y:S02]  /*4eb0*/  IMAD.MOV.U32 R152, RZ, RZ, R164 ;  /* 0x000000ffff987224 */ /* 0x000fe400078e00a4 */
[----:B------:R2:W4:Y:S03]  /*4ec0*/  MUFU.EX2 R197, R2 ;  /* 0x0000000200c57308 */ /* 0x0005260000000800 */
[C---:B------:R-:W-:Y:S08]  /*4ed0*/  HMMA.16816.F32.BF16 R80, R8.reuse, R28, R52 ;  /* 0x0000001c0850723c */ /* 0x040ff00000041834 */
[----:B------:R-:W-:Y:S01]  /*4ee0*/  HMMA.16816.F32.BF16 R76, R8, R30, R44 ;  /* 0x0000001e084c723c */ /* 0x000fe2000004182c */
[----:B------:R-:W5:Y:S01]  /*4ef0*/  LDSM.16.MT88.4 R28, [R221+0x1900] ;  /* 0x00190000dd1c783b */ /* 0x000f620000004200 */
[----:B--2---:R-:W-:-:S06]  /*4f00*/  FFMA.FTZ R2, R153, c[0x0][0x2d0], -R5 ;  /* 0x0000b40099027a23 */ /* 0x004fcc0000010805 */
[C---:B------:R-:W-:Y:S01]  /*4f10*/  HMMA.16816.F32.BF16 R56, R8.reuse, R26, R56 ;  /* 0x0000001a0838723c */ /* 0x040fe20000041838 */
[----:B------:R2:W-:Y:S01]  /*4f20*/  MUFU.EX2 R7, R2 ;  /* 0x0000000200077308 */ /* 0x0005e20000000800 */
[----:B------:R-:W4:Y:S06]  /*4f30*/  LDSM.16.MT88.4 R24, [R222+0x1900] ;  /* 0x00190000de18783b */ /* 0x000f2c0000004200 */
[C---:B------:R-:W-:Y:S01]  /*4f40*/  HMMA.16816.F32.BF16 R112, R8.reuse, R32, R120 ;  /* 0x000000200870723c */ /* 0x040fe20000041878 */
[----:B------:R-:W-:Y:S07]  /*4f50*/  LDSM.16.MT88.4 R32, [R224+0x1900] ;  /* 0x00190000e020783b */ /* 0x000fee0000004200 */
[----:B-1----:R-:W-:Y:S01]  /*4f60*/  HMMA.16816.F32.BF16 R108, R8, R20, R48 ;  /* 0x00000014086c723c */ /* 0x002fe20000041830 */
[----:B--2---:R-:W-:-:S04]  /*4f70*/  FFMA.FTZ R2, R155, c[0x0][0x2d0], -R5 ;  /* 0x0000b4009b027a23 */ /* 0x004fc80000010805 */
[----:B------:R1:W-:Y:S03]  /*4f80*/  MUFU.EX2 R196, R2 ;  /* 0x0000000200c47308 */ /* 0x0003e60000000800 */
[C---:B------:R-:W-:Y:S01]  /*4f90*/  HMMA.16816.F32.BF16 R96, R8.reuse, R22, R60 ;  /* 0x000000160860723c */ /* 0x040fe2000004183c */
[----:B------:R-:W2:Y:S07]  /*4fa0*/  LDSM.16.MT88.4 R20, [R225+0x1900] ;  /* 0x00190000e114783b */ /* 0x000eae0000004200 */
[----:B---3--:R-:W-:Y:S01]  /*4fb0*/  HMMA.16816.F32.BF16 R120, R8, R38, R116 ;  /* 0x000000260878723c */ /* 0x008fe20000041874 */
[----:B-1----:R-:W-:-:S02]  /*4fc0*/  FFMA.FTZ R2, R149, c[0x0][0x2d0], -R0 ;  /* 0x0000b40095027a23 */ /* 0x002fc40000010800 */
[----:B------:R-:W-:-:S05]  /*4fd0*/  IMAD.MOV.U32 R149, RZ, RZ, R190 ;  /* 0x000000ffff957224 */ /* 0x000fca00078e00be */
[C---:B------:R-:W-:Y:S01]  /*4fe0*/  HMMA.16816.F32.BF16 R124, R8.reuse, R16, R92 ;  /* 0x00000010087c723c */ /* 0x040fe2000004185c */
[----:B------:R1:W-:Y:S07]  /*4ff0*/  MUFU.EX2 R6, R2 ;  /* 0x0000000200067308 */ /* 0x0003ee0000000800 */
[C---:B------:R-:W-:Y:S08]  /*5000*/  HMMA.16816.F32.BF16 R128, R8.reuse, R36, R128 ;  /* 0x000000240880723c */ /* 0x040ff00000041880 */
[----:B------:R-:W-:Y:S01]  /*5010*/  HMMA.16816.F32.BF16 R116, R8, R18, R72 ;  /* 0x000000120874723c */ /* 0x000fe20000041848 */
[----:B-1----:R-:W-:Y:S01]  /*5020*/  FFMA.FTZ R2, R148, c[0x0][0x2d0], -R0 ;  /* 0x0000b40094027a23 */ /* 0x002fe20000010800 */
[----:B------:R-:W-:Y:S01]  /*5030*/  LDSM.16.MT88.4 R16, [R221+0x2100] ;  /* 0x00210000dd10783b */ /* 0x000fe20000004200 */
[----:B------:R-:W-:-:S02]  /*5040*/  IMAD.MOV.U32 R148, RZ, RZ, R166 ;  /* 0x000000ffff947224 */ /* 0x000fc400078e00a6 */
[----:B------:R1:W3:Y:S03]  /*5050*/  MUFU.EX2 R4, R2 ;  /* 0x0000000200047308 */ /* 0x0002e60000000800 */
[C---:B------:R-:W-:Y:S08]  /*5060*/  HMMA.16816.F32.BF16 R92, R8.reuse, R12, R64 ;  /* 0x0000000c085c723c */ /* 0x040ff00000041840 */
[----:B------:R-:W-:Y:S01]  /*5070*/  HMMA.16816.F32.BF16 R52, R8, R14, R40 ;  /* 0x0000000e0834723c */ /* 0x000fe20000041828 */
[----:B------:R-:W2:Y:S01]  /*5080*/  LDSM.16.MT88.4 R12, [R221+0x5900] ;  /* 0x00590000dd0c783b */ /* 0x000ea20000004200 */
[----:B-1----:R-:W-:-:S05]  /*5090*/  FFMA.FTZ R2, R151, c[0x0][0x2d0], -R0 ;  /* 0x0000b40097027a23 */ /* 0x002fca0000010800 */
[----:B----4-:R-:W-:Y:S01]  /*50a0*/  F2FP.BF16.PACK_AB R8, R197, R198 ;  /* 0x000000c6c508723e */ /* 0x010fe200000010ff */
[----:B------:R-:W-:Y:S01]  /*50b0*/  IMAD.MOV.U32 R151, RZ, RZ, R165 ;  /* 0x000000ffff977224 */ /* 0x000fe200078e00a5 */
[----:B------:R1:W-:Y:S01]  /*50c0*/  MUFU.EX2 R3, R2 ;  /* 0x0000000200037308 */ /* 0x0003e20000000800 */
[----:B---3--:R-:W-:Y:S02]  /*50d0*/  F2FP.BF16.PACK_AB R9, R4, R6 ;  /* 0x000000060409723e */ /* 0x008fe400000010ff */
[----:B------:R-:W-:Y:S01]  /*50e0*/  F2FP.BF16.PACK_AB R10, R196, R7 ;  /* 0x00000007c40a723e */ /* 0x000fe200000010ff */
[----:B-1----:R-:W-:-:S04]  /*50f0*/  FFMA.FTZ R2, R154, c[0x0][0x2d0], -R0 ;  /* 0x0000b4009a027a23 */ /* 0x002fc80000010800 */
[----:B------:R-:W1:Y:S02]  /*5100*/  MUFU.EX2 R190, R2 ;  /* 0x0000000200be7308 */ /* 0x000e640000000800 */
[----:B-1----:R-:W-:Y:S01]  /*5110*/  F2FP.BF16.PACK_AB R11, R190, R3 ;  /* 0x00000003be0b723e */ /* 0x002fe200000010ff */
[----:B------:R-:W-:-:S05]  /*5120*/  FFMA.FTZ R2, R160, c[0x0][0x2d0], -R5 ;  /* 0x0000b400a0027a23 */ /* 0x000fca0000010805 */
[----:B------:R1:W-:Y:S01]  /*5130*/  MUFU.EX2 R166, R2 ;  /* 0x0000000200a67308 */ /* 0x0003e20000000800 */
[C---:B-----5:R-:W-:Y:S08]  /*5140*/  HMMA.16816.F32.BF16 R72, R8.reuse, R28, R88 ;  /* 0x0000001c0848723c */ /* 0x060ff00000041858 */
[----:B------:R-:W-:Y:S01]  /*5150*/  HMMA.16816.F32.BF16 R64, R8, R30, R104 ;  /* 0x0000001e0840723c */ /* 0x000fe20000041868 */
[----:B------:R-:W3:Y:S01]  /*5160*/  LDSM.16.MT88.4 R28, [R222+0x5900] ;  /* 0x00590000de1c783b */ /* 0x000ee20000004200 */
[----:B-1----:R-:W-:-:S06]  /*5170*/  FFMA.FTZ R2, R161, c[0x0][0x2d0], -R5 ;  /* 0x0000b400a1027a23 */ /* 0x002fcc0000010805 */
[C---:B------:R-:W-:Y:S01]  /*5180*/  HMMA.16816.F32.BF16 R60, R8.reuse, R24, R112 ;  /* 0x00000018083c723c */ /* 0x040fe20000041870 */
[----:B------:R1:W4:Y:S07]  /*5190*/  MUFU.EX2 R165, R2 ;  /* 0x0000000200a57308 */ /* 0x00032e0000000800 */
[C---:B------:R-:W-:Y:S01]  /*51a0*/  HMMA.16816.F32.BF16 R48, R8.reuse, R26, R100 ;  /* 0x0000001a0830723c */ /* 0x040fe20000041864 */
[----:B------:R-:W5:Y:S07]  /*51b0*/  LDSM.16.MT88.4 R24, [R225+0x5900] ;  /* 0x00590000e118783b */ /* 0x000f6e0000004200 */
[----:B--2---:R-:W-:Y:S01]  /*51c0*/  HMMA.16816.F32.BF16 R40, R8, R20, R84 ;  /* 0x000000140828723c */ /* 0x004fe20000041854 */
[----:B-1----:R-:W-:-:S04]  /*51d0*/  FFMA.FTZ R2, R162, c[0x0][0x2d0], -R5 ;  /* 0x0000b400a2027a23 */ /* 0x002fc80000010805 */
[----:B------:R1:W-:Y:S03]  /*51e0*/  MUFU.EX2 R164, R2 ;  /* 0x0000000200a47308 */ /* 0x0003e60000000800 */
[C---:B------:R-:W-:Y:S01]  /*51f0*/  HMMA.16816.F32.BF16 R56, R8.reuse, R22, R56 ;  /* 0x000000160838723c */ /* 0x040fe20000041838 */
[----:B------:R-:W2:Y:S07]  /*5200*/  LDSM.16.MT88.4 R20, [R224+0x5900] ;  /* 0x00590000e014783b */ /* 0x000eae0000004200 */
[----:B------:R-:W-:Y:S01]  /*5210*/  HMMA.16816.F32.BF16 R44, R8, R32, R80 ;  /* 0x00000020082c723c */ /* 0x000fe20000041850 */
[----:B-1----:R-:W-:-:S07]  /*5220*/  FFMA.FTZ R2, R163, c[0x0][0x2d0], -R5 ;  /* 0x0000b400a3027a23 */ /* 0x002fce0000010805 */
[C---:B------:R-:W-:Y:S01]  /*5230*/  HMMA.16816.F32.BF16 R36, R8.reuse, R34, R76 ;  /* 0x000000220824723c */ /* 0x040fe2000004184c */
[----:B------:R-:W-:Y:S01]  /*5240*/  LDSM.16.MT88.4 R32, [R225+0x2100] ;  /* 0x00210000e120783b */ /* 0x000fe20000004200 */
[----:B------:R1:W-:Y:S06]  /*5250*/  MUFU.EX2 R163, R2 ;  /* 0x0000000200a37308 */ /* 0x0003ec0000000800 */
[C---:B------:R-:W-:Y:S08]  /*5260*/  HMMA.16816.F32.BF16 R76, R8.reuse, R12, R108 ;  /* 0x0000000c084c723c */ /* 0x040ff0000004186c */
[----:B------:R-:W-:Y:S01]  /*5270*/  HMMA.16816.F32.BF16 R80, R8, R14, R96 ;  /* 0x0000000e0850723c */ /* 0x000fe20000041860 */
[----:B------:R-:W4:Y:S01]  /*5280*/  LDSM.16.MT88.4 R12, [R222+0x2100] ;  /* 0x00210000de0c783b */ /* 0x000f220000004200 */
[----:B-1----:R-:W-:-:S04]  /*5290*/  FFMA.FTZ R2, R156, c[0x0][0x2d0], -R0 ;  /* 0x0000b4009c027a23 */ /* 0x002fc80000010800 */
[----:B------:R1:W-:Y:S02]  /*52a0*/  MUFU.EX2 R162, R2 ;  /* 0x0000000200a27308 */ /* 0x0003e40000000800 */
[C---:B---3--:R-:W-:Y:S07]  /*52b0*/  HMMA.16816.F32.BF16 R88, R8.reuse, R28, R128 ;  /* 0x0000001c0858723c */ /* 0x048fee0000041880 */
[----:B------:R-:W-:Y:S01]  /*52c0*/  IMAD.MOV.U32 R131, RZ, RZ, R152 ;  /* 0x000000ffff837224 */ /* 0x000fe200078e0098 */
[----:B------:R-:W-:Y:S01]  /*52d0*/  HMMA.16816.F32.BF16 R108, R8, R30, R120 ;  /* 0x0000001e086c723c */ /* 0x000fe20000041878 */
[----:B------:R-:W3:Y:S01]  /*52e0*/  LDSM.16.MT88.4 R28, [R224+0x2100] ;  /* 0x00210000e01c783b */ /* 0x000ee20000004200 */
[----:B-1----:R-:W-:-:S06]  /*52f0*/  FFMA.FTZ R2, R157, c[0x0][0x2d0], -R0 ;  /* 0x0000b4009d027a23 */ /* 0x002fcc0000010800 */
[C---:B-----5:R-:W-:Y:S01]  /*5300*/  HMMA.16816.F32.BF16 R124, R8.reuse, R24, R124 ;  /* 0x00000018087c723c */ /* 0x060fe2000004187c */
[----:B------:R1:W5:Y:S07]  /*5310*/  MUFU.EX2 R161, R2 ;  /* 0x0000000200a17308 */ /* 0x00036e0000000800 */
[C---:B------:R-:W-:Y:S01]  /*5320*/  HMMA.16816.F32.BF16 R116, R8.reuse, R26, R116 ;  /* 0x0000001a0874723c */ /* 0x040fe20000041874 */
[----:B------:R-:W3:Y:S07]  /*5330*/  LDSM.16.MT88.4 R24, [R221+0x6100] ;  /* 0x00610000dd18783b */ /* 0x000eee0000004200 */
[----:B--2---:R-:W-:Y:S01]  /*5340*/  HMMA.16816.F32.BF16 R112, R8, R20, R92 ;  /* 0x000000140870723c */ /* 0x004fe2000004185c */
[----:B-1----:R-:W-:-:S04]  /*5350*/  FFMA.FTZ R2, R159, c[0x0][0x2d0], -R0 ;  /* 0x0000b4009f027a23 */ /* 0x002fc80000010800 */
[----:B------:R1:W-:Y:S03]  /*5360*/  MUFU.EX2 R160, R2 ;  /* 0x0000000200a07308 */ /* 0x0003e60000000800 */
[----:B------:R-:W-:Y:S01]  /*5370*/  HMMA.16816.F32.BF16 R100, R8, R22, R52 ;  /* 0x000000160864723c */ /* 0x000fe20000041834 */
[----:B------:R-:W2:Y:S06]  /*5380*/  LDSM.16.MT88.4 R20, [R222+0x6100] ;  /* 0x00610000de14783b */ /* 0x000eac0000004200 */
[----:B----4-:R-:W-:-:S02]  /*5390*/  F2FP.BF16.PACK_AB R8, R165, R166 ;  /* 0x000000a6a508723e */ /* 0x010fc400000010ff */
[----:B-----5:R-:W-:Y:S02]  /*53a0*/  F2FP.BF16.PACK_AB R9, R161, R162 ;  /* 0x000000a2a109723e */ /* 0x020fe400000010ff */
[----:B------:R-:W-:Y:S01]  /*53b0*/  F2FP.BF16.PACK_AB R10, R163, R164 ;  /* 0x000000a4a30a723e */ /* 0x000fe200000010ff */
[----:B-1----:R-:W-:-:S04]  /*53c0*/  FFMA.FTZ R2, R158, c[0x0][0x2d0], -R0 ;  /* 0x0000b4009e027a23 */ /* 0x002fc80000010800 */
[----:B------:R-:W1:Y:S02]  /*53d0*/  MUFU.EX2 R159, R2 ;  /* 0x00000002009f7308 */ /* 0x000e640000000800 */
[----:B-1----:R-:W-:Y:S01]  /*53e0*/  F2FP.BF16.PACK_AB R11, R159, R160 ;  /* 0x000000a09f0b723e */ /* 0x002fe200000010ff */
[----:B------:R-:W-:Y:S02]  /*53f0*/  FFMA.FTZ R2, R171, c[0x0][0x2d0], -R5 ;  /* 0x0000b400ab027a23 */ /* 0x000fe40000010805 */
[----:B------:R-:W-:-:S03]  /*5400*/  IMAD.MOV.U32 R171, RZ, RZ, R136 ;  /* 0x000000ffffab7224 */ /* 0x000fc600078e0088 */
[----:B------:R1:W-:Y:S01]  /*5410*/  MUFU.EX2 R158, R2 ;  /* 0x00000002009e7308 */ /* 0x0003e20000000800 */
[C---:B------:R-:W-:Y:S08]  /*5420*/  HMMA.16816.F32.BF16 R104, R8.reuse, R16, R72 ;  /* 0x000000100868723c */ /* 0x040ff00000041848 */
[----:B------:R-:W-:Y:S01]  /*5430*/  HMMA.16816.F32.BF16 R96, R8, R18, R64 ;  /* 0x000000120860723c */ /* 0x000fe20000041840 */
[----:B------:R-:W4:Y:S01]  /*5440*/  LDSM.16.MT88.4 R16, [R225+0x6100] ;  /* 0x00610000e110783b */ /* 0x000f220000004200 */
[----:B-1----:R-:W-:-:S06]  /*5450*/  FFMA.FTZ R2, R188, c[0x0][0x2d0], -R5 ;  /* 0x0000b400bc027a23 */ /* 0x002fcc0000010805 */
[C---:B------:R-:W-:Y:S01]  /*5460*/  HMMA.16816.F32.BF16 R92, R8.reuse, R12, R60 ;  /* 0x0000000c085c723c */ /* 0x040fe2000004183c */
[----:B------:R-:W-:Y:S01]  /*5470*/  IMAD.MOV.U32 R188, RZ, RZ, R138 ;  /* 0x000000ffffbc7224 */ /* 0x000fe200078e008a */
[----:B------:R1:W5:Y:S06]  /*5480*/  MUFU.EX2 R157, R2 ;  /* 0x00000002009d7308 */ /* 0x00036c0000000800 */
[C---:B------:R-:W-:Y:S01]  /*5490*/  HMMA.16816.F32.BF16 R84, R8.reuse, R14, R48 ;  /* 0x0000000e0854723c */ /* 0x040fe20000041830 */
[----:B------:R-:W2:Y:S07]  /*54a0*/  LDSM.16.MT88.4 R12, [R224+0x6100] ;  /* 0x00610000e00c783b */ /* 0x000eae0000004200 */
[----:B------:R-:W-:Y:S01]  /*54b0*/  HMMA.16816.F32.BF16 R72, R8, R32, R40 ;  /* 0x000000200848723c */ /* 0x000fe20000041828 */
[----:B-1----:R-:W-:-:S02]  /*54c0*/  FFMA.FTZ R2, R189, c[0x0][0x2d0], -R5 ;  /* 0x0000b400bd027a23 */ /* 0x002fc40000010805 */
[----:B------:R-:W-:Y:S02]  /*54d0*/  IMAD.MOV.U32 R189, RZ, RZ, R137 ;  /* 0x000000ffffbd7224 */ /* 0x000fe400078e0089 */
[----:B------:R1:W-:Y:S03]  /*54e0*/  MUFU.EX2 R156, R2 ;  /* 0x00000002009c7308 */ /* 0x0003e60000000800 */
[C---:B------:R-:W-:Y:S01]  /*54f0*/  HMMA.16816.F32.BF16 R64, R8.reuse, R34, R56 ;  /* 0x000000220840723c */ /* 0x040fe20000041838 */
[----:B------:R-:W4:Y:S07]  /*5500*/  LDSM.16.MT88.4 R32, [R221+0x2900] ;  /* 0x00290000dd20783b */ /* 0x000f2e0000004200 */
[----:B---3--:R-:W-:Y:S01]  /*5510*/  HMMA.16816.F32.BF16 R60, R8, R28, R44 ;  /* 0x0000001c083c723c */ /* 0x008fe2000004182c */
[----:B-1----:R-:W-:-:S07]  /*5520*/  FFMA.FTZ R2, R191, c[0x0][0x2d0], -R5 ;  /* 0x0000b400bf027a23 */ /* 0x002fce0000010805 */
[C---:B------:R-:W-:Y:S01]  /*5530*/  HMMA.16816.F32.BF16 R44, R8.reuse, R24, R76 ;  /* 0x00000018082c723c */ /* 0x040fe2000004184c */
[----:B------:R-:W-:Y:S01]  /*5540*/  IMAD.MOV.U32 R191, RZ, RZ, R150 ;  /* 0x000000ffffbf7224 */ /* 0x000fe200078e0096 */
[----:B------:R1:W-:Y:S06]  /*5550*/  MUFU.EX2 R155, R2 ;  /* 0x00000002009b7308 */ /* 0x0003ec0000000800 */
[C---:B------:R-:W-:Y:S01]  /*5560*/  HMMA.16816.F32.BF16 R48, R8.reuse, R26, R80 ;  /* 0x0000001a0830723c */ /* 0x040fe20000041850 */
[----:B------:R-:W3:Y:S07]  /*5570*/  LDSM.16.MT88.4 R24, [R225+0x2900] ;  /* 0x00290000e118783b */ /* 0x000eee0000004200 */
[----:B------:R-:W-:Y:S01]  /*5580*/  HMMA.16816.F32.BF16 R52, R8, R30, R36 ;  /* 0x0000001e0834723c */ /* 0x000fe20000041824 */
[----:B------:R-:W3:Y:S01]  /*5590*/  LDSM.16.MT88.4 R28, [R222+0x2900] ;  /* 0x00290000de1c783b */ /* 0x000ee20000004200 */
[----:B-1----:R-:W-:-:S02]  /*55a0*/  FFMA.FTZ R2, R167, c[0x0][0x2d0], -R0 ;  /* 0x0000b400a7027a23 */ /* 0x002fc40000010800 */
[----:B------:R-:W-:Y:S02]  /*55b0*/  IMAD.MOV.U32 R167, RZ, RZ, R149 ;  /* 0x000000ffffa77224 */ /* 0x000fe400078e0095 */
[----:B------:R1:W-:Y:S02]  /*55c0*/  MUFU.EX2 R154, R2 ;  /* 0x00000002009a7308 */ /* 0x0003e40000000800 */
[C---:B--2---:R-:W-:Y:S08]  /*55d0*/  HMMA.16816.F32.BF16 R40, R8.reuse, R20, R88 ;  /* 0x000000140828723c */ /* 0x044ff00000041858 */
[----:B------:R-:W-:Y:S01]  /*55e0*/  HMMA.16816.F32.BF16 R36, R8, R22, R108 ;  /* 0x000000160824723c */ /* 0x000fe2000004186c */
[----:B------:R-:W2:Y:S01]  /*55f0*/  LDSM.16.MT88.4 R20, [R224+0x2900] ;  /* 0x00290000e014783b */ /* 0x000ea20000004200 */
[----:B-1----:R-:W-:-:S06]  /*5600*/  FFMA.FTZ R2, R169, c[0x0][0x2d0], -R0 ;  /* 0x0000b400a9027a23 */ /* 0x002fcc0000010800 */
[C---:B----4-:R-:W-:Y:S01]  /*5610*/  HMMA.16816.F32.BF16 R56, R8.reuse, R16, R124 ;  /* 0x000000100838723c */ /* 0x050fe2000004187c */
[----:B------:R-:W-:Y:S01]  /*5620*/  IMAD.MOV.U32 R169, RZ, RZ, R148 ;  /* 0x000000ffffa97224 */ /* 0x000fe200078e0094 */
[----:B------:R1:W4:Y:S05]  /*5630*/  MUFU.EX2 R153, R2 ;  /* 0x0000000200997308 */ /* 0x00032a0000000800 */
[----:B------:R-:W-:Y:S01]  /*5640*/  IMAD.MOV.U32 R127, RZ, RZ, R139 ;  /* 0x000000ffff7f7224 */ /* 0x000fe200078e008b */
[----:B------:R-:W-:Y:S01]  /*5650*/  HMMA.16816.F32.BF16 R76, R8, R18, R116 ;  /* 0x00000012084c723c */ /* 0x000fe20000041874 */
[----:B------:R-:W2:Y:S01]  /*5660*/  LDSM.16.MT88.4 R16, [R222+0x6900] ;  /* 0x00690000de10783b */ /* 0x000ea20000004200 */
[----:B------:R-:W-:-:S02]  /*5670*/  IMAD.MOV.U32 R126, RZ, RZ, R70 ;  /* 0x000000ffff7e7224 */ /* 0x000fc400078e0046 */
[----:B------:R-:W-:Y:S02]  /*5680*/  IMAD.MOV.U32 R70, RZ, RZ, R71 ;  /* 0x000000ffff467224 */ /* 0x000fe400078e0047 */
[----:B------:R-:W-:Y:S02]  /*5690*/  IMAD.MOV.U32 R125, RZ, RZ, R134 ;  /* 0x000000ffff7d7224 */ /* 0x000fe400078e0086 */
[C---:B------:R-:W-:Y:S01]  /*56a0*/  HMMA.16816.F32.BF16 R116, R8.reuse, R12, R112 ;  /* 0x0000000c0874723c */ /* 0x040fe20000041870 */
[----:B------:R-:W-:Y:S02]  /*56b0*/  IMAD.MOV.U32 R124, RZ, RZ, R135 ;  /* 0x000000ffff7c7224 */ /* 0x000fe400078e0087 */
[----:B-1----:R-:W-:Y:S02]  /*56c0*/  FFMA.FTZ R2, R168, c[0x0][0x2d0], -R0 ;  /* 0x0000b400a8027a23 */ /* 0x002fe40000010800 */
[----:B------:R-:W-:Y:S02]  /*56d0*/  IMAD.MOV.U32 R168, RZ, RZ, R151 ;  /* 0x000000ffffa87224 */ /* 0x000fe400078e0097 */
[----:B------:R1:W-:Y:S01]  /*56e0*/  MUFU.EX2 R152, R2 ;  /* 0x0000000200987308 */ /* 0x0003e20000000800 */
[----:B------:R-:W-:Y:S01]  /*56f0*/  HMMA.16816.F32.BF16 R80, R8, R14, R100 ;  /* 0x0000000e0850723c */ /* 0x000fe20000041864 */
[----:B------:R-:W2:Y:S06]  /*5700*/  LDSM.16.MT88.4 R12, [R221+0x6900] ;  /* 0x00690000dd0c783b */ /* 0x000eac0000004200 */
[----:B-----5:R-:W-:-:S02]  /*5710*/  F2FP.BF16.PACK_AB R8, R157, R158 ;  /* 0x0000009e9d08723e */ /* 0x020fc400000010ff */
[----:B----4-:R-:W-:Y:S02]  /*5720*/  F2FP.BF16.PACK_AB R9, R153, R154 ;  /* 0x0000009a9909723e */ /* 0x010fe400000010ff */
[----:B------:R-:W-:Y:S01]  /*5730*/  F2FP.BF16.PACK_AB R10, R155, R156 ;  /* 0x0000009c9b0a723e */ /* 0x000fe200000010ff */
[----:B-1----:R-:W-:Y:S02]  /*5740*/  FFMA.FTZ R2, R170, c[0x0][0x2d0], -R0 ;  /* 0x0000b400aa027a23 */ /* 0x002fe40000010800 */
[----:B------:R-:W-:Y:S02]  /*5750*/  IMAD.MOV.U32 R170, RZ, RZ, R131 ;  /* 0x000000ffffaa7224 */ /* 0x000fe400078e0083 */
[----:B------:R-:W1:Y:S02]  /*5760*/  MUFU.EX2 R151, R2 ;  /* 0x0000000200977308 */ /* 0x000e640000000800 */
[----:B-1----:R-:W-:Y:S01]  /*5770*/  F2FP.BF16.PACK_AB R11, R151, R152 ;  /* 0x00000098970b723e */ /* 0x002fe200000010ff */
[----:B------:R-:W-:-:S05]  /*5780*/  FFMA.FTZ R2, R207, c[0x0][0x2d0], -R5 ;  /* 0x0000b400cf027a23 */ /* 0x000fca0000010805 */
[----:B------:R1:W-:Y:S01]  /*5790*/  MUFU.EX2 R150, R2 ;  /* 0x0000000200967308 */ /* 0x0003e20000000800 */
[C---:B------:R-:W-:Y:S08]  /*57a0*/  HMMA.16816.F32.BF16 R120, R8.reuse, R34, R96 ;  /* 0x000000220878723c */ /* 0x040ff00000041860 */
[----:B---3--:R-:W-:Y:S01]  /*57b0*/  HMMA.16816.F32.BF16 R96, R8, R24, R72 ;  /* 0x000000180860723c */ /* 0x008fe20000041848 */
[----:B-1----:R-:W-:-:S07]  /*57c0*/  FFMA.FTZ R2, R212, c[0x0][0x2d0], -R5 ;  /* 0x0000b400d4027a23 */ /* 0x002fce0000010805 */
[C---:B------:R-:W-:Y:S01]  /*57d0*/  HMMA.16816.F32.BF16 R100, R8.reuse, R26, R64 ;  /* 0x0000001a0864723c */ /* 0x040fe20000041840 */
[----:B------:R-:W1:Y:S01]  /*57e0*/  LDSM.16.MT88.4 R24, [R225+0x6900] ;  /* 0x00690000e118783b */ /* 0x000e620000004200 */
[----:B------:R3:W4:Y:S06]  /*57f0*/  MUFU.EX2 R149, R2 ;  /* 0x0000000200957308 */ /* 0x00072c0000000800 */
[C---:B------:R-:W-:Y:S01]  /*5800*/  HMMA.16816.F32.BF16 R112, R8.reuse, R32, R104 ;  /* 0x000000200870723c */ /* 0x040fe20000041868 */
[----:B------:R-:W5:Y:S07]  /*5810*/  LDSM.16.MT88.4 R32, [R224+0x6900] ;  /* 0x00690000e020783b */ /* 0x000f6e0000004200 */
[----:B------:R-:W-:Y:S01]  /*5820*/  HMMA.16816.F32.BF16 R108, R8, R28, R92 ;  /* 0x0000001c086c723c */ /* 0x000fe2000004185c */
[----:B---3--:R-:W-:-:S04]  /*5830*/  FFMA.FTZ R2, R216, c[0x0][0x2d0], -R5 ;  /* 0x0000b400d8027a23 */ /* 0x008fc80000010805 */
[----:B------:R3:W-:Y:S03]  /*5840*/  MUFU.EX2 R148, R2 ;  /* 0x0000000200947308 */ /* 0x0007e60000000800 */
[C---:B--2---:R-:W-:Y:S08]  /*5850*/  HMMA.16816.F32.BF16 R92, R8.reuse, R20, R60 ;  /* 0x00000014085c723c */ /* 0x044ff0000004183c */
[----:B------:R-:W-:Y:S01]  /*5860*/  HMMA.16816.F32.BF16 R88, R8, R22, R52 ;  /* 0x000000160858723c */ /* 0x000fe20000041834 */
[----:B------:R-:W2:Y:S01]  /*5870*/  LDSM.16.MT88.4 R20, [R222+0x3100] ;  /* 0x00310000de14783b */ /* 0x000ea20000004200 */
[----:B---3--:R-:W-:-:S06]  /*5880*/  FFMA.FTZ R2, R218, c[0x0][0x2d0], -R5 ;  /* 0x0000b400da027a23 */ /* 0x008fcc0000010805 */
[C---:B------:R-:W-:Y:S01]  /*5890*/  HMMA.16816.F32.BF16 R60, R8.reuse, R16, R40 ;  /* 0x00000010083c723c */ /* 0x040fe20000041828 */
[----:B------:R3:W-:Y:S07]  /*58a0*/  MUFU.EX2 R139, R2 ;  /* 0x00000002008b7308 */ /* 0x0007ee0000000800 */
[C---:B------:R-:W-:Y:S01]  /*58b0*/  HMMA.16816.F32.BF16 R40, R8.reuse, R18, R36 ;  /* 0x000000120828723c */ /* 0x040fe20000041824 */
[----:B------:R-:W2:Y:S07]  /*58c0*/  LDSM.16.MT88.4 R16, [R225+0x3100] ;  /* 0x00310000e110783b */ /* 0x000eae0000004200 */
[----:B------:R-:W-:Y:S01]  /*58d0*/  HMMA.16816.F32.BF16 R64, R8, R14, R48 ;  /* 0x0000000e0840723c */ /* 0x000fe20000041830 */
[----:B---3--:R-:W-:-:S04]  /*58e0*/  FFMA.FTZ R2, R199, c[0x0][0x2d0], -R0 ;  /* 0x0000b400c7027a23 */ /* 0x008fc80000010800 */
[----:B------:R3:W-:Y:S03]  /*58f0*/  MUFU.EX2 R138, R2 ;  /* 0x00000002008a7308 */ /* 0x0007e60000000800 */
[C---:B-1----:R-:W-:Y:S08]  /*5900*/  HMMA.16816.F32.BF16 R48, R8.reuse, R24, R56 ;  /* 0x000000180830723c */ /* 0x042ff00000041838 */
[----:B------:R-:W-:Y:S01]  /*5910*/  HMMA.16816.F32.BF16 R52, R8, R26, R76 ;  /* 0x0000001a0834723c */ /* 0x000fe2000004184c */
[----:B------:R-:W1:Y:S04]  /*5920*/  LDSM.16.MT88.4 R24, [R221+0x7100] ;  /* 0x00710000dd18783b */ /* 0x000e680000004200 */
[----:B------:R-:W-:Y:S01]  /*5930*/  LDSM.16.MT88.4 R76, [R221+0x3900] ;  /* 0x00390000dd4c783b */ /* 0x000fe20000004200 */
[----:B---3--:R-:W-:-:S02]  /*5940*/  FFMA.FTZ R2, R200, c[0x0][0x2d0], -R0 ;  /* 0x0000b400c8027a23 */ /* 0x008fc40000010800 */
[C---:B------:R-:W-:Y:S01]  /*5950*/  HMMA.16816.F32.BF16 R104, R8.reuse, R30, R84 ;  /* 0x0000001e0868723c */ /* 0x040fe20000041854 */
[----:B------:R-:W3:Y:S01]  /*5960*/  LDSM.16.MT88.4 R28, [R221+0x3100] ;  /* 0x00310000dd1c783b */ /* 0x000ee20000004200 */
[----:B------:R2:W1:Y:S06]  /*5970*/  MUFU.EX2 R137, R2 ;  /* 0x0000000200897308 */ /* 0x00046c0000000800 */
[C---:B------:R-:W-:Y:S01]  /*5980*/  HMMA.16816.F32.BF16 R84, R8.reuse, R12, R44 ;  /* 0x0000000c0854723c */ /* 0x040fe2000004182c */
[----:B------:R-:W3:Y:S07]  /*5990*/  LDSM.16.MT88.4 R12, [R224+0x3100] ;  /* 0x00310000e00c783b */ /* 0x000eee0000004200 */
[----:B-----5:R-:W-:Y:S01]  /*59a0*/  HMMA.16816.F32.BF16 R44, R8, R32, R116 ;  /* 0x00000020082c723c */ /* 0x020fe20000041874 */
[----:B------:R-:W-:Y:S01]  /*59b0*/  LDSM.16.MT88.4 R116, [R222+0x7900] ;  /* 0x00790000de74783b */ /* 0x000fe20000004200 */
[----:B--2---:R-:W-:-:S04]  /*59c0*/  FFMA.FTZ R2, R201, c[0x0][0x2d0], -R0 ;  /* 0x0000b400c9027a23 */ /* 0x004fc80000010800 */
[----:B------:R2:W-:Y:S02]  /*59d0*/  MUFU.EX2 R136, R2 ;  /* 0x0000000200887308 */ /* 0x0005e40000000800 */
[----:B------:R-:W-:Y:S01]  /*59e0*/  HMMA.16816.F32.BF16 R36, R8, R34, R80 ;  /* 0x000000220824723c */ /* 0x000fe20000041850 */
[----:B------:R-:W-:Y:S06]  /*59f0*/  LDSM.16.MT88.4 R32, [R222+0x7100] ;  /* 0x00710000de20783b */ /* 0x000fec0000004200 */
[----:B----4-:R-:W-:Y:S02]  /*5a00*/  F2FP.BF16.PACK_AB R8, R149, R150 ;  /* 0x000000969508723e */ /* 0x010fe400000010ff */
[----:B-1----:R-:W-:-:S02]  /*5a10*/  F2FP.BF16.PACK_AB R9, R137, R138 ;  /* 0x0000008a8909723e */ /* 0x002fc400000010ff */
[----:B------:R-:W-:Y:S01]  /*5a20*/  F2FP.BF16.PACK_AB R10, R139, R148 ;  /* 0x000000948b0a723e */ /* 0x000fe200000010ff */
[----:B--2---:R-:W-:-:S04]  /*5a30*/  FFMA.FTZ R2, R202, c[0x0][0x2d0], -R0 ;  /* 0x0000b400ca027a23 */ /* 0x004fc80000010800 */
[----:B------:R-:W1:Y:S02]  /*5a40*/  MUFU.EX2 R71, R2 ;  /* 0x0000000200477308 */ /* 0x000e640000000800 */
[----:B-1----:R-:W-:Y:S01]  /*5a50*/  F2FP.BF16.PACK_AB R11, R71, R136 ;  /* 0x00000088470b723e */ /* 0x002fe200000010ff */
[----:B------:R-:W-:-:S05]  /*5a60*/  FFMA.FTZ R2, R70, c[0x0][0x2d0], -R5 ;  /* 0x0000b40046027a23 */ /* 0x000fca0000010805 */
[----:B------:R1:W-:Y:S01]  /*5a70*/  MUFU.EX2 R70, R2 ;  /* 0x0000000200467308 */ /* 0x0003e20000000800 */
[C---:B------:R-:W-:Y:S08]  /*5a80*/  HMMA.16816.F32.BF16 R56, R8.reuse, R22, R104 ;  /* 0x000000160838723c */ /* 0x040ff00000041868 */
[----:B------:R-:W-:Y:S01]  /*5a90*/  HMMA.16816.F32.BF16 R96, R8, R16, R96 ;  /* 0x000000100860723c */ /* 0x000fe20000041860 */
[----:B-1----:R-:W-:-:S07]  /*5aa0*/  FFMA.FTZ R2, R126, c[0x0][0x2d0], -R5 ;  /* 0x0000b4007e027a23 */ /* 0x002fce0000010805 */
[----:B------:R-:W-:Y:S01]  /*5ab0*/  HMMA.16816.F32.BF16 R104, R8, R18, R100 ;  /* 0x000000120868723c */ /* 0x000fe20000041864 */
[----:B------:R-:W1:Y:S01]  /*5ac0*/  LDSM.16.MT88.4 R16, [R225+0x7100] ;  /* 0x00710000e110783b */ /* 0x000e620000004200 */
[----:B------:R-:W-:-:S03]  /*5ad0*/  IMAD.MOV.U32 R126, RZ, RZ, R133 ;  /* 0x000000ffff7e7224 */ /* 0x000fc600078e0085 */
[----:B------:R-:W-:Y:S03]  /*5ae0*/  LDSM.16.MT88.4 R100, [R224+0x3900] ;  /* 0x00390000e064783b */ /* 0x000fe60000004200 */
[C---:B------:R-:W-:Y:S01]  /*5af0*/  HMMA.16816.F32.BF16 R128, R8.reuse, R24, R84 ;  /* 0x000000180880723c */ /* 0x040fe20000041854 */
[----:B------:R2:W4:Y:S01]  /*5b00*/  MUFU.EX2 R24, R2 ;  /* 0x0000000200187308 */ /* 0x0005220000000800 */
[----:B------:R-:W-:Y:S06]  /*5b10*/  LDSM.16.MT88.4 R84, [R222+0x3900] ;  /* 0x00390000de54783b */ /* 0x000fec0000004200 */
[C---:B------:R-:W-:Y:S01]  /*5b20*/  HMMA.16816.F32.BF16 R80, R8.reuse, R20, R108 ;  /* 0x000000140850723c */ /* 0x040fe2000004186c */
[----:B------:R-:W-:Y:S07]  /*5b30*/  LDSM.16.MT88.4 R108, [R221+0x7900] ;  /* 0x00790000dd6c783b */ /* 0x000fee0000004200 */
[----:B---3--:R-:W-:Y:S01]  /*5b40*/  HMMA.16816.F32.BF16 R72, R8, R28, R112 ;  /* 0x0000001c0848723c */ /* 0x008fe20000041870 */
[----:B--2---:R-:W-:-:S02]  /*5b50*/  FFMA.FTZ R2, R127, c[0x0][0x2d0], -R5 ;  /* 0x0000b4007f027a23 */ /* 0x004fc40000010805 */
[----:B------:R-:W-:Y:S01]  /*5b60*/  IMAD.MOV.U32 R127, RZ, RZ, R132 ;  /* 0x000000ffff7f7224 */ /* 0x000fe200078e0084 */
[----:B----4-:R-:W-:Y:S01]  /*5b70*/  F2FP.BF16.PACK_AB R132, R24, R70 ;  /* 0x000000461884723e */ /* 0x010fe200000010ff */
[----:B------:R2:W-:Y:S03]  /*5b80*/  MUFU.EX2 R23, R2 ;  /* 0x0000000200177308 */ /* 0x0005e60000000800 */
[C---:B------:R-:W-:Y:S08]  /*5b90*/  HMMA.16816.F32.BF16 R28, R8.reuse, R30, R120 ;  /* 0x0000001e081c723c */ /* 0x040ff00000041878 */
[----:B------:R-:W-:Y:S01]  /*5ba0*/  HMMA.16816.F32.BF16 R112, R8, R12, R92 ;  /* 0x0000000c0870723c */ /* 0x000fe2000004185c */
[----:B------:R-:W-:Y:S01]  /*5bb0*/  LDSM.16.MT88.4 R92, [R225+0x3900] ;  /* 0x00390000e15c783b */ /* 0x000fe20000004200 */
[----:B--2---:R-:W-:-:S06]  /*5bc0*/  FFMA.FTZ R2, R244, c[0x0][0x2d0], -R5 ;  /* 0x0000b400f4027a23 */ /* 0x004fcc0000010805 */
[C---:B-1----:R-:W-:Y:S01]  /*5bd0*/  HMMA.16816.F32.BF16 R48, R8.reuse, R16, R48 ;  /* 0x000000100830723c */ /* 0x042fe20000041830 */
[----:B------:R1:W2:Y:S07]  /*5be0*/  MUFU.EX2 R22, R2 ;  /* 0x0000000200167308 */ /* 0x0002ae0000000800 */
[C---:B------:R-:W-:Y:S01]  /*5bf0*/  HMMA.16816.F32.BF16 R120, R8.reuse, R14, R88 ;  /* 0x0000000e0878723c */ /* 0x040fe20000041858 */
[----:B------:R-:W3:Y:S07]  /*5c00*/  LDSM.16.MT88.4 R12, [R224+0x7100] ;  /* 0x00710000e00c783b */ /* 0x000eee0000004200 */
[----:B------:R-:W-:Y:S01]  /*5c10*/  HMMA.16816.F32.BF16 R64, R8, R26, R64 ;  /* 0x0000001a0840723c */ /* 0x000fe20000041840 */
[----:B-1----:R-:W-:Y:S01]  /*5c20*/  FFMA.FTZ R2, R219, c[0x0][0x2d0], -R0 ;  /* 0x0000b400db027a23 */ /* 0x002fe20000010800 */
[----:B--2---:R-:W-:-:S03]  /*5c30*/  F2FP.BF16.PACK_AB R134, R22, R23 ;  /* 0x000000171686723e */ /* 0x004fc600000010ff */
[----:B------:R1:W-:Y:S03]  /*5c40*/  MUFU.EX2 R21, R2 ;  /* 0x0000000200157308 */ /* 0x0003e60000000800 */
[C---:B------:R-:W-:Y:S08]  /*5c50*/  HMMA.16816.F32.BF16 R60, R8.reuse, R32, R60 ;  /* 0x00000020083c723c */ /* 0x040ff0000004183c */
[----:B------:R-:W-:Y:S01]  /*5c60*/  HMMA.16816.F32.BF16 R40, R8, R34, R40 ;  /* 0x000000220828723c */ /* 0x000fe20000041828 */
[----:B-1----:R-:W-:-:S07]  /*5c70*/  FFMA.FTZ R2, R246, c[0x0][0x2d0], -R0 ;  /* 0x0000b400f6027a23 */ /* 0x002fce0000010800 */
[C---:B------:R-:W-:Y:S01]  /*5c80*/  HMMA.16816.F32.BF16 R52, R8.reuse, R18, R52 ;  /* 0x000000120834723c */ /* 0x040fe20000041834 */
[----:B------:R1:W2:Y:S07]  /*5c90*/  MUFU.EX2 R20, R2 ;  /* 0x0000000200147308 */ /* 0x0002ae0000000800 */
[----:B---3--:R-:W-:Y:S01]  /*5ca0*/  HMMA.16816.F32.BF16 R44, R8, R12, R44 ;  /* 0x0000000c082c723c */ /* 0x008fe2000004182c */
[----:B-1----:R-:W-:-:S07]  /*5cb0*/  FFMA.FTZ R2, R245, c[0x0][0x2d0], -R0 ;  /* 0x0000b400f5027a23 */ /* 0x002fce0000010800 */
[----:B------:R-:W-:Y:S01]  /*5cc0*/  HMMA.16816.F32.BF16 R36, R8, R14, R36 ;  /* 0x0000000e0824723c */ /* 0x000fe20000041824 */
[----:B------:R-:W-:Y:S01]  /*5cd0*/  FFMA.FTZ R0, R250, c[0x0][0x2d0], -R0 ;  /* 0x0000b400fa007a23 */ /* 0x000fe20000010800 */
[----:B--2---:R-:W-:Y:S01]  /*5ce0*/  F2FP.BF16.PACK_AB R133, R20, R21 ;  /* 0x000000151485723e */ /* 0x004fe200000010ff */
[----:B------:R1:W-:Y:S08]  /*5cf0*/  MUFU.EX2 R17, R2 ;  /* 0x0000000200117308 */ /* 0x0003f00000000800 */
[----:B------:R2:W3:Y:S01]  /*5d00*/  MUFU.EX2 R16, R0 ;  /* 0x0000000000107308 */ /* 0x0004e20000000800 */
[----:B-1----:R-:W-:-:S04]  /*5d10*/  FADD.FTZ R2, R127, R126 ;  /* 0x0000007e7f027221 */ /* 0x002fc80000010000 */
[----:B------:R-:W-:Y:S02]  /*5d20*/  FADD.FTZ R2, R168, R2 ;  /* 0x00000002a8027221 */ /* 0x000fe40000010000 */
[----:B--2---:R-:W-:Y:S01]  /*5d30*/  FADD.FTZ R0, R125, R124 ;  /* 0x0000007c7d007221 */ /* 0x004fe20000010000 */
[----:B---3--:R-:W-:Y:S01]  /*5d40*/  F2FP.BF16.PACK_AB R135, R16, R17 ;  /* 0x000000111087723e */ /* 0x008fe200000010ff */
        /* <DEDUP_REMOVED lines=33> */
[----:B------:R-:W2:Y:S02]  /*5f60*/  LDSM.16.MT88.4 R4, [R224+0x7900] ;  /* 0x00790000e004783b */ /* 0x000ea40000004200 */
[----:B------:R-:W-:Y:S01]  /*5f70*/  FADD.FTZ R3, R196, R0 ;  /* 0x00000000c4037221 */ /* 0x000fe20000010000 */
[----:B------:R-:W-:Y:S01]  /*5f80*/  HMMA.16816.F32.BF16 R104, R132, R108, R128 ;  /* 0x0000006c8468723c */ /* 0x000fe20000041880 */
[----:B------:R-:W-:-:S04]  /*5f90*/  @P3 IMAD.HI.U32 R0, R171, c[0x0][0x2c8], RZ ;  /* 0x0000b200ab003a27 */ /* 0x000fc800078e00ff */
[----:B------:R-:W-:Y:S01]  /*5fa0*/  FADD.FTZ R3, R166, R3 ;  /* 0x00000003a6037221 */ /* 0x000fe20000010000 */
[----:B------:R-:W-:Y:S01]  /*5fb0*/  @P3 SHF.R.U32.HI R8, RZ, c[0x0][0x2cc], R0 ;  /* 0x0000b300ff083a19 */ /* 0x000fe20000011600 */
[----:B------:R-:W-:Y:S01]  /*5fc0*/  FADD.FTZ R0, R162, R2 ;  /* 0x00000002a2007221 */ /* 0x000fe20000010000 */
[C---:B------:R-:W-:Y:S01]  /*5fd0*/  HMMA.16816.F32.BF16 R112, R132.reuse, R116, R60 ;  /* 0x000000748470723c */ /* 0x040fe2000004183c */
[----:B------:R-:W-:Y:S01]  /*5fe0*/  FADD.FTZ R2, R165, R3 ;  /* 0x00000003a5027221 */ /* 0x000fe20000010000 */
[----:B------:R-:W3:Y:S01]  /*5ff0*/  @P3 R2UR UR23, R8 ;  /* 0x00000000081733c2 */ /* 0x000ee200000e0000 */
[----:B------:R-:W-:Y:S02]  /*6000*/  FADD.FTZ R0, R161, R0 ;  /* 0x00000000a1007221 */ /* 0x000fe40000010000 */
[----:B------:R-:W-:Y:S02]  /*6010*/  FADD.FTZ R2, R164, R2 ;  /* 0x00000002a4027221 */ /* 0x000fe40000010000 */
[----:B------:R-:W-:Y:S01]  /*6020*/  FADD.FTZ R0, R160, R0 ;  /* 0x00000000a0007221 */ /* 0x000fe20000010000 */
[----:B-1----:R-:W-:Y:S01]  /*6030*/  HMMA.16816.F32.BF16 R120, R132, R124, R48 ;  /* 0x0000007c8478723c */ /* 0x002fe20000041830 */
        /* <DEDUP_REMOVED lines=11> */
[----:B---3--:R-:W-:Y:S01]  /*60f0*/  UIADD3 UR23, UR23, UR8, -UR11 ;  /* 0x0000000817177290 */ /* 0x008fe2000fffe80b */
[----:B------:R-:W-:Y:S02]  /*6100*/  FADD.FTZ R0, R151, R0 ;  /* 0x0000000097007221 */ /* 0x000fe40000010000 */
[----:B------:R-:W-:Y:S01]  /*6110*/  FADD.FTZ R2, R150, R2 ;  /* 0x0000000296027221 */ /* 0x000fe20000010000 */
[----:B------:R-:W-:Y:S01]  /*6120*/  USHF.R.S32.HI UR4, URZ, 0x1f, UR23 ;  /* 0x0000001f3f047899 */ /* 0x000fe20008011417 */
[----:B------:R-:W-:Y:S01]  /*6130*/  FADD.FTZ R0, R138, R0 ;  /* 0x000000008a007221 */ /* 0x000fe20000010000 */
[----:B------:R-:W-:Y:S01]  /*6140*/  HMMA.16816.F32.BF16 R108, R132, R110, R64 ;  /* 0x0000006e846c723c */ /* 0x000fe20000041840 */
[----:B------:R-:W-:Y:S01]  /*6150*/  FADD.FTZ R2, R149, R2 ;  /* 0x0000000295027221 */ /* 0x000fe20000010000 */
[----:B------:R-:W-:Y:S01]  /*6160*/  ULEA.HI UR4, UR4, UR23, URZ, 0x7 ;  /* 0x0000001704047291 */ /* 0x000fe2000f8f383f */
[----:B------:R-:W-:-:S02]  /*6170*/  FADD.FTZ R0, R137, R0 ;  /* 0x0000000089007221 */ /* 0x000fc40000010000 */
[----:B------:R-:W-:Y:S01]  /*6180*/  FADD.FTZ R3, R148, R2 ;  /* 0x0000000294037221 */ /* 0x000fe20000010000 */
[----:B------:R-:W-:Y:S01]  /*6190*/  USHF.R.S32.HI UR24, URZ, 0x7, UR4 ;  /* 0x000000073f187899 */ /* 0x000fe20008011404 */
[----:B------:R-:W-:Y:S01]  /*61a0*/  FADD.FTZ R2, R136, R0 ;  /* 0x0000000088027221 */ /* 0x000fe20000010000 */
[C---:B------:R-:W-:Y:S01]  /*61b0*/  HMMA.16816.F32.BF16 R116, R132.reuse, R118, R40 ;  /* 0x000000768474723c */ /* 0x040fe20000041828 */
[----:B------:R-:W-:Y:S01]  /*61c0*/  FADD.FTZ R0, R139, R3 ;  /* 0x000000038b007221 */ /* 0x000fe20000010000 */
[----:B------:R-:W-:Y:S01]  /*61d0*/  UISETP.LT.AND UP0, UPT, URZ, UR24, UPT ;  /* 0x000000183f00728c */ /* 0x000fe2000bf01270 */
[----:B------:R-:W-:Y:S02]  /*61e0*/  FADD.FTZ R2, R71, R2 ;  /* 0x0000000247027221 */ /* 0x000fe40000010000 */
[----:B------:R-:W-:Y:S01]  /*61f0*/  FADD.FTZ R0, R70, R0 ;  /* 0x0000000046007221 */ /* 0x000fe20000010000 */
[----:B------:R-:W-:Y:S01]  /*6200*/  USEL UR24, URZ, UR24, !UP0 ;  /* 0x000000183f187287 */ /* 0x000fe2000c000000 */
[----:B------:R-:W-:Y:S01]  /*6210*/  FADD.FTZ R2, R21, R2 ;  /* 0x0000000215027221 */ /* 0x000fe20000010000 */
[----:B------:R-:W-:Y:S01]  /*6220*/  HMMA.16816.F32.BF16 R124, R132, R126, R52 ;  /* 0x0000007e847c723c */ /* 0x000fe20000041834 */
[----:B------:R-:W-:Y:S01]  /*6230*/  FADD.FTZ R0, R24, R0 ;  /* 0x0000000018007221 */ /* 0x000fe20000010000 */
[----:B------:R-:W-:Y:S01]  /*6240*/  UISETP.GE.AND UP0, UPT, UR25, UR24, UPT ;  /* 0x000000181900728c */ /* 0x000fe2000bf06270 */
[----:B------:R-:W-:-:S02]  /*6250*/  FADD.FTZ R2, R20, R2 ;  /* 0x0000000214027221 */ /* 0x000fc40000010000 */
[----:B------:R-:W-:Y:S02]  /*6260*/  FADD.FTZ R0, R23, R0 ;  /* 0x0000000017007221 */ /* 0x000fe40000010000 */
[----:B------:R-:W-:Y:S01]  /*6270*/  FADD.FTZ R2, R17, R2 ;  /* 0x0000000211027221 */ /* 0x000fe20000010000 */
[----:B------:R-:W-:Y:S01]  /*6280*/  PLOP3.LUT P0, PT, PT, PT, UP0, 0x80, 0x0 ;  /* 0x000000000000781c */ /* 0x000fe20003f0f008 */
[----:B------:R-:W-:Y:S01]  /*6290*/  FADD.FTZ R3, R22, R0 ;  /* 0x0000000016037221 */ /* 0x000fe20000010000 */
[----:B--2---:R-:W-:Y:S01]  /*62a0*/  HMMA.16816.F32.BF16 R128, R132, R4, R44 ;  /* 0x000000048480723c */ /* 0x004fe2000004182c */
        /* <DEDUP_REMOVED lines=8> */
[----:B------:R-:W5:Y:S04]  /*6330*/  LDL.64 R168, [R1+0x38] ;  /* 0x0000380001a87983 */ /* 0x000f680000100a00 */
[----:B------:R-:W5:Y:S01]  /*6340*/  LDL.64 R188, [R1+0x30] ;  /* 0x0000300001bc7983 */ /* 0x000f620000100a00 */
[----:B------:R-:W-:Y:S01]  /*6350*/  IMAD.MOV.U32 R70, RZ, RZ, R68 ;  /* 0x000000ffff467224 */ /* 0x000fe200078e0044 */
[----:B------:R-:W-:-:S02]  /*6360*/  UMOV UR26, UR25 ;  /* 0x00000019001a7c82 */ /* 0x000fc40008000000 */
[----:B------:R-:W-:Y:S02]  /*6370*/  UMOV UR17, 0xffffff80 ;  /* 0xffffff8000117882 */ /* 0x000fe40000000000 */
[----:B------:R-:W-:Y:S02]  /*6380*/  ULDC.64 UR6, c[0x0][0x208] ;  /* 0x0000820000067ab9 */ /* 0x000fe40000000a00 */
[----:B------:R-:W-:Y:S01]  /*6390*/  ULDC.64 UR4, c[0x0][0x1e0] ;  /* 0x0000780000047ab9 */ /* 0x000fe20000000a00 */
[----:B-12---:R-:W-:Y:S02]  /*63a0*/  IADD3 R3, P1, R200, 0x40, RZ ;  /* 0x00000040c8037810 */ /* 0x006fe40007f3e0ff */
[----:B---3--:R-:W-:Y:S01]  /*63b0*/  IADD3 R2, P0, R170, 0x40, RZ ;  /* 0x00000040aa027810 */ /* 0x008fe20007f1e0ff */
[----:B----4-:R-:W-:Y:S02]  /*63c0*/  @P3 IMAD.HI.U32 R0, R191, c[0x0][0x2c8], RZ ;  /* 0x0000b200bf003a27 */ /* 0x010fe400078e00ff */
[----:B------:R-:W-:Y:S04]  /*63d0*/  STL [R1+0x14], R3 ;  /* 0x0000140301007387 */ /* 0x000fe80000100800 */
[----:B------:R1:W-:Y:S01]  /*63e0*/  STL [R1+0x10], R2 ;  /* 0x0000100201007387 */ /* 0x0003e20000100800 */
[----:B------:R-:W-:Y:S01]  /*63f0*/  @P3 SHF.R.U32.HI R4, RZ, c[0x0][0x2cc], R0 ;  /* 0x0000b300ff043a19 */ /* 0x000fe20000011600 */
[----:B-----5:R-:W-:-:S04]  /*6400*/  IMAD.X R0, RZ, RZ, R189, P0 ;  /* 0x000000ffff007224 */ /* 0x020fc800000e06bd */
[----:B------:R2:W-:Y:S01]  /*6410*/  @P3 STL [R1+0x4], R4 ;  /* 0x0000040401003387 */ /* 0x0005e20000100800 */
[----:B-1----:R-:W-:-:S05]  /*6420*/  IADD3.X R2, RZ, R169, RZ, P1, !PT ;  /* 0x000000a9ff027210 */ /* 0x002fca0000ffe4ff */
[----:B------:R2:W-:Y:S04]  /*6430*/  STL [R1+0xc], R2 ;  /* 0x00000c0201007387 */ /* 0x0005e80000100800 */
[----:B------:R2:W-:Y:S01]  /*6440*/  STL [R1+0x8], R0 ;  /* 0x0000080001007387 */ /* 0x0005e20000100800 */
[----:B------:R-:W-:-:S03]  /*6450*/  IMAD.MOV.U32 R3, RZ, RZ, R69 ;  /* 0x000000ffff037224 */ /* 0x000fc600078e0045 */
.L_x_503:
[----:B------:R-:W3:Y:S01]  /*6460*/  LDL.64 R158, [R1+0x48] ;  /* 0x00004800019e7983 */ /* 0x000ee20000100a00 */
[----:B------:R-:W-:Y:S04]  /*6470*/  DEPBAR.LE SB0, 0x0 ;  /* 0x000080000000791a */ /* 0x000fe80000000000 */
[----:B------:R-:W-:Y:S01]  /*6480*/  UISETP.GE.AND UP0, UPT, UR26, URZ, UPT ;  /* 0x0000003f1a00728c */ /* 0x000fe2000bf06270 */
[----:B------:R-:W4:Y:S01]  /*6490*/  LDL.64 R156, [R1+0x38] ;  /* 0x00003800019c7983 */ /* 0x000f220000100a00 */
[----:B------:R-:W-:Y:S02]  /*64a0*/  UISETP.GE.AND UP1, UPT, UR26, 0x1, UPT ;  /* 0x000000011a00788c */ /* 0x000fe4000bf26270 */
[----:B------:R-:W-:Y:S03]  /*64b0*/  UIADD3 UR25, UR26, -0x1, URZ ;  /* 0xffffffff1a197890 */ /* 0x000fe6000fffe03f */
[----:B------:R-:W-:Y:S01]  /*64c0*/  BAR.SYNC.DEFER_BLOCKING 0x0 ;  /* 0x0000000000007b1d */ /* 0x000fe20000010000 */
[----:B------:R-:W-:Y:S03]  /*64d0*/  PLOP3.LUT P0, PT, PT, PT, UP0, 0x80, 0x0 ;  /* 0x000000000000781c */ /* 0x000fe60003f0f008 */
[----:B------:R-:W-:Y:S02]  /*64e0*/  @UP0 USHF.R.S32.HI UR20, URZ, 0x1f, UR26 ;  /* 0x0000001f3f140899 */ /* 0x000fe4000801141a */
[----:B------:R-:W-:Y:S02]  /*64f0*/  @UP0 UIMAD.WIDE.U32 UR22, UR26, UR6, URZ ;  /* 0x000000061a1602a5 */ /* 0x000fe4000f8e003f */
[----:B------:R-:W-:Y:S02]  /*6500*/  @UP0 UIMAD UR20, UR20, UR6, URZ ;  /* 0x00000006141402a4 */ /* 0x000fe4000f8e023f */
[----:B------:R-:W-:Y:S02]  /*6510*/  @UP0 USHF.L.U32 UR21, UR22, 0x7, URZ ;  /* 0x0000000716150899 */ /* 0x000fe4000800063f */
[----:B------:R-:W-:Y:S04]  /*6520*/  @UP0 UIMAD UR20, UR26, UR7, UR20 ;  /* 0x000000071a1402a4 */ /* 0x000fe8000f8e0214 */
[----:B------:R-:W-:Y:S04]  /*6530*/  @UP0 UIADD3 UR20, UR23, UR20, URZ ;  /* 0x0000001417140290 */ /* 0x000fe8000fffe03f */
[----:B------:R-:W-:Y:S02]  /*6540*/  @UP0 USHF.L.U64.HI UR20, UR22, 0x7, UR20 ;  /* 0x0000000716140899 */ /* 0x000fe40008010214 */
[----:B------:R-:W-:Y:S01]  /*6550*/  @UP1 UIMAD.WIDE.U32 UR22, UR25, UR4, URZ ;  /* 0x00000004191612a5 */ /* 0x000fe2000f8e003f */
[----:B-1----:R-:W1:Y:S08]  /*6560*/  LDSM.16.M88.4 R8, [R220+0x8100] ;  /* 0x00810000dc08783b */ /* 0x002e700000000200 */
[----:B--2---:R-:W2:Y:S04]  /*6570*/  LDL R2, [R1+0x14] ;  /* 0x0000140001027983 */ /* 0x004ea80000100800 */
[----:B------:R-:W2:Y:S04]  /*6580*/  LDL R69, [R1+0xc] ;  /* 0x00000c0001457983 */ /* 0x000ea80000100800 */
        /* <DEDUP_REMOVED lines=19> */
[C---:B-1----:R-:W-:Y:S06]  /*66c0*/  HMMA.16816.F32.BF16 R36, R140.reuse, R40, RZ ;  /* 0x000000288c24723c */ /* 0x042fec00000418ff */
[----:B------:R-:W-:Y:S02]  /*66d0*/  LDSM.16.M88.4 R164, [R237] ;  /* 0x00000000eda4783b */ /* 0x000fe40000000200 */
[C---:B------:R-:W-:Y:S06]  /*66e0*/  HMMA.16816.F32.BF16 R40, R140.reuse, R42, RZ ;  /* 0x0000002a8c28723c */ /* 0x040fec00000418ff */
[----:B------:R-:W-:Y:S02]  /*66f0*/  LDSM.16.M88.4 R168, [R236] ;  /* 0x00000000eca8783b */ /* 0x000fe40000000200 */
[C---:B------:R-:W-:Y:S06]  /*6700*/  HMMA.16816.F32.BF16 R44, R140.reuse, R48, RZ ;  /* 0x000000308c2c723c */ /* 0x040fec00000418ff */
[----:B------:R-:W5:Y:S04]  /*6710*/  LDL R217, [R1+0x4] ;  /* 0x0000040001d97983 */ /* 0x000f680000100800 */
[----:B------:R-:W5:Y:S01]  /*6720*/  LDL R216, [R1+0x24] ;  /* 0x0000240001d87983 */ /* 0x000f620000100800 */
        /* <DEDUP_REMOVED lines=14> */
[----:B---3--:R-:W-:Y:S04]  /*6810*/  @P0 IADD3 R0, P1, R158, UR21, RZ ;  /* 0x000000159e000c10 */ /* 0x008fe8000ff3e0ff */
[C---:B------:R-:W-:Y:S04]  /*6820*/  @P0 LEA R188, P6, R0.reuse, c[0x0][0x1f8], 0x1 ;  /* 0x00007e0000bc0a11 */ /* 0x040fe800078c08ff */
[----:B----4-:R-:W-:Y:S02]  /*6830*/  @P0 IADD3.X R68, R157, UR20, RZ, P1, !PT ;  /* 0x000000149d440c10 */ /* 0x010fe40008ffe4ff */
[----:B------:R-:W1:Y:S02]  /*6840*/  LDSM.16.M88.4 R156, [R239] ;  /* 0x00000000ef9c783b */ /* 0x000e640000000200 */
[----:B------:R-:W-:Y:S06]  /*6850*/  @P0 LEA.HI.X R189, R0, c[0x0][0x1fc], R68, 0x1, P6 ;  /* 0x00007f0000bd0a11 */ /* 0x000fec00030f0c44 */
[----:B------:R-:W-:Y:S01]  /*6860*/  @!PT LDS RZ, [RZ] ;  /* 0x00000000fffff984 */ /* 0x000fe20000000800 */
[----:B------:R-:W-:Y:S01]  /*6870*/  @!PT LDS RZ, [RZ] ;  /* 0x00000000fffff984 */ /* 0x000fe20000000800 */
[----:B------:R-:W-:Y:S01]  /*6880*/  @!PT LDS RZ, [RZ] ;  /* 0x00000000fffff984 */ /* 0x000fe20000000800 */
[----:B------:R3:W-:Y:S08]  /*6890*/  @P0 LDGSTS.E.BYPASS.LTC128B.128 [R243+0x100], [R188.64], !P5 ;  /* 0x00100000bcf30fae */ /* 0x0007f0000e901d52 */
[----:B------:R4:W5:Y:S01]  /*68a0*/  LDL R0, [R1+0x20] ;  /* 0x0000200001007983 */ /* 0x0009620000100800 */
[----:B--2---:R-:W-:Y:S01]  /*68b0*/  @P0 IADD3 R2, P2, R2, UR21, RZ ;  /* 0x0000001502020c10 */ /* 0x004fe2000ff5e0ff */
[----:B------:R-:W-:Y:S01]  /*68c0*/  @UP1 USHF.L.U32 UR21, UR22, 0x7, URZ ;  /* 0x0000000716151899 */ /* 0x000fe2000800063f */
[C---:B-1----:R-:W-:Y:S03]  /*68d0*/  HMMA.16816.F32.BF16 R36, R144.reuse, R156, R36 ;  /* 0x0000009c9024723c */ /* 0x042fe60000041824 */
[C---:B------:R-:W-:Y:S02]  /*68e0*/  @P0 LEA R190, P1, R2.reuse, c[0x0][0x1f8], 0x1 ;  /* 0x00007e0002be0a11 */ /* 0x040fe400078208ff */
[----:B------:R-:W-:Y:S01]  /*68f0*/  @P0 IADD3.X R69, R69, UR20, RZ, P2, !PT ;  /* 0x0000001445450c10 */ /* 0x000fe200097fe4ff */
[----:B------:R-:W-:Y:S02]  /*6900*/  UIMAD UR20, UR26, UR17, 0x1 ;  /* 0x000000011a1474a4 */ /* 0x000fe4000f8e0211 */
[C---:B------:R-:W-:Y:S04]  /*6910*/  HMMA.16816.F32.BF16 R40, R144.reuse, R158, R40 ;  /* 0x0000009e9028723c */ /* 0x040fe80000041828 */
[----:B------:R-:W-:Y:S02]  /*6920*/  @P0 LEA.HI.X R191, R2, c[0x0][0x1fc], R69, 0x1, P1 ;  /* 0x00007f0002bf0a11 */ /* 0x000fe400008f0c45 */
[----:B------:R-:W-:Y:S02]  /*6930*/  @P0 IADD3 R68, P1, R188, UR10, RZ ;  /* 0x0000000abc440c10 */ /* 0x000fe4000ff3e0ff */
[C---:B------:R-:W-:Y:S01]  /*6940*/  HMMA.16816.F32.BF16 R44, R144.reuse, R160, R44 ;  /* 0x000000a0902c723c */ /* 0x040fe2000004182c */
[----:B------:R1:W-:Y:S03]  /*6950*/  @P0 LDGSTS.E.BYPASS.LTC128B.128 [R243+0x4100], [R190.64], !P4 ;  /* 0x04100000bef30fae */ /* 0x0003e6000e101d52 */
[----:B------:R-:W-:Y:S02]  /*6960*/  @P0 IADD3.X R69, R189, UR14, RZ, P1, !PT ;  /* 0x0000000ebd450c10 */ /* 0x000fe40008ffe4ff */
[C---:B------:R-:W-:Y:S02]  /*6970*/  @P0 IADD3 R148, P1, R68.reuse, UR10, RZ ;  /* 0x0000000a44940c10 */ /* 0x040fe4000ff3e0ff */
[C---:B------:R-:W-:Y:S01]  /*6980*/  HMMA.16816.F32.BF16 R48, R144.reuse, R162, R48 ;  /* 0x000000a29030723c */ /* 0x040fe20000041830 */
[----:B------:R2:W-:Y:S03]  /*6990*/  @P0 LDGSTS.E.BYPASS.LTC128B.128 [R243+0x1100], [R68.64], !P5 ;  /* 0x0110000044f30fae */ /* 0x0005e6000e901d52 */
[C---:B------:R-:W-:Y:S02]  /*69a0*/  @P0 IADD3.X R149, R69.reuse, UR14, RZ, P1, !PT ;  /* 0x0000000e45950c10 */ /* 0x040fe40008ffe4ff */
[----:B---3--:R-:W-:Y:S02]  /*69b0*/  @P0 IADD3 R188, P6, R68, UR16, RZ ;  /* 0x0000001044bc0c10 */ /* 0x008fe4000ffde0ff */
[C---:B------:R-:W-:Y:S01]  /*69c0*/  HMMA.16816.F32.BF16 R52, R144.reuse, R164, R52 ;  /* 0x000000a49034723c */ /* 0x040fe20000041834 */
[----:B------:R2:W-:Y:S03]  /*69d0*/  @P0 LDGSTS.E.BYPASS.LTC128B.128 [R243+0x5100], [R68.64+0x80], !P4 ;  /* 0x0510008044f30fae */ /* 0x0005e6000e101d52 */
[----:B------:R-:W-:Y:S02]  /*69e0*/  @P0 IADD3.X R189, R69, UR15, RZ, P6, !PT ;  /* 0x0000000f45bd0c10 */ /* 0x000fe4000b7fe4ff */
[C---:B------:R-:W-:Y:S02]  /*69f0*/  @P0 IADD3 R150, P2, R148.reuse, UR10, RZ ;  /* 0x0000000a94960c10 */ /* 0x040fe4000ff5e0ff */
[C---:B------:R-:W-:Y:S01]  /*6a00*/  HMMA.16816.F32.BF16 R56, R144.reuse, R166, R56 ;  /* 0x000000a69038723c */ /* 0x040fe20000041838 */
[----:B------:R3:W-:Y:S03]  /*6a10*/  @P0 LDGSTS.E.BYPASS.LTC128B.128 [R243+0x2100], [R148.64], !P5 ;  /* 0x0210000094f30fae */ /* 0x0007e6000e901d52 */
[C---:B------:R-:W-:Y:S04]  /*6a20*/  @P0 IADD3.X R151, R149.reuse, UR14, RZ, P2, !PT ;  /* 0x0000000e95970c10 */ /* 0x040fe800097fe4ff */
[C---:B------:R-:W-:Y:S01]  /*6a30*/  HMMA.16816.F32.BF16 R60, R144.reuse, R168, R60 ;  /* 0x000000a8903c723c */ /* 0x040fe2000004183c */
[----:B------:R1:W-:Y:S07]  /*6a40*/  @P0 LDGSTS.E.BYPASS.LTC128B.128 [R243+0x6100], [R188.64], !P4 ;  /* 0x06100000bcf30fae */ /* 0x0003ee000e101d52 */
[----:B------:R-:W-:Y:S01]  /*6a50*/  HMMA.16816.F32.BF16 R64, R144, R170, R64 ;  /* 0x000000aa9040723c */ /* 0x000fe20000041840 */
[----:B------:R3:W-:Y:S03]  /*6a60*/  @P0 LDGSTS.E.BYPASS.LTC128B.128 [R243+0x3100], [R150.64], !P5 ;  /* 0x0310000096f30fae */ /* 0x0007e6000e901d52 */
[----:B--2---:R-:W-:Y:S04]  /*6a70*/  @P0 IADD3 R68, P1, R148, UR16, RZ ;  /* 0x0000001094440c10 */ /* 0x004fe8000ff3e0ff */
[----:B------:R-:W-:Y:S05]  /*6a80*/  @P0 IADD3.X R69, R149, UR15, RZ, P1, !PT ;  /* 0x0000000f95450c10 */ /* 0x000fea0008ffe4ff */
[----:B------:R2:W-:Y:S08]  /*6a90*/  @P0 LDGSTS.E.BYPASS.LTC128B.128 [R243+0x7100], [R68.64], !P4 ;  /* 0x0710000044f30fae */ /* 0x0005f0000e101d52 */
[----:B------:R-:W-:Y:S08]  /*6aa0*/  LDSM.16.M88.4 R136, [R226+0x8900] ;  /* 0x00890000e288783b */ /* 0x000ff00000000200 */
[----:B---3--:R-:W3:Y:S08]  /*6ab0*/  LDSM.16.M88.4 R148, [R226+0x8100] ;  /* 0x00810000e294783b */ /* 0x008ef00000000200 */
[----:B------:R-:W1:Y:S08]  /*6ac0*/  LDSM.16.M88.4 R152, [R226+0x9100] ;  /* 0x00910000e298783b */ /* 0x000e700000000200 */
[----:B------:R-:W0:Y:S08]  /*6ad0*/  LDGDEPBAR ;  /* 0x00000000000079af */ /* 0x000e300000000000 */
[----:B------:R-:W1:Y:S08]  /*6ae0*/  LDSM.16.M88.4 R156, [R226+0x9900] ;  /* 0x00990000e29c783b */ /* 0x000e700000000200 */
[----:B------:R-:W1:Y:S01]  /*6af0*/  LDSM.16.M88.4 R160, [R226+0xa100] ;  /* 0x00a10000e2a0783b */ /* 0x000e620000000200 */
[C---:B---3--:R-:W-:Y:S07]  /*6b00*/  HMMA.16816.F32.BF16 R4, R172.reuse, R148, R4 ;  /* 0x00000094ac04723c */ /* 0x048fee0000041804 */
[----:B------:R-:W-:Y:S01]  /*6b10*/  LDSM.16.M88.4 R164, [R220+0xc100] ;  /* 0x00c10000dca4783b */ /* 0x000fe20000000200 */
[C---:B------:R-:W-:Y:S07]  /*6b20*/  HMMA.16816.F32.BF16 R8, R172.reuse, R150, R8 ;  /* 0x00000096ac08723c */ /* 0x040fee0000041808 */
[----:B------:R-:W3:Y:S01]  /*6b30*/  LDSM.16.M88.4 R148, [R226+0xa900] ;  /* 0x00a90000e294783b */ /* 0x000ee20000000200 */
[C---:B------:R-:W-:Y:S07]  /*6b40*/  HMMA.16816.F32.BF16 R12, R172.reuse, R136, R12 ;  /* 0x00000088ac0c723c */ /* 0x040fee000004180c */
[----:B------:R-:W-:Y:S01]  /*6b50*/  LDSM.16.M88.4 R168, [R233] ;  /* 0x00000000e9a8783b */ /* 0x000fe20000000200 */
[C---:B------:R-:W-:Y:S07]  /*6b60*/  HMMA.16816.F32.BF16 R16, R172.reuse, R138, R16 ;  /* 0x0000008aac10723c */ /* 0x040fee0000041810 */
[----:B------:R-:W2:Y:S01]  /*6b70*/  LDSM.16.M88.4 R136, [R226+0xb100] ;  /* 0x00b10000e288783b */ /* 0x000ea20000000200 */
[C---:B-1----:R-:W-:Y:S07]  /*6b80*/  HMMA.16816.F32.BF16 R20, R172.reuse, R152, R20 ;  /* 0x00000098ac14723c */ /* 0x042fee0000041814 */
[----:B------:R-:W-:Y:S01]  /*6b90*/  LDSM.16.M88.4 R188, [R232] ;  /* 0x00000000e8bc783b */ /* 0x000fe20000000200 */
[C---:B------:R-:W-:Y:S07]  /*6ba0*/  HMMA.16816.F32.BF16 R24, R172.reuse, R154, R24 ;  /* 0x0000009aac18723c */ /* 0x040fee0000041818 */
[----:B------:R-:W1:Y:S01]  /*6bb0*/  LDSM.16.M88.4 R152, [R226+0xb900] ;  /* 0x00b90000e298783b */ /* 0x000e620000000200 */
[C---:B------:R-:W-:Y:S07]  /*6bc0*/  HMMA.16816.F32.BF16 R28, R172.reuse, R156, R28 ;  /* 0x0000009cac1c723c */ /* 0x040fee000004181c */
[----:B------:R-:W-:Y:S01]  /*6bd0*/  LDSM.16.M88.4 R196, [R226+0xe900] ;  /* 0x00e90000e2c4783b */ /* 0x000fe20000000200 */
[C---:B------:R-:W-:Y:S07]  /*6be0*/  HMMA.16816.F32.BF16 R32, R172.reuse, R158, R32 ;  /* 0x0000009eac20723c */ /* 0x040fee0000041820 */
[----:B------:R-:W1:Y:S01]  /*6bf0*/  LDSM.16.M88.4 R156, [R223] ;  /* 0x00000000df9c783b */ /* 0x000e620000000200 */
[C---:B------:R-:W-:Y:S07]  /*6c00*/  HMMA.16816.F32.BF16 R36, R172.reuse, R160, R36 ;  /* 0x000000a0ac24723c */ /* 0x040fee0000041824 */
[----:B------:R-:W-:Y:S01]  /*6c10*/  LDSM.16.M88.4 R200, [R226+0xf100] ;  /* 0x00f10000e2c8783b */ /* 0x000fe20000000200 */
[C---:B------:R-:W-:Y:S07]  /*6c20*/  HMMA.16816.F32.BF16 R40, R172.reuse, R162, R40 ;  /* 0x000000a2ac28723c */ /* 0x040fee0000041828 */
[----:B------:R-:W4:Y:S01]  /*6c30*/  LDSM.16.M88.4 R160, [R223+0x800] ;  /* 0x00080000dfa0783b */ /* 0x000f220000000200 */
[C---:B---3--:R-:W-:Y:S07]  /*6c40*/  HMMA.16816.F32.BF16 R44, R172.reuse, R148, R44 ;  /* 0x00000094ac2c723c */ /* 0x048fee000004182c */
[----:B------:R-:W-:Y:S01]  /*6c50*/  LDSM.16.M88.4 R204, [R226+0xf900] ;  /* 0x00f90000e2cc783b */ /* 0x000fe20000000200 */
[C---:B------:R-:W-:Y:S07]  /*6c60*/  HMMA.16816.F32.BF16 R48, R172.reuse, R150, R48 ;  /* 0x00000096ac30723c */ /* 0x040fee0000041830 */
[----:B------:R-:W3:Y:S01]  /*6c70*/  LDSM.16.M88.4 R148, [R223+0x1000] ;  /* 0x00100000df94783b */ /* 0x000ee20000000200 */
[C---:B--2---:R-:W-:Y:S07]  /*6c80*/  HMMA.16816.F32.BF16 R52, R172.reuse, R136, R52 ;  /* 0x00000088ac34723c */ /* 0x044fee0000041834 */
[----:B------:R-:W-:Y:S01]  /*6c90*/  LDSM.16.M88.4 R212, [R223+0x4000] ;  /* 0x00400000dfd4783b */ /* 0x000fe20000000200 */
[C---:B------:R-:W-:Y:S07]  /*6ca0*/  HMMA.16816.F32.BF16 R56, R172.reuse, R138, R56 ;  /* 0x0000008aac38723c */ /* 0x040fee0000041838 */
[----:B------:R-:W2:Y:S01]  /*6cb0*/  LDSM.16.M88.4 R136, [R223+0x1800] ;  /* 0x00180000df88783b */ /* 0x000ea20000000200 */
[C---:B-1----:R-:W-:Y:S08]  /*6cc0*/  HMMA.16816.F32.BF16 R60, R172.reuse, R152, R60 ;  /* 0x00000098ac3c723c */ /* 0x042ff0000004183c */
[----:B------:R-:W-:Y:S01]  /*6cd0*/  HMMA.16816.F32.BF16 R64, R172, R154, R64 ;  /* 0x0000009aac40723c */ /* 0x000fe20000041840 */
[----:B------:R-:W1:Y:S07]  /*6ce0*/  LDSM.16.M88.4 R152, [R223+0x2000] ;  /* 0x00200000df98783b */ /* 0x000e6e0000000200 */
[C---:B------:R-:W-:Y:S08]  /*6cf0*/  HMMA.16816.F32.BF16 R4, R176.reuse, R156, R4 ;  /* 0x0000009cb004723c */ /* 0x040ff00000041804 */
[C---:B------:R-:W-:Y:S01]  /*6d00*/  HMMA.16816.F32.BF16 R8, R176.reuse, R158, R8 ;  /* 0x0000009eb008723c */ /* 0x040fe20000041808 */
[----:B------:R-:W1:Y:S07]  /*6d10*/  LDSM.16.M88.4 R156, [R223+0x2800] ;  /* 0x00280000df9c783b */ /* 0x000e6e0000000200 */
[C---:B----4-:R-:W-:Y:S04]  /*6d20*/  HMMA.16816.F32.BF16 R12, R176.reuse, R160, R12 ;  /* 0x000000a0b00c723c */ /* 0x050fe8000004180c */
[----:B-----5:R-:W-:Y:S04]  /*6d30*/  @P3 IMAD.MOV.U32 R0, RZ, RZ, R217 ;  /* 0x000000ffff003224 */ /* 0x020fe800078e00d9 */
[C---:B------:R-:W-:Y:S01]  /*6d40*/  HMMA.16816.F32.BF16 R16, R176.reuse, R162, R16 ;  /* 0x000000a2b010723c */ /* 0x040fe20000041810 */
[----:B------:R-:W4:Y:S07]  /*6d50*/  LDSM.16.M88.4 R160, [R223+0x3000] ;  /* 0x00300000dfa0783b */ /* 0x000f2e0000000200 */
[C---:B---3--:R-:W-:Y:S01]  /*6d60*/  HMMA.16816.F32.BF16 R20, R176.reuse, R148, R20 ;  /* 0x00000094b014723c */ /* 0x048fe20000041814 */
[----:B------:R-:W-:Y:S07]  /*6d70*/  SHFL.IDX PT, R2, R0, RZ, 0x1c1f ;  /* 0x001c1fff00027589 */ /* 0x000fee00000e0000 */
        /* <DEDUP_REMOVED lines=10> */
[----:B------:R-:W-:Y:S07]  /*6e20*/  LDSM.16.M88.4 R156, [R220+0xe100] ;  /* 0x00e10000dc9c783b */ /* 0x000fee0000000200 */
[C---:B----4-:R-:W-:Y:S08]  /*6e30*/  HMMA.16816.F32.BF16 R52, R176.reuse, R160, R52 ;  /* 0x000000a0b034723c */ /* 0x050ff00000041834 */
[C---:B------:R-:W-:Y:S01]  /*6e40*/  HMMA.16816.F32.BF16 R56, R176.reuse, R162, R56 ;  /* 0x000000a2b038723c */ /* 0x040fe20000041838 */
[----:B------:R-:W-:Y:S07]  /*6e50*/  LDSM.16.M88.4 R160, [R220+0xe900] ;  /* 0x00e90000dca0783b */ /* 0x000fee0000000200 */
[C---:B---3--:R-:W-:Y:S08]  /*6e60*/  HMMA.16816.F32.BF16 R60, R176.reuse, R148, R60 ;  /* 0x00000094b03c723c */ /* 0x048ff0000004183c */
[----:B------:R-:W-:Y:S01]  /*6e70*/  HMMA.16816.F32.BF16 R64, R176, R150, R64 ;  /* 0x00000096b040723c */ /* 0x000fe20000041840 */
[----:B------:R-:W3:Y:S07]  /*6e80*/  LDSM.16.M88.4 R148, [R220+0xd900] ;  /* 0x00d90000dc94783b */ /* 0x000eee0000000200 */
[C---:B------:R-:W-:Y:S08]  /*6e90*/  HMMA.16816.F32.BF16 R4, R180.reuse, R164, R4 ;  /* 0x000000a4b404723c */ /* 0x040ff00000041804 */
[C---:B------:R-:W-:Y:S01]  /*6ea0*/  HMMA.16816.F32.BF16 R8, R180.reuse, R166, R8 ;  /* 0x000000a6b408723c */ /* 0x040fe20000041808 */
[----:B------:R-:W-:Y:S07]  /*6eb0*/  LDSM.16.M88.4 R164, [R220+0xf900] ;  /* 0x00f90000dca4783b */ /* 0x000fee0000000200 */
[C---:B--2---:R-:W-:Y:S08]  /*6ec0*/  HMMA.16816.F32.BF16 R12, R180.reuse, R136, R12 ;  /* 0x00000088b40c723c */ /* 0x044ff0000004180c */
[C---:B------:R-:W-:Y:S01]  /*6ed0*/  HMMA.16816.F32.BF16 R16, R180.reuse, R138, R16 ;  /* 0x0000008ab410723c */ /* 0x040fe20000041810 */
[----:B------:R-:W2:Y:S07]  /*6ee0*/  LDSM.16.M88.4 R136, [R220+0xf100] ;  /* 0x00f10000dc88783b */ /* 0x000eae0000000200 */
[C---:B-1----:R-:W-:Y:S08]  /*6ef0*/  HMMA.16816.F32.BF16 R20, R180.reuse, R152, R20 ;  /* 0x00000098b414723c */ /* 0x042ff00000041814 */
[C---:B------:R-:W-:Y:S01]  /*6f00*/  HMMA.16816.F32.BF16 R24, R180.reuse, R154, R24 ;  /* 0x0000009ab418723c */ /* 0x040fe20000041818 */
[----:B------:R-:W1:Y:S07]  /*6f10*/  LDSM.16.M88.4 R152, [R235] ;  /* 0x00000000eb98783b */ /* 0x000e6e0000000200 */
[C---:B---3--:R-:W-:Y:S08]  /*6f20*/  HMMA.16816.F32.BF16 R28, R180.reuse, R148, R28 ;  /* 0x00000094b41c723c */ /* 0x048ff0000004181c */
[C---:B------:R-:W-:Y:S01]  /*6f30*/  HMMA.16816.F32.BF16 R32, R180.reuse, R150, R32 ;  /* 0x00000096b420723c */ /* 0x040fe20000041820 */
[----:B------:R-:W3:Y:S07]  /*6f40*/  LDSM.16.M88.4 R148, [R234] ;  /* 0x00000000ea94783b */ /* 0x000eee0000000200 */
[C---:B------:R-:W-:Y:S08]  /*6f50*/  HMMA.16816.F32.BF16 R36, R180.reuse, R156, R36 ;  /* 0x0000009cb424723c */ /* 0x040ff00000041824 */
[C---:B------:R-:W-:Y:S01]  /*6f60*/  HMMA.16816.F32.BF16 R40, R180.reuse, R158, R40 ;  /* 0x0000009eb428723c */ /* 0x040fe20000041828 */
[----:B------:R-:W4:Y:S07]  /*6f70*/  LDSM.16.M88.4 R156, [R231] ;  /* 0x00000000e79c783b */ /* 0x000f2e0000000200 */
[C---:B------:R-:W-:Y:S08]  /*6f80*/  HMMA.16816.F32.BF16 R44, R180.reuse, R160, R44 ;  /* 0x000000a0b42c723c */ /* 0x040ff0000004182c */
[C---:B------:R-:W-:Y:S01]  /*6f90*/  HMMA.16816.F32.BF16 R48, R180.reuse, R162, R48 ;  /* 0x000000a2b430723c */ /* 0x040fe20000041830 */
[----:B------:R-:W-:Y:S07]  /*6fa0*/  LDSM.16.M88.4 R160, [R226+0xc100] ;  /* 0x00c10000e2a0783b */ /* 0x000fee0000000200 */
[C---:B--2---:R-:W-:Y:S08]  /*6fb0*/  HMMA.16816.F32.BF16 R52, R180.reuse, R136, R52 ;  /* 0x00000088b434723c */ /* 0x044ff00000041834 */
[C---:B------:R-:W-:Y:S01]  /*6fc0*/  HMMA.16816.F32.BF16 R56, R180.reuse, R138, R56 ;  /* 0x0000008ab438723c */ /* 0x040fe20000041838 */
[----:B------:R-:W2:Y:S07]  /*6fd0*/  LDSM.16.M88.4 R136, [R230] ;  /* 0x00000000e688783b */ /* 0x000eae0000000200 */
[C---:B------:R-:W-:Y:S08]  /*6fe0*/  HMMA.16816.F32.BF16 R60, R180.reuse, R164, R60 ;  /* 0x000000a4b43c723c */ /* 0x040ff0000004183c */
[----:B------:R-:W-:Y:S01]  /*6ff0*/  HMMA.16816.F32.BF16 R64, R180, R166, R64 ;  /* 0x000000a6b440723c */ /* 0x000fe20000041840 */
[----:B------:R-:W-:Y:S07]  /*7000*/  LDSM.16.M88.4 R164, [R226+0xc900] ;  /* 0x00c90000e2a4783b */ /* 0x000fee0000000200 */
[C---:B-1----:R-:W-:Y:S08]  /*7010*/  HMMA.16816.F32.BF16 R4, R184.reuse, R152, R4 ;  /* 0x00000098b804723c */ /* 0x042ff00000041804 */
[C---:B------:R-:W-:Y:S01]  /*7020*/  HMMA.16816.F32.BF16 R8, R184.reuse, R154, R8 ;  /* 0x0000009ab808723c */ /* 0x040fe20000041808 */
[----:B------:R-:W-:Y:S07]  /*7030*/  LDSM.16.M88.4 R152, [R228] ;  /* 0x00000000e498783b */ /* 0x000fee0000000200 */
[C---:B---3--:R-:W-:Y:S08]  /*7040*/  HMMA.16816.F32.BF16 R12, R184.reuse, R148, R12 ;  /* 0x00000094b80c723c */ /* 0x048ff0000004180c */
[C---:B------:R-:W-:Y:S01]  /*7050*/  HMMA.16816.F32.BF16 R16, R184.reuse, R150, R16 ;  /* 0x00000096b810723c */ /* 0x040fe20000041810 */
[----:B------:R-:W1:Y:S07]  /*7060*/  LDSM.16.M88.4 R148, [R229] ;  /* 0x00000000e594783b */ /* 0x000e6e0000000200 */
[C---:B------:R-:W-:Y:S08]  /*7070*/  HMMA.16816.F32.BF16 R20, R184.reuse, R168, R20 ;  /* 0x000000a8b814723c */ /* 0x040ff00000041814 */
[C---:B------:R-:W-:Y:S01]  /*7080*/  HMMA.16816.F32.BF16 R24, R184.reuse, R170, R24 ;  /* 0x000000aab818723c */ /* 0x040fe20000041818 */
[----:B------:R-:W3:Y:S07]  /*7090*/  LDSM.16.M88.4 R168, [R226+0xd100] ;  /* 0x00d10000e2a8783b */ /* 0x000eee0000000200 */
[C---:B------:R-:W-:Y:S08]  /*70a0*/  HMMA.16816.F32.BF16 R28, R184.reuse, R188, R28 ;  /* 0x000000bcb81c723c */ /* 0x040ff0000004181c */
[C---:B------:R-:W-:Y:S01]  /*70b0*/  HMMA.16816.F32.BF16 R32, R184.reuse, R190, R32 ;  /* 0x000000beb820723c */ /* 0x040fe20000041820 */
[----:B------:R-:W5:Y:S07]  /*70c0*/  LDSM.16.M88.4 R188, [R226+0xd900] ;  /* 0x00d90000e2bc783b */ /* 0x000f6e0000000200 */
[C---:B----4-:R-:W-:Y:S08]  /*70d0*/  HMMA.16816.F32.BF16 R36, R184.reuse, R156, R36 ;  /* 0x0000009cb824723c */ /* 0x050ff00000041824 */
[C---:B------:R-:W-:Y:S01]  /*70e0*/  HMMA.16816.F32.BF16 R40, R184.reuse, R158, R40 ;  /* 0x0000009eb828723c */ /* 0x040fe20000041828 */
[----:B------:R-:W4:Y:S07]  /*70f0*/  LDSM.16.M88.4 R156, [R226+0xe100] ;  /* 0x00e10000e29c783b */ /* 0x000f2e0000000200 */
[C---:B--2---:R-:W-:Y:S08]  /*7100*/  HMMA.16816.F32.BF16 R44, R184.reuse, R136, R44 ;  /* 0x00000088b82c723c */ /* 0x044ff0000004182c */
[C---:B------:R-:W-:Y:S01]  /*7110*/  HMMA.16816.F32.BF16 R48, R184.reuse, R138, R48 ;  /* 0x0000008ab830723c */ /* 0x040fe20000041830 */
[----:B------:R-:W2:Y:S07]  /*7120*/  LDSM.16.M88.4 R136, [R223+0x4800] ;  /* 0x00480000df88783b */ /* 0x000eae0000000200 */
[C---:B-1----:R-:W-:Y:S08]  /*7130*/  HMMA.16816.F32.BF16 R52, R184.reuse, R148, R52 ;  /* 0x00000094b834723c */ /* 0x042ff00000041834 */
[C---:B------:R-:W-:Y:S08]  /*7140*/  HMMA.16816.F32.BF16 R56, R184.reuse, R150, R56 ;  /* 0x00000096b838723c */ /* 0x040ff00000041838 */
[C---:B------:R-:W-:Y:S08]  /*7150*/  HMMA.16816.F32.BF16 R60, R184.reuse, R152, R60 ;  /* 0x00000098b83c723c */ /* 0x040ff0000004183c */
[----:B------:R-:W-:Y:S08]  /*7160*/  HMMA.16816.F32.BF16 R64, R184, R154, R64 ;  /* 0x0000009ab840723c */ /* 0x000ff00000041840 */
[C---:B------:R-:W-:Y:S08]  /*7170*/  HMMA.16816.F32.BF16 R4, R192.reuse, R160, R4 ;  /* 0x000000a0c004723c */ /* 0x040ff00000041804 */
[C---:B------:R-:W-:Y:S08]  /*7180*/  HMMA.16816.F32.BF16 R8, R192.reuse, R162, R8 ;  /* 0x000000a2c008723c */ /* 0x040ff00000041808 */
[C---:B------:R-:W-:Y:S08]  /*7190*/  HMMA.16816.F32.BF16 R12, R192.reuse, R164, R12 ;  /* 0x000000a4c00c723c */ /* 0x040ff0000004180c */
[C---:B------:R-:W-:Y:S08]  /*71a0*/  HMMA.16816.F32.BF16 R16, R192.reuse, R166, R16 ;  /* 0x000000a6c010723c */ /* 0x040ff00000041810 */
[C---:B---3--:R-:W-:Y:S08]  /*71b0*/  HMMA.16816.F32.BF16 R20, R192.reuse, R168, R20 ;  /* 0x000000a8c014723c */ /* 0x048ff00000041814 */
[C---:B------:R-:W-:Y:S08]  /*71c0*/  HMMA.16816.F32.BF16 R24, R192.reuse, R170, R24 ;  /* 0x000000aac018723c */ /* 0x040ff00000041818 */
[C---:B-----5:R-:W-:Y:S08]  /*71d0*/  HMMA.16816.F32.BF16 R28, R192.reuse, R188, R28 ;  /* 0x000000bcc01c723c */ /* 0x060ff0000004181c */
        /* <DEDUP_REMOVED lines=10> */
[C---:B------:R-:W-:Y:S01]  /*7280*/  HMMA.16816.F32.BF16 R8, R208.reuse, R214, R8 ;  /* 0x000000d6d008723c */ /* 0x040fe20000041808 */
[----:B------:R-:W3:Y:S07]  /*7290*/  LDL R214, [R1+0x10] ;  /* 0x0000100001d67983 */ /* 0x000eee0000100800 */
[C---:B--2---:R-:W-:Y:S08]  /*72a0*/  HMMA.16816.F32.BF16 R12, R208.reuse, R136, R12 ;  /* 0x00000088d00c723c */ /* 0x044ff0000004180c */
[----:B------:R-:W-:Y:S01]  /*72b0*/  FMUL.FTZ R4, R4, c[0x0][0x320] ;  /* 0x0000c80004047a20 */ /* 0x000fe20000410000 */
[C---:B------:R-:W-:Y:S01]  /*72c0*/  HMMA.16816.F32.BF16 R16, R208.reuse, R138, R16 ;  /* 0x0000008ad010723c */ /* 0x040fe20000041810 */
[----:B------:R-:W2:Y:S02]  /*72d0*/  LDL R139, [R1+0x8] ;  /* 0x00000800018b7983 */ /* 0x000ea40000100800 */
[----:B------:R-:W1:Y:S01]  /*72e0*/  MUFU.TANH R156, R4 ;  /* 0x00000004009c7308 */ /* 0x000e620000002400 */
[----:B------:R-:W-:Y:S02]  /*72f0*/  FMUL.FTZ R5, R5, c[0x0][0x320] ;  /* 0x0000c80005057a20 */ /* 0x000fe40000410000 */
[----:B------:R-:W-:Y:S02]  /*7300*/  FMUL.FTZ R6, R6, c[0x0][0x320] ;  /* 0x0000c80006067a20 */ /* 0x000fe40000410000 */
[----:B------:R-:W-:Y:S04]  /*7310*/  FMUL.FTZ R7, R7, c[0x0][0x320] ;  /* 0x0000c80007077a20 */ /* 0x000fe80000410000 */
[----:B------:R-:W-:Y:S01]  /*7320*/  FMUL.FTZ R8, R8, c[0x0][0x320] ;  /* 0x0000c80008087a20 */ /* 0x000fe20000410000 */
[----:B------:R-:W4:Y:S01]  /*7330*/  MUFU.TANH R155, R5 ;  /* 0x00000005009b7308 */ /* 0x000f220000002400 */
        /* <DEDUP_REMOVED lines=14> */
[----:B------:R-:W1:Y:S01]  /*7420*/  MUFU.TANH R152, R8 ;  /* 0x0000000800987308 */ /* 0x000e620000002400 */
[----:B-----5:R-:W5:Y:S09]  /*7430*/  LDSM.16.M88.4 R4, [R223+0x5000] ;  /* 0x00500000df04783b */ /* 0x020f720000000200 */
[----:B------:R-:W1:Y:S10]  /*7440*/  MUFU.TANH R151, R9 ;  /* 0x0000000900977308 */ /* 0x000e740000002400 */
[----:B------:R-:W-:Y:S10]  /*7450*/  MUFU.TANH R149, R10 ;  /* 0x0000000a00957308 */ /* 0x000ff40000002400 */
[----:B------:R1:W-:Y:S10]  /*7460*/  MUFU.TANH R148, R11 ;  /* 0x0000000b00947308 */ /* 0x0003f40000002400 */
[----:B------:R-:W-:Y:S01]  /*7470*/  MUFU.TANH R138, R12 ;  /* 0x0000000c008a7308 */ /* 0x000fe20000002400 */
[C---:B-----5:R-:W-:Y:S09]  /*7480*/  HMMA.16816.F32.BF16 R20, R208.reuse, R4, R20 ;  /* 0x00000004d014723c */ /* 0x060ff20000041814 */
[----:B------:R-:W5:Y:S01]  /*7490*/  MUFU.TANH R137, R13 ;  /* 0x0000000d00897308 */ /* 0x000f620000002400 */
[C---:B------:R-:W-:Y:S01]  /*74a0*/  HMMA.16816.F32.BF16 R24, R208.reuse, R6, R24 ;  /* 0x00000006d018723c */ /* 0x040fe20000041818 */
[----:B------:R-:W-:Y:S08]  /*74b0*/  LDSM.16.M88.4 R4, [R223+0x6000] ;  /* 0x00600000df04783b */ /* 0x000ff00000000200 */
[----:B------:R-:W-:Y:S01]  /*74c0*/  MUFU.TANH R136, R14 ;  /* 0x0000000e00887308 */ /* 0x000fe20000002400 */
[----:B-1----:R-:W1:Y:S04]  /*74d0*/  LDSM.16.M88.4 R8, [R223+0x5800] ;  /* 0x00580000df08783b */ /* 0x002e680000000200 */
[----:B------:R-:W-:Y:S05]  /*74e0*/  FMUL.FTZ R20, R20, c[0x0][0x320] ;  /* 0x0000c80014147a20 */ /* 0x000fea0000410000 */
[----:B------:R4:W-:Y:S01]  /*74f0*/  MUFU.TANH R71, R15 ;  /* 0x0000000f00477308 */ /* 0x0009e20000002400 */
[----:B------:R-:W-:Y:S02]  /*7500*/  FMUL.FTZ R21, R21, c[0x0][0x320] ;  /* 0x0000c80015157a20 */ /* 0x000fe40000410000 */
[----:B------:R-:W-:Y:S02]  /*7510*/  FMUL.FTZ R22, R22, c[0x0][0x320] ;  /* 0x0000c80016167a20 */ /* 0x000fe40000410000 */
[----:B------:R-:W-:Y:S02]  /*7520*/  FMUL.FTZ R23, R23, c[0x0][0x320] ;  /* 0x0000c80017177a20 */ /* 0x000fe40000410000 */
[----:B------:R-:W-:Y:S02]  /*7530*/  FMUL.FTZ R24, R24, c[0x0][0x320] ;  /* 0x0000c80018187a20 */ /* 0x000fe40000410000 */
[----:B------:R-:W-:Y:S01]  /*7540*/  FMUL.FTZ R25, R25, c[0x0][0x320] ;  /* 0x0000c80019197a20 */ /* 0x000fe20000410000 */
[----:B------:R-:W-:Y:S01]  /*7550*/  MUFU.TANH R17, R18 ;  /* 0x0000001200117308 */ /* 0x000fe20000002400 */
[----:B------:R-:W-:Y:S02]  /*7560*/  FMUL.FTZ R26, R26, c[0x0][0x320] ;  /* 0x0000c8001a1a7a20 */ /* 0x000fe40000410000 */
[----:B------:R-:W-:Y:S07]  /*7570*/  FMUL.FTZ R27, R27, c[0x0][0x320] ;  /* 0x0000c8001b1b7a20 */ /* 0x000fee0000410000 */
[----:B------:R5:W3:Y:S01]  /*7580*/  MUFU.TANH R69, R16 ;  /* 0x0000001000457308 */ /* 0x000ae20000002400 */
[----:B----4-:R-:W-:Y:S09]  /*7590*/  LDSM.16.M88.4 R12, [R223+0x7800] ;  /* 0x00780000df0c783b */ /* 0x010ff20000000200 */
[----:B------:R-:W4:Y:S01]  /*75a0*/  MUFU.TANH R20, R20 ;  /* 0x0000001400147308 */ /* 0x000f220000002400 */
[C---:B-1----:R-:W-:Y:S08]  /*75b0*/  HMMA.16816.F32.BF16 R28, R208.reuse, R8, R28 ;  /* 0x00000008d01c723c */ /* 0x042ff0000004181c */
[C---:B------:R-:W-:Y:S01]  /*75c0*/  HMMA.16816.F32.BF16 R32, R208.reuse, R10, R32 ;  /* 0x0000000ad020723c */ /* 0x040fe20000041820 */
[----:B------:R-:W1:Y:S01]  /*75d0*/  MUFU.TANH R21, R21 ;  /* 0x0000001500157308 */ /* 0x000e620000002400 */
[----:B------:R-:W1:Y:S06]  /*75e0*/  LDSM.16.M88.4 R8, [R223+0x6800] ;  /* 0x00680000df08783b */ /* 0x000e6c0000000200 */
[C---:B------:R-:W-:Y:S03]  /*75f0*/  HMMA.16816.F32.BF16 R36, R208.reuse, R4, R36 ;  /* 0x00000004d024723c */ /* 0x040fe60000041824 */
[----:B------:R-:W-:Y:S05]  /*7600*/  MUFU.TANH R150, R19 ;  /* 0x0000001300967308 */ /* 0x000fea0000002400 */
[C---:B------:R-:W-:Y:S01]  /*7610*/  HMMA.16816.F32.BF16 R40, R208.reuse, R6, R40 ;  /* 0x00000006d028723c */ /* 0x040fe20000041828 */
[----:B------:R-:W4:Y:S01]  /*7620*/  LDSM.16.M88.4 R4, [R223+0x7000] ;  /* 0x00700000df04783b */ /* 0x000f220000000200 */
[----:B------:R-:W-:Y:S04]  /*7630*/  DEPBAR.LE SB0, 0x0 ;  /* 0x000080000000791a */ /* 0x000fe80000000000 */
[----:B------:R-:W2:Y:S01]  /*7640*/  MUFU.TANH R24, R24 ;  /* 0x0000001800187308 */ /* 0x000ea20000002400 */
[----:B------:R-:W-:Y:S02]  /*7650*/  FMUL.FTZ R28, R28, c[0x0][0x320] ;  /* 0x0000c8001c1c7a20 */ /* 0x000fe40000410000 */
[----:B------:R-:W-:Y:S03]  /*7660*/  FMUL.FTZ R32, R32, c[0x0][0x320] ;  /* 0x0000c80020207a20 */ /* 0x000fe60000410000 */
[----:B------:R-:W-:Y:S02]  /*7670*/  FMUL.FTZ R29, R29, c[0x0][0x320] ;  /* 0x0000c8001d1d7a20 */ /* 0x000fe40000410000 */
[----:B------:R-:W-:Y:S02]  /*7680*/  FMUL.FTZ R30, R30, c[0x0][0x320] ;  /* 0x0000c8001e1e7a20 */ /* 0x000fe40000410000 */
[----:B------:R-:W-:Y:S01]  /*7690*/  MUFU.TANH R163, R32 ;  /* 0x0000002000a37308 */ /* 0x000fe20000002400 */
[----:B------:R-:W-:Y:S01]  /*76a0*/  BAR.SYNC.DEFER_BLOCKING 0x0 ;  /* 0x0000000000007b1d */ /* 0x000fe20000010000 */
[----:B------:R-:W-:Y:S02]  /*76b0*/  FMUL.FTZ R36, R36, c[0x0][0x320] ;  /* 0x0000c80024247a20 */ /* 0x000fe40000410000 */
[----:B------:R-:W-:Y:S02]  /*76c0*/  FMUL.FTZ R37, R37, c[0x0][0x320] ;  /* 0x0000c80025257a20 */ /* 0x000fe40000410000 */
[----:B------:R-:W-:Y:S02]  /*76d0*/  FMUL.FTZ R31, R31, c[0x0][0x320] ;  /* 0x0000c8001f1f7a20 */ /* 0x000fe40000410000 */
[----:B------:R-:W-:Y:S02]  /*76e0*/  FMUL.FTZ R40, R40, c[0x0][0x320] ;  /* 0x0000c80028287a20 */ /* 0x000fe40000410000 */
[----:B------:R-:W2:Y:S01]  /*76f0*/  MUFU.TANH R25, R25 ;  /* 0x0000001900197308 */ /* 0x000ea20000002400 */
[C---:B-1----:R-:W-:Y:S01]  /*7700*/  HMMA.16816.F32.BF16 R44, R208.reuse, R8, R44 ;  /* 0x00000008d02c723c */ /* 0x042fe2000004182c */
[----:B------:R1:W1:Y:S04]  /*7710*/  SHFL.IDX PT, R8, R0, 0x1, 0x1c1f ;  /* 0x003c1f0000087f89 */ /* 0x00026800000e0000 */
[----:B------:R-:W-:Y:S02]  /*7720*/  FMUL.FTZ R41, R41, c[0x0][0x320] ;  /* 0x0000c80029297a20 */ /* 0x000fe40000410000 */
[----:B------:R-:W-:Y:S01]  /*7730*/  FMUL.FTZ R38, R38, c[0x0][0x320] ;  /* 0x0000c80026267a20 */ /* 0x000fe20000410000 */
[C---:B------:R-:W-:Y:S01]  /*7740*/  HMMA.16816.F32.BF16 R48, R208.reuse, R10, R48 ;  /* 0x0000000ad030723c */ /* 0x040fe20000041830 */
[----:B------:R5:W-:Y:S03]  /*7750*/  MUFU.TANH R18, R40 ;  /* 0x0000002800127308 */ /* 0x000be60000002400 */
[----:B------:R-:W-:Y:S02]  /*7760*/  FMUL.FTZ R39, R39, c[0x0][0x320] ;  /* 0x0000c80027277a20 */ /* 0x000fe40000410000 */
[----:B------:R-:W-:Y:S02]  /*7770*/  FMUL.FTZ R33, R33, c[0x0][0x320] ;  /* 0x0000c80021217a20 */ /* 0x000fe40000410000 */
[C---:B----4-:R-:W-:Y:S03]  /*7780*/  HMMA.16816.F32.BF16 R52, R208.reuse, R4, R52 ;  /* 0x00000004d034723c */ /* 0x050fe60000041834 */
[----:B------:R-:W-:Y:S01]  /*7790*/  MUFU.TANH R19, R41 ;  /* 0x0000002900137308 */ /* 0x000fe20000002400 */
[----:B------:R-:W-:Y:S02]  /*77a0*/  FMUL.FTZ R34, R34, c[0x0][0x320] ;  /* 0x0000c80022227a20 */ /* 0x000fe40000410000 */
[----:B------:R-:W-:Y:S02]  /*77b0*/  FMUL.FTZ R35, R35, c[0x0][0x320] ;  /* 0x0000c80023237a20 */ /* 0x000fe40000410000 */
[C---:B------:R-:W-:Y:S01]  /*77c0*/  HMMA.16816.F32.BF16 R56, R208.reuse, R6, R56 ;  /* 0x00000006d038723c */ /* 0x040fe20000041838 */
[----:B-1----:R-:W-:Y:S03]  /*77d0*/  IMAD.U32 R0, RZ, RZ, UR8 ;  /* 0x00000008ff007e24 */ /* 0x002fe6000f8e00ff */
[----:B------:R-:W-:Y:S01]  /*77e0*/  FMUL.FTZ R44, R44, c[0x0][0x320] ;  /* 0x0000c8002c2c7a20 */ /* 0x000fe20000410000 */
[----:B------:R-:W1:Y:S01]  /*77f0*/  MUFU.TANH R28, R28 ;  /* 0x0000001c001c7308 */ /* 0x000e620000002400 */
[----:B------:R-:W-:Y:S01]  /*7800*/  IADD3 R0, R0, UR20, -R216 ;  /* 0x0000001400007c10 */ /* 0x000fe2000fffe8d8 */
[----:B------:R-:W-:Y:S01]  /*7810*/  FMUL.FTZ R45, R45, c[0x0][0x320] ;  /* 0x0000c8002d2d7a20 */ /* 0x000fe20000410000 */
[C---:B------:R-:W-:Y:S01]  /*7820*/  HMMA.16816.F32.BF16 R60, R208.reuse, R12, R60 ;  /* 0x0000000cd03c723c */ /* 0x040fe2000004183c */
[----:B------:R-:W-:Y:S03]  /*7830*/  @UP1 USHF.R.S32.HI UR20, URZ, 0x1f, UR25 ;  /* 0x0000001f3f141899 */ /* 0x000fe60008011419 */
[----:B------:R-:W-:Y:S01]  /*7840*/  FMUL.FTZ R49, R49, c[0x0][0x320] ;  /* 0x0000c80031317a20 */ /* 0x000fe20000410000 */
[----:B------:R-:W-:Y:S01]  /*7850*/  IADD3 R0, R0, -UR11, RZ ;  /* 0x8000000b00007c10 */ /* 0x000fe2000fffe0ff */
[----:B------:R-:W-:Y:S01]  /*7860*/  FMUL.FTZ R48, R48, c[0x0][0x320] ;  /* 0x0000c80030307a20 */ /* 0x000fe20000410000 */
[----:B------:R-:W4:Y:S01]  /*7870*/  MUFU.TANH R29, R29 ;  /* 0x0000001d001d7308 */ /* 0x000f220000002400 */
[----:B------:R-:W-:Y:S01]  /*7880*/  HMMA.16816.F32.BF16 R64, R208, R14, R64 ;  /* 0x0000000ed040723c */ /* 0x000fe20000041840 */
[----:B------:R-:W-:Y:S03]  /*7890*/  @UP1 UIMAD UR20, UR20, UR4, URZ ;  /* 0x00000004141412a4 */ /* 0x000fe6000f8e023f */
[----:B------:R-:W-:Y:S01]  /*78a0*/  FMUL.FTZ R46, R46, c[0x0][0x320] ;  /* 0x0000c8002e2e7a20 */ /* 0x000fe20000410000 */
[----:B------:R-:W-:Y:S01]  /*78b0*/  IADD3 R2, R0, R2, RZ ;  /* 0x0000000200027210 */ /* 0x000fe20007ffe0ff */
[----:B------:R-:W-:Y:S01]  /*78c0*/  FMUL.FTZ R47, R47, c[0x0][0x320] ;  /* 0x0000c8002f2f7a20 */ /* 0x000fe20000410000 */
[----:B------:R-:W-:Y:S01]  /*78d0*/  @UP1 UIMAD UR20, UR25, UR5, UR20 ;  /* 0x00000005191412a4 */ /* 0x000fe2000f8e0214 */
[----:B------:R-:W-:Y:S01]  /*78e0*/  FMUL.FTZ R52, R52, c[0x0][0x320] ;  /* 0x0000c80034347a20 */ /* 0x000fe20000410000 */
[----:B------:R3:W-:Y:S01]  /*78f0*/  MUFU.TANH R15, R49 ;  /* 0x00000031000f7308 */ /* 0x0007e20000002400 */
[C---:B------:R-:W-:Y:S01]  /*7900*/  ISETP.GT.AND P0, PT, R2.reuse, RZ, PT ;  /* 0x000000ff0200720c */ /* 0x040fe20003f04270 */
[----:B------:R-:W-:Y:S01]  /*7910*/  @UP1 UIADD3 UR20, UR23, UR20, URZ ;  /* 0x0000001417141290 */ /* 0x000fe2000fffe03f */
[----:B------:R-:W-:Y:S01]  /*7920*/  ISETP.GT.AND P6, PT, R2, 0x1, PT ;  /* 0x000000010200780c */ /* 0x000fe20003fc4270 */
[----:B------:R-:W-:Y:S01]  /*7930*/  IMAD.IADD R0, R0, 0x1, R8 ;  /* 0x0000000100007824 */ /* 0x000fe200078e0208 */
[----:B------:R-:W-:Y:S01]  /*7940*/  FSEL R6, R156, -INF , P0 ;  /* 0xff8000009c067808 */ /* 0x000fe20000000000 */
[----:B------:R-:W-:Y:S01]  /*7950*/  FMUL.FTZ R5, R56, c[0x0][0x320] ;  /* 0x0000c80038057a20 */ /* 0x000fe20000410000 */
[----:B------:R-:W-:Y:S01]  /*7960*/  FSEL R7, R155, -INF , P6 ;  /* 0xff8000009b077808 */ /* 0x000fe20003000000 */
[----:B-----5:R-:W-:Y:S01]  /*7970*/  FMUL.FTZ R16, R57, c[0x0][0x320] ;  /* 0x0000c80039107a20 */ /* 0x020fe20000410000 */
[C---:B------:R-:W-:Y:S01]  /*7980*/  ISETP.GT.AND P0, PT, R2.reuse, 0x8, PT ;  /* 0x000000080200780c */ /* 0x040fe20003f04270 */
[----:B------:R-:W-:Y:S01]  /*7990*/  MUFU.TANH R14, R48 ;  /* 0x00000030000e7308 */ /* 0x000fe20000002400 */
[----:B------:R-:W-:Y:S01]  /*79a0*/  ISETP.GT.AND P6, PT, R2, 0x9, PT ;  /* 0x000000090200780c */ /* 0x000fe20003fc4270 */
[----:B------:R-:W-:Y:S01]  /*79b0*/  FMUL.FTZ R53, R53, c[0x0][0x320] ;  /* 0x0000c80035357a20 */ /* 0x000fe20000410000 */
[----:B------:R-:W-:Y:S01]  /*79c0*/  FSEL R8, R152, -INF , P0 ;  /* 0xff80000098087808 */ /* 0x000fe20000000000 */
[----:B------:R-:W-:Y:S01]  /*79d0*/  FMUL.FTZ R61, R61, c[0x0][0x320] ;  /* 0x0000c8003d3d7a20 */ /* 0x000fe20000410000 */
[----:B------:R-:W-:Y:S01]  /*79e0*/  FSEL R9, R151, -INF , P6 ;  /* 0xff80000097097808 */ /* 0x000fe20003000000 */
[----:B------:R-:W-:Y:S01]  /*79f0*/  FMUL.FTZ R54, R54, c[0x0][0x320] ;  /* 0x0000c80036367a20 */ /* 0x000fe20000410000 */
[C---:B------:R-:W-:Y:S01]  /*7a00*/  ISETP.GT.AND P6, PT, R2.reuse, 0x11, PT ;  /* 0x000000110200780c */ /* 0x040fe20003fc4270 */
[----:B------:R-:W-:Y:S01]  /*7a10*/  FMUL.FTZ R55, R55, c[0x0][0x320] ;  /* 0x0000c80037377a20 */ /* 0x000fe20000410000 */
[----:B------:R-:W-:Y:S01]  /*7a20*/  ISETP.GT.AND P0, PT, R2, 0x10, PT ;  /* 0x000000100200780c */ /* 0x000fe20003f04270 */
[----:B------:R-:W5:Y:S01]  /*7a30*/  MUFU.TANH R33, R33 ;  /* 0x0000002100217308 */ /* 0x000f620000002400 */
[----:B------:R-:W-:Y:S01]  /*7a40*/  FSEL R40, R137, -INF , P6 ;  /* 0xff80000089287808 */ /* 0x000fe20003000000 */
[----:B------:R-:W-:Y:S01]  /*7a50*/  FMUL.FTZ R43, R43, c[0x0][0x320] ;  /* 0x0000c8002b2b7a20 */ /* 0x000fe20000410000 */
[----:B------:R-:W-:Y:S01]  /*7a60*/  ISETP.GT.AND P2, PT, R0, RZ, PT ;  /* 0x000000ff0000720c */ /* 0x000fe20003f44270 */
[----:B------:R-:W-:Y:S01]  /*7a70*/  FMUL.FTZ R42, R42, c[0x0][0x320] ;  /* 0x0000c8002a2a7a20 */ /* 0x000fe20000410000 */
[----:B------:R-:W-:Y:S01]  /*7a80*/  FSEL R32, R138, -INF , P0 ;  /* 0xff8000008a207808 */ /* 0x000fe20000000000 */
[----:B------:R-:W-:Y:S01]  /*7a90*/  FMUL.FTZ R50, R50, c[0x0][0x320] ;  /* 0x0000c80032327a20 */ /* 0x000fe20000410000 */
[----:B------:R-:W-:Y:S01]  /*7aa0*/  ISETP.GT.AND P0, PT, R2, 0x18, PT ;  /* 0x000000180200780c */ /* 0x000fe20003f04270 */
[----:B------:R-:W-:Y:S01]  /*7ab0*/  FMUL.FTZ R60, R60, c[0x0][0x320] ;  /* 0x0000c8003c3c7a20 */ /* 0x000fe20000410000 */
[----:B------:R-:W-:Y:S01]  /*7ac0*/  ISETP.GT.AND P6, PT, R2, 0x19, PT ;  /* 0x000000190200780c */ /* 0x000fe20003fc4270 */
[----:B------:R-:W1:Y:S01]  /*7ad0*/  MUFU.TANH R22, R22 ;  /* 0x0000001600167308 */ /* 0x000e620000002400 */
[----:B------:R-:W-:Y:S01]  /*7ae0*/  FSEL R10, R154, -INF , P2 ;  /* 0xff8000009a0a7808 */ /* 0x000fe20001000000 */
[----:B------:R-:W-:Y:S01]  /*7af0*/  FMUL.FTZ R64, R64, c[0x0][0x320] ;  /* 0x0000c80040407a20 */ /* 0x000fe20000410000 */
[----:B------:R-:W-:Y:S01]  /*7b00*/  ISETP.GT.AND P2, PT, R0, 0x8, PT ;  /* 0x000000080000780c */ /* 0x000fe20003f44270 */
[----:B------:R-:W-:Y:S01]  /*7b10*/  FMUL.FTZ R51, R51, c[0x0][0x320] ;  /* 0x0000c80033337a20 */ /* 0x000fe20000410000 */
[----:B---3--:R-:W-:Y:S01]  /*7b20*/  FSEL R49, R69, -INF , P0 ;  /* 0xff80000045317808 */ /* 0x008fe20000000000 */
[----:B------:R-:W-:Y:S01]  /*7b30*/  FMUL.FTZ R65, R65, c[0x0][0x320] ;  /* 0x0000c80041417a20 */ /* 0x000fe20000410000 */
[----:B------:R-:W-:Y:S01]  /*7b40*/  ISETP.GT.AND P0, PT, R2, 0x20, PT ;  /* 0x000000200200780c */ /* 0x000fe20003f04270 */
[----:B------:R-:W-:Y:S01]  /*7b50*/  FMUL.FTZ R58, R58, c[0x0][0x320] ;  /* 0x0000c8003a3a7a20 */ /* 0x000fe20000410000 */
[----:B------:R-:W-:Y:S01]  /*7b60*/  FSEL R56, R68, -INF , P6 ;  /* 0xff80000044387808 */ /* 0x000fe20003000000 */
[----:B------:R-:W2:Y:S01]  /*7b70*/  MUFU.TANH R36, R36 ;  /* 0x0000002400247308 */ /* 0x000ea20000002400 */
[----:B------:R-:W-:Y:S01]  /*7b80*/  ISETP.GT.AND P6, PT, R2, 0x21, PT ;  /* 0x000000210200780c */ /* 0x000fe20003fc4270 */
[----:B------:R-:W-:Y:S01]  /*7b90*/  FMUL.FTZ R59, R59, c[0x0][0x320] ;  /* 0x0000c8003b3b7a20 */ /* 0x000fe20000410000 */
[----:B------:R-:W-:Y:S01]  /*7ba0*/  FSEL R12, R149, -INF , P2 ;  /* 0xff800000950c7808 */ /* 0x000fe20001000000 */
[----:B------:R-:W-:Y:S01]  /*7bb0*/  FMUL.FTZ R62, R62, c[0x0][0x320] ;  /* 0x0000c8003e3e7a20 */ /* 0x000fe20000410000 */
[----:B------:R-:W-:Y:S01]  /*7bc0*/  FSEL R151, R20, -INF , P0 ;  /* 0xff80000014977808 */ /* 0x000fe20000000000 */
[----:B------:R-:W-:Y:S01]  /*7bd0*/  FMUL.FTZ R63, R63, c[0x0][0x320] ;  /* 0x0000c8003f3f7a20 */ /* 0x000fe20000410000 */
[----:B------:R-:W-:Y:S01]  /*7be0*/  FSEL R152, R21, -INF , P6 ;  /* 0xff80000015987808 */ /* 0x000fe20003000000 */
[----:B------:R-:W-:Y:S01]  /*7bf0*/  FMUL.FTZ R66, R66, c[0x0][0x320] ;  /* 0x0000c80042427a20 */ /* 0x000fe20000410000 */
[----:B------:R-:W-:Y:S01]  /*7c00*/  ISETP.GT.AND P2, PT, R0, 0x10, PT ;  /* 0x000000100000780c */ /* 0x000fe20003f44270 */
[----:B------:R-:W3:Y:S01]  /*7c10*/  LDL.64 R20, [R1+0x40] ;  /* 0x0000400001147983 */ /* 0x000ee20000100a00 */
[----:B------:R-:W-:Y:S01]  /*7c20*/  FMNMX.FTZ R4, R6, R3, !PT ;  /* 0x0000000306047209 */ /* 0x000fe20007810000 */
[----:B------:R-:W1:Y:S01]  /*7c30*/  MUFU.TANH R23, R23 ;  /* 0x0000001700177308 */ /* 0x000e620000002400 */
[----:B------:R-:W-:Y:S01]  /*7c40*/  FSEL R41, R136, -INF , P2 ;  /* 0xff80000088297808 */ /* 0x000fe20001000000 */
[----:B------:R-:W-:Y:S01]  /*7c50*/  FMUL.FTZ R67, R67, c[0x0][0x320] ;  /* 0x0000c80043437a20 */ /* 0x000fe20000410000 */
[----:B------:R-:W-:Y:S01]  /*7c60*/  ISETP.GT.AND P2, PT, R0, 0x18, PT ;  /* 0x000000180000780c */ /* 0x000fe20003f44270 */
[----:B------:R-:W3:Y:S01]  /*7c70*/  LDL.64 R136, [R1+0x30] ;  /* 0x0000300001887983 */ /* 0x000ee20000100a00 */
[----:B------:R-:W-:Y:S01]  /*7c80*/  FMNMX.FTZ R4, R7, R4, !PT ;  /* 0x0000000407047209 */ /* 0x000fe20007810000 */
[----:B------:R-:W-:Y:S01]  /*7c90*/  @UP1 USHF.L.U64.HI UR20, UR22, 0x7, UR20 ;  /* 0x0000000716141899 */ /* 0x000fe20008010214 */
[----:B------:R-:W-:Y:S01]  /*7ca0*/  FSEL R57, R17, -INF , P2 ;  /* 0xff80000011397808 */ /* 0x000fe20001000000 */
[----:B------:R-:W-:Y:S01]  /*7cb0*/  @UP1 USHF.L.U32 UR22, UR4, 0x6, URZ ;  /* 0x0000000604161899 */ /* 0x000fe2000800063f */
[----:B------:R-:W-:Y:S01]  /*7cc0*/  FMNMX.FTZ R4, R8, R4, !PT ;  /* 0x0000000408047209 */ /* 0x000fe20007810000 */
[----:B------:R1:W-:Y:S01]  /*7cd0*/  MUFU.TANH R17, R5 ;  /* 0x0000000500117308 */ /* 0x0003e20000002400 */
[----:B------:R-:W-:Y:S01]  /*7ce0*/  ISETP.GT.AND P1, PT, R0, 0x1, PT ;  /* 0x000000010000780c */ /* 0x000fe20003f24270 */
[----:B------:R-:W-:Y:S01]  /*7cf0*/  @UP1 USHF.L.U64.HI UR23, UR4, 0x6, UR5 ;  /* 0x0000000604171899 */ /* 0x000fe20008010205 */
[----:B------:R-:W-:Y:S02]  /*7d00*/  FMNMX.FTZ R4, R9, R4, !PT ;  /* 0x0000000409047209 */ /* 0x000fe40007810000 */
[----:B------:R-:W-:Y:S02]  /*7d10*/  FSEL R11, R153, -INF , P1 ;  /* 0xff800000990b7808 */ /* 0x000fe40000800000 */
[----:B------:R-:W-:Y:S02]  /*7d20*/  FMNMX.FTZ R4, R32, R4, !PT ;  /* 0x0000000420047209 */ /* 0x000fe40007810000 */
[----:B------:R-:W-:Y:S01]  /*7d30*/  ISETP.GT.AND P0, PT, R2, 0x28, PT ;  /* 0x000000280200780c */ /* 0x000fe20003f04270 */
[----:B------:R-:W4:Y:S01]  /*7d40*/  MUFU.TANH R37, R37 ;  /* 0x0000002500257308 */ /* 0x000f220000002400 */
[----:B------:R-:W-:Y:S02]  /*7d50*/  FMNMX.FTZ R4, R40, R4, !PT ;  /* 0x0000000428047209 */ /* 0x000fe40007810000 */
[----:B------:R-:W-:Y:S02]  /*7d60*/  ISETP.GT.AND P1, PT, R0, 0x9, PT ;  /* 0x000000090000780c */ /* 0x000fe40003f24270 */
[----:B------:R-:W-:Y:S02]  /*7d70*/  FMNMX.FTZ R4, R49, R4, !PT ;  /* 0x0000000431047209 */ /* 0x000fe40007810000 */
[----:B--2---:R-:W-:Y:S02]  /*7d80*/  FSEL R155, R24, -INF , P0 ;  /* 0xff800000189b7808 */ /* 0x004fe40000000000 */
[----:B------:R-:W-:Y:S01]  /*7d90*/  FMNMX.FTZ R4, R56, R4, !PT ;  /* 0x0000000438047209 */ /* 0x000fe20007810000 */
[----:B------:R-:W2:Y:S01]  /*7da0*/  MUFU.TANH R26, R26 ;  /* 0x0000001a001a7308 */ /* 0x000ea20000002400 */
[----:B------:R-:W-:Y:S02]  /*7db0*/  ISETP.GT.AND P6, PT, R2, 0x29, PT ;  /* 0x000000290200780c */ /* 0x000fe40003fc4270 */
[----:B------:R-:W-:Y:S02]  /*7dc0*/  FMNMX.FTZ R4, R151, R4, !PT ;  /* 0x0000000497047209 */ /* 0x000fe40007810000 */
[----:B-1----:R-:W-:Y:S02]  /*7dd0*/  FMNMX.FTZ R5, R10, R70, !PT ;  /* 0x000000460a057209 */ /* 0x002fe40007810000 */
[----:B------:R-:W-:Y:S02]  /*7de0*/  FMNMX.FTZ R4, R152, R4, !PT ;  /* 0x0000000498047209 */ /* 0x000fe40007810000 */
[----:B------:R-:W-:Y:S01]  /*7df0*/  FMNMX.FTZ R5, R11, R5, !PT ;  /* 0x000000050b057209 */ /* 0x000fe20007810000 */
[----:B------:R-:W1:Y:S01]  /*7e00*/  MUFU.TANH R27, R27 ;  /* 0x0000001b001b7308 */ /* 0x000e620000002400 */
[----:B------:R-:W-:Y:S02]  /*7e10*/  FSEL R13, R148, -INF , P1 ;  /* 0xff800000940d7808 */ /* 0x000fe40000800000 */
[----:B------:R-:W-:Y:S02]  /*7e20*/  FMNMX.FTZ R5, R12, R5, !PT ;  /* 0x000000050c057209 */ /* 0x000fe40007810000 */
[----:B------:R-:W-:Y:S02]  /*7e30*/  ISETP.GT.AND P0, PT, R2, 0x30, PT ;  /* 0x000000300200780c */ /* 0x000fe40003f04270 */
[----:B------:R-:W-:Y:S02]  /*7e40*/  FSEL R156, R25, -INF , P6 ;  /* 0xff800000199c7808 */ /* 0x000fe40003000000 */
[----:B------:R-:W-:Y:S01]  /*7e50*/  FMNMX.FTZ R4, R155, R4, !PT ;  /* 0x000000049b047209 */ /* 0x000fe20007810000 */
[----:B------:R-:W1:Y:S01]  /*7e60*/  MUFU.TANH R30, R30 ;  /* 0x0000001e001e7308 */ /* 0x000e620000002400 */
[----:B------:R-:W-:Y:S02]  /*7e70*/  FSEL R159, R28, -INF , P0 ;  /* 0xff8000001c9f7808 */ /* 0x000fe40000000000 */
[----:B------:R-:W-:Y:S02]  /*7e80*/  FMNMX.FTZ R5, R13, R5, !PT ;  /* 0x000000050d057209 */ /* 0x000fe40007810000 */
[----:B------:R-:W-:Y:S02]  /*7e90*/  ISETP.GT.AND P6, PT, R2, 0x31, PT ;  /* 0x000000310200780c */ /* 0x000fe40003fc4270 */
[----:B------:R-:W-:Y:S02]  /*7ea0*/  ISETP.GT.AND P1, PT, R0, 0x11, PT ;  /* 0x000000110000780c */ /* 0x000fe40003f24270 */
[----:B------:R-:W-:Y:S01]  /*7eb0*/  FMNMX.FTZ R4, R156, R4, !PT ;  /* 0x000000049c047209 */ /* 0x000fe20007810000 */
[----:B------:R-:W1:Y:S01]  /*7ec0*/  MUFU.TANH R31, R31 ;  /* 0x0000001f001f7308 */ /* 0x000e620000002400 */
[----:B----4-:R-:W-:Y:S02]  /*7ed0*/  FSEL R160, R29, -INF , P6 ;  /* 0xff8000001da07808 */ /* 0x010fe40003000000 */
[----:B------:R-:W-:Y:S02]  /*7ee0*/  FSEL R48, R71, -INF , P1 ;  /* 0xff80000047307808 */ /* 0x000fe40000800000 */
[----:B------:R-:W-:Y:S02]  /*7ef0*/  ISETP.GT.AND P0, PT, R2, 0x38, PT ;  /* 0x000000380200780c */ /* 0x000fe40003f04270 */
[----:B------:R-:W-:Y:S02]  /*7f00*/  FMNMX.FTZ R5, R41, R5, !PT ;  /* 0x0000000529057209 */ /* 0x000fe40007810000 */
[----:B------:R-:W-:Y:S01]  /*7f10*/  FMNMX.FTZ R4, R159, R4, !PT ;  /* 0x000000049f047209 */ /* 0x000fe20007810000 */
[----:B------:R-:W4:Y:S01]  /*7f20*/  MUFU.TANH R44, R44 ;  /* 0x0000002c002c7308 */ /* 0x000f220000002400 */
[----:B------:R-:W-:Y:S02]  /*7f30*/  ISETP.GT.AND P1, PT, R0, 0x19, PT ;  /* 0x000000190000780c */ /* 0x000fe40003f24270 */
[----:B------:R-:W-:Y:S02]  /*7f40*/  ISETP.GT.AND P6, PT, R2, 0x39, PT ;  /* 0x000000390200780c */ /* 0x000fe40003fc4270 */
[----:B------:R-:W-:Y:S02]  /*7f50*/  FSEL R163, R163, -INF , P0 ;  /* 0xff800000a3a37808 */ /* 0x000fe40000000000 */
[----:B------:R-:W-:Y:S02]  /*7f60*/  FMNMX.FTZ R5, R48, R5, !PT ;  /* 0x0000000530057209 */ /* 0x000fe40007810000 */
[----:B------:R-:W-:Y:S01]  /*7f70*/  FMNMX.FTZ R4, R160, R4, !PT ;  /* 0x00000004a0047209 */ /* 0x000fe20007810000 */
[----:B------:R-:W1:Y:S01]  /*7f80*/  MUFU.TANH R34, R34 ;  /* 0x0000002200227308 */ /* 0x000e620000002400 */
[----:B------:R-:W-:Y:S02]  /*7f90*/  ISETP.GT.AND P2, PT, R0, 0x20, PT ;  /* 0x000000200000780c */ /* 0x000fe40003f44270 */
[----:B------:R-:W-:Y:S02]  /*7fa0*/  ISETP.GT.AND P0, PT, R2, 0x40, PT ;  /* 0x000000400200780c */ /* 0x000fe40003f04270 */
[----:B------:R-:W-:Y:S02]  /*7fb0*/  FSEL R150, R150, -INF , P1 ;  /* 0xff80000096967808 */ /* 0x000fe40000800000 */
[----:B-----5:R-:W-:Y:S02]  /*7fc0*/  FSEL R164, R33, -INF , P6 ;  /* 0xff80000021a47808 */ /* 0x020fe40003000000 */
[----:B------:R-:W-:Y:S01]  /*7fd0*/  FMNMX.FTZ R5, R57, R5, !PT ;  /* 0x0000000539057209 */ /* 0x000fe20007810000 */
[----:B------:R-:W5:Y:S01]  /*7fe0*/  MUFU.TANH R35, R35 ;  /* 0x0000002300237308 */ /* 0x000f620000002400 */
[----:B------:R-:W-:Y:S02]  /*7ff0*/  FMNMX.FTZ R4, R163, R4, !PT ;  /* 0x00000004a3047209 */ /* 0x000fe40007810000 */
[----:B------:R-:W-:Y:S02]  /*8000*/  FSEL R153, R22, -INF , P2 ;  /* 0xff80000016997808 */ /* 0x000fe40001000000 */
[----:B------:R-:W-:Y:S02]  /*8010*/  FSEL R167, R36, -INF , P0 ;  /* 0xff80000024a77808 */ /* 0x000fe40000000000 */
[----:B------:R-:W-:Y:S02]  /*8020*/  ISETP.GT.AND P1, PT, R0, 0x21, PT ;  /* 0x000000210000780c */ /* 0x000fe40003f24270 */
[----:B------:R-:W-:Y:S01]  /*8030*/  ISETP.GT.AND P6, PT, R2, 0x41, PT ;  /* 0x000000410200780c */ /* 0x000fe20003fc4270 */
[----:B------:R-:W1:Y:S01]  /*8040*/  MUFU.TANH R38, R38 ;  /* 0x0000002600267308 */ /* 0x000e620000002400 */
[----:B------:R-:W-:Y:S02]  /*8050*/  FMNMX.FTZ R4, R164, R4, !PT ;  /* 0x00000004a4047209 */ /* 0x000fe40007810000 */
[----:B------:R-:W-:Y:S02]  /*8060*/  FMNMX.FTZ R5, R150, R5, !PT ;  /* 0x0000000596057209 */ /* 0x000fe40007810000 */
[----:B------:R-:W-:Y:S02]  /*8070*/  FSEL R154, R23, -INF , P1 ;  /* 0xff800000179a7808 */ /* 0x000fe40000800000 */
[----:B------:R-:W-:Y:S02]  /*8080*/  FSEL R168, R37, -INF , P6 ;  /* 0xff80000025a87808 */ /* 0x000fe40003000000 */
[----:B------:R-:W-:Y:S01]  /*8090*/  FMNMX.FTZ R4, R167, R4, !PT ;  /* 0x00000004a7047209 */ /* 0x000fe20007810000 */
[----:B------:R-:W4:Y:S01]  /*80a0*/  MUFU.TANH R39, R39 ;  /* 0x0000002700277308 */ /* 0x000f220000002400 */
[C---:B------:R-:W-:Y:S02]  /*80b0*/  ISETP.GT.AND P2, PT, R0.reuse, 0x28, PT ;  /* 0x000000280000780c */ /* 0x040fe40003f44270 */
[----:B------:R-:W-:Y:S02]  /*80c0*/  ISETP.GT.AND P1, PT, R0, 0x29, PT ;  /* 0x000000290000780c */ /* 0x000fe40003f24270 */
[----:B------:R-:W-:Y:S02]  /*80d0*/  ISETP.GT.AND P0, PT, R2, 0x48, PT ;  /* 0x000000480200780c */ /* 0x000fe40003f04270 */
[----:B------:R-:W-:Y:S02]  /*80e0*/  FMNMX.FTZ R5, R153, R5, !PT ;  /* 0x0000000599057209 */ /* 0x000fe40007810000 */
[----:B------:R-:W-:Y:S01]  /*80f0*/  FMNMX.FTZ R4, R168, R4, !PT ;  /* 0x00000004a8047209 */ /* 0x000fe20007810000 */
[----:B------:R-:W4:Y:S01]  /*8100*/  MUFU.TANH R45, R45 ;  /* 0x0000002d002d7308 */ /* 0x000f220000002400 */
[----:B--2---:R-:W-:Y:S02]  /*8110*/  FSEL R157, R26, -INF , P2 ;  /* 0xff8000001a9d7808 */ /* 0x004fe40001000000 */
[C---:B------:R-:W-:Y:S02]  /*8120*/  ISETP.GT.AND P2, PT, R0.reuse, 0x30, PT ;  /* 0x000000300000780c */ /* 0x040fe40003f44270 */
[----:B-1----:R-:W-:Y:S02]  /*8130*/  FSEL R158, R27, -INF , P1 ;  /* 0xff8000001b9e7808 */ /* 0x002fe40000800000 */
[----:B------:R-:W-:Y:S02]  /*8140*/  ISETP.GT.AND P1, PT, R0, 0x31, PT ;  /* 0x000000310000780c */ /* 0x000fe40003f24270 */
[----:B------:R-:W-:Y:S01]  /*8150*/  FSEL R171, R18, -INF , P0 ;  /* 0xff80000012ab7808 */ /* 0x000fe20000000000 */
[----:B------:R-:W-:Y:S01]  /*8160*/  MUFU.TANH R43, R43 ;  /* 0x0000002b002b7308 */ /* 0x000fe20000002400 */
[----:B------:R-:W-:Y:S02]  /*8170*/  ISETP.GT.AND P6, PT, R2, 0x49, PT ;  /* 0x000000490200780c */ /* 0x000fe40003fc4270 */
[----:B------:R-:W-:Y:S02]  /*8180*/  FMNMX.FTZ R5, R154, R5, !PT ;  /* 0x000000059a057209 */ /* 0x000fe40007810000 */
[----:B------:R-:W-:Y:S02]  /*8190*/  FSEL R161, R30, -INF , P2 ;  /* 0xff8000001ea17808 */ /* 0x000fe40001000000 */
[----:B------:R-:W-:Y:S02]  /*81a0*/  FSEL R162, R31, -INF , P1 ;  /* 0xff8000001fa27808 */ /* 0x000fe40000800000 */
[----:B------:R-:W-:Y:S01]  /*81b0*/  ISETP.GT.AND P0, PT, R2, 0x50, PT ;  /* 0x000000500200780c */ /* 0x000fe20003f04270 */
[----:B------:R-:W1:Y:S01]  /*81c0*/  MUFU.TANH R42, R42 ;  /* 0x0000002a002a7308 */ /* 0x000e620000002400 */
[----:B------:R-:W-:Y:S02]  /*81d0*/  FSEL R190, R19, -INF , P6 ;  /* 0xff80000013be7808 */ /* 0x000fe40003000000 */
[C---:B------:R-:W-:Y:S02]  /*81e0*/  ISETP.GT.AND P2, PT, R0.reuse, 0x38, PT ;  /* 0x000000380000780c */ /* 0x040fe40003f44270 */
[----:B------:R-:W-:Y:S02]  /*81f0*/  ISETP.GT.AND P1, PT, R0, 0x39, PT ;  /* 0x000000390000780c */ /* 0x000fe40003f24270 */
[----:B------:R-:W-:Y:S02]  /*8200*/  FMNMX.FTZ R4, R171, R4, !PT ;  /* 0x00000004ab047209 */ /* 0x000fe40007810000 */
[----:B------:R-:W-:Y:S01]  /*8210*/  FMNMX.FTZ R5, R157, R5, !PT ;  /* 0x000000059d057209 */ /* 0x000fe20007810000 */
[----:B------:R-:W2:Y:S01]  /*8220*/  MUFU.TANH R46, R46 ;  /* 0x0000002e002e7308 */ /* 0x000ea20000002400 */
[----:B----4-:R-:W-:Y:S02]  /*8230*/  FSEL R199, R44, -INF , P0 ;  /* 0xff8000002cc77808 */ /* 0x010fe40000000000 */
[----:B------:R-:W-:Y:S02]  /*8240*/  FSEL R165, R34, -INF , P2 ;  /* 0xff80000022a57808 */ /* 0x000fe40001000000 */
[C---:B------:R-:W-:Y:S02]  /*8250*/  ISETP.GT.AND P2, PT, R0.reuse, 0x40, PT ;  /* 0x000000400000780c */ /* 0x040fe40003f44270 */
[----:B-----5:R-:W-:Y:S02]  /*8260*/  FSEL R166, R35, -INF , P1 ;  /* 0xff80000023a67808 */ /* 0x020fe40000800000 */
[----:B------:R-:W-:Y:S01]  /*8270*/  ISETP.GT.AND P1, PT, R0, 0x41, PT ;  /* 0x000000410000780c */ /* 0x000fe20003f24270 */
[----:B------:R-:W4:Y:S01]  /*8280*/  MUFU.TANH R47, R47 ;  /* 0x0000002f002f7308 */ /* 0x000f220000002400 */
[----:B------:R-:W-:Y:S02]  /*8290*/  ISETP.GT.AND P6, PT, R2, 0x51, PT ;  /* 0x000000510200780c */ /* 0x000fe40003fc4270 */
[----:B------:R-:W-:Y:S02]  /*82a0*/  FMNMX.FTZ R5, R158, R5, !PT ;  /* 0x000000059e057209 */ /* 0x000fe40007810000 */
[----:B------:R-:W-:Y:S02]  /*82b0*/  FMNMX.FTZ R4, R190, R4, !PT ;  /* 0x00000004be047209 */ /* 0x000fe40007810000 */
[----:B------:R-:W-:Y:S02]  /*82c0*/  FSEL R169, R38, -INF , P2 ;  /* 0xff80000026a97808 */ /* 0x000fe40001000000 */
[----:B------:R-:W-:Y:S01]  /*82d0*/  FSEL R170, R39, -INF , P1 ;  /* 0xff80000027aa7808 */ /* 0x000fe20000800000 */
[----:B------:R-:W5:Y:S01]  /*82e0*/  MUFU.TANH R52, R52 ;  /* 0x0000003400347308 */ /* 0x000f620000002400 */
[----:B------:R-:W-:Y:S02]  /*82f0*/  FSEL R201, R45, -INF , P6 ;  /* 0xff8000002dc97808 */ /* 0x000fe40003000000 */
[C---:B------:R-:W-:Y:S02]  /*8300*/  ISETP.GT.AND P2, PT, R0.reuse, 0x48, PT ;  /* 0x000000480000780c */ /* 0x040fe40003f44270 */
[----:B------:R-:W-:Y:S02]  /*8310*/  ISETP.GT.AND P1, PT, R0, 0x49, PT ;  /* 0x000000490000780c */ /* 0x000fe40003f24270 */
[C---:B------:R-:W-:Y:S02]  /*8320*/  ISETP.GT.AND P0, PT, R2.reuse, 0x58, PT ;  /* 0x000000580200780c */ /* 0x040fe40003f04270 */
[----:B------:R-:W-:Y:S01]  /*8330*/  FMNMX.FTZ R5, R161, R5, !PT ;  /* 0x00000005a1057209 */ /* 0x000fe20007810000 */
[----:B------:R-:W5:Y:S01]  /*8340*/  MUFU.TANH R50, R50 ;  /* 0x0000003200327308 */ /* 0x000f620000002400 */
[----:B------:R-:W-:Y:S02]  /*8350*/  FMNMX.FTZ R4, R199, R4, !PT ;  /* 0x00000004c7047209 */ /* 0x000fe40007810000 */
[----:B------:R-:W-:Y:S02]  /*8360*/  ISETP.GT.AND P6, PT, R2, 0x59, PT ;  /* 0x000000590200780c */ /* 0x000fe40003fc4270 */
[----:B------:R-:W-:Y:S02]  /*8370*/  FSEL R204, R14, -INF , P0 ;  /* 0xff8000000ecc7808 */ /* 0x000fe40000000000 */
[----:B-1----:R-:W-:Y:S02]  /*8380*/  FSEL R191, R42, -INF , P2 ;  /* 0xff8000002abf7808 */ /* 0x002fe40001000000 */
[C---:B------:R-:W-:Y:S01]  /*8390*/  ISETP.GT.AND P2, PT, R0.reuse, 0x50, PT ;  /* 0x000000500000780c */ /* 0x040fe20003f44270 */
[----:B------:R-:W1:Y:S01]  /*83a0*/  MUFU.TANH R53, R53 ;  /* 0x0000003500357308 */ /* 0x000e620000002400 */
[----:B------:R-:W-:Y:S02]  /*83b0*/  FSEL R197, R43, -INF , P1 ;  /* 0xff8000002bc57808 */ /* 0x000fe40000800000 */
[----:B------:R-:W-:Y:S02]  /*83c0*/  ISETP.GT.AND P1, PT, R0, 0x51, PT ;  /* 0x000000510000780c */ /* 0x000fe40003f24270 */
[----:B------:R-:W-:Y:S02]  /*83d0*/  FMNMX.FTZ R5, R162, R5, !PT ;  /* 0x00000005a2057209 */ /* 0x000fe40007810000 */
[----:B------:R-:W-:Y:S02]  /*83e0*/  FMNMX.FTZ R4, R201, R4, !PT ;  /* 0x00000004c9047209 */ /* 0x000fe40007810000 */
[----:B--2---:R-:W-:Y:S01]  /*83f0*/  FSEL R202, R46, -INF , P2 ;  /* 0xff8000002eca7808 */ /* 0x004fe20001000000 */
[----:B------:R-:W2:Y:S01]  /*8400*/  MUFU.TANH R16, R16 ;  /* 0x0000001000107308 */ /* 0x000ea20000002400 */
[----:B----4-:R-:W-:Y:S02]  /*8410*/  FSEL R203, R47, -INF , P1 ;  /* 0xff8000002fcb7808 */ /* 0x010fe40000800000 */
[----:B------:R-:W-:Y:S02]  /*8420*/  FSEL R206, R15, -INF , P6 ;  /* 0xff8000000fce7808 */ /* 0x000fe40003000000 */
[----:B------:R-:W-:Y:S02]  /*8430*/  ISETP.GT.AND P1, PT, R2, 0x60, PT ;  /* 0x000000600200780c */ /* 0x000fe40003f24270 */
[----:B------:R-:W-:Y:S02]  /*8440*/  FMNMX.FTZ R5, R165, R5, !PT ;  /* 0x00000005a5057209 */ /* 0x000fe40007810000 */
[----:B------:R-:W-:Y:S01]  /*8450*/  FMNMX.FTZ R4, R204, R4, !PT ;  /* 0x00000004cc047209 */ /* 0x000fe20007810000 */
[----:B------:R-:W4:Y:S01]  /*8460*/  MUFU.TANH R60, R60 ;  /* 0x0000003c003c7308 */ /* 0x000f220000002400 */
[----:B------:R-:W-:Y:S02]  /*8470*/  ISETP.GT.AND P2, PT, R0, 0x58, PT ;  /* 0x000000580000780c */ /* 0x000fe40003f44270 */
[----:B-----5:R-:W-:Y:S02]  /*8480*/  FSEL R219, R52, -INF , P1 ;  /* 0xff80000034db7808 */ /* 0x020fe40000800000 */
[----:B------:R-:W-:Y:S02]  /*8490*/  FMNMX.FTZ R4, R206, R4, !PT ;  /* 0x00000004ce047209 */ /* 0x000fe40007810000 */
[----:B------:R-:W-:Y:S02]  /*84a0*/  ISETP.GT.AND P0, PT, R2, 0x61, PT ;  /* 0x000000610200780c */ /* 0x000fe40003f04270 */
[----:B------:R-:W-:Y:S01]  /*84b0*/  FMNMX.FTZ R5, R166, R5, !PT ;  /* 0x00000005a6057209 */ /* 0x000fe20007810000 */
[----:B------:R-:W5:Y:S01]  /*84c0*/  MUFU.TANH R61, R61 ;  /* 0x0000003d003d7308 */ /* 0x000f620000002400 */
[----:B------:R-:W-:Y:S02]  /*84d0*/  ISETP.GT.AND P6, PT, R2, 0x68, PT ;  /* 0x000000680200780c */ /* 0x000fe40003fc4270 */
[----:B------:R-:W-:Y:S02]  /*84e0*/  FSEL R212, R50, -INF , P2 ;  /* 0xff80000032d47808 */ /* 0x000fe40001000000 */
[C---:B------:R-:W-:Y:S02]  /*84f0*/  ISETP.GT.AND P2, PT, R2.reuse, 0x69, PT ;  /* 0x000000690200780c */ /* 0x040fe40003f44270 */
[----:B-1----:R-:W-:Y:S02]  /*8500*/  FSEL R246, R53, -INF , P0 ;  /* 0xff80000035f67808 */ /* 0x002fe40000000000 */
[C---:B------:R-:W-:Y:S01]  /*8510*/  ISETP.GT.AND P0, PT, R2.reuse, 0x71, PT ;  /* 0x000000710200780c */ /* 0x040fe20003f04270 */
[----:B------:R-:W1:Y:S01]  /*8520*/  MUFU.TANH R64, R64 ;  /* 0x0000004000407308 */ /* 0x000e620000002400 */
[----:B------:R-:W-:Y:S02]  /*8530*/  FSEL R249, R17, -INF , P6 ;  /* 0xff80000011f97808 */ /* 0x000fe40003000000 */
[----:B------:R-:W-:Y:S02]  /*8540*/  ISETP.GT.AND P6, PT, R2, 0x78, PT ;  /* 0x000000780200780c */ /* 0x000fe40003fc4270 */
[----:B--2---:R-:W-:Y:S02]  /*8550*/  FSEL R250, R16, -INF , P2 ;  /* 0xff80000010fa7808 */ /* 0x004fe40001000000 */
[C---:B------:R-:W-:Y:S02]  /*8560*/  ISETP.GT.AND P2, PT, R2.reuse, 0x79, PT ;  /* 0x000000790200780c */ /* 0x040fe40003f44270 */
[----:B------:R-:W-:Y:S01]  /*8570*/  FMNMX.FTZ R5, R169, R5, !PT ;  /* 0x00000005a9057209 */ /* 0x000fe20007810000 */
[----:B------:R-:W-:Y:S01]  /*8580*/  MUFU.TANH R51, R51 ;  /* 0x0000003300337308 */ /* 0x000fe20000002400 */
[----:B------:R-:W-:Y:S02]  /*8590*/  ISETP.GT.AND P1, PT, R2, 0x70, PT ;  /* 0x000000700200780c */ /* 0x000fe40003f24270 */
[----:B------:R-:W-:Y:S02]  /*85a0*/  FMNMX.FTZ R2, R219, R4, !PT ;  /* 0x00000004db027209 */ /* 0x000fe40007810000 */
[----:B------:R-:W-:Y:S02]  /*85b0*/  FMNMX.FTZ R4, R170, R5, !PT ;  /* 0x00000005aa047209 */ /* 0x000fe40007810000 */
[----:B------:R-:W-:Y:S02]  /*85c0*/  FMNMX.FTZ R2, R246, R2, !PT ;  /* 0x00000002f6027209 */ /* 0x000fe40007810000 */
[----:B------:R-:W-:Y:S01]  /*85d0*/  FMNMX.FTZ R4, R191, R4, !PT ;  /* 0x00000004bf047209 */ /* 0x000fe20007810000 */
[----:B------:R-:W2:Y:S01]  /*85e0*/  MUFU.TANH R65, R65 ;  /* 0x0000004100417308 */ /* 0x000ea20000002400 */
[----:B------:R-:W-:Y:S02]  /*85f0*/  FMNMX.FTZ R2, R249, R2, !PT ;  /* 0x00000002f9027209 */ /* 0x000fe40007810000 */
[----:B----4-:R-:W-:Y:S02]  /*8600*/  FSEL R188, R60, -INF , P1 ;  /* 0xff8000003cbc7808 */ /* 0x010fe40000800000 */
[----:B------:R-:W-:Y:S02]  /*8610*/  FMNMX.FTZ R2, R250, R2, !PT ;  /* 0x00000002fa027209 */ /* 0x000fe40007810000 */
[----:B------:R-:W-:Y:S02]  /*8620*/  FMNMX.FTZ R4, R197, R4, !PT ;  /* 0x00000004c5047209 */ /* 0x000fe40007810000 */
[----:B-----5:R-:W-:Y:S01]  /*8630*/  FSEL R196, R61, -INF , P0 ;  /* 0xff8000003dc47808 */ /* 0x020fe20000000000 */
[----:B------:R-:W4:Y:S01]  /*8640*/  MUFU.TANH R54, R54 ;  /* 0x0000003600367308 */ /* 0x000f220000002400 */
[----:B------:R-:W-:Y:S02]  /*8650*/  FMNMX.FTZ R2, R188, R2, !PT ;  /* 0x00000002bc027209 */ /* 0x000fe40007810000 */
[----:B------:R-:W-:Y:S02]  /*8660*/  FMNMX.FTZ R4, R202, R4, !PT ;  /* 0x00000004ca047209 */ /* 0x000fe40007810000 */
[----:B-1----:R-:W-:Y:S02]  /*8670*/  FSEL R213, R64, -INF , P6 ;  /* 0xff80000040d57808 */ /* 0x002fe40003000000 */
[----:B------:R-:W-:Y:S02]  /*8680*/  ISETP.GT.AND P1, PT, R0, 0x59, PT ;  /* 0x000000590000780c */ /* 0x000fe40003f24270 */
[----:B------:R-:W-:Y:S01]  /*8690*/  FMNMX.FTZ R2, R196, R2, !PT ;  /* 0x00000002c4027209 */ /* 0x000fe20007810000 */
[----:B------:R-:W1:Y:S01]  /*86a0*/  MUFU.TANH R55, R55 ;  /* 0x0000003700377308 */ /* 0x000e620000002400 */
[----:B------:R-:W-:Y:S02]  /*86b0*/  FMNMX.FTZ R4, R203, R4, !PT ;  /* 0x00000004cb047209 */ /* 0x000fe40007810000 */
[----:B------:R-:W-:Y:S02]  /*86c0*/  ISETP.GT.AND P0, PT, R0, 0x60, PT ;  /* 0x000000600000780c */ /* 0x000fe40003f04270 */
[----:B--2---:R-:W-:Y:S02]  /*86d0*/  FSEL R189, R65, -INF , P2 ;  /* 0xff80000041bd7808 */ /* 0x004fe40001000000 */
[----:B------:R-:W-:Y:S02]  /*86e0*/  FMNMX.FTZ R2, R213, R2, !PT ;  /* 0x00000002d5027209 */ /* 0x000fe40007810000 */
[----:B------:R-:W-:Y:S01]  /*86f0*/  FSEL R200, R51, -INF , P1 ;  /* 0xff80000033c87808 */ /* 0x000fe20000800000 */
[----:B------:R-:W2:Y:S01]  /*8700*/  MUFU.TANH R58, R58 ;  /* 0x0000003a003a7308 */ /* 0x000ea20000002400 */
[----:B------:R-:W-:Y:S02]  /*8710*/  FMNMX.FTZ R4, R212, R4, !PT ;  /* 0x00000004d4047209 */ /* 0x000fe40007810000 */
[----:B------:R-:W-:Y:S02]  /*8720*/  ISETP.GT.AND P1, PT, R0, 0x61, PT ;  /* 0x000000610000780c */ /* 0x000fe40003f24270 */
[----:B----4-:R-:W-:Y:S02]  /*8730*/  FSEL R215, R54, -INF , P0 ;  /* 0xff80000036d77808 */ /* 0x010fe40000000000 */
[----:B------:R-:W-:Y:S02]  /*8740*/  FMNMX.FTZ R2, R189, R2, !PT ;  /* 0x00000002bd027209 */ /* 0x000fe40007810000 */
[----:B------:R-:W-:Y:S01]  /*8750*/  FMNMX.FTZ R4, R200, R4, !PT ;  /* 0x00000004c8047209 */ /* 0x000fe20007810000 */
[----:B------:R-:W4:Y:S01]  /*8760*/  MUFU.TANH R59, R59 ;  /* 0x0000003b003b7308 */ /* 0x000f220000002400 */
[C---:B------:R-:W-:Y:S01]  /*8770*/  ISETP.GT.AND P0, PT, R0.reuse, 0x68, PT ;  /* 0x000000680000780c */ /* 0x040fe20003f04270 */
[----:B------:R-:W5:Y:S01]  /*8780*/  SHFL.BFLY PT, R69, R2, 0x2, 0x1f ;  /* 0x0c401f0002457f89 */ /* 0x000f6200000e0000 */
[----:B------:R-:W-:Y:S02]  /*8790*/  FMNMX.FTZ R4, R215, R4, !PT ;  /* 0x00000004d7047209 */ /* 0x000fe40007810000 */
[----:B-1----:R-:W-:Y:S02]  /*87a0*/  FSEL R216, R55, -INF , P1 ;  /* 0xff80000037d87808 */ /* 0x002fe40000800000 */
[----:B------:R-:W-:Y:S02]  /*87b0*/  ISETP.GT.AND P1, PT, R0, 0x69, PT ;  /* 0x000000690000780c */ /* 0x000fe40003f24270 */
[----:B------:R-:W-:Y:S01]  /*87c0*/  FMNMX.FTZ R4, R216, R4, !PT ;  /* 0x00000004d8047209 */ /* 0x000fe20007810000 */
[----:B------:R-:W1:Y:S01]  /*87d0*/  MUFU.TANH R62, R62 ;  /* 0x0000003e003e7308 */ /* 0x000e620000002400 */
[----:B------:R-:W-:Y:S02]  /*87e0*/  PLOP3.LUT P2, PT, PT, PT, UP1, 0x80, 0x0 ;  /* 0x000000000000781c */ /* 0x000fe40003f4f018 */
[----:B--2---:R-:W-:Y:S02]  /*87f0*/  FSEL R217, R58, -INF , P0 ;  /* 0xff8000003ad97808 */ /* 0x004fe40000000000 */
[C---:B------:R-:W-:Y:S02]  /*8800*/  ISETP.GT.AND P0, PT, R0.reuse, 0x70, PT ;  /* 0x000000700000780c */ /* 0x040fe40003f04270 */
[----:B------:R-:W-:Y:S03]  /*8810*/  FMNMX.FTZ R4, R217, R4, !PT ;  /* 0x00000004d9047209 */ /* 0x000fe60007810000 */
[----:B------:R-:W2:Y:S01]  /*8820*/  MUFU.TANH R63, R63 ;  /* 0x0000003f003f7308 */ /* 0x000ea20000002400 */
[----:B----4-:R-:W-:Y:S02]  /*8830*/  FSEL R245, R59, -INF , P1 ;  /* 0xff8000003bf57808 */ /* 0x010fe40000800000 */
[----:B------:R-:W-:Y:S02]  /*8840*/  ISETP.GT.AND P1, PT, R0, 0x71, PT ;  /* 0x000000710000780c */ /* 0x000fe40003f24270 */
[----:B------:R-:W-:Y:S05]  /*8850*/  FMNMX.FTZ R4, R245, R4, !PT ;  /* 0x00000004f5047209 */ /* 0x000fea0007810000 */
[----:B------:R-:W4:Y:S01]  /*8860*/  MUFU.TANH R5, R66 ;  /* 0x0000004200057308 */ /* 0x000f220000002400 */
[----:B-----5:R-:W-:Y:S02]  /*8870*/  FMNMX.FTZ R69, R2, R69, !PT ;  /* 0x0000004502457209 */ /* 0x020fe40007810000 */
[----:B-1----:R-:W-:Y:S02]  /*8880*/  FSEL R251, R62, -INF , P0 ;  /* 0xff8000003efb7808 */ /* 0x002fe40000000000 */
[C---:B------:R-:W-:Y:S02]  /*8890*/  ISETP.GT.AND P0, PT, R0.reuse, 0x78, PT ;  /* 0x000000780000780c */ /* 0x040fe40003f04270 */
[----:B------:R-:W-:Y:S03]  /*88a0*/  FMNMX.FTZ R4, R251, R4, !PT ;  /* 0x00000004fb047209 */ /* 0x000fe60007810000 */
[----:B------:R-:W1:Y:S01]  /*88b0*/  MUFU.TANH R71, R67 ;  /* 0x0000004300477308 */ /* 0x000e620000002400 */
[----:B--2---:R-:W-:Y:S02]  /*88c0*/  FSEL R207, R63, -INF , P1 ;  /* 0xff8000003fcf7808 */ /* 0x004fe40000800000 */
[----:B------:R-:W-:Y:S02]  /*88d0*/  ISETP.GT.AND P1, PT, R0, 0x79, PT ;  /* 0x000000790000780c */ /* 0x000fe40003f24270 */
[----:B------:R-:W-:Y:S02]  /*88e0*/  FMNMX.FTZ R0, R207, R4, !PT ;  /* 0x00000004cf007209 */ /* 0x000fe40007810000 */
[----:B------:R-:W2:Y:S01]  /*88f0*/  SHFL.BFLY PT, R4, R69, 0x1, 0x1f ;  /* 0x0c201f0045047f89 */ /* 0x000ea200000e0000 */
[----:B----4-:R-:W-:Y:S04]  /*8900*/  FSEL R198, R5, -INF , P0 ;  /* 0xff80000005c67808 */ /* 0x010fe80000000000 */
[----:B------:R-:W-:Y:S02]  /*8910*/  FMNMX.FTZ R0, R198, R0, !PT ;  /* 0x00000000c6007209 */ /* 0x000fe40007810000 */
[----:B-1----:R-:W-:Y:S04]  /*8920*/  FSEL R71, R71, -INF , P1 ;  /* 0xff80000047477808 */ /* 0x002fe80000800000 */
[----:B------:R-:W-:Y:S05]  /*8930*/  FMNMX.FTZ R0, R71, R0, !PT ;  /* 0x0000000047007209 */ /* 0x000fea0007810000 */
[----:B------:R-:W1:Y:S01]  /*8940*/  SHFL.BFLY PT, R2, R0, 0x2, 0x1f ;  /* 0x0c401f0000027f89 */ /* 0x000e6200000e0000 */
[----:B--2---:R-:W-:Y:S04]  /*8950*/  FMNMX.FTZ R69, R69, R4, !PT ;  /* 0x0000000445457209 */ /* 0x004fe80007810000 */
[C---:B------:R-:W-:Y:S01]  /*8960*/  FSETP.NEU.FTZ.AND P1, PT, R69.reuse, -INF , PT ;  /* 0xff8000004500780b */ /* 0x040fe20003f3d000 */
[----:B------:R-:W-:Y:S05]  /*8970*/  FMUL.FTZ R148, R69, c[0x0][0x2d0] ;  /* 0x0000b40045947a20 */ /* 0x000fea0000410000 */
[----:B------:R-:W-:Y:S05]  /*8980*/  FSEL R148, R148, RZ, P1 ;  /* 0x000000ff94947208 */ /* 0x000fea0000800000 */
[--C-:B------:R-:W-:Y:S02]  /*8990*/  FFMA.FTZ R4, R6, c[0x0][0x2d0], -R148.reuse ;  /* 0x0000b40006047a23 */ /* 0x100fe40000010894 */
[--C-:B------:R-:W-:Y:S02]  /*89a0*/  FFMA.FTZ R5, R7, c[0x0][0x2d0], -R148.reuse ;  /* 0x0000b40007057a23 */ /* 0x100fe40000010894 */
[----:B------:R3:W-:Y:S01]  /*89b0*/  MUFU.EX2 R205, R4 ;  /* 0x0000000400cd7308 */ /* 0x0007e20000000800 */
[----:B-1----:R-:W-:Y:S05]  /*89c0*/  FMNMX.FTZ R0, R0, R2, !PT ;  /* 0x0000000200007209 */ /* 0x002fea0007810000 */
[----:B------:R-:W1:Y:S04]  /*89d0*/  SHFL.BFLY PT, R2, R0, 0x1, 0x1f ;  /* 0x0c201f0000027f89 */ /* 0x000e6800000e0000 */
[----:B------:R-:W2:Y:S01]  /*89e0*/  MUFU.EX2 R51, R5 ;  /* 0x0000000500337308 */ /* 0x000ea20000000800 */
[----:B---3--:R-:W-:Y:S04]  /*89f0*/  @P2 IADD3 R4, P6, R20, UR21, RZ ;  /* 0x0000001514042c10 */ /* 0x008fe8000ffde0ff */
[----:B------:R-:W-:Y:S02]  /*8a00*/  @P2 LEA R6, P0, R4, c[0x0][0x1c8], 0x1 ;  /* 0x0000720004062a11 */ /* 0x000fe400078008ff */
[----:B-1----:R-:W-:Y:S01]  /*8a10*/  FMNMX.FTZ R68, R0, R2, !PT ;  /* 0x0000000200447209 */ /* 0x002fe20007810000 */
[----:B------:R-:W-:Y:S01]  /*8a20*/  FFMA.FTZ R2, R8, c[0x0][0x2d0], -R148 ;  /* 0x0000b40008027a23 */ /* 0x000fe20000010894 */
[----:B------:R-:W-:Y:S02]  /*8a30*/  @P2 IADD3.X R0, R137, UR20, RZ, P6, !PT ;  /* 0x0000001489002c10 */ /* 0x000fe4000b7fe4ff */
[----:B--2---:R-:W-:Y:S01]  /*8a40*/  F2FP.BF16.PACK_AB R136, R51, R205 ;  /* 0x000000cd3388723e */ /* 0x004fe200000010ff */
[----:B------:R1:W-:Y:S01]  /*8a50*/  MUFU.EX2 R43, R2 ;  /* 0x00000002002b7308 */ /* 0x0003e20000000800 */
[----:B------:R-:W-:Y:S01]  /*8a60*/  FMUL.FTZ R149, R68, c[0x0][0x2d0] ;  /* 0x0000b40044957a20 */ /* 0x000fe20000410000 */
[----:B------:R-:W-:Y:S02]  /*8a70*/  @P2 LEA.HI.X R7, R4, c[0x0][0x1cc], R0, 0x1, P0 ;  /* 0x0000730004072a11 */ /* 0x000fe400000f0c00 */
[----:B------:R-:W-:Y:S02]  /*8a80*/  FSETP.NEU.FTZ.AND P0, PT, R68, -INF , PT ;  /* 0xff8000004400780b */ /* 0x000fe40003f1d000 */
[----:B------:R-:W-:Y:S01]  /*8a90*/  @P2 IADD3 R0, P6, R214, UR21, RZ ;  /* 0x00000015d6002c10 */ /* 0x000fe2000ffde0ff */
[----:B------:R2:W-:Y:S01]  /*8aa0*/  @P2 LDGSTS.E.BYPASS.LTC128B.128 [R243+0x8100], [R6.64], !P5 ;  /* 0x0810000006f32fae */ /* 0x0005e2000e901d52 */
[----:B------:R-:W-:Y:S01]  /*8ab0*/  FSEL R149, R149, RZ, P0 ;  /* 0x000000ff95957208 */ /* 0x000fe20000000000 */
[----:B------:R-:W-:Y:S01]  /*8ac0*/  @UP1 UIADD3 UR21, UP0, UR12, 0x80, URZ ;  /* 0x000000800c151890 */ /* 0x000fe2000ff1e03f */
[----:B------:R-:W-:Y:S02]  /*8ad0*/  @P2 IADD3.X R4, R139, UR20, RZ, P6, !PT ;  /* 0x000000148b042c10 */ /* 0x000fe4000b7fe4ff */
[C---:B------:R-:W-:Y:S01]  /*8ae0*/  @P2 LEA R8, P6, R0.reuse, c[0x0][0x1c8], 0x1 ;  /* 0x0000720000082a11 */ /* 0x040fe200078c08ff */
[----:B------:R-:W-:Y:S02]  /*8af0*/  @UP1 UIADD3.X UR20, URZ, UR9, URZ, UP0, !UPT ;  /* 0x000000093f141290 */ /* 0x000fe400087fe43f */
[----:B------:R-:W-:Y:S03]  /*8b00*/  UISETP.GT.AND UP0, UPT, UR26, UR24, UPT ;  /* 0x000000181a00728c */ /* 0x000fe6000bf04270 */
[----:B------:R-:W-:Y:S01]  /*8b10*/  UMOV UR26, UR25 ;  /* 0x00000019001a7c82 */ /* 0x000fe20008000000 */
[----:B-1----:R-:W-:Y:S01]  /*8b20*/  FFMA.FTZ R2, R9, c[0x0][0x2d0], -R148 ;  /* 0x0000b40009027a23 */ /* 0x002fe20000010894 */
[----:B------:R-:W-:Y:S01]  /*8b30*/  @P2 LEA.HI.X R9, R0, c[0x0][0x1cc], R4, 0x1, P6 ;  /* 0x0000730000092a11 */ /* 0x000fe200030f0c04 */
[--C-:B------:R-:W-:Y:S01]  /*8b40*/  FFMA.FTZ R0, R10, c[0x0][0x2d0], -R149.reuse ;  /* 0x0000b4000a007a23 */ /* 0x100fe20000010895 */
[----:B------:R-:W-:Y:S01]  /*8b50*/  @P2 IADD3 R4, P6, R6, UR22, RZ ;  /* 0x0000001606042c10 */ /* 0x000fe2000ffde0ff */
[----:B------:R1:W3:Y:S02]  /*8b60*/  MUFU.EX2 R59, R2 ;  /* 0x00000002003b7308 */ /* 0x0002e40000000800 */
[----:B------:R4:W-:Y:S01]  /*8b70*/  @P2 LDGSTS.E.BYPASS.LTC128B.128 [R243+0xc100], [R8.64], !P4 ;  /* 0x0c10000008f32fae */ /* 0x0009e2000e101d52 */
[----:B------:R-:W-:Y:S02]  /*8b80*/  @P2 IADD3.X R5, R7, UR23, RZ, P6, !PT ;  /* 0x0000001707052c10 */ /* 0x000fe4000b7fe4ff */
[C---:B--2---:R-:W-:Y:S05]  /*8b90*/  @P2 IADD3 R6, P6, R4.reuse, UR22, RZ ;  /* 0x0000001604062c10 */ /* 0x044fea000ffde0ff */
[----:B------:R2:W-:Y:S01]  /*8ba0*/  MUFU.EX2 R42, R0 ;  /* 0x00000000002a7308 */ /* 0x0005e20000000800 */
[----:B------:R5:W-:Y:S01]  /*8bb0*/  @P2 LDGSTS.E.BYPASS.LTC128B.128 [R243+0x9100], [R4.64], !P5 ;  /* 0x0910000004f32fae */ /* 0x000be2000e901d52 */
[----:B------:R-:W-:Y:S07]  /*8bc0*/  @P2 IADD3.X R7, R5, UR23, RZ, P6, !PT ;  /* 0x0000001705072c10 */ /* 0x000fee000b7fe4ff */
[----:B------:R5:W-:Y:S01]  /*8bd0*/  @P2 LDGSTS.E.BYPASS.LTC128B.128 [R243+0xd100], [R4.64+0x80], !P4 ;  /* 0x0d10008004f32fae */ /* 0x000be2000e101d52 */
[--C-:B-1----:R-:W-:Y:S01]  /*8be0*/  FFMA.FTZ R2, R13, c[0x0][0x2d0], -R149.reuse ;  /* 0x0000b4000d027a23 */ /* 0x102fe20000010895 */
[----:B---3--:R-:W-:Y:S06]  /*8bf0*/  F2FP.BF16.PACK_AB R138, R59, R43 ;  /* 0x0000002b3b8a723e */ /* 0x008fec00000010ff */
[----:B------:R1:W-:Y:S01]  /*8c00*/  @P2 LDGSTS.E.BYPASS.LTC128B.128 [R243+0xa100], [R6.64], !P5 ;  /* 0x0a10000006f32fae */ /* 0x0003e2000e901d52 */
[----:B------:R3:W-:Y:S01]  /*8c10*/  MUFU.EX2 R58, R2 ;  /* 0x00000002003a7308 */ /* 0x0007e20000000800 */
[--C-:B--2---:R-:W-:Y:S09]  /*8c20*/  FFMA.FTZ R0, R11, c[0x0][0x2d0], -R149.reuse ;  /* 0x0000b4000b007a23 */ /* 0x104ff20000010895 */
[----:B------:R2:W1:Y:S01]  /*8c30*/  MUFU.EX2 R50, R0 ;  /* 0x0000000000327308 */ /* 0x0004620000000800 */
[----:B-----5:R-:W-:Y:S04]  /*8c40*/  @P2 IADD3 R4, P6, R4, UR21, RZ ;  /* 0x0000001504042c10 */ /* 0x020fe8000ffde0ff */
[----:B------:R-:W-:Y:S02]  /*8c50*/  @P2 IADD3.X R5, R5, UR20, RZ, P6, !PT ;  /* 0x0000001405052c10 */ /* 0x000fe4000b7fe4ff */
[----:B---3--:R-:W-:Y:S02]  /*8c60*/  FSEL R2, R68, RZ, P0 ;  /* 0x000000ff44027208 */ /* 0x008fe40000000000 */
[----:B----4-:R-:W-:Y:S01]  /*8c70*/  @P2 IADD3 R8, P6, R6, UR22, RZ ;  /* 0x0000001606082c10 */ /* 0x010fe2000ffde0ff */
[----:B------:R3:W-:Y:S01]  /*8c80*/  @P2 LDGSTS.E.BYPASS.LTC128B.128 [R243+0xe100], [R4.64], !P4 ;  /* 0x0e10000004f32fae */ /* 0x0007e2000e101d52 */
[----:B------:R-:W-:Y:S02]  /*8c90*/  PLOP3.LUT P0, PT, PT, PT, UP0, 0x80, 0x0 ;  /* 0x000000000000781c */ /* 0x000fe40003f0f008 */
[----:B------:R-:W-:Y:S01]  /*8ca0*/  @P2 IADD3.X R9, R7, UR23, RZ, P6, !PT ;  /* 0x0000001707092c10 */ /* 0x000fe2000b7fe4ff */
[----:B--2---:R-:W-:Y:S04]  /*8cb0*/  FFMA.FTZ R0, R12, c[0x0][0x2d0], -R149 ;  /* 0x0000b4000c007a23 */ /* 0x004fe80000010895 */
[----:B------:R2:W-:Y:S01]  /*8cc0*/  @P2 LDGSTS.E.BYPASS.LTC128B.128 [R243+0xb100], [R8.64], !P5 ;  /* 0x0b10000008f32fae */ /* 0x0005e2000e901d52 */
[----:B-1----:R-:W-:Y:S01]  /*8cd0*/  F2FP.BF16.PACK_AB R137, R50, R42 ;  /* 0x0000002a3289723e */ /* 0x002fe200000010ff */
[----:B------:R1:W4:Y:S02]  /*8ce0*/  MUFU.EX2 R14, R0 ;  /* 0x00000000000e7308 */ /* 0x0003240000000800 */
[----:B-1----:R-:W-:Y:S02]  /*8cf0*/  FSEL R0, R69, RZ, P1 ;  /* 0x000000ff45007208 */ /* 0x002fe40000800000 */
[----:B------:R-:W-:Y:S03]  /*8d00*/  @P2 IADD3 R6, P1, R6, UR21, RZ ;  /* 0x0000001506062c10 */ /* 0x000fe6000ff3e0ff */
[----:B------:R-:W-:Y:S01]  /*8d10*/  FADD.FTZ R0, -R0, R3 ;  /* 0x0000000300007221 */ /* 0x000fe20000010100 */
[----:B------:R-:W-:Y:S03]  /*8d20*/  @P2 IADD3.X R7, R7, UR20, RZ, P1, !PT ;  /* 0x0000001407072c10 */ /* 0x000fe60008ffe4ff */
[----:B------:R-:W-:Y:S02]  /*8d30*/  FMUL.FTZ R0, R0, c[0x0][0x2d0] ;  /* 0x0000b40000007a20 */ /* 0x000fe40000410000 */
[----:B------:R1:W-:Y:S02]  /*8d40*/  @P2 LDGSTS.E.BYPASS.LTC128B.128 [R243+0xf100], [R6.64], !P4 ;  /* 0x0f10000006f32fae */ /* 0x0003e4000e101d52 */
[----:B------:R5:W3:Y:S06]  /*8d50*/  MUFU.EX2 R3, R0 ;  /* 0x0000000000037308 */ /* 0x000aec0000000800 */
[----:B------:R-:W-:Y:S08]  /*8d60*/  LDSM.16.MT88.4 R20, [R222+0x100] ;  /* 0x00010000de14783b */ /* 0x000ff00000004200 */
[----:B------:R-:W-:Y:S08]  /*8d70*/  LDSM.16.MT88.4 R28, [R225+0x100] ;  /* 0x00010000e11c783b */ /* 0x000ff00000004200 */
[----:B------:R-:W-:Y:S01]  /*8d80*/  LDSM.16.MT88.4 R36, [R224+0x100] ;  /* 0x00010000e024783b */ /* 0x000fe20000004200 */
[----:B-----5:R-:W-:Y:S02]  /*8d90*/  FADD.FTZ R0, -R2, R70 ;  /* 0x0000004602007221 */ /* 0x020fe40000010100 */
[----:B------:R-:W-:Y:S02]  /*8da0*/  FFMA.FTZ R2, R32, c[0x0][0x2d0], -R148 ;  /* 0x0000b40020027a23 */ /* 0x000fe40000010894 */
[----:B----4-:R-:W-:Y:S02]  /*8db0*/  IMAD.MOV.U32 R70, RZ, RZ, R14 ;  /* 0x000000ffff467224 */ /* 0x010fe400078e000e */
[----:B------:R4:W-:Y:S01]  /*8dc0*/  MUFU.EX2 R60, R2 ;  /* 0x00000002003c7308 */ /* 0x0009e20000000800 */
[----:B------:R-:W5:Y:S01]  /*8dd0*/  LDSM.16.MT88.4 R12, [R221+0x100] ;  /* 0x00010000dd0c783b */ /* 0x000f620000004200 */
[----:B------:R-:W-:Y:S01]  /*8de0*/  FMUL.FTZ R0, R0, c[0x0][0x2d0] ;  /* 0x0000b40000007a20 */ /* 0x000fe20000410000 */
[----:B------:R-:W-:Y:S01]  /*8df0*/  F2FP.BF16.PACK_AB R139, R58, R70 ;  /* 0x000000463a8b723e */ /* 0x000fe200000010ff */
[C---:B---3--:R-:W-:Y:S02]  /*8e00*/  FMUL.FTZ R4, R3.reuse, R72 ;  /* 0x0000004803047220 */ /* 0x048fe40000410000 */
[C---:B------:R-:W-:Y:S02]  /*8e10*/  FMUL.FTZ R5, R3.reuse, R73 ;  /* 0x0000004903057220 */ /* 0x040fe40000410000 */
[C---:B--2---:R-:W-:Y:S01]  /*8e20*/  FMUL.FTZ R8, R3.reuse, R76 ;  /* 0x0000004c03087220 */ /* 0x044fe20000410000 */
[----:B------:R-:W2:Y:S01]  /*8e30*/  LDSM.16.MT88.4 R44, [R221+0x4100] ;  /* 0x00410000dd2c783b */ /* 0x000ea20000004200 */
[----:B------:R-:W1:Y:S01]  /*8e40*/  MUFU.EX2 R0, R0 ;  /* 0x0000000000007308 */ /* 0x000e620000000800 */
[C---:B------:R-:W-:Y:S02]  /*8e50*/  FMUL.FTZ R9, R3.reuse, R77 ;  /* 0x0000004d03097220 */ /* 0x040fe40000410000 */
[C---:B------:R-:W-:Y:S02]  /*8e60*/  FMUL.FTZ R16, R3.reuse, R84 ;  /* 0x0000005403107220 */ /* 0x040fe40000410000 */
[C---:B------:R-:W-:Y:S02]  /*8e70*/  FMUL.FTZ R17, R3.reuse, R85 ;  /* 0x0000005503117220 */ /* 0x040fe40000410000 */
[C---:B------:R-:W-:Y:S01]  /*8e80*/  FMUL.FTZ R24, R3.reuse, R92 ;  /* 0x0000005c03187220 */ /* 0x040fe20000410000 */
[----:B------:R-:W3:Y:S01]  /*8e90*/  LDSM.16.MT88.4 R52, [R222+0x4100] ;  /* 0x00410000de34783b */ /* 0x000ee20000004200 */
[C---:B------:R-:W-:Y:S02]  /*8ea0*/  FMUL.FTZ R25, R3.reuse, R93 ;  /* 0x0000005d03197220 */ /* 0x040fe40000410000 */
[C---:B------:R-:W-:Y:S02]  /*8eb0*/  FMUL.FTZ R32, R3.reuse, R100 ;  /* 0x0000006403207220 */ /* 0x040fe40000410000 */
[C---:B------:R-:W-:Y:S02]  /*8ec0*/  FMUL.FTZ R33, R3.reuse, R101 ;  /* 0x0000006503217220 */ /* 0x040fe40000410000 */
[----:B----4-:R-:W-:Y:S01]  /*8ed0*/  FFMA.FTZ R2, R40, c[0x0][0x2d0], -R148 ;  /* 0x0000b40028027a23 */ /* 0x010fe20000010894 */
[----:B------:R-:W0:Y:S01]  /*8ee0*/  LDGDEPBAR ;  /* 0x00000000000079af */ /* 0x000e220000000000 */
[----:B------:R-:W-:Y:S02]  /*8ef0*/  IMAD.MOV.U32 R100, RZ, RZ, R213 ;  /* 0x000000ffff647224 */ /* 0x000fe400078e00d5 */
[----:B------:R4:W2:Y:S01]  /*8f00*/  MUFU.EX2 R252, R2 ;  /* 0x0000000200fc7308 */ /* 0x0008a20000000800 */
[----:B------:R-:W-:Y:S02]  /*8f10*/  IMAD.MOV.U32 R101, RZ, RZ, R207 ;  /* 0x000000ffff657224 */ /* 0x000fe400078e00cf */
[C---:B------:R-:W-:Y:S02]  /*8f20*/  FMUL.FTZ R64, R3.reuse, R132 ;  /* 0x0000008403407220 */ /* 0x040fe40000410000 */
[C---:B-1----:R-:W-:Y:S02]  /*8f30*/  FMUL.FTZ R6, R0.reuse, R74 ;  /* 0x0000004a00067220 */ /* 0x042fe40000410000 */
[C---:B------:R-:W-:Y:S02]  /*8f40*/  FMUL.FTZ R7, R0.reuse, R75 ;  /* 0x0000004b00077220 */ /* 0x040fe40000410000 */
[----:B------:R-:W-:Y:S01]  /*8f50*/  LDSM.16.MT88.4 R72, [R224+0x4100] ;  /* 0x00410000e048783b */ /* 0x000fe20000004200 */
[C---:B------:R-:W-:Y:S02]  /*8f60*/  FMUL.FTZ R10, R0.reuse, R78 ;  /* 0x0000004e000a7220 */ /* 0x040fe40000410000 */
[C---:B------:R-:W-:Y:S02]  /*8f70*/  FMUL.FTZ R11, R0.reuse, R79 ;  /* 0x0000004f000b7220 */ /* 0x040fe40000410000 */
[C---:B-----5:R-:W-:Y:S03]  /*8f80*/  HMMA.16816.F32.BF16 R4, R136.reuse, R12, R4 ;  /* 0x0000000c8804723c */ /* 0x060fe60000041804 */
[----:B------:R-:W-:Y:S02]  /*8f90*/  LDSM.16.MT88.4 R76, [R221+0x900] ;  /* 0x00090000dd4c783b */ /* 0x000fe40000004200 */
[C---:B------:R-:W-:Y:S02]  /*8fa0*/  FMUL.FTZ R18, R0.reuse, R86 ;  /* 0x0000005600127220 */ /* 0x040fe40000410000 */
[----:B------:R-:W-:Y:S01]  /*8fb0*/  FMUL.FTZ R12, R3, R80 ;  /* 0x00000050030c7220 */ /* 0x000fe20000410000 */
[C---:B------:R-:W-:Y:S04]  /*8fc0*/  HMMA.16816.F32.BF16 R8, R136.reuse, R14, R8 ;  /* 0x0000000e8808723c */ /* 0x040fe80000041808 */
[--C-:B----4-:R-:W-:Y:S02]  /*8fd0*/  FFMA.FTZ R2, R41, c[0x0][0x2d0], -R149.reuse ;  /* 0x0000b40029027a23 */ /* 0x110fe40000010895 */
[C---:B------:R-:W-:Y:S02]  /*8fe0*/  FMUL.FTZ R13, R3.reuse, R81 ;  /* 0x00000051030d7220 */ /* 0x040fe40000410000 */
[----:B------:R1:W-:Y:S01]  /*8ff0*/  MUFU.EX2 R248, R2 ;  /* 0x0000000200f87308 */ /* 0x0003e20000000800 */
[C---:B------:R-:W-:Y:S03]  /*9000*/  FMUL.FTZ R14, R0.reuse, R82 ;  /* 0x00000052000e7220 */ /* 0x040fe60000410000 */
[C---:B------:R-:W-:Y:S02]  /*9010*/  FMUL.FTZ R15, R0.reuse, R83 ;  /* 0x00000053000f7220 */ /* 0x040fe40000410000 */
[----:B------:R-:W-:Y:S01]  /*9020*/  LDSM.16.MT88.4 R80, [R222+0x900] ;  /* 0x00090000de50783b */ /* 0x000fe20000004200 */
[C---:B------:R-:W-:Y:S02]  /*9030*/  FMUL.FTZ R19, R0.reuse, R87 ;  /* 0x0000005700137220 */ /* 0x040fe40000410000 */
[C---:B------:R-:W-:Y:S02]  /*9040*/  FMUL.FTZ R26, R0.reuse, R94 ;  /* 0x0000005e001a7220 */ /* 0x040fe40000410000 */
[C---:B------:R-:W-:Y:S03]  /*9050*/  HMMA.16816.F32.BF16 R12, R136.reuse, R20, R12 ;  /* 0x00000014880c723c */ /* 0x040fe6000004180c */
[----:B------:R-:W-:Y:S01]  /*9060*/  LDSM.16.MT88.4 R84, [R225+0x900] ;  /* 0x00090000e154783b */ /* 0x000fe20000004200 */
[C---:B------:R-:W-:Y:S02]  /*9070*/  FMUL.FTZ R27, R0.reuse, R95 ;  /* 0x0000005f001b7220 */ /* 0x040fe40000410000 */
[----:B------:R-:W-:Y:S01]  /*9080*/  FMUL.FTZ R34, R0, R102 ;  /* 0x0000006600227220 */ /* 0x000fe20000410000 */
[----:B------:R-:W-:Y:S01]  /*9090*/  MOV R102, R59 ;  /* 0x0000003b00667202 */ /* 0x000fe20000000f00 */
[C---:B------:R-:W-:Y:S03]  /*90a0*/  HMMA.16816.F32.BF16 R16, R136.reuse, R22, R16 ;  /* 0x000000168810723c */ /* 0x040fe60000041810 */
[----:B------:R-:W-:Y:S01]  /*90b0*/  LDSM.16.MT88.4 R92, [R224+0x4900] ;  /* 0x00490000e05c783b */ /* 0x000fe20000004200 */
[C---:B------:R-:W-:Y:S02]  /*90c0*/  FMUL.FTZ R20, R3.reuse, R88 ;  /* 0x0000005803147220 */ /* 0x040fe40000410000 */
[----:B-1----:R-:W-:Y:S02]  /*90d0*/  FFMA.FTZ R2, R48, c[0x0][0x2d0], -R149 ;  /* 0x0000b40030027a23 */ /* 0x002fe40000010895 */
[C---:B------:R-:W-:Y:S02]  /*90e0*/  FMUL.FTZ R21, R3.reuse, R89 ;  /* 0x0000005903157220 */ /* 0x040fe40000410000 */
[----:B------:R1:W4:Y:S02]  /*90f0*/  MUFU.EX2 R247, R2 ;  /* 0x0000000200f77308 */ /* 0x0003240000000800 */
[C---:B------:R-:W-:Y:S02]  /*9100*/  FMUL.FTZ R22, R0.reuse, R90 ;  /* 0x0000005a00167220 */ /* 0x040fe40000410000 */
[C---:B------:R-:W-:Y:S02]  /*9110*/  FMUL.FTZ R23, R0.reuse, R91 ;  /* 0x0000005b00177220 */ /* 0x040fe40000410000 */
[----:B------:R-:W-:Y:S01]  /*9120*/  LDSM.16.MT88.4 R88, [R224+0x900] ;  /* 0x00090000e058783b */ /* 0x000fe20000004200 */
[C---:B------:R-:W-:Y:S02]  /*9130*/  FMUL.FTZ R35, R0.reuse, R103 ;  /* 0x0000006700237220 */ /* 0x040fe40000410000 */
[----:B------:R-:W-:Y:S02]  /*9140*/  IMAD.MOV.U32 R103, RZ, RZ, R58 ;  /* 0x000000ffff677224 */ /* 0x000fe400078e003a */
[C---:B------:R-:W-:Y:S03]  /*9150*/  HMMA.16816.F32.BF16 R20, R136.reuse, R28, R20 ;  /* 0x0000001c8814723c */ /* 0x040fe60000041814 */
[C---:B------:R-:W-:Y:S02]  /*9160*/  FMUL.FTZ R48, R3.reuse, R116 ;  /* 0x0000007403307220 */ /* 0x040fe40000410000 */
[C---:B------:R-:W-:Y:S02]  /*9170*/  FMUL.FTZ R59, R0.reuse, R127 ;  /* 0x0000007f003b7220 */ /* 0x040fe40000410000 */
[C---:B------:R-:W-:Y:S01]  /*9180*/  FMUL.FTZ R28, R3.reuse, R96 ;  /* 0x00000060031c7220 */ /* 0x040fe20000410000 */
[C---:B------:R-:W-:Y:S04]  /*9190*/  HMMA.16816.F32.BF16 R24, R136.reuse, R30, R24 ;  /* 0x0000001e8818723c */ /* 0x040fe80000041818 */
[----:B------:R-:W-:Y:S02]  /*91a0*/  FMUL.FTZ R29, R3, R97 ;  /* 0x00000061031d7220 */ /* 0x000fe40000410000 */
[--C-:B-1----:R-:W-:Y:S02]  /*91b0*/  FFMA.FTZ R2, R49, c[0x0][0x2d0], -R148.reuse ;  /* 0x0000b40031027a23 */ /* 0x102fe40000010894 */
[C---:B------:R-:W-:Y:S02]  /*91c0*/  FMUL.FTZ R30, R0.reuse, R98 ;  /* 0x00000062001e7220 */ /* 0x040fe40000410000 */
[----:B------:R1:W-:Y:S02]  /*91d0*/  MUFU.EX2 R244, R2 ;  /* 0x0000000200f47308 */ /* 0x0003e40000000800 */
[C---:B------:R-:W-:Y:S02]  /*91e0*/  FMUL.FTZ R31, R0.reuse, R99 ;  /* 0x00000063001f7220 */ /* 0x040fe40000410000 */
[----:B------:R-:W-:Y:S01]  /*91f0*/  LDSM.16.MT88.4 R96, [R224+0x5100] ;  /* 0x00510000e060783b */ /* 0x000fe20000004200 */
[C---:B------:R-:W-:Y:S02]  /*9200*/  FMUL.FTZ R49, R3.reuse, R117 ;  /* 0x0000007503317220 */ /* 0x040fe40000410000 */
[C---:B------:R-:W-:Y:S02]  /*9210*/  FMUL.FTZ R58, R0.reuse, R126 ;  /* 0x0000007e003a7220 */ /* 0x040fe40000410000 */
[C---:B------:R-:W-:Y:S03]  /*9220*/  HMMA.16816.F32.BF16 R28, R136.reuse, R36, R28 ;  /* 0x00000024881c723c */ /* 0x040fe6000004181c */
[C---:B------:R-:W-:Y:S01]  /*9230*/  FMUL.FTZ R40, R3.reuse, R108 ;  /* 0x0000006c03287220 */ /* 0x040fe20000410000 */
[----:B------:R-:W-:Y:S01]  /*9240*/  MOV R108, R60 ;  /* 0x0000003c006c7202 */ /* 0x000fe20000000f00 */
[C---:B------:R-:W-:Y:S01]  /*9250*/  FMUL.FTZ R41, R3.reuse, R109 ;  /* 0x0000006d03297220 */ /* 0x040fe20000410000 */
[----:B------:R-:W5:Y:S01]  /*9260*/  LDSM.16.MT88.4 R60, [R225+0x4100] ;  /* 0x00410000e13c783b */ /* 0x000f620000004200 */
[C---:B------:R-:W-:Y:S01]  /*9270*/  FMUL.FTZ R37, R3.reuse, R105 ;  /* 0x0000006903257220 */ /* 0x040fe20000410000 */
[C---:B------:R-:W-:Y:S04]  /*9280*/  HMMA.16816.F32.BF16 R32, R136.reuse, R38, R32 ;  /* 0x000000268820723c */ /* 0x040fe80000041820 */
[----:B------:R-:W-:Y:S01]  /*9290*/  MOV R105, R50 ;  /* 0x0000003200697202 */ /* 0x000fe20000000f00 */
[----:B------:R-:W-:Y:S02]  /*92a0*/  FMUL.FTZ R50, R0, R118 ;  /* 0x0000007600327220 */ /* 0x000fe40000410000 */
[----:B-1----:R-:W-:Y:S02]  /*92b0*/  FFMA.FTZ R2, R56, c[0x0][0x2d0], -R148 ;  /* 0x0000b40038027a23 */ /* 0x002fe40000010894 */
[C---:B------:R-:W-:Y:S02]  /*92c0*/  FMUL.FTZ R38, R0.reuse, R106 ;  /* 0x0000006a00267220 */ /* 0x040fe40000410000 */
[----:B------:R1:W-:Y:S01]  /*92d0*/  MUFU.EX2 R218, R2 ;  /* 0x0000000200da7308 */ /* 0x0003e20000000800 */
[----:B------:R-:W-:Y:S02]  /*92e0*/  IMAD.MOV.U32 R106, RZ, RZ, R51 ;  /* 0x000000ffff6a7224 */ /* 0x000fe400078e0033 */
[C---:B------:R-:W-:Y:S02]  /*92f0*/  FMUL.FTZ R51, R0.reuse, R119 ;  /* 0x0000007700337220 */ /* 0x040fe40000410000 */
[C---:B------:R-:W-:Y:S02]  /*9300*/  FMUL.FTZ R39, R0.reuse, R107 ;  /* 0x0000006b00277220 */ /* 0x040fe40000410000 */
[----:B------:R-:W-:Y:S02]  /*9310*/  IMAD.MOV.U32 R107, RZ, RZ, R205 ;  /* 0x000000ffff6b7224 */ /* 0x000fe400078e00cd */
[----:B------:R-:W-:Y:S02]  /*9320*/  IMAD.MOV.U32 R109, RZ, RZ, R42 ;  /* 0x000000ffff6d7224 */ /* 0x000fe400078e002a */
[C---:B------:R-:W-:Y:S01]  /*9330*/  FMUL.FTZ R42, R0.reuse, R110 ;  /* 0x0000006e002a7220 */ /* 0x040fe20000410000 */
[----:B------:R-:W-:Y:S01]  /*9340*/  MOV R110, R198 ;  /* 0x000000c6006e7202 */ /* 0x000fe20000000f00 */
[C---:B------:R-:W-:Y:S02]  /*9350*/  FMUL.FTZ R56, R3.reuse, R124 ;  /* 0x0000007c03387220 */ /* 0x040fe40000410000 */
[----:B------:R-:W-:Y:S02]  /*9360*/  FMUL.FTZ R36, R3, R104 ;  /* 0x0000006803247220 */ /* 0x000fe40000410000 */
[----:B------:R-:W-:Y:S02]  /*9370*/  IMAD.MOV.U32 R104, RZ, RZ, R43 ;  /* 0x000000ffff687224 */ /* 0x000fe400078e002b */
[C---:B------:R-:W-:Y:S02]  /*9380*/  FMUL.FTZ R43, R0.reuse, R111 ;  /* 0x0000006f002b7220 */ /* 0x040fe40000410000 */
[----:B------:R-:W-:Y:S01]  /*9390*/  IMAD.MOV.U32 R111, RZ, RZ, R196 ;  /* 0x000000ffff6f7224 */ /* 0x000fe200078e00c4 */
[C---:B--2---:R-:W-:Y:S03]  /*93a0*/  HMMA.16816.F32.BF16 R36, R136.reuse, R44, R36 ;  /* 0x0000002c8824723c */ /* 0x044fe60000041824 */
[--C-:B-1----:R-:W-:Y:S02]  /*93b0*/  FFMA.FTZ R2, R57, c[0x0][0x2d0], -R149.reuse ;  /* 0x0000b40039027a23 */ /* 0x102fe40000010895 */
[C---:B------:R-:W-:Y:S02]  /*93c0*/  FMUL.FTZ R57, R3.reuse, R125 ;  /* 0x0000007d03397220 */ /* 0x040fe40000410000 */
[----:B------:R1:W-:Y:S01]  /*93d0*/  MUFU.EX2 R119, R2 ;  /* 0x0000000200777308 */ /* 0x0003e20000000800 */
[C---:B------:R-:W-:Y:S04]  /*93e0*/  HMMA.16816.F32.BF16 R40, R136.reuse, R46, R40 ;  /* 0x0000002e8828723c */ /* 0x040fe80000041828 */
[----:B------:R-:W-:Y:S02]  /*93f0*/  IMAD.MOV.U32 R132, RZ, RZ, R188 ;  /* 0x000000ffff847224 */ /* 0x000fe400078e00bc */
[C---:B------:R-:W-:Y:S02]  /*9400*/  FMUL.FTZ R44, R3.reuse, R112 ;  /* 0x00000070032c7220 */ /* 0x040fe40000410000 */
[C---:B------:R-:W-:Y:S04]  /*9410*/  FMUL.FTZ R45, R3.reuse, R113 ;  /* 0x00000071032d7220 */ /* 0x040fe80000410000 */
[C---:B------:R-:W-:Y:S02]  /*9420*/  FMUL.FTZ R46, R0.reuse, R114 ;  /* 0x00000072002e7220 */ /* 0x040fe40000410000 */
[C---:B------:R-:W-:Y:S02]  /*9430*/  FMUL.FTZ R47, R0.reuse, R115 ;  /* 0x00000073002f7220 */ /* 0x040fe40000410000 */
[C---:B------:R-:W-:Y:S02]  /*9440*/  FMUL.FTZ R65, R3.reuse, R133 ;  /* 0x0000008503417220 */ /* 0x040fe40000410000 */
[C---:B------:R-:W-:Y:S02]  /*9450*/  FMUL.FTZ R66, R0.reuse, R134 ;  /* 0x0000008600427220 */ /* 0x040fe40000410000 */
[----:B------:R-:W-:Y:S01]  /*9460*/  FMUL.FTZ R67, R0, R135 ;  /* 0x0000008700437220 */ /* 0x000fe20000410000 */
[C---:B---3--:R-:W-:Y:S03]  /*9470*/  HMMA.16816.F32.BF16 R44, R136.reuse, R52, R44 ;  /* 0x00000034882c723c */ /* 0x048fe6000004182c */
[--C-:B-1----:R-:W-:Y:S01]  /*9480*/  FFMA.FTZ R2, R150, c[0x0][0x2d0], -R149.reuse ;  /* 0x0000b40096027a23 */ /* 0x102fe20000010895 */
[----:B------:R-:W-:Y:S03]  /*9490*/  MOV R150, R189 ;  /* 0x000000bd00967202 */ /* 0x000fe60000000f00 */
[----:B------:R1:W2:Y:S01]  /*94a0*/  MUFU.EX2 R118, R2 ;  /* 0x0000000200767308 */ /* 0x0002a20000000800 */
[C---:B------:R-:W-:Y:S04]  /*94b0*/  HMMA.16816.F32.BF16 R48, R136.reuse, R54, R48 ;  /* 0x000000368830723c */ /* 0x040fe80000041830 */
[C---:B------:R-:W-:Y:S02]  /*94c0*/  FMUL.FTZ R52, R3.reuse, R120 ;  /* 0x0000007803347220 */ /* 0x040fe40000410000 */
[----:B------:R-:W-:Y:S02]  /*94d0*/  FMUL.FTZ R53, R3, R121 ;  /* 0x0000007903357220 */ /* 0x000fe40000410000 */
[C---:B------:R-:W-:Y:S04]  /*94e0*/  FMUL.FTZ R54, R0.reuse, R122 ;  /* 0x0000007a00367220 */ /* 0x040fe80000410000 */
[C---:B------:R-:W-:Y:S02]  /*94f0*/  FMUL.FTZ R55, R0.reuse, R123 ;  /* 0x0000007b00377220 */ /* 0x040fe40000410000 */
[----:B------:R-:W-:Y:S05]  /*9500*/  IMAD.MOV.U32 R133, RZ, RZ, R150 ;  /* 0x000000ffff857224 */ /* 0x000fea00078e0096 */
[C---:B-----5:R-:W-:Y:S03]  /*9510*/  HMMA.16816.F32.BF16 R52, R136.reuse, R60, R52 ;  /* 0x0000003c8834723c */ /* 0x060fe60000041834 */
[--C-:B-1----:R-:W-:Y:S04]  /*9520*/  FFMA.FTZ R2, R151, c[0x0][0x2d0], -R148.reuse ;  /* 0x0000b40097027a23 */ /* 0x102fe80000010894 */
[C---:B------:R-:W-:Y:S01]  /*9530*/  FMUL.FTZ R60, R3.reuse, R128 ;  /* 0x00000080033c7220 */ /* 0x040fe20000410000 */
[C---:B------:R-:W-:Y:S01]  /*9540*/  HMMA.16816.F32.BF16 R56, R136.reuse, R62, R56 ;  /* 0x0000003e8838723c */ /* 0x040fe20000041838 */
[----:B------:R1:W-:Y:S03]  /*9550*/  MUFU.EX2 R117, R2 ;  /* 0x0000000200757308 */ /* 0x0003e60000000800 */
[----:B------:R-:W-:Y:S03]  /*9560*/  FMUL.FTZ R61, R3, R129 ;  /* 0x00000081033d7220 */ /* 0x000fe60000410000 */
[C---:B------:R-:W-:Y:S02]  /*9570*/  FMUL.FTZ R62, R0.reuse, R130 ;  /* 0x00000082003e7220 */ /* 0x040fe40000410000 */
[----:B------:R-:W-:Y:S07]  /*9580*/  FMUL.FTZ R63, R0, R131 ;  /* 0x00000083003f7220 */ /* 0x000fee0000410000 */
[C---:B------:R-:W-:Y:S07]  /*9590*/  HMMA.16816.F32.BF16 R60, R136.reuse, R72, R60 ;  /* 0x00000048883c723c */ /* 0x040fee000004183c */
[----:B------:R-:W-:Y:S01]  /*95a0*/  F2FP.BF16.PACK_AB R72, R252, R108 ;  /* 0x0000006cfc48723e */ /* 0x000fe200000010ff */
[----:B------:R-:W-:Y:S04]  /*95b0*/  HMMA.16816.F32.BF16 R64, R136, R74, R64 ;  /* 0x0000004a8840723c */ /* 0x000fe80000041840 */
[--C-:B-1----:R-:W-:Y:S01]  /*95c0*/  FFMA.FTZ R2, R152, c[0x0][0x2d0], -R148.reuse ;  /* 0x0000b40098027a23 */ /* 0x102fe20000010894 */
[----:B----4-:R-:W-:Y:S02]  /*95d0*/  F2FP.BF16.PACK_AB R73, R247, R248 ;  /* 0x000000f8f749723e */ /* 0x010fe400000010ff */
[----:B--2---:R-:W-:Y:S01]  /*95e0*/  F2FP.BF16.PACK_AB R75, R118, R119 ;  /* 0x00000077764b723e */ /* 0x004fe200000010ff */
[----:B------:R1:W2:Y:S01]  /*95f0*/  MUFU.EX2 R214, R2 ;  /* 0x0000000200d67308 */ /* 0x0002a20000000800 */
[----:B------:R-:W-:Y:S07]  /*9600*/  F2FP.BF16.PACK_AB R74, R218, R244 ;  /* 0x000000f4da4a723e */ /* 0x000fee00000010ff */
[C---:B------:R-:W-:Y:S08]  /*9610*/  HMMA.16816.F32.BF16 R4, R72.reuse, R76, R4 ;  /* 0x0000004c4804723c */ /* 0x040ff00000041804 */
[C---:B------:R-:W-:Y:S01]  /*9620*/  HMMA.16816.F32.BF16 R8, R72.reuse, R78, R8 ;  /* 0x0000004e4808723c */ /* 0x040fe20000041808 */
[----:B------:R-:W3:Y:S07]  /*9630*/  LDSM.16.MT88.4 R76, [R221+0x4900] ;  /* 0x00490000dd4c783b */ /* 0x000eee0000004200 */
[C---:B------:R-:W-:Y:S04]  /*9640*/  HMMA.16816.F32.BF16 R12, R72.reuse, R80, R12 ;  /* 0x00000050480c723c */ /* 0x040fe8000004180c */
[--C-:B-1----:R-:W-:Y:S04]  /*9650*/  FFMA.FTZ R2, R153, c[0x0][0x2d0], -R149.reuse ;  /* 0x0000b40099027a23 */ /* 0x102fe80000010895 */
[C---:B------:R-:W-:Y:S01]  /*9660*/  HMMA.16816.F32.BF16 R16, R72.reuse, R82, R16 ;  /* 0x000000524810723c */ /* 0x040fe20000041810 */
[----:B------:R1:W-:Y:S01]  /*9670*/  MUFU.EX2 R116, R2 ;  /* 0x0000000200747308 */ /* 0x0003e20000000800 */
[----:B------:R-:W4:Y:S06]  /*9680*/  LDSM.16.MT88.4 R80, [R222+0x4900] ;  /* 0x00490000de50783b */ /* 0x000f2c0000004200 */
[C---:B------:R-:W-:Y:S08]  /*9690*/  HMMA.16816.F32.BF16 R20, R72.reuse, R84, R20 ;  /* 0x000000544814723c */ /* 0x040ff00000041814 */
[C---:B------:R-:W-:Y:S01]  /*96a0*/  HMMA.16816.F32.BF16 R24, R72.reuse, R86, R24 ;  /* 0x000000564818723c */ /* 0x040fe20000041818 */
[----:B------:R-:W5:Y:S07]  /*96b0*/  LDSM.16.MT88.4 R84, [R225+0x4900] ;  /* 0x00490000e154783b */ /* 0x000f6e0000004200 */
[C---:B------:R-:W-:Y:S04]  /*96c0*/  HMMA.16816.F32.BF16 R28, R72.reuse, R88, R28 ;  /* 0x00000058481c723c */ /* 0x040fe8000004181c */
[--C-:B-1----:R-:W-:Y:S04]  /*96d0*/  FFMA.FTZ R2, R154, c[0x0][0x2d0], -R149.reuse ;  /* 0x0000b4009a027a23 */ /* 0x102fe80000010895 */
[C---:B------:R-:W-:Y:S01]  /*96e0*/  HMMA.16816.F32.BF16 R32, R72.reuse, R90, R32 ;  /* 0x0000005a4820723c */ /* 0x040fe20000041820 */
[----:B------:R1:W1:Y:S01]  /*96f0*/  MUFU.EX2 R213, R2 ;  /* 0x0000000200d57308 */ /* 0x0002620000000800 */
[----:B------:R-:W2:Y:S06]  /*9700*/  LDSM.16.MT88.4 R88, [R221+0x1100] ;  /* 0x00110000dd58783b */ /* 0x000eac0000004200 */
[C---:B---3--:R-:W-:Y:S08]  /*9710*/  HMMA.16816.F32.BF16 R36, R72.reuse, R76, R36 ;  /* 0x0000004c4824723c */ /* 0x048ff00000041824 */
[C---:B------:R-:W-:Y:S01]  /*9720*/  HMMA.16816.F32.BF16 R40, R72.reuse, R78, R40 ;  /* 0x0000004e4828723c */ /* 0x040fe20000041828 */
[----:B------:R-:W3:Y:S07]  /*9730*/  LDSM.16.MT88.4 R76, [R222+0x1100] ;  /* 0x00110000de4c783b */ /* 0x000eee0000004200 */
[C---:B----4-:R-:W-:Y:S04]  /*9740*/  HMMA.16816.F32.BF16 R44, R72.reuse, R80, R44 ;  /* 0x00000050482c723c */ /* 0x050fe8000004182c */
[--C-:B-1----:R-:W-:Y:S04]  /*9750*/  FFMA.FTZ R2, R155, c[0x0][0x2d0], -R148.reuse ;  /* 0x0000b4009b027a23 */ /* 0x102fe80000010894 */
[C---:B------:R-:W-:Y:S01]  /*9760*/  HMMA.16816.F32.BF16 R48, R72.reuse, R82, R48 ;  /* 0x000000524830723c */ /* 0x040fe20000041830 */
[----:B------:R1:W-:Y:S01]  /*9770*/  MUFU.EX2 R207, R2 ;  /* 0x0000000200cf7308 */ /* 0x0003e20000000800 */
[----:B------:R-:W4:Y:S06]  /*9780*/  LDSM.16.MT88.4 R80, [R225+0x1100] ;  /* 0x00110000e150783b */ /* 0x000f2c0000004200 */
[C---:B-----5:R-:W-:Y:S08]  /*9790*/  HMMA.16816.F32.BF16 R52, R72.reuse, R84, R52 ;  /* 0x000000544834723c */ /* 0x060ff00000041834 */
[C---:B------:R-:W-:Y:S01]  /*97a0*/  HMMA.16816.F32.BF16 R56, R72.reuse, R86, R56 ;  /* 0x000000564838723c */ /* 0x040fe20000041838 */
[----:B------:R-:W5:Y:S07]  /*97b0*/  LDSM.16.MT88.4 R84, [R224+0x1100] ;  /* 0x00110000e054783b */ /* 0x000f6e0000004200 */
[C---:B------:R-:W-:Y:S04]  /*97c0*/  HMMA.16816.F32.BF16 R60, R72.reuse, R92, R60 ;  /* 0x0000005c483c723c */ /* 0x040fe8000004183c */
[--C-:B-1----:R-:W-:Y:S04]  /*97d0*/  FFMA.FTZ R2, R156, c[0x0][0x2d0], -R148.reuse ;  /* 0x0000b4009c027a23 */ /* 0x102fe80000010894 */
[----:B------:R-:W-:Y:S01]  /*97e0*/  HMMA.16816.F32.BF16 R64, R72, R94, R64 ;  /* 0x0000005e4840723c */ /* 0x000fe20000041840 */
[----:B------:R1:W1:Y:S01]  /*97f0*/  MUFU.EX2 R205, R2 ;  /* 0x0000000200cd7308 */ /* 0x0002620000000800 */
[----:B------:R-:W-:Y:S05]  /*9800*/  LDSM.16.MT88.4 R92, [R225+0x5100] ;  /* 0x00510000e15c783b */ /* 0x000fea0000004200 */
[----:B--2---:R-:W-:Y:S02]  /*9810*/  F2FP.BF16.PACK_AB R72, R214, R117 ;  /* 0x00000075d648723e */ /* 0x004fe400000010ff */
[----:B------:R-:W-:Y:S03]  /*9820*/  F2FP.BF16.PACK_AB R73, R213, R116 ;  /* 0x00000074d549723e */ /* 0x000fe600000010ff */
[--C-:B-1----:R-:W-:Y:S01]  /*9830*/  FFMA.FTZ R2, R157, c[0x0][0x2d0], -R149.reuse ;  /* 0x0000b4009d027a23 */ /* 0x102fe20000010895 */
[----:B------:R-:W-:Y:S03]  /*9840*/  F2FP.BF16.PACK_AB R74, R205, R207 ;  /* 0x000000cfcd4a723e */ /* 0x000fe600000010ff */
[----:B------:R1:W-:Y:S02]  /*9850*/  MUFU.EX2 R127, R2 ;  /* 0x00000002007f7308 */ /* 0x0003e40000000800 */
        /* <DEDUP_REMOVED lines=8> */
[C---:B---3--:R-:W-:Y:S04]  /*98e0*/  HMMA.16816.F32.BF16 R12, R72.reuse, R76, R12 ;  /* 0x0000004c480c723c */ /* 0x048fe8000004180c */
        /* <DEDUP_REMOVED lines=11> */
[----:B------:R-:W5:Y:S06]  /*99a0*/  LDSM.16.MT88.4 R84, [R222+0x1900] ;  /* 0x00190000de54783b */ /* 0x000f6c0000004200 */
[C---:B--2---:R-:W-:Y:S08]  /*99b0*/  HMMA.16816.F32.BF16 R36, R72.reuse, R88, R36 ;  /* 0x000000584824723c */ /* 0x044ff00000041824 */
[C---:B------:R-:W-:Y:S01]  /*99c0*/  HMMA.16816.F32.BF16 R40, R72.reuse, R90, R40 ;  /* 0x0000005a4828723c */ /* 0x040fe20000041828 */
[----:B------:R-:W-:Y:S07]  /*99d0*/  LDSM.16.MT88.4 R88, [R224+0x1900] ;  /* 0x00190000e058783b */ /* 0x000fee0000004200 */
[C---:B---3--:R-:W-:Y:S04]  /*99e0*/  HMMA.16816.F32.BF16 R44, R72.reuse, R76, R44 ;  /* 0x0000004c482c723c */ /* 0x048fe8000004182c */
[--C-:B-1----:R-:W-:Y:S04]  /*99f0*/  FFMA.FTZ R2, R162, c[0x0][0x2d0], -R149.reuse ;  /* 0x0000b400a2027a23 */ /* 0x102fe80000010895 */
[C---:B------:R-:W-:Y:S01]  /*9a00*/  HMMA.16816.F32.BF16 R48, R72.reuse, R78, R48 ;  /* 0x0000004e4830723c */ /* 0x040fe20000041830 */
[----:B------:R1:W2:Y:S01]  /*9a10*/  MUFU.EX2 R196, R2 ;  /* 0x0000000200c47308 */ /* 0x0002a20000000800 */
[----:B------:R-:W3:Y:S06]  /*9a20*/  LDSM.16.MT88.4 R76, [R225+0x1900] ;  /* 0x00190000e14c783b */ /* 0x000eec0000004200 */
        /* <DEDUP_REMOVED lines=8> */
[----:B------:R-:W-:Y:S02]  /*9ab0*/  F2FP.BF16.PACK_AB R72, R198, R125 ;  /* 0x0000007dc648723e */ /* 0x000fe400000010ff */
[----:B--2---:R-:W-:Y:S03]  /*9ac0*/  F2FP.BF16.PACK_AB R73, R196, R124 ;  /* 0x0000007cc449723e */ /* 0x004fe600000010ff */
[----:B-1----:R-:W-:Y:S04]  /*9ad0*/  FFMA.FTZ R2, R164, c[0x0][0x2d0], -R148 ;  /* 0x0000b400a4027a23 */ /* 0x002fe80000010894 */
[----:B------:R1:W2:Y:S02]  /*9ae0*/  MUFU.EX2 R188, R2 ;  /* 0x0000000200bc7308 */ /* 0x0002a40000000800 */
[--C-:B-1----:R-:W-:Y:S01]  /*9af0*/  FFMA.FTZ R2, R165, c[0x0][0x2d0], -R149.reuse ;  /* 0x0000b400a5027a23 */ /* 0x102fe20000010895 */
[----:B--2---:R-:W-:Y:S01]  /*9b00*/  F2FP.BF16.PACK_AB R74, R188, R189 ;  /* 0x000000bdbc4a723e */ /* 0x004fe200000010ff */
[----:B------:R-:W-:Y:S06]  /*9b10*/  IMAD.MOV.U32 R165, RZ, RZ, R104 ;  /* 0x000000ffffa57224 */ /* 0x000fec00078e0068 */
[----:B------:R1:W-:Y:S02]  /*9b20*/  MUFU.EX2 R164, R2 ;  /* 0x0000000200a47308 */ /* 0x0003e40000000800 */
[--C-:B-1----:R-:W-:Y:S01]  /*9b30*/  FFMA.FTZ R2, R166, c[0x0][0x2d0], -R149.reuse ;  /* 0x0000b400a6027a23 */ /* 0x102fe20000010895 */
[----:B------:R-:W-:Y:S07]  /*9b40*/  MOV R166, R105 ;  /* 0x0000006900a67202 */ /* 0x000fee0000000f00 */
[----:B------:R1:W2:Y:S02]  /*9b50*/  MUFU.EX2 R163, R2 ;  /* 0x0000000200a37308 */ /* 0x0002a40000000800 */
[----:B-1----:R-:W-:Y:S01]  /*9b60*/  FFMA.FTZ R2, R167, c[0x0][0x2d0], -R148 ;  /* 0x0000b400a7027a23 */ /* 0x002fe20000010894 */
[----:B--2---:R-:W-:Y:S01]  /*9b70*/  F2FP.BF16.PACK_AB R75, R163, R164 ;  /* 0x000000a4a34b723e */ /* 0x004fe200000010ff */
[----:B------:R-:W-:Y:S06]  /*9b80*/  IMAD.MOV.U32 R167, RZ, RZ, R106 ;  /* 0x000000ffffa77224 */ /* 0x000fec00078e006a */
[----:B------:R1:W-:Y:S01]  /*9b90*/  MUFU.EX2 R161, R2 ;  /* 0x0000000200a17308 */ /* 0x0003e20000000800 */
[C---:B----4-:R-:W-:Y:S08]  /*9ba0*/  HMMA.16816.F32.BF16 R4, R72.reuse, R80, R4 ;  /* 0x000000504804723c */ /* 0x050ff00000041804 */
[C---:B------:R-:W-:Y:S01]  /*9bb0*/  HMMA.16816.F32.BF16 R8, R72.reuse, R82, R8 ;  /* 0x000000524808723c */ /* 0x040fe20000041808 */
[----:B------:R-:W2:Y:S07]  /*9bc0*/  LDSM.16.MT88.4 R80, [R221+0x5900] ;  /* 0x00590000dd50783b */ /* 0x000eae0000004200 */
[C---:B-----5:R-:W-:Y:S04]  /*9bd0*/  HMMA.16816.F32.BF16 R12, R72.reuse, R84, R12 ;  /* 0x00000054480c723c */ /* 0x060fe8000004180c */
[--C-:B-1----:R-:W-:Y:S04]  /*9be0*/  FFMA.FTZ R2, R168, c[0x0][0x2d0], -R148.reuse ;  /* 0x0000b400a8027a23 */ /* 0x102fe80000010894 */
[C---:B------:R-:W-:Y:S01]  /*9bf0*/  HMMA.16816.F32.BF16 R16, R72.reuse, R86, R16 ;  /* 0x000000564810723c */ /* 0x040fe20000041810 */
[----:B------:R1:W4:Y:S01]  /*9c00*/  MUFU.EX2 R162, R2 ;  /* 0x0000000200a27308 */ /* 0x0003220000000800 */
[----:B------:R-:W5:Y:S06]  /*9c10*/  LDSM.16.MT88.4 R84, [R222+0x5900] ;  /* 0x00590000de54783b */ /* 0x000f6c0000004200 */
[C---:B---3--:R-:W-:Y:S08]  /*9c20*/  HMMA.16816.F32.BF16 R20, R72.reuse, R76, R20 ;  /* 0x0000004c4814723c */ /* 0x048ff00000041814 */
[C---:B------:R-:W-:Y:S01]  /*9c30*/  HMMA.16816.F32.BF16 R24, R72.reuse, R78, R24 ;  /* 0x0000004e4818723c */ /* 0x040fe20000041818 */
[----:B------:R-:W3:Y:S07]  /*9c40*/  LDSM.16.MT88.4 R76, [R224+0x5900] ;  /* 0x00590000e04c783b */ /* 0x000eee0000004200 */
[C---:B------:R-:W-:Y:S04]  /*9c50*/  HMMA.16816.F32.BF16 R28, R72.reuse, R88, R28 ;  /* 0x00000058481c723c */ /* 0x040fe8000004181c */
[--C-:B-1----:R-:W-:Y:S04]  /*9c60*/  FFMA.FTZ R2, R169, c[0x0][0x2d0], -R149.reuse ;  /* 0x0000b400a9027a23 */ /* 0x102fe80000010895 */
[C---:B------:R-:W-:Y:S01]  /*9c70*/  HMMA.16816.F32.BF16 R32, R72.reuse, R90, R32 ;  /* 0x0000005a4820723c */ /* 0x040fe20000041820 */
[----:B------:R1:W-:Y:S01]  /*9c80*/  MUFU.EX2 R114, R2 ;  /* 0x0000000200727308 */ /* 0x0003e20000000800 */
[----:B------:R-:W3:Y:S06]  /*9c90*/  LDSM.16.MT88.4 R88, [R221+0x2100] ;  /* 0x00210000dd58783b */ /* 0x000eec0000004200 */
[C---:B--2---:R-:W-:Y:S08]  /*9ca0*/  HMMA.16816.F32.BF16 R36, R72.reuse, R80, R36 ;  /* 0x000000504824723c */ /* 0x044ff00000041824 */
[C---:B------:R-:W-:Y:S01]  /*9cb0*/  HMMA.16816.F32.BF16 R40, R72.reuse, R82, R40 ;  /* 0x000000524828723c */ /* 0x040fe20000041828 */
[----:B------:R-:W2:Y:S07]  /*9cc0*/  LDSM.16.MT88.4 R80, [R222+0x2100] ;  /* 0x00210000de50783b */ /* 0x000eae0000004200 */
[C---:B-----5:R-:W-:Y:S04]  /*9cd0*/  HMMA.16816.F32.BF16 R44, R72.reuse, R84, R44 ;  /* 0x00000054482c723c */ /* 0x060fe8000004182c */
[--C-:B-1----:R-:W-:Y:S02]  /*9ce0*/  FFMA.FTZ R2, R170, c[0x0][0x2d0], -R149.reuse ;  /* 0x0000b400aa027a23 */ /* 0x102fe40000010895 */
[----:B------:R-:W5:Y:S02]  /*9cf0*/  LDL.LU R170, [R1+0x18] ;  /* 0x0000180001aa7983 */ /* 0x000f640000300800 */
[C---:B------:R-:W-:Y:S01]  /*9d00*/  HMMA.16816.F32.BF16 R48, R72.reuse, R86, R48 ;  /* 0x000000564830723c */ /* 0x040fe20000041830 */
[----:B------:R1:W1:Y:S01]  /*9d10*/  MUFU.EX2 R115, R2 ;  /* 0x0000000200737308 */ /* 0x0002620000000800 */
[----:B------:R-:W-:Y:S06]  /*9d20*/  LDSM.16.MT88.4 R84, [R224+0x2100] ;  /* 0x00210000e054783b */ /* 0x000fec0000004200 */
[C---:B------:R-:W-:Y:S02]  /*9d30*/  HMMA.16816.F32.BF16 R52, R72.reuse, R92, R52 ;  /* 0x0000005c4834723c */ /* 0x040fe40000041834 */
[----:B------:R-:W5:Y:S06]  /*9d40*/  LDL.LU R168, [R1+0x1c] ;  /* 0x00001c0001a87983 */ /* 0x000f6c0000300800 */
[C---:B------:R-:W-:Y:S01]  /*9d50*/  HMMA.16816.F32.BF16 R56, R72.reuse, R94, R56 ;  /* 0x0000005e4838723c */ /* 0x040fe20000041838 */
[----:B------:R-:W-:Y:S07]  /*9d60*/  LDSM.16.MT88.4 R92, [R225+0x6100] ;  /* 0x00610000e15c783b */ /* 0x000fee0000004200 */
[C---:B---3--:R-:W-:Y:S04]  /*9d70*/  HMMA.16816.F32.BF16 R60, R72.reuse, R76, R60 ;  /* 0x0000004c483c723c */ /* 0x048fe8000004183c */
[--C-:B-1----:R-:W-:Y:S04]  /*9d80*/  FFMA.FTZ R2, R171, c[0x0][0x2d0], -R148.reuse ;  /* 0x0000b400ab027a23 */ /* 0x102fe80000010894 */
[----:B------:R-:W-:Y:S01]  /*9d90*/  HMMA.16816.F32.BF16 R64, R72, R78, R64 ;  /* 0x0000004e4840723c */ /* 0x000fe20000041840 */
[----:B------:R1:W-:Y:S01]  /*9da0*/  MUFU.EX2 R113, R2 ;  /* 0x0000000200717308 */ /* 0x0003e20000000800 */
[----:B------:R-:W3:Y:S05]  /*9db0*/  LDSM.16.MT88.4 R76, [R225+0x2100] ;  /* 0x00210000e14c783b */ /* 0x000eea0000004200 */
[----:B----4-:R-:W-:Y:S02]  /*9dc0*/  F2FP.BF16.PACK_AB R72, R162, R161 ;  /* 0x000000a1a248723e */ /* 0x010fe400000010ff */
[----:B------:R-:W-:Y:S03]  /*9dd0*/  F2FP.BF16.PACK_AB R73, R115, R114 ;  /* 0x000000727349723e */ /* 0x000fe600000010ff */
        /* <DEDUP_REMOVED lines=26> */
[C---:B----4-:R-:W-:Y:S08]  /*9f80*/  HMMA.16816.F32.BF16 R36, R72.reuse, R88, R36 ;  /* 0x000000584824723c */ /* 0x050ff00000041824 */
[C---:B------:R-:W-:Y:S01]  /*9f90*/  HMMA.16816.F32.BF16 R40, R72.reuse, R90, R40 ;  /* 0x0000005a4828723c */ /* 0x040fe20000041828 */
[----:B------:R-:W4:Y:S07]  /*9fa0*/  LDSM.16.MT88.4 R88, [R225+0x2900] ;  /* 0x00290000e158783b */ /* 0x000f2e0000004200 */
[C---:B--2---:R-:W-:Y:S04]  /*9fb0*/  HMMA.16816.F32.BF16 R44, R72.reuse, R80, R44 ;  /* 0x00000050482c723c */ /* 0x044fe8000004182c */
[--C-:B-1----:R-:W-:Y:S04]  /*9fc0*/  FFMA.FTZ R2, R203, c[0x0][0x2d0], -R149.reuse ;  /* 0x0000b400cb027a23 */ /* 0x102fe80000010895 */
[C---:B------:R-:W-:Y:S01]  /*9fd0*/  HMMA.16816.F32.BF16 R48, R72.reuse, R82, R48 ;  /* 0x000000524830723c */ /* 0x040fe20000041830 */
[----:B------:R1:W2:Y:S01]  /*9fe0*/  MUFU.EX2 R122, R2 ;  /* 0x00000002007a7308 */ /* 0x0002a20000000800 */
[----:B------:R-:W3:Y:S06]  /*9ff0*/  LDSM.16.MT88.4 R80, [R224+0x2900] ;  /* 0x00290000e050783b */ /* 0x000eec0000004200 */
[C---:B------:R-:W-:Y:S08]  /*a000*/  HMMA.16816.F32.BF16 R52, R72.reuse, R92, R52 ;  /* 0x0000005c4834723c */ /* 0x040ff00000041834 */
        /* <DEDUP_REMOVED lines=8> */
[----:B--2---:R-:W-:Y:S03]  /*a090*/  F2FP.BF16.PACK_AB R73, R122, R123 ;  /* 0x0000007b7a49723e */ /* 0x004fe600000010ff */
[--C-:B-1----:R-:W-:Y:S04]  /*a0a0*/  FFMA.FTZ R2, R206, c[0x0][0x2d0], -R148.reuse ;  /* 0x0000b400ce027a23 */ /* 0x102fe80000010894 */
[----:B------:R1:W2:Y:S02]  /*a0b0*/  MUFU.EX2 R156, R2 ;  /* 0x00000002009c7308 */ /* 0x0002a40000000800 */
[--C-:B-1----:R-:W-:Y:S01]  /*a0c0*/  FFMA.FTZ R2, R212, c[0x0][0x2d0], -R149.reuse ;  /* 0x0000b400d4027a23 */ /* 0x102fe20000010895 */
[----:B--2---:R-:W-:Y:S07]  /*a0d0*/  F2FP.BF16.PACK_AB R74, R156, R121 ;  /* 0x000000799c4a723e */ /* 0x004fee00000010ff */
        /* <DEDUP_REMOVED lines=13> */
[----:B------:R-:W2:Y:S06]  /*a1b0*/  LDSM.16.MT88.4 R84, [R225+0x6900] ;  /* 0x00690000e154783b */ /* 0x000eac0000004200 */
[C---:B----4-:R-:W-:Y:S08]  /*a1c0*/  HMMA.16816.F32.BF16 R20, R72.reuse, R88, R20 ;  /* 0x000000584814723c */ /* 0x050ff00000041814 */
[C---:B------:R-:W-:Y:S01]  /*a1d0*/  HMMA.16816.F32.BF16 R24, R72.reuse, R90, R24 ;  /* 0x0000005a4818723c */ /* 0x040fe20000041818 */
[----:B------:R-:W-:Y:S07]  /*a1e0*/  LDSM.16.MT88.4 R88, [R224+0x3100] ;  /* 0x00310000e058783b */ /* 0x000fee0000004200 */
[C---:B------:R-:W-:Y:S04]  /*a1f0*/  HMMA.16816.F32.BF16 R28, R72.reuse, R80, R28 ;  /* 0x00000050481c723c */ /* 0x040fe8000004181c */
[--C-:B-1----:R-:W-:Y:S04]  /*a200*/  FFMA.FTZ R2, R215, c[0x0][0x2d0], -R149.reuse ;  /* 0x0000b400d7027a23 */ /* 0x102fe80000010895 */
[C---:B------:R-:W-:Y:S01]  /*a210*/  HMMA.16816.F32.BF16 R32, R72.reuse, R82, R32 ;  /* 0x000000524820723c */ /* 0x040fe20000041820 */
[----:B------:R1:W-:Y:S01]  /*a220*/  MUFU.EX2 R131, R2 ;  /* 0x0000000200837308 */ /* 0x0003e20000000800 */
[----:B------:R-:W4:Y:S06]  /*a230*/  LDSM.16.MT88.4 R80, [R224+0x6900] ;  /* 0x00690000e050783b */ /* 0x000f2c0000004200 */
[C---:B------:R-:W-:Y:S08]  /*a240*/  HMMA.16816.F32.BF16 R36, R72.reuse, R92, R36 ;  /* 0x0000005c4824723c */ /* 0x040ff00000041824 */
[C---:B------:R-:W-:Y:S01]  /*a250*/  HMMA.16816.F32.BF16 R40, R72.reuse, R94, R40 ;  /* 0x0000005e4828723c */ /* 0x040fe20000041828 */
[----:B------:R-:W-:Y:S07]  /*a260*/  LDSM.16.MT88.4 R92, [R222+0x7100] ;  /* 0x00710000de5c783b */ /* 0x000fee0000004200 */
[C---:B--2---:R-:W-:Y:S04]  /*a270*/  HMMA.16816.F32.BF16 R44, R72.reuse, R76, R44 ;  /* 0x0000004c482c723c */ /* 0x044fe8000004182c */
[--C-:B-1----:R-:W-:Y:S04]  /*a280*/  FFMA.FTZ R2, R216, c[0x0][0x2d0], -R149.reuse ;  /* 0x0000b400d8027a23 */ /* 0x102fe80000010895 */
[C---:B------:R-:W-:Y:S01]  /*a290*/  HMMA.16816.F32.BF16 R48, R72.reuse, R78, R48 ;  /* 0x0000004e4830723c */ /* 0x040fe20000041830 */
[----:B------:R1:W2:Y:S01]  /*a2a0*/  MUFU.EX2 R130, R2 ;  /* 0x0000000200827308 */ /* 0x0002a20000000800 */
[----:B------:R-:W5:Y:S06]  /*a2b0*/  LDSM.16.MT88.4 R76, [R221+0x3100] ;  /* 0x00310000dd4c783b */ /* 0x000f6c0000004200 */
[C---:B------:R-:W-:Y:S08]  /*a2c0*/  HMMA.16816.F32.BF16 R52, R72.reuse, R84, R52 ;  /* 0x000000544834723c */ /* 0x040ff00000041834 */
        /* <DEDUP_REMOVED lines=8> */
[----:B--2---:R-:W-:Y:S03]  /*a350*/  F2FP.BF16.PACK_AB R73, R130, R131 ;  /* 0x000000838249723e */ /* 0x004fe600000010ff */
[--C-:B-1----:R-:W-:Y:S04]  /*a360*/  FFMA.FTZ R2, R250, c[0x0][0x2d0], -R148.reuse ;  /* 0x0000b400fa027a23 */ /* 0x102fe80000010894 */
[----:B------:R1:W2:Y:S02]  /*a370*/  MUFU.EX2 R152, R2 ;  /* 0x0000000200987308 */ /* 0x0002a40000000800 */
[--C-:B-1----:R-:W-:Y:S01]  /*a380*/  FFMA.FTZ R2, R217, c[0x0][0x2d0], -R149.reuse ;  /* 0x0000b400d9027a23 */ /* 0x102fe20000010895 */
[----:B--2---:R-:W-:Y:S07]  /*a390*/  F2FP.BF16.PACK_AB R74, R152, R129 ;  /* 0x00000081984a723e */ /* 0x004fee00000010ff */
[----:B------:R1:W-:Y:S02]  /*a3a0*/  MUFU.EX2 R128, R2 ;  /* 0x0000000200807308 */ /* 0x0003e40000000800 */
[----:B-1----:R-:W-:Y:S08]  /*a3b0*/  FFMA.FTZ R2, R245, c[0x0][0x2d0], -R149 ;  /* 0x0000b400f5027a23 */ /* 0x002ff00000010895 */
[----:B------:R1:W2:Y:S02]  /*a3c0*/  MUFU.EX2 R151, R2 ;  /* 0x0000000200977308 */ /* 0x0002a40000000800 */
[----:B-1----:R-:W-:Y:S01]  /*a3d0*/  FFMA.FTZ R2, R132, c[0x0][0x2d0], -R148 ;  /* 0x0000b40084027a23 */ /* 0x002fe20000010894 */
[----:B--2---:R-:W-:Y:S02]  /*a3e0*/  F2FP.BF16.PACK_AB R75, R151, R128 ;  /* 0x00000080974b723e */ /* 0x004fe400000010ff */
[----:B------:R-:W-:Y:S05]  /*a3f0*/  MOV R132, R110 ;  /* 0x0000006e00847202 */ /* 0x000fea0000000f00 */
[----:B------:R1:W-:Y:S01]  /*a400*/  MUFU.EX2 R150, R2 ;  /* 0x0000000200967308 */ /* 0x0003e20000000800 */
[----:B------:R-:W-:Y:S02]  /*a410*/  IMAD.MOV.U32 R110, RZ, RZ, R107 ;  /* 0x000000ffff6e7224 */ /* 0x000fe400078e006b */
[----:B------:R-:W-:Y:S01]  /*a420*/  IMAD.MOV.U32 R107, RZ, RZ, R102 ;  /* 0x000000ffff6b7224 */ /* 0x000fe200078e0066 */
[C---:B-----5:R-:W-:Y:S03]  /*a430*/  HMMA.16816.F32.BF16 R4, R72.reuse, R76, R4 ;  /* 0x0000004c4804723c */ /* 0x060fe60000041804 */
[----:B------:R-:W-:Y:S01]  /*a440*/  MOV R171, R110 ;  /* 0x0000006e00ab7202 */ /* 0x000fe20000000f00 */
[----:B------:R-:W-:Y:S02]  /*a450*/  IMAD.MOV.U32 R110, RZ, RZ, R107 ;  /* 0x000000ffff6e7224 */ /* 0x000fe400078e006b */
[----:B------:R-:W-:Y:S02]  /*a460*/  LDSM.16.MT88.4 R104, [R222+0x3900] ;  /* 0x00390000de68783b */ /* 0x000fe40000004200 */
[C---:B------:R-:W-:Y:S06]  /*a470*/  HMMA.16816.F32.BF16 R8, R72.reuse, R78, R8 ;  /* 0x0000004e4808723c */ /* 0x040fec0000041808 */
[----:B------:R-:W2:Y:S02]  /*a480*/  LDSM.16.MT88.4 R76, [R221+0x7100] ;  /* 0x00710000dd4c783b */ /* 0x000ea40000004200 */
[C---:B------:R-:W-:Y:S04]  /*a490*/  HMMA.16816.F32.BF16 R12, R72.reuse, R84, R12 ;  /* 0x00000054480c723c */ /* 0x040fe8000004180c */
[----:B-1----:R-:W-:Y:S02]  /*a4a0*/  FFMA.FTZ R2, R111, c[0x0][0x2d0], -R148 ;  /* 0x0000b4006f027a23 */ /* 0x002fe40000010894 */
[----:B------:R-:W-:Y:S01]  /*a4b0*/  IMAD.MOV.U32 R111, RZ, RZ, R109 ;  /* 0x000000ffff6f7224 */ /* 0x000fe200078e006d */
[----:B------:R-:W-:Y:S01]  /*a4c0*/  MOV R109, R103 ;  /* 0x00000067006d7202 */ /* 0x000fe20000000f00 */
[C---:B------:R-:W-:Y:S01]  /*a4d0*/  HMMA.16816.F32.BF16 R16, R72.reuse, R86, R16 ;  /* 0x000000564810723c */ /* 0x040fe20000041810 */
[----:B------:R1:W-:Y:S01]  /*a4e0*/  MUFU.EX2 R139, R2 ;  /* 0x00000002008b7308 */ /* 0x0003e20000000800 */
[----:B------:R-:W-:Y:S02]  /*a4f0*/  LDSM.16.MT88.4 R84, [R221+0x3900] ;  /* 0x00390000dd54783b */ /* 0x000fe40000004200 */
[----:B------:R-:W-:Y:S01]  /*a500*/  IMAD.MOV.U32 R169, RZ, RZ, R111 ;  /* 0x000000ffffa97224 */ /* 0x000fe200078e006f */
[----:B------:R-:W-:Y:S03]  /*a510*/  MOV R111, R70 ;  /* 0x00000046006f7202 */ /* 0x000fe60000000f00 */
[C---:B----4-:R-:W-:Y:S04]  /*a520*/  HMMA.16816.F32.BF16 R20, R72.reuse, R80, R20 ;  /* 0x000000504814723c */ /* 0x050fe80000041814 */
[----:B------:R-:W-:Y:S04]  /*a530*/  FFMA.FTZ R0, R0, R168, R169 ;  /* 0x000000a800007223 */ /* 0x000fe800000100a9 */
[C---:B------:R-:W-:Y:S04]  /*a540*/  HMMA.16816.F32.BF16 R24, R72.reuse, R82, R24 ;  /* 0x000000524818723c */ /* 0x040fe80000041818 */
[----:B------:R-:W-:Y:S04]  /*a550*/  FADD.FTZ R0, R166, R0 ;  /* 0x00000000a6007221 */ /* 0x000fe80000010000 */
[C---:B------:R-:W-:Y:S04]  /*a560*/  HMMA.16816.F32.BF16 R28, R72.reuse, R88, R28 ;  /* 0x00000058481c723c */ /* 0x040fe8000004181c */
[--C-:B-1----:R-:W-:Y:S02]  /*a570*/  FFMA.FTZ R2, R251, c[0x0][0x2d0], -R149.reuse ;  /* 0x0000b400fb027a23 */ /* 0x102fe40000010895 */
[----:B------:R-:W-:Y:S02]  /*a580*/  FADD.FTZ R0, R111, R0 ;  /* 0x000000006f007221 */ /* 0x000fe40000010000 */
[C---:B------:R-:W-:Y:S01]  /*a590*/  HMMA.16816.F32.BF16 R32, R72.reuse, R90, R32 ;  /* 0x0000005a4820723c */ /* 0x040fe20000041820 */
[----:B------:R1:W-:Y:S03]  /*a5a0*/  MUFU.EX2 R138, R2 ;  /* 0x00000002008a7308 */ /* 0x0003e60000000800 */
[----:B------:R-:W-:Y:S04]  /*a5b0*/  FADD.FTZ R0, R109, R0 ;  /* 0x000000006d007221 */ /* 0x000fe80000010000 */
[C---:B--2---:R-:W-:Y:S04]  /*a5c0*/  HMMA.16816.F32.BF16 R36, R72.reuse, R76, R36 ;  /* 0x0000004c4824723c */ /* 0x044fe80000041824 */
[----:B------:R-:W-:Y:S04]  /*a5d0*/  FADD.FTZ R0, R248, R0 ;  /* 0x00000000f8007221 */ /* 0x000fe80000010000 */
[C---:B------:R-:W-:Y:S04]  /*a5e0*/  HMMA.16816.F32.BF16 R40, R72.reuse, R78, R40 ;  /* 0x0000004e4828723c */ /* 0x040fe80000041828 */
[----:B------:R-:W-:Y:S04]  /*a5f0*/  FADD.FTZ R0, R247, R0 ;  /* 0x00000000f7007221 */ /* 0x000fe80000010000 */
[C---:B------:R-:W-:Y:S04]  /*a600*/  HMMA.16816.F32.BF16 R44, R72.reuse, R92, R44 ;  /* 0x0000005c482c723c */ /* 0x040fe8000004182c */
[--C-:B-1----:R-:W-:Y:S02]  /*a610*/  FFMA.FTZ R2, R101, c[0x0][0x2d0], -R149.reuse ;  /* 0x0000b40065027a23 */ /* 0x102fe40000010895 */
[----:B------:R-:W-:Y:S02]  /*a620*/  FADD.FTZ R0, R119, R0 ;  /* 0x0000000077007221 */ /* 0x000fe40000010000 */
[C---:B------:R-:W-:Y:S01]  /*a630*/  HMMA.16816.F32.BF16 R48, R72.reuse, R94, R48 ;  /* 0x0000005e4830723c */ /* 0x040fe20000041830 */
[----:B------:R1:W2:Y:S01]  /*a640*/  MUFU.EX2 R137, R2 ;  /* 0x0000000200897308 */ /* 0x0002a20000000800 */
[----:B------:R-:W-:Y:S02]  /*a650*/  LDSM.16.MT88.4 R92, [R225+0x3900] ;  /* 0x00390000e15c783b */ /* 0x000fe40000004200 */
[----:B------:R-:W-:Y:S04]  /*a660*/  FADD.FTZ R0, R118, R0 ;  /* 0x0000000076007221 */ /* 0x000fe80000010000 */
[C---:B------:R-:W-:Y:S04]  /*a670*/  HMMA.16816.F32.BF16 R52, R72.reuse, R96, R52 ;  /* 0x000000604834723c */ /* 0x040fe80000041834 */
[----:B------:R-:W-:Y:S04]  /*a680*/  FADD.FTZ R0, R116, R0 ;  /* 0x0000000074007221 */ /* 0x000fe80000010000 */
[C---:B------:R-:W-:Y:S04]  /*a690*/  HMMA.16816.F32.BF16 R56, R72.reuse, R98, R56 ;  /* 0x000000624838723c */ /* 0x040fe80000041838 */
[----:B------:R-:W-:Y:S04]  /*a6a0*/  FADD.FTZ R0, R213, R0 ;  /* 0x00000000d5007221 */ /* 0x000fe80000010000 */
[----:B------:R-:W-:Y:S04]  /*a6b0*/  FADD.FTZ R0, R127, R0 ;  /* 0x000000007f007221 */ /* 0x000fe80000010000 */
[--C-:B-1----:R-:W-:Y:S02]  /*a6c0*/  FFMA.FTZ R2, R100, c[0x0][0x2d0], -R148.reuse ;  /* 0x0000b40064027a23 */ /* 0x102fe40000010894 */
[----:B------:R-:W1:Y:S01]  /*a6d0*/  LDSM.16.MT88.4 R100, [R224+0x7100] ;  /* 0x00710000e064783b */ /* 0x000e620000004200 */
[----:B------:R-:W-:Y:S01]  /*a6e0*/  FFMA.FTZ R148, R133, c[0x0][0x2d0], -R148 ;  /* 0x0000b40085947a23 */ /* 0x000fe20000010894 */
[----:B------:R3:W-:Y:S01]  /*a6f0*/  MUFU.EX2 R136, R2 ;  /* 0x0000000200887308 */ /* 0x0007e20000000800 */
[----:B------:R-:W-:Y:S01]  /*a700*/  FADD.FTZ R0, R126, R0 ;  /* 0x000000007e007221 */ /* 0x000fe20000010000 */
[----:B--2---:R-:W-:Y:S03]  /*a710*/  F2FP.BF16.PACK_AB R133, R137, R138 ;  /* 0x0000008a8985723e */ /* 0x004fe600000010ff */
[----:B------:R-:W-:Y:S04]  /*a720*/  FADD.FTZ R0, R124, R0 ;  /* 0x000000007c007221 */ /* 0x000fe80000010000 */
[----:B------:R-:W-:Y:S01]  /*a730*/  FADD.FTZ R0, R196, R0 ;  /* 0x00000000c4007221 */ /* 0x000fe20000010000 */
[----:B------:R-:W2:Y:S03]  /*a740*/  MUFU.EX2 R148, R148 ;  /* 0x0000009400947308 */ /* 0x000ea60000000800 */
[----:B------:R-:W-:Y:S04]  /*a750*/  FADD.FTZ R0, R164, R0 ;  /* 0x00000000a4007221 */ /* 0x000fe80000010000 */
[----:B------:R-:W-:Y:S04]  /*a760*/  FADD.FTZ R0, R163, R0 ;  /* 0x00000000a3007221 */ /* 0x000fe80000010000 */
[----:B------:R-:W-:Y:S02]  /*a770*/  FADD.FTZ R0, R114, R0 ;  /* 0x0000000072007221 */ /* 0x000fe40000010000 */
[--C-:B---3--:R-:W-:Y:S01]  /*a780*/  FFMA.FTZ R2, R132, c[0x0][0x2d0], -R149.reuse ;  /* 0x0000b40084027a23 */ /* 0x108fe20000010895 */
[----:B------:R-:W-:Y:S01]  /*a790*/  F2FP.BF16.PACK_AB R132, R139, R150 ;  /* 0x000000968b84723e */ /* 0x000fe200000010ff */
[----:B------:R-:W-:Y:S02]  /*a7a0*/  FFMA.FTZ R149, R71, c[0x0][0x2d0], -R149 ;  /* 0x0000b40047957a23 */ /* 0x000fe40000010895 */
[----:B------:R3:W-:Y:S01]  /*a7b0*/  MUFU.EX2 R70, R2 ;  /* 0x0000000200467308 */ /* 0x0007e20000000800 */
[----:B------:R-:W-:Y:S04]  /*a7c0*/  FADD.FTZ R0, R115, R0 ;  /* 0x0000000073007221 */ /* 0x000fe80000010000 */
[----:B------:R-:W-:Y:S01]  /*a7d0*/  FADD.FTZ R0, R112, R0 ;  /* 0x0000000070007221 */ /* 0x000fe20000010000 */
[----:B--2---:R-:W-:Y:S03]  /*a7e0*/  F2FP.BF16.PACK_AB R134, R148, R136 ;  /* 0x000000889486723e */ /* 0x004fe600000010ff */
[----:B------:R-:W-:Y:S01]  /*a7f0*/  FADD.FTZ R0, R159, R0 ;  /* 0x000000009f007221 */ /* 0x000fe20000010000 */
[C---:B-1----:R-:W-:Y:S01]  /*a800*/  HMMA.16816.F32.BF16 R60, R72.reuse, R100, R60 ;  /* 0x00000064483c723c */ /* 0x042fe2000004183c */
[----:B------:R-:W1:Y:S02]  /*a810*/  MUFU.EX2 R149, R149 ;  /* 0x0000009500957308 */ /* 0x000e640000000800 */
[----:B------:R-:W-:Y:S04]  /*a820*/  FADD.FTZ R0, R123, R0 ;  /* 0x000000007b007221 */ /* 0x000fe80000010000 */
[----:B------:R-:W-:Y:S01]  /*a830*/  FADD.FTZ R0, R122, R0 ;  /* 0x000000007a007221 */ /* 0x000fe20000010000 */
[----:B------:R-:W-:Y:S01]  /*a840*/  HMMA.16816.F32.BF16 R64, R72, R102, R64 ;  /* 0x000000664840723c */ /* 0x000fe20000041840 */
[----:B------:R-:W2:Y:S03]  /*a850*/  LDSM.16.MT88.4 R100, [R224+0x3900] ;  /* 0x00390000e064783b */ /* 0x000ea60000004200 */
[----:B------:R-:W-:Y:S02]  /*a860*/  FADD.FTZ R0, R120, R0 ;  /* 0x0000000078007221 */ /* 0x000fe40000010000 */
[----:B---3--:R-:W-:Y:S02]  /*a870*/  FFMA.FTZ R2, R3, R170, R171 ;  /* 0x000000aa03027223 */ /* 0x008fe400000100ab */
[----:B------:R-:W-:Y:S04]  /*a880*/  FADD.FTZ R0, R155, R0 ;  /* 0x000000009b007221 */ /* 0x000fe80000010000 */
[----:B------:R-:W-:Y:S02]  /*a890*/  FADD.FTZ R2, R167, R2 ;  /* 0x00000002a7027221 */ /* 0x000fe40000010000 */
[----:B------:R-:W-:Y:S02]  /*a8a0*/  FADD.FTZ R0, R131, R0 ;  /* 0x0000000083007221 */ /* 0x000fe40000010000 */
[----:B------:R-:W-:Y:S01]  /*a8b0*/  FADD.FTZ R2, R165, R2 ;  /* 0x00000002a5027221 */ /* 0x000fe20000010000 */
[----:B-1----:R-:W-:Y:S01]  /*a8c0*/  F2FP.BF16.PACK_AB R135, R149, R70 ;  /* 0x000000469587723e */ /* 0x002fe200000010ff */
[----:B------:R-:W-:Y:S02]  /*a8d0*/  FADD.FTZ R0, R130, R0 ;  /* 0x0000000082007221 */ /* 0x000fe40000010000 */
[----:B------:R-:W-:Y:S02]  /*a8e0*/  FADD.FTZ R2, R110, R2 ;  /* 0x000000026e027221 */ /* 0x000fe40000010000 */
[----:B------:R-:W-:Y:S02]  /*a8f0*/  FADD.FTZ R0, R128, R0 ;  /* 0x0000000080007221 */ /* 0x000fe40000010000 */
[C---:B------:R-:W-:Y:S01]  /*a900*/  HMMA.16816.F32.BF16 R72, R132.reuse, R84, R4 ;  /* 0x000000548448723c */ /* 0x040fe20000041804 */
[----:B------:R-:W-:Y:S04]  /*a910*/  LDSM.16.MT88.4 R4, [R224+0x7900] ;  /* 0x00790000e004783b */ /* 0x000fe80000004200 */
[----:B------:R-:W-:Y:S02]  /*a920*/  FADD.FTZ R2, R108, R2 ;  /* 0x000000026c027221 */ /* 0x000fe40000010000 */
[----:B------:R-:W-:Y:S01]  /*a930*/  FADD.FTZ R0, R151, R0 ;  /* 0x0000000097007221 */ /* 0x000fe20000010000 */
        /* <DEDUP_REMOVED lines=8> */
[----:B------:R-:W-:Y:S04]  /*a9c0*/  FADD.FTZ R2, R218, R2 ;  /* 0x00000002da027221 */ /* 0x000fe80000010000 */
[C---:B------:R-:W-:Y:S04]  /*a9d0*/  HMMA.16816.F32.BF16 R88, R132.reuse, R92, R20 ;  /* 0x0000005c8458723c */ /* 0x040fe80000041814 */
[----:B------:R-:W-:Y:S02]  /*a9e0*/  FADD.FTZ R2, R117, R2 ;  /* 0x0000000275027221 */ /* 0x000fe40000010000 */
[----:B------:R-:W3:Y:S02]  /*a9f0*/  LDSM.16.MT88.4 R116, [R222+0x7900] ;  /* 0x00790000de74783b */ /* 0x000ee40000004200 */
[C---:B------:R-:W-:Y:S04]  /*aa00*/  HMMA.16816.F32.BF16 R92, R132.reuse, R94, R24 ;  /* 0x0000005e845c723c */ /* 0x040fe80000041818 */
[----:B------:R-:W-:Y:S04]  /*aa10*/  FADD.FTZ R2, R214, R2 ;  /* 0x00000002d6027221 */ /* 0x000fe80000010000 */
[C---:B--2---:R-:W-:Y:S04]  /*aa20*/  HMMA.16816.F32.BF16 R96, R132.reuse, R100, R28 ;  /* 0x000000648460723c */ /* 0x044fe8000004181c */
[----:B------:R-:W-:Y:S04]  /*aa30*/  FADD.FTZ R2, R207, R2 ;  /* 0x00000002cf027221 */ /* 0x000fe80000010000 */
[C---:B------:R-:W-:Y:S04]  /*aa40*/  HMMA.16816.F32.BF16 R100, R132.reuse, R102, R32 ;  /* 0x000000668464723c */ /* 0x040fe80000041820 */
[----:B------:R-:W-:Y:S04]  /*aa50*/  FADD.FTZ R2, R205, R2 ;  /* 0x00000002cd027221 */ /* 0x000fe80000010000 */
[C---:B-1----:R-:W-:Y:S04]  /*aa60*/  HMMA.16816.F32.BF16 R104, R132.reuse, R108, R36 ;  /* 0x0000006c8468723c */ /* 0x042fe80000041824 */
[----:B------:R-:W-:Y:S02]  /*aa70*/  FADD.FTZ R2, R125, R2 ;  /* 0x000000027d027221 */ /* 0x000fe40000010000 */
[----:B------:R-:W1:Y:S02]  /*aa80*/  LDSM.16.MT88.4 R124, [R225+0x7900] ;  /* 0x00790000e17c783b */ /* 0x000e640000004200 */
[C---:B------:R-:W-:Y:S04]  /*aa90*/  HMMA.16816.F32.BF16 R108, R132.reuse, R110, R40 ;  /* 0x0000006e846c723c */ /* 0x040fe80000041828 */
[----:B------:R-:W-:Y:S04]  /*aaa0*/  FADD.FTZ R2, R198, R2 ;  /* 0x00000002c6027221 */ /* 0x000fe80000010000 */
[----:B------:R-:W-:Y:S04]  /*aab0*/  FADD.FTZ R2, R189, R2 ;  /* 0x00000002bd027221 */ /* 0x000fe80000010000 */
[----:B------:R-:W-:Y:S04]  /*aac0*/  FADD.FTZ R2, R188, R2 ;  /* 0x00000002bc027221 */ /* 0x000fe80000010000 */
[----:B------:R-:W-:Y:S04]  /*aad0*/  FADD.FTZ R2, R161, R2 ;  /* 0x00000002a1027221 */ /* 0x000fe80000010000 */
[----:B------:R-:W-:Y:S04]  /*aae0*/  FADD.FTZ R2, R162, R2 ;  /* 0x00000002a2027221 */ /* 0x000fe80000010000 */
[----:B------:R-:W-:Y:S02]  /*aaf0*/  FADD.FTZ R2, R113, R2 ;  /* 0x0000000271027221 */ /* 0x000fe40000010000 */
[C---:B---3--:R-:W-:Y:S03]  /*ab00*/  HMMA.16816.F32.BF16 R112, R132.reuse, R116, R44 ;  /* 0x000000748470723c */ /* 0x048fe6000004182c */
        /* <DEDUP_REMOVED lines=15> */
[----:B------:R-:W-:Y:S04]  /*ac00*/  FADD.FTZ R0, R139, R2 ;  /* 0x000000028b007221 */ /* 0x000fe80000010000 */
[----:B------:R-:W-:Y:S04]  /*ac10*/  FADD.FTZ R2, R136, R0 ;  /* 0x0000000088027221 */ /* 0x000fe80000010000 */
[----:B------:R-:W-:Y:S02]  /*ac20*/  FADD.FTZ R2, R148, R2 ;  /* 0x0000000294027221 */ /* 0x000fe40000010000 */
[----:B------:R-:W-:Y:S01]  /*ac30*/  FADD.FTZ R0, R70, R3 ;  /* 0x0000000346007221 */ /* 0x000fe20000010000 */
[----:B------:R-:W-:Y:S01]  /*ac40*/  MOV R3, R69 ;  /* 0x0000004500037202 */ /* 0x000fe20000000f00 */
[----:B------:R-:W-:Y:S01]  /*ac50*/  IMAD.MOV.U32 R70, RZ, RZ, R68 ;  /* 0x000000ffff467224 */ /* 0x000fe200078e0044 */
[----:B------:R1:W-:Y:S01]  /*ac60*/  STL [R1+0x18], R2 ;  /* 0x0000180201007387 */ /* 0x0003e20000100800 */
[----:B------:R-:W-:Y:S05]  /*ac70*/  FADD.FTZ R0, R149, R0 ;  /* 0x0000000095007221 */ /* 0x000fea0000010000 */
[----:B------:R1:W-:Y:S01]  /*ac80*/  STL [R1+0x1c], R0 ;  /* 0x00001c0001007387 */ /* 0x0003e20000100800 */
[----:B------:R-:W-:-:S05]  /*ac90*/  @P0 BRA `(.L_x_503) ;  /* 0xffffb7c000000947 */ /* 0x000fca000383ffff */
.L_x_502:
[----:B------:R-:W-:-:S13]  /*aca0*/  ISETP.LE.AND P0, PT, RZ, UR25, PT ;  /* 0x00000019ff007c0c */ /* 0x000fda000bf03270 */
[----:B------:R-:W-:Y:S05]  /*acb0*/  @!P0 BRA `(.L_x_504) ;  /* 0x0000403000008947 */ /* 0x000fea0003800000 */
[----:B------:R-:W2:Y:S01]  /*acc0*/  LDL.64 R10, [R1+0x40] ;  /* 0x00004000010a7983 */ /* 0x000ea20000100a00 */
[----:B------:R-:W-:-:S03]  /*acd0*/  ULDC.64 UR4, c[0x0][0x1e0] ;  /* 0x0000780000047ab9 */ /* 0x000fc60000000a00 */
[----:B------:R-:W3:Y:S04]  /*ace0*/  LDL.64 R6, [R1+0x48] ;  /* 0x0000480001067983 */ /* 0x000ee80000100a00 */
[----:B------:R-:W4:Y:S04]  /*acf0*/  LDL.64 R8, [R1+0x30] ;  /* 0x0000300001087983 */ /* 0x000f280000100a00 */
[----:B------:R-:W5:Y:S01]  /*ad00*/  LDL.64 R4, [R1+0x38] ;  /* 0x0000380001047983 */ /* 0x000f620000100a00 */
[----:B------:R-:W-:Y:S01]  /*ad10*/  UIADD3 UR12, UP0, UR12, 0x80, URZ ;  /* 0x000000800c0c7890 */ /* 0x000fe2000ff1e03f */
[----:B------:R-:W-:Y:S01]  /*ad20*/  IMAD.MOV.U32 R71, RZ, RZ, R68 ;  /* 0x000000ffff477224 */ /* 0x000fe200078e0044 */
[----:B------:R-:W-:Y:S01]  /*ad30*/  USHF.L.U64.HI UR6, UR4, 0x6, UR5 ;  /* 0x0000000604067899 */ /* 0x000fe20008010205 */
[----:B------:R-:W-:Y:S01]  /*ad40*/  MOV R70, R69 ;  /* 0x0000004500467202 */ /* 0x000fe20000000f00 */
[----:B------:R-:W-:-:S02]  /*ad50*/  USHF.L.U32 UR7, UR4, 0x6, URZ ;  /* 0x0000000604077899 */ /* 0x000fc4000800063f */
[----:B------:R-:W-:Y:S02]  /*ad60*/  UMOV UR8, 0x7 ;  /* 0x0000000700087882 */ /* 0x000fe40000000000 */
[----:B------:R-:W-:Y:S02]  /*ad70*/  ULDC.64 UR4, c[0x0][0x208] ;  /* 0x0000820000047ab9 */ /* 0x000fe40000000a00 */
[----:B------:R-:W-:Y:S02]  /*ad80*/  USHF.L.U64.HI UR8, UR4, UR8, UR5 ;  /* 0x0000000804087299 */ /* 0x000fe40008010205 */
[----:B------:R-:W-:Y:S02]  /*ad90*/  USHF.L.U32 UR11, UR4, 0x7, URZ ;  /* 0x00000007040b7899 */ /* 0x000fe4000800063f */
[----:B------:R-:W-:Y:S01]  /*ada0*/  UIADD3.X UR9, URZ, UR9, URZ, UP0, !UPT ;  /* 0x000000093f097290 */ /* 0x000fe200087fe43f */
[----:B-12---:R-:W-:Y:S02]  /*adb0*/  IADD3 R0, P0, R10, 0x40, RZ ;  /* 0x000000400a007810 */ /* 0x006fe40007f1e0ff */
[----:B---3--:R-:W-:-:S03]  /*adc0*/  IADD3 R2, P1, R6, 0x40, RZ ;  /* 0x0000004006027810 */ /* 0x008fc60007f3e0ff */
[----:B------:R4:W-:Y:S02]  /*add0*/  STL [R1+0x2c], R0 ;  /* 0x00002c0001007387 */ /* 0x0009e40000100800 */
[----:B-----5:R-:W-:Y:S02]  /*ade0*/  IMAD.X R3, RZ, RZ, R5, P1 ;  /* 0x000000ffff037224 */ /* 0x020fe400008e0605 */
[----:B------:R-:W-:Y:S01]  /*adf0*/  IMAD.MOV.U32 R4, RZ, RZ, R6 ;  /* 0x000000ffff047224 */ /* 0x000fe200078e0006 */
[----:B----4-:R-:W-:-:S05]  /*ae00*/  IADD3.X R0, RZ, R9, RZ, P0, !PT ;  /* 0x00000009ff007210 */ /* 0x010fca00007fe4ff */
[----:B------:R1:W-:Y:S04]  /*ae10*/  STL [R1+0x28], R0 ;  /* 0x0000280001007387 */ /* 0x0003e80000100800 */
[----:B------:R1:W-:Y:S04]  /*ae20*/  STL.64 [R1+0x20], R2 ;  /* 0x0000200201007387 */ /* 0x0003e80000100a00 */
[----:B------:R1:W-:Y:S02]  /*ae30*/  STL.64 [R1+0x38], R4 ;  /* 0x0000380401007387 */ /* 0x0003e40000100a00 */
.L_x_505:
[----:B------:R-:W2:Y:S01]  /*ae40*/  LDL.64 R156, [R1+0x38] ;  /* 0x00003800019c7983 */ /* 0x000ea20000100a00 */
[----:B------:R-:W-:Y:S04]  /*ae50*/  DEPBAR.LE SB0, 0x0 ;  /* 0x000080000000791a */ /* 0x000fe80000000000 */
[----:B------:R-:W-:Y:S01]  /*ae60*/  USHF.R.S32.HI UR5, URZ, 0x1f, UR25 ;  /* 0x0000001f3f057899 */ /* 0x000fe20008011419 */
[----:B------:R-:W3:Y:S01]  /*ae70*/  LDL.64 R68, [R1+0x20] ;  /* 0x0000200001447983 */ /* 0x000ee20000100a00 */
[----:B------:R-:W-:Y:S01]  /*ae80*/  UIMAD UR4, UR8, UR25, URZ ;  /* 0x00000019080472a4 */ /* 0x000fe2000f8e023f */
[----:B-1----:R-:W-:Y:S01]  /*ae90*/  MOV R2, UR11 ;  /* 0x0000000b00027c02 */ /* 0x002fe20008000f00 */
[----:B------:R-:W-:Y:S02]  /*aea0*/  UISETP.GT.AND UP0, UPT, UR25, URZ, UPT ;  /* 0x0000003f1900728c */ /* 0x000fe4000bf04270 */
[----:B------:R-:W-:Y:S01]  /*aeb0*/  UIMAD UR4, UR5, UR11, UR4 ;  /* 0x0000000b050472a4 */ /* 0x000fe2000f8e0204 */
[----:B------:R-:W-:Y:S08]  /*aec0*/  BAR.SYNC.DEFER_BLOCKING 0x0 ;  /* 0x0000000000007b1d */ /* 0x000ff00000010000 */
        /* <DEDUP_REMOVED lines=17> */
[C---:B------:R-:W-:Y:S07]  /*afe0*/  HMMA.16816.F32.BF16 R28, R140.reuse, R32, RZ ;  /* 0x000000208c1c723c */ /* 0x040fee00000418ff */
[----:B------:R-:W-:Y:S01]  /*aff0*/  LDSM.16.M88.4 R160, [R238] ;  /* 0x00000000eea0783b */ /* 0x000fe20000000200 */
[C---:B------:R-:W-:Y:S07]  /*b000*/  HMMA.16816.F32.BF16 R32, R140.reuse, R34, RZ ;  /* 0x000000228c20723c */ /* 0x040fee00000418ff */
[----:B------:R-:W-:Y:S01]  /*b010*/  LDSM.16.M88.4 R164, [R237] ;  /* 0x00000000eda4783b */ /* 0x000fe20000000200 */
[C---:B------:R-:W-:Y:S07]  /*b020*/  HMMA.16816.F32.BF16 R36, R140.reuse, R40, RZ ;  /* 0x000000288c24723c */ /* 0x040fee00000418ff */
[----:B------:R-:W-:Y:S01]  /*b030*/  LDSM.16.M88.4 R168, [R236] ;  /* 0x00000000eca8783b */ /* 0x000fe20000000200 */
[C---:B------:R-:W-:Y:S08]  /*b040*/  HMMA.16816.F32.BF16 R40, R140.reuse, R42, RZ ;  /* 0x0000002a8c28723c */ /* 0x040ff000000418ff */
[C---:B-1----:R-:W-:Y:S08]  /*b050*/  HMMA.16816.F32.BF16 R44, R140.reuse, R48, RZ ;  /* 0x000000308c2c723c */ /* 0x042ff000000418ff */
[C---:B------:R-:W-:Y:S08]  /*b060*/  HMMA.16816.F32.BF16 R48, R140.reuse, R50, RZ ;  /* 0x000000328c30723c */ /* 0x040ff000000418ff */
[C---:B------:R-:W-:Y:S08]  /*b070*/  HMMA.16816.F32.BF16 R52, R140.reuse, R56, RZ ;  /* 0x000000388c34723c */ /* 0x040ff000000418ff */
[C---:B------:R-:W-:Y:S08]  /*b080*/  HMMA.16816.F32.BF16 R56, R140.reuse, R58, RZ ;  /* 0x0000003a8c38723c */ /* 0x040ff000000418ff */
[C---:B----4-:R-:W-:Y:S08]  /*b090*/  HMMA.16816.F32.BF16 R60, R140.reuse, R64, RZ ;  /* 0x000000408c3c723c */ /* 0x050ff000000418ff */
[----:B------:R-:W-:Y:S08]  /*b0a0*/  HMMA.16816.F32.BF16 R64, R140, R66, RZ ;  /* 0x000000428c40723c */ /* 0x000ff000000418ff */
[C---:B------:R-:W-:Y:S08]  /*b0b0*/  HMMA.16816.F32.BF16 R4, R144.reuse, R136, R4 ;  /* 0x000000889004723c */ /* 0x040ff00000041804 */
[C---:B------:R-:W-:Y:S08]  /*b0c0*/  HMMA.16816.F32.BF16 R8, R144.reuse, R138, R8 ;  /* 0x0000008a9008723c */ /* 0x040ff00000041808 */
[C---:B-----5:R-:W-:Y:S08]  /*b0d0*/  HMMA.16816.F32.BF16 R12, R144.reuse, R148, R12 ;  /* 0x00000094900c723c */ /* 0x060ff0000004180c */
[C---:B------:R-:W-:Y:S08]  /*b0e0*/  HMMA.16816.F32.BF16 R16, R144.reuse, R150, R16 ;  /* 0x000000969010723c */ /* 0x040ff00000041810 */
[C---:B------:R-:W-:Y:S08]  /*b0f0*/  HMMA.16816.F32.BF16 R20, R144.reuse, R152, R20 ;  /* 0x000000989014723c */ /* 0x040ff00000041814 */
[C---:B------:R-:W-:Y:S04]  /*b100*/  HMMA.16816.F32.BF16 R24, R144.reuse, R154, R24 ;  /* 0x0000009a9018723c */ /* 0x040fe80000041818 */
[C---:B--2---:R-:W-:Y:S02]  /*b110*/  IMAD.WIDE.U32 R136, R2.reuse, UR25, R156 ;  /* 0x0000001902887c25 */ /* 0x044fe4000f8e009c */
[----:B------:R-:W-:Y:S03]  /*b120*/  LDSM.16.M88.4 R156, [R239] ;  /* 0x00000000ef9c783b */ /* 0x000fe60000000200 */
[----:B------:R-:W-:Y:S03]  /*b130*/  IADD3 R0, R137, UR4, RZ ;  /* 0x0000000489007c10 */ /* 0x000fe6000fffe0ff */
[----:B---3--:R-:W-:Y:S01]  /*b140*/  IMAD.WIDE.U32 R2, R2, UR25, R68 ;  /* 0x0000001902027c25 */ /* 0x008fe2000f8e0044 */
[C---:B------:R-:W-:Y:S01]  /*b150*/  LEA R68, P1, R136.reuse, c[0x0][0x1f8], 0x1 ;  /* 0x00007e0088447a11 */ /* 0x040fe200078208ff */
[----:B------:R-:W-:Y:S03]  /*b160*/  UIADD3 UR25, UR25, -0x1, URZ ;  /* 0xffffffff19197890 */ /* 0x000fe6000fffe03f */
[----:B------:R-:W-:Y:S01]  /*b170*/  LEA.HI.X R69, R136, c[0x0][0x1fc], R0, 0x1, P1 ;  /* 0x00007f0088457a11 */ /* 0x000fe200008f0c00 */
[----:B------:R-:W-:Y:S01]  /*b180*/  @UP0 USHF.R.S32.HI UR13, URZ, 0x1f, UR25 ;  /* 0x0000001f3f0d0899 */ /* 0x000fe20008011419 */
[----:B------:R-:W1:Y:S01]  /*b190*/  LDSM.16.M88.4 R136, [R240] ;  /* 0x00000000f088783b */ /* 0x000e620000000200 */
[----:B------:R-:W-:Y:S01]  /*b1a0*/  IADD3 R3, R3, UR4, RZ ;  /* 0x0000000403037c10 */ /* 0x000fe2000fffe0ff */
[----:B------:R-:W-:Y:S01]  /*b1b0*/  ULDC.64 UR4, c[0x0][0x1e0] ;  /* 0x0000780000047ab9 */ /* 0x000fe20000000a00 */
[C---:B------:R-:W-:Y:S04]  /*b1c0*/  LEA R188, P0, R2.reuse, c[0x0][0x1f8], 0x1 ;  /* 0x00007e0002bc7a11 */ /* 0x040fe800078008ff */
[----:B------:R-:W-:Y:S01]  /*b1d0*/  LEA.HI.X R189, R2, c[0x0][0x1fc], R3, 0x1, P0 ;  /* 0x00007f0002bd7a11 */ /* 0x000fe200000f0c03 */
[----:B------:R-:W-:Y:S01]  /*b1e0*/  @!PT LDS RZ, [RZ] ;  /* 0x00000000fffff984 */ /* 0x000fe20000000800 */
[----:B------:R-:W-:Y:S01]  /*b1f0*/  @!PT LDS RZ, [RZ] ;  /* 0x00000000fffff984 */ /* 0x000fe20000000800 */
[----:B------:R-:W-:Y:S01]  /*b200*/  @!PT LDS RZ, [RZ] ;  /* 0x00000000fffff984 */ /* 0x000fe20000000800 */
[----:B------:R2:W-:Y:S01]  /*b210*/  LDGSTS.E.BYPASS.LTC128B.128 [R243+0x100], [R68.64], !P5 ;  /* 0x0010000044f37fae */ /* 0x0005e2000e901d52 */
[----:B------:R-:W-:Y:S01]  /*b220*/  IADD3 R2, P0, R68, UR10, RZ ;  /* 0x0000000a44027c10 */ /* 0x000fe2000ff1e0ff */
[----:B------:R-:W-:Y:S02]  /*b230*/  @UP0 UIMAD.WIDE.U32 UR20, UR25, UR4, URZ ;  /* 0x00000004191402a5 */ /* 0x000fe4000f8e003f */
[----:B------:R-:W-:Y:S01]  /*b240*/  @UP0 UIMAD UR13, UR13, UR4, URZ ;  /* 0x000000040d0d02a4 */ /* 0x000fe2000f8e023f */
[----:B------:R-:W-:Y:S01]  /*b250*/  IADD3.X R3, R69, UR14, RZ, P0, !PT ;  /* 0x0000000e45037c10 */ /* 0x000fe200087fe4ff */
[----:B------:R-:W-:Y:S01]  /*b260*/  @UP0 USHF.L.U32 UR4, UR20, 0x7, URZ ;  /* 0x0000000714040899 */ /* 0x000fe2000800063f */
[C---:B------:R-:W-:Y:S01]  /*b270*/  IADD3 R150, P2, R2.reuse, UR16, RZ ;  /* 0x0000001002967c10 */ /* 0x040fe2000ff5e0ff */
[----:B------:R3:W-:Y:S01]  /*b280*/  LDGSTS.E.BYPASS.LTC128B.128 [R243+0x4100], [R188.64], !P4 ;  /* 0x04100000bcf37fae */ /* 0x0007e2000e101d52 */
[----:B------:R-:W-:Y:S02]  /*b290*/  @UP0 UIMAD UR13, UR25, UR5, UR13 ;  /* 0x00000005190d02a4 */ /* 0x000fe4000f8e020d */
[C---:B------:R-:W-:Y:S02]  /*b2a0*/  IADD3.X R151, R3.reuse, UR15, RZ, P2, !PT ;  /* 0x0000000f03977c10 */ /* 0x040fe400097fe4ff */
[----:B------:R-:W-:Y:S03]  /*b2b0*/  @UP0 UIADD3 UR13, UR21, UR13, URZ ;  /* 0x0000000d150d0290 */ /* 0x000fe6000fffe03f */
[----:B------:R4:W-:Y:S01]  /*b2c0*/  LDGSTS.E.BYPASS.LTC128B.128 [R243+0x1100], [R2.64], !P5 ;  /* 0x0110000002f37fae */ /* 0x0009e2000e901d52 */
[----:B------:R-:W-:Y:S07]  /*b2d0*/  @UP0 USHF.L.U64.HI UR13, UR20, 0x7, UR13 ;  /* 0x00000007140d0899 */ /* 0x000fee000801020d */
[----:B------:R4:W-:Y:S01]  /*b2e0*/  LDGSTS.E.BYPASS.LTC128B.128 [R243+0x5100], [R2.64+0x80], !P4 ;  /* 0x0510008002f37fae */ /* 0x0009e2000e101d52 */
[----:B--2---:R-:W-:Y:S04]  /*b2f0*/  IADD3 R68, P0, R2, UR10, RZ ;  /* 0x0000000a02447c10 */ /* 0x004fe8000ff1e0ff */
[----:B------:R-:W-:Y:S01]  /*b300*/  IADD3.X R69, R3, UR14, RZ, P0, !PT ;  /* 0x0000000e03457c10 */ /* 0x000fe200087fe4ff */
[C---:B-1----:R-:W-:Y:S03]  /*b310*/  HMMA.16816.F32.BF16 R28, R144.reuse, R136, R28 ;  /* 0x00000088901c723c */ /* 0x042fe6000004181c */
[C---:B------:R-:W-:Y:S01]  /*b320*/  IADD3 R148, P1, R68.reuse, UR10, RZ ;  /* 0x0000000a44947c10 */ /* 0x040fe2000ff3e0ff */
[----:B------:R1:W-:Y:S03]  /*b330*/  LDGSTS.E.BYPASS.LTC128B.128 [R243+0x2100], [R68.64], !P5 ;  /* 0x0210000044f37fae */ /* 0x0003e6000e901d52 */
[C---:B------:R-:W-:Y:S01]  /*b340*/  IADD3.X R149, R69.reuse, UR14, RZ, P1, !PT ;  /* 0x0000000e45957c10 */ /* 0x040fe20008ffe4ff */
[C---:B------:R-:W-:Y:S04]  /*b350*/  HMMA.16816.F32.BF16 R32, R144.reuse, R138, R32 ;  /* 0x0000008a9020723c */ /* 0x040fe80000041820 */
[----:B------:R2:W-:Y:S04]  /*b360*/  LDGSTS.E.BYPASS.LTC128B.128 [R243+0x6100], [R150.64], !P4 ;  /* 0x0610000096f37fae */ /* 0x0005e8000e101d52 */
[C---:B------:R-:W-:Y:S04]  /*b370*/  HMMA.16816.F32.BF16 R36, R144.reuse, R156, R36 ;  /* 0x0000009c9024723c */ /* 0x040fe80000041824 */
[----:B------:R2:W-:Y:S01]  /*b380*/  LDGSTS.E.BYPASS.LTC128B.128 [R243+0x3100], [R148.64], !P5 ;  /* 0x0310000094f37fae */ /* 0x0005e2000e901d52 */
[----:B----4-:R-:W-:Y:S03]  /*b390*/  IADD3 R2, P0, R68, UR16, RZ ;  /* 0x0000001044027c10 */ /* 0x010fe6000ff1e0ff */
[C---:B------:R-:W-:Y:S04]  /*b3a0*/  HMMA.16816.F32.BF16 R40, R144.reuse, R158, R40 ;  /* 0x0000009e9028723c */ /* 0x040fe80000041828 */
[----:B------:R-:W-:Y:S02]  /*b3b0*/  IADD3.X R3, R69, UR15, RZ, P0, !PT ;  /* 0x0000000f45037c10 */ /* 0x000fe400087fe4ff */
[----:B------:R-:W-:Y:S02]  /*b3c0*/  PLOP3.LUT P0, PT, PT, PT, UP0, 0x80, 0x0 ;  /* 0x000000000000781c */ /* 0x000fe40003f0f008 */
[C---:B------:R-:W-:Y:S01]  /*b3d0*/  HMMA.16816.F32.BF16 R44, R144.reuse, R160, R44 ;  /* 0x000000a0902c723c */ /* 0x040fe2000004182c */
[----:B------:R4:W-:Y:S07]  /*b3e0*/  LDGSTS.E.BYPASS.LTC128B.128 [R243+0x7100], [R2.64], !P4 ;  /* 0x0710000002f37fae */ /* 0x0009ee000e101d52 */
[C---:B------:R-:W-:Y:S01]  /*b3f0*/  HMMA.16816.F32.BF16 R48, R144.reuse, R162, R48 ;  /* 0x000000a29030723c */ /* 0x040fe20000041830 */
[----:B------:R-:W-:Y:S07]  /*b400*/  LDSM.16.M88.4 R136, [R226+0x8900] ;  /* 0x00890000e288783b */ /* 0x000fee0000000200 */
[C---:B------:R-:W-:Y:S01]  /*b410*/  HMMA.16816.F32.BF16 R52, R144.reuse, R164, R52 ;  /* 0x000000a49034723c */ /* 0x040fe20000041834 */
[----:B--2---:R-:W2:Y:S07]  /*b420*/  LDSM.16.M88.4 R148, [R226+0x8100] ;  /* 0x00810000e294783b */ /* 0x004eae0000000200 */
[C---:B------:R-:W-:Y:S01]  /*b430*/  HMMA.16816.F32.BF16 R56, R144.reuse, R166, R56 ;  /* 0x000000a69038723c */ /* 0x040fe20000041838 */
[----:B------:R-:W0:Y:S07]  /*b440*/  LDGDEPBAR ;  /* 0x00000000000079af */ /* 0x000e2e0000000000 */
[C---:B------:R-:W-:Y:S01]  /*b450*/  HMMA.16816.F32.BF16 R60, R144.reuse, R168, R60 ;  /* 0x000000a8903c723c */ /* 0x040fe2000004183c */
[----:B------:R-:W5:Y:S07]  /*b460*/  LDSM.16.M88.4 R152, [R226+0x9100] ;  /* 0x00910000e298783b */ /* 0x000f6e0000000200 */
[----:B------:R-:W-:Y:S01]  /*b470*/  HMMA.16816.F32.BF16 R64, R144, R170, R64 ;  /* 0x000000aa9040723c */ /* 0x000fe20000041840 */
[----:B------:R-:W1:Y:S08]  /*b480*/  LDSM.16.M88.4 R156, [R226+0x9900] ;  /* 0x00990000e29c783b */ /* 0x000e700000000200 */
[----:B------:R-:W1:Y:S01]  /*b490*/  LDSM.16.M88.4 R160, [R226+0xa100] ;  /* 0x00a10000e2a0783b */ /* 0x000e620000000200 */
[C---:B--2---:R-:W-:Y:S07]  /*b4a0*/  HMMA.16816.F32.BF16 R4, R172.reuse, R148, R4 ;  /* 0x00000094ac04723c */ /* 0x044fee0000041804 */
[----:B------:R-:W-:Y:S01]  /*b4b0*/  LDSM.16.M88.4 R164, [R220+0xc100] ;  /* 0x00c10000dca4783b */ /* 0x000fe20000000200 */
[C---:B------:R-:W-:Y:S07]  /*b4c0*/  HMMA.16816.F32.BF16 R8, R172.reuse, R150, R8 ;  /* 0x00000096ac08723c */ /* 0x040fee0000041808 */
[----:B------:R-:W2:Y:S01]  /*b4d0*/  LDSM.16.M88.4 R148, [R226+0xa900] ;  /* 0x00a90000e294783b */ /* 0x000ea20000000200 */
[C---:B------:R-:W-:Y:S07]  /*b4e0*/  HMMA.16816.F32.BF16 R12, R172.reuse, R136, R12 ;  /* 0x00000088ac0c723c */ /* 0x040fee000004180c */
[----:B------:R-:W-:Y:S01]  /*b4f0*/  LDSM.16.M88.4 R168, [R233] ;  /* 0x00000000e9a8783b */ /* 0x000fe20000000200 */
[C---:B------:R-:W-:Y:S07]  /*b500*/  HMMA.16816.F32.BF16 R16, R172.reuse, R138, R16 ;  /* 0x0000008aac10723c */ /* 0x040fee0000041810 */
[----:B------:R-:W2:Y:S01]  /*b510*/  LDSM.16.M88.4 R136, [R226+0xb100] ;  /* 0x00b10000e288783b */ /* 0x000ea20000000200 */
[C---:B-----5:R-:W-:Y:S07]  /*b520*/  HMMA.16816.F32.BF16 R20, R172.reuse, R152, R20 ;  /* 0x00000098ac14723c */ /* 0x060fee0000041814 */
[----:B---3--:R-:W-:Y:S01]  /*b530*/  LDSM.16.M88.4 R188, [R226+0xd100] ;  /* 0x00d10000e2bc783b */ /* 0x008fe20000000200 */
[C---:B------:R-:W-:Y:S07]  /*b540*/  HMMA.16816.F32.BF16 R24, R172.reuse, R154, R24 ;  /* 0x0000009aac18723c */ /* 0x040fee0000041818 */
[----:B------:R-:W3:Y:S01]  /*b550*/  LDSM.16.M88.4 R152, [R226+0xb900] ;  /* 0x00b90000e298783b */ /* 0x000ee20000000200 */
[C---:B-1----:R-:W-:Y:S07]  /*b560*/  HMMA.16816.F32.BF16 R28, R172.reuse, R156, R28 ;  /* 0x0000009cac1c723c */ /* 0x042fee000004181c */
[----:B------:R-:W-:Y:S01]  /*b570*/  LDSM.16.M88.4 R196, [R226+0xd900] ;  /* 0x00d90000e2c4783b */ /* 0x000fe20000000200 */
[C---:B------:R-:W-:Y:S07]  /*b580*/  HMMA.16816.F32.BF16 R32, R172.reuse, R158, R32 ;  /* 0x0000009eac20723c */ /* 0x040fee0000041820 */
[----:B------:R-:W1:Y:S01]  /*b590*/  LDSM.16.M88.4 R156, [R223] ;  /* 0x00000000df9c783b */ /* 0x000e620000000200 */
[C---:B------:R-:W-:Y:S07]  /*b5a0*/  HMMA.16816.F32.BF16 R36, R172.reuse, R160, R36 ;  /* 0x000000a0ac24723c */ /* 0x040fee0000041824 */
[----:B------:R-:W-:Y:S01]  /*b5b0*/  LDSM.16.M88.4 R200, [R226+0xe900] ;  /* 0x00e90000e2c8783b */ /* 0x000fe20000000200 */
[C---:B------:R-:W-:Y:S07]  /*b5c0*/  HMMA.16816.F32.BF16 R40, R172.reuse, R162, R40 ;  /* 0x000000a2ac28723c */ /* 0x040fee0000041828 */
[----:B------:R-:W5:Y:S01]  /*b5d0*/  LDSM.16.M88.4 R160, [R223+0x800] ;  /* 0x00080000dfa0783b */ /* 0x000f620000000200 */
[C---:B--2---:R-:W-:Y:S07]  /*b5e0*/  HMMA.16816.F32.BF16 R44, R172.reuse, R148, R44 ;  /* 0x00000094ac2c723c */ /* 0x044fee000004182c */
[----:B------:R-:W-:Y:S01]  /*b5f0*/  LDSM.16.M88.4 R204, [R226+0xf100] ;  /* 0x00f10000e2cc783b */ /* 0x000fe20000000200 */
[C---:B------:R-:W-:Y:S07]  /*b600*/  HMMA.16816.F32.BF16 R48, R172.reuse, R150, R48 ;  /* 0x00000096ac30723c */ /* 0x040fee0000041830 */
[----:B------:R-:W2:Y:S01]  /*b610*/  LDSM.16.M88.4 R148, [R223+0x1000] ;  /* 0x00100000df94783b */ /* 0x000ea20000000200 */
[C---:B------:R-:W-:Y:S07]  /*b620*/  HMMA.16816.F32.BF16 R52, R172.reuse, R136, R52 ;  /* 0x00000088ac34723c */ /* 0x040fee0000041834 */
[----:B------:R-:W-:Y:S01]  /*b630*/  LDSM.16.M88.4 R212, [R226+0xf900] ;  /* 0x00f90000e2d4783b */ /* 0x000fe20000000200 */
[C---:B------:R-:W-:Y:S07]  /*b640*/  HMMA.16816.F32.BF16 R56, R172.reuse, R138, R56 ;  /* 0x0000008aac38723c */ /* 0x040fee0000041838 */
[----:B------:R-:W2:Y:S01]  /*b650*/  LDSM.16.M88.4 R136, [R223+0x1800] ;  /* 0x00180000df88783b */ /* 0x000ea20000000200 */
[C---:B---3--:R-:W-:Y:S07]  /*b660*/  HMMA.16816.F32.BF16 R60, R172.reuse, R152, R60 ;  /* 0x00000098ac3c723c */ /* 0x048fee000004183c */
[----:B------:R-:W-:Y:S01]  /*b670*/  LDSM.16.M88.4 R216, [R223+0x4000] ;  /* 0x00400000dfd8783b */ /* 0x000fe20000000200 */
[----:B------:R-:W-:Y:S07]  /*b680*/  HMMA.16816.F32.BF16 R64, R172, R154, R64 ;  /* 0x0000009aac40723c */ /* 0x000fee0000041840 */
[----:B------:R-:W3:Y:S01]  /*b690*/  LDSM.16.M88.4 R152, [R223+0x2000] ;  /* 0x00200000df98783b */ /* 0x000ee20000000200 */
        /* <DEDUP_REMOVED lines=17> */
[----:B------:R-:W-:Y:S07]  /*b7b0*/  LDSM.16.M88.4 R156, [R220+0xe100] ;  /* 0x00e10000dc9c783b */ /* 0x000fee0000000200 */
[C---:B-----5:R-:W-:Y:S08]  /*b7c0*/  HMMA.16816.F32.BF16 R52, R176.reuse, R160, R52 ;  /* 0x000000a0b034723c */ /* 0x060ff00000041834 */
[C---:B------:R-:W-:Y:S01]  /*b7d0*/  HMMA.16816.F32.BF16 R56, R176.reuse, R162, R56 ;  /* 0x000000a2b038723c */ /* 0x040fe20000041838 */
[----:B------:R-:W-:Y:S07]  /*b7e0*/  LDSM.16.M88.4 R160, [R220+0xe900] ;  /* 0x00e90000dca0783b */ /* 0x000fee0000000200 */
[C---:B--2---:R-:W-:Y:S08]  /*b7f0*/  HMMA.16816.F32.BF16 R60, R176.reuse, R148, R60 ;  /* 0x00000094b03c723c */ /* 0x044ff0000004183c */
[----:B------:R-:W-:Y:S01]  /*b800*/  HMMA.16816.F32.BF16 R64, R176, R150, R64 ;  /* 0x00000096b040723c */ /* 0x000fe20000041840 */
[----:B------:R-:W1:Y:S07]  /*b810*/  LDSM.16.M88.4 R148, [R220+0xd900] ;  /* 0x00d90000dc94783b */ /* 0x000e6e0000000200 */
[C---:B------:R-:W-:Y:S08]  /*b820*/  HMMA.16816.F32.BF16 R4, R180.reuse, R164, R4 ;  /* 0x000000a4b404723c */ /* 0x040ff00000041804 */
[C---:B------:R-:W-:Y:S01]  /*b830*/  HMMA.16816.F32.BF16 R8, R180.reuse, R166, R8 ;  /* 0x000000a6b408723c */ /* 0x040fe20000041808 */
[----:B------:R-:W-:Y:S07]  /*b840*/  LDSM.16.M88.4 R164, [R220+0xf900] ;  /* 0x00f90000dca4783b */ /* 0x000fee0000000200 */
[C---:B------:R-:W-:Y:S08]  /*b850*/  HMMA.16816.F32.BF16 R12, R180.reuse, R136, R12 ;  /* 0x00000088b40c723c */ /* 0x040ff0000004180c */
[C---:B------:R-:W-:Y:S01]  /*b860*/  HMMA.16816.F32.BF16 R16, R180.reuse, R138, R16 ;  /* 0x0000008ab410723c */ /* 0x040fe20000041810 */
[----:B------:R-:W2:Y:S07]  /*b870*/  LDSM.16.M88.4 R136, [R220+0xf100] ;  /* 0x00f10000dc88783b */ /* 0x000eae0000000200 */
[C---:B---3--:R-:W-:Y:S08]  /*b880*/  HMMA.16816.F32.BF16 R20, R180.reuse, R152, R20 ;  /* 0x00000098b414723c */ /* 0x048ff00000041814 */
[C---:B------:R-:W-:Y:S01]  /*b890*/  HMMA.16816.F32.BF16 R24, R180.reuse, R154, R24 ;  /* 0x0000009ab418723c */ /* 0x040fe20000041818 */
[----:B------:R-:W3:Y:S07]  /*b8a0*/  LDSM.16.M88.4 R152, [R235] ;  /* 0x00000000eb98783b */ /* 0x000eee0000000200 */
[C---:B-1----:R-:W-:Y:S08]  /*b8b0*/  HMMA.16816.F32.BF16 R28, R180.reuse, R148, R28 ;  /* 0x00000094b41c723c */ /* 0x042ff0000004181c */
[C---:B------:R-:W-:Y:S01]  /*b8c0*/  HMMA.16816.F32.BF16 R32, R180.reuse, R150, R32 ;  /* 0x00000096b420723c */ /* 0x040fe20000041820 */
[----:B------:R-:W1:Y:S07]  /*b8d0*/  LDSM.16.M88.4 R148, [R234] ;  /* 0x00000000ea94783b */ /* 0x000e6e0000000200 */
[C---:B------:R-:W-:Y:S08]  /*b8e0*/  HMMA.16816.F32.BF16 R36, R180.reuse, R156, R36 ;  /* 0x0000009cb424723c */ /* 0x040ff00000041824 */
[C---:B------:R-:W-:Y:S01]  /*b8f0*/  HMMA.16816.F32.BF16 R40, R180.reuse, R158, R40 ;  /* 0x0000009eb428723c */ /* 0x040fe20000041828 */
[----:B------:R-:W5:Y:S07]  /*b900*/  LDSM.16.M88.4 R156, [R232] ;  /* 0x00000000e89c783b */ /* 0x000f6e0000000200 */
[C---:B------:R-:W-:Y:S08]  /*b910*/  HMMA.16816.F32.BF16 R44, R180.reuse, R160, R44 ;  /* 0x000000a0b42c723c */ /* 0x040ff0000004182c */
[C---:B------:R-:W-:Y:S01]  /*b920*/  HMMA.16816.F32.BF16 R48, R180.reuse, R162, R48 ;  /* 0x000000a2b430723c */ /* 0x040fe20000041830 */
[----:B------:R-:W-:Y:S07]  /*b930*/  LDSM.16.M88.4 R160, [R228] ;  /* 0x00000000e4a0783b */ /* 0x000fee0000000200 */
[C---:B--2---:R-:W-:Y:S08]  /*b940*/  HMMA.16816.F32.BF16 R52, R180.reuse, R136, R52 ;  /* 0x00000088b434723c */ /* 0x044ff00000041834 */
[C---:B------:R-:W-:Y:S01]  /*b950*/  HMMA.16816.F32.BF16 R56, R180.reuse, R138, R56 ;  /* 0x0000008ab438723c */ /* 0x040fe20000041838 */
[----:B------:R-:W2:Y:S07]  /*b960*/  LDSM.16.M88.4 R136, [R231] ;  /* 0x00000000e788783b */ /* 0x000eae0000000200 */
[C---:B------:R-:W-:Y:S08]  /*b970*/  HMMA.16816.F32.BF16 R60, R180.reuse, R164, R60 ;  /* 0x000000a4b43c723c */ /* 0x040ff0000004183c */
[----:B------:R-:W-:Y:S01]  /*b980*/  HMMA.16816.F32.BF16 R64, R180, R166, R64 ;  /* 0x000000a6b440723c */ /* 0x000fe20000041840 */
[----:B------:R-:W-:Y:S07]  /*b990*/  LDSM.16.M88.4 R164, [R226+0xc100] ;  /* 0x00c10000e2a4783b */ /* 0x000fee0000000200 */
[C---:B---3--:R-:W-:Y:S08]  /*b9a0*/  HMMA.16816.F32.BF16 R4, R184.reuse, R152, R4 ;  /* 0x00000098b804723c */ /* 0x048ff00000041804 */
[C---:B------:R-:W-:Y:S01]  /*b9b0*/  HMMA.16816.F32.BF16 R8, R184.reuse, R154, R8 ;  /* 0x0000009ab808723c */ /* 0x040fe20000041808 */
[----:B------:R-:W-:Y:S07]  /*b9c0*/  LDSM.16.M88.4 R152, [R229] ;  /* 0x00000000e598783b */ /* 0x000fee0000000200 */
[C---:B-1----:R-:W-:Y:S08]  /*b9d0*/  HMMA.16816.F32.BF16 R12, R184.reuse, R148, R12 ;  /* 0x00000094b80c723c */ /* 0x042ff0000004180c */
[C---:B------:R-:W-:Y:S01]  /*b9e0*/  HMMA.16816.F32.BF16 R16, R184.reuse, R150, R16 ;  /* 0x00000096b810723c */ /* 0x040fe20000041810 */
[----:B------:R-:W1:Y:S07]  /*b9f0*/  LDSM.16.M88.4 R148, [R230] ;  /* 0x00000000e694783b */ /* 0x000e6e0000000200 */
        /* <DEDUP_REMOVED lines=33> */
[C---:B--2---:R-:W-:Y:S08]  /*bc10*/  HMMA.16816.F32.BF16 R12, R208.reuse, R136, R12 ;  /* 0x00000088d00c723c */ /* 0x044ff0000004180c */
        /* <DEDUP_REMOVED lines=13> */
[----:B------:R-:W4:Y:S01]  /*bcf0*/  MUFU.TANH R154, R6 ;  /* 0x00000006009a7308 */ /* 0x000f220000002400 */
[----:B------:R-:W-:Y:S02]  /*bd00*/  FMUL.FTZ R15, R15, c[0x0][0x320] ;  /* 0x0000c8000f0f7a20 */ /* 0x000fe40000410000 */
[----:B------:R-:W-:Y:S01]  /*bd10*/  FMUL.FTZ R16, R16, c[0x0][0x320] ;  /* 0x0000c80010107a20 */ /* 0x000fe20000410000 */
[----:B-1----:R-:W-:Y:S01]  /*bd20*/  FMNMX.FTZ R0, R150, R70, !PT ;  /* 0x0000004696007209 */ /* 0x002fe20007810000 */
[----:B------:R-:W-:Y:S02]  /*bd30*/  FMUL.FTZ R17, R17, c[0x0][0x320] ;  /* 0x0000c80011117a20 */ /* 0x000fe40000410000 */
[----:B------:R-:W-:Y:S02]  /*bd40*/  FMUL.FTZ R18, R18, c[0x0][0x320] ;  /* 0x0000c80012127a20 */ /* 0x000fe40000410000 */
[----:B------:R-:W-:Y:S01]  /*bd50*/  FMUL.FTZ R19, R19, c[0x0][0x320] ;  /* 0x0000c80013137a20 */ /* 0x000fe20000410000 */
[----:B------:R1:W3:Y:S01]  /*bd60*/  MUFU.TANH R155, R7 ;  /* 0x00000007009b7308 */ /* 0x0002e20000002400 */
[----:B------:R-:W-:Y:S01]  /*bd70*/  FMUL.FTZ R12, R12, c[0x0][0x320] ;  /* 0x0000c8000c0c7a20 */ /* 0x000fe20000410000 */
[----:B--2---:R-:W-:Y:S08]  /*bd80*/  FMNMX.FTZ R0, R149, R0, !PT ;  /* 0x0000000095007209 */ /* 0x004ff00007810000 */
[----:B------:R-:W2:Y:S01]  /*bd90*/  MUFU.TANH R151, R8 ;  /* 0x0000000800977308 */ /* 0x000ea20000002400 */
[----:B----4-:R-:W-:Y:S09]  /*bda0*/  FMNMX.FTZ R3, R154, R71, !PT ;  /* 0x000000479a037209 */ /* 0x010ff20007810000 */
[----:B------:R-:W4:Y:S01]  /*bdb0*/  MUFU.TANH R148, R9 ;  /* 0x0000000900947308 */ /* 0x000f220000002400 */
[----:B-1----:R-:W1:Y:S01]  /*bdc0*/  LDSM.16.M88.4 R4, [R223+0x5000] ;  /* 0x00500000df04783b */ /* 0x002e620000000200 */
[----:B---3--:R-:W-:Y:S08]  /*bdd0*/  FMNMX.FTZ R3, R155, R3, !PT ;  /* 0x000000039b037209 */ /* 0x008ff00007810000 */
[----:B------:R-:W3:Y:S01]  /*bde0*/  MUFU.TANH R152, R10 ;  /* 0x0000000a00987308 */ /* 0x000ee20000002400 */
[----:B--2---:R-:W-:Y:S09]  /*bdf0*/  FMNMX.FTZ R0, R151, R0, !PT ;  /* 0x0000000097007209 */ /* 0x004ff20007810000 */
[----:B------:R2:W5:Y:S01]  /*be00*/  MUFU.TANH R153, R11 ;  /* 0x0000000b00997308 */ /* 0x0005620000002400 */
[----:B----4-:R-:W-:Y:S09]  /*be10*/  FMNMX.FTZ R0, R148, R0, !PT ;  /* 0x0000000094007209 */ /* 0x010ff20007810000 */
[----:B------:R-:W4:Y:S01]  /*be20*/  MUFU.TANH R138, R12 ;  /* 0x0000000c008a7308 */ /* 0x000f220000002400 */
[----:B---3--:R-:W-:Y:S09]  /*be30*/  FMNMX.FTZ R3, R152, R3, !PT ;  /* 0x0000000398037209 */ /* 0x008ff20007810000 */
[----:B------:R3:W3:Y:S01]  /*be40*/  MUFU.TANH R139, R13 ;  /* 0x0000000d008b7308 */ /* 0x0006e20000002400 */
[----:B--2---:R-:W2:Y:S01]  /*be50*/  LDSM.16.M88.4 R8, [R223+0x5800] ;  /* 0x00580000df08783b */ /* 0x004ea20000000200 */
[C---:B-1----:R-:W-:Y:S03]  /*be60*/  HMMA.16816.F32.BF16 R20, R208.reuse, R4, R20 ;  /* 0x00000004d014723c */ /* 0x042fe60000041814 */
[----:B-----5:R-:W-:Y:S05]  /*be70*/  FMNMX.FTZ R3, R153, R3, !PT ;  /* 0x0000000399037209 */ /* 0x020fea0007810000 */
[----:B------:R-:W1:Y:S01]  /*be80*/  MUFU.TANH R156, R16 ;  /* 0x00000010009c7308 */ /* 0x000e620000002400 */
[C---:B------:R-:W-:Y:S01]  /*be90*/  HMMA.16816.F32.BF16 R24, R208.reuse, R6, R24 ;  /* 0x00000006d018723c */ /* 0x040fe20000041818 */
[----:B------:R-:W5:Y:S02]  /*bea0*/  LDSM.16.M88.4 R4, [R223+0x6000] ;  /* 0x00600000df04783b */ /* 0x000f640000000200 */
[----:B----4-:R-:W-:Y:S06]  /*beb0*/  FMNMX.FTZ R0, R138, R0, !PT ;  /* 0x000000008a007209 */ /* 0x010fec0007810000 */
[----:B------:R-:W4:Y:S01]  /*bec0*/  MUFU.TANH R158, R14 ;  /* 0x0000000e009e7308 */ /* 0x000f220000002400 */
[----:B---3--:R-:W3:Y:S02]  /*bed0*/  LDL R13, [R1+0x28] ;  /* 0x00002800010d7983 */ /* 0x008ee40000100800 */
[----:B------:R-:W-:Y:S03]  /*bee0*/  FMNMX.FTZ R0, R139, R0, !PT ;  /* 0x000000008b007209 */ /* 0x000fe60007810000 */
[----:B------:R-:W-:Y:S04]  /*bef0*/  FMUL.FTZ R20, R20, c[0x0][0x320] ;  /* 0x0000c80014147a20 */ /* 0x000fe80000410000 */
[----:B------:R-:W5:Y:S01]  /*bf00*/  MUFU.TANH R157, R17 ;  /* 0x00000011009d7308 */ /* 0x000f620000002400 */
[----:B------:R-:W-:Y:S02]  /*bf10*/  FMUL.FTZ R21, R21, c[0x0][0x320] ;  /* 0x0000c80015157a20 */ /* 0x000fe40000410000 */
        /* <DEDUP_REMOVED lines=9> */
[----:B----4-:R-:W-:Y:S03]  /*bfb0*/  FMNMX.FTZ R3, R158, R3, !PT ;  /* 0x000000039e037209 */ /* 0x010fe60007810000 */
[----:B------:R-:W2:Y:S02]  /*bfc0*/  MUFU.TANH R163, R20 ;  /* 0x0000001400a37308 */ /* 0x000ea40000002400 */
[C---:B------:R-:W-:Y:S01]  /*bfd0*/  HMMA.16816.F32.BF16 R32, R208.reuse, R10, R32 ;  /* 0x0000000ad020723c */ /* 0x040fe20000041820 */
[----:B------:R-:W4:Y:S03]  /*bfe0*/  LDSM.16.M88.4 R8, [R223+0x6800] ;  /* 0x00680000df08783b */ /* 0x000f260000000200 */
[----:B-----5:R-:W-:Y:S04]  /*bff0*/  FMNMX.FTZ R0, R157, R0, !PT ;  /* 0x000000009d007209 */ /* 0x020fe80007810000 */
[----:B------:R-:W5:Y:S01]  /*c000*/  MUFU.TANH R160, R18 ;  /* 0x0000001200a07308 */ /* 0x000f620000002400 */
[C---:B------:R-:W-:Y:S03]  /*c010*/  HMMA.16816.F32.BF16 R36, R208.reuse, R4, R36 ;  /* 0x00000004d024723c */ /* 0x040fe60000041824 */
[----:B-1----:R-:W-:Y:S04]  /*c020*/  FMNMX.FTZ R3, R161, R3, !PT ;  /* 0x00000003a1037209 */ /* 0x002fe80007810000 */
[----:B------:R-:W-:Y:S01]  /*c030*/  FMUL.FTZ R28, R28, c[0x0][0x320] ;  /* 0x0000c8001c1c7a20 */ /* 0x000fe20000410000 */
[C---:B------:R-:W-:Y:S01]  /*c040*/  HMMA.16816.F32.BF16 R40, R208.reuse, R6, R40 ;  /* 0x00000006d028723c */ /* 0x040fe20000041828 */
[----:B------:R-:W1:Y:S01]  /*c050*/  MUFU.TANH R168, R21 ;  /* 0x0000001500a87308 */ /* 0x000e620000002400 */
[----:B------:R-:W1:Y:S02]  /*c060*/  LDSM.16.M88.4 R4, [R223+0x7000] ;  /* 0x00700000df04783b */ /* 0x000e640000000200 */
[----:B------:R-:W-:Y:S01]  /*c070*/  FMUL.FTZ R29, R29, c[0x0][0x320] ;  /* 0x0000c8001d1d7a20 */ /* 0x000fe20000410000 */
[----:B--2---:R-:W-:Y:S01]  /*c080*/  FMNMX.FTZ R0, R163, R0, !PT ;  /* 0x00000000a3007209 */ /* 0x004fe20007810000 */
[----:B------:R-:W-:Y:S02]  /*c090*/  FMUL.FTZ R30, R30, c[0x0][0x320] ;  /* 0x0000c8001e1e7a20 */ /* 0x000fe40000410000 */
[----:B------:R-:W-:Y:S03]  /*c0a0*/  FMUL.FTZ R31, R31, c[0x0][0x320] ;  /* 0x0000c8001f1f7a20 */ /* 0x000fe60000410000 */
[----:B------:R-:W2:Y:S01]  /*c0b0*/  MUFU.TANH R162, R19 ;  /* 0x0000001300a27308 */ /* 0x000ea20000002400 */
[----:B------:R-:W-:Y:S02]  /*c0c0*/  FMUL.FTZ R33, R33, c[0x0][0x320] ;  /* 0x0000c80021217a20 */ /* 0x000fe40000410000 */
[----:B------:R-:W-:Y:S01]  /*c0d0*/  FMUL.FTZ R34, R34, c[0x0][0x320] ;  /* 0x0000c80022227a20 */ /* 0x000fe20000410000 */
[----:B-----5:R-:W-:Y:S01]  /*c0e0*/  FMNMX.FTZ R3, R160, R3, !PT ;  /* 0x00000003a0037209 */ /* 0x020fe20007810000 */
[----:B------:R-:W-:Y:S02]  /*c0f0*/  FMUL.FTZ R36, R36, c[0x0][0x320] ;  /* 0x0000c80024247a20 */ /* 0x000fe40000410000 */
[----:B------:R-:W-:Y:S02]  /*c100*/  FMUL.FTZ R37, R37, c[0x0][0x320] ;  /* 0x0000c80025257a20 */ /* 0x000fe40000410000 */
[----:B------:R-:W-:Y:S01]  /*c110*/  FMUL.FTZ R38, R38, c[0x0][0x320] ;  /* 0x0000c80026267a20 */ /* 0x000fe20000410000 */
[----:B------:R-:W5:Y:S01]  /*c120*/  MUFU.TANH R170, R24 ;  /* 0x0000001800aa7308 */ /* 0x000f620000002400 */
[----:B------:R-:W-:Y:S01]  /*c130*/  FMUL.FTZ R39, R39, c[0x0][0x320] ;  /* 0x0000c80027277a20 */ /* 0x000fe20000410000 */
[C---:B----4-:R-:W-:Y:S03]  /*c140*/  HMMA.16816.F32.BF16 R44, R208.reuse, R8, R44 ;  /* 0x00000008d02c723c */ /* 0x050fe6000004182c */
[----:B------:R-:W-:Y:S01]  /*c150*/  FMUL.FTZ R35, R35, c[0x0][0x320] ;  /* 0x0000c80023237a20 */ /* 0x000fe20000410000 */
[----:B-1----:R-:W-:Y:S01]  /*c160*/  FMNMX.FTZ R0, R168, R0, !PT ;  /* 0x00000000a8007209 */ /* 0x002fe20007810000 */
[----:B------:R-:W-:Y:S03]  /*c170*/  FMUL.FTZ R32, R32, c[0x0][0x320] ;  /* 0x0000c80020207a20 */ /* 0x000fe60000410000 */
[----:B------:R-:W1:Y:S01]  /*c180*/  MUFU.TANH R188, R22 ;  /* 0x0000001600bc7308 */ /* 0x000e620000002400 */
[C---:B------:R-:W-:Y:S03]  /*c190*/  HMMA.16816.F32.BF16 R48, R208.reuse, R10, R48 ;  /* 0x0000000ad030723c */ /* 0x040fe60000041830 */
[----:B------:R-:W-:Y:S01]  /*c1a0*/  FMUL.FTZ R41, R41, c[0x0][0x320] ;  /* 0x0000c80029297a20 */ /* 0x000fe20000410000 */
[----:B--2---:R-:W-:Y:S01]  /*c1b0*/  FMNMX.FTZ R3, R162, R3, !PT ;  /* 0x00000003a2037209 */ /* 0x004fe20007810000 */
[----:B------:R-:W-:Y:S02]  /*c1c0*/  FMUL.FTZ R42, R42, c[0x0][0x320] ;  /* 0x0000c8002a2a7a20 */ /* 0x000fe40000410000 */
[----:B------:R-:W-:Y:S02]  /*c1d0*/  FMUL.FTZ R43, R43, c[0x0][0x320] ;  /* 0x0000c8002b2b7a20 */ /* 0x000fe40000410000 */
[----:B------:R-:W2:Y:S01]  /*c1e0*/  MUFU.TANH R169, R25 ;  /* 0x0000001900a97308 */ /* 0x000ea20000002400 */
[C---:B------:R-:W-:Y:S03]  /*c1f0*/  HMMA.16816.F32.BF16 R52, R208.reuse, R4, R52 ;  /* 0x00000004d034723c */ /* 0x040fe60000041834 */
[----:B-----5:R-:W-:Y:S01]  /*c200*/  FMNMX.FTZ R0, R170, R0, !PT ;  /* 0x00000000aa007209 */ /* 0x020fe20007810000 */
[----:B------:R-:W-:Y:S02]  /*c210*/  FMUL.FTZ R40, R40, c[0x0][0x320] ;  /* 0x0000c80028287a20 */ /* 0x000fe40000410000 */
[----:B------:R-:W-:Y:S02]  /*c220*/  FMUL.FTZ R44, R44, c[0x0][0x320] ;  /* 0x0000c8002c2c7a20 */ /* 0x000fe40000410000 */
[C---:B------:R-:W-:Y:S01]  /*c230*/  HMMA.16816.F32.BF16 R56, R208.reuse, R6, R56 ;  /* 0x00000006d038723c */ /* 0x040fe20000041838 */
[----:B------:R-:W4:Y:S01]  /*c240*/  MUFU.TANH R189, R23 ;  /* 0x0000001700bd7308 */ /* 0x000f220000002400 */
[----:B------:R-:W5:Y:S01]  /*c250*/  LDSM.16.M88.4 R4, [R223+0x7800] ;  /* 0x00780000df04783b */ /* 0x000f620000000200 */
[----:B------:R-:W-:Y:S04]  /*c260*/  DEPBAR.LE SB0, 0x0 ;  /* 0x000080000000791a */ /* 0x000fe80000000000 */
[----:B------:R-:W-:Y:S01]  /*c270*/  FMUL.FTZ R45, R45, c[0x0][0x320] ;  /* 0x0000c8002d2d7a20 */ /* 0x000fe20000410000 */
[----:B-1----:R-:W-:Y:S01]  /*c280*/  FMNMX.FTZ R3, R188, R3, !PT ;  /* 0x00000003bc037209 */ /* 0x002fe20007810000 */
[----:B------:R-:W-:Y:S02]  /*c290*/  FMUL.FTZ R46, R46, c[0x0][0x320] ;  /* 0x0000c8002e2e7a20 */ /* 0x000fe40000410000 */
[----:B------:R-:W1:Y:S01]  /*c2a0*/  MUFU.TANH R191, R28 ;  /* 0x0000001c00bf7308 */ /* 0x000e620000002400 */
[----:B------:R-:W-:Y:S01]  /*c2b0*/  BAR.SYNC.DEFER_BLOCKING 0x0 ;  /* 0x0000000000007b1d */ /* 0x000fe20000010000 */
[----:B------:R-:W-:Y:S02]  /*c2c0*/  FMUL.FTZ R47, R47, c[0x0][0x320] ;  /* 0x0000c8002f2f7a20 */ /* 0x000fe40000410000 */
[----:B------:R-:W-:Y:S01]  /*c2d0*/  FMUL.FTZ R49, R49, c[0x0][0x320] ;  /* 0x0000c80031317a20 */ /* 0x000fe20000410000 */
[----:B--2---:R-:W-:Y:S01]  /*c2e0*/  FMNMX.FTZ R2, R169, R0, !PT ;  /* 0x00000000a9027209 */ /* 0x004fe20007810000 */
        /* <DEDUP_REMOVED lines=14> */
[----:B------:R-:W-:Y:S03]  /*c3d0*/  FMUL.FTZ R58, R58, c[0x0][0x320] ;  /* 0x0000c8003a3a7a20 */ /* 0x000fe60000410000 */
[----:B------:R-:W1:Y:S01]  /*c3e0*/  MUFU.TANH R201, R32 ;  /* 0x0000002000c97308 */ /* 0x000e620000002400 */
[C---:B-----5:R-:W-:Y:S01]  /*c3f0*/  HMMA.16816.F32.BF16 R60, R208.reuse, R4, R60 ;  /* 0x00000004d03c723c */ /* 0x060fe2000004183c */
[----:B------:R-:W5:Y:S04]  /*c400*/  LDL R5, [R1+0x2c] ;  /* 0x00002c0001057983 */ /* 0x000f680000100800 */
[----:B--2---:R-:W-:Y:S03]  /*c410*/  FMNMX.FTZ R3, R171, R0, !PT ;  /* 0x00000000ab037209 */ /* 0x004fe60007810000 */
[----:B------:R-:W-:Y:S01]  /*c420*/  HMMA.16816.F32.BF16 R64, R208, R6, R64 ;  /* 0x00000006d040723c */ /* 0x000fe20000041840 */
[----:B------:R-:W2:Y:S01]  /*c430*/  MUFU.TANH R202, R33 ;  /* 0x0000002100ca7308 */ /* 0x000ea20000002400 */
[----:B------:R-:W3:Y:S02]  /*c440*/  LDL.64 R6, [R1+0x40] ;  /* 0x0000400001067983 */ /* 0x000ee40000100a00 */
[----:B----4-:R-:W-:Y:S07]  /*c450*/  FMNMX.FTZ R0, R200, R2, !PT ;  /* 0x00000002c8007209 */ /* 0x010fee0007810000 */
[----:B------:R-:W4:Y:S01]  /*c460*/  MUFU.TANH R219, R36 ;  /* 0x0000002400db7308 */ /* 0x000f220000002400 */
[----:B-1----:R-:W-:Y:S04]  /*c470*/  FMNMX.FTZ R0, R201, R0, !PT ;  /* 0x00000000c9007209 */ /* 0x002fe80007810000 */
[----:B------:R-:W-:Y:S02]  /*c480*/  FMUL.FTZ R63, R63, c[0x0][0x320] ;  /* 0x0000c8003f3f7a20 */ /* 0x000fe40000410000 */
[----:B------:R-:W-:Y:S02]  /*c490*/  FMUL.FTZ R60, R60, c[0x0][0x320] ;  /* 0x0000c8003c3c7a20 */ /* 0x000fe40000410000 */
[----:B------:R-:W-:Y:S01]  /*c4a0*/  FMUL.FTZ R62, R62, c[0x0][0x320] ;  /* 0x0000c8003e3e7a20 */ /* 0x000fe20000410000 */
[----:B------:R-:W1:Y:S01]  /*c4b0*/  MUFU.TANH R245, R37 ;  /* 0x0000002500f57308 */ /* 0x000e620000002400 */
[----:B------:R-:W-:Y:S02]  /*c4c0*/  FMUL.FTZ R61, R61, c[0x0][0x320] ;  /* 0x0000c8003d3d7a20 */ /* 0x000fe40000410000 */
[----:B------:R-:W-:Y:S01]  /*c4d0*/  FMUL.FTZ R64, R64, c[0x0][0x320] ;  /* 0x0000c80040407a20 */ /* 0x000fe20000410000 */
[----:B--2---:R-:W-:Y:S01]  /*c4e0*/  FMNMX.FTZ R0, R202, R0, !PT ;  /* 0x00000000ca007209 */ /* 0x004fe20007810000 */
[----:B------:R-:W-:Y:S02]  /*c4f0*/  FMUL.FTZ R66, R66, c[0x0][0x320] ;  /* 0x0000c80042427a20 */ /* 0x000fe40000410000 */
[----:B------:R-:W-:Y:S03]  /*c500*/  FMUL.FTZ R65, R65, c[0x0][0x320] ;  /* 0x0000c80041417a20 */ /* 0x000fe60000410000 */
        /* <DEDUP_REMOVED lines=18> */
[----:B------:R-:W-:Y:S01]  /*c630*/  MUFU.TANH R8, R63 ;  /* 0x0000003f00087308 */ /* 0x000fe20000002400 */
[----:B----4-:R-:W-:Y:S09]  /*c640*/  FMNMX.FTZ R0, R167, R0, !PT ;  /* 0x00000000a7007209 */ /* 0x010ff20007810000 */
[----:B------:R1:W-:Y:S10]  /*c650*/  MUFU.TANH R11, R64 ;  /* 0x00000040000b7308 */ /* 0x0003f40000002400 */
[----:B------:R-:W2:Y:S10]  /*c660*/  MUFU.TANH R166, R56 ;  /* 0x0000003800a67308 */ /* 0x000eb40000002400 */
[----:B------:R-:W4:Y:S01]  /*c670*/  MUFU.TANH R190, R27 ;  /* 0x0000001b00be7308 */ /* 0x000f220000002400 */
[----:B-1----:R-:W-:Y:S09]  /*c680*/  MOV R64, R69 ;  /* 0x0000004500407202 */ /* 0x002ff20000000f00 */
[----:B------:R-:W1:Y:S01]  /*c690*/  MUFU.TANH R205, R30 ;  /* 0x0000001e00cd7308 */ /* 0x000e620000002400 */
[----:B--2---:R-:W-:Y:S01]  /*c6a0*/  FMNMX.FTZ R69, R166, R0, !PT ;  /* 0x00000000a6457209 */ /* 0x004fe20007810000 */
[----:B------:R-:W-:Y:S01]  /*c6b0*/  FMUL.FTZ R0, R67, c[0x0][0x320] ;  /* 0x0000c80043007a20 */ /* 0x000fe20000410000 */
[----:B------:R-:W-:Y:S02]  /*c6c0*/  MOV R67, R8 ;  /* 0x0000000800437202 */ /* 0x000fe40000000f00 */
[----:B------:R-:W2:Y:S05]  /*c6d0*/  LDL.64 R8, [R1+0x30] ;  /* 0x0000300001087983 */ /* 0x000eaa0000100a00 */
[----:B------:R-:W1:Y:S01]  /*c6e0*/  MUFU.TANH R213, R31 ;  /* 0x0000001f00d57308 */ /* 0x000e620000002400 */
[----:B----4-:R-:W-:Y:S09]  /*c6f0*/  FMNMX.FTZ R2, R190, R3, !PT ;  /* 0x00000003be027209 */ /* 0x010ff20007810000 */
[----:B------:R-:W4:Y:S01]  /*c700*/  MUFU.TANH R207, R34 ;  /* 0x0000002200cf7308 */ /* 0x000f220000002400 */
[----:B-1----:R-:W-:Y:S09]  /*c710*/  FMNMX.FTZ R2, R205, R2, !PT ;  /* 0x00000002cd027209 */ /* 0x002ff20007810000 */
[----:B------:R-:W1:Y:S01]  /*c720*/  MUFU.TANH R214, R35 ;  /* 0x0000002300d67308 */ /* 0x000e620000002400 */
[----:B------:R-:W-:Y:S09]  /*c730*/  FMNMX.FTZ R2, R213, R2, !PT ;  /* 0x00000002d5027209 */ /* 0x000ff20007810000 */
        /* <DEDUP_REMOVED lines=12> */
[----:B------:R-:W5:Y:S01]  /*c800*/  MUFU.TANH R196, R50 ;  /* 0x0000003200c47308 */ /* 0x000f620000002400 */
[----:B----4-:R-:W-:Y:S09]  /*c810*/  FMNMX.FTZ R2, R164, R2, !PT ;  /* 0x00000002a4027209 */ /* 0x010ff20007810000 */
[----:B------:R-:W4:Y:S01]  /*c820*/  MUFU.TANH R68, R51 ;  /* 0x0000003300447308 */ /* 0x000f220000002400 */
[----:B-1----:R-:W-:Y:S09]  /*c830*/  FMNMX.FTZ R2, R165, R2, !PT ;  /* 0x00000002a5027209 */ /* 0x002ff20007810000 */
[----:B------:R4:W1:Y:S01]  /*c840*/  MUFU.TANH R159, R57 ;  /* 0x00000039009f7308 */ /* 0x0008620000002400 */
[----:B-----5:R-:W-:Y:S09]  /*c850*/  FMNMX.FTZ R2, R196, R2, !PT ;  /* 0x00000002c4027209 */ /* 0x020ff20007810000 */
[----:B------:R-:W5:Y:S10]  /*c860*/  MUFU.TANH R203, R54 ;  /* 0x0000003600cb7308 */ /* 0x000f740000002400 */
[----:B------:R3:W-:Y:S01]  /*c870*/  MUFU.TANH R137, R0 ;  /* 0x0000000000897308 */ /* 0x0007e20000002400 */
[----:B----4-:R-:W-:Y:S02]  /*c880*/  MOV R57, R68 ;  /* 0x0000004400397202 */ /* 0x010fe40000000f00 */
[----:B-1----:R-:W-:Y:S02]  /*c890*/  FMNMX.FTZ R69, R159, R69, !PT ;  /* 0x000000459f457209 */ /* 0x002fe40007810000 */
[----:B------:R-:W-:Y:S05]  /*c8a0*/  FMNMX.FTZ R2, R57, R2, !PT ;  /* 0x0000000239027209 */ /* 0x000fea0007810000 */
[----:B------:R-:W1:Y:S01]  /*c8b0*/  MUFU.TANH R58, R58 ;  /* 0x0000003a003a7308 */ /* 0x000e620000002400 */
[----:B-----5:R-:W-:Y:S09]  /*c8c0*/  FMNMX.FTZ R2, R203, R2, !PT ;  /* 0x00000002cb027209 */ /* 0x020ff20007810000 */
[----:B------:R-:W4:Y:S01]  /*c8d0*/  MUFU.TANH R12, R59 ;  /* 0x0000003b000c7308 */ /* 0x000f220000002400 */
[----:B---3--:R-:W-:Y:S09]  /*c8e0*/  FMNMX.FTZ R0, R64, R2, !PT ;  /* 0x0000000240007209 */ /* 0x008ff20007810000 */
[----:B------:R-:W3:Y:S01]  /*c8f0*/  MUFU.TANH R198, R60 ;  /* 0x0000003c00c67308 */ /* 0x000ee20000002400 */
[----:B-1----:R-:W-:Y:S09]  /*c900*/  FMNMX.FTZ R0, R58, R0, !PT ;  /* 0x000000003a007209 */ /* 0x002ff20007810000 */
[----:B------:R-:W1:Y:S01]  /*c910*/  MUFU.TANH R59, R62 ;  /* 0x0000003e003b7308 */ /* 0x000e620000002400 */
[----:B----4-:R-:W-:Y:S09]  /*c920*/  FMNMX.FTZ R0, R12, R0, !PT ;  /* 0x000000000c007209 */ /* 0x010ff20007810000 */
[----:B------:R-:W4:Y:S01]  /*c930*/  MUFU.TANH R56, R61 ;  /* 0x0000003d00387308 */ /* 0x000f220000002400 */
[----:B---3--:R-:W-:Y:S09]  /*c940*/  FMNMX.FTZ R69, R198, R69, !PT ;  /* 0x00000045c6457209 */ /* 0x008ff20007810000 */
[----:B------:R-:W3:Y:S01]  /*c950*/  MUFU.TANH R136, R66 ;  /* 0x0000004200887308 */ /* 0x000ee20000002400 */
[----:B-1----:R-:W-:Y:S04]  /*c960*/  FMNMX.FTZ R0, R59, R0, !PT ;  /* 0x000000003b007209 */ /* 0x002fe80007810000 */
[----:B------:R-:W-:Y:S05]  /*c970*/  FMNMX.FTZ R0, R67, R0, !PT ;  /* 0x0000000043007209 */ /* 0x000fea0007810000 */
[----:B------:R-:W1:Y:S01]  /*c980*/  MUFU.TANH R65, R65 ;  /* 0x0000004100417308 */ /* 0x000e620000002400 */
[----:B----4-:R-:W-:Y:S04]  /*c990*/  FMNMX.FTZ R69, R56, R69, !PT ;  /* 0x0000004538457209 */ /* 0x010fe80007810000 */
[----:B------:R-:W-:Y:S02]  /*c9a0*/  FMNMX.FTZ R69, R11, R69, !PT ;  /* 0x000000450b457209 */ /* 0x000fe40007810000 */
[----:B---3--:R-:W-:Y:S02]  /*c9b0*/  FMNMX.FTZ R0, R136, R0, !PT ;  /* 0x0000000088007209 */ /* 0x008fe40007810000 */
[----:B------:R-:W-:Y:S02]  /*c9c0*/  MOV R66, R204 ;  /* 0x000000cc00427202 */ /* 0x000fe40000000f00 */
[----:B------:R-:W-:Y:S05]  /*c9d0*/  FMNMX.FTZ R0, R137, R0, !PT ;  /* 0x0000000089007209 */ /* 0x000fea0007810000 */
[----:B------:R-:W3:Y:S01]  /*c9e0*/  SHFL.BFLY PT, R2, R0, 0x2, 0x1f ;  /* 0x0c401f0000027f89 */ /* 0x000ee200000e0000 */
[----:B-1----:R-:W-:Y:S07]  /*c9f0*/  FMNMX.FTZ R69, R65, R69, !PT ;  /* 0x0000004541457209 */ /* 0x002fee0007810000 */
[----:B------:R-:W1:Y:S01]  /*ca00*/  SHFL.BFLY PT, R3, R69, 0x2, 0x1f ;  /* 0x0c401f0045037f89 */ /* 0x000e6200000e0000 */
[----:B---3--:R-:W-:Y:S02]  /*ca10*/  FMNMX.FTZ R0, R0, R2, !PT ;  /* 0x0000000200007209 */ /* 0x008fe40007810000 */
[----:B-1----:R-:W-:Y:S05]  /*ca20*/  FMNMX.FTZ R69, R69, R3, !PT ;  /* 0x0000000345457209 */ /* 0x002fea0007810000 */
[----:B------:R-:W1:Y:S08]  /*ca30*/  SHFL.BFLY PT, R3, R0, 0x1, 0x1f ;  /* 0x0c201f0000037f89 */ /* 0x000e7000000e0000 */
[----:B------:R-:W3:Y:S01]  /*ca40*/  SHFL.BFLY PT, R4, R69, 0x1, 0x1f ;  /* 0x0c201f0045047f89 */ /* 0x000ee200000e0000 */
[----:B-1----:R-:W-:Y:S05]  /*ca50*/  FMNMX.FTZ R68, R0, R3, !PT ;  /* 0x0000000300447209 */ /* 0x002fea0007810000 */
[----:B------:R-:W-:Y:S01]  /*ca60*/  FADD.FTZ R0, -R68, R71 ;  /* 0x0000004744007221 */ /* 0x000fe20000010100 */
[----:B---3--:R-:W-:Y:S03]  /*ca70*/  FMNMX.FTZ R69, R69, R4, !PT ;  /* 0x0000000445457209 */ /* 0x008fe60007810000 */
[----:B------:R-:W-:Y:S02]  /*ca80*/  FMUL.FTZ R0, R0, c[0x0][0x2d0] ;  /* 0x0000b40000007a20 */ /* 0x000fe40000410000 */
[C---:B------:R-:W-:Y:S02]  /*ca90*/  FMUL.FTZ R71, R69.reuse, c[0x0][0x2d0] ;  /* 0x0000b40045477a20 */ /* 0x040fe40000410000 */
[----:B------:R-:W-:Y:S01]  /*caa0*/  FADD.FTZ R2, -R69, R70 ;  /* 0x0000004645027221 */ /* 0x000fe20000010100 */
[----:B------:R-:W-:Y:S01]  /*cab0*/  MOV R70, R12 ;  /* 0x0000000c00467202 */ /* 0x000fe20000000f00 */
[--C-:B------:R-:W-:Y:S01]  /*cac0*/  FFMA.FTZ R3, R150, c[0x0][0x2d0], -R71.reuse ;  /* 0x0000b40096037a23 */ /* 0x100fe20000010847 */
[----:B------:R-:W-:Y:S01]  /*cad0*/  MOV R150, R11 ;  /* 0x0000000b00967202 */ /* 0x000fe20000000f00 */
[--C-:B------:R-:W-:Y:S01]  /*cae0*/  FFMA.FTZ R4, R149, c[0x0][0x2d0], -R71.reuse ;  /* 0x0000b40095047a23 */ /* 0x100fe20000010847 */
[----:B------:R-:W1:Y:S01]  /*caf0*/  MUFU.EX2 R0, R0 ;  /* 0x0000000000007308 */ /* 0x000e620000000800 */
[--C-:B------:R-:W-:Y:S01]  /*cb00*/  FFMA.FTZ R10, R151, c[0x0][0x2d0], -R71.reuse ;  /* 0x0000b400970a7a23 */ /* 0x100fe20000010847 */
[----:B------:R-:W-:Y:S01]  /*cb10*/  MOV R149, R203 ;  /* 0x000000cb00957202 */ /* 0x000fe20000000f00 */
[----:B------:R-:W-:Y:S01]  /*cb20*/  FMUL.FTZ R2, R2, c[0x0][0x2d0] ;  /* 0x0000b40002027a20 */ /* 0x000fe20000410000 */
[----:B------:R-:W-:Y:S01]  /*cb30*/  MOV R151, R159 ;  /* 0x0000009f00977202 */ /* 0x000fe20000000f00 */
[--C-:B------:R-:W-:Y:S01]  /*cb40*/  FFMA.FTZ R32, R138, c[0x0][0x2d0], -R71.reuse ;  /* 0x0000b4008a207a23 */ /* 0x100fe20000010847 */
[----:B------:R-:W-:Y:S01]  /*cb50*/  MOV R138, R59 ;  /* 0x0000003b008a7202 */ /* 0x000fe20000000f00 */
[--C-:B------:R-:W-:Y:S01]  /*cb60*/  FFMA.FTZ R40, R156, c[0x0][0x2d0], -R71.reuse ;  /* 0x0000b4009c287a23 */ /* 0x100fe20000010847 */
[----:B------:R-:W-:Y:S01]  /*cb70*/  MOV R156, R70 ;  /* 0x00000046009c7202 */ /* 0x000fe20000000f00 */
[----:B------:R-:W-:Y:S01]  /*cb80*/  FFMA.FTZ R70, R163, c[0x0][0x2d0], -R71 ;  /* 0x0000b400a3467a23 */ /* 0x000fe20000010847 */
[----:B------:R3:W-:Y:S10]  /*cb90*/  MUFU.EX2 R218, R3 ;  /* 0x0000000300da7308 */ /* 0x0007f40000000800 */
[----:B------:R4:W-:Y:S01]  /*cba0*/  MUFU.EX2 R217, R4 ;  /* 0x0000000400d97308 */ /* 0x0009e20000000800 */
[C---:B-1----:R-:W-:Y:S02]  /*cbb0*/  FMUL.FTZ R18, R0.reuse, R86 ;  /* 0x0000005600127220 */ /* 0x042fe40000410000 */
[C---:B------:R-:W-:Y:S02]  /*cbc0*/  FMUL.FTZ R19, R0.reuse, R87 ;  /* 0x0000005700137220 */ /* 0x040fe40000410000 */
[C---:B------:R-:W-:Y:S05]  /*cbd0*/  FMUL.FTZ R26, R0.reuse, R94 ;  /* 0x0000005e001a7220 */ /* 0x040fea0000410000 */
[----:B------:R1:W-:Y:S01]  /*cbe0*/  MUFU.EX2 R216, R10 ;  /* 0x0000000a00d87308 */ /* 0x0003e20000000800 */
[C---:B------:R-:W-:Y:S02]  /*cbf0*/  FMUL.FTZ R27, R0.reuse, R95 ;  /* 0x0000005f001b7220 */ /* 0x040fe40000410000 */
[----:B------:R-:W-:Y:S01]  /*cc00*/  FMUL.FTZ R34, R0, R102 ;  /* 0x0000006600227220 */ /* 0x000fe20000410000 */
[----:B---3--:R-:W-:Y:S01]  /*cc10*/  @P0 IADD3 R3, P1, R6, UR4, RZ ;  /* 0x0000000406030c10 */ /* 0x008fe2000ff3e0ff */
[C---:B------:R-:W-:Y:S02]  /*cc20*/  FMUL.FTZ R35, R0.reuse, R103 ;  /* 0x0000006700237220 */ /* 0x040fe40000410000 */
[C---:B------:R-:W-:Y:S01]  /*cc30*/  FMUL.FTZ R42, R0.reuse, R110 ;  /* 0x0000006e002a7220 */ /* 0x040fe20000410000 */
[----:B------:R-:W-:Y:S01]  /*cc40*/  @P0 LEA R6, P3, R3, c[0x0][0x1c8], 0x1 ;  /* 0x0000720003060a11 */ /* 0x000fe200078608ff */
[C---:B------:R-:W-:Y:S01]  /*cc50*/  FMUL.FTZ R43, R0.reuse, R111 ;  /* 0x0000006f002b7220 */ /* 0x040fe20000410000 */
[----:B------:R-:W3:Y:S01]  /*cc60*/  MUFU.EX2 R2, R2 ;  /* 0x0000000200027308 */ /* 0x000ee20000000800 */
[C---:B------:R-:W-:Y:S01]  /*cc70*/  FMUL.FTZ R51, R0.reuse, R119 ;  /* 0x0000007700337220 */ /* 0x040fe20000410000 */
[----:B------:R-:W-:Y:S01]  /*cc80*/  MOV R119, R196 ;  /* 0x000000c400777202 */ /* 0x000fe20000000f00 */
[C---:B------:R-:W-:Y:S01]  /*cc90*/  FMUL.FTZ R59, R0.reuse, R127 ;  /* 0x0000007f003b7220 */ /* 0x040fe20000410000 */
[----:B----4-:R-:W-:Y:S01]  /*cca0*/  @P0 IADD3 R4, P2, R5, UR4, RZ ;  /* 0x0000000405040c10 */ /* 0x010fe2000ff5e0ff */
[----:B------:R-:W-:Y:S01]  /*ccb0*/  FMUL.FTZ R50, R0, R118 ;  /* 0x0000007600327220 */ /* 0x000fe20000410000 */
[----:B--2---:R-:W-:Y:S02]  /*ccc0*/  @P0 IADD3.X R5, R9, UR13, RZ, P1, !PT ;  /* 0x0000000d09050c10 */ /* 0x004fe40008ffe4ff */
[----:B------:R-:W-:Y:S02]  /*ccd0*/  @P0 IADD3.X R9, R13, UR13, RZ, P2, !PT ;  /* 0x0000000d0d090c10 */ /* 0x000fe400097fe4ff */
[----:B------:R-:W-:Y:S01]  /*cce0*/  @P0 LEA.HI.X R7, R3, c[0x0][0x1cc], R5, 0x1, P3 ;  /* 0x0000730003070a11 */ /* 0x000fe200018f0c05 */
[----:B------:R-:W-:Y:S01]  /*ccf0*/  FFMA.FTZ R3, R148, c[0x0][0x2d0], -R71 ;  /* 0x0000b40094037a23 */ /* 0x000fe20000010847 */
[C---:B------:R-:W-:Y:S01]  /*cd00*/  @P0 LEA R8, P1, R4.reuse, c[0x0][0x1c8], 0x1 ;  /* 0x0000720004080a11 */ /* 0x040fe200078208ff */
[----:B------:R2:W-:Y:S01]  /*cd10*/  MUFU.EX2 R212, R32 ;  /* 0x0000002000d47308 */ /* 0x0005e20000000800 */
[----:B------:R-:W-:Y:S01]  /*cd20*/  MOV R148, R166 ;  /* 0x000000a600947202 */ /* 0x000fe20000000f00 */
[----:B------:R4:W-:Y:S01]  /*cd30*/  @P0 LDGSTS.E.BYPASS.LTC128B.128 [R243+0x8100], [R6.64], !P5 ;  /* 0x0810000006f30fae */ /* 0x0009e2000e901d52 */
[----:B------:R-:W-:Y:S02]  /*cd40*/  @P0 LEA.HI.X R9, R4, c[0x0][0x1cc], R9, 0x1, P1 ;  /* 0x0000730004090a11 */ /* 0x000fe400008f0c09 */
[----:B------:R-:W-:Y:S02]  /*cd50*/  @P0 IADD3 R4, P1, R6, UR7, RZ ;  /* 0x0000000706040c10 */ /* 0x000fe4000ff3e0ff */
[----:B------:R-:W-:Y:S02]  /*cd60*/  MOV R111, R57 ;  /* 0x00000039006f7202 */ /* 0x000fe40000000f00 */
[----:B------:R-:W-:Y:S01]  /*cd70*/  @P0 IADD3.X R5, R7, UR6, RZ, P1, !PT ;  /* 0x0000000607050c10 */ /* 0x000fe20008ffe4ff */
[----:B------:R5:W-:Y:S01]  /*cd80*/  MUFU.EX2 R215, R3 ;  /* 0x0000000300d77308 */ /* 0x000be20000000800 */
[----:B------:R5:W-:Y:S01]  /*cd90*/  @P0 LDGSTS.E.BYPASS.LTC128B.128 [R243+0xc100], [R8.64], !P4 ;  /* 0x0c10000008f30fae */ /* 0x000be2000e101d52 */
[----:B-1----:R-:W-:Y:S01]  /*cda0*/  @P0 IADD3 R10, P3, R4, UR12, RZ ;  /* 0x0000000c040a0c10 */ /* 0x002fe2000ff7e0ff */
[C---:B---3--:R-:W-:Y:S01]  /*cdb0*/  FMUL.FTZ R16, R2.reuse, R84 ;  /* 0x0000005402107220 */ /* 0x048fe20000410000 */
[----:B------:R-:W-:Y:S01]  /*cdc0*/  MOV R110, R149 ;  /* 0x00000095006e7202 */ /* 0x000fe20000000f00 */
[C---:B------:R-:W-:Y:S01]  /*cdd0*/  FMUL.FTZ R17, R2.reuse, R85 ;  /* 0x0000005502117220 */ /* 0x040fe20000410000 */
[----:B------:R-:W-:Y:S01]  /*cde0*/  @P0 IADD3.X R11, R5, UR9, RZ, P3, !PT ;  /* 0x00000009050b0c10 */ /* 0x000fe20009ffe4ff */
[C---:B------:R-:W-:Y:S01]  /*cdf0*/  FMUL.FTZ R24, R2.reuse, R92 ;  /* 0x0000005c02187220 */ /* 0x040fe20000410000 */
[----:B------:R-:W-:Y:S01]  /*ce00*/  MOV R149, R65 ;  /* 0x0000004100957202 */ /* 0x000fe20000000f00 */
[----:B------:R1:W-:Y:S01]  /*ce10*/  @P0 LDGSTS.E.BYPASS.LTC128B.128 [R243+0x9100], [R4.64], !P5 ;  /* 0x0910000004f30fae */ /* 0x0003e2000e901d52 */
[C---:B------:R-:W-:Y:S01]  /*ce20*/  FMUL.FTZ R25, R2.reuse, R93 ;  /* 0x0000005d02197220 */ /* 0x040fe20000410000 */
[----:B------:R3:W-:Y:S01]  /*ce30*/  MUFU.EX2 R204, R40 ;  /* 0x0000002800cc7308 */ /* 0x0007e20000000800 */
[C---:B------:R-:W-:Y:S02]  /*ce40*/  FMUL.FTZ R33, R2.reuse, R101 ;  /* 0x0000006502217220 */ /* 0x040fe40000410000 */
[C---:B--2---:R-:W-:Y:S02]  /*ce50*/  FMUL.FTZ R32, R2.reuse, R100 ;  /* 0x0000006402207220 */ /* 0x044fe40000410000 */
[C---:B------:R-:W-:Y:S01]  /*ce60*/  FMUL.FTZ R41, R2.reuse, R109 ;  /* 0x0000006d02297220 */ /* 0x040fe20000410000 */
[----:B------:R1:W-:Y:S01]  /*ce70*/  @P0 LDGSTS.E.BYPASS.LTC128B.128 [R243+0xd100], [R4.64+0x80], !P4 ;  /* 0x0d10008004f30fae */ /* 0x0003e2000e101d52 */
[----:B------:R-:W-:Y:S01]  /*ce80*/  FMUL.FTZ R57, R2, R125 ;  /* 0x0000007d02397220 */ /* 0x000fe20000410000 */
[----:B----4-:R-:W-:Y:S01]  /*ce90*/  @P0 IADD3 R6, P1, R4, UR7, RZ ;  /* 0x0000000704060c10 */ /* 0x010fe2000ff3e0ff */
[C---:B------:R-:W-:Y:S01]  /*cea0*/  FMUL.FTZ R49, R2.reuse, R117 ;  /* 0x0000007502317220 */ /* 0x040fe20000410000 */
[----:B------:R-:W-:Y:S01]  /*ceb0*/  MOV R109, R64 ;  /* 0x00000040006d7202 */ /* 0x000fe20000000f00 */
[----:B------:R-:W-:Y:S02]  /*cec0*/  FMUL.FTZ R64, R2, R132 ;  /* 0x0000008402407220 */ /* 0x000fe40000410000 */
[----:B-----5:R-:W-:Y:S02]  /*ced0*/  FMUL.FTZ R3, R68, c[0x0][0x2d0] ;  /* 0x0000b40044037a20 */ /* 0x020fe40000410000 */
[----:B------:R-:W-:Y:S02]  /*cee0*/  FMUL.FTZ R65, R2, R133 ;  /* 0x0000008502417220 */ /* 0x000fe40000410000 */
[--C-:B------:R-:W-:Y:S01]  /*cef0*/  FFMA.FTZ R7, R154, c[0x0][0x2d0], -R3.reuse ;  /* 0x0000b4009a077a23 */ /* 0x100fe20000010803 */
[----:B------:R-:W-:Y:S01]  /*cf00*/  MOV R154, R167 ;  /* 0x000000a7009a7202 */ /* 0x000fe20000000f00 */
[--C-:B------:R-:W-:Y:S01]  /*cf10*/  FFMA.FTZ R12, R155, c[0x0][0x2d0], -R3.reuse ;  /* 0x0000b4009b0c7a23 */ /* 0x100fe20000010803 */
[----:B------:R-:W-:Y:S01]  /*cf20*/  @P0 IADD3 R8, P2, R6, UR7, RZ ;  /* 0x0000000706080c10 */ /* 0x000fe2000ff5e0ff */
[----:B------:R2:W-:Y:S01]  /*cf30*/  MUFU.EX2 R167, R7 ;  /* 0x0000000700a77308 */ /* 0x0005e20000000800 */
[----:B------:R-:W-:Y:S01]  /*cf40*/  MOV R155, R164 ;  /* 0x000000a4009b7202 */ /* 0x000fe20000000f00 */
[--C-:B------:R-:W-:Y:S02]  /*cf50*/  FFMA.FTZ R48, R158, c[0x0][0x2d0], -R3.reuse ;  /* 0x0000b4009e307a23 */ /* 0x100fe40000010803 */
[----:B---3--:R-:W-:Y:S01]  /*cf60*/  FMUL.FTZ R40, R2, R108 ;  /* 0x0000006c02287220 */ /* 0x008fe20000410000 */
[----:B------:R-:W-:Y:S01]  /*cf70*/  MOV R108, R66 ;  /* 0x00000042006c7202 */ /* 0x000fe20000000f00 */
[----:B------:R-:W-:Y:S02]  /*cf80*/  FMUL.FTZ R66, R0, R134 ;  /* 0x0000008600427220 */ /* 0x000fe40000410000 */
[--C-:B------:R-:W-:Y:S02]  /*cf90*/  FFMA.FTZ R136, R136, c[0x0][0x2d0], -R3.reuse ;  /* 0x0000b40088887a23 */ /* 0x100fe40000010803 */
[----:B------:R-:W3:Y:S10]  /*cfa0*/  MUFU.EX2 R166, R12 ;  /* 0x0000000c00a67308 */ /* 0x000ef40000000800 */
[----:B------:R4:W-:Y:S01]  /*cfb0*/  MUFU.EX2 R159, R48 ;  /* 0x00000030009f7308 */ /* 0x0009e20000000800 */
[----:B--2---:R-:W-:Y:S02]  /*cfc0*/  @P0 IADD3.X R7, R5, UR6, RZ, P1, !PT ;  /* 0x0000000605070c10 */ /* 0x004fe40008ffe4ff */
[----:B-1----:R-:W-:Y:S02]  /*cfd0*/  @P0 IADD3 R4, P1, R6, UR12, RZ ;  /* 0x0000000c06040c10 */ /* 0x002fe4000ff3e0ff */
[C---:B------:R-:W-:Y:S01]  /*cfe0*/  @P0 IADD3.X R9, R7.reuse, UR6, RZ, P2, !PT ;  /* 0x0000000607090c10 */ /* 0x040fe200097fe4ff */
[----:B------:R1:W-:Y:S01]  /*cff0*/  @P0 LDGSTS.E.BYPASS.LTC128B.128 [R243+0xa100], [R6.64], !P5 ;  /* 0x0a10000006f30fae */ /* 0x0003e2000e901d52 */
[----:B------:R-:W-:Y:S03]  /*d000*/  @P0 IADD3.X R5, R7, UR9, RZ, P1, !PT ;  /* 0x0000000907050c10 */ /* 0x000fe60008ffe4ff */
[----:B------:R-:W-:Y:S04]  /*d010*/  MUFU.EX2 R136, R136 ;  /* 0x0000008800887308 */ /* 0x000fe80000000800 */
[----:B------:R2:W-:Y:S01]  /*d020*/  @P0 LDGSTS.E.BYPASS.LTC128B.128 [R243+0xe100], [R10.64], !P4 ;  /* 0x0e1000000af30fae */ /* 0x0005e2000e101d52 */
[----:B----4-:R-:W-:Y:S07]  /*d030*/  FMUL.FTZ R48, R2, R116 ;  /* 0x0000007402307220 */ /* 0x010fee0000410000 */
[----:B------:R4:W-:Y:S08]  /*d040*/  @P0 LDGSTS.E.BYPASS.LTC128B.128 [R243+0xb100], [R8.64], !P5 ;  /* 0x0b10000008f30fae */ /* 0x0009f0000e901d52 */
[----:B------:R5:W-:Y:S01]  /*d050*/  @P0 LDGSTS.E.BYPASS.LTC128B.128 [R243+0xf100], [R4.64], !P4 ;  /* 0x0f10000004f30fae */ /* 0x000be2000e101d52 */
[--C-:B-1----:R-:W-:Y:S01]  /*d060*/  FFMA.FTZ R6, R152, c[0x0][0x2d0], -R3.reuse ;  /* 0x0000b40098067a23 */ /* 0x102fe20000010803 */
[----:B------:R-:W-:Y:S01]  /*d070*/  MOV R152, R165 ;  /* 0x000000a500987202 */ /* 0x000fe20000000f00 */
[C---:B------:R-:W-:Y:S02]  /*d080*/  FMUL.FTZ R7, R0.reuse, R75 ;  /* 0x0000004b00077220 */ /* 0x040fe40000410000 */
[----:B------:R1:W-:Y:S03]  /*d090*/  MUFU.EX2 R165, R6 ;  /* 0x0000000600a57308 */ /* 0x0003e60000000800 */
[----:B------:R-:W1:Y:S01]  /*d0a0*/  LDSM.16.MT88.4 R12, [R221+0x100] ;  /* 0x00010000dd0c783b */ /* 0x000e620000004200 */
[C---:B--2---:R-:W-:Y:S02]  /*d0b0*/  FMUL.FTZ R10, R0.reuse, R78 ;  /* 0x0000004e000a7220 */ /* 0x044fe40000410000 */
[----:B------:R-:W-:Y:S05]  /*d0c0*/  FMUL.FTZ R11, R0, R79 ;  /* 0x0000004f000b7220 */ /* 0x000fea0000410000 */
[----:B------:R-:W2:Y:S01]  /*d0d0*/  LDSM.16.MT88.4 R20, [R222+0x100] ;  /* 0x00010000de14783b */ /* 0x000ea20000004200 */
[C---:B----4-:R-:W-:Y:S02]  /*d0e0*/  FMUL.FTZ R8, R2.reuse, R76 ;  /* 0x0000004c02087220 */ /* 0x050fe40000410000 */
[C---:B------:R-:W-:Y:S05]  /*d0f0*/  FMUL.FTZ R9, R2.reuse, R77 ;  /* 0x0000004d02097220 */ /* 0x040fea0000410000 */
[----:B------:R-:W4:Y:S01]  /*d100*/  LDSM.16.MT88.4 R28, [R225+0x100] ;  /* 0x00010000e11c783b */ /* 0x000f220000004200 */
[--C-:B-----5:R-:W-:Y:S01]  /*d110*/  FFMA.FTZ R4, R153, c[0x0][0x2d0], -R3.reuse ;  /* 0x0000b40099047a23 */ /* 0x120fe20000010803 */
[----:B------:R-:W-:Y:S01]  /*d120*/  MOV R153, R151 ;  /* 0x0000009700997202 */ /* 0x000fe20000000f00 */
[----:B------:R-:W-:Y:S01]  /*d130*/  FMUL.FTZ R5, R2, R73 ;  /* 0x0000004902057220 */ /* 0x000fe20000410000 */
[----:B---3--:R-:W-:Y:S01]  /*d140*/  F2FP.BF16.PACK_AB R73, R166, R167 ;  /* 0x000000a7a649723e */ /* 0x008fe200000010ff */
[----:B------:R3:W5:Y:S01]  /*d150*/  MUFU.EX2 R164, R4 ;  /* 0x0000000400a47308 */ /* 0x0007620000000800 */
[----:B-1----:R-:W-:Y:S01]  /*d160*/  FMUL.FTZ R6, R0, R74 ;  /* 0x0000004a00067220 */ /* 0x002fe20000410000 */
[----:B------:R-:W-:Y:S01]  /*d170*/  F2FP.BF16.PACK_AB R74, R215, R216 ;  /* 0x000000d8d74a723e */ /* 0x000fe200000010ff */
[----:B------:R-:W1:Y:S01]  /*d180*/  LDSM.16.MT88.4 R36, [R224+0x100] ;  /* 0x00010000e024783b */ /* 0x000e620000004200 */
[----:B------:R-:W-:Y:S01]  /*d190*/  MOV R151, R56 ;  /* 0x0000003800977202 */ /* 0x000fe20000000f00 */
[----:B------:R-:W-:Y:S01]  /*d1a0*/  FFMA.FTZ R56, R160, c[0x0][0x2d0], -R3 ;  /* 0x0000b400a0387a23 */ /* 0x000fe20000010803 */
[----:B------:R-:W-:Y:S04]  /*d1b0*/  MOV R160, R199 ;  /* 0x000000c700a07202 */ /* 0x000fe80000000f00 */
[----:B------:R2:W-:Y:S01]  /*d1c0*/  MUFU.EX2 R199, R70 ;  /* 0x0000004600c77308 */ /* 0x0005e20000000800 */
[----:B------:R-:W1:Y:S08]  /*d1d0*/  LDSM.16.MT88.4 R44, [R221+0x4100] ;  /* 0x00410000dd2c783b */ /* 0x000e700000004200 */
[----:B------:R-:W1:Y:S01]  /*d1e0*/  LDSM.16.MT88.4 R52, [R222+0x4100] ;  /* 0x00410000de34783b */ /* 0x000e620000004200 */
[----:B------:R4:W-:Y:S01]  /*d1f0*/  MUFU.EX2 R117, R56 ;  /* 0x0000003800757308 */ /* 0x0009e20000000800 */
[----:B---3--:R-:W-:Y:S01]  /*d200*/  FMUL.FTZ R4, R2, R72 ;  /* 0x0000004802047220 */ /* 0x008fe20000410000 */
[----:B------:R-:W-:Y:S02]  /*d210*/  F2FP.BF16.PACK_AB R72, R217, R218 ;  /* 0x000000dad948723e */ /* 0x000fe400000010ff */
[----:B-----5:R-:W-:Y:S03]  /*d220*/  F2FP.BF16.PACK_AB R75, R164, R165 ;  /* 0x000000a5a44b723e */ /* 0x020fe600000010ff */
[----:B------:R-:W3:Y:S04]  /*d230*/  LDSM.16.MT88.4 R60, [R225+0x4100] ;  /* 0x00410000e13c783b */ /* 0x000ee80000004200 */
[C---:B------:R-:W-:Y:S04]  /*d240*/  HMMA.16816.F32.BF16 R4, R72.reuse, R12, R4 ;  /* 0x0000000c4804723c */ /* 0x040fe80000041804 */
[----:B------:R-:W5:Y:S01]  /*d250*/  LDSM.16.MT88.4 R76, [R224+0x4100] ;  /* 0x00410000e04c783b */ /* 0x000f620000004200 */
[--C-:B--2---:R-:W-:Y:S02]  /*d260*/  FFMA.FTZ R70, R168, c[0x0][0x2d0], -R71.reuse ;  /* 0x0000b400a8467a23 */ /* 0x104fe40000010847 */
[C---:B------:R-:W-:Y:S01]  /*d270*/  FMUL.FTZ R12, R2.reuse, R80 ;  /* 0x00000050020c7220 */ /* 0x040fe20000410000 */
[C---:B------:R-:W-:Y:S04]  /*d280*/  HMMA.16816.F32.BF16 R8, R72.reuse, R14, R8 ;  /* 0x0000000e4808723c */ /* 0x040fe80000041808 */
[----:B------:R-:W-:Y:S01]  /*d290*/  LDSM.16.MT88.4 R84, [R222+0x900] ;  /* 0x00090000de54783b */ /* 0x000fe20000004200 */
[C---:B------:R-:W-:Y:S02]  /*d2a0*/  FMUL.FTZ R13, R2.reuse, R81 ;  /* 0x00000051020d7220 */ /* 0x040fe40000410000 */
[----:B----4-:R-:W-:Y:S02]  /*d2b0*/  FMUL.FTZ R56, R2, R124 ;  /* 0x0000007c02387220 */ /* 0x010fe40000410000 */
[C---:B------:R-:W-:Y:S03]  /*d2c0*/  FMUL.FTZ R14, R0.reuse, R82 ;  /* 0x00000052000e7220 */ /* 0x040fe60000410000 */
[----:B------:R-:W-:Y:S01]  /*d2d0*/  LDSM.16.MT88.4 R92, [R224+0x900] ;  /* 0x00090000e05c783b */ /* 0x000fe20000004200 */
[----:B------:R-:W-:Y:S07]  /*d2e0*/  FMUL.FTZ R15, R0, R83 ;  /* 0x00000053000f7220 */ /* 0x000fee0000410000 */
[----:B------:R-:W2:Y:S01]  /*d2f0*/  LDSM.16.MT88.4 R80, [R221+0x900] ;  /* 0x00090000dd50783b */ /* 0x000ea20000004200 */
[C---:B------:R-:W-:Y:S07]  /*d300*/  HMMA.16816.F32.BF16 R12, R72.reuse, R20, R12 ;  /* 0x00000014480c723c */ /* 0x040fee000004180c */
[----:B------:R-:W-:Y:S01]  /*d310*/  LDSM.16.MT88.4 R100, [R224+0x5100] ;  /* 0x00510000e064783b */ /* 0x000fe20000004200 */
[C---:B------:R-:W-:Y:S04]  /*d320*/  HMMA.16816.F32.BF16 R16, R72.reuse, R22, R16 ;  /* 0x000000164810723c */ /* 0x040fe80000041810 */
[C---:B------:R-:W-:Y:S02]  /*d330*/  FMUL.FTZ R20, R2.reuse, R88 ;  /* 0x0000005802147220 */ /* 0x040fe40000410000 */
[----:B------:R-:W-:Y:S01]  /*d340*/  FMUL.FTZ R21, R2, R89 ;  /* 0x0000005902157220 */ /* 0x000fe20000410000 */
[----:B------:R-:W0:Y:S01]  /*d350*/  LDGDEPBAR ;  /* 0x00000000000079af */ /* 0x000e220000000000 */
[C---:B------:R-:W-:Y:S04]  /*d360*/  FMUL.FTZ R22, R0.reuse, R90 ;  /* 0x0000005a00167220 */ /* 0x040fe80000410000 */
[----:B------:R-:W-:Y:S03]  /*d370*/  FMUL.FTZ R23, R0, R91 ;  /* 0x0000005b00177220 */ /* 0x000fe60000410000 */
[----:B------:R-:W4:Y:S04]  /*d380*/  LDSM.16.MT88.4 R88, [R225+0x900] ;  /* 0x00090000e158783b */ /* 0x000f280000004200 */
[C---:B------:R-:W-:Y:S07]  /*d390*/  HMMA.16816.F32.BF16 R20, R72.reuse, R28, R20 ;  /* 0x0000001c4814723c */ /* 0x040fee0000041814 */
[C---:B------:R-:W-:Y:S01]  /*d3a0*/  FMUL.FTZ R28, R2.reuse, R96 ;  /* 0x00000060021c7220 */ /* 0x040fe20000410000 */
[C---:B------:R-:W-:Y:S04]  /*d3b0*/  HMMA.16816.F32.BF16 R24, R72.reuse, R30, R24 ;  /* 0x0000001e4818723c */ /* 0x040fe80000041818 */
[----:B------:R-:W-:Y:S03]  /*d3c0*/  FMUL.FTZ R29, R2, R97 ;  /* 0x00000061021d7220 */ /* 0x000fe60000410000 */
[C---:B------:R-:W-:Y:S02]  /*d3d0*/  FMUL.FTZ R30, R0.reuse, R98 ;  /* 0x00000062001e7220 */ /* 0x040fe40000410000 */
[----:B------:R-:W-:Y:S02]  /*d3e0*/  FMUL.FTZ R31, R0, R99 ;  /* 0x00000063001f7220 */ /* 0x000fe40000410000 */
[----:B------:R-:W-:Y:S05]  /*d3f0*/  LDSM.16.MT88.4 R96, [R225+0x5100] ;  /* 0x00510000e160783b */ /* 0x000fea0000004200 */
[C---:B-1----:R-:W-:Y:S07]  /*d400*/  HMMA.16816.F32.BF16 R28, R72.reuse, R36, R28 ;  /* 0x00000024481c723c */ /* 0x042fee000004181c */
        /* <DEDUP_REMOVED lines=17> */
[C---:B-1----:R-:W-:Y:S07]  /*d520*/  FMUL.FTZ R44, R2.reuse, R112 ;  /* 0x00000070022c7220 */ /* 0x042fee0000410000 */
[C---:B------:R-:W-:Y:S07]  /*d530*/  HMMA.16816.F32.BF16 R44, R72.reuse, R52, R44 ;  /* 0x00000034482c723c */ /* 0x040fee000004182c */
[----:B------:R-:W-:Y:S01]  /*d540*/  FMUL.FTZ R53, R2, R121 ;  /* 0x0000007902357220 */ /* 0x000fe20000410000 */
[C---:B------:R-:W-:Y:S04]  /*d550*/  HMMA.16816.F32.BF16 R48, R72.reuse, R54, R48 ;  /* 0x000000364830723c */ /* 0x040fe80000041830 */
[----:B------:R-:W-:Y:S01]  /*d560*/  MOV R121, R155 ;  /* 0x0000009b00797202 */ /* 0x000fe20000000f00 */
[----:B------:R-:W-:Y:S01]  /*d570*/  FFMA.FTZ R52, R161, c[0x0][0x2d0], -R3 ;  /* 0x0000b400a1347a23 */ /* 0x000fe20000010803 */
[----:B------:R-:W-:Y:S01]  /*d580*/  MOV R155, R198 ;  /* 0x000000c6009b7202 */ /* 0x000fe20000000f00 */
[C---:B------:R-:W-:Y:S01]  /*d590*/  FMUL.FTZ R54, R0.reuse, R122 ;  /* 0x0000007a00367220 */ /* 0x040fe20000410000 */
[----:B------:R1:W-:Y:S01]  /*d5a0*/  MUFU.EX2 R198, R70 ;  /* 0x0000004600c67308 */ /* 0x0003e20000000800 */
[----:B------:R-:W-:Y:S03]  /*d5b0*/  MOV R161, R197 ;  /* 0x000000c500a17202 */ /* 0x000fe60000000f00 */
[----:B------:R-:W-:Y:S06]  /*d5c0*/  FMUL.FTZ R55, R0, R123 ;  /* 0x0000007b00377220 */ /* 0x000fec0000410000 */
[----:B------:R2:W2:Y:S01]  /*d5d0*/  MUFU.EX2 R118, R52 ;  /* 0x0000003400767308 */ /* 0x0004a20000000800 */
[----:B-1----:R-:W-:Y:S09]  /*d5e0*/  FFMA.FTZ R70, R170, c[0x0][0x2d0], -R71 ;  /* 0x0000b400aa467a23 */ /* 0x002ff20000010847 */
[----:B------:R1:W-:Y:S01]  /*d5f0*/  MUFU.EX2 R197, R70 ;  /* 0x0000004600c57308 */ /* 0x0003e20000000800 */
[----:B--2---:R-:W-:Y:S01]  /*d600*/  FMUL.FTZ R52, R2, R120 ;  /* 0x0000007802347220 */ /* 0x004fe20000410000 */
[----:B------:R-:W-:Y:S02]  /*d610*/  MOV R120, R152 ;  /* 0x0000009800787202 */ /* 0x000fe40000000f00 */
[----:B------:R-:W-:Y:S02]  /*d620*/  MOV R152, R154 ;  /* 0x0000009a00987202 */ /* 0x000fe40000000f00 */
[----:B------:R-:W-:Y:S02]  /*d630*/  MOV R154, R148 ;  /* 0x00000094009a7202 */ /* 0x000fe40000000f00 */
[C---:B---3--:R-:W-:Y:S03]  /*d640*/  HMMA.16816.F32.BF16 R52, R72.reuse, R60, R52 ;  /* 0x0000003c4834723c */ /* 0x048fe60000041834 */
[----:B------:R-:W-:Y:S01]  /*d650*/  MOV R148, R58 ;  /* 0x0000003a00947202 */ /* 0x000fe20000000f00 */
[----:B------:R-:W-:Y:S03]  /*d660*/  FMUL.FTZ R58, R0, R126 ;  /* 0x0000007e003a7220 */ /* 0x000fe60000410000 */
[----:B------:R-:W-:Y:S02]  /*d670*/  FFMA.FTZ R60, R162, c[0x0][0x2d0], -R3 ;  /* 0x0000b400a23c7a23 */ /* 0x000fe40000010803 */
[----:B------:R-:W-:Y:S02]  /*d680*/  FMUL.FTZ R61, R2, R129 ;  /* 0x00000081023d7220 */ /* 0x000fe40000410000 */
[C---:B------:R-:W-:Y:S01]  /*d690*/  HMMA.16816.F32.BF16 R56, R72.reuse, R62, R56 ;  /* 0x0000003e4838723c */ /* 0x040fe20000041838 */
[----:B------:R2:W3:Y:S02]  /*d6a0*/  MUFU.EX2 R116, R60 ;  /* 0x0000003c00747308 */ /* 0x0004e40000000800 */
[----:B-1----:R-:W-:Y:S04]  /*d6b0*/  FFMA.FTZ R70, R169, c[0x0][0x2d0], -R71 ;  /* 0x0000b400a9467a23 */ /* 0x002fe80000010847 */
[C---:B------:R-:W-:Y:S02]  /*d6c0*/  FMUL.FTZ R62, R0.reuse, R130 ;  /* 0x00000082003e7220 */ /* 0x040fe40000410000 */
[----:B------:R-:W-:Y:S02]  /*d6d0*/  FMUL.FTZ R63, R0, R131 ;  /* 0x00000083003f7220 */ /* 0x000fe40000410000 */
[----:B------:R1:W-:Y:S01]  /*d6e0*/  MUFU.EX2 R196, R70 ;  /* 0x0000004600c47308 */ /* 0x0003e20000000800 */
[----:B--2---:R-:W-:Y:S07]  /*d6f0*/  FMUL.FTZ R60, R2, R128 ;  /* 0x00000080023c7220 */ /* 0x004fee0000410000 */
[C---:B-----5:R-:W-:Y:S03]  /*d700*/  HMMA.16816.F32.BF16 R60, R72.reuse, R76, R60 ;  /* 0x0000004c483c723c */ /* 0x060fe6000004183c */
[--C-:B-1----:R-:W-:Y:S04]  /*d710*/  FFMA.FTZ R70, R188, c[0x0][0x2d0], -R3.reuse ;  /* 0x0000b400bc467a23 */ /* 0x102fe80000010803 */
[----:B------:R1:W-:Y:S01]  /*d720*/  MUFU.EX2 R127, R70 ;  /* 0x00000046007f7308 */ /* 0x0003e20000000800 */
[----:B------:R-:W-:Y:S01]  /*d730*/  HMMA.16816.F32.BF16 R64, R72, R78, R64 ;  /* 0x0000004e4840723c */ /* 0x000fe20000041840 */
[----:B------:R-:W2:Y:S06]  /*d740*/  LDSM.16.MT88.4 R76, [R221+0x4900] ;  /* 0x00490000dd4c783b */ /* 0x000eac0000004200 */
[----:B------:R-:W-:Y:S02]  /*d750*/  F2FP.BF16.PACK_AB R73, R118, R159 ;  /* 0x0000009f7649723e */ /* 0x000fe400000010ff */
[----:B---3--:R-:W-:Y:S03]  /*d760*/  F2FP.BF16.PACK_AB R75, R116, R117 ;  /* 0x00000075744b723e */ /* 0x008fe600000010ff */
[----:B------:R-:W-:Y:S02]  /*d770*/  F2FP.BF16.PACK_AB R72, R206, R212 ;  /* 0x000000d4ce48723e */ /* 0x000fe400000010ff */
[----:B------:R-:W-:Y:S07]  /*d780*/  F2FP.BF16.PACK_AB R74, R203, R204 ;  /* 0x000000cccb4a723e */ /* 0x000fee00000010ff */
[C---:B------:R-:W-:Y:S03]  /*d790*/  HMMA.16816.F32.BF16 R4, R72.reuse, R80, R4 ;  /* 0x000000504804723c */ /* 0x040fe60000041804 */
[--C-:B-1----:R-:W-:Y:S04]  /*d7a0*/  FFMA.FTZ R70, R189, c[0x0][0x2d0], -R3.reuse ;  /* 0x0000b400bd467a23 */ /* 0x102fe80000010803 */
[----:B------:R1:W3:Y:S01]  /*d7b0*/  MUFU.EX2 R126, R70 ;  /* 0x00000046007e7308 */ /* 0x0002e20000000800 */
[C---:B------:R-:W-:Y:S01]  /*d7c0*/  HMMA.16816.F32.BF16 R8, R72.reuse, R82, R8 ;  /* 0x000000524808723c */ /* 0x040fe20000041808 */
[----:B------:R-:W5:Y:S07]  /*d7d0*/  LDSM.16.MT88.4 R80, [R222+0x4900] ;  /* 0x00490000de50783b */ /* 0x000f6e0000004200 */
[C---:B------:R-:W-:Y:S08]  /*d7e0*/  HMMA.16816.F32.BF16 R12, R72.reuse, R84, R12 ;  /* 0x00000054480c723c */ /* 0x040ff0000004180c */
[C---:B------:R-:W-:Y:S01]  /*d7f0*/  HMMA.16816.F32.BF16 R16, R72.reuse, R86, R16 ;  /* 0x000000564810723c */ /* 0x040fe20000041810 */
[----:B------:R-:W3:Y:S03]  /*d800*/  LDSM.16.MT88.4 R84, [R225+0x4900] ;  /* 0x00490000e154783b */ /* 0x000ee60000004200 */
[--C-:B-1----:R-:W-:Y:S04]  /*d810*/  FFMA.FTZ R70, R171, c[0x0][0x2d0], -R3.reuse ;  /* 0x0000b400ab467a23 */ /* 0x102fe80000010803 */
[C---:B----4-:R-:W-:Y:S01]  /*d820*/  HMMA.16816.F32.BF16 R20, R72.reuse, R88, R20 ;  /* 0x000000584814723c */ /* 0x050fe20000041814 */
[----:B------:R1:W-:Y:S07]  /*d830*/  MUFU.EX2 R125, R70 ;  /* 0x00000046007d7308 */ /* 0x0003ee0000000800 */
[C---:B------:R-:W-:Y:S01]  /*d840*/  HMMA.16816.F32.BF16 R24, R72.reuse, R90, R24 ;  /* 0x0000005a4818723c */ /* 0x040fe20000041818 */
[----:B------:R-:W4:Y:S07]  /*d850*/  LDSM.16.MT88.4 R88, [R224+0x4900] ;  /* 0x00490000e058783b */ /* 0x000f2e0000004200 */
[C---:B------:R-:W-:Y:S08]  /*d860*/  HMMA.16816.F32.BF16 R28, R72.reuse, R92, R28 ;  /* 0x0000005c481c723c */ /* 0x040ff0000004181c */
[C---:B------:R-:W-:Y:S01]  /*d870*/  HMMA.16816.F32.BF16 R32, R72.reuse, R94, R32 ;  /* 0x0000005e4820723c */ /* 0x040fe20000041820 */
[----:B------:R-:W-:Y:S03]  /*d880*/  LDSM.16.MT88.4 R92, [R222+0x5100] ;  /* 0x00510000de5c783b */ /* 0x000fe60000004200 */
[----:B-1----:R-:W-:Y:S04]  /*d890*/  FFMA.FTZ R70, R190, c[0x0][0x2d0], -R3 ;  /* 0x0000b400be467a23 */ /* 0x002fe80000010803 */
[C---:B--2---:R-:W-:Y:S01]  /*d8a0*/  HMMA.16816.F32.BF16 R36, R72.reuse, R76, R36 ;  /* 0x0000004c4824723c */ /* 0x044fe20000041824 */
[----:B------:R1:W2:Y:S07]  /*d8b0*/  MUFU.EX2 R124, R70 ;  /* 0x00000046007c7308 */ /* 0x0002ae0000000800 */
[C---:B------:R-:W-:Y:S01]  /*d8c0*/  HMMA.16816.F32.BF16 R40, R72.reuse, R78, R40 ;  /* 0x0000004e4828723c */ /* 0x040fe20000041828 */
[----:B------:R-:W2:Y:S07]  /*d8d0*/  LDSM.16.MT88.4 R76, [R221+0x1100] ;  /* 0x00110000dd4c783b */ /* 0x000eae0000004200 */
[C---:B-----5:R-:W-:Y:S08]  /*d8e0*/  HMMA.16816.F32.BF16 R44, R72.reuse, R80, R44 ;  /* 0x00000050482c723c */ /* 0x060ff0000004182c */
[C---:B------:R-:W-:Y:S01]  /*d8f0*/  HMMA.16816.F32.BF16 R48, R72.reuse, R82, R48 ;  /* 0x000000524830723c */ /* 0x040fe20000041830 */
[----:B------:R-:W5:Y:S03]  /*d900*/  LDSM.16.MT88.4 R80, [R222+0x1100] ;  /* 0x00110000de50783b */ /* 0x000f660000004200 */
[--C-:B-1----:R-:W-:Y:S04]  /*d910*/  FFMA.FTZ R70, R191, c[0x0][0x2d0], -R71.reuse ;  /* 0x0000b400bf467a23 */ /* 0x102fe80000010847 */
[C---:B---3--:R-:W-:Y:S01]  /*d920*/  HMMA.16816.F32.BF16 R52, R72.reuse, R84, R52 ;  /* 0x000000544834723c */ /* 0x048fe20000041834 */
[----:B------:R1:W-:Y:S07]  /*d930*/  MUFU.EX2 R191, R70 ;  /* 0x0000004600bf7308 */ /* 0x0003ee0000000800 */
[C---:B------:R-:W-:Y:S01]  /*d940*/  HMMA.16816.F32.BF16 R56, R72.reuse, R86, R56 ;  /* 0x000000564838723c */ /* 0x040fe20000041838 */
[----:B------:R-:W3:Y:S07]  /*d950*/  LDSM.16.MT88.4 R84, [R225+0x1100] ;  /* 0x00110000e154783b */ /* 0x000eee0000004200 */
[C---:B----4-:R-:W-:Y:S08]  /*d960*/  HMMA.16816.F32.BF16 R60, R72.reuse, R88, R60 ;  /* 0x00000058483c723c */ /* 0x050ff0000004183c */
[----:B------:R-:W-:Y:S01]  /*d970*/  HMMA.16816.F32.BF16 R64, R72, R90, R64 ;  /* 0x0000005a4840723c */ /* 0x000fe20000041840 */
[----:B------:R-:W4:Y:S03]  /*d980*/  LDSM.16.MT88.4 R88, [R224+0x1100] ;  /* 0x00110000e058783b */ /* 0x000f260000004200 */
[--C-:B-1----:R-:W-:Y:S03]  /*d990*/  FFMA.FTZ R70, R200, c[0x0][0x2d0], -R71.reuse ;  /* 0x0000b400c8467a23 */ /* 0x102fe60000010847 */
[----:B------:R-:W-:Y:S01]  /*d9a0*/  F2FP.BF16.PACK_AB R73, R126, R127 ;  /* 0x0000007f7e49723e */ /* 0x000fe200000010ff */
[----:B------:R1:W1:Y:S01]  /*d9b0*/  MUFU.EX2 R189, R70 ;  /* 0x0000004600bd7308 */ /* 0x0002620000000800 */
[----:B--2---:R-:W-:Y:S03]  /*d9c0*/  F2FP.BF16.PACK_AB R75, R124, R125 ;  /* 0x0000007d7c4b723e */ /* 0x004fe600000010ff */
[----:B------:R-:W-:Y:S02]  /*d9d0*/  F2FP.BF16.PACK_AB R72, R198, R199 ;  /* 0x000000c7c648723e */ /* 0x000fe400000010ff */
[----:B------:R-:W-:Y:S07]  /*d9e0*/  F2FP.BF16.PACK_AB R74, R196, R197 ;  /* 0x000000c5c44a723e */ /* 0x000fee00000010ff */
        /* <DEDUP_REMOVED lines=8> */
[C---:B---3--:R-:W-:Y:S08]  /*da70*/  HMMA.16816.F32.BF16 R20, R72.reuse, R84, R20 ;  /* 0x000000544814723c */ /* 0x048ff00000041814 */
[C---:B------:R-:W-:Y:S01]  /*da80*/  HMMA.16816.F32.BF16 R24, R72.reuse, R86, R24 ;  /* 0x000000564818723c */ /* 0x040fe20000041818 */
[----:B------:R-:W3:Y:S03]  /*da90*/  LDSM.16.MT88.4 R84, [R225+0x1900] ;  /* 0x00190000e154783b */ /* 0x000ee60000004200 */
[----:B-1----:R-:W-:Y:S04]  /*daa0*/  FFMA.FTZ R70, R202, c[0x0][0x2d0], -R71 ;  /* 0x0000b400ca467a23 */ /* 0x002fe80000010847 */
[C---:B----4-:R-:W-:Y:S01]  /*dab0*/  HMMA.16816.F32.BF16 R28, R72.reuse, R88, R28 ;  /* 0x00000058481c723c */ /* 0x050fe2000004181c */
[----:B------:R1:W4:Y:S07]  /*dac0*/  MUFU.EX2 R188, R70 ;  /* 0x0000004600bc7308 */ /* 0x00032e0000000800 */
[C---:B------:R-:W-:Y:S01]  /*dad0*/  HMMA.16816.F32.BF16 R32, R72.reuse, R90, R32 ;  /* 0x0000005a4820723c */ /* 0x040fe20000041820 */
[----:B------:R-:W-:Y:S07]  /*dae0*/  LDSM.16.MT88.4 R88, [R222+0x5900] ;  /* 0x00590000de58783b */ /* 0x000fee0000004200 */
[C---:B--2---:R-:W-:Y:S08]  /*daf0*/  HMMA.16816.F32.BF16 R36, R72.reuse, R76, R36 ;  /* 0x0000004c4824723c */ /* 0x044ff00000041824 */
[C---:B------:R-:W-:Y:S01]  /*db00*/  HMMA.16816.F32.BF16 R40, R72.reuse, R78, R40 ;  /* 0x0000004e4828723c */ /* 0x040fe20000041828 */
[----:B------:R-:W2:Y:S03]  /*db10*/  LDSM.16.MT88.4 R76, [R224+0x1900] ;  /* 0x00190000e04c783b */ /* 0x000ea60000004200 */
[--C-:B-1----:R-:W-:Y:S04]  /*db20*/  FFMA.FTZ R70, R205, c[0x0][0x2d0], -R3.reuse ;  /* 0x0000b400cd467a23 */ /* 0x102fe80000010803 */
[C---:B------:R-:W-:Y:S01]  /*db30*/  HMMA.16816.F32.BF16 R44, R72.reuse, R92, R44 ;  /* 0x0000005c482c723c */ /* 0x040fe2000004182c */
[----:B------:R1:W-:Y:S07]  /*db40*/  MUFU.EX2 R158, R70 ;  /* 0x00000046009e7308 */ /* 0x0003ee0000000800 */
[C---:B------:R-:W-:Y:S01]  /*db50*/  HMMA.16816.F32.BF16 R48, R72.reuse, R94, R48 ;  /* 0x0000005e4830723c */ /* 0x040fe20000041830 */
[----:B------:R-:W-:Y:S07]  /*db60*/  LDSM.16.MT88.4 R92, [R222+0x6100] ;  /* 0x00610000de5c783b */ /* 0x000fee0000004200 */
[C---:B------:R-:W-:Y:S08]  /*db70*/  HMMA.16816.F32.BF16 R52, R72.reuse, R96, R52 ;  /* 0x000000604834723c */ /* 0x040ff00000041834 */
[C---:B------:R-:W-:Y:S01]  /*db80*/  HMMA.16816.F32.BF16 R56, R72.reuse, R98, R56 ;  /* 0x000000624838723c */ /* 0x040fe20000041838 */
[----:B------:R-:W-:Y:S03]  /*db90*/  LDSM.16.MT88.4 R96, [R225+0x6100] ;  /* 0x00610000e160783b */ /* 0x000fe60000004200 */
[--C-:B-1----:R-:W-:Y:S04]  /*dba0*/  FFMA.FTZ R70, R213, c[0x0][0x2d0], -R3.reuse ;  /* 0x0000b400d5467a23 */ /* 0x102fe80000010803 */
[C---:B------:R-:W-:Y:S01]  /*dbb0*/  HMMA.16816.F32.BF16 R60, R72.reuse, R100, R60 ;  /* 0x00000064483c723c */ /* 0x040fe2000004183c */
[----:B------:R1:W1:Y:S07]  /*dbc0*/  MUFU.EX2 R157, R70 ;  /* 0x00000046009d7308 */ /* 0x00026e0000000800 */
[----:B------:R-:W-:Y:S01]  /*dbd0*/  HMMA.16816.F32.BF16 R64, R72, R102, R64 ;  /* 0x000000664840723c */ /* 0x000fe20000041840 */
[----:B------:R-:W-:Y:S06]  /*dbe0*/  LDSM.16.MT88.4 R100, [R222+0x2900] ;  /* 0x00290000de64783b */ /* 0x000fec0000004200 */
[----:B------:R-:W-:Y:S02]  /*dbf0*/  F2FP.BF16.PACK_AB R72, R189, R191 ;  /* 0x000000bfbd48723e */ /* 0x000fe400000010ff */
[----:B----4-:R-:W-:Y:S03]  /*dc00*/  F2FP.BF16.PACK_AB R74, R188, R190 ;  /* 0x000000bebc4a723e */ /* 0x010fe600000010ff */
[--C-:B-1----:R-:W-:Y:S01]  /*dc10*/  FFMA.FTZ R70, R207, c[0x0][0x2d0], -R3.reuse ;  /* 0x0000b400cf467a23 */ /* 0x102fe20000010803 */
[----:B------:R-:W-:Y:S03]  /*dc20*/  F2FP.BF16.PACK_AB R73, R157, R158 ;  /* 0x0000009e9d49723e */ /* 0x000fe600000010ff */
[----:B------:R1:W-:Y:S02]  /*dc30*/  MUFU.EX2 R115, R70 ;  /* 0x0000004600737308 */ /* 0x0003e40000000800 */
[----:B-1----:R-:W-:Y:S08]  /*dc40*/  FFMA.FTZ R70, R214, c[0x0][0x2d0], -R3 ;  /* 0x0000b400d6467a23 */ /* 0x002ff00000010803 */
        /* <DEDUP_REMOVED lines=12> */
[C---:B---3--:R-:W-:Y:S08]  /*dd10*/  HMMA.16816.F32.BF16 R20, R72.reuse, R84, R20 ;  /* 0x000000544814723c */ /* 0x048ff00000041814 */
[C---:B------:R-:W-:Y:S01]  /*dd20*/  HMMA.16816.F32.BF16 R24, R72.reuse, R86, R24 ;  /* 0x000000564818723c */ /* 0x040fe20000041818 */
[----:B------:R-:W3:Y:S07]  /*dd30*/  LDSM.16.MT88.4 R84, [R225+0x5900] ;  /* 0x00590000e154783b */ /* 0x000eee0000004200 */
[C---:B--2---:R-:W-:Y:S04]  /*dd40*/  HMMA.16816.F32.BF16 R28, R72.reuse, R76, R28 ;  /* 0x0000004c481c723c */ /* 0x044fe8000004181c */
[--C-:B-1----:R-:W-:Y:S04]  /*dd50*/  FFMA.FTZ R70, R244, c[0x0][0x2d0], -R71.reuse ;  /* 0x0000b400f4467a23 */ /* 0x102fe80000010847 */
[C---:B------:R-:W-:Y:S01]  /*dd60*/  HMMA.16816.F32.BF16 R32, R72.reuse, R78, R32 ;  /* 0x0000004e4820723c */ /* 0x040fe20000041820 */
[----:B------:R1:W-:Y:S01]  /*dd70*/  MUFU.EX2 R169, R70 ;  /* 0x0000004600a97308 */ /* 0x0003e20000000800 */
[----:B------:R-:W2:Y:S06]  /*dd80*/  LDSM.16.MT88.4 R76, [R224+0x5900] ;  /* 0x00590000e04c783b */ /* 0x000eac0000004200 */
[C---:B----4-:R-:W-:Y:S08]  /*dd90*/  HMMA.16816.F32.BF16 R36, R72.reuse, R80, R36 ;  /* 0x000000504824723c */ /* 0x050ff00000041824 */
[C---:B------:R-:W-:Y:S01]  /*dda0*/  HMMA.16816.F32.BF16 R40, R72.reuse, R82, R40 ;  /* 0x000000524828723c */ /* 0x040fe20000041828 */
[----:B------:R-:W4:Y:S07]  /*ddb0*/  LDSM.16.MT88.4 R80, [R221+0x2100] ;  /* 0x00210000dd50783b */ /* 0x000f2e0000004200 */
[C---:B------:R-:W-:Y:S04]  /*ddc0*/  HMMA.16816.F32.BF16 R44, R72.reuse, R88, R44 ;  /* 0x00000058482c723c */ /* 0x040fe8000004182c */
[----:B-1----:R-:W-:Y:S04]  /*ddd0*/  FFMA.FTZ R70, R246, c[0x0][0x2d0], -R71 ;  /* 0x0000b400f6467a23 */ /* 0x002fe80000010847 */
[C---:B------:R-:W-:Y:S01]  /*dde0*/  HMMA.16816.F32.BF16 R48, R72.reuse, R90, R48 ;  /* 0x0000005a4830723c */ /* 0x040fe20000041830 */
[----:B------:R1:W1:Y:S01]  /*ddf0*/  MUFU.EX2 R168, R70 ;  /* 0x0000004600a87308 */ /* 0x0002620000000800 */
[----:B------:R-:W4:Y:S06]  /*de00*/  LDSM.16.MT88.4 R88, [R222+0x2100] ;  /* 0x00210000de58783b */ /* 0x000f2c0000004200 */
[C---:B---3--:R-:W-:Y:S08]  /*de10*/  HMMA.16816.F32.BF16 R52, R72.reuse, R84, R52 ;  /* 0x000000544834723c */ /* 0x048ff00000041834 */
[C---:B------:R-:W-:Y:S01]  /*de20*/  HMMA.16816.F32.BF16 R56, R72.reuse, R86, R56 ;  /* 0x000000564838723c */ /* 0x040fe20000041838 */
[----:B------:R-:W3:Y:S07]  /*de30*/  LDSM.16.MT88.4 R84, [R225+0x2100] ;  /* 0x00210000e154783b */ /* 0x000eee0000004200 */
        /* <DEDUP_REMOVED lines=17> */
[C---:B----4-:R-:W-:Y:S08]  /*df50*/  HMMA.16816.F32.BF16 R4, R72.reuse, R80, R4 ;  /* 0x000000504804723c */ /* 0x050ff00000041804 */
[C---:B------:R-:W-:Y:S01]  /*df60*/  HMMA.16816.F32.BF16 R8, R72.reuse, R82, R8 ;  /* 0x000000524808723c */ /* 0x040fe20000041808 */
[----:B------:R-:W4:Y:S07]  /*df70*/  LDSM.16.MT88.4 R80, [R221+0x6100] ;  /* 0x00610000dd50783b */ /* 0x000f2e0000004200 */
[C---:B------:R-:W-:Y:S04]  /*df80*/  HMMA.16816.F32.BF16 R12, R72.reuse, R88, R12 ;  /* 0x00000058480c723c */ /* 0x040fe8000004180c */
[--C-:B-1----:R-:W-:Y:S04]  /*df90*/  FFMA.FTZ R70, R252, c[0x0][0x2d0], -R71.reuse ;  /* 0x0000b400fc467a23 */ /* 0x102fe80000010847 */
[C---:B------:R-:W-:Y:S01]  /*dfa0*/  HMMA.16816.F32.BF16 R16, R72.reuse, R90, R16 ;  /* 0x0000005a4810723c */ /* 0x040fe20000041810 */
[----:B------:R1:W5:Y:S01]  /*dfb0*/  MUFU.EX2 R162, R70 ;  /* 0x0000004600a27308 */ /* 0x0003620000000800 */
[----:B------:R-:W5:Y:S06]  /*dfc0*/  LDSM.16.MT88.4 R88, [R224+0x6100] ;  /* 0x00610000e058783b */ /* 0x000f6c0000004200 */
        /* <DEDUP_REMOVED lines=37> */
[C---:B---3--:R-:W-:Y:S08]  /*e220*/  HMMA.16816.F32.BF16 R4, R72.reuse, R84, R4 ;  /* 0x000000544804723c */ /* 0x048ff00000041804 */
[C---:B------:R-:W-:Y:S01]  /*e230*/  HMMA.16816.F32.BF16 R8, R72.reuse, R86, R8 ;  /* 0x000000564808723c */ /* 0x040fe20000041808 */
[----:B------:R-:W3:Y:S07]  /*e240*/  LDSM.16.MT88.4 R84, [R221+0x6900] ;  /* 0x00690000dd54783b */ /* 0x000eee0000004200 */
[C---:B------:R-:W-:Y:S04]  /*e250*/  HMMA.16816.F32.BF16 R12, R72.reuse, R100, R12 ;  /* 0x00000064480c723c */ /* 0x040fe8000004180c */
[--C-:B-1----:R-:W-:Y:S01]  /*e260*/  FFMA.FTZ R70, R152, c[0x0][0x2d0], -R71.reuse ;  /* 0x0000b40098467a23 */ /* 0x102fe20000010847 */
[----:B------:R-:W-:Y:S03]  /*e270*/  MOV R152, R155 ;  /* 0x0000009b00987202 */ /* 0x000fe60000000f00 */
[C---:B------:R-:W-:Y:S01]  /*e280*/  HMMA.16816.F32.BF16 R16, R72.reuse, R102, R16 ;  /* 0x000000664810723c */ /* 0x040fe20000041810 */
[----:B------:R1:W5:Y:S01]  /*e290*/  MUFU.EX2 R155, R70 ;  /* 0x00000046009b7308 */ /* 0x0003620000000800 */
[----:B------:R-:W-:Y:S06]  /*e2a0*/  LDSM.16.MT88.4 R100, [R224+0x7100] ;  /* 0x00710000e064783b */ /* 0x000fec0000004200 */
[C---:B--2---:R-:W-:Y:S08]  /*e2b0*/  HMMA.16816.F32.BF16 R20, R72.reuse, R76, R20 ;  /* 0x0000004c4814723c */ /* 0x044ff00000041814 */
[C---:B------:R-:W-:Y:S01]  /*e2c0*/  HMMA.16816.F32.BF16 R24, R72.reuse, R78, R24 ;  /* 0x0000004e4818723c */ /* 0x040fe20000041818 */
[----:B------:R-:W2:Y:S07]  /*e2d0*/  LDSM.16.MT88.4 R76, [R225+0x6900] ;  /* 0x00690000e14c783b */ /* 0x000eae0000004200 */
[C---:B----4-:R-:W-:Y:S04]  /*e2e0*/  HMMA.16816.F32.BF16 R28, R72.reuse, R80, R28 ;  /* 0x00000050481c723c */ /* 0x050fe8000004181c */
[--C-:B-1----:R-:W-:Y:S04]  /*e2f0*/  FFMA.FTZ R70, R154, c[0x0][0x2d0], -R71.reuse ;  /* 0x0000b4009a467a23 */ /* 0x102fe80000010847 */
[C---:B------:R-:W-:Y:S01]  /*e300*/  HMMA.16816.F32.BF16 R32, R72.reuse, R82, R32 ;  /* 0x000000524820723c */ /* 0x040fe20000041820 */
[----:B------:R1:W-:Y:S01]  /*e310*/  MUFU.EX2 R154, R70 ;  /* 0x00000046009a7308 */ /* 0x0003e20000000800 */
[----:B------:R-:W4:Y:S06]  /*e320*/  LDSM.16.MT88.4 R80, [R224+0x6900] ;  /* 0x00690000e050783b */ /* 0x000f2c0000004200 */
        /* <DEDUP_REMOVED lines=11> */
[C---:B----4-:R-:W-:Y:S04]  /*e3e0*/  HMMA.16816.F32.BF16 R60, R72.reuse, R80, R60 ;  /* 0x00000050483c723c */ /* 0x050fe8000004183c */
[--C-:B-1----:R-:W-:Y:S01]  /*e3f0*/  FFMA.FTZ R70, R110, c[0x0][0x2d0], -R3.reuse ;  /* 0x0000b4006e467a23 */ /* 0x102fe20000010803 */
[----:B------:R-:W-:Y:S03]  /*e400*/  MOV R110, R139 ;  /* 0x0000008b006e7202 */ /* 0x000fe60000000f00 */
[----:B------:R-:W-:Y:S01]  /*e410*/  HMMA.16816.F32.BF16 R64, R72, R82, R64 ;  /* 0x000000524840723c */ /* 0x000fe20000041840 */
[----:B------:R1:W-:Y:S01]  /*e420*/  MUFU.EX2 R129, R70 ;  /* 0x0000004600817308 */ /* 0x0003e20000000800 */
[----:B------:R-:W4:Y:S05]  /*e430*/  LDSM.16.MT88.4 R80, [R225+0x3100] ;  /* 0x00310000e150783b */ /* 0x000f2a0000004200 */
[----:B-----5:R-:W-:Y:S02]  /*e440*/  F2FP.BF16.PACK_AB R72, R155, R156 ;  /* 0x0000009c9b48723e */ /* 0x020fe400000010ff */
[----:B------:R-:W-:Y:S03]  /*e450*/  F2FP.BF16.PACK_AB R74, R153, R154 ;  /* 0x0000009a994a723e */ /* 0x000fe600000010ff */
[--C-:B-1----:R-:W-:Y:S02]  /*e460*/  FFMA.FTZ R70, R109, c[0x0][0x2d0], -R3.reuse ;  /* 0x0000b4006d467a23 */ /* 0x102fe40000010803 */
[----:B------:R-:W5:Y:S02]  /*e470*/  LDL.LU R109, [R1+0x18] ;  /* 0x00001800016d7983 */ /* 0x000f640000300800 */
[----:B------:R1:W1:Y:S02]  /*e480*/  MUFU.EX2 R128, R70 ;  /* 0x0000004600807308 */ /* 0x0002640000000800 */
[--C-:B-1----:R-:W-:Y:S01]  /*e490*/  FFMA.FTZ R70, R148, c[0x0][0x2d0], -R3.reuse ;  /* 0x0000b40094467a23 */ /* 0x102fe20000010803 */
[----:B------:R-:W-:Y:S07]  /*e4a0*/  F2FP.BF16.PACK_AB R73, R128, R129 ;  /* 0x000000818049723e */ /* 0x000fee00000010ff */
[----:B------:R1:W-:Y:S02]  /*e4b0*/  MUFU.EX2 R148, R70 ;  /* 0x0000004600947308 */ /* 0x0003e40000000800 */
[----:B-1----:R-:W-:Y:S02]  /*e4c0*/  FFMA.FTZ R70, R108, c[0x0][0x2d0], -R3 ;  /* 0x0000b4006c467a23 */ /* 0x002fe40000010803 */
        /* <DEDUP_REMOVED lines=8> */
[C---:B--2---:R-:W-:Y:S04]  /*e550*/  HMMA.16816.F32.BF16 R12, R72.reuse, R76, R12 ;  /* 0x0000004c480c723c */ /* 0x044fe8000004180c */
[--C-:B-1----:R-:W-:Y:S04]  /*e560*/  FFMA.FTZ R70, R151, c[0x0][0x2d0], -R71.reuse ;  /* 0x0000b40097467a23 */ /* 0x102fe80000010847 */
[C---:B------:R-:W-:Y:S01]  /*e570*/  HMMA.16816.F32.BF16 R16, R72.reuse, R78, R16 ;  /* 0x0000004e4810723c */ /* 0x040fe20000041810 */
[----:B------:R1:W2:Y:S01]  /*e580*/  MUFU.EX2 R151, R70 ;  /* 0x0000004600977308 */ /* 0x0002a20000000800 */
[----:B------:R-:W3:Y:S06]  /*e590*/  LDSM.16.MT88.4 R76, [R221+0x3900] ;  /* 0x00390000dd4c783b */ /* 0x000eec0000004200 */
[C---:B----4-:R-:W-:Y:S08]  /*e5a0*/  HMMA.16816.F32.BF16 R20, R72.reuse, R80, R20 ;  /* 0x000000504814723c */ /* 0x050ff00000041814 */
[C---:B------:R-:W-:Y:S08]  /*e5b0*/  HMMA.16816.F32.BF16 R24, R72.reuse, R82, R24 ;  /* 0x000000524818723c */ /* 0x040ff00000041818 */
[C---:B------:R-:W-:Y:S04]  /*e5c0*/  HMMA.16816.F32.BF16 R28, R72.reuse, R88, R28 ;  /* 0x00000058481c723c */ /* 0x040fe8000004181c */
[--C-:B-1----:R-:W-:Y:S01]  /*e5d0*/  FFMA.FTZ R70, R150, c[0x0][0x2d0], -R71.reuse ;  /* 0x0000b40096467a23 */ /* 0x102fe20000010847 */
[----:B--2---:R-:W-:Y:S03]  /*e5e0*/  F2FP.BF16.PACK_AB R132, R151, R152 ;  /* 0x000000989784723e */ /* 0x004fe600000010ff */
        /* <DEDUP_REMOVED lines=13> */
[----:B--2---:R-:W-:Y:S03]  /*e6c0*/  F2FP.BF16.PACK_AB R134, R149, R150 ;  /* 0x000000969586723e */ /* 0x004fe600000010ff */
[----:B------:R-:W-:Y:S01]  /*e6d0*/  HMMA.16816.F32.BF16 R64, R72, R102, R64 ;  /* 0x000000664840723c */ /* 0x000fe20000041840 */
[----:B------:R1:W-:Y:S01]  /*e6e0*/  MUFU.EX2 R138, R70 ;  /* 0x00000046008a7308 */ /* 0x0003e20000000800 */
[----:B------:R-:W2:Y:S02]  /*e6f0*/  LDSM.16.MT88.4 R100, [R224+0x3900] ;  /* 0x00390000e064783b */ /* 0x000ea40000004200 */
[--C-:B-1----:R-:W-:Y:S02]  /*e700*/  FFMA.FTZ R70, R110, c[0x0][0x2d0], -R3.reuse ;  /* 0x0000b4006e467a23 */ /* 0x102fe40000010803 */
[----:B------:R-:W-:Y:S05]  /*e710*/  FFMA.FTZ R3, R137, c[0x0][0x2d0], -R3 ;  /* 0x0000b40089037a23 */ /* 0x000fea0000010803 */
[----:B------:R-:W1:Y:S10]  /*e720*/  MUFU.EX2 R71, R70 ;  /* 0x0000004600477308 */ /* 0x000e740000000800 */
[----:B------:R-:W4:Y:S01]  /*e730*/  MUFU.EX2 R70, R3 ;  /* 0x0000000300467308 */ /* 0x000f220000000800 */
[----:B-1----:R-:W-:Y:S02]  /*e740*/  F2FP.BF16.PACK_AB R133, R71, R138 ;  /* 0x0000008a4785723e */ /* 0x002fe400000010ff */
[----:B----4-:R-:W-:Y:S07]  /*e750*/  F2FP.BF16.PACK_AB R135, R70, R136 ;  /* 0x000000884687723e */ /* 0x010fee00000010ff */
[C---:B------:R-:W-:Y:S01]  /*e760*/  HMMA.16816.F32.BF16 R72, R132.reuse, R76, R4 ;  /* 0x0000004c8448723c */ /* 0x040fe20000041804 */
[----:B------:R-:W-:Y:S07]  /*e770*/  LDSM.16.MT88.4 R4, [R224+0x7900] ;  /* 0x00790000e004783b */ /* 0x000fee0000004200 */
[C---:B------:R-:W-:Y:S08]  /*e780*/  HMMA.16816.F32.BF16 R76, R132.reuse, R78, R8 ;  /* 0x0000004e844c723c */ /* 0x040ff00000041808 */
[C---:B------:R-:W-:Y:S04]  /*e790*/  HMMA.16816.F32.BF16 R80, R132.reuse, R104, R12 ;  /* 0x000000688450723c */ /* 0x040fe8000004180c */
[----:B-----5:R-:W-:Y:S04]  /*e7a0*/  FFMA.FTZ R2, R2, R109, R218 ;  /* 0x0000006d02027223 */ /* 0x020fe800000100da */
[----:B------:R-:W-:Y:S01]  /*e7b0*/  FADD.FTZ R2, R217, R2 ;  /* 0x00000002d9027221 */ /* 0x000fe20000010000 */
[C---:B------:R-:W-:Y:S03]  /*e7c0*/  HMMA.16816.F32.BF16 R84, R132.reuse, R106, R16 ;  /* 0x0000006a8454723c */ /* 0x040fe60000041810 */
[----:B------:R-:W-:Y:S04]  /*e7d0*/  FADD.FTZ R2, R216, R2 ;  /* 0x00000002d8027221 */ /* 0x000fe80000010000 */
[----:B------:R-:W-:Y:S01]  /*e7e0*/  FADD.FTZ R2, R215, R2 ;  /* 0x00000002d7027221 */ /* 0x000fe20000010000 */
[C---:B---3--:R-:W-:Y:S04]  /*e7f0*/  HMMA.16816.F32.BF16 R88, R132.reuse, R92, R20 ;  /* 0x0000005c8458723c */ /* 0x048fe80000041814 */
[----:B------:R-:W-:Y:S04]  /*e800*/  FADD.FTZ R2, R212, R2 ;  /* 0x00000002d4027221 */ /* 0x000fe80000010000 */
[----:B------:R-:W-:Y:S01]  /*e810*/  FADD.FTZ R2, R206, R2 ;  /* 0x00000002ce027221 */ /* 0x000fe20000010000 */
[C---:B------:R-:W-:Y:S03]  /*e820*/  HMMA.16816.F32.BF16 R92, R132.reuse, R94, R24 ;  /* 0x0000005e845c723c */ /* 0x040fe60000041818 */
[----:B------:R-:W-:Y:S04]  /*e830*/  FADD.FTZ R2, R204, R2 ;  /* 0x00000002cc027221 */ /* 0x000fe80000010000 */
[----:B------:R-:W-:Y:S01]  /*e840*/  FADD.FTZ R2, R203, R2 ;  /* 0x00000002cb027221 */ /* 0x000fe20000010000 */
[C---:B--2---:R-:W-:Y:S04]  /*e850*/  HMMA.16816.F32.BF16 R96, R132.reuse, R100, R28 ;  /* 0x000000648460723c */ /* 0x044fe8000004181c */
[----:B------:R-:W-:Y:S04]  /*e860*/  FADD.FTZ R2, R199, R2 ;  /* 0x00000002c7027221 */ /* 0x000fe80000010000 */
[----:B------:R-:W-:Y:S01]  /*e870*/  FADD.FTZ R2, R198, R2 ;  /* 0x00000002c6027221 */ /* 0x000fe20000010000 */
[C---:B------:R-:W-:Y:S03]  /*e880*/  HMMA.16816.F32.BF16 R100, R132.reuse, R102, R32 ;  /* 0x000000668464723c */ /* 0x040fe60000041820 */
[----:B------:R-:W-:Y:S04]  /*e890*/  FADD.FTZ R2, R197, R2 ;  /* 0x00000002c5027221 */ /* 0x000fe80000010000 */
[----:B------:R-:W-:Y:S05]  /*e8a0*/  FADD.FTZ R2, R196, R2 ;  /* 0x00000002c4027221 */ /* 0x000fea0000010000 */
[----:B------:R-:W-:Y:S04]  /*e8b0*/  FADD.FTZ R2, R191, R2 ;  /* 0x00000002bf027221 */ /* 0x000fe80000010000 */
[----:B------:R-:W-:Y:S02]  /*e8c0*/  FADD.FTZ R2, R189, R2 ;  /* 0x00000002bd027221 */ /* 0x000fe40000010000 */
[----:B------:R-:W-:Y:S02]  /*e8d0*/  FFMA.FTZ R0, R0, R108, R167 ;  /* 0x0000006c00007223 */ /* 0x000fe400000100a7 */
[----:B------:R-:W-:Y:S01]  /*e8e0*/  FADD.FTZ R2, R190, R2 ;  /* 0x00000002be027221 */ /* 0x000fe20000010000 */
[----:B------:R-:W1:Y:S01]  /*e8f0*/  LDSM.16.MT88.4 R108, [R221+0x7900] ;  /* 0x00790000dd6c783b */ /* 0x000e620000004200 */
        /* <DEDUP_REMOVED lines=13> */
[----:B------:R-:W-:Y:S01]  /*e9d0*/  FADD.FTZ R2, R162, R2 ;  /* 0x00000002a2027221 */ /* 0x000fe20000010000 */
[----:B------:R-:W2:Y:S01]  /*e9e0*/  LDSM.16.MT88.4 R116, [R222+0x7900] ;  /* 0x00790000de74783b */ /* 0x000ea20000004200 */
[----:B------:R-:W-:Y:S02]  /*e9f0*/  FADD.FTZ R0, R127, R0 ;  /* 0x000000007f007221 */ /* 0x000fe40000010000 */
[----:B------:R-:W-:Y:S02]  /*ea00*/  FADD.FTZ R2, R161, R2 ;  /* 0x00000002a1027221 */ /* 0x000fe40000010000 */
[----:B------:R-:W-:Y:S02]  /*ea10*/  FADD.FTZ R0, R126, R0 ;  /* 0x000000007e007221 */ /* 0x000fe40000010000 */
[----:B------:R-:W-:Y:S02]  /*ea20*/  FADD.FTZ R2, R160, R2 ;  /* 0x00000002a0027221 */ /* 0x000fe40000010000 */
[----:B------:R-:W-:Y:S02]  /*ea30*/  FADD.FTZ R0, R125, R0 ;  /* 0x000000007d007221 */ /* 0x000fe40000010000 */
[----:B------:R-:W-:Y:S01]  /*ea40*/  FADD.FTZ R2, R156, R2 ;  /* 0x000000029c027221 */ /* 0x000fe20000010000 */
[C---:B-1----:R-:W-:Y:S03]  /*ea50*/  HMMA.16816.F32.BF16 R104, R132.reuse, R108, R36 ;  /* 0x0000006c8468723c */ /* 0x042fe60000041824 */
[----:B------:R-:W-:Y:S02]  /*ea60*/  FADD.FTZ R0, R124, R0 ;  /* 0x000000007c007221 */ /* 0x000fe40000010000 */
[----:B------:R-:W1:Y:S01]  /*ea70*/  LDSM.16.MT88.4 R124, [R225+0x7900] ;  /* 0x00790000e17c783b */ /* 0x000e620000004200 */
[----:B------:R-:W-:Y:S02]  /*ea80*/  FADD.FTZ R2, R155, R2 ;  /* 0x000000029b027221 */ /* 0x000fe40000010000 */
[C---:B------:R-:W-:Y:S04]  /*ea90*/  HMMA.16816.F32.BF16 R108, R132.reuse, R110, R40 ;  /* 0x0000006e846c723c */ /* 0x040fe80000041828 */
[----:B------:R-:W-:Y:S02]  /*eaa0*/  FADD.FTZ R0, R158, R0 ;  /* 0x000000009e007221 */ /* 0x000fe40000010000 */
[----:B------:R-:W-:Y:S02]  /*eab0*/  FADD.FTZ R2, R154, R2 ;  /* 0x000000029a027221 */ /* 0x000fe40000010000 */
[----:B------:R-:W-:Y:S04]  /*eac0*/  FADD.FTZ R0, R157, R0 ;  /* 0x000000009d007221 */ /* 0x000fe80000010000 */
[----:B------:R-:W-:Y:S02]  /*ead0*/  FADD.FTZ R0, R115, R0 ;  /* 0x0000000073007221 */ /* 0x000fe40000010000 */
[----:B------:R-:W-:Y:S02]  /*eae0*/  FADD.FTZ R2, R153, R2 ;  /* 0x0000000299027221 */ /* 0x000fe40000010000 */
        /* <DEDUP_REMOVED lines=32> */
.L_x_504:
        /* <DEDUP_REMOVED lines=93> */
.L_x_500:
[----:B------:R-:W-:Y:S05]  /*f2c0*/  @P2 BRA `(.L_x_506) ;  /* 0x000012b000002947 */ /* 0x000fea0003800000 */
[----:B------:R-:W2:Y:S01]  /*f2d0*/  LDL R34, [R1+0x50] ;  /* 0x0000500001227983 */ /* 0x000ea20000100800 */
[----:B------:R-:W-:Y:S02]  /*f2e0*/  F2FP.BF16.PACK_AB R27, R27, R72 ;  /* 0x000000481b1b723e */ /* 0x000fe400000010ff */
[----:B------:R-:W-:Y:S01]  /*f2f0*/  F2FP.BF16.PACK_AB R75, R75, R74 ;  /* 0x0000004a4b4b723e */ /* 0x000fe200000010ff */
[----:B------:R-:W1:Y:S01]  /*f300*/  S2R R32, SR_TID.X ;  /* 0x0000000000207919 */ /* 0x000e620000002100 */
        /* <DEDUP_REMOVED lines=12> */
[----:B-1----:R-:W-:Y:S02]  /*f3d0*/  SHF.R.S32.HI R33, RZ, 0x1f, R32 ;  /* 0x0000001fff217819 */ /* 0x002fe40000011420 */
[----:B------:R-:W-:-:S02]  /*f3e0*/  F2FP.BF16.PACK_AB R24, R24, R100 ;  /* 0x000000641818723e */ /* 0x000fc400000010ff */
[CC--:B------:R-:W-:Y:S02]  /*f3f0*/  LEA.HI R2, R33.reuse, R32.reuse, RZ, 0x2 ;  /* 0x0000002021027211 */ /* 0x0c0fe400078f10ff */
[----:B------:R-:W-:Y:S02]  /*f400*/  LEA.HI R29, R33, R32, RZ, 0x5 ;  /* 0x00000020211d7211 */ /* 0x000fe400078f28ff */
[--C-:B------:R-:W-:Y:S02]  /*f410*/  SHF.R.S32.HI R4, RZ, 0x2, R2.reuse ;  /* 0x00000002ff047819 */ /* 0x100fe40000011402 */
[----:B------:R-:W-:Y:S02]  /*f420*/  SHF.R.S32.HI R0, RZ, 0x1f, R2 ;  /* 0x0000001fff007819 */ /* 0x000fe40000011402 */
[----:B------:R-:W-:Y:S02]  /*f430*/  SHF.R.S32.HI R28, RZ, 0x5, R29 ;  /* 0x00000005ff1c7819 */ /* 0x000fe4000001141d */
[----:B------:R-:W-:-:S02]  /*f440*/  LEA.HI R0, R0, R4, RZ, 0x3 ;  /* 0x0000000400007211 */ /* 0x000fc400078f18ff */
[----:B------:R-:W-:Y:S02]  /*f450*/  F2FP.BF16.PACK_AB R102, R103, R102 ;  /* 0x000000666766723e */ /* 0x000fe400000010ff */
[----:B------:R-:W-:Y:S02]  /*f460*/  LOP3.LUT R0, R0, 0xfffffff8, RZ, 0xc0, !PT ;  /* 0xfffffff800007812 */ /* 0x000fe400078ec0ff */
[----:B------:R-:W-:Y:S02]  /*f470*/  F2FP.BF16.PACK_AB R22, R22, R104 ;  /* 0x000000681616723e */ /* 0x000fe400000010ff */
[----:B------:R-:W-:Y:S01]  /*f480*/  F2FP.BF16.PACK_AB R107, R107, R106 ;  /* 0x0000006a6b6b723e */ /* 0x000fe200000010ff */
[----:B------:R-:W-:Y:S01]  /*f490*/  IMAD.IADD R4, R4, 0x1, -R0 ;  /* 0x0000000104047824 */ /* 0x000fe200078e0a00 */
[----:B------:R-:W-:Y:S02]  /*f4a0*/  LOP3.LUT R0, R2, 0xfffffffc, RZ, 0xc0, !PT ;  /* 0xfffffffc02007812 */ /* 0x000fe400078ec0ff */
[----:B------:R-:W-:Y:S01]  /*f4b0*/  F2FP.BF16.PACK_AB R21, R21, R108 ;  /* 0x0000006c1515723e */ /* 0x000fe200000010ff */
[C---:B------:R-:W-:Y:S01]  /*f4c0*/  IMAD.SHL.U32 R2, R4.reuse, 0x40, RZ ;  /* 0x0000004004027824 */ /* 0x040fe200078e00ff */
[----:B------:R-:W-:Y:S01]  /*f4d0*/  LOP3.LUT R3, R4, 0x1, RZ, 0xc0, !PT ;  /* 0x0000000104037812 */ /* 0x000fe200078ec0ff */
[----:B------:R-:W-:Y:S01]  /*f4e0*/  IMAD.IADD R23, R32, 0x1, -R0 ;  /* 0x0000000120177824 */ /* 0x000fe200078e0a00 */
[----:B------:R-:W-:-:S02]  /*f4f0*/  F2FP.BF16.PACK_AB R111, R111, R110 ;  /* 0x0000006e6f6f723e */ /* 0x000fc400000010ff */
[----:B------:R-:W-:Y:S01]  /*f500*/  LOP3.LUT R0, R2, 0x1c0, RZ, 0xc0, !PT ;  /* 0x000001c002007812 */ /* 0x000fe200078ec0ff */
[----:B------:R-:W-:Y:S01]  /*f510*/  IMAD R2, R28, 0x200, R23 ;  /* 0x000002001c027824 */ /* 0x000fe200078e0217 */
[----:B------:R-:W-:Y:S02]  /*f520*/  ISETP.NE.U32.AND P0, PT, R3, 0x1, PT ;  /* 0x000000010300780c */ /* 0x000fe40003f05070 */
[----:B------:R-:W-:Y:S02]  /*f530*/  LEA.HI R0, R0, R0, RZ, 0x1d ;  /* 0x0000000000007211 */ /* 0x000fe400078fe8ff */
[----:B------:R-:W-:Y:S01]  /*f540*/  R2P PR, R4, 0x6 ;  /* 0x0000000604007804 */ /* 0x000fe20000000000 */
[----:B------:R-:W-:Y:S01]  /*f550*/  IMAD.MOV.U32 R4, RZ, RZ, 0x20 ;  /* 0x00000020ff047424 */ /* 0x000fe200078e00ff */
[----:B------:R-:W-:Y:S01]  /*f560*/  F2FP.BF16.PACK_AB R20, R20, R112 ;  /* 0x000000701414723e */ /* 0x000fe200000010ff */
[----:B------:R-:W-:Y:S01]  /*f570*/  IMAD.U32 R0, R2, 0x2, R0 ;  /* 0x0000000202007824 */ /* 0x000fe200078e0000 */
[----:B------:R-:W-:-:S02]  /*f580*/  F2FP.BF16.PACK_AB R19, R19, R114 ;  /* 0x000000721313723e */ /* 0x000fc400000010ff */
[----:B------:R-:W-:Y:S01]  /*f590*/  SEL R4, R4, 0xffffffe0, !P1 ;  /* 0xffffffe004047807 */ /* 0x000fe20004800000 */
[----:B------:R-:W-:Y:S01]  /*f5a0*/  IMAD.SHL.U32 R0, R0, 0x2, RZ ;  /* 0x0000000200007824 */ /* 0x000fe200078e00ff */
[----:B------:R-:W-:Y:S01]  /*f5b0*/  BAR.SYNC.DEFER_BLOCKING 0x1, 0x100 ;  /* 0x0044000000007b1d */ /* 0x000fe20000010000 */
[----:B------:R-:W-:Y:S02]  /*f5c0*/  F2FP.BF16.PACK_AB R18, R18, R116 ;  /* 0x000000741212723e */ /* 0x000fe400000010ff */
[----:B------:R-:W-:Y:S02]  /*f5d0*/  F2FP.BF16.PACK_AB R17, R17, R118 ;  /* 0x000000761111723e */ /* 0x000fe400000010ff */
[C---:B------:R-:W-:Y:S02]  /*f5e0*/  IADD3 R3, R0.reuse, 0x80, RZ ;  /* 0x0000008000037810 */ /* 0x040fe40007ffe0ff */
[C---:B------:R-:W-:Y:S02]  /*f5f0*/  IADD3 R2, R0.reuse, 0x70, RZ ;  /* 0x0000007000027810 */ /* 0x040fe40007ffe0ff */
[----:B------:R-:W-:Y:S01]  /*f600*/  @P0 IADD3 R2, R3, 0x10, RZ ;  /* 0x0000001003020810 */ /* 0x000fe20007ffe0ff */
[----:B------:R-:W-:Y:S01]  /*f610*/  IMAD.IADD R3, R0, 0x1, R4 ;  /* 0x0000000100037824 */ /* 0x000fe200078e0204 */
[----:B------:R-:W-:-:S02]  /*f620*/  F2FP.BF16.PACK_AB R16, R16, R120 ;  /* 0x000000781010723e */ /* 0x000fc400000010ff */
[----:B------:R-:W-:Y:S01]  /*f630*/  F2FP.BF16.PACK_AB R13, R13, R122 ;  /* 0x0000007a0d0d723e */ /* 0x000fe200000010ff */
[----:B------:R-:W-:Y:S01]  /*f640*/  IMAD.IADD R4, R4, 0x1, R2 ;  /* 0x0000000104047824 */ /* 0x000fe200078e0202 */
[----:B------:R-:W-:Y:S02]  /*f650*/  F2FP.BF16.PACK_AB R12, R12, R124 ;  /* 0x0000007c0c0c723e */ /* 0x000fe400000010ff */
[----:B------:R-:W-:Y:S02]  /*f660*/  F2FP.BF16.PACK_AB R11, R11, R126 ;  /* 0x0000007e0b0b723e */ /* 0x000fe400000010ff */
[----:B------:R-:W-:Y:S02]  /*f670*/  F2FP.BF16.PACK_AB R9, R9, R128 ;  /* 0x000000800909723e */ /* 0x000fe400000010ff */
[----:B------:R-:W-:Y:S02]  /*f680*/  F2FP.BF16.PACK_AB R15, R15, R130 ;  /* 0x000000820f0f723e */ /* 0x000fe400000010ff */
[----:B------:R-:W-:Y:S01]  /*f690*/  F2FP.BF16.PACK_AB R14, R14, R132 ;  /* 0x000000840e0e723e */ /* 0x000fe200000010ff */
[----:B------:R1:W-:Y:S01]  /*f6a0*/  STS [R0+0x80], R27 ;  /* 0x0000801b00007388 */ /* 0x0003e20000000800 */
[----:B------:R-:W-:-:S02]  /*f6b0*/  F2FP.BF16.PACK_AB R10, R135, R134 ;  /* 0x00000086870a723e */ /* 0x000fc400000010ff */
[----:B------:R-:W-:Y:S01]  /*f6c0*/  ISETP.NE.U32.AND P0, PT, RZ, c[0x0][0x500], PT ;  /* 0x00014000ff007a0c */ /* 0x000fe20003f05070 */
[----:B------:R-:W-:Y:S01]  /*f6d0*/  STS [R0+0x480], R75 ;  /* 0x0004804b00007388 */ /* 0x000fe20000000800 */
[----:B------:R-:W-:Y:S02]  /*f6e0*/  ISETP.NE.U32.AND P1, PT, RZ, c[0x0][0x508], PT ;  /* 0x00014200ff007a0c */ /* 0x000fe40003f25070 */
        /* <DEDUP_REMOVED lines=53> */
.L_x_507:
[----:B---3--:R-:W-:Y:S01]  /*fa40*/  LOP3.LUT R0, R29, 0xffffffe0, RZ, 0xc0, !PT ;  /* 0xffffffe01d007812 */ /* 0x008fe200078ec0ff */
[----:B------:R-:W1:Y:S01]  /*fa50*/  S2R R13, SR_CTAID.Y ;  /* 0x00000000000d7919 */ /* 0x000e620000002600 */
[----:B------:R-:W-:Y:S01]  /*fa60*/  SHF.R.S32.HI R4, RZ, 0x1f, R28 ;  /* 0x0000001fff047819 */ /* 0x000fe2000001141c */
[----:B------:R-:W-:Y:S01]  /*fa70*/  IMAD.MOV.U32 R7, RZ, RZ, c[0x0][0x4e8] ;  /* 0x00013a00ff077624 */ /* 0x000fe200078e00ff */
[----:B------:R-:W-:Y:S01]  /*fa80*/  LEA.HI R16, R33, R32, RZ, 0x3 ;  /* 0x0000002021107211 */ /* 0x000fe200078f18ff */
[----:B------:R-:W-:Y:S01]  /*fa90*/  IMAD.IADD R0, R32, 0x1, -R0 ;  /* 0x0000000120007824 */ /* 0x000fe200078e0a00 */
[----:B------:R-:W2:Y:S01]  /*faa0*/  S2R R19, SR_CTAID.X ;  /* 0x0000000000137919 */ /* 0x000ea20000002500 */
[----:B------:R-:W-:Y:S01]  /*fab0*/  LEA.HI R4, R4, R28, RZ, 0x3 ;  /* 0x0000001c04047211 */ /* 0x000fe200078f18ff */
[----:B-----5:R-:W-:Y:S01]  /*fac0*/  IMAD R15, R15, c[0x0][0x4e8], RZ ;  /* 0x00013a000f0f7a24 */ /* 0x020fe200078e02ff */
[----:B------:R-:W-:Y:S01]  /*fad0*/  ISETP.NE.AND P1, PT, R7, 0x1, PT ;  /* 0x000000010700780c */ /* 0x000fe20003f25270 */
[----:B------:R-:W-:Y:S01]  /*fae0*/  BSSY B0, `(.L_x_508) ;  /* 0x0000079000007945 */ /* 0x000fe20003800000 */
[----:B------:R-:W-:-:S02]  /*faf0*/  SHF.R.S32.HI R6, RZ, 0x1f, R0 ;  /* 0x0000001fff067819 */ /* 0x000fc40000011400 */
[----:B------:R-:W-:Y:S02]  /*fb00*/  LOP3.LUT R5, R4, 0xffffff8, RZ, 0xc0, !PT ;  /* 0x0ffffff804057812 */ /* 0x000fe400078ec0ff */
[----:B------:R-:W-:Y:S02]  /*fb10*/  LEA.HI R4, R23, R23, RZ, 0x1 ;  /* 0x0000001717047211 */ /* 0x000fe400078f08ff */
[----:B------:R-:W-:Y:S02]  /*fb20*/  LEA.HI R6, R6, R0, RZ, 0x2 ;  /* 0x0000000006067211 */ /* 0x000fe400078f10ff */
[----:B------:R-:W-:Y:S02]  /*fb30*/  IADD3 R7, R28, -R5, RZ ;  /* 0x800000051c077210 */ /* 0x000fe40007ffe0ff */
[----:B------:R-:W-:Y:S02]  /*fb40*/  LOP3.LUT R4, R4, 0x1ffffffe, RZ, 0xc0, !PT ;  /* 0x1ffffffe04047812 */ /* 0x000fe400078ec0ff */
[----:B------:R-:W-:-:S02]  /*fb50*/  SHF.R.S32.HI R5, RZ, 0x2, R6 ;  /* 0x00000002ff057819 */ /* 0x000fc40000011406 */
[----:B------:R-:W-:Y:S01]  /*fb60*/  LOP3.LUT P2, RZ, R0, 0x3, RZ, 0xc0, !PT ;  /* 0x0000000300ff7812 */ /* 0x000fe2000784c0ff */
[----:B------:R-:W-:Y:S01]  /*fb70*/  IMAD R0, R3, c[0x0][0x3a0], RZ ;  /* 0x0000e80003007a24 */ /* 0x000fe200078e02ff */
[----:B------:R-:W-:Y:S01]  /*fb80*/  SEL R14, R34, RZ, !P0 ;  /* 0x000000ff220e7207 */ /* 0x000fe20004000000 */
[----:B------:R-:W-:Y:S01]  /*fb90*/  IMAD.IADD R8, R23, 0x1, -R4 ;  /* 0x0000000117087824 */ /* 0x000fe200078e0a04 */
[----:B------:R-:W-:Y:S01]  /*fba0*/  MOV R4, R2 ;  /* 0x0000000200047202 */ /* 0x000fe20000000f00 */
[----:B------:R-:W-:Y:S01]  /*fbb0*/  IMAD R17, R7, 0x10, R5 ;  /* 0x0000001007117824 */ /* 0x000fe200078e0205 */
[----:B-1----:R-:W-:Y:S01]  /*fbc0*/  SHF.R.S32.HI R7, RZ, 0x1f, R13 ;  /* 0x0000001fff077819 */ /* 0x002fe2000001140d */
[----:B------:R-:W-:Y:S01]  /*fbd0*/  IMAD R6, R2, c[0x0][0x3a4], R0 ;  /* 0x0000e90002067a24 */ /* 0x000fe200078e0200 */
[----:B------:R-:W-:Y:S01]  /*fbe0*/  LOP3.LUT R12, R16, 0xfffffff8, RZ, 0xc0, !PT ;  /* 0xfffffff8100c7812 */ /* 0x000fe200078ec0ff */
[----:B------:R-:W-:Y:S01]  /*fbf0*/  IMAD R0, R8, 0x8, R17 ;  /* 0x0000000808007824 */ /* 0x000fe200078e0211 */
[----:B------:R-:W-:Y:S01]  /*fc00*/  SHF.R.S32.HI R16, RZ, 0x3, R16 ;  /* 0x00000003ff107819 */ /* 0x000fe20000011410 */
[----:B------:R-:W-:Y:S01]  /*fc10*/  IMAD.MOV.U32 R5, RZ, RZ, R3 ;  /* 0x000000ffff057224 */ /* 0x000fe200078e0003 */
[----:B------:R-:W-:Y:S01]  /*fc20*/  LEA.HI R18, R33, R32, RZ, 0x6 ;  /* 0x0000002021127211 */ /* 0x000fe200078f30ff */
[----:B--2---:R-:W-:-:S02]  /*fc30*/  IMAD R8, R19, 0x80, R0 ;  /* 0x0000008013087824 */ /* 0x004fc400078e0200 */
[----:B------:R-:W-:-:S04]  /*fc40*/  IMAD.WIDE.U32 R2, R2, c[0x0][0x3a0], RZ ;  /* 0x0000e80002027a25 */ /* 0x000fc800078e00ff */
[----:B------:R-:W-:Y:S01]  /*fc50*/  IMAD.WIDE.U32 R10, R13, c[0x0][0x490], R4 ;  /* 0x000124000d0a7a25 */ /* 0x000fe200078e0004 */
[----:B------:R-:W-:Y:S02]  /*fc60*/  IADD3 R3, R3, R6, RZ ;  /* 0x0000000603037210 */ /* 0x000fe40007ffe0ff */
[----:B------:R-:W-:Y:S01]  /*fc70*/  SHF.R.S32.HI R6, RZ, 0x1f, R34 ;  /* 0x0000001fff067819 */ /* 0x000fe20000011422 */
[----:B------:R-:W-:Y:S02]  /*fc80*/  IMAD R4, R7, c[0x0][0x490], RZ ;  /* 0x0001240007047a24 */ /* 0x000fe400078e02ff */
[----:B------:R-:W-:-:S04]  /*fc90*/  @P1 IMAD.HI.U32 R9, R8, c[0x0][0x4ec], RZ ;  /* 0x00013b0008091a27 */ /* 0x000fc800078e00ff */
[----:B------:R-:W-:Y:S02]  /*fca0*/  IMAD R4, R13, c[0x0][0x494], R4 ;  /* 0x000125000d047a24 */ /* 0x000fe400078e0204 */
[----:B------:R-:W-:Y:S02]  /*fcb0*/  IMAD R7, R7, c[0x0][0x3e8], RZ ;  /* 0x0000fa0007077a24 */ /* 0x000fe400078e02ff */
[----:B------:R-:W-:Y:S01]  /*fcc0*/  IMAD.MOV.U32 R0, RZ, RZ, R8 ;  /* 0x000000ffff007224 */ /* 0x000fe200078e0008 */
[----:B------:R-:W-:Y:S01]  /*fcd0*/  @P1 SHF.R.U32.HI R0, RZ, c[0x0][0x4f0], R9 ;  /* 0x00013c00ff001a19 */ /* 0x000fe20000011609 */
[----:B------:R-:W-:Y:S01]  /*fce0*/  IMAD R7, R13, c[0x0][0x3ec], R7 ;  /* 0x0000fb000d077a24 */ /* 0x000fe200078e0207 */
[----:B------:R-:W-:Y:S01]  /*fcf0*/  IADD3 R5, R11, R4, RZ ;  /* 0x000000040b057210 */ /* 0x000fe20007ffe0ff */
        /* <DEDUP_REMOVED lines=37> */
[----:B------:R-:W-:Y:S01]  /*ff50*/  IADD3 R6, -R0, RZ, RZ ;  /* 0x000000ff00067210 */ /* 0x000fe20007ffe1ff */
[----:B------:R-:W-:Y:S01]  /*ff60*/  IMAD R5, R19, 0x80, R17 ;  /* 0x0000008013057824 */ /* 0x000fe200078e0211 */
[----:B------:R-:W-:Y:S01]  /*ff70*/  SHF.R.S32.HI R7, RZ, 0x1f, R0 ;  /* 0x0000001fff077819 */ /* 0x000fe20000011400 */
[----:B------:R-:W1:Y:S02]  /*ff80*/  SHFL.IDX PT, R11, R2, RZ, 0x1c1f ;  /* 0x001c1fff020b7589 */ /* 0x000e6400000e0000 */
[----:B------:R-:W-:Y:S01]  /*ff90*/  IMAD R6, R6, c[0x0][0x4e8], R13 ;  /* 0x00013a0006067a24 */ /* 0x000fe200078e020d */
[----:B------:R-:W-:Y:S01]  /*ffa0*/  ISETP.GE.OR P0, PT, R5, R15, P2 ;  /* 0x0000000f0500720c */ /* 0x000fe20001706670 */
[----:B------:R-:W-:Y:S01]  /*ffb0*/  SHFL.IDX PT, R8, R8, 0x1, 0x1c1f ;  /* 0x003c1f0008087f89 */ /* 0x000fe200000e0000 */
[----:B------:R-:W-:-:S03]  /*ffc0*/  IMAD R7, R7, c[0x0][0x3e0], RZ ;  /* 0x0000f80007077a24 */ /* 0x000fc600078e02ff */
[----:B------:R2:W3:Y:S01]  /*ffd0*/  SHFL.IDX PT, R9, R2, 0x1, 0x1c1f ;  /* 0x003c1f0002097f89 */ /* 0x0004e200000e0000 */
[----:B------:R-:W-:-:S07]  /*ffe0*/  IMAD R7, R0, c[0x0][0x3e4], R7 ;  /* 0x0000f90000077a24 */ /* 0x000fce00078e0207 */
[----:B-1----:R1:W-:Y:S01]  /*fff0*/  @!P0 ST.E [R10.64], R30 ;  /* 0x0000001e0a008985 */ /* 0x0023e2000c101912 */
[----:B--2---:R-:W-:Y:S02]  /*10000*/  MOV R2, R4 ;  /* 0x0000000400027202 */ /* 0x004fe40000000f00 */
[----:B------:R-:W-:-:S03]  /*10010*/  IADD3 R4, R5, 0x8, RZ ;  /* 0x0000000805047810 */ /* 0x000fc60007ffe0ff */
[----:B------:R-:W-:Y:S01]  /*10020*/  IMAD.WIDE.U32 R2, R0, c[0x0][0x3e0], R2 ;  /* 0x0000f80000027a25 */ /* 0x000fe200078e0002 */
[----:B------:R-:W-:Y:S02]  /*10030*/  SHF.R.S32.HI R0, RZ, 0x1f, R6 ;  /* 0x0000001fff007819 */ /* 0x000fe40000011406 */
[----:B------:R-:W-:Y:S01]  /*10040*/  ISETP.GE.OR P2, PT, R4, R15, P2 ;  /* 0x0000000f0400720c */ /* 0x000fe20001746670 */
[----:B------:R-:W-:Y:S02]  /*10050*/  IMAD.SHL.U32 R4, R18, 0x8, RZ ;  /* 0x0000000812047824 */ /* 0x000fe400078e00ff */
[----:B------:R-:W-:Y:S02]  /*10060*/  IMAD R0, R0, c[0x0][0x3d8], RZ ;  /* 0x0000f60000007a24 */ /* 0x000fe400078e02ff */
[----:B------:R-:W-:Y:S01]  /*10070*/  IMAD.IADD R3, R3, 0x1, R7 ;  /* 0x0000000103037824 */ /* 0x000fe200078e0207 */
[----:B------:R-:W-:Y:S01]  /*10080*/  LOP3.LUT R5, R14, 0x7ffffe00, R4, 0xf8, !PT ;  /* 0x7ffffe000e057812 */ /* 0x000fe200078ef804 */
[C---:B------:R-:W-:Y:S01]  /*10090*/  IMAD R4, R6.reuse, c[0x0][0x3dc], R0 ;  /* 0x0000f70006047a24 */ /* 0x040fe200078e0200 */
[----:B------:R-:W-:Y:S01]  /*100a0*/  LEA R7, R19, R16, 0x7 ;  /* 0x0000001013077211 */ /* 0x000fe200078e38ff */
[----:B------:R-:W-:Y:S01]  /*100b0*/  IMAD.WIDE.U32 R2, R6, c[0x0][0x3d8], R2 ;  /* 0x0000f60006027a25 */ /* 0x000fe200078e0002 */
[----:B------:R-:W-:-:S02]  /*100c0*/  SHF.L.U32 R0, R5, 0x1, RZ ;  /* 0x0000000105007819 */ /* 0x000fc400000006ff */
[----:B------:R-:W-:Y:S01]  /*100d0*/  IADD3 R6, R12, 0x40, RZ ;  /* 0x000000400c067810 */ /* 0x000fe20007ffe0ff */
[----:B---3--:R1:W-:Y:S01]  /*100e0*/  @!P2 ST.E [R8.64], R31 ;  /* 0x0000001f0800a985 */ /* 0x0083e2000c101912 */
[----:B------:R-:W-:Y:S01]  /*100f0*/  IMAD.IADD R3, R3, 0x1, R4 ;  /* 0x0000000103037824 */ /* 0x000fe200078e0204 */
[C---:B------:R-:W-:Y:S02]  /*10100*/  LEA R14, P0, R2.reuse, c[0x0][0x380], 0x1 ;  /* 0x0000e000020e7a11 */ /* 0x040fe400078008ff */
[----:B------:R1:W2:Y:S02]  /*10110*/  LDS.128 R24, [R0+0x1080] ;  /* 0x0010800000187984 */ /* 0x0002a40000000c00 */
[----:B------:R-:W-:Y:S02]  /*10120*/  LEA.HI.X R13, R2, c[0x0][0x384], R3, 0x1, P0 ;  /* 0x0000e100020d7a11 */ /* 0x000fe400000f0c03 */
        /* <DEDUP_REMOVED lines=20> */
.L_x_509:
[----:B------:R-:W-:Y:S05]  /*10270*/  BSYNC B0 ;  /* 0x0000000000007941 */ /* 0x000fea0003800000 */
.L_x_508:
        /* <DEDUP_REMOVED lines=15> */
.L_x_511:
[----:B------:R-:W-:Y:S05]  /*10370*/  BSYNC B0 ;  /* 0x0000000000007941 */ /* 0x000fea0003800000 */
.L_x_510:
        /* <DEDUP_REMOVED lines=15> */
.L_x_513:
[----:B------:R-:W-:Y:S05]  /*10470*/  BSYNC B0 ;  /* 0x0000000000007941 */ /* 0x000fea0003800000 */
.L_x_512:
        /* <DEDUP_REMOVED lines=16> */
.L_x_506:
        /* <DEDUP_REMOVED lines=19> */
.L_x_514:
        /* <DEDUP_REMOVED lines=15> */
[----:B------:R-:W-:Y:S02]  /*107a0*/  MOV R2, R4 ;  /* 0x0000000400027202 */ /* 0x000fe40000000f00 */
[----:B------:R-:W-:-:S13]  /*107b0*/  ISETP.NE.AND P0, PT, R0, 0x1, PT ;  /* 0x000000010000780c */ /* 0x000fda0003f05270 */
[----:B------:R-:W-:Y:S01]  /*107c0*/  @P0 IMAD.HI.U32 R7, R9, c[0x0][0x4ec], RZ ;  /* 0x00013b0009070a27 */ /* 0x000fe200078e00ff */
[----:B-1----:R-:W-:-:S03]  /*107d0*/  SHF.R.S32.HI R0, RZ, 0x1f, R8 ;  /* 0x0000001fff007819 */ /* 0x002fc60000011408 */
[----:B------:R-:W-:-:S04]  /*107e0*/  IMAD.WIDE.U32 R2, R8, c[0x0][0x490], R2 ;  /* 0x0001240008027a25 */ /* 0x000fc800078e0002 */
[----:B------:R-:W-:Y:S02]  /*107f0*/  IMAD R6, R0, c[0x0][0x490], RZ ;  /* 0x0001240000067a24 */ /* 0x000fe400078e02ff */
[----:B------:R-:W-:Y:S01]  /*10800*/  IMAD.MOV.U32 R0, RZ, RZ, R9 ;  /* 0x000000ffff007224 */ /* 0x000fe200078e0009 */
[----:B------:R-:W-:Y:S01]  /*10810*/  @P0 SHF.R.U32.HI R0, RZ, c[0x0][0x4f0], R7 ;  /* 0x00013c00ff000a19 */ /* 0x000fe20000011607 */
[----:B------:R-:W-:Y:S02]  /*10820*/  IMAD R6, R8, c[0x0][0x494], R6 ;  /* 0x0001250008067a24 */ /* 0x000fe400078e0206 */
[----:B------:R-:W-:Y:S01]  /*10830*/  IMAD R8, R11, c[0x0][0x498], RZ ;  /* 0x000126000b087a24 */ /* 0x000fe200078e02ff */
[----:B------:R-:W-:Y:S01]  /*10840*/  IADD3 R7, -R0, RZ, RZ ;  /* 0x000000ff00077210 */ /* 0x000fe20007ffe1ff */
[----:B------:R-:W-:Y:S02]  /*10850*/  IMAD.IADD R3, R6, 0x1, R3 ;  /* 0x0000000106037824 */ /* 0x000fe400078e0203 */
[----:B------:R-:W-:-:S02]  /*10860*/  IMAD R8, R10, c[0x0][0x49c], R8 ;  /* 0x000127000a087a24 */ /* 0x000fc400078e0208 */
[----:B------:R-:W-:Y:S01]  /*10870*/  IMAD R6, R7, c[0x0][0x4e8], R9 ;  /* 0x00013a0007067a24 */ /* 0x000fe200078e0209 */
[----:B------:R-:W-:Y:S01]  /*10880*/  SHF.R.S32.HI R9, RZ, 0x1f, R0 ;  /* 0x0000001fff097819 */ /* 0x000fe20000011400 */
[----:B------:R-:W-:-:S03]  /*10890*/  IMAD.WIDE.U32 R2, R10, c[0x0][0x498], R2 ;  /* 0x000126000a027a25 */ /* 0x000fc600078e0002 */
[----:B------:R-:W-:Y:S02]  /*108a0*/  SHF.R.S32.HI R7, RZ, 0x1f, R6 ;  /* 0x0000001fff077819 */ /* 0x000fe40000011406 */
[----:B------:R-:W-:-:S03]  /*108b0*/  IADD3 R2, P0, R0, R2, RZ ;  /* 0x0000000200027210 */ /* 0x000fc60007f1e0ff */
[----:B------:R-:W-:Y:S01]  /*108c0*/  IMAD R0, R7, c[0x0][0x488], RZ ;  /* 0x0001220007007a24 */ /* 0x000fe200078e02ff */
[----:B------:R-:W-:-:S03]  /*108d0*/  IADD3.X R3, R9, R3, R8, P0, !PT ;  /* 0x0000000309037210 */ /* 0x000fc600007fe408 */
[C---:B------:R-:W-:Y:S02]  /*108e0*/  IMAD R0, R6.reuse, c[0x0][0x48c], R0 ;  /* 0x0001230006007a24 */ /* 0x040fe400078e0200 */
[----:B------:R-:W-:-:S05]  /*108f0*/  IMAD.WIDE.U32 R2, R6, c[0x0][0x488], R2 ;  /* 0x0001220006027a25 */ /* 0x000fca00078e0002 */
[----:B------:R-:W-:Y:S02]  /*10900*/  IADD3 R0, R3, R0, RZ ;  /* 0x0000000003007210 */ /* 0x000fe40007ffe0ff */
[----:B------:R-:W-:-:S04]  /*10910*/  LEA R6, P0, R2, c[0x0][0x450], 0x2 ;  /* 0x0001140002067a11 */ /* 0x000fc800078010ff */
[----:B------:R-:W-:Y:S02]  /*10920*/  LEA.HI.X R7, R2, c[0x0][0x454], R0, 0x2, P0 ;  /* 0x0001150002077a11 */ /* 0x000fe400000f1400 */
[----:B------:R-:W-:-:S05]  /*10930*/  MOV R0, 0xff800000 ;  /* 0xff80000000007802 */ /* 0x000fca0000000f00 */
[----:B------:R1:W-:Y:S02]  /*10940*/  STG.E [R6.64], R0 ;  /* 0x0000000006007986 */ /* 0x0003e4000c101912 */
.L_x_516:
[----:B------:R-:W-:Y:S05]  /*10950*/  BSYNC B0 ;  /* 0x0000000000007941 */ /* 0x000fea0003800000 */
.L_x_515:
[----:B-1----:R-:W1:Y:S01]  /*10960*/  S2R R6, SR_CTAID.Y ;  /* 0x0000000000067919 */ /* 0x002e620000002600 */
[----:B------:R-:W-:Y:S01]  /*10970*/  IMAD R0, R5, c[0x0][0x3a0], RZ ;  /* 0x0000e80005007a24 */ /* 0x000fe200078e02ff */
[----:B------:R-:W-:Y:S01]  /*10980*/  SHF.R.S32.HI R5, RZ, 0x1f, R12 ;  /* 0x0000001fff057819 */ /* 0x000fe2000001140c */
[C---:B------:R-:W-:Y:S01]  /*10990*/  IMAD.WIDE.U32 R2, R4.reuse, c[0x0][0x3a0], RZ ;  /* 0x0000e80004027a25 */ /* 0x040fe200078e00ff */
[----:B------:R-:W2:Y:S01]  /*109a0*/  S2R R14, SR_CTAID.X ;  /* 0x00000000000e7919 */ /* 0x000ea20000002500 */
[----:B------:R-:W-:Y:S01]  /*109b0*/  MOV R8, c[0x0][0x4e8] ;  /* 0x00013a0000087a02 */ /* 0x000fe20000000f00 */
[----:B------:R-:W-:Y:S01]  /*109c0*/  BSSY B0, `(.L_x_517) ;  /* 0x0000035000007945 */ /* 0x000fe20003800000 */
[----:B------:R-:W-:Y:S01]  /*109d0*/  LEA.HI R5, R5, R12, RZ, 0x3 ;  /* 0x0000000c05057211 */ /* 0x000fe200078f18ff */
[----:B------:R-:W-:Y:S01]  /*109e0*/  IMAD R0, R4, c[0x0][0x3a4], R0 ;  /* 0x0000e90004007a24 */ /* 0x000fe200078e0200 */
[----:B------:R-:W-:Y:S02]  /*109f0*/  ISETP.NE.AND P0, PT, R8, 0x1, PT ;  /* 0x000000010800780c */ /* 0x000fe40003f05270 */
[----:B------:R-:W-:-:S02]  /*10a00*/  LOP3.LUT R4, R5, 0xfffffff8, RZ, 0xc0, !PT ;  /* 0xfffffff805047812 */ /* 0x000fc400078ec0ff */
[----:B------:R-:W-:Y:S02]  /*10a10*/  SHF.R.S32.HI R8, RZ, 0x3, R5 ;  /* 0x00000003ff087819 */ /* 0x000fe40000011405 */
[----:B------:R-:W-:Y:S01]  /*10a20*/  IADD3 R3, R3, R0, RZ ;  /* 0x0000000003037210 */ /* 0x000fe20007ffe0ff */
[----:B------:R-:W-:-:S05]  /*10a30*/  IMAD.IADD R12, R12, 0x1, -R4 ;  /* 0x000000010c0c7824 */ /* 0x000fca00078e0a04 */
[-C--:B------:R-:W-:Y:S02]  /*10a40*/  LEA R4, R12, R8.reuse, 0x5 ;  /* 0x000000080c047211 */ /* 0x080fe400078e28ff */
[----:B-1----:R-:W-:Y:S01]  /*10a50*/  SHF.R.S32.HI R7, RZ, 0x1f, R6 ;  /* 0x0000001fff077819 */ /* 0x002fe20000011406 */
[----:B------:R-:W-:Y:S01]  /*10a60*/  IMAD.WIDE.U32 R2, R6, c[0x0][0x3e8], R2 ;  /* 0x0000fa0006027a25 */ /* 0x000fe200078e0002 */
[----:B--2---:R-:W-:-:S03]  /*10a70*/  LEA R8, R14, R8, 0x7 ;  /* 0x000000080e087211 */ /* 0x004fc600078e38ff */
[----:B------:R-:W-:Y:S02]  /*10a80*/  IMAD R0, R7, c[0x0][0x3e8], RZ ;  /* 0x0000fa0007007a24 */ /* 0x000fe400078e02ff */
[----:B------:R-:W-:Y:S02]  /*10a90*/  IMAD R4, R14, 0x80, R4 ;  /* 0x000000800e047824 */ /* 0x000fe400078e0204 */
[----:B------:R-:W-:Y:S02]  /*10aa0*/  IMAD R0, R6, c[0x0][0x3ec], R0 ;  /* 0x0000fb0006007a24 */ /* 0x000fe400078e0200 */
[----:B------:R-:W-:-:S03]  /*10ab0*/  @P0 IMAD.HI.U32 R5, R4, c[0x0][0x4ec], RZ ;  /* 0x00013b0004050a27 */ /* 0x000fc600078e00ff */
[----:B------:R-:W-:Y:S01]  /*10ac0*/  IADD3 R3, R0, R3, RZ ;  /* 0x0000000300037210 */ /* 0x000fe20007ffe0ff */
[----:B------:R-:W-:Y:S01]  /*10ad0*/  IMAD R6, R11, c[0x0][0x3f0], RZ ;  /* 0x0000fc000b067a24 */ /* 0x000fe200078e02ff */
[----:B------:R-:W-:Y:S02]  /*10ae0*/  MOV R0, R4 ;  /* 0x0000000400007202 */ /* 0x000fe40000000f00 */
[----:B------:R-:W-:Y:S01]  /*10af0*/  @P0 SHF.R.U32.HI R0, RZ, c[0x0][0x4f0], R5 ;  /* 0x00013c00ff000a19 */ /* 0x000fe20000011605 */
[C---:B------:R-:W-:Y:S02]  /*10b00*/  IMAD R7, R10.reuse, c[0x0][0x3f4], R6 ;  /* 0x0000fd000a077a24 */ /* 0x040fe400078e0206 */
[----:B------:R-:W-:Y:S01]  /*10b10*/  IMAD.WIDE.U32 R2, R10, c[0x0][0x3f0], R2 ;  /* 0x0000fc000a027a25 */ /* 0x000fe200078e0002 */
[----:B------:R-:W-:-:S03]  /*10b20*/  SHF.R.S32.HI R6, RZ, 0x1f, R0 ;  /* 0x0000001fff067819 */ /* 0x000fc60000011400 */
[----:B------:R-:W-:Y:S01]  /*10b30*/  IMAD.MOV R5, RZ, RZ, -R0 ;  /* 0x000000ffff057224 */ /* 0x000fe200078e0a00 */
[----:B------:R-:W-:Y:S01]  /*10b40*/  IADD3 R3, R3, R7, RZ ;  /* 0x0000000703037210 */ /* 0x000fe20007ffe0ff */
[----:B------:R-:W-:Y:S02]  /*10b50*/  IMAD R6, R6, c[0x0][0x3e0], RZ ;  /* 0x0000f80006067a24 */ /* 0x000fe400078e02ff */
[----:B------:R-:W-:Y:S02]  /*10b60*/  IMAD R5, R5, c[0x0][0x4e8], R4 ;  /* 0x00013a0005057a24 */ /* 0x000fe400078e0204 */
[----:B------:R-:W-:-:S03]  /*10b70*/  IMAD.WIDE.U32 R2, R0, c[0x0][0x3e0], R2 ;  /* 0x0000f80000027a25 */ /* 0x000fc600078e0002 */
[----:B------:R-:W-:Y:S01]  /*10b80*/  SHF.R.S32.HI R4, RZ, 0x1f, R5 ;  /* 0x0000001fff047819 */ /* 0x000fe20000011405 */
[----:B------:R-:W-:Y:S02]  /*10b90*/  IMAD R0, R0, c[0x0][0x3e4], R6 ;  /* 0x0000f90000007a24 */ /* 0x000fe400078e0206 */
[----:B-----5:R-:W-:-:S03]  /*10ba0*/  IMAD R10, R13, c[0x0][0x4e8], RZ ;  /* 0x00013a000d0a7a24 */ /* 0x020fc600078e02ff */
[----:B------:R-:W-:Y:S01]  /*10bb0*/  IADD3 R3, R3, R0, RZ ;  /* 0x0000000003037210 */ /* 0x000fe20007ffe0ff */
[----:B------:R-:W-:-:S04]  /*10bc0*/  IMAD R0, R4, c[0x0][0x3d8], RZ ;  /* 0x0000f60004007a24 */ /* 0x000fc800078e02ff */
[C---:B------:R-:W-:Y:S02]  /*10bd0*/  IMAD R0, R5.reuse, c[0x0][0x3dc], R0 ;  /* 0x0000f70005007a24 */ /* 0x040fe400078e0200 */
[----:B------:R-:W-:-:S04]  /*10be0*/  IMAD.WIDE.U32 R2, R5, c[0x0][0x3d8], R2 ;  /* 0x0000f60005027a25 */ /* 0x000fc800078e0002 */
[----:B------:R-:W-:Y:S01]  /*10bf0*/  IMAD.IADD R0, R3, 0x1, R0 ;  /* 0x0000000103007824 */ /* 0x000fe200078e0200 */
[----:B------:R-:W-:-:S04]  /*10c00*/  LEA R11, P0, R2, c[0x0][0x380], 0x1 ;  /* 0x0000e000020b7a11 */ /* 0x000fc800078008ff */
        /* <DEDUP_REMOVED lines=16> */
.L_x_518:
[----:B------:R-:W-:Y:S05]  /*10d10*/  BSYNC B0 ;  /* 0x0000000000007941 */ /* 0x000fea0003800000 */
.L_x_517:
        /* <DEDUP_REMOVED lines=15> */
.L_x_520:
[----:B------:R-:W-:Y:S05]  /*10e10*/  BSYNC B0 ;  /* 0x0000000000007941 */ /* 0x000fea0003800000 */
.L_x_519:
        /* <DEDUP_REMOVED lines=15> */
.L_x_522:
[----:B------:R-:W-:Y:S05]  /*10f10*/  BSYNC B0 ;  /* 0x0000000000007941 */ /* 0x000fea0003800000 */
.L_x_521:
        /* <DEDUP_REMOVED lines=16> */
.L_x_523:
        /* <DEDUP_REMOVED lines=14> */
.L_x_3767:


//--------------------- .text._ZN7cutlass13device_kernelIN5flash19enable_sm80_to_sm89INS1_16FlashAttnFwdSm80INS1_25CollectiveMainloopFwdSm80ILi8ELi1ELb1EN4cute5tupleIJNS5_1CILi128EEES8_S8_EEELi128ENS_10bfloat16_tEfNS_4arch4Sm80ELb1ELb0ELb1ELb1ELb0ELb1ELb1ELb0EEENS1_21CollectiveEpilogueFwdIS9_NS6_IJNS7_ILi1EEESF_SF_EEESA_SC_Li256ELb1ELb1ELb0ELb0EEENS1_19SingleTileSchedulerILb1ELb0ELb1ELi128EEEEEEEEEvNT_6ParamsE --------------------------
	.section	.text._ZN7cutlass13device_kernelIN5flash19enable_sm80_to_sm89INS1_16FlashAttnFwdSm80INS1_25CollectiveMainloopFwdSm80ILi8ELi1ELb1EN4cute5tupleIJNS5_1CILi128EEES8_S8_EEELi128ENS_10bfloat16_tEfNS_4arch4Sm80ELb1ELb0ELb1ELb1ELb0ELb1ELb1ELb0EEENS1_21CollectiveEpilogueFwdIS9_NS6_IJNS7_ILi1EEESF_SF_EEESA_SC_Li256ELb1ELb1ELb0ELb0EEENS1_19SingleTileSchedulerILb1ELb0ELb1ELi128EEEEEEEEEvNT_6ParamsE,"ax",@progbits
	.sectioninfo	@"SHI_REGISTERS=255"
	.align	128
.text._ZN7cutlass13device_kernelIN5flash19enable_sm80_to_sm89INS1_16FlashAttnFwdSm80INS1_25CollectiveMainloopFwdSm80ILi8ELi1ELb1EN4cute5tupleIJNS5_1CILi128EEES8_S8_EEELi128ENS_10bfloat16_tEfNS_4arch4Sm80ELb1ELb0ELb1ELb1ELb0ELb1ELb1ELb0EEENS1_21CollectiveEpilogueFwdIS9_NS6_IJNS7_ILi1EEESF_SF_EEESA_SC_Li256ELb1ELb1ELb0ELb0EEENS1_19SingleTileSchedulerILb1ELb0ELb1ELi128EEEEEEEEEvNT_6ParamsE:
        .type           _ZN7cutlass13device_kernelIN5flash19enable_sm80_to_sm89INS1_16FlashAttnFwdSm80INS1_25CollectiveMainloopFwdSm80ILi8ELi1ELb1EN4cute5tupleIJNS5_1CILi128EEES8_S8_EEELi128ENS_10bfloat16_tEfNS_4arch4Sm80ELb1ELb0ELb1ELb1ELb0ELb1ELb1ELb0EEENS1_21CollectiveEpilogueFwdIS9_NS6_IJNS7_ILi1EEESF_SF_EEESA_SC_Li256ELb1ELb1ELb0ELb0EEENS1_19SingleTileSchedulerILb1ELb0ELb1ELi128EEEEEEEEEvNT_6ParamsE,@function
        .size           _ZN7cutlass13device_kernelIN5flash19enable_sm80_to_sm89INS1_16FlashAttnFwdSm80INS1_25CollectiveMainloopFwdSm80ILi8ELi1ELb1EN4cute5tupleIJNS5_1CILi128EEES8_S8_EEELi128ENS_10bfloat16_tEfNS_4arch4Sm80ELb1ELb0ELb1ELb1ELb0ELb1ELb1ELb0EEENS1_21CollectiveEpilogueFwdIS9_NS6_IJNS7_ILi1EEESF_SF_EEESA_SC_Li256ELb1ELb1ELb0ELb0EEENS1_19SingleTileSchedulerILb1ELb0ELb1ELi128EEEEEEEEEvNT_6ParamsE,(.L_x_3768 - _ZN7cutlass13device_kernelIN5flash19enable_sm80_to_sm89INS1_16FlashAttnFwdSm80INS1_25CollectiveMainloopFwdSm80ILi8ELi1ELb1EN4cute5tupleIJNS5_1CILi128EEES8_S8_EEELi128ENS_10bfloat16_tEfNS_4arch4Sm80ELb1ELb0ELb1ELb1ELb0ELb1ELb1ELb0EEENS1_21CollectiveEpilogueFwdIS9_NS6_IJNS7_ILi1EEESF_SF_EEESA_SC_Li256ELb1ELb1ELb0ELb0EEENS1_19SingleTileSchedulerILb1ELb0ELb1ELi128EEEEEEEEEvNT_6ParamsE)
        .other          _ZN7cutlass13device_kernelIN5flash19enable_sm80_to_sm89INS1_16FlashAttnFwdSm80INS1_25CollectiveMainloopFwdSm80ILi8ELi1ELb1EN4cute5tupleIJNS5_1CILi128EEES8_S8_EEELi128ENS_10bfloat16_tEfNS_4arch4Sm80ELb1ELb0ELb1ELb1ELb0ELb1ELb1ELb0EEENS1_21CollectiveEpilogueFwdIS9_NS6_IJNS7_ILi1EEESF_SF_EEESA_SC_Li256ELb1ELb1ELb0ELb0EEENS1_19SingleTileSchedulerILb1ELb0ELb1ELi128EEEEEEEEEvNT_6ParamsE,@"STO_CUDA_ENTRY STV_DEFAULT"
_ZN7cutlass13device_kernelIN5flash19enable_sm80_to_sm89INS1_16FlashAttnFwdSm80INS1_25CollectiveMainloopFwdSm80ILi8ELi1ELb1EN4cute5tupleIJNS5_1CILi128EEES8_S8_EEELi128ENS_10bfloat16_tEfNS_4arch4Sm80ELb1ELb0ELb1ELb1ELb0ELb1ELb1ELb0EEENS1_21CollectiveEpilogueFwdIS9_NS6_IJNS7_ILi1EEESF_SF_EEESA_SC_Li256ELb1ELb1ELb0ELb0EEENS1_19SingleTileSchedulerILb1ELb0ELb1ELi128EEEEEEEEEvNT_6ParamsE:
        /* <DEDUP_REMOVED lines=17> */
.L_x_525:
        /* <DEDUP_REMOVED lines=8> */
.L_x_527:
[----:B------:R-:W-:-:S04]  /*0190*/  MOV R0, c[0x0][0x54c] ;  /* 0x0001530000007a02 */ /* 0x000fc80000000f00 */
.L_x_526:
[----:B------:R-:W-:Y:S01]  /*01a0*/  USHF.L.U32 UR4, UR4, 0x7, URZ ;  /* 0x0000000704047899 */ /* 0x000fe2000800063f */
[----:B-----5:R-:W-:-:S05]  /*01b0*/  IMAD R0, R0, c[0x0][0x548], RZ ;  /* 0x0001520000007a24 */ /* 0x020fca00078e02ff */
[----:B------:R-:W-:-:S04]  /*01c0*/  MOV R12, UR4 ;  /* 0x00000004000c7c02 */ /* 0x000fc80008000f00 */
[----:B------:R-:W-:-:S04]  /*01d0*/  ISETP.GE.AND P0, PT, R12, R0, PT ;  /* 0x000000000c00720c */ /* 0x000fc80003f06270 */
[----:B------:R-:W-:-:S05]  /*01e0*/  SEL R0, R5, 0xffffffff, !P0 ;  /* 0xffffffff05007807 */ /* 0x000fca0004000000 */
[----:B------:R2:W-:Y:S01]  /*01f0*/  STL [R1+0x44], R0 ;  /* 0x0000440001007387 */ /* 0x0005e20000100800 */
[----:B------:R-:W-:Y:S05]  /*0200*/  BRA `(.L_x_528) ;  /* 0x0000014000007947 */ /* 0x000fea0003800000 */
.L_x_524:
[----:B------:R-:W-:-:S04]  /*0210*/  ISETP.NE.U32.AND P0, PT, RZ, c[0x0][0x568], PT ;  /* 0x00015a00ff007a0c */ /* 0x000fc80003f05070 */
[----:B------:R-:W-:-:S13]  /*0220*/  ISETP.NE.AND.EX P0, PT, RZ, c[0x0][0x56c], PT, P0 ;  /* 0x00015b00ff007a0c */ /* 0x000fda0003f05300 */
[----:B------:R-:W-:Y:S05]  /*0230*/  @!P0 BRA `(.L_x_529) ;  /* 0x0000002000008947 */ /* 0x000fea0003800000 */
[----:B------:R1:W5:Y:S01]  /*0240*/  LDG.E R0, [R2.64] ;  /* 0x0000000802007981 */ /* 0x000362000c1e1900 */
[----:B------:R-:W-:Y:S05]  /*0250*/  BRA `(.L_x_530) ;  /* 0x0000009000007947 */ /* 0x000fea0003800000 */
.L_x_529:
        /* <DEDUP_REMOVED lines=8> */
.L_x_531:
[----:B------:R-:W-:-:S04]  /*02e0*/  MOV R0, c[0x0][0x54c] ;  /* 0x0001530000007a02 */ /* 0x000fc80000000f00 */
.L_x_530:
[----:B------:R-:W-:Y:S01]  /*02f0*/  USHF.L.U32 UR4, UR4, 0x7, URZ ;  /* 0x0000000704047899 */ /* 0x000fe2000800063f */
[----:B-----5:R-:W-:-:S05]  /*0300*/  IMAD R0, R0, c[0x0][0x548], RZ ;  /* 0x0001520000007a24 */ /* 0x020fca00078e02ff */
[----:B------:R-:W-:-:S04]  /*0310*/  MOV R12, UR4 ;  /* 0x00000004000c7c02 */ /* 0x000fc80008000f00 */
[----:B------:R-:W-:-:S04]  /*0320*/  ISETP.GE.AND P0, PT, R12, R0, PT ;  /* 0x000000000c00720c */ /* 0x000fc80003f06270 */
[----:B------:R-:W-:-:S05]  /*0330*/  SEL R0, R5, 0xffffffff, !P0 ;  /* 0xffffffff05007807 */ /* 0x000fca0004000000 */
[----:B------:R2:W-:Y:S04]  /*0340*/  STL [R1+0x44], R0 ;  /* 0x0000440001007387 */ /* 0x0005e80000100800 */
.L_x_528:
[----:B------:R-:W3:Y:S02]  /*0350*/  LDL R18, [R1+0x44] ;  /* 0x0000440001127983 */ /* 0x000ee40000100800 */
[----:B---3--:R-:W-:-:S13]  /*0360*/  ISETP.GE.AND P0, PT, R18, RZ, PT ;  /* 0x000000ff1200720c */ /* 0x008fda0003f06270 */
[----:B------:R-:W-:Y:S05]  /*0370*/  @!P0 EXIT ;  /* 0x000000000000894d */ /* 0x000fea0003800000 */
[----:B------:R-:W-:Y:S01]  /*0380*/  ISETP.NE.U32.AND P0, PT, RZ, c[0x0][0x370], PT ;  /* 0x0000dc00ff007a0c */ /* 0x000fe20003f05070 */
[----:B--2---:R-:W-:Y:S01]  /*0390*/  IMAD.MOV.U32 R0, RZ, RZ, c[0x0][0x168] ;  /* 0x00005a00ff007624 */ /* 0x004fe200078e00ff */
[----:B------:R-:W-:Y:S01]  /*03a0*/  ISETP.NE.U32.AND P1, PT, RZ, c[0x0][0x360], PT ;  /* 0x0000d800ff007a0c */ /* 0x000fe20003f25070 */
[----:B------:R-:W-:Y:S01]  /*03b0*/  CS2R R180, SRZ ;  /* 0x0000000000b47805 */ /* 0x000fe2000001ff00 */
[----:B------:R-:W-:Y:S01]  /*03c0*/  ISETP.NE.AND.EX P2, PT, RZ, c[0x0][0x374], PT, P0 ;  /* 0x0000dd00ff007a0c */ /* 0x000fe20003f45300 */
[----:B------:R-:W-:Y:S01]  /*03d0*/  IMAD.MOV.U32 R173, RZ, RZ, RZ ;  /* 0x000000ffffad7224 */ /* 0x000fe200078e00ff */
[----:B------:R-:W-:Y:S01]  /*03e0*/  ISETP.NE.AND.EX P0, PT, RZ, c[0x0][0x364], PT, P1 ;  /* 0x0000d900ff007a0c */ /* 0x000fe20003f05310 */
[----:B------:R-:W-:Y:S01]  /*03f0*/  IMAD.MOV.U32 R13, RZ, RZ, RZ ;  /* 0x000000ffff0d7224 */ /* 0x000fe200078e00ff */
        /* <DEDUP_REMOVED lines=11> */
[----:B-1----:R-:W-:Y:S01]  /*04b0*/  IMAD.WIDE R2, R18, R14, c[0x0][0x358] ;  /* 0x0000d60012027625 */ /* 0x002fe200078e020e */
[----:B------:R1:W3:Y:S04]  /*04c0*/  @P0 LDG.E R0, [R8.64] ;  /* 0x0000000808000981 */ /* 0x0002e8000c1e1900 */
[----:B------:R2:W5:Y:S04]  /*04d0*/  @P1 LDG.E R173, [R6.64] ;  /* 0x0000000806ad1981 */ /* 0x000568000c1e1900 */
[----:B------:R2:W5:Y:S04]  /*04e0*/  @P5 LDG.E R181, [R4.64] ;  /* 0x0000000804b55981 */ /* 0x000568000c1e1900 */
[----:B------:R2:W5:Y:S04]  /*04f0*/  @P3 LDG.E R13, [R2.64] ;  /* 0x00000008020d3981 */ /* 0x000568000c1e1900 */
[----:B------:R-:W4:Y:S01]  /*0500*/  S2R R26, SR_CTAID.Y ;  /* 0x00000000001a7919 */ /* 0x000f220000002600 */
[----:B------:R-:W-:-:S02]  /*0510*/  IMAD.MOV.U32 R126, RZ, RZ, c[0x0][0x228] ;  /* 0x00008a00ff7e7624 */ /* 0x000fc400078e00ff */
[----:B-1----:R-:W-:Y:S01]  /*0520*/  IMAD.MOV.U32 R8, RZ, RZ, c[0x0][0x1d0] ;  /* 0x00007400ff087624 */ /* 0x002fe200078e00ff */
[----:B----4-:R-:W-:Y:S01]  /*0530*/  SHF.R.S32.HI R213, RZ, 0x1f, R26 ;  /* 0x0000001fffd57819 */ /* 0x010fe2000001141a */
[----:B---3--:R2:W-:Y:S01]  /*0540*/  STL [R1+0x34], R0 ;  /* 0x0000340001007387 */ /* 0x0085e20000100800 */
[----:B------:R-:W-:Y:S01]  /*0550*/  IMAD.MOV.U32 R9, RZ, RZ, R0 ;  /* 0x000000ffff097224 */ /* 0x000fe200078e0000 */
[----:B------:R-:W-:Y:S05]  /*0560*/  @P0 BRA `(.L_x_532) ;  /* 0x0000005000000947 */ /* 0x000fea0003800000 */
[----:B------:R-:W-:Y:S05]  /*0570*/  @!P1 BRA `(.L_x_532) ;  /* 0x0000004000009947 */ /* 0x000fea0003800000 */
[----:B--2---:R1:W2:Y:S04]  /*0580*/  LDG.E R0, [R6.64] ;  /* 0x0000000806007981 */ /* 0x0042a8000c1e1900 */
[----:B-1----:R-:W2:Y:S02]  /*0590*/  LDG.E R6, [R6.64+0x4] ;  /* 0x0000040806067981 */ /* 0x002ea4000c1e1900 */
[----:B--2---:R-:W-:-:S05]  /*05a0*/  IADD3 R9, -R0, R6, RZ ;  /* 0x0000000600097210 */ /* 0x004fca0007ffe1ff */
[----:B------:R1:W-:Y:S02]  /*05b0*/  STL [R1+0x34], R9 ;  /* 0x0000340901007387 */ /* 0x0003e40000100800 */
.L_x_532:
[----:B------:R-:W-:-:S04]  /*05c0*/  ISETP.NE.U32.AND P0, PT, RZ, c[0x0][0x368], PT ;  /* 0x0000da00ff007a0c */ /* 0x000fc80003f05070 */
[----:B------:R-:W-:-:S13]  /*05d0*/  ISETP.NE.AND.EX P0, PT, RZ, c[0x0][0x36c], PT, P0 ;  /* 0x0000db00ff007a0c */ /* 0x000fda0003f05300 */
[----:B------:R-:W-:Y:S05]  /*05e0*/  @!P0 BRA `(.L_x_533) ;  /* 0x0000003000008947 */ /* 0x000fea0003800000 */
[----:B--2---:R-:W-:-:S05]  /*05f0*/  IMAD.WIDE R4, R18, R14, c[0x0][0x368] ;  /* 0x0000da0012047625 */ /* 0x004fca00078e020e */
[----:B------:R2:W5:Y:S01]  /*0600*/  LDG.E R8, [R4.64] ;  /* 0x0000000804087981 */ /* 0x000562000c1e1900 */
[----:B------:R-:W-:Y:S05]  /*0610*/  BRA `(.L_x_534) ;  /* 0x0000004000007947 */ /* 0x000fea0003800000 */
.L_x_533:
[----:B------:R-:W-:Y:S05]  /*0620*/  @!P5 BRA `(.L_x_534) ;  /* 0x000000300000d947 */ /* 0x000fea0003800000 */
[----:B--2---:R2:W3:Y:S04]  /*0630*/  LDG.E R0, [R4.64] ;  /* 0x0000000804007981 */ /* 0x0044e8000c1e1900 */
[----:B--2---:R-:W3:Y:S02]  /*0640*/  LDG.E R4, [R4.64+0x4] ;  /* 0x0000040804047981 */ /* 0x004ee4000c1e1900 */
[----:B---3--:R-:W-:Y:S02]  /*0650*/  IADD3 R8, -R0, R4, RZ ;  /* 0x0000000400087210 */ /* 0x008fe40007ffe1ff */
.L_x_534:
[----:B--2---:R2:W3:Y:S04]  /*0660*/  @P3 LDG.E R4, [R2.64] ;  /* 0x0000000802043981 */ /* 0x0044e8000c1e1900 */
[----:B------:R2:W3:Y:S01]  /*0670*/  @P3 LDG.E R0, [R2.64+0x4] ;  /* 0x0000040802003981 */ /* 0x0004e2000c1e1900 */
[----:B------:R-:W-:Y:S01]  /*0680*/  ISETP.NE.U32.AND P0, PT, RZ, c[0x0][0x378], PT ;  /* 0x0000de00ff007a0c */ /* 0x000fe20003f05070 */
[----:B-----5:R-:W-:-:S03]  /*0690*/  IMAD.MOV.U32 R165, RZ, RZ, R8 ;  /* 0x000000ffffa57224 */ /* 0x020fc600078e0008 */
[----:B------:R-:W-:Y:S01]  /*06a0*/  ISETP.NE.AND.EX P0, PT, RZ, c[0x0][0x37c], PT, P0 ;  /* 0x0000df00ff007a0c */ /* 0x000fe20003f05300 */
[----:B------:R-:W-:-:S12]  /*06b0*/  IMAD.MOV.U32 R5, RZ, RZ, c[0x0][0x2c4] ;  /* 0x0000b100ff057624 */ /* 0x000fd800078e00ff */
[----:B--2---:R-:W-:-:S05]  /*06c0*/  @P0 IMAD.WIDE R2, R18, R14, c[0x0][0x378] ;  /* 0x0000de0012020625 */ /* 0x004fca00078e020e */
[----:B------:R2:W5:Y:S01]  /*06d0*/  @P0 LDG.E R165, [R2.64] ;  /* 0x0000000802a50981 */ /* 0x000562000c1e1900 */
[----:B------:R-:W-:Y:S01]  /*06e0*/  ISETP.NE.AND P0, PT, R5, 0x1, PT ;  /* 0x000000010500780c */ /* 0x000fe20003f05270 */
[----:B------:R-:W-:Y:S02]  /*06f0*/  IMAD.IADD R5, R8, 0x1, -R180 ;  /* 0x0000000108057824 */ /* 0x000fe400078e0ab4 */
[----:B--2---:R-:W-:-:S05]  /*0700*/  IMAD.MOV.U32 R2, RZ, RZ, R12 ;  /* 0x000000ffff027224 */ /* 0x004fca00078e000c */
[----:B------:R2:W-:Y:S01]  /*0710*/  STL [R1+0xc], R2 ;  /* 0x00000c0201007387 */ /* 0x0005e20000100800 */
[----:B---3--:R-:W-:-:S04]  /*0720*/  @P3 IMAD.IADD R126, R0, 0x1, -R4 ;  /* 0x00000001007e3824 */ /* 0x008fc800078e0a04 */
[----:B------:R-:W-:Y:S01]  /*0730*/  @P0 IADD3 R0, R2, 0x7f, RZ ;  /* 0x0000007f02000810 */ /* 0x000fe20007ffe0ff */
[----:B------:R-:W-:-:S04]  /*0740*/  IMAD.IADD R3, R5, 0x1, R126 ;  /* 0x0000000105037824 */ /* 0x000fc800078e027e */
[----:B--2---:R-:W-:Y:S01]  /*0750*/  @P0 IMAD.HI.U32 R2, R0, c[0x0][0x2c8], RZ ;  /* 0x0000b20000020a27 */ /* 0x004fe200078e00ff */
[----:B------:R-:W-:Y:S02]  /*0760*/  IADD3 R0, R12, 0x7f, RZ ;  /* 0x0000007f0c007810 */ /* 0x000fe40007ffe0ff */
[C---:B------:R-:W-:Y:S01]  /*0770*/  IADD3 R190, R3.reuse, 0x80, -R9 ;  /* 0x0000008003be7810 */ /* 0x040fe20007ffe809 */
[----:B------:R2:W-:Y:S01]  /*0780*/  STL [R1+0x28], R3 ;  /* 0x0000280301007387 */ /* 0x0005e20000100800 */
[----:B------:R-:W-:Y:S02]  /*0790*/  @P0 SHF.R.U32.HI R0, RZ, c[0x0][0x2cc], R2 ;  /* 0x0000b300ff000a19 */ /* 0x000fe40000011602 */
[----:B------:R-:W-:-:S03]  /*07a0*/  IADD3 R2, R3, 0x7f, RZ ;  /* 0x0000007f03027810 */ /* 0x000fc60007ffe0ff */
[----:B------:R-:W-:-:S05]  /*07b0*/  IMAD.IADD R0, R190, 0x1, R0 ;  /* 0x00000001be007824 */ /* 0x000fca00078e0200 */
[----:B------:R-:W-:-:S04]  /*07c0*/  SHF.R.S32.HI R4, RZ, 0x1f, R0 ;  /* 0x0000001fff047819 */ /* 0x000fc80000011400 */
[----:B------:R-:W-:-:S04]  /*07d0*/  LEA.HI R0, R4, R0, RZ, 0x7 ;  /* 0x0000000004007211 */ /* 0x000fc800078f38ff */
[----:B------:R-:W-:Y:S02]  /*07e0*/  SHF.R.S32.HI R0, RZ, 0x7, R0 ;  /* 0x00000007ff007819 */ /* 0x000fe40000011400 */
[----:B--2---:R-:W-:-:S04]  /*07f0*/  SHF.R.S32.HI R3, RZ, 0x1f, R2 ;  /* 0x0000001fff037819 */ /* 0x004fc80000011402 */
[----:B------:R-:W-:-:S04]  /*0800*/  LEA.HI R2, R3, R2, RZ, 0x7 ;  /* 0x0000000203027211 */ /* 0x000fc800078f38ff */
[----:B------:R-:W-:-:S04]  /*0810*/  SHF.R.S32.HI R189, RZ, 0x7, R2 ;  /* 0x00000007ffbd7819 */ /* 0x000fc80000011402 */
[----:B------:R-:W-:Y:S01]  /*0820*/  IMNMX R2, R189, R0, PT ;  /* 0x00000000bd027217 */ /* 0x000fe20003800200 */
[----:B------:R-:W-:-:S04]  /*0830*/  IMAD.MOV R0, RZ, RZ, -R5 ;  /* 0x000000ffff007224 */ /* 0x000fc800078e0a05 */
[----:B------:R-:W-:Y:S01]  /*0840*/  IMAD R3, R2, 0x80, -R5 ;  /* 0x0000008002037824 */ /* 0x000fe200078e0a05 */
        /* <DEDUP_REMOVED lines=11> */
[----:B------:R-:W-:-:S04]  /*0900*/  ISETP.NE.U32.AND P4, PT, RZ, c[0x0][0x340], PT ;  /* 0x0000d000ff007a0c */ /* 0x000fc80003f85070 */
[----:B------:R-:W-:-:S13]  /*0910*/  ISETP.NE.AND.EX P4, PT, RZ, c[0x0][0x344], PT, P4 ;  /* 0x0000d100ff007a0c */ /* 0x000fda0003f85340 */
[----:B------:R-:W-:-:S05]  /*0920*/  @P4 IMAD.WIDE R2, R18, R14, c[0x0][0x340] ;  /* 0x0000d00012024625 */ /* 0x000fca00078e020e */
[----:B------:R2:W3:Y:S01]  /*0930*/  @P4 LDG.E R16, [R2.64] ;  /* 0x0000000802104981 */ /* 0x0004e2000c1e1900 */
[----:B------:R-:W-:Y:S01]  /*0940*/  SHF.R.S32.HI R6, RZ, 0x1f, R211 ;  /* 0x0000001fff067819 */ /* 0x000fe200000114d3 */
[----:B------:R-:W-:Y:S01]  /*0950*/  IMAD.MOV.U32 R169, RZ, RZ, c[0x0][0x238] ;  /* 0x00008e00ffa97624 */ /* 0x000fe200078e00ff */
[----:B-1----:R-:W-:Y:S01]  /*0960*/  SHF.R.S32.HI R9, RZ, 0x1f, R18 ;  /* 0x0000001fff097819 */ /* 0x002fe20000011412 */
        /* <DEDUP_REMOVED lines=26> */
[----:B--2---:R-:W-:Y:S01]  /*0b10*/  IMAD.WIDE.U32 R2, R153, c[0x0][0x238], R32 ;  /* 0x00008e0099027a25 */ /* 0x004fe200078e0020 */
        /* <DEDUP_REMOVED lines=47> */
[----:B------:R-:W-:Y:S01]  /*0e10*/  @P2 LEA R0, P3, R169, R20, 0x5 ;  /* 0x00000014a9002211 */ /* 0x000fe200078628ff */
        /* <DEDUP_REMOVED lines=35> */
[----:B---3--:R-:W-:Y:S01]  /*1050*/  @P4 SHF.R.S32.HI R17, RZ, 0x1f, R16 ;  /* 0x0000001fff114819 */ /* 0x008fe20000011410 */
        /* <DEDUP_REMOVED lines=153> */
[CC--:B------:R-:W-:Y:S01]  /*19f0*/  SHF.L.U64.HI R192, R5.reuse, R194.reuse, c[0x0][0x1e4] ;  /* 0x0000790005c07619 */ /* 0x0c0fe200000102c2 */
        /* <DEDUP_REMOVED lines=56> */
.L_x_582:
        /* <DEDUP_REMOVED lines=50> */
.L_x_540:
[----:B------:R-:W-:Y:S05]  /*20a0*/  BSYNC B0 ;  /* 0x0000000000007941 */ /* 0x000fea0003800000 */
.L_x_539:
        /* <DEDUP_REMOVED lines=39> */
.L_x_542:
[----:B------:R-:W-:Y:S05]  /*2320*/  BSYNC B0 ;  /* 0x0000000000007941 */ /* 0x000fea0003800000 */
.L_x_541:
        /* <DEDUP_REMOVED lines=40> */
.L_x_544:
[----:B------:R-:W-:Y:S05]  /*25b0*/  BSYNC B0 ;  /* 0x0000000000007941 */ /* 0x000fea0003800000 */
.L_x_543:
        /* <DEDUP_REMOVED lines=38> */
.L_x_546:
[----:B------:R-:W-:Y:S05]  /*2820*/  BSYNC B0 ;  /* 0x0000000000007941 */ /* 0x000fea0003800000 */
.L_x_545:
        /* <DEDUP_REMOVED lines=74> */
.L_x_550:
[----:B------:R-:W-:Y:S05]  /*2cd0*/  BSYNC B0 ;  /* 0x0000000000007941 */ /* 0x000fea0003800000 */
.L_x_549:
        /* <DEDUP_REMOVED lines=59> */
.L_x_548:
[----:B------:R-:W-:Y:S05]  /*3090*/  BSYNC B1 ;  /* 0x0000000000017941 */ /* 0x000fea0003800000 */
.L_x_547:
        /* <DEDUP_REMOVED lines=62> */
.L_x_554:
[----:B------:R-:W-:Y:S05]  /*3480*/  BSYNC B0 ;  /* 0x0000000000007941 */ /* 0x000fea0003800000 */
.L_x_553:
        /* <DEDUP_REMOVED lines=59> */
.L_x_552:
[----:B------:R-:W-:Y:S05]  /*3840*/  BSYNC B1 ;  /* 0x0000000000017941 */ /* 0x000fea0003800000 */
.L_x_551:
        /* <DEDUP_REMOVED lines=62> */
.L_x_558:
[----:B------:R-:W-:Y:S05]  /*3c30*/  BSYNC B0 ;  /* 0x0000000000007941 */ /* 0x000fea0003800000 */
.L_x_557:
        /* <DEDUP_REMOVED lines=59> */
.L_x_556:
[----:B------:R-:W-:Y:S05]  /*3ff0*/  BSYNC B1 ;  /* 0x0000000000017941 */ /* 0x000fea0003800000 */
.L_x_555:
        /* <DEDUP_REMOVED lines=61> */
.L_x_561:
[----:B------:R-:W-:Y:S05]  /*43d0*/  BSYNC B0 ;  /* 0x0000000000007941 */ /* 0x000fea0003800000 */
.L_x_560:
        /* <DEDUP_REMOVED lines=60> */
.L_x_538:
        /* <DEDUP_REMOVED lines=224> */
.L_x_563:
[----:B---3--:R-:W-:Y:S05]  /*55a0*/  BSYNC B0 ;  /* 0x0000000000007941 */ /* 0x008fea0003800000 */
.L_x_562:
        /* <DEDUP_REMOVED lines=115> */
.L_x_565:
[----:B------:R-:W-:Y:S05]  /*5ce0*/  BSYNC B0 ;  /* 0x0000000000007941 */ /* 0x000fea0003800000 */
.L_x_564:
        /* <DEDUP_REMOVED lines=115> */
.L_x_567:
[----:B------:R-:W-:Y:S05]  /*6420*/  BSYNC B0 ;  /* 0x0000000000007941 */ /* 0x000fea0003800000 */
.L_x_566:
        /* <DEDUP_REMOVED lines=116> */
.L_x_537:
        /* <DEDUP_REMOVED lines=19> */
.L_x_569:
[----:B------:R-:W-:Y:S05]  /*6ca0*/  BSYNC B0 ;  /* 0x0000000000007941 */ /* 0x000fea0003800000 */
.L_x_568:
        /* <DEDUP_REMOVED lines=19> */
.L_x_571:
[----:B------:R-:W-:Y:S05]  /*6de0*/  BSYNC B0 ;  /* 0x0000000000007941 */ /* 0x000fea0003800000 */
.L_x_570:
        /* <DEDUP_REMOVED lines=19> */
.L_x_573:
[----:B------:R-:W-:Y:S05]  /*6f20*/  BSYNC B0 ;  /* 0x0000000000007941 */ /* 0x000fea0003800000 */
.L_x_572:
        /* <DEDUP_REMOVED lines=18> */
.L_x_559:
[----:B------:R-:W-:Y:S05]  /*7050*/  BSYNC B2 ;  /* 0x0000000000027941 */ /* 0x000fea0003800000 */
.L_x_536:
        /* <DEDUP_REMOVED lines=28> */
[C---:B------:R-:W-:Y:S04]  /*7220*/  @P2 LEA R6, P0, R2.reuse, c[0x0][0x250], 0x1 ;  /* 0x0000940002062a11 */ /* 0x040fe800078008ff */
[----:B------:R-:W-:Y:S01]  /*7230*/  @P2 LEA.HI.X R7, R2, c[0x0][0x254], R3, 0x1, P0 ;  /* 0x0000950002072a11 */ /* 0x000fe200000f0c03 */
[----:B------:R-:W-:Y:S01]  /*7240*/  @P1 IMAD.MOV.U32 R3, RZ, RZ, R112 ;  /* 0x000000ffff031224 */ /* 0x000fe200078e0070 */
[----:B------:R-:W-:Y:S02]  /*7250*/  ISETP.GE.AND P0, PT, R5, 0x61, PT ;  /* 0x000000610500780c */ /* 0x000fe40003f06270 */
[-C--:B------:R-:W-:Y:S05]  /*7260*/  @P1 MOV R2, R102.reuse ;  /* 0x0000006600021202 */ /* 0x080fea0000000f00 */
[C---:B------:R-:W-:Y:S06]  /*7270*/  @P1 IMAD.WIDE.U32 R2, R9.reuse, c[0x0][0x258], R2 ;  /* 0x0000960009021a25 */ /* 0x040fec00078e0002 */
        /* <DEDUP_REMOVED lines=16> */
[C---:B------:R-:W-:Y:S11]  /*7380*/  IADD3 R0, -R13.reuse, R126, RZ ;  /* 0x0000007e0d007210 */ /* 0x040ff60007ffe1ff */
        /* <DEDUP_REMOVED lines=32> */
.L_x_575:
[----:B-1----:R-:W-:Y:S05]  /*7590*/  BSYNC B0 ;  /* 0x0000000000007941 */ /* 0x002fea0003800000 */
.L_x_574:
        /* <DEDUP_REMOVED lines=19> */
.L_x_577:
[----:B------:R-:W-:Y:S05]  /*76d0*/  BSYNC B0 ;  /* 0x0000000000007941 */ /* 0x000fea0003800000 */
.L_x_576:
        /* <DEDUP_REMOVED lines=19> */
.L_x_579:
[----:B------:R-:W-:Y:S05]  /*7810*/  BSYNC B0 ;  /* 0x0000000000007941 */ /* 0x000fea0003800000 */
.L_x_578:
        /* <DEDUP_REMOVED lines=19> */
.L_x_581:
[----:B------:R-:W-:Y:S05]  /*7950*/  BSYNC B0 ;  /* 0x0000000000007941 */ /* 0x000fea0003800000 */
.L_x_580:
        /* <DEDUP_REMOVED lines=20> */
[C---:B------:R-:W-:Y:S04]  /*7aa0*/  @P0 IADD3 R4, P1, R6.reuse, R172, RZ ;  /* 0x000000ac06040210 */ /* 0x040fe80007f3e0ff */
[----:B------:R2:W-:Y:S01]  /*7ab0*/  @P0 LDGSTS.E.BYPASS.LTC128B.128 [R74+0x9100], [R6.64], !P4 ;  /* 0x09100000064a0fae */ /* 0x0005e2000e101d48 */
[C---:B------:R-:W-:Y:S01]  /*7ac0*/  @P0 IMAD.X R5, R7.reuse, 0x1, R169, P1 ;  /* 0x0000000107050824 */ /* 0x040fe200008e06a9 */
[----:B------:R-:W-:Y:S02]  /*7ad0*/  @P0 IADD3 R10, P1, R6, R130, RZ ;  /* 0x00000082060a0210 */ /* 0x000fe40007f3e0ff */
        /* <DEDUP_REMOVED lines=13> */
.L_x_535:
[----:B------:R-:W3:Y:S01]  /*7bb0*/  LDL.LU R28, [R1+0x40] ;  /* 0x00004000011c7983 */ /* 0x000ee20000300800 */
[----:B------:R-:W-:-:S03]  /*7bc0*/  IMAD.MOV.U32 R177, RZ, RZ, c[0x0][0x2c4] ;  /* 0x0000b100ffb17624 */ /* 0x000fc600078e00ff */
[----:B------:R-:W4:Y:S01]  /*7bd0*/  LDL R203, [R1+0xc] ;  /* 0x00000c0001cb7983 */ /* 0x000f220000100800 */
[----:B--2---:R-:W-:Y:S01]  /*7be0*/  IADD3 R5, R181, R180, RZ ;  /* 0x000000b4b5057210 */ /* 0x004fe20007ffe0ff */
[----:B------:R-:W-:Y:S01]  /*7bf0*/  CS2R R10, SRZ ;  /* 0x00000000000a7805 */ /* 0x000fe2000001ff00 */
[----:B------:R-:W-:Y:S01]  /*7c00*/  ISETP.NE.AND P3, PT, R177, 0x1, PT ;  /* 0x00000001b100780c */ /* 0x000fe20003f65270 */
[----:B------:R-:W-:Y:S01]  /*7c10*/  IMAD.MOV.U32 R134, RZ, RZ, RZ ;  /* 0x000000ffff867224 */ /* 0x000fe200078e00ff */
[----:B------:R-:W-:Y:S01]  /*7c20*/  PLOP3.LUT P2, PT, PT, PT, PT, 0x80, 0x0 ;  /* 0x000000000000781c */ /* 0x000fe20003f4f070 */
[----:B------:R-:W-:Y:S01]  /*7c30*/  CS2R R14, SRZ ;  /* 0x00000000000e7805 */ /* 0x000fe2000001ff00 */
[----:B------:R-:W-:Y:S01]  /*7c40*/  IMAD.MOV.U32 R132, RZ, RZ, RZ ;  /* 0x000000ffff847224 */ /* 0x000fe200078e00ff */
[----:B------:R-:W-:Y:S01]  /*7c50*/  MOV R130, RZ ;  /* 0x000000ff00827202 */ /* 0x000fe20000000f00 */
[----:B-1----:R-:W-:Y:S01]  /*7c60*/  CS2R R8, SRZ ;  /* 0x0000000000087805 */ /* 0x002fe2000001ff00 */
        /* <DEDUP_REMOVED lines=19> */
[----:B------:R-:W-:Y:S01]  /*7da0*/  CS2R R24, SRZ ;  /* 0x0000000000187805 */ /* 0x000fe2000001ff00 */
[----:B------:R-:W-:Y:S01]  /*7db0*/  IMAD.MOV.U32 R100, RZ, RZ, RZ ;  /* 0x000000ffff647224 */ /* 0x000fe200078e00ff */
        /* <DEDUP_REMOVED lines=17> */
[----:B---3--:R-:W-:-:S02]  /*7ed0*/  LOP3.LUT R28, R28, 0xffffffdf, RZ, 0xc0, !PT ;  /* 0xffffffdf1c1c7812 */ /* 0x008fc400078ec0ff */
[----:B----4-:R-:W-:Y:S02]  /*7ee0*/  IADD3 R0, R203, 0x7f, RZ ;  /* 0x0000007fcb007810 */ /* 0x010fe40007ffe0ff */
[----:B------:R-:W-:-:S03]  /*7ef0*/  @P3 LOP3.LUT R28, R28, 0x20, RZ, 0xfc, !PT ;  /* 0x000000201c1c3812 */ /* 0x000fc600078efcff */
[----:B------:R-:W-:Y:S02]  /*7f00*/  @P3 IMAD.HI.U32 R2, R0, c[0x0][0x2c8], RZ ;  /* 0x0000b20000023a27 */ /* 0x000fe400078e00ff */
[----:B------:R1:W-:Y:S03]  /*7f10*/  STL [R1+0x40], R28 ;  /* 0x0000401c01007387 */ /* 0x0003e60000100800 */
[----:B------:R-:W-:-:S05]  /*7f20*/  @P3 SHF.R.U32.HI R0, RZ, c[0x0][0x2cc], R2 ;  /* 0x0000b300ff003a19 */ /* 0x000fca0000011602 */
[----:B------:R-:W-:-:S05]  /*7f30*/  IMAD.IADD R0, R190, 0x1, R0 ;  /* 0x00000001be007824 */ /* 0x000fca00078e0200 */
[----:B------:R-:W-:-:S04]  /*7f40*/  SHF.R.S32.HI R2, RZ, 0x1f, R0 ;  /* 0x0000001fff027819 */ /* 0x000fc80000011400 */
[----:B------:R-:W-:-:S04]  /*7f50*/  LEA.HI R0, R2, R0, RZ, 0x7 ;  /* 0x0000000002007211 */ /* 0x000fc800078f38ff */
[----:B------:R-:W-:-:S04]  /*7f60*/  SHF.R.S32.HI R0, RZ, 0x7, R0 ;  /* 0x00000007ff007819 */ /* 0x000fc80000011400 */
[----:B------:R-:W-:-:S04]  /*7f70*/  IMNMX R236, R189, R0, PT ;  /* 0x00000000bdec7217 */ /* 0x000fc80003800200 */
[----:B------:R-:W-:-:S13]  /*7f80*/  ISETP.GE.AND P0, PT, R236, 0x1, PT ;  /* 0x00000001ec00780c */ /* 0x000fda0003f06270 */
[----:B------:R-:W-:Y:S05]  /*7f90*/  @!P0 BRA `(.L_x_583) ;  /* 0x0001395000008947 */ /* 0x000fea0003800000 */
[----:B-1----:R-:W2:Y:S01]  /*7fa0*/  LDL R22, [R1+0x44] ;  /* 0x0000440001167983 */ /* 0x002ea20000100800 */
[----:B------:R-:W-:-:S03]  /*7fb0*/  ISETP.NE.U32.AND P0, PT, RZ, c[0x0][0x340], PT ;  /* 0x0000d000ff007a0c */ /* 0x000fc60003f05070 */
[----:B------:R-:W3:Y:S01]  /*7fc0*/  LDL R201, [R1+0x28] ;  /* 0x0000280001c97983 */ /* 0x000ee20000100800 */
[----:B------:R-:W-:-:S03]  /*7fd0*/  ISETP.NE.AND.EX P2, PT, RZ, c[0x0][0x344], PT, P0 ;  /* 0x0000d100ff007a0c */ /* 0x000fc60003f45300 */
[----:B------:R-:W4:Y:S10]  /*7fe0*/  LDL R200, [R1+0x34] ;  /* 0x0000340001c87983 */ /* 0x000f340000100800 */
[----:B------:R-:W-:Y:S01]  /*7ff0*/  @P2 IMAD.MOV.U32 R2, RZ, RZ, 0x4 ;  /* 0x00000004ff022424 */ /* 0x000fe200078e00ff */
[----:B------:R-:W-:Y:S01]  /*8000*/  SHF.R.S32.HI R0, RZ, 0x1f, R173 ;  /* 0x0000001fff007819 */ /* 0x000fe200000114ad */
[----:B------:R-:W1:Y:S01]  /*8010*/  S2R R38, SR_CTAID.Y ;  /* 0x0000000000267919 */ /* 0x000e620000002600 */
[----:B------:R-:W-:-:S03]  /*8020*/  SHF.R.S32.HI R176, RZ, 0x1f, R211 ;  /* 0x0000001fffb07819 */ /* 0x000fc600000114d3 */
[----:B------:R-:W-:Y:S01]  /*8030*/  IMAD R0, R0, c[0x0][0x178], RZ ;  /* 0x00005e0000007a24 */ /* 0x000fe200078e02ff */
[----:B------:R-:W-:-:S03]  /*8040*/  LEA.HI R6, R176, R211, RZ, 0x3 ;  /* 0x000000d3b0067211 */ /* 0x000fc600078f18ff */
[----:B------:R-:W-:Y:S01]  /*8050*/  IMAD R0, R173, c[0x0][0x17c], R0 ;  /* 0x00005f00ad007a24 */ /* 0x000fe200078e0200 */
[----:B------:R-:W-:Y:S01]  /*8060*/  SHF.R.S32.HI R69, RZ, 0x3, R6 ;  /* 0x00000003ff457819 */ /* 0x000fe20000011406 */
[----:B------:R-:W-:Y:S01]  /*8070*/  IMAD R4, R213, c[0x0][0x1b8], RZ ;  /* 0x00006e00d5047a24 */ /* 0x000fe200078e02ff */
[----:B------:R-:W-:Y:S01]  /*8080*/  ISETP.NE.U32.AND P1, PT, RZ, c[0x0][0x348], PT ;  /* 0x0000d200ff007a0c */ /* 0x000fe20003f25070 */
[----:B--2---:R-:W-:-:S05]  /*8090*/  @P2 IMAD.WIDE R2, R22, R2, c[0x0][0x340] ;  /* 0x0000d00016022625 */ /* 0x004fca00078e0202 */
[----:B------:R2:W3:Y:S01]  /*80a0*/  @P2 LDG.E R12, [R2.64] ;  /* 0x00000008020c2981 */ /* 0x0004e2000c1e1900 */
[----:B-1----:R-:W-:Y:S01]  /*80b0*/  IMAD R4, R38, c[0x0][0x1bc], R4 ;  /* 0x00006f0026047a24 */ /* 0x002fe200078e0204 */
[----:B------:R-:W-:Y:S02]  /*80c0*/  SHF.R.S32.HI R11, RZ, 0x1f, R22 ;  /* 0x0000001fff0b7819 */ /* 0x000fe40000011416 */
[----:B------:R-:W-:Y:S01]  /*80d0*/  ISETP.NE.AND.EX P1, PT, RZ, c[0x0][0x34c], PT, P1 ;  /* 0x0000d300ff007a0c */ /* 0x000fe20003f25310 */
[----:B--2---:R-:W-:-:S04]  /*80e0*/  IMAD.WIDE.U32 R2, R173, c[0x0][0x178], RZ ;  /* 0x00005e00ad027a25 */ /* 0x004fc800078e00ff */
[----:B------:R-:W-:Y:S01]  /*80f0*/  IMAD.IADD R3, R3, 0x1, R0 ;  /* 0x0000000103037824 */ /* 0x000fe200078e0200 */
[----:B------:R-:W-:-:S05]  /*8100*/  LOP3.LUT R0, R6, 0xfffffff8, RZ, 0xc0, !PT ;  /* 0xfffffff806007812 */ /* 0x000fca00078ec0ff */
[----:B------:R-:W-:-:S04]  /*8110*/  IMAD.IADD R68, R211, 0x1, -R0 ;  /* 0x00000001d3447824 */ /* 0x000fc800078e0a00 */
[----:B------:R-:W-:Y:S02]  /*8120*/  IMAD R7, R68, 0x20, R69 ;  /* 0x0000002044077824 */ /* 0x000fe400078e0245 */
[----:B------:R-:W-:-:S04]  /*8130*/  IMAD.WIDE.U32 R2, R38, c[0x0][0x1b8], R2 ;  /* 0x00006e0026027a25 */ /* 0x000fc800078e0002 */
[----:B------:R-:W-:Y:S01]  /*8140*/  IMAD.IADD R7, R203, 0x1, R7 ;  /* 0x00000001cb077824 */ /* 0x000fe200078e0207 */
[----:B------:R-:W-:Y:S01]  /*8150*/  IADD3 R34, P0, R69, R5, RZ ;  /* 0x0000000545227210 */ /* 0x000fe20007f1e0ff */
[----:B------:R-:W-:Y:S01]  /*8160*/  IMAD.IADD R3, R3, 0x1, R4 ;  /* 0x0000000103037824 */ /* 0x000fe200078e0204 */
[----:B------:R-:W-:Y:S01]  /*8170*/  SHF.R.S32.HI R4, RZ, 0x1f, R5 ;  /* 0x0000001fff047819 */ /* 0x000fe20000011405 */
[----:B------:R-:W-:Y:S01]  /*8180*/  @P3 IMAD.HI.U32 R8, R7, c[0x0][0x2c8], RZ ;  /* 0x0000b20007083a27 */ /* 0x000fe200078e00ff */
[----:B------:R-:W-:Y:S02]  /*8190*/  SEL R5, R11, RZ, !P1 ;  /* 0x000000ff0b057207 */ /* 0x000fe40004800000 */
[----:B------:R-:W-:Y:S01]  /*81a0*/  SEL R0, R22, RZ, !P1 ;  /* 0x000000ff16007207 */ /* 0x000fe20004800000 */
[----:B------:R-:W-:Y:S01]  /*81b0*/  IMAD.MOV.U32 R6, RZ, RZ, R7 ;  /* 0x000000ffff067224 */ /* 0x000fe200078e0007 */
[----:B------:R-:W-:Y:S01]  /*81c0*/  LEA.HI.X.SX32 R37, R69, R4, 0x1, P0 ;  /* 0x0000000445257211 */ /* 0x000fe200000f0eff */
[----:B------:R-:W-:Y:S01]  /*81d0*/  IMAD R4, R5, c[0x0][0x1c0], RZ ;  /* 0x0000700005047a24 */ /* 0x000fe200078e02ff */
[----:B------:R-:W-:Y:S01]  /*81e0*/  @P3 SHF.R.U32.HI R6, RZ, c[0x0][0x2cc], R8 ;  /* 0x0000b300ff063a19 */ /* 0x000fe20000011608 */
[----:B------:R-:W-:-:S02]  /*81f0*/  IMAD.SHL.U32 R30, R68, 0x8, RZ ;  /* 0x00000008441e7824 */ /* 0x000fc400078e00ff */
[C---:B------:R-:W-:Y:S01]  /*8200*/  IMAD R4, R0.reuse, c[0x0][0x1c4], R4 ;  /* 0x0000710000047a24 */ /* 0x040fe200078e0204 */
[----:B------:R-:W-:Y:S01]  /*8210*/  SHF.R.S32.HI R8, RZ, 0x1f, R6 ;  /* 0x0000001fff087819 */ /* 0x000fe20000011406 */
[----:B------:R-:W-:-:S04]  /*8220*/  IMAD.WIDE.U32 R2, R0, c[0x0][0x1c0], R2 ;  /* 0x0000700000027a25 */ /* 0x000fc800078e0002 */
[----:B------:R-:W-:Y:S01]  /*8230*/  IMAD.MOV R0, RZ, RZ, -R6 ;  /* 0x000000ffff007224 */ /* 0x000fe200078e0a06 */
[----:B------:R-:W-:Y:S01]  /*8240*/  SHF.R.S32.HI R31, RZ, 0x1f, R30 ;  /* 0x0000001fff1f7819 */ /* 0x000fe2000001141e */
[----:B------:R-:W-:Y:S02]  /*8250*/  IMAD R9, R8, c[0x0][0x1b0], RZ ;  /* 0x00006c0008097a24 */ /* 0x000fe400078e02ff */
[----:B------:R-:W-:Y:S02]  /*8260*/  IMAD R5, R37, c[0x0][0x1e0], RZ ;  /* 0x0000780025057a24 */ /* 0x000fe400078e02ff */
[----:B------:R-:W-:Y:S02]  /*8270*/  IMAD R8, R0, c[0x0][0x2c4], R7 ;  /* 0x0000b10000087a24 */ /* 0x000fe400078e0207 */
[----:B------:R-:W-:Y:S02]  /*8280*/  IMAD.IADD R3, R3, 0x1, R4 ;  /* 0x0000000103037824 */ /* 0x000fe400078e0204 */
[C---:B------:R-:W-:Y:S01]  /*8290*/  IMAD R10, R34.reuse, c[0x0][0x1e4], R5 ;  /* 0x00007900220a7a24 */ /* 0x040fe200078e0205 */
[----:B------:R-:W-:Y:S01]  /*82a0*/  SHF.R.S32.HI R0, RZ, 0x1f, R8 ;  /* 0x0000001fff007819 */ /* 0x000fe20000011408 */
[----:B------:R-:W-:-:S04]  /*82b0*/  IMAD.WIDE.U32 R4, R34, c[0x0][0x1e0], R30 ;  /* 0x0000780022047a25 */ /* 0x000fc800078e001e */
[C---:B------:R-:W-:Y:S02]  /*82c0*/  IMAD R7, R6.reuse, c[0x0][0x1b4], R9 ;  /* 0x00006d0006077a24 */ /* 0x040fe400078e0209 */
[----:B------:R-:W-:-:S04]  /*82d0*/  IMAD.WIDE.U32 R2, R6, c[0x0][0x1b0], R2 ;  /* 0x00006c0006027a25 */ /* 0x000fc800078e0002 */
[----:B------:R-:W-:Y:S02]  /*82e0*/  IMAD.IADD R5, R5, 0x1, R10 ;  /* 0x0000000105057824 */ /* 0x000fe400078e020a */
[----:B------:R-:W-:Y:S02]  /*82f0*/  IMAD.IADD R3, R3, 0x1, R7 ;  /* 0x0000000103037824 */ /* 0x000fe400078e0207 */
[----:B------:R-:W-:Y:S02]  /*8300*/  IMAD R0, R0, c[0x0][0x1a8], RZ ;  /* 0x00006a0000007a24 */ /* 0x000fe400078e02ff */
[----:B------:R-:W-:Y:S01]  /*8310*/  IMAD.WIDE.U32 R6, R38, c[0x0][0x1e8], R4 ;  /* 0x00007a0026067a25 */ /* 0x000fe200078e0004 */
[----:B------:R-:W-:-:S03]  /*8320*/  ISETP.NE.U32.AND P1, PT, RZ, c[0x0][0x350], PT ;  /* 0x0000d400ff007a0c */ /* 0x000fc60003f25070 */
[C---:B------:R-:W-:Y:S02]  /*8330*/  IMAD R0, R8.reuse, c[0x0][0x1ac], R0 ;  /* 0x00006b0008007a24 */ /* 0x040fe400078e0200 */
[----:B------:R-:W-:Y:S01]  /*8340*/  IMAD.WIDE.U32 R4, R8, c[0x0][0x1a8], R2 ;  /* 0x00006a0008047a25 */ /* 0x000fe200078e0002 */
[----:B------:R-:W-:-:S03]  /*8350*/  ISETP.NE.AND.EX P1, PT, RZ, c[0x0][0x354], PT, P1 ;  /* 0x0000d500ff007a0c */ /* 0x000fc60003f25310 */
[----:B------:R-:W-:Y:S01]  /*8360*/  IMAD.IADD R0, R5, 0x1, R0 ;  /* 0x0000000105007824 */ /* 0x000fe200078e0200 */
[----:B------:R-:W-:Y:S01]  /*8370*/  LEA R24, P0, R4, c[0x0][0x160], 0x1 ;  /* 0x0000580004187a11 */ /* 0x000fe200078008ff */
[----:B------:R-:W-:Y:S01]  /*8380*/  IMAD R9, R213, c[0x0][0x1e8], RZ ;  /* 0x00007a00d5097a24 */ /* 0x000fe200078e02ff */
[----:B------:R-:W-:Y:S01]  /*8390*/  IADD3 R168, R236, -0x1, RZ ;  /* 0xffffffffeca87810 */ /* 0x000fe20007ffe0ff */
[----:B------:R-:W-:Y:S01]  /*83a0*/  IMAD.MOV.U32 R173, RZ, RZ, c[0x0][0x1e0] ;  /* 0x00007800ffad7624 */ /* 0x000fe200078e00ff */
[----:B------:R-:W-:Y:S01]  /*83b0*/  LEA.HI.X R23, R4, c[0x0][0x164], R0, 0x1, P0 ;  /* 0x0000590004177a11 */ /* 0x000fe200000f0c00 */
[----:B------:R-:W-:Y:S02]  /*83c0*/  IMAD.MOV.U32 R0, RZ, RZ, 0x7 ;  /* 0x00000007ff007424 */ /* 0x000fe400078e00ff */
[----:B------:R-:W-:-:S03]  /*83d0*/  IMAD R9, R38, c[0x0][0x1ec], R9 ;  /* 0x00007b0026097a24 */ /* 0x000fc600078e0209 */
[----:B------:R-:W-:Y:S01]  /*83e0*/  SHF.L.U64.HI R172, R173, R0, c[0x0][0x1e4] ;  /* 0x00007900adac7619 */ /* 0x000fe20000010200 */
[----:B------:R-:W-:Y:S01]  /*83f0*/  IMAD.IADD R7, R9, 0x1, R7 ;  /* 0x0000000109077824 */ /* 0x000fe200078e0207 */
[----:B------:R-:W-:Y:S01]  /*8400*/  SHF.R.S32.HI R84, RZ, 0x1f, R168 ;  /* 0x0000001fff547819 */ /* 0x000fe200000114a8 */
[C---:B------:R-:W-:Y:S02]  /*8410*/  IMAD.SHL.U32 R174, R173.reuse, 0x80, RZ ;  /* 0x00000080adae7824 */ /* 0x040fe400078e00ff */
[----:B------:R-:W-:Y:S02]  /*8420*/  IMAD.MOV.U32 R5, RZ, RZ, c[0x0][0x1e4] ;  /* 0x00007900ff057624 */ /* 0x000fe400078e00ff */
[----:B------:R-:W-:Y:S01]  /*8430*/  IMAD.WIDE.U32 R178, R173, 0x40, RZ ;  /* 0x00000040adb27825 */ /* 0x000fe200078e00ff */
[----:B------:R-:W1:Y:S03]  /*8440*/  SHFL.IDX PT, R8, R24, 0x1, 0x181f ;  /* 0x00381f0018087f89 */ /* 0x000e6600000e0000 */
[----:B------:R-:W-:-:S02]  /*8450*/  IMAD.MOV.U32 R117, RZ, RZ, R28 ;  /* 0x000000ffff757224 */ /* 0x000fc400078e001c */
[----:B----4-:R-:W-:Y:S02]  /*8460*/  IMAD R46, R200, c[0x0][0x2c4], RZ ;  /* 0x0000b100c82e7a24 */ /* 0x010fe400078e02ff */
[----:B------:R-:W-:Y:S01]  /*8470*/  IMAD.IADD R32, R203, 0x1, R69 ;  /* 0x00000001cb207824 */ /* 0x000fe200078e0245 */
[----:B------:R-:W2:Y:S04]  /*8480*/  SHFL.IDX PT, R14, R24, RZ, 0x181f ;  /* 0x00181fff180e7589 */ /* 0x000ea800000e0000 */
[----:B------:R-:W4:Y:S04]  /*8490*/  SHFL.IDX PT, R9, R23, 0x1, 0x181f ;  /* 0x00381f0017097f89 */ /* 0x000f2800000e0000 */
[----:B------:R-:W-:Y:S01]  /*84a0*/  BAR.SYNC.DEFER_BLOCKING 0x0 ;  /* 0x0000000000007b1d */ /* 0x000fe20000010000 */
[----:B------:R-:W-:-:S05]  /*84b0*/  ISETP.GE.AND P5, PT, R32, R46, PT ;  /* 0x0000002e2000720c */ /* 0x000fca0003fa6270 */
[----:B------:R-:W-:Y:S01]  /*84c0*/  SHFL.IDX PT, R15, R23, RZ, 0x181f ;  /* 0x00181fff170f7589 */ /* 0x000fe200000e0000 */
[----:B------:R-:W-:Y:S01]  /*84d0*/  IADD3 R33, R30, 0x40, RZ ;  /* 0x000000401e217810 */ /* 0x000fe20007ffe0ff */
[----:B------:R-:W-:-:S05]  /*84e0*/  IMAD.SHL.U32 R25, R69, 0x40, RZ ;  /* 0x0000004045197824 */ /* 0x000fca00078e00ff */
[----:B------:R-:W-:-:S04]  /*84f0*/  LOP3.LUT R25, R25, 0x1c0, RZ, 0xc0, !PT ;  /* 0x000001c019197812 */ /* 0x000fc800078ec0ff */
[----:B------:R-:W-:Y:S01]  /*8500*/  SHF.R.U32.HI R48, RZ, 0x3, R25 ;  /* 0x00000003ff307819 */ /* 0x000fe20000011619 */
[--C-:B---3--:R-:W-:Y:S01]  /*8510*/  @P2 IMAD.MOV.U32 R2, RZ, RZ, R12.reuse ;  /* 0x000000ffff022224 */ /* 0x108fe200078e000c */
[----:B------:R-:W-:Y:S01]  /*8520*/  @P2 SHF.R.S32.HI R3, RZ, 0x1f, R12 ;  /* 0x0000001fff032819 */ /* 0x000fe2000001140c */
[----:B------:R-:W-:Y:S02]  /*8530*/  @!P2 IMAD.MOV.U32 R2, RZ, RZ, R22 ;  /* 0x000000ffff02a224 */ /* 0x000fe400078e0016 */
[----:B------:R-:W-:-:S03]  /*8540*/  @!P2 IMAD.MOV.U32 R3, RZ, RZ, R11 ;  /* 0x000000ffff03a224 */ /* 0x000fc600078e000b */
[----:B------:R-:W-:Y:S01]  /*8550*/  SEL R36, R2, RZ, !P1 ;  /* 0x000000ff02247207 */ /* 0x000fe20004800000 */
[----:B------:R-:W-:Y:S01]  /*8560*/  IMAD.IADD R2, R201, 0x1, -R69 ;  /* 0x00000001c9027824 */ /* 0x000fe200078e0a45 */
[----:B------:R-:W-:-:S03]  /*8570*/  SEL R35, R3, RZ, !P1 ;  /* 0x000000ff03237207 */ /* 0x000fc60004800000 */
[----:B------:R-:W-:Y:S02]  /*8580*/  IMAD R22, R168, -0x80, R2 ;  /* 0xffffff80a8167824 */ /* 0x000fe400078e0202 */
[----:B------:R-:W-:Y:S02]  /*8590*/  IMAD R0, R35, c[0x0][0x1f0], RZ ;  /* 0x00007c0023007a24 */ /* 0x000fe400078e02ff */
[----:B------:R-:W-:Y:S01]  /*85a0*/  IMAD.WIDE.U32 R6, R36, c[0x0][0x1f0], R6 ;  /* 0x00007c0024067a25 */ /* 0x000fe200078e0006 */
[----:B------:R-:W-:-:S03]  /*85b0*/  ISETP.GE.AND P6, PT, R22, 0x1, PT ;  /* 0x000000011600780c */ /* 0x000fc60003fc6270 */
[----:B------:R-:W-:Y:S01]  /*85c0*/  IMAD R2, R36, c[0x0][0x1f4], R0 ;  /* 0x00007d0024027a24 */ /* 0x000fe200078e0200 */
[----:B------:R-:W-:Y:S01]  /*85d0*/  ISETP.GE.AND P2, PT, R22, 0x21, PT ;  /* 0x000000211600780c */ /* 0x000fe20003f46270 */
[----:B------:R-:W-:Y:S02]  /*85e0*/  IMAD R0, R172, R168, RZ ;  /* 0x000000a8ac007224 */ /* 0x000fe400078e02ff */
[----:B------:R-:W-:Y:S02]  /*85f0*/  IMAD.IADD R205, R7, 0x1, R2 ;  /* 0x0000000107cd7824 */ /* 0x000fe400078e0202 */
[----:B------:R-:W-:Y:S02]  /*8600*/  IMAD.MOV.U32 R204, RZ, RZ, R6 ;  /* 0x000000ffffcc7224 */ /* 0x000fe400078e0006 */
[-C--:B------:R-:W-:Y:S02]  /*8610*/  IMAD R0, R84, R174.reuse, R0 ;  /* 0x000000ae54007224 */ /* 0x080fe400078e0200 */
[----:B------:R-:W-:Y:S01]  /*8620*/  IMAD.WIDE.U32 R2, R168, R174, R204 ;  /* 0x000000aea8027225 */ /* 0x000fe200078e00cc */
[----:B------:R-:W-:-:S03]  /*8630*/  ISETP.GE.AND P4, PT, R22, 0x41, PT ;  /* 0x000000411600780c */ /* 0x000fc60003f86270 */
[----:B------:R-:W-:Y:S01]  /*8640*/  IMAD.IADD R3, R3, 0x1, R0 ;  /* 0x0000000103037824 */ /* 0x000fe200078e0200 */
[----:B------:R-:W-:-:S04]  /*8650*/  @P6 LEA R18, P0, R2, c[0x0][0x1c8], 0x1 ;  /* 0x0000720002126a11 */ /* 0x000fc800078008ff */
[----:B------:R-:W-:Y:S02]  /*8660*/  @P6 LEA.HI.X R19, R2, c[0x0][0x1cc], R3, 0x1, P0 ;  /* 0x0000730002136a11 */ /* 0x000fe400000f0c03 */
[C---:B------:R-:W-:Y:S02]  /*8670*/  @P2 LEA R0, P0, R173.reuse, R2, 0x5 ;  /* 0x00000002ad002211 */ /* 0x040fe400078028ff */
[----:B------:R-:W-:Y:S02]  /*8680*/  ISETP.GE.AND P3, PT, R22, 0x61, PT ;  /* 0x000000611600780c */ /* 0x000fe40003f66270 */
[----:B------:R-:W-:Y:S01]  /*8690*/  @P2 LEA.HI.X R4, R173, R3, R5, 0x5, P0 ;  /* 0x00000003ad042211 */ /* 0x000fe200000f2c05 */
[----:B------:R3:W-:Y:S01]  /*86a0*/  STL.64 [R1+0x58], R6 ;  /* 0x0000580601007387 */ /* 0x0007e20000100a00 */
[----:B------:R-:W-:-:S04]  /*86b0*/  @P2 LEA R20, P0, R0, c[0x0][0x1c8], 0x1 ;  /* 0x0000720000142a11 */ /* 0x000fc800078008ff */
[----:B------:R-:W-:Y:S02]  /*86c0*/  @P2 LEA.HI.X R21, R0, c[0x0][0x1cc], R4, 0x1, P0 ;  /* 0x0000730000152a11 */ /* 0x000fe400000f0c04 */
[----:B------:R-:W-:Y:S01]  /*86d0*/  @P4 IADD3 R0, P0, R2, R178, RZ ;  /* 0x000000b202004210 */ /* 0x000fe20007f1e0ff */
[----:B---3--:R-:W-:-:S04]  /*86e0*/  IMAD.SHL.U32 R6, R5, 0x40, RZ ;  /* 0x0000004005067824 */ /* 0x008fc800078e00ff */
[----:B------:R-:W-:Y:S02]  /*86f0*/  IMAD.IADD R202, R179, 0x1, R6 ;  /* 0x00000001b3ca7824 */ /* 0x000fe400078e0206 */
[----:B------:R-:W-:Y:S02]  /*8700*/  @P3 IMAD R5, R5, 0x60, RZ ;  /* 0x0000006005053824 */ /* 0x000fe400078e02ff */
[--C-:B------:R-:W-:Y:S01]  /*8710*/  @P4 IMAD.X R4, R202, 0x1, R3.reuse, P0 ;  /* 0x00000001ca044824 */ /* 0x100fe200000e0603 */
[----:B------:R-:W-:Y:S01]  /*8720*/  @P4 LEA R28, P0, R0, c[0x0][0x1c8], 0x1 ;  /* 0x00007200001c4a11 */ /* 0x000fe200078008ff */
[----:B------:R-:W-:-:S03]  /*8730*/  @P3 IMAD.WIDE.U32 R2, R173, 0x60, R2 ;  /* 0x00000060ad023825 */ /* 0x000fc600078e0002 */
[----:B------:R-:W-:Y:S01]  /*8740*/  @P4 LEA.HI.X R29, R0, c[0x0][0x1cc], R4, 0x1, P0 ;  /* 0x00007300001d4a11 */ /* 0x000fe200000f0c04 */
[----:B------:R-:W-:Y:S01]  /*8750*/  @P3 IMAD.IADD R0, R5, 0x1, R3 ;  /* 0x0000000105003824 */ /* 0x000fe200078e0203 */
[----:B------:R-:W-:Y:S01]  /*8760*/  @P3 LEA R26, P0, R2, c[0x0][0x1c8], 0x1 ;  /* 0x00007200021a3a11 */ /* 0x000fe200078008ff */
[----:B------:R-:W3:Y:S01]  /*8770*/  SHFL.IDX PT, R4, R24, 0x2, 0x181f ;  /* 0x00581f0018047f89 */ /* 0x000ee200000e0000 */
[----:B------:R-:W-:Y:S02]  /*8780*/  IADD3 R3, R32, 0x20, RZ ;  /* 0x0000002020037810 */ /* 0x000fe40007ffe0ff */
[----:B------:R-:W-:Y:S01]  /*8790*/  @P3 LEA.HI.X R27, R2, c[0x0][0x1cc], R0, 0x1, P0 ;  /* 0x00007300021b3a11 */ /* 0x000fe200000f0c00 */
[----:B------:R-:W3:Y:S01]  /*87a0*/  SHFL.IDX PT, R5, R23, 0x2, 0x181f ;  /* 0x00581f0017057f89 */ /* 0x000ee200000e0000 */
[----:B------:R-:W-:Y:S02]  /*87b0*/  IADD3 R0, R32, 0x40, RZ ;  /* 0x0000004020007810 */ /* 0x000fe40007ffe0ff */
[-C--:B------:R-:W-:Y:S01]  /*87c0*/  ISETP.GE.AND P3, PT, R3, R46.reuse, PT ;  /* 0x0000002e0300720c */ /* 0x080fe20003f66270 */
[----:B------:R3:W3:Y:S01]  /*87d0*/  SHFL.IDX PT, R2, R24, 0x3, 0x181f ;  /* 0x00781f0018027f89 */ /* 0x0006e200000e0000 */
[----:B------:R-:W-:-:S02]  /*87e0*/  ISETP.GE.AND P4, PT, R0, R46, PT ;  /* 0x0000002e0000720c */ /* 0x000fc40003f86270 */
[----:B------:R-:W-:Y:S01]  /*87f0*/  IADD3 R0, R32, 0x60, RZ ;  /* 0x0000006020007810 */ /* 0x000fe20007ffe0ff */
[----:B------:R3:W3:Y:S03]  /*8800*/  SHFL.IDX PT, R3, R23, 0x3, 0x181f ;  /* 0x00781f0017037f89 */ /* 0x0006e600000e0000 */
[----:B------:R-:W-:Y:S02]  /*8810*/  ISETP.GE.AND P6, PT, R0, R46, PT ;  /* 0x0000002e0000720c */ /* 0x000fe40003fc6270 */
[----:B------:R-:W-:-:S03]  /*8820*/  @!P5 SHF.R.S32.HI R0, RZ, 0x1f, R33 ;  /* 0x0000001fff00d819 */ /* 0x000fc60000011421 */
[----:B-1----:R-:W-:Y:S02]  /*8830*/  @!P3 LEA R12, P0, R30, R8, 0x1 ;  /* 0x000000081e0cb211 */ /* 0x002fe400078008ff */
[----:B------:R-:W-:Y:S02]  /*8840*/  @!P5 LEA.HI R0, R0, R33, RZ, 0x3 ;  /* 0x000000210000d211 */ /* 0x000fe400078f18ff */
[C---:B--2---:R-:W-:Y:S02]  /*8850*/  @!P5 LEA R16, P1, R30.reuse, R14, 0x1 ;  /* 0x0000000e1e10d211 */ /* 0x044fe400078208ff */
[----:B----4-:R-:W-:Y:S02]  /*8860*/  @!P3 LEA.HI.X R13, R30, R9, R31, 0x1, P0 ;  /* 0x000000091e0db211 */ /* 0x010fe400000f0c1f */
[----:B------:R-:W-:Y:S02]  /*8870*/  @!P5 LOP3.LUT R0, R0, 0xfffffff8, RZ, 0xc0, !PT ;  /* 0xfffffff80000d812 */ /* 0x000fe400078ec0ff */
[----:B---3--:R-:W-:-:S02]  /*8880*/  LEA.HI R24, R176, R211, RZ, 0x6 ;  /* 0x000000d3b0187211 */ /* 0x008fc400078f30ff */
[C---:B------:R-:W-:Y:S02]  /*8890*/  @!P4 LEA R10, P0, R30.reuse, R4, 0x1 ;  /* 0x000000041e0ac211 */ /* 0x040fe400078008ff */
[----:B------:R-:W-:Y:S01]  /*88a0*/  @!P5 LEA.HI.X R17, R30, R15, R31, 0x1, P1 ;  /* 0x0000000f1e11d211 */ /* 0x000fe200008f0c1f */
[----:B------:R-:W-:Y:S01]  /*88b0*/  IMAD.SHL.U32 R24, R24, 0x8, RZ ;  /* 0x0000000818187824 */ /* 0x000fe200078e00ff */
[----:B------:R-:W-:Y:S01]  /*88c0*/  @!P3 SHF.R.S32.HI R23, RZ, 0x1f, R33 ;  /* 0x0000001fff17b819 */ /* 0x000fe20000011421 */
[----:B------:R-:W-:Y:S01]  /*88d0*/  @!P5 IMAD.WIDE R14, R0, 0x2, R14 ;  /* 0x00000002000ed825 */ /* 0x000fe200078e020e */
[C---:B------:R-:W-:Y:S02]  /*88e0*/  @!P4 LEA.HI.X R11, R30.reuse, R5, R31, 0x1, P0 ;  /* 0x000000051e0bc211 */ /* 0x040fe400000f0c1f */
[----:B------:R-:W-:Y:S02]  /*88f0*/  @!P6 LEA R6, P0, R30, R2, 0x1 ;  /* 0x000000021e06e211 */ /* 0x000fe400078008ff */
[----:B------:R-:W-:-:S02]  /*8900*/  @!P4 SHF.R.S32.HI R0, RZ, 0x1f, R33 ;  /* 0x0000001fff00c819 */ /* 0x000fc40000011421 */
[----:B------:R-:W-:Y:S02]  /*8910*/  @!P3 LEA.HI R23, R23, R33, RZ, 0x3 ;  /* 0x000000211717b211 */ /* 0x000fe400078f18ff */
[----:B------:R-:W-:Y:S02]  /*8920*/  LOP3.LUT R44, R24, 0xfffffe00, RZ, 0xc0, !PT ;  /* 0xfffffe00182c7812 */ /* 0x000fe400078ec0ff */
[----:B------:R-:W-:Y:S02]  /*8930*/  LOP3.LUT R24, R25, 0x38, R30, 0xf8, !PT ;  /* 0x0000003819187812 */ /* 0x000fe400078ef81e */
[----:B------:R-:W-:Y:S02]  /*8940*/  @!P6 LEA.HI.X R7, R30, R3, R31, 0x1, P0 ;  /* 0x000000031e07e211 */ /* 0x000fe400000f0c1f */
[----:B------:R-:W-:Y:S02]  /*8950*/  @!P4 LEA.HI R0, R0, R33, RZ, 0x3 ;  /* 0x000000210000c211 */ /* 0x000fe400078f18ff */
[----:B------:R-:W-:-:S02]  /*8960*/  ISETP.GE.AND P1, PT, R30, c[0x0][0x198], PT ;  /* 0x000066001e007a0c */ /* 0x000fc40003f26270 */
[----:B------:R-:W-:Y:S02]  /*8970*/  ISETP.GE.AND P0, PT, R33, c[0x0][0x198], PT ;  /* 0x0000660021007a0c */ /* 0x000fe40003f06270 */
[----:B------:R-:W-:Y:S02]  /*8980*/  @!P3 LOP3.LUT R23, R23, 0xfffffff8, RZ, 0xc0, !PT ;  /* 0xfffffff81717b812 */ /* 0x000fe400078ec0ff */
[----:B------:R-:W-:Y:S02]  /*8990*/  LOP3.LUT R88, R44, R24, R48, 0xf6, !PT ;  /* 0x000000182c587212 */ /* 0x000fe400078ef630 */
[----:B------:R-:W-:Y:S01]  /*89a0*/  @!P4 LOP3.LUT R0, R0, 0xfffffff8, RZ, 0xc0, !PT ;  /* 0xfffffff80000c812 */ /* 0x000fe200078ec0ff */
[----:B------:R-:W-:-:S04]  /*89b0*/  @!P3 IMAD.WIDE R8, R23, 0x2, R8 ;  /* 0x000000021708b825 */ /* 0x000fc800078e0208 */
[----:B------:R-:W-:Y:S02]  /*89c0*/  @!P5 IMAD.SHL.U32 R23, R88, 0x2, RZ ;  /* 0x000000025817d824 */ /* 0x000fe400078e00ff */
[----:B------:R-:W-:-:S03]  /*89d0*/  @!P4 IMAD.WIDE R4, R0, 0x2, R4 ;  /* 0x000000020004c825 */ /* 0x000fc600078e0204 */
[----:B------:R1:W-:Y:S01]  /*89e0*/  @!P5 LDGSTS.E.BYPASS.LTC128B.128 [R23+0x100], [R16.64], !P1 ;  /* 0x001000001017dfae */ /* 0x0003e2000c901d48 */
[----:B------:R-:W-:-:S03]  /*89f0*/  @!P3 IMAD.SHL.U32 R0, R88, 0x2, RZ ;  /* 0x000000025800b824 */ /* 0x000fc600078e00ff */
[----:B------:R2:W-:Y:S04]  /*8a00*/  @!P5 LDGSTS.E.BYPASS.LTC128B.128 [R23+0x4100], [R14.64], !P0 ;  /* 0x041000000e17dfae */ /* 0x0005e8000c101d48 */
[----:B------:R3:W-:Y:S04]  /*8a10*/  @!P3 LDGSTS.E.BYPASS.LTC128B.128 [R0+0x1100], [R12.64], !P1 ;  /* 0x011000000c00bfae */ /* 0x0007e8000c901d48 */
[----:B------:R3:W-:Y:S01]  /*8a20*/  @!P3 LDGSTS.E.BYPASS.LTC128B.128 [R0+0x5100], [R8.64], !P0 ;  /* 0x051000000800bfae */ /* 0x0007e2000c101d48 */
[----:B------:R-:W-:Y:S02]  /*8a30*/  P2R R45, PR, RZ, 0x40 ;  /* 0x00000040ff2d7803 */ /* 0x000fe40000000000 */
[----:B---3--:R-:W-:-:S04]  /*8a40*/  @!P6 SHF.R.S32.HI R0, RZ, 0x1f, R33 ;  /* 0x0000001fff00e819 */ /* 0x008fc80000011421 */
[----:B------:R-:W-:Y:S01]  /*8a50*/  @!P6 LEA.HI R0, R0, R33, RZ, 0x3 ;  /* 0x000000210000e211 */ /* 0x000fe200078f18ff */
[----:B--2---:R-:W-:-:S03]  /*8a60*/  @!P4 IMAD.SHL.U32 R15, R88, 0x2, RZ ;  /* 0x00000002580fc824 */ /* 0x004fc600078e00ff */
[----:B------:R-:W-:Y:S01]  /*8a70*/  @!P6 LOP3.LUT R0, R0, 0xfffffff8, RZ, 0xc0, !PT ;  /* 0xfffffff80000e812 */ /* 0x000fe200078ec0ff */
[----:B------:R-:W-:Y:S01]  /*8a80*/  @!P6 IMAD.SHL.U32 R8, R88, 0x2, RZ ;  /* 0x000000025808e824 */ /* 0x000fe200078e00ff */
[----:B------:R-:W-:Y:S01]  /*8a90*/  P2R R14, PR, RZ, 0x20 ;  /* 0x00000020ff0e7803 */ /* 0x000fe20000000000 */
[----:B------:R2:W-:Y:S01]  /*8aa0*/  @!P4 LDGSTS.E.BYPASS.LTC128B.128 [R15+0x2100], [R10.64], !P1 ;  /* 0x021000000a0fcfae */ /* 0x0005e2000c901d48 */
[----:B------:R-:W-:Y:S01]  /*8ab0*/  ISETP.GE.AND P5, PT, R22, 0x1, PT ;  /* 0x000000011600780c */ /* 0x000fe20003fa6270 */
[----:B------:R-:W-:Y:S02]  /*8ac0*/  @!P6 IMAD.WIDE R2, R0, 0x2, R2 ;  /* 0x000000020002e825 */ /* 0x000fe400078e0202 */
[----:B------:R3:W-:Y:S04]  /*8ad0*/  @!P4 LDGSTS.E.BYPASS.LTC128B.128 [R15+0x6100], [R4.64], !P0 ;  /* 0x06100000040fcfae */ /* 0x0007e8000c101d48 */
[----:B------:R4:W-:Y:S04]  /*8ae0*/  @!P6 LDGSTS.E.BYPASS.LTC128B.128 [R8+0x3100], [R6.64], !P1 ;  /* 0x031000000608efae */ /* 0x0009e8000c901d48 */
[----:B------:R1:W-:Y:S01]  /*8af0*/  @!P6 LDGSTS.E.BYPASS.LTC128B.128 [R8+0x7100], [R2.64], !P0 ;  /* 0x071000000208efae */ /* 0x0003e2000c101d48 */
[----:B------:R-:W-:-:S02]  /*8b00*/  ISETP.GE.AND P6, PT, R30, c[0x0][0x1d4], PT ;  /* 0x000075001e007a0c */ /* 0x000fc40003fc6270 */
[----:B------:R-:W-:Y:S01]  /*8b10*/  ISETP.GE.AND P0, PT, R33, c[0x0][0x1d4], PT ;  /* 0x0000750021007a0c */ /* 0x000fe20003f06270 */
[----:B------:R-:W-:Y:S01]  /*8b20*/  @P5 IMAD.SHL.U32 R0, R88, 0x2, RZ ;  /* 0x0000000258005824 */ /* 0x000fe200078e00ff */
[----:B------:R-:W0:Y:S09]  /*8b30*/  LDGDEPBAR ;  /* 0x00000000000079af */ /* 0x000e320000000000 */
[----:B------:R1:W-:Y:S04]  /*8b40*/  @P5 LDGSTS.E.BYPASS.LTC128B.128 [R0+0x8100], [R18.64], !P6 ;  /* 0x0810000012005fae */ /* 0x0003e8000f101d48 */
[----:B------:R1:W-:Y:S01]  /*8b50*/  @P5 LDGSTS.E.BYPASS.LTC128B.128 [R0+0xc100], [R18.64+0x80], !P0 ;  /* 0x0c10008012005fae */ /* 0x0003e2000c101d48 */
[----:B---3--:R-:W-:Y:S01]  /*8b60*/  LEA.HI R5, R176, R211, RZ, 0x4 ;  /* 0x000000d3b0057211 */ /* 0x008fe200078f20ff */
[----:B-1----:R-:W-:-:S05]  /*8b70*/  @P2 IMAD.SHL.U32 R0, R88, 0x2, RZ ;  /* 0x0000000258002824 */ /* 0x002fca00078e00ff */
[----:B------:R1:W-:Y:S04]  /*8b80*/  @P2 LDGSTS.E.BYPASS.LTC128B.128 [R0+0x9100], [R20.64], !P6 ;  /* 0x0910000014002fae */ /* 0x0003e8000f101d48 */
[----:B------:R1:W-:Y:S01]  /*8b90*/  @P2 LDGSTS.E.BYPASS.LTC128B.128 [R0+0xd100], [R20.64+0x80], !P0 ;  /* 0x0d10008014002fae */ /* 0x0003e2000c101d48 */
[----:B------:R-:W-:Y:S02]  /*8ba0*/  ISETP.GE.AND P5, PT, R22, 0x41, PT ;  /* 0x000000411600780c */ /* 0x000fe40003fa6270 */
[----:B-1----:R-:W-:-:S05]  /*8bb0*/  LOP3.LUT R0, R5, 0xfffffff0, RZ, 0xc0, !PT ;  /* 0xfffffff005007812 */ /* 0x002fca00078ec0ff */
[----:B------:R-:W-:-:S05]  /*8bc0*/  IMAD.IADD R0, R211, 0x1, -R0 ;  /* 0x00000001d3007824 */ /* 0x000fca00078e0a00 */
[----:B------:R-:W-:-:S04]  /*8bd0*/  SHF.R.S32.HI R2, RZ, 0x1f, R0 ;  /* 0x0000001fff027819 */ /* 0x000fc80000011400 */
[----:B------:R-:W-:-:S04]  /*8be0*/  LEA.HI R9, R2, R0, RZ, 0x3 ;  /* 0x0000000002097211 */ /* 0x000fc800078f18ff */
[----:B------:R-:W-:-:S05]  /*8bf0*/  LOP3.LUT R2, R9, 0xfffffff8, RZ, 0xc0, !PT ;  /* 0xfffffff809027812 */ /* 0x000fca00078ec0ff */
[----:B----4-:R-:W-:Y:S02]  /*8c00*/  IMAD.IADD R8, R0, 0x1, -R2 ;  /* 0x0000000100087824 */ /* 0x010fe400078e0a02 */
[----:B------:R-:W-:-:S03]  /*8c10*/  IMAD.MOV.U32 R4, RZ, RZ, 0x10 ;  /* 0x00000010ff047424 */ /* 0x000fc600078e00ff */
[----:B------:R-:W-:-:S05]  /*8c20*/  R2P PR, R8, 0x6 ;  /* 0x0000000608007804 */ /* 0x000fca0000000000 */
[----:B------:R-:W-:Y:S02]  /*8c30*/  SEL R4, R4, 0xfffffff0, !P1 ;  /* 0xfffffff004047807 */ /* 0x000fe40004800000 */
[----:B------:R-:W-:Y:S01]  /*8c40*/  ISETP.GE.AND P1, PT, R22, 0x61, PT ;  /* 0x000000611600780c */ /* 0x000fe20003f26270 */
[----:B------:R-:W-:-:S05]  /*8c50*/  @P5 IMAD.SHL.U32 R0, R88, 0x2, RZ ;  /* 0x0000000258005824 */ /* 0x000fca00078e00ff */
[----:B------:R1:W-:Y:S04]  /*8c60*/  @P5 LDGSTS.E.BYPASS.LTC128B.128 [R0+0xa100], [R28.64], !P6 ;  /* 0x0a1000001c005fae */ /* 0x0003e8000f101d48 */
[----:B------:R1:W-:Y:S01]  /*8c70*/  @P5 LDGSTS.E.BYPASS.LTC128B.128 [R0+0xe100], [R28.64+0x80], !P0 ;  /* 0x0e1000801c005fae */ /* 0x0003e2000c101d48 */
[----:B------:R-:W-:-:S04]  /*8c80*/  SHF.R.S32.HI R3, RZ, 0x4, R5 ;  /* 0x00000004ff037819 */ /* 0x000fc80000011405 */
[----:B------:R-:W-:Y:S01]  /*8c90*/  LEA.HI R5, R5, R3, RZ, 0x1 ;  /* 0x0000000305057211 */ /* 0x000fe200078f08ff */
[----:B------:R-:W-:-:S03]  /*8ca0*/  IMAD.WIDE.U32 R6, R34, c[0x0][0x208], R30 ;  /* 0x0000820022067a25 */ /* 0x000fc600078e001e */
[----:B------:R-:W-:Y:S01]  /*8cb0*/  LOP3.LUT R5, R5, 0xfffffffe, RZ, 0xc0, !PT ;  /* 0xfffffffe05057812 */ /* 0x000fe200078ec0ff */
[----:B-1----:R-:W-:-:S05]  /*8cc0*/  @P1 IMAD.SHL.U32 R0, R88, 0x2, RZ ;  /* 0x0000000258001824 */ /* 0x002fca00078e00ff */
[----:B------:R1:W-:Y:S04]  /*8cd0*/  @P1 LDGSTS.E.BYPASS.LTC128B.128 [R0+0xb100], [R26.64], !P6 ;  /* 0x0b1000001a001fae */ /* 0x0003e8000f101d48 */
[----:B------:R1:W-:Y:S01]  /*8ce0*/  @P1 LDGSTS.E.BYPASS.LTC128B.128 [R0+0xf100], [R26.64+0x80], !P0 ;  /* 0x0f1000801a001fae */ /* 0x0003e2000c101d48 */
[----:B------:R-:W-:Y:S02]  /*8cf0*/  IMAD.IADD R81, R3, 0x1, -R5 ;  /* 0x0000000103517824 */ /* 0x000fe400078e0a05 */
[----:B--2---:R-:W-:Y:S01]  /*8d00*/  IMAD R10, R213, c[0x0][0x210], RZ ;  /* 0x00008400d50a7a24 */ /* 0x004fe200078e02ff */
[----:B------:R-:W-:Y:S01]  /*8d10*/  LOP3.LUT R117, R117, 0xfffffffe, RZ, 0xc0, !PT ;  /* 0xfffffffe75757812 */ /* 0x000fe200078ec0ff */
[----:B------:R-:W-:Y:S01]  /*8d20*/  IMAD.SHL.U32 R3, R81, 0x8, RZ ;  /* 0x0000000851037824 */ /* 0x000fe200078e00ff */
[----:B------:R2:W-:Y:S01]  /*8d30*/  STL.64 [R1+0x48], R204 ;  /* 0x000048cc01007387 */ /* 0x0005e20000100a00 */
[----:B-1----:R-:W-:-:S03]  /*8d40*/  IMAD R0, R37, c[0x0][0x208], RZ ;  /* 0x0000820025007a24 */ /* 0x002fc600078e02ff */
[----:B------:R-:W0:Y:S01]  /*8d50*/  LDGDEPBAR ;  /* 0x00000000000079af */ /* 0x000e220000000000 */
[----:B------:R-:W-:-:S04]  /*8d60*/  IMAD R0, R34, c[0x0][0x20c], R0 ;  /* 0x0000830022007a24 */ /* 0x000fc800078e0200 */
[----:B------:R-:W-:Y:S02]  /*8d70*/  IMAD.IADD R7, R7, 0x1, R0 ;  /* 0x0000000107077824 */ /* 0x000fe400078e0200 */
[----:B------:R-:W-:Y:S02]  /*8d80*/  IMAD.SHL.U32 R0, R8, 0x40, RZ ;  /* 0x0000004008007824 */ /* 0x000fe400078e00ff */
[----:B------:R-:W-:-:S03]  /*8d90*/  IMAD R8, R38, c[0x0][0x214], R10 ;  /* 0x0000850026087a24 */ /* 0x000fc600078e020a */
[----:B------:R-:W-:Y:S01]  /*8da0*/  LOP3.LUT R0, R0, 0x1c0, RZ, 0xc0, !PT ;  /* 0x000001c000007812 */ /* 0x000fe200078ec0ff */
[----:B------:R-:W-:-:S03]  /*8db0*/  IMAD.WIDE.U32 R6, R38, c[0x0][0x210], R6 ;  /* 0x0000840026067a25 */ /* 0x000fc600078e0006 */
[----:B------:R-:W-:Y:S01]  /*8dc0*/  LOP3.LUT R5, R0, 0x8, R3, 0xf8, !PT ;  /* 0x0000000800057812 */ /* 0x000fe200078ef803 */
[----:B------:R-:W-:Y:S01]  /*8dd0*/  IMAD.IADD R7, R8, 0x1, R7 ;  /* 0x0000000108077824 */ /* 0x000fe200078e0207 */
[----:B------:R-:W-:Y:S01]  /*8de0*/  SHF.R.U32.HI R3, RZ, 0x3, R0 ;  /* 0x00000003ff037819 */ /* 0x000fe20000011600 */
[----:B------:R-:W-:Y:S02]  /*8df0*/  IMAD R0, R35, c[0x0][0x218], RZ ;  /* 0x0000860023007a24 */ /* 0x000fe400078e02ff */
[----:B------:R-:W-:Y:S01]  /*8e00*/  IMAD.WIDE.U32 R92, R36, c[0x0][0x218], R6 ;  /* 0x00008600245c7a25 */ /* 0x000fe200078e0006 */
[----:B------:R-:W-:-:S03]  /*8e10*/  @P0 LOP3.LUT R117, R117, 0x1, RZ, 0xfc, !PT ;  /* 0x0000000175750812 */ /* 0x000fc600078efcff */
[----:B------:R-:W-:Y:S01]  /*8e20*/  IMAD R0, R36, c[0x0][0x21c], R0 ;  /* 0x0000870024007a24 */ /* 0x000fe200078e0200 */
[----:B------:R2:W-:Y:S03]  /*8e30*/  STL [R1+0x30], R202 ;  /* 0x000030ca01007387 */ /* 0x0005e60000100800 */
[----:B------:R-:W-:Y:S01]  /*8e40*/  IMAD.IADD R91, R93, 0x1, R0 ;  /* 0x000000015d5b7824 */ /* 0x000fe200078e0200 */
[----:B------:R2:W-:Y:S04]  /*8e50*/  STL [R1+0x40], R117 ;  /* 0x0000407501007387 */ /* 0x0005e80000100800 */
[----:B------:R2:W-:Y:S04]  /*8e60*/  STL.64 [R1+0x60], R92 ;  /* 0x0000605c01007387 */ /* 0x0005e80000100a00 */
[----:B------:R2:W-:Y:S01]  /*8e70*/  STL [R1+0x54], R91 ;  /* 0x0000545b01007387 */ /* 0x0005e20000100800 */
[----:B------:R-:W-:Y:S01]  /*8e80*/  ISETP.LT.AND P0, PT, RZ, c[0x0][0x27c], PT ;  /* 0x00009f00ff007a0c */ /* 0x000fe20003f01270 */
[----:B------:R-:W-:Y:S01]  /*8e90*/  IMAD.MOV.U32 R2, RZ, RZ, 0x20 ;  /* 0x00000020ff027424 */ /* 0x000fe200078e00ff */
[----:B------:R-:W-:Y:S01]  /*8ea0*/  LOP3.LUT R5, R5, R3, RZ, 0x3c, !PT ;  /* 0x0000000305057212 */ /* 0x000fe200078e3cff */
[----:B------:R-:W-:Y:S01]  /*8eb0*/  IMAD.SHL.U32 R3, R9, 0x40, RZ ;  /* 0x0000004009037824 */ /* 0x000fe200078e00ff */
[----:B------:R-:W-:-:S02]  /*8ec0*/  ISETP.NE.AND P5, PT, R14, RZ, PT ;  /* 0x000000ff0e00720c */ /* 0x000fc40003fa5270 */
[----:B------:R-:W-:Y:S02]  /*8ed0*/  SEL R2, R2, 0xffffffe0, !P2 ;  /* 0xffffffe002027807 */ /* 0x000fe40005000000 */
[----:B------:R-:W-:-:S05]  /*8ee0*/  LOP3.LUT R3, R5, 0xfffffe00, R3, 0xf8, !PT ;  /* 0xfffffe0005037812 */ /* 0x000fca00078ef803 */
[----:B------:R-:W-:Y:S05]  /*8ef0*/  @P0 BRA `(.L_x_584) ;  /* 0x0000002000000947 */ /* 0x000fea0003800000 */
[----:B------:R-:W-:-:S04]  /*8f00*/  DEPBAR.LE SB0, 0x1 ;  /* 0x000080400000791a */ /* 0x000fc80000000000 */
[----:B------:R-:W-:Y:S05]  /*8f10*/  BRA `(.L_x_585) ;  /* 0x00004ce000007947 */ /* 0x000fea0003800000 */
.L_x_584:
[----:B------:R-:W-:Y:S01]  /*8f20*/  ULDC.U8 UR4, c[0x0][0x298] ;  /* 0x0000a60000047ab9 */ /* 0x000fe20000000000 */
[----:B-----5:R-:W-:Y:S01]  /*8f30*/  SHF.R.S32.HI R0, RZ, 0x1f, R165 ;  /* 0x0000001fff007819 */ /* 0x020fe200000114a5 */
[C---:B------:R-:W-:Y:S01]  /*8f40*/  IMAD.WIDE.U32 R10, R165.reuse, c[0x0][0x280], RZ ;  /* 0x0000a000a50a7a25 */ /* 0x040fe200078e00ff */
[----:B------:R-:W-:Y:S01]  /*8f50*/  ISETP.NE.AND P0, PT, RZ, UR4, PT ;  /* 0x00000004ff007c0c */ /* 0x000fe2000bf05270 */
[----:B------:R-:W-:Y:S01]  /*8f60*/  BSSY B2, `(.L_x_585) ;  /* 0x00004c9000027945 */ /* 0x000fe20003800000 */
[----:B------:R-:W-:Y:S01]  /*8f70*/  SHF.L.U32 R47, R88, 0x1, RZ ;  /* 0x00000001582f7819 */ /* 0x000fe200000006ff */
[C---:B------:R-:W-:Y:S02]  /*8f80*/  IMAD R5, R0.reuse, c[0x0][0x280], RZ ;  /* 0x0000a00000057a24 */ /* 0x040fe400078e02ff */
[----:B------:R-:W-:Y:S02]  /*8f90*/  IMAD R0, R0, c[0x0][0x290], RZ ;  /* 0x0000a40000007a24 */ /* 0x000fe400078e02ff */
[----:B------:R-:W-:-:S02]  /*8fa0*/  IMAD R5, R165, c[0x0][0x284], R5 ;  /* 0x0000a100a5057a24 */ /* 0x000fc400078e0205 */
[C---:B------:R-:W-:Y:S01]  /*8fb0*/  IMAD R6, R165.reuse, c[0x0][0x294], R0 ;  /* 0x0000a500a5067a24 */ /* 0x040fe200078e0200 */
[----:B------:R-:W-:Y:S01]  /*8fc0*/  LEA R0, R68, R32, 0x5 ;  /* 0x0000002044007211 */ /* 0x000fe200078e28ff */
[----:B------:R-:W-:Y:S01]  /*8fd0*/  IMAD.WIDE.U32 R12, R165, c[0x0][0x290], RZ ;  /* 0x0000a400a50c7a25 */ /* 0x000fe200078e00ff */
[----:B------:R-:W-:-:S04]  /*8fe0*/  IADD3 R9, R5, R11, RZ ;  /* 0x0000000b05097210 */ /* 0x000fc80007ffe0ff */
[----:B------:R-:W-:Y:S01]  /*8ff0*/  IADD3 R7, R6, R13, RZ ;  /* 0x0000000d06077210 */ /* 0x000fe20007ffe0ff */
[----:B------:R-:W-:Y:S05]  /*9000*/  @!P0 BRA `(.L_x_586) ;  /* 0x000025a000008947 */ /* 0x000fea0003800000 */
[----:B------:R-:W-:Y:S01]  /*9010*/  ISETP.NE.AND P1, PT, R177, 0x1, PT ;  /* 0x00000001b100780c */ /* 0x000fe20003f25270 */
[----:B------:R-:W-:Y:S01]  /*9020*/  BSSY B0, `(.L_x_587) ;  /* 0x000002f000007945 */ /* 0x000fe20003800000 */
[----:B------:R-:W-:Y:S01]  /*9030*/  MOV R8, R10 ;  /* 0x0000000a00087202 */ /* 0x000fe20000000f00 */
[----:B------:R-:W-:Y:S01]  /*9040*/  IMAD.SHL.U32 R38, R68, 0x4, RZ ;  /* 0x0000000444267824 */ /* 0x000fe200078e00ff */
        /* <DEDUP_REMOVED lines=9> */
[C---:B------:R-:W-:Y:S01]  /*90e0*/  IMAD R6, R5.reuse, c[0x0][0x280], RZ ;  /* 0x0000a00005067a24 */ /* 0x040fe200078e02ff */
[----:B------:R-:W-:Y:S01]  /*90f0*/  LEA R25, P0, R8, c[0x0][0x270], 0x1 ;  /* 0x00009c0008197a11 */ /* 0x000fe200078008ff */
[----:B------:R-:W-:Y:S02]  /*9100*/  IMAD R5, R5, c[0x0][0x290], RZ ;  /* 0x0000a40005057a24 */ /* 0x000fe400078e02ff */
[----:B------:R-:W-:-:S05]  /*9110*/  IMAD R6, R0, c[0x0][0x284], R6 ;  /* 0x0000a10000067a24 */ /* 0x000fca00078e0206 */
[----:B------:R-:W-:-:S04]  /*9120*/  IADD3 R6, R9, R6, RZ ;  /* 0x0000000609067210 */ /* 0x000fc80007ffe0ff */
[----:B------:R-:W-:Y:S01]  /*9130*/  LEA.HI.X R24, R8, c[0x0][0x274], R6, 0x1, P0 ;  /* 0x00009d0008187a11 */ /* 0x000fe200000f0c06 */
[----:B------:R-:W-:Y:S01]  /*9140*/  IMAD.MOV.U32 R6, RZ, RZ, R12 ;  /* 0x000000ffff067224 */ /* 0x000fe200078e000c */
[----:B------:R1:W3:Y:S03]  /*9150*/  SHFL.IDX PT, R8, R25, RZ, 0x181f ;  /* 0x00181fff19087589 */ /* 0x0002e600000e0000 */
[C---:B------:R-:W-:Y:S01]  /*9160*/  IMAD.WIDE.U32 R6, R0.reuse, c[0x0][0x290], R6 ;  /* 0x0000a40000067a25 */ /* 0x040fe200078e0006 */
[----:B------:R1:W4:Y:S03]  /*9170*/  SHFL.IDX PT, R9, R24, RZ, 0x181f ;  /* 0x00181fff18097589 */ /* 0x00032600000e0000 */
[----:B------:R-:W-:Y:S01]  /*9180*/  IMAD R0, R0, c[0x0][0x294], R5 ;  /* 0x0000a50000007a24 */ /* 0x000fe200078e0205 */
[----:B------:R-:W-:-:S04]  /*9190*/  LEA R19, P0, R6, c[0x0][0x288], 0x1 ;  /* 0x0000a20006137a11 */ /* 0x000fc800078008ff */
[----:B------:R-:W-:-:S04]  /*91a0*/  IADD3 R0, R7, R0, RZ ;  /* 0x0000000007007210 */ /* 0x000fc80007ffe0ff */
[----:B------:R-:W-:Y:S02]  /*91b0*/  LEA.HI.X R18, R6, c[0x0][0x28c], R0, 0x1, P0 ;  /* 0x0000a30006127a11 */ /* 0x000fe400000f0c00 */
[----:B------:R1:W2:Y:S04]  /*91c0*/  SHFL.IDX PT, R6, R19, RZ, 0x181f ;  /* 0x00181fff13067589 */ /* 0x0002a800000e0000 */
[----:B------:R1:W1:Y:S01]  /*91d0*/  SHFL.IDX PT, R7, R18, RZ, 0x181f ;  /* 0x00181fff12077589 */ /* 0x00026200000e0000 */
[----:B------:R-:W-:Y:S05]  /*91e0*/  @P5 BRA `(.L_x_588) ;  /* 0x0000012000005947 */ /* 0x000fea0003800000 */
[C---:B------:R-:W-:Y:S01]  /*91f0*/  ISETP.GE.AND P0, PT, R38.reuse, c[0x0][0x27c], PT ;  /* 0x00009f0026007a0c */ /* 0x040fe20003f06270 */
[----:B------:R-:W-:Y:S01]  /*9200*/  CS2R R14, SRZ ;  /* 0x00000000000e7805 */ /* 0x000fe2000001ff00 */
[----:B------:R-:W-:Y:S01]  /*9210*/  CS2R R16, SRZ ;  /* 0x0000000000107805 */ /* 0x000fe2000001ff00 */
[----:B------:R-:W-:-:S10]  /*9220*/  IADD3 R5, R38, 0x20, RZ ;  /* 0x0000002026057810 */ /* 0x000fd40007ffe0ff */
[----:B---34-:R-:W-:-:S04]  /*9230*/  @!P0 IMAD.WIDE R12, R38, 0x2, R8 ;  /* 0x00000002260c8825 */ /* 0x018fc800078e0208 */
[----:B-12---:R-:W-:Y:S01]  /*9240*/  @!P0 IMAD.WIDE R10, R38, 0x2, R6 ;  /* 0x00000002260a8825 */ /* 0x006fe200078e0206 */
        /* <DEDUP_REMOVED lines=12> */
.L_x_588:
[----:B------:R-:W-:Y:S05]  /*9310*/  BSYNC B0 ;  /* 0x0000000000007941 */ /* 0x000fea0003800000 */
.L_x_587:
[----:B-1---5:R-:W-:Y:S01]  /*9320*/  IMAD.MOV.U32 R11, RZ, RZ, R20 ;  /* 0x000000ffff0b7224 */ /* 0x022fe200078e0014 */
[----:B------:R-:W-:Y:S01]  /*9330*/  MOV R5, R14 ;  /* 0x0000000e00057202 */ /* 0x000fe20000000f00 */
[----:B------:R-:W-:Y:S01]  /*9340*/  IMAD.MOV.U32 R10, RZ, RZ, R21 ;  /* 0x000000ffff0a7224 */ /* 0x000fe200078e0015 */
[----:B----4-:R1:W4:Y:S01]  /*9350*/  SHFL.IDX PT, R9, R24, 0x1, 0x181f ;  /* 0x00381f0018097f89 */ /* 0x01032200000e0000 */
[----:B------:R-:W-:Y:S01]  /*9360*/  IMAD.MOV.U32 R0, RZ, RZ, R15 ;  /* 0x000000ffff007224 */ /* 0x000fe200078e000f */
[----:B------:R-:W-:Y:S01]  /*9370*/  BSSY B0, `(.L_x_589) ;  /* 0x0000022000007945 */ /* 0x000fe20003800000 */
[----:B------:R-:W-:Y:S01]  /*9380*/  CS2R R26, SRZ ;  /* 0x00000000001a7805 */ /* 0x000fe2000001ff00 */
[----:B------:R-:W-:Y:S01]  /*9390*/  PRMT R56, R10, 0x5410, R11 ;  /* 0x000054100a387816 */ /* 0x000fe2000000000b */
[----:B------:R-:W-:Y:S01]  /*93a0*/  IMAD.MOV.U32 R11, RZ, RZ, R22 ;  /* 0x000000ffff0b7224 */ /* 0x000fe200078e0016 */
[----:B------:R-:W-:Y:S01]  /*93b0*/  PRMT R54, R0, 0x5410, R5 ;  /* 0x0000541000367816 */ /* 0x000fe20000000005 */
[----:B------:R-:W-:Y:S01]  /*93c0*/  IMAD.MOV.U32 R5, RZ, RZ, R16 ;  /* 0x000000ffff057224 */ /* 0x000fe200078e0010 */
[----:B------:R-:W-:Y:S01]  /*93d0*/  MOV R10, R23 ;  /* 0x00000017000a7202 */ /* 0x000fe20000000f00 */
[----:B---3--:R1:W3:Y:S01]  /*93e0*/  SHFL.IDX PT, R8, R25, 0x1, 0x181f ;  /* 0x00381f0019087f89 */ /* 0x0082e200000e0000 */
[----:B------:R-:W-:Y:S01]  /*93f0*/  MOV R0, R17 ;  /* 0x0000001100007202 */ /* 0x000fe20000000f00 */
[----:B------:R-:W-:Y:S01]  /*9400*/  CS2R R30, SRZ ;  /* 0x00000000001e7805 */ /* 0x000fe2000001ff00 */
[----:B------:R-:W-:Y:S01]  /*9410*/  PRMT R55, R10, 0x5410, R11 ;  /* 0x000054100a377816 */ /* 0x000fe2000000000b */
[----:B------:R1:W2:Y:S01]  /*9420*/  SHFL.IDX PT, R7, R18, 0x1, 0x181f ;  /* 0x00381f0012077f89 */ /* 0x0002a200000e0000 */
[----:B------:R-:W-:Y:S01]  /*9430*/  PRMT R39, R0, 0x5410, R5 ;  /* 0x0000541000277816 */ /* 0x000fe20000000005 */
[----:B------:R-:W-:-:S02]  /*9440*/  CS2R R28, SRZ ;  /* 0x00000000001c7805 */ /* 0x000fc4000001ff00 */
[----:B--2---:R1:W2:Y:S01]  /*9450*/  SHFL.IDX PT, R6, R19, 0x1, 0x181f ;  /* 0x00381f0013067f89 */ /* 0x0042a200000e0000 */
        /* <DEDUP_REMOVED lines=8> */
[----:B---34-:R-:W-:Y:S02]  /*94e0*/  @!P1 IMAD.WIDE R12, R38, 0x2, R8 ;  /* 0x00000002260c9825 */ /* 0x018fe400078e0208 */
[----:B------:R-:W-:-:S03]  /*94f0*/  @!P0 SHF.R.S32.HI R0, RZ, 0x1f, R5 ;  /* 0x0000001fff008819 */ /* 0x000fc60000011405 */
[----:B------:R3:W5:Y:S01]  /*9500*/  @!P1 LD.E.64 R26, [R12.64] ;  /* 0x000000080c1a9980 */ /* 0x000762000c101b00 */
[----:B------:R-:W-:-:S04]  /*9510*/  @!P0 LEA.HI R0, R0, R5, RZ, 0x2 ;  /* 0x0000000500008211 */ /* 0x000fc800078f10ff */
[----:B------:R-:W-:-:S05]  /*9520*/  @!P0 LOP3.LUT R0, R0, 0xfffffffc, RZ, 0xc0, !PT ;  /* 0xfffffffc00008812 */ /* 0x000fca00078ec0ff */
[----:B------:R-:W-:-:S04]  /*9530*/  @!P0 IMAD.WIDE R10, R0, 0x2, R8 ;  /* 0x00000002000a8825 */ /* 0x000fc800078e0208 */
[--C-:B--2---:R-:W-:Y:S01]  /*9540*/  @!P0 IMAD.WIDE R8, R0, 0x2, R6.reuse ;  /* 0x0000000200088825 */ /* 0x104fe200078e0206 */
[----:B------:R3:W5:Y:S03]  /*9550*/  @!P0 LD.E.64 R32, [R10.64] ;  /* 0x000000080a208980 */ /* 0x000766000c101b00 */
[----:B------:R-:W-:Y:S01]  /*9560*/  @!P1 IMAD.WIDE R6, R38, 0x2, R6 ;  /* 0x0000000226069825 */ /* 0x000fe200078e0206 */
[----:B------:R3:W5:Y:S04]  /*9570*/  @!P0 LD.E.64 R30, [R8.64] ;  /* 0x00000008081e8980 */ /* 0x000768000c101b00 */
[----:B------:R3:W5:Y:S02]  /*9580*/  @!P1 LD.E.64 R28, [R6.64] ;  /* 0x00000008061c9980 */ /* 0x000764000c101b00 */
.L_x_590:
[----:B------:R-:W-:Y:S05]  /*9590*/  BSYNC B0 ;  /* 0x0000000000007941 */ /* 0x000fea0003800000 */
.L_x_589:
[----:B---3-5:R-:W-:Y:S01]  /*95a0*/  IMAD.MOV.U32 R11, RZ, RZ, R32 ;  /* 0x000000ffff0b7224 */ /* 0x028fe200078e0020 */
        /* <DEDUP_REMOVED lines=11> */
[----:B------:R3:W1:Y:S01]  /*9660*/  SHFL.IDX PT, R8, R25, 0x2, 0x181f ;  /* 0x00581f0019087f89 */ /* 0x00066200000e0000 */
[----:B------:R-:W-:Y:S01]  /*9670*/  MOV R0, R29 ;  /* 0x0000001d00007202 */ /* 0x000fe20000000f00 */
[----:B------:R-:W-:Y:S01]  /*9680*/  CS2R R40, SRZ ;  /* 0x0000000000287805 */ /* 0x000fe2000001ff00 */
[----:B------:R-:W-:Y:S01]  /*9690*/  PRMT R59, R10, 0x5410, R11 ;  /* 0x000054100a3b7816 */ /* 0x000fe2000000000b */
[----:B------:R3:W2:Y:S01]  /*96a0*/  SHFL.IDX PT, R7, R18, 0x2, 0x181f ;  /* 0x00581f0012077f89 */ /* 0x0006a200000e0000 */
[----:B------:R-:W-:Y:S01]  /*96b0*/  PRMT R57, R0, 0x5410, R5 ;  /* 0x0000541000397816 */ /* 0x000fe20000000005 */
[----:B------:R-:W-:Y:S01]  /*96c0*/  CS2R R34, SRZ ;  /* 0x0000000000227805 */ /* 0x000fe2000001ff00 */
[----:B------:R-:W-:Y:S01]  /*96d0*/  CS2R R42, SRZ ;  /* 0x00000000002a7805 */ /* 0x000fe2000001ff00 */
[----:B--2---:R3:W2:Y:S01]  /*96e0*/  SHFL.IDX PT, R6, R19, 0x2, 0x181f ;  /* 0x00581f0013067f89 */ /* 0x0046a200000e0000 */
        /* <DEDUP_REMOVED lines=9> */
[----:B-1--4-:R-:W-:Y:S02]  /*9780*/  @!P1 IMAD.WIDE R12, R38, 0x2, R8 ;  /* 0x00000002260c9825 */ /* 0x012fe400078e0208 */
        /* <DEDUP_REMOVED lines=10> */
.L_x_592:
[----:B------:R-:W-:Y:S05]  /*9830*/  BSYNC B0 ;  /* 0x0000000000007941 */ /* 0x000fea0003800000 */
.L_x_591:
[----:B------:R-:W-:Y:S01]  /*9840*/  ISETP.NE.AND P0, PT, R45, RZ, PT ;  /* 0x000000ff2d00720c */ /* 0x000fe20003f05270 */
        /* <DEDUP_REMOVED lines=12> */
[----:B------:R1:W3:Y:S01]  /*9910*/  SHFL.IDX PT, R8, R25, 0x3, 0x181f ;  /* 0x00781f0019087f89 */ /* 0x0002e200000e0000 */
        /* <DEDUP_REMOVED lines=26> */
.L_x_594:
[----:B------:R-:W-:Y:S05]  /*9ac0*/  BSYNC B0 ;  /* 0x0000000000007941 */ /* 0x000fea0003800000 */
.L_x_593:
[----:B--23--:R-:W-:Y:S01]  /*9ad0*/  IADD3 R6, -R203, R46, RZ ;  /* 0x0000002ecb067210 */ /* 0x00cfe20007ffe1ff */
[----:B-----5:R-:W-:Y:S01]  /*9ae0*/  IMAD.MOV.U32 R0, RZ, RZ, R52 ;  /* 0x000000ffff007224 */ /* 0x020fe200078e0034 */
[----:B------:R-:W-:-:S04]  /*9af0*/  DEPBAR.LE SB0, 0x1 ;  /* 0x000080400000791a */ /* 0x000fc80000000000 */
[----:B-1----:R-:W-:Y:S01]  /*9b00*/  IMNMX R25, R6, 0x80, PT ;  /* 0x0000008006197817 */ /* 0x002fe20003800200 */
[----:B------:R-:W-:Y:S01]  /*9b10*/  IMAD.MOV.U32 R7, RZ, RZ, R53 ;  /* 0x000000ffff077224 */ /* 0x000fe200078e0035 */
[----:B------:R-:W-:Y:S01]  /*9b20*/  MOV R6, R51 ;  /* 0x0000003300067202 */ /* 0x000fe20000000f00 */
[----:B------:R-:W-:Y:S01]  /*9b30*/  IMAD.MOV.U32 R5, RZ, RZ, R44 ;  /* 0x000000ffff057224 */ /* 0x000fe200078e002c */
[----:B------:R-:W-:Y:S01]  /*9b40*/  BAR.SYNC.DEFER_BLOCKING 0x0 ;  /* 0x0000000000007b1d */ /* 0x000fe20000010000 */
[----:B------:R-:W-:Y:S02]  /*9b50*/  ISETP.GE.AND P0, PT, R69, R25, PT ;  /* 0x000000194500720c */ /* 0x000fe40003f06270 */
[----:B------:R-:W-:Y:S01]  /*9b60*/  PRMT R67, R7, 0x5410, R0 ;  /* 0x0000541007437816 */ /* 0x000fe20000000000 */
[----:B------:R-:W-:Y:S02]  /*9b70*/  IMAD.MOV.U32 R0, RZ, RZ, R45 ;  /* 0x000000ffff007224 */ /* 0x000fe400078e002d */
[----:B------:R-:W-:Y:S01]  /*9b80*/  IMAD.MOV.U32 R7, RZ, RZ, R50 ;  /* 0x000000ffff077224 */ /* 0x000fe200078e0032 */
[----:B------:R-:W-:Y:S02]  /*9b90*/  BSSY B1, `(.L_x_595) ;  /* 0x000006a000017945 */ /* 0x000fe40003800000 */
[----:B------:R-:W-:Y:S01]  /*9ba0*/  PRMT R65, R0, 0x5410, R5 ;  /* 0x0000541000417816 */ /* 0x000fe20000000005 */
[----:B------:R-:W-:Y:S01]  /*9bb0*/  IMAD.MOV.U32 R5, RZ, RZ, R48 ;  /* 0x000000ffff057224 */ /* 0x000fe200078e0030 */
[----:B------:R-:W-:-:S02]  /*9bc0*/  MOV R0, R49 ;  /* 0x0000003100007202 */ /* 0x000fc40000000f00 */
[----:B------:R-:W-:Y:S02]  /*9bd0*/  PRMT R66, R6, 0x5410, R7 ;  /* 0x0000541006427816 */ /* 0x000fe40000000007 */
[----:B------:R-:W-:Y:S01]  /*9be0*/  PRMT R46, R0, 0x5410, R5 ;  /* 0x00005410002e7816 */ /* 0x000fe20000000005 */
[----:B------:R-:W-:Y:S05]  /*9bf0*/  @P0 BRA `(.L_x_596) ;  /* 0x0000063000000947 */ /* 0x000fea0003800000 */
[----:B------:R-:W-:Y:S01]  /*9c00*/  ISETP.GE.AND P0, PT, R38, c[0x0][0x27c], PT ;  /* 0x00009f0026007a0c */ /* 0x000fe20003f06270 */
[----:B------:R-:W-:-:S12]  /*9c10*/  BSSY B0, `(.L_x_597) ;  /* 0x0000030000007945 */ /* 0x000fd80003800000 */
[----:B------:R-:W-:Y:S05]  /*9c20*/  @P0 BRA `(.L_x_598) ;  /* 0x000002e000000947 */ /* 0x000fea0003800000 */
[----:B----4-:R-:W1:Y:S01]  /*9c30*/  LDS.128 R8, [R47+0x100] ;  /* 0x000100002f087984 */ /* 0x010e620000000c00 */
[----:B------:R-:W-:Y:S02]  /*9c40*/  SHF.R.U64 R0, R14, 0x10, R15 ;  /* 0x000000100e007819 */ /* 0x000fe4000000120f */
[----:B------:R-:W-:Y:S02]  /*9c50*/  SHF.R.U32.HI R7, RZ, 0x10, R17 ;  /* 0x00000010ff077819 */ /* 0x000fe40000011611 */
[----:B------:R-:W-:Y:S02]  /*9c60*/  SHF.R.U32.HI R5, RZ, 0x10, R15 ;  /* 0x00000010ff057819 */ /* 0x000fe4000001160f */
[----:B------:R-:W-:Y:S02]  /*9c70*/  SHF.R.U64 R6, R16, 0x10, R17 ;  /* 0x0000001010067819 */ /* 0x000fe40000001211 */
[----:B------:R-:W-:Y:S02]  /*9c80*/  PRMT R14, R54, 0x5432, R0 ;  /* 0x00005432360e7816 */ /* 0x000fe40000000000 */
[----:B------:R-:W-:-:S02]  /*9c90*/  PRMT R0, R39, 0x5410, R7 ;  /* 0x0000541027007816 */ /* 0x000fc40000000007 */
[----:B------:R-:W-:Y:S02]  /*9ca0*/  PRMT R5, R54, 0x5410, R5 ;  /* 0x0000541036057816 */ /* 0x000fe40000000005 */
[----:B------:R-:W-:Y:S01]  /*9cb0*/  PRMT R13, R39, 0x5432, R6 ;  /* 0x00005432270d7816 */ /* 0x000fe20000000006 */
[C---:B------:R-:W-:Y:S01]  /*9cc0*/  IMAD.U32 R17, R0.reuse, 0x10000, RZ ;  /* 0x0001000000117824 */ /* 0x040fe200078e00ff */
[----:B------:R-:W-:Y:S01]  /*9cd0*/  LOP3.LUT R24, R0, 0xffff0000, RZ, 0xc0, !PT ;  /* 0xffff000000187812 */ /* 0x000fe200078ec0ff */
[C---:B------:R-:W-:Y:S01]  /*9ce0*/  IMAD.U32 R18, R5.reuse, 0x10000, RZ ;  /* 0x0001000005127824 */ /* 0x040fe200078e00ff */
[----:B------:R-:W-:Y:S02]  /*9cf0*/  LOP3.LUT R19, R5, 0xffff0000, RZ, 0xc0, !PT ;  /* 0xffff000005137812 */ /* 0x000fe400078ec0ff */
[C---:B-1----:R-:W-:Y:S01]  /*9d00*/  LOP3.LUT R6, R10.reuse, 0xffff0000, RZ, 0xc0, !PT ;  /* 0xffff00000a067812 */ /* 0x042fe200078ec0ff */
[----:B------:R-:W-:Y:S01]  /*9d10*/  IMAD.U32 R7, R10, 0x10000, RZ ;  /* 0x000100000a077824 */ /* 0x000fe200078e00ff */
[C---:B------:R-:W-:Y:S01]  /*9d20*/  LOP3.LUT R10, R11.reuse, 0xffff0000, RZ, 0xc0, !PT ;  /* 0xffff00000b0a7812 */ /* 0x040fe200078ec0ff */
[----:B------:R-:W-:Y:S01]  /*9d30*/  IMAD.U32 R12, R11, 0x10000, RZ ;  /* 0x000100000b0c7824 */ /* 0x000fe200078e00ff */
[----:B------:R-:W-:Y:S01]  /*9d40*/  SHF.L.U32 R15, R8, 0x10, RZ ;  /* 0x00000010080f7819 */ /* 0x000fe200000006ff */
[-C--:B------:R-:W-:Y:S01]  /*9d50*/  FMUL.FTZ R5, R6, R17.reuse ;  /* 0x0000001106057220 */ /* 0x080fe20000410000 */
[----:B------:R-:W-:Y:S01]  /*9d60*/  LOP3.LUT R11, R8, 0xffff0000, RZ, 0xc0, !PT ;  /* 0xffff0000080b7812 */ /* 0x000fe200078ec0ff */
[----:B------:R-:W-:Y:S01]  /*9d70*/  FMUL.FTZ R6, R6, R18 ;  /* 0x0000001206067220 */ /* 0x000fe20000410000 */
[C---:B------:R-:W-:Y:S01]  /*9d80*/  SHF.L.U32 R16, R9.reuse, 0x10, RZ ;  /* 0x0000001009107819 */ /* 0x040fe200000006ff */
[----:B------:R-:W-:Y:S01]  /*9d90*/  FMUL.FTZ R0, R10, R24 ;  /* 0x000000180a007220 */ /* 0x000fe20000410000 */
[----:B------:R-:W-:Y:S01]  /*9da0*/  LOP3.LUT R8, R9, 0xffff0000, RZ, 0xc0, !PT ;  /* 0xffff000009087812 */ /* 0x000fe200078ec0ff */
[C---:B------:R-:W-:Y:S01]  /*9db0*/  FFMA.FTZ R18, R7.reuse, R18, -R5 ;  /* 0x0000001207127223 */ /* 0x040fe20000010805 */
[C---:B------:R-:W-:Y:S01]  /*9dc0*/  SHF.L.U32 R9, R14.reuse, 0x10, RZ ;  /* 0x000000100e097819 */ /* 0x040fe200000006ff */
[----:B------:R-:W-:Y:S01]  /*9dd0*/  FFMA.FTZ R17, R7, R17, R6 ;  /* 0x0000001107117223 */ /* 0x000fe20000010006 */
[----:B------:R-:W-:Y:S01]  /*9de0*/  LOP3.LUT R14, R14, 0xffff0000, RZ, 0xc0, !PT ;  /* 0xffff00000e0e7812 */ /* 0x000fe200078ec0ff */
[----:B------:R-:W-:-:S02]  /*9df0*/  FMUL.FTZ R10, R10, R19 ;  /* 0x000000130a0a7220 */ /* 0x000fc40000410000 */
[----:B------:R-:W-:Y:S02]  /*9e00*/  FFMA.FTZ R7, R12, R19, -R0 ;  /* 0x000000130c077223 */ /* 0x000fe40000010800 */
[C---:B------:R-:W-:Y:S01]  /*9e10*/  IMAD.U32 R19, R13.reuse, 0x10000, RZ ;  /* 0x000100000d137824 */ /* 0x040fe200078e00ff */
[----:B------:R-:W-:Y:S01]  /*9e20*/  LOP3.LUT R13, R13, 0xffff0000, RZ, 0xc0, !PT ;  /* 0xffff00000d0d7812 */ /* 0x000fe200078ec0ff */
[C---:B------:R-:W-:Y:S02]  /*9e30*/  FMUL.FTZ R5, R11.reuse, R9 ;  /* 0x000000090b057220 */ /* 0x040fe40000410000 */
[----:B------:R-:W-:Y:S02]  /*9e40*/  FMUL.FTZ R6, R11, R19 ;  /* 0x000000130b067220 */ /* 0x000fe40000410000 */
[C---:B------:R-:W-:Y:S02]  /*9e50*/  FMUL.FTZ R0, R8.reuse, R13 ;  /* 0x0000000d08007220 */ /* 0x040fe40000410000 */
[----:B------:R-:W-:-:S02]  /*9e60*/  FMUL.FTZ R8, R8, R14 ;  /* 0x0000000e08087220 */ /* 0x000fc40000410000 */
[----:B------:R-:W-:Y:S02]  /*9e70*/  FFMA.FTZ R6, R15, R9, -R6 ;  /* 0x000000090f067223 */ /* 0x000fe40000010806 */
[----:B------:R-:W-:Y:S01]  /*9e80*/  FFMA.FTZ R12, R12, R24, R10 ;  /* 0x000000180c0c7223 */ /* 0x000fe2000001000a */
        /* <DEDUP_REMOVED lines=8> */
.L_x_598:
[----:B------:R-:W-:Y:S05]  /*9f10*/  BSYNC B0 ;  /* 0x0000000000007941 */ /* 0x000fea0003800000 */
.L_x_597:
[----:B------:R-:W-:-:S04]  /*9f20*/  IADD3 R0, R38, 0x20, RZ ;  /* 0x0000002026007810 */ /* 0x000fc80007ffe0ff */
[----:B------:R-:W-:-:S13]  /*9f30*/  ISETP.GE.AND P0, PT, R0, c[0x0][0x27c], PT ;  /* 0x00009f0000007a0c */ /* 0x000fda0003f06270 */
[----:B------:R-:W-:Y:S05]  /*9f40*/  @P0 BRA `(.L_x_596) ;  /* 0x000002e000000947 */ /* 0x000fea0003800000 */
[----:B-1--4-:R-:W1:Y:S01]  /*9f50*/  LDS.128 R8, [R47+0x4100] ;  /* 0x004100002f087984 */ /* 0x012e620000000c00 */
        /* <DEDUP_REMOVED lines=45> */
.L_x_596:
[----:B------:R-:W-:Y:S05]  /*a230*/  BSYNC B1 ;  /* 0x0000000000017941 */ /* 0x000fea0003800000 */
.L_x_595:
[----:B------:R-:W-:Y:S01]  /*a240*/  IADD3 R0, R69, 0x20, RZ ;  /* 0x0000002045007810 */ /* 0x000fe20007ffe0ff */
[----:B------:R-:W-:Y:S03]  /*a250*/  BSSY B1, `(.L_x_599) ;  /* 0x0000066000017945 */ /* 0x000fe60003800000 */
[----:B------:R-:W-:-:S13]  /*a260*/  ISETP.GE.AND P0, PT, R0, R25, PT ;  /* 0x000000190000720c */ /* 0x000fda0003f06270 */
[----:B------:R-:W-:Y:S05]  /*a270*/  @P0 BRA `(.L_x_600) ;  /* 0x0000063000000947 */ /* 0x000fea0003800000 */
[----:B------:R-:W-:Y:S01]  /*a280*/  ISETP.GE.AND P0, PT, R38, c[0x0][0x27c], PT ;  /* 0x00009f0026007a0c */ /* 0x000fe20003f06270 */
[----:B------:R-:W-:-:S12]  /*a290*/  BSSY B0, `(.L_x_601) ;  /* 0x0000030000007945 */ /* 0x000fd80003800000 */
        /* <DEDUP_REMOVED lines=47> */
.L_x_602:
[----:B------:R-:W-:Y:S05]  /*a590*/  BSYNC B0 ;  /* 0x0000000000007941 */ /* 0x000fea0003800000 */
.L_x_601:
        /* <DEDUP_REMOVED lines=49> */
.L_x_600:
[----:B------:R-:W-:Y:S05]  /*a8b0*/  BSYNC B1 ;  /* 0x0000000000017941 */ /* 0x000fea0003800000 */
.L_x_599:
        /* <DEDUP_REMOVED lines=53> */
.L_x_606:
[----:B------:R-:W-:Y:S05]  /*ac10*/  BSYNC B0 ;  /* 0x0000000000007941 */ /* 0x000fea0003800000 */
.L_x_605:
        /* <DEDUP_REMOVED lines=49> */
.L_x_604:
[----:B------:R-:W-:Y:S05]  /*af30*/  BSYNC B1 ;  /* 0x0000000000017941 */ /* 0x000fea0003800000 */
.L_x_603:
[----:B------:R-:W-:-:S04]  /*af40*/  IADD3 R0, R69, 0x60, RZ ;  /* 0x0000006045007810 */ /* 0x000fc80007ffe0ff */
        /* <DEDUP_REMOVED lines=51> */
.L_x_609:
[----:B------:R-:W-:Y:S05]  /*b280*/  BSYNC B0 ;  /* 0x0000000000007941 */ /* 0x000fea0003800000 */
.L_x_608:
        /* <DEDUP_REMOVED lines=48> */
[----:B------:R1:W-:Y:S01]  /*b590*/  STS.128 [R47+0x7100], R8 ;  /* 0x007100082f007388 */ /* 0x0003e20000000c00 */
[----:B------:R-:W-:Y:S05]  /*b5a0*/  BRA `(.L_x_607) ;  /* 0x0000264000007947 */ /* 0x000fea0003800000 */
.L_x_586:
        /* <DEDUP_REMOVED lines=8> */
[----:B------:R-:W-:Y:S01]  /*b630*/  IMAD R5, R6, c[0x0][0x280], RZ ;  /* 0x0000a00006057a24 */ /* 0x000fe200078e02ff */
[----:B------:R-:W-:-:S03]  /*b640*/  LEA R14, P0, R8, c[0x0][0x270], 0x1 ;  /* 0x00009c00080e7a11 */ /* 0x000fc600078008ff */
[----:B------:R-:W-:-:S04]  /*b650*/  IMAD R5, R0, c[0x0][0x284], R5 ;  /* 0x0000a10000057a24 */ /* 0x000fc800078e0205 */
[----:B------:R-:W-:-:S05]  /*b660*/  IMAD.IADD R5, R9, 0x1, R5 ;  /* 0x0000000109057824 */ /* 0x000fca00078e0205 */
[----:B------:R-:W-:Y:S01]  /*b670*/  LEA.HI.X R13, R8, c[0x0][0x274], R5, 0x1, P0 ;  /* 0x00009d00080d7a11 */ /* 0x000fe200000f0c05 */
[----:B------:R-:W-:Y:S01]  /*b680*/  IMAD R5, R6, c[0x0][0x290], RZ ;  /* 0x0000a40006057a24 */ /* 0x000fe200078e02ff */
[----:B------:R-:W1:Y:S01]  /*b690*/  SHFL.IDX PT, R8, R14, RZ, 0x181f ;  /* 0x00181fff0e087589 */ /* 0x000e6200000e0000 */
[----:B------:R-:W-:-:S04]  /*b6a0*/  IMAD.MOV.U32 R6, RZ, RZ, R12 ;  /* 0x000000ffff067224 */ /* 0x000fc800078e000c */
[----:B------:R-:W-:-:S04]  /*b6b0*/  IMAD.WIDE.U32 R6, R0, c[0x0][0x290], R6 ;  /* 0x0000a40000067a25 */ /* 0x000fc800078e0006 */
[----:B------:R-:W-:Y:S01]  /*b6c0*/  IMAD R0, R0, c[0x0][0x294], R5 ;  /* 0x0000a50000007a24 */ /* 0x000fe200078e0205 */
[C---:B------:R-:W-:Y:S01]  /*b6d0*/  LEA R12, P0, R6.reuse, c[0x0][0x288], 0x1 ;  /* 0x0000a200060c7a11 */ /* 0x040fe200078008ff */
[----:B------:R-:W3:Y:S03]  /*b6e0*/  SHFL.IDX PT, R5, R13, RZ, 0x181f ;  /* 0x00181fff0d057589 */ /* 0x000ee600000e0000 */
[----:B------:R-:W-:Y:S02]  /*b6f0*/  IADD3 R0, R7, R0, RZ ;  /* 0x0000000007007210 */ /* 0x000fe40007ffe0ff */
[----:B------:R-:W4:Y:S02]  /*b700*/  SHFL.IDX PT, R7, R12, RZ, 0x181f ;  /* 0x00181fff0c077589 */ /* 0x000f2400000e0000 */
[----:B------:R-:W-:Y:S02]  /*b710*/  LEA.HI.X R11, R6, c[0x0][0x28c], R0, 0x1, P0 ;  /* 0x0000a300060b7a11 */ /* 0x000fe400000f0c00 */
[----:B------:R-:W-:-:S13]  /*b720*/  ISETP.GE.OR P0, PT, R30, c[0x0][0x27c], P5 ;  /* 0x00009f001e007a0c */ /* 0x000fda0002f06670 */
[C---:B------:R-:W-:Y:S01]  /*b730*/  @!P0 IMAD.SHL.U32 R6, R30.reuse, 0x2, RZ ;  /* 0x000000021e068824 */ /* 0x040fe200078e00ff */
[----:B------:R-:W-:-:S04]  /*b740*/  @!P0 SHF.L.U64.HI R0, R30, 0x1, R31 ;  /* 0x000000011e008819 */ /* 0x000fc8000001021f */
[----:B-1----:R-:W-:-:S05]  /*b750*/  @!P0 IADD3 R8, P1, R8, R6, RZ ;  /* 0x0000000608088210 */ /* 0x002fca0007f3e0ff */
[--C-:B---3--:R-:W-:Y:S01]  /*b760*/  @!P0 IMAD.X R9, R5, 0x1, R0.reuse, P1 ;  /* 0x0000000105098824 */ /* 0x108fe200008e0600 */
[----:B----4-:R-:W-:Y:S01]  /*b770*/  @!P0 IADD3 R6, P1, R7, R6, RZ ;  /* 0x0000000607068210 */ /* 0x010fe20007f3e0ff */
[----:B------:R-:W1:Y:S04]  /*b780*/  SHFL.IDX PT, R5, R11, RZ, 0x181f ;  /* 0x00181fff0b057589 */ /* 0x000e6800000e0000 */
[----:B------:R3:W4:Y:S01]  /*b790*/  @!P0 LD.E.128 R16, [R8.64] ;  /* 0x0000000808108980 */ /* 0x000722000c101d00 */
[----:B------:R-:W-:Y:S01]  /*b7a0*/  CS2R R22, SRZ ;  /* 0x0000000000167805 */ /* 0x000fe2000001ff00 */
[----:B------:R-:W-:Y:S01]  /*b7b0*/  CS2R R20, SRZ ;  /* 0x0000000000147805 */ /* 0x000fe2000001ff00 */
[----:B-1----:R-:W-:-:S05]  /*b7c0*/  @!P0 IMAD.X R7, R5, 0x1, R0, P1 ;  /* 0x0000000105078824 */ /* 0x002fca00008e0600 */
[----:B------:R1:W5:Y:S01]  /*b7d0*/  @!P0 LD.E.128 R20, [R6.64] ;  /* 0x0000000806148980 */ /* 0x000362000c101d00 */
[----:B------:R-:W-:Y:S03]  /*b7e0*/  BSSY B0, `(.L_x_610) ;  /* 0x0000024000007945 */ /* 0x000fe60003800000 */
[----:B------:R2:W2:Y:S01]  /*b7f0*/  SHFL.IDX PT, R10, R12, 0x1, 0x181f ;  /* 0x00381f000c0a7f89 */ /* 0x0004a200000e0000 */
[----:B------:R-:W-:-:S03]  /*b800*/  ISETP.GE.AND P1, PT, R30, c[0x0][0x27c], PT ;  /* 0x00009f001e007a0c */ /* 0x000fc60003f26270 */
[----:B---3--:R3:W2:Y:S01]  /*b810*/  SHFL.IDX PT, R9, R13, 0x1, 0x181f ;  /* 0x00381f000d097f89 */ /* 0x0086a200000e0000 */
[----:B------:R-:W-:-:S03]  /*b820*/  CS2R R42, SRZ ;  /* 0x00000000002a7805 */ /* 0x000fc6000001ff00 */
[----:B------:R3:W2:Y:S01]  /*b830*/  SHFL.IDX PT, R15, R11, 0x1, 0x181f ;  /* 0x00381f000b0f7f89 */ /* 0x0006a200000e0000 */
[----:B------:R-:W-:Y:S01]  /*b840*/  CS2R R40, SRZ ;  /* 0x0000000000287805 */ /* 0x000fe2000001ff00 */
[----:B------:R-:W-:Y:S01]  /*b850*/  CS2R R38, SRZ ;  /* 0x0000000000267805 */ /* 0x000fe2000001ff00 */
[----:B------:R-:W-:Y:S01]  /*b860*/  CS2R R36, SRZ ;  /* 0x0000000000247805 */ /* 0x000fe2000001ff00 */
[----:B-1----:R3:W1:Y:S01]  /*b870*/  SHFL.IDX PT, R7, R14, 0x1, 0x181f ;  /* 0x00381f000e077f89 */ /* 0x00266200000e0000 */
[----:B----4-:R-:W-:Y:S01]  /*b880*/  MOV R0, R18 ;  /* 0x0000001200007202 */ /* 0x010fe20000000f00 */
[----:B------:R-:W-:Y:S01]  /*b890*/  IMAD.MOV.U32 R6, RZ, RZ, R16 ;  /* 0x000000ffff067224 */ /* 0x000fe200078e0010 */
[----:B------:R-:W-:Y:S02]  /*b8a0*/  MOV R5, R17 ;  /* 0x0000001100057202 */ /* 0x000fe40000000f00 */
[----:B------:R-:W-:Y:S01]  /*b8b0*/  PRMT R33, R0, 0x7610, R33 ;  /* 0x0000761000217816 */ /* 0x000fe20000000021 */
[----:B------:R-:W-:Y:S01]  /*b8c0*/  IMAD.MOV.U32 R0, RZ, RZ, R19 ;  /* 0x000000ffff007224 */ /* 0x000fe200078e0013 */
[----:B------:R-:W-:-:S04]  /*b8d0*/  PRMT R27, R5, 0x5410, R6 ;  /* 0x00005410051b7816 */ /* 0x000fc80000000006 */
[----:B------:R-:W-:Y:S01]  /*b8e0*/  PRMT R28, R0, 0x7610, R28 ;  /* 0x00007610001c7816 */ /* 0x000fe2000000001c */
[----:B-----5:R-:W-:Y:S02]  /*b8f0*/  IMAD.MOV.U32 R0, RZ, RZ, R22 ;  /* 0x000000ffff007224 */ /* 0x020fe400078e0016 */
[----:B------:R-:W-:Y:S01]  /*b900*/  IMAD.MOV.U32 R6, RZ, RZ, R23 ;  /* 0x000000ffff067224 */ /* 0x000fe200078e0017 */
[----:B------:R-:W-:-:S04]  /*b910*/  MOV R5, R20 ;  /* 0x0000001400057202 */ /* 0x000fc80000000f00 */
[----:B------:R-:W-:Y:S01]  /*b920*/  PRMT R29, R6, 0x5410, R0 ;  /* 0x00005410061d7816 */ /* 0x000fe20000000000 */
[----:B------:R-:W-:-:S05]  /*b930*/  IMAD.MOV.U32 R0, RZ, RZ, R21 ;  /* 0x000000ffff007224 */ /* 0x000fca00078e0015 */
[----:B------:R-:W-:Y:S01]  /*b940*/  PRMT R26, R0, 0x5410, R5 ;  /* 0x00005410001a7816 */ /* 0x000fe20000000005 */
[----:B------:R-:W-:Y:S05]  /*b950*/  @P3 BRA `(.L_x_611) ;  /* 0x000000c000003947 */ /* 0x000fea0003800000 */
[----:B-123--:R-:W-:Y:S01]  /*b960*/  CS2R R40, SRZ ;  /* 0x0000000000287805 */ /* 0x00efe2000001ff00 */
[----:B------:R-:W-:Y:S01]  /*b970*/  CS2R R38, SRZ ;  /* 0x0000000000267805 */ /* 0x000fe2000001ff00 */
[----:B------:R-:W-:Y:S01]  /*b980*/  CS2R R36, SRZ ;  /* 0x0000000000247805 */ /* 0x000fe2000001ff00 */
[----:B------:R-:W-:Y:S05]  /*b990*/  @P1 BRA `(.L_x_611) ;  /* 0x0000008000001947 */ /* 0x000fea0003800000 */
[C---:B------:R-:W-:Y:S01]  /*b9a0*/  IMAD.SHL.U32 R0, R30.reuse, 0x2, RZ ;  /* 0x000000021e007824 */ /* 0x040fe200078e00ff */
[----:B------:R-:W-:-:S04]  /*b9b0*/  SHF.L.U64.HI R5, R30, 0x1, R31 ;  /* 0x000000011e057819 */ /* 0x000fc8000001021f */
[----:B------:R-:W-:-:S05]  /*b9c0*/  IADD3 R8, P0, R7, R0, RZ ;  /* 0x0000000007087210 */ /* 0x000fca0007f1e0ff */
[----:B------:R-:W-:Y:S01]  /*b9d0*/  IMAD.X R9, R9, 0x1, R5, P0 ;  /* 0x0000000109097824 */ /* 0x000fe200000e0605 */
[----:B------:R-:W-:-:S04]  /*b9e0*/  IADD3 R6, P0, R10, R0, RZ ;  /* 0x000000000a067210 */ /* 0x000fc80007f1e0ff */
[----:B------:R1:W5:Y:S01]  /*b9f0*/  LD.E.128 R40, [R8.64] ;  /* 0x0000000808287980 */ /* 0x000362000c101d00 */
[----:B------:R-:W-:-:S05]  /*ba00*/  IMAD.X R7, R15, 0x1, R5, P0 ;  /* 0x000000010f077824 */ /* 0x000fca00000e0605 */
[----:B------:R1:W5:Y:S03]  /*ba10*/  LD.E.128 R36, [R6.64] ;  /* 0x0000000806247980 */ /* 0x000366000c101d00 */
.L_x_611:
[----:B-123--:R-:W-:Y:S05]  /*ba20*/  BSYNC B0 ;  /* 0x0000000000007941 */ /* 0x00efea0003800000 */
.L_x_610:
[----:B------:R-:W1:Y:S01]  /*ba30*/  SHFL.IDX PT, R5, R14, 0x2, 0x181f ;  /* 0x00581f000e057f89 */ /* 0x000e6200000e0000 */
[----:B------:R-:W-:Y:S01]  /*ba40*/  ISETP.GE.OR P0, PT, R30, c[0x0][0x27c], P4 ;  /* 0x00009f001e007a0c */ /* 0x000fe20002706670 */
[----:B------:R-:W-:Y:S01]  /*ba50*/  CS2R R58, SRZ ;  /* 0x00000000003a7805 */ /* 0x000fe2000001ff00 */
[----:B------:R-:W-:Y:S01]  /*ba60*/  CS2R R56, SRZ ;  /* 0x0000000000387805 */ /* 0x000fe2000001ff00 */
[----:B------:R-:W2:Y:S01]  /*ba70*/  SHFL.IDX PT, R9, R13, 0x2, 0x181f ;  /* 0x00581f000d097f89 */ /* 0x000ea200000e0000 */
[----:B------:R-:W-:-:S03]  /*ba80*/  ISETP.NE.AND P3, PT, R45, RZ, PT ;  /* 0x000000ff2d00720c */ /* 0x000fc60003f65270 */
[----:B------:R-:W3:Y:S04]  /*ba90*/  SHFL.IDX PT, R6, R12, 0x2, 0x181f ;  /* 0x00581f000c067f89 */ /* 0x000ee800000e0000 */
[----:B------:R-:W4:Y:S02]  /*baa0*/  SHFL.IDX PT, R10, R11, 0x2, 0x181f ;  /* 0x00581f000b0a7f89 */ /* 0x000f2400000e0000 */
[C---:B------:R-:W-:Y:S01]  /*bab0*/  @!P0 IMAD.SHL.U32 R0, R30.reuse, 0x2, RZ ;  /* 0x000000021e008824 */ /* 0x040fe200078e00ff */
[----:B------:R-:W-:-:S04]  /*bac0*/  @!P0 SHF.L.U64.HI R7, R30, 0x1, R31 ;  /* 0x000000011e078819 */ /* 0x000fc8000001021f */
[----:B-1----:R-:W-:-:S05]  /*bad0*/  @!P0 IADD3 R8, P2, R5, R0, RZ ;  /* 0x0000000005088210 */ /* 0x002fca0007f5e0ff */
[----:B--2---:R-:W-:Y:S01]  /*bae0*/  @!P0 IMAD.X R9, R9, 0x1, R7, P2 ;  /* 0x0000000109098824 */ /* 0x004fe200010e0607 */
[----:B---3--:R-:W-:Y:S01]  /*baf0*/  @!P0 IADD3 R6, P2, R6, R0, RZ ;  /* 0x0000000006068210 */ /* 0x008fe20007f5e0ff */
[----:B------:R-:W-:-:S03]  /*bb00*/  CS2R R54, SRZ ;  /* 0x0000000000367805 */ /* 0x000fc6000001ff00 */
[----:B------:R1:W2:Y:S01]  /*bb10*/  @!P0 LD.E.128 R56, [R8.64] ;  /* 0x0000000808388980 */ /* 0x0002a2000c101d00 */
[----:B------:R-:W-:Y:S01]  /*bb20*/  CS2R R52, SRZ ;  /* 0x0000000000347805 */ /* 0x000fe2000001ff00 */
[----:B----4-:R-:W-:-:S05]  /*bb30*/  @!P0 IMAD.X R7, R10, 0x1, R7, P2 ;  /* 0x000000010a078824 */ /* 0x010fca00010e0607 */
[----:B------:R3:W4:Y:S01]  /*bb40*/  @!P0 LD.E.128 R52, [R6.64] ;  /* 0x0000000806348980 */ /* 0x000722000c101d00 */
[----:B-----5:R-:W-:Y:S01]  /*bb50*/  IMAD.MOV.U32 R5, RZ, RZ, R40 ;  /* 0x000000ffff057224 */ /* 0x020fe200078e0028 */
[----:B------:R-:W-:Y:S01]  /*bb60*/  BSSY B0, `(.L_x_612) ;  /* 0x000002d000007945 */ /* 0x000fe20003800000 */
[----:B------:R-:W-:Y:S01]  /*bb70*/  IMAD.MOV.U32 R0, RZ, RZ, R41 ;  /* 0x000000ffff007224 */ /* 0x000fe200078e0029 */
[----:B------:R2:W2:Y:S01]  /*bb80*/  SHFL.IDX PT, R10, R13, 0x3, 0x181f ;  /* 0x00781f000d0a7f89 */ /* 0x0004a200000e0000 */
[----:B------:R-:W-:Y:S01]  /*bb90*/  CS2R R66, SRZ ;  /* 0x0000000000427805 */ /* 0x000fe2000001ff00 */
[----:B------:R-:W-:Y:S01]  /*bba0*/  CS2R R64, SRZ ;  /* 0x0000000000407805 */ /* 0x000fe2000001ff00 */
[----:B------:R-:W-:Y:S01]  /*bbb0*/  CS2R R62, SRZ ;  /* 0x00000000003e7805 */ /* 0x000fe2000001ff00 */
[----:B------:R-:W-:Y:S01]  /*bbc0*/  PRMT R70, R0, 0x5410, R5 ;  /* 0x0000541000467816 */ /* 0x000fe20000000005 */
[----:B------:R-:W-:Y:S01]  /*bbd0*/  IMAD.MOV.U32 R5, RZ, RZ, R36 ;  /* 0x000000ffff057224 */ /* 0x000fe200078e0024 */
[----:B------:R-:W2:Y:S01]  /*bbe0*/  SHFL.IDX PT, R11, R11, 0x3, 0x181f ;  /* 0x00781f000b0b7f89 */ /* 0x000ea200000e0000 */
[----:B------:R-:W-:Y:S01]  /*bbf0*/  IMAD.MOV.U32 R0, RZ, RZ, R37 ;  /* 0x000000ffff007224 */ /* 0x000fe200078e0025 */
[----:B------:R-:W-:-:S04]  /*bc00*/  CS2R R60, SRZ ;  /* 0x00000000003c7805 */ /* 0x000fc8000001ff00 */
[----:B------:R-:W-:Y:S01]  /*bc10*/  PRMT R51, R0, 0x5410, R5 ;  /* 0x0000541000337816 */ /* 0x000fe20000000005 */
[----:B-1----:R1:W1:Y:S04]  /*bc20*/  SHFL.IDX PT, R8, R14, 0x3, 0x181f ;  /* 0x00781f000e087f89 */ /* 0x00226800000e0000 */
[----:B------:R1:W1:Y:S01]  /*bc30*/  SHFL.IDX PT, R9, R12, 0x3, 0x181f ;  /* 0x00781f000c097f89 */ /* 0x00026200000e0000 */
[----:B---3--:R-:W-:Y:S01]  /*bc40*/  IMAD.MOV.U32 R7, RZ, RZ, R42 ;  /* 0x000000ffff077224 */ /* 0x008fe200078e002a */
[----:B------:R-:W-:-:S04]  /*bc50*/  MOV R6, R43 ;  /* 0x0000002b00067202 */ /* 0x000fc80000000f00 */
[----:B------:R-:W-:Y:S01]  /*bc60*/  PRMT R72, R6, 0x5410, R7 ;  /* 0x0000541006487816 */ /* 0x000fe20000000007 */
[----:B------:R-:W-:Y:S01]  /*bc70*/  IMAD.MOV.U32 R7, RZ, RZ, R38 ;  /* 0x000000ffff077224 */ /* 0x000fe200078e0026 */
[----:B------:R-:W-:-:S04]  /*bc80*/  MOV R6, R39 ;  /* 0x0000002700067202 */ /* 0x000fc80000000f00 */
[----:B------:R-:W-:Y:S01]  /*bc90*/  PRMT R71, R6, 0x5410, R7 ;  /* 0x0000541006477816 */ /* 0x000fe20000000007 */
[----:B--2---:R-:W-:Y:S01]  /*bca0*/  IMAD.MOV.U32 R7, RZ, RZ, R58 ;  /* 0x000000ffff077224 */ /* 0x004fe200078e003a */
[----:B------:R-:W-:Y:S01]  /*bcb0*/  MOV R6, R59 ;  /* 0x0000003b00067202 */ /* 0x000fe20000000f00 */
[----:B------:R-:W-:Y:S02]  /*bcc0*/  IMAD.MOV.U32 R5, RZ, RZ, R56 ;  /* 0x000000ffff057224 */ /* 0x000fe400078e0038 */
[----:B------:R-:W-:Y:S01]  /*bcd0*/  IMAD.MOV.U32 R0, RZ, RZ, R57 ;  /* 0x000000ffff007224 */ /* 0x000fe200078e0039 */
[----:B------:R-:W-:Y:S01]  /*bce0*/  PRMT R76, R6, 0x5410, R7 ;  /* 0x00005410064c7816 */ /* 0x000fe20000000007 */
[----:B----4-:R-:W-:-:S03]  /*bcf0*/  IMAD.MOV.U32 R7, RZ, RZ, R54 ;  /* 0x000000ffff077224 */ /* 0x010fc600078e0036 */
[----:B------:R-:W-:Y:S01]  /*bd00*/  PRMT R74, R0, 0x5410, R5 ;  /* 0x00005410004a7816 */ /* 0x000fe20000000005 */
[----:B------:R-:W-:Y:S01]  /*bd10*/  IMAD.MOV.U32 R5, RZ, RZ, R52 ;  /* 0x000000ffff057224 */ /* 0x000fe200078e0034 */
[----:B------:R-:W-:Y:S01]  /*bd20*/  MOV R6, R55 ;  /* 0x0000003700067202 */ /* 0x000fe20000000f00 */
[----:B------:R-:W-:-:S03]  /*bd30*/  IMAD.MOV.U32 R0, RZ, RZ, R53 ;  /* 0x000000ffff007224 */ /* 0x000fc600078e0035 */
[----:B------:R-:W-:Y:S02]  /*bd40*/  PRMT R75, R6, 0x5410, R7 ;  /* 0x00005410064b7816 */ /* 0x000fe40000000007 */
[----:B------:R-:W-:Y:S01]  /*bd50*/  PRMT R73, R0, 0x5410, R5 ;  /* 0x0000541000497816 */ /* 0x000fe20000000005 */
[----:B------:R-:W-:Y:S05]  /*bd60*/  @P3 BRA `(.L_x_613) ;  /* 0x000000c000003947 */ /* 0x000fea0003800000 */
[----:B-1----:R-:W-:Y:S01]  /*bd70*/  CS2R R64, SRZ ;  /* 0x0000000000407805 */ /* 0x002fe2000001ff00 */
        /* <DEDUP_REMOVED lines=8> */
[----:B------:R-:W-:-:S03]  /*be00*/  IMAD.X R7, R11, 0x1, R5, P0 ;  /* 0x000000010b077824 */ /* 0x000fc600000e0605 */
[----:B------:R1:W5:Y:S04]  /*be10*/  LD.E.128 R64, [R8.64] ;  /* 0x0000000808407980 */ /* 0x000368000c101d00 */
[----:B------:R1:W5:Y:S02]  /*be20*/  LD.E.128 R60, [R6.64] ;  /* 0x00000008063c7980 */ /* 0x000364000c101d00 */
.L_x_613:
[----:B-1----:R-:W-:Y:S05]  /*be30*/  BSYNC B0 ;  /* 0x0000000000007941 */ /* 0x002fea0003800000 */
.L_x_612:
[----:B------:R-:W-:Y:S01]  /*be40*/  IADD3 R6, -R203, R46, RZ ;  /* 0x0000002ecb067210 */ /* 0x000fe20007ffe1ff */
[----:B-----5:R-:W-:Y:S01]  /*be50*/  IMAD.MOV.U32 R0, RZ, RZ, R66 ;  /* 0x000000ffff007224 */ /* 0x020fe200078e0042 */
[----:B------:R-:W-:-:S04]  /*be60*/  DEPBAR.LE SB0, 0x1 ;  /* 0x000080400000791a */ /* 0x000fc80000000000 */
[----:B------:R-:W-:Y:S01]  /*be70*/  IMNMX R50, R6, 0x80, PT ;  /* 0x0000008006327817 */ /* 0x000fe20003800200 */
[----:B------:R-:W-:Y:S01]  /*be80*/  IMAD.MOV.U32 R7, RZ, RZ, R67 ;  /* 0x000000ffff077224 */ /* 0x000fe200078e0043 */
[----:B------:R-:W-:Y:S01]  /*be90*/  MOV R6, R63 ;  /* 0x0000003f00067202 */ /* 0x000fe20000000f00 */
[----:B------:R-:W-:Y:S01]  /*bea0*/  IMAD.MOV.U32 R5, RZ, RZ, R64 ;  /* 0x000000ffff057224 */ /* 0x000fe200078e0040 */
[----:B------:R-:W-:Y:S01]  /*beb0*/  BAR.SYNC.DEFER_BLOCKING 0x0 ;  /* 0x0000000000007b1d */ /* 0x000fe20000010000 */
[----:B------:R-:W-:Y:S02]  /*bec0*/  ISETP.GE.OR P0, PT, R69, R50, P1 ;  /* 0x000000324500720c */ /* 0x000fe40000f06670 */
        /* <DEDUP_REMOVED lines=10> */
[----:B------:R-:W-:Y:S01]  /*bf70*/  IMAD.MOV.U32 R0, RZ, RZ, c[0x0][0x27c] ;  /* 0x00009f00ff007624 */ /* 0x000fe200078e00ff */
[----:B------:R-:W1:Y:S01]  /*bf80*/  LDS.128 R12, [R47+0x100] ;  /* 0x000100002f0c7984 */ /* 0x000e620000000c00 */
[----:B------:R-:W-:Y:S02]  /*bf90*/  SHF.R.U64 R18, R18, 0x10, R19 ;  /* 0x0000001012127819 */ /* 0x000fe40000001213 */
[----:B------:R-:W-:Y:S02]  /*bfa0*/  SHF.R.U64 R24, R16, 0x10, R17 ;  /* 0x0000001010187819 */ /* 0x000fe40000001211 */
[----:B------:R-:W-:Y:S02]  /*bfb0*/  LEA.HI R0, R0, R68, RZ, 0x1d ;  /* 0x0000004400007211 */ /* 0x000fe400078fe8ff */
[----:B------:R-:W-:-:S02]  /*bfc0*/  PRMT R33, R33, 0x5410, R18 ;  /* 0x0000541021217816 */ /* 0x000fc40000000012 */
[----:B------:R-:W-:Y:S01]  /*bfd0*/  SHF.R.S32.HI R6, RZ, 0x1f, R0 ;  /* 0x0000001fff067819 */ /* 0x000fe20000011400 */
[----:B------:R-:W-:Y:S01]  /*bfe0*/  IMAD.SHL.U32 R5, R0, 0x8, RZ ;  /* 0x0000000800057824 */ /* 0x000fe200078e00ff */
[----:B------:R-:W-:Y:S02]  /*bff0*/  SHF.R.U32.HI R7, RZ, 0x10, R21 ;  /* 0x00000010ff077819 */ /* 0x000fe40000011615 */
[----:B------:R-:W-:Y:S02]  /*c000*/  LEA.HI R0, R6, R0, RZ, 0x3 ;  /* 0x0000000006007211 */ /* 0x000fe400078f18ff */
[----:B------:R-:W-:Y:S02]  /*c010*/  LOP3.LUT R5, R25, 0x38, R5, 0xf8, !PT ;  /* 0x0000003819057812 */ /* 0x000fe400078ef805 */
[----:B------:R-:W-:Y:S01]  /*c020*/  SHF.R.U64 R6, R20, 0x10, R21 ;  /* 0x0000001014067819 */ /* 0x000fe20000001215 */
[----:B------:R-:W-:Y:S01]  /*c030*/  IMAD.SHL.U32 R0, R0, 0x400, RZ ;  /* 0x0000040000007824 */ /* 0x000fe200078e00ff */
[----:B------:R-:W-:-:S02]  /*c040*/  LOP3.LUT R5, R5, R48, RZ, 0x3c, !PT ;  /* 0x0000003005057212 */ /* 0x000fc400078e3cff */
[----:B------:R-:W-:Y:S02]  /*c050*/  PRMT R18, R26, 0x5432, R6 ;  /* 0x000054321a127816 */ /* 0x000fe40000000006 */
[----:B------:R-:W-:Y:S02]  /*c060*/  LOP3.LUT R0, R0, 0x7fffe000, RZ, 0xc0, !PT ;  /* 0x7fffe00000007812 */ /* 0x000fe400078ec0ff */
[----:B------:R-:W-:Y:S01]  /*c070*/  SHF.R.U64 R16, R22, 0x10, R23 ;  /* 0x0000001016107819 */ /* 0x000fe20000001217 */
[----:B------:R-:W-:Y:S01]  /*c080*/  IMAD.U32 R35, R18, 0x10000, RZ ;  /* 0x0001000012237824 */ /* 0x000fe200078e00ff */
[----:B------:R-:W-:Y:S02]  /*c090*/  IADD3 R0, R5, R0, R44 ;  /* 0x0000000005007210 */ /* 0x000fe40007ffe02c */
[----:B------:R-:W-:Y:S02]  /*c0a0*/  SHF.R.U32.HI R5, RZ, 0x10, R19 ;  /* 0x00000010ff057819 */ /* 0x000fe40000011613 */
[----:B------:R-:W-:Y:S01]  /*c0b0*/  PRMT R19, R26, 0x5410, R7 ;  /* 0x000054101a137816 */ /* 0x000fe20000000007 */
[----:B------:R-:W-:Y:S01]  /*c0c0*/  IMAD.SHL.U32 R45, R0, 0x2, RZ ;  /* 0x00000002002d7824 */ /* 0x000fe200078e00ff */
[----:B------:R-:W-:-:S02]  /*c0d0*/  SHF.R.U32.HI R0, RZ, 0x10, R17 ;  /* 0x00000010ff007819 */ /* 0x000fc40000011611 */
[----:B------:R-:W-:Y:S01]  /*c0e0*/  SHF.R.U32.HI R17, RZ, 0x10, R23 ;  /* 0x00000010ff117819 */ /* 0x000fe20000011617 */
[----:B------:R-:W-:Y:S01]  /*c0f0*/  IMAD.U32 R49, R19, 0x10000, RZ ;  /* 0x0001000013317824 */ /* 0x000fe200078e00ff */
[----:B------:R-:W2:Y:S01]  /*c100*/  LDS.128 R8, [R45+0x100] ;  /* 0x000100002d087984 */ /* 0x000ea20000000c00 */
[C---:B------:R-:W-:Y:S02]  /*c110*/  PRMT R23, R27.reuse, 0x5432, R24 ;  /* 0x000054321b177816 */ /* 0x040fe40000000018 */
[----:B------:R-:W-:Y:S01]  /*c120*/  PRMT R22, R27, 0x5410, R0 ;  /* 0x000054101b167816 */ /* 0x000fe20000000000 */
[----:B-1----:R-:W-:Y:S01]  /*c130*/  IMAD.U32 R25, R14, 0x10000, RZ ;  /* 0x000100000e197824 */ /* 0x002fe200078e00ff */
[----:B------:R-:W-:Y:S01]  /*c140*/  PRMT R27, R29, 0x5432, R16 ;  /* 0x000054321d1b7816 */ /* 0x000fe20000000010 */
[C---:B------:R-:W-:Y:S01]  /*c150*/  IMAD.U32 R16, R12.reuse, 0x10000, RZ ;  /* 0x000100000c107824 */ /* 0x040fe200078e00ff */
[----:B------:R-:W-:Y:S01]  /*c160*/  LOP3.LUT R20, R12, 0xffff0000, RZ, 0xc0, !PT ;  /* 0xffff00000c147812 */ /* 0x000fe200078ec0ff */
[----:B------:R-:W-:Y:S01]  /*c170*/  IMAD.U32 R34, R23, 0x10000, RZ ;  /* 0x0001000017227824 */ /* 0x000fe200078e00ff */
[----:B------:R-:W-:-:S02]  /*c180*/  PRMT R26, R29, 0x5410, R17 ;  /* 0x000054101d1a7816 */ /* 0x000fc40000000011 */
[----:B------:R-:W-:Y:S02]  /*c190*/  PRMT R28, R28, 0x5410, R5 ;  /* 0x000054101c1c7816 */ /* 0x000fe40000000005 */
[C---:B------:R-:W-:Y:S02]  /*c1a0*/  SHF.L.U32 R17, R13.reuse, 0x10, RZ ;  /* 0x000000100d117819 */ /* 0x040fe400000006ff */
[----:B------:R-:W-:Y:S01]  /*c1b0*/  LOP3.LUT R21, R13, 0xffff0000, RZ, 0xc0, !PT ;  /* 0xffff00000d157812 */ /* 0x000fe200078ec0ff */
[C---:B------:R-:W-:Y:S01]  /*c1c0*/  IMAD.U32 R13, R15.reuse, 0x10000, RZ ;  /* 0x000100000f0d7824 */ /* 0x040fe200078e00ff */
[----:B------:R-:W-:Y:S02]  /*c1d0*/  LOP3.LUT R29, R15, 0xffff0000, RZ, 0xc0, !PT ;  /* 0xffff00000f1d7812 */ /* 0x000fe400078ec0ff */
[----:B------:R-:W-:Y:S02]  /*c1e0*/  LOP3.LUT R32, R14, 0xffff0000, RZ, 0xc0, !PT ;  /* 0xffff00000e207812 */ /* 0x000fe400078ec0ff */
[----:B------:R-:W-:Y:S01]  /*c1f0*/  LOP3.LUT R18, R18, 0xffff0000, RZ, 0xc0, !PT ;  /* 0xffff000012127812 */ /* 0x000fe200078ec0ff */
[C---:B--2---:R-:W-:Y:S01]  /*c200*/  IMAD.U32 R0, R8.reuse, 0x10000, RZ ;  /* 0x0001000008007824 */ /* 0x044fe200078e00ff */
[----:B------:R-:W-:Y:S01]  /*c210*/  LOP3.LUT R12, R8, 0xffff0000, RZ, 0xc0, !PT ;  /* 0xffff0000080c7812 */ /* 0x000fe200078ec0ff */
[----:B------:R-:W-:Y:S01]  /*c220*/  IMAD.U32 R6, R11, 0x10000, RZ ;  /* 0x000100000b067824 */ /* 0x000fe200078e00ff */
[----:B------:R-:W-:Y:S01]  /*c230*/  SHF.L.U32 R7, R9, 0x10, RZ ;  /* 0x0000001009077819 */ /* 0x000fe200000006ff */
[C---:B------:R-:W-:Y:S01]  /*c240*/  FMUL.FTZ R8, R0.reuse, R35 ;  /* 0x0000002300087220 */ /* 0x040fe20000410000 */
[----:B------:R-:W-:Y:S01]  /*c250*/  LOP3.LUT R15, R11, 0xffff0000, RZ, 0xc0, !PT ;  /* 0xffff00000b0f7812 */ /* 0x000fe200078ec0ff */
[-C--:B------:R-:W-:Y:S01]  /*c260*/  FMUL.FTZ R5, R0, R34.reuse ;  /* 0x0000002200057220 */ /* 0x080fe20000410000 */
[----:B------:R-:W-:Y:S01]  /*c270*/  SHF.L.U32 R14, R10, 0x10, RZ ;  /* 0x000000100a0e7819 */ /* 0x000fe200000006ff */
[----:B------:R-:W-:Y:S01]  /*c280*/  FFMA.FTZ R48, R16, R34, -R8 ;  /* 0x0000002210307223 */ /* 0x000fe20000010808 */
[----:B------:R-:W-:Y:S01]  /*c290*/  LOP3.LUT R24, R10, 0xffff0000, RZ, 0xc0, !PT ;  /* 0xffff00000a187812 */ /* 0x000fe200078ec0ff */
[----:B------:R-:W-:Y:S01]  /*c2a0*/  IMAD.U32 R11, R26, 0x10000, RZ ;  /* 0x000100001a0b7824 */ /* 0x000fe200078e00ff */
[----:B------:R-:W-:Y:S01]  /*c2b0*/  SHF.L.U32 R8, R28, 0x10, RZ ;  /* 0x000000101c087819 */ /* 0x000fe200000006ff */
[----:B------:R-:W-:Y:S01]  /*c2c0*/  IMAD.U32 R10, R22, 0x10000, RZ ;  /* 0x00010000160a7824 */ /* 0x000fe200078e00ff */
[----:B------:R-:W-:Y:S01]  /*c2d0*/  LOP3.LUT R9, R9, 0xffff0000, RZ, 0xc0, !PT ;  /* 0xffff000009097812 */ /* 0x000fe200078ec0ff */
[----:B------:R-:W-:-:S02]  /*c2e0*/  FMUL.FTZ R0, R7, R49 ;  /* 0x0000003107007220 */ /* 0x000fc40000410000 */
[----:B------:R-:W-:Y:S01]  /*c2f0*/  FFMA.FTZ R46, R16, R35, R5 ;  /* 0x00000023102e7223 */ /* 0x000fe20000010005 */
[----:B------:R-:W-:Y:S01]  /*c300*/  LOP3.LUT R16, R33, 0xffff0000, RZ, 0xc0, !PT ;  /* 0xffff000021107812 */ /* 0x000fe200078ec0ff */
[CC--:B------:R-:W-:Y:S02]  /*c310*/  FMUL.FTZ R5, R6.reuse, R11.reuse ;  /* 0x0000000b06057220 */ /* 0x0c0fe40000410000 */
[----:B------:R-:W-:Y:S02]  /*c320*/  FFMA.FTZ R44, R17, R10, -R0 ;  /* 0x0000000a112c7223 */ /* 0x000fe40000010800 */
[-C--:B------:R-:W-:Y:S02]  /*c330*/  FMUL.FTZ R0, R6, R8.reuse ;  /* 0x0000000806007220 */ /* 0x080fe40000410000 */
[----:B------:R-:W-:Y:S01]  /*c340*/  FFMA.FTZ R35, R13, R8, -R5 ;  /* 0x000000080d237223 */ /* 0x000fe20000010805 */
[----:B------:R-:W-:Y:S01]  /*c350*/  LOP3.LUT R5, R23, 0xffff0000, RZ, 0xc0, !PT ;  /* 0xffff000017057812 */ /* 0x000fe200078ec0ff */
[----:B------:R-:W-:Y:S01]  /*c360*/  FFMA.FTZ R23, R13, R11, R0 ;  /* 0x0000000b0d177223 */ /* 0x000fe20000010000 */
[----:B------:R-:W-:Y:S01]  /*c370*/  LOP3.LUT R11, R22, 0xffff0000, RZ, 0xc0, !PT ;  /* 0xffff0000160b7812 */ /* 0x000fe200078ec0ff */
[----:B------:R-:W-:-:S02]  /*c380*/  FMUL.FTZ R0, R12, R18 ;  /* 0x000000120c007220 */ /* 0x000fc40000410000 */
[----:B------:R-:W-:Y:S01]  /*c390*/  FMUL.FTZ R7, R7, R10 ;  /* 0x0000000a07077220 */ /* 0x000fe20000410000 */
[----:B------:R-:W-:Y:S01]  /*c3a0*/  LOP3.LUT R10, R19, 0xffff0000, RZ, 0xc0, !PT ;  /* 0xffff0000130a7812 */ /* 0x000fe200078ec0ff */
[-C--:B------:R-:W-:Y:S02]  /*c3b0*/  FMUL.FTZ R6, R12, R5.reuse ;  /* 0x000000050c067220 */ /* 0x080fe40000410000 */
[----:B------:R-:W-:Y:S02]  /*c3c0*/  FFMA.FTZ R12, R20, R5, -R0 ;  /* 0x00000005140c7223 */ /* 0x000fe40000010800 */
[----:B------:R-:W-:Y:S01]  /*c3d0*/  FFMA.FTZ R34, R17, R49, R7 ;  /* 0x0000003111227223 */ /* 0x000fe20000010007 */
[----:B------:R-:W-:Y:S01]  /*c3e0*/  LOP3.LUT R17, R26, 0xffff0000, RZ, 0xc0, !PT ;  /* 0xffff00001a117812 */ /* 0x000fe200078ec0ff */
[----:B------:R-:W-:Y:S01]  /*c3f0*/  FMUL.FTZ R0, R9, R11 ;  /* 0x0000000b09007220 */ /* 0x000fe20000410000 */
[----:B------:R-:W-:Y:S01]  /*c400*/  F2FP.BF16.PACK_AB R12, R12, R48 ;  /* 0x000000300c0c723e */ /* 0x000fe200000010ff */
[----:B------:R-:W-:-:S02]  /*c410*/  IMAD.U32 R19, R27, 0x10000, RZ ;  /* 0x000100001b137824 */ /* 0x000fc400078e00ff */
[----:B------:R-:W-:Y:S02]  /*c420*/  IMAD.U32 R7, R33, 0x10000, RZ ;  /* 0x0001000021077824 */ /* 0x000fe400078e00ff */
[----:B------:R-:W-:Y:S02]  /*c430*/  FMUL.FTZ R5, R9, R10 ;  /* 0x0000000a09057220 */ /* 0x000fe40000410000 */
[----:B------:R-:W-:Y:S01]  /*c440*/  FFMA.FTZ R8, R20, R18, R6 ;  /* 0x0000001214087223 */ /* 0x000fe20000010006 */
[----:B------:R-:W-:Y:S01]  /*c450*/  LOP3.LUT R18, R27, 0xffff0000, RZ, 0xc0, !PT ;  /* 0xffff00001b127812 */ /* 0x000fe200078ec0ff */
[C---:B------:R-:W-:Y:S02]  /*c460*/  FFMA.FTZ R9, R21.reuse, R10, R0 ;  /* 0x0000000a15097223 */ /* 0x040fe40000010000 */
[----:B------:R-:W-:Y:S01]  /*c470*/  FMUL.FTZ R6, R14, R19 ;  /* 0x000000130e067220 */ /* 0x000fe20000410000 */
[----:B------:R-:W-:Y:S01]  /*c480*/  F2FP.BF16.PACK_AB R8, R8, R46 ;  /* 0x0000002e0808723e */ /* 0x000fe200000010ff */
[----:B------:R-:W-:Y:S01]  /*c490*/  FMUL.FTZ R0, R14, R7 ;  /* 0x000000070e007220 */ /* 0x000fe20000410000 */
[----:B------:R-:W-:Y:S01]  /*c4a0*/  LOP3.LUT R14, R28, 0xffff0000, RZ, 0xc0, !PT ;  /* 0xffff00001c0e7812 */ /* 0x000fe200078ec0ff */
[----:B------:R-:W-:Y:S01]  /*c4b0*/  FFMA.FTZ R13, R21, R11, -R5 ;  /* 0x0000000b150d7223 */ /* 0x000fe20000010805 */
[----:B------:R-:W-:Y:S01]  /*c4c0*/  F2FP.BF16.PACK_AB R9, R9, R34 ;  /* 0x000000220909723e */ /* 0x000fe200000010ff */
[----:B------:R-:W-:-:S02]  /*c4d0*/  FFMA.FTZ R11, R25, R7, -R6 ;  /* 0x00000007190b7223 */ /* 0x000fc40000010806 */
[----:B------:R-:W-:Y:S01]  /*c4e0*/  FFMA.FTZ R10, R25, R19, R0 ;  /* 0x00000013190a7223 */ /* 0x000fe20000010000 */
[----:B------:R-:W-:Y:S01]  /*c4f0*/  F2FP.BF16.PACK_AB R13, R13, R44 ;  /* 0x0000002c0d0d723e */ /* 0x000fe200000010ff */
[C---:B------:R-:W-:Y:S02]  /*c500*/  FMUL.FTZ R7, R24.reuse, R18 ;  /* 0x0000001218077220 */ /* 0x040fe40000410000 */
[C---:B------:R-:W-:Y:S02]  /*c510*/  FMUL.FTZ R5, R15.reuse, R17 ;  /* 0x000000110f057220 */ /* 0x040fe40000410000 */
[----:B------:R-:W-:Y:S02]  /*c520*/  FMUL.FTZ R6, R24, R16 ;  /* 0x0000001018067220 */ /* 0x000fe40000410000 */
[----:B------:R-:W-:Y:S02]  /*c530*/  FMUL.FTZ R0, R15, R14 ;  /* 0x0000000e0f007220 */ /* 0x000fe40000410000 */
[----:B------:R-:W-:-:S02]  /*c540*/  FFMA.FTZ R7, R32, R16, -R7 ;  /* 0x0000001020077223 */ /* 0x000fc40000010807 */
[----:B------:R-:W-:Y:S02]  /*c550*/  FFMA.FTZ R5, R29, R14, -R5 ;  /* 0x0000000e1d057223 */ /* 0x000fe40000010805 */
[----:B------:R-:W-:Y:S01]  /*c560*/  FFMA.FTZ R6, R32, R18, R6 ;  /* 0x0000001220067223 */ /* 0x000fe20000010006 */
[----:B------:R-:W-:Y:S01]  /*c570*/  F2FP.BF16.PACK_AB R14, R7, R11 ;  /* 0x0000000b070e723e */ /* 0x000fe200000010ff */
[----:B------:R-:W-:Y:S01]  /*c580*/  FFMA.FTZ R0, R29, R17, R0 ;  /* 0x000000111d007223 */ /* 0x000fe20000010000 */
[----:B------:R-:W-:Y:S02]  /*c590*/  F2FP.BF16.PACK_AB R15, R5, R35 ;  /* 0x00000023050f723e */ /* 0x000fe400000010ff */
[----:B------:R-:W-:Y:S02]  /*c5a0*/  F2FP.BF16.PACK_AB R10, R6, R10 ;  /* 0x0000000a060a723e */ /* 0x000fe400000010ff */
[----:B------:R-:W-:Y:S01]  /*c5b0*/  F2FP.BF16.PACK_AB R11, R0, R23 ;  /* 0x00000017000b723e */ /* 0x000fe200000010ff */
[----:B------:R1:W-:Y:S04]  /*c5c0*/  STS.128 [R47+0x100], R12 ;  /* 0x0001000c2f007388 */ /* 0x0003e80000000c00 */
[----:B------:R1:W-:Y:S02]  /*c5d0*/  STS.128 [R45+0x100], R8 ;  /* 0x000100082d007388 */ /* 0x0003e40000000c00 */
.L_x_615:
[----:B------:R-:W-:Y:S05]  /*c5e0*/  BSYNC B0 ;  /* 0x0000000000007941 */ /* 0x000fea0003800000 */
.L_x_614:
[----:B------:R-:W-:Y:S01]  /*c5f0*/  IADD3 R0, R69, 0x20, RZ ;  /* 0x0000002045007810 */ /* 0x000fe20007ffe0ff */
        /* <DEDUP_REMOVED lines=9> */
[----:B-1----:R-:W-:Y:S01]  /*c690*/  SHF.R.S32.HI R10, RZ, 0x1f, R7 ;  /* 0x0000001fff0a7819 */ /* 0x002fe20000011407 */
[----:B------:R-:W-:Y:S01]  /*c6a0*/  IMAD.SHL.U32 R8, R7, 0x8, RZ ;  /* 0x0000000807087824 */ /* 0x000fe200078e00ff */
[----:B------:R-:W-:Y:S01]  /*c6b0*/  LOP3.LUT R0, R6, 0x1c0, RZ, 0xc0, !PT ;  /* 0x000001c006007812 */ /* 0x000fe200078ec0ff */
[----:B------:R-:W-:Y:S01]  /*c6c0*/  IMAD.SHL.U32 R6, R5, 0x40, RZ ;  /* 0x0000004005067824 */ /* 0x000fe200078e00ff */
[----:B------:R-:W-:-:S02]  /*c6d0*/  LEA.HI R7, R10, R7, RZ, 0x3 ;  /* 0x000000070a077211 */ /* 0x000fc400078f18ff */
[C---:B------:R-:W-:Y:S02]  /*c6e0*/  LOP3.LUT R9, R0.reuse, 0x38, R30, 0xf8, !PT ;  /* 0x0000003800097812 */ /* 0x040fe400078ef81e */
[----:B------:R-:W-:Y:S02]  /*c6f0*/  SHF.R.U32.HI R5, RZ, 0x3, R0 ;  /* 0x00000003ff057819 */ /* 0x000fe40000011600 */
[----:B------:R-:W-:Y:S01]  /*c700*/  LOP3.LUT R8, R0, 0x38, R8, 0xf8, !PT ;  /* 0x0000003800087812 */ /* 0x000fe200078ef808 */
[----:B------:R-:W-:Y:S01]  /*c710*/  IMAD.SHL.U32 R0, R7, 0x400, RZ ;  /* 0x0000040007007824 */ /* 0x000fe200078e00ff */
[----:B------:R-:W-:Y:S02]  /*c720*/  LOP3.LUT R6, R6, 0xfffffe00, RZ, 0xc0, !PT ;  /* 0xfffffe0006067812 */ /* 0x000fe400078ec0ff */
[----:B------:R-:W-:Y:S02]  /*c730*/  SHF.R.U64 R18, R38, 0x10, R39 ;  /* 0x0000001026127819 */ /* 0x000fe40000001227 */
[----:B------:R-:W-:-:S02]  /*c740*/  LOP3.LUT R9, R6, R9, R5, 0xf6, !PT ;  /* 0x0000000906097212 */ /* 0x000fc400078ef605 */
[----:B------:R-:W-:Y:S02]  /*c750*/  LOP3.LUT R5, R8, R5, RZ, 0x3c, !PT ;  /* 0x0000000508057212 */ /* 0x000fe400078e3cff */
[----:B------:R-:W-:Y:S01]  /*c760*/  LOP3.LUT R0, R0, 0x7fffe000, RZ, 0xc0, !PT ;  /* 0x7fffe00000007812 */ /* 0x000fe200078ec0ff */
[----:B------:R-:W-:Y:S01]  /*c770*/  IMAD.SHL.U32 R45, R9, 0x2, RZ ;  /* 0x00000002092d7824 */ /* 0x000fe200078e00ff */
[----:B------:R-:W-:Y:S02]  /*c780*/  SHF.R.U32.HI R17, RZ, 0x10, R37 ;  /* 0x00000010ff117819 */ /* 0x000fe40000011625 */
[----:B------:R-:W-:Y:S02]  /*c790*/  IADD3 R0, R5, R0, R6 ;  /* 0x0000000005007210 */ /* 0x000fe40007ffe006 */
[----:B------:R-:W1:Y:S01]  /*c7a0*/  LDS.128 R12, [R45+0x100] ;  /* 0x000100002d0c7984 */ /* 0x000e620000000c00 */
[--C-:B------:R-:W-:Y:S02]  /*c7b0*/  SHF.R.U32.HI R5, RZ, 0x10, R41.reuse ;  /* 0x00000010ff057819 */ /* 0x100fe40000011629 */
[----:B------:R-:W-:Y:S01]  /*c7c0*/  IMAD.SHL.U32 R44, R0, 0x2, RZ ;  /* 0x00000002002c7824 */ /* 0x000fe200078e00ff */
[----:B------:R-:W-:-:S02]  /*c7d0*/  SHF.R.U64 R0, R40, 0x10, R41 ;  /* 0x0000001028007819 */ /* 0x000fc40000001229 */
[----:B------:R-:W-:Y:S02]  /*c7e0*/  PRMT R24, R70, 0x5410, R5 ;  /* 0x0000541046187816 */ /* 0x000fe40000000005 */
[----:B------:R-:W2:Y:S01]  /*c7f0*/  LDS.128 R8, [R44+0x100] ;  /* 0x000100002c087984 */ /* 0x000ea20000000c00 */
[----:B------:R-:W-:Y:S02]  /*c800*/  PRMT R5, R51, 0x5432, R16 ;  /* 0x0000543233057816 */ /* 0x000fe40000000010 */
[----:B------:R-:W-:Y:S02]  /*c810*/  SHF.R.U64 R6, R42, 0x10, R43 ;  /* 0x000000102a067819 */ /* 0x000fe4000000122b */
[----:B------:R-:W-:Y:S01]  /*c820*/  PRMT R21, R70, 0x5432, R0 ;  /* 0x0000543246157816 */ /* 0x000fe20000000000 */
[----:B------:R-:W-:Y:S01]  /*c830*/  IMAD.U32 R34, R5, 0x10000, RZ ;  /* 0x0001000005227824 */ /* 0x000fe200078e00ff */
[----:B------:R-:W-:Y:S02]  /*c840*/  SHF.R.U32.HI R19, RZ, 0x10, R39 ;  /* 0x00000010ff137819 */ /* 0x000fe40000011627 */
[----:B------:R-:W-:-:S02]  /*c850*/  SHF.R.U32.HI R7, RZ, 0x10, R43 ;  /* 0x00000010ff077819 */ /* 0x000fc4000001162b */
[C---:B------:R-:W-:Y:S02]  /*c860*/  PRMT R29, R72.reuse, 0x5432, R6 ;  /* 0x00005432481d7816 */ /* 0x040fe40000000006 */
[----:B------:R-:W-:Y:S02]  /*c870*/  PRMT R27, R71, 0x5432, R18 ;  /* 0x00005432471b7816 */ /* 0x000fe40000000012 */
[----:B------:R-:W-:Y:S02]  /*c880*/  PRMT R20, R51, 0x5410, R17 ;  /* 0x0000541033147816 */ /* 0x000fe40000000011 */
[----:B------:R-:W-:Y:S02]  /*c890*/  PRMT R26, R71, 0x5410, R19 ;  /* 0x00005410471a7816 */ /* 0x000fe40000000013 */
[----:B------:R-:W-:Y:S02]  /*c8a0*/  LOP3.LUT R36, R5, 0xffff0000, RZ, 0xc0, !PT ;  /* 0xffff000005247812 */ /* 0x000fe400078ec0ff */
[----:B------:R-:W-:Y:S01]  /*c8b0*/  PRMT R28, R72, 0x5410, R7 ;  /* 0x00005410481c7816 */ /* 0x000fe20000000007 */
[C---:B-1----:R-:W-:Y:S01]  /*c8c0*/  IMAD.U32 R25, R14.reuse, 0x10000, RZ ;  /* 0x000100000e197824 */ /* 0x042fe200078e00ff */
[----:B------:R-:W-:Y:S01]  /*c8d0*/  LOP3.LUT R33, R14, 0xffff0000, RZ, 0xc0, !PT ;  /* 0xffff00000e217812 */ /* 0x000fe200078ec0ff */
[C---:B------:R-:W-:Y:S01]  /*c8e0*/  IMAD.U32 R16, R12.reuse, 0x10000, RZ ;  /* 0x000100000c107824 */ /* 0x040fe200078e00ff */
[----:B------:R-:W-:Y:S01]  /*c8f0*/  LOP3.LUT R18, R12, 0xffff0000, RZ, 0xc0, !PT ;  /* 0xffff00000c127812 */ /* 0x000fe200078ec0ff */
[----:B------:R-:W-:Y:S01]  /*c900*/  IMAD.U32 R14, R21, 0x10000, RZ ;  /* 0x00010000150e7824 */ /* 0x000fe200078e00ff */
[C---:B------:R-:W-:Y:S01]  /*c910*/  LOP3.LUT R22, R13.reuse, 0xffff0000, RZ, 0xc0, !PT ;  /* 0xffff00000d167812 */ /* 0x040fe200078ec0ff */
[----:B------:R-:W-:Y:S01]  /*c920*/  IMAD.U32 R17, R13, 0x10000, RZ ;  /* 0x000100000d117824 */ /* 0x000fe200078e00ff */
[C---:B------:R-:W-:Y:S01]  /*c930*/  LOP3.LUT R32, R15.reuse, 0xffff0000, RZ, 0xc0, !PT ;  /* 0xffff00000f207812 */ /* 0x040fe200078ec0ff */
[----:B--2---:R-:W-:Y:S01]  /*c940*/  IMAD.U32 R13, R10, 0x10000, RZ ;  /* 0x000100000a0d7824 */ /* 0x004fe200078e00ff */
[C---:B------:R-:W-:Y:S01]  /*c950*/  SHF.L.U32 R0, R8.reuse, 0x10, RZ ;  /* 0x0000001008007819 */ /* 0x040fe200000006ff */
[----:B------:R-:W-:Y:S01]  /*c960*/  IMAD.U32 R19, R15, 0x10000, RZ ;  /* 0x000100000f137824 */ /* 0x000fe200078e00ff */
[----:B------:R-:W-:Y:S01]  /*c970*/  LOP3.LUT R6, R8, 0xffff0000, RZ, 0xc0, !PT ;  /* 0xffff000008067812 */ /* 0x000fe200078ec0ff */
[C---:B------:R-:W-:Y:S01]  /*c980*/  IMAD.U32 R8, R9.reuse, 0x10000, RZ ;  /* 0x0001000009087824 */ /* 0x040fe200078e00ff */
[----:B------:R-:W-:Y:S01]  /*c990*/  LOP3.LUT R12, R9, 0xffff0000, RZ, 0xc0, !PT ;  /* 0xffff0000090c7812 */ /* 0x000fe200078ec0ff */
[----:B------:R-:W-:Y:S01]  /*c9a0*/  FMUL.FTZ R9, R0, R34 ;  /* 0x0000002200097220 */ /* 0x000fe20000410000 */
[----:B------:R-:W-:Y:S01]  /*c9b0*/  LOP3.LUT R23, R10, 0xffff0000, RZ, 0xc0, !PT ;  /* 0xffff00000a177812 */ /* 0x000fe200078ec0ff */
[----:B------:R-:W-:Y:S01]  /*c9c0*/  IMAD.U32 R7, R11, 0x10000, RZ ;  /* 0x000100000b077824 */ /* 0x000fe200078e00ff */
[----:B------:R-:W-:Y:S01]  /*c9d0*/  LOP3.LUT R10, R21, 0xffff0000, RZ, 0xc0, !PT ;  /* 0xffff0000150a7812 */ /* 0x000fe200078ec0ff */
[----:B------:R-:W-:Y:S01]  /*c9e0*/  FMUL.FTZ R5, R0, R14 ;  /* 0x0000000e00057220 */ /* 0x000fe20000410000 */
[----:B------:R-:W-:Y:S01]  /*c9f0*/  LOP3.LUT R15, R11, 0xffff0000, RZ, 0xc0, !PT ;  /* 0xffff00000b0f7812 */ /* 0x000fe200078ec0ff */
[----:B------:R-:W-:-:S02]  /*ca00*/  IMAD.U32 R11, R20, 0x10000, RZ ;  /* 0x00010000140b7824 */ /* 0x000fc400078e00ff */
[----:B------:R-:W-:Y:S01]  /*ca10*/  FFMA.FTZ R38, R16, R14, -R9 ;  /* 0x0000000e10267223 */ /* 0x000fe20000010809 */
[----:B------:R-:W-:Y:S01]  /*ca20*/  SHF.L.U32 R9, R24, 0x10, RZ ;  /* 0x0000001018097819 */ /* 0x000fe200000006ff */
[----:B------:R-:W-:Y:S02]  /*ca30*/  FMUL.FTZ R0, R6, R36 ;  /* 0x0000002406007220 */ /* 0x000fe40000410000 */
[----:B------:R-:W-:Y:S01]  /*ca40*/  FFMA.FTZ R37, R16, R34, R5 ;  /* 0x0000002210257223 */ /* 0x000fe20000010005 */
[----:B------:R-:W-:Y:S01]  /*ca50*/  LOP3.LUT R16, R27, 0xffff0000, RZ, 0xc0, !PT ;  /* 0xffff00001b107812 */ /* 0x000fe200078ec0ff */
[-C--:B------:R-:W-:Y:S02]  /*ca60*/  FMUL.FTZ R6, R6, R10.reuse ;  /* 0x0000000a06067220 */ /* 0x080fe40000410000 */
[----:B------:R-:W-:Y:S02]  /*ca70*/  FMUL.FTZ R5, R8, R11 ;  /* 0x0000000b08057220 */ /* 0x000fe40000410000 */
[----:B------:R-:W-:-:S02]  /*ca80*/  FFMA.FTZ R35, R18, R10, -R0 ;  /* 0x0000000a12237223 */ /* 0x000fc40000010800 */
[----:B------:R-:W-:Y:S02]  /*ca90*/  IMAD.U32 R14, R26, 0x10000, RZ ;  /* 0x000100001a0e7824 */ /* 0x000fe400078e00ff */
[-C--:B------:R-:W-:Y:S01]  /*caa0*/  FMUL.FTZ R0, R8, R9.reuse ;  /* 0x0000000908007220 */ /* 0x080fe20000410000 */
[----:B------:R-:W-:Y:S01]  /*cab0*/  LOP3.LUT R8, R24, 0xffff0000, RZ, 0xc0, !PT ;  /* 0xffff000018087812 */ /* 0x000fe200078ec0ff */
[----:B------:R-:W-:Y:S02]  /*cac0*/  FFMA.FTZ R34, R18, R36, R6 ;  /* 0x0000002412227223 */ /* 0x000fe40000010006 */
[C---:B------:R-:W-:Y:S01]  /*cad0*/  FFMA.FTZ R21, R17.reuse, R9, -R5 ;  /* 0x0000000911157223 */ /* 0x040fe20000010805 */
[----:B------:R-:W-:Y:S01]  /*cae0*/  LOP3.LUT R9, R20, 0xffff0000, RZ, 0xc0, !PT ;  /* 0xffff000014097812 */ /* 0x000fe200078ec0ff */
[----:B------:R-:W-:Y:S02]  /*caf0*/  IMAD.U32 R6, R28, 0x10000, RZ ;  /* 0x000100001c067824 */ /* 0x000fe400078e00ff */
[----:B------:R-:W-:-:S02]  /*cb00*/  FFMA.FTZ R18, R17, R11, R0 ;  /* 0x0000000b11127223 */ /* 0x000fc40000010000 */
[C---:B------:R-:W-:Y:S02]  /*cb10*/  FMUL.FTZ R5, R7.reuse, R14 ;  /* 0x0000000e07057220 */ /* 0x040fe40000410000 */
[-C--:B------:R-:W-:Y:S02]  /*cb20*/  FMUL.FTZ R0, R7, R6.reuse ;  /* 0x0000000607007220 */ /* 0x080fe40000410000 */
[----:B------:R-:W-:Y:S02]  /*cb30*/  IMAD.U32 R10, R27, 0x10000, RZ ;  /* 0x000100001b0a7824 */ /* 0x000fe400078e00ff */
[----:B------:R-:W-:Y:S02]  /*cb40*/  IMAD.U32 R11, R29, 0x10000, RZ ;  /* 0x000100001d0b7824 */ /* 0x000fe400078e00ff */
[----:B------:R-:W-:Y:S02]  /*cb50*/  FMUL.FTZ R7, R12, R9 ;  /* 0x000000090c077220 */ /* 0x000fe40000410000 */
[----:B------:R-:W-:-:S02]  /*cb60*/  FFMA.FTZ R17, R19, R6, -R5 ;  /* 0x0000000613117223 */ /* 0x000fc40000010805 */
[----:B------:R-:W-:Y:S02]  /*cb70*/  FFMA.FTZ R19, R19, R14, R0 ;  /* 0x0000000e13137223 */ /* 0x000fe40000010000 */
[C---:B------:R-:W-:Y:S02]  /*cb80*/  FMUL.FTZ R5, R13.reuse, R10 ;  /* 0x0000000a0d057220 */ /* 0x040fe40000410000 */
[-C--:B------:R-:W-:Y:S01]  /*cb90*/  FMUL.FTZ R0, R13, R11.reuse ;  /* 0x0000000b0d007220 */ /* 0x080fe20000410000 */
[----:B------:R-:W-:Y:S01]  /*cba0*/  LOP3.LUT R13, R26, 0xffff0000, RZ, 0xc0, !PT ;  /* 0xffff00001a0d7812 */ /* 0x000fe200078ec0ff */
[-C--:B------:R-:W-:Y:S01]  /*cbb0*/  FMUL.FTZ R6, R12, R8.reuse ;  /* 0x000000080c067220 */ /* 0x080fe20000410000 */
[----:B------:R-:W-:Y:S01]  /*cbc0*/  LOP3.LUT R12, R28, 0xffff0000, RZ, 0xc0, !PT ;  /* 0xffff00001c0c7812 */ /* 0x000fe200078ec0ff */
[----:B------:R-:W-:Y:S01]  /*cbd0*/  FFMA.FTZ R14, R22, R8, -R7 ;  /* 0x00000008160e7223 */ /* 0x000fe20000010807 */
[----:B------:R-:W-:Y:S01]  /*cbe0*/  LOP3.LUT R8, R29, 0xffff0000, RZ, 0xc0, !PT ;  /* 0xffff00001d087812 */ /* 0x000fe200078ec0ff */
[----:B------:R-:W-:-:S02]  /*cbf0*/  FFMA.FTZ R11, R25, R11, -R5 ;  /* 0x0000000b190b7223 */ /* 0x000fc40000010805 */
[----:B------:R-:W-:Y:S02]  /*cc00*/  FFMA.FTZ R9, R22, R9, R6 ;  /* 0x0000000916097223 */ /* 0x000fe40000010006 */
[----:B------:R-:W-:Y:S02]  /*cc10*/  FFMA.FTZ R10, R25, R10, R0 ;  /* 0x0000000a190a7223 */ /* 0x000fe40000010000 */
[----:B------:R-:W-:Y:S01]  /*cc20*/  FMUL.FTZ R7, R23, R16 ;  /* 0x0000001017077220 */ /* 0x000fe20000410000 */
[----:B------:R-:W-:Y:S01]  /*cc30*/  F2FP.BF16.PACK_AB R9, R9, R18 ;  /* 0x000000120909723e */ /* 0x000fe200000010ff */
[----:B------:R-:W-:Y:S02]  /*cc40*/  FMUL.FTZ R5, R15, R13 ;  /* 0x0000000d0f057220 */ /* 0x000fe40000410000 */
[----:B------:R-:W-:Y:S02]  /*cc50*/  FMUL.FTZ R6, R23, R8 ;  /* 0x0000000817067220 */ /* 0x000fe40000410000 */
[----:B------:R-:W-:-:S02]  /*cc60*/  FMUL.FTZ R0, R15, R12 ;  /* 0x0000000c0f007220 */ /* 0x000fc40000410000 */
[----:B------:R-:W-:Y:S01]  /*cc70*/  FFMA.FTZ R7, R33, R8, -R7 ;  /* 0x0000000821077223 */ /* 0x000fe20000010807 */
[----:B------:R-:W-:Y:S01]  /*cc80*/  F2FP.BF16.PACK_AB R8, R34, R37 ;  /* 0x000000252208723e */ /* 0x000fe200000010ff */
[C---:B------:R-:W-:Y:S01]  /*cc90*/  FFMA.FTZ R5, R32.reuse, R12, -R5 ;  /* 0x0000000c20057223 */ /* 0x040fe20000010805 */
[----:B------:R-:W-:Y:S01]  /*cca0*/  F2FP.BF16.PACK_AB R12, R35, R38 ;  /* 0x00000026230c723e */ /* 0x000fe200000010ff */
[----:B------:R-:W-:Y:S02]  /*ccb0*/  FFMA.FTZ R6, R33, R16, R6 ;  /* 0x0000001021067223 */ /* 0x000fe40000010006 */
[----:B------:R-:W-:Y:S01]  /*ccc0*/  FFMA.FTZ R0, R32, R13, R0 ;  /* 0x0000000d20007223 */ /* 0x000fe20000010000 */
[----:B------:R-:W-:Y:S02]  /*ccd0*/  F2FP.BF16.PACK_AB R13, R14, R21 ;  /* 0x000000150e0d723e */ /* 0x000fe400000010ff */
[----:B------:R-:W-:Y:S02]  /*cce0*/  F2FP.BF16.PACK_AB R14, R7, R11 ;  /* 0x0000000b070e723e */ /* 0x000fe400000010ff */
[----:B------:R-:W-:-:S02]  /*ccf0*/  F2FP.BF16.PACK_AB R15, R5, R17 ;  /* 0x00000011050f723e */ /* 0x000fc400000010ff */
[----:B------:R-:W-:Y:S02]  /*cd00*/  F2FP.BF16.PACK_AB R10, R6, R10 ;  /* 0x0000000a060a723e */ /* 0x000fe400000010ff */
[----:B------:R-:W-:Y:S01]  /*cd10*/  F2FP.BF16.PACK_AB R11, R0, R19 ;  /* 0x00000013000b723e */ /* 0x000fe200000010ff */
[----:B------:R1:W-:Y:S04]  /*cd20*/  STS.128 [R45+0x100], R12 ;  /* 0x0001000c2d007388 */ /* 0x0003e80000000c00 */
[----:B------:R1:W-:Y:S02]  /*cd30*/  STS.128 [R44+0x100], R8 ;  /* 0x000100082c007388 */ /* 0x0003e40000000c00 */
.L_x_617:
[----:B------:R-:W-:Y:S05]  /*cd40*/  BSYNC B0 ;  /* 0x0000000000007941 */ /* 0x000fea0003800000 */
.L_x_616:
        /* <DEDUP_REMOVED lines=75> */
[----:B------:R-:W-:Y:S01]  /*d200*/  FMUL.FTZ R0, R8, R9 ;  /* 0x0000000908007220 */ /* 0x000fe20000410000 */
        /* <DEDUP_REMOVED lines=41> */
.L_x_619:
[----:B------:R-:W-:Y:S05]  /*d4a0*/  BSYNC B0 ;  /* 0x0000000000007941 */ /* 0x000fea0003800000 */
.L_x_618:
[----:B------:R-:W-:-:S04]  /*d4b0*/  IADD3 R5, R69, 0x60, RZ ;  /* 0x0000006045057810 */ /* 0x000fc80007ffe0ff */
        /* <DEDUP_REMOVED lines=18> */
[----:B------:R-:W-:Y:S02]  /*d5e0*/  SHF.R.U32.HI R20, RZ, 0x10, R63 ;  /* 0x00000010ff147819 */ /* 0x000fe4000001163f */
        /* <DEDUP_REMOVED lines=10> */
[--C-:B------:R-:W-:Y:S02]  /*d690*/  SHF.R.U64 R6, R66, 0x10, R67.reuse ;  /* 0x0000001042067819 */ /* 0x100fe40000001243 */
[----:B------:R-:W2:Y:S01]  /*d6a0*/  LDS.128 R8, [R34+0x100] ;  /* 0x0001000022087984 */ /* 0x000ea20000000c00 */
[C---:B------:R-:W-:Y:S02]  /*d6b0*/  PRMT R19, R78.reuse, 0x5432, R0 ;  /* 0x000054324e137816 */ /* 0x040fe40000000000 */
[----:B------:R-:W-:Y:S02]  /*d6c0*/  PRMT R0, R77, 0x5432, R16 ;  /* 0x000054324d007816 */ /* 0x000fe40000000010 */
[----:B------:R-:W-:Y:S02]  /*d6d0*/  SHF.R.U32.HI R7, RZ, 0x10, R67 ;  /* 0x00000010ff077819 */ /* 0x000fe40000011643 */
[----:B------:R-:W-:Y:S02]  /*d6e0*/  PRMT R23, R78, 0x5410, R5 ;  /* 0x000054104e177816 */ /* 0x000fe40000000005 */
[----:B------:R-:W-:-:S02]  /*d6f0*/  PRMT R28, R79, 0x5410, R20 ;  /* 0x000054104f1c7816 */ /* 0x000fc40000000014 */
[----:B------:R-:W-:Y:S02]  /*d700*/  PRMT R29, R80, 0x5432, R6 ;  /* 0x00005432501d7816 */ /* 0x000fe40000000006 */
[----:B------:R-:W-:Y:S02]  /*d710*/  PRMT R21, R77, 0x5410, R17 ;  /* 0x000054104d157816 */ /* 0x000fe40000000011 */
[----:B------:R-:W-:Y:S02]  /*d720*/  SHF.R.U64 R18, R62, 0x10, R63 ;  /* 0x000000103e127819 */ /* 0x000fe4000000123f */
[----:B------:R-:W-:Y:S02]  /*d730*/  PRMT R30, R80, 0x5410, R7 ;  /* 0x00005410501e7816 */ /* 0x000fe40000000007 */
[----:B------:R-:W-:Y:S01]  /*d740*/  PRMT R26, R79, 0x5432, R18 ;  /* 0x000054324f1a7816 */ /* 0x000fe20000000012 */
[C---:B-1----:R-:W-:Y:S01]  /*d750*/  IMAD.U32 R20, R15.reuse, 0x10000, RZ ;  /* 0x000100000f147824 */ /* 0x042fe200078e00ff */
[----:B------:R-:W-:Y:S01]  /*d760*/  LOP3.LUT R31, R15, 0xffff0000, RZ, 0xc0, !PT ;  /* 0xffff00000f1f7812 */ /* 0x000fe200078ec0ff */
[----:B------:R-:W-:Y:S01]  /*d770*/  IMAD.U32 R15, R0, 0x10000, RZ ;  /* 0x00010000000f7824 */ /* 0x000fe200078e00ff */
[C---:B------:R-:W-:Y:S01]  /*d780*/  LOP3.LUT R17, R12.reuse, 0xffff0000, RZ, 0xc0, !PT ;  /* 0xffff00000c117812 */ /* 0x040fe200078ec0ff */
[----:B------:R-:W-:Y:S01]  /*d790*/  IMAD.U32 R16, R12, 0x10000, RZ ;  /* 0x000100000c107824 */ /* 0x000fe200078e00ff */
[C---:B------:R-:W-:Y:S01]  /*d7a0*/  LOP3.LUT R32, R14.reuse, 0xffff0000, RZ, 0xc0, !PT ;  /* 0xffff00000e207812 */ /* 0x040fe200078ec0ff */
[----:B------:R-:W-:Y:S01]  /*d7b0*/  IMAD.U32 R27, R14, 0x10000, RZ ;  /* 0x000100000e1b7824 */ /* 0x000fe200078e00ff */
[----:B------:R-:W-:Y:S01]  /*d7c0*/  LOP3.LUT R22, R13, 0xffff0000, RZ, 0xc0, !PT ;  /* 0xffff00000d167812 */ /* 0x000fe200078ec0ff */
        /* <DEDUP_REMOVED lines=10> */
[C---:B------:R-:W-:Y:S01]  /*d870*/  IMAD.U32 R13, R10.reuse, 0x10000, RZ ;  /* 0x000100000a0d7824 */ /* 0x040fe200078e00ff */
[----:B------:R-:W-:Y:S01]  /*d880*/  LOP3.LUT R19, R19, 0xffff0000, RZ, 0xc0, !PT ;  /* 0xffff000013137812 */ /* 0x000fe200078ec0ff */
[-C--:B------:R-:W-:Y:S01]  /*d890*/  FMUL.FTZ R5, R5, R14.reuse ;  /* 0x0000000e05057220 */ /* 0x080fe20000410000 */
[----:B------:R-:W-:Y:S01]  /*d8a0*/  LOP3.LUT R25, R10, 0xffff0000, RZ, 0xc0, !PT ;  /* 0xffff00000a197812 */ /* 0x000fe200078ec0ff */
[----:B------:R-:W-:Y:S01]  /*d8b0*/  FFMA.FTZ R37, R16, R14, -R9 ;  /* 0x0000000e10257223 */ /* 0x000fe20000010809 */
[----:B------:R-:W-:Y:S01]  /*d8c0*/  SHF.L.U32 R9, R23, 0x10, RZ ;  /* 0x0000001017097819 */ /* 0x000fe200000006ff */
[----:B------:R-:W-:-:S02]  /*d8d0*/  IMAD.U32 R10, R21, 0x10000, RZ ;  /* 0x00010000150a7824 */ /* 0x000fc400078e00ff */
[----:B------:R-:W-:Y:S02]  /*d8e0*/  FMUL.FTZ R0, R6, R11 ;  /* 0x0000000b06007220 */ /* 0x000fe40000410000 */
[----:B------:R-:W-:Y:S01]  /*d8f0*/  FFMA.FTZ R35, R16, R15, R5 ;  /* 0x0000000f10237223 */ /* 0x000fe20000010005 */
[----:B------:R-:W-:Y:S01]  /*d900*/  LOP3.LUT R15, R23, 0xffff0000, RZ, 0xc0, !PT ;  /* 0xffff0000170f7812 */ /* 0x000fe200078ec0ff */
[-C--:B------:R-:W-:Y:S02]  /*d910*/  FMUL.FTZ R6, R6, R19.reuse ;  /* 0x0000001306067220 */ /* 0x080fe40000410000 */
[----:B------:R-:W-:Y:S02]  /*d920*/  FFMA.FTZ R33, R17, R19, -R0 ;  /* 0x0000001311217223 */ /* 0x000fe40000010800 */
[----:B------:R-:W-:Y:S02]  /*d930*/  FMUL.FTZ R5, R8, R10 ;  /* 0x0000000a08057220 */ /* 0x000fe40000410000 */
[C---:B------:R-:W-:Y:S01]  /*d940*/  IMAD.U32 R14, R28.reuse, 0x10000, RZ ;  /* 0x000100001c0e7824 */ /* 0x040fe200078e00ff */
[----:B------:R-:W-:Y:S01]  /*d950*/  LOP3.LUT R28, R28, 0xffff0000, RZ, 0xc0, !PT ;  /* 0xffff00001c1c7812 */ /* 0x000fe200078ec0ff */
[----:B------:R-:W-:-:S02]  /*d960*/  FMUL.FTZ R0, R8, R9 ;  /* 0x0000000908007220 */ /* 0x000fc40000410000 */
[----:B------:R-:W-:Y:S01]  /*d970*/  FFMA.FTZ R19, R17, R11, R6 ;  /* 0x0000000b11137223 */ /* 0x000fe20000010006 */
[----:B------:R-:W-:Y:S01]  /*d980*/  LOP3.LUT R11, R21, 0xffff0000, RZ, 0xc0, !PT ;  /* 0xffff0000150b7812 */ /* 0x000fe200078ec0ff */
[----:B------:R-:W-:Y:S01]  /*d990*/  FFMA.FTZ R17, R18, R9, -R5 ;  /* 0x0000000912117223 */ /* 0x000fe20000010805 */
[----:B------:R-:W-:Y:S01]  /*d9a0*/  LOP3.LUT R9, R26, 0xffff0000, RZ, 0xc0, !PT ;  /* 0xffff00001a097812 */ /* 0x000fe200078ec0ff */
[----:B------:R-:W-:Y:S02]  /*d9b0*/  IMAD.U32 R6, R30, 0x10000, RZ ;  /* 0x000100001e067824 */ /* 0x000fe400078e00ff */
[----:B------:R-:W-:Y:S02]  /*d9c0*/  FFMA.FTZ R18, R18, R10, R0 ;  /* 0x0000000a12127223 */ /* 0x000fe40000010000 */
[----:B------:R-:W-:Y:S02]  /*d9d0*/  FMUL.FTZ R5, R7, R14 ;  /* 0x0000000e07057220 */ /* 0x000fe40000410000 */
[----:B------:R-:W-:-:S02]  /*d9e0*/  IMAD.U32 R10, R26, 0x10000, RZ ;  /* 0x000100001a0a7824 */ /* 0x000fc400078e00ff */
[-C--:B------:R-:W-:Y:S02]  /*d9f0*/  FMUL.FTZ R0, R7, R6.reuse ;  /* 0x0000000607007220 */ /* 0x080fe40000410000 */
[C---:B------:R-:W-:Y:S02]  /*da00*/  FFMA.FTZ R16, R20.reuse, R6, -R5 ;  /* 0x0000000614107223 */ /* 0x040fe40000010805 */
[----:B------:R-:W-:Y:S02]  /*da10*/  IMAD.U32 R8, R29, 0x10000, RZ ;  /* 0x000100001d087824 */ /* 0x000fe400078e00ff */
[----:B------:R-:W-:Y:S02]  /*da20*/  FMUL.FTZ R5, R13, R10 ;  /* 0x0000000a0d057220 */ /* 0x000fe40000410000 */
[----:B------:R-:W-:Y:S02]  /*da30*/  FFMA.FTZ R20, R20, R14, R0 ;  /* 0x0000000e14147223 */ /* 0x000fe40000010000 */
[----:B------:R-:W-:-:S02]  /*da40*/  FMUL.FTZ R7, R12, R11 ;  /* 0x0000000b0c077220 */ /* 0x000fc40000410000 */
[-C--:B------:R-:W-:Y:S01]  /*da50*/  FMUL.FTZ R6, R12, R15.reuse ;  /* 0x0000000f0c067220 */ /* 0x080fe20000410000 */
[----:B------:R-:W-:Y:S01]  /*da60*/  LOP3.LUT R12, R30, 0xffff0000, RZ, 0xc0, !PT ;  /* 0xffff00001e0c7812 */ /* 0x000fe200078ec0ff */
[-C--:B------:R-:W-:Y:S02]  /*da70*/  FMUL.FTZ R0, R13, R8.reuse ;  /* 0x000000080d007220 */ /* 0x080fe40000410000 */
[----:B------:R-:W-:Y:S01]  /*da80*/  FFMA.FTZ R14, R27, R8, -R5 ;  /* 0x000000081b0e7223 */ /* 0x000fe20000010805 */
[----:B------:R-:W-:Y:S01]  /*da90*/  LOP3.LUT R8, R29, 0xffff0000, RZ, 0xc0, !PT ;  /* 0xffff00001d087812 */ /* 0x000fe200078ec0ff */
[C---:B------:R-:W-:Y:S02]  /*daa0*/  FFMA.FTZ R15, R22.reuse, R15, -R7 ;  /* 0x0000000f160f7223 */ /* 0x040fe40000010807 */
[----:B------:R-:W-:Y:S02]  /*dab0*/  FFMA.FTZ R11, R22, R11, R6 ;  /* 0x0000000b160b7223 */ /* 0x000fe40000010006 */
[----:B------:R-:W-:Y:S01]  /*dac0*/  FFMA.FTZ R10, R27, R10, R0 ;  /* 0x0000000a1b0a7223 */ /* 0x000fe20000010000 */
[----:B------:R-:W-:Y:S01]  /*dad0*/  F2FP.BF16.PACK_AB R13, R15, R17 ;  /* 0x000000110f0d723e */ /* 0x000fe200000010ff */
[----:B------:R-:W-:-:S02]  /*dae0*/  FMUL.FTZ R7, R25, R9 ;  /* 0x0000000919077220 */ /* 0x000fc40000410000 */
[C---:B------:R-:W-:Y:S02]  /*daf0*/  FMUL.FTZ R5, R24.reuse, R28 ;  /* 0x0000001c18057220 */ /* 0x040fe40000410000 */
[----:B------:R-:W-:Y:S02]  /*db00*/  FMUL.FTZ R6, R25, R8 ;  /* 0x0000000819067220 */ /* 0x000fe40000410000 */
[----:B------:R-:W-:Y:S02]  /*db10*/  FMUL.FTZ R0, R24, R12 ;  /* 0x0000000c18007220 */ /* 0x000fe40000410000 */
[C---:B------:R-:W-:Y:S01]  /*db20*/  FFMA.FTZ R7, R32.reuse, R8, -R7 ;  /* 0x0000000820077223 */ /* 0x040fe20000010807 */
[----:B------:R-:W-:Y:S01]  /*db30*/  F2FP.BF16.PACK_AB R8, R19, R35 ;  /* 0x000000231308723e */ /* 0x000fe200000010ff */
[----:B------:R-:W-:Y:S01]  /*db40*/  FFMA.FTZ R5, R31, R12, -R5 ;  /* 0x0000000c1f057223 */ /* 0x000fe20000010805 */
[----:B------:R-:W-:Y:S01]  /*db50*/  F2FP.BF16.PACK_AB R12, R33, R37 ;  /* 0x00000025210c723e */ /* 0x000fe200000010ff */
[----:B------:R-:W-:Y:S01]  /*db60*/  FFMA.FTZ R6, R32, R9, R6 ;  /* 0x0000000920067223 */ /* 0x000fe20000010006 */
[----:B------:R-:W-:Y:S01]  /*db70*/  F2FP.BF16.PACK_AB R9, R11, R18 ;  /* 0x000000120b09723e */ /* 0x000fe200000010ff */
[----:B------:R-:W-:Y:S01]  /*db80*/  FFMA.FTZ R0, R31, R28, R0 ;  /* 0x0000001c1f007223 */ /* 0x000fe20000010000 */
[----:B------:R-:W-:-:S02]  /*db90*/  F2FP.BF16.PACK_AB R14, R7, R14 ;  /* 0x0000000e070e723e */ /* 0x000fc400000010ff */
[----:B------:R-:W-:Y:S02]  /*dba0*/  F2FP.BF16.PACK_AB R15, R5, R16 ;  /* 0x00000010050f723e */ /* 0x000fe400000010ff */
[----:B------:R-:W-:Y:S02]  /*dbb0*/  F2FP.BF16.PACK_AB R10, R6, R10 ;  /* 0x0000000a060a723e */ /* 0x000fe400000010ff */
[----:B------:R-:W-:Y:S01]  /*dbc0*/  F2FP.BF16.PACK_AB R11, R0, R20 ;  /* 0x00000014000b723e */ /* 0x000fe200000010ff */
[----:B------:R1:W-:Y:S04]  /*dbd0*/  STS.128 [R36+0x100], R12 ;  /* 0x0001000c24007388 */ /* 0x0003e80000000c00 */
[----:B------:R1:W-:Y:S02]  /*dbe0*/  STS.128 [R34+0x100], R8 ;  /* 0x0001000822007388 */ /* 0x0003e40000000c00 */
.L_x_607:
[----:B------:R-:W-:Y:S05]  /*dbf0*/  BSYNC B2 ;  /* 0x0000000000027941 */ /* 0x000fea0003800000 */
.L_x_585:
[----:B------:R-:W-:Y:S01]  /*dc00*/  LEA.HI R175, R176, R211, RZ, 0x5 ;  /* 0x000000d3b0af7211 */ /* 0x000fe200078f28ff */
[----:B------:R-:W-:Y:S01]  /*dc10*/  BAR.SYNC.DEFER_BLOCKING 0x0 ;  /* 0x0000000000007b1d */ /* 0x000fe20000010000 */
[C---:B------:R-:W-:Y:S01]  /*dc20*/  IMAD.SHL.U32 R0, R68.reuse, 0x40, RZ ;  /* 0x0000004044007824 */ /* 0x040fe200078e00ff */
[----:B------:R-:W-:Y:S01]  /*dc30*/  LOP3.LUT P0, RZ, R68, 0x2, RZ, 0xc0, !PT ;  /* 0x0000000244ff7812 */ /* 0x000fe2000780c0ff */
[----:B------:R-:W-:Y:S01]  /*dc40*/  IMAD.SHL.U32 R5, R69, 0x8, RZ ;  /* 0x0000000845057824 */ /* 0x000fe200078e00ff */
[----:B------:R-:W-:Y:S01]  /*dc50*/  SHF.R.S32.HI R171, RZ, 0x5, R175 ;  /* 0x00000005ffab7819 */ /* 0x000fe200000114af */
[----:B------:R-:W-:Y:S01]  /*dc60*/  IMAD.WIDE.U32 R6, R168, c[0x0][0x208], RZ ;  /* 0x00008200a8067a25 */ /* 0x000fe200078e00ff */
[----:B------:R-:W-:-:S02]  /*dc70*/  LOP3.LUT R0, R0, 0x1c0, RZ, 0xc0, !PT ;  /* 0x000001c000007812 */ /* 0x000fc400078ec0ff */
[----:B------:R-:W-:Y:S01]  /*dc80*/  LOP3.LUT P5, RZ, R117, 0x1, RZ, 0xc0, !PT ;  /* 0x0000000175ff7812 */ /* 0x000fe200078ac0ff */
[----:B------:R-:W-:Y:S01]  /*dc90*/  IMAD R184, R171, 0x400, R3 ;  /* 0x00000400abb87824 */ /* 0x000fe200078e0203 */
[----:B------:R-:W-:Y:S01]  /*dca0*/  LOP3.LUT R5, R0, 0x8, R5, 0xf8, !PT ;  /* 0x0000000800057812 */ /* 0x000fe200078ef805 */
[----:B------:R-:W-:Y:S01]  /*dcb0*/  IMAD.MOV.U32 R169, RZ, RZ, 0x6 ;  /* 0x00000006ffa97424 */ /* 0x000fe200078e00ff */
[----:B------:R-:W-:Y:S01]  /*dcc0*/  SHF.R.U32.HI R0, RZ, 0x3, R0 ;  /* 0x00000003ff007819 */ /* 0x000fe20000011600 */
[----:B------:R-:W-:Y:S01]  /*dcd0*/  IMAD R170, R168, -0x80, R201 ;  /* 0xffffff80a8aa7824 */ /* 0x000fe200078e02c9 */
[C---:B------:R-:W-:Y:S01]  /*dce0*/  LEA R192, R184.reuse, 0x100, 0x1 ;  /* 0x00000100b8c07811 */ /* 0x040fe200078e08ff */
[----:B------:R-:W-:Y:S01]  /*dcf0*/  IMAD.SHL.U32 R184, R184, 0x2, RZ ;  /* 0x00000002b8b87824 */ /* 0x000fe200078e00ff */
[----:B------:R-:W-:Y:S01]  /*dd00*/  LOP3.LUT R0, R5, R0, RZ, 0x3c, !PT ;  /* 0x0000000005007212 */ /* 0x000fe200078e3cff */
[----:B------:R-:W-:Y:S02]  /*dd10*/  IMAD.SHL.U32 R235, R88, 0x2, RZ ;  /* 0x0000000258eb7824 */ /* 0x000fe400078e00ff */
[----:B------:R-:W-:-:S02]  /*dd20*/  IMAD R188, R4, 0x2, R192 ;  /* 0x0000000204bc7824 */ /* 0x000fc400078e02c0 */
[C---:B------:R-:W-:Y:S02]  /*dd30*/  IMAD R192, R2.reuse, 0x2, R192 ;  /* 0x0000000202c07824 */ /* 0x040fe400078e02c0 */
[----:B------:R-:W-:Y:S01]  /*dd40*/  IMAD R196, R2, 0x2, R188 ;  /* 0x0000000202c47824 */ /* 0x000fe200078e02bc */
[----:B------:R-:W-:Y:S01]  /*dd50*/  LDSM.16.M88.4 R140, [R184+0x100] ;  /* 0x00010000b88c783b */ /* 0x000fe20000000200 */
[----:B------:R-:W-:-:S03]  /*dd60*/  IMAD R0, R81, 0x200, R0 ;  /* 0x0000020051007824 */ /* 0x000fc600078e0200 */
[----:B------:R-:W-:Y:S01]  /*dd70*/  LDSM.16.M88.4 R144, [R188] ;  /* 0x00000000bc90783b */ /* 0x000fe20000000200 */
[----:B------:R-:W-:-:S03]  /*dd80*/  IMAD.SHL.U32 R212, R0, 0x2, RZ ;  /* 0x0000000200d47824 */ /* 0x000fc600078e00ff */
[----:B------:R-:W-:Y:S02]  /*dd90*/  LDSM.16.M88.4 R160, [R192] ;  /* 0x00000000c0a0783b */ /* 0x000fe40000000200 */
[C---:B------:R-:W-:Y:S02]  /*dda0*/  IADD3 R0, R212.reuse, 0x8100, RZ ;  /* 0x00008100d4007810 */ /* 0x040fe40007ffe0ff */
[----:B------:R-:W-:Y:S01]  /*ddb0*/  LDSM.16.M88.4 R180, [R196] ;  /* 0x00000000c4b4783b */ /* 0x000fe20000000200 */
[----:B------:R-:W-:Y:S02]  /*ddc0*/  IADD3 R219, R212, 0x8120, RZ ;  /* 0x00008120d4db7810 */ /* 0x000fe40007ffe0ff */
[----:B------:R-:W-:Y:S01]  /*ddd0*/  @P0 IADD3 R219, R0, -0x20, RZ ;  /* 0xffffffe000db0810 */ /* 0x000fe20007ffe0ff */
[----:B------:R-:W-:Y:S01]  /*dde0*/  LDSM.16.M88.4 R184, [R184+0x4100] ;  /* 0x00410000b8b8783b */ /* 0x000fe20000000200 */
[----:B------:R-:W-:Y:S02]  /*ddf0*/  IMAD R0, R84, c[0x0][0x208], RZ ;  /* 0x0000820054007a24 */ /* 0x000fe400078e02ff */
[----:B------:R-:W-:Y:S01]  /*de00*/  IADD3 R234, R219, 0x800, RZ ;  /* 0x00000800dbea7810 */ /* 0x000fe20007ffe0ff */
[----:B------:R-:W-:Y:S01]  /*de10*/  LDSM.16.M88.4 R188, [R188+0x4000] ;  /* 0x00400000bcbc783b */ /* 0x000fe20000000200 */
[----:B------:R-:W-:Y:S01]  /*de20*/  IMAD R5, R168, c[0x0][0x20c], R0 ;  /* 0x00008300a8057a24 */ /* 0x000fe200078e0200 */
[----:B------:R-:W-:-:S02]  /*de30*/  LEA R0, P0, R6, R92, 0x7 ;  /* 0x0000005c06007211 */ /* 0x000fc400078038ff */
[----:B------:R-:W-:Y:S01]  /*de40*/  LDSM.16.M88.4 R192, [R192+0x4000] ;  /* 0x00400000c0c0783b */ /* 0x000fe20000000200 */
[----:B------:R-:W-:Y:S01]  /*de50*/  IMAD.IADD R5, R7, 0x1, R5 ;  /* 0x0000000107057824 */ /* 0x000fe200078e0205 */
[C---:B------:R-:W-:Y:S02]  /*de60*/  IADD3 R233, R219.reuse, 0x1000, RZ ;  /* 0x00001000dbe97810 */ /* 0x040fe40007ffe0ff */
[----:B------:R-:W-:Y:S01]  /*de70*/  LDSM.16.M88.4 R196, [R196+0x4000] ;  /* 0x00400000c4c4783b */ /* 0x000fe20000000200 */
[----:B------:R-:W-:Y:S02]  /*de80*/  IADD3 R232, R219, 0x1800, RZ ;  /* 0x00001800dbe87810 */ /* 0x000fe40007ffe0ff */
[----:B------:R-:W-:Y:S01]  /*de90*/  LEA.HI.X R7, R6, R91, R5, 0x7, P0 ;  /* 0x0000005b06077211 */ /* 0x000fe200000f3c05 */
[----:B------:R-:W-:Y:S01]  /*dea0*/  BAR.SYNC.DEFER_BLOCKING 0x0 ;  /* 0x0000000000007b1d */ /* 0x000fe20000010000 */
[----:B------:R-:W-:Y:S01]  /*deb0*/  IMAD.MOV.U32 R5, RZ, RZ, c[0x0][0x208] ;  /* 0x00008200ff057624 */ /* 0x000fe200078e00ff */
[----:B------:R-:W-:-:S02]  /*dec0*/  LEA R6, P0, R0, c[0x0][0x1f8], 0x1 ;  /* 0x00007e0000067a11 */ /* 0x000fc400078008ff */
[C---:B------:R-:W-:Y:S02]  /*ded0*/  IADD3 R231, R219.reuse, 0x2000, RZ ;  /* 0x00002000dbe77810 */ /* 0x040fe40007ffe0ff */
[----:B------:R-:W-:Y:S01]  /*dee0*/  LEA.HI.X R7, R0, c[0x0][0x1fc], R7, 0x1, P0 ;  /* 0x00007f0000077a11 */ /* 0x000fe200000f0c07 */
[----:B------:R-:W-:Y:S01]  /*def0*/  IMAD.IADD R0, R170, 0x1, -R69 ;  /* 0x00000001aa007824 */ /* 0x000fe200078e0a45 */
[C---:B------:R-:W-:Y:S02]  /*df00*/  IADD3 R230, R219.reuse, 0x2800, RZ ;  /* 0x00002800dbe67810 */ /* 0x040fe40007ffe0ff */
[C---:B------:R-:W-:Y:S02]  /*df10*/  IADD3 R229, R219.reuse, 0x3000, RZ ;  /* 0x00003000dbe57810 */ /* 0x040fe40007ffe0ff */
[----:B------:R-:W-:Y:S02]  /*df20*/  ISETP.LT.OR P4, PT, R0, 0x1, P6 ;  /* 0x000000010000780c */ /* 0x000fe40003781670 */
[----:B------:R-:W-:-:S02]  /*df30*/  IADD3 R228, R219, 0x3800, RZ ;  /* 0x00003800dbe47810 */ /* 0x000fc40007ffe0ff */
[C---:B------:R-:W-:Y:S02]  /*df40*/  IADD3 R227, R219.reuse, 0x4000, RZ ;  /* 0x00004000dbe37810 */ /* 0x040fe40007ffe0ff */
[C---:B------:R-:W-:Y:S02]  /*df50*/  IADD3 R226, R219.reuse, 0x4800, RZ ;  /* 0x00004800dbe27810 */ /* 0x040fe40007ffe0ff */
[C---:B------:R-:W-:Y:S02]  /*df60*/  IADD3 R225, R219.reuse, 0x5000, RZ ;  /* 0x00005000dbe17810 */ /* 0x040fe40007ffe0ff */
[----:B------:R-:W-:Y:S01]  /*df70*/  IADD3 R224, R219, 0x5800, RZ ;  /* 0x00005800dbe07810 */ /* 0x000fe20007ffe0ff */
[----:B------:R-:W-:-:S04]  /*df80*/  DEPBAR.LE SB0, 0x0 ;  /* 0x000080000000791a */ /* 0x000fc80000000000 */
[----:B------:R-:W-:Y:S01]  /*df90*/  BAR.SYNC.DEFER_BLOCKING 0x0 ;  /* 0x0000000000007b1d */ /* 0x000fe20000010000 */
[C---:B------:R-:W-:Y:S02]  /*dfa0*/  IADD3 R223, R219.reuse, 0x6000, RZ ;  /* 0x00006000dbdf7810 */ /* 0x040fe40007ffe0ff */
[C---:B------:R-:W-:Y:S02]  /*dfb0*/  IADD3 R222, R219.reuse, 0x6800, RZ ;  /* 0x00006800dbde7810 */ /* 0x040fe40007ffe0ff */
[C---:B------:R-:W-:Y:S02]  /*dfc0*/  IADD3 R221, R219.reuse, 0x7000, RZ ;  /* 0x00007000dbdd7810 */ /* 0x040fe40007ffe0ff */
[----:B------:R-:W-:Y:S01]  /*dfd0*/  IADD3 R220, R219, 0x7800, RZ ;  /* 0x00007800dbdc7810 */ /* 0x000fe20007ffe0ff */
[----:B------:R-:W3:Y:S04]  /*dfe0*/  LDSM.16.M88.4 R16, [R212+0x8900] ;  /* 0x00890000d410783b */ /* 0x000ee80000000200 */
[----:B-1----:R-:W1:Y:S04]  /*dff0*/  LDSM.16.M88.4 R12, [R212+0x9100] ;  /* 0x00910000d40c783b */ /* 0x002e680000000200 */
[----:B------:R-:W2:Y:S04]  /*e000*/  LDSM.16.M88.4 R24, [R212+0x9900] ;  /* 0x00990000d418783b */ /* 0x000ea80000000200 */
[----:B----4-:R-:W4:Y:S04]  /*e010*/  LDSM.16.M88.4 R8, [R212+0x8100] ;  /* 0x00810000d408783b */ /* 0x010f280000000200 */
[----:B------:R-:W1:Y:S04]  /*e020*/  LDSM.16.M88.4 R32, [R219+0x1800] ;  /* 0x00180000db20783b */ /* 0x000e680000000200 */
[----:B------:R-:W2:Y:S04]  /*e030*/  LDSM.16.M88.4 R52, [R212+0xa100] ;  /* 0x00a10000d434783b */ /* 0x000ea80000000200 */
[----:B------:R-:W2:Y:S04]  /*e040*/  LDSM.16.M88.4 R40, [R219+0x1000] ;  /* 0x00100000db28783b */ /* 0x000ea80000000200 */
[----:B------:R-:W2:Y:S04]  /*e050*/  LDSM.16.M88.4 R64, [R219+0x2000] ;  /* 0x00200000db40783b */ /* 0x000ea80000000200 */
[----:B------:R-:W2:Y:S04]  /*e060*/  LDSM.16.M88.4 R44, [R219+0x800] ;  /* 0x00080000db2c783b */ /* 0x000ea80000000200 */
[----:B------:R-:W4:Y:S01]  /*e070*/  LDSM.16.M88.4 R48, [R219] ;  /* 0x00000000db30783b */ /* 0x000f220000000200 */
[C---:B---3--:R-:W-:Y:S03]  /*e080*/  HMMA.16816.F32.BF16 R36, R140.reuse, R16, RZ ;  /* 0x000000108c24723c */ /* 0x048fe600000418ff */
[----:B------:R-:W3:Y:S05]  /*e090*/  LDSM.16.M88.4 R72, [R212+0xa900] ;  /* 0x00a90000d448783b */ /* 0x000eea0000000200 */
[C---:B------:R-:W-:Y:S08]  /*e0a0*/  HMMA.16816.F32.BF16 R28, R140.reuse, R18, RZ ;  /* 0x000000128c1c723c */ /* 0x040ff000000418ff */
[C---:B-1----:R-:W-:Y:S08]  /*e0b0*/  HMMA.16816.F32.BF16 R20, R140.reuse, R12, RZ ;  /* 0x0000000c8c14723c */ /* 0x042ff000000418ff */
[C---:B------:R-:W-:Y:S08]  /*e0c0*/  HMMA.16816.F32.BF16 R16, R140.reuse, R14, RZ ;  /* 0x0000000e8c10723c */ /* 0x040ff000000418ff */
[C---:B--2---:R-:W-:Y:S08]  /*e0d0*/  HMMA.16816.F32.BF16 R12, R140.reuse, R24, RZ ;  /* 0x000000188c0c723c */ /* 0x044ff000000418ff */
[C---:B----4-:R-:W-:Y:S08]  /*e0e0*/  HMMA.16816.F32.BF16 R60, R140.reuse, R8, RZ ;  /* 0x000000088c3c723c */ /* 0x050ff000000418ff */
[C---:B------:R-:W-:Y:S08]  /*e0f0*/  HMMA.16816.F32.BF16 R56, R140.reuse, R10, RZ ;  /* 0x0000000a8c38723c */ /* 0x040ff000000418ff */
[----:B------:R-:W-:Y:S08]  /*e100*/  HMMA.16816.F32.BF16 R8, R140, R26, RZ ;  /* 0x0000001a8c08723c */ /* 0x000ff000000418ff */
[----:B------:R-:W-:Y:S07]  /*e110*/  HMMA.16816.F32.BF16 R76, R144, R32, R12 ;  /* 0x00000020904c723c */ /* 0x000fee000004180c */
[C---:B------:R-:W-:Y:S01]  /*e120*/  IMAD.SHL.U32 R32, R5.reuse, 0x40, RZ ;  /* 0x0000004005207824 */ /* 0x040fe200078e00ff */
[C---:B------:R-:W-:Y:S08]  /*e130*/  HMMA.16816.F32.BF16 R24, R140.reuse, R52, RZ ;  /* 0x000000348c18723c */ /* 0x040ff000000418ff */
[----:B------:R-:W-:Y:S08]  /*e140*/  HMMA.16816.F32.BF16 R12, R140, R54, RZ ;  /* 0x000000368c0c723c */ /* 0x000ff000000418ff */
[C---:B------:R-:W-:Y:S07]  /*e150*/  HMMA.16816.F32.BF16 R100, R144.reuse, R42, R16 ;  /* 0x0000002a9064723c */ /* 0x040fee0000041810 */
[----:B------:R-:W-:Y:S01]  /*e160*/  SHF.L.U64.HI R19, R5, R169, c[0x0][0x20c] ;  /* 0x0000830005137619 */ /* 0x000fe200000102a9 */
[C---:B------:R-:W-:Y:S07]  /*e170*/  HMMA.16816.F32.BF16 R96, R144.reuse, R34, R8 ;  /* 0x000000229060723c */ /* 0x040fee0000041808 */
[----:B------:R-:W-:Y:S01]  /*e180*/  IADD3 R10, P0, R32, R6, RZ ;  /* 0x00000006200a7210 */ /* 0x000fe20007f1e0ff */
[----:B------:R-:W-:Y:S01]  /*e190*/  HMMA.16816.F32.BF16 R80, R144, R40, R20 ;  /* 0x000000289050723c */ /* 0x000fe20000041814 */
[----:B------:R-:W-:Y:S02]  /*e1a0*/  LDSM.16.M88.4 R40, [R219+0x2800] ;  /* 0x00280000db28783b */ /* 0x000fe40000000200 */
[----:B------:R-:W-:Y:S01]  /*e1b0*/  IADD3 R8, P1, R10, R32, RZ ;  /* 0x000000200a087210 */ /* 0x000fe20007f3e0ff */
[----:B------:R-:W-:Y:S01]  /*e1c0*/  IMAD.X R11, R19, 0x1, R7, P0 ;  /* 0x00000001130b7824 */ /* 0x000fe200000e0607 */
[----:B------:R-:W-:-:S03]  /*e1d0*/  IADD3 R5, P0, R32, 0x80, RZ ;  /* 0x0000008020057810 */ /* 0x000fc60007f1e0ff */
[----:B------:R-:W-:Y:S01]  /*e1e0*/  HMMA.16816.F32.BF16 R84, R144, R64, R24 ;  /* 0x000000409054723c */ /* 0x000fe20000041818 */
[----:B------:R-:W1:Y:S01]  /*e1f0*/  LDSM.16.M88.4 R24, [R212+0xb100] ;  /* 0x00b10000d418783b */ /* 0x000e620000000200 */
[--C-:B------:R-:W-:Y:S01]  /*e200*/  IMAD.X R9, R11, 0x1, R19.reuse, P1 ;  /* 0x000000010b097824 */ /* 0x100fe200008e0613 */
[----:B------:R-:W-:Y:S01]  /*e210*/  ISETP.LT.OR P1, PT, R0, 0x21, P6 ;  /* 0x000000210000780c */ /* 0x000fe20003721670 */
[----:B------:R-:W-:Y:S01]  /*e220*/  IMAD.X R18, RZ, RZ, R19, P0 ;  /* 0x000000ffff127224 */ /* 0x000fe200000e0613 */
[----:B------:R-:W-:-:S03]  /*e230*/  IADD3 R16, P0, R5, R10, RZ ;  /* 0x0000000a05107210 */ /* 0x000fc60007f1e0ff */
[----:B------:R-:W-:Y:S01]  /*e240*/  HMMA.16816.F32.BF16 R92, R144, R66, R12 ;  /* 0x00000042905c723c */ /* 0x000fe2000004180c */
[----:B------:R-:W-:Y:S01]  /*e250*/  STL [R1+0x2c], R18 ;  /* 0x00002c1201007387 */ /* 0x000fe20000100800 */
[----:B------:R-:W-:-:S05]  /*e260*/  IMAD.X R17, R18, 0x1, R11, P0 ;  /* 0x0000000112117824 */ /* 0x000fca00000e060b */
[----:B------:R-:W-:Y:S01]  /*e270*/  IADD3 R12, P3, P2, R32, 0x80, R6 ;  /* 0x00000080200c7810 */ /* 0x000fe20007a7e006 */
[C---:B------:R-:W-:Y:S01]  /*e280*/  HMMA.16816.F32.BF16 R104, R144.reuse, R46, R28 ;  /* 0x0000002e9068723c */ /* 0x040fe2000004181c */
[----:B------:R-:W2:Y:S01]  /*e290*/  LDSM.16.M88.4 R28, [R212+0xb900] ;  /* 0x00b90000d41c783b */ /* 0x000ea20000000200 */
[----:B------:R-:W-:Y:S02]  /*e2a0*/  IADD3 R14, P0, R8, R32, RZ ;  /* 0x00000020080e7210 */ /* 0x000fe40007f1e0ff */
[----:B------:R-:W-:Y:S02]  /*e2b0*/  IADD3.X R13, R19, RZ, R7, P3, P2 ;  /* 0x000000ff130d7210 */ /* 0x000fe40001fe4407 */
[C---:B------:R-:W-:Y:S01]  /*e2c0*/  ISETP.LT.OR P2, PT, R0.reuse, 0x1, P5 ;  /* 0x000000010000780c */ /* 0x040fe20002f41670 */
[----:B------:R-:W-:Y:S01]  /*e2d0*/  IMAD.X R15, R9, 0x1, R19, P0 ;  /* 0x00000001090f7824 */ /* 0x000fe200000e0613 */
[----:B------:R-:W-:Y:S01]  /*e2e0*/  ISETP.LT.OR P5, PT, R0, 0x21, P5 ;  /* 0x000000210000780c */ /* 0x000fe20002fa1670 */
[----:B------:R-:W-:Y:S01]  /*e2f0*/  HMMA.16816.F32.BF16 R112, R144, R48, R60 ;  /* 0x000000309070723c */ /* 0x000fe2000004183c */
[----:B------:R-:W-:-:S07]  /*e300*/  LOP3.LUT P3, RZ, R68, 0x4, RZ, 0xc0, !PT ;  /* 0x0000000444ff7812 */ /* 0x000fce000786c0ff */
[C---:B------:R-:W-:Y:S01]  /*e310*/  HMMA.16816.F32.BF16 R48, R144.reuse, R50, R56 ;  /* 0x000000329030723c */ /* 0x040fe20000041838 */
[----:B------:R-:W-:Y:S07]  /*e320*/  LDSM.16.M88.4 R56, [R219+0x3800] ;  /* 0x00380000db38783b */ /* 0x000fee0000000200 */
[----:B------:R-:W-:Y:S01]  /*e330*/  HMMA.16816.F32.BF16 R108, R144, R44, R36 ;  /* 0x0000002c906c723c */ /* 0x000fe20000041824 */
[----:B------:R-:W4:Y:S04]  /*e340*/  LDSM.16.M88.4 R44, [R219+0x3000] ;  /* 0x00300000db2c783b */ /* 0x000f280000000200 */
[----:B------:R-:W-:Y:S01]  /*e350*/  @!PT LDS RZ, [RZ] ;  /* 0x00000000fffff984 */ /* 0x000fe20000000800 */
[----:B------:R-:W-:Y:S01]  /*e360*/  @!PT LDS RZ, [RZ] ;  /* 0x00000000fffff984 */ /* 0x000fe20000000800 */
[----:B------:R-:W-:Y:S01]  /*e370*/  @!PT LDS RZ, [RZ] ;  /* 0x00000000fffff984 */ /* 0x000fe20000000800 */
[----:B------:R2:W-:Y:S01]  /*e380*/  LDGSTS.E.BYPASS.LTC128B.128 [R235+0x100], [R6.64], !P4 ;  /* 0x0010000006eb7fae */ /* 0x0005e2000e101d48 */
[----:B------:R-:W-:-:S02]  /*e390*/  ISETP.LT.OR P4, PT, R0, 0x41, P6 ;  /* 0x000000410000780c */ /* 0x000fc40003781670 */
[C---:B---3--:R-:W-:Y:S01]  /*e3a0*/  HMMA.16816.F32.BF16 R20, R140.reuse, R72, RZ ;  /* 0x000000488c14723c */ /* 0x048fe200000418ff */
[----:B------:R2:W-:Y:S04]  /*e3b0*/  LDGSTS.E.BYPASS.LTC128B.128 [R235+0x4100], [R6.64+0x80], !P2 ;  /* 0x0410008006eb7fae */ /* 0x0005e8000d101d48 */
[----:B------:R3:W-:Y:S01]  /*e3c0*/  LDGSTS.E.BYPASS.LTC128B.128 [R235+0x1100], [R10.64], !P1 ;  /* 0x011000000aeb7fae */ /* 0x0007e2000c901d48 */
[----:B------:R-:W-:Y:S02]  /*e3d0*/  ISETP.LT.OR P1, PT, R0, 0x61, P6 ;  /* 0x000000610000780c */ /* 0x000fe40003721670 */
[----:B-1----:R-:W-:Y:S01]  /*e3e0*/  HMMA.16816.F32.BF16 R36, R140, R24, RZ ;  /* 0x000000188c24723c */ /* 0x002fe200000418ff */
[----:B------:R1:W-:Y:S01]  /*e3f0*/  LDGSTS.E.BYPASS.LTC128B.128 [R235+0x5100], [R12.64], !P5 ;  /* 0x051000000ceb7fae */ /* 0x0003e2000e901d48 */
[----:B------:R-:W-:-:S03]  /*e400*/  LOP3.LUT P5, RZ, R117, 0x1, RZ, 0xc0, !PT ;  /* 0x0000000175ff7812 */ /* 0x000fc600078ac0ff */
[----:B------:R3:W-:Y:S01]  /*e410*/  LDGSTS.E.BYPASS.LTC128B.128 [R235+0x2100], [R8.64], !P4 ;  /* 0x0210000008eb7fae */ /* 0x0007e2000e101d48 */
[----:B------:R-:W-:Y:S02]  /*e420*/  ISETP.LT.OR P2, PT, R0, 0x41, P5 ;  /* 0x000000410000780c */ /* 0x000fe40002f41670 */
[----:B------:R-:W-:Y:S08]  /*e430*/  HMMA.16816.F32.BF16 R32, R140, R74, RZ ;  /* 0x0000004a8c20723c */ /* 0x000ff000000418ff */
[----:B------:R-:W-:Y:S03]  /*e440*/  HMMA.16816.F32.BF16 R88, R144, R40, R20 ;  /* 0x000000289058723c */ /* 0x000fe60000041814 */
[----:B------:R1:W-:Y:S01]  /*e450*/  LDGSTS.E.BYPASS.LTC128B.128 [R235+0x6100], [R16.64], !P2 ;  /* 0x0610000010eb7fae */ /* 0x0003e2000d101d48 */
[----:B--2---:R-:W-:-:S03]  /*e460*/  IADD3 R6, P0, R5, R8, RZ ;  /* 0x0000000805067210 */ /* 0x004fc60007f1e0ff */
[----:B------:R2:W-:Y:S01]  /*e470*/  LDGSTS.E.BYPASS.LTC128B.128 [R235+0x3100], [R14.64], !P1 ;  /* 0x031000000eeb7fae */ /* 0x0005e2000c901d48 */
[----:B------:R-:W-:Y:S01]  /*e480*/  HMMA.16816.F32.BF16 R20, R140, R26, RZ ;  /* 0x0000001a8c14723c */ /* 0x000fe200000418ff */
[----:B------:R-:W-:Y:S01]  /*e490*/  IMAD.X R7, R18, 0x1, R9, P0 ;  /* 0x0000000112077824 */ /* 0x000fe200000e0609 */
[----:B------:R-:W-:Y:S01]  /*e4a0*/  ISETP.LT.OR P0, PT, R0, 0x61, P5 ;  /* 0x000000610000780c */ /* 0x000fe20002f01670 */
[----:B------:R-:W-:-:S05]  /*e4b0*/  IMAD.MOV.U32 R0, RZ, RZ, 0x40 ;  /* 0x00000040ff007424 */ /* 0x000fca00078e00ff */
[----:B------:R-:W-:Y:S01]  /*e4c0*/  SEL R0, R0, 0xffffffc0, !P3 ;  /* 0xffffffc000007807 */ /* 0x000fe20005800000 */
[----:B---3--:R-:W-:Y:S04]  /*e4d0*/  HMMA.16816.F32.BF16 R8, R140, R30, RZ ;  /* 0x0000001e8c08723c */ /* 0x008fe800000418ff */
[----:B------:R-:W-:Y:S02]  /*e4e0*/  IMAD.IADD R218, R212, 0x1, R0 ;  /* 0x00000001d4da7824 */ /* 0x000fe400078e0200 */
[----:B------:R3:W-:Y:S01]  /*e4f0*/  LDGSTS.E.BYPASS.LTC128B.128 [R235+0x7100], [R6.64], !P0 ;  /* 0x0710000006eb7fae */ /* 0x0007e2000c101d48 */
[----:B------:R-:W-:Y:S01]  /*e500*/  IMAD.IADD R215, R0, 0x1, R219 ;  /* 0x0000000100d77824 */ /* 0x000fe200078e02db */
[C---:B------:R-:W-:Y:S01]  /*e510*/  HMMA.16816.F32.BF16 R72, R144.reuse, R42, R32 ;  /* 0x0000002a9048723c */ /* 0x040fe20000041820 */
[----:B------:R-:W-:Y:S01]  /*e520*/  ISETP.GE.AND P0, PT, R236, 0x2, PT ;  /* 0x00000002ec00780c */ /* 0x000fe20003f06270 */
[----:B------:R-:W3:Y:S04]  /*e530*/  LDSM.16.M88.4 R24, [R218+0x8100] ;  /* 0x00810000da18783b */ /* 0x000ee80000000200 */
[----:B------:R-:W-:Y:S02]  /*e540*/  LDSM.16.M88.4 R32, [R218+0x9100] ;  /* 0x00910000da20783b */ /* 0x000fe40000000200 */
[----:B----4-:R-:W-:Y:S02]  /*e550*/  HMMA.16816.F32.BF16 R68, R144, R44, R36 ;  /* 0x0000002c9044723c */ /* 0x010fe40000041824 */
[----:B-1----:R-:W-:Y:S04]  /*e560*/  LDSM.16.M88.4 R16, [R218+0x9900] ;  /* 0x00990000da10783b */ /* 0x002fe80000000200 */
[----:B------:R-:W0:Y:S02]  /*e570*/  LDGDEPBAR ;  /* 0x00000000000079af */ /* 0x000e240000000000 */
[----:B--2---:R-:W-:Y:S02]  /*e580*/  HMMA.16816.F32.BF16 R12, R140, R28, RZ ;  /* 0x0000001c8c0c723c */ /* 0x004fe400000418ff */
[----:B------:R-:W1:Y:S06]  /*e590*/  LDSM.16.M88.4 R28, [R218+0x8900] ;  /* 0x00890000da1c783b */ /* 0x000e6c0000000200 */
[C---:B------:R-:W-:Y:S01]  /*e5a0*/  HMMA.16816.F32.BF16 R64, R144.reuse, R46, R20 ;  /* 0x0000002e9040723c */ /* 0x040fe20000041814 */
[----:B------:R-:W-:Y:S11]  /*e5b0*/  LDSM.16.M88.4 R20, [R218+0xb100] ;  /* 0x00b10000da14783b */ /* 0x000ff60000000200 */
[----:B------:R-:W-:Y:S04]  /*e5c0*/  @!UPT UIADD3 URZ, URZ, URZ, URZ ;  /* 0x0000003f3f3ff290 */ /* 0x000fe8000fffe03f */
[C---:B------:R-:W-:Y:S01]  /*e5d0*/  HMMA.16816.F32.BF16 R60, R144.reuse, R56, R12 ;  /* 0x00000038903c723c */ /* 0x040fe2000004180c */
[----:B------:R-:W-:Y:S07]  /*e5e0*/  LDSM.16.M88.4 R12, [R218+0xa900] ;  /* 0x00a90000da0c783b */ /* 0x000fee0000000200 */
[----:B------:R-:W-:Y:S01]  /*e5f0*/  HMMA.16816.F32.BF16 R56, R144, R58, R8 ;  /* 0x0000003a9038723c */ /* 0x000fe20000041808 */
[----:B------:R-:W2:Y:S07]  /*e600*/  LDSM.16.M88.4 R8, [R218+0xa100] ;  /* 0x00a10000da08783b */ /* 0x000eae0000000200 */
[C---:B---3--:R-:W-:Y:S08]  /*e610*/  HMMA.16816.F32.BF16 R44, R160.reuse, R26, R48 ;  /* 0x0000001aa02c723c */ /* 0x048ff00000041830 */
[C---:B-1----:R-:W-:Y:S08]  /*e620*/  HMMA.16816.F32.BF16 R48, R160.reuse, R28, R108 ;  /* 0x0000001ca030723c */ /* 0x042ff0000004186c */
[C---:B------:R-:W-:Y:S01]  /*e630*/  HMMA.16816.F32.BF16 R40, R160.reuse, R30, R104 ;  /* 0x0000001ea028723c */ /* 0x040fe20000041868 */
[----:B------:R-:W1:Y:S07]  /*e640*/  LDSM.16.M88.4 R28, [R218+0xb900] ;  /* 0x00b90000da1c783b */ /* 0x000e6e0000000200 */
[C---:B------:R-:W-:Y:S08]  /*e650*/  HMMA.16816.F32.BF16 R36, R160.reuse, R32, R80 ;  /* 0x00000020a024723c */ /* 0x040ff00000041850 */
[C---:B------:R-:W-:Y:S01]  /*e660*/  HMMA.16816.F32.BF16 R52, R160.reuse, R24, R112 ;  /* 0x00000018a034723c */ /* 0x040fe20000041870 */
[----:B------:R-:W3:Y:S07]  /*e670*/  LDSM.16.M88.4 R24, [R215] ;  /* 0x00000000d718783b */ /* 0x000eee0000000200 */
[C---:B------:R-:W-:Y:S08]  /*e680*/  HMMA.16816.F32.BF16 R80, R160.reuse, R18, R96 ;  /* 0x00000012a050723c */ /* 0x040ff00000041860 */
[C---:B--2---:R-:W-:Y:S08]  /*e690*/  HMMA.16816.F32.BF16 R84, R160.reuse, R8, R84 ;  /* 0x00000008a054723c */ /* 0x044ff00000041854 */
[C---:B------:R-:W-:Y:S01]  /*e6a0*/  HMMA.16816.F32.BF16 R92, R160.reuse, R10, R92 ;  /* 0x0000000aa05c723c */ /* 0x040fe2000004185c */
[----:B------:R-:W2:Y:S07]  /*e6b0*/  LDSM.16.M88.4 R8, [R215+0x800] ;  /* 0x00080000d708783b */ /* 0x000eae0000000200 */
[C---:B------:R-:W-:Y:S08]  /*e6c0*/  HMMA.16816.F32.BF16 R32, R160.reuse, R34, R100 ;  /* 0x00000022a020723c */ /* 0x040ff00000041864 */
[C---:B------:R-:W-:Y:S01]  /*e6d0*/  HMMA.16816.F32.BF16 R76, R160.reuse, R16, R76 ;  /* 0x00000010a04c723c */ /* 0x040fe2000004184c */
[----:B------:R-:W4:Y:S07]  /*e6e0*/  LDSM.16.M88.4 R16, [R215+0x1000] ;  /* 0x00100000d710783b */ /* 0x000f2e0000000200 */
[C---:B------:R-:W-:Y:S08]  /*e6f0*/  HMMA.16816.F32.BF16 R96, R160.reuse, R12, R88 ;  /* 0x0000000ca060723c */ /* 0x040ff00000041858 */
[C---:B------:R-:W-:Y:S08]  /*e700*/  HMMA.16816.F32.BF16 R100, R160.reuse, R20, R68 ;  /* 0x00000014a064723c */ /* 0x040ff00000041844 */
[C---:B------:R-:W-:Y:S01]  /*e710*/  HMMA.16816.F32.BF16 R88, R160.reuse, R22, R64 ;  /* 0x00000016a058723c */ /* 0x040fe20000041840 */
[----:B------:R-:W4:Y:S07]  /*e720*/  LDSM.16.M88.4 R20, [R215+0x1800] ;  /* 0x00180000d714783b */ /* 0x000f2e0000000200 */
[C---:B------:R-:W-:Y:S01]  /*e730*/  HMMA.16816.F32.BF16 R108, R160.reuse, R14, R72 ;  /* 0x0000000ea06c723c */ /* 0x040fe20000041848 */
[----:B------:R-:W-:Y:S07]  /*e740*/  LDSM.16.M88.4 R12, [R215+0x3000] ;  /* 0x00300000d70c783b */ /* 0x000fee0000000200 */
[C---:B-1----:R-:W-:Y:S08]  /*e750*/  HMMA.16816.F32.BF16 R72, R160.reuse, R28, R60 ;  /* 0x0000001ca048723c */ /* 0x042ff0000004183c */
[----:B------:R-:W-:Y:S01]  /*e760*/  HMMA.16816.F32.BF16 R68, R160, R30, R56 ;  /* 0x0000001ea044723c */ /* 0x000fe20000041838 */
[----:B------:R-:W1:Y:S07]  /*e770*/  LDSM.16.M88.4 R28, [R215+0x2000] ;  /* 0x00200000d71c783b */ /* 0x000e6e0000000200 */
[C---:B---3--:R-:W-:Y:S08]  /*e780*/  HMMA.16816.F32.BF16 R64, R180.reuse, R24, R52 ;  /* 0x00000018b440723c */ /* 0x048ff00000041834 */
[C---:B--2---:R-:W-:Y:S08]  /*e790*/  HMMA.16816.F32.BF16 R56, R180.reuse, R8, R48 ;  /* 0x00000008b438723c */ /* 0x044ff00000041830 */
[C---:B------:R-:W-:Y:S01]  /*e7a0*/  HMMA.16816.F32.BF16 R52, R180.reuse, R10, R40 ;  /* 0x0000000ab434723c */ /* 0x040fe20000041828 */
[----:B------:R-:W-:Y:S07]  /*e7b0*/  LDSM.16.M88.4 R8, [R215+0x3800] ;  /* 0x00380000d708783b */ /* 0x000fee0000000200 */
[C---:B----4-:R-:W-:Y:S08]  /*e7c0*/  HMMA.16816.F32.BF16 R48, R180.reuse, R16, R36 ;  /* 0x00000010b430723c */ /* 0x050ff00000041824 */
[C---:B------:R-:W-:Y:S01]  /*e7d0*/  HMMA.16816.F32.BF16 R60, R180.reuse, R26, R44 ;  /* 0x0000001ab43c723c */ /* 0x040fe2000004182c */
[----:B------:R-:W2:Y:S07]  /*e7e0*/  LDSM.16.M88.4 R24, [R215+0x2800] ;  /* 0x00280000d718783b */ /* 0x000eae0000000200 */
[C---:B------:R-:W-:Y:S01]  /*e7f0*/  HMMA.16816.F32.BF16 R40, R180.reuse, R20, R76 ;  /* 0x00000014b428723c */ /* 0x040fe2000004184c */
[----:B------:R-:W-:Y:S07]  /*e800*/  LDSM.16.M88.4 R76, [R219+0x4800] ;  /* 0x00480000db4c783b */ /* 0x000fee0000000200 */
[C---:B------:R-:W-:Y:S01]  /*e810*/  HMMA.16816.F32.BF16 R36, R180.reuse, R22, R80 ;  /* 0x00000016b424723c */ /* 0x040fe20000041850 */
[----:B------:R-:W3:Y:S07]  /*e820*/  LDSM.16.M88.4 R20, [R212+0xc100] ;  /* 0x00c10000d414783b */ /* 0x000eee0000000200 */
[C---:B------:R-:W-:Y:S01]  /*e830*/  HMMA.16816.F32.BF16 R44, R180.reuse, R18, R32 ;  /* 0x00000012b42c723c */ /* 0x040fe20000041820 */
[----:B------:R-:W-:Y:S07]  /*e840*/  LDSM.16.M88.4 R16, [R212+0xd900] ;  /* 0x00d90000d410783b */ /* 0x000fee0000000200 */
[C---:B-1----:R-:W-:Y:S08]  /*e850*/  HMMA.16816.F32.BF16 R32, R180.reuse, R28, R84 ;  /* 0x0000001cb420723c */ /* 0x042ff00000041854 */
[C---:B------:R-:W-:Y:S01]  /*e860*/  HMMA.16816.F32.BF16 R92, R180.reuse, R30, R92 ;  /* 0x0000001eb45c723c */ /* 0x040fe2000004185c */
[----:B------:R-:W1:Y:S07]  /*e870*/  LDSM.16.M88.4 R28, [R212+0xc900] ;  /* 0x00c90000d41c783b */ /* 0x000e6e0000000200 */
[C---:B------:R-:W-:Y:S08]  /*e880*/  HMMA.16816.F32.BF16 R136, R180.reuse, R12, R100 ;  /* 0x0000000cb488723c */ /* 0x040ff00000041864 */
[C---:B------:R-:W-:Y:S01]  /*e890*/  HMMA.16816.F32.BF16 R132, R180.reuse, R14, R88 ;  /* 0x0000000eb484723c */ /* 0x040fe20000041858 */
[----:B------:R-:W4:Y:S07]  /*e8a0*/  LDSM.16.M88.4 R12, [R212+0xe100] ;  /* 0x00e10000d40c783b */ /* 0x000f2e0000000200 */
[C---:B--2---:R-:W-:Y:S08]  /*e8b0*/  HMMA.16816.F32.BF16 R96, R180.reuse, R24, R96 ;  /* 0x00000018b460723c */ /* 0x044ff00000041860 */
[----:B------:R-:W-:Y:S01]  /*e8c0*/  HMMA.16816.F32.BF16 R108, R180, R26, R108 ;  /* 0x0000001ab46c723c */ /* 0x000fe2000004186c */
[----:B------:R-:W2:Y:S07]  /*e8d0*/  LDSM.16.M88.4 R24, [R212+0xd100] ;  /* 0x00d10000d418783b */ /* 0x000eae0000000200 */
[----:B---3--:R-:W-:Y:S01]  /*e8e0*/  HMMA.16816.F32.BF16 R116, R184, R22, R60 ;  /* 0x00000016b874723c */ /* 0x008fe2000004183c */
[----:B------:R-:W3:Y:S07]  /*e8f0*/  LDSM.16.M88.4 R60, [R212+0xf100] ;  /* 0x00f10000d43c783b */ /* 0x000eee0000000200 */
[C---:B------:R-:W-:Y:S01]  /*e900*/  HMMA.16816.F32.BF16 R128, R180.reuse, R8, R72 ;  /* 0x00000008b480723c */ /* 0x040fe20000041848 */
[----:B------:R-:W-:Y:S07]  /*e910*/  LDSM.16.M88.4 R72, [R219+0x5000] ;  /* 0x00500000db48783b */ /* 0x000fee0000000200 */
[----:B------:R-:W-:Y:S01]  /*e920*/  HMMA.16816.F32.BF16 R124, R180, R10, R68 ;  /* 0x0000000ab47c723c */ /* 0x000fe20000041844 */
[----:B------:R-:W2:Y:S04]  /*e930*/  LDSM.16.M88.4 R8, [R212+0xe900] ;  /* 0x00e90000d408783b */ /* 0x000ea80000000200 */
[----:B------:R-:W-:Y:S03]  /*e940*/  LDSM.16.M88.4 R68, [R219+0x5800] ;  /* 0x00580000db44783b */ /* 0x000fe60000000200 */
[C---:B-1----:R-:W-:Y:S01]  /*e950*/  HMMA.16816.F32.BF16 R104, R184.reuse, R30, R52 ;  /* 0x0000001eb868723c */ /* 0x042fe20000041834 */
[----:B------:R-:W1:Y:S07]  /*e960*/  LDSM.16.M88.4 R52, [R212+0xf900] ;  /* 0x00f90000d434783b */ /* 0x000e6e0000000200 */
[C---:B------:R-:W-:Y:S01]  /*e970*/  HMMA.16816.F32.BF16 R112, R184.reuse, R28, R56 ;  /* 0x0000001cb870723c */ /* 0x040fe20000041838 */
[----:B------:R-:W1:Y:S04]  /*e980*/  LDSM.16.M88.4 R56, [R219+0x4000] ;  /* 0x00400000db38783b */ /* 0x000e680000000200 */
[----:B------:R-:W-:Y:S03]  /*e990*/  LDSM.16.M88.4 R28, [R219+0x7800] ;  /* 0x00780000db1c783b */ /* 0x000fe60000000200 */
[C---:B------:R-:W-:Y:S08]  /*e9a0*/  HMMA.16816.F32.BF16 R120, R184.reuse, R20, R64 ;  /* 0x00000014b878723c */ /* 0x040ff00000041840 */
[C---:B----4-:R-:W-:Y:S01]  /*e9b0*/  HMMA.16816.F32.BF16 R64, R184.reuse, R12, R32 ;  /* 0x0000000cb840723c */ /* 0x050fe20000041820 */
[----:B------:R-:W4:Y:S07]  /*e9c0*/  LDSM.16.M88.4 R32, [R219+0x7000] ;  /* 0x00700000db20783b */ /* 0x000f2e0000000200 */
[C---:B------:R-:W-:Y:S01]  /*e9d0*/  HMMA.16816.F32.BF16 R80, R184.reuse, R18, R36 ;  /* 0x00000012b850723c */ /* 0x040fe20000041824 */
[----:B------:R-:W1:Y:S07]  /*e9e0*/  LDSM.16.M88.4 R36, [R219+0x6800] ;  /* 0x00680000db24783b */ /* 0x000e6e0000000200 */
[C---:B------:R-:W-:Y:S08]  /*e9f0*/  HMMA.16816.F32.BF16 R84, R184.reuse, R16, R40 ;  /* 0x00000010b854723c */ /* 0x040ff00000041828 */
[C---:B--2---:R-:W-:Y:S08]  /*ea00*/  HMMA.16816.F32.BF16 R100, R184.reuse, R24, R48 ;  /* 0x00000018b864723c */ /* 0x044ff00000041830 */
[C---:B---3--:R-:W-:Y:S08]  /*ea10*/  HMMA.16816.F32.BF16 R16, R184.reuse, R62, R132 ;  /* 0x0000003eb810723c */ /* 0x048ff00000041884 */
[C---:B------:R-:W-:Y:S01]  /*ea20*/  HMMA.16816.F32.BF16 R88, R184.reuse, R26, R44 ;  /* 0x0000001ab858723c */ /* 0x040fe2000004182c */
[----:B------:R-:W2:Y:S07]  /*ea30*/  LDSM.16.M88.4 R44, [R219+0x6000] ;  /* 0x00600000db2c783b */ /* 0x000eae0000000200 */
[C---:B------:R-:W-:Y:S01]  /*ea40*/  HMMA.16816.F32.BF16 R48, R184.reuse, R14, R92 ;  /* 0x0000000eb830723c */ /* 0x040fe2000004185c */
[----:B------:R-:W3:Y:S07]  /*ea50*/  LDSM.16.M88.4 R92, [R218+0xc100] ;  /* 0x00c10000da5c783b */ /* 0x000eee0000000200 */
[C---:B------:R-:W-:Y:S08]  /*ea60*/  HMMA.16816.F32.BF16 R40, R184.reuse, R8, R96 ;  /* 0x00000008b828723c */ /* 0x040ff00000041860 */
[C---:B------:R-:W-:Y:S08]  /*ea70*/  HMMA.16816.F32.BF16 R24, R184.reuse, R10, R108 ;  /* 0x0000000ab818723c */ /* 0x040ff0000004186c */
[C---:B-1----:R-:W-:Y:S08]  /*ea80*/  HMMA.16816.F32.BF16 R12, R184.reuse, R52, R128 ;  /* 0x00000034b80c723c */ /* 0x042ff00000041880 */
[----:B------:R-:W-:Y:S08]  /*ea90*/  HMMA.16816.F32.BF16 R8, R184, R54, R124 ;  /* 0x00000036b808723c */ /* 0x000ff0000004187c */
[----:B------:R-:W-:Y:S08]  /*eaa0*/  HMMA.16816.F32.BF16 R52, R188, R56, R120 ;  /* 0x00000038bc34723c */ /* 0x000ff00000041878 */
[----:B------:R-:W-:Y:S01]  /*eab0*/  HMMA.16816.F32.BF16 R20, R184, R60, R136 ;  /* 0x0000003cb814723c */ /* 0x000fe20000041888 */
[----:B------:R-:W1:Y:S07]  /*eac0*/  LDSM.16.M88.4 R60, [R218+0xc900] ;  /* 0x00c90000da3c783b */ /* 0x000e6e0000000200 */
[C---:B------:R-:W-:Y:S01]  /*ead0*/  HMMA.16816.F32.BF16 R56, R188.reuse, R58, R116 ;  /* 0x0000003abc38723c */ /* 0x040fe20000041874 */
[----:B------:R-:W1:Y:S07]  /*eae0*/  LDSM.16.M88.4 R116, [R218+0xd100] ;  /* 0x00d10000da74783b */ /* 0x000e6e0000000200 */
[C---:B------:R-:W-:Y:S08]  /*eaf0*/  HMMA.16816.F32.BF16 R132, R188.reuse, R76, R112 ;  /* 0x0000004cbc84723c */ /* 0x040ff00000041870 */
[C---:B----4-:R-:W-:Y:S01]  /*eb00*/  HMMA.16816.F32.BF16 R112, R188.reuse, R34, R16 ;  /* 0x00000022bc70723c */ /* 0x050fe20000041810 */
[----:B------:R-:W4:Y:S07]  /*eb10*/  LDSM.16.M88.4 R16, [R218+0xd900] ;  /* 0x00d90000da10783b */ /* 0x000f2e0000000200 */
[C---:B------:R-:W-:Y:S08]  /*eb20*/  HMMA.16816.F32.BF16 R76, R188.reuse, R78, R104 ;  /* 0x0000004ebc4c723c */ /* 0x040ff00000041868 */
[C---:B------:R-:W-:Y:S01]  /*eb30*/  HMMA.16816.F32.BF16 R108, R188.reuse, R28, R12 ;  /* 0x0000001cbc6c723c */ /* 0x040fe2000004180c */
[----:B------:R-:W1:Y:S07]  /*eb40*/  LDSM.16.M88.4 R12, [R218+0xe100] ;  /* 0x00e10000da0c783b */ /* 0x000e6e0000000200 */
[C---:B------:R-:W-:Y:S01]  /*eb50*/  HMMA.16816.F32.BF16 R128, R188.reuse, R72, R100 ;  /* 0x00000048bc80723c */ /* 0x040fe20000041864 */
[----:B------:R-:W-:Y:S07]  /*eb60*/  LDSM.16.M88.4 R100, [R215+0x4000] ;  /* 0x00400000d764783b */ /* 0x000fee0000000200 */
[C---:B------:R-:W-:Y:S01]  /*eb70*/  HMMA.16816.F32.BF16 R120, R188.reuse, R38, R24 ;  /* 0x00000026bc78723c */ /* 0x040fe20000041818 */
[----:B------:R-:W-:Y:S07]  /*eb80*/  LDSM.16.M88.4 R24, [R218+0xf100] ;  /* 0x00f10000da18783b */ /* 0x000fee0000000200 */
[C---:B------:R-:W-:Y:S01]  /*eb90*/  HMMA.16816.F32.BF16 R104, R188.reuse, R30, R8 ;  /* 0x0000001ebc68723c */ /* 0x040fe20000041808 */
[----:B------:R-:W1:Y:S07]  /*eba0*/  LDSM.16.M88.4 R8, [R218+0xe900] ;  /* 0x00e90000da08783b */ /* 0x000e6e0000000200 */
[C---:B------:R-:W-:Y:S01]  /*ebb0*/  HMMA.16816.F32.BF16 R156, R188.reuse, R74, R88 ;  /* 0x0000004abc9c723c */ /* 0x040fe20000041858 */
[----:B------:R-:W-:Y:S07]  /*ebc0*/  LDSM.16.M88.4 R72, [R215+0x5800] ;  /* 0x00580000d748783b */ /* 0x000fee0000000200 */
[C---:B-----5:R-:W-:Y:S01]  /*ebd0*/  HMMA.16816.F32.BF16 R164, R188.reuse, R68, R84 ;  /* 0x00000044bca4723c */ /* 0x060fe20000041854 */
[----:B------:R-:W1:Y:S07]  /*ebe0*/  LDSM.16.M88.4 R84, [R218+0xf900] ;  /* 0x00f90000da54783b */ /* 0x000e6e0000000200 */
[C---:B------:R-:W-:Y:S01]  /*ebf0*/  HMMA.16816.F32.BF16 R152, R188.reuse, R70, R80 ;  /* 0x00000046bc98723c */ /* 0x040fe20000041850 */
[----:B------:R-:W1:Y:S07]  /*ec00*/  LDSM.16.M88.4 R68, [R215+0x6000] ;  /* 0x00600000d744783b */ /* 0x000e6e0000000200 */
[C---:B--2---:R-:W-:Y:S01]  /*ec10*/  HMMA.16816.F32.BF16 R148, R188.reuse, R44, R64 ;  /* 0x0000002cbc94723c */ /* 0x044fe20000041840 */
[----:B------:R-:W-:Y:S07]  /*ec20*/  LDSM.16.M88.4 R64, [R215+0x6800] ;  /* 0x00680000d740783b */ /* 0x000fee0000000200 */
[C---:B------:R-:W-:Y:S08]  /*ec30*/  HMMA.16816.F32.BF16 R136, R188.reuse, R46, R48 ;  /* 0x0000002ebc88723c */ /* 0x040ff00000041830 */
[C---:B------:R-:W-:Y:S08]  /*ec40*/  HMMA.16816.F32.BF16 R124, R188.reuse, R36, R40 ;  /* 0x00000024bc7c723c */ /* 0x040ff00000041828 */
[----:B------:R-:W-:Y:S08]  /*ec50*/  HMMA.16816.F32.BF16 R20, R188, R32, R20 ;  /* 0x00000020bc14723c */ /* 0x000ff00000041814 */
[C---:B---3--:R-:W-:Y:S08]  /*ec60*/  HMMA.16816.F32.BF16 R88, R192.reuse, R94, R56 ;  /* 0x0000005ec058723c */ /* 0x048ff00000041838 */
[C---:B------:R-:W-:Y:S01]  /*ec70*/  HMMA.16816.F32.BF16 R96, R192.reuse, R92, R52 ;  /* 0x0000005cc060723c */ /* 0x040fe20000041834 */
[----:B------:R-:W-:Y:S07]  /*ec80*/  LDSM.16.M88.4 R92, [R215+0x4800] ;  /* 0x00480000d75c783b */ /* 0x000fee0000000200 */
[C---:B-1----:R-:W-:Y:S08]  /*ec90*/  HMMA.16816.F32.BF16 R80, R192.reuse, R60, R132 ;  /* 0x0000003cc050723c */ /* 0x042ff00000041884 */
[C---:B------:R-:W-:Y:S01]  /*eca0*/  HMMA.16816.F32.BF16 R56, R192.reuse, R116, R128 ;  /* 0x00000074c038723c */ /* 0x040fe20000041880 */
[----:B------:R-:W1:Y:S07]  /*ecb0*/  LDSM.16.M88.4 R128, [R215+0x7000] ;  /* 0x00700000d780783b */ /* 0x000e6e0000000200 */
[C---:B------:R-:W-:Y:S01]  /*ecc0*/  HMMA.16816.F32.BF16 R60, R192.reuse, R62, R76 ;  /* 0x0000003ec03c723c */ /* 0x040fe2000004184c */
[----:B------:R-:W2:Y:S07]  /*ecd0*/  LDSM.16.M88.4 R76, [R215+0x5000] ;  /* 0x00500000d74c783b */ /* 0x000eae0000000200 */
[----:B------:R-:W-:Y:S01]  /*ece0*/  HMMA.16816.F32.BF16 R52, R192, R118, R156 ;  /* 0x00000076c034723c */ /* 0x000fe2000004189c */
[----:B------:R-:W3:Y:S01]  /*ecf0*/  LDSM.16.M88.4 R116, [R215+0x7800] ;  /* 0x00780000d774783b */ /* 0x000ee20000000200 */
[----:B------:R-:W-:-:S06]  /*ed00*/  DEPBAR.LE SB0, 0x0 ;  /* 0x000080000000791a */ /* 0x000fcc0000000000 */
[C---:B----4-:R-:W-:Y:S08]  /*ed10*/  HMMA.16816.F32.BF16 R48, R192.reuse, R16, R164 ;  /* 0x00000010c030723c */ /* 0x050ff000000418a4 */
        /* <DEDUP_REMOVED lines=17> */
[C---:B--2---:R-:W-:Y:S08]  /*ee30*/  HMMA.16816.F32.BF16 R56, R196.reuse, R76, R56 ;  /* 0x0000004cc438723c */ /* 0x044ff00000041838 */
[C---:B------:R-:W-:Y:S08]  /*ee40*/  HMMA.16816.F32.BF16 R52, R196.reuse, R78, R52 ;  /* 0x0000004ec434723c */ /* 0x040ff00000041834 */
[C---:B------:R-:W-:Y:S08]  /*ee50*/  HMMA.16816.F32.BF16 R36, R196.reuse, R70, R36 ;  /* 0x00000046c424723c */ /* 0x040ff00000041824 */
[C---:B------:R-:W-:Y:S08]  /*ee60*/  HMMA.16816.F32.BF16 R32, R196.reuse, R64, R32 ;  /* 0x00000040c420723c */ /* 0x040ff00000041820 */
[C---:B------:R-:W-:Y:S08]  /*ee70*/  HMMA.16816.F32.BF16 R28, R196.reuse, R66, R28 ;  /* 0x00000042c41c723c */ /* 0x040ff0000004181c */
[C---:B------:R-:W-:Y:S08]  /*ee80*/  HMMA.16816.F32.BF16 R16, R196.reuse, R130, R16 ;  /* 0x00000082c410723c */ /* 0x040ff00000041810 */
[C---:B---3--:R-:W-:Y:S08]  /*ee90*/  HMMA.16816.F32.BF16 R20, R196.reuse, R116, R12 ;  /* 0x00000074c414723c */ /* 0x048ff0000004180c */
[----:B------:R-:W-:Y:S01]  /*eea0*/  HMMA.16816.F32.BF16 R24, R196, R118, R8 ;  /* 0x00000076c418723c */ /* 0x000fe20000041808 */
[----:B------:R-:W-:Y:S06]  /*eeb0*/  BAR.SYNC.DEFER_BLOCKING 0x0 ;  /* 0x0000000000007b1d */ /* 0x000fec0000010000 */
[----:B------:R-:W-:Y:S09]  /*eec0*/  @!P0 BRA `(.L_x_620) ;  /* 0x0000023000008947 */ /* 0x000ff20003800000 */
[----:B------:R-:W-:Y:S01]  /*eed0*/  IADD3 R0, R236, -0x2, RZ ;  /* 0xfffffffeec007810 */ /* 0x000fe20007ffe0ff */
        /* <DEDUP_REMOVED lines=34> */
.L_x_620:
[----:B------:R-:W-:Y:S01]  /*f100*/  FMUL.FTZ R0, R89, c[0x0][0x320] ;  /* 0x0000c80059007a20 */ /* 0x000fe20000410000 */
[----:B---3--:R-:W-:Y:S01]  /*f110*/  LEA.HI R6, R176, R211, RZ, 0x2 ;  /* 0x000000d3b0067211 */ /* 0x008fe200078f10ff */
[----:B------:R-:W-:Y:S01]  /*f120*/  FMUL.FTZ R5, R82, c[0x0][0x320] ;  /* 0x0000c80052057a20 */ /* 0x000fe20000410000 */
[----:B------:R-:W-:Y:S01]  /*f130*/  SHF.R.S32.HI R8, RZ, 0x1f, R171 ;  /* 0x0000001fff087819 */ /* 0x000fe200000114ab */
[----:B------:R1:W-:Y:S01]  /*f140*/  MUFU.TANH R77, R0 ;  /* 0x00000000004d7308 */ /* 0x0003e20000002400 */
[----:B------:R-:W-:Y:S01]  /*f150*/  LOP3.LUT R6, R6, 0xfffffffc, RZ, 0xc0, !PT ;  /* 0xfffffffc06067812 */ /* 0x000fe200078ec0ff */
[----:B------:R-:W-:Y:S01]  /*f160*/  FMUL.FTZ R7, R22, c[0x0][0x320] ;  /* 0x0000c80016077a20 */ /* 0x000fe20000410000 */
[----:B------:R-:W-:Y:S01]  /*f170*/  LEA.HI R8, R8, R171, RZ, 0x3 ;  /* 0x000000ab08087211 */ /* 0x000fe200078f18ff */
[----:B------:R-:W-:Y:S01]  /*f180*/  FMUL.FTZ R15, R27, c[0x0][0x320] ;  /* 0x0000c8001b0f7a20 */ /* 0x000fe20000410000 */
[----:B------:R-:W-:Y:S01]  /*f190*/  ISETP.NE.AND P5, PT, R177, 0x1, PT ;  /* 0x00000001b100780c */ /* 0x000fe20003fa5270 */
[----:B------:R-:W-:Y:S01]  /*f1a0*/  IMAD.SHL.U32 R213, R3, 0x2, RZ ;  /* 0x0000000203d57824 */ /* 0x000fe200078e00ff */
[----:B------:R-:W-:Y:S01]  /*f1b0*/  LOP3.LUT R8, R8, 0xffffff8, RZ, 0xc0, !PT ;  /* 0x0ffffff808087812 */ /* 0x000fe200078ec0ff */
[----:B------:R-:W0:Y:S02]  /*f1c0*/  LDGDEPBAR ;  /* 0x00000000000079af */ /* 0x000e240000000000 */
[----:B------:R-:W-:Y:S01]  /*f1d0*/  MUFU.TANH R15, R15 ;  /* 0x0000000f000f7308 */ /* 0x000fe20000002400 */
[----:B------:R-:W-:-:S02]  /*f1e0*/  IMAD R217, R2, 0x2, R213 ;  /* 0x0000000202d97824 */ /* 0x000fc400078e02d5 */
[----:B------:R-:W-:Y:S02]  /*f1f0*/  IMAD.IADD R10, R171, 0x1, -R8 ;  /* 0x00000001ab0a7824 */ /* 0x000fe400078e0a08 */
[----:B------:R-:W-:Y:S02]  /*f200*/  IMAD R214, R4, 0x2, R213 ;  /* 0x0000000204d67824 */ /* 0x000fe400078e02d5 */
[----:B-1----:R-:W-:Y:S02]  /*f210*/  FMUL.FTZ R0, R80, c[0x0][0x320] ;  /* 0x0000c80050007a20 */ /* 0x002fe40000410000 */
[----:B------:R-:W-:Y:S02]  /*f220*/  IMAD R216, R2, 0x2, R214 ;  /* 0x0000000202d87824 */ /* 0x000fe400078e02d6 */
        /* <DEDUP_REMOVED lines=58> */
[----:B------:R1:W3:Y:S02]  /*f5d0*/  MUFU.TANH R11, R0 ;  /* 0x00000000000b7308 */ /* 0x0002e40000002400 */
[----:B-1----:R-:W-:-:S06]  /*f5e0*/  FMUL.FTZ R0, R44, c[0x0][0x320] ;  /* 0x0000c8002c007a20 */ /* 0x002fcc0000410000 */
[----:B------:R1:W-:Y:S08]  /*f5f0*/  MUFU.TANH R44, R5 ;  /* 0x00000005002c7308 */ /* 0x0003f00000002400 */
[----:B------:R4:W5:Y:S01]  /*f600*/  MUFU.TANH R25, R0 ;  /* 0x0000000000197308 */ /* 0x0009620000002400 */
[----:B-1----:R-:W-:Y:S02]  /*f610*/  IMAD.IADD R5, R211, 0x1, -R6 ;  /* 0x00000001d3057824 */ /* 0x002fe400078e0a06 */
[----:B----4-:R-:W-:-:S05]  /*f620*/  FMUL.FTZ R0, R75, c[0x0][0x320] ;  /* 0x0000c8004b007a20 */ /* 0x010fca0000410000 */
        /* <DEDUP_REMOVED lines=26> */
[----:B------:R-:W-:Y:S08]  /*f7d0*/  MUFU.TANH R31, R7 ;  /* 0x00000007001f7308 */ /* 0x000ff00000002400 */
        /* <DEDUP_REMOVED lines=14> */
[----:B------:R1:W4:Y:S02]  /*f8c0*/  MUFU.TANH R13, R0 ;  /* 0x00000000000d7308 */ /* 0x0003240000002400 */
[----:B-1----:R-:W-:-:S05]  /*f8d0*/  LOP3.LUT R0, R175, 0xffffffe0, RZ, 0xc0, !PT ;  /* 0xffffffe0af007812 */ /* 0x002fca00078ec0ff */
[----:B------:R-:W-:Y:S02]  /*f8e0*/  IMAD.IADD R0, R211, 0x1, -R0 ;  /* 0x00000001d3007824 */ /* 0x000fe400078e0a00 */
[----:B------:R-:W-:-:S03]  /*f8f0*/  IMAD.MOV.U32 R211, RZ, RZ, R200 ;  /* 0x000000ffffd37224 */ /* 0x000fc600078e00c8 */
[----:B------:R-:W-:-:S04]  /*f900*/  SHF.R.S32.HI R9, RZ, 0x1f, R0 ;  /* 0x0000001fff097819 */ /* 0x000fc80000011400 */
[----:B------:R-:W-:Y:S02]  /*f910*/  LEA.HI R6, R9, R0, RZ, 0x2 ;  /* 0x0000000009067211 */ /* 0x000fe400078f10ff */
[----:B------:R-:W-:Y:S02]  /*f920*/  LEA.HI R9, R5, R5, RZ, 0x1 ;  /* 0x0000000505097211 */ /* 0x000fe400078f08ff */
[----:B------:R-:W-:Y:S02]  /*f930*/  LEA.HI.SX32 R7, R6, R203, 0x1e ;  /* 0x000000cb06077211 */ /* 0x000fe400078ff2ff */
[----:B------:R-:W-:Y:S01]  /*f940*/  LOP3.LUT R8, R9, 0x1ffffffe, RZ, 0xc0, !PT ;  /* 0x1ffffffe09087812 */ /* 0x000fe200078ec0ff */
[----:B------:R-:W-:Y:S01]  /*f950*/  FMUL.FTZ R9, R23, c[0x0][0x320] ;  /* 0x0000c80017097a20 */ /* 0x000fe20000410000 */
[----:B------:R-:W-:Y:S02]  /*f960*/  LEA R7, R10, R7, 0x4 ;  /* 0x000000070a077211 */ /* 0x000fe400078e20ff */
[----:B------:R-:W-:Y:S01]  /*f970*/  LOP3.LUT R6, R6, 0x7ffffffc, RZ, 0xc0, !PT ;  /* 0x7ffffffc06067812 */ /* 0x000fe200078ec0ff */
[----:B------:R-:W-:Y:S01]  /*f980*/  IMAD.IADD R5, R5, 0x1, -R8 ;  /* 0x0000000105057824 */ /* 0x000fe200078e0a08 */
[----:B------:R1:W-:Y:S02]  /*f990*/  MUFU.TANH R22, R9 ;  /* 0x0000000900167308 */ /* 0x0003e40000002400 */
[----:B------:R-:W-:Y:S01]  /*f9a0*/  IADD3 R6, R0, -R6, RZ ;  /* 0x8000000600067210 */ /* 0x000fe20007ffe0ff */
[----:B------:R-:W-:-:S02]  /*f9b0*/  IMAD R7, R5, 0x8, R7 ;  /* 0x0000000805077824 */ /* 0x000fc400078e0207 */
[----:B------:R-:W-:Y:S02]  /*f9c0*/  FMUL.FTZ R5, R50, c[0x0][0x320] ;  /* 0x0000c80032057a20 */ /* 0x000fe40000410000 */
[----:B------:R-:W-:Y:S01]  /*f9d0*/  @P5 IMAD.HI.U32 R8, R7, c[0x0][0x2c8], RZ ;  /* 0x0000b20007085a27 */ /* 0x000fe200078e00ff */
[----:B------:R2:W-:Y:S01]  /*f9e0*/  STL [R1+0x18], R7 ;  /* 0x0000180701007387 */ /* 0x0005e20000100800 */
[----:B------:R3:W-:Y:S02]  /*f9f0*/  MUFU.TANH R18, R5 ;  /* 0x0000000500127308 */ /* 0x0007e40000002400 */
[----:B------:R-:W-:Y:S02]  /*fa00*/  FMUL.FTZ R0, R83, c[0x0][0x320] ;  /* 0x0000c80053007a20 */ /* 0x000fe40000410000 */
[----:B------:R-:W-:Y:S02]  /*fa10*/  IMAD.SHL.U32 R10, R6, 0x2, RZ ;  /* 0x00000002060a7824 */ /* 0x000fe400078e00ff */
[----:B-1----:R-:W-:-:S02]  /*fa20*/  IMAD.MOV.U32 R9, RZ, RZ, -0x80 ;  /* 0xffffff80ff097424 */ /* 0x002fc400078e00ff */
[----:B------:R-:W-:Y:S01]  /*fa30*/  MUFU.TANH R60, R0 ;  /* 0x00000000003c7308 */ /* 0x000fe20000002400 */
[----:B------:R-:W-:Y:S01]  /*fa40*/  IMAD.IADD R6, R170, 0x1, -R10 ;  /* 0x00000001aa067824 */ /* 0x000fe200078e0a0a */
[----:B------:R-:W-:Y:S01]  /*fa50*/  STL [R1+0x24], R10 ;  /* 0x0000240a01007387 */ /* 0x000fe20000100800 */
[----:B---3--:R-:W-:Y:S01]  /*fa60*/  IMAD.MOV.U32 R5, RZ, RZ, R7 ;  /* 0x000000ffff057224 */ /* 0x008fe200078e0007 */
[----:B------:R-:W-:-:S05]  /*fa70*/  @P5 SHF.R.U32.HI R5, RZ, c[0x0][0x2cc], R8 ;  /* 0x0000b300ff055a19 */ /* 0x000fca0000011608 */
[----:B------:R-:W1:Y:S01]  /*fa80*/  SHFL.IDX PT, R8, R5, RZ, 0x1c1f ;  /* 0x001c1fff05087589 */ /* 0x000e6200000e0000 */
[----:B--2---:R-:W-:-:S04]  /*fa90*/  FMUL.FTZ R7, R51, c[0x0][0x320] ;  /* 0x0000c80033077a20 */ /* 0x004fc80000410000 */
[----:B------:R2:W-:Y:S02]  /*faa0*/  MUFU.TANH R17, R7 ;  /* 0x0000000700117308 */ /* 0x0005e40000002400 */
[----:B--2---:R2:W3:Y:S02]  /*fab0*/  SHFL.IDX PT, R7, R5, 0x1, 0x1c1f ;  /* 0x003c1f0005077f89 */ /* 0x0044e400000e0000 */
[----:B--2---:R-:W-:-:S04]  /*fac0*/  FMUL.FTZ R5, R26, c[0x0][0x320] ;  /* 0x0000c8001a057a20 */ /* 0x004fc80000410000 */
[----:B------:R2:W-:Y:S02]  /*fad0*/  MUFU.TANH R19, R5 ;  /* 0x0000000500137308 */ /* 0x0005e40000002400 */
[----:B--2---:R-:W-:-:S05]  /*fae0*/  IMAD R5, R168, R9, 0x1 ;  /* 0x00000001a8057424 */ /* 0x004fca00078e0209 */
[----:B------:R-:W-:Y:S01]  /*faf0*/  IADD3 R0, -R10, R5, R201 ;  /* 0x000000050a007210 */ /* 0x000fe20007ffe1c9 */
[----:B------:R-:W-:-:S04]  /*fb00*/  FMUL.FTZ R5, R99, c[0x0][0x320] ;  /* 0x0000c80063057a20 */ /* 0x000fc80000410000 */
[----:B------:R-:W-:Y:S01]  /*fb10*/  IMAD.IADD R0, R0, 0x1, -R211 ;  /* 0x0000000100007824 */ /* 0x000fe200078e0ad3 */
[----:B------:R1:W2:Y:S03]  /*fb20*/  MUFU.TANH R12, R5 ;  /* 0x00000005000c7308 */ /* 0x0002a60000002400 */
[C---:B-1----:R-:W-:Y:S01]  /*fb30*/  IMAD.IADD R5, R0.reuse, 0x1, R8 ;  /* 0x0000000100057824 */ /* 0x042fe200078e0208 */
[----:B---3--:R-:W-:Y:S01]  /*fb40*/  IADD3 R0, R0, R7, RZ ;  /* 0x0000000700007210 */ /* 0x008fe20007ffe0ff */
[----:B------:R-:W-:Y:S02]  /*fb50*/  FMUL.FTZ R7, R74, c[0x0][0x320] ;  /* 0x0000c8004a077a20 */ /* 0x000fe40000410000 */
[----:B------:R-:W-:Y:S01]  /*fb60*/  FMUL.FTZ R8, R42, c[0x0][0x320] ;  /* 0x0000c8002a087a20 */ /* 0x000fe20000410000 */
[C---:B------:R-:W-:Y:S02]  /*fb70*/  IMNMX R5, R6.reuse, R5, PT ;  /* 0x0000000506057217 */ /* 0x040fe40003800200 */
[----:B------:R-:W-:-:S02]  /*fb80*/  IMNMX R0, R6, R0, PT ;  /* 0x0000000006007217 */ /* 0x000fc40003800200 */
[C---:B------:R-:W-:Y:S01]  /*fb90*/  ISETP.GT.AND P0, PT, R5.reuse, RZ, PT ;  /* 0x000000ff0500720c */ /* 0x040fe20003f04270 */
[----:B------:R1:W3:Y:S01]  /*fba0*/  MUFU.TANH R6, R7 ;  /* 0x0000000700067308 */ /* 0x0002e20000002400 */
[C---:B------:R-:W-:Y:S02]  /*fbb0*/  ISETP.GT.AND P1, PT, R5.reuse, 0x1, PT ;  /* 0x000000010500780c */ /* 0x040fe40003f24270 */
[C---:B------:R-:W-:Y:S02]  /*fbc0*/  ISETP.GT.AND P2, PT, R5.reuse, 0x8, PT ;  /* 0x000000080500780c */ /* 0x040fe40003f44270 */
[----:B------:R-:W-:Y:S02]  /*fbd0*/  FSEL R9, R16, -INF , P1 ;  /* 0xff80000010097808 */ /* 0x000fe40000800000 */
[----:B------:R-:W-:Y:S01]  /*fbe0*/  ISETP.GT.AND P1, PT, R5, 0x11, PT ;  /* 0x000000110500780c */ /* 0x000fe20003f24270 */
[----:B------:R4:W2:Y:S01]  /*fbf0*/  MUFU.TANH R16, R8 ;  /* 0x0000000800107308 */ /* 0x0008a20000002400 */
[----:B------:R-:W-:-:S02]  /*fc00*/  FSEL R10, R11, -INF , P2 ;  /* 0xff8000000b0a7808 */ /* 0x000fc40001000000 */
[----:B------:R-:W-:Y:S02]  /*fc10*/  ISETP.GT.AND P2, PT, R5, 0x18, PT ;  /* 0x000000180500780c */ /* 0x000fe40003f44270 */
[----:B------:R-:W-:Y:S02]  /*fc20*/  FSEL R29, R69, -INF , P1 ;  /* 0xff800000451d7808 */ /* 0x000fe40000800000 */
[----:B------:R-:W-:Y:S02]  /*fc30*/  ISETP.GT.AND P1, PT, R5, 0x21, PT ;  /* 0x000000210500780c */ /* 0x000fe40003f24270 */
[----:B-1----:R-:W-:Y:S02]  /*fc40*/  FSEL R7, R21, -INF , P0 ;  /* 0xff80000015077808 */ /* 0x002fe40000000000 */
[----:B------:R-:W-:Y:S02]  /*fc50*/  ISETP.GT.AND P0, PT, R5, 0x10, PT ;  /* 0x000000100500780c */ /* 0x000fe40003f04270 */
[----:B------:R-:W-:-:S02]  /*fc60*/  FSEL R30, R68, -INF , P2 ;  /* 0xff800000441e7808 */ /* 0x000fc40001000000 */
[----:B------:R-:W-:Y:S02]  /*fc70*/  FSEL R28, R76, -INF , P0 ;  /* 0xff8000004c1c7808 */ /* 0x000fe40000000000 */
[C---:B------:R-:W-:Y:S02]  /*fc80*/  ISETP.GT.AND P0, PT, R5.reuse, 0x20, PT ;  /* 0x000000200500780c */ /* 0x040fe40003f04270 */
[----:B------:R-:W-:Y:S02]  /*fc90*/  ISETP.GT.AND P2, PT, R5, 0x28, PT ;  /* 0x000000280500780c */ /* 0x000fe40003f44270 */
[----:B------:R-:W-:Y:S02]  /*fca0*/  FSEL R66, R66, -INF , P0 ;  /* 0xff80000042427808 */ /* 0x000fe40000000000 */
[----:B------:R-:W-:Y:S02]  /*fcb0*/  FSEL R67, R67, -INF , P1 ;  /* 0xff80000043437808 */ /* 0x000fe40000800000 */
[----:B------:R-:W-:-:S02]  /*fcc0*/  ISETP.GT.AND P0, PT, R5, 0x30, PT ;  /* 0x000000300500780c */ /* 0x000fc40003f04270 */
[C---:B------:R-:W-:Y:S02]  /*fcd0*/  ISETP.GT.AND P1, PT, R5.reuse, 0x31, PT ;  /* 0x000000310500780c */ /* 0x040fe40003f24270 */
[----:B------:R-:W-:Y:S02]  /*fce0*/  ISETP.GT.AND P3, PT, R5, 0x9, PT ;  /* 0x000000090500780c */ /* 0x000fe40003f64270 */
        /* <DEDUP_REMOVED lines=10> */
[----:B-----5:R-:W-:Y:S02]  /*fd90*/  FSEL R164, R25, -INF , P0 ;  /* 0xff80000019a47808 */ /* 0x020fe40000000000 */
        /* <DEDUP_REMOVED lines=20> */
[C---:B------:R-:W-:Y:S02]  /*fee0*/  ISETP.GT.AND P3, PT, R5.reuse, 0x49, PT ;  /* 0x000000490500780c */ /* 0x040fe40003f64270 */
[----:B------:R-:W-:Y:S02]  /*fef0*/  FSEL R241, R40, -INF , P2 ;  /* 0xff80000028f17808 */ /* 0x000fe40001000000 */
[----:B------:R-:W-:Y:S01]  /*ff00*/  ISETP.GT.AND P2, PT, R5, 0x78, PT ;  /* 0x000000780500780c */ /* 0x000fe20003f44270 */
[----:B------:R-:W-:Y:S01]  /*ff10*/  LDSM.16.MT88.4 R40, [R214+0x4100] ;  /* 0x00410000d628783b */ /* 0x000fe20000004200 */
[----:B------:R-:W-:-:S02]  /*ff20*/  FSEL R200, R36, -INF , P0 ;  /* 0xff80000024c87808 */ /* 0x000fc40000000000 */
[----:B------:R-:W-:Y:S02]  /*ff30*/  FSEL R170, R33, -INF , P1 ;  /* 0xff80000021aa7808 */ /* 0x000fe40000800000 */
[C---:B------:R-:W-:Y:S02]  /*ff40*/  ISETP.GT.AND P0, PT, R0.reuse, RZ, PT ;  /* 0x000000ff0000720c */ /* 0x040fe40003f04270 */
[----:B------:R-:W-:Y:S02]  /*ff50*/  ISETP.GT.AND P1, PT, R0, 0x1, PT ;  /* 0x000000010000780c */ /* 0x000fe40003f24270 */
[----:B------:R-:W-:Y:S02]  /*ff60*/  FSEL R167, R167, -INF , P3 ;  /* 0xff800000a7a77808 */ /* 0x000fe40001800000 */
[----:B------:R-:W-:Y:S02]  /*ff70*/  ISETP.GT.AND P3, PT, R5, 0x59, PT ;  /* 0x000000590500780c */ /* 0x000fe40003f64270 */
[----:B------:R-:W-:-:S02]  /*ff80*/  FMNMX.FTZ R69, R7, R9, !PT ;  /* 0x0000000907457209 */ /* 0x000fc40007810000 */
[----:B------:R-:W-:Y:S02]  /*ff90*/  FSEL R78, R32, -INF , P2 ;  /* 0xff800000204e7808 */ /* 0x000fe40001000000 */
[----:B------:R-:W-:Y:S02]  /*ffa0*/  ISETP.GT.AND P2, PT, R0, 0x8, PT ;  /* 0x000000080000780c */ /* 0x000fe40003f44270 */
[----:B----4-:R-:W-:Y:S02]  /*ffb0*/  FSEL R8, R13, -INF , P0 ;  /* 0xff8000000d087808 */ /* 0x010fe40000000000 */
[----:B--2---:R-:W-:Y:S02]  /*ffc0*/  FSEL R12, R12, -INF , P1 ;  /* 0xff8000000c0c7808 */ /* 0x004fe40000800000 */
[----:B------:R-:W-:Y:S02]  /*ffd0*/  FSEL R179, R49, -INF , P3 ;  /* 0xff80000031b37808 */ /* 0x000fe40001800000 */
[----:B------:R-:W-:-:S02]  /*ffe0*/  ISETP.GT.AND P3, PT, R5, 0x69, PT ;  /* 0x000000690500780c */ /* 0x000fc40003f64270 */
[----:B------:R-:W-:Y:S02]  /*fff0*/  FMNMX.FTZ R69, R10, R69, !PT ;  /* 0x000000450a457209 */ /* 0x000fe40007810000 */
[----:B------:R-:W-:Y:S02]  /*10000*/  ISETP.GT.AND P4, PT, R5, 0x79, PT ;  /* 0x000000790500780c */ /* 0x000fe40003f84270 */
        /* <DEDUP_REMOVED lines=34> */
[----:B------:R-:W-:Y:S01]  /*10230*/  FMNMX.FTZ R5, R96, R5, !PT ;  /* 0x0000000560057209 */ /* 0x000fe20007810000 */
[----:B------:R-:W-:Y:S01]  /*10240*/  LDSM.16.MT88.4 R24, [R213+0x100] ;  /* 0x00010000d518783b */ /* 0x000fe20000004200 */
        /* <DEDUP_REMOVED lines=14> */
[----:B---3--:R-:W-:Y:S02]  /*10330*/  FSEL R154, R6, -INF , P2 ;  /* 0xff800000069a7808 */ /* 0x008fe40001000000 */
        /* <DEDUP_REMOVED lines=15> */
[C---:B------:R-:W-:Y:S02]  /*10430*/  ISETP.GT.AND P2, PT, R0.reuse, 0x49, PT ;  /* 0x000000490000780c */ /* 0x040fe40003f44270 */
        /* <DEDUP_REMOVED lines=37> */
[----:B------:R-:W-:Y:S01]  /*10690*/  FMNMX.FTZ R5, R208, R5, !PT ;  /* 0x00000005d0057209 */ /* 0x000fe20007810000 */
[----:B------:R-:W-:Y:S01]  /*106a0*/  LDSM.16.MT88.4 R32, [R217+0x4100] ;  /* 0x00410000d920783b */ /* 0x000fe20000004200 */
        /* <DEDUP_REMOVED lines=8> */
[----:B------:R-:W-:Y:S02]  /*10730*/  FSEL R247, R72, -INF , P4 ;  /* 0xff80000048f77808 */ /* 0x000fe40002000000 */
[----:B------:R-:W-:Y:S02]  /*10740*/  FMNMX.FTZ R69, R78, R69, !PT ;  /* 0x000000454e457209 */ /* 0x000fe40007810000 */
[----:B------:R-:W-:Y:S02]  /*10750*/  ISETP.GT.AND P0, PT, R0, 0x79, PT ;  /* 0x000000790000780c */ /* 0x000fe40003f04270 */
[----:B------:R-:W-:Y:S02]  /*10760*/  FSEL R248, R19, -INF , P1 ;  /* 0xff80000013f87808 */ /* 0x000fe40000800000 */
[----:B------:R-:W-:Y:S01]  /*10770*/  FMNMX.FTZ R0, R249, R5, !PT ;  /* 0x00000005f9007209 */ /* 0x000fe20007810000 */
[----:B------:R-:W-:Y:S01]  /*10780*/  LDSM.16.MT88.4 R16, [R214+0x100] ;  /* 0x00010000d610783b */ /* 0x000fe20000004200 */
[----:B------:R-:W-:-:S02]  /*10790*/  FMNMX.FTZ R69, R247, R69, !PT ;  /* 0x00000045f7457209 */ /* 0x000fc40007810000 */
[----:B------:R-:W-:Y:S02]  /*107a0*/  FSEL R171, R15, -INF , P0 ;  /* 0xff8000000fab7808 */ /* 0x000fe40000000000 */
[----:B------:R-:W-:Y:S01]  /*107b0*/  FMNMX.FTZ R0, R248, R0, !PT ;  /* 0x00000000f8007209 */ /* 0x000fe20007810000 */
[----:B------:R-:W1:Y:S03]  /*107c0*/  SHFL.BFLY PT, R6, R69, 0x2, 0x1f ;  /* 0x0c401f0045067f89 */ /* 0x000e6600000e0000 */
        /* <DEDUP_REMOVED lines=14> */
[----:B------:R-:W-:Y:S01]  /*108b0*/  FFMA.FTZ R2, R28, c[0x0][0x2d0], -R5 ;  /* 0x0000b4001c027a23 */ /* 0x000fe20000010805 */
[----:B------:R-:W-:Y:S01]  /*108c0*/  FSEL R0, R0, RZ, P0 ;  /* 0x000000ff00007208 */ /* 0x000fe20000000000 */
[----:B------:R1:W-:Y:S04]  /*108d0*/  MUFU.EX2 R204, R6 ;  /* 0x0000000600cc7308 */ /* 0x0003e80000000800 */
[----:B------:R-:W-:-:S04]  /*108e0*/  FFMA.FTZ R3, R8, c[0x0][0x2d0], -R0 ;  /* 0x0000b40008037a23 */ /* 0x000fc80000010800 */
[----:B------:R2:W-:Y:S01]  /*108f0*/  MUFU.EX2 R92, R3 ;  /* 0x00000003005c7308 */ /* 0x0005e20000000800 */
[----:B-1----:R-:W-:-:S07]  /*10900*/  FFMA.FTZ R6, R9, c[0x0][0x2d0], -R5 ;  /* 0x0000b40009067a23 */ /* 0x002fce0000010805 */
[----:B------:R1:W-:Y:S01]  /*10910*/  MUFU.EX2 R168, R2 ;  /* 0x0000000200a87308 */ /* 0x0003e20000000800 */
[----:B--2---:R-:W-:-:S07]  /*10920*/  FFMA.FTZ R3, R12, c[0x0][0x2d0], -R0 ;  /* 0x0000b4000c037a23 */ /* 0x004fce0000010800 */
[----:B------:R2:W3:Y:S08]  /*10930*/  MUFU.EX2 R7, R6 ;  /* 0x0000000600077308 */ /* 0x0004f00000000800 */
[----:B------:R4:W5:Y:S01]  /*10940*/  MUFU.EX2 R178, R3 ;  /* 0x0000000300b27308 */ /* 0x0009620000000800 */
[--C-:B-1----:R-:W-:Y:S02]  /*10950*/  FFMA.FTZ R2, R29, c[0x0][0x2d0], -R5.reuse ;  /* 0x0000b4001d027a23 */ /* 0x102fe40000010805 */
[----:B--2---:R-:W-:-:S05]  /*10960*/  FFMA.FTZ R6, R10, c[0x0][0x2d0], -R5 ;  /* 0x0000b4000a067a23 */ /* 0x004fca0000010805 */
[----:B------:R1:W-:Y:S01]  /*10970*/  MUFU.EX2 R202, R2 ;  /* 0x0000000200ca7308 */ /* 0x0003e20000000800 */
[----:B---3--:R-:W-:Y:S01]  /*10980*/  F2FP.BF16.PACK_AB R8, R7, R204 ;  /* 0x000000cc0708723e */ /* 0x008fe200000010ff */
[----:B----4-:R-:W-:-:S06]  /*10990*/  FFMA.FTZ R3, R13, c[0x0][0x2d0], -R0 ;  /* 0x0000b4000d037a23 */ /* 0x010fcc0000010800 */
[----:B------:R2:W-:Y:S01]  /*109a0*/  MUFU.EX2 R23, R6 ;  /* 0x0000000600177308 */ /* 0x0005e20000000800 */
[----:B-----5:R-:W-:-:S07]  /*109b0*/  F2FP.BF16.PACK_AB R9, R178, R92 ;  /* 0x0000005cb209723e */ /* 0x020fce00000010ff */
[----:B------:R3:W-:Y:S01]  /*109c0*/  MUFU.EX2 R205, R3 ;  /* 0x0000000300cd7308 */ /* 0x0007e20000000800 */
[--C-:B-1----:R-:W-:Y:S02]  /*109d0*/  FFMA.FTZ R2, R30, c[0x0][0x2d0], -R5.reuse ;  /* 0x0000b4001e027a23 */ /* 0x102fe40000010805 */
[----:B------:R-:W-:Y:S01]  /*109e0*/  LDSM.16.MT88.4 R28, [R216+0x4100] ;  /* 0x00410000d81c783b */ /* 0x000fe20000004200 */
[----:B--2---:R-:W-:-:S04]  /*109f0*/  FFMA.FTZ R6, R11, c[0x0][0x2d0], -R5 ;  /* 0x0000b4000b067a23 */ /* 0x004fc80000010805 */
[----:B------:R1:W-:Y:S01]  /*10a00*/  MUFU.EX2 R210, R2 ;  /* 0x0000000200d27308 */ /* 0x0003e20000000800 */
[----:B---3--:R-:W-:-:S07]  /*10a10*/  FFMA.FTZ R3, R14, c[0x0][0x2d0], -R0 ;  /* 0x0000b4000e037a23 */ /* 0x008fce0000010800 */
[----:B------:R-:W2:Y:S01]  /*10a20*/  MUFU.EX2 R39, R6 ;  /* 0x0000000600277308 */ /* 0x000ea20000000800 */
[----:B------:R-:W3:Y:S07]  /*10a30*/  LDSM.16.MT88.4 R12, [R217+0x100] ;  /* 0x00010000d90c783b */ /* 0x000eee0000004200 */
[----:B------:R4:W5:Y:S01]  /*10a40*/  MUFU.EX2 R132, R3 ;  /* 0x0000000300847308 */ /* 0x0009620000000800 */
[----:B-1----:R-:W-:Y:S02]  /*10a50*/  FFMA.FTZ R2, R45, c[0x0][0x2d0], -R5 ;  /* 0x0000b4002d027a23 */ /* 0x002fe40000010805 */
[----:B--2---:R-:W-:-:S05]  /*10a60*/  IMAD.MOV.U32 R4, RZ, RZ, R39 ;  /* 0x000000ffff047224 */ /* 0x004fca00078e0027 */
[----:B------:R1:W-:Y:S01]  /*10a70*/  MUFU.EX2 R6, R2 ;  /* 0x0000000200067308 */ /* 0x0003e20000000800 */
[----:B------:R-:W-:Y:S01]  /*10a80*/  LDSM.16.MT88.4 R36, [R213+0x4100] ;  /* 0x00410000d524783b */ /* 0x000fe20000004200 */
[----:B----4-:R-:W-:-:S03]  /*10a90*/  MOV R3, R23 ;  /* 0x0000001700037202 */ /* 0x010fc60000000f00 */
[----:B------:R-:W2:Y:S01]  /*10aa0*/  LDSM.16.MT88.4 R20, [R216+0x100] ;  /* 0x00010000d814783b */ /* 0x000ea20000004200 */
[----:B-----5:R-:W-:Y:S02]  /*10ab0*/  F2FP.BF16.PACK_AB R11, R132, R205 ;  /* 0x000000cd840b723e */ /* 0x020fe400000010ff */
[----:B------:R-:W-:Y:S01]  /*10ac0*/  F2FP.BF16.PACK_AB R10, R4, R3 ;  /* 0x00000003040a723e */ /* 0x000fe200000010ff */
[----:B-1----:R-:W-:-:S06]  /*10ad0*/  FFMA.FTZ R2, R44, c[0x0][0x2d0], -R0 ;  /* 0x0000b4002c027a23 */ /* 0x002fcc0000010800 */
[C---:B------:R-:W-:Y:S01]  /*10ae0*/  HMMA.16816.F32.BF16 R80, R8.reuse, R16, RZ ;  /* 0x000000100850723c */ /* 0x040fe200000418ff */
[----:B------:R1:W-:Y:S07]  /*10af0*/  MUFU.EX2 R252, R2 ;  /* 0x0000000200fc7308 */ /* 0x0003ee0000000800 */
[C---:B---3--:R-:W-:Y:S08]  /*10b00*/  HMMA.16816.F32.BF16 R52, R8.reuse, R12, RZ ;  /* 0x0000000c0834723c */ /* 0x048ff000000418ff */
[----:B------:R-:W-:Y:S01]  /*10b10*/  HMMA.16816.F32.BF16 R56, R8, R14, RZ ;  /* 0x0000000e0838723c */ /* 0x000fe200000418ff */
[----:B------:R-:W3:Y:S01]  /*10b20*/  LDSM.16.MT88.4 R12, [R214+0x900] ;  /* 0x00090000d60c783b */ /* 0x000ee20000004200 */
[----:B-1----:R-:W-:-:S04]  /*10b30*/  FFMA.FTZ R2, R60, c[0x0][0x2d0], -R0 ;  /* 0x0000b4003c027a23 */ /* 0x002fc80000010800 */
[----:B------:R1:W4:Y:S02]  /*10b40*/  MUFU.EX2 R250, R2 ;  /* 0x0000000200fa7308 */ /* 0x0003240000000800 */
[C---:B------:R-:W-:Y:S01]  /*10b50*/  HMMA.16816.F32.BF16 R72, R8.reuse, R18, RZ ;  /* 0x000000120848723c */ /* 0x040fe200000418ff */
[----:B------:R-:W5:Y:S07]  /*10b60*/  LDSM.16.MT88.4 R16, [R213+0x900] ;  /* 0x00090000d510783b */ /* 0x000f6e0000004200 */
[----:B------:R-:W-:Y:S01]  /*10b70*/  HMMA.16816.F32.BF16 R88, R8, R24, RZ ;  /* 0x000000180858723c */ /* 0x000fe200000418ff */
[----:B-1----:R-:W-:-:S07]  /*10b80*/  FFMA.FTZ R2, R65, c[0x0][0x2d0], -R0 ;  /* 0x0000b40041027a23 */ /* 0x002fce0000010800 */
[----:B------:R-:W-:Y:S01]  /*10b90*/  HMMA.16816.F32.BF16 R84, R8, R26, RZ ;  /* 0x0000001a0854723c */ /* 0x000fe200000418ff */
[----:B------:R-:W1:Y:S01]  /*10ba0*/  LDSM.16.MT88.4 R24, [R217+0x900] ;  /* 0x00090000d918783b */ /* 0x000e620000004200 */
[----:B------:R3:W-:Y:S01]  /*10bb0*/  MUFU.EX2 R251, R2 ;  /* 0x0000000200fb7308 */ /* 0x0007e20000000800 */
[----:B------:R-:W-:-:S05]  /*10bc0*/  IMAD.MOV.U32 R65, RZ, RZ, R78 ;  /* 0x000000ffff417224 */ /* 0x000fca00078e004e */
[C---:B--2---:R-:W-:Y:S08]  /*10bd0*/  HMMA.16816.F32.BF16 R48, R8.reuse, R20, RZ ;  /* 0x000000140830723c */ /* 0x044ff000000418ff */
[----:B------:R-:W-:Y:S01]  /*10be0*/  HMMA.16816.F32.BF16 R44, R8, R22, RZ ;  /* 0x00000016082c723c */ /* 0x000fe200000418ff */
[----:B------:R-:W2:Y:S01]  /*10bf0*/  LDSM.16.MT88.4 R20, [R216+0x900] ;  /* 0x00090000d814783b */ /* 0x000ea20000004200 */
[----:B---3--:R-:W-:-:S02]  /*10c00*/  FFMA.FTZ R2, R64, c[0x0][0x2d0], -R0 ;  /* 0x0000b40040027a23 */ /* 0x008fc40000010800 */
[----:B------:R-:W-:-:S04]  /*10c10*/  IMAD.MOV.U32 R64, RZ, RZ, R92 ;  /* 0x000000ffff407224 */ /* 0x000fc800078e005c */
[----:B------:R-:W3:Y:S01]  /*10c20*/  MUFU.EX2 R2, R2 ;  /* 0x0000000200027308 */ /* 0x000ee20000000800 */
[C---:B------:R-:W-:Y:S08]  /*10c30*/  HMMA.16816.F32.BF16 R60, R8.reuse, R36, RZ ;  /* 0x00000024083c723c */ /* 0x040ff000000418ff */
[C---:B------:R-:W-:Y:S01]  /*10c40*/  HMMA.16816.F32.BF16 R76, R8.reuse, R38, RZ ;  /* 0x00000026084c723c */ /* 0x040fe200000418ff */
[----:B------:R-:W1:Y:S07]  /*10c50*/  LDSM.16.MT88.4 R36, [R214+0x4900] ;  /* 0x00490000d624783b */ /* 0x000e6e0000004200 */
[C---:B------:R-:W-:Y:S08]  /*10c60*/  HMMA.16816.F32.BF16 R104, R8.reuse, R40, RZ ;  /* 0x000000280868723c */ /* 0x040ff000000418ff */
[C---:B------:R-:W-:Y:S08]  /*10c70*/  HMMA.16816.F32.BF16 R100, R8.reuse, R42, RZ ;  /* 0x0000002a0864723c */ /* 0x040ff000000418ff */
[C---:B------:R-:W-:Y:S08]  /*10c80*/  HMMA.16816.F32.BF16 R112, R8.reuse, R32, RZ ;  /* 0x000000200870723c */ /* 0x040ff000000418ff */
[C---:B------:R-:W-:Y:S01]  /*10c90*/  HMMA.16816.F32.BF16 R120, R8.reuse, R34, RZ ;  /* 0x000000220878723c */ /* 0x040fe200000418ff */
[----:B------:R-:W-:Y:S07]  /*10ca0*/  LDSM.16.MT88.4 R32, [R213+0x1100] ;  /* 0x00110000d520783b */ /* 0x000fee0000004200 */
[C---:B------:R-:W-:Y:S08]  /*10cb0*/  HMMA.16816.F32.BF16 R128, R8.reuse, R28, RZ ;  /* 0x0000001c0880723c */ /* 0x040ff000000418ff */
[----:B------:R-:W-:Y:S01]  /*10cc0*/  HMMA.16816.F32.BF16 R116, R8, R30, RZ ;  /* 0x0000001e0874723c */ /* 0x000fe200000418ff */
[----:B------:R-:W1:Y:S06]  /*10cd0*/  LDSM.16.MT88.4 R28, [R213+0x4900] ;  /* 0x00490000d51c783b */ /* 0x000e6c0000004200 */
[----:B------:R-:W-:-:S02]  /*10ce0*/  F2FP.BF16.PACK_AB R8, R202, R168 ;  /* 0x000000a8ca08723e */ /* 0x000fc400000010ff */
[----:B----4-:R-:W-:Y:S02]  /*10cf0*/  F2FP.BF16.PACK_AB R9, R250, R252 ;  /* 0x000000fcfa09723e */ /* 0x010fe400000010ff */
[----:B------:R-:W-:Y:S02]  /*10d00*/  F2FP.BF16.PACK_AB R10, R6, R210 ;  /* 0x000000d2060a723e */ /* 0x000fe400000010ff */
[----:B---3--:R-:W-:-:S07]  /*10d10*/  F2FP.BF16.PACK_AB R11, R2, R251 ;  /* 0x000000fb020b723e */ /* 0x008fce00000010ff */
[C---:B------:R-:W-:Y:S07]  /*10d20*/  HMMA.16816.F32.BF16 R124, R8.reuse, R12, R80 ;  /* 0x0000000c087c723c */ /* 0x040fee0000041850 */
[----:B------:R-:W-:Y:S01]  /*10d30*/  IMAD.MOV.U32 R82, RZ, RZ, R2 ;  /* 0x000000ffff527224 */ /* 0x000fe200078e0002 */
[----:B-----5:R-:W-:Y:S01]  /*10d40*/  HMMA.16816.F32.BF16 R136, R8, R16, R88 ;  /* 0x000000100888723c */ /* 0x020fe20000041858 */
[----:B------:R-:W-:Y:S01]  /*10d50*/  FFMA.FTZ R2, R66, c[0x0][0x2d0], -R5 ;  /* 0x0000b40042027a23 */ /* 0x000fe20000010805 */
[----:B------:R-:W-:-:S03]  /*10d60*/  MOV R83, R236 ;  /* 0x000000ec00537202 */ /* 0x000fc60000000f00 */
[----:B------:R3:W-:Y:S03]  /*10d70*/  MUFU.EX2 R245, R2 ;  /* 0x0000000200f57308 */ /* 0x0007e60000000800 */
[C---:B------:R-:W-:Y:S01]  /*10d80*/  HMMA.16816.F32.BF16 R88, R8.reuse, R18, R84 ;  /* 0x000000120858723c */ /* 0x040fe20000041854 */
[----:B------:R-:W4:Y:S07]  /*10d90*/  LDSM.16.MT88.4 R16, [R217+0x4900] ;  /* 0x00490000d910783b */ /* 0x000f2e0000004200 */
[----:B------:R-:W-:Y:S01]  /*10da0*/  HMMA.16816.F32.BF16 R108, R8, R14, R72 ;  /* 0x0000000e086c723c */ /* 0x000fe20000041848 */
[----:B------:R-:W5:Y:S01]  /*10db0*/  LDSM.16.MT88.4 R12, [R216+0x4900] ;  /* 0x00490000d80c783b */ /* 0x000f620000004200 */
[----:B---3--:R-:W-:-:S06]  /*10dc0*/  FFMA.FTZ R2, R67, c[0x0][0x2d0], -R5 ;  /* 0x0000b40043027a23 */ /* 0x008fcc0000010805 */
[C---:B-1----:R-:W-:Y:S01]  /*10dd0*/  HMMA.16816.F32.BF16 R40, R8.reuse, R24, R52 ;  /* 0x000000180828723c */ /* 0x042fe20000041834 */
[----:B------:R1:W3:Y:S07]  /*10de0*/  MUFU.EX2 R244, R2 ;  /* 0x0000000200f47308 */ /* 0x0002ee0000000800 */
[C---:B------:R-:W-:Y:S01]  /*10df0*/  HMMA.16816.F32.BF16 R92, R8.reuse, R26, R56 ;  /* 0x0000001a085c723c */ /* 0x040fe20000041838 */
[----:B------:R-:W3:Y:S07]  /*10e00*/  LDSM.16.MT88.4 R24, [R217+0x1100] ;  /* 0x00110000d918783b */ /* 0x000eee0000004200 */
[----:B--2---:R-:W-:Y:S01]  /*10e10*/  HMMA.16816.F32.BF16 R84, R8, R20, R48 ;  /* 0x000000140854723c */ /* 0x004fe20000041830 */
[----:B-1----:R-:W-:-:S02]  /*10e20*/  FFMA.FTZ R2, R71, c[0x0][0x2d0], -R5 ;  /* 0x0000b40047027a23 */ /* 0x002fc40000010805 */
[----:B------:R-:W-:Y:S02]  /*10e30*/  IMAD.MOV.U32 R71, RZ, RZ, R132 ;  /* 0x000000ffff477224 */ /* 0x000fe400078e0084 */
[----:B------:R1:W-:Y:S03]  /*10e40*/  MUFU.EX2 R240, R2 ;  /* 0x0000000200f07308 */ /* 0x0003e60000000800 */
[C---:B------:R-:W-:Y:S01]  /*10e50*/  HMMA.16816.F32.BF16 R44, R8.reuse, R22, R44 ;  /* 0x00000016082c723c */ /* 0x040fe2000004182c */
[----:B------:R-:W2:Y:S07]  /*10e60*/  LDSM.16.MT88.4 R20, [R216+0x1100] ;  /* 0x00110000d814783b */ /* 0x000eae0000004200 */
[----:B------:R-:W-:Y:S01]  /*10e70*/  HMMA.16816.F32.BF16 R72, R8, R38, R100 ;  /* 0x000000260848723c */ /* 0x000fe20000041864 */
[----:B-1----:R-:W-:-:S06]  /*10e80*/  FFMA.FTZ R2, R99, c[0x0][0x2d0], -R5 ;  /* 0x0000b40063027a23 */ /* 0x002fcc0000010805 */
[----:B------:R-:W-:Y:S01]  /*10e90*/  IMAD.MOV.U32 R38, RZ, RZ, R210 ;  /* 0x000000ffff267224 */ /* 0x000fe200078e00d2 */
[----:B------:R-:W-:Y:S01]  /*10ea0*/  HMMA.16816.F32.BF16 R56, R8, R28, R60 ;  /* 0x0000001c0838723c */ /* 0x000fe2000004183c */
[----:B------:R1:W-:Y:S01]  /*10eb0*/  MUFU.EX2 R242, R2 ;  /* 0x0000000200f27308 */ /* 0x0003e20000000800 */
[----:B------:R-:W-:Y:S02]  /*10ec0*/  IMAD.MOV.U32 R103, RZ, RZ, R64 ;  /* 0x000000ffff677224 */ /* 0x000fe400078e0040 */
[----:B------:R-:W-:-:S04]  /*10ed0*/  IMAD.MOV.U32 R39, RZ, RZ, R65 ;  /* 0x000000ffff277224 */ /* 0x000fc800078e0041 */
[C---:B------:R-:W-:Y:S01]  /*10ee0*/  HMMA.16816.F32.BF16 R52, R8.reuse, R30, R76 ;  /* 0x0000001e0834723c */ /* 0x040fe2000004184c */
[----:B------:R-:W2:Y:S07]  /*10ef0*/  LDSM.16.MT88.4 R28, [R214+0x1100] ;  /* 0x00110000d61c783b */ /* 0x000eae0000004200 */
[C---:B------:R-:W-:Y:S01]  /*10f00*/  HMMA.16816.F32.BF16 R132, R8.reuse, R36, R104 ;  /* 0x000000240884723c */ /* 0x040fe20000041868 */
[----:B-1----:R-:W-:Y:S02]  /*10f10*/  FFMA.FTZ R2, R70, c[0x0][0x2d0], -R0 ;  /* 0x0000b40046027a23 */ /* 0x002fe40000010800 */
[----:B------:R-:W-:Y:S01]  /*10f20*/  IMAD.MOV.U32 R70, RZ, RZ, R170 ;  /* 0x000000ffff467224 */ /* 0x000fe200078e00aa */
[----:B------:R-:W-:Y:S01]  /*10f30*/  MOV R170, R211 ;  /* 0x000000d300aa7202 */ /* 0x000fe20000000f00 */
[----:B------:R1:W-:Y:S02]  /*10f40*/  MUFU.EX2 R237, R2 ;  /* 0x0000000200ed7308 */ /* 0x0003e40000000800 */
[----:B------:R-:W-:Y:S01]  /*10f50*/  IMAD.MOV.U32 R37, RZ, RZ, R82 ;  /* 0x000000ffff257224 */ /* 0x000fe200078e0052 */
[----:B----4-:R-:W-:Y:S01]  /*10f60*/  HMMA.16816.F32.BF16 R64, R8, R18, R120 ;  /* 0x000000120840723c */ /* 0x010fe20000041878 */
[----:B------:R-:W-:-:S06]  /*10f70*/  IMAD.MOV.U32 R36, RZ, RZ, R83 ;  /* 0x000000ffff247224 */ /* 0x000fcc00078e0053 */
[----:B------:R-:W-:Y:S01]  /*10f80*/  IMAD.MOV.U32 R123, RZ, RZ, R204 ;  /* 0x000000ffff7b7224 */ /* 0x000fe200078e00cc */
[----:B------:R-:W-:Y:S01]  /*10f90*/  HMMA.16816.F32.BF16 R80, R8, R16, R112 ;  /* 0x000000100850723c */ /* 0x000fe20000041870 */
[----:B------:R-:W-:Y:S01]  /*10fa0*/  IMAD.MOV.U32 R122, RZ, RZ, R203 ;  /* 0x000000ffff7a7224 */ /* 0x000fe200078e00cb */
[----:B------:R-:W-:Y:S01]  /*10fb0*/  LDSM.16.MT88.4 R16, [R216+0x5100] ;  /* 0x00510000d810783b */ /* 0x000fe20000004200 */
[----:B-1----:R-:W-:-:S05]  /*10fc0*/  FFMA.FTZ R2, R96, c[0x0][0x2d0], -R0 ;  /* 0x0000b40060027a23 */ /* 0x002fca0000010800 */
[C---:B-----5:R-:W-:Y:S01]  /*10fd0*/  HMMA.16816.F32.BF16 R60, R8.reuse, R12, R128 ;  /* 0x0000000c083c723c */ /* 0x060fe20000041880 */
[----:B------:R1:W4:Y:S07]  /*10fe0*/  MUFU.EX2 R236, R2 ;  /* 0x0000000200ec7308 */ /* 0x00032e0000000800 */
[----:B------:R-:W-:Y:S01]  /*10ff0*/  HMMA.16816.F32.BF16 R48, R8, R14, R116 ;  /* 0x0000000e0830723c */ /* 0x000fe20000041874 */
[----:B------:R-:W5:Y:S06]  /*11000*/  LDSM.16.MT88.4 R12, [R213+0x5100] ;  /* 0x00510000d50c783b */ /* 0x000f6c0000004200 */
[----:B---3--:R-:W-:Y:S01]  /*11010*/  F2FP.BF16.PACK_AB R8, R244, R245 ;  /* 0x000000f5f408723e */ /* 0x008fe200000010ff */
[----:B-1----:R-:W-:Y:S01]  /*11020*/  FFMA.FTZ R2, R98, c[0x0][0x2d0], -R0 ;  /* 0x0000b40062027a23 */ /* 0x002fe20000010800 */
[----:B----4-:R-:W-:-:S02]  /*11030*/  F2FP.BF16.PACK_AB R9, R236, R237 ;  /* 0x000000edec09723e */ /* 0x010fc400000010ff */
[----:B------:R-:W-:Y:S01]  /*11040*/  F2FP.BF16.PACK_AB R10, R242, R240 ;  /* 0x000000f0f20a723e */ /* 0x000fe200000010ff */
[----:B------:R1:W-:Y:S02]  /*11050*/  MUFU.EX2 R211, R2 ;  /* 0x0000000200d37308 */ /* 0x0003e40000000800 */
[----:B-1----:R-:W-:-:S06]  /*11060*/  FFMA.FTZ R2, R97, c[0x0][0x2d0], -R0 ;  /* 0x0000b40061027a23 */ /* 0x002fcc0000010800 */
[----:B------:R1:W3:Y:S02]  /*11070*/  MUFU.EX2 R210, R2 ;  /* 0x0000000200d27308 */ /* 0x0002e40000000800 */
[----:B-1----:R-:W-:Y:S01]  /*11080*/  FFMA.FTZ R2, R150, c[0x0][0x2d0], -R5 ;  /* 0x0000b40096027a23 */ /* 0x002fe20000010805 */
[----:B---3--:R-:W-:Y:S01]  /*11090*/  F2FP.BF16.PACK_AB R11, R210, R211 ;  /* 0x000000d3d20b723e */ /* 0x008fe200000010ff */
[----:B------:R-:W-:-:S04]  /*110a0*/  IMAD.MOV.U32 R150, RZ, RZ, R205 ;  /* 0x000000ffff967224 */ /* 0x000fc800078e00cd */
[----:B------:R1:W-:Y:S02]  /*110b0*/  MUFU.EX2 R205, R2 ;  /* 0x0000000200cd7308 */ /* 0x0003e40000000800 */
[C---:B------:R-:W-:Y:S08]  /*110c0*/  HMMA.16816.F32.BF16 R104, R8.reuse, R26, R92 ;  /* 0x0000001a0868723c */ /* 0x040ff0000004185c */
[----:B--2---:R-:W-:Y:S01]  /*110d0*/  HMMA.16816.F32.BF16 R92, R8, R20, R84 ;  /* 0x00000014085c723c */ /* 0x004fe20000041854 */
[----:B-1----:R-:W-:Y:S01]  /*110e0*/  FFMA.FTZ R2, R151, c[0x0][0x2d0], -R5 ;  /* 0x0000b40097027a23 */ /* 0x002fe20000010805 */
[----:B------:R-:W-:-:S03]  /*110f0*/  MOV R151, R103 ;  /* 0x0000006700977202 */ /* 0x000fc60000000f00 */
[----:B------:R1:W2:Y:S03]  /*11100*/  MUFU.EX2 R204, R2 ;  /* 0x0000000200cc7308 */ /* 0x0002a60000000800 */
[C---:B------:R-:W-:Y:S01]  /*11110*/  HMMA.16816.F32.BF16 R84, R8.reuse, R22, R44 ;  /* 0x000000160854723c */ /* 0x040fe2000004182c */
[----:B------:R-:W3:Y:S06]  /*11120*/  LDSM.16.MT88.4 R20, [R217+0x5100] ;  /* 0x00510000d914783b */ /* 0x000eec0000004200 */
[----:B------:R-:W-:Y:S01]  /*11130*/  IMAD.MOV.U32 R47, RZ, RZ, R36 ;  /* 0x000000ffff2f7224 */ /* 0x000fe200078e0024 */
[----:B------:R-:W-:Y:S01]  /*11140*/  HMMA.16816.F32.BF16 R96, R8, R24, R40 ;  /* 0x000000180860723c */ /* 0x000fe20000041828 */
[----:B------:R-:W4:Y:S04]  /*11150*/  LDSM.16.MT88.4 R40, [R214+0x5100] ;  /* 0x00510000d628783b */ /* 0x000f280000004200 */
[----:B------:R-:W-:Y:S01]  /*11160*/  LDSM.16.MT88.4 R24, [R216+0x1900] ;  /* 0x00190000d818783b */ /* 0x000fe20000004200 */
[----:B-1----:R-:W-:-:S02]  /*11170*/  FFMA.FTZ R2, R153, c[0x0][0x2d0], -R5 ;  /* 0x0000b40099027a23 */ /* 0x002fc40000010805 */
[C---:B------:R-:W-:Y:S01]  /*11180*/  HMMA.16816.F32.BF16 R76, R8.reuse, R32, R136 ;  /* 0x00000020084c723c */ /* 0x040fe20000041888 */
[----:B------:R-:W-:Y:S01]  /*11190*/  IMAD.MOV.U32 R153, RZ, RZ, R202 ;  /* 0x000000ffff997224 */ /* 0x000fe200078e00ca */
[----:B------:R1:W-:Y:S05]  /*111a0*/  MUFU.EX2 R203, R2 ;  /* 0x0000000200cb7308 */ /* 0x0003ea0000000800 */
[----:B------:R-:W-:Y:S01]  /*111b0*/  IMAD.MOV.U32 R139, RZ, RZ, R39 ;  /* 0x000000ffff8b7224 */ /* 0x000fe200078e0027 */
[----:B------:R-:W-:Y:S01]  /*111c0*/  HMMA.16816.F32.BF16 R88, R8, R34, R88 ;  /* 0x000000220858723c */ /* 0x000fe20000041858 */
[----:B------:R-:W-:Y:S01]  /*111d0*/  IMAD.MOV.U32 R136, RZ, RZ, R37 ;  /* 0x000000ffff887224 */ /* 0x000fe200078e0025 */
[----:B------:R-:W-:Y:S01]  /*111e0*/  LDSM.16.MT88.4 R32, [R214+0x1900] ;  /* 0x00190000d620783b */ /* 0x000fe20000004200 */
[----:B------:R-:W-:Y:S01]  /*111f0*/  IMAD.MOV.U32 R137, RZ, RZ, R71 ;  /* 0x000000ffff897224 */ /* 0x000fe200078e0047 */
[----:B------:R-:W-:Y:S01]  /*11200*/  MOV R138, R4 ;  /* 0x00000004008a7202 */ /* 0x000fe20000000f00 */
[----:B------:R-:W-:-:S03]  /*11210*/  IMAD.MOV.U32 R71, RZ, RZ, R200 ;  /* 0x000000ffff477224 */ /* 0x000fc600078e00c8 */
[C---:B------:R-:W-:Y:S01]  /*11220*/  HMMA.16816.F32.BF16 R116, R8.reuse, R28, R124 ;  /* 0x0000001c0874723c */ /* 0x040fe2000004187c */
[----:B-1----:R-:W-:Y:S02]  /*11230*/  FFMA.FTZ R2, R155, c[0x0][0x2d0], -R5 ;  /* 0x0000b4009b027a23 */ /* 0x002fe40000010805 */
[----:B------:R-:W-:Y:S02]  /*11240*/  IMAD.MOV.U32 R155, RZ, RZ, R123 ;  /* 0x000000ffff9b7224 */ /* 0x000fe400078e007b */
[----:B------:R1:W-:Y:S03]  /*11250*/  MUFU.EX2 R202, R2 ;  /* 0x0000000200ca7308 */ /* 0x0003e60000000800 */
[C---:B------:R-:W-:Y:S01]  /*11260*/  HMMA.16816.F32.BF16 R108, R8.reuse, R30, R108 ;  /* 0x0000001e086c723c */ /* 0x040fe2000004186c */
[----:B------:R-:W-:Y:S07]  /*11270*/  LDSM.16.MT88.4 R28, [R217+0x1900] ;  /* 0x00190000d91c783b */ /* 0x000fee0000004200 */
[----:B-----5:R-:W-:Y:S01]  /*11280*/  HMMA.16816.F32.BF16 R112, R8, R12, R56 ;  /* 0x0000000c0870723c */ /* 0x020fe20000041838 */
[----:B-1----:R-:W-:-:S07]  /*11290*/  FFMA.FTZ R2, R148, c[0x0][0x2d0], -R0 ;  /* 0x0000b40094027a23 */ /* 0x002fce0000010800 */
[C---:B---3--:R-:W-:Y:S01]  /*112a0*/  HMMA.16816.F32.BF16 R128, R8.reuse, R20, R80 ;  /* 0x000000140880723c */ /* 0x048fe20000041850 */
[----:B------:R-:W-:Y:S02]  /*112b0*/  IMAD.MOV.U32 R148, RZ, RZ, R201 ;  /* 0x000000ffff947224 */ /* 0x000fe400078e00c9 */
[----:B------:R1:W-:Y:S05]  /*112c0*/  MUFU.EX2 R201, R2 ;  /* 0x0000000200c97308 */ /* 0x0003ea0000000800 */
[C---:B------:R-:W-:Y:S01]  /*112d0*/  HMMA.16816.F32.BF16 R100, R8.reuse, R14, R52 ;  /* 0x0000000e0864723c */ /* 0x040fe20000041834 */
[----:B------:R-:W-:Y:S07]  /*112e0*/  LDSM.16.MT88.4 R12, [R213+0x5900] ;  /* 0x00590000d50c783b */ /* 0x000fee0000004200 */
[----:B----4-:R-:W-:Y:S01]  /*112f0*/  HMMA.16816.F32.BF16 R132, R8, R40, R132 ;  /* 0x000000280884723c */ /* 0x010fe20000041884 */
[----:B-1----:R-:W-:Y:S01]  /*11300*/  FFMA.FTZ R2, R149, c[0x0][0x2d0], -R0 ;  /* 0x0000b40095027a23 */ /* 0x002fe20000010800 */
[----:B------:R-:W-:-:S02]  /*11310*/  MOV R149, R38 ;  /* 0x0000002600957202 */ /* 0x000fc40000000f00 */
[----:B------:R-:W1:Y:S01]  /*11320*/  LDSM.16.MT88.4 R36, [R213+0x1900] ;  /* 0x00190000d524783b */ /* 0x000e620000004200 */
[----:B------:R3:W4:Y:S03]  /*11330*/  MUFU.EX2 R200, R2 ;  /* 0x0000000200c87308 */ /* 0x0007260000000800 */
[C---:B------:R-:W-:Y:S08]  /*11340*/  HMMA.16816.F32.BF16 R124, R8.reuse, R42, R72 ;  /* 0x0000002a087c723c */ /* 0x040ff00000041848 */
[----:B------:R-:W-:Y:S01]  /*11350*/  HMMA.16816.F32.BF16 R80, R8, R16, R60 ;  /* 0x000000100850723c */ /* 0x000fe2000004183c */
[----:B---3--:R-:W-:-:S07]  /*11360*/  FFMA.FTZ R2, R154, c[0x0][0x2d0], -R0 ;  /* 0x0000b4009a027a23 */ /* 0x008fce0000010800 */
[----:B------:R-:W-:Y:S01]  /*11370*/  HMMA.16816.F32.BF16 R56, R8, R18, R48 ;  /* 0x000000120838723c */ /* 0x000fe20000041830 */
[----:B------:R-:W-:Y:S01]  /*11380*/  IMAD.MOV.U32 R154, RZ, RZ, R178 ;  /* 0x000000ffff9a7224 */ /* 0x000fe200078e00b2 */
[----:B------:R-:W-:Y:S01]  /*11390*/  LDSM.16.MT88.4 R16, [R213+0x2100] ;  /* 0x00210000d510783b */ /* 0x000fe20000004200 */
[----:B------:R3:W-:Y:S02]  /*113a0*/  MUFU.EX2 R4, R2 ;  /* 0x0000000200047308 */ /* 0x0007e40000000800 */
[----:B---3--:R-:W-:Y:S02]  /*113b0*/  FFMA.FTZ R2, R152, c[0x0][0x2d0], -R0 ;  /* 0x0000b40098027a23 */ /* 0x008fe40000010800 */
[----:B------:R-:W-:-:S04]  /*113c0*/  IMAD.MOV.U32 R152, RZ, RZ, R122 ;  /* 0x000000ffff987224 */ /* 0x000fc800078e007a */
[----:B------:R-:W3:Y:S01]  /*113d0*/  MUFU.EX2 R178, R2 ;  /* 0x0000000200b27308 */ /* 0x000ee20000000800 */
[----:B------:R-:W-:Y:S01]  /*113e0*/  HMMA.16816.F32.BF16 R120, R8, R22, R64 ;  /* 0x000000160878723c */ /* 0x000fe20000041840 */
[----:B------:R-:W-:Y:S06]  /*113f0*/  LDSM.16.MT88.4 R20, [R216+0x5900] ;  /* 0x00590000d814783b */ /* 0x000fec0000004200 */
[----:B--2---:R-:W-:Y:S02]  /*11400*/  F2FP.BF16.PACK_AB R8, R204, R205 ;  /* 0x000000cdcc08723e */ /* 0x004fe400000010ff */
[----:B----4-:R-:W-:-:S02]  /*11410*/  F2FP.BF16.PACK_AB R9, R200, R201 ;  /* 0x000000c9c809723e */ /* 0x010fc400000010ff */
[----:B------:R-:W-:Y:S02]  /*11420*/  F2FP.BF16.PACK_AB R10, R202, R203 ;  /* 0x000000cbca0a723e */ /* 0x000fe400000010ff */
[----:B---3--:R-:W-:Y:S01]  /*11430*/  F2FP.BF16.PACK_AB R11, R178, R4 ;  /* 0x00000004b20b723e */ /* 0x008fe200000010ff */
[----:B------:R-:W-:-:S06]  /*11440*/  FFMA.FTZ R2, R164, c[0x0][0x2d0], -R5 ;  /* 0x0000b400a4027a23 */ /* 0x000fcc0000010805 */
[C---:B-1----:R-:W-:Y:S08]  /*11450*/  HMMA.16816.F32.BF16 R72, R8.reuse, R36, R76 ;  /* 0x000000240848723c */ /* 0x042ff0000004184c */
[C---:B------:R-:W-:Y:S08]  /*11460*/  HMMA.16816.F32.BF16 R64, R8.reuse, R38, R88 ;  /* 0x000000260840723c */ /* 0x040ff00000041858 */
[C---:B------:R-:W-:Y:S07]  /*11470*/  HMMA.16816.F32.BF16 R60, R8.reuse, R32, R116 ;  /* 0x00000020083c723c */ /* 0x040fee0000041874 */
[----:B------:R-:W-:Y:S01]  /*11480*/  IMAD.MOV.U32 R117, RZ, RZ, R137 ;  /* 0x000000ffff757224 */ /* 0x000fe200078e0089 */
[C---:B------:R-:W-:Y:S01]  /*11490*/  HMMA.16816.F32.BF16 R52, R8.reuse, R34, R108 ;  /* 0x000000220834723c */ /* 0x040fe2000004186c */
[----:B------:R-:W1:Y:S01]  /*114a0*/  LDSM.16.MT88.4 R32, [R214+0x5900] ;  /* 0x00590000d620783b */ /* 0x000e620000004200 */
[----:B------:R-:W-:Y:S01]  /*114b0*/  MOV R137, R171 ;  /* 0x000000ab00897202 */ /* 0x000fe20000000f00 */
[----:B------:R-:W-:Y:S01]  /*114c0*/  IMAD.MOV.U32 R118, RZ, RZ, R136 ;  /* 0x000000ffff767224 */ /* 0x000fe200078e0088 */
[----:B------:R2:W-:Y:S01]  /*114d0*/  MUFU.EX2 R171, R2 ;  /* 0x0000000200ab7308 */ /* 0x0005e20000000800 */
[----:B------:R-:W-:Y:S01]  /*114e0*/  IMAD.MOV.U32 R136, RZ, RZ, R170 ;  /* 0x000000ffff887224 */ /* 0x000fe200078e00aa */
[----:B------:R-:W-:Y:S01]  /*114f0*/  MOV R119, R47 ;  /* 0x0000002f00777202 */ /* 0x000fe20000000f00 */
[----:B------:R-:W-:Y:S01]  /*11500*/  IMAD.MOV.U32 R116, RZ, RZ, R138 ;  /* 0x000000ffff747224 */ /* 0x000fe200078e008a */
[----:B------:R-:W-:Y:S01]  /*11510*/  HMMA.16816.F32.BF16 R40, R8, R24, R92 ;  /* 0x000000180828723c */ /* 0x000fe2000004185c */
[----:B------:R-:W-:-:S07]  /*11520*/  IMAD.MOV.U32 R138, RZ, RZ, R168 ;  /* 0x000000ffff8a7224 */ /* 0x000fce00078e00a8 */
[----:B------:R-:W-:Y:S01]  /*11530*/  HMMA.16816.F32.BF16 R36, R8, R26, R84 ;  /* 0x0000001a0824723c */ /* 0x000fe20000041854 */
[----:B------:R-:W3:Y:S01]  /*11540*/  LDSM.16.MT88.4 R24, [R217+0x5900] ;  /* 0x00590000d918783b */ /* 0x000ee20000004200 */
[----:B--2---:R-:W-:-:S04]  /*11550*/  FFMA.FTZ R2, R165, c[0x0][0x2d0], -R5 ;  /* 0x0000b400a5027a23 */ /* 0x004fc80000010805 */
[----:B------:R2:W4:Y:S02]  /*11560*/  MUFU.EX2 R170, R2 ;  /* 0x0000000200aa7308 */ /* 0x0005240000000800 */
[C---:B------:R-:W-:Y:S08]  /*11570*/  HMMA.16816.F32.BF16 R76, R8.reuse, R12, R112 ;  /* 0x0000000c084c723c */ /* 0x040ff00000041870 */
[----:B------:R-:W-:Y:S01]  /*11580*/  HMMA.16816.F32.BF16 R84, R8, R14, R100 ;  /* 0x0000000e0854723c */ /* 0x000fe20000041864 */
[----:B------:R-:W5:Y:S01]  /*11590*/  LDSM.16.MT88.4 R12, [R214+0x2100] ;  /* 0x00210000d60c783b */ /* 0x000f620000004200 */
[----:B--2---:R-:W-:-:S06]  /*115a0*/  FFMA.FTZ R2, R166, c[0x0][0x2d0], -R5 ;  /* 0x0000b400a6027a23 */ /* 0x004fcc0000010805 */
[C---:B------:R-:W-:Y:S01]  /*115b0*/  HMMA.16816.F32.BF16 R44, R8.reuse, R28, R96 ;  /* 0x0000001c082c723c */ /* 0x040fe20000041860 */
[----:B------:R2:W-:Y:S07]  /*115c0*/  MUFU.EX2 R168, R2 ;  /* 0x0000000200a87308 */ /* 0x0005ee0000000800 */
[C---:B------:R-:W-:Y:S01]  /*115d0*/  HMMA.16816.F32.BF16 R48, R8.reuse, R30, R104 ;  /* 0x0000001e0830723c */ /* 0x040fe20000041868 */
[----:B------:R-:W4:Y:S07]  /*115e0*/  LDSM.16.MT88.4 R28, [R217+0x2100] ;  /* 0x00210000d91c783b */ /* 0x000f2e0000004200 */
[----:B-1----:R-:W-:Y:S01]  /*115f0*/  HMMA.16816.F32.BF16 R92, R8, R32, R132 ;  /* 0x00000020085c723c */ /* 0x002fe20000041884 */
[----:B--2---:R-:W-:-:S02]  /*11600*/  FFMA.FTZ R2, R167, c[0x0][0x2d0], -R5 ;  /* 0x0000b400a7027a23 */ /* 0x004fc40000010805 */
[----:B------:R-:W-:Y:S02]  /*11610*/  IMAD.MOV.U32 R167, RZ, RZ, R154 ;  /* 0x000000ffffa77224 */ /* 0x000fe400078e009a */
[----:B------:R1:W2:Y:S03]  /*11620*/  MUFU.EX2 R166, R2 ;  /* 0x0000000200a67308 */ /* 0x0002a60000000800 */
[----:B------:R-:W-:Y:S01]  /*11630*/  HMMA.16816.F32.BF16 R108, R8, R34, R124 ;  /* 0x00000022086c723c */ /* 0x000fe2000004187c */
[----:B------:R-:W2:Y:S01]  /*11640*/  LDSM.16.MT88.4 R32, [R216+0x2100] ;  /* 0x00210000d820783b */ /* 0x000ea20000004200 */
[----:B------:R-:W-:Y:S02]  /*11650*/  IMAD.MOV.U32 R154, RZ, RZ, R155 ;  /* 0x000000ffff9a7224 */ /* 0x000fe400078e009b */
[----:B------:R-:W-:Y:S02]  /*11660*/  IMAD.MOV.U32 R134, RZ, RZ, R116 ;  /* 0x000000ffff867224 */ /* 0x000fe400078e0074 */
[----:B------:R-:W-:-:S02]  /*11670*/  IMAD.MOV.U32 R116, RZ, RZ, R119 ;  /* 0x000000ffff747224 */ /* 0x000fc400078e0077 */
[C---:B---3--:R-:W-:Y:S01]  /*11680*/  HMMA.16816.F32.BF16 R128, R8.reuse, R24, R128 ;  /* 0x000000180880723c */ /* 0x048fe20000041880 */
[----:B------:R-:W-:Y:S02]  /*11690*/  IMAD.MOV.U32 R119, RZ, RZ, R148 ;  /* 0x000000ffff777224 */ /* 0x000fe400078e0094 */
[----:B------:R-:W-:Y:S02]  /*116a0*/  IMAD.MOV.U32 R148, RZ, RZ, R153 ;  /* 0x000000ffff947224 */ /* 0x000fe400078e0099 */
[----:B------:R-:W-:Y:S01]  /*116b0*/  IMAD.MOV.U32 R135, RZ, RZ, R117 ;  /* 0x000000ffff877224 */ /* 0x000fe200078e0075 */
[----:B------:R-:W-:Y:S01]  /*116c0*/  MOV R117, R152 ;  /* 0x0000009800757202 */ /* 0x000fe20000000f00 */
[--C-:B-1----:R-:W-:Y:S01]  /*116d0*/  FFMA.FTZ R2, R156, c[0x0][0x2d0], -R0.reuse ;  /* 0x0000b4009c027a23 */ /* 0x102fe20000010800 */
[C---:B------:R-:W-:Y:S01]  /*116e0*/  HMMA.16816.F32.BF16 R120, R8.reuse, R26, R120 ;  /* 0x0000001a0878723c */ /* 0x040fe20000041878 */
[----:B------:R-:W1:Y:S01]  /*116f0*/  LDSM.16.MT88.4 R24, [R213+0x6100] ;  /* 0x00610000d518783b */ /* 0x000e620000004200 */
[----:B------:R-:W-:Y:S01]  /*11700*/  IMAD.MOV.U32 R132, RZ, RZ, R119 ;  /* 0x000000ffff847224 */ /* 0x000fe200078e0077 */
[----:B------:R3:W-:Y:S05]  /*11710*/  MUFU.EX2 R165, R2 ;  /* 0x0000000200a57308 */ /* 0x0007ea0000000800 */
[C---:B------:R-:W-:Y:S08]  /*11720*/  HMMA.16816.F32.BF16 R112, R8.reuse, R20, R80 ;  /* 0x000000140870723c */ /* 0x040ff00000041850 */
[----:B------:R-:W-:Y:S01]  /*11730*/  HMMA.16816.F32.BF16 R100, R8, R22, R56 ;  /* 0x000000160864723c */ /* 0x000fe20000041838 */
[----:B------:R-:W1:Y:S01]  /*11740*/  LDSM.16.MT88.4 R20, [R214+0x6100] ;  /* 0x00610000d614783b */ /* 0x000e620000004200 */
[----:B---3--:R-:W-:-:S04]  /*11750*/  FFMA.FTZ R2, R157, c[0x0][0x2d0], -R0 ;  /* 0x0000b4009d027a23 */ /* 0x008fc80000010800 */
[----:B------:R3:W3:Y:S01]  /*11760*/  MUFU.EX2 R164, R2 ;  /* 0x0000000200a47308 */ /* 0x0006e20000000800 */
[----:B----4-:R-:W-:Y:S02]  /*11770*/  F2FP.BF16.PACK_AB R8, R170, R171 ;  /* 0x000000abaa08723e */ /* 0x010fe400000010ff */
[----:B--2---:R-:W-:Y:S01]  /*11780*/  F2FP.BF16.PACK_AB R10, R166, R168 ;  /* 0x000000a8a60a723e */ /* 0x004fe200000010ff */
[----:B---3--:R-:W-:Y:S01]  /*11790*/  FFMA.FTZ R2, R159, c[0x0][0x2d0], -R0 ;  /* 0x0000b4009f027a23 */ /* 0x008fe20000010800 */
[----:B------:R-:W-:Y:S01]  /*117a0*/  F2FP.BF16.PACK_AB R9, R164, R165 ;  /* 0x000000a5a409723e */ /* 0x000fe200000010ff */
[----:B------:R-:W-:Y:S02]  /*117b0*/  IMAD.MOV.U32 R159, RZ, RZ, R148 ;  /* 0x000000ffff9f7224 */ /* 0x000fe400078e0094 */
[----:B------:R2:W-:Y:S02]  /*117c0*/  MUFU.EX2 R157, R2 ;  /* 0x00000002009d7308 */ /* 0x0005e40000000800 */
[----:B--2---:R-:W-:Y:S01]  /*117d0*/  FFMA.FTZ R2, R158, c[0x0][0x2d0], -R0 ;  /* 0x0000b4009e027a23 */ /* 0x004fe20000010800 */
[----:B------:R-:W-:-:S05]  /*117e0*/  MOV R158, R136 ;  /* 0x00000088009e7202 */ /* 0x000fca0000000f00 */
[----:B------:R2:W3:Y:S02]  /*117f0*/  MUFU.EX2 R156, R2 ;  /* 0x00000002009c7308 */ /* 0x0004e40000000800 */
[----:B--2---:R-:W-:Y:S01]  /*11800*/  FFMA.FTZ R2, R175, c[0x0][0x2d0], -R5 ;  /* 0x0000b400af027a23 */ /* 0x004fe20000010805 */
[----:B---3--:R-:W-:Y:S01]  /*11810*/  F2FP.BF16.PACK_AB R11, R156, R157 ;  /* 0x0000009d9c0b723e */ /* 0x008fe200000010ff */
[----:B------:R-:W-:-:S04]  /*11820*/  IMAD.MOV.U32 R175, RZ, RZ, R137 ;  /* 0x000000ffffaf7224 */ /* 0x000fc800078e0089 */
[----:B------:R2:W-:Y:S02]  /*11830*/  MUFU.EX2 R155, R2 ;  /* 0x00000002009b7308 */ /* 0x0005e40000000800 */
[C---:B------:R-:W-:Y:S08]  /*11840*/  HMMA.16816.F32.BF16 R104, R8.reuse, R16, R72 ;  /* 0x000000100868723c */ /* 0x040ff00000041848 */
[----:B------:R-:W-:Y:S01]  /*11850*/  HMMA.16816.F32.BF16 R96, R8, R18, R64 ;  /* 0x000000120860723c */ /* 0x000fe20000041840 */
[----:B------:R-:W3:Y:S01]  /*11860*/  LDSM.16.MT88.4 R16, [R217+0x6100] ;  /* 0x00610000d910783b */ /* 0x000ee20000004200 */
[----:B--2---:R-:W-:-:S02]  /*11870*/  FFMA.FTZ R2, R176, c[0x0][0x2d0], -R5 ;  /* 0x0000b400b0027a23 */ /* 0x004fc40000010805 */
[----:B------:R-:W-:Y:S02]  /*11880*/  IMAD.MOV.U32 R176, RZ, RZ, R154 ;  /* 0x000000ffffb07224 */ /* 0x000fe400078e009a */
[----:B------:R2:W4:Y:S02]  /*11890*/  MUFU.EX2 R154, R2 ;  /* 0x00000002009a7308 */ /* 0x0005240000000800 */
[C---:B-----5:R-:W-:Y:S08]  /*118a0*/  HMMA.16816.F32.BF16 R88, R8.reuse, R12, R60 ;  /* 0x0000000c0858723c */ /* 0x060ff0000004183c */
[----:B------:R-:W-:Y:S01]  /*118b0*/  HMMA.16816.F32.BF16 R80, R8, R14, R52 ;  /* 0x0000000e0850723c */ /* 0x000fe20000041834 */
[----:B------:R-:W5:Y:S01]  /*118c0*/  LDSM.16.MT88.4 R12, [R216+0x6100] ;  /* 0x00610000d80c783b */ /* 0x000f620000004200 */
[----:B--2---:R-:W-:-:S06]  /*118d0*/  FFMA.FTZ R2, R177, c[0x0][0x2d0], -R5 ;  /* 0x0000b400b1027a23 */ /* 0x004fcc0000010805 */
[----:B------:R-:W-:Y:S01]  /*118e0*/  HMMA.16816.F32.BF16 R72, R8, R28, R44 ;  /* 0x0000001c0848723c */ /* 0x000fe2000004182c */
[----:B------:R-:W-:Y:S01]  /*118f0*/  MOV R177, R167 ;  /* 0x000000a700b17202 */ /* 0x000fe20000000f00 */
[----:B------:R-:W-:Y:S01]  /*11900*/  IMAD.MOV.U32 R167, RZ, RZ, R118 ;  /* 0x000000ffffa77224 */ /* 0x000fe200078e0076 */
[----:B------:R2:W-:Y:S01]  /*11910*/  MUFU.EX2 R153, R2 ;  /* 0x0000000200997308 */ /* 0x0005e20000000800 */
[----:B------:R-:W-:-:S04]  /*11920*/  IMAD.MOV.U32 R118, RZ, RZ, R149 ;  /* 0x000000ffff767224 */ /* 0x000fc800078e0095 */
[----:B------:R-:W-:Y:S01]  /*11930*/  HMMA.16816.F32.BF16 R64, R8, R30, R48 ;  /* 0x0000001e0840723c */ /* 0x000fe20000041830 */
[----:B------:R-:W-:Y:S01]  /*11940*/  LDSM.16.MT88.4 R28, [R214+0x2900] ;  /* 0x00290000d61c783b */ /* 0x000fe20000004200 */
[----:B------:R-:W-:-:S06]  /*11950*/  IMAD.MOV.U32 R133, RZ, RZ, R118 ;  /* 0x000000ffff857224 */ /* 0x000fcc00078e0076 */
[C---:B------:R-:W-:Y:S01]  /*11960*/  HMMA.16816.F32.BF16 R60, R8.reuse, R32, R40 ;  /* 0x00000020083c723c */ /* 0x040fe20000041828 */
[----:B--2---:R-:W-:Y:S02]  /*11970*/  FFMA.FTZ R2, R179, c[0x0][0x2d0], -R5 ;  /* 0x0000b400b3027a23 */ /* 0x004fe40000010805 */
[----:B------:R-:W-:Y:S02]  /*11980*/  IMAD.MOV.U32 R179, RZ, RZ, R151 ;  /* 0x000000ffffb37224 */ /* 0x000fe400078e0097 */
[----:B------:R2:W-:Y:S03]  /*11990*/  MUFU.EX2 R152, R2 ;  /* 0x0000000200987308 */ /* 0x0005e60000000800 */
[C---:B------:R-:W-:Y:S01]  /*119a0*/  HMMA.16816.F32.BF16 R52, R8.reuse, R34, R36 ;  /* 0x000000220834723c */ /* 0x040fe20000041824 */
[----:B------:R-:W4:Y:S07]  /*119b0*/  LDSM.16.MT88.4 R32, [R213+0x2900] ;  /* 0x00290000d520783b */ /* 0x000f2e0000004200 */
[----:B-1----:R-:W-:Y:S01]  /*119c0*/  HMMA.16816.F32.BF16 R44, R8, R24, R76 ;  /* 0x00000018082c723c */ /* 0x002fe2000004184c */
[----:B--2---:R-:W-:-:S07]  /*119d0*/  FFMA.FTZ R2, R169, c[0x0][0x2d0], -R0 ;  /* 0x0000b400a9027a23 */ /* 0x004fce0000010800 */
[C---:B------:R-:W-:Y:S01]  /*119e0*/  HMMA.16816.F32.BF16 R48, R8.reuse, R26, R84 ;  /* 0x0000001a0830723c */ /* 0x040fe20000041854 */
[----:B------:R-:W1:Y:S01]  /*119f0*/  LDSM.16.MT88.4 R24, [R217+0x2900] ;  /* 0x00290000d918783b */ /* 0x000e620000004200 */
[----:B------:R-:W-:Y:S01]  /*11a00*/  MOV R169, R150 ;  /* 0x0000009600a97202 */ /* 0x000fe20000000f00 */
[----:B------:R2:W-:Y:S05]  /*11a10*/  MUFU.EX2 R151, R2 ;  /* 0x0000000200977308 */ /* 0x0005ea0000000800 */
[C---:B------:R-:W-:Y:S08]  /*11a20*/  HMMA.16816.F32.BF16 R36, R8.reuse, R22, R108 ;  /* 0x000000160824723c */ /* 0x040ff0000004186c */
[----:B---3--:R-:W-:Y:S01]  /*11a30*/  HMMA.16816.F32.BF16 R76, R8, R18, R120 ;  /* 0x00000012084c723c */ /* 0x008fe20000041878 */
[----:B--2---:R-:W-:-:S02]  /*11a40*/  FFMA.FTZ R2, R173, c[0x0][0x2d0], -R0 ;  /* 0x0000b400ad027a23 */ /* 0x004fc40000010800 */
[----:B------:R-:W-:Y:S02]  /*11a50*/  IMAD.MOV.U32 R173, RZ, RZ, R138 ;  /* 0x000000ffffad7224 */ /* 0x000fe400078e008a */
[----:B------:R2:W3:Y:S03]  /*11a60*/  MUFU.EX2 R150, R2 ;  /* 0x0000000200967308 */ /* 0x0004e60000000800 */
[C---:B------:R-:W-:Y:S01]  /*11a70*/  HMMA.16816.F32.BF16 R40, R8.reuse, R20, R92 ;  /* 0x000000140828723c */ /* 0x040fe2000004185c */
[----:B------:R-:W1:Y:S07]  /*11a80*/  LDSM.16.MT88.4 R20, [R216+0x2900] ;  /* 0x00290000d814783b */ /* 0x000e6e0000004200 */
[----:B------:R-:W-:Y:S01]  /*11a90*/  HMMA.16816.F32.BF16 R56, R8, R16, R128 ;  /* 0x000000100838723c */ /* 0x000fe20000041880 */
[----:B------:R-:W-:Y:S01]  /*11aa0*/  LDSM.16.MT88.4 R16, [R214+0x6900] ;  /* 0x00690000d610783b */ /* 0x000fe20000004200 */
[----:B--2---:R-:W-:-:S06]  /*11ab0*/  FFMA.FTZ R2, R172, c[0x0][0x2d0], -R0 ;  /* 0x0000b400ac027a23 */ /* 0x004fcc0000010800 */
[----:B-----5:R-:W-:Y:S01]  /*11ac0*/  HMMA.16816.F32.BF16 R120, R8, R12, R112 ;  /* 0x0000000c0878723c */ /* 0x020fe20000041870 */
[----:B------:R-:W-:Y:S01]  /*11ad0*/  IMAD.MOV.U32 R172, RZ, RZ, R135 ;  /* 0x000000ffffac7224 */ /* 0x000fe200078e0087 */
[----:B------:R2:W-:Y:S01]  /*11ae0*/  MUFU.EX2 R149, R2 ;  /* 0x0000000200957308 */ /* 0x0005e20000000800 */
[----:B------:R-:W-:Y:S02]  /*11af0*/  IMAD.MOV.U32 R135, RZ, RZ, R167 ;  /* 0x000000ffff877224 */ /* 0x000fe400078e00a7 */
[----:B------:R-:W-:-:S03]  /*11b00*/  IMAD.MOV.U32 R167, RZ, RZ, R116 ;  /* 0x000000ffffa77224 */ /* 0x000fc600078e0074 */
[----:B------:R-:W-:Y:S01]  /*11b10*/  HMMA.16816.F32.BF16 R108, R8, R14, R100 ;  /* 0x0000000e086c723c */ /* 0x000fe20000041864 */
[----:B------:R-:W5:Y:S01]  /*11b20*/  LDSM.16.MT88.4 R12, [R213+0x6900] ;  /* 0x00690000d50c783b */ /* 0x000f620000004200 */
[----:B------:R-:W-:-:S05]  /*11b30*/  IMAD.MOV.U32 R131, RZ, RZ, R71 ;  /* 0x000000ffff837224 */ /* 0x000fca00078e0047 */
[----:B----4-:R-:W-:Y:S02]  /*11b40*/  F2FP.BF16.PACK_AB R8, R154, R155 ;  /* 0x0000009b9a08723e */ /* 0x010fe400000010ff */
[----:B---3--:R-:W-:Y:S01]  /*11b50*/  F2FP.BF16.PACK_AB R9, R150, R151 ;  /* 0x000000979609723e */ /* 0x008fe200000010ff */
[----:B--2---:R-:W-:Y:S01]  /*11b60*/  FFMA.FTZ R2, R174, c[0x0][0x2d0], -R0 ;  /* 0x0000b400ae027a23 */ /* 0x004fe20000010800 */
[----:B------:R-:W-:Y:S01]  /*11b70*/  F2FP.BF16.PACK_AB R10, R152, R153 ;  /* 0x00000099980a723e */ /* 0x000fe200000010ff */
[----:B------:R-:W-:Y:S01]  /*11b80*/  IMAD.MOV.U32 R174, RZ, RZ, R134 ;  /* 0x000000ffffae7224 */ /* 0x000fe200078e0086 */
[----:B------:R-:W-:Y:S01]  /*11b90*/  MOV R134, R117 ;  /* 0x0000007500867202 */ /* 0x000fe20000000f00 */
[----:B------:R-:W2:Y:S02]  /*11ba0*/  MUFU.EX2 R148, R2 ;  /* 0x0000000200947308 */ /* 0x000ea40000000800 */
[----:B--2---:R-:W-:Y:S01]  /*11bb0*/  F2FP.BF16.PACK_AB R11, R148, R149 ;  /* 0x00000095940b723e */ /* 0x004fe200000010ff */
[----:B------:R-:W-:-:S02]  /*11bc0*/  FFMA.FTZ R2, R238, c[0x0][0x2d0], -R5 ;  /* 0x0000b400ee027a23 */ /* 0x000fc40000010805 */
[----:B------:R-:W-:-:S03]  /*11bd0*/  IMAD.MOV.U32 R238, RZ, RZ, R139 ;  /* 0x000000ffffee7224 */ /* 0x000fc600078e008b */
[----:B------:R2:W-:Y:S01]  /*11be0*/  MUFU.EX2 R139, R2 ;  /* 0x00000002008b7308 */ /* 0x0005e20000000800 */
[C---:B------:R-:W-:Y:S08]  /*11bf0*/  HMMA.16816.F32.BF16 R124, R8.reuse, R34, R96 ;  /* 0x00000022087c723c */ /* 0x040ff00000041860 */
[----:B-1----:R-:W-:Y:S01]  /*11c00*/  HMMA.16816.F32.BF16 R96, R8, R24, R72 ;  /* 0x000000180860723c */ /* 0x002fe20000041848 */
[----:B--2---:R-:W-:Y:S01]  /*11c10*/  FFMA.FTZ R2, R239, c[0x0][0x2d0], -R5 ;  /* 0x0000b400ef027a23 */ /* 0x004fe20000010805 */
[----:B------:R-:W-:-:S06]  /*11c20*/  MOV R239, R70 ;  /* 0x0000004600ef7202 */ /* 0x000fcc0000000f00 */
[C---:B------:R-:W-:Y:S01]  /*11c30*/  HMMA.16816.F32.BF16 R100, R8.reuse, R26, R64 ;  /* 0x0000001a0864723c */ /* 0x040fe20000041840 */
[----:B------:R-:W1:Y:S01]  /*11c40*/  LDSM.16.MT88.4 R24, [R217+0x6900] ;  /* 0x00690000d918783b */ /* 0x000e620000004200 */
[----:B------:R2:W3:Y:S06]  /*11c50*/  MUFU.EX2 R138, R2 ;  /* 0x00000002008a7308 */ /* 0x0004ec0000000800 */
[C---:B------:R-:W-:Y:S01]  /*11c60*/  HMMA.16816.F32.BF16 R116, R8.reuse, R32, R104 ;  /* 0x000000200874723c */ /* 0x040fe20000041868 */
[----:B------:R-:W4:Y:S07]  /*11c70*/  LDSM.16.MT88.4 R32, [R216+0x6900] ;  /* 0x00690000d820783b */ /* 0x000f2e0000004200 */
[----:B------:R-:W-:Y:S01]  /*11c80*/  HMMA.16816.F32.BF16 R112, R8, R28, R88 ;  /* 0x0000001c0870723c */ /* 0x000fe20000041858 */
[----:B--2---:R-:W-:Y:S01]  /*11c90*/  FFMA.FTZ R2, R241, c[0x0][0x2d0], -R5 ;  /* 0x0000b400f1027a23 */ /* 0x004fe20000010805 */
[----:B------:R-:W-:Y:S01]  /*11ca0*/  MOV R241, R177 ;  /* 0x000000b100f17202 */ /* 0x000fe20000000f00 */
[----:B------:R-:W-:-:S02]  /*11cb0*/  IMAD.MOV.U32 R177, RZ, RZ, R6 ;  /* 0x000000ffffb17224 */ /* 0x000fc400078e0006 */
[----:B------:R2:W-:Y:S03]  /*11cc0*/  MUFU.EX2 R137, R2 ;  /* 0x0000000200897308 */ /* 0x0005e60000000800 */
[C---:B------:R-:W-:Y:S08]  /*11cd0*/  HMMA.16816.F32.BF16 R88, R8.reuse, R22, R52 ;  /* 0x000000160858723c */ /* 0x040ff00000041834 */
[----:B-----5:R-:W-:Y:S01]  /*11ce0*/  HMMA.16816.F32.BF16 R64, R8, R14, R48 ;  /* 0x0000000e0840723c */ /* 0x020fe20000041830 */
[----:B--2---:R-:W-:-:S07]  /*11cf0*/  FFMA.FTZ R2, R243, c[0x0][0x2d0], -R5 ;  /* 0x0000b400f3027a23 */ /* 0x004fce0000010805 */
[C---:B------:R-:W-:Y:S01]  /*11d00*/  HMMA.16816.F32.BF16 R84, R8.reuse, R12, R44 ;  /* 0x0000000c0854723c */ /* 0x040fe2000004182c */
[----:B------:R-:W-:Y:S01]  /*11d10*/  IMAD.MOV.U32 R243, RZ, RZ, R176 ;  /* 0x000000fffff37224 */ /* 0x000fe200078e00b0 */
[----:B------:R2:W-:Y:S01]  /*11d20*/  MUFU.EX2 R136, R2 ;  /* 0x0000000200887308 */ /* 0x0005e20000000800 */
[----:B------:R-:W-:Y:S01]  /*11d30*/  MOV R176, R135 ;  /* 0x0000008700b07202 */ /* 0x000fe20000000f00 */
[----:B------:R-:W-:Y:S04]  /*11d40*/  LDSM.16.MT88.4 R12, [R216+0x3100] ;  /* 0x00310000d80c783b */ /* 0x000fe80000004200 */
[C---:B-1----:R-:W-:Y:S08]  /*11d50*/  HMMA.16816.F32.BF16 R48, R8.reuse, R24, R56 ;  /* 0x000000180830723c */ /* 0x042ff00000041838 */
[----:B------:R-:W-:Y:S01]  /*11d60*/  HMMA.16816.F32.BF16 R52, R8, R26, R76 ;  /* 0x0000001a0834723c */ /* 0x000fe2000004184c */
[----:B------:R-:W1:Y:S01]  /*11d70*/  LDSM.16.MT88.4 R24, [R213+0x7100] ;  /* 0x00710000d518783b */ /* 0x000e620000004200 */
[----:B--2---:R-:W-:-:S02]  /*11d80*/  FFMA.FTZ R2, R206, c[0x0][0x2d0], -R0 ;  /* 0x0000b400ce027a23 */ /* 0x004fc40000010800 */
[----:B------:R-:W-:Y:S01]  /*11d90*/  IMAD.MOV.U32 R206, RZ, RZ, R7 ;  /* 0x000000ffffce7224 */ /* 0x000fe200078e0007 */
[----:B------:R-:W-:Y:S01]  /*11da0*/  LDSM.16.MT88.4 R76, [R213+0x3900] ;  /* 0x00390000d54c783b */ /* 0x000fe20000004200 */
[----:B------:R2:W-:Y:S02]  /*11db0*/  MUFU.EX2 R71, R2 ;  /* 0x0000000200477308 */ /* 0x0005e40000000800 */
[C---:B------:R-:W-:Y:S01]  /*11dc0*/  HMMA.16816.F32.BF16 R92, R8.reuse, R20, R60 ;  /* 0x00000014085c723c */ /* 0x040fe2000004183c */
[----:B------:R-:W5:Y:S07]  /*11dd0*/  LDSM.16.MT88.4 R20, [R214+0x3100] ;  /* 0x00310000d614783b */ /* 0x000f6e0000004200 */
[----:B------:R-:W-:Y:S01]  /*11de0*/  HMMA.16816.F32.BF16 R60, R8, R16, R40 ;  /* 0x00000010083c723c */ /* 0x000fe20000041828 */
[----:B--2---:R-:W-:-:S07]  /*11df0*/  FFMA.FTZ R2, R207, c[0x0][0x2d0], -R0 ;  /* 0x0000b400cf027a23 */ /* 0x004fce0000010800 */
[C---:B------:R-:W-:Y:S01]  /*11e00*/  HMMA.16816.F32.BF16 R40, R8.reuse, R18, R36 ;  /* 0x000000120828723c */ /* 0x040fe20000041824 */
[----:B------:R-:W2:Y:S01]  /*11e10*/  LDSM.16.MT88.4 R16, [R217+0x3100] ;  /* 0x00310000d910783b */ /* 0x000ea20000004200 */
[----:B------:R1:W1:Y:S06]  /*11e20*/  MUFU.EX2 R70, R2 ;  /* 0x0000000200467308 */ /* 0x00026c0000000800 */
[C---:B------:R-:W-:Y:S01]  /*11e30*/  HMMA.16816.F32.BF16 R104, R8.reuse, R30, R80 ;  /* 0x0000001e0868723c */ /* 0x040fe20000041850 */
[----:B------:R-:W2:Y:S07]  /*11e40*/  LDSM.16.MT88.4 R28, [R213+0x3100] ;  /* 0x00310000d51c783b */ /* 0x000eae0000004200 */
[----:B----4-:R-:W-:Y:S01]  /*11e50*/  HMMA.16816.F32.BF16 R44, R8, R32, R120 ;  /* 0x00000020082c723c */ /* 0x010fe20000041878 */
[----:B-1----:R-:W-:-:S04]  /*11e60*/  FFMA.FTZ R2, R208, c[0x0][0x2d0], -R0 ;  /* 0x0000b400d0027a23 */ /* 0x002fc80000010800 */
[----:B------:R1:W-:Y:S03]  /*11e70*/  MUFU.EX2 R59, R2 ;  /* 0x00000002003b7308 */ /* 0x0003e60000000800 */
[----:B------:R-:W-:Y:S01]  /*11e80*/  HMMA.16816.F32.BF16 R36, R8, R34, R108 ;  /* 0x000000220824723c */ /* 0x000fe2000004186c */
[----:B------:R-:W4:Y:S04]  /*11e90*/  LDSM.16.MT88.4 R32, [R214+0x7100] ;  /* 0x00710000d620783b */ /* 0x000f280000004200 */
[----:B------:R-:W-:Y:S02]  /*11ea0*/  LDSM.16.MT88.4 R108, [R213+0x7900] ;  /* 0x00790000d56c783b */ /* 0x000fe40000004200 */
[----:B---3--:R-:W-:-:S02]  /*11eb0*/  F2FP.BF16.PACK_AB R8, R138, R139 ;  /* 0x0000008b8a08723e */ /* 0x008fc400000010ff */
[----:B------:R-:W-:Y:S02]  /*11ec0*/  F2FP.BF16.PACK_AB R9, R70, R71 ;  /* 0x000000474609723e */ /* 0x000fe400000010ff */
[----:B------:R-:W-:Y:S01]  /*11ed0*/  F2FP.BF16.PACK_AB R10, R136, R137 ;  /* 0x00000089880a723e */ /* 0x000fe200000010ff */
[----:B-1----:R-:W-:-:S04]  /*11ee0*/  FFMA.FTZ R2, R209, c[0x0][0x2d0], -R0 ;  /* 0x0000b400d1027a23 */ /* 0x002fc80000010800 */
[----:B------:R1:W3:Y:S02]  /*11ef0*/  MUFU.EX2 R58, R2 ;  /* 0x00000002003a7308 */ /* 0x0002e40000000800 */
[----:B-1----:R-:W-:Y:S01]  /*11f00*/  FFMA.FTZ R2, R131, c[0x0][0x2d0], -R5 ;  /* 0x0000b40083027a23 */ /* 0x002fe20000010805 */
[----:B---3--:R-:W-:-:S05]  /*11f10*/  F2FP.BF16.PACK_AB R11, R58, R59 ;  /* 0x0000003b3a0b723e */ /* 0x008fca00000010ff */
[----:B------:R1:W-:Y:S02]  /*11f20*/  MUFU.EX2 R57, R2 ;  /* 0x0000000200397308 */ /* 0x0003e40000000800 */
[C---:B------:R-:W-:Y:S08]  /*11f30*/  HMMA.16816.F32.BF16 R64, R8.reuse, R26, R64 ;  /* 0x0000001a0840723c */ /* 0x040ff00000041840 */
[----:B------:R-:W-:Y:S01]  /*11f40*/  HMMA.16816.F32.BF16 R128, R8, R24, R84 ;  /* 0x000000180880723c */ /* 0x000fe20000041854 */
[----:B------:R-:W-:Y:S01]  /*11f50*/  LDSM.16.MT88.4 R84, [R214+0x3900] ;  /* 0x00390000d654783b */ /* 0x000fe20000004200 */
[----:B-1----:R-:W-:-:S02]  /*11f60*/  FFMA.FTZ R2, R239, c[0x0][0x2d0], -R5 ;  /* 0x0000b400ef027a23 */ /* 0x002fc40000010805 */
[----:B------:R-:W-:Y:S02]  /*11f70*/  IMAD.MOV.U32 R239, RZ, RZ, R179 ;  /* 0x000000ffffef7224 */ /* 0x000fe400078e00b3 */
[----:B------:R1:W-:Y:S01]  /*11f80*/  MUFU.EX2 R56, R2 ;  /* 0x0000000200387308 */ /* 0x0003e20000000800 */
[----:B------:R-:W-:Y:S01]  /*11f90*/  IMAD.MOV.U32 R179, RZ, RZ, R133 ;  /* 0x000000ffffb37224 */ /* 0x000fe200078e0085 */
[C---:B-----5:R-:W-:Y:S08]  /*11fa0*/  HMMA.16816.F32.BF16 R80, R8.reuse, R20, R112 ;  /* 0x000000140850723c */ /* 0x060ff00000041870 */
[----:B------:R-:W-:Y:S01]  /*11fb0*/  HMMA.16816.F32.BF16 R20, R8, R22, R104 ;  /* 0x000000160814723c */ /* 0x000fe20000041868 */
[----:B-1----:R-:W-:-:S02]  /*11fc0*/  FFMA.FTZ R2, R238, c[0x0][0x2d0], -R5 ;  /* 0x0000b400ee027a23 */ /* 0x002fc40000010805 */
[----:B------:R-:W-:Y:S01]  /*11fd0*/  IMAD.MOV.U32 R238, RZ, RZ, R169 ;  /* 0x000000ffffee7224 */ /* 0x000fe200078e00a9 */
[----:B------:R-:W-:Y:S01]  /*11fe0*/  MOV R169, R159 ;  /* 0x0000009f00a97202 */ /* 0x000fe20000000f00 */
[----:B------:R1:W-:Y:S03]  /*11ff0*/  MUFU.EX2 R27, R2 ;  /* 0x00000002001b7308 */ /* 0x0003e60000000800 */
[----:B--2---:R-:W-:Y:S01]  /*12000*/  HMMA.16816.F32.BF16 R96, R8, R16, R96 ;  /* 0x000000100860723c */ /* 0x004fe20000041860 */
[----:B------:R-:W-:-:S07]  /*12010*/  IMAD.MOV.U32 R159, RZ, RZ, R134 ;  /* 0x000000ffff9f7224 */ /* 0x000fce00078e0086 */
[C---:B------:R-:W-:Y:S01]  /*12020*/  HMMA.16816.F32.BF16 R104, R8.reuse, R18, R100 ;  /* 0x000000120868723c */ /* 0x040fe20000041864 */
[----:B------:R-:W2:Y:S04]  /*12030*/  LDSM.16.MT88.4 R16, [R217+0x7100] ;  /* 0x00710000d910783b */ /* 0x000ea80000004200 */
[----:B------:R-:W-:Y:S01]  /*12040*/  LDSM.16.MT88.4 R100, [R216+0x3900] ;  /* 0x00390000d864783b */ /* 0x000fe20000004200 */
[----:B-1----:R-:W-:Y:S02]  /*12050*/  FFMA.FTZ R2, R247, c[0x0][0x2d0], -R5 ;  /* 0x0000b400f7027a23 */ /* 0x002fe40000010805 */
[C---:B------:R-:W-:Y:S01]  /*12060*/  HMMA.16816.F32.BF16 R112, R8.reuse, R12, R92 ;  /* 0x0000000c0870723c */ /* 0x040fe2000004185c */
[----:B------:R-:W-:Y:S01]  /*12070*/  LDSM.16.MT88.4 R92, [R217+0x3900] ;  /* 0x00390000d95c783b */ /* 0x000fe20000004200 */
[----:B------:R1:W3:Y:S06]  /*12080*/  MUFU.EX2 R26, R2 ;  /* 0x00000002001a7308 */ /* 0x0002ec0000000800 */
[C---:B------:R-:W-:Y:S01]  /*12090*/  HMMA.16816.F32.BF16 R120, R8.reuse, R14, R88 ;  /* 0x0000000e0878723c */ /* 0x040fe20000041858 */
[----:B------:R-:W5:Y:S07]  /*120a0*/  LDSM.16.MT88.4 R12, [R216+0x7100] ;  /* 0x00710000d80c783b */ /* 0x000f6e0000004200 */
[----:B------:R-:W-:Y:S01]  /*120b0*/  HMMA.16816.F32.BF16 R72, R8, R28, R116 ;  /* 0x0000001c0848723c */ /* 0x000fe20000041874 */
[----:B------:R-:W5:Y:S01]  /*120c0*/  LDSM.16.MT88.4 R116, [R214+0x7900] ;  /* 0x00790000d674783b */ /* 0x000f620000004200 */
[----:B-1----:R-:W-:Y:S01]  /*120d0*/  FFMA.FTZ R2, R246, c[0x0][0x2d0], -R0 ;  /* 0x0000b400f6027a23 */ /* 0x002fe20000010800 */
[----:B---3--:R-:W-:-:S03]  /*120e0*/  F2FP.BF16.PACK_AB R134, R26, R27 ;  /* 0x0000001b1a86723e */ /* 0x008fc600000010ff */
[----:B------:R1:W-:Y:S02]  /*120f0*/  MUFU.EX2 R25, R2 ;  /* 0x0000000200197308 */ /* 0x0003e40000000800 */
[C---:B------:R-:W-:Y:S01]  /*12100*/  HMMA.16816.F32.BF16 R28, R8.reuse, R30, R124 ;  /* 0x0000001e081c723c */ /* 0x040fe2000004187c */
[----:B------:R-:W3:Y:S07]  /*12110*/  LDSM.16.MT88.4 R124, [R217+0x7900] ;  /* 0x00790000d97c783b */ /* 0x000eee0000004200 */
[----:B----4-:R-:W-:Y:S01]  /*12120*/  HMMA.16816.F32.BF16 R60, R8, R32, R60 ;  /* 0x00000020083c723c */ /* 0x010fe2000004183c */
[----:B-1----:R-:W-:-:S07]  /*12130*/  FFMA.FTZ R2, R249, c[0x0][0x2d0], -R0 ;  /* 0x0000b400f9027a23 */ /* 0x002fce0000010800 */
[C---:B------:R-:W-:Y:S01]  /*12140*/  HMMA.16816.F32.BF16 R40, R8.reuse, R34, R40 ;  /* 0x000000220828723c */ /* 0x040fe20000041828 */
[----:B------:R1:W4:Y:S07]  /*12150*/  MUFU.EX2 R24, R2 ;  /* 0x0000000200187308 */ /* 0x00032e0000000800 */
[C---:B--2---:R-:W-:Y:S08]  /*12160*/  HMMA.16816.F32.BF16 R48, R8.reuse, R16, R48 ;  /* 0x000000100830723c */ /* 0x044ff00000041830 */
[----:B------:R-:W-:Y:S01]  /*12170*/  HMMA.16816.F32.BF16 R52, R8, R18, R52 ;  /* 0x000000120834723c */ /* 0x000fe20000041834 */
[--C-:B-1----:R-:W-:Y:S01]  /*12180*/  FFMA.FTZ R2, R248, c[0x0][0x2d0], -R0.reuse ;  /* 0x0000b400f8027a23 */ /* 0x102fe20000010800 */
[----:B----4-:R-:W-:Y:S01]  /*12190*/  F2FP.BF16.PACK_AB R133, R24, R25 ;  /* 0x000000191885723e */ /* 0x010fe200000010ff */
[----:B------:R-:W-:-:S02]  /*121a0*/  FFMA.FTZ R0, R175, c[0x0][0x2d0], -R0 ;  /* 0x0000b400af007a23 */ /* 0x000fc40000010800 */
[----:B------:R1:W-:Y:S01]  /*121b0*/  MUFU.EX2 R7, R2 ;  /* 0x0000000200077308 */ /* 0x0003e20000000800 */
[----:B------:R-:W-:Y:S02]  /*121c0*/  IMAD.MOV.U32 R175, RZ, RZ, R158 ;  /* 0x000000ffffaf7224 */ /* 0x000fe400078e009e */
[----:B-----5:R-:W-:Y:S01]  /*121d0*/  HMMA.16816.F32.BF16 R44, R8, R12, R44 ;  /* 0x0000000c082c723c */ /* 0x020fe2000004182c */
[----:B------:R-:W-:Y:S01]  /*121e0*/  IMAD.MOV.U32 R158, RZ, RZ, R132 ;  /* 0x000000ffff9e7224 */ /* 0x000fe200078e0084 */
[----:B------:R-:W-:-:S03]  /*121f0*/  F2FP.BF16.PACK_AB R132, R56, R57 ;  /* 0x000000393884723e */ /* 0x000fc600000010ff */
[----:B------:R2:W4:Y:S03]  /*12200*/  MUFU.EX2 R6, R0 ;  /* 0x0000000000067308 */ /* 0x0005260000000800 */
[----:B------:R-:W-:Y:S01]  /*12210*/  HMMA.16816.F32.BF16 R36, R8, R14, R36 ;  /* 0x0000000e0824723c */ /* 0x000fe20000041824 */
[----:B------:R-:W5:Y:S01]  /*12220*/  LDSM.16.MT88.4 R8, [R216+0x7900] ;  /* 0x00790000d808783b */ /* 0x000f620000004200 */
[----:B-1----:R-:W-:-:S04]  /*12230*/  FADD.FTZ R2, R243, R206 ;  /* 0x000000cef3027221 */ /* 0x002fc80000010000 */
[----:B------:R-:W-:Y:S02]  /*12240*/  FADD.FTZ R3, R3, R2 ;  /* 0x0000000203037221 */ /* 0x000fe40000010000 */
[----:B--2---:R-:W-:Y:S01]  /*12250*/  FADD.FTZ R0, R239, R241 ;  /* 0x000000f1ef007221 */ /* 0x004fe20000010000 */
[----:B----4-:R-:W-:-:S03]  /*12260*/  F2FP.BF16.PACK_AB R135, R6, R7 ;  /* 0x000000070687723e */ /* 0x010fc600000010ff */
        /* <DEDUP_REMOVED lines=18> */
[----:B------:R-:W-:Y:S01]  /*12390*/  IADD3 R236, R167, -0x2, RZ ;  /* 0xfffffffea7ec7810 */ /* 0x000fe20007ffe0ff */
[----:B------:R-:W-:Y:S01]  /*123a0*/  FADD.FTZ R0, R240, R0 ;  /* 0x00000000f0007221 */ /* 0x000fe20000010000 */
[----:B------:R-:W-:Y:S01]  /*123b0*/  HMMA.16816.F32.BF16 R100, R132, R102, R120 ;  /* 0x000000668464723c */ /* 0x000fe20000041878 */
[----:B------:R-:W-:Y:S02]  /*123c0*/  FADD.FTZ R2, R211, R2 ;  /* 0x00000002d3027221 */ /* 0x000fe40000010000 */
[----:B------:R-:W-:-:S02]  /*123d0*/  FADD.FTZ R0, R242, R0 ;  /* 0x00000000f2007221 */ /* 0x000fc40000010000 */
[----:B------:R-:W-:Y:S02]  /*123e0*/  FADD.FTZ R2, R210, R2 ;  /* 0x00000002d2027221 */ /* 0x000fe40000010000 */
        /* <DEDUP_REMOVED lines=8> */
[----:B------:R-:W-:Y:S01]  /*12470*/  FADD.FTZ R0, R202, R0 ;  /* 0x00000000ca007221 */ /* 0x000fe20000010000 */
[----:B------:R-:W1:Y:S01]  /*12480*/  @P5 S2R R4, SR_CTAID.X ;  /* 0x0000000000045919 */ /* 0x000e620000002500 */
        /* <DEDUP_REMOVED lines=12> */
[----:B---3--:R-:W-:Y:S01]  /*12550*/  HMMA.16816.F32.BF16 R120, R132, R124, R48 ;  /* 0x0000007c8478723c */ /* 0x008fe20000041830 */
[----:B------:R-:W-:-:S02]  /*12560*/  FADD.FTZ R2, R151, R2 ;  /* 0x0000000297027221 */ /* 0x000fc40000010000 */
[----:B------:R-:W-:Y:S02]  /*12570*/  FADD.FTZ R3, R154, R0 ;  /* 0x000000009a037221 */ /* 0x000fe40000010000 */
[----:B-1----:R-:W-:Y:S02]  /*12580*/  @P5 IMAD.SHL.U32 R0, R4, 0x80, RZ ;  /* 0x0000008004005824 */ /* 0x002fe400078e00ff */
[----:B------:R-:W-:Y:S01]  /*12590*/  FADD.FTZ R2, R150, R2 ;  /* 0x0000000296027221 */ /* 0x000fe20000010000 */
[----:B------:R-:W-:Y:S01]  /*125a0*/  HMMA.16816.F32.BF16 R76, R132, R78, R28 ;  /* 0x0000004e844c723c */ /* 0x000fe2000004181c */
[----:B------:R-:W-:Y:S02]  /*125b0*/  FADD.FTZ R3, R153, R3 ;  /* 0x0000000399037221 */ /* 0x000fe40000010000 */
[----:B------:R-:W-:-:S04]  /*125c0*/  @P5 IMAD.HI.U32 R0, R0, c[0x0][0x2c8], RZ ;  /* 0x0000b20000005a27 */ /* 0x000fc800078e00ff */
[----:B------:R-:W-:Y:S01]  /*125d0*/  FADD.FTZ R2, R149, R2 ;  /* 0x0000000295027221 */ /* 0x000fe20000010000 */
[----:B------:R-:W-:Y:S01]  /*125e0*/  @P5 SHF.R.U32.HI R159, RZ, c[0x0][0x2cc], R0 ;  /* 0x0000b300ff9f5a19 */ /* 0x000fe20000011600 */
[----:B------:R-:W-:Y:S01]  /*125f0*/  FADD.FTZ R3, R152, R3 ;  /* 0x0000000398037221 */ /* 0x000fe20000010000 */
[C---:B------:R-:W-:Y:S01]  /*12600*/  HMMA.16816.F32.BF16 R84, R132.reuse, R86, R20 ;  /* 0x000000568454723c */ /* 0x040fe20000041814 */
[----:B------:R-:W-:Y:S01]  /*12610*/  FADD.FTZ R2, R148, R2 ;  /* 0x0000000294027221 */ /* 0x000fe20000010000 */
[----:B------:R-:W-:Y:S01]  /*12620*/  IADD3 R0, R159, R158, -R175 ;  /* 0x0000009e9f007210 */ /* 0x000fe20007ffe8af */
[----:B------:R-:W-:Y:S02]  /*12630*/  FADD.FTZ R3, R139, R3 ;  /* 0x000000038b037221 */ /* 0x000fe40000010000 */
[----:B------:R-:W-:Y:S01]  /*12640*/  FADD.FTZ R5, R71, R2 ;  /* 0x0000000247057221 */ /* 0x000fe20000010000 */
[----:B------:R-:W-:Y:S01]  /*12650*/  SHF.R.S32.HI R2, RZ, 0x1f, R0 ;  /* 0x0000001fff027819 */ /* 0x000fe20000011400 */
[----:B------:R-:W-:Y:S01]  /*12660*/  FADD.FTZ R4, R138, R3 ;  /* 0x000000038a047221 */ /* 0x000fe20000010000 */
[----:B------:R-:W-:Y:S01]  /*12670*/  HMMA.16816.F32.BF16 R108, R132, R110, R64 ;  /* 0x0000006e846c723c */ /* 0x000fe20000041840 */
[----:B------:R-:W-:-:S02]  /*12680*/  FADD.FTZ R3, R70, R5 ;  /* 0x0000000546037221 */ /* 0x000fc40000010000 */
        /* <DEDUP_REMOVED lines=19> */
[C---:B-----5:R-:W-:Y:S02]  /*127c0*/  HMMA.16816.F32.BF16 R128, R132.reuse, R8, R44 ;  /* 0x000000088480723c */ /* 0x060fe4000004182c */
[----:B------:R1:W-:Y:S04]  /*127d0*/  STL [R1+0x20], R0 ;  /* 0x0000200001007387 */ /* 0x0003e80000100800 */
[----:B------:R1:W-:Y:S02]  /*127e0*/  STL [R1+0x1c], R2 ;  /* 0x00001c0201007387 */ /* 0x0003e40000100800 */
[----:B------:R-:W-:Y:S01]  /*127f0*/  HMMA.16816.F32.BF16 R132, R132, R10, R36 ;  /* 0x0000000a8484723c */ /* 0x000fe20000041824 */
[----:B------:R-:W-:Y:S07]  /*12800*/  @!P0 BRA `(.L_x_621) ;  /* 0x00004a2000008947 */ /* 0x000fee0003800000 */
[----:B------:R-:W2:Y:S04]  /*12810*/  LDL.64 R174, [R1+0x60] ;  /* 0x0000600001ae7983 */ /* 0x000ea80000100a00 */
[----:B------:R-:W3:Y:S04]  /*12820*/  LDL.64 R172, [R1+0x58] ;  /* 0x0000580001ac7983 */ /* 0x000ee80000100a00 */
[----:B------:R-:W4:Y:S04]  /*12830*/  LDL R167, [R1+0x18] ;  /* 0x0000180001a77983 */ /* 0x000f280000100800 */
[----:B------:R-:W5:Y:S04]  /*12840*/  LDL.64 R158, [R1+0x48] ;  /* 0x00004800019e7983 */ /* 0x000f680000100a00 */
[----:B------:R-:W5:Y:S01]  /*12850*/  LDL.64 R176, [R1+0x50] ;  /* 0x0000500001b07983 */ /* 0x000f620000100a00 */
[----:B------:R-:W-:Y:S01]  /*12860*/  IMAD.MOV.U32 R70, RZ, RZ, R68 ;  /* 0x000000ffff467224 */ /* 0x000fe200078e0044 */
[----:B-1----:R-:W-:Y:S01]  /*12870*/  MOV R3, R69 ;  /* 0x0000004500037202 */ /* 0x002fe20000000f00 */
[----:B------:R-:W-:Y:S01]  /*12880*/  IMAD.MOV.U32 R200, RZ, RZ, R236 ;  /* 0x000000ffffc87224 */ /* 0x000fe200078e00ec */
[----:B--2---:R-:W-:-:S02]  /*12890*/  IADD3 R2, P1, R174, 0x40, RZ ;  /* 0x00000040ae027810 */ /* 0x004fc40007f3e0ff */
[----:B---3--:R-:W-:-:S03]  /*128a0*/  IADD3 R0, P0, R172, 0x40, RZ ;  /* 0x00000040ac007810 */ /* 0x008fc60007f1e0ff */
[----:B------:R5:W-:Y:S01]  /*128b0*/  STL [R1+0x10], R2 ;  /* 0x0000100201007387 */ /* 0x000be20000100800 */
[----:B----4-:R-:W-:-:S03]  /*128c0*/  @P5 IMAD.HI.U32 R4, R167, c[0x0][0x2c8], RZ ;  /* 0x0000b200a7045a27 */ /* 0x010fc600078e00ff */
[----:B------:R1:W-:Y:S04]  /*128d0*/  STL [R1+0x8], R0 ;  /* 0x0000080001007387 */ /* 0x0003e80000100800 */
[----:B------:R2:W-:Y:S01]  /*128e0*/  @P5 STL [R1+0x14], R4 ;  /* 0x0000140401005387 */ /* 0x0005e20000100800 */
[----:B-----5:R-:W-:Y:S01]  /*128f0*/  IADD3.X R2, RZ, R177, RZ, P1, !PT ;  /* 0x000000b1ff027210 */ /* 0x020fe20000ffe4ff */
[----:B-1----:R-:W-:-:S05]  /*12900*/  IMAD.X R0, RZ, RZ, R159, P0 ;  /* 0x000000ffff007224 */ /* 0x002fca00000e069f */
[----:B------:R2:W-:Y:S04]  /*12910*/  STL [R1+0x4], R0 ;  /* 0x0000040001007387 */ /* 0x0005e80000100800 */
[----:B------:R2:W-:Y:S02]  /*12920*/  STL [R1+0xc], R2 ;  /* 0x00000c0201007387 */ /* 0x0005e40000100800 */
.L_x_622:
[----:B------:R-:W3:Y:S01]  /*12930*/  LDL.64 R170, [R1+0x60] ;  /* 0x0000600001aa7983 */ /* 0x000ee20000100a00 */
[----:B------:R-:W-:Y:S04]  /*12940*/  DEPBAR.LE SB0, 0x0 ;  /* 0x000080000000791a */ /* 0x000fe80000000000 */
[C---:B------:R-:W-:Y:S01]  /*12950*/  ISETP.GE.AND P0, PT, R200.reuse, RZ, PT ;  /* 0x000000ffc800720c */ /* 0x040fe20003f06270 */
[----:B------:R-:W4:Y:S01]  /*12960*/  LDL R164, [R1+0x10] ;  /* 0x0000100001a47983 */ /* 0x000f220000100800 */
[----:B------:R-:W-:Y:S02]  /*12970*/  MOV R169, 0x6 ;  /* 0x0000000600a97802 */ /* 0x000fe40000000f00 */
[----:B------:R-:W-:Y:S01]  /*12980*/  MOV R205, 0xffffff80 ;  /* 0xffffff8000cd7802 */ /* 0x000fe20000000f00 */
[----:B------:R-:W5:Y:S01]  /*12990*/  LDL.64 R166, [R1+0x50] ;  /* 0x0000500001a67983 */ /* 0x000f620000100a00 */
[----:B------:R-:W-:Y:S02]  /*129a0*/  MOV R239, c[0x0][0x1e0] ;  /* 0x0000780000ef7a02 */ /* 0x000fe40000000f00 */
[C---:B------:R-:W-:Y:S03]  /*129b0*/  IADD3 R236, R200.reuse, -0x1, RZ ;  /* 0xffffffffc8ec7810 */ /* 0x040fe60007ffe0ff */
[----:B--2---:R-:W2:Y:S02]  /*129c0*/  LDL R203, [R1+0x40] ;  /* 0x0000400001cb7983 */ /* 0x004ea40000100800 */
[----:B------:R-:W-:Y:S01]  /*129d0*/  @P0 SHF.R.S32.HI R0, RZ, 0x1f, R200 ;  /* 0x0000001fff000819 */ /* 0x000fe200000114c8 */
[----:B------:R-:W-:Y:S01]  /*129e0*/  @P0 IMAD.WIDE.U32 R68, R200, c[0x0][0x208], RZ ;  /* 0x00008200c8440a25 */ /* 0x000fe200078e00ff */
[----:B------:R-:W2:Y:S03]  /*129f0*/  LDL R168, [R1+0xc] ;  /* 0x00000c0001a87983 */ /* 0x000ea60000100800 */
[----:B------:R-:W-:Y:S01]  /*12a00*/  @P0 IMAD R0, R0, c[0x0][0x208], RZ ;  /* 0x0000820000000a24 */ /* 0x000fe200078e02ff */
[----:B------:R-:W2:Y:S01]  /*12a10*/  LDL R71, [R1+0x2c] ;  /* 0x00002c0001477983 */ /* 0x000ea20000100800 */
[----:B------:R-:W-:Y:S02]  /*12a20*/  @P0 IMAD.SHL.U32 R2, R68, 0x80, RZ ;  /* 0x0000008044020824 */ /* 0x000fe400078e00ff */
[----:B------:R-:W-:Y:S01]  /*12a30*/  @P0 IMAD R0, R200, c[0x0][0x20c], R0 ;  /* 0x00008300c8000a24 */ /* 0x000fe200078e0200 */
[----:B------:R-:W-:Y:S03]  /*12a40*/  BAR.SYNC.DEFER_BLOCKING 0x0 ;  /* 0x0000000000007b1d */ /* 0x000fe60000010000 */
[----:B------:R-:W-:Y:S05]  /*12a50*/  @P0 IMAD.IADD R69, R69, 0x1, R0 ;  /* 0x0000000145450824 */ /* 0x000fea00078e0200 */
[----:B------:R-:W-:Y:S01]  /*12a60*/  @P0 SHF.L.U64.HI R68, R68, 0x7, R69 ;  /* 0x0000000744440819 */ /* 0x000fe20000010245 */
[----:B------:R-:W1:Y:S08]  /*12a70*/  LDSM.16.M88.4 R8, [R212+0x8100] ;  /* 0x00810000d408783b */ /* 0x000e700000000200 */
[----:B------:R-:W1:Y:S08]  /*12a80*/  LDSM.16.M88.4 R16, [R212+0x8900] ;  /* 0x00890000d410783b */ /* 0x000e700000000200 */
[----:B------:R-:W1:Y:S08]  /*12a90*/  LDSM.16.M88.4 R24, [R212+0x9100] ;  /* 0x00910000d418783b */ /* 0x000e700000000200 */
[----:B------:R-:W2:Y:S04]  /*12aa0*/  LDL R201, [R1+0x34] ;  /* 0x0000340001c97983 */ /* 0x000ea80000100800 */
        /* <DEDUP_REMOVED lines=15> */
[----:B------:R-:W1:Y:S02]  /*12ba0*/  LDSM.16.M88.4 R156, [R232] ;  /* 0x00000000e89c783b */ /* 0x000e640000000200 */
[C---:B------:R-:W-:Y:S06]  /*12bb0*/  HMMA.16816.F32.BF16 R32, R140.reuse, R34, RZ ;  /* 0x000000228c20723c */ /* 0x040fec00000418ff */
[----:B------:R-:W2:Y:S02]  /*12bc0*/  LDL R204, [R1+0x24] ;  /* 0x0000240001cc7983 */ /* 0x000ea40000100800 */
[C---:B------:R-:W-:Y:S02]  /*12bd0*/  HMMA.16816.F32.BF16 R36, R140.reuse, R40, RZ ;  /* 0x000000288c24723c */ /* 0x040fe400000418ff */
[----:B------:R-:W2:Y:S06]  /*12be0*/  LDL R202, [R1+0x28] ;  /* 0x0000280001ca7983 */ /* 0x000eac0000100800 */
        /* <DEDUP_REMOVED lines=12> */
[----:B------:R-:W3:Y:S07]  /*12cb0*/  LDSM.16.M88.4 R148, [R230] ;  /* 0x00000000e694783b */ /* 0x000eee0000000200 */
[C---:B------:R-:W-:Y:S08]  /*12cc0*/  HMMA.16816.F32.BF16 R20, R144.reuse, R152, R20 ;  /* 0x000000989014723c */ /* 0x040ff00000041814 */
[C---:B------:R-:W-:Y:S01]  /*12cd0*/  HMMA.16816.F32.BF16 R24, R144.reuse, R154, R24 ;  /* 0x0000009a9018723c */ /* 0x040fe20000041818 */
[----:B------:R-:W4:Y:S07]  /*12ce0*/  LDSM.16.M88.4 R152, [R229] ;  /* 0x00000000e598783b */ /* 0x000f2e0000000200 */
[C---:B------:R-:W-:Y:S08]  /*12cf0*/  HMMA.16816.F32.BF16 R28, R144.reuse, R156, R28 ;  /* 0x0000009c901c723c */ /* 0x040ff0000004181c */
[C---:B------:R-:W-:Y:S01]  /*12d00*/  HMMA.16816.F32.BF16 R32, R144.reuse, R158, R32 ;  /* 0x0000009e9020723c */ /* 0x040fe20000041820 */
[----:B------:R-:W2:Y:S07]  /*12d10*/  LDSM.16.M88.4 R156, [R228] ;  /* 0x00000000e49c783b */ /* 0x000eae0000000200 */
[C---:B-1----:R-:W-:Y:S08]  /*12d20*/  HMMA.16816.F32.BF16 R36, R144.reuse, R136, R36 ;  /* 0x000000889024723c */ /* 0x042ff00000041824 */
[C---:B------:R-:W-:Y:S08]  /*12d30*/  HMMA.16816.F32.BF16 R40, R144.reuse, R138, R40 ;  /* 0x0000008a9028723c */ /* 0x040ff00000041828 */
[C---:B---3--:R-:W-:Y:S01]  /*12d40*/  HMMA.16816.F32.BF16 R44, R144.reuse, R148, R44 ;  /* 0x00000094902c723c */ /* 0x048fe2000004182c */
[----:B------:R-:W-:Y:S03]  /*12d50*/  MOV R171, c[0x0][0x208] ;  /* 0x0000820000ab7a02 */ /* 0x000fe60000000f00 */
[C---:B------:R-:W-:Y:S02]  /*12d60*/  @P0 IADD3 R0, P1, R2.reuse, R170, RZ ;  /* 0x000000aa02000210 */ /* 0x040fe40007f3e0ff */
[----:B----4-:R-:W-:Y:S01]  /*12d70*/  @P0 IADD3 R2, P2, R2, R164, RZ ;  /* 0x000000a402020210 */ /* 0x010fe20007f5e0ff */
[----:B------:R-:W-:Y:S01]  /*12d80*/  IMAD.SHL.U32 R171, R171, 0x40, RZ ;  /* 0x00000040abab7824 */ /* 0x000fe200078e00ff */
[C---:B------:R-:W-:Y:S04]  /*12d90*/  HMMA.16816.F32.BF16 R48, R144.reuse, R150, R48 ;  /* 0x000000969030723c */ /* 0x040fe80000041830 */
[----:B------:R-:W-:Y:S02]  /*12da0*/  @P0 LEA R164, P3, R0, c[0x0][0x1f8], 0x1 ;  /* 0x00007e0000a40a11 */ /* 0x000fe400078608ff */
[C---:B-----5:R-:W-:Y:S02]  /*12db0*/  @P0 IADD3.X R69, R68.reuse, R167, RZ, P1, !PT ;  /* 0x000000a744450210 */ /* 0x060fe40000ffe4ff */
[C---:B------:R-:W-:Y:S03]  /*12dc0*/  HMMA.16816.F32.BF16 R52, R144.reuse, R152, R52 ;  /* 0x000000989034723c */ /* 0x040fe60000041834 */
[----:B--2---:R-:W-:Y:S01]  /*12dd0*/  LOP3.LUT P4, RZ, R203, 0x1, RZ, 0xc0, !PT ;  /* 0x00000001cbff7812 */ /* 0x004fe2000788c0ff */
[----:B------:R-:W-:Y:S01]  /*12de0*/  @P0 IMAD.X R68, R68, 0x1, R168, P2 ;  /* 0x0000000144440824 */ /* 0x000fe200010e06a8 */
[----:B------:R-:W-:Y:S01]  /*12df0*/  @P0 LEA.HI.X R165, R0, c[0x0][0x1fc], R69, 0x1, P3 ;  /* 0x00007f0000a50a11 */ /* 0x000fe200018f0c45 */
[----:B------:R-:W-:Y:S01]  /*12e00*/  IMAD.MOV.U32 R168, RZ, RZ, c[0x0][0x208] ;  /* 0x00008200ffa87624 */ /* 0x000fe200078e00ff */
[C---:B------:R-:W-:Y:S01]  /*12e10*/  @P0 LEA R166, P1, R2.reuse, c[0x0][0x1f8], 0x1 ;  /* 0x00007e0002a60a11 */ /* 0x040fe200078208ff */
[C---:B------:R-:W-:Y:S01]  /*12e20*/  HMMA.16816.F32.BF16 R56, R144.reuse, R154, R56 ;  /* 0x0000009a9038723c */ /* 0x040fe20000041838 */
[----:B------:R-:W-:Y:S01]  /*12e30*/  IMAD.MOV.U32 R0, RZ, RZ, c[0x0][0x2c4] ;  /* 0x0000b100ff007624 */ /* 0x000fe200078e00ff */
[----:B------:R-:W-:Y:S01]  /*12e40*/  @!PT LDS RZ, [RZ] ;  /* 0x00000000fffff984 */ /* 0x000fe20000000800 */
[----:B------:R-:W-:Y:S01]  /*12e50*/  @!PT LDS RZ, [RZ] ;  /* 0x00000000fffff984 */ /* 0x000fe20000000800 */
[----:B------:R-:W-:Y:S01]  /*12e60*/  @!PT LDS RZ, [RZ] ;  /* 0x00000000fffff984 */ /* 0x000fe20000000800 */
[----:B------:R1:W-:Y:S02]  /*12e70*/  @P0 LDGSTS.E.BYPASS.LTC128B.128 [R235+0x100], [R164.64], !P6 ;  /* 0x00100000a4eb0fae */ /* 0x0003e4000f101d48 */
[----:B------:R-:W-:Y:S02]  /*12e80*/  @P0 LEA.HI.X R167, R2, c[0x0][0x1fc], R68, 0x1, P1 ;  /* 0x00007f0002a70a11 */ /* 0x000fe400008f0c44 */
[----:B------:R-:W-:Y:S02]  /*12e90*/  SHF.L.U64.HI R168, R168, R169, c[0x0][0x20c] ;  /* 0x00008300a8a87619 */ /* 0x000fe400000102a9 */
[C---:B------:R-:W-:Y:S02]  /*12ea0*/  HMMA.16816.F32.BF16 R60, R144.reuse, R156, R60 ;  /* 0x0000009c903c723c */ /* 0x040fe4000004183c */
[----:B------:R2:W-:Y:S02]  /*12eb0*/  @P0 LDGSTS.E.BYPASS.LTC128B.128 [R235+0x4100], [R166.64], !P4 ;  /* 0x04100000a6eb0fae */ /* 0x0005e4000e101d48 */
[-C--:B------:R-:W-:Y:S02]  /*12ec0*/  @P0 IADD3 R68, P1, R164, R171.reuse, RZ ;  /* 0x000000aba4440210 */ /* 0x080fe40007f3e0ff */
[----:B------:R-:W-:Y:S02]  /*12ed0*/  IADD3 R170, R171, 0x80, RZ ;  /* 0x00000080abaa7810 */ /* 0x000fe40007ffe0ff */
[----:B------:R-:W-:Y:S02]  /*12ee0*/  HMMA.16816.F32.BF16 R64, R144, R158, R64 ;  /* 0x0000009e9040723c */ /* 0x000fe40000041840 */
[----:B------:R-:W3:Y:S02]  /*12ef0*/  LDL R2, [R1+0x14] ;  /* 0x0000140001027983 */ /* 0x000ee40000100800 */
[----:B------:R-:W-:Y:S02]  /*12f00*/  @P0 IADD3.X R69, R165, R168, RZ, P1, !PT ;  /* 0x000000a8a5450210 */ /* 0x000fe40000ffe4ff */
[CC--:B------:R-:W-:Y:S03]  /*12f10*/  @P0 IADD3 R136, P1, R68.reuse, R171.reuse, RZ ;  /* 0x000000ab44880210 */ /* 0x0c0fe60007f3e0ff */
[----:B------:R4:W-:Y:S03]  /*12f20*/  @P0 LDGSTS.E.BYPASS.LTC128B.128 [R235+0x1100], [R68.64], !P6 ;  /* 0x0110000044eb0fae */ /* 0x0009e6000f101d48 */
[C-C-:B------:R-:W-:Y:S01]  /*12f30*/  @P0 IMAD.X R137, R69.reuse, 0x1, R168.reuse, P1 ;  /* 0x0000000145890824 */ /* 0x140fe200008e06a8 */
[-C--:B-1----:R-:W-:Y:S02]  /*12f40*/  @P0 IADD3 R164, P3, R68, R170.reuse, RZ ;  /* 0x000000aa44a40210 */ /* 0x082fe40007f7e0ff */
[C---:B------:R-:W-:Y:S02]  /*12f50*/  @P0 IADD3 R138, P2, R136.reuse, R171, RZ ;  /* 0x000000ab888a0210 */ /* 0x040fe40007f5e0ff */
[----:B------:R4:W-:Y:S01]  /*12f60*/  @P0 LDGSTS.E.BYPASS.LTC128B.128 [R235+0x5100], [R68.64+0x80], !P4 ;  /* 0x0510008044eb0fae */ /* 0x0009e2000e101d48 */
[-C--:B------:R-:W-:Y:S02]  /*12f70*/  @P0 IADD3.X R165, R69, R71.reuse, RZ, P3, !PT ;  /* 0x0000004745a50210 */ /* 0x080fe40001ffe4ff */
[C---:B------:R-:W-:Y:S05]  /*12f80*/  @P0 IMAD.X R139, R137.reuse, 0x1, R168, P2 ;  /* 0x00000001898b0824 */ /* 0x040fea00010e06a8 */
[----:B------:R1:W-:Y:S08]  /*12f90*/  @P0 LDGSTS.E.BYPASS.LTC128B.128 [R235+0x2100], [R136.64], !P6 ;  /* 0x0210000088eb0fae */ /* 0x0003f0000f101d48 */
[----:B------:R2:W-:Y:S08]  /*12fa0*/  @P0 LDGSTS.E.BYPASS.LTC128B.128 [R235+0x6100], [R164.64], !P4 ;  /* 0x06100000a4eb0fae */ /* 0x0005f0000e101d48 */
[----:B------:R1:W-:Y:S01]  /*12fb0*/  @P0 LDGSTS.E.BYPASS.LTC128B.128 [R235+0x3100], [R138.64], !P6 ;  /* 0x031000008aeb0fae */ /* 0x0003e2000f101d48 */
[----:B----4-:R-:W-:Y:S04]  /*12fc0*/  @P0 IADD3 R68, P1, R136, R170, RZ ;  /* 0x000000aa88440210 */ /* 0x010fe80007f3e0ff */
[----:B------:R-:W-:Y:S02]  /*12fd0*/  @P0 IADD3.X R69, R137, R71, RZ, P1, !PT ;  /* 0x0000004789450210 */ /* 0x000fe40000ffe4ff */
[----:B------:R-:W-:Y:S02]  /*12fe0*/  ISETP.NE.AND P1, PT, R0, 0x1, PT ;  /* 0x000000010000780c */ /* 0x000fe40003f25270 */
[----:B------:R4:W3:Y:S04]  /*12ff0*/  LDL R0, [R1+0x18] ;  /* 0x0000180001007983 */ /* 0x0008e80000100800 */
[----:B------:R5:W-:Y:S08]  /*13000*/  @P0 LDGSTS.E.BYPASS.LTC128B.128 [R235+0x7100], [R68.64], !P4 ;  /* 0x0710000044eb0fae */ /* 0x000bf0000e101d48 */
[----:B------:R-:W-:Y:S08]  /*13010*/  LDSM.16.M88.4 R148, [R218+0x8900] ;  /* 0x00890000da94783b */ /* 0x000ff00000000200 */
[----:B-1----:R-:W1:Y:S08]  /*13020*/  LDSM.16.M88.4 R136, [R218+0x8100] ;  /* 0x00810000da88783b */ /* 0x002e700000000200 */
[----:B--2---:R-:W2:Y:S08]  /*13030*/  LDSM.16.M88.4 R164, [R218+0x9100] ;  /* 0x00910000daa4783b */ /* 0x004eb00000000200 */
[----:B------:R-:W0:Y:S08]  /*13040*/  LDGDEPBAR ;  /* 0x00000000000079af */ /* 0x000e300000000000 */
[----:B------:R-:W2:Y:S08]  /*13050*/  LDSM.16.M88.4 R168, [R218+0x9900] ;  /* 0x00990000daa8783b */ /* 0x000eb00000000200 */
[----:B------:R-:W2:Y:S01]  /*13060*/  LDSM.16.M88.4 R172, [R218+0xa100] ;  /* 0x00a10000daac783b */ /* 0x000ea20000000200 */
        /* <DEDUP_REMOVED lines=8> */
[C---:B--2---:R-:W-:Y:S07]  /*130f0*/  HMMA.16816.F32.BF16 R20, R160.reuse, R164, R20 ;  /* 0x000000a4a014723c */ /* 0x044fee0000041814 */
[----:B------:R-:W2:Y:S01]  /*13100*/  LDSM.16.M88.4 R148, [R215+0x800] ;  /* 0x00080000d794783b */ /* 0x000ea20000000200 */
[C---:B------:R-:W-:Y:S07]  /*13110*/  HMMA.16816.F32.BF16 R24, R160.reuse, R166, R24 ;  /* 0x000000a6a018723c */ /* 0x040fee0000041818 */
[----:B------:R-:W-:Y:S01]  /*13120*/  LDSM.16.M88.4 R164, [R215+0x1800] ;  /* 0x00180000d7a4783b */ /* 0x000fe20000000200 */
        /* <DEDUP_REMOVED lines=8> */
[----:B------:R-:W-:Y:S07]  /*131b0*/  LDSM.16.M88.4 R176, [R215+0x3000] ;  /* 0x00300000d7b0783b */ /* 0x000fee0000000200 */
[C---:B------:R-:W-:Y:S08]  /*131c0*/  HMMA.16816.F32.BF16 R52, R160.reuse, R152, R52 ;  /* 0x00000098a034723c */ /* 0x040ff00000041834 */
[C---:B------:R-:W-:Y:S01]  /*131d0*/  HMMA.16816.F32.BF16 R56, R160.reuse, R154, R56 ;  /* 0x0000009aa038723c */ /* 0x040fe20000041838 */
[----:B------:R-:W1:Y:S07]  /*131e0*/  LDSM.16.M88.4 R152, [R215+0x1000] ;  /* 0x00100000d798783b */ /* 0x000e6e0000000200 */
[C---:B------:R-:W-:Y:S08]  /*131f0*/  HMMA.16816.F32.BF16 R60, R160.reuse, R156, R60 ;  /* 0x0000009ca03c723c */ /* 0x040ff0000004183c */
[----:B------:R-:W-:Y:S01]  /*13200*/  HMMA.16816.F32.BF16 R64, R160, R158, R64 ;  /* 0x0000009ea040723c */ /* 0x000fe20000041840 */
[----:B------:R-:W3:Y:S07]  /*13210*/  LDSM.16.M88.4 R156, [R215+0x3800] ;  /* 0x00380000d79c783b */ /* 0x000eee0000000200 */
        /* <DEDUP_REMOVED lines=21> */
[C---:B---3--:R-:W-:Y:S04]  /*13370*/  HMMA.16816.F32.BF16 R60, R180.reuse, R156, R60 ;  /* 0x0000009cb43c723c */ /* 0x048fe8000004183c */
[----:B------:R-:W-:Y:S04]  /*13380*/  @P1 SHF.R.U32.HI R0, RZ, c[0x0][0x2cc], R2 ;  /* 0x0000b300ff001a19 */ /* 0x000fe80000011602 */
[----:B------:R-:W-:Y:S01]  /*13390*/  HMMA.16816.F32.BF16 R64, R180, R158, R64 ;  /* 0x0000009eb440723c */ /* 0x000fe20000041840 */
[----:B------:R-:W3:Y:S07]  /*133a0*/  LDSM.16.M88.4 R156, [R212+0xf900] ;  /* 0x00f90000d49c783b */ /* 0x000eee0000000200 */
[C---:B------:R-:W-:Y:S01]  /*133b0*/  HMMA.16816.F32.BF16 R4, R184.reuse, R136, R4 ;  /* 0x00000088b804723c */ /* 0x040fe20000041804 */
[----:B------:R-:W-:Y:S07]  /*133c0*/  SHFL.IDX PT, R2, R0, RZ, 0x1c1f ;  /* 0x001c1fff00027589 */ /* 0x000fee00000e0000 */
[C---:B------:R-:W-:Y:S01]  /*133d0*/  HMMA.16816.F32.BF16 R8, R184.reuse, R138, R8 ;  /* 0x0000008ab808723c */ /* 0x040fe20000041808 */
[----:B------:R-:W3:Y:S07]  /*133e0*/  LDSM.16.M88.4 R136, [R227] ;  /* 0x00000000e388783b */ /* 0x000eee0000000200 */
[C---:B--2---:R-:W-:Y:S08]  /*133f0*/  HMMA.16816.F32.BF16 R12, R184.reuse, R148, R12 ;  /* 0x00000094b80c723c */ /* 0x044ff0000004180c */
[C---:B------:R-:W-:Y:S01]  /*13400*/  HMMA.16816.F32.BF16 R16, R184.reuse, R150, R16 ;  /* 0x00000096b810723c */ /* 0x040fe20000041810 */
[----:B------:R-:W2:Y:S07]  /*13410*/  LDSM.16.M88.4 R148, [R226] ;  /* 0x00000000e294783b */ /* 0x000eae0000000200 */
[C---:B-1----:R-:W-:Y:S08]  /*13420*/  HMMA.16816.F32.BF16 R20, R184.reuse, R152, R20 ;  /* 0x00000098b814723c */ /* 0x042ff00000041814 */
[C---:B------:R-:W-:Y:S01]  /*13430*/  HMMA.16816.F32.BF16 R24, R184.reuse, R154, R24 ;  /* 0x0000009ab818723c */ /* 0x040fe20000041818 */
[----:B------:R-:W1:Y:S07]  /*13440*/  LDSM.16.M88.4 R152, [R225] ;  /* 0x00000000e198783b */ /* 0x000e6e0000000200 */
[C---:B------:R-:W-:Y:S08]  /*13450*/  HMMA.16816.F32.BF16 R28, R184.reuse, R164, R28 ;  /* 0x000000a4b81c723c */ /* 0x040ff0000004181c */
[C---:B------:R-:W-:Y:S01]  /*13460*/  HMMA.16816.F32.BF16 R32, R184.reuse, R166, R32 ;  /* 0x000000a6b820723c */ /* 0x040fe20000041820 */
[----:B------:R-:W-:Y:S07]  /*13470*/  LDSM.16.M88.4 R164, [R223] ;  /* 0x00000000dfa4783b */ /* 0x000fee0000000200 */
        /* <DEDUP_REMOVED lines=14> */
[----:B------:R-:W4:Y:S07]  /*13560*/  LDSM.16.M88.4 R136, [R218+0xc100] ;  /* 0x00c10000da88783b */ /* 0x000f2e0000000200 */
        /* <DEDUP_REMOVED lines=20> */
[----:B------:R-:W3:Y:S07]  /*136b0*/  LDSM.16.M88.4 R176, [R218+0xf900] ;  /* 0x00f90000dab0783b */ /* 0x000eee0000000200 */
        /* <DEDUP_REMOVED lines=37> */
[----:B------:R-:W-:Y:S02]  /*13910*/  FMUL.FTZ R19, R19, c[0x0][0x320] ;  /* 0x0000c80013137a20 */ /* 0x000fe40000410000 */
[----:B------:R-:W-:Y:S02]  /*13920*/  FMUL.FTZ R16, R16, c[0x0][0x320] ;  /* 0x0000c80010107a20 */ /* 0x000fe40000410000 */
[----:B------:R-:W-:Y:S01]  /*13930*/  FMUL.FTZ R17, R17, c[0x0][0x320] ;  /* 0x0000c80011117a20 */ /* 0x000fe20000410000 */
[----:B------:R3:W-:Y:S01]  /*13940*/  MUFU.TANH R154, R7 ;  /* 0x00000007009a7308 */ /* 0x0007e20000002400 */
[----:B------:R-:W-:Y:S09]  /*13950*/  FMUL.FTZ R18, R18, c[0x0][0x320] ;  /* 0x0000c80012127a20 */ /* 0x000ff20000410000 */
[----:B-----5:R-:W-:Y:S10]  /*13960*/  MUFU.TANH R68, R18 ;  /* 0x0000001200447308 */ /* 0x020ff40000002400 */
[----:B------:R-:W-:Y:S01]  /*13970*/  MUFU.TANH R153, R8 ;  /* 0x0000000800997308 */ /* 0x000fe20000002400 */
[----:B---3--:R-:W3:Y:S09]  /*13980*/  LDSM.16.M88.4 R4, [R215+0x5000] ;  /* 0x00500000d704783b */ /* 0x008ef20000000200 */
[----:B------:R-:W-:Y:S10]  /*13990*/  MUFU.TANH R69, R17 ;  /* 0x0000001100457308 */ /* 0x000ff40000002400 */
[----:B------:R-:W-:Y:S10]  /*139a0*/  MUFU.TANH R152, R9 ;  /* 0x0000000900987308 */ /* 0x000ff40000002400 */
[----:B------:R-:W-:Y:S10]  /*139b0*/  MUFU.TANH R149, R10 ;  /* 0x0000000a00957308 */ /* 0x000ff40000002400 */
[----:B------:R4:W5:Y:S01]  /*139c0*/  MUFU.TANH R148, R11 ;  /* 0x0000000b00947308 */ /* 0x0009620000002400 */
[C---:B---3--:R-:W-:Y:S09]  /*139d0*/  HMMA.16816.F32.BF16 R20, R196.reuse, R4, R20 ;  /* 0x00000004c414723c */ /* 0x048ff20000041814 */
[----:B------:R-:W-:Y:S01]  /*139e0*/  MUFU.TANH R139, R12 ;  /* 0x0000000c008b7308 */ /* 0x000fe20000002400 */
[C---:B------:R-:W-:Y:S01]  /*139f0*/  HMMA.16816.F32.BF16 R24, R196.reuse, R6, R24 ;  /* 0x00000006c418723c */ /* 0x040fe20000041818 */
[----:B------:R-:W-:Y:S08]  /*13a00*/  LDSM.16.M88.4 R4, [R215+0x6000] ;  /* 0x00600000d704783b */ /* 0x000ff00000000200 */
[----:B------:R-:W-:Y:S01]  /*13a10*/  MUFU.TANH R138, R13 ;  /* 0x0000000d008a7308 */ /* 0x000fe20000002400 */
[----:B----4-:R-:W3:Y:S04]  /*13a20*/  LDSM.16.M88.4 R8, [R215+0x5800] ;  /* 0x00580000d708783b */ /* 0x010ee80000000200 */
[----:B------:R-:W-:Y:S05]  /*13a30*/  FMUL.FTZ R20, R20, c[0x0][0x320] ;  /* 0x0000c80014147a20 */ /* 0x000fea0000410000 */
[----:B------:R-:W-:Y:S01]  /*13a40*/  MUFU.TANH R137, R14 ;  /* 0x0000000e00897308 */ /* 0x000fe20000002400 */
        /* <DEDUP_REMOVED lines=8> */
[----:B------:R1:W-:Y:S10]  /*13ad0*/  MUFU.TANH R71, R16 ;  /* 0x0000001000477308 */ /* 0x0003f40000002400 */
[----:B------:R-:W1:Y:S01]  /*13ae0*/  MUFU.TANH R150, R19 ;  /* 0x0000001300967308 */ /* 0x000e620000002400 */
[C---:B---3--:R-:W-:Y:S01]  /*13af0*/  HMMA.16816.F32.BF16 R28, R196.reuse, R8, R28 ;  /* 0x00000008c41c723c */ /* 0x048fe2000004181c */
[----:B----4-:R-:W-:Y:S08]  /*13b00*/  LDSM.16.M88.4 R12, [R215+0x7800] ;  /* 0x00780000d70c783b */ /* 0x010ff00000000200 */
[----:B------:R-:W-:Y:S01]  /*13b10*/  MUFU.TANH R151, R20 ;  /* 0x0000001400977308 */ /* 0x000fe20000002400 */
[C---:B------:R-:W-:Y:S01]  /*13b20*/  HMMA.16816.F32.BF16 R32, R196.reuse, R10, R32 ;  /* 0x0000000ac420723c */ /* 0x040fe20000041820 */
[----:B------:R-:W3:Y:S08]  /*13b30*/  LDSM.16.M88.4 R8, [R215+0x6800] ;  /* 0x00680000d708783b */ /* 0x000ef00000000200 */
[----:B------:R-:W4:Y:S01]  /*13b40*/  MUFU.TANH R23, R23 ;  /* 0x0000001700177308 */ /* 0x000f220000002400 */
[C---:B------:R-:W-:Y:S04]  /*13b50*/  HMMA.16816.F32.BF16 R36, R196.reuse, R4, R36 ;  /* 0x00000004c424723c */ /* 0x040fe80000041824 */
[----:B------:R-:W-:Y:S04]  /*13b60*/  FMUL.FTZ R31, R31, c[0x0][0x320] ;  /* 0x0000c8001f1f7a20 */ /* 0x000fe80000410000 */
[C---:B------:R-:W-:Y:S01]  /*13b70*/  HMMA.16816.F32.BF16 R40, R196.reuse, R6, R40 ;  /* 0x00000006c428723c */ /* 0x040fe20000041828 */
[----:B------:R-:W1:Y:S01]  /*13b80*/  MUFU.TANH R21, R21 ;  /* 0x0000001500157308 */ /* 0x000e620000002400 */
[----:B------:R-:W1:Y:S01]  /*13b90*/  LDSM.16.M88.4 R4, [R215+0x7000] ;  /* 0x00700000d704783b */ /* 0x000e620000000200 */
[----:B------:R-:W-:Y:S04]  /*13ba0*/  DEPBAR.LE SB0, 0x0 ;  /* 0x000080000000791a */ /* 0x000fe80000000000 */
        /* <DEDUP_REMOVED lines=9> */
[----:B------:R-:W-:Y:S01]  /*13c40*/  FMUL.FTZ R37, R37, c[0x0][0x320] ;  /* 0x0000c80025257a20 */ /* 0x000fe20000410000 */
[C---:B---3--:R-:W-:Y:S01]  /*13c50*/  HMMA.16816.F32.BF16 R44, R196.reuse, R8, R44 ;  /* 0x00000008c42c723c */ /* 0x048fe2000004182c */
[----:B------:R3:W2:Y:S04]  /*13c60*/  SHFL.IDX PT, R8, R0, 0x1, 0x1c1f ;  /* 0x003c1f0000087f89 */ /* 0x0006a800000e0000 */
[----:B------:R-:W-:Y:S03]  /*13c70*/  FMUL.FTZ R40, R40, c[0x0][0x320] ;  /* 0x0000c80028287a20 */ /* 0x000fe60000410000 */
[----:B------:R-:W2:Y:S01]  /*13c80*/  MUFU.TANH R27, R27 ;  /* 0x0000001b001b7308 */ /* 0x000ea20000002400 */
[C---:B------:R-:W-:Y:S03]  /*13c90*/  HMMA.16816.F32.BF16 R48, R196.reuse, R10, R48 ;  /* 0x0000000ac430723c */ /* 0x040fe60000041830 */
[----:B------:R-:W-:Y:S02]  /*13ca0*/  FMUL.FTZ R41, R41, c[0x0][0x320] ;  /* 0x0000c80029297a20 */ /* 0x000fe40000410000 */
[----:B------:R-:W-:Y:S02]  /*13cb0*/  FMUL.FTZ R38, R38, c[0x0][0x320] ;  /* 0x0000c80026267a20 */ /* 0x000fe40000410000 */
[----:B------:R-:W-:Y:S02]  /*13cc0*/  FMUL.FTZ R43, R43, c[0x0][0x320] ;  /* 0x0000c8002b2b7a20 */ /* 0x000fe40000410000 */
[----:B------:R-:W-:Y:S01]  /*13cd0*/  MUFU.TANH R19, R40 ;  /* 0x0000002800137308 */ /* 0x000fe20000002400 */
[C---:B-1----:R-:W-:Y:S03]  /*13ce0*/  HMMA.16816.F32.BF16 R52, R196.reuse, R4, R52 ;  /* 0x00000004c434723c */ /* 0x042fe60000041834 */
[----:B------:R-:W-:Y:S02]  /*13cf0*/  FMUL.FTZ R33, R33, c[0x0][0x320] ;  /* 0x0000c80021217a20 */ /* 0x000fe40000410000 */
[----:B------:R-:W-:Y:S02]  /*13d00*/  FMUL.FTZ R42, R42, c[0x0][0x320] ;  /* 0x0000c8002a2a7a20 */ /* 0x000fe40000410000 */
[----:B---3--:R-:W-:Y:S01]  /*13d10*/  IMAD R0, R200, R205, 0x1 ;  /* 0x00000001c8007424 */ /* 0x008fe200078e02cd */
[C---:B------:R-:W-:Y:S01]  /*13d20*/  HMMA.16816.F32.BF16 R56, R196.reuse, R6, R56 ;  /* 0x00000006c438723c */ /* 0x040fe20000041838 */
[----:B------:R-:W-:Y:S03]  /*13d30*/  MUFU.TANH R20, R41 ;  /* 0x0000002900147308 */ /* 0x000fe60000002400 */
[----:B------:R-:W-:Y:S01]  /*13d40*/  IADD3 R0, R202, R0, -R204 ;  /* 0x00000000ca007210 */ /* 0x000fe20007ffe8cc */
[----:B------:R-:W-:Y:S02]  /*13d50*/  FMUL.FTZ R35, R35, c[0x0][0x320] ;  /* 0x0000c80023237a20 */ /* 0x000fe40000410000 */
[----:B------:R-:W-:Y:S01]  /*13d60*/  FMUL.FTZ R48, R48, c[0x0][0x320] ;  /* 0x0000c80030307a20 */ /* 0x000fe20000410000 */
[C---:B------:R-:W-:Y:S03]  /*13d70*/  HMMA.16816.F32.BF16 R60, R196.reuse, R12, R60 ;  /* 0x0000000cc43c723c */ /* 0x040fe6000004183c */
[----:B------:R-:W-:Y:S01]  /*13d80*/  MUFU.TANH R43, R43 ;  /* 0x0000002b002b7308 */ /* 0x000fe20000002400 */
[----:B------:R-:W-:Y:S02]  /*13d90*/  FMUL.FTZ R49, R49, c[0x0][0x320] ;  /* 0x0000c80031317a20 */ /* 0x000fe40000410000 */
[----:B------:R-:W-:Y:S02]  /*13da0*/  FMUL.FTZ R45, R45, c[0x0][0x320] ;  /* 0x0000c8002d2d7a20 */ /* 0x000fe40000410000 */
[----:B------:R-:W-:Y:S04]  /*13db0*/  HMMA.16816.F32.BF16 R64, R196, R14, R64 ;  /* 0x0000000ec440723c */ /* 0x000fe80000041840 */
[----:B------:R-:W-:Y:S01]  /*13dc0*/  FMUL.FTZ R46, R46, c[0x0][0x320] ;  /* 0x0000c8002e2e7a20 */ /* 0x000fe20000410000 */
[----:B------:R1:W-:Y:S01]  /*13dd0*/  MUFU.TANH R6, R48 ;  /* 0x0000003000067308 */ /* 0x0003e20000002400 */
[----:B------:R-:W-:Y:S02]  /*13de0*/  IMAD.IADD R0, R0, 0x1, -R201 ;  /* 0x0000000100007824 */ /* 0x000fe400078e0ac9 */
[----:B------:R-:W-:Y:S04]  /*13df0*/  FMUL.FTZ R10, R57, c[0x0][0x320] ;  /* 0x0000c800390a7a20 */ /* 0x000fe80000410000 */
[----:B------:R-:W-:Y:S01]  /*13e00*/  FMUL.FTZ R5, R56, c[0x0][0x320] ;  /* 0x0000c80038057a20 */ /* 0x000fe20000410000 */
[C---:B------:R-:W-:Y:S01]  /*13e10*/  IADD3 R2, R0.reuse, R2, RZ ;  /* 0x0000000200027210 */ /* 0x040fe20007ffe0ff */
[----:B--2---:R-:W-:Y:S01]  /*13e20*/  IMAD.IADD R0, R0, 0x1, R8 ;  /* 0x0000000100007824 */ /* 0x004fe200078e0208 */
        /* <DEDUP_REMOVED lines=8> */
[----:B------:R-:W-:Y:S01]  /*13eb0*/  ISETP.GT.AND P1, PT, R0, 0x9, PT ;  /* 0x000000090000780c */ /* 0x000fe20003f24270 */
[----:B------:R-:W-:Y:S01]  /*13ec0*/  FMUL.FTZ R54, R54, c[0x0][0x320] ;  /* 0x0000c80036367a20 */ /* 0x000fe20000410000 */
[----:B------:R-:W3:Y:S01]  /*13ed0*/  MUFU.TANH R24, R24 ;  /* 0x0000001800187308 */ /* 0x000ee20000002400 */
[----:B------:R-:W-:Y:S01]  /*13ee0*/  ISETP.GT.AND P2, PT, R2, RZ, PT ;  /* 0x000000ff0200720c */ /* 0x000fe20003f44270 */
        /* <DEDUP_REMOVED lines=8> */
[----:B------:R-:W2:Y:S01]  /*13f70*/  MUFU.TANH R31, R31 ;  /* 0x0000001f001f7308 */ /* 0x000ea20000002400 */
[----:B------:R-:W-:Y:S01]  /*13f80*/  ISETP.GT.AND P2, PT, R2, 0x9, PT ;  /* 0x000000090200780c */ /* 0x000fe20003f44270 */
[----:B------:R-:W-:Y:S01]  /*13f90*/  FMUL.FTZ R61, R61, c[0x0][0x320] ;  /* 0x0000c8003d3d7a20 */ /* 0x000fe20000410000 */
[----:B-----5:R-:W-:Y:S01]  /*13fa0*/  FSEL R18, R148, -INF , P1 ;  /* 0xff80000094127808 */ /* 0x020fe20000800000 */
[----:B------:R-:W-:Y:S01]  /*13fb0*/  FMUL.FTZ R64, R64, c[0x0][0x320] ;  /* 0x0000c80040407a20 */ /* 0x000fe20000410000 */
[----:B------:R-:W-:Y:S01]  /*13fc0*/  ISETP.GT.AND P1, PT, R0, 0x11, PT ;  /* 0x000000110000780c */ /* 0x000fe20003f24270 */
[----:B------:R-:W-:Y:S01]  /*13fd0*/  FMUL.FTZ R65, R65, c[0x0][0x320] ;  /* 0x0000c80041417a20 */ /* 0x000fe20000410000 */
[----:B------:R-:W-:Y:S01]  /*13fe0*/  FSEL R16, R154, -INF , P3 ;  /* 0xff8000009a107808 */ /* 0x000fe20001800000 */
[----:B------:R-:W-:Y:S01]  /*13ff0*/  FMUL.FTZ R55, R55, c[0x0][0x320] ;  /* 0x0000c80037377a20 */ /* 0x000fe20000410000 */
[----:B------:R-:W-:Y:S01]  /*14000*/  ISETP.GT.AND P3, PT, R2, 0x10, PT ;  /* 0x000000100200780c */ /* 0x000fe20003f64270 */
[----:B------:R-:W5:Y:S01]  /*14010*/  MUFU.TANH R25, R25 ;  /* 0x0000001900197308 */ /* 0x000f620000002400 */
[----:B------:R-:W-:Y:S01]  /*14020*/  FSEL R12, R152, -INF , P2 ;  /* 0xff800000980c7808 */ /* 0x000fe20001000000 */
[----:B------:R-:W-:Y:S01]  /*14030*/  FMUL.FTZ R58, R58, c[0x0][0x320] ;  /* 0x0000c8003a3a7a20 */ /* 0x000fe20000410000 */
[----:B-1----:R-:W-:Y:S01]  /*14040*/  FSEL R48, R136, -INF , P1 ;  /* 0xff80000088307808 */ /* 0x002fe20000800000 */
[----:B------:R-:W-:Y:S01]  /*14050*/  FMUL.FTZ R59, R59, c[0x0][0x320] ;  /* 0x0000c8003b3b7a20 */ /* 0x000fe20000410000 */
[----:B------:R-:W-:Y:S01]  /*14060*/  ISETP.GT.AND P1, PT, R0, 0x19, PT ;  /* 0x000000190000780c */ /* 0x000fe20003f24270 */
[----:B------:R-:W-:Y:S01]  /*14070*/  FMUL.FTZ R62, R62, c[0x0][0x320] ;  /* 0x0000c8003e3e7a20 */ /* 0x000fe20000410000 */
[----:B------:R-:W-:Y:S01]  /*14080*/  FSEL R17, R149, -INF , P0 ;  /* 0xff80000095117808 */ /* 0x000fe20000000000 */
[----:B------:R-:W-:Y:S01]  /*14090*/  FMUL.FTZ R63, R63, c[0x0][0x320] ;  /* 0x0000c8003f3f7a20 */ /* 0x000fe20000410000 */
[----:B------:R-:W-:Y:S01]  /*140a0*/  ISETP.GT.AND P0, PT, R0, 0x10, PT ;  /* 0x000000100000780c */ /* 0x000fe20003f04270 */
[----:B------:R-:W1:Y:S01]  /*140b0*/  MUFU.TANH R26, R26 ;  /* 0x0000001a001a7308 */ /* 0x000e620000002400 */
[C---:B------:R-:W-:Y:S01]  /*140c0*/  ISETP.GT.AND P2, PT, R2.reuse, 0x11, PT ;  /* 0x000000110200780c */ /* 0x040fe20003f44270 */
[----:B------:R-:W-:Y:S01]  /*140d0*/  FMUL.FTZ R67, R67, c[0x0][0x320] ;  /* 0x0000c80043437a20 */ /* 0x000fe20000410000 */
[----:B------:R-:W-:Y:S02]  /*140e0*/  FSEL R32, R139, -INF , P3 ;  /* 0xff8000008b207808 */ /* 0x000fe40001800000 */
[----:B------:R-:W-:Y:S02]  /*140f0*/  ISETP.GT.AND P3, PT, R2, 0x18, PT ;  /* 0x000000180200780c */ /* 0x000fe40003f64270 */
[----:B------:R-:W-:Y:S02]  /*14100*/  FSEL R40, R138, -INF , P2 ;  /* 0xff8000008a287808 */ /* 0x000fe40001000000 */
[----:B------:R-:W-:Y:S01]  /*14110*/  ISETP.GT.AND P2, PT, R2, 0x19, PT ;  /* 0x000000190200780c */ /* 0x000fe20003f44270 */
[----:B------:R-:W1:Y:S01]  /*14120*/  MUFU.TANH R28, R28 ;  /* 0x0000001c001c7308 */ /* 0x000e620000002400 */
[----:B------:R-:W-:Y:S02]  /*14130*/  FSEL R41, R137, -INF , P0 ;  /* 0xff80000089297808 */ /* 0x000fe40000000000 */
[----:B------:R-:W-:Y:S02]  /*14140*/  ISETP.GT.AND P0, PT, R0, 0x18, PT ;  /* 0x000000180000780c */ /* 0x000fe40003f04270 */
[----:B------:R-:W-:Y:S02]  /*14150*/  FSEL R150, R150, -INF , P1 ;  /* 0xff80000096967808 */ /* 0x000fe40000800000 */
[----:B------:R-:W-:Y:S02]  /*14160*/  ISETP.GT.AND P1, PT, R0, 0x21, PT ;  /* 0x000000210000780c */ /* 0x000fe40003f24270 */
[----:B--2---:R-:W-:Y:S01]  /*14170*/  FSEL R49, R71, -INF , P3 ;  /* 0xff80000047317808 */ /* 0x004fe20001800000 */
[----:B------:R-:W2:Y:S01]  /*14180*/  MUFU.TANH R29, R29 ;  /* 0x0000001d001d7308 */ /* 0x000ea20000002400 */
[----:B------:R-:W-:Y:S02]  /*14190*/  ISETP.GT.AND P3, PT, R2, 0x20, PT ;  /* 0x000000200200780c */ /* 0x000fe40003f64270 */
[----:B----4-:R-:W-:Y:S02]  /*141a0*/  FSEL R154, R23, -INF , P1 ;  /* 0xff800000179a7808 */ /* 0x010fe40000800000 */
[----:B------:R-:W-:Y:S02]  /*141b0*/  ISETP.GT.AND P1, PT, R0, 0x29, PT ;  /* 0x000000290000780c */ /* 0x000fe40003f24270 */
[C---:B------:R-:W-:Y:S02]  /*141c0*/  ISETP.GT.AND P4, PT, R2.reuse, 0x8, PT ;  /* 0x000000080200780c */ /* 0x040fe40003f84270 */
[----:B------:R-:W-:Y:S01]  /*141d0*/  FSEL R56, R69, -INF , P2 ;  /* 0xff80000045387808 */ /* 0x000fe20001000000 */
[----:B------:R-:W4:Y:S01]  /*141e0*/  MUFU.TANH R30, R30 ;  /* 0x0000001e001e7308 */ /* 0x000f220000002400 */
[----:B------:R-:W-:Y:S02]  /*141f0*/  ISETP.GT.AND P2, PT, R2, 0x21, PT ;  /* 0x000000210200780c */ /* 0x000fe40003f44270 */
[----:B------:R-:W-:Y:S02]  /*14200*/  FSEL R57, R68, -INF , P0 ;  /* 0xff80000044397808 */ /* 0x000fe40000000000 */
[----:B------:R-:W-:Y:S02]  /*14210*/  ISETP.GT.AND P0, PT, R0, 0x20, PT ;  /* 0x000000200000780c */ /* 0x000fe40003f04270 */
[----:B------:R-:W-:Y:S02]  /*14220*/  FSEL R151, R151, -INF , P3 ;  /* 0xff80000097977808 */ /* 0x000fe40001800000 */
[----:B------:R-:W-:Y:S01]  /*14230*/  ISETP.GT.AND P3, PT, R2, 0x28, PT ;  /* 0x000000280200780c */ /* 0x000fe20003f64270 */
[----:B------:R-:W1:Y:S01]  /*14240*/  MUFU.TANH R35, R35 ;  /* 0x0000002300237308 */ /* 0x000e620000002400 */
[----:B------:R-:W-:Y:S02]  /*14250*/  FSEL R152, R21, -INF , P2 ;  /* 0xff80000015987808 */ /* 0x000fe40001000000 */
[----:B------:R-:W-:Y:S02]  /*14260*/  FSEL R9, R153, -INF , P4 ;  /* 0xff80000099097808 */ /* 0x000fe40002000000 */
[----:B------:R-:W-:Y:S02]  /*14270*/  FSEL R153, R22, -INF , P0 ;  /* 0xff80000016997808 */ /* 0x000fe40000000000 */
[C---:B------:R-:W-:Y:S02]  /*14280*/  ISETP.GT.AND P0, PT, R0.reuse, 0x28, PT ;  /* 0x000000280000780c */ /* 0x040fe40003f04270 */
[----:B------:R-:W-:Y:S01]  /*14290*/  FSEL R158, R27, -INF , P1 ;  /* 0xff8000001b9e7808 */ /* 0x000fe20000800000 */
[----:B------:R-:W2:Y:S01]  /*142a0*/  MUFU.TANH R39, R39 ;  /* 0x0000002700277308 */ /* 0x000ea20000002400 */
[----:B------:R-:W-:Y:S02]  /*142b0*/  ISETP.GT.AND P1, PT, R0, 0x31, PT ;  /* 0x000000310000780c */ /* 0x000fe40003f24270 */
[----:B------:R-:W-:Y:S02]  /*142c0*/  ISETP.GT.AND P2, PT, R2, 0x29, PT ;  /* 0x000000290200780c */ /* 0x000fe40003f44270 */
[----:B---3--:R-:W-:Y:S02]  /*142d0*/  FSEL R155, R24, -INF , P3 ;  /* 0xff800000189b7808 */ /* 0x008fe40001800000 */
[C---:B------:R-:W-:Y:S02]  /*142e0*/  ISETP.GT.AND P3, PT, R2.reuse, 0x30, PT ;  /* 0x000000300200780c */ /* 0x040fe40003f64270 */
[----:B------:R-:W-:Y:S01]  /*142f0*/  FSEL R166, R31, -INF , P1 ;  /* 0xff8000001fa67808 */ /* 0x000fe20000800000 */
[----:B------:R-:W3:Y:S01]  /*14300*/  MUFU.TANH R33, R33 ;  /* 0x0000002100217308 */ /* 0x000ee20000002400 */
[----:B-----5:R-:W-:Y:S02]  /*14310*/  FSEL R156, R25, -INF , P2 ;  /* 0xff800000199c7808 */ /* 0x020fe40001000000 */
[----:B------:R-:W-:Y:S02]  /*14320*/  ISETP.GT.AND P2, PT, R2, 0x31, PT ;  /* 0x000000310200780c */ /* 0x000fe40003f44270 */
[----:B-1----:R-:W-:Y:S02]  /*14330*/  FSEL R157, R26, -INF , P0 ;  /* 0xff8000001a9d7808 */ /* 0x002fe40000000000 */
[C---:B------:R-:W-:Y:S02]  /*14340*/  ISETP.GT.AND P0, PT, R0.reuse, 0x30, PT ;  /* 0x000000300000780c */ /* 0x040fe40003f04270 */
[----:B------:R-:W-:Y:S01]  /*14350*/  ISETP.GT.AND P1, PT, R0, 0x39, PT ;  /* 0x000000390000780c */ /* 0x000fe20003f24270 */
[----:B------:R-:W1:Y:S01]  /*14360*/  MUFU.TANH R34, R34 ;  /* 0x0000002200227308 */ /* 0x000e620000002400 */
[----:B------:R-:W-:Y:S02]  /*14370*/  FSEL R159, R28, -INF , P3 ;  /* 0xff8000001c9f7808 */ /* 0x000fe40001800000 */
[----:B------:R-:W-:Y:S02]  /*14380*/  ISETP.GT.AND P3, PT, R2, 0x38, PT ;  /* 0x000000380200780c */ /* 0x000fe40003f64270 */
[----:B--2---:R-:W-:Y:S02]  /*14390*/  FSEL R164, R29, -INF , P2 ;  /* 0xff8000001da47808 */ /* 0x004fe40001000000 */
[----:B----4-:R-:W-:Y:S02]  /*143a0*/  FSEL R165, R30, -INF , P0 ;  /* 0xff8000001ea57808 */ /* 0x010fe40000000000 */
[----:B------:R-:W-:Y:S01]  /*143b0*/  ISETP.GT.AND P0, PT, R0, 0x38, PT ;  /* 0x000000380000780c */ /* 0x000fe20003f04270 */
[----:B------:R-:W2:Y:S01]  /*143c0*/  MUFU.TANH R36, R36 ;  /* 0x0000002400247308 */ /* 0x000ea20000002400 */
[----:B------:R-:W-:Y:S02]  /*143d0*/  ISETP.GT.AND P2, PT, R2, 0x39, PT ;  /* 0x000000390200780c */ /* 0x000fe40003f44270 */
[----:B------:R-:W-:Y:S02]  /*143e0*/  FSEL R170, R35, -INF , P1 ;  /* 0xff80000023aa7808 */ /* 0x000fe40000800000 */
[----:B------:R-:W-:Y:S02]  /*143f0*/  ISETP.GT.AND P1, PT, R0, 0x41, PT ;  /* 0x000000410000780c */ /* 0x000fe40003f24270 */
[----:B------:R-:W-:Y:S02]  /*14400*/  FSEL R167, R167, -INF , P3 ;  /* 0xff800000a7a77808 */ /* 0x000fe40001800000 */
[----:B------:R-:W-:Y:S01]  /*14410*/  ISETP.GT.AND P3, PT, R2, 0x40, PT ;  /* 0x000000400200780c */ /* 0x000fe20003f64270 */
[----:B------:R-:W4:Y:S01]  /*14420*/  MUFU.TANH R37, R37 ;  /* 0x0000002500257308 */ /* 0x000f220000002400 */
[----:B------:R-:W-:Y:S02]  /*14430*/  FSEL R175, R39, -INF , P1 ;  /* 0xff80000027af7808 */ /* 0x000fe40000800000 */
[----:B------:R-:W-:Y:S02]  /*14440*/  ISETP.GT.AND P1, PT, R0, 0x49, PT ;  /* 0x000000490000780c */ /* 0x000fe40003f24270 */
[----:B---3--:R-:W-:Y:S02]  /*14450*/  FSEL R168, R33, -INF , P2 ;  /* 0xff80000021a87808 */ /* 0x008fe40001000000 */
[----:B------:R-:W-:Y:S02]  /*14460*/  ISETP.GT.AND P2, PT, R2, 0x41, PT ;  /* 0x000000410200780c */ /* 0x000fe40003f44270 */
[----:B-1----:R-:W-:Y:S01]  /*14470*/  FSEL R169, R34, -INF , P0 ;  /* 0xff80000022a97808 */ /* 0x002fe20000000000 */
[----:B------:R-:W1:Y:S01]  /*14480*/  MUFU.TANH R38, R38 ;  /* 0x0000002600267308 */ /* 0x000e620000002400 */
[----:B------:R-:W-:Y:S02]  /*14490*/  ISETP.GT.AND P0, PT, R0, 0x40, PT ;  /* 0x000000400000780c */ /* 0x000fe40003f04270 */
[----:B------:R-:W-:Y:S02]  /*144a0*/  FSEL R201, R43, -INF , P1 ;  /* 0xff8000002bc97808 */ /* 0x000fe40000800000 */
[----:B--2---:R-:W-:Y:S02]  /*144b0*/  FSEL R171, R36, -INF , P3 ;  /* 0xff80000024ab7808 */ /* 0x004fe40001800000 */
[----:B------:R-:W-:Y:S02]  /*144c0*/  ISETP.GT.AND P3, PT, R2, 0x48, PT ;  /* 0x000000480200780c */ /* 0x000fe40003f64270 */
[----:B------:R-:W-:Y:S01]  /*144d0*/  ISETP.GT.AND P1, PT, R0, 0x58, PT ;  /* 0x000000580000780c */ /* 0x000fe20003f24270 */
[----:B------:R-:W2:Y:S01]  /*144e0*/  MUFU.TANH R42, R42 ;  /* 0x0000002a002a7308 */ /* 0x000ea20000002400 */
[----:B------:R-:W-:Y:S02]  /*144f0*/  FSEL R177, R19, -INF , P3 ;  /* 0xff80000013b17808 */ /* 0x000fe40001800000 */
[C---:B------:R-:W-:Y:S01]  /*14500*/  ISETP.GT.AND P3, PT, R2.reuse, 0x51, PT ;  /* 0x000000510200780c */ /* 0x040fe20003f64270 */
[----:B------:R-:W3:Y:S01]  /*14510*/  LDL R19, [R1+0x30] ;  /* 0x0000300001137983 */ /* 0x000ee20000100800 */
[----:B----4-:R-:W-:Y:S02]  /*14520*/  FSEL R173, R37, -INF , P2 ;  /* 0xff80000025ad7808 */ /* 0x010fe40001000000 */
[----:B------:R-:W-:Y:S02]  /*14530*/  ISETP.GT.AND P2, PT, R2, 0x49, PT ;  /* 0x000000490200780c */ /* 0x000fe40003f44270 */
[----:B------:R-:W-:Y:S01]  /*14540*/  FMNMX.FTZ R4, R7, R3, !PT ;  /* 0x0000000307047209 */ /* 0x000fe20007810000 */
[----:B------:R-:W4:Y:S01]  /*14550*/  MUFU.TANH R50, R50 ;  /* 0x0000003200327308 */ /* 0x000f220000002400 */
[----:B------:R-:W-:Y:S02]  /*14560*/  FSEL R178, R20, -INF , P2 ;  /* 0xff80000014b27808 */ /* 0x000fe40001000000 */
[----:B------:R-:W5:Y:S01]  /*14570*/  LDL.64 R20, [R1+0x58] ;  /* 0x0000580001147983 */ /* 0x000f620000100a00 */
[----:B-1----:R-:W-:Y:S02]  /*14580*/  FSEL R174, R38, -INF , P0 ;  /* 0xff80000026ae7808 */ /* 0x002fe40000000000 */
[----:B------:R-:W-:Y:S02]  /*14590*/  ISETP.GT.AND P0, PT, R0, 0x48, PT ;  /* 0x000000480000780c */ /* 0x000fe40003f04270 */
[----:B------:R-:W-:Y:S02]  /*145a0*/  FMNMX.FTZ R4, R8, R4, !PT ;  /* 0x0000000408047209 */ /* 0x000fe40007810000 */
[----:B------:R-:W1:Y:S01]  /*145b0*/  MUFU.TANH R45, R45 ;  /* 0x0000002d002d7308 */ /* 0x000e620000002400 */
[----:B------:R-:W-:Y:S02]  /*145c0*/  ISETP.GT.AND P4, PT, R2, 0x50, PT ;  /* 0x000000500200780c */ /* 0x000fe40003f84270 */
[----:B------:R-:W-:Y:S02]  /*145d0*/  FMNMX.FTZ R4, R9, R4, !PT ;  /* 0x0000000409047209 */ /* 0x000fe40007810000 */
[----:B--2---:R-:W-:Y:S02]  /*145e0*/  FSEL R179, R42, -INF , P0 ;  /* 0xff8000002ab37808 */ /* 0x004fe40000000000 */
[----:B------:R-:W-:Y:S02]  /*145f0*/  ISETP.GT.AND P0, PT, R0, 0x50, PT ;  /* 0x000000500000780c */ /* 0x000fe40003f04270 */
[----:B------:R-:W-:Y:S01]  /*14600*/  FMNMX.FTZ R4, R12, R4, !PT ;  /* 0x000000040c047209 */ /* 0x000fe20007810000 */
[----:B------:R-:W2:Y:S01]  /*14610*/  MUFU.TANH R46, R46 ;  /* 0x0000002e002e7308 */ /* 0x000ea20000002400 */
[----:B------:R-:W-:Y:S02]  /*14620*/  ISETP.GT.AND P2, PT, R0, 0x51, PT ;  /* 0x000000510000780c */ /* 0x000fe40003f44270 */
[----:B------:R-:W-:Y:S02]  /*14630*/  FMNMX.FTZ R4, R32, R4, !PT ;  /* 0x0000000420047209 */ /* 0x000fe40007810000 */
[----:B----4-:R-:W-:Y:S02]  /*14640*/  FSEL R210, R50, -INF , P1 ;  /* 0xff80000032d27808 */ /* 0x010fe40000800000 */
[----:B------:R-:W-:Y:S02]  /*14650*/  ISETP.GT.AND P1, PT, R2, 0x68, PT ;  /* 0x000000680200780c */ /* 0x000fe40003f24270 */
[----:B------:R-:W-:Y:S01]  /*14660*/  FMNMX.FTZ R4, R40, R4, !PT ;  /* 0x0000000428047209 */ /* 0x000fe20007810000 */
[----:B------:R-:W4:Y:S01]  /*14670*/  MUFU.TANH R14, R5 ;  /* 0x00000005000e7308 */ /* 0x000f220000002400 */
[C---:B------:R-:W-:Y:S02]  /*14680*/  ISETP.GT.AND P5, PT, R2.reuse, 0x70, PT ;  /* 0x000000700200780c */ /* 0x040fe40003fa4270 */
[----:B------:R-:W-:Y:S02]  /*14690*/  FMNMX.FTZ R4, R49, R4, !PT ;  /* 0x0000000431047209 */ /* 0x000fe40007810000 */
[----:B-1----:R-:W-:Y:S02]  /*146a0*/  FSEL R204, R45, -INF , P3 ;  /* 0xff8000002dcc7808 */ /* 0x002fe40001800000 */
[----:B------:R-:W-:Y:S02]  /*146b0*/  ISETP.GT.AND P3, PT, R2, 0x59, PT ;  /* 0x000000590200780c */ /* 0x000fe40003f64270 */
[----:B------:R-:W-:Y:S01]  /*146c0*/  FMNMX.FTZ R4, R56, R4, !PT ;  /* 0x0000000438047209 */ /* 0x000fe20007810000 */
[----:B------:R-:W1:Y:S01]  /*146d0*/  MUFU.TANH R51, R51 ;  /* 0x0000003300337308 */ /* 0x000e620000002400 */
[----:B------:R-:W-:Y:S02]  /*146e0*/  FSEL R208, R11, -INF , P3 ;  /* 0xff8000000bd07808 */ /* 0x000fe40001800000 */
[----:B------:R-:W3:Y:S01]  /*146f0*/  LDL R11, [R1+0x8] ;  /* 0x00000800010b7983 */ /* 0x000ee20000100800 */
[----:B--2---:R-:W-:Y:S02]  /*14700*/  FSEL R207, R46, -INF , P0 ;  /* 0xff8000002ecf7808 */ /* 0x004fe40000000000 */
[----:B------:R-:W-:Y:S02]  /*14710*/  ISETP.GT.AND P0, PT, R0, 0x59, PT ;  /* 0x000000590000780c */ /* 0x000fe40003f04270 */
[----:B------:R-:W-:Y:S02]  /*14720*/  FMNMX.FTZ R4, R151, R4, !PT ;  /* 0x0000000497047209 */ /* 0x000fe40007810000 */
[----:B------:R-:W2:Y:S01]  /*14730*/  MUFU.TANH R10, R10 ;  /* 0x0000000a000a7308 */ /* 0x000ea20000002400 */
[----:B------:R-:W-:Y:S02]  /*14740*/  ISETP.GT.AND P3, PT, R2, 0x78, PT ;  /* 0x000000780200780c */ /* 0x000fe40003f64270 */
[----:B------:R-:W-:Y:S02]  /*14750*/  FMNMX.FTZ R4, R152, R4, !PT ;  /* 0x0000000498047209 */ /* 0x000fe40007810000 */
[----:B----4-:R-:W-:Y:S02]  /*14760*/  FSEL R249, R14, -INF , P1 ;  /* 0xff8000000ef97808 */ /* 0x010fe40000800000 */
[----:B------:R-:W4:Y:S01]  /*14770*/  LDL.64 R14, [R1+0x48] ;  /* 0x00004800010e7983 */ /* 0x000f220000100a00 */
[----:B------:R-:W-:Y:S02]  /*14780*/  FMNMX.FTZ R4, R155, R4, !PT ;  /* 0x000000049b047209 */ /* 0x000fe40007810000 */
[----:B------:R-:W-:Y:S01]  /*14790*/  FMNMX.FTZ R5, R13, R70, !PT ;  /* 0x000000460d057209 */ /* 0x000fe20007810000 */
[----:B------:R-:W2:Y:S01]  /*147a0*/  MUFU.TANH R44, R44 ;  /* 0x0000002c002c7308 */ /* 0x000ea20000002400 */
[----:B------:R-:W-:Y:S02]  /*147b0*/  FMNMX.FTZ R4, R156, R4, !PT ;  /* 0x000000049c047209 */ /* 0x000fe40007810000 */
[----:B-1----:R-:W-:Y:S02]  /*147c0*/  FSEL R237, R51, -INF , P0 ;  /* 0xff80000033ed7808 */ /* 0x002fe40000000000 */
[----:B------:R-:W-:Y:S02]  /*147d0*/  ISETP.GT.AND P0, PT, R2, 0x69, PT ;  /* 0x000000690200780c */ /* 0x000fe40003f04270 */
[----:B------:R-:W-:Y:S02]  /*147e0*/  FMNMX.FTZ R5, R16, R5, !PT ;  /* 0x0000000510057209 */ /* 0x000fe40007810000 */
[----:B------:R-:W-:Y:S01]  /*147f0*/  FMNMX.FTZ R4, R159, R4, !PT ;  /* 0x000000049f047209 */ /* 0x000fe20007810000 */
[----:B------:R-:W1:Y:S01]  /*14800*/  MUFU.TANH R47, R47 ;  /* 0x0000002f002f7308 */ /* 0x000e620000002400 */
[----:B------:R-:W-:Y:S02]  /*14810*/  FMNMX.FTZ R5, R17, R5, !PT ;  /* 0x0000000511057209 */ /* 0x000fe40007810000 */
[----:B--2---:R-:W-:Y:S02]  /*14820*/  FSEL R252, R10, -INF , P0 ;  /* 0xff8000000afc7808 */ /* 0x004fe40000000000 */
[----:B------:R-:W2:Y:S01]  /*14830*/  LDL R10, [R1+0x4] ;  /* 0x00000400010a7983 */ /* 0x000ea20000100800 */
[----:B------:R-:W-:Y:S02]  /*14840*/  FMNMX.FTZ R4, R164, R4, !PT ;  /* 0x00000004a4047209 */ /* 0x000fe40007810000 */
[----:B------:R-:W-:Y:S02]  /*14850*/  FMNMX.FTZ R5, R18, R5, !PT ;  /* 0x0000000512057209 */ /* 0x000fe40007810000 */
[----:B------:R-:W-:Y:S01]  /*14860*/  FMNMX.FTZ R4, R167, R4, !PT ;  /* 0x00000004a7047209 */ /* 0x000fe20007810000 */
[----:B------:R-:W1:Y:S01]  /*14870*/  MUFU.TANH R52, R52 ;  /* 0x0000003400347308 */ /* 0x000e620000002400 */
[----:B------:R-:W-:Y:S02]  /*14880*/  FMNMX.FTZ R5, R41, R5, !PT ;  /* 0x0000000529057209 */ /* 0x000fe40007810000 */
[----:B------:R-:W-:Y:S02]  /*14890*/  FMNMX.FTZ R4, R168, R4, !PT ;  /* 0x00000004a8047209 */ /* 0x000fe40007810000 */
        /* <DEDUP_REMOVED lines=8> */
[----:B------:R-:W-:Y:S01]  /*14920*/  FSEL R202, R44, -INF , P4 ;  /* 0xff8000002cca7808 */ /* 0x000fe20002000000 */
[----:B------:R-:W1:Y:S01]  /*14930*/  MUFU.TANH R60, R60 ;  /* 0x0000003c003c7308 */ /* 0x000e620000002400 */
[----:B------:R-:W-:Y:S02]  /*14940*/  FMNMX.FTZ R4, R178, R4, !PT ;  /* 0x00000004b2047209 */ /* 0x000fe40007810000 */
[----:B------:R-:W-:Y:S02]  /*14950*/  FMNMX.FTZ R5, R154, R5, !PT ;  /* 0x000000059a057209 */ /* 0x000fe40007810000 */
[----:B------:R-:W-:Y:S02]  /*14960*/  ISETP.GT.AND P4, PT, R2, 0x58, PT ;  /* 0x000000580200780c */ /* 0x000fe40003f84270 */
[----:B------:R-:W-:Y:S02]  /*14970*/  FMNMX.FTZ R4, R202, R4, !PT ;  /* 0x00000004ca047209 */ /* 0x000fe40007810000 */
[----:B------:R-:W-:Y:S01]  /*14980*/  FMNMX.FTZ R5, R157, R5, !PT ;  /* 0x000000059d057209 */ /* 0x000fe20007810000 */
[----:B------:R-:W1:Y:S01]  /*14990*/  MUFU.TANH R61, R61 ;  /* 0x0000003d003d7308 */ /* 0x000e620000002400 */
[----:B------:R-:W-:Y:S02]  /*149a0*/  FSEL R209, R6, -INF , P4 ;  /* 0xff80000006d17808 */ /* 0x000fe40002000000 */
[----:B------:R-:W-:Y:S02]  /*149b0*/  FMNMX.FTZ R4, R204, R4, !PT ;  /* 0x00000004cc047209 */ /* 0x000fe40007810000 */
[----:B------:R-:W-:Y:S02]  /*149c0*/  FMNMX.FTZ R5, R158, R5, !PT ;  /* 0x000000059e057209 */ /* 0x000fe40007810000 */
[----:B------:R-:W-:Y:S02]  /*149d0*/  ISETP.GT.AND P4, PT, R2, 0x60, PT ;  /* 0x000000600200780c */ /* 0x000fe40003f84270 */
[----:B------:R-:W-:Y:S01]  /*149e0*/  FMNMX.FTZ R4, R209, R4, !PT ;  /* 0x00000004d1047209 */ /* 0x000fe20007810000 */
[----:B------:R-:W1:Y:S01]  /*149f0*/  MUFU.TANH R64, R64 ;  /* 0x0000004000407308 */ /* 0x000e620000002400 */
[----:B------:R-:W-:Y:S02]  /*14a00*/  FMNMX.FTZ R5, R165, R5, !PT ;  /* 0x00000005a5057209 */ /* 0x000fe40007810000 */
[----:B-1----:R-:W-:Y:S02]  /*14a10*/  FSEL R206, R47, -INF , P2 ;  /* 0xff8000002fce7808 */ /* 0x002fe40001000000 */
[----:B------:R-:W-:Y:S02]  /*14a20*/  FSEL R245, R52, -INF , P4 ;  /* 0xff80000034f57808 */ /* 0x000fe40002000000 */
[----:B------:R-:W-:Y:S02]  /*14a30*/  ISETP.GT.AND P2, PT, R2, 0x61, PT ;  /* 0x000000610200780c */ /* 0x000fe40003f44270 */
[----:B------:R-:W-:Y:S01]  /*14a40*/  FMNMX.FTZ R4, R208, R4, !PT ;  /* 0x00000004d0047209 */ /* 0x000fe20007810000 */
[----:B------:R-:W1:Y:S01]  /*14a50*/  MUFU.TANH R65, R65 ;  /* 0x0000004100417308 */ /* 0x000e620000002400 */
[----:B------:R-:W-:Y:S02]  /*14a60*/  FMNMX.FTZ R5, R166, R5, !PT ;  /* 0x00000005a6057209 */ /* 0x000fe40007810000 */
[----:B------:R-:W-:Y:S02]  /*14a70*/  FSEL R247, R53, -INF , P2 ;  /* 0xff80000035f77808 */ /* 0x000fe40001000000 */
[----:B------:R-:W-:Y:S02]  /*14a80*/  FMNMX.FTZ R69, R245, R4, !PT ;  /* 0x00000004f5457209 */ /* 0x000fe40007810000 */
[----:B------:R-:W-:Y:S02]  /*14a90*/  FMNMX.FTZ R5, R169, R5, !PT ;  /* 0x00000005a9057209 */ /* 0x000fe40007810000 */
[----:B------:R-:W-:Y:S01]  /*14aa0*/  FMNMX.FTZ R69, R247, R69, !PT ;  /* 0x00000045f7457209 */ /* 0x000fe20007810000 */
[----:B------:R-:W1:Y:S01]  /*14ab0*/  MUFU.TANH R54, R54 ;  /* 0x0000003600367308 */ /* 0x000e620000002400 */
[----:B------:R-:W-:Y:S02]  /*14ac0*/  FMNMX.FTZ R5, R170, R5, !PT ;  /* 0x00000005aa057209 */ /* 0x000fe40007810000 */
[----:B------:R-:W-:Y:S02]  /*14ad0*/  FMNMX.FTZ R69, R249, R69, !PT ;  /* 0x00000045f9457209 */ /* 0x000fe40007810000 */
[----:B------:R-:W-:Y:S02]  /*14ae0*/  FMNMX.FTZ R5, R174, R5, !PT ;  /* 0x00000005ae057209 */ /* 0x000fe40007810000 */
[----:B------:R-:W-:Y:S02]  /*14af0*/  FSEL R172, R60, -INF , P5 ;  /* 0xff8000003cac7808 */ /* 0x000fe40002800000 */
[----:B------:R-:W-:Y:S01]  /*14b00*/  ISETP.GT.AND P4, PT, R2, 0x71, PT ;  /* 0x000000710200780c */ /* 0x000fe20003f84270 */
[----:B------:R-:W1:Y:S01]  /*14b10*/  MUFU.TANH R55, R55 ;  /* 0x0000003700377308 */ /* 0x000e620000002400 */
[----:B------:R-:W-:Y:S02]  /*14b20*/  FMNMX.FTZ R69, R252, R69, !PT ;  /* 0x00000045fc457209 */ /* 0x000fe40007810000 */
[----:B------:R-:W-:Y:S02]  /*14b30*/  ISETP.GT.AND P2, PT, R2, 0x79, PT ;  /* 0x000000790200780c */ /* 0x000fe40003f44270 */
[----:B------:R-:W-:Y:S01]  /*14b40*/  FMNMX.FTZ R2, R175, R5, !PT ;  /* 0x00000005af027209 */ /* 0x000fe20007810000 */
[----:B------:R-:W-:Y:S01]  /*14b50*/  FMUL.FTZ R5, R66, c[0x0][0x320] ;  /* 0x0000c80042057a20 */ /* 0x000fe20000410000 */
[----:B------:R-:W-:Y:S02]  /*14b60*/  FSEL R176, R61, -INF , P4 ;  /* 0xff8000003db07808 */ /* 0x000fe40002000000 */
[----:B------:R-:W-:Y:S01]  /*14b70*/  FMNMX.FTZ R69, R172, R69, !PT ;  /* 0x00000045ac457209 */ /* 0x000fe20007810000 */
[----:B------:R-:W1:Y:S01]  /*14b80*/  MUFU.TANH R58, R58 ;  /* 0x0000003a003a7308 */ /* 0x000e620000002400 */
[----:B------:R-:W-:Y:S02]  /*14b90*/  FMNMX.FTZ R2, R179, R2, !PT ;  /* 0x00000002b3027209 */ /* 0x000fe40007810000 */
[----:B------:R-:W-:Y:S02]  /*14ba0*/  LOP3.LUT P5, RZ, R203, 0x1, RZ, 0xc0, !PT ;  /* 0x00000001cbff7812 */ /* 0x000fe400078ac0ff */
[----:B------:R-:W-:Y:S02]  /*14bb0*/  FSEL R203, R64, -INF , P3 ;  /* 0xff80000040cb7808 */ /* 0x000fe40001800000 */
[----:B------:R-:W-:Y:S02]  /*14bc0*/  FMNMX.FTZ R69, R176, R69, !PT ;  /* 0x00000045b0457209 */ /* 0x000fe40007810000 */
[----:B------:R-:W-:Y:S01]  /*14bd0*/  FMNMX.FTZ R2, R201, R2, !PT ;  /* 0x00000002c9027209 */ /* 0x000fe20007810000 */
[----:B------:R-:W1:Y:S02]  /*14be0*/  MUFU.TANH R59, R59 ;  /* 0x0000003b003b7308 */ /* 0x000e640000002400 */
[----:B-1----:R-:W-:Y:S02]  /*14bf0*/  FSEL R205, R65, -INF , P2 ;  /* 0xff80000041cd7808 */ /* 0x002fe40001000000 */
[----:B------:R-:W-:Y:S02]  /*14c00*/  FMNMX.FTZ R69, R203, R69, !PT ;  /* 0x00000045cb457209 */ /* 0x000fe40007810000 */
[----:B------:R-:W-:Y:S02]  /*14c10*/  FMNMX.FTZ R2, R207, R2, !PT ;  /* 0x00000002cf027209 */ /* 0x000fe40007810000 */
[----:B------:R-:W-:Y:S02]  /*14c20*/  FMNMX.FTZ R69, R205, R69, !PT ;  /* 0x00000045cd457209 */ /* 0x000fe40007810000 */
[----:B------:R-:W-:Y:S01]  /*14c30*/  FMNMX.FTZ R2, R206, R2, !PT ;  /* 0x00000002ce027209 */ /* 0x000fe20007810000 */
[----:B------:R-:W1:Y:S01]  /*14c40*/  MUFU.TANH R62, R62 ;  /* 0x0000003e003e7308 */ /* 0x000e620000002400 */
[----:B------:R-:W-:Y:S01]  /*14c50*/  ISETP.GT.AND P1, PT, R0, 0x60, PT ;  /* 0x000000600000780c */ /* 0x000fe20003f24270 */
[----:B------:R-:W1:Y:S01]  /*14c60*/  SHFL.BFLY PT, R4, R69, 0x2, 0x1f ;  /* 0x0c401f0045047f89 */ /* 0x000e6200000e0000 */
[----:B------:R-:W-:Y:S02]  /*14c70*/  FMNMX.FTZ R2, R210, R2, !PT ;  /* 0x00000002d2027209 */ /* 0x000fe40007810000 */
[----:B------:R-:W-:Y:S02]  /*14c80*/  FSEL R238, R54, -INF , P1 ;  /* 0xff80000036ee7808 */ /* 0x000fe40000800000 */
[C---:B------:R-:W-:Y:S02]  /*14c90*/  ISETP.GT.AND P0, PT, R0.reuse, 0x61, PT ;  /* 0x000000610000780c */ /* 0x040fe40003f04270 */
[----:B------:R-:W-:Y:S01]  /*14ca0*/  FMNMX.FTZ R2, R237, R2, !PT ;  /* 0x00000002ed027209 */ /* 0x000fe20007810000 */
[----:B------:R-:W1:Y:S01]  /*14cb0*/  MUFU.TANH R63, R63 ;  /* 0x0000003f003f7308 */ /* 0x000e620000002400 */
[----:B------:R-:W-:Y:S02]  /*14cc0*/  FSEL R240, R55, -INF , P0 ;  /* 0xff80000037f07808 */ /* 0x000fe40000000000 */
[----:B------:R-:W-:Y:S02]  /*14cd0*/  ISETP.GT.AND P3, PT, R0, 0x68, PT ;  /* 0x000000680000780c */ /* 0x000fe40003f64270 */
[----:B------:R-:W-:Y:S02]  /*14ce0*/  FMNMX.FTZ R2, R238, R2, !PT ;  /* 0x00000002ee027209 */ /* 0x000fe40007810000 */
[----:B------:R-:W-:Y:S02]  /*14cf0*/  ISETP.GT.AND P0, PT, R0, 0x69, PT ;  /* 0x000000690000780c */ /* 0x000fe40003f04270 */
[----:B------:R-:W-:Y:S01]  /*14d00*/  FSEL R242, R58, -INF , P3 ;  /* 0xff8000003af27808 */ /* 0x000fe20001800000 */
[----:B------:R-:W1:Y:S01]  /*14d10*/  MUFU.TANH R5, R5 ;  /* 0x0000000500057308 */ /* 0x000e620000002400 */
[----:B------:R-:W-:Y:S02]  /*14d20*/  FMNMX.FTZ R2, R240, R2, !PT ;  /* 0x00000002f0027209 */ /* 0x000fe40007810000 */
[----:B------:R-:W-:Y:S02]  /*14d30*/  ISETP.GT.AND P1, PT, R0, 0x70, PT ;  /* 0x000000700000780c */ /* 0x000fe40003f24270 */
[----:B------:R-:W-:Y:S02]  /*14d40*/  FSEL R246, R59, -INF , P0 ;  /* 0xff8000003bf67808 */ /* 0x000fe40000000000 */
[----:B------:R-:W-:Y:S02]  /*14d50*/  FMNMX.FTZ R2, R242, R2, !PT ;  /* 0x00000002f2027209 */ /* 0x000fe40007810000 */
[----:B-1----:R-:W-:Y:S01]  /*14d60*/  FSEL R211, R62, -INF , P1 ;  /* 0xff8000003ed37808 */ /* 0x002fe20000800000 */
[----:B------:R-:W1:Y:S01]  /*14d70*/  MUFU.TANH R71, R67 ;  /* 0x0000004300477308 */ /* 0x000e620000002400 */
[----:B------:R-:W-:Y:S02]  /*14d80*/  ISETP.GT.AND P0, PT, R0, 0x71, PT ;  /* 0x000000710000780c */ /* 0x000fe40003f04270 */
[----:B------:R-:W-:Y:S02]  /*14d90*/  FMNMX.FTZ R2, R246, R2, !PT ;  /* 0x00000002f6027209 */ /* 0x000fe40007810000 */
[----:B------:R-:W-:Y:S02]  /*14da0*/  FMNMX.FTZ R69, R69, R4, !PT ;  /* 0x0000000445457209 */ /* 0x000fe40007810000 */
[----:B------:R-:W-:Y:S02]  /*14db0*/  FSEL R63, R63, -INF , P0 ;  /* 0xff8000003f3f7808 */ /* 0x000fe40000000000 */
[C---:B------:R-:W-:Y:S01]  /*14dc0*/  ISETP.GT.AND P1, PT, R0.reuse, 0x78, PT ;  /* 0x000000780000780c */ /* 0x040fe20003f24270 */
[----:B------:R-:W1:Y:S01]  /*14dd0*/  SHFL.BFLY PT, R4, R69, 0x1, 0x1f ;  /* 0x0c201f0045047f89 */ /* 0x000e6200000e0000 */
[----:B------:R-:W-:Y:S02]  /*14de0*/  FMNMX.FTZ R2, R211, R2, !PT ;  /* 0x00000002d3027209 */ /* 0x000fe40007810000 */
[----:B------:R-:W-:Y:S02]  /*14df0*/  ISETP.GT.AND P0, PT, R0, 0x79, PT ;  /* 0x000000790000780c */ /* 0x000fe40003f04270 */
[----:B------:R-:W-:Y:S02]  /*14e00*/  FMNMX.FTZ R0, R63, R2, !PT ;  /* 0x000000023f007209 */ /* 0x000fe40007810000 */
[----:B------:R-:W-:Y:S02]  /*14e10*/  FSEL R251, R5, -INF , P1 ;  /* 0xff80000005fb7808 */ /* 0x000fe40000800000 */
[----:B------:R-:W-:Y:S02]  /*14e20*/  ISETP.GE.AND P2, PT, R200, 0x1, PT ;  /* 0x00000001c800780c */ /* 0x000fe40003f46270 */
[----:B------:R-:W-:Y:S02]  /*14e30*/  FMNMX.FTZ R0, R251, R0, !PT ;  /* 0x00000000fb007209 */ /* 0x000fe40007810000 */
[----:B-1----:R-:W-:Y:S04]  /*14e40*/  FSEL R71, R71, -INF , P0 ;  /* 0xff80000047477808 */ /* 0x002fe80000000000 */
[----:B------:R-:W-:Y:S05]  /*14e50*/  FMNMX.FTZ R0, R71, R0, !PT ;  /* 0x0000000047007209 */ /* 0x000fea0007810000 */
[----:B------:R-:W-:Y:S01]  /*14e60*/  @P2 SHF.R.S32.HI R6, RZ, 0x1f, R236 ;  /* 0x0000001fff062819 */ /* 0x000fe200000114ec */
[----:B------:R-:W1:Y:S01]  /*14e70*/  SHFL.BFLY PT, R2, R0, 0x2, 0x1f ;  /* 0x0c401f0000027f89 */ /* 0x000e6200000e0000 */
[----:B------:R-:W-:Y:S01]  /*14e80*/  FMNMX.FTZ R69, R69, R4, !PT ;  /* 0x0000000445457209 */ /* 0x000fe20007810000 */
[----:B------:R-:W-:Y:S03]  /*14e90*/  @P2 IMAD.WIDE.U32 R4, R236, c[0x0][0x1e0], RZ ;  /* 0x00007800ec042a25 */ /* 0x000fe600078e00ff */
[C---:B------:R-:W-:Y:S01]  /*14ea0*/  FSETP.NEU.FTZ.AND P1, PT, R69.reuse, -INF , PT ;  /* 0xff8000004500780b */ /* 0x040fe20003f3d000 */
[----:B------:R-:W-:Y:S02]  /*14eb0*/  FMUL.FTZ R149, R69, c[0x0][0x2d0] ;  /* 0x0000b40045957a20 */ /* 0x000fe40000410000 */
[----:B------:R-:W-:Y:S03]  /*14ec0*/  @P2 IMAD R6, R6, c[0x0][0x1e0], RZ ;  /* 0x0000780006062a24 */ /* 0x000fe600078e02ff */
[----:B------:R-:W-:Y:S01]  /*14ed0*/  FSEL R149, R149, RZ, P1 ;  /* 0x000000ff95957208 */ /* 0x000fe20000800000 */
[----:B------:R-:W-:Y:S04]  /*14ee0*/  @P2 IMAD R6, R236, c[0x0][0x1e4], R6 ;  /* 0x00007900ec062a24 */ /* 0x000fe800078e0206 */
[----:B------:R-:W-:Y:S01]  /*14ef0*/  FFMA.FTZ R7, R7, c[0x0][0x2d0], -R149 ;  /* 0x0000b40007077a23 */ /* 0x000fe20000010895 */
[----:B------:R-:W-:Y:S01]  /*14f00*/  @P2 IADD3 R5, R5, R6, RZ ;  /* 0x0000000605052210 */ /* 0x000fe20007ffe0ff */
[C---:B------:R-:W-:Y:S02]  /*14f10*/  @P2 IMAD.SHL.U32 R6, R4.reuse, 0x80, RZ ;  /* 0x0000008004062824 */ /* 0x040fe400078e00ff */
[----:B------:R5:W-:Y:S01]  /*14f20*/  MUFU.EX2 R248, R7 ;  /* 0x0000000700f87308 */ /* 0x000be20000000800 */
[----:B------:R-:W-:Y:S02]  /*14f30*/  @P2 SHF.L.U64.HI R4, R4, 0x7, R5 ;  /* 0x0000000704042819 */ /* 0x000fe40000010205 */
[----:B-1----:R-:W-:Y:S05]  /*14f40*/  FMNMX.FTZ R0, R0, R2, !PT ;  /* 0x0000000200007209 */ /* 0x002fea0007810000 */
[----:B------:R-:W1:Y:S01]  /*14f50*/  SHFL.BFLY PT, R2, R0, 0x1, 0x1f ;  /* 0x0c201f0000027f89 */ /* 0x000e6200000e0000 */
[--C-:B-----5:R-:W-:Y:S04]  /*14f60*/  FFMA.FTZ R7, R8, c[0x0][0x2d0], -R149.reuse ;  /* 0x0000b40008077a23 */ /* 0x120fe80000010895 */
[----:B------:R-:W5:Y:S01]  /*14f70*/  MUFU.EX2 R43, R7 ;  /* 0x00000007002b7308 */ /* 0x000f620000000800 */
[----:B-1----:R-:W-:Y:S02]  /*14f80*/  FMNMX.FTZ R68, R0, R2, !PT ;  /* 0x0000000200447209 */ /* 0x002fe40007810000 */
[----:B------:R-:W-:Y:S03]  /*14f90*/  @P2 IADD3 R5, P3, R6, R20, RZ ;  /* 0x0000001406052210 */ /* 0x000fe60007f7e0ff */
[----:B------:R-:W-:Y:S02]  /*14fa0*/  FMUL.FTZ R148, R68, c[0x0][0x2d0] ;  /* 0x0000b40044947a20 */ /* 0x000fe40000410000 */
[----:B------:R-:W-:Y:S01]  /*14fb0*/  IMAD.MOV.U32 R20, RZ, RZ, 0x6 ;  /* 0x00000006ff147424 */ /* 0x000fe200078e00ff */
[----:B-----5:R-:W-:Y:S02]  /*14fc0*/  F2FP.BF16.PACK_AB R136, R43, R248 ;  /* 0x000000f82b88723e */ /* 0x020fe400000010ff */
[----:B---3--:R-:W-:Y:S01]  /*14fd0*/  @P2 IADD3 R0, P0, R6, R11, RZ ;  /* 0x0000000b06002210 */ /* 0x008fe20007f1e0ff */
[--C-:B------:R-:W-:Y:S04]  /*14fe0*/  FFMA.FTZ R6, R9, c[0x0][0x2d0], -R149.reuse ;  /* 0x0000b40009067a23 */ /* 0x100fe80000010895 */
[----:B------:R-:W-:Y:S01]  /*14ff0*/  MUFU.EX2 R51, R6 ;  /* 0x0000000600337308 */ /* 0x000fe20000000800 */
[----:B----4-:R-:W-:Y:S01]  /*15000*/  @P2 IADD3.X R2, R4, R15, RZ, P3, !PT ;  /* 0x0000000f04022210 */ /* 0x010fe20001ffe4ff */
[----:B------:R-:W-:Y:S01]  /*15010*/  IMAD.SHL.U32 R14, R239, 0x40, RZ ;  /* 0x00000040ef0e7824 */ /* 0x000fe200078e00ff */
[C---:B------:R-:W-:Y:S02]  /*15020*/  @P2 LEA R8, P3, R5.reuse, c[0x0][0x1c8], 0x1 ;  /* 0x0000720005082a11 */ /* 0x040fe400078608ff */
[----:B------:R-:W-:Y:S02]  /*15030*/  MOV R15, c[0x0][0x1e0] ;  /* 0x00007800000f7a02 */ /* 0x000fe40000000f00 */
[----:B------:R-:W-:Y:S01]  /*15040*/  @P2 LEA.HI.X R9, R5, c[0x0][0x1cc], R2, 0x1, P3 ;  /* 0x0000730005092a11 */ /* 0x000fe200018f0c02 */
[----:B------:R-:W-:Y:S04]  /*15050*/  FFMA.FTZ R2, R12, c[0x0][0x2d0], -R149 ;  /* 0x0000b4000c027a23 */ /* 0x000fe80000010895 */
[----:B------:R1:W-:Y:S01]  /*15060*/  @P2 LDGSTS.E.BYPASS.LTC128B.128 [R235+0x8100], [R8.64], !P6 ;  /* 0x0810000008eb2fae */ /* 0x0003e2000f101d48 */
[----:B------:R-:W3:Y:S01]  /*15070*/  MUFU.EX2 R59, R2 ;  /* 0x00000002003b7308 */ /* 0x000ee20000000800 */
[----:B--2---:R-:W-:Y:S01]  /*15080*/  @P2 IMAD.X R4, R4, 0x1, R10, P0 ;  /* 0x0000000104042824 */ /* 0x004fe200000e060a */
[C---:B------:R-:W-:Y:S04]  /*15090*/  @P2 LEA R10, P0, R0.reuse, c[0x0][0x1c8], 0x1 ;  /* 0x00007200000a2a11 */ /* 0x040fe800078008ff */
[----:B------:R-:W-:Y:S02]  /*150a0*/  @P2 LEA.HI.X R11, R0, c[0x0][0x1cc], R4, 0x1, P0 ;  /* 0x00007300000b2a11 */ /* 0x000fe400000f0c04 */
[----:B------:R-:W-:Y:S02]  /*150b0*/  FSETP.NEU.FTZ.AND P0, PT, R68, -INF , PT ;  /* 0xff8000004400780b */ /* 0x000fe40003f1d000 */
[----:B------:R-:W-:Y:S01]  /*150c0*/  @P2 IADD3 R0, P3, R14, 0x80, RZ ;  /* 0x000000800e002810 */ /* 0x000fe20007f7e0ff */
[----:B------:R2:W-:Y:S01]  /*150d0*/  @P2 LDGSTS.E.BYPASS.LTC128B.128 [R235+0xc100], [R10.64], !P5 ;  /* 0x0c1000000aeb2fae */ /* 0x0005e2000e901d48 */
[----:B------:R-:W-:Y:S02]  /*150e0*/  FSEL R148, R148, RZ, P0 ;  /* 0x000000ff94947208 */ /* 0x000fe40000000000 */
[C---:B------:R-:W-:Y:S02]  /*150f0*/  @P2 SHF.L.U32 R14, R15.reuse, 0x6, RZ ;  /* 0x000000060f0e2819 */ /* 0x040fe400000006ff */
[----:B------:R-:W-:Y:S01]  /*15100*/  @P2 SHF.L.U64.HI R15, R15, R20, c[0x0][0x1e4] ;  /* 0x000079000f0f2619 */ /* 0x000fe20000010214 */
[--C-:B------:R-:W-:Y:S01]  /*15110*/  FFMA.FTZ R5, R13, c[0x0][0x2d0], -R148.reuse ;  /* 0x0000b4000d057a23 */ /* 0x100fe20000010894 */
[----:B---3--:R-:W-:Y:S01]  /*15120*/  F2FP.BF16.PACK_AB R138, R59, R51 ;  /* 0x000000333b8a723e */ /* 0x008fe200000010ff */
[--C-:B------:R-:W-:Y:S02]  /*15130*/  FFMA.FTZ R13, R16, c[0x0][0x2d0], -R148.reuse ;  /* 0x0000b400100d7a23 */ /* 0x100fe40000010894 */
[----:B------:R3:W-:Y:S01]  /*15140*/  MUFU.EX2 R42, R5 ;  /* 0x00000005002a7308 */ /* 0x0007e20000000800 */
[----:B------:R-:W-:Y:S01]  /*15150*/  @P2 IMAD.X R2, RZ, RZ, R19, P3 ;  /* 0x000000ffff022224 */ /* 0x000fe200018e0613 */
[-C--:B------:R-:W-:Y:S01]  /*15160*/  @P2 IADD3 R4, P3, R8, R14.reuse, RZ ;  /* 0x0000000e08042210 */ /* 0x080fe20007f7e0ff */
[--C-:B-1----:R-:W-:Y:S07]  /*15170*/  FFMA.FTZ R8, R17, c[0x0][0x2d0], -R148.reuse ;  /* 0x0000b40011087a23 */ /* 0x102fee0000010894 */
[----:B------:R-:W1:Y:S10]  /*15180*/  MUFU.EX2 R50, R13 ;  /* 0x0000000d00327308 */ /* 0x000e740000000800 */
[----:B------:R4:W-:Y:S01]  /*15190*/  MUFU.EX2 R58, R8 ;  /* 0x00000008003a7308 */ /* 0x0009e20000000800 */
[----:B---3--:R-:W-:Y:S02]  /*151a0*/  @P2 IADD3.X R5, R9, R15, RZ, P3, !PT ;  /* 0x0000000f09052210 */ /* 0x008fe40001ffe4ff */
[C---:B------:R-:W-:Y:S03]  /*151b0*/  @P2 IADD3 R6, P3, R4.reuse, R14, RZ ;  /* 0x0000000e04062210 */ /* 0x040fe60007f7e0ff */
[----:B------:R3:W-:Y:S02]  /*151c0*/  @P2 LDGSTS.E.BYPASS.LTC128B.128 [R235+0x9100], [R4.64], !P6 ;  /* 0x0910000004eb2fae */ /* 0x0007e4000f101d48 */
[C-C-:B------:R-:W-:Y:S01]  /*151d0*/  @P2 IMAD.X R7, R5.reuse, 0x1, R15.reuse, P3 ;  /* 0x0000000105072824 */ /* 0x140fe200018e060f */
[----:B------:R-:W-:Y:S02]  /*151e0*/  @P2 IADD3 R12, P3, R4, R0, RZ ;  /* 0x00000000040c2210 */ /* 0x000fe40007f7e0ff */
[----:B-1----:R-:W-:Y:S02]  /*151f0*/  F2FP.BF16.PACK_AB R137, R50, R42 ;  /* 0x0000002a3289723e */ /* 0x002fe400000010ff */
[----:B------:R-:W-:Y:S01]  /*15200*/  @P2 IADD3.X R13, R5, R2, RZ, P3, !PT ;  /* 0x00000002050d2210 */ /* 0x000fe20001ffe4ff */
[----:B------:R3:W-:Y:S01]  /*15210*/  @P2 LDGSTS.E.BYPASS.LTC128B.128 [R235+0xd100], [R4.64+0x80], !P5 ;  /* 0x0d10008004eb2fae */ /* 0x0007e2000e901d48 */
[C---:B------:R-:W-:Y:S05]  /*15220*/  @P2 IADD3 R14, P3, R6.reuse, R14, RZ ;  /* 0x0000000e060e2210 */ /* 0x040fea0007f7e0ff */
[----:B------:R-:W-:Y:S01]  /*15230*/  @P2 IMAD.X R15, R7, 0x1, R15, P3 ;  /* 0x00000001070f2824 */ /* 0x000fe200018e060f */
[----:B----4-:R-:W-:Y:S01]  /*15240*/  @P2 IADD3 R8, P3, R6, R0, RZ ;  /* 0x0000000006082210 */ /* 0x010fe20007f7e0ff */
[----:B------:R1:W-:Y:S01]  /*15250*/  @P2 LDGSTS.E.BYPASS.LTC128B.128 [R235+0xa100], [R6.64], !P6 ;  /* 0x0a10000006eb2fae */ /* 0x0003e2000f101d48 */
[----:B------:R-:W-:Y:S02]  /*15260*/  FSEL R0, R69, RZ, P1 ;  /* 0x000000ff45007208 */ /* 0x000fe40000800000 */
[----:B------:R-:W-:Y:S02]  /*15270*/  @P2 IADD3.X R9, R7, R2, RZ, P3, !PT ;  /* 0x0000000207092210 */ /* 0x000fe40001ffe4ff */
[----:B------:R-:W-:Y:S01]  /*15280*/  FSEL R2, R68, RZ, P0 ;  /* 0x000000ff44027208 */ /* 0x000fe20000000000 */
[----:B------:R-:W-:Y:S02]  /*15290*/  FADD.FTZ R0, -R0, R3 ;  /* 0x0000000300007221 */ /* 0x000fe40000010100 */
[----:B------:R4:W-:Y:S02]  /*152a0*/  @P2 LDGSTS.E.BYPASS.LTC128B.128 [R235+0xe100], [R12.64], !P5 ;  /* 0x0e1000000ceb2fae */ /* 0x0009e4000e901d48 */
[----:B------:R-:W-:Y:S04]  /*152b0*/  FMUL.FTZ R0, R0, c[0x0][0x2d0] ;  /* 0x0000b40000007a20 */ /* 0x000fe80000410000 */
[----:B------:R5:W1:Y:S02]  /*152c0*/  MUFU.EX2 R3, R0 ;  /* 0x0000000000037308 */ /* 0x000a640000000800 */
[----:B------:R4:W-:Y:S01]  /*152d0*/  @P2 LDGSTS.E.BYPASS.LTC128B.128 [R235+0xb100], [R14.64], !P6 ;  /* 0x0b1000000eeb2fae */ /* 0x0009e2000f101d48 */
[----:B---3--:R-:W-:Y:S07]  /*152e0*/  FFMA.FTZ R4, R18, c[0x0][0x2d0], -R148 ;  /* 0x0000b40012047a23 */ /* 0x008fee0000010894 */
[----:B------:R3:W-:Y:S01]  /*152f0*/  @P2 LDGSTS.E.BYPASS.LTC128B.128 [R235+0xf100], [R8.64], !P5 ;  /* 0x0f10000008eb2fae */ /* 0x0007e2000e901d48 */
[----:B------:R-:W2:Y:S07]  /*15300*/  MUFU.EX2 R60, R4 ;  /* 0x00000004003c7308 */ /* 0x000eae0000000800 */
[----:B------:R-:W-:Y:S01]  /*15310*/  LDSM.16.MT88.4 R20, [R214+0x100] ;  /* 0x00010000d614783b */ /* 0x000fe20000004200 */
[----:B-----5:R-:W-:Y:S01]  /*15320*/  FADD.FTZ R0, -R2, R70 ;  /* 0x0000004602007221 */ /* 0x020fe20000010100 */
[----:B------:R-:W-:Y:S01]  /*15330*/  MOV R70, R63 ;  /* 0x0000003f00467202 */ /* 0x000fe20000000f00 */
[--C-:B------:R-:W-:Y:S05]  /*15340*/  FFMA.FTZ R2, R32, c[0x0][0x2d0], -R149.reuse ;  /* 0x0000b40020027a23 */ /* 0x100fea0000010895 */
[----:B------:R-:W-:Y:S01]  /*15350*/  LDSM.16.MT88.4 R28, [R217+0x100] ;  /* 0x00010000d91c783b */ /* 0x000fe20000004200 */
[----:B------:R-:W-:Y:S01]  /*15360*/  FMUL.FTZ R0, R0, c[0x0][0x2d0] ;  /* 0x0000b40000007a20 */ /* 0x000fe20000410000 */
[----:B------:R5:W5:Y:S01]  /*15370*/  MUFU.EX2 R61, R2 ;  /* 0x00000002003d7308 */ /* 0x000b620000000800 */
[C---:B-1----:R-:W-:Y:S02]  /*15380*/  FMUL.FTZ R5, R3.reuse, R73 ;  /* 0x0000004903057220 */ /* 0x042fe40000410000 */
[C---:B------:R-:W-:Y:S01]  /*15390*/  FMUL.FTZ R32, R3.reuse, R100 ;  /* 0x0000006403207220 */ /* 0x040fe20000410000 */
[----:B------:R-:W-:Y:S02]  /*153a0*/  MOV R100, R211 ;  /* 0x000000d300647202 */ /* 0x000fe40000000f00 */
[----:B----4-:R-:W1:Y:S01]  /*153b0*/  LDSM.16.MT88.4 R12, [R213+0x100] ;  /* 0x00010000d50c783b */ /* 0x010e620000004200 */
[----:B--2---:R-:W-:Y:S01]  /*153c0*/  F2FP.BF16.PACK_AB R139, R60, R58 ;  /* 0x0000003a3c8b723e */ /* 0x004fe200000010ff */
[C---:B------:R-:W-:Y:S02]  /*153d0*/  FMUL.FTZ R4, R3.reuse, R72 ;  /* 0x0000004803047220 */ /* 0x040fe40000410000 */
[C---:B---3--:R-:W-:Y:S01]  /*153e0*/  FMUL.FTZ R8, R3.reuse, R76 ;  /* 0x0000004c03087220 */ /* 0x048fe20000410000 */
[----:B------:R-:W2:Y:S01]  /*153f0*/  MUFU.EX2 R0, R0 ;  /* 0x0000000000007308 */ /* 0x000ea20000000800 */
[C---:B------:R-:W-:Y:S02]  /*15400*/  FMUL.FTZ R9, R3.reuse, R77 ;  /* 0x0000004d03097220 */ /* 0x040fe40000410000 */
[C---:B------:R-:W-:Y:S01]  /*15410*/  FMUL.FTZ R16, R3.reuse, R84 ;  /* 0x0000005403107220 */ /* 0x040fe20000410000 */
[----:B------:R-:W3:Y:S01]  /*15420*/  LDSM.16.MT88.4 R36, [R216+0x100] ;  /* 0x00010000d824783b */ /* 0x000ee20000004200 */
[C---:B------:R-:W-:Y:S01]  /*15430*/  FMUL.FTZ R17, R3.reuse, R85 ;  /* 0x0000005503117220 */ /* 0x040fe20000410000 */
[----:B------:R-:W-:Y:S01]  /*15440*/  MOV R85, R59 ;  /* 0x0000003b00557202 */ /* 0x000fe20000000f00 */
[C---:B------:R-:W-:Y:S02]  /*15450*/  FMUL.FTZ R24, R3.reuse, R92 ;  /* 0x0000005c03187220 */ /* 0x040fe40000410000 */
[C---:B------:R-:W-:Y:S02]  /*15460*/  FMUL.FTZ R25, R3.reuse, R93 ;  /* 0x0000005d03197220 */ /* 0x040fe40000410000 */
[C---:B------:R-:W-:Y:S01]  /*15470*/  FMUL.FTZ R33, R3.reuse, R101 ;  /* 0x0000006503217220 */ /* 0x040fe20000410000 */
[----:B------:R-:W4:Y:S01]  /*15480*/  LDSM.16.MT88.4 R44, [R213+0x4100] ;  /* 0x00410000d52c783b */ /* 0x000f220000004200 */
[----:B------:R-:W-:Y:S02]  /*15490*/  IMAD.MOV.U32 R84, RZ, RZ, R60 ;  /* 0x000000ffff547224 */ /* 0x000fe400078e003c */
[----:B-----5:R-:W-:Y:S02]  /*154a0*/  FFMA.FTZ R2, R40, c[0x0][0x2d0], -R149 ;  /* 0x0000b40028027a23 */ /* 0x020fe40000010895 */
[C---:B------:R-:W-:Y:S02]  /*154b0*/  FMUL.FTZ R40, R3.reuse, R108 ;  /* 0x0000006c03287220 */ /* 0x040fe40000410000 */
[----:B------:R5:W3:Y:S01]  /*154c0*/  MUFU.EX2 R250, R2 ;  /* 0x0000000200fa7308 */ /* 0x000ae20000000800 */
[----:B------:R-:W3:Y:S01]  /*154d0*/  LDSM.16.MT88.4 R52, [R214+0x4100] ;  /* 0x00410000d634783b */ /* 0x000ee20000004200 */
[----:B------:R-:W-:Y:S02]  /*154e0*/  IMAD.MOV.U32 R108, RZ, RZ, R61 ;  /* 0x000000ffff6c7224 */ /* 0x000fe400078e003d */
[----:B------:R-:W-:Y:S02]  /*154f0*/  FMUL.FTZ R64, R3, R132 ;  /* 0x0000008403407220 */ /* 0x000fe40000410000 */
[C---:B--2---:R-:W-:Y:S02]  /*15500*/  FMUL.FTZ R6, R0.reuse, R74 ;  /* 0x0000004a00067220 */ /* 0x044fe40000410000 */
[C---:B------:R-:W-:Y:S01]  /*15510*/  FMUL.FTZ R7, R0.reuse, R75 ;  /* 0x0000004b00077220 */ /* 0x040fe20000410000 */
[----:B------:R-:W2:Y:S01]  /*15520*/  LDSM.16.MT88.4 R60, [R217+0x4100] ;  /* 0x00410000d93c783b */ /* 0x000ea20000004200 */
[C---:B------:R-:W-:Y:S02]  /*15530*/  FMUL.FTZ R10, R0.reuse, R78 ;  /* 0x0000004e000a7220 */ /* 0x040fe40000410000 */
[C---:B------:R-:W-:Y:S02]  /*15540*/  FMUL.FTZ R11, R0.reuse, R79 ;  /* 0x0000004f000b7220 */ /* 0x040fe40000410000 */
[C---:B------:R-:W-:Y:S01]  /*15550*/  FMUL.FTZ R26, R0.reuse, R94 ;  /* 0x0000005e001a7220 */ /* 0x040fe20000410000 */
[C---:B-1----:R-:W-:Y:S02]  /*15560*/  HMMA.16816.F32.BF16 R4, R136.reuse, R12, R4 ;  /* 0x0000000c8804723c */ /* 0x042fe40000041804 */
[----:B------:R-:W1:Y:S03]  /*15570*/  LDSM.16.MT88.4 R72, [R216+0x4100] ;  /* 0x00410000d848783b */ /* 0x000e660000004200 */
[C---:B------:R-:W-:Y:S01]  /*15580*/  FMUL.FTZ R19, R0.reuse, R87 ;  /* 0x0000005700137220 */ /* 0x040fe20000410000 */
[----:B------:R-:W-:Y:S01]  /*15590*/  MOV R87, R51 ;  /* 0x0000003300577202 */ /* 0x000fe20000000f00 */
[C---:B------:R-:W-:Y:S01]  /*155a0*/  FMUL.FTZ R51, R0.reuse, R119 ;  /* 0x0000007700337220 */ /* 0x040fe20000410000 */
[C---:B------:R-:W-:Y:S02]  /*155b0*/  HMMA.16816.F32.BF16 R8, R136.reuse, R14, R8 ;  /* 0x0000000e8808723c */ /* 0x040fe40000041808 */
[----:B------:R-:W1:Y:S02]  /*155c0*/  LDSM.16.MT88.4 R76, [R213+0x900] ;  /* 0x00090000d54c783b */ /* 0x000e640000004200 */
[----:B-----5:R-:W-:Y:S02]  /*155d0*/  FFMA.FTZ R2, R41, c[0x0][0x2d0], -R148 ;  /* 0x0000b40029027a23 */ /* 0x020fe40000010894 */
[C---:B------:R-:W-:Y:S02]  /*155e0*/  FMUL.FTZ R12, R3.reuse, R80 ;  /* 0x00000050030c7220 */ /* 0x040fe40000410000 */
[----:B------:R5:W-:Y:S01]  /*155f0*/  MUFU.EX2 R244, R2 ;  /* 0x0000000200f47308 */ /* 0x000be20000000800 */
[C---:B------:R-:W-:Y:S01]  /*15600*/  FMUL.FTZ R13, R3.reuse, R81 ;  /* 0x00000051030d7220 */ /* 0x040fe20000410000 */
[----:B------:R-:W0:Y:S02]  /*15610*/  LDGDEPBAR ;  /* 0x00000000000079af */ /* 0x000e240000000000 */
[C---:B------:R-:W-:Y:S02]  /*15620*/  FMUL.FTZ R14, R0.reuse, R82 ;  /* 0x00000052000e7220 */ /* 0x040fe40000410000 */
[C---:B------:R-:W-:Y:S02]  /*15630*/  FMUL.FTZ R15, R0.reuse, R83 ;  /* 0x00000053000f7220 */ /* 0x040fe40000410000 */
[C---:B------:R-:W-:Y:S02]  /*15640*/  FMUL.FTZ R27, R0.reuse, R95 ;  /* 0x0000005f001b7220 */ /* 0x040fe40000410000 */
[----:B------:R-:W1:Y:S01]  /*15650*/  LDSM.16.MT88.4 R80, [R214+0x900] ;  /* 0x00090000d650783b */ /* 0x000e620000004200 */
[----:B------:R-:W-:Y:S02]  /*15660*/  IMAD.MOV.U32 R132, RZ, RZ, R87 ;  /* 0x000000ffff847224 */ /* 0x000fe400078e0057 */
[C---:B------:R-:W-:Y:S03]  /*15670*/  HMMA.16816.F32.BF16 R12, R136.reuse, R20, R12 ;  /* 0x00000014880c723c */ /* 0x040fe6000004180c */
[----:B------:R-:W-:Y:S02]  /*15680*/  FMUL.FTZ R35, R0, R103 ;  /* 0x0000006700237220 */ /* 0x000fe40000410000 */
[----:B------:R-:W-:Y:S01]  /*15690*/  IMAD.MOV.U32 R103, RZ, RZ, R205 ;  /* 0x000000ffff677224 */ /* 0x000fe200078e00cd */
[----:B------:R-:W-:Y:S01]  /*156a0*/  LDSM.16.MT88.4 R92, [R217+0x4900] ;  /* 0x00490000d95c783b */ /* 0x000fe20000004200 */
[C---:B------:R-:W-:Y:S02]  /*156b0*/  FMUL.FTZ R20, R3.reuse, R88 ;  /* 0x0000005803147220 */ /* 0x040fe40000410000 */
[----:B------:R-:W-:Y:S03]  /*156c0*/  IMAD.MOV.U32 R88, RZ, RZ, R50 ;  /* 0x000000ffff587224 */ /* 0x000fe600078e0032 */
[----:B-----5:R-:W-:Y:S02]  /*156d0*/  FFMA.FTZ R2, R48, c[0x0][0x2d0], -R148 ;  /* 0x0000b40030027a23 */ /* 0x020fe40000010894 */
[C---:B------:R-:W-:Y:S02]  /*156e0*/  FMUL.FTZ R50, R0.reuse, R118 ;  /* 0x0000007600327220 */ /* 0x040fe40000410000 */
[----:B------:R5:W1:Y:S01]  /*156f0*/  MUFU.EX2 R243, R2 ;  /* 0x0000000200f37308 */ /* 0x000a620000000800 */
[C---:B------:R-:W-:Y:S02]  /*15700*/  FMUL.FTZ R48, R3.reuse, R116 ;  /* 0x0000007403307220 */ /* 0x040fe40000410000 */
[C---:B------:R-:W-:Y:S02]  /*15710*/  FMUL.FTZ R18, R0.reuse, R86 ;  /* 0x0000005600127220 */ /* 0x040fe40000410000 */
[----:B------:R-:W-:Y:S01]  /*15720*/  FMUL.FTZ R34, R0, R102 ;  /* 0x0000006600227220 */ /* 0x000fe20000410000 */
[----:B------:R-:W-:Y:S01]  /*15730*/  MOV R102, R203 ;  /* 0x000000cb00667202 */ /* 0x000fe20000000f00 */
[----:B------:R-:W-:Y:S02]  /*15740*/  IMAD.MOV.U32 R86, RZ, RZ, R58 ;  /* 0x000000ffff567224 */ /* 0x000fe400078e003a */
[----:B------:R-:W-:Y:S01]  /*15750*/  FFMA.FTZ R100, R100, c[0x0][0x2d0], -R148 ;  /* 0x0000b40064647a23 */ /* 0x000fe20000010894 */
[C---:B------:R-:W-:Y:S03]  /*15760*/  HMMA.16816.F32.BF16 R16, R136.reuse, R22, R16 ;  /* 0x000000168810723c */ /* 0x040fe60000041810 */
[----:B------:R-:W-:Y:S01]  /*15770*/  FMUL.FTZ R21, R3, R89 ;  /* 0x0000005903157220 */ /* 0x000fe20000410000 */
[----:B------:R-:W-:Y:S01]  /*15780*/  MOV R89, R43 ;  /* 0x0000002b00597202 */ /* 0x000fe20000000f00 */
[C---:B------:R-:W-:Y:S02]  /*15790*/  FMUL.FTZ R59, R0.reuse, R127 ;  /* 0x0000007f003b7220 */ /* 0x040fe40000410000 */
[C---:B------:R-:W-:Y:S02]  /*157a0*/  FMUL.FTZ R23, R0.reuse, R91 ;  /* 0x0000005b00177220 */ /* 0x040fe40000410000 */
[----:B------:R-:W-:Y:S03]  /*157b0*/  FMUL.FTZ R22, R0, R90 ;  /* 0x0000005a00167220 */ /* 0x000fe60000410000 */
[----:B------:R-:W-:Y:S02]  /*157c0*/  IMAD.MOV.U32 R90, RZ, RZ, R42 ;  /* 0x000000ffff5a7224 */ /* 0x000fe400078e002a */
[--C-:B-----5:R-:W-:Y:S02]  /*157d0*/  FFMA.FTZ R2, R49, c[0x0][0x2d0], -R149.reuse ;  /* 0x0000b40031027a23 */ /* 0x120fe40000010895 */
[C---:B------:R-:W-:Y:S02]  /*157e0*/  HMMA.16816.F32.BF16 R20, R136.reuse, R28, R20 ;  /* 0x0000001c8814723c */ /* 0x040fe40000041814 */
[----:B------:R5:W-:Y:S01]  /*157f0*/  MUFU.EX2 R241, R2 ;  /* 0x0000000200f17308 */ /* 0x000be20000000800 */
[C---:B------:R-:W-:Y:S02]  /*15800*/  FMUL.FTZ R49, R3.reuse, R117 ;  /* 0x0000007503317220 */ /* 0x040fe40000410000 */
[--C-:B------:R-:W-:Y:S02]  /*15810*/  FFMA.FTZ R102, R102, c[0x0][0x2d0], -R149.reuse ;  /* 0x0000b40066667a23 */ /* 0x100fe40000010895 */
[C---:B------:R-:W-:Y:S01]  /*15820*/  FMUL.FTZ R28, R3.reuse, R96 ;  /* 0x00000060031c7220 */ /* 0x040fe20000410000 */
[C---:B------:R-:W-:Y:S04]  /*15830*/  HMMA.16816.F32.BF16 R24, R136.reuse, R30, R24 ;  /* 0x0000001e8818723c */ /* 0x040fe80000041818 */
[C---:B------:R-:W-:Y:S02]  /*15840*/  FMUL.FTZ R29, R3.reuse, R97 ;  /* 0x00000061031d7220 */ /* 0x040fe40000410000 */
[C---:B------:R-:W-:Y:S02]  /*15850*/  FMUL.FTZ R58, R0.reuse, R126 ;  /* 0x0000007e003a7220 */ /* 0x040fe40000410000 */
[C---:B------:R-:W-:Y:S04]  /*15860*/  FMUL.FTZ R30, R0.reuse, R98 ;  /* 0x00000062001e7220 */ /* 0x040fe80000410000 */
[C---:B------:R-:W-:Y:S02]  /*15870*/  FMUL.FTZ R31, R0.reuse, R99 ;  /* 0x00000063001f7220 */ /* 0x040fe40000410000 */
[----:B------:R-:W-:Y:S01]  /*15880*/  LDSM.16.MT88.4 R96, [R214+0x1100] ;  /* 0x00110000d660783b */ /* 0x000fe20000004200 */
[C---:B------:R-:W-:Y:S01]  /*15890*/  FMUL.FTZ R41, R3.reuse, R109 ;  /* 0x0000006d03297220 */ /* 0x040fe20000410000 */
[----:B------:R-:W-:Y:S01]  /*158a0*/  MOV R109, R84 ;  /* 0x00000054006d7202 */ /* 0x000fe20000000f00 */
[----:B------:R-:W-:Y:S02]  /*158b0*/  FMUL.FTZ R42, R0, R110 ;  /* 0x0000006e002a7220 */ /* 0x000fe40000410000 */
[C---:B---3--:R-:W-:Y:S03]  /*158c0*/  HMMA.16816.F32.BF16 R28, R136.reuse, R36, R28 ;  /* 0x00000024881c723c */ /* 0x048fe6000004181c */
[----:B-----5:R-:W-:Y:S02]  /*158d0*/  FFMA.FTZ R2, R56, c[0x0][0x2d0], -R149 ;  /* 0x0000b40038027a23 */ /* 0x020fe40000010895 */
[----:B------:R-:W-:Y:S02]  /*158e0*/  IMAD.MOV.U32 R110, RZ, RZ, R85 ;  /* 0x000000ffff6e7224 */ /* 0x000fe400078e0055 */
[----:B------:R3:W-:Y:S01]  /*158f0*/  MUFU.EX2 R239, R2 ;  /* 0x0000000200ef7308 */ /* 0x0007e20000000800 */
[C---:B------:R-:W-:Y:S04]  /*15900*/  HMMA.16816.F32.BF16 R32, R136.reuse, R38, R32 ;  /* 0x000000268820723c */ /* 0x040fe80000041820 */
[C---:B------:R-:W-:Y:S02]  /*15910*/  FMUL.FTZ R36, R3.reuse, R104 ;  /* 0x0000006803247220 */ /* 0x040fe40000410000 */
[C---:B------:R-:W-:Y:S01]  /*15920*/  FMUL.FTZ R37, R3.reuse, R105 ;  /* 0x0000006903257220 */ /* 0x040fe20000410000 */
[----:B------:R-:W5:Y:S01]  /*15930*/  LDL.LU R104, [R1+0x1c] ;  /* 0x00001c0001687983 */ /* 0x000f620000300800 */
[C---:B------:R-:W-:Y:S04]  /*15940*/  FMUL.FTZ R38, R0.reuse, R106 ;  /* 0x0000006a00267220 */ /* 0x040fe80000410000 */
[C---:B------:R-:W-:Y:S02]  /*15950*/  FMUL.FTZ R39, R0.reuse, R107 ;  /* 0x0000006b00277220 */ /* 0x040fe40000410000 */
[C---:B------:R-:W-:Y:S01]  /*15960*/  FMUL.FTZ R43, R0.reuse, R111 ;  /* 0x0000006f002b7220 */ /* 0x040fe20000410000 */
[----:B------:R-:W-:Y:S01]  /*15970*/  MOV R111, R86 ;  /* 0x00000056006f7202 */ /* 0x000fe20000000f00 */
[C---:B------:R-:W-:Y:S01]  /*15980*/  FMUL.FTZ R56, R3.reuse, R124 ;  /* 0x0000007c03387220 */ /* 0x040fe20000410000 */
[----:B------:R-:W1:Y:S01]  /*15990*/  LDSM.16.MT88.4 R84, [R217+0x900] ;  /* 0x00090000d954783b */ /* 0x000e620000004200 */
[----:B------:R-:W-:Y:S01]  /*159a0*/  FMUL.FTZ R65, R3, R133 ;  /* 0x0000008503417220 */ /* 0x000fe20000410000 */
[C---:B----4-:R-:W-:Y:S03]  /*159b0*/  HMMA.16816.F32.BF16 R36, R136.reuse, R44, R36 ;  /* 0x0000002c8824723c */ /* 0x050fe60000041824 */
[----:B------:R-:W-:Y:S01]  /*159c0*/  MOV R133, R88 ;  /* 0x0000005800857202 */ /* 0x000fe20000000f00 */
[----:B---3--:R-:W-:Y:S02]  /*159d0*/  FFMA.FTZ R2, R57, c[0x0][0x2d0], -R148 ;  /* 0x0000b40039027a23 */ /* 0x008fe40000010894 */
[C---:B------:R-:W-:Y:S02]  /*159e0*/  FMUL.FTZ R57, R3.reuse, R125 ;  /* 0x0000007d03397220 */ /* 0x040fe40000410000 */
[C---:B------:R-:W-:Y:S01]  /*159f0*/  HMMA.16816.F32.BF16 R40, R136.reuse, R46, R40 ;  /* 0x0000002e8828723c */ /* 0x040fe20000041828 */
[----:B------:R3:W-:Y:S03]  /*15a00*/  MUFU.EX2 R119, R2 ;  /* 0x0000000200777308 */ /* 0x0007e60000000800 */
[C---:B------:R-:W-:Y:S02]  /*15a10*/  FMUL.FTZ R44, R3.reuse, R112 ;  /* 0x00000070032c7220 */ /* 0x040fe40000410000 */
[C---:B------:R-:W-:Y:S02]  /*15a20*/  FMUL.FTZ R45, R3.reuse, R113 ;  /* 0x00000071032d7220 */ /* 0x040fe40000410000 */
[C---:B------:R-:W-:Y:S04]  /*15a30*/  FMUL.FTZ R46, R0.reuse, R114 ;  /* 0x00000072002e7220 */ /* 0x040fe80000410000 */
[C---:B------:R-:W-:Y:S02]  /*15a40*/  FMUL.FTZ R47, R0.reuse, R115 ;  /* 0x00000073002f7220 */ /* 0x040fe40000410000 */
[C---:B------:R-:W-:Y:S02]  /*15a50*/  FMUL.FTZ R66, R0.reuse, R134 ;  /* 0x0000008600427220 */ /* 0x040fe40000410000 */
[----:B------:R-:W-:Y:S02]  /*15a60*/  IMAD.MOV.U32 R134, RZ, RZ, R89 ;  /* 0x000000ffff867224 */ /* 0x000fe400078e0059 */
[----:B------:R-:W-:Y:S01]  /*15a70*/  FMUL.FTZ R67, R0, R135 ;  /* 0x0000008700437220 */ /* 0x000fe20000410000 */
[C---:B------:R-:W-:Y:S03]  /*15a80*/  HMMA.16816.F32.BF16 R44, R136.reuse, R52, R44 ;  /* 0x00000034882c723c */ /* 0x040fe6000004182c */
[----:B------:R-:W-:Y:S01]  /*15a90*/  MOV R135, R90 ;  /* 0x0000005a00877202 */ /* 0x000fe20000000f00 */
[----:B------:R-:W-:Y:S01]  /*15aa0*/  IMAD.MOV.U32 R101, RZ, RZ, R70 ;  /* 0x000000ffff657224 */ /* 0x000fe200078e0046 */
[----:B------:R-:W4:Y:S01]  /*15ab0*/  LDSM.16.MT88.4 R88, [R216+0x900] ;  /* 0x00090000d858783b */ /* 0x000f220000004200 */
[--C-:B---3--:R-:W-:Y:S02]  /*15ac0*/  FFMA.FTZ R2, R150, c[0x0][0x2d0], -R148.reuse ;  /* 0x0000b40096027a23 */ /* 0x108fe40000010894 */
[C---:B------:R-:W-:Y:S02]  /*15ad0*/  HMMA.16816.F32.BF16 R48, R136.reuse, R54, R48 ;  /* 0x000000368830723c */ /* 0x040fe40000041830 */
[----:B------:R3:W1:Y:S02]  /*15ae0*/  MUFU.EX2 R118, R2 ;  /* 0x0000000200767308 */ /* 0x0006640000000800 */
[C---:B------:R-:W-:Y:S02]  /*15af0*/  FMUL.FTZ R52, R3.reuse, R120 ;  /* 0x0000007803347220 */ /* 0x040fe40000410000 */
[----:B------:R-:W-:Y:S02]  /*15b00*/  FMUL.FTZ R53, R3, R121 ;  /* 0x0000007903357220 */ /* 0x000fe40000410000 */
[C---:B------:R-:W-:Y:S04]  /*15b10*/  FMUL.FTZ R54, R0.reuse, R122 ;  /* 0x0000007a00367220 */ /* 0x040fe80000410000 */
[C---:B------:R-:W-:Y:S02]  /*15b20*/  FMUL.FTZ R55, R0.reuse, R123 ;  /* 0x0000007b00377220 */ /* 0x040fe40000410000 */
[----:B------:R-:W-:Y:S02]  /*15b30*/  FFMA.FTZ R101, R101, c[0x0][0x2d0], -R148 ;  /* 0x0000b40065657a23 */ /* 0x000fe40000010894 */
[----:B------:R-:W-:Y:S02]  /*15b40*/  FFMA.FTZ R70, R167, c[0x0][0x2d0], -R149 ;  /* 0x0000b400a7467a23 */ /* 0x000fe40000010895 */
[----:B------:R-:W-:Y:S01]  /*15b50*/  IMAD.MOV.U32 R167, RZ, RZ, R135 ;  /* 0x000000ffffa77224 */ /* 0x000fe200078e0087 */
[C---:B--2---:R-:W-:Y:S01]  /*15b60*/  HMMA.16816.F32.BF16 R52, R136.reuse, R60, R52 ;  /* 0x0000003c8834723c */ /* 0x044fe20000041834 */
[----:B------:R-:W2:Y:S01]  /*15b70*/  LDL.LU R135, [R1+0x20] ;  /* 0x0000200001877983 */ /* 0x000ea20000300800 */
[----:B------:R-:W-:Y:S01]  /*15b80*/  MUFU.EX2 R106, R70 ;  /* 0x00000046006a7308 */ /* 0x000fe20000000800 */
[--C-:B---3--:R-:W-:Y:S05]  /*15b90*/  FFMA.FTZ R2, R151, c[0x0][0x2d0], -R149.reuse ;  /* 0x0000b40097027a23 */ /* 0x108fea0000010895 */
[C---:B------:R-:W-:Y:S04]  /*15ba0*/  HMMA.16816.F32.BF16 R56, R136.reuse, R62, R56 ;  /* 0x0000003e8838723c */ /* 0x040fe80000041838 */
[----:B------:R3:W-:Y:S01]  /*15bb0*/  MUFU.EX2 R117, R2 ;  /* 0x0000000200757308 */ /* 0x0007e20000000800 */
[C---:B------:R-:W-:Y:S02]  /*15bc0*/  FMUL.FTZ R60, R3.reuse, R128 ;  /* 0x00000080033c7220 */ /* 0x040fe40000410000 */
[----:B------:R-:W-:Y:S02]  /*15bd0*/  FMUL.FTZ R61, R3, R129 ;  /* 0x00000081033d7220 */ /* 0x000fe40000410000 */
[C---:B------:R-:W-:Y:S03]  /*15be0*/  FMUL.FTZ R62, R0.reuse, R130 ;  /* 0x00000082003e7220 */ /* 0x040fe60000410000 */
[----:B------:R-:W-:Y:S07]  /*15bf0*/  FMUL.FTZ R63, R0, R131 ;  /* 0x00000083003f7220 */ /* 0x000fee0000410000 */
[C---:B-1----:R-:W-:Y:S07]  /*15c00*/  HMMA.16816.F32.BF16 R60, R136.reuse, R72, R60 ;  /* 0x00000048883c723c */ /* 0x042fee000004183c */
[----:B------:R-:W-:Y:S01]  /*15c10*/  F2FP.BF16.PACK_AB R72, R250, R108 ;  /* 0x0000006cfa48723e */ /* 0x000fe200000010ff */
[----:B------:R-:W-:Y:S01]  /*15c20*/  HMMA.16816.F32.BF16 R64, R136, R74, R64 ;  /* 0x0000004a8840723c */ /* 0x000fe20000041840 */
[----:B------:R-:W-:Y:S03]  /*15c30*/  MUFU.EX2 R136, R101 ;  /* 0x0000006500887308 */ /* 0x000fe60000000800 */
[--C-:B---3--:R-:W-:Y:S01]  /*15c40*/  FFMA.FTZ R2, R152, c[0x0][0x2d0], -R149.reuse ;  /* 0x0000b40098027a23 */ /* 0x108fe20000010895 */
[----:B------:R-:W-:Y:S02]  /*15c50*/  F2FP.BF16.PACK_AB R73, R243, R244 ;  /* 0x000000f4f349723e */ /* 0x000fe400000010ff */
[----:B------:R-:W-:Y:S01]  /*15c60*/  IMAD.MOV.U32 R138, RZ, RZ, R176 ;  /* 0x000000ffff8a7224 */ /* 0x000fe200078e00b0 */
[----:B------:R-:W-:Y:S03]  /*15c70*/  MOV R137, R172 ;  /* 0x000000ac00897202 */ /* 0x000fe60000000f00 */
[----:B------:R1:W3:Y:S01]  /*15c80*/  MUFU.EX2 R211, R2 ;  /* 0x0000000200d37308 */ /* 0x0002e20000000800 */
[----:B------:R-:W-:Y:S01]  /*15c90*/  F2FP.BF16.PACK_AB R75, R118, R119 ;  /* 0x00000077764b723e */ /* 0x000fe200000010ff */
[--C-:B------:R-:W-:Y:S01]  /*15ca0*/  FFMA.FTZ R70, R138, c[0x0][0x2d0], -R149.reuse ;  /* 0x0000b4008a467a23 */ /* 0x100fe20000010895 */
[----:B------:R-:W-:Y:S07]  /*15cb0*/  F2FP.BF16.PACK_AB R74, R239, R241 ;  /* 0x000000f1ef4a723e */ /* 0x000fee00000010ff */
[C---:B------:R-:W-:Y:S08]  /*15cc0*/  HMMA.16816.F32.BF16 R4, R72.reuse, R76, R4 ;  /* 0x0000004c4804723c */ /* 0x040ff00000041804 */
[C---:B------:R-:W-:Y:S01]  /*15cd0*/  HMMA.16816.F32.BF16 R8, R72.reuse, R78, R8 ;  /* 0x0000004e4808723c */ /* 0x040fe20000041808 */
[----:B------:R-:W3:Y:S03]  /*15ce0*/  LDSM.16.MT88.4 R76, [R213+0x4900] ;  /* 0x00490000d54c783b */ /* 0x000ee60000004200 */
[--C-:B-1----:R-:W-:Y:S04]  /*15cf0*/  FFMA.FTZ R2, R153, c[0x0][0x2d0], -R148.reuse ;  /* 0x0000b40099027a23 */ /* 0x102fe80000010894 */
[C---:B------:R-:W-:Y:S01]  /*15d00*/  HMMA.16816.F32.BF16 R12, R72.reuse, R80, R12 ;  /* 0x00000050480c723c */ /* 0x040fe2000004180c */
[----:B------:R1:W-:Y:S07]  /*15d10*/  MUFU.EX2 R116, R2 ;  /* 0x0000000200747308 */ /* 0x0003ee0000000800 */
[C---:B------:R-:W-:Y:S01]  /*15d20*/  HMMA.16816.F32.BF16 R16, R72.reuse, R82, R16 ;  /* 0x000000524810723c */ /* 0x040fe20000041810 */
[----:B------:R-:W3:Y:S07]  /*15d30*/  LDSM.16.MT88.4 R80, [R214+0x4900] ;  /* 0x00490000d650783b */ /* 0x000eee0000004200 */
[C---:B------:R-:W-:Y:S08]  /*15d40*/  HMMA.16816.F32.BF16 R20, R72.reuse, R84, R20 ;  /* 0x000000544814723c */ /* 0x040ff00000041814 */
[C---:B------:R-:W-:Y:S01]  /*15d50*/  HMMA.16816.F32.BF16 R24, R72.reuse, R86, R24 ;  /* 0x000000564818723c */ /* 0x040fe20000041818 */
[----:B------:R-:W3:Y:S03]  /*15d60*/  LDSM.16.MT88.4 R84, [R216+0x4900] ;  /* 0x00490000d854783b */ /* 0x000ee60000004200 */
[--C-:B-1----:R-:W-:Y:S04]  /*15d70*/  FFMA.FTZ R2, R154, c[0x0][0x2d0], -R148.reuse ;  /* 0x0000b4009a027a23 */ /* 0x102fe80000010894 */
[C---:B----4-:R-:W-:Y:S01]  /*15d80*/  HMMA.16816.F32.BF16 R28, R72.reuse, R88, R28 ;  /* 0x00000058481c723c */ /* 0x050fe2000004181c */
[----:B------:R1:W4:Y:S07]  /*15d90*/  MUFU.EX2 R205, R2 ;  /* 0x0000000200cd7308 */ /* 0x00032e0000000800 */
[C---:B------:R-:W-:Y:S01]  /*15da0*/  HMMA.16816.F32.BF16 R32, R72.reuse, R90, R32 ;  /* 0x0000005a4820723c */ /* 0x040fe20000041820 */
[----:B------:R-:W4:Y:S07]  /*15db0*/  LDSM.16.MT88.4 R88, [R213+0x1100] ;  /* 0x00110000d558783b */ /* 0x000f2e0000004200 */
[C---:B---3--:R-:W-:Y:S08]  /*15dc0*/  HMMA.16816.F32.BF16 R36, R72.reuse, R76, R36 ;  /* 0x0000004c4824723c */ /* 0x048ff00000041824 */
[C---:B------:R-:W-:Y:S01]  /*15dd0*/  HMMA.16816.F32.BF16 R40, R72.reuse, R78, R40 ;  /* 0x0000004e4828723c */ /* 0x040fe20000041828 */
[----:B------:R-:W3:Y:S03]  /*15de0*/  LDSM.16.MT88.4 R76, [R217+0x1100] ;  /* 0x00110000d94c783b */ /* 0x000ee60000004200 */
[--C-:B-1----:R-:W-:Y:S04]  /*15df0*/  FFMA.FTZ R2, R155, c[0x0][0x2d0], -R149.reuse ;  /* 0x0000b4009b027a23 */ /* 0x102fe80000010895 */
[C---:B------:R-:W-:Y:S01]  /*15e00*/  HMMA.16816.F32.BF16 R44, R72.reuse, R80, R44 ;  /* 0x00000050482c723c */ /* 0x040fe2000004182c */
[----:B------:R1:W-:Y:S07]  /*15e10*/  MUFU.EX2 R203, R2 ;  /* 0x0000000200cb7308 */ /* 0x0003ee0000000800 */
[C---:B------:R-:W-:Y:S01]  /*15e20*/  HMMA.16816.F32.BF16 R48, R72.reuse, R82, R48 ;  /* 0x000000524830723c */ /* 0x040fe20000041830 */
[----:B------:R-:W2:Y:S07]  /*15e30*/  LDSM.16.MT88.4 R80, [R216+0x1100] ;  /* 0x00110000d850783b */ /* 0x000eae0000004200 */
[C---:B------:R-:W-:Y:S08]  /*15e40*/  HMMA.16816.F32.BF16 R52, R72.reuse, R92, R52 ;  /* 0x0000005c4834723c */ /* 0x040ff00000041834 */
[C---:B------:R-:W-:Y:S01]  /*15e50*/  HMMA.16816.F32.BF16 R56, R72.reuse, R94, R56 ;  /* 0x0000005e4838723c */ /* 0x040fe20000041838 */
[----:B------:R-:W-:Y:S03]  /*15e60*/  LDSM.16.MT88.4 R92, [R216+0x5900] ;  /* 0x00590000d85c783b */ /* 0x000fe60000004200 */
[--C-:B-1----:R-:W-:Y:S04]  /*15e70*/  FFMA.FTZ R2, R156, c[0x0][0x2d0], -R149.reuse ;  /* 0x0000b4009c027a23 */ /* 0x102fe80000010895 */
[C---:B------:R-:W-:Y:S01]  /*15e80*/  HMMA.16816.F32.BF16 R60, R72.reuse, R84, R60 ;  /* 0x00000054483c723c */ /* 0x040fe2000004183c */
[----:B------:R1:W1:Y:S07]  /*15e90*/  MUFU.EX2 R127, R2 ;  /* 0x00000002007f7308 */ /* 0x00026e0000000800 */
[----:B------:R-:W-:Y:S01]  /*15ea0*/  HMMA.16816.F32.BF16 R64, R72, R86, R64 ;  /* 0x000000564840723c */ /* 0x000fe20000041840 */
[----:B------:R-:W2:Y:S06]  /*15eb0*/  LDSM.16.MT88.4 R84, [R213+0x5100] ;  /* 0x00510000d554783b */ /* 0x000eac0000004200 */
[----:B------:R-:W-:Y:S02]  /*15ec0*/  F2FP.BF16.PACK_AB R72, R211, R117 ;  /* 0x00000075d348723e */ /* 0x000fe400000010ff */
[----:B----4-:R-:W-:Y:S03]  /*15ed0*/  F2FP.BF16.PACK_AB R73, R205, R116 ;  /* 0x00000074cd49723e */ /* 0x010fe600000010ff */
[--C-:B-1----:R-:W-:Y:S01]  /*15ee0*/  FFMA.FTZ R2, R157, c[0x0][0x2d0], -R148.reuse ;  /* 0x0000b4009d027a23 */ /* 0x102fe20000010894 */
[----:B------:R-:W-:Y:S03]  /*15ef0*/  F2FP.BF16.PACK_AB R74, R127, R203 ;  /* 0x000000cb7f4a723e */ /* 0x000fe600000010ff */
[----:B------:R1:W-:Y:S02]  /*15f00*/  MUFU.EX2 R126, R2 ;  /* 0x00000002007e7308 */ /* 0x0003e40000000800 */
[----:B-1----:R-:W-:Y:S08]  /*15f10*/  FFMA.FTZ R2, R158, c[0x0][0x2d0], -R148 ;  /* 0x0000b4009e027a23 */ /* 0x002ff00000010894 */
[----:B------:R1:W4:Y:S01]  /*15f20*/  MUFU.EX2 R125, R2 ;  /* 0x00000002007d7308 */ /* 0x0003220000000800 */
[----:B-----5:R-:W-:Y:S09]  /*15f30*/  FFMA.FTZ R104, R3, R104, R248 ;  /* 0x0000006803687223 */ /* 0x020ff200000100f8 */
[----:B------:R-:W5:Y:S01]  /*15f40*/  MUFU.EX2 R3, R100 ;  /* 0x0000006400037308 */ /* 0x000f620000000800 */
[--C-:B-1----:R-:W-:Y:S01]  /*15f50*/  FFMA.FTZ R2, R159, c[0x0][0x2d0], -R149.reuse ;  /* 0x0000b4009f027a23 */ /* 0x102fe20000010895 */
[----:B----4-:R-:W-:Y:S08]  /*15f60*/  F2FP.BF16.PACK_AB R75, R125, R126 ;  /* 0x0000007e7d4b723e */ /* 0x010ff000000010ff */
[----:B------:R1:W-:Y:S01]  /*15f70*/  MUFU.EX2 R124, R2 ;  /* 0x00000002007c7308 */ /* 0x0003e20000000800 */
[C---:B------:R-:W-:Y:S08]  /*15f80*/  HMMA.16816.F32.BF16 R4, R72.reuse, R88, R4 ;  /* 0x000000584804723c */ /* 0x040ff00000041804 */
[C---:B------:R-:W-:Y:S01]  /*15f90*/  HMMA.16816.F32.BF16 R8, R72.reuse, R90, R8 ;  /* 0x0000005a4808723c */ /* 0x040fe20000041808 */
[----:B------:R-:W4:Y:S07]  /*15fa0*/  LDSM.16.MT88.4 R88, [R214+0x5100] ;  /* 0x00510000d658783b */ /* 0x000f2e0000004200 */
[C---:B------:R-:W-:Y:S04]  /*15fb0*/  HMMA.16816.F32.BF16 R12, R72.reuse, R96, R12 ;  /* 0x00000060480c723c */ /* 0x040fe8000004180c */
[----:B-1----:R-:W-:Y:S04]  /*15fc0*/  FFMA.FTZ R2, R164, c[0x0][0x2d0], -R149 ;  /* 0x0000b400a4027a23 */ /* 0x002fe80000010895 */
[C---:B------:R-:W-:Y:S01]  /*15fd0*/  HMMA.16816.F32.BF16 R16, R72.reuse, R98, R16 ;  /* 0x000000624810723c */ /* 0x040fe20000041810 */
[----:B------:R1:W1:Y:S01]  /*15fe0*/  MUFU.EX2 R176, R2 ;  /* 0x0000000200b07308 */ /* 0x0002620000000800 */
[----:B------:R-:W-:Y:S06]  /*15ff0*/  LDSM.16.MT88.4 R96, [R214+0x2100] ;  /* 0x00210000d660783b */ /* 0x000fec0000004200 */
[C---:B---3--:R-:W-:Y:S08]  /*16000*/  HMMA.16816.F32.BF16 R20, R72.reuse, R76, R20 ;  /* 0x0000004c4814723c */ /* 0x048ff00000041814 */
[C---:B------:R-:W-:Y:S01]  /*16010*/  HMMA.16816.F32.BF16 R24, R72.reuse, R78, R24 ;  /* 0x0000004e4818723c */ /* 0x040fe20000041818 */
[----:B------:R-:W3:Y:S03]  /*16020*/  LDSM.16.MT88.4 R76, [R217+0x5100] ;  /* 0x00510000d94c783b */ /* 0x000ee60000004200 */
[----:B--2---:R-:W-:Y:S04]  /*16030*/  FFMA.FTZ R0, R0, R135, R167 ;  /* 0x0000008700007223 */ /* 0x004fe800000100a7 */
[C---:B------:R-:W-:Y:S04]  /*16040*/  HMMA.16816.F32.BF16 R28, R72.reuse, R80, R28 ;  /* 0x00000050481c723c */ /* 0x040fe8000004181c */
[----:B-1----:R-:W-:Y:S02]  /*16050*/  FFMA.FTZ R2, R165, c[0x0][0x2d0], -R148 ;  /* 0x0000b400a5027a23 */ /* 0x002fe40000010894 */
[----:B------:R-:W-:Y:S01]  /*16060*/  FADD.FTZ R0, R133, R0 ;  /* 0x0000000085007221 */ /* 0x000fe20000010000 */
[----:B-----5:R-:W-:Y:S01]  /*16070*/  F2FP.BF16.PACK_AB R133, R136, R3 ;  /* 0x000000038885723e */ /* 0x020fe200000010ff */
[C---:B------:R-:W-:Y:S01]  /*16080*/  HMMA.16816.F32.BF16 R32, R72.reuse, R82, R32 ;  /* 0x000000524820723c */ /* 0x040fe20000041820 */
[----:B------:R1:W-:Y:S01]  /*16090*/  MUFU.EX2 R107, R2 ;  /* 0x00000002006b7308 */ /* 0x0003e20000000800 */
[----:B------:R-:W2:Y:S02]  /*160a0*/  LDSM.16.MT88.4 R80, [R216+0x5100] ;  /* 0x00510000d850783b */ /* 0x000ea40000004200 */
[----:B------:R-:W-:Y:S04]  /*160b0*/  FADD.FTZ R0, R111, R0 ;  /* 0x000000006f007221 */ /* 0x000fe80000010000 */
[C---:B------:R-:W-:Y:S04]  /*160c0*/  HMMA.16816.F32.BF16 R36, R72.reuse, R84, R36 ;  /* 0x000000544824723c */ /* 0x040fe80000041824 */
[----:B------:R-:W-:Y:S04]  /*160d0*/  FADD.FTZ R0, R109, R0 ;  /* 0x000000006d007221 */ /* 0x000fe80000010000 */
[C---:B------:R-:W-:Y:S01]  /*160e0*/  HMMA.16816.F32.BF16 R40, R72.reuse, R86, R40 ;  /* 0x000000564828723c */ /* 0x040fe20000041828 */
[----:B------:R-:W5:Y:S03]  /*160f0*/  LDSM.16.MT88.4 R84, [R213+0x1900] ;  /* 0x00190000d554783b */ /* 0x000f660000004200 */
[----:B------:R-:W-:Y:S04]  /*16100*/  FADD.FTZ R0, R244, R0 ;  /* 0x00000000f4007221 */ /* 0x000fe80000010000 */
[C---:B----4-:R-:W-:Y:S04]  /*16110*/  HMMA.16816.F32.BF16 R44, R72.reuse, R88, R44 ;  /* 0x00000058482c723c */ /* 0x050fe8000004182c */
[----:B-1----:R-:W-:Y:S02]  /*16120*/  FFMA.FTZ R2, R166, c[0x0][0x2d0], -R148 ;  /* 0x0000b400a6027a23 */ /* 0x002fe40000010894 */
[----:B------:R-:W-:Y:S02]  /*16130*/  FADD.FTZ R0, R243, R0 ;  /* 0x00000000f3007221 */ /* 0x000fe40000010000 */
[C---:B------:R-:W-:Y:S01]  /*16140*/  HMMA.16816.F32.BF16 R48, R72.reuse, R90, R48 ;  /* 0x0000005a4830723c */ /* 0x040fe20000041830 */
[----:B------:R1:W4:Y:S01]  /*16150*/  MUFU.EX2 R172, R2 ;  /* 0x0000000200ac7308 */ /* 0x0003220000000800 */
[----:B------:R-:W5:Y:S02]  /*16160*/  LDSM.16.MT88.4 R88, [R214+0x1900] ;  /* 0x00190000d658783b */ /* 0x000f640000004200 */
[----:B------:R-:W-:Y:S04]  /*16170*/  FADD.FTZ R0, R119, R0 ;  /* 0x0000000077007221 */ /* 0x000fe80000010000 */
[C---:B---3--:R-:W-:Y:S04]  /*16180*/  HMMA.16816.F32.BF16 R52, R72.reuse, R76, R52 ;  /* 0x0000004c4834723c */ /* 0x048fe80000041834 */
[----:B------:R-:W-:Y:S04]  /*16190*/  FADD.FTZ R0, R118, R0 ;  /* 0x0000000076007221 */ /* 0x000fe80000010000 */
[C---:B------:R-:W-:Y:S01]  /*161a0*/  HMMA.16816.F32.BF16 R56, R72.reuse, R78, R56 ;  /* 0x0000004e4838723c */ /* 0x040fe20000041838 */
[----:B------:R-:W3:Y:S03]  /*161b0*/  LDSM.16.MT88.4 R76, [R217+0x1900] ;  /* 0x00190000d94c783b */ /* 0x000ee60000004200 */
[----:B------:R-:W-:Y:S04]  /*161c0*/  FADD.FTZ R0, R116, R0 ;  /* 0x0000000074007221 */ /* 0x000fe80000010000 */
[C---:B--2---:R-:W-:Y:S04]  /*161d0*/  HMMA.16816.F32.BF16 R60, R72.reuse, R80, R60 ;  /* 0x00000050483c723c */ /* 0x044fe8000004183c */
[--C-:B-1----:R-:W-:Y:S02]  /*161e0*/  FFMA.FTZ R2, R168, c[0x0][0x2d0], -R149.reuse ;  /* 0x0000b400a8027a23 */ /* 0x102fe40000010895 */
[----:B------:R-:W-:Y:S02]  /*161f0*/  FADD.FTZ R0, R205, R0 ;  /* 0x00000000cd007221 */ /* 0x000fe40000010000 */
[----:B------:R-:W-:Y:S01]  /*16200*/  HMMA.16816.F32.BF16 R64, R72, R82, R64 ;  /* 0x000000524840723c */ /* 0x000fe20000041840 */
[----:B------:R1:W2:Y:S01]  /*16210*/  MUFU.EX2 R166, R2 ;  /* 0x0000000200a67308 */ /* 0x0002a20000000800 */
[----:B------:R-:W3:Y:S02]  /*16220*/  LDSM.16.MT88.4 R80, [R216+0x1900] ;  /* 0x00190000d850783b */ /* 0x000ee40000004200 */
[----:B------:R-:W-:Y:S03]  /*16230*/  FADD.FTZ R0, R126, R0 ;  /* 0x000000007e007221 */ /* 0x000fe60000010000 */
[----:B------:R-:W-:Y:S01]  /*16240*/  F2FP.BF16.PACK_AB R72, R176, R124 ;  /* 0x0000007cb048723e */ /* 0x000fe200000010ff */
[----:B------:R-:W-:Y:S01]  /*16250*/  FADD.FTZ R0, R125, R0 ;  /* 0x000000007d007221 */ /* 0x000fe20000010000 */
[C---:B----4-:R-:W-:Y:S03]  /*16260*/  F2FP.BF16.PACK_AB R73, R172.reuse, R107 ;  /* 0x0000006bac49723e */ /* 0x050fe600000010ff */
[----:B------:R-:W-:Y:S04]  /*16270*/  FADD.FTZ R0, R107, R0 ;  /* 0x000000006b007221 */ /* 0x000fe80000010000 */
[----:B------:R-:W-:Y:S02]  /*16280*/  FADD.FTZ R0, R172, R0 ;  /* 0x00000000ac007221 */ /* 0x000fe40000010000 */
[--C-:B-1----:R-:W-:Y:S01]  /*16290*/  FFMA.FTZ R2, R169, c[0x0][0x2d0], -R148.reuse ;  /* 0x0000b400a9027a23 */ /* 0x102fe20000010894 */
[----:B--2---:R-:W-:Y:S03]  /*162a0*/  F2FP.BF16.PACK_AB R74, R166, R106 ;  /* 0x0000006aa64a723e */ /* 0x004fe600000010ff */
[----:B------:R1:W2:Y:S02]  /*162b0*/  MUFU.EX2 R105, R2 ;  /* 0x0000000200697308 */ /* 0x0002a40000000800 */
[----:B-1----:R-:W-:Y:S02]  /*162c0*/  FFMA.FTZ R2, R170, c[0x0][0x2d0], -R148 ;  /* 0x0000b400aa027a23 */ /* 0x002fe40000010894 */
[----:B--2---:R-:W-:Y:S06]  /*162d0*/  FADD.FTZ R0, R105, R0 ;  /* 0x0000000069007221 */ /* 0x004fec0000010000 */
[----:B------:R1:W2:Y:S02]  /*162e0*/  MUFU.EX2 R165, R2 ;  /* 0x0000000200a57308 */ /* 0x0002a40000000800 */
[--C-:B-1----:R-:W-:Y:S01]  /*162f0*/  FFMA.FTZ R2, R171, c[0x0][0x2d0], -R149.reuse ;  /* 0x0000b400ab027a23 */ /* 0x102fe20000010895 */
[C---:B--2---:R-:W-:Y:S01]  /*16300*/  F2FP.BF16.PACK_AB R75, R165.reuse, R105 ;  /* 0x00000069a54b723e */ /* 0x044fe200000010ff */
[----:B------:R-:W-:Y:S06]  /*16310*/  FADD.FTZ R0, R165, R0 ;  /* 0x00000000a5007221 */ /* 0x000fec0000010000 */
[----:B------:R1:W-:Y:S01]  /*16320*/  MUFU.EX2 R159, R2 ;  /* 0x00000002009f7308 */ /* 0x0003e20000000800 */
[C---:B-----5:R-:W-:Y:S08]  /*16330*/  HMMA.16816.F32.BF16 R4, R72.reuse, R84, R4 ;  /* 0x000000544804723c */ /* 0x060ff00000041804 */
[C---:B------:R-:W-:Y:S01]  /*16340*/  HMMA.16816.F32.BF16 R8, R72.reuse, R86, R8 ;  /* 0x000000564808723c */ /* 0x040fe20000041808 */
[----:B------:R-:W2:Y:S07]  /*16350*/  LDSM.16.MT88.4 R84, [R213+0x5900] ;  /* 0x00590000d554783b */ /* 0x000eae0000004200 */
[C---:B------:R-:W-:Y:S04]  /*16360*/  HMMA.16816.F32.BF16 R12, R72.reuse, R88, R12 ;  /* 0x00000058480c723c */ /* 0x040fe8000004180c */
        /* <DEDUP_REMOVED lines=8> */
[--C-:B-1----:R-:W-:Y:S04]  /*163f0*/  FFMA.FTZ R2, R174, c[0x0][0x2d0], -R148.reuse ;  /* 0x0000b400ae027a23 */ /* 0x102fe80000010894 */
[C---:B------:R-:W-:Y:S01]  /*16400*/  HMMA.16816.F32.BF16 R32, R72.reuse, R82, R32 ;  /* 0x000000524820723c */ /* 0x040fe20000041820 */
[----:B------:R1:W5:Y:S01]  /*16410*/  MUFU.EX2 R115, R2 ;  /* 0x0000000200737308 */ /* 0x0003620000000800 */
[----:B------:R-:W3:Y:S06]  /*16420*/  LDSM.16.MT88.4 R80, [R213+0x2100] ;  /* 0x00210000d550783b */ /* 0x000eec0000004200 */
[C---:B--2---:R-:W-:Y:S08]  /*16430*/  HMMA.16816.F32.BF16 R36, R72.reuse, R84, R36 ;  /* 0x000000544824723c */ /* 0x044ff00000041824 */
[C---:B------:R-:W-:Y:S01]  /*16440*/  HMMA.16816.F32.BF16 R40, R72.reuse, R86, R40 ;  /* 0x000000564828723c */ /* 0x040fe20000041828 */
[----:B------:R-:W2:Y:S07]  /*16450*/  LDSM.16.MT88.4 R84, [R217+0x2100] ;  /* 0x00210000d954783b */ /* 0x000eae0000004200 */
[C---:B----4-:R-:W-:Y:S04]  /*16460*/  HMMA.16816.F32.BF16 R44, R72.reuse, R88, R44 ;  /* 0x00000058482c723c */ /* 0x050fe8000004182c */
[----:B-1----:R-:W-:Y:S02]  /*16470*/  FFMA.FTZ R2, R175, c[0x0][0x2d0], -R148 ;  /* 0x0000b400af027a23 */ /* 0x002fe40000010894 */
[----:B-----5:R-:W-:Y:S02]  /*16480*/  FADD.FTZ R0, R115, R0 ;  /* 0x0000000073007221 */ /* 0x020fe40000010000 */
[C---:B------:R-:W-:Y:S01]  /*16490*/  HMMA.16816.F32.BF16 R48, R72.reuse, R90, R48 ;  /* 0x0000005a4830723c */ /* 0x040fe20000041830 */
[----:B------:R1:W4:Y:S01]  /*164a0*/  MUFU.EX2 R114, R2 ;  /* 0x0000000200727308 */ /* 0x0003220000000800 */
[----:B------:R-:W-:Y:S06]  /*164b0*/  LDSM.16.MT88.4 R88, [R214+0x6100] ;  /* 0x00610000d658783b */ /* 0x000fec0000004200 */
[C---:B---3--:R-:W-:Y:S08]  /*164c0*/  HMMA.16816.F32.BF16 R52, R72.reuse, R76, R52 ;  /* 0x0000004c4834723c */ /* 0x048ff00000041834 */
[C---:B------:R-:W-:Y:S01]  /*164d0*/  HMMA.16816.F32.BF16 R56, R72.reuse, R78, R56 ;  /* 0x0000004e4838723c */ /* 0x040fe20000041838 */
[----:B------:R-:W3:Y:S07]  /*164e0*/  LDSM.16.MT88.4 R76, [R216+0x2100] ;  /* 0x00210000d84c783b */ /* 0x000eee0000004200 */
[C---:B------:R-:W-:Y:S04]  /*164f0*/  HMMA.16816.F32.BF16 R60, R72.reuse, R92, R60 ;  /* 0x0000005c483c723c */ /* 0x040fe8000004183c */
[--C-:B-1----:R-:W-:Y:S02]  /*16500*/  FFMA.FTZ R2, R177, c[0x0][0x2d0], -R149.reuse ;  /* 0x0000b400b1027a23 */ /* 0x102fe40000010895 */
[----:B----4-:R-:W-:Y:S02]  /*16510*/  FADD.FTZ R0, R114, R0 ;  /* 0x0000000072007221 */ /* 0x010fe40000010000 */
[----:B------:R-:W-:Y:S01]  /*16520*/  HMMA.16816.F32.BF16 R64, R72, R94, R64 ;  /* 0x0000005e4840723c */ /* 0x000fe20000041840 */
[----:B------:R1:W-:Y:S01]  /*16530*/  MUFU.EX2 R113, R2 ;  /* 0x0000000200717308 */ /* 0x0003e20000000800 */
[----:B------:R-:W-:Y:S05]  /*16540*/  LDSM.16.MT88.4 R92, [R216+0x6100] ;  /* 0x00610000d85c783b */ /* 0x000fea0000004200 */
[----:B------:R-:W-:Y:S02]  /*16550*/  F2FP.BF16.PACK_AB R72, R164, R159 ;  /* 0x0000009fa448723e */ /* 0x000fe400000010ff */
[----:B------:R-:W-:Y:S03]  /*16560*/  F2FP.BF16.PACK_AB R73, R114, R115 ;  /* 0x000000737249723e */ /* 0x000fe600000010ff */
[--C-:B-1----:R-:W-:Y:S04]  /*16570*/  FFMA.FTZ R2, R178, c[0x0][0x2d0], -R149.reuse ;  /* 0x0000b400b2027a23 */ /* 0x102fe80000010895 */
[----:B------:R1:W4:Y:S02]  /*16580*/  MUFU.EX2 R158, R2 ;  /* 0x00000002009e7308 */ /* 0x0003240000000800 */
[--C-:B-1----:R-:W-:Y:S01]  /*16590*/  FFMA.FTZ R2, R179, c[0x0][0x2d0], -R148.reuse ;  /* 0x0000b400b3027a23 */ /* 0x102fe20000010894 */
[----:B----4-:R-:W-:Y:S07]  /*165a0*/  F2FP.BF16.PACK_AB R74, R158, R113 ;  /* 0x000000719e4a723e */ /* 0x010fee00000010ff */
[----:B------:R1:W4:Y:S02]  /*165b0*/  MUFU.EX2 R112, R2 ;  /* 0x0000000200707308 */ /* 0x0003240000000800 */
[----:B-1----:R-:W-:Y:S02]  /*165c0*/  FFMA.FTZ R2, R201, c[0x0][0x2d0], -R148 ;  /* 0x0000b400c9027a23 */ /* 0x002fe40000010894 */
[----:B----4-:R-:W-:Y:S06]  /*165d0*/  FADD.FTZ R0, R112, R0 ;  /* 0x0000000070007221 */ /* 0x010fec0000010000 */
[----:B------:R1:W4:Y:S02]  /*165e0*/  MUFU.EX2 R157, R2 ;  /* 0x00000002009d7308 */ /* 0x0003240000000800 */
[--C-:B-1----:R-:W-:Y:S01]  /*165f0*/  FFMA.FTZ R2, R202, c[0x0][0x2d0], -R149.reuse ;  /* 0x0000b400ca027a23 */ /* 0x102fe20000010895 */
[C---:B----4-:R-:W-:Y:S01]  /*16600*/  F2FP.BF16.PACK_AB R75, R157.reuse, R112 ;  /* 0x000000709d4b723e */ /* 0x050fe200000010ff */
[----:B------:R-:W-:Y:S06]  /*16610*/  FADD.FTZ R0, R157, R0 ;  /* 0x000000009d007221 */ /* 0x000fec0000010000 */
[----:B------:R1:W-:Y:S01]  /*16620*/  MUFU.EX2 R156, R2 ;  /* 0x00000002009c7308 */ /* 0x0003e20000000800 */
[C---:B------:R-:W-:Y:S08]  /*16630*/  HMMA.16816.F32.BF16 R4, R72.reuse, R80, R4 ;  /* 0x000000504804723c */ /* 0x040ff00000041804 */
[C---:B------:R-:W-:Y:S01]  /*16640*/  HMMA.16816.F32.BF16 R8, R72.reuse, R82, R8 ;  /* 0x000000524808723c */ /* 0x040fe20000041808 */
[----:B------:R-:W4:Y:S07]  /*16650*/  LDSM.16.MT88.4 R80, [R213+0x6100] ;  /* 0x00610000d550783b */ /* 0x000f2e0000004200 */
[C---:B------:R-:W-:Y:S04]  /*16660*/  HMMA.16816.F32.BF16 R12, R72.reuse, R96, R12 ;  /* 0x00000060480c723c */ /* 0x040fe8000004180c */
[--C-:B-1----:R-:W-:Y:S04]  /*16670*/  FFMA.FTZ R2, R204, c[0x0][0x2d0], -R149.reuse ;  /* 0x0000b400cc027a23 */ /* 0x102fe80000010895 */
[C---:B------:R-:W-:Y:S01]  /*16680*/  HMMA.16816.F32.BF16 R16, R72.reuse, R98, R16 ;  /* 0x000000624810723c */ /* 0x040fe20000041810 */
[----:B------:R1:W-:Y:S01]  /*16690*/  MUFU.EX2 R155, R2 ;  /* 0x00000002009b7308 */ /* 0x0003e20000000800 */
[----:B------:R-:W-:Y:S06]  /*166a0*/  LDSM.16.MT88.4 R96, [R217+0x2900] ;  /* 0x00290000d960783b */ /* 0x000fec0000004200 */
[C---:B--2---:R-:W-:Y:S08]  /*166b0*/  HMMA.16816.F32.BF16 R20, R72.reuse, R84, R20 ;  /* 0x000000544814723c */ /* 0x044ff00000041814 */
[C---:B------:R-:W-:Y:S01]  /*166c0*/  HMMA.16816.F32.BF16 R24, R72.reuse, R86, R24 ;  /* 0x000000564818723c */ /* 0x040fe20000041818 */
[----:B------:R-:W2:Y:S07]  /*166d0*/  LDSM.16.MT88.4 R84, [R217+0x6100] ;  /* 0x00610000d954783b */ /* 0x000eae0000004200 */
[C---:B---3--:R-:W-:Y:S04]  /*166e0*/  HMMA.16816.F32.BF16 R28, R72.reuse, R76, R28 ;  /* 0x0000004c481c723c */ /* 0x048fe8000004181c */
[--C-:B-1----:R-:W-:Y:S04]  /*166f0*/  FFMA.FTZ R2, R207, c[0x0][0x2d0], -R148.reuse ;  /* 0x0000b400cf027a23 */ /* 0x102fe80000010894 */
[C---:B------:R-:W-:Y:S01]  /*16700*/  HMMA.16816.F32.BF16 R32, R72.reuse, R78, R32 ;  /* 0x0000004e4820723c */ /* 0x040fe20000041820 */
[----:B------:R1:W3:Y:S01]  /*16710*/  MUFU.EX2 R123, R2 ;  /* 0x00000002007b7308 */ /* 0x0002e20000000800 */
[----:B------:R-:W5:Y:S06]  /*16720*/  LDSM.16.MT88.4 R76, [R213+0x2900] ;  /* 0x00290000d54c783b */ /* 0x000f6c0000004200 */
[C---:B----4-:R-:W-:Y:S08]  /*16730*/  HMMA.16816.F32.BF16 R36, R72.reuse, R80, R36 ;  /* 0x000000504824723c */ /* 0x050ff00000041824 */
[C---:B------:R-:W-:Y:S01]  /*16740*/  HMMA.16816.F32.BF16 R40, R72.reuse, R82, R40 ;  /* 0x000000524828723c */ /* 0x040fe20000041828 */
[----:B------:R-:W4:Y:S07]  /*16750*/  LDSM.16.MT88.4 R80, [R214+0x2900] ;  /* 0x00290000d650783b */ /* 0x000f2e0000004200 */
[C---:B------:R-:W-:Y:S04]  /*16760*/  HMMA.16816.F32.BF16 R44, R72.reuse, R88, R44 ;  /* 0x00000058482c723c */ /* 0x040fe8000004182c */
[----:B-1----:R-:W-:Y:S02]  /*16770*/  FFMA.FTZ R2, R206, c[0x0][0x2d0], -R148 ;  /* 0x0000b400ce027a23 */ /* 0x002fe40000010894 */
[----:B---3--:R-:W-:Y:S02]  /*16780*/  FADD.FTZ R0, R123, R0 ;  /* 0x000000007b007221 */ /* 0x008fe40000010000 */
[C---:B------:R-:W-:Y:S01]  /*16790*/  HMMA.16816.F32.BF16 R48, R72.reuse, R90, R48 ;  /* 0x0000005a4830723c */ /* 0x040fe20000041830 */
[----:B------:R1:W3:Y:S01]  /*167a0*/  MUFU.EX2 R122, R2 ;  /* 0x00000002007a7308 */ /* 0x0002e20000000800 */
[----:B------:R-:W-:Y:S06]  /*167b0*/  LDSM.16.MT88.4 R88, [R213+0x6900] ;  /* 0x00690000d558783b */ /* 0x000fec0000004200 */
[C---:B--2---:R-:W-:Y:S08]  /*167c0*/  HMMA.16816.F32.BF16 R52, R72.reuse, R84, R52 ;  /* 0x000000544834723c */ /* 0x044ff00000041834 */
[C---:B------:R-:W-:Y:S01]  /*167d0*/  HMMA.16816.F32.BF16 R56, R72.reuse, R86, R56 ;  /* 0x000000564838723c */ /* 0x040fe20000041838 */
[----:B------:R-:W2:Y:S07]  /*167e0*/  LDSM.16.MT88.4 R84, [R216+0x2900] ;  /* 0x00290000d854783b */ /* 0x000eae0000004200 */
[C---:B------:R-:W-:Y:S04]  /*167f0*/  HMMA.16816.F32.BF16 R60, R72.reuse, R92, R60 ;  /* 0x0000005c483c723c */ /* 0x040fe8000004183c */
[--C-:B-1----:R-:W-:Y:S02]  /*16800*/  FFMA.FTZ R2, R209, c[0x0][0x2d0], -R149.reuse ;  /* 0x0000b400d1027a23 */ /* 0x102fe40000010895 */
[C---:B---3--:R-:W-:Y:S02]  /*16810*/  FADD.FTZ R0, R122.reuse, R0 ;  /* 0x000000007a007221 */ /* 0x048fe40000010000 */
        /* <DEDUP_REMOVED lines=9> */
[----:B------:R1:W3:Y:S02]  /*168b0*/  MUFU.EX2 R120, R2 ;  /* 0x0000000200787308 */ /* 0x0002e40000000800 */
[----:B-1----:R-:W-:Y:S02]  /*168c0*/  FFMA.FTZ R2, R237, c[0x0][0x2d0], -R148 ;  /* 0x0000b400ed027a23 */ /* 0x002fe40000010894 */
[----:B---3--:R-:W-:Y:S06]  /*168d0*/  FADD.FTZ R0, R120, R0 ;  /* 0x0000000078007221 */ /* 0x008fec0000010000 */
[----:B------:R1:W3:Y:S02]  /*168e0*/  MUFU.EX2 R153, R2 ;  /* 0x0000000200997308 */ /* 0x0002e40000000800 */
[--C-:B-1----:R-:W-:Y:S01]  /*168f0*/  FFMA.FTZ R2, R245, c[0x0][0x2d0], -R149.reuse ;  /* 0x0000b400f5027a23 */ /* 0x102fe20000010895 */
[C---:B---3--:R-:W-:Y:S01]  /*16900*/  F2FP.BF16.PACK_AB R75, R153.reuse, R120 ;  /* 0x00000078994b723e */ /* 0x048fe200000010ff */
[----:B------:R-:W-:Y:S06]  /*16910*/  FADD.FTZ R0, R153, R0 ;  /* 0x0000000099007221 */ /* 0x000fec0000010000 */
[----:B------:R1:W-:Y:S01]  /*16920*/  MUFU.EX2 R152, R2 ;  /* 0x0000000200987308 */ /* 0x0003e20000000800 */
[C---:B-----5:R-:W-:Y:S08]  /*16930*/  HMMA.16816.F32.BF16 R4, R72.reuse, R76, R4 ;  /* 0x0000004c4804723c */ /* 0x060ff00000041804 */
[C---:B------:R-:W-:Y:S01]  /*16940*/  HMMA.16816.F32.BF16 R8, R72.reuse, R78, R8 ;  /* 0x0000004e4808723c */ /* 0x040fe20000041808 */
[----:B------:R-:W3:Y:S07]  /*16950*/  LDSM.16.MT88.4 R76, [R214+0x6900] ;  /* 0x00690000d64c783b */ /* 0x000eee0000004200 */
[C---:B----4-:R-:W-:Y:S04]  /*16960*/  HMMA.16816.F32.BF16 R12, R72.reuse, R80, R12 ;  /* 0x00000050480c723c */ /* 0x050fe8000004180c */
        /* <DEDUP_REMOVED lines=14> */
[----:B------:R-:W-:Y:S07]  /*16a50*/  LDSM.16.MT88.4 R88, [R217+0x3100] ;  /* 0x00310000d958783b */ /* 0x000fee0000004200 */
[C---:B---3--:R-:W-:Y:S04]  /*16a60*/  HMMA.16816.F32.BF16 R44, R72.reuse, R76, R44 ;  /* 0x0000004c482c723c */ /* 0x048fe8000004182c */
[----:B-1----:R-:W-:Y:S02]  /*16a70*/  FFMA.FTZ R2, R240, c[0x0][0x2d0], -R148 ;  /* 0x0000b400f0027a23 */ /* 0x002fe40000010894 */
[----:B--2---:R-:W-:Y:S02]  /*16a80*/  FADD.FTZ R0, R131, R0 ;  /* 0x0000000083007221 */ /* 0x004fe40000010000 */
[C---:B------:R-:W-:Y:S01]  /*16a90*/  HMMA.16816.F32.BF16 R48, R72.reuse, R78, R48 ;  /* 0x0000004e4830723c */ /* 0x040fe20000041830 */
[----:B------:R1:W2:Y:S01]  /*16aa0*/  MUFU.EX2 R130, R2 ;  /* 0x0000000200827308 */ /* 0x0002a20000000800 */
[----:B------:R-:W3:Y:S06]  /*16ab0*/  LDSM.16.MT88.4 R76, [R213+0x3100] ;  /* 0x00310000d54c783b */ /* 0x000eec0000004200 */
[C---:B----4-:R-:W-:Y:S08]  /*16ac0*/  HMMA.16816.F32.BF16 R52, R72.reuse, R80, R52 ;  /* 0x000000504834723c */ /* 0x050ff00000041834 */
[C---:B------:R-:W-:Y:S01]  /*16ad0*/  HMMA.16816.F32.BF16 R56, R72.reuse, R82, R56 ;  /* 0x000000524838723c */ /* 0x040fe20000041838 */
[----:B------:R-:W4:Y:S07]  /*16ae0*/  LDSM.16.MT88.4 R80, [R214+0x3100] ;  /* 0x00310000d650783b */ /* 0x000f2e0000004200 */
[C---:B-----5:R-:W-:Y:S04]  /*16af0*/  HMMA.16816.F32.BF16 R60, R72.reuse, R84, R60 ;  /* 0x00000054483c723c */ /* 0x060fe8000004183c */
[--C-:B-1----:R-:W-:Y:S02]  /*16b00*/  FFMA.FTZ R2, R249, c[0x0][0x2d0], -R149.reuse ;  /* 0x0000b400f9027a23 */ /* 0x102fe40000010895 */
[C---:B--2---:R-:W-:Y:S02]  /*16b10*/  FADD.FTZ R0, R130.reuse, R0 ;  /* 0x0000000082007221 */ /* 0x044fe40000010000 */
[----:B------:R-:W-:Y:S01]  /*16b20*/  HMMA.16816.F32.BF16 R64, R72, R86, R64 ;  /* 0x000000564840723c */ /* 0x000fe20000041840 */
[----:B------:R1:W-:Y:S01]  /*16b30*/  MUFU.EX2 R129, R2 ;  /* 0x0000000200817308 */ /* 0x0003e20000000800 */
[----:B------:R-:W2:Y:S05]  /*16b40*/  LDSM.16.MT88.4 R84, [R213+0x7100] ;  /* 0x00710000d554783b */ /* 0x000eaa0000004200 */
[----:B------:R-:W-:Y:S02]  /*16b50*/  F2FP.BF16.PACK_AB R72, R151, R152 ;  /* 0x000000989748723e */ /* 0x000fe400000010ff */
[----:B------:R-:W-:Y:S03]  /*16b60*/  F2FP.BF16.PACK_AB R73, R130, R131 ;  /* 0x000000838249723e */ /* 0x000fe600000010ff */
[--C-:B-1----:R-:W-:Y:S04]  /*16b70*/  FFMA.FTZ R2, R252, c[0x0][0x2d0], -R149.reuse ;  /* 0x0000b400fc027a23 */ /* 0x102fe80000010895 */
[----:B------:R1:W5:Y:S02]  /*16b80*/  MUFU.EX2 R150, R2 ;  /* 0x0000000200967308 */ /* 0x0003640000000800 */
[--C-:B-1----:R-:W-:Y:S01]  /*16b90*/  FFMA.FTZ R2, R242, c[0x0][0x2d0], -R148.reuse ;  /* 0x0000b400f2027a23 */ /* 0x102fe20000010894 */
[----:B-----5:R-:W-:Y:S07]  /*16ba0*/  F2FP.BF16.PACK_AB R74, R150, R129 ;  /* 0x00000081964a723e */ /* 0x020fee00000010ff */
[----:B------:R1:W5:Y:S02]  /*16bb0*/  MUFU.EX2 R128, R2 ;  /* 0x0000000200807308 */ /* 0x0003640000000800 */
[----:B-1----:R-:W-:Y:S02]  /*16bc0*/  FFMA.FTZ R2, R246, c[0x0][0x2d0], -R148 ;  /* 0x0000b400f6027a23 */ /* 0x002fe40000010894 */
[----:B-----5:R-:W-:Y:S06]  /*16bd0*/  FADD.FTZ R0, R128, R0 ;  /* 0x0000000080007221 */ /* 0x020fec0000010000 */
[----:B------:R-:W1:Y:S02]  /*16be0*/  MUFU.EX2 R139, R2 ;  /* 0x00000002008b7308 */ /* 0x000e640000000800 */
[----:B-1----:R-:W-:Y:S01]  /*16bf0*/  F2FP.BF16.PACK_AB R75, R139, R128 ;  /* 0x000000808b4b723e */ /* 0x002fe200000010ff */
[--C-:B------:R-:W-:Y:S02]  /*16c00*/  FFMA.FTZ R2, R137, c[0x0][0x2d0], -R149.reuse ;  /* 0x0000b40089027a23 */ /* 0x100fe40000010895 */
[----:B------:R-:W-:Y:S05]  /*16c10*/  FFMA.FTZ R149, R103, c[0x0][0x2d0], -R149 ;  /* 0x0000b40067957a23 */ /* 0x000fea0000010895 */
[----:B------:R-:W-:Y:S01]  /*16c20*/  MUFU.EX2 R137, R70 ;  /* 0x0000004600897308 */ /* 0x000fe20000000800 */
[--C-:B------:R-:W-:Y:S01]  /*16c30*/  FFMA.FTZ R103, R251, c[0x0][0x2d0], -R148.reuse ;  /* 0x0000b400fb677a23 */ /* 0x100fe20000010894 */
[C---:B---3--:R-:W-:Y:S03]  /*16c40*/  HMMA.16816.F32.BF16 R4, R72.reuse, R76, R4 ;  /* 0x0000004c4804723c */ /* 0x048fe60000041804 */
[----:B------:R-:W-:Y:S02]  /*16c50*/  FFMA.FTZ R148, R71, c[0x0][0x2d0], -R148 ;  /* 0x0000b40047947a23 */ /* 0x000fe40000010894 */
[----:B------:R-:W-:Y:S03]  /*16c60*/  FADD.FTZ R0, R139, R0 ;  /* 0x000000008b007221 */ /* 0x000fe60000010000 */
[----:B------:R-:W-:Y:S01]  /*16c70*/  MUFU.EX2 R71, R102 ;  /* 0x0000006600477308 */ /* 0x000fe20000000800 */
[C---:B------:R-:W-:Y:S01]  /*16c80*/  HMMA.16816.F32.BF16 R8, R72.reuse, R78, R8 ;  /* 0x0000004e4808723c */ /* 0x040fe20000041808 */
[----:B------:R-:W1:Y:S02]  /*16c90*/  LDSM.16.MT88.4 R76, [R217+0x7100] ;  /* 0x00710000d94c783b */ /* 0x000e640000004200 */
[----:B------:R-:W-:Y:S05]  /*16ca0*/  FADD.FTZ R3, R3, R0 ;  /* 0x0000000003037221 */ /* 0x000fea0000010000 */
[C---:B----4-:R-:W-:Y:S01]  /*16cb0*/  HMMA.16816.F32.BF16 R12, R72.reuse, R80, R12 ;  /* 0x00000050480c723c */ /* 0x050fe2000004180c */
[----:B------:R3:W-:Y:S03]  /*16cc0*/  MUFU.EX2 R70, R103 ;  /* 0x0000006700467308 */ /* 0x0007e60000000800 */
[----:B------:R-:W-:Y:S04]  /*16cd0*/  FADD.FTZ R3, R136, R3 ;  /* 0x0000000388037221 */ /* 0x000fe80000010000 */
[C---:B------:R-:W-:Y:S01]  /*16ce0*/  HMMA.16816.F32.BF16 R16, R72.reuse, R82, R16 ;  /* 0x000000524810723c */ /* 0x040fe20000041810 */
[----:B------:R-:W4:Y:S02]  /*16cf0*/  LDSM.16.MT88.4 R80, [R216+0x7100] ;  /* 0x00710000d850783b */ /* 0x000f240000004200 */
[----:B------:R-:W-:Y:S05]  /*16d00*/  MUFU.EX2 R149, R149 ;  /* 0x0000009500957308 */ /* 0x000fea0000000800 */
[C---:B------:R-:W-:Y:S05]  /*16d10*/  HMMA.16816.F32.BF16 R20, R72.reuse, R88, R20 ;  /* 0x000000584814723c */ /* 0x040fea0000041814 */
[----:B------:R-:W5:Y:S03]  /*16d20*/  MUFU.EX2 R148, R148 ;  /* 0x0000009400947308 */ /* 0x000f660000000800 */
[C---:B------:R-:W-:Y:S01]  /*16d30*/  HMMA.16816.F32.BF16 R24, R72.reuse, R90, R24 ;  /* 0x0000005a4818723c */ /* 0x040fe20000041818 */
[----:B------:R-:W-:Y:S06]  /*16d40*/  LDSM.16.MT88.4 R88, [R214+0x3900] ;  /* 0x00390000d658783b */ /* 0x000fec0000004200 */
[----:B------:R1:W1:Y:S01]  /*16d50*/  MUFU.EX2 R138, R2 ;  /* 0x00000002008a7308 */ /* 0x0002620000000800 */
[C---:B------:R-:W-:Y:S01]  /*16d60*/  HMMA.16816.F32.BF16 R28, R72.reuse, R92, R28 ;  /* 0x0000005c481c723c */ /* 0x040fe2000004181c */
[----:B---3--:R-:W-:Y:S07]  /*16d70*/  LDSM.16.MT88.4 R100, [R216+0x3900] ;  /* 0x00390000d864783b */ /* 0x008fee0000004200 */
[C---:B------:R-:W-:Y:S01]  /*16d80*/  HMMA.16816.F32.BF16 R32, R72.reuse, R94, R32 ;  /* 0x0000005e4820723c */ /* 0x040fe20000041820 */
[----:B------:R-:W-:Y:S03]  /*16d90*/  LDSM.16.MT88.4 R92, [R217+0x3900] ;  /* 0x00390000d95c783b */ /* 0x000fe60000004200 */
[----:B-----5:R-:W-:Y:S04]  /*16da0*/  F2FP.BF16.PACK_AB R135, R148, R70 ;  /* 0x000000469487723e */ /* 0x020fe800000010ff */
[C---:B--2---:R-:W-:Y:S04]  /*16db0*/  HMMA.16816.F32.BF16 R36, R72.reuse, R84, R36 ;  /* 0x000000544824723c */ /* 0x044fe80000041824 */
[----:B-1----:R-:W-:Y:S04]  /*16dc0*/  FADD.FTZ R2, R134, R104 ;  /* 0x0000006886027221 */ /* 0x002fe80000010000 */
[C---:B------:R-:W-:Y:S01]  /*16dd0*/  HMMA.16816.F32.BF16 R40, R72.reuse, R86, R40 ;  /* 0x000000564828723c */ /* 0x040fe20000041828 */
[----:B------:R-:W1:Y:S03]  /*16de0*/  LDSM.16.MT88.4 R84, [R213+0x3900] ;  /* 0x00390000d554783b */ /* 0x000e660000004200 */
[----:B------:R-:W-:Y:S01]  /*16df0*/  FADD.FTZ R2, R132, R2 ;  /* 0x0000000284027221 */ /* 0x000fe20000010000 */
[----:B------:R-:W-:Y:S02]  /*16e00*/  F2FP.BF16.PACK_AB R132, R137, R138 ;  /* 0x0000008a8984723e */ /* 0x000fe400000010ff */
[----:B------:R-:W-:Y:S01]  /*16e10*/  F2FP.BF16.PACK_AB R134, R149, R71 ;  /* 0x000000479586723e */ /* 0x000fe200000010ff */
[C---:B------:R-:W-:Y:S04]  /*16e20*/  HMMA.16816.F32.BF16 R44, R72.reuse, R96, R44 ;  /* 0x00000060482c723c */ /* 0x040fe8000004182c */
[----:B------:R-:W-:Y:S04]  /*16e30*/  FADD.FTZ R2, R110, R2 ;  /* 0x000000026e027221 */ /* 0x000fe80000010000 */
[C---:B------:R-:W-:Y:S04]  /*16e40*/  HMMA.16816.F32.BF16 R48, R72.reuse, R98, R48 ;  /* 0x000000624830723c */ /* 0x040fe80000041830 */
[----:B------:R-:W-:Y:S02]  /*16e50*/  FADD.FTZ R2, R108, R2 ;  /* 0x000000026c027221 */ /* 0x000fe40000010000 */
[----:B------:R-:W2:Y:S02]  /*16e60*/  LDSM.16.MT88.4 R108, [R213+0x7900] ;  /* 0x00790000d56c783b */ /* 0x000ea40000004200 */
[C---:B------:R-:W-:Y:S04]  /*16e70*/  HMMA.16816.F32.BF16 R52, R72.reuse, R76, R52 ;  /* 0x0000004c4834723c */ /* 0x040fe80000041834 */
[----:B------:R-:W-:Y:S04]  /*16e80*/  FADD.FTZ R2, R250, R2 ;  /* 0x00000002fa027221 */ /* 0x000fe80000010000 */
[C---:B------:R-:W-:Y:S04]  /*16e90*/  HMMA.16816.F32.BF16 R56, R72.reuse, R78, R56 ;  /* 0x0000004e4838723c */ /* 0x040fe80000041838 */
[----:B------:R-:W-:Y:S04]  /*16ea0*/  FADD.FTZ R2, R241, R2 ;  /* 0x00000002f1027221 */ /* 0x000fe80000010000 */
[C---:B----4-:R-:W-:Y:S04]  /*16eb0*/  HMMA.16816.F32.BF16 R60, R72.reuse, R80, R60 ;  /* 0x00000050483c723c */ /* 0x050fe8000004183c */
[----:B------:R-:W-:Y:S04]  /*16ec0*/  FADD.FTZ R2, R239, R2 ;  /* 0x00000002ef027221 */ /* 0x000fe80000010000 */
[----:B------:R-:W-:Y:S04]  /*16ed0*/  HMMA.16816.F32.BF16 R64, R72, R82, R64 ;  /* 0x000000524840723c */ /* 0x000fe80000041840 */
[----:B------:R-:W-:Y:S02]  /*16ee0*/  FADD.FTZ R2, R117, R2 ;  /* 0x0000000275027221 */ /* 0x000fe40000010000 */
[----:B------:R-:W3:Y:S02]  /*16ef0*/  LDSM.16.MT88.4 R116, [R214+0x7900] ;  /* 0x00790000d674783b */ /* 0x000ee40000004200 */
[C---:B-1----:R-:W-:Y:S05]  /*16f00*/  HMMA.16816.F32.BF16 R72, R132.reuse, R84, R4 ;  /* 0x000000548448723c */ /* 0x042fea0000041804 */
[----:B------:R-:W-:Y:S01]  /*16f10*/  FADD.FTZ R2, R211, R2 ;  /* 0x00000002d3027221 */ /* 0x000fe20000010000 */
[----:B------:R-:W-:Y:S02]  /*16f20*/  LDSM.16.MT88.4 R4, [R216+0x7900] ;  /* 0x00790000d804783b */ /* 0x000fe40000004200 */
[C---:B------:R-:W-:Y:S04]  /*16f30*/  HMMA.16816.F32.BF16 R76, R132.reuse, R86, R8 ;  /* 0x00000056844c723c */ /* 0x040fe80000041808 */
[----:B------:R-:W-:Y:S02]  /*16f40*/  FADD.FTZ R2, R203, R2 ;  /* 0x00000002cb027221 */ /* 0x000fe40000010000 */
[----:B------:R-:W4:Y:S02]  /*16f50*/  LDL R8, [R1] ;  /* 0x0000000001087983 */ /* 0x000f240000100800 */
[C---:B------:R-:W-:Y:S04]  /*16f60*/  HMMA.16816.F32.BF16 R80, R132.reuse, R88, R12 ;  /* 0x000000588450723c */ /* 0x040fe8000004180c */
[----:B------:R-:W-:Y:S04]  /*16f70*/  FADD.FTZ R2, R127, R2 ;  /* 0x000000027f027221 */ /* 0x000fe80000010000 */
[C---:B------:R-:W-:Y:S04]  /*16f80*/  HMMA.16816.F32.BF16 R84, R132.reuse, R90, R16 ;  /* 0x0000005a8454723c */ /* 0x040fe80000041810 */
[----:B------:R-:W-:Y:S02]  /*16f90*/  FADD.FTZ R2, R124, R2 ;  /* 0x000000027c027221 */ /* 0x000fe40000010000 */
[----:B------:R-:W1:Y:S02]  /*16fa0*/  LDSM.16.MT88.4 R124, [R217+0x7900] ;  /* 0x00790000d97c783b */ /* 0x000e640000004200 */
[C---:B------:R-:W-:Y:S04]  /*16fb0*/  HMMA.16816.F32.BF16 R88, R132.reuse, R92, R20 ;  /* 0x0000005c8458723c */ /* 0x040fe80000041814 */
[----:B------:R-:W-:Y:S04]  /*16fc0*/  FADD.FTZ R2, R176, R2 ;  /* 0x00000002b0027221 */ /* 0x000fe80000010000 */
[C---:B------:R-:W-:Y:S04]  /*16fd0*/  HMMA.16816.F32.BF16 R92, R132.reuse, R94, R24 ;  /* 0x0000005e845c723c */ /* 0x040fe80000041818 */
[----:B------:R-:W-:Y:S04]  /*16fe0*/  FADD.FTZ R2, R106, R2 ;  /* 0x000000026a027221 */ /* 0x000fe80000010000 */
[C---:B------:R-:W-:Y:S04]  /*16ff0*/  HMMA.16816.F32.BF16 R96, R132.reuse, R100, R28 ;  /* 0x000000648460723c */ /* 0x040fe8000004181c */
[----:B------:R-:W-:Y:S04]  /*17000*/  FADD.FTZ R2, R166, R2 ;  /* 0x00000002a6027221 */ /* 0x000fe80000010000 */
[C---:B------:R-:W-:Y:S04]  /*17010*/  HMMA.16816.F32.BF16 R100, R132.reuse, R102, R32 ;  /* 0x000000668464723c */ /* 0x040fe80000041820 */
[----:B------:R-:W-:Y:S04]  /*17020*/  FADD.FTZ R2, R159, R2 ;  /* 0x000000029f027221 */ /* 0x000fe80000010000 */
[C---:B--2---:R-:W-:Y:S04]  /*17030*/  HMMA.16816.F32.BF16 R104, R132.reuse, R108, R36 ;  /* 0x0000006c8468723c */ /* 0x044fe80000041824 */
[----:B------:R-:W-:Y:S04]  /*17040*/  FADD.FTZ R2, R164, R2 ;  /* 0x00000002a4027221 */ /* 0x000fe80000010000 */
[C---:B------:R-:W-:Y:S04]  /*17050*/  HMMA.16816.F32.BF16 R108, R132.reuse, R110, R40 ;  /* 0x0000006e846c723c */ /* 0x040fe80000041828 */
[----:B------:R-:W-:Y:S04]  /*17060*/  FADD.FTZ R2, R113, R2 ;  /* 0x0000000271027221 */ /* 0x000fe80000010000 */
[C---:B---3--:R-:W-:Y:S04]  /*17070*/  HMMA.16816.F32.BF16 R112, R132.reuse, R116, R44 ;  /* 0x000000748470723c */ /* 0x048fe8000004182c */
[----:B------:R-:W-:Y:S04]  /*17080*/  FADD.FTZ R2, R158, R2 ;  /* 0x000000029e027221 */ /* 0x000fe80000010000 */
[C---:B------:R-:W-:Y:S04]  /*17090*/  HMMA.16816.F32.BF16 R116, R132.reuse, R118, R48 ;  /* 0x000000768474723c */ /* 0x040fe80000041830 */
[----:B------:R-:W-:Y:S04]  /*170a0*/  FADD.FTZ R2, R156, R2 ;  /* 0x000000029c027221 */ /* 0x000fe80000010000 */
        /* <DEDUP_REMOVED lines=21> */
[----:B----4-:R-:W-:Y:S02]  /*17200*/  ISETP.GT.AND P0, PT, R200, R8, PT ;  /* 0x00000008c800720c */ /* 0x010fe40003f04270 */
[----:B------:R-:W-:Y:S11]  /*17210*/  MOV R200, R236 ;  /* 0x000000ec00c87202 */ /* 0x000ff60000000f00 */
[----:B-1----:R-:W-:-:S05]  /*17220*/  @P0 BRA `(.L_x_622) ;  /* 0xffffb70000000947 */ /* 0x002fca000383ffff */
.L_x_621:
[----:B------:R-:W-:-:S13]  /*17230*/  ISETP.GE.AND P0, PT, R236, RZ, PT ;  /* 0x000000ffec00720c */ /* 0x000fda0003f06270 */
[----:B------:R-:W-:Y:S05]  /*17240*/  @!P0 BRA `(.L_x_623) ;  /* 0x000040d000008947 */ /* 0x000fea0003800000 */
[----:B------:R-:W2:Y:S01]  /*17250*/  LDL.64 R10, [R1+0x48] ;  /* 0x00004800010a7983 */ /* 0x000ea20000100a00 */
[----:B------:R-:W-:Y:S02]  /*17260*/  UMOV UR6, 0x6 ;  /* 0x0000000600067882 */ /* 0x000fe40000000000 */
[----:B------:R-:W-:Y:S01]  /*17270*/  ULDC.64 UR4, c[0x0][0x1e0] ;  /* 0x0000780000047ab9 */ /* 0x000fe20000000a00 */
[----:B-1----:R-:W2:Y:S04]  /*17280*/  LDL.LU R2, [R1+0x30] ;  /* 0x0000300001027983 */ /* 0x002ea80000300800 */
[----:B------:R-:W3:Y:S04]  /*17290*/  LDL.64 R8, [R1+0x58] ;  /* 0x0000580001087983 */ /* 0x000ee80000100a00 */
[----:B------:R-:W4:Y:S04]  /*172a0*/  LDL.LU.64 R6, [R1+0x60] ;  /* 0x0000600001067983 */ /* 0x000f280000300a00 */
[----:B------:R-:W5:Y:S01]  /*172b0*/  LDL.LU.64 R4, [R1+0x50] ;  /* 0x0000500001047983 */ /* 0x000f620000300a00 */
[----:B------:R-:W-:Y:S01]  /*172c0*/  IMAD.MOV.U32 R0, RZ, RZ, c[0x0][0x1e0] ;  /* 0x00007800ff007624 */ /* 0x000fe200078e00ff */
[----:B------:R-:W-:Y:S01]  /*172d0*/  USHF.L.U64.HI UR6, UR4, UR6, UR5 ;  /* 0x0000000604067299 */ /* 0x000fe20008010205 */
[----:B------:R-:W-:Y:S01]  /*172e0*/  MOV R71, R68 ;  /* 0x0000004400477202 */ /* 0x000fe20000000f00 */
[----:B------:R-:W-:Y:S01]  /*172f0*/  USHF.L.U32 UR10, UR4, 0x6, URZ ;  /* 0x00000006040a7899 */ /* 0x000fe2000800063f */
[----:B------:R-:W-:Y:S01]  /*17300*/  IMAD.SHL.U32 R0, R0, 0x40, RZ ;  /* 0x0000004000007824 */ /* 0x000fe200078e00ff */
[----:B------:R-:W-:Y:S01]  /*17310*/  UMOV UR7, 0x7 ;  /* 0x0000000700077882 */ /* 0x000fe20000000000 */
[----:B------:R-:W-:Y:S01]  /*17320*/  IMAD.MOV.U32 R70, RZ, RZ, R69 ;  /* 0x000000ffff467224 */ /* 0x000fe200078e0045 */
[----:B------:R-:W-:-:S02]  /*17330*/  ULDC.64 UR4, c[0x0][0x208] ;  /* 0x0000820000047ab9 */ /* 0x000fc40000000a00 */
[----:B------:R-:W-:Y:S01]  /*17340*/  IADD3 R0, P0, R0, 0x80, RZ ;  /* 0x0000008000007810 */ /* 0x000fe20007f1e0ff */
[----:B------:R-:W-:Y:S02]  /*17350*/  USHF.L.U64.HI UR5, UR4, UR7, UR5 ;  /* 0x0000000704057299 */ /* 0x000fe40008010205 */
[----:B------:R-:W-:Y:S02]  /*17360*/  USHF.L.U32 UR4, UR4, 0x7, URZ ;  /* 0x0000000704047899 */ /* 0x000fe4000800063f */
[----:B------:R1:W-:Y:S01]  /*17370*/  STL [R1+0x28], R0 ;  /* 0x0000280001007387 */ /* 0x0003e20000100800 */
[----:B--2---:R-:W-:Y:S02]  /*17380*/  IADD3.X R10, RZ, R2, RZ, P0, !PT ;  /* 0x00000002ff0a7210 */ /* 0x004fe400007fe4ff */
[----:B---3--:R-:W-:Y:S02]  /*17390*/  IADD3 RZ, P1, R8, 0x40, RZ ;  /* 0x0000004008ff7810 */ /* 0x008fe40007f3e0ff */
[----:B----4-:R-:W-:-:S03]  /*173a0*/  IADD3 R2, P0, R6, 0x40, RZ ;  /* 0x0000004006027810 */ /* 0x010fc60007f1e0ff */
[----:B-1----:R-:W-:Y:S01]  /*173b0*/  IMAD.X R0, RZ, RZ, R11, P1 ;  /* 0x000000ffff007224 */ /* 0x002fe200008e060b */
[----:B-----5:R-:W-:Y:S01]  /*173c0*/  MOV R4, R6 ;  /* 0x0000000600047202 */ /* 0x020fe20000000f00 */
[----:B------:R-:W-:-:S03]  /*173d0*/  IMAD.X R3, RZ, RZ, R5, P0 ;  /* 0x000000ffff037224 */ /* 0x000fc600000e0605 */
[----:B------:R1:W-:Y:S04]  /*173e0*/  STL [R1+0x3c], R0 ;  /* 0x00003c0001007387 */ /* 0x0003e80000100800 */
[----:B------:R2:W-:Y:S01]  /*173f0*/  STL [R1+0x24], R10 ;  /* 0x0000240a01007387 */ /* 0x0005e20000100800 */
[----:B-1----:R-:W-:-:S05]  /*17400*/  IADD3 R0, R8, 0x40, RZ ;  /* 0x0000004008007810 */ /* 0x002fca0007ffe0ff */
[----:B------:R2:W-:Y:S04]  /*17410*/  STL [R1+0x38], R0 ;  /* 0x0000380001007387 */ /* 0x0005e80000100800 */
[----:B------:R2:W-:Y:S04]  /*17420*/  STL.64 [R1+0x50], R4 ;  /* 0x0000500401007387 */ /* 0x0005e80000100a00 */
[----:B------:R2:W-:Y:S02]  /*17430*/  STL.64 [R1+0x30], R2 ;  /* 0x0000300201007387 */ /* 0x0005e40000100a00 */
.L_x_624:
[----:B-12---:R-:W2:Y:S01]  /*17440*/  LDL R0, [R1+0x40] ;  /* 0x0000400001007983 */ /* 0x006ea20000100800 */
[----:B------:R-:W-:Y:S04]  /*17450*/  DEPBAR.LE SB0, 0x0 ;  /* 0x000080000000791a */ /* 0x000fe80000000000 */
[----:B------:R-:W3:Y:S01]  /*17460*/  LDL.64 R156, [R1+0x50] ;  /* 0x00005000019c7983 */ /* 0x000ee20000100a00 */
[----:B------:R-:W-:Y:S02]  /*17470*/  SHF.R.S32.HI R68, RZ, 0x1f, R236 ;  /* 0x0000001fff447819 */ /* 0x000fe400000114ec */
[----:B------:R-:W-:Y:S02]  /*17480*/  MOV R202, c[0x0][0x208] ;  /* 0x0000820000ca7a02 */ /* 0x000fe40000000f00 */
[----:B------:R-:W-:Y:S01]  /*17490*/  MOV R200, 0x6 ;  /* 0x0000000600c87802 */ /* 0x000fe20000000f00 */
[----:B------:R-:W4:Y:S01]  /*174a0*/  LDL.64 R2, [R1+0x30] ;  /* 0x0000300001027983 */ /* 0x000f220000100a00 */
[----:B------:R-:W-:Y:S02]  /*174b0*/  SHF.L.U32 R202, R202, 0x6, RZ ;  /* 0x00000006caca7819 */ /* 0x000fe400000006ff */
[----:B------:R-:W-:Y:S02]  /*174c0*/  MOV R179, c[0x0][0x208] ;  /* 0x0000820000b37a02 */ /* 0x000fe40000000f00 */
[----:B------:R-:W-:Y:S01]  /*174d0*/  IADD3 R201, R202, 0x80, RZ ;  /* 0x00000080cac97810 */ /* 0x000fe20007ffe0ff */
[----:B------:R-:W5:Y:S01]  /*174e0*/  LDL R178, [R1+0x2c] ;  /* 0x00002c0001b27983 */ /* 0x000f620000100800 */
[----:B------:R-:W-:Y:S03]  /*174f0*/  SHF.L.U64.HI R179, R179, R200, c[0x0][0x20c] ;  /* 0x00008300b3b37619 */ /* 0x000fe600000102c8 */
[----:B------:R-:W-:Y:S08]  /*17500*/  BAR.SYNC.DEFER_BLOCKING 0x0 ;  /* 0x0000000000007b1d */ /* 0x000ff00000010000 */
        /* <DEDUP_REMOVED lines=21> */
[C---:B------:R-:W-:Y:S06]  /*17660*/  HMMA.16816.F32.BF16 R36, R140.reuse, R40, RZ ;  /* 0x000000288c24723c */ /* 0x040fec00000418ff */
[----:B------:R-:W-:Y:S02]  /*17670*/  LDSM.16.M88.4 R172, [R228] ;  /* 0x00000000e4ac783b */ /* 0x000fe40000000200 */
        /* <DEDUP_REMOVED lines=8> */
[C---:B------:R-:W-:Y:S08]  /*17700*/  HMMA.16816.F32.BF16 R8, R144.reuse, R138, R8 ;  /* 0x0000008a9008723c */ /* 0x040ff00000041808 */
[C---:B------:R-:W-:Y:S08]  /*17710*/  HMMA.16816.F32.BF16 R12, R144.reuse, R148, R12 ;  /* 0x00000094900c723c */ /* 0x040ff0000004180c */
[C---:B------:R-:W-:Y:S08]  /*17720*/  HMMA.16816.F32.BF16 R16, R144.reuse, R150, R16 ;  /* 0x000000969010723c */ /* 0x040ff00000041810 */
[C---:B------:R-:W-:Y:S08]  /*17730*/  HMMA.16816.F32.BF16 R20, R144.reuse, R152, R20 ;  /* 0x000000989014723c */ /* 0x040ff00000041814 */
[C---:B------:R-:W-:Y:S03]  /*17740*/  HMMA.16816.F32.BF16 R24, R144.reuse, R154, R24 ;  /* 0x0000009a9018723c */ /* 0x040fe60000041818 */
[----:B--2---:R-:W-:Y:S01]  /*17750*/  LOP3.LUT P4, RZ, R0, 0x1, RZ, 0xc0, !PT ;  /* 0x0000000100ff7812 */ /* 0x004fe2000788c0ff */
[C---:B------:R-:W-:Y:S02]  /*17760*/  IMAD R0, R236.reuse, UR5, RZ ;  /* 0x00000005ec007c24 */ /* 0x040fe4000f8e02ff */
[----:B---3--:R-:W-:Y:S02]  /*17770*/  IMAD.WIDE.U32 R136, R236, UR4, R156 ;  /* 0x00000004ec887c25 */ /* 0x008fe4000f8e009c */
[----:B------:R-:W-:Y:S04]  /*17780*/  LDSM.16.M88.4 R156, [R231] ;  /* 0x00000000e79c783b */ /* 0x000fe80000000200 */
[----:B------:R-:W-:Y:S01]  /*17790*/  IMAD R0, R68, UR4, R0 ;  /* 0x0000000444007c24 */ /* 0x000fe2000f8e0200 */
[----:B------:R-:W-:Y:S01]  /*177a0*/  LEA R68, P1, R136, c[0x0][0x1f8], 0x1 ;  /* 0x00007e0088447a11 */ /* 0x000fe200078208ff */
[----:B----4-:R-:W-:Y:S03]  /*177b0*/  IMAD.WIDE.U32 R2, R236, UR4, R2 ;  /* 0x00000004ec027c25 */ /* 0x010fe6000f8e0002 */
[----:B------:R-:W-:Y:S02]  /*177c0*/  IADD3 R69, R137, R0, RZ ;  /* 0x0000000089457210 */ /* 0x000fe40007ffe0ff */
[----:B------:R-:W-:Y:S02]  /*177d0*/  LEA R176, P0, R2, c[0x0][0x1f8], 0x1 ;  /* 0x00007e0002b07a11 */ /* 0x000fe400078008ff */
[----:B------:R-:W-:Y:S02]  /*177e0*/  LEA.HI.X R69, R136, c[0x0][0x1fc], R69, 0x1, P1 ;  /* 0x00007f0088457a11 */ /* 0x000fe400008f0c45 */
[----:B------:R-:W1:Y:S01]  /*177f0*/  LDSM.16.M88.4 R136, [R232] ;  /* 0x00000000e888783b */ /* 0x000e620000000200 */
[----:B------:R-:W-:Y:S04]  /*17800*/  IADD3 R0, R0, R3, RZ ;  /* 0x0000000300007210 */ /* 0x000fe80007ffe0ff */
[----:B------:R-:W-:Y:S02]  /*17810*/  LEA.HI.X R177, R2, c[0x0][0x1fc], R0, 0x1, P0 ;  /* 0x00007f0002b17a11 */ /* 0x000fe400000f0c00 */
[----:B------:R-:W-:Y:S01]  /*17820*/  IADD3 R2, P0, R68, R202, RZ ;  /* 0x000000ca44027210 */ /* 0x000fe20007f1e0ff */
[----:B------:R-:W-:Y:S01]  /*17830*/  @!PT LDS RZ, [RZ] ;  /* 0x00000000fffff984 */ /* 0x000fe20000000800 */
[----:B------:R-:W-:Y:S01]  /*17840*/  @!PT LDS RZ, [RZ] ;  /* 0x00000000fffff984 */ /* 0x000fe20000000800 */
[----:B------:R-:W-:Y:S01]  /*17850*/  @!PT LDS RZ, [RZ] ;  /* 0x00000000fffff984 */ /* 0x000fe20000000800 */
[----:B------:R2:W-:Y:S03]  /*17860*/  LDGSTS.E.BYPASS.LTC128B.128 [R235+0x100], [R68.64], !P6 ;  /* 0x0010000044eb7fae */ /* 0x0005e6000f101d48 */
[----:B------:R-:W-:Y:S02]  /*17870*/  IADD3.X R3, R69, R179, RZ, P0, !PT ;  /* 0x000000b345037210 */ /* 0x000fe400007fe4ff */
[C---:B------:R-:W-:Y:S03]  /*17880*/  IADD3 R150, P2, R2.reuse, R201, RZ ;  /* 0x000000c902967210 */ /* 0x040fe60007f5e0ff */
[----:B------:R3:W-:Y:S01]  /*17890*/  LDGSTS.E.BYPASS.LTC128B.128 [R235+0x4100], [R176.64], !P4 ;  /* 0x04100000b0eb7fae */ /* 0x0007e2000e101d48 */
[C---:B-----5:R-:W-:Y:S07]  /*178a0*/  IADD3.X R151, R3.reuse, R178, RZ, P2, !PT ;  /* 0x000000b203977210 */ /* 0x060fee00017fe4ff */
[----:B------:R4:W-:Y:S08]  /*178b0*/  LDGSTS.E.BYPASS.LTC128B.128 [R235+0x1100], [R2.64], !P6 ;  /* 0x0110000002eb7fae */ /* 0x0009f0000f101d48 */
[----:B------:R4:W-:Y:S01]  /*178c0*/  LDGSTS.E.BYPASS.LTC128B.128 [R235+0x5100], [R2.64+0x80], !P4 ;  /* 0x0510008002eb7fae */ /* 0x0009e2000e101d48 */
[-C--:B--2---:R-:W-:Y:S04]  /*178d0*/  IADD3 R68, P0, R2, R202.reuse, RZ ;  /* 0x000000ca02447210 */ /* 0x084fe80007f1e0ff */
[-C--:B------:R-:W-:Y:S01]  /*178e0*/  IADD3.X R69, R3, R179.reuse, RZ, P0, !PT ;  /* 0x000000b303457210 */ /* 0x080fe200007fe4ff */
[C---:B-1----:R-:W-:Y:S03]  /*178f0*/  HMMA.16816.F32.BF16 R28, R144.reuse, R136, R28 ;  /* 0x00000088901c723c */ /* 0x042fe6000004181c */
[C---:B------:R-:W-:Y:S01]  /*17900*/  IADD3 R148, P1, R68.reuse, R202, RZ ;  /* 0x000000ca44947210 */ /* 0x040fe20007f3e0ff */
[----:B------:R1:W-:Y:S03]  /*17910*/  LDGSTS.E.BYPASS.LTC128B.128 [R235+0x2100], [R68.64], !P6 ;  /* 0x0210000044eb7fae */ /* 0x0003e6000f101d48 */
[C---:B------:R-:W-:Y:S01]  /*17920*/  IADD3.X R149, R69.reuse, R179, RZ, P1, !PT ;  /* 0x000000b345957210 */ /* 0x040fe20000ffe4ff */
[C---:B------:R-:W-:Y:S04]  /*17930*/  HMMA.16816.F32.BF16 R32, R144.reuse, R138, R32 ;  /* 0x0000008a9020723c */ /* 0x040fe80000041820 */
[----:B------:R2:W-:Y:S04]  /*17940*/  LDGSTS.E.BYPASS.LTC128B.128 [R235+0x6100], [R150.64], !P4 ;  /* 0x0610000096eb7fae */ /* 0x0005e8000e101d48 */
[C---:B------:R-:W-:Y:S04]  /*17950*/  HMMA.16816.F32.BF16 R36, R144.reuse, R156, R36 ;  /* 0x0000009c9024723c */ /* 0x040fe80000041824 */
[----:B------:R2:W-:Y:S01]  /*17960*/  LDGSTS.E.BYPASS.LTC128B.128 [R235+0x3100], [R148.64], !P6 ;  /* 0x0310000094eb7fae */ /* 0x0005e2000f101d48 */
[----:B----4-:R-:W-:Y:S03]  /*17970*/  IADD3 R2, P0, R68, R201, RZ ;  /* 0x000000c944027210 */ /* 0x010fe60007f1e0ff */
        /* <DEDUP_REMOVED lines=26> */
[----:B---3--:R-:W-:Y:S01]  /*17b20*/  LDSM.16.M88.4 R176, [R224] ;  /* 0x00000000e0b0783b */ /* 0x008fe20000000200 */
[C---:B------:R-:W-:Y:S07]  /*17b30*/  HMMA.16816.F32.BF16 R24, R160.reuse, R154, R24 ;  /* 0x0000009aa018723c */ /* 0x040fee0000041818 */
[----:B------:R-:W3:Y:S01]  /*17b40*/  LDSM.16.M88.4 R152, [R218+0xb900] ;  /* 0x00b90000da98783b */ /* 0x000ee20000000200 */
[C---:B-1----:R-:W-:Y:S07]  /*17b50*/  HMMA.16816.F32.BF16 R28, R160.reuse, R156, R28 ;  /* 0x0000009ca01c723c */ /* 0x042fee000004181c */
[----:B------:R-:W-:Y:S01]  /*17b60*/  LDSM.16.M88.4 R200, [R223] ;  /* 0x00000000dfc8783b */ /* 0x000fe20000000200 */
        /* <DEDUP_REMOVED lines=10> */
[C---:B------:R-:W-:Y:S08]  /*17c10*/  HMMA.16816.F32.BF16 R52, R160.reuse, R136, R52 ;  /* 0x00000088a034723c */ /* 0x040ff00000041834 */
[C---:B------:R-:W-:Y:S01]  /*17c20*/  HMMA.16816.F32.BF16 R56, R160.reuse, R138, R56 ;  /* 0x0000008aa038723c */ /* 0x040fe20000041838 */
[----:B------:R-:W2:Y:S07]  /*17c30*/  LDSM.16.M88.4 R136, [R215+0x1800] ;  /* 0x00180000d788783b */ /* 0x000eae0000000200 */
[C---:B---3--:R-:W-:Y:S08]  /*17c40*/  HMMA.16816.F32.BF16 R60, R160.reuse, R152, R60 ;  /* 0x00000098a03c723c */ /* 0x048ff0000004183c */
[----:B------:R-:W-:Y:S01]  /*17c50*/  HMMA.16816.F32.BF16 R64, R160, R154, R64 ;  /* 0x0000009aa040723c */ /* 0x000fe20000041840 */
[----:B------:R-:W3:Y:S07]  /*17c60*/  LDSM.16.M88.4 R152, [R215+0x2000] ;  /* 0x00200000d798783b */ /* 0x000eee0000000200 */
        /* <DEDUP_REMOVED lines=50> */
[----:B------:R-:W-:Y:S07]  /*17f90*/  LDSM.16.M88.4 R152, [R218+0xc100] ;  /* 0x00c10000da98783b */ /* 0x000fee0000000200 */
[C---:B-1----:R-:W-:Y:S08]  /*17fa0*/  HMMA.16816.F32.BF16 R12, R188.reuse, R148, R12 ;  /* 0x00000094bc0c723c */ /* 0x042ff0000004180c */
[C---:B------:R-:W-:Y:S01]  /*17fb0*/  HMMA.16816.F32.BF16 R16, R188.reuse, R150, R16 ;  /* 0x00000096bc10723c */ /* 0x040fe20000041810 */
[----:B------:R-:W1:Y:S07]  /*17fc0*/  LDSM.16.M88.4 R148, [R220] ;  /* 0x00000000dc94783b */ /* 0x000e6e0000000200 */
        /* <DEDUP_REMOVED lines=8> */
[----:B------:R-:W-:Y:S07]  /*18050*/  LDSM.16.M88.4 R200, [R218+0xf100] ;  /* 0x00f10000dac8783b */ /* 0x000fee0000000200 */
[C---:B-----5:R-:W-:Y:S08]  /*18060*/  HMMA.16816.F32.BF16 R44, R188.reuse, R156, R44 ;  /* 0x0000009cbc2c723c */ /* 0x060ff0000004182c */
[C---:B------:R-:W-:Y:S01]  /*18070*/  HMMA.16816.F32.BF16 R48, R188.reuse, R158, R48 ;  /* 0x0000009ebc30723c */ /* 0x040fe20000041830 */
[----:B------:R-:W5:Y:S07]  /*18080*/  LDSM.16.M88.4 R156, [R218+0xe100] ;  /* 0x00e10000da9c783b */ /* 0x000f6e0000000200 */
[C---:B--2---:R-:W-:Y:S08]  /*18090*/  HMMA.16816.F32.BF16 R52, R188.reuse, R136, R52 ;  /* 0x00000088bc34723c */ /* 0x044ff00000041834 */
[C---:B------:R-:W-:Y:S01]  /*180a0*/  HMMA.16816.F32.BF16 R56, R188.reuse, R138, R56 ;  /* 0x0000008abc38723c */ /* 0x040fe20000041838 */
[----:B------:R-:W2:Y:S07]  /*180b0*/  LDSM.16.M88.4 R136, [R215+0x4800] ;  /* 0x00480000d788783b */ /* 0x000eae0000000200 */
[C---:B-1----:R-:W-:Y:S08]  /*180c0*/  HMMA.16816.F32.BF16 R60, R188.reuse, R148, R60 ;  /* 0x00000094bc3c723c */ /* 0x042ff0000004183c */
[----:B------:R-:W-:Y:S08]  /*180d0*/  HMMA.16816.F32.BF16 R64, R188, R150, R64 ;  /* 0x00000096bc40723c */ /* 0x000ff00000041840 */
[C---:B------:R-:W-:Y:S08]  /*180e0*/  HMMA.16816.F32.BF16 R4, R192.reuse, R152, R4 ;  /* 0x00000098c004723c */ /* 0x040ff00000041804 */
[C---:B------:R-:W-:Y:S08]  /*180f0*/  HMMA.16816.F32.BF16 R8, R192.reuse, R154, R8 ;  /* 0x0000009ac008723c */ /* 0x040ff00000041808 */
        /* <DEDUP_REMOVED lines=31> */
[----:B------:R-:W-:Y:S02]  /*182f0*/  FMUL.FTZ R15, R15, c[0x0][0x320] ;  /* 0x0000c8000f0f7a20 */ /* 0x000fe40000410000 */
[----:B------:R-:W-:Y:S01]  /*18300*/  FMUL.FTZ R13, R13, c[0x0][0x320] ;  /* 0x0000c8000d0d7a20 */ /* 0x000fe20000410000 */
[----:B-1----:R-:W-:Y:S01]  /*18310*/  FMNMX.FTZ R0, R149, R70, !PT ;  /* 0x0000004695007209 */ /* 0x002fe20007810000 */
[----:B------:R-:W-:Y:S02]  /*18320*/  FMUL.FTZ R17, R17, c[0x0][0x320] ;  /* 0x0000c80011117a20 */ /* 0x000fe40000410000 */
[----:B------:R-:W-:Y:S02]  /*18330*/  FMUL.FTZ R18, R18, c[0x0][0x320] ;  /* 0x0000c80012127a20 */ /* 0x000fe40000410000 */
[----:B------:R-:W-:Y:S01]  /*18340*/  FMUL.FTZ R19, R19, c[0x0][0x320] ;  /* 0x0000c80013137a20 */ /* 0x000fe20000410000 */
[----:B------:R-:W4:Y:S01]  /*18350*/  MUFU.TANH R154, R6 ;  /* 0x00000006009a7308 */ /* 0x000f220000002400 */
[----:B------:R-:W-:Y:S01]  /*18360*/  FMUL.FTZ R16, R16, c[0x0][0x320] ;  /* 0x0000c80010107a20 */ /* 0x000fe20000410000 */
[----:B--2---:R-:W-:Y:S08]  /*18370*/  FMNMX.FTZ R0, R150, R0, !PT ;  /* 0x0000000096007209 */ /* 0x004ff00007810000 */
[----:B------:R1:W2:Y:S01]  /*18380*/  MUFU.TANH R155, R7 ;  /* 0x00000007009b7308 */ /* 0x0002a20000002400 */
[----:B---3--:R-:W3:Y:S09]  /*18390*/  LDL R12, [R1+0x28] ;  /* 0x00002800010c7983 */ /* 0x008ef20000100800 */
[----:B------:R-:W5:Y:S01]  /*183a0*/  MUFU.TANH R151, R8 ;  /* 0x0000000800977308 */ /* 0x000f620000002400 */
[----:B----4-:R-:W-:Y:S09]  /*183b0*/  FMNMX.FTZ R3, R154, R71, !PT ;  /* 0x000000479a037209 */ /* 0x010ff20007810000 */
[----:B------:R-:W4:Y:S01]  /*183c0*/  MUFU.TANH R148, R9 ;  /* 0x0000000900947308 */ /* 0x000f220000002400 */
[----:B-1----:R-:W1:Y:S01]  /*183d0*/  LDSM.16.M88.4 R4, [R215+0x5000] ;  /* 0x00500000d704783b */ /* 0x002e620000000200 */
[----:B--2---:R-:W-:Y:S08]  /*183e0*/  FMNMX.FTZ R3, R155, R3, !PT ;  /* 0x000000039b037209 */ /* 0x004ff00007810000 */
[----:B------:R-:W2:Y:S01]  /*183f0*/  MUFU.TANH R152, R10 ;  /* 0x0000000a00987308 */ /* 0x000ea20000002400 */
[----:B-----5:R-:W-:Y:S09]  /*18400*/  FMNMX.FTZ R0, R151, R0, !PT ;  /* 0x0000000097007209 */ /* 0x020ff20007810000 */
[----:B------:R5:W1:Y:S01]  /*18410*/  MUFU.TANH R153, R11 ;  /* 0x0000000b00997308 */ /* 0x000a620000002400 */
[----:B----4-:R-:W-:Y:S04]  /*18420*/  FMNMX.FTZ R0, R148, R0, !PT ;  /* 0x0000000094007209 */ /* 0x010fe80007810000 */
[----:B------:R-:W-:Y:S05]  /*18430*/  FMNMX.FTZ R0, R138, R0, !PT ;  /* 0x000000008a007209 */ /* 0x000fea0007810000 */
[----:B------:R-:W4:Y:S01]  /*18440*/  MUFU.TANH R158, R14 ;  /* 0x0000000e009e7308 */ /* 0x000f220000002400 */
[----:B--2---:R-:W-:Y:S09]  /*18450*/  FMNMX.FTZ R3, R152, R3, !PT ;  /* 0x0000000398037209 */ /* 0x004ff20007810000 */
[----:B------:R2:W2:Y:S01]  /*18460*/  MUFU.TANH R165, R15 ;  /* 0x0000000f00a57308 */ /* 0x0004a20000002400 */
[----:B-----5:R-:W5:Y:S01]  /*18470*/  LDSM.16.M88.4 R8, [R215+0x5800] ;  /* 0x00580000d708783b */ /* 0x020f620000000200 */
[C---:B-1----:R-:W-:Y:S03]  /*18480*/  HMMA.16816.F32.BF16 R20, R196.reuse, R4, R20 ;  /* 0x00000004c414723c */ /* 0x042fe60000041814 */
[----:B------:R-:W-:Y:S05]  /*18490*/  FMNMX.FTZ R3, R153, R3, !PT ;  /* 0x0000000399037209 */ /* 0x000fea0007810000 */
[----:B------:R1:W1:Y:S01]  /*184a0*/  MUFU.TANH R139, R13 ;  /* 0x0000000d008b7308 */ /* 0x0002620000002400 */
[C---:B------:R-:W-:Y:S01]  /*184b0*/  HMMA.16816.F32.BF16 R24, R196.reuse, R6, R24 ;  /* 0x00000006c418723c */ /* 0x040fe20000041818 */
[----:B------:R-:W5:Y:S02]  /*184c0*/  LDSM.16.M88.4 R4, [R215+0x6000] ;  /* 0x00600000d704783b */ /* 0x000f640000000200 */
[----:B----4-:R-:W-:Y:S06]  /*184d0*/  FMNMX.FTZ R3, R158, R3, !PT ;  /* 0x000000039e037209 */ /* 0x010fec0007810000 */
[----:B------:R-:W4:Y:S01]  /*184e0*/  MUFU.TANH R156, R16 ;  /* 0x00000010009c7308 */ /* 0x000f220000002400 */
[----:B--2---:R-:W2:Y:S02]  /*184f0*/  LDL.64 R14, [R1+0x58] ;  /* 0x00005800010e7983 */ /* 0x004ea40000100a00 */
[----:B------:R-:W-:Y:S03]  /*18500*/  FMNMX.FTZ R3, R165, R3, !PT ;  /* 0x00000003a5037209 */ /* 0x000fe60007810000 */
[----:B------:R-:W-:Y:S04]  /*18510*/  FMUL.FTZ R20, R20, c[0x0][0x320] ;  /* 0x0000c80014147a20 */ /* 0x000fe80000410000 */
[----:B------:R-:W5:Y:S01]  /*18520*/  MUFU.TANH R157, R17 ;  /* 0x00000011009d7308 */ /* 0x000f620000002400 */
[----:B------:R-:W-:Y:S02]  /*18530*/  FMUL.FTZ R21, R21, c[0x0][0x320] ;  /* 0x0000c80015157a20 */ /* 0x000fe40000410000 */
[----:B------:R-:W-:Y:S01]  /*18540*/  FMUL.FTZ R22, R22, c[0x0][0x320] ;  /* 0x0000c80016167a20 */ /* 0x000fe20000410000 */
[----:B-1----:R-:W2:Y:S01]  /*18550*/  LDL R13, [R1+0x24] ;  /* 0x00002400010d7983 */ /* 0x002ea20000100800 */
[----:B------:R-:W-:Y:S01]  /*18560*/  FMUL.FTZ R23, R23, c[0x0][0x320] ;  /* 0x0000c80017177a20 */ /* 0x000fe20000410000 */
[----:B------:R-:W-:Y:S01]  /*18570*/  FMNMX.FTZ R0, R139, R0, !PT ;  /* 0x000000008b007209 */ /* 0x000fe20007810000 */
[----:B------:R-:W-:Y:S02]  /*18580*/  FMUL.FTZ R24, R24, c[0x0][0x320] ;  /* 0x0000c80018187a20 */ /* 0x000fe40000410000 */
[----:B------:R-:W-:Y:S01]  /*18590*/  FMUL.FTZ R25, R25, c[0x0][0x320] ;  /* 0x0000c80019197a20 */ /* 0x000fe20000410000 */
[----:B------:R-:W1:Y:S01]  /*185a0*/  MUFU.TANH R167, R20 ;  /* 0x0000001400a77308 */ /* 0x000e620000002400 */
[----:B------:R-:W-:Y:S02]  /*185b0*/  FMUL.FTZ R26, R26, c[0x0][0x320] ;  /* 0x0000c8001a1a7a20 */ /* 0x000fe40000410000 */
[----:B------:R-:W-:Y:S01]  /*185c0*/  FMUL.FTZ R27, R27, c[0x0][0x320] ;  /* 0x0000c8001b1b7a20 */ /* 0x000fe20000410000 */
[C---:B-----5:R-:W-:Y:S03]  /*185d0*/  HMMA.16816.F32.BF16 R28, R196.reuse, R8, R28 ;  /* 0x00000008c41c723c */ /* 0x060fe6000004181c */
[----:B----4-:R-:W-:Y:S03]  /*185e0*/  FMNMX.FTZ R0, R156, R0, !PT ;  /* 0x000000009c007209 */ /* 0x010fe60007810000 */
[----:B------:R-:W4:Y:S02]  /*185f0*/  MUFU.TANH R164, R18 ;  /* 0x0000001200a47308 */ /* 0x000f240000002400 */
[C---:B------:R-:W-:Y:S01]  /*18600*/  HMMA.16816.F32.BF16 R32, R196.reuse, R10, R32 ;  /* 0x0000000ac420723c */ /* 0x040fe20000041820 */
[----:B------:R-:W5:Y:S03]  /*18610*/  LDSM.16.M88.4 R8, [R215+0x6800] ;  /* 0x00680000d708783b */ /* 0x000f660000000200 */
[----:B------:R-:W-:Y:S04]  /*18620*/  FMNMX.FTZ R0, R157, R0, !PT ;  /* 0x000000009d007209 */ /* 0x000fe80007810000 */
        /* <DEDUP_REMOVED lines=8> */
[----:B----4-:R-:W-:Y:S01]  /*186b0*/  FMNMX.FTZ R3, R164, R3, !PT ;  /* 0x00000003a4037209 */ /* 0x010fe20007810000 */
[----:B------:R-:W-:Y:S02]  /*186c0*/  FMUL.FTZ R30, R30, c[0x0][0x320] ;  /* 0x0000c8001e1e7a20 */ /* 0x000fe40000410000 */
[----:B------:R-:W-:Y:S03]  /*186d0*/  FMUL.FTZ R31, R31, c[0x0][0x320] ;  /* 0x0000c8001f1f7a20 */ /* 0x000fe60000410000 */
[----:B------:R-:W4:Y:S01]  /*186e0*/  MUFU.TANH R174, R24 ;  /* 0x0000001800ae7308 */ /* 0x000f220000002400 */
        /* <DEDUP_REMOVED lines=8> */
[C---:B------:R-:W-:Y:S01]  /*18770*/  HMMA.16816.F32.BF16 R44, R196.reuse, R8, R44 ;  /* 0x00000008c42c723c */ /* 0x040fe2000004182c */
[----:B------:R-:W2:Y:S02]  /*18780*/  LDL.64 R8, [R1+0x48] ;  /* 0x0000480001087983 */ /* 0x000ea40000100a00 */
[----:B------:R-:W-:Y:S01]  /*18790*/  FMUL.FTZ R35, R35, c[0x0][0x320] ;  /* 0x0000c80023237a20 */ /* 0x000fe20000410000 */
[----:B-1----:R-:W-:Y:S01]  /*187a0*/  FMNMX.FTZ R3, R166, R3, !PT ;  /* 0x00000003a6037209 */ /* 0x002fe20007810000 */
[----:B------:R-:W-:Y:S03]  /*187b0*/  FMUL.FTZ R32, R32, c[0x0][0x320] ;  /* 0x0000c80020207a20 */ /* 0x000fe60000410000 */
[----:B------:R-:W-:Y:S01]  /*187c0*/  MUFU.TANH R173, R25 ;  /* 0x0000001900ad7308 */ /* 0x000fe20000002400 */
[C---:B------:R-:W-:Y:S01]  /*187d0*/  HMMA.16816.F32.BF16 R48, R196.reuse, R10, R48 ;  /* 0x0000000ac430723c */ /* 0x040fe20000041830 */
[----:B------:R-:W2:Y:S02]  /*187e0*/  LDL R11, [R1+0x38] ;  /* 0x00003800010b7983 */ /* 0x000ea40000100800 */
[----:B------:R-:W-:Y:S02]  /*187f0*/  FMUL.FTZ R40, R40, c[0x0][0x320] ;  /* 0x0000c80028287a20 */ /* 0x000fe40000410000 */
[----:B------:R-:W2:Y:S01]  /*18800*/  LDL R10, [R1+0x3c] ;  /* 0x00003c00010a7983 */ /* 0x000ea20000100800 */
[----:B------:R-:W-:Y:S01]  /*18810*/  FMUL.FTZ R41, R41, c[0x0][0x320] ;  /* 0x0000c80029297a20 */ /* 0x000fe20000410000 */
[----:B----4-:R-:W-:Y:S01]  /*18820*/  FMNMX.FTZ R0, R174, R0, !PT ;  /* 0x00000000ae007209 */ /* 0x010fe20007810000 */
        /* <DEDUP_REMOVED lines=28> */
[----:B------:R-:W-:Y:S03]  /*189f0*/  FMUL.FTZ R56, R56, c[0x0][0x320] ;  /* 0x0000c80038387a20 */ /* 0x000fe60000410000 */
[----:B------:R-:W-:Y:S01]  /*18a00*/  MUFU.TANH R242, R49 ;  /* 0x0000003100f27308 */ /* 0x000fe20000002400 */
[C---:B-1----:R-:W-:Y:S08]  /*18a10*/  HMMA.16816.F32.BF16 R60, R196.reuse, R4, R60 ;  /* 0x00000004c43c723c */ /* 0x042ff0000004183c */
[----:B------:R-:W-:Y:S01]  /*18a20*/  HMMA.16816.F32.BF16 R64, R196, R6, R64 ;  /* 0x00000006c440723c */ /* 0x000fe20000041840 */
[----:B------:R-:W1:Y:S10]  /*18a30*/  MUFU.TANH R204, R29 ;  /* 0x0000001d00cc7308 */ /* 0x000e740000002400 */
[----:B------:R-:W5:Y:S05]  /*18a40*/  MUFU.TANH R205, R32 ;  /* 0x0000002000cd7308 */ /* 0x000f6a0000002400 */
[----:B------:R-:W-:Y:S02]  /*18a50*/  FMUL.FTZ R60, R60, c[0x0][0x320] ;  /* 0x0000c8003c3c7a20 */ /* 0x000fe40000410000 */
[----:B------:R-:W-:Y:S02]  /*18a60*/  FMUL.FTZ R61, R61, c[0x0][0x320] ;  /* 0x0000c8003d3d7a20 */ /* 0x000fe40000410000 */
[----:B------:R-:W-:Y:S01]  /*18a70*/  FMUL.FTZ R62, R62, c[0x0][0x320] ;  /* 0x0000c8003e3e7a20 */ /* 0x000fe20000410000 */
[----:B------:R4:W-:Y:S01]  /*18a80*/  MUFU.TANH R48, R60 ;  /* 0x0000003c00307308 */ /* 0x0009e20000002400 */
[----:B------:R-:W-:Y:S02]  /*18a90*/  FMUL.FTZ R63, R63, c[0x0][0x320] ;  /* 0x0000c8003f3f7a20 */ /* 0x000fe40000410000 */
[----:B------:R-:W-:Y:S02]  /*18aa0*/  FMUL.FTZ R64, R64, c[0x0][0x320] ;  /* 0x0000c80040407a20 */ /* 0x000fe40000410000 */
[----:B------:R-:W-:Y:S02]  /*18ab0*/  FMUL.FTZ R66, R66, c[0x0][0x320] ;  /* 0x0000c80042427a20 */ /* 0x000fe40000410000 */
[----:B------:R-:W-:Y:S03]  /*18ac0*/  FMUL.FTZ R65, R65, c[0x0][0x320] ;  /* 0x0000c80041417a20 */ /* 0x000fe60000410000 */
[----:B------:R-:W1:Y:S10]  /*18ad0*/  MUFU.TANH R206, R33 ;  /* 0x0000002100ce7308 */ /* 0x000e740000002400 */
[----:B------:R-:W5:Y:S01]  /*18ae0*/  MUFU.TANH R244, R36 ;  /* 0x0000002400f47308 */ /* 0x000f620000002400 */
[----:B----4-:R-:W-:Y:S02]  /*18af0*/  MOV R60, R2 ;  /* 0x00000002003c7202 */ /* 0x010fe40000000f00 */
[----:B------:R-:W-:Y:S02]  /*18b00*/  FMNMX.FTZ R2, R173, R0, !PT ;  /* 0x00000000ad027209 */ /* 0x000fe40007810000 */
[----:B------:R-:W-:Y:S05]  /*18b10*/  FMNMX.FTZ R0, R177, R3, !PT ;  /* 0x00000003b1007209 */ /* 0x000fea0007810000 */
[----:B------:R-:W4:Y:S01]  /*18b20*/  MUFU.TANH R246, R37 ;  /* 0x0000002500f67308 */ /* 0x000f220000002400 */
[----:B------:R-:W-:Y:S02]  /*18b30*/  FMNMX.FTZ R2, R179, R2, !PT ;  /* 0x00000002b3027209 */ /* 0x000fe40007810000 */
[----:B------:R-:W-:Y:S02]  /*18b40*/  FMNMX.FTZ R3, R175, R0, !PT ;  /* 0x00000000af037209 */ /* 0x000fe40007810000 */
[----:B-1----:R-:W-:Y:S04]  /*18b50*/  FMNMX.FTZ R0, R204, R2, !PT ;  /* 0x00000002cc007209 */ /* 0x002fe80007810000 */
[----:B-----5:R-:W-:Y:S01]  /*18b60*/  FMNMX.FTZ R0, R205, R0, !PT ;  /* 0x00000000cd007209 */ /* 0x020fe20007810000 */
[----:B------:R-:W1:Y:S03]  /*18b70*/  MUFU.TANH R245, R40 ;  /* 0x0000002800f57308 */ /* 0x000e660000002400 */
[----:B------:R-:W-:Y:S04]  /*18b80*/  FMNMX.FTZ R0, R206, R0, !PT ;  /* 0x00000000ce007209 */ /* 0x000fe80007810000 */
[----:B------:R-:W-:Y:S03]  /*18b90*/  FMNMX.FTZ R0, R244, R0, !PT ;  /* 0x00000000f4007209 */ /* 0x000fe60007810000 */
[----:B------:R-:W5:Y:S01]  /*18ba0*/  MUFU.TANH R178, R27 ;  /* 0x0000001b00b27308 */ /* 0x000f620000002400 */
[----:B----4-:R-:W-:Y:S09]  /*18bb0*/  FMNMX.FTZ R0, R246, R0, !PT ;  /* 0x00000000f6007209 */ /* 0x010ff20007810000 */
[----:B------:R-:W4:Y:S01]  /*18bc0*/  MUFU.TANH R247, R41 ;  /* 0x0000002900f77308 */ /* 0x000f220000002400 */
[----:B-1----:R-:W-:Y:S09]  /*18bd0*/  FMNMX.FTZ R0, R245, R0, !PT ;  /* 0x00000000f5007209 */ /* 0x002ff20007810000 */
[----:B------:R-:W1:Y:S01]  /*18be0*/  MUFU.TANH R210, R30 ;  /* 0x0000001e00d27308 */ /* 0x000e620000002400 */
[----:B-----5:R-:W-:Y:S09]  /*18bf0*/  FMNMX.FTZ R2, R178, R3, !PT ;  /* 0x00000003b2027209 */ /* 0x020ff20007810000 */
        /* <DEDUP_REMOVED lines=8> */
[----:B------:R-:W-:Y:S01]  /*18c80*/  MUFU.TANH R251, R43 ;  /* 0x0000002b00fb7308 */ /* 0x000fe20000002400 */
[----:B-1----:R-:W-:Y:S04]  /*18c90*/  FMNMX.FTZ R0, R201, R0, !PT ;  /* 0x00000000c9007209 */ /* 0x002fe80007810000 */
[----:B------:R-:W-:Y:S05]  /*18ca0*/  FMNMX.FTZ R0, R202, R0, !PT ;  /* 0x00000000ca007209 */ /* 0x000fea0007810000 */
[----:B------:R1:W-:Y:S01]  /*18cb0*/  MUFU.TANH R43, R58 ;  /* 0x0000003a002b7308 */ /* 0x0003e20000002400 */
[----:B-----5:R-:W-:Y:S09]  /*18cc0*/  FMNMX.FTZ R2, R237, R2, !PT ;  /* 0x00000002ed027209 */ /* 0x020ff20007810000 */
[----:B------:R-:W-:Y:S10]  /*18cd0*/  MUFU.TANH R241, R52 ;  /* 0x0000003400f17308 */ /* 0x000ff40000002400 */
[----:B------:R-:W4:Y:S01]  /*18ce0*/  MUFU.TANH R239, R35 ;  /* 0x0000002300ef7308 */ /* 0x000f220000002400 */
[----:B-1----:R-:W-:Y:S04]  /*18cf0*/  MOV R58, R242 ;  /* 0x000000f2003a7202 */ /* 0x002fe80000000f00 */
[----:B------:R-:W-:Y:S05]  /*18d00*/  FMNMX.FTZ R0, R58, R0, !PT ;  /* 0x000000003a007209 */ /* 0x000fea0007810000 */
[----:B------:R1:W-:Y:S10]  /*18d10*/  MUFU.TANH R169, R56 ;  /* 0x0000003800a97308 */ /* 0x0003f40000002400 */
[----:B------:R-:W5:Y:S01]  /*18d20*/  MUFU.TANH R249, R38 ;  /* 0x0000002600f97308 */ /* 0x000f620000002400 */
[----:B----4-:R-:W-:Y:S09]  /*18d30*/  FMNMX.FTZ R2, R239, R2, !PT ;  /* 0x00000002ef027209 */ /* 0x010ff20007810000 */
[----:B------:R-:W4:Y:S01]  /*18d40*/  MUFU.TANH R250, R39 ;  /* 0x0000002700fa7308 */ /* 0x000f220000002400 */
[----:B-1----:R-:W-:Y:S04]  /*18d50*/  MOV R56, R241 ;  /* 0x000000f100387202 */ /* 0x002fe80000000f00 */
[----:B------:R-:W-:Y:S05]  /*18d60*/  FMNMX.FTZ R0, R56, R0, !PT ;  /* 0x0000000038007209 */ /* 0x000fea0007810000 */
[----:B------:R-:W1:Y:S01]  /*18d70*/  MUFU.TANH R209, R53 ;  /* 0x0000003500d17308 */ /* 0x000e620000002400 */
[----:B-----5:R-:W-:Y:S09]  /*18d80*/  FMNMX.FTZ R2, R249, R2, !PT ;  /* 0x00000002f9027209 */ /* 0x020ff20007810000 */
[----:B------:R-:W5:Y:S01]  /*18d90*/  MUFU.TANH R248, R42 ;  /* 0x0000002a00f87308 */ /* 0x000f620000002400 */
[----:B----4-:R-:W-:Y:S09]  /*18da0*/  FMNMX.FTZ R2, R250, R2, !PT ;  /* 0x00000002fa027209 */ /* 0x010ff20007810000 */
[----:B------:R-:W4:Y:S01]  /*18db0*/  MUFU.TANH R200, R46 ;  /* 0x0000002e00c87308 */ /* 0x000f220000002400 */
[----:B-1----:R-:W-:Y:S04]  /*18dc0*/  FMNMX.FTZ R0, R209, R0, !PT ;  /* 0x00000000d1007209 */ /* 0x002fe80007810000 */
[----:B------:R-:W-:Y:S01]  /*18dd0*/  FMNMX.FTZ R69, R169, R0, !PT ;  /* 0x00000000a9457209 */ /* 0x000fe20007810000 */
[----:B------:R-:W-:Y:S04]  /*18de0*/  FMUL.FTZ R0, R67, c[0x0][0x320] ;  /* 0x0000c80043007a20 */ /* 0x000fe80000410000 */
[----:B------:R-:W1:Y:S01]  /*18df0*/  MUFU.TANH R203, R47 ;  /* 0x0000002f00cb7308 */ /* 0x000e620000002400 */
[----:B-----5:R-:W-:Y:S04]  /*18e00*/  FMNMX.FTZ R2, R248, R2, !PT ;  /* 0x00000002f8027209 */ /* 0x020fe80007810000 */
[----:B------:R-:W-:Y:S05]  /*18e10*/  FMNMX.FTZ R2, R251, R2, !PT ;  /* 0x00000002fb027209 */ /* 0x000fea0007810000 */
[----:B------:R-:W5:Y:S01]  /*18e20*/  MUFU.TANH R243, R50 ;  /* 0x0000003200f37308 */ /* 0x000f620000002400 */
[----:B----4-:R-:W-:Y:S09]  /*18e30*/  FMNMX.FTZ R2, R200, R2, !PT ;  /* 0x00000002c8027209 */ /* 0x010ff20007810000 */
[----:B------:R5:W4:Y:S01]  /*18e40*/  MUFU.TANH R168, R57 ;  /* 0x0000003900a87308 */ /* 0x000b220000002400 */
[----:B-1----:R-:W-:Y:S09]  /*18e50*/  FMNMX.FTZ R2, R203, R2, !PT ;  /* 0x00000002cb027209 */ /* 0x002ff20007810000 */
[----:B------:R-:W-:Y:S10]  /*18e60*/  MUFU.TANH R240, R54 ;  /* 0x0000003600f07308 */ /* 0x000ff40000002400 */
[----:B------:R-:W1:Y:S01]  /*18e70*/  MUFU.TANH R159, R51 ;  /* 0x00000033009f7308 */ /* 0x000e620000002400 */
[----:B-----5:R-:W-:Y:S02]  /*18e80*/  MOV R57, R243 ;  /* 0x000000f300397202 */ /* 0x020fe40000000f00 */
[----:B----4-:R-:W-:Y:S02]  /*18e90*/  FMNMX.FTZ R69, R168, R69, !PT ;  /* 0x00000045a8457209 */ /* 0x010fe40007810000 */
[----:B------:R-:W-:Y:S05]  /*18ea0*/  FMNMX.FTZ R2, R57, R2, !PT ;  /* 0x0000000239027209 */ /* 0x000fea0007810000 */
[----:B------:R4:W5:Y:S01]  /*18eb0*/  MUFU.TANH R49, R61 ;  /* 0x0000003d00317308 */ /* 0x0009620000002400 */
[----:B------:R-:W-:Y:S09]  /*18ec0*/  FMNMX.FTZ R69, R48, R69, !PT ;  /* 0x0000004530457209 */ /* 0x000ff20007810000 */
[----:B------:R-:W2:Y:S01]  /*18ed0*/  MUFU.TANH R207, R55 ;  /* 0x0000003700cf7308 */ /* 0x000ea20000002400 */
[----:B-1----:R-:W-:Y:S09]  /*18ee0*/  FMNMX.FTZ R2, R159, R2, !PT ;  /* 0x000000029f027209 */ /* 0x002ff20007810000 */
[----:B------:R2:W-:Y:S01]  /*18ef0*/  MUFU.TANH R137, R0 ;  /* 0x0000000000897308 */ /* 0x0005e20000002400 */
[----:B----4-:R-:W-:Y:S02]  /*18f00*/  MOV R61, R240 ;  /* 0x000000f0003d7202 */ /* 0x010fe40000000f00 */
[----:B-----5:R-:W-:Y:S02]  /*18f10*/  FMNMX.FTZ R69, R49, R69, !PT ;  /* 0x0000004531457209 */ /* 0x020fe40007810000 */
[----:B------:R-:W-:Y:S05]  /*18f20*/  FMNMX.FTZ R2, R61, R2, !PT ;  /* 0x000000023d027209 */ /* 0x000fea0007810000 */
[----:B------:R-:W1:Y:S10]  /*18f30*/  MUFU.TANH R50, R62 ;  /* 0x0000003e00327308 */ /* 0x000e740000002400 */
[----:B------:R-:W4:Y:S01]  /*18f40*/  MUFU.TANH R59, R63 ;  /* 0x0000003f003b7308 */ /* 0x000f220000002400 */
[----:B--2---:R-:W-:Y:S04]  /*18f50*/  FMNMX.FTZ R0, R207, R2, !PT ;  /* 0x00000002cf007209 */ /* 0x004fe80007810000 */
[----:B------:R-:W-:Y:S05]  /*18f60*/  FMNMX.FTZ R0, R43, R0, !PT ;  /* 0x000000002b007209 */ /* 0x000fea0007810000 */
[----:B------:R-:W2:Y:S01]  /*18f70*/  MUFU.TANH R16, R64 ;  /* 0x0000004000107308 */ /* 0x000ea20000002400 */
[----:B------:R-:W-:Y:S04]  /*18f80*/  FMNMX.FTZ R0, R60, R0, !PT ;  /* 0x000000003c007209 */ /* 0x000fe80007810000 */
[----:B-1----:R-:W-:Y:S05]  /*18f90*/  FMNMX.FTZ R0, R50, R0, !PT ;  /* 0x0000000032007209 */ /* 0x002fea0007810000 */
[----:B------:R-:W1:Y:S01]  /*18fa0*/  MUFU.TANH R136, R66 ;  /* 0x0000004200887308 */ /* 0x000e620000002400 */
[----:B----4-:R-:W-:Y:S09]  /*18fb0*/  FMNMX.FTZ R0, R59, R0, !PT ;  /* 0x000000003b007209 */ /* 0x010ff20007810000 */
[----:B------:R-:W4:Y:S01]  /*18fc0*/  MUFU.TANH R51, R65 ;  /* 0x0000004100337308 */ /* 0x000f220000002400 */
[----:B--2---:R-:W-:Y:S02]  /*18fd0*/  FMNMX.FTZ R69, R16, R69, !PT ;  /* 0x0000004510457209 */ /* 0x004fe40007810000 */
[----:B-1----:R-:W-:Y:S04]  /*18fe0*/  FMNMX.FTZ R0, R136, R0, !PT ;  /* 0x0000000088007209 */ /* 0x002fe80007810000 */
[----:B------:R-:W-:Y:S05]  /*18ff0*/  FMNMX.FTZ R0, R137, R0, !PT ;  /* 0x0000000089007209 */ /* 0x000fea0007810000 */
[----:B------:R-:W1:Y:S01]  /*19000*/  SHFL.BFLY PT, R2, R0, 0x2, 0x1f ;  /* 0x0c401f0000027f89 */ /* 0x000e6200000e0000 */
[----:B----4-:R-:W-:Y:S07]  /*19010*/  FMNMX.FTZ R69, R51, R69, !PT ;  /* 0x0000004533457209 */ /* 0x010fee0007810000 */
[----:B------:R-:W2:Y:S01]  /*19020*/  SHFL.BFLY PT, R3, R69, 0x2, 0x1f ;  /* 0x0c401f0045037f89 */ /* 0x000ea200000e0000 */
[----:B-1----:R-:W-:Y:S02]  /*19030*/  FMNMX.FTZ R0, R0, R2, !PT ;  /* 0x0000000200007209 */ /* 0x002fe40007810000 */
[----:B--2---:R-:W-:Y:S05]  /*19040*/  FMNMX.FTZ R69, R69, R3, !PT ;  /* 0x0000000345457209 */ /* 0x004fea0007810000 */
[----:B------:R-:W1:Y:S08]  /*19050*/  SHFL.BFLY PT, R3, R0, 0x1, 0x1f ;  /* 0x0c201f0000037f89 */ /* 0x000e7000000e0000 */
[----:B------:R-:W2:Y:S01]  /*19060*/  SHFL.BFLY PT, R4, R69, 0x1, 0x1f ;  /* 0x0c201f0045047f89 */ /* 0x000ea200000e0000 */
[----:B-1----:R-:W-:Y:S02]  /*19070*/  FMNMX.FTZ R68, R0, R3, !PT ;  /* 0x0000000300447209 */ /* 0x002fe40007810000 */
[----:B------:R-:W-:Y:S03]  /*19080*/  @P0 SHF.R.S32.HI R3, RZ, 0x1f, R236 ;  /* 0x0000001fff030819 */ /* 0x000fe600000114ec */
[----:B------:R-:W-:Y:S02]  /*19090*/  FADD.FTZ R0, -R68, R71 ;  /* 0x0000004744007221 */ /* 0x000fe40000010100 */
[----:B------:R-:W-:Y:S01]  /*190a0*/  @P0 IMAD R3, R3, c[0x0][0x1e0], RZ ;  /* 0x0000780003030a24 */ /* 0x000fe200078e02ff */
[----:B--2---:R-:W-:Y:S01]  /*190b0*/  FMNMX.FTZ R69, R69, R4, !PT ;  /* 0x0000000445457209 */ /* 0x004fe20007810000 */
[C---:B------:R-:W-:Y:S04]  /*190c0*/  @P0 IMAD.WIDE.U32 R4, R236.reuse, c[0x0][0x1e0], RZ ;  /* 0x00007800ec040a25 */ /* 0x040fe800078e00ff */
[----:B------:R-:W-:Y:S02]  /*190d0*/  FMUL.FTZ R71, R69, c[0x0][0x2d0] ;  /* 0x0000b40045477a20 */ /* 0x000fe40000410000 */
[----:B------:R-:W-:Y:S02]  /*190e0*/  @P0 IMAD R3, R236, c[0x0][0x1e4], R3 ;  /* 0x00007900ec030a24 */ /* 0x000fe400078e0203 */
[----:B------:R-:W-:Y:S01]  /*190f0*/  FFMA.FTZ R6, R149, c[0x0][0x2d0], -R71 ;  /* 0x0000b40095067a23 */ /* 0x000fe20000010847 */
[----:B------:R-:W-:Y:S01]  /*19100*/  MOV R149, R51 ;  /* 0x0000003300957202 */ /* 0x000fe20000000f00 */
[----:B------:R-:W-:Y:S01]  /*19110*/  FADD.FTZ R2, -R69, R70 ;  /* 0x0000004645027221 */ /* 0x000fe20000010100 */
[----:B------:R-:W-:Y:S01]  /*19120*/  @P0 IADD3 R5, R5, R3, RZ ;  /* 0x0000000305050210 */ /* 0x000fe20007ffe0ff */
[----:B------:R1:W-:Y:S01]  /*19130*/  MUFU.EX2 R243, R6 ;  /* 0x0000000600f37308 */ /* 0x0003e20000000800 */
[----:B------:R-:W-:Y:S01]  /*19140*/  @P0 SHF.L.U32 R3, R4, 0x7, RZ ;  /* 0x0000000704030819 */ /* 0x000fe200000006ff */
[----:B------:R-:W-:Y:S01]  /*19150*/  FMUL.FTZ R2, R2, c[0x0][0x2d0] ;  /* 0x0000b40002027a20 */ /* 0x000fe20000410000 */
[----:B------:R-:W-:Y:S01]  /*19160*/  @P0 SHF.L.U64.HI R4, R4, 0x7, R5 ;  /* 0x0000000704040819 */ /* 0x000fe20000010205 */
[----:B------:R-:W-:Y:S01]  /*19170*/  FMUL.FTZ R0, R0, c[0x0][0x2d0] ;  /* 0x0000b40000007a20 */ /* 0x000fe20000410000 */
[C---:B------:R-:W-:Y:S01]  /*19180*/  @P0 IADD3 R5, P1, R3.reuse, R14, RZ ;  /* 0x0000000e03050210 */ /* 0x040fe20007f3e0ff */
[--C-:B------:R-:W-:Y:S01]  /*19190*/  FFMA.FTZ R32, R138, c[0x0][0x2d0], -R71.reuse ;  /* 0x0000b4008a207a23 */ /* 0x100fe20000010847 */
[----:B------:R-:W-:Y:S01]  /*191a0*/  @P0 IADD3 R3, P2, R3, R11, RZ ;  /* 0x0000000b03030210 */ /* 0x000fe20007f5e0ff */
[--C-:B------:R-:W-:Y:S01]  /*191b0*/  FFMA.FTZ R40, R156, c[0x0][0x2d0], -R71.reuse ;  /* 0x0000b4009c287a23 */ /* 0x100fe20000010847 */
[C---:B------:R-:W-:Y:S01]  /*191c0*/  @P0 IADD3.X R7, R4.reuse, R9, RZ, P1, !PT ;  /* 0x0000000904070210 */ /* 0x040fe20000ffe4ff */
[--C-:B------:R-:W-:Y:S01]  /*191d0*/  FFMA.FTZ R9, R151, c[0x0][0x2d0], -R71.reuse ;  /* 0x0000b40097097a23 */ /* 0x100fe20000010847 */
[----:B------:R-:W-:Y:S01]  /*191e0*/  @P0 LEA R8, P1, R3, c[0x0][0x1c8], 0x1 ;  /* 0x0000720003080a11 */ /* 0x000fe200078208ff */
[----:B------:R-:W2:Y:S01]  /*191f0*/  MUFU.EX2 R2, R2 ;  /* 0x0000000200027308 */ /* 0x000ea20000000800 */
[----:B------:R-:W-:Y:S01]  /*19200*/  @P0 IADD3.X R4, R4, R10, RZ, P2, !PT ;  /* 0x0000000a04040210 */ /* 0x000fe200017fe4ff */
[--C-:B------:R-:W-:Y:S01]  /*19210*/  FFMA.FTZ R70, R167, c[0x0][0x2d0], -R71.reuse ;  /* 0x0000b400a7467a23 */ /* 0x100fe20000010847 */
[----:B------:R-:W-:Y:S02]  /*19220*/  MOV R138, R50 ;  /* 0x00000032008a7202 */ /* 0x000fe40000000f00 */
[----:B------:R-:W-:Y:S02]  /*19230*/  MOV R156, R60 ;  /* 0x0000003c009c7202 */ /* 0x000fe40000000f00 */
[----:B------:R-:W-:Y:S03]  /*19240*/  MOV R151, R49 ;  /* 0x0000003100977202 */ /* 0x000fe60000000f00 */
[----:B------:R4:W-:Y:S01]  /*19250*/  MUFU.EX2 R241, R9 ;  /* 0x0000000900f17308 */ /* 0x0009e20000000800 */
[--C-:B-1----:R-:W-:Y:S01]  /*19260*/  FFMA.FTZ R6, R150, c[0x0][0x2d0], -R71.reuse ;  /* 0x0000b40096067a23 */ /* 0x102fe20000010847 */
[----:B------:R-:W-:Y:S08]  /*19270*/  MOV R150, R16 ;  /* 0x0000001000967202 */ /* 0x000ff00000000f00 */
[----:B------:R1:W-:Y:S01]  /*19280*/  MUFU.EX2 R242, R6 ;  /* 0x0000000600f27308 */ /* 0x0003e20000000800 */
[C---:B--2---:R-:W-:Y:S02]  /*19290*/  FMUL.FTZ R16, R2.reuse, R84 ;  /* 0x0000005402107220 */ /* 0x044fe40000410000 */
[C---:B------:R-:W-:Y:S02]  /*192a0*/  FMUL.FTZ R17, R2.reuse, R85 ;  /* 0x0000005502117220 */ /* 0x040fe40000410000 */
[C---:B------:R-:W-:Y:S05]  /*192b0*/  FMUL.FTZ R24, R2.reuse, R92 ;  /* 0x0000005c02187220 */ /* 0x040fea0000410000 */
[----:B------:R-:W2:Y:S01]  /*192c0*/  MUFU.EX2 R0, R0 ;  /* 0x0000000000007308 */ /* 0x000ea20000000800 */
[C---:B------:R-:W-:Y:S02]  /*192d0*/  FMUL.FTZ R25, R2.reuse, R93 ;  /* 0x0000005d02197220 */ /* 0x040fe40000410000 */
[----:B------:R-:W-:Y:S01]  /*192e0*/  FMUL.FTZ R33, R2, R101 ;  /* 0x0000006502217220 */ /* 0x000fe20000410000 */
[----:B----4-:R-:W-:Y:S01]  /*192f0*/  @P0 LEA.HI.X R9, R3, c[0x0][0x1cc], R4, 0x1, P1 ;  /* 0x0000730003090a11 */ /* 0x010fe200008f0c04 */
[----:B------:R-:W-:Y:S01]  /*19300*/  FFMA.FTZ R3, R148, c[0x0][0x2d0], -R71 ;  /* 0x0000b40094037a23 */ /* 0x000fe20000010847 */
[----:B------:R-:W-:Y:S01]  /*19310*/  MOV R148, R43 ;  /* 0x0000002b00947202 */ /* 0x000fe20000000f00 */
[C---:B------:R-:W-:Y:S01]  /*19320*/  FMUL.FTZ R41, R2.reuse, R109 ;  /* 0x0000006d02297220 */ /* 0x040fe20000410000 */
[----:B------:R-:W-:Y:S01]  /*19330*/  MOV R109, R207 ;  /* 0x000000cf006d7202 */ /* 0x000fe20000000f00 */
[C---:B------:R-:W-:Y:S01]  /*19340*/  FMUL.FTZ R49, R2.reuse, R117 ;  /* 0x0000007502317220 */ /* 0x040fe20000410000 */
[----:B------:R4:W-:Y:S01]  /*19350*/  MUFU.EX2 R240, R3 ;  /* 0x0000000300f07308 */ /* 0x0009e20000000800 */
[C---:B------:R-:W-:Y:S02]  /*19360*/  FMUL.FTZ R64, R2.reuse, R132 ;  /* 0x0000008402407220 */ /* 0x040fe40000410000 */
[----:B------:R-:W-:Y:S01]  /*19370*/  FMUL.FTZ R65, R2, R133 ;  /* 0x0000008502417220 */ /* 0x000fe20000410000 */
[C---:B-1----:R-:W-:Y:S04]  /*19380*/  @P0 LEA R6, P3, R5.reuse, c[0x0][0x1c8], 0x1 ;  /* 0x0000720005060a11 */ /* 0x042fe800078608ff */
[----:B------:R-:W-:Y:S02]  /*19390*/  @P0 LEA.HI.X R7, R5, c[0x0][0x1cc], R7, 0x1, P3 ;  /* 0x0000730005070a11 */ /* 0x000fe400018f0c07 */
[----:B------:R-:W-:Y:S01]  /*193a0*/  @P0 IADD3 R4, P1, R6, UR10, RZ ;  /* 0x0000000a06040c10 */ /* 0x000fe2000ff3e0ff */
[----:B------:R1:W-:Y:S02]  /*193b0*/  MUFU.EX2 R211, R32 ;  /* 0x0000002000d37308 */ /* 0x0003e40000000800 */
[----:B------:R5:W-:Y:S01]  /*193c0*/  @P0 LDGSTS.E.BYPASS.LTC128B.128 [R235+0x8100], [R6.64], !P6 ;  /* 0x0810000006eb0fae */ /* 0x000be2000f101d48 */
[----:B------:R-:W-:Y:S01]  /*193d0*/  @P0 IADD3.X R5, R7, UR6, RZ, P1, !PT ;  /* 0x0000000607050c10 */ /* 0x000fe20008ffe4ff */
[----:B--2---:R-:W-:Y:S01]  /*193e0*/  FMUL.FTZ R18, R0, R86 ;  /* 0x0000005600127220 */ /* 0x004fe20000410000 */
[----:B---3--:R-:W-:Y:S01]  /*193f0*/  @P0 IADD3 R10, P3, R4, R12, RZ ;  /* 0x0000000c040a0210 */ /* 0x008fe20007f7e0ff */
[C---:B------:R-:W-:Y:S02]  /*19400*/  FMUL.FTZ R19, R0.reuse, R87 ;  /* 0x0000005700137220 */ /* 0x040fe40000410000 */
[C---:B------:R-:W-:Y:S01]  /*19410*/  FMUL.FTZ R26, R0.reuse, R94 ;  /* 0x0000005e001a7220 */ /* 0x040fe20000410000 */
[C---:B------:R-:W-:Y:S01]  /*19420*/  @P0 IADD3.X R11, R5.reuse, R13, RZ, P3, !PT ;  /* 0x0000000d050b0210 */ /* 0x040fe20001ffe4ff */
[----:B------:R2:W-:Y:S01]  /*19430*/  @P0 LDGSTS.E.BYPASS.LTC128B.128 [R235+0xc100], [R8.64], !P4 ;  /* 0x0c10000008eb0fae */ /* 0x0005e2000e101d48 */
[----:B------:R-:W-:Y:S01]  /*19440*/  FMUL.FTZ R27, R0, R95 ;  /* 0x0000005f001b7220 */ /* 0x000fe20000410000 */
[----:B------:R3:W-:Y:S01]  /*19450*/  MUFU.EX2 R208, R40 ;  /* 0x0000002800d07308 */ /* 0x0007e20000000800 */
[----:B----4-:R-:W-:Y:S02]  /*19460*/  FMUL.FTZ R3, R68, c[0x0][0x2d0] ;  /* 0x0000b40044037a20 */ /* 0x010fe40000410000 */
[C---:B------:R-:W-:Y:S02]  /*19470*/  FMUL.FTZ R34, R0.reuse, R102 ;  /* 0x0000006600227220 */ /* 0x040fe40000410000 */
[C---:B------:R-:W-:Y:S01]  /*19480*/  FMUL.FTZ R35, R0.reuse, R103 ;  /* 0x0000006700237220 */ /* 0x040fe20000410000 */
[----:B------:R4:W-:Y:S01]  /*19490*/  @P0 LDGSTS.E.BYPASS.LTC128B.128 [R235+0x9100], [R4.64], !P6 ;  /* 0x0910000004eb0fae */ /* 0x0009e2000f101d48 */
[C---:B------:R-:W-:Y:S01]  /*194a0*/  FMUL.FTZ R42, R0.reuse, R110 ;  /* 0x0000006e002a7220 */ /* 0x040fe20000410000 */
[----:B------:R-:W-:Y:S01]  /*194b0*/  MOV R110, R61 ;  /* 0x0000003d006e7202 */ /* 0x000fe20000000f00 */
[C---:B------:R-:W-:Y:S01]  /*194c0*/  FMUL.FTZ R43, R0.reuse, R111 ;  /* 0x0000006f002b7220 */ /* 0x040fe20000410000 */
[----:B------:R-:W-:Y:S01]  /*194d0*/  MOV R111, R159 ;  /* 0x0000009f006f7202 */ /* 0x000fe20000000f00 */
[----:B------:R-:W-:Y:S02]  /*194e0*/  FMUL.FTZ R50, R0, R118 ;  /* 0x0000007600327220 */ /* 0x000fe40000410000 */
[----:B-1----:R-:W-:Y:S01]  /*194f0*/  FMUL.FTZ R32, R2, R100 ;  /* 0x0000006402207220 */ /* 0x002fe20000410000 */
[----:B------:R4:W-:Y:S01]  /*19500*/  @P0 LDGSTS.E.BYPASS.LTC128B.128 [R235+0xd100], [R4.64+0x80], !P4 ;  /* 0x0d10008004eb0fae */ /* 0x0009e2000e101d48 */
[----:B------:R-:W-:Y:S01]  /*19510*/  FMUL.FTZ R51, R0, R119 ;  /* 0x0000007700337220 */ /* 0x000fe20000410000 */
[----:B------:R-:W-:Y:S01]  /*19520*/  MOV R119, R57 ;  /* 0x0000003900777202 */ /* 0x000fe20000000f00 */
[--C-:B-----5:R-:W-:Y:S01]  /*19530*/  FFMA.FTZ R7, R154, c[0x0][0x2d0], -R3.reuse ;  /* 0x0000b4009a077a23 */ /* 0x120fe20000010803 */
[----:B------:R-:W-:Y:S01]  /*19540*/  @P0 IADD3 R6, P1, R4, UR10, RZ ;  /* 0x0000000a04060c10 */ /* 0x000fe2000ff3e0ff */
[----:B------:R-:W-:Y:S01]  /*19550*/  FMUL.FTZ R57, R2, R125 ;  /* 0x0000007d02397220 */ /* 0x000fe20000410000 */
[----:B------:R-:W-:Y:S01]  /*19560*/  MOV R154, R169 ;  /* 0x000000a9009a7202 */ /* 0x000fe20000000f00 */
[----:B------:R1:W-:Y:S01]  /*19570*/  MUFU.EX2 R171, R7 ;  /* 0x0000000700ab7308 */ /* 0x0003e20000000800 */
[----:B------:R-:W-:Y:S02]  /*19580*/  FMUL.FTZ R66, R0, R134 ;  /* 0x0000008600427220 */ /* 0x000fe40000410000 */
[----:B---3--:R-:W-:Y:S01]  /*19590*/  FMUL.FTZ R40, R2, R108 ;  /* 0x0000006c02287220 */ /* 0x008fe20000410000 */
[----:B--2---:R-:W-:Y:S01]  /*195a0*/  @P0 IADD3 R8, P2, R6, UR10, RZ ;  /* 0x0000000a06080c10 */ /* 0x004fe2000ff5e0ff */
[----:B------:R-:W-:Y:S01]  /*195b0*/  FMUL.FTZ R67, R0, R135 ;  /* 0x0000008700437220 */ /* 0x000fe20000410000 */
[----:B------:R-:W-:Y:S01]  /*195c0*/  MOV R108, R56 ;  /* 0x00000038006c7202 */ /* 0x000fe20000000f00 */
[--C-:B------:R-:W-:Y:S01]  /*195d0*/  FFMA.FTZ R56, R164, c[0x0][0x2d0], -R3.reuse ;  /* 0x0000b400a4387a23 */ /* 0x100fe20000010803 */
[----:B------:R-:W-:Y:S01]  /*195e0*/  MOV R164, R58 ;  /* 0x0000003a00a47202 */ /* 0x000fe20000000f00 */
[----:B------:R-:W-:Y:S02]  /*195f0*/  FMUL.FTZ R58, R0, R126 ;  /* 0x0000007e003a7220 */ /* 0x000fe40000410000 */
[----:B------:R2:W-:Y:S01]  /*19600*/  MUFU.EX2 R117, R56 ;  /* 0x0000003800757308 */ /* 0x0005e20000000800 */
[--C-:B------:R-:W-:Y:S09]  /*19610*/  FFMA.FTZ R136, R136, c[0x0][0x2d0], -R3.reuse ;  /* 0x0000b40088887a23 */ /* 0x100ff20000010803 */
[----:B------:R-:W-:Y:S01]  /*19620*/  MUFU.EX2 R136, R136 ;  /* 0x0000008800887308 */ /* 0x000fe20000000800 */
[----:B-1----:R-:W-:Y:S02]  /*19630*/  @P0 IADD3.X R7, R5, UR6, RZ, P1, !PT ;  /* 0x0000000605070c10 */ /* 0x002fe40008ffe4ff */
[----:B----4-:R-:W-:Y:S01]  /*19640*/  @P0 IADD3 R4, P1, R6, R12, RZ ;  /* 0x0000000c06040210 */ /* 0x010fe20007f3e0ff */
[--C-:B------:R-:W-:Y:S01]  /*19650*/  FFMA.FTZ R12, R155, c[0x0][0x2d0], -R3.reuse ;  /* 0x0000b4009b0c7a23 */ /* 0x100fe20000010803 */
[C---:B------:R-:W-:Y:S01]  /*19660*/  @P0 IADD3.X R9, R7.reuse, UR6, RZ, P2, !PT ;  /* 0x0000000607090c10 */ /* 0x040fe200097fe4ff */
[----:B------:R1:W-:Y:S01]  /*19670*/  @P0 LDGSTS.E.BYPASS.LTC128B.128 [R235+0xa100], [R6.64], !P6 ;  /* 0x0a10000006eb0fae */ /* 0x0003e2000f101d48 */
[----:B------:R-:W-:Y:S03]  /*19680*/  @P0 IADD3.X R5, R7, R13, RZ, P1, !PT ;  /* 0x0000000d07050210 */ /* 0x000fe60000ffe4ff */
[----:B------:R3:W4:Y:S01]  /*19690*/  MUFU.EX2 R170, R12 ;  /* 0x0000000c00aa7308 */ /* 0x0007220000000800 */
[----:B------:R-:W-:Y:S01]  /*196a0*/  MOV R155, R48 ;  /* 0x00000030009b7202 */ /* 0x000fe20000000f00 */
[--C-:B------:R-:W-:Y:S02]  /*196b0*/  FFMA.FTZ R48, R158, c[0x0][0x2d0], -R3.reuse ;  /* 0x0000b4009e307a23 */ /* 0x100fe40000010803 */
[----:B--2---:R-:W-:Y:S01]  /*196c0*/  FMUL.FTZ R56, R2, R124 ;  /* 0x0000007c02387220 */ /* 0x004fe20000410000 */
[----:B------:R2:W-:Y:S05]  /*196d0*/  @P0 LDGSTS.E.BYPASS.LTC128B.128 [R235+0xe100], [R10.64], !P4 ;  /* 0x0e1000000aeb0fae */ /* 0x0005ea000e101d48 */
[----:B------:R5:W-:Y:S03]  /*196e0*/  MUFU.EX2 R159, R48 ;  /* 0x00000030009f7308 */ /* 0x000be60000000800 */
[----:B------:R4:W-:Y:S08]  /*196f0*/  @P0 LDGSTS.E.BYPASS.LTC128B.128 [R235+0xb100], [R8.64], !P6 ;  /* 0x0b10000008eb0fae */ /* 0x0009f0000f101d48 */
[----:B------:R4:W-:Y:S01]  /*19700*/  @P0 LDGSTS.E.BYPASS.LTC128B.128 [R235+0xf100], [R4.64], !P4 ;  /* 0x0f10000004eb0fae */ /* 0x0009e2000e101d48 */
[--C-:B-1----:R-:W-:Y:S01]  /*19710*/  FFMA.FTZ R6, R152, c[0x0][0x2d0], -R3.reuse ;  /* 0x0000b40098067a23 */ /* 0x102fe20000010803 */
[----:B------:R-:W-:Y:S01]  /*19720*/  MOV R152, R209 ;  /* 0x000000d100987202 */ /* 0x000fe20000000f00 */
[C---:B------:R-:W-:Y:S02]  /*19730*/  FMUL.FTZ R7, R0.reuse, R75 ;  /* 0x0000004b00077220 */ /* 0x040fe40000410000 */
[----:B------:R1:W-:Y:S03]  /*19740*/  MUFU.EX2 R169, R6 ;  /* 0x0000000600a97308 */ /* 0x0003e60000000800 */
[----:B---3--:R-:W3:Y:S01]  /*19750*/  LDSM.16.MT88.4 R12, [R213+0x100] ;  /* 0x00010000d50c783b */ /* 0x008ee20000004200 */
[C---:B--2---:R-:W-:Y:S02]  /*19760*/  FMUL.FTZ R10, R0.reuse, R78 ;  /* 0x0000004e000a7220 */ /* 0x044fe40000410000 */
[----:B------:R-:W-:Y:S02]  /*19770*/  FMUL.FTZ R11, R0, R79 ;  /* 0x0000004f000b7220 */ /* 0x000fe40000410000 */
[C---:B-----5:R-:W-:Y:S03]  /*19780*/  FMUL.FTZ R48, R2.reuse, R116 ;  /* 0x0000007402307220 */ /* 0x060fe60000410000 */
[----:B------:R-:W2:Y:S01]  /*19790*/  LDSM.16.MT88.4 R20, [R214+0x100] ;  /* 0x00010000d614783b */ /* 0x000ea20000004200 */
[C---:B----4-:R-:W-:Y:S02]  /*197a0*/  FMUL.FTZ R8, R2.reuse, R76 ;  /* 0x0000004c02087220 */ /* 0x050fe40000410000 */
[C---:B------:R-:W-:Y:S05]  /*197b0*/  FMUL.FTZ R9, R2.reuse, R77 ;  /* 0x0000004d02097220 */ /* 0x040fea0000410000 */
[----:B------:R-:W4:Y:S01]  /*197c0*/  LDSM.16.MT88.4 R28, [R217+0x100] ;  /* 0x00010000d91c783b */ /* 0x000f220000004200 */
[----:B------:R-:W-:Y:S01]  /*197d0*/  FFMA.FTZ R4, R153, c[0x0][0x2d0], -R3 ;  /* 0x0000b40099047a23 */ /* 0x000fe20000010803 */
[----:B------:R-:W-:Y:S01]  /*197e0*/  MOV R153, R168 ;  /* 0x000000a800997202 */ /* 0x000fe20000000f00 */
[----:B------:R-:W-:Y:S01]  /*197f0*/  FMUL.FTZ R5, R2, R73 ;  /* 0x0000004902057220 */ /* 0x000fe20000410000 */
[----:B------:R-:W-:Y:S01]  /*19800*/  F2FP.BF16.PACK_AB R73, R170, R171 ;  /* 0x000000abaa49723e */ /* 0x000fe200000010ff */
[----:B------:R5:W2:Y:S01]  /*19810*/  MUFU.EX2 R168, R4 ;  /* 0x0000000400a87308 */ /* 0x000aa20000000800 */
[----:B-1----:R-:W-:Y:S01]  /*19820*/  FMUL.FTZ R6, R0, R74 ;  /* 0x0000004a00067220 */ /* 0x002fe20000410000 */
[----:B------:R-:W-:Y:S01]  /*19830*/  F2FP.BF16.PACK_AB R74, R240, R241 ;  /* 0x000000f1f04a723e */ /* 0x000fe200000010ff */
[----:B------:R-:W1:Y:S08]  /*19840*/  LDSM.16.MT88.4 R36, [R216+0x100] ;  /* 0x00010000d824783b */ /* 0x000e700000004200 */
[----:B------:R-:W1:Y:S08]  /*19850*/  LDSM.16.MT88.4 R44, [R213+0x4100] ;  /* 0x00410000d52c783b */ /* 0x000e700000004200 */
[----:B------:R-:W1:Y:S01]  /*19860*/  LDSM.16.MT88.4 R52, [R214+0x4100] ;  /* 0x00410000d634783b */ /* 0x000e620000004200 */
[----:B-----5:R-:W-:Y:S01]  /*19870*/  FMUL.FTZ R4, R2, R72 ;  /* 0x0000004802047220 */ /* 0x020fe20000410000 */
[----:B------:R-:W-:Y:S02]  /*19880*/  F2FP.BF16.PACK_AB R72, R242, R243 ;  /* 0x000000f3f248723e */ /* 0x000fe400000010ff */
[----:B--2---:R-:W-:Y:S04]  /*19890*/  F2FP.BF16.PACK_AB R75, R168, R169 ;  /* 0x000000a9a84b723e */ /* 0x004fe800000010ff */
[----:B------:R-:W2:Y:S03]  /*198a0*/  LDSM.16.MT88.4 R60, [R217+0x4100] ;  /* 0x00410000d93c783b */ /* 0x000ea60000004200 */
[C---:B---3--:R-:W-:Y:S05]  /*198b0*/  HMMA.16816.F32.BF16 R4, R72.reuse, R12, R4 ;  /* 0x0000000c4804723c */ /* 0x048fea0000041804 */
[----:B------:R-:W3:Y:S02]  /*198c0*/  LDSM.16.MT88.4 R76, [R216+0x4100] ;  /* 0x00410000d84c783b */ /* 0x000ee40000004200 */
[C---:B------:R-:W-:Y:S01]  /*198d0*/  FMUL.FTZ R12, R2.reuse, R80 ;  /* 0x00000050020c7220 */ /* 0x040fe20000410000 */
[C---:B------:R-:W-:Y:S05]  /*198e0*/  HMMA.16816.F32.BF16 R8, R72.reuse, R14, R8 ;  /* 0x0000000e4808723c */ /* 0x040fea0000041808 */
[----:B------:R-:W-:Y:S01]  /*198f0*/  LDSM.16.MT88.4 R84, [R214+0x900] ;  /* 0x00090000d654783b */ /* 0x000fe20000004200 */
[----:B------:R-:W-:Y:S02]  /*19900*/  FMUL.FTZ R13, R2, R81 ;  /* 0x00000051020d7220 */ /* 0x000fe40000410000 */
[C---:B------:R-:W-:Y:S04]  /*19910*/  FMUL.FTZ R14, R0.reuse, R82 ;  /* 0x00000052000e7220 */ /* 0x040fe80000410000 */
[----:B------:R-:W-:Y:S01]  /*19920*/  FMUL.FTZ R15, R0, R83 ;  /* 0x00000053000f7220 */ /* 0x000fe20000410000 */
[----:B------:R-:W-:Y:S06]  /*19930*/  LDSM.16.MT88.4 R92, [R216+0x900] ;  /* 0x00090000d85c783b */ /* 0x000fec0000004200 */
[C---:B------:R-:W-:Y:S02]  /*19940*/  HMMA.16816.F32.BF16 R12, R72.reuse, R20, R12 ;  /* 0x00000014480c723c */ /* 0x040fe4000004180c */
[----:B------:R-:W5:Y:S05]  /*19950*/  LDSM.16.MT88.4 R80, [R213+0x900] ;  /* 0x00090000d550783b */ /* 0x000f6a0000004200 */
[C---:B------:R-:W-:Y:S01]  /*19960*/  FMUL.FTZ R20, R2.reuse, R88 ;  /* 0x0000005802147220 */ /* 0x040fe20000410000 */
[C---:B------:R-:W-:Y:S02]  /*19970*/  HMMA.16816.F32.BF16 R16, R72.reuse, R22, R16 ;  /* 0x000000164810723c */ /* 0x040fe40000041810 */
[----:B------:R-:W-:Y:S02]  /*19980*/  LDSM.16.MT88.4 R100, [R216+0x5100] ;  /* 0x00510000d864783b */ /* 0x000fe40000004200 */
[----:B------:R-:W-:Y:S03]  /*19990*/  FMUL.FTZ R21, R2, R89 ;  /* 0x0000005902157220 */ /* 0x000fe60000410000 */
[C---:B------:R-:W-:Y:S02]  /*199a0*/  FMUL.FTZ R22, R0.reuse, R90 ;  /* 0x0000005a00167220 */ /* 0x040fe40000410000 */
[----:B------:R-:W-:Y:S01]  /*199b0*/  FMUL.FTZ R23, R0, R91 ;  /* 0x0000005b00177220 */ /* 0x000fe20000410000 */
[----:B------:R-:W0:Y:S06]  /*199c0*/  LDGDEPBAR ;  /* 0x00000000000079af */ /* 0x000e2c0000000000 */
[C---:B----4-:R-:W-:Y:S02]  /*199d0*/  HMMA.16816.F32.BF16 R20, R72.reuse, R28, R20 ;  /* 0x0000001c4814723c */ /* 0x050fe40000041814 */
[----:B------:R-:W4:Y:S05]  /*199e0*/  LDSM.16.MT88.4 R88, [R217+0x900] ;  /* 0x00090000d958783b */ /* 0x000f2a0000004200 */
        /* <DEDUP_REMOVED lines=26> */
[--C-:B------:R-:W-:Y:S01]  /*19b90*/  FFMA.FTZ R52, R165, c[0x0][0x2d0], -R3.reuse ;  /* 0x0000b400a5347a23 */ /* 0x100fe20000010803 */
[C---:B------:R-:W-:Y:S03]  /*19ba0*/  HMMA.16816.F32.BF16 R48, R72.reuse, R54, R48 ;  /* 0x000000364830723c */ /* 0x040fe60000041830 */
[----:B------:R1:W1:Y:S01]  /*19bb0*/  MUFU.EX2 R118, R52 ;  /* 0x0000003400767308 */ /* 0x0002620000000800 */
[----:B------:R-:W-:Y:S01]  /*19bc0*/  MOV R165, R202 ;  /* 0x000000ca00a57202 */ /* 0x000fe20000000f00 */
[----:B------:R-:W-:Y:S01]  /*19bd0*/  FMUL.FTZ R53, R2, R121 ;  /* 0x0000007902357220 */ /* 0x000fe20000410000 */
[----:B------:R-:W-:Y:S01]  /*19be0*/  MOV R121, R200 ;  /* 0x000000c800797202 */ /* 0x000fe20000000f00 */
[C---:B------:R-:W-:Y:S02]  /*19bf0*/  FMUL.FTZ R54, R0.reuse, R122 ;  /* 0x0000007a00367220 */ /* 0x040fe40000410000 */
[----:B------:R-:W-:Y:S03]  /*19c00*/  FMUL.FTZ R55, R0, R123 ;  /* 0x0000007b00377220 */ /* 0x000fe60000410000 */
[----:B-1----:R-:W-:Y:S01]  /*19c10*/  FMUL.FTZ R52, R2, R120 ;  /* 0x0000007802347220 */ /* 0x002fe20000410000 */
[----:B------:R-:W-:Y:S02]  /*19c20*/  MOV R120, R203 ;  /* 0x000000cb00787202 */ /* 0x000fe40000000f00 */
[----:B------:R1:W-:Y:S04]  /*19c30*/  MUFU.EX2 R203, R70 ;  /* 0x0000004600cb7308 */ /* 0x0003e80000000800 */
[C---:B--2---:R-:W-:Y:S07]  /*19c40*/  HMMA.16816.F32.BF16 R52, R72.reuse, R60, R52 ;  /* 0x0000003c4834723c */ /* 0x044fee0000041834 */
[----:B------:R-:W-:Y:S01]  /*19c50*/  FFMA.FTZ R60, R166, c[0x0][0x2d0], -R3 ;  /* 0x0000b400a63c7a23 */ /* 0x000fe20000010803 */
[C---:B------:R-:W-:Y:S03]  /*19c60*/  HMMA.16816.F32.BF16 R56, R72.reuse, R62, R56 ;  /* 0x0000003e4838723c */ /* 0x040fe60000041838 */
[----:B------:R2:W2:Y:S01]  /*19c70*/  MUFU.EX2 R116, R60 ;  /* 0x0000003c00747308 */ /* 0x0004a20000000800 */
[----:B------:R-:W-:Y:S01]  /*19c80*/  MOV R166, R201 ;  /* 0x000000c900a67202 */ /* 0x000fe20000000f00 */
[----:B------:R-:W-:Y:S02]  /*19c90*/  FMUL.FTZ R61, R2, R129 ;  /* 0x00000081023d7220 */ /* 0x000fe40000410000 */
[C---:B------:R-:W-:Y:S02]  /*19ca0*/  FMUL.FTZ R62, R0.reuse, R130 ;  /* 0x00000082003e7220 */ /* 0x040fe40000410000 */
[----:B------:R-:W-:Y:S03]  /*19cb0*/  FMUL.FTZ R63, R0, R131 ;  /* 0x00000083003f7220 */ /* 0x000fe60000410000 */
[--C-:B-1----:R-:W-:Y:S04]  /*19cc0*/  FFMA.FTZ R70, R172, c[0x0][0x2d0], -R71.reuse ;  /* 0x0000b400ac467a23 */ /* 0x102fe80000010847 */
[----:B------:R1:W-:Y:S01]  /*19cd0*/  MUFU.EX2 R202, R70 ;  /* 0x0000004600ca7308 */ /* 0x0003e20000000800 */
[----:B--2---:R-:W-:Y:S07]  /*19ce0*/  FMUL.FTZ R60, R2, R128 ;  /* 0x00000080023c7220 */ /* 0x004fee0000410000 */
[C---:B---3--:R-:W-:Y:S03]  /*19cf0*/  HMMA.16816.F32.BF16 R60, R72.reuse, R76, R60 ;  /* 0x0000004c483c723c */ /* 0x048fe6000004183c */
[--C-:B-1----:R-:W-:Y:S05]  /*19d00*/  FFMA.FTZ R70, R174, c[0x0][0x2d0], -R71.reuse ;  /* 0x0000b400ae467a23 */ /* 0x102fea0000010847 */
[----:B------:R-:W-:Y:S01]  /*19d10*/  HMMA.16816.F32.BF16 R64, R72, R78, R64 ;  /* 0x0000004e4840723c */ /* 0x000fe20000041840 */
[----:B------:R-:W1:Y:S01]  /*19d20*/  LDSM.16.MT88.4 R76, [R213+0x4900] ;  /* 0x00490000d54c783b */ /* 0x000e620000004200 */
[----:B------:R2:W-:Y:S05]  /*19d30*/  MUFU.EX2 R201, R70 ;  /* 0x0000004600c97308 */ /* 0x0005ea0000000800 */
[----:B------:R-:W-:Y:S02]  /*19d40*/  F2FP.BF16.PACK_AB R73, R118, R159 ;  /* 0x0000009f7649723e */ /* 0x000fe400000010ff */
[----:B------:R-:W-:Y:S03]  /*19d50*/  F2FP.BF16.PACK_AB R75, R116, R117 ;  /* 0x00000075744b723e */ /* 0x000fe600000010ff */
[----:B------:R-:W-:Y:S02]  /*19d60*/  F2FP.BF16.PACK_AB R72, R209, R211 ;  /* 0x000000d3d148723e */ /* 0x000fe400000010ff */
[----:B------:R-:W-:Y:S07]  /*19d70*/  F2FP.BF16.PACK_AB R74, R207, R208 ;  /* 0x000000d0cf4a723e */ /* 0x000fee00000010ff */
[C---:B-----5:R-:W-:Y:S03]  /*19d80*/  HMMA.16816.F32.BF16 R4, R72.reuse, R80, R4 ;  /* 0x000000504804723c */ /* 0x060fe60000041804 */
[----:B--2---:R-:W-:Y:S05]  /*19d90*/  FFMA.FTZ R70, R173, c[0x0][0x2d0], -R71 ;  /* 0x0000b400ad467a23 */ /* 0x004fea0000010847 */
[C---:B------:R-:W-:Y:S01]  /*19da0*/  HMMA.16816.F32.BF16 R8, R72.reuse, R82, R8 ;  /* 0x000000524808723c */ /* 0x040fe20000041808 */
[----:B------:R2:W-:Y:S01]  /*19db0*/  MUFU.EX2 R200, R70 ;  /* 0x0000004600c87308 */ /* 0x0005e20000000800 */
[----:B------:R-:W3:Y:S06]  /*19dc0*/  LDSM.16.MT88.4 R80, [R214+0x4900] ;  /* 0x00490000d650783b */ /* 0x000eec0000004200 */
[C---:B------:R-:W-:Y:S08]  /*19dd0*/  HMMA.16816.F32.BF16 R12, R72.reuse, R84, R12 ;  /* 0x00000054480c723c */ /* 0x040ff0000004180c */
[C---:B------:R-:W-:Y:S01]  /*19de0*/  HMMA.16816.F32.BF16 R16, R72.reuse, R86, R16 ;  /* 0x000000564810723c */ /* 0x040fe20000041810 */
[----:B------:R-:W5:Y:S07]  /*19df0*/  LDSM.16.MT88.4 R84, [R217+0x4900] ;  /* 0x00490000d954783b */ /* 0x000f6e0000004200 */
[C---:B----4-:R-:W-:Y:S04]  /*19e00*/  HMMA.16816.F32.BF16 R20, R72.reuse, R88, R20 ;  /* 0x000000584814723c */ /* 0x050fe80000041814 */
[--C-:B--2---:R-:W-:Y:S04]  /*19e10*/  FFMA.FTZ R70, R176, c[0x0][0x2d0], -R3.reuse ;  /* 0x0000b400b0467a23 */ /* 0x104fe80000010803 */
[C---:B------:R-:W-:Y:S01]  /*19e20*/  HMMA.16816.F32.BF16 R24, R72.reuse, R90, R24 ;  /* 0x0000005a4818723c */ /* 0x040fe20000041818 */
[----:B------:R2:W-:Y:S01]  /*19e30*/  MUFU.EX2 R127, R70 ;  /* 0x00000046007f7308 */ /* 0x0005e20000000800 */
[----:B------:R-:W4:Y:S06]  /*19e40*/  LDSM.16.MT88.4 R88, [R216+0x4900] ;  /* 0x00490000d858783b */ /* 0x000f2c0000004200 */
[C---:B------:R-:W-:Y:S08]  /*19e50*/  HMMA.16816.F32.BF16 R28, R72.reuse, R92, R28 ;  /* 0x0000005c481c723c */ /* 0x040ff0000004181c */
[C---:B------:R-:W-:Y:S01]  /*19e60*/  HMMA.16816.F32.BF16 R32, R72.reuse, R94, R32 ;  /* 0x0000005e4820723c */ /* 0x040fe20000041820 */
[----:B------:R-:W-:Y:S07]  /*19e70*/  LDSM.16.MT88.4 R92, [R214+0x5100] ;  /* 0x00510000d65c783b */ /* 0x000fee0000004200 */
[C---:B-1----:R-:W-:Y:S04]  /*19e80*/  HMMA.16816.F32.BF16 R36, R72.reuse, R76, R36 ;  /* 0x0000004c4824723c */ /* 0x042fe80000041824 */
[--C-:B--2---:R-:W-:Y:S04]  /*19e90*/  FFMA.FTZ R70, R177, c[0x0][0x2d0], -R3.reuse ;  /* 0x0000b400b1467a23 */ /* 0x104fe80000010803 */
[C---:B------:R-:W-:Y:S01]  /*19ea0*/  HMMA.16816.F32.BF16 R40, R72.reuse, R78, R40 ;  /* 0x0000004e4828723c */ /* 0x040fe20000041828 */
[----:B------:R1:W2:Y:S01]  /*19eb0*/  MUFU.EX2 R126, R70 ;  /* 0x00000046007e7308 */ /* 0x0002a20000000800 */
[----:B------:R-:W2:Y:S06]  /*19ec0*/  LDSM.16.MT88.4 R76, [R213+0x1100] ;  /* 0x00110000d54c783b */ /* 0x000eac0000004200 */
[C---:B---3--:R-:W-:Y:S08]  /*19ed0*/  HMMA.16816.F32.BF16 R44, R72.reuse, R80, R44 ;  /* 0x00000050482c723c */ /* 0x048ff0000004182c */
[C---:B------:R-:W-:Y:S01]  /*19ee0*/  HMMA.16816.F32.BF16 R48, R72.reuse, R82, R48 ;  /* 0x000000524830723c */ /* 0x040fe20000041830 */
[----:B------:R-:W3:Y:S07]  /*19ef0*/  LDSM.16.MT88.4 R80, [R214+0x1100] ;  /* 0x00110000d650783b */ /* 0x000eee0000004200 */
[C---:B-----5:R-:W-:Y:S04]  /*19f00*/  HMMA.16816.F32.BF16 R52, R72.reuse, R84, R52 ;  /* 0x000000544834723c */ /* 0x060fe80000041834 */
[--C-:B-1----:R-:W-:Y:S04]  /*19f10*/  FFMA.FTZ R70, R175, c[0x0][0x2d0], -R3.reuse ;  /* 0x0000b400af467a23 */ /* 0x102fe80000010803 */
[C---:B------:R-:W-:Y:S01]  /*19f20*/  HMMA.16816.F32.BF16 R56, R72.reuse, R86, R56 ;  /* 0x000000564838723c */ /* 0x040fe20000041838 */
[----:B------:R1:W-:Y:S01]  /*19f30*/  MUFU.EX2 R125, R70 ;  /* 0x00000046007d7308 */ /* 0x0003e20000000800 */
[----:B------:R-:W5:Y:S06]  /*19f40*/  LDSM.16.MT88.4 R84, [R217+0x1100] ;  /* 0x00110000d954783b */ /* 0x000f6c0000004200 */
[C---:B----4-:R-:W-:Y:S08]  /*19f50*/  HMMA.16816.F32.BF16 R60, R72.reuse, R88, R60 ;  /* 0x00000058483c723c */ /* 0x050ff0000004183c */
[----:B------:R-:W-:Y:S01]  /*19f60*/  HMMA.16816.F32.BF16 R64, R72, R90, R64 ;  /* 0x0000005a4840723c */ /* 0x000fe20000041840 */
[----:B------:R-:W4:Y:S06]  /*19f70*/  LDSM.16.MT88.4 R88, [R216+0x1100] ;  /* 0x00110000d858783b */ /* 0x000f2c0000004200 */
[----:B--2---:R-:W-:Y:S01]  /*19f80*/  F2FP.BF16.PACK_AB R73, R126, R127 ;  /* 0x0000007f7e49723e */ /* 0x004fe200000010ff */
[----:B-1----:R-:W-:Y:S01]  /*19f90*/  FFMA.FTZ R70, R178, c[0x0][0x2d0], -R3 ;  /* 0x0000b400b2467a23 */ /* 0x002fe20000010803 */
[----:B------:R-:W-:Y:S03]  /*19fa0*/  F2FP.BF16.PACK_AB R72, R202, R203 ;  /* 0x000000cbca48723e */ /* 0x000fe600000010ff */
[----:B------:R1:W2:Y:S01]  /*19fb0*/  MUFU.EX2 R124, R70 ;  /* 0x00000046007c7308 */ /* 0x0002a20000000800 */
[----:B------:R-:W-:Y:S01]  /*19fc0*/  F2FP.BF16.PACK_AB R74, R200, R201 ;  /* 0x000000c9c84a723e */ /* 0x000fe200000010ff */
        /* <DEDUP_REMOVED lines=25> */
[----:B------:R1:W4:Y:S01]  /*1a160*/  MUFU.EX2 R176, R70 ;  /* 0x0000004600b07308 */ /* 0x0003220000000800 */
        /* <DEDUP_REMOVED lines=10> */
[----:B----4-:R-:W-:Y:S03]  /*1a210*/  F2FP.BF16.PACK_AB R74, R176, R178 ;  /* 0x000000b2b04a723e */ /* 0x010fe600000010ff */
        /* <DEDUP_REMOVED lines=16> */
[----:B------:R1:W4:Y:S01]  /*1a320*/  MUFU.EX2 R174, R70 ;  /* 0x0000004600ae7308 */ /* 0x0003220000000800 */
[----:B------:R-:W-:Y:S06]  /*1a330*/  LDSM.16.MT88.4 R104, [R214+0x3900] ;  /* 0x00390000d668783b */ /* 0x000fec0000004200 */
[C---:B-----5:R-:W-:Y:S08]  /*1a340*/  HMMA.16816.F32.BF16 R20, R72.reuse, R84, R20 ;  /* 0x000000544814723c */ /* 0x060ff00000041814 */
[C---:B------:R-:W-:Y:S01]  /*1a350*/  HMMA.16816.F32.BF16 R24, R72.reuse, R86, R24 ;  /* 0x000000564818723c */ /* 0x040fe20000041818 */
[----:B------:R-:W5:Y:S07]  /*1a360*/  LDSM.16.MT88.4 R84, [R217+0x5900] ;  /* 0x00590000d954783b */ /* 0x000f6e0000004200 */
        /* <DEDUP_REMOVED lines=13> */
[C---:B-----5:R-:W-:Y:S08]  /*1a440*/  HMMA.16816.F32.BF16 R52, R72.reuse, R84, R52 ;  /* 0x000000544834723c */ /* 0x060ff00000041834 */
[C---:B------:R-:W-:Y:S01]  /*1a450*/  HMMA.16816.F32.BF16 R56, R72.reuse, R86, R56 ;  /* 0x000000564838723c */ /* 0x040fe20000041838 */
[----:B------:R-:W5:Y:S07]  /*1a460*/  LDSM.16.MT88.4 R84, [R217+0x2100] ;  /* 0x00210000d954783b */ /* 0x000f6e0000004200 */
[C---:B--2---:R-:W-:Y:S04]  /*1a470*/  HMMA.16816.F32.BF16 R60, R72.reuse, R76, R60 ;  /* 0x0000004c483c723c */ /* 0x044fe8000004183c */
[--C-:B-1----:R-:W-:Y:S04]  /*1a480*/  FFMA.FTZ R70, R249, c[0x0][0x2d0], -R3.reuse ;  /* 0x0000b400f9467a23 */ /* 0x102fe80000010803 */
[----:B------:R-:W-:Y:S01]  /*1a490*/  HMMA.16816.F32.BF16 R64, R72, R78, R64 ;  /* 0x0000004e4840723c */ /* 0x000fe20000041840 */
[----:B------:R1:W-:Y:S01]  /*1a4a0*/  MUFU.EX2 R113, R70 ;  /* 0x0000004600717308 */ /* 0x0003e20000000800 */
[----:B------:R-:W2:Y:S05]  /*1a4b0*/  LDSM.16.MT88.4 R76, [R216+0x2100] ;  /* 0x00210000d84c783b */ /* 0x000eaa0000004200 */
[----:B----4-:R-:W-:Y:S02]  /*1a4c0*/  F2FP.BF16.PACK_AB R72, R174, R175 ;  /* 0x000000afae48723e */ /* 0x010fe400000010ff */
[----:B------:R-:W-:Y:S03]  /*1a4d0*/  F2FP.BF16.PACK_AB R74, R172, R173 ;  /* 0x000000adac4a723e */ /* 0x000fe600000010ff */
[--C-:B-1----:R-:W-:Y:S04]  /*1a4e0*/  FFMA.FTZ R70, R250, c[0x0][0x2d0], -R3.reuse ;  /* 0x0000b400fa467a23 */ /* 0x102fe80000010803 */
[----:B------:R1:W4:Y:S02]  /*1a4f0*/  MUFU.EX2 R112, R70 ;  /* 0x0000004600707308 */ /* 0x0003240000000800 */
[--C-:B-1----:R-:W-:Y:S01]  /*1a500*/  FFMA.FTZ R70, R248, c[0x0][0x2d0], -R3.reuse ;  /* 0x0000b400f8467a23 */ /* 0x102fe20000010803 */
[----:B----4-:R-:W-:Y:S07]  /*1a510*/  F2FP.BF16.PACK_AB R73, R112, R113 ;  /* 0x000000717049723e */ /* 0x010fee00000010ff */
[----:B------:R1:W-:Y:S02]  /*1a520*/  MUFU.EX2 R123, R70 ;  /* 0x00000046007b7308 */ /* 0x0003e40000000800 */
[----:B-1----:R-:W-:Y:S08]  /*1a530*/  FFMA.FTZ R70, R251, c[0x0][0x2d0], -R3 ;  /* 0x0000b400fb467a23 */ /* 0x002ff00000010803 */
[----:B------:R1:W4:Y:S02]  /*1a540*/  MUFU.EX2 R122, R70 ;  /* 0x00000046007a7308 */ /* 0x0003240000000800 */
[--C-:B-1----:R-:W-:Y:S01]  /*1a550*/  FFMA.FTZ R70, R252, c[0x0][0x2d0], -R71.reuse ;  /* 0x0000b400fc467a23 */ /* 0x102fe20000010847 */
[----:B----4-:R-:W-:Y:S07]  /*1a560*/  F2FP.BF16.PACK_AB R75, R122, R123 ;  /* 0x0000007b7a4b723e */ /* 0x010fee00000010ff */
[----:B------:R1:W-:Y:S01]  /*1a570*/  MUFU.EX2 R167, R70 ;  /* 0x0000004600a77308 */ /* 0x0003e20000000800 */
[C---:B---3--:R-:W-:Y:S08]  /*1a580*/  HMMA.16816.F32.BF16 R4, R72.reuse, R80, R4 ;  /* 0x000000504804723c */ /* 0x048ff00000041804 */
[C---:B------:R-:W-:Y:S01]  /*1a590*/  HMMA.16816.F32.BF16 R8, R72.reuse, R82, R8 ;  /* 0x000000524808723c */ /* 0x040fe20000041808 */
[----:B------:R-:W3:Y:S07]  /*1a5a0*/  LDSM.16.MT88.4 R80, [R213+0x6100] ;  /* 0x00610000d550783b */ /* 0x000eee0000004200 */
[C---:B------:R-:W-:Y:S04]  /*1a5b0*/  HMMA.16816.F32.BF16 R12, R72.reuse, R88, R12 ;  /* 0x00000058480c723c */ /* 0x040fe8000004180c */
[--C-:B-1----:R-:W-:Y:S04]  /*1a5c0*/  FFMA.FTZ R70, R166, c[0x0][0x2d0], -R71.reuse ;  /* 0x0000b400a6467a23 */ /* 0x102fe80000010847 */
[C---:B------:R-:W-:Y:S01]  /*1a5d0*/  HMMA.16816.F32.BF16 R16, R72.reuse, R90, R16 ;  /* 0x0000005a4810723c */ /* 0x040fe20000041810 */
[----:B------:R1:W4:Y:S01]  /*1a5e0*/  MUFU.EX2 R166, R70 ;  /* 0x0000004600a67308 */ /* 0x0003220000000800 */
[----:B------:R-:W4:Y:S06]  /*1a5f0*/  LDSM.16.MT88.4 R88, [R216+0x6100] ;  /* 0x00610000d858783b */ /* 0x000f2c0000004200 */
        /* <DEDUP_REMOVED lines=19> */
[C---:B----4-:R-:W-:Y:S04]  /*1a730*/  HMMA.16816.F32.BF16 R60, R72.reuse, R88, R60 ;  /* 0x00000058483c723c */ /* 0x050fe8000004183c */
[--C-:B-1----:R-:W-:Y:S04]  /*1a740*/  FFMA.FTZ R70, R121, c[0x0][0x2d0], -R3.reuse ;  /* 0x0000b40079467a23 */ /* 0x102fe80000010803 */
        /* <DEDUP_REMOVED lines=13> */
[----:B------:R-:W-:Y:S02]  /*1a820*/  MOV R108, R156 ;  /* 0x0000009c006c7202 */ /* 0x000fe40000000f00 */
[----:B----4-:R-:W-:Y:S05]  /*1a830*/  F2FP.BF16.PACK_AB R75, R130, R131 ;  /* 0x00000083824b723e */ /* 0x010fea00000010ff */
[----:B------:R1:W-:Y:S02]  /*1a840*/  MUFU.EX2 R156, R70 ;  /* 0x00000046009c7308 */ /* 0x0003e40000000800 */
[C---:B-----5:R-:W-:Y:S08]  /*1a850*/  HMMA.16816.F32.BF16 R4, R72.reuse, R84, R4 ;  /* 0x000000544804723c */ /* 0x060ff00000041804 */
[C---:B------:R-:W-:Y:S01]  /*1a860*/  HMMA.16816.F32.BF16 R8, R72.reuse, R86, R8 ;  /* 0x000000564808723c */ /* 0x040fe20000041808 */
[----:B------:R-:W4:Y:S07]  /*1a870*/  LDSM.16.MT88.4 R84, [R213+0x6900] ;  /* 0x00690000d554783b */ /* 0x000f2e0000004200 */
        /* <DEDUP_REMOVED lines=26> */
[--C-:B-1----:R-:W-:Y:S01]  /*1aa20*/  FFMA.FTZ R70, R110, c[0x0][0x2d0], -R3.reuse ;  /* 0x0000b4006e467a23 */ /* 0x102fe20000010803 */
[----:B------:R-:W-:Y:S03]  /*1aa30*/  MOV R110, R139 ;  /* 0x0000008b006e7202 */ /* 0x000fe60000000f00 */
[----:B------:R-:W-:Y:S01]  /*1aa40*/  HMMA.16816.F32.BF16 R64, R72, R82, R64 ;  /* 0x000000524840723c */ /* 0x000fe20000041840 */
[----:B------:R1:W-:Y:S01]  /*1aa50*/  MUFU.EX2 R129, R70 ;  /* 0x0000004600817308 */ /* 0x0003e20000000800 */
[----:B------:R-:W3:Y:S05]  /*1aa60*/  LDSM.16.MT88.4 R80, [R217+0x3100] ;  /* 0x00310000d950783b */ /* 0x000eea0000004200 */
        /* <DEDUP_REMOVED lines=139> */
.L_x_623:
        /* <DEDUP_REMOVED lines=93> */
.L_x_583:
[----:B-1----:R-:W1:Y:S02]  /*1b8f0*/  S2R R44, SR_CTAID.Y ;  /* 0x00000000002c7919 */ /* 0x002e640000002600 */
        /* <DEDUP_REMOVED lines=121> */
.L_x_626:
        /* <DEDUP_REMOVED lines=8> */
[----:B------:R-:W-:Y:S01]  /*1c110*/  ISETP.NE.AND P1, PT, R7, 0x1, PT ;  /* 0x000000010700780c */ /* 0x000fe20003f25270 */
[----:B-----5:R-:W-:Y:S01]  /*1c120*/  IMAD R15, R15, c[0x0][0x4e8], RZ ;  /* 0x00013a000f0f7a24 */ /* 0x020fe200078e02ff */
[----:B------:R-:W-:Y:S01]  /*1c130*/  SHF.R.S32.HI R6, RZ, 0x1f, R0 ;  /* 0x0000001fff067819 */ /* 0x000fe20000011400 */
[----:B------:R-:W-:Y:S01]  /*1c140*/  BSSY B0, `(.L_x_627) ;  /* 0x0000076000007945 */ /* 0x000fe20003800000 */
[----:B------:R-:W-:-:S02]  /*1c150*/  LOP3.LUT R5, R4, 0xffffff8, RZ, 0xc0, !PT ;  /* 0x0ffffff804057812 */ /* 0x000fc400078ec0ff */
[----:B------:R-:W-:Y:S02]  /*1c160*/  LEA.HI R4, R22, R22, RZ, 0x1 ;  /* 0x0000001616047211 */ /* 0x000fe400078f08ff */
[----:B------:R-:W-:Y:S02]  /*1c170*/  LEA.HI R6, R6, R0, RZ, 0x2 ;  /* 0x0000000006067211 */ /* 0x000fe400078f10ff */
[----:B------:R-:W-:Y:S02]  /*1c180*/  IADD3 R7, R28, -R5, RZ ;  /* 0x800000051c077210 */ /* 0x000fe40007ffe0ff */
[----:B------:R-:W-:Y:S02]  /*1c190*/  LOP3.LUT R4, R4, 0x1ffffffe, RZ, 0xc0, !PT ;  /* 0x1ffffffe04047812 */ /* 0x000fe400078ec0ff */
[----:B------:R-:W-:Y:S02]  /*1c1a0*/  SHF.R.S32.HI R5, RZ, 0x2, R6 ;  /* 0x00000002ff057819 */ /* 0x000fe40000011406 */
[----:B------:R-:W-:Y:S01]  /*1c1b0*/  LOP3.LUT P2, RZ, R0, 0x3, RZ, 0xc0, !PT ;  /* 0x0000000300ff7812 */ /* 0x000fe2000784c0ff */
[----:B------:R-:W-:Y:S01]  /*1c1c0*/  IMAD R0, R3, c[0x0][0x3a0], RZ ;  /* 0x0000e80003007a24 */ /* 0x000fe200078e02ff */
[----:B------:R-:W-:Y:S01]  /*1c1d0*/  SEL R14, R35, RZ, !P0 ;  /* 0x000000ff230e7207 */ /* 0x000fe20004000000 */
[----:B------:R-:W-:Y:S01]  /*1c1e0*/  IMAD.IADD R8, R22, 0x1, -R4 ;  /* 0x0000000116087824 */ /* 0x000fe200078e0a04 */
[----:B------:R-:W-:Y:S01]  /*1c1f0*/  MOV R4, R2 ;  /* 0x0000000200047202 */ /* 0x000fe20000000f00 */
[----:B------:R-:W-:Y:S01]  /*1c200*/  IMAD R17, R7, 0x10, R5 ;  /* 0x0000001007117824 */ /* 0x000fe200078e0205 */
[----:B------:R-:W-:Y:S01]  /*1c210*/  LOP3.LUT R12, R16, 0xfffffff8, RZ, 0xc0, !PT ;  /* 0xfffffff8100c7812 */ /* 0x000fe200078ec0ff */
[----:B------:R-:W-:Y:S01]  /*1c220*/  IMAD R6, R2, c[0x0][0x3a4], R0 ;  /* 0x0000e90002067a24 */ /* 0x000fe200078e0200 */
[----:B------:R-:W-:Y:S01]  /*1c230*/  SHF.R.S32.HI R16, RZ, 0x3, R16 ;  /* 0x00000003ff107819 */ /* 0x000fe20000011410 */
[----:B------:R-:W-:Y:S01]  /*1c240*/  IMAD R0, R8, 0x8, R17 ;  /* 0x0000000808007824 */ /* 0x000fe200078e0211 */
[----:B------:R-:W-:Y:S01]  /*1c250*/  LEA.HI R18, R33, R32, RZ, 0x6 ;  /* 0x0000002021127211 */ /* 0x000fe200078f30ff */
[----:B------:R-:W-:-:S02]  /*1c260*/  IMAD.MOV.U32 R5, RZ, RZ, R3 ;  /* 0x000000ffff057224 */ /* 0x000fc400078e0003 */
[----:B------:R-:W-:Y:S02]  /*1c270*/  IMAD R7, R34, c[0x0][0x490], RZ ;  /* 0x0001240022077a24 */ /* 0x000fe400078e02ff */
[----:B-1----:R-:W-:Y:S02]  /*1c280*/  IMAD R8, R19, 0x80, R0 ;  /* 0x0000008013087824 */ /* 0x002fe400078e0200 */
[----:B------:R-:W-:-:S04]  /*1c290*/  IMAD.WIDE.U32 R2, R2, c[0x0][0x3a0], RZ ;  /* 0x0000e80002027a25 */ /* 0x000fc800078e00ff */
[C---:B------:R-:W-:Y:S01]  /*1c2a0*/  IMAD.WIDE.U32 R10, R44.reuse, c[0x0][0x490], R4 ;  /* 0x000124002c0a7a25 */ /* 0x040fe200078e0004 */
[----:B------:R-:W-:Y:S02]  /*1c2b0*/  IADD3 R3, R3, R6, RZ ;  /* 0x0000000603037210 */ /* 0x000fe40007ffe0ff */
[----:B------:R-:W-:Y:S01]  /*1c2c0*/  SHF.R.S32.HI R6, RZ, 0x1f, R35 ;  /* 0x0000001fff067819 */ /* 0x000fe20000011423 */
[C---:B------:R-:W-:Y:S02]  /*1c2d0*/  IMAD R4, R44.reuse, c[0x0][0x494], R7 ;  /* 0x000125002c047a24 */ /* 0x040fe400078e0207 */
[----:B------:R-:W-:Y:S02]  /*1c2e0*/  IMAD R7, R44, c[0x0][0x3ec], R9 ;  /* 0x0000fb002c077a24 */ /* 0x000fe400078e0209 */
[----:B------:R-:W-:Y:S01]  /*1c2f0*/  @P1 IMAD.HI.U32 R9, R8, c[0x0][0x4ec], RZ ;  /* 0x00013b0008091a27 */ /* 0x000fe200078e00ff */
[----:B------:R-:W-:Y:S02]  /*1c300*/  IADD3 R5, R11, R4, RZ ;  /* 0x000000040b057210 */ /* 0x000fe40007ffe0ff */
[----:B------:R-:W-:Y:S01]  /*1c310*/  SEL R11, R6, RZ, !P0 ;  /* 0x000000ff060b7207 */ /* 0x000fe20004000000 */
[----:B------:R-:W-:Y:S01]  /*1c320*/  IMAD.MOV.U32 R0, RZ, RZ, R8 ;  /* 0x000000ffff007224 */ /* 0x000fe200078e0008 */
[----:B------:R-:W-:Y:S01]  /*1c330*/  @P1 SHF.R.U32.HI R0, RZ, c[0x0][0x4f0], R9 ;  /* 0x00013c00ff001a19 */ /* 0x000fe20000011609 */
[----:B------:R-:W-:-:S04]  /*1c340*/  IMAD.WIDE.U32 R2, R44, c[0x0][0x3e8], R2 ;  /* 0x0000fa002c027a25 */ /* 0x000fc800078e0002 */
        /* <DEDUP_REMOVED lines=85> */
.L_x_628:
[----:B------:R-:W-:Y:S05]  /*1c8a0*/  BSYNC B0 ;  /* 0x0000000000007941 */ /* 0x000fea0003800000 */
.L_x_627:
        /* <DEDUP_REMOVED lines=15> */
.L_x_630:
[----:B------:R-:W-:Y:S05]  /*1c9a0*/  BSYNC B0 ;  /* 0x0000000000007941 */ /* 0x000fea0003800000 */
.L_x_629:
        /* <DEDUP_REMOVED lines=15> */
.L_x_632:
[----:B------:R-:W-:Y:S05]  /*1caa0*/  BSYNC B0 ;  /* 0x0000000000007941 */ /* 0x000fea0003800000 */
.L_x_631:
        /* <DEDUP_REMOVED lines=16> */
.L_x_625:
        /* <DEDUP_REMOVED lines=19> */
.L_x_633:
        /* <DEDUP_REMOVED lines=40> */
.L_x_635:
[----:B------:R-:W-:Y:S05]  /*1cf60*/  BSYNC B0 ;  /* 0x0000000000007941 */ /* 0x000fea0003800000 */
.L_x_634:
        /* <DEDUP_REMOVED lines=57> */
.L_x_637:
[----:B------:R-:W-:Y:S05]  /*1d300*/  BSYNC B0 ;  /* 0x0000000000007941 */ /* 0x000fea0003800000 */
.L_x_636:
        /* <DEDUP_REMOVED lines=15> */
.L_x_639:
[----:B------:R-:W-:Y:S05]  /*1d400*/  BSYNC B0 ;  /* 0x0000000000007941 */ /* 0x000fea0003800000 */
.L_x_638:
        /* <DEDUP_REMOVED lines=15> */
.L_x_641:
[----:B------:R-:W-:Y:S05]  /*1d500*/  BSYNC B0 ;  /* 0x0000000000007941 */ /* 0x000fea0003800000 */
.L_x_640:
        /* <DEDUP_REMOVED lines=16> */
.L_x_642:
        /* <DEDUP_REMOVED lines=15> */
.L_x_3768:


//--------------------- .text._ZN7cutlass13device_kernelIN5flash19enable_sm80_to_sm89INS1_16FlashAttnFwdSm80INS1_25CollectiveMainloopFwdSm80ILi4ELi1ELb0EN4cute5tupleIJNS5_1CILi128EEENS7_ILi64EEES8_EEELi128ENS_10bfloat16_tEfNS_4arch4Sm80ELb0ELb0ELb1ELb0ELb0ELb0ELb1ELb0EEENS1_21CollectiveEpilogueFwdINS6_IJS8_S8_S9_EEENS6_IJNS7_ILi1EEESH_SH_EEESB_SD_Li128ELb0ELb1ELb0ELb0EEENS1_19SingleTileSchedulerILb0ELb0ELb1ELi128EEEEEEEEEvNT_6ParamsE --------------------------
	.section	.text._ZN7cutlass13device_kernelIN5flash19enable_sm80_to_sm89INS1_16FlashAttnFwdSm80INS1_25CollectiveMainloopFwdSm80ILi4ELi1ELb0EN4cute5tupleIJNS5_1CILi128EEENS7_ILi64EEES8_EEELi128ENS_10bfloat16_tEfNS_4arch4Sm80ELb0ELb0ELb1ELb0ELb0ELb0ELb1ELb0EEENS1_21CollectiveEpilogueFwdINS6_IJS8_S8_S9_EEENS6_IJNS7_ILi1EEESH_SH_EEESB_SD_Li128ELb0ELb1ELb0ELb0EEENS1_19SingleTileSchedulerILb0ELb0ELb1ELi128EEEEEEEEEvNT_6ParamsE,"ax",@progbits
	.sectioninfo	@"SHI_REGISTERS=255"
	.align	128
.text._ZN7cutlass13device_kernelIN5flash19enable_sm80_to_sm89INS1_16FlashAttnFwdSm80INS1_25CollectiveMainloopFwdSm80ILi4ELi1ELb0EN4cute5tupleIJNS5_1CILi128EEENS7_ILi64EEES8_EEELi128ENS_10bfloat16_tEfNS_4arch4Sm80ELb0ELb0ELb1ELb0ELb0ELb0ELb1ELb0EEENS1_21CollectiveEpilogueFwdINS6_IJS8_S8_S9_EEENS6_IJNS7_ILi1EEESH_SH_EEESB_SD_Li128ELb0ELb1ELb0ELb0EEENS1_19SingleTileSchedulerILb0ELb0ELb1ELi128EEEEEEEEEvNT_6ParamsE:
        .type           _ZN7cutlass13device_kernelIN5flash19enable_sm80_to_sm89INS1_16FlashAttnFwdSm80INS1_25CollectiveMainloopFwdSm80ILi4ELi1ELb0EN4cute5tupleIJNS5_1CILi128EEENS7_ILi64EEES8_EEELi128ENS_10bfloat16_tEfNS_4arch4Sm80ELb0ELb0ELb1ELb0ELb0ELb0ELb1ELb0EEENS1_21CollectiveEpilogueFwdINS6_IJS8_S8_S9_EEENS6_IJNS7_ILi1EEESH_SH_EEESB_SD_Li128ELb0ELb1ELb0ELb0EEENS1_19SingleTileSchedulerILb0ELb0ELb1ELi128EEEEEEEEEvNT_6ParamsE,@function
        .size           _ZN7cutlass13device_kernelIN5flash19enable_sm80_to_sm89INS1_16FlashAttnFwdSm80INS1_25CollectiveMainloopFwdSm80ILi4ELi1ELb0EN4cute5tupleIJNS5_1CILi128EEENS7_ILi64EEES8_EEELi128ENS_10bfloat16_tEfNS_4arch4Sm80ELb0ELb0ELb1ELb0ELb0ELb0ELb1ELb0EEENS1_21CollectiveEpilogueFwdINS6_IJS8_S8_S9_EEENS6_IJNS7_ILi1EEESH_SH_EEESB_SD_Li128ELb0ELb1ELb0ELb0EEENS1_19SingleTileSchedulerILb0ELb0ELb1ELi128EEEEEEEEEvNT_6ParamsE,(.L_x_3769 - _ZN7cutlass13device_kernelIN5flash19enable_sm80_to_sm89INS1_16FlashAttnFwdSm80INS1_25CollectiveMainloopFwdSm80ILi4ELi1ELb0EN4cute5tupleIJNS5_1CILi128EEENS7_ILi64EEES8_EEELi128ENS_10bfloat16_tEfNS_4arch4Sm80ELb0ELb0ELb1ELb0ELb0ELb0ELb1ELb0EEENS1_21CollectiveEpilogueFwdINS6_IJS8_S8_S9_EEENS6_IJNS7_ILi1EEESH_SH_EEESB_SD_Li128ELb0ELb1ELb0ELb0EEENS1_19SingleTileSchedulerILb0ELb0ELb1ELi128EEEEEEEEEvNT_6ParamsE)
        .other          _ZN7cutlass13device_kernelIN5flash19enable_sm80_to_sm89INS1_16FlashAttnFwdSm80INS1_25CollectiveMainloopFwdSm80ILi4ELi1ELb0EN4cute5tupleIJNS5_1CILi128EEENS7_ILi64EEES8_EEELi128ENS_10bfloat16_tEfNS_4arch4Sm80ELb0ELb0ELb1ELb0ELb0ELb0ELb1ELb0EEENS1_21CollectiveEpilogueFwdINS6_IJS8_S8_S9_EEENS6_IJNS7_ILi1EEESH_SH_EEESB_SD_Li128ELb0ELb1ELb0ELb0EEENS1_19SingleTileSchedulerILb0ELb0ELb1ELi128EEEEEEEEEvNT_6ParamsE,@"STO_CUDA_ENTRY STV_DEFAULT"
_ZN7cutlass13device_kernelIN5flash19enable_sm80_to_sm89INS1_16FlashAttnFwdSm80INS1_25CollectiveMainloopFwdSm80ILi4ELi1ELb0EN4cute5tupleIJNS5_1CILi128EEENS7_ILi64EEES8_EEELi128ENS_10bfloat16_tEfNS_4arch4Sm80ELb0ELb0ELb1ELb0ELb0ELb0ELb1ELb0EEENS1_21CollectiveEpilogueFwdINS6_IJS8_S8_S9_EEENS6_IJNS7_ILi1EEESH_SH_EEESB_SD_Li128ELb0ELb1ELb0ELb0EEENS1_19SingleTileSchedulerILb0ELb0ELb1ELi128EEEEEEEEEvNT_6ParamsE:
        /* <DEDUP_REMOVED lines=14> */
[----:B------:R-:W-:-:S05]  /*00e0*/  ULDC.64 UR6, c[0x0][0x1e0] ;  /* 0x0000780000067ab9 */ /* 0x000fca0000000a00 */
[----:B------:R-:W-:-:S04]  /*00f0*/  @P6 IMAD.MOV.U32 R2, RZ, RZ, 0x4 ;  /* 0x00000004ff026424 */ /* 0x000fc800078e00ff */
[----:B------:R-:W-:-:S05]  /*0100*/  @P6 IMAD.WIDE R2, R23, R2, c[0x0][0x340] ;  /* 0x0000d00017026625 */ /* 0x000fca00078e0202 */
[----:B------:R4:W5:Y:S01]  /*0110*/  @P6 LDG.E R20, [R2.64] ;  /* 0x0000001602146981 */ /* 0x000962000c1e1900 */
[----:B-1----:R-:W-:Y:S01]  /*0120*/  SHF.R.S32.HI R22, RZ, 0x1f, R29 ;  /* 0x0000001fff167819 */ /* 0x002fe2000001141d */
[----:B--2---:R-:W-:Y:S01]  /*0130*/  IMAD.WIDE.U32 R6, R30, c[0x0][0x1b8], RZ ;  /* 0x00006e001e067a25 */ /* 0x004fe200078e00ff */
[C---:B------:R-:W-:Y:S01]  /*0140*/  ISETP.NE.AND P0, PT, R17.reuse, 0x1, PT ;  /* 0x000000011100780c */ /* 0x040fe20003f05270 */
[----:B------:R-:W-:Y:S01]  /*0150*/  UIADD3 UR4, UR8, 0x3f, URZ ;  /* 0x0000003f08047890 */ /* 0x000fe2000fffe03f */
[----:B------:R-:W-:Y:S01]  /*0160*/  SHF.R.S32.HI R31, RZ, 0x1f, R30 ;  /* 0x0000001fff1f7819 */ /* 0x000fe2000001141e */
[----:B------:R-:W-:Y:S01]  /*0170*/  IMAD R5, R24, c[0x0][0x1c0], RZ ;  /* 0x0000700018057a24 */ /* 0x000fe200078e02ff */
[----:B------:R-:W-:Y:S01]  /*0180*/  UMOV UR9, 0x6 ;  /* 0x0000000600097882 */ /* 0x000fe20000000000 */
[----:B------:R-:W-:Y:S01]  /*0190*/  IMAD R17, R17, c[0x0][0x168], RZ ;  /* 0x00005a0011117a24 */ /* 0x000fe200078e02ff */
[----:B------:R-:W-:Y:S01]  /*01a0*/  USHF.R.S32.HI UR18, URZ, 0x1f, UR4 ;  /* 0x0000001f3f127899 */ /* 0x000fe20008011404 */
[----:B------:R-:W-:Y:S01]  /*01b0*/  IMAD R5, R23, c[0x0][0x1c4], R5 ;  /* 0x0000710017057a24 */ /* 0x000fe200078e0205 */
[----:B------:R-:W-:-:S02]  /*01c0*/  USHF.L.U32 UR10, UR6, 0x6, URZ ;  /* 0x00000006060a7899 */ /* 0x000fc4000800063f */
[----:B------:R-:W-:Y:S02]  /*01d0*/  ULEA.HI UR18, UR18, UR4, URZ, 0x6 ;  /* 0x0000000412127291 */ /* 0x000fe4000f8f303f */
[----:B------:R-:W-:Y:S02]  /*01e0*/  USHF.L.U64.HI UR9, UR6, UR9, UR7 ;  /* 0x0000000906097299 */ /* 0x000fe40008010207 */
[----:B------:R-:W-:Y:S01]  /*01f0*/  ULEA.HI.SX32 UR13, UR18, 0xffffffff, 0x1a ;  /* 0xffffffff120d7891 */ /* 0x000fe2000f8fd23f */
[----:B------:R-:W-:Y:S01]  /*0200*/  IMAD.U32 R159, RZ, RZ, UR10 ;  /* 0x0000000aff9f7e24 */ /* 0x000fe2000f8e00ff */
[----:B------:R-:W-:Y:S02]  /*0210*/  UIMAD.WIDE.U32 UR20, UR6, 0x20, URZ ;  /* 0x00000020061478a5 */ /* 0x000fe4000f8e003f */
[----:B------:R-:W-:Y:S02]  /*0220*/  USHF.R.S32.HI UR12, URZ, 0x1f, UR13 ;  /* 0x0000001f3f0c7899 */ /* 0x000fe4000801140d */
[----:B------:R-:W-:Y:S01]  /*0230*/  IMAD.U32 R18, RZ, RZ, UR13 ;  /* 0x0000000dff127e24 */ /* 0x000fe2000f8e00ff */
[----:B------:R-:W-:Y:S01]  /*0240*/  UIMAD UR4, UR9, UR13, URZ ;  /* 0x0000000d090472a4 */ /* 0x000fe2000f8e023f */
[----:B----4-:R-:W-:Y:S01]  /*0250*/  LEA.HI R2, R22, R29, RZ, 0x3 ;  /* 0x0000001d16027211 */ /* 0x010fe200078f18ff */
[----:B------:R-:W-:-:S02]  /*0260*/  USHF.L.U32 UR14, UR7, 0x5, URZ ;  /* 0x00000005070e7899 */ /* 0x000fc4000800063f */
[----:B------:R-:W-:Y:S01]  /*0270*/  UIMAD UR4, UR12, UR10, UR4 ;  /* 0x0000000a0c0472a4 */ /* 0x000fe2000f8e0204 */
[----:B------:R-:W-:Y:S01]  /*0280*/  LOP3.LUT R0, R2, 0xfffffff8, RZ, 0xc0, !PT ;  /* 0xfffffff802007812 */ /* 0x000fe200078ec0ff */
[----:B------:R-:W-:Y:S01]  /*0290*/  UIADD3 UR14, UR21, UR14, URZ ;  /* 0x0000000e150e7290 */ /* 0x000fe2000fffe03f */
[----:B------:R-:W-:Y:S01]  /*02a0*/  SHF.R.S32.HI R28, RZ, 0x3, R2 ;  /* 0x00000003ff1c7819 */ /* 0x000fe20000011402 */
[----:B------:R-:W-:Y:S01]  /*02b0*/  IMAD R2, R31, c[0x0][0x1b8], RZ ;  /* 0x00006e001f027a24 */ /* 0x000fe200078e02ff */
[----:B------:R-:W-:Y:S01]  /*02c0*/  UMOV UR11, 0x20 ;  /* 0x00000020000b7882 */ /* 0x000fe20000000000 */
[----:B------:R-:W-:Y:S01]  /*02d0*/  IMAD.IADD R64, R29, 0x1, -R0 ;  /* 0x000000011d407824 */ /* 0x000fe200078e0a00 */
[----:B------:R-:W-:Y:S01]  /*02e0*/  SHF.R.S32.HI R21, RZ, 0x1f, R28 ;  /* 0x0000001fff157819 */ /* 0x000fe2000001141c */
[----:B------:R-:W-:Y:S01]  /*02f0*/  IMAD R2, R30, c[0x0][0x1bc], R2 ;  /* 0x00006f001e027a24 */ /* 0x000fe200078e0202 */
[----:B------:R-:W-:Y:S01]  /*0300*/  IADD3 R19, -R28, c[0x0][0x1d0], RZ ;  /* 0x000074001c137a10 */ /* 0x000fe20007ffe1ff */
[----:B------:R-:W-:-:S02]  /*0310*/  IMAD R0, R64, 0x10, R28 ;  /* 0x0000001040007824 */ /* 0x000fc400078e021c */
[----:B------:R-:W-:Y:S02]  /*0320*/  IMAD.IADD R3, R7, 0x1, R2 ;  /* 0x0000000107037824 */ /* 0x000fe400078e0202 */
[----:B---3--:R-:W-:Y:S02]  /*0330*/  IMAD R9, R8, 0x80, R0 ;  /* 0x0000008008097824 */ /* 0x008fe400078e0200 */
[----:B------:R-:W-:Y:S02]  /*0340*/  IMAD.MOV.U32 R2, RZ, RZ, R6 ;  /* 0x000000ffff027224 */ /* 0x000fe400078e0006 */
[----:B------:R-:W-:Y:S01]  /*0350*/  @P0 IMAD.HI.U32 R4, R9, c[0x0][0x2c8], RZ ;  /* 0x0000b20009040a27 */ /* 0x000fe200078e00ff */
[----:B------:R1:W-:Y:S03]  /*0360*/  STL [R1+0x54], R9 ;  /* 0x0000540901007387 */ /* 0x0003e60000100800 */
[----:B------:R-:W-:Y:S01]  /*0370*/  IMAD.MOV.U32 R0, RZ, RZ, R9 ;  /* 0x000000ffff007224 */ /* 0x000fe200078e0009 */
[----:B------:R-:W-:Y:S01]  /*0380*/  @P0 SHF.R.U32.HI R0, RZ, c[0x0][0x2cc], R4 ;  /* 0x0000b300ff000a19 */ /* 0x000fe20000011604 */
[----:B------:R-:W-:-:S03]  /*0390*/  IMAD.WIDE.U32 R2, R23, c[0x0][0x1c0], R2 ;  /* 0x0000700017027a25 */ /* 0x000fc600078e0002 */
[--C-:B------:R-:W-:Y:S01]  /*03a0*/  SHF.R.S32.HI R6, RZ, 0x1f, R0.reuse ;  /* 0x0000001fff067819 */ /* 0x100fe20000011400 */
[----:B------:R-:W-:Y:S02]  /*03b0*/  IMAD.MOV R4, RZ, RZ, -R0 ;  /* 0x000000ffff047224 */ /* 0x000fe400078e0a00 */
[----:B------:R-:W-:Y:S02]  /*03c0*/  IMAD.IADD R3, R3, 0x1, R5 ;  /* 0x0000000103037824 */ /* 0x000fe400078e0205 */
[----:B------:R-:W-:Y:S02]  /*03d0*/  IMAD R5, R4, c[0x0][0x2c4], R9 ;  /* 0x0000b10004057a24 */ /* 0x000fe400078e0209 */
[----:B------:R-:W-:Y:S02]  /*03e0*/  IMAD R6, R6, c[0x0][0x1b0], RZ ;  /* 0x00006c0006067a24 */ /* 0x000fe400078e02ff */
[----:B------:R-:W-:Y:S01]  /*03f0*/  IMAD.WIDE.U32 R2, R0, c[0x0][0x1b0], R2 ;  /* 0x00006c0000027a25 */ /* 0x000fe200078e0002 */
[----:B------:R-:W-:-:S03]  /*0400*/  SHF.R.S32.HI R4, RZ, 0x1f, R5 ;  /* 0x0000001fff047819 */ /* 0x000fc60000011405 */
[----:B------:R-:W-:Y:S02]  /*0410*/  IMAD R0, R0, c[0x0][0x1b4], R6 ;  /* 0x00006d0000007a24 */ /* 0x000fe400078e0206 */
[----:B------:R-:W-:Y:S02]  /*0420*/  IMAD R13, R8, 0x80, R28 ;  /* 0x00000080080d7824 */ /* 0x000fe400078e021c */
[----:B------:R-:W-:Y:S02]  /*0430*/  IMAD.IADD R3, R3, 0x1, R0 ;  /* 0x0000000103037824 */ /* 0x000fe400078e0200 */
[----:B------:R-:W-:Y:S01]  /*0440*/  IMAD R0, R4, c[0x0][0x1a8], RZ ;  /* 0x00006a0004007a24 */ /* 0x000fe200078e02ff */
[-C--:B------:R-:W-:Y:S01]  /*0450*/  ISETP.GE.AND P2, PT, R13, R17.reuse, PT ;  /* 0x000000110d00720c */ /* 0x080fe20003f46270 */
[----:B------:R-:W-:Y:S01]  /*0460*/  IMAD.WIDE.U32 R2, R5, c[0x0][0x1a8], R2 ;  /* 0x00006a0005027a25 */ /* 0x000fe200078e0002 */
[C---:B------:R-:W-:Y:S01]  /*0470*/  IADD3 R4, R13.reuse, 0x20, RZ ;  /* 0x000000200d047810 */ /* 0x040fe20007ffe0ff */
[----:B------:R-:W-:Y:S01]  /*0480*/  STL [R1+0x50], R13 ;  /* 0x0000500d01007387 */ /* 0x000fe20000100800 */
[----:B------:R-:W-:Y:S01]  /*0490*/  IADD3 R11, R13, 0x30, RZ ;  /* 0x000000300d0b7810 */ /* 0x000fe20007ffe0ff */
[----:B------:R-:W-:Y:S01]  /*04a0*/  IMAD R0, R5, c[0x0][0x1ac], R0 ;  /* 0x00006b0005007a24 */ /* 0x000fe200078e0200 */
[----:B------:R-:W-:Y:S01]  /*04b0*/  LEA R14, P0, R2, c[0x0][0x160], 0x1 ;  /* 0x00005800020e7a11 */ /* 0x000fe200078008ff */
[----:B------:R-:W-:Y:S01]  /*04c0*/  IMAD.SHL.U32 R26, R64, 0x8, RZ ;  /* 0x00000008401a7824 */ /* 0x000fe200078e00ff */
[----:B------:R-:W-:Y:S01]  /*04d0*/  ISETP.GE.AND P4, PT, R4, R17, PT ;  /* 0x000000110400720c */ /* 0x000fe20003f86270 */
[----:B------:R-:W-:Y:S01]  /*04e0*/  IMAD.IADD R0, R3, 0x1, R0 ;  /* 0x0000000103007824 */ /* 0x000fe200078e0200 */
[----:B------:R-:W-:Y:S01]  /*04f0*/  IADD3 R15, R13, 0x70, RZ ;  /* 0x000000700d0f7810 */ /* 0x000fe20007ffe0ff */
[----:B------:R-:W2:Y:S01]  /*0500*/  SHFL.IDX PT, R6, R14, RZ, 0x181f ;  /* 0x00181fff0e067589 */ /* 0x000ea200000e0000 */
[----:B------:R-:W-:Y:S01]  /*0510*/  IMAD.SHL.U32 R3, R28, 0x40, RZ ;  /* 0x000000401c037824 */ /* 0x000fe200078e00ff */
[----:B------:R-:W-:-:S02]  /*0520*/  IADD3 R25, R26, 0x40, RZ ;  /* 0x000000401a197810 */ /* 0x000fc40007ffe0ff */
[----:B------:R-:W-:Y:S01]  /*0530*/  LEA.HI.X R16, R2, c[0x0][0x164], R0, 0x1, P0 ;  /* 0x0000590002107a11 */ /* 0x000fe200000f0c00 */
[----:B------:R-:W-:Y:S01]  /*0540*/  SHFL.IDX PT, R4, R14, 0x1, 0x181f ;  /* 0x00381f000e047f89 */ /* 0x000fe200000e0000 */
[----:B------:R-:W-:Y:S02]  /*0550*/  LOP3.LUT R0, R3, 0x1c0, RZ, 0xc0, !PT ;  /* 0x000001c003007812 */ /* 0x000fe400078ec0ff */
[----:B------:R-:W-:Y:S01]  /*0560*/  IADD3 R3, R13, 0x10, RZ ;  /* 0x000000100d037810 */ /* 0x000fe20007ffe0ff */
[----:B------:R-:W3:Y:S01]  /*0570*/  SHFL.IDX PT, R7, R16, RZ, 0x181f ;  /* 0x00181fff10077589 */ /* 0x000ee200000e0000 */
[----:B------:R-:W-:Y:S02]  /*0580*/  SHF.R.U32.HI R2, RZ, 0x3, R0 ;  /* 0x00000003ff027819 */ /* 0x000fe40000011600 */
[----:B------:R-:W-:Y:S01]  /*0590*/  LOP3.LUT R0, R0, 0x38, R26, 0xf8, !PT ;  /* 0x0000003800007812 */ /* 0x000fe200078ef81a */
[----:B------:R-:W4:Y:S01]  /*05a0*/  SHFL.IDX PT, R5, R16, 0x1, 0x181f ;  /* 0x00381f0010057f89 */ /* 0x000f2200000e0000 */
[----:B------:R-:W-:-:S02]  /*05b0*/  ISETP.GE.AND P5, PT, R3, R17, PT ;  /* 0x000000110300720c */ /* 0x000fc40003fa6270 */
[----:B------:R-:W-:Y:S01]  /*05c0*/  LEA.HI R3, R22, R29, RZ, 0x6 ;  /* 0x0000001d16037211 */ /* 0x000fe200078f30ff */
[----:B------:R-:W-:Y:S01]  /*05d0*/  STL [R1+0x10], R25 ;  /* 0x0000101901007387 */ /* 0x000fe20000100800 */
[----:B------:R-:W-:Y:S02]  /*05e0*/  LOP3.LUT R10, R0, R2, RZ, 0x3c, !PT ;  /* 0x00000002000a7212 */ /* 0x000fe400078e3cff */
[----:B------:R-:W-:Y:S01]  /*05f0*/  @!P2 SHF.R.S32.HI R0, RZ, 0x1f, R25 ;  /* 0x0000001fff00a819 */ /* 0x000fe20000011419 */
[----:B-1----:R-:W-:Y:S01]  /*0600*/  IMAD.SHL.U32 R9, R3, 0x8, RZ ;  /* 0x0000000803097824 */ /* 0x002fe200078e00ff */
[----:B------:R-:W-:Y:S01]  /*0610*/  ISETP.GE.AND P0, PT, R26, c[0x0][0x198], PT ;  /* 0x000066001a007a0c */ /* 0x000fe20003f06270 */
[----:B------:R-:W-:Y:S01]  /*0620*/  SHFL.IDX PT, R2, R14, 0x2, 0x181f ;  /* 0x00581f000e027f89 */ /* 0x000fe200000e0000 */
[----:B------:R-:W-:Y:S02]  /*0630*/  @!P2 LEA.HI R0, R0, R25, RZ, 0x3 ;  /* 0x000000190000a211 */ /* 0x000fe400078f18ff */
[----:B------:R-:W-:Y:S01]  /*0640*/  ISETP.GE.AND P3, PT, R25, c[0x0][0x198], PT ;  /* 0x0000660019007a0c */ /* 0x000fe20003f66270 */
[----:B------:R-:W1:Y:S01]  /*0650*/  SHFL.IDX PT, R3, R16, 0x2, 0x181f ;  /* 0x00581f0010037f89 */ /* 0x000e6200000e0000 */
[----:B------:R-:W-:-:S02]  /*0660*/  LOP3.LUT R160, R10, 0xfffffe00, R9, 0xf8, !PT ;  /* 0xfffffe000aa07812 */ /* 0x000fc400078ef809 */
[----:B------:R-:W-:Y:S02]  /*0670*/  SHF.R.S32.HI R27, RZ, 0x1f, R26 ;  /* 0x0000001fff1b7819 */ /* 0x000fe4000001141a */
[----:B--2---:R-:W-:Y:S02]  /*0680*/  @!P2 LEA R8, P1, R26, R6, 0x1 ;  /* 0x000000061a08a211 */ /* 0x004fe400078208ff */
[----:B------:R-:W-:Y:S01]  /*0690*/  @!P2 LOP3.LUT R10, R0, 0xfffffff8, RZ, 0xc0, !PT ;  /* 0xfffffff8000aa812 */ /* 0x000fe200078ec0ff */
[----:B------:R-:W-:Y:S01]  /*06a0*/  @!P2 IMAD.SHL.U32 R0, R160, 0x2, RZ ;  /* 0x00000002a000a824 */ /* 0x000fe200078e00ff */
[----:B------:R-:W-:Y:S01]  /*06b0*/  @!P5 SHF.R.S32.HI R12, RZ, 0x1f, R25 ;  /* 0x0000001fff0cd819 */ /* 0x000fe20000011419 */
[----:B------:R-:W-:Y:S01]  /*06c0*/  STL.64 [R1+0x18], R26 ;  /* 0x0000181a01007387 */ /* 0x000fe20000100a00 */
[----:B---3--:R-:W-:Y:S01]  /*06d0*/  @!P2 LEA.HI.X R9, R26, R7, R27, 0x1, P1 ;  /* 0x000000071a09a211 */ /* 0x008fe200008f0c1b */
[----:B------:R-:W-:Y:S01]  /*06e0*/  @!P2 IMAD.WIDE R6, R10, 0x2, R6 ;  /* 0x000000020a06a825 */ /* 0x000fe200078e0206 */
[----:B------:R-:W-:Y:S01]  /*06f0*/  @!P5 LEA.HI R10, R12, R25, RZ, 0x3 ;  /* 0x000000190c0ad211 */ /* 0x000fe200078f18ff */
[----:B------:R-:W-:Y:S01]  /*0700*/  STL [R1+0x4c], R160 ;  /* 0x00004ca001007387 */ /* 0x000fe20000100800 */
[----:B------:R-:W-:Y:S01]  /*0710*/  ISETP.GE.AND P1, PT, R11, R17, PT ;  /* 0x000000110b00720c */ /* 0x000fe20003f26270 */
[----:B------:R-:W-:Y:S01]  /*0720*/  @!P5 IMAD.SHL.U32 R12, R160, 0x2, RZ ;  /* 0x00000002a00cd824 */ /* 0x000fe200078e00ff */
[----:B------:R-:W-:Y:S01]  /*0730*/  @!P4 SHF.R.S32.HI R11, RZ, 0x1f, R25 ;  /* 0x0000001fff0bc819 */ /* 0x000fe20000011419 */
[----:B------:R2:W-:Y:S01]  /*0740*/  @!P2 LDGSTS.E.BYPASS.LTC128B.128 [R0+0x8100], [R8.64], !P0 ;  /* 0x081000000800afae */ /* 0x0005e2000c101d56 */
[----:B------:R-:W-:-:S03]  /*0750*/  @!P5 LOP3.LUT R10, R10, 0xfffffff8, RZ, 0xc0, !PT ;  /* 0xfffffff80a0ad812 */ /* 0x000fc600078ec0ff */
[----:B------:R3:W-:Y:S01]  /*0760*/  @!P2 LDGSTS.E.BYPASS.LTC128B.128 [R0+0xc100], [R6.64], !P3 ;  /* 0x0c1000000600afae */ /* 0x0007e2000d901d56 */
[----:B--2---:R-:W-:-:S03]  /*0770*/  @!P5 LEA R8, P2, R26, R4, 0x1 ;  /* 0x000000041a08d211 */ /* 0x004fc600078408ff */
[----:B---3--:R-:W2:Y:S01]  /*0780*/  SHFL.IDX PT, R6, R14, 0x3, 0x181f ;  /* 0x00781f000e067f89 */ /* 0x008ea200000e0000 */
[----:B------:R-:W-:Y:S01]  /*0790*/  @!P4 LEA.HI R0, R11, R25, RZ, 0x3 ;  /* 0x000000190b00c211 */ /* 0x000fe200078f18ff */
[----:B----4-:R-:W-:Y:S01]  /*07a0*/  @!P5 IMAD.WIDE R10, R10, 0x2, R4 ;  /* 0x000000020a0ad825 */ /* 0x010fe200078e0204 */
[----:B------:R-:W-:Y:S01]  /*07b0*/  @!P5 LEA.HI.X R9, R26, R5, R27, 0x1, P2 ;  /* 0x000000051a09d211 */ /* 0x000fe200010f0c1b */
[----:B------:R-:W3:Y:S01]  /*07c0*/  SHFL.IDX PT, R7, R16, 0x3, 0x181f ;  /* 0x00781f0010077f89 */ /* 0x000ee200000e0000 */
[----:B------:R-:W-:Y:S01]  /*07d0*/  @!P4 LOP3.LUT R4, R0, 0xfffffff8, RZ, 0xc0, !PT ;  /* 0xfffffff80004c812 */ /* 0x000fe200078ec0ff */
[----:B------:R-:W-:Y:S02]  /*07e0*/  @!P4 IMAD.SHL.U32 R0, R160, 0x2, RZ ;  /* 0x00000002a000c824 */ /* 0x000fe400078e00ff */
[----:B------:R4:W-:Y:S02]  /*07f0*/  @!P5 LDGSTS.E.BYPASS.LTC128B.128 [R12+0x8900], [R8.64], !P0 ;  /* 0x08900000080cdfae */ /* 0x0009e4000c101d56 */
[----:B-1----:R-:W-:Y:S01]  /*0800*/  @!P4 IMAD.WIDE R4, R4, 0x2, R2 ;  /* 0x000000020404c825 */ /* 0x002fe200078e0202 */
[C---:B------:R-:W-:Y:S01]  /*0810*/  @!P4 LEA R2, P2, R26.reuse, R2, 0x1 ;  /* 0x000000021a02c211 */ /* 0x040fe200078408ff */
[----:B------:R1:W-:Y:S03]  /*0820*/  @!P5 LDGSTS.E.BYPASS.LTC128B.128 [R12+0xc900], [R10.64], !P3 ;  /* 0x0c9000000a0cdfae */ /* 0x0003e6000d901d56 */
[----:B------:R-:W-:-:S05]  /*0830*/  @!P4 LEA.HI.X R3, R26, R3, R27, 0x1, P2 ;  /* 0x000000031a03c211 */ /* 0x000fca00010f0c1b */
[----:B------:R2:W-:Y:S04]  /*0840*/  @!P4 LDGSTS.E.BYPASS.LTC128B.128 [R0+0x9100], [R2.64], !P0 ;  /* 0x091000000200cfae */ /* 0x0005e8000c101d56 */
[----:B------:R1:W-:Y:S01]  /*0850*/  @!P4 LDGSTS.E.BYPASS.LTC128B.128 [R0+0xd100], [R4.64], !P3 ;  /* 0x0d1000000400cfae */ /* 0x0003e2000d901d56 */
[C---:B----4-:R-:W-:Y:S02]  /*0860*/  IADD3 R8, R13.reuse, 0x50, RZ ;  /* 0x000000500d087810 */ /* 0x050fe40007ffe0ff */
[----:B------:R-:W-:Y:S02]  /*0870*/  IADD3 R9, R13, 0x40, RZ ;  /* 0x000000400d097810 */ /* 0x000fe40007ffe0ff */
[-C--:B------:R-:W-:Y:S02]  /*0880*/  ISETP.GE.AND P5, PT, R8, R17.reuse, PT ;  /* 0x000000110800720c */ /* 0x080fe40003fa6270 */
[----:B------:R-:W4:Y:S01]  /*0890*/  SHFL.IDX PT, R8, R14, 0x4, 0x181f ;  /* 0x00981f000e087f89 */ /* 0x000f2200000e0000 */
[----:B------:R-:W-:-:S03]  /*08a0*/  ISETP.GE.AND P2, PT, R9, R17, PT ;  /* 0x000000110900720c */ /* 0x000fc60003f46270 */
[----:B------:R-:W4:Y:S01]  /*08b0*/  SHFL.IDX PT, R9, R16, 0x4, 0x181f ;  /* 0x00981f0010097f89 */ /* 0x000f2200000e0000 */
[----:B--2---:R-:W-:Y:S02]  /*08c0*/  @!P1 LEA R2, P4, R26, R6, 0x1 ;  /* 0x000000061a029211 */ /* 0x004fe400078808ff */
[----:B-1----:R-:W-:Y:S01]  /*08d0*/  @!P1 SHF.R.S32.HI R0, RZ, 0x1f, R25 ;  /* 0x0000001fff009819 */ /* 0x002fe20000011419 */
[----:B------:R-:W-:Y:S01]  /*08e0*/  SHFL.IDX PT, R5, R16, 0x5, 0x181f ;  /* 0x00b81f0010057f89 */ /* 0x000fe200000e0000 */
[----:B------:R-:W-:Y:S02]  /*08f0*/  IADD3 R4, R13, 0x60, RZ ;  /* 0x000000600d047810 */ /* 0x000fe40007ffe0ff */
[----:B------:R-:W-:Y:S02]  /*0900*/  @!P1 LEA.HI R0, R0, R25, RZ, 0x3 ;  /* 0x0000001900009211 */ /* 0x000fe400078f18ff */
[----:B---3--:R-:W-:Y:S02]  /*0910*/  @!P1 LEA.HI.X R3, R26, R7, R27, 0x1, P4 ;  /* 0x000000071a039211 */ /* 0x008fe400020f0c1b */
[----:B------:R-:W-:-:S02]  /*0920*/  ISETP.GE.AND P4, PT, R4, R17, PT ;  /* 0x000000110400720c */ /* 0x000fc40003f86270 */
[----:B------:R-:W-:Y:S01]  /*0930*/  @!P1 LOP3.LUT R4, R0, 0xfffffff8, RZ, 0xc0, !PT ;  /* 0xfffffff800049812 */ /* 0x000fe200078ec0ff */
[----:B------:R-:W-:Y:S01]  /*0940*/  @!P1 IMAD.SHL.U32 R0, R160, 0x2, RZ ;  /* 0x00000002a0009824 */ /* 0x000fe200078e00ff */
[----:B------:R-:W-:-:S03]  /*0950*/  @!P5 SHF.R.S32.HI R12, RZ, 0x1f, R25 ;  /* 0x0000001fff0cd819 */ /* 0x000fc60000011419 */
[----:B------:R-:W-:Y:S01]  /*0960*/  @!P1 IMAD.WIDE R6, R4, 0x2, R6 ;  /* 0x0000000204069825 */ /* 0x000fe200078e0206 */
[----:B------:R1:W-:Y:S04]  /*0970*/  @!P1 LDGSTS.E.BYPASS.LTC128B.128 [R0+0x9900], [R2.64], !P0 ;  /* 0x0990000002009fae */ /* 0x0003e8000c101d56 */
[----:B------:R2:W-:Y:S01]  /*0980*/  @!P1 LDGSTS.E.BYPASS.LTC128B.128 [R0+0xd900], [R6.64], !P3 ;  /* 0x0d90000006009fae */ /* 0x0005e2000d901d56 */
[----:B----4-:R-:W-:-:S03]  /*0990*/  @!P2 LEA R10, P1, R26, R8, 0x1 ;  /* 0x000000081a0aa211 */ /* 0x010fc600078208ff */
[----:B------:R-:W3:Y:S01]  /*09a0*/  SHFL.IDX PT, R4, R14, 0x5, 0x181f ;  /* 0x00b81f000e047f89 */ /* 0x000ee200000e0000 */
[----:B------:R-:W-:Y:S02]  /*09b0*/  @!P2 LEA.HI.X R11, R26, R9, R27, 0x1, P1 ;  /* 0x000000091a0ba211 */ /* 0x000fe400008f0c1b */
[----:B------:R-:W-:Y:S01]  /*09c0*/  ISETP.GE.AND P1, PT, R15, R17, PT ;  /* 0x000000110f00720c */ /* 0x000fe20003f26270 */
[----:B------:R-:W-:Y:S01]  /*09d0*/  IMAD R15, R18, -0x40, R19 ;  /* 0xffffffc0120f7824 */ /* 0x000fe200078e0213 */
[----:B-1----:R-:W-:Y:S01]  /*09e0*/  SHFL.IDX PT, R3, R16, 0x6, 0x181f ;  /* 0x00d81f0010037f89 */ /* 0x002fe200000e0000 */
[----:B--2---:R-:W-:Y:S02]  /*09f0*/  IMAD R0, R21, c[0x0][0x1e0], RZ ;  /* 0x0000780015007a24 */ /* 0x004fe400078e02ff */
[----:B------:R-:W-:-:S04]  /*0a00*/  IMAD.WIDE.U32 R6, R28, c[0x0][0x1e0], R26 ;  /* 0x000078001c067a25 */ /* 0x000fc800078e001a */
[----:B------:R-:W-:Y:S01]  /*0a10*/  IMAD R2, R28, c[0x0][0x1e4], R0 ;  /* 0x000079001c027a24 */ /* 0x000fe200078e0200 */
[----:B------:R-:W-:-:S03]  /*0a20*/  @!P2 SHF.R.S32.HI R0, RZ, 0x1f, R25 ;  /* 0x0000001fff00a819 */ /* 0x000fc60000011419 */
[----:B------:R-:W-:Y:S01]  /*0a30*/  IMAD.IADD R7, R7, 0x1, R2 ;  /* 0x0000000107077824 */ /* 0x000fe200078e0202 */
[-C--:B------:R-:W-:Y:S01]  /*0a40*/  @!P2 LEA.HI R13, R0, R25.reuse, RZ, 0x3 ;  /* 0x00000019000da211 */ /* 0x080fe200078f18ff */
[----:B------:R-:W1:Y:S01]  /*0a50*/  SHFL.IDX PT, R2, R14, 0x6, 0x181f ;  /* 0x00d81f000e027f89 */ /* 0x000e6200000e0000 */
[----:B------:R-:W-:Y:S02]  /*0a60*/  @!P5 LEA.HI R0, R12, R25, RZ, 0x3 ;  /* 0x000000190c00d211 */ /* 0x000fe400078f18ff */
[----:B------:R-:W-:Y:S02]  /*0a70*/  @!P2 LOP3.LUT R12, R13, 0xfffffff8, RZ, 0xc0, !PT ;  /* 0xfffffff80d0ca812 */ /* 0x000fe400078ec0ff */
[----:B------:R-:W-:Y:S01]  /*0a80*/  @!P5 LOP3.LUT R13, R0, 0xfffffff8, RZ, 0xc0, !PT ;  /* 0xfffffff8000dd812 */ /* 0x000fe200078ec0ff */
[----:B------:R-:W-:Y:S02]  /*0a90*/  @!P2 IMAD.SHL.U32 R0, R160, 0x2, RZ ;  /* 0x00000002a000a824 */ /* 0x000fe400078e00ff */
[----:B------:R-:W-:Y:S01]  /*0aa0*/  @!P2 IMAD.WIDE R8, R12, 0x2, R8 ;  /* 0x000000020c08a825 */ /* 0x000fe200078e0208 */
[----:B------:R-:W-:-:S02]  /*0ab0*/  @!P4 SHF.R.S32.HI R12, RZ, 0x1f, R25 ;  /* 0x0000001fff0cc819 */ /* 0x000fc40000011419 */
[----:B------:R2:W-:Y:S01]  /*0ac0*/  @!P2 LDGSTS.E.BYPASS.LTC128B.128 [R0+0xa100], [R10.64], !P0 ;  /* 0x0a1000000a00afae */ /* 0x0005e2000c101d56 */
[----:B---3--:R-:W-:Y:S01]  /*0ad0*/  @!P5 IMAD.WIDE R18, R13, 0x2, R4 ;  /* 0x000000020d12d825 */ /* 0x008fe200078e0204 */
[----:B------:R-:W-:Y:S02]  /*0ae0*/  @!P4 LEA.HI R12, R12, R25, RZ, 0x3 ;  /* 0x000000190c0cc211 */ /* 0x000fe400078f18ff */
[----:B------:R3:W-:Y:S02]  /*0af0*/  @!P2 LDGSTS.E.BYPASS.LTC128B.128 [R0+0xe100], [R8.64], !P3 ;  /* 0x0e1000000800afae */ /* 0x0007e4000d901d56 */
[----:B------:R-:W-:-:S05]  /*0b00*/  @!P4 LOP3.LUT R12, R12, 0xfffffff8, RZ, 0xc0, !PT ;  /* 0xfffffff80c0cc812 */ /* 0x000fca00078ec0ff */
[----:B-1----:R-:W-:Y:S01]  /*0b10*/  @!P4 IMAD.WIDE R12, R12, 0x2, R2 ;  /* 0x000000020c0cc825 */ /* 0x002fe200078e0202 */
[----:B-----5:R-:W-:-:S03]  /*0b20*/  @P6 SHF.R.S32.HI R17, RZ, 0x1f, R20 ;  /* 0x0000001fff116819 */ /* 0x020fc60000011414 */
[----:B------:R-:W-:Y:S01]  /*0b30*/  @!P6 IMAD.MOV.U32 R17, RZ, RZ, R24 ;  /* 0x000000ffff11e224 */ /* 0x000fe200078e0018 */
[----:B--2---:R1:W2:Y:S01]  /*0b40*/  SHFL.IDX PT, R10, R14, 0x7, 0x181f ;  /* 0x00f81f000e0a7f89 */ /* 0x0042a200000e0000 */
[----:B---3--:R-:W-:Y:S01]  /*0b50*/  @!P5 LEA R8, P2, R26, R4, 0x1 ;  /* 0x000000041a08d211 */ /* 0x008fe200078408ff */
[----:B------:R-:W-:Y:S02]  /*0b60*/  @!P4 IMAD.SHL.U32 R0, R160, 0x2, RZ ;  /* 0x00000002a000c824 */ /* 0x000fe400078e00ff */
[----:B------:R3:W4:Y:S01]  /*0b70*/  SHFL.IDX PT, R11, R16, 0x7, 0x181f ;  /* 0x00f81f00100b7f89 */ /* 0x00072200000e0000 */
[C---:B------:R-:W-:Y:S02]  /*0b80*/  @!P5 LEA.HI.X R9, R26.reuse, R5, R27, 0x1, P2 ;  /* 0x000000051a09d211 */ /* 0x040fe400010f0c1b */
[----:B------:R-:W-:-:S04]  /*0b90*/  @!P4 LEA R4, P2, R26, R2, 0x1 ;  /* 0x000000021a04c211 */ /* 0x000fc800078408ff */
[----:B------:R-:W-:Y:S01]  /*0ba0*/  @!P4 LEA.HI.X R5, R26, R3, R27, 0x1, P2 ;  /* 0x000000031a05c211 */ /* 0x000fe200010f0c1b */
[----:B------:R-:W-:-:S04]  /*0bb0*/  IMAD.WIDE.U32 R2, R30, c[0x0][0x1e8], R6 ;  /* 0x00007a001e027a25 */ /* 0x000fc800078e0006 */
[----:B------:R-:W-:Y:S02]  /*0bc0*/  IMAD R6, R17, c[0x0][0x1f0], RZ ;  /* 0x00007c0011067a24 */ /* 0x000fe400078e02ff */
[C---:B------:R-:W-:Y:S02]  /*0bd0*/  @!P1 IMAD.SHL.U32 R7, R160.reuse, 0x2, RZ ;  /* 0x00000002a0079824 */ /* 0x040fe400078e00ff */
[----:B-1----:R-:W-:-:S05]  /*0be0*/  @!P5 IMAD.SHL.U32 R14, R160, 0x2, RZ ;  /* 0x00000002a00ed824 */ /* 0x002fca00078e00ff */
[----:B------:R1:W-:Y:S01]  /*0bf0*/  @!P5 LDGSTS.E.BYPASS.LTC128B.128 [R14+0xa900], [R8.64], !P0 ;  /* 0x0a900000080edfae */ /* 0x0003e2000c101d56 */
[----:B---3--:R-:W-:Y:S02]  /*0c00*/  @P6 IMAD.MOV.U32 R16, RZ, RZ, R20 ;  /* 0x000000ffff106224 */ /* 0x008fe400078e0014 */
[----:B------:R-:W-:Y:S01]  /*0c10*/  @!P6 IMAD.MOV.U32 R16, RZ, RZ, R23 ;  /* 0x000000ffff10e224 */ /* 0x000fe200078e0017 */
[----:B------:R3:W-:Y:S01]  /*0c20*/  @!P5 LDGSTS.E.BYPASS.LTC128B.128 [R14+0xe900], [R18.64], !P3 ;  /* 0x0e900000120edfae */ /* 0x0007e2000d901d56 */
[C---:B------:R-:W-:Y:S02]  /*0c30*/  ISETP.GE.AND P5, PT, R15.reuse, 0x11, PT ;  /* 0x000000110f00780c */ /* 0x040fe40003fa6270 */
[----:B------:R-:W-:Y:S01]  /*0c40*/  IMAD R6, R16, c[0x0][0x1f4], R6 ;  /* 0x00007d0010067a24 */ /* 0x000fe200078e0206 */
[----:B------:R2:W-:Y:S01]  /*0c50*/  @!P4 LDGSTS.E.BYPASS.LTC128B.128 [R0+0xb100], [R4.64], !P0 ;  /* 0x0b1000000400cfae */ /* 0x0005e2000c101d56 */
[----:B------:R-:W-:-:S03]  /*0c60*/  ISETP.GE.AND P6, PT, R15, 0x1, PT ;  /* 0x000000010f00780c */ /* 0x000fc60003fc6270 */
[----:B------:R5:W-:Y:S01]  /*0c70*/  @!P4 LDGSTS.E.BYPASS.LTC128B.128 [R0+0xf100], [R12.64], !P3 ;  /* 0x0f1000000c00cfae */ /* 0x000be2000d901d56 */
[----:B------:R-:W-:Y:S01]  /*0c80*/  ISETP.GE.AND P4, PT, R15, 0x21, PT ;  /* 0x000000210f00780c */ /* 0x000fe20003f86270 */
[----:B-1----:R-:W-:Y:S02]  /*0c90*/  IMAD.U32 R8, RZ, RZ, UR7 ;  /* 0x00000007ff087e24 */ /* 0x002fe4000f8e00ff */
[----:B---3--:R-:W-:Y:S02]  /*0ca0*/  IMAD.MOV.U32 R14, RZ, RZ, c[0x0][0x1e0] ;  /* 0x00007800ff0e7624 */ /* 0x008fe400078e00ff */
[----:B------:R-:W-:Y:S01]  /*0cb0*/  IMAD.SHL.U32 R18, R28, 0x8, RZ ;  /* 0x000000081c127824 */ /* 0x000fe200078e00ff */
[----:B--2---:R-:W-:Y:S01]  /*0cc0*/  @!P1 LEA R4, P2, R26, R10, 0x1 ;  /* 0x0000000a1a049211 */ /* 0x004fe200078408ff */
[----:B-----5:R-:W-:-:S03]  /*0cd0*/  IMAD R0, R31, c[0x0][0x1e8], RZ ;  /* 0x00007a001f007a24 */ /* 0x020fc600078e02ff */
[----:B----4-:R-:W-:Y:S02]  /*0ce0*/  @!P1 LEA.HI.X R5, R26, R11, R27, 0x1, P2 ;  /* 0x0000000b1a059211 */ /* 0x010fe400010f0c1b */
[----:B------:R-:W-:Y:S01]  /*0cf0*/  LEA.HI R12, R22, R29, RZ, 0x4 ;  /* 0x0000001d160c7211 */ /* 0x000fe200078f20ff */
[----:B------:R-:W-:Y:S01]  /*0d00*/  IMAD R0, R30, c[0x0][0x1ec], R0 ;  /* 0x00007b001e007a24 */ /* 0x000fe200078e0200 */
[----:B------:R-:W-:Y:S01]  /*0d10*/  ISETP.GE.AND P2, PT, R15, 0x31, PT ;  /* 0x000000310f00780c */ /* 0x000fe20003f46270 */
[----:B------:R1:W-:Y:S01]  /*0d20*/  @!P1 LDGSTS.E.BYPASS.LTC128B.128 [R7+0xb900], [R4.64], !P0 ;  /* 0x0b90000004079fae */ /* 0x0003e2000c101d56 */
[----:B------:R-:W-:Y:S01]  /*0d30*/  LOP3.LUT R13, R12, 0xfffffff0, RZ, 0xc0, !PT ;  /* 0xfffffff00c0d7812 */ /* 0x000fe200078ec0ff */
[----:B------:R-:W-:Y:S01]  /*0d40*/  IMAD.IADD R3, R3, 0x1, R0 ;  /* 0x0000000103037824 */ /* 0x000fe200078e0200 */
[----:B------:R-:W-:-:S03]  /*0d50*/  @!P1 SHF.R.S32.HI R0, RZ, 0x1f, R25 ;  /* 0x0000001fff009819 */ /* 0x000fc60000011419 */
[----:B------:R-:W-:Y:S01]  /*0d60*/  IMAD.WIDE.U32 R32, R16, c[0x0][0x1f0], R2 ;  /* 0x00007c0010207a25 */ /* 0x000fe200078e0002 */
[----:B------:R-:W-:-:S03]  /*0d70*/  @!P1 LEA.HI R0, R0, R25, RZ, 0x3 ;  /* 0x0000001900009211 */ /* 0x000fc600078f18ff */
[----:B------:R-:W-:Y:S01]  /*0d80*/  IMAD.IADD R163, R33, 0x1, R6 ;  /* 0x0000000121a37824 */ /* 0x000fe200078e0206 */
[----:B------:R-:W-:Y:S01]  /*0d90*/  @!P1 LOP3.LUT R0, R0, 0xfffffff8, RZ, 0xc0, !PT ;  /* 0xfffffff800009812 */ /* 0x000fe200078ec0ff */
[----:B------:R-:W-:Y:S01]  /*0da0*/  IMAD.MOV.U32 R162, RZ, RZ, R32 ;  /* 0x000000ffffa27224 */ /* 0x000fe200078e0020 */
[----:B------:R-:W-:Y:S01]  /*0db0*/  VOTEU.ANY UP0, P2 ;  /* 0x00000000003f7886 */ /* 0x000fe20001000100 */
[----:B------:R2:W-:Y:S02]  /*0dc0*/  STL.64 [R1+0x40], R32 ;  /* 0x0000402001007387 */ /* 0x0005e40000100a00 */
[----:B------:R-:W-:Y:S02]  /*0dd0*/  IMAD.WIDE.U32 R2, R159, UR13, R162 ;  /* 0x0000000d9f027c25 */ /* 0x000fe4000f8e00a2 */
[----:B------:R3:W-:Y:S03]  /*0de0*/  STL.64 [R1+0x30], R162 ;  /* 0x000030a201007387 */ /* 0x0007e60000100a00 */
[----:B------:R-:W-:Y:S01]  /*0df0*/  IADD3 R3, R3, UR4, RZ ;  /* 0x0000000403037c10 */ /* 0x000fe2000fffe0ff */
[----:B------:R-:W-:Y:S01]  /*0e00*/  @UP0 UIMAD UR4, UR7, 0x30, URZ ;  /* 0x00000030070408a4 */ /* 0x000fe2000f8e023f */
[----:B------:R-:W-:Y:S01]  /*0e10*/  @P5 LEA R6, P0, R14, R2, 0x4 ;  /* 0x000000020e065211 */ /* 0x000fe200078020ff */
[----:B------:R-:W-:Y:S01]  /*0e20*/  UISETP.GE.AND UP0, UPT, UR8, 0x1, UPT ;  /* 0x000000010800788c */ /* 0x000fe2000bf06270 */
[----:B-1----:R-:W-:-:S02]  /*0e30*/  @!P1 IMAD.WIDE R4, R0, 0x2, R10 ;  /* 0x0000000200049825 */ /* 0x002fc400078e020a */
[----:B------:R-:W-:Y:S02]  /*0e40*/  @P5 LEA.HI.X R0, R14, R3, R8, 0x4, P0 ;  /* 0x000000030e005211 */ /* 0x000fe400000f2408 */
[----:B------:R-:W-:Y:S01]  /*0e50*/  @P5 LEA R8, P0, R6, c[0x0][0x1c8], 0x1 ;  /* 0x0000720006085a11 */ /* 0x000fe200078008ff */
[----:B------:R1:W-:Y:S01]  /*0e60*/  @!P1 LDGSTS.E.BYPASS.LTC128B.128 [R7+0xf900], [R4.64], !P3 ;  /* 0x0f90000004079fae */ /* 0x0003e2000d901d56 */
[----:B------:R-:W-:Y:S02]  /*0e70*/  @P6 LEA R10, P1, R2, c[0x0][0x1c8], 0x1 ;  /* 0x00007200020a6a11 */ /* 0x000fe400078208ff */
[----:B------:R-:W-:Y:S01]  /*0e80*/  @P5 LEA.HI.X R9, R6, c[0x0][0x1cc], R0, 0x1, P0 ;  /* 0x0000730006095a11 */ /* 0x000fe200000f0c00 */
[----:B------:R-:W0:Y:S04]  /*0e90*/  LDGDEPBAR ;  /* 0x00000000000079af */ /* 0x000e280000000000 */
[----:B------:R-:W-:Y:S01]  /*0ea0*/  BAR.SYNC.DEFER_BLOCKING 0x0 ;  /* 0x0000000000007b1d */ /* 0x000fe20000010000 */
[----:B------:R-:W-:-:S02]  /*0eb0*/  @P4 IADD3 R0, P0, R2, UR20, RZ ;  /* 0x0000001402004c10 */ /* 0x000fc4000ff1e0ff */
[--C-:B------:R-:W-:Y:S02]  /*0ec0*/  @P6 LEA.HI.X R11, R2, c[0x0][0x1cc], R3.reuse, 0x1, P1 ;  /* 0x00007300020b6a11 */ /* 0x100fe400008f0c03 */
[----:B------:R-:W-:Y:S02]  /*0ed0*/  ISETP.GE.AND P3, PT, R26, c[0x0][0x1d4], PT ;  /* 0x000075001a007a0c */ /* 0x000fe40003f66270 */
[----:B-1----:R-:W-:Y:S01]  /*0ee0*/  @P4 IADD3.X R4, R3, UR14, RZ, P0, !PT ;  /* 0x0000000e03044c10 */ /* 0x002fe200087fe4ff */
[----:B------:R-:W-:Y:S01]  /*0ef0*/  @P2 IMAD.WIDE.U32 R2, R14, 0x30, R2 ;  /* 0x000000300e022825 */ /* 0x000fe200078e0002 */
[C---:B------:R-:W-:Y:S02]  /*0f00*/  @P4 LEA R6, P0, R0.reuse, c[0x0][0x1c8], 0x1 ;  /* 0x0000720000064a11 */ /* 0x040fe400078008ff */
[----:B------:R-:W-:Y:S02]  /*0f10*/  SHF.R.S32.HI R5, RZ, 0x4, R12 ;  /* 0x00000004ff057819 */ /* 0x000fe4000001140c */
[----:B------:R-:W-:Y:S01]  /*0f20*/  @P4 LEA.HI.X R7, R0, c[0x0][0x1cc], R4, 0x1, P0 ;  /* 0x0000730000074a11 */ /* 0x000fe200000f0c04 */
[----:B------:R-:W-:Y:S01]  /*0f30*/  IMAD.IADD R0, R29, 0x1, -R13 ;  /* 0x000000011d007824 */ /* 0x000fe200078e0a0d */
[----:B------:R-:W-:Y:S01]  /*0f40*/  LEA.HI R4, R12, R5, RZ, 0x1 ;  /* 0x000000050c047211 */ /* 0x000fe200078f08ff */
[----:B------:R-:W-:Y:S01]  /*0f50*/  IMAD.SHL.U32 R13, R64, 0x40, RZ ;  /* 0x00000040400d7824 */ /* 0x000fe200078e00ff */
[----:B------:R-:W-:-:S02]  /*0f60*/  ISETP.GE.AND P0, PT, R25, c[0x0][0x1d4], PT ;  /* 0x0000750019007a0c */ /* 0x000fc40003f06270 */
[----:B------:R-:W-:Y:S02]  /*0f70*/  SHF.R.S32.HI R15, RZ, 0x1f, R0 ;  /* 0x0000001fff0f7819 */ /* 0x000fe40000011400 */
[----:B------:R-:W-:Y:S02]  /*0f80*/  LOP3.LUT R12, R4, 0xfffffffe, RZ, 0xc0, !PT ;  /* 0xfffffffe040c7812 */ /* 0x000fe400078ec0ff */
[----:B------:R-:W-:Y:S02]  /*0f90*/  LOP3.LUT R4, R13, 0x1c0, RZ, 0xc0, !PT ;  /* 0x000001c00d047812 */ /* 0x000fe400078ec0ff */
[----:B------:R-:W-:Y:S01]  /*0fa0*/  LEA.HI R15, R15, R0, RZ, 0x3 ;  /* 0x000000000f0f7211 */ /* 0x000fe200078f18ff */
[----:B------:R-:W-:Y:S01]  /*0fb0*/  IMAD.IADD R12, R5, 0x1, -R12 ;  /* 0x00000001050c7824 */ /* 0x000fe200078e0a0c */
[----:B------:R-:W-:Y:S02]  /*0fc0*/  LOP3.LUT R18, R4, 0x8, R18, 0xf8, !PT ;  /* 0x0000000804127812 */ /* 0x000fe400078ef812 */
[----:B------:R-:W-:-:S02]  /*0fd0*/  SHF.R.U32.HI R13, RZ, 0x3, R4 ;  /* 0x00000003ff0d7819 */ /* 0x000fc40000011604 */
[----:B------:R-:W-:Y:S02]  /*0fe0*/  LOP3.LUT R14, R15, 0xfffffff8, RZ, 0xc0, !PT ;  /* 0xfffffff80f0e7812 */ /* 0x000fe400078ec0ff */
[----:B------:R-:W-:Y:S01]  /*0ff0*/  @P2 IADD3 R3, R3, UR4, RZ ;  /* 0x0000000403032c10 */ /* 0x000fe2000fffe0ff */
[----:B------:R-:W-:Y:S01]  /*1000*/  ULDC.64 UR4, c[0x0][0x208] ;  /* 0x0000820000047ab9 */ /* 0x000fe20000000a00 */
[----:B------:R-:W-:Y:S01]  /*1010*/  @P2 LEA R4, P1, R2, c[0x0][0x1c8], 0x1 ;  /* 0x0000720002042a11 */ /* 0x000fe200078208ff */
[----:B------:R-:W-:Y:S01]  /*1020*/  UIMAD.WIDE.U32 UR16, UR11, UR4, URZ ;  /* 0x000000040b1072a5 */ /* 0x000fe2000f8e003f */
[----:B------:R-:W-:Y:S01]  /*1030*/  LOP3.LUT R18, R18, R13, RZ, 0x3c, !PT ;  /* 0x0000000d12127212 */ /* 0x000fe200078e3cff */
[----:B------:R-:W-:Y:S01]  /*1040*/  IMAD.IADD R13, R0, 0x1, -R14 ;  /* 0x00000001000d7824 */ /* 0x000fe200078e0a0e */
[----:B------:R-:W-:Y:S01]  /*1050*/  @P2 LEA.HI.X R5, R2, c[0x0][0x1cc], R3, 0x1, P1 ;  /* 0x0000730002052a11 */ /* 0x000fe200008f0c03 */
[C---:B------:R-:W-:Y:S01]  /*1060*/  @P6 IMAD.SHL.U32 R0, R160.reuse, 0x2, RZ ;  /* 0x00000002a0006824 */ /* 0x040fe200078e00ff */
[----:B------:R-:W-:Y:S01]  /*1070*/  UIMAD UR11, UR11, UR5, URZ ;  /* 0x000000050b0b72a4 */ /* 0x000fe2000f8e023f */
[----:B------:R-:W-:-:S02]  /*1080*/  @P5 IMAD.SHL.U32 R3, R160, 0x2, RZ ;  /* 0x00000002a0035824 */ /* 0x000fc400078e00ff */
[----:B------:R-:W-:Y:S01]  /*1090*/  @P4 IMAD.SHL.U32 R2, R160, 0x2, RZ ;  /* 0x00000002a0024824 */ /* 0x000fe200078e00ff */
[----:B------:R-:W-:Y:S01]  /*10a0*/  @!PT LDS RZ, [RZ] ;  /* 0x00000000fffff984 */ /* 0x000fe20000000800 */
[----:B------:R-:W-:Y:S01]  /*10b0*/  @!PT LDS RZ, [RZ] ;  /* 0x00000000fffff984 */ /* 0x000fe20000000800 */
[----:B------:R-:W-:Y:S01]  /*10c0*/  @!PT LDS RZ, [RZ] ;  /* 0x00000000fffff984 */ /* 0x000fe20000000800 */
[----:B------:R1:W-:Y:S01]  /*10d0*/  @P6 LDGSTS.E.BYPASS.LTC128B.128 [R0+0x4100], [R10.64], !P3 ;  /* 0x041000000a006fae */ /* 0x0003e2000d901d56 */
[----:B------:R-:W-:-:S03]  /*10e0*/  UIADD3 UR11, UR17, UR11, URZ ;  /* 0x0000000b110b7290 */ /* 0x000fc6000fffe03f */
[----:B------:R1:W-:Y:S04]  /*10f0*/  @P6 LDGSTS.E.BYPASS.LTC128B.128 [R0+0x6100], [R10.64+0x80], !P0 ;  /* 0x061000800a006fae */ /* 0x0003e8000c101d56 */
[----:B------:R4:W-:Y:S04]  /*1100*/  @P5 LDGSTS.E.BYPASS.LTC128B.128 [R3+0x4900], [R8.64], !P3 ;  /* 0x0490000008035fae */ /* 0x0009e8000d901d56 */
[----:B------:R4:W-:Y:S04]  /*1110*/  @P5 LDGSTS.E.BYPASS.LTC128B.128 [R3+0x6900], [R8.64+0x80], !P0 ;  /* 0x0690008008035fae */ /* 0x0009e8000c101d56 */
[----:B------:R5:W-:Y:S04]  /*1120*/  @P4 LDGSTS.E.BYPASS.LTC128B.128 [R2+0x5100], [R6.64], !P3 ;  /* 0x0510000006024fae */ /* 0x000be8000d901d56 */
[----:B------:R5:W-:Y:S01]  /*1130*/  @P4 LDGSTS.E.BYPASS.LTC128B.128 [R2+0x7100], [R6.64+0x80], !P0 ;  /* 0x0710008006024fae */ /* 0x000be2000c101d56 */
[----:B------:R-:W-:Y:S01]  /*1140*/  LOP3.LUT P4, RZ, R64, 0x2, RZ, 0xc0, !PT ;  /* 0x0000000240ff7812 */ /* 0x000fe2000788c0ff */
[----:B-1----:R-:W-:-:S05]  /*1150*/  @P2 IMAD.SHL.U32 R0, R160, 0x2, RZ ;  /* 0x00000002a0002824 */ /* 0x002fca00078e00ff */
[----:B------:R1:W-:Y:S01]  /*1160*/  @P2 LDGSTS.E.BYPASS.LTC128B.128 [R0+0x5900], [R4.64], !P3 ;  /* 0x0590000004002fae */ /* 0x0003e2000d901d56 */
[----:B----4-:R-:W-:-:S03]  /*1170*/  IMAD.SHL.U32 R3, R12, 0x8, RZ ;  /* 0x000000080c037824 */ /* 0x010fc600078e00ff */
[----:B------:R1:W-:Y:S01]  /*1180*/  @P2 LDGSTS.E.BYPASS.LTC128B.128 [R0+0x7900], [R4.64+0x80], !P0 ;  /* 0x0790008004002fae */ /* 0x0003e2000c101d56 */
[----:B------:R-:W-:-:S03]  /*1190*/  R2P PR, R13, 0x6 ;  /* 0x000000060d007804 */ /* 0x000fc60000000000 */
[----:B------:R-:W0:Y:S01]  /*11a0*/  LDGDEPBAR ;  /* 0x00000000000079af */ /* 0x000e220000000000 */
[----:B-----5:R-:W-:Y:S01]  /*11b0*/  IMAD.SHL.U32 R2, R13, 0x40, RZ ;  /* 0x000000400d027824 */ /* 0x020fe200078e00ff */
[----:B------:R-:W-:-:S04]  /*11c0*/  LEA.HI R6, R22, R29, RZ, 0x5 ;  /* 0x0000001d16067211 */ /* 0x000fc800078f28ff */
[----:B------:R-:W-:-:S04]  /*11d0*/  LOP3.LUT R2, R2, 0x1c0, RZ, 0xc0, !PT ;  /* 0x000001c002027812 */ /* 0x000fc800078ec0ff */
[----:B------:R-:W-:Y:S02]  /*11e0*/  LOP3.LUT R3, R2, 0x8, R3, 0xf8, !PT ;  /* 0x0000000802037812 */ /* 0x000fe400078ef803 */
[----:B------:R-:W-:-:S04]  /*11f0*/  SHF.R.U32.HI R2, RZ, 0x3, R2 ;  /* 0x00000003ff027819 */ /* 0x000fc80000011602 */
[----:B------:R-:W-:Y:S01]  /*1200*/  LOP3.LUT R157, R3, R2, RZ, 0x3c, !PT ;  /* 0x00000002039d7212 */ /* 0x000fe200078e3cff */
[----:B------:R-:W-:Y:S02]  /*1210*/  IMAD R2, R21, c[0x0][0x208], RZ ;  /* 0x0000820015027a24 */ /* 0x000fe400078e02ff */
[----:B-1----:R-:W-:Y:S01]  /*1220*/  IMAD.SHL.U32 R4, R15, 0x40, RZ ;  /* 0x000000400f047824 */ /* 0x002fe200078e00ff */
[----:B------:R-:W-:Y:S01]  /*1230*/  SHF.R.S32.HI R5, RZ, 0x5, R6 ;  /* 0x00000005ff057819 */ /* 0x000fe20000011406 */
[----:B------:R-:W-:Y:S01]  /*1240*/  IMAD R0, R12, 0x200, R18 ;  /* 0x000002000c007824 */ /* 0x000fe200078e0212 */
[----:B------:R-:W-:-:S04]  /*1250*/  DEPBAR.LE SB0, 0x1 ;  /* 0x000080400000791a */ /* 0x000fc80000000000 */
[----:B------:R-:W-:Y:S01]  /*1260*/  LOP3.LUT R158, R4, 0xfffffe00, RZ, 0xc0, !PT ;  /* 0xfffffe00049e7812 */ /* 0x000fe200078ec0ff */
[----:B------:R-:W-:Y:S01]  /*1270*/  IMAD.SHL.U32 R224, R0, 0x2, RZ ;  /* 0x0000000200e07824 */ /* 0x000fe200078e00ff */
[----:B------:R-:W-:-:S04]  /*1280*/  DEPBAR.LE SB0, 0x0 ;  /* 0x000080000000791a */ /* 0x000fc80000000000 */
[----:B------:R-:W-:Y:S01]  /*1290*/  IMAD R0, R5, 0x400, R158 ;  /* 0x0000040005007824 */ /* 0x000fe200078e029e */
[C---:B------:R-:W-:Y:S01]  /*12a0*/  IADD3 R3, R224.reuse, 0x4100, RZ ;  /* 0x00004100e0037810 */ /* 0x040fe20007ffe0ff */
[----:B------:R-:W-:Y:S01]  /*12b0*/  BAR.SYNC.DEFER_BLOCKING 0x0 ;  /* 0x0000000000007b1d */ /* 0x000fe20000010000 */
[----:B------:R-:W-:Y:S01]  /*12c0*/  IADD3 R235, R224, 0x4120, RZ ;  /* 0x00004120e0eb7810 */ /* 0x000fe20007ffe0ff */
[----:B------:R-:W-:Y:S01]  /*12d0*/  IMAD.IADD R0, R157, 0x1, R0 ;  /* 0x000000019d007824 */ /* 0x000fe200078e0200 */
[----:B------:R-:W-:Y:S01]  /*12e0*/  @P4 IADD3 R235, R3, -0x20, RZ ;  /* 0xffffffe003eb4810 */ /* 0x000fe20007ffe0ff */
[----:B------:R-:W-:Y:S01]  /*12f0*/  IMAD.MOV.U32 R4, RZ, RZ, 0x10 ;  /* 0x00000010ff047424 */ /* 0x000fe200078e00ff */
[----:B------:R-:W-:Y:S01]  /*1300*/  LOP3.LUT R5, R6, 0xffffffe0, RZ, 0xc0, !PT ;  /* 0xffffffe006057812 */ /* 0x000fe200078ec0ff */
[----:B------:R-:W-:Y:S01]  /*1310*/  IMAD.SHL.U32 R231, R0, 0x2, RZ ;  /* 0x0000000200e77824 */ /* 0x000fe200078e00ff */
[----:B------:R-:W-:Y:S01]  /*1320*/  IADD3 R243, R235, 0x800, RZ ;  /* 0x00000800ebf37810 */ /* 0x000fe20007ffe0ff */
[----:B------:R-:W-:Y:S01]  /*1330*/  IMAD R0, R28, c[0x0][0x20c], R2 ;  /* 0x000083001c007a24 */ /* 0x000fe200078e0202 */
[----:B------:R-:W-:Y:S01]  /*1340*/  SEL R4, R4, 0xfffffff0, !P1 ;  /* 0xfffffff004047807 */ /* 0x000fe20004800000 */
[----:B------:R-:W-:Y:S01]  /*1350*/  IMAD.WIDE.U32 R2, R28, c[0x0][0x208], R26 ;  /* 0x000082001c027a25 */ /* 0x000fe200078e001a */
[----:B------:R-:W-:-:S02]  /*1360*/  PLOP3.LUT P1, PT, PT, PT, UP0, 0x80, 0x0 ;  /* 0x000000000000781c */ /* 0x000fc40003f2f008 */
[----:B------:R-:W-:Y:S01]  /*1370*/  IADD3 R242, R235, 0x1000, RZ ;  /* 0x00001000ebf27810 */ /* 0x000fe20007ffe0ff */
[----:B------:R-:W-:Y:S01]  /*1380*/  IMAD.IADD R3, R3, 0x1, R0 ;  /* 0x0000000103037824 */ /* 0x000fe200078e0200 */
[----:B------:R-:W-:Y:S01]  /*1390*/  IADD3 R241, R235, 0x1800, RZ ;  /* 0x00001800ebf17810 */ /* 0x000fe20007ffe0ff */
[----:B------:R-:W-:Y:S02]  /*13a0*/  IMAD R0, R31, c[0x0][0x210], RZ ;  /* 0x000084001f007a24 */ /* 0x000fe400078e02ff */
[----:B------:R-:W-:-:S04]  /*13b0*/  IMAD.WIDE.U32 R2, R30, c[0x0][0x210], R2 ;  /* 0x000084001e027a25 */ /* 0x000fc800078e0002 */
[----:B------:R-:W-:Y:S02]  /*13c0*/  IMAD R0, R30, c[0x0][0x214], R0 ;  /* 0x000085001e007a24 */ /* 0x000fe400078e0200 */
[----:B------:R-:W-:Y:S01]  /*13d0*/  IMAD R233, R4, 0x2, R231 ;  /* 0x0000000204e97824 */ /* 0x000fe200078e02e7 */
[----:B------:R3:W1:Y:S01]  /*13e0*/  LDSM.16.M88.4 R12, [R231+0x8100] ;  /* 0x00810000e70c783b */ /* 0x0006620000000200 */
[----:B------:R-:W-:Y:S02]  /*13f0*/  IMAD.IADD R3, R3, 0x1, R0 ;  /* 0x0000000103037824 */ /* 0x000fe400078e0200 */
[----:B------:R-:W-:Y:S01]  /*1400*/  IMAD R0, R17, c[0x0][0x218], RZ ;  /* 0x0000860011007a24 */ /* 0x000fe200078e02ff */
[----:B------:R3:W4:Y:S01]  /*1410*/  LDSM.16.M88.4 R8, [R231+0xa100] ;  /* 0x00a10000e708783b */ /* 0x0007220000000200 */
[----:B--2---:R-:W-:-:S03]  /*1420*/  IMAD.WIDE.U32 R32, R16, c[0x0][0x218], R2 ;  /* 0x0000860010207a25 */ /* 0x004fc600078e0002 */
[----:B------:R3:W2:Y:S01]  /*1430*/  LDSM.16.M88.4 R60, [R224+0x4100] ;  /* 0x00410000e03c783b */ /* 0x0006a20000000200 */
[----:B------:R-:W-:Y:S02]  /*1440*/  IMAD R0, R16, c[0x0][0x21c], R0 ;  /* 0x0000870010007a24 */ /* 0x000fe400078e0200 */
[----:B------:R-:W-:Y:S01]  /*1450*/  IMAD.IADD R144, R29, 0x1, -R5 ;  /* 0x000000011d907824 */ /* 0x000fe200078e0a05 */
[----:B------:R3:W-:Y:S01]  /*1460*/  STL.64 [R1+0x38], R32 ;  /* 0x0000382001007387 */ /* 0x0007e20000100a00 */
[----:B------:R-:W-:Y:S02]  /*1470*/  IMAD.IADD R18, R33, 0x1, R0 ;  /* 0x0000000121127824 */ /* 0x000fe400078e0200 */
[----:B------:R-:W-:Y:S01]  /*1480*/  IMAD.MOV.U32 R5, RZ, RZ, 0x20 ;  /* 0x00000020ff057424 */ /* 0x000fe200078e00ff */
[----:B------:R3:W1:Y:S04]  /*1490*/  LDSM.16.M88.4 R56, [R224+0x4900] ;  /* 0x00490000e038783b */ /* 0x0006680000000200 */
[----:B------:R3:W-:Y:S01]  /*14a0*/  STL [R1+0x48], R18 ;  /* 0x0000481201007387 */ /* 0x0007e20000100800 */
[----:B------:R-:W-:-:S03]  /*14b0*/  SEL R2, R5, 0xffffffe0, !P2 ;  /* 0xffffffe005027807 */ /* 0x000fc60005000000 */
[----:B------:R3:W1:Y:S04]  /*14c0*/  LDSM.16.M88.4 R52, [R224+0x5100] ;  /* 0x00510000e034783b */ /* 0x0006680000000200 */
[----:B------:R3:W1:Y:S04]  /*14d0*/  LDSM.16.M88.4 R48, [R224+0x5900] ;  /* 0x00590000e030783b */ /* 0x0006680000000200 */
[----:B------:R3:W1:Y:S04]  /*14e0*/  LDSM.16.M88.4 R24, [R233+0x8100] ;  /* 0x00810000e918783b */ /* 0x0006680000000200 */
[----:B------:R3:W1:Y:S04]  /*14f0*/  LDSM.16.M88.4 R20, [R233+0xa100] ;  /* 0x00a10000e914783b */ /* 0x0006680000000200 */
[----:B------:R3:W1:Y:S04]  /*1500*/  LDSM.16.M88.4 R72, [R235] ;  /* 0x00000000eb48783b */ /* 0x0006680000000200 */
[----:B------:R3:W1:Y:S04]  /*1510*/  LDSM.16.M88.4 R84, [R235+0x800] ;  /* 0x00080000eb54783b */ /* 0x0006680000000200 */
[----:B------:R3:W1:Y:S04]  /*1520*/  LDSM.16.M88.4 R80, [R235+0x1000] ;  /* 0x00100000eb50783b */ /* 0x0006680000000200 */
[----:B------:R3:W1:Y:S01]  /*1530*/  LDSM.16.M88.4 R76, [R235+0x1800] ;  /* 0x00180000eb4c783b */ /* 0x0006620000000200 */
[----:B------:R-:W-:Y:S05]  /*1540*/  @!P1 BRA `(.L_x_643) ;  /* 0x0000031000009947 */ /* 0x000fea0003800000 */
[----:B--2-4-:R-:W-:Y:S02]  /*1550*/  ULDC.64 UR4, c[0x0][0x208] ;  /* 0x0000820000047ab9 */ /* 0x014fe40000000a00 */
        /* <DEDUP_REMOVED lines=14> */
[----:B------:R-:W-:Y:S01]  /*1640*/  LEA.HI.X R5, R6, R18, R5, 0x6, P1 ;  /* 0x0000001206057211 */ /* 0x000fe200008f3405 */
[----:B---3--:R-:W-:Y:S01]  /*1650*/  IMAD.U32 R18, RZ, RZ, UR16 ;  /* 0x00000010ff127e24 */ /* 0x008fe2000f8e00ff */
[----:B------:R-:W-:Y:S02]  /*1660*/  LEA R6, P1, R3, c[0x0][0x1f8], 0x1 ;  /* 0x00007e0003067a11 */ /* 0x000fe400078208ff */
[----:B------:R-:W-:-:S02]  /*1670*/  ISETP.LT.OR P6, PT, R0, 0x11, P3 ;  /* 0x000000110000780c */ /* 0x000fc40001fc1670 */
[----:B------:R-:W-:Y:S01]  /*1680*/  LEA.HI.X R7, R3, c[0x0][0x1fc], R5, 0x1, P1 ;  /* 0x00007f0003077a11 */ /* 0x000fe200008f0c05 */
[----:B------:R-:W-:Y:S01]  /*1690*/  IMAD.SHL.U32 R3, R160, 0x2, RZ ;  /* 0x00000002a0037824 */ /* 0x000fe200078e00ff */
[----:B------:R-:W-:Y:S02]  /*16a0*/  ISETP.LT.OR P1, PT, R0, 0x11, P0 ;  /* 0x000000110000780c */ /* 0x000fe40000721670 */
[----:B------:R-:W-:Y:S02]  /*16b0*/  IADD3 R16, P5, R6, UR16, RZ ;  /* 0x0000001006107c10 */ /* 0x000fe4000ffbe0ff */
[----:B------:R-:W-:Y:S01]  /*16c0*/  @!PT LDS RZ, [RZ] ;  /* 0x00000000fffff984 */ /* 0x000fe20000000800 */
[----:B------:R-:W-:Y:S01]  /*16d0*/  @!PT LDS RZ, [RZ] ;  /* 0x00000000fffff984 */ /* 0x000fe20000000800 */
[----:B------:R-:W-:Y:S01]  /*16e0*/  @!PT LDS RZ, [RZ] ;  /* 0x00000000fffff984 */ /* 0x000fe20000000800 */
[----:B------:R2:W-:Y:S02]  /*16f0*/  LDGSTS.E.BYPASS.LTC128B.128 [R3+0x100], [R6.64], !P4 ;  /* 0x0010000006037fae */ /* 0x0005e4000e101d56 */
[----:B------:R-:W-:Y:S02]  /*1700*/  IADD3.X R17, R7, UR11, RZ, P5, !PT ;  /* 0x0000000b07117c10 */ /* 0x000fe4000affe4ff */
[----:B------:R2:W-:Y:S01]  /*1710*/  LDGSTS.E.BYPASS.LTC128B.128 [R3+0x2100], [R6.64+0x80], !P2 ;  /* 0x0210008006037fae */ /* 0x0005e2000d101d56 */
[----:B------:R-:W-:-:S02]  /*1720*/  IADD3 R18, P4, P2, R18, 0x80, R6 ;  /* 0x0000008012127810 */ /* 0x000fc40007a9e006 */
[----:B------:R-:W-:Y:S01]  /*1730*/  ISETP.LT.OR P5, PT, R0, 0x21, P0 ;  /* 0x000000210000780c */ /* 0x000fe200007a1670 */
[----:B------:R3:W-:Y:S01]  /*1740*/  LDGSTS.E.BYPASS.LTC128B.128 [R3+0x900], [R16.64], !P6 ;  /* 0x0090000010037fae */ /* 0x0007e2000f101d56 */
[----:B------:R-:W-:Y:S02]  /*1750*/  IADD3.X R19, RZ, UR11, R7, P4, P2 ;  /* 0x0000000bff137c10 */ /* 0x000fe4000a7e4407 */
[----:B------:R-:W-:Y:S02]  /*1760*/  IADD3 R28, P2, R16, UR5, RZ ;  /* 0x00000005101c7c10 */ /* 0x000fe4000ff5e0ff */
[C---:B------:R-:W-:Y:S01]  /*1770*/  ISETP.LT.OR P6, PT, R0.reuse, 0x21, P3 ;  /* 0x000000210000780c */ /* 0x040fe20001fc1670 */
[----:B------:R4:W-:Y:S01]  /*1780*/  LDGSTS.E.BYPASS.LTC128B.128 [R3+0x2900], [R18.64], !P1 ;  /* 0x0290000012037fae */ /* 0x0009e2000c901d56 */
[----:B------:R-:W-:Y:S02]  /*1790*/  IADD3.X R29, R17, UR4, RZ, P2, !PT ;  /* 0x00000004111d7c10 */ /* 0x000fe400097fe4ff */
[----:B------:R-:W-:-:S02]  /*17a0*/  ISETP.LT.OR P2, PT, R0, 0x31, P0 ;  /* 0x000000310000780c */ /* 0x000fc40000741670 */
[----:B--2---:R-:W-:-:S04]  /*17b0*/  IADD3 R6, P4, R16, UR16, RZ ;  /* 0x0000001010067c10 */ /* 0x004fc8000ff9e0ff */
[----:B------:R-:W-:Y:S02]  /*17c0*/  IADD3.X R7, R17, UR11, RZ, P4, !PT ;  /* 0x0000000b11077c10 */ /* 0x000fe4000a7fe4ff */
[----:B------:R-:W-:-:S03]  /*17d0*/  ISETP.LT.OR P4, PT, R0, 0x31, P3 ;  /* 0x000000310000780c */ /* 0x000fc60001f81670 */
[----:B------:R2:W-:Y:S01]  /*17e0*/  LDGSTS.E.BYPASS.LTC128B.128 [R3+0x1100], [R6.64], !P6 ;  /* 0x0110000006037fae */ /* 0x0005e2000f101d56 */
[----:B----4-:R-:W-:-:S03]  /*17f0*/  IADD3 R18, P1, R6, UR16, RZ ;  /* 0x0000001006127c10 */ /* 0x010fc6000ff3e0ff */
[----:B------:R2:W-:Y:S01]  /*1800*/  LDGSTS.E.BYPASS.LTC128B.128 [R3+0x3100], [R28.64], !P5 ;  /* 0x031000001c037fae */ /* 0x0005e2000e901d56 */
[----:B------:R-:W-:Y:S02]  /*1810*/  IADD3.X R19, R7, UR11, RZ, P1, !PT ;  /* 0x0000000b07137c10 */ /* 0x000fe40008ffe4ff */
[----:B---3--:R-:W-:-:S03]  /*1820*/  IADD3 R16, P1, R6, UR5, RZ ;  /* 0x0000000506107c10 */ /* 0x008fc6000ff3e0ff */
[----:B------:R2:W-:Y:S01]  /*1830*/  LDGSTS.E.BYPASS.LTC128B.128 [R3+0x1900], [R18.64], !P4 ;  /* 0x0190000012037fae */ /* 0x0005e2000e101d56 */
[----:B------:R-:W-:-:S05]  /*1840*/  IADD3.X R17, R7, UR4, RZ, P1, !PT ;  /* 0x0000000407117c10 */ /* 0x000fca0008ffe4ff */
[----:B------:R2:W-:Y:S04]  /*1850*/  LDGSTS.E.BYPASS.LTC128B.128 [R3+0x3900], [R16.64], !P2 ;  /* 0x0390000010037fae */ /* 0x0005e8000d101d56 */
.L_x_643:
[C---:B-12-4-:R-:W-:Y:S01]  /*1860*/  HMMA.16816.F32.BF16 R44, R8.reuse, R58, RZ ;  /* 0x0000003a082c723c */ /* 0x056fe200000418ff */
[----:B------:R-:W-:Y:S01]  /*1870*/  LOP3.LUT P1, RZ, R64, 0x4, RZ, 0xc0, !PT ;  /* 0x0000000440ff7812 */ /* 0x000fe2000782c0ff */
[----:B------:R-:W0:Y:S01]  /*1880*/  LDGDEPBAR ;  /* 0x00000000000079af */ /* 0x000e220000000000 */
[----:B------:R-:W-:Y:S01]  /*1890*/  MOV R0, 0x40 ;  /* 0x0000004000007802 */ /* 0x000fe20000000f00 */
[----:B------:R-:W-:Y:S01]  /*18a0*/  UISETP.GE.AND UP0, UPT, UR8, 0x41, UPT ;  /* 0x000000410800788c */ /* 0x000fe2000bf06270 */
[----:B------:R-:W-:Y:S01]  /*18b0*/  LEA R232, R2, R231, 0x1 ;  /* 0x000000e702e87211 */ /* 0x000fe200078e08ff */
[----:B------:R-:W-:Y:S01]  /*18c0*/  LDSM.16.M88.4 R64, [R224+0x6100] ;  /* 0x00610000e040783b */ /* 0x000fe20000000200 */
[----:B------:R-:W-:Y:S01]  /*18d0*/  SEL R0, R0, 0xffffffc0, !P1 ;  /* 0xffffffc000007807 */ /* 0x000fe20004800000 */
[----:B---3--:R-:W-:Y:S01]  /*18e0*/  HMMA.16816.F32.BF16 R16, R8, R48, RZ ;  /* 0x000000300810723c */ /* 0x008fe200000418ff */
[----:B------:R-:W-:Y:S02]  /*18f0*/  LEA R234, R2, R233, 0x1 ;  /* 0x000000e902ea7211 */ /* 0x000fe400078e08ff */
[----:B------:R-:W-:-:S02]  /*1900*/  IADD3 R230, R224, R0, RZ ;  /* 0x00000000e0e67210 */ /* 0x000fc40007ffe0ff */
[C---:B------:R-:W-:Y:S02]  /*1910*/  IADD3 R229, R235.reuse, R0, RZ ;  /* 0x00000000ebe57210 */ /* 0x040fe40007ffe0ff */
[----:B------:R-:W-:Y:S01]  /*1920*/  LEA R236, R4, R232, 0x1 ;  /* 0x000000e804ec7211 */ /* 0x000fe200078e08ff */
[C---:B------:R-:W-:Y:S01]  /*1930*/  HMMA.16816.F32.BF16 R40, R8.reuse, R60, RZ ;  /* 0x0000003c0828723c */ /* 0x040fe200000418ff */
[----:B------:R-:W-:Y:S02]  /*1940*/  PLOP3.LUT P1, PT, PT, PT, UP0, 0x80, 0x0 ;  /* 0x000000000000781c */ /* 0x000fe40003f2f008 */
[C---:B------:R-:W-:Y:S02]  /*1950*/  IADD3 R240, R235.reuse, 0x2000, RZ ;  /* 0x00002000ebf07810 */ /* 0x040fe40007ffe0ff */
[C---:B------:R-:W-:Y:S02]  /*1960*/  IADD3 R239, R235.reuse, 0x2800, RZ ;  /* 0x00002800ebef7810 */ /* 0x040fe40007ffe0ff */
[C---:B------:R-:W-:Y:S01]  /*1970*/  IADD3 R238, R235.reuse, 0x3000, RZ ;  /* 0x00003000ebee7810 */ /* 0x040fe20007ffe0ff */
[----:B------:R-:W-:Y:S01]  /*1980*/  HMMA.16816.F32.BF16 R36, R8, R62, RZ ;  /* 0x0000003e0824723c */ /* 0x000fe200000418ff */
[----:B------:R-:W-:-:S07]  /*1990*/  IADD3 R237, R235, 0x3800, RZ ;  /* 0x00003800ebed7810 */ /* 0x000fce0007ffe0ff */
[C---:B------:R-:W-:Y:S08]  /*19a0*/  HMMA.16816.F32.BF16 R100, R12.reuse, R60, RZ ;  /* 0x0000003c0c64723c */ /* 0x040ff000000418ff */
[----:B------:R-:W-:Y:S08]  /*19b0*/  HMMA.16816.F32.BF16 R88, R12, R62, RZ ;  /* 0x0000003e0c58723c */ /* 0x000ff000000418ff */
[C---:B------:R-:W-:Y:S08]  /*19c0*/  HMMA.16816.F32.BF16 R32, R8.reuse, R56, RZ ;  /* 0x000000380820723c */ /* 0x040ff000000418ff */
[C---:B------:R-:W-:Y:S08]  /*19d0*/  HMMA.16816.F32.BF16 R28, R8.reuse, R52, RZ ;  /* 0x00000034081c723c */ /* 0x040ff000000418ff */
[----:B------:R-:W-:Y:S08]  /*19e0*/  HMMA.16816.F32.BF16 R68, R8, R54, RZ ;  /* 0x000000360844723c */ /* 0x000ff000000418ff */
[C---:B------:R-:W-:Y:S08]  /*19f0*/  HMMA.16816.F32.BF16 R104, R12.reuse, R56, RZ ;  /* 0x000000380c68723c */ /* 0x040ff000000418ff */
[----:B------:R-:W-:Y:S08]  /*1a00*/  HMMA.16816.F32.BF16 R60, R12, R58, RZ ;  /* 0x0000003a0c3c723c */ /* 0x000ff000000418ff */
[----:B------:R-:W-:Y:S08]  /*1a10*/  HMMA.16816.F32.BF16 R8, R8, R50, RZ ;  /* 0x000000320808723c */ /* 0x000ff000000418ff */
[C---:B------:R-:W-:Y:S08]  /*1a20*/  HMMA.16816.F32.BF16 R96, R12.reuse, R52, RZ ;  /* 0x000000340c60723c */ /* 0x040ff000000418ff */
[C---:B------:R-:W-:Y:S08]  /*1a30*/  HMMA.16816.F32.BF16 R56, R12.reuse, R54, RZ ;  /* 0x000000360c38723c */ /* 0x040ff000000418ff */
[C---:B------:R-:W-:Y:S08]  /*1a40*/  HMMA.16816.F32.BF16 R92, R12.reuse, R48, RZ ;  /* 0x000000300c5c723c */ /* 0x040ff000000418ff */
[----:B------:R-:W-:Y:S01]  /*1a50*/  HMMA.16816.F32.BF16 R52, R12, R50, RZ ;  /* 0x000000320c34723c */ /* 0x000fe200000418ff */
[----:B------:R-:W-:Y:S07]  /*1a60*/  LDSM.16.M88.4 R12, [R232+0xa100] ;  /* 0x00a10000e80c783b */ /* 0x000fee0000000200 */
[C---:B------:R-:W-:Y:S01]  /*1a70*/  HMMA.16816.F32.BF16 R136, R20.reuse, R86, R44 ;  /* 0x000000561488723c */ /* 0x040fe2000004182c */
[----:B------:R-:W1:Y:S07]  /*1a80*/  LDSM.16.M88.4 R44, [R230+0x4100] ;  /* 0x00410000e62c783b */ /* 0x000e6e0000000200 */
[C---:B------:R-:W-:Y:S01]  /*1a90*/  HMMA.16816.F32.BF16 R112, R20.reuse, R76, R16 ;  /* 0x0000004c1470723c */ /* 0x040fe20000041810 */
[----:B------:R-:W2:Y:S07]  /*1aa0*/  LDSM.16.M88.4 R16, [R232+0x8100] ;  /* 0x00810000e810783b */ /* 0x000eae0000000200 */
[C---:B------:R-:W-:Y:S08]  /*1ab0*/  HMMA.16816.F32.BF16 R40, R20.reuse, R72, R40 ;  /* 0x000000481428723c */ /* 0x040ff00000041828 */
[C---:B------:R-:W-:Y:S08]  /*1ac0*/  HMMA.16816.F32.BF16 R140, R20.reuse, R82, R68 ;  /* 0x00000052148c723c */ /* 0x040ff00000041844 */
[----:B------:R-:W-:Y:S08]  /*1ad0*/  HMMA.16816.F32.BF16 R68, R20, R78, R8 ;  /* 0x0000004e1444723c */ /* 0x000ff00000041808 */
[----:B------:R-:W-:Y:S08]  /*1ae0*/  HMMA.16816.F32.BF16 R8, R24, R72, R100 ;  /* 0x000000481808723c */ /* 0x000ff00000041864 */
[C---:B------:R-:W-:Y:S01]  /*1af0*/  HMMA.16816.F32.BF16 R120, R20.reuse, R84, R32 ;  /* 0x000000541478723c */ /* 0x040fe20000041820 */
[----:B------:R-:W-:Y:S07]  /*1b00*/  LDSM.16.M88.4 R32, [R230+0x4900] ;  /* 0x00490000e620783b */ /* 0x000fee0000000200 */
[C---:B------:R-:W-:Y:S01]  /*1b10*/  HMMA.16816.F32.BF16 R116, R20.reuse, R80, R28 ;  /* 0x000000501474723c */ /* 0x040fe2000004181c */
[----:B------:R-:W-:Y:S07]  /*1b20*/  LDSM.16.M88.4 R28, [R230+0x5100] ;  /* 0x00510000e61c783b */ /* 0x000fee0000000200 */
[----:B------:R-:W-:Y:S01]  /*1b30*/  HMMA.16816.F32.BF16 R36, R20, R74, R36 ;  /* 0x0000004a1424723c */ /* 0x000fe20000041824 */
[----:B------:R-:W3:Y:S07]  /*1b40*/  LDSM.16.M88.4 R20, [R230+0x5900] ;  /* 0x00590000e614783b */ /* 0x000eee0000000200 */
[C---:B------:R-:W-:Y:S08]  /*1b50*/  HMMA.16816.F32.BF16 R128, R24.reuse, R84, R104 ;  /* 0x000000541880723c */ /* 0x040ff00000041868 */
[C---:B------:R-:W-:Y:S08]  /*1b60*/  HMMA.16816.F32.BF16 R108, R24.reuse, R86, R60 ;  /* 0x00000056186c723c */ /* 0x040ff0000004183c */
[C---:B------:R-:W-:Y:S08]  /*1b70*/  HMMA.16816.F32.BF16 R132, R24.reuse, R80, R96 ;  /* 0x000000501884723c */ /* 0x040ff00000041860 */
[C---:B------:R-:W-:Y:S08]  /*1b80*/  HMMA.16816.F32.BF16 R124, R24.reuse, R76, R92 ;  /* 0x0000004c187c723c */ /* 0x040ff0000004185c */
[C---:B------:R-:W-:Y:S01]  /*1b90*/  HMMA.16816.F32.BF16 R104, R24.reuse, R74, R88 ;  /* 0x0000004a1868723c */ /* 0x040fe20000041858 */
[----:B------:R-:W-:Y:S07]  /*1ba0*/  LDSM.16.M88.4 R88, [R229+0x1000] ;  /* 0x00100000e558783b */ /* 0x000fee0000000200 */
[C---:B------:R-:W-:Y:S01]  /*1bb0*/  HMMA.16816.F32.BF16 R100, R24.reuse, R82, R56 ;  /* 0x000000521864723c */ /* 0x040fe20000041838 */
[----:B------:R-:W-:Y:S07]  /*1bc0*/  LDSM.16.M88.4 R56, [R229+0x800] ;  /* 0x00080000e538783b */ /* 0x000fee0000000200 */
[----:B------:R-:W-:Y:S01]  /*1bd0*/  HMMA.16816.F32.BF16 R52, R24, R78, R52 ;  /* 0x0000004e1834723c */ /* 0x000fe20000041834 */
[----:B------:R-:W-:Y:S07]  /*1be0*/  LDSM.16.M88.4 R24, [R229] ;  /* 0x00000000e518783b */ /* 0x000fee0000000200 */
[-C--:B-1----:R-:W-:Y:S01]  /*1bf0*/  HMMA.16816.F32.BF16 R60, R12, R44.reuse, R40 ;  /* 0x0000002c0c3c723c */ /* 0x082fe20000041828 */
[----:B------:R-:W1:Y:S07]  /*1c00*/  LDSM.16.M88.4 R40, [R234+0x8100] ;  /* 0x00810000ea28783b */ /* 0x000e6e0000000200 */
[----:B--2---:R-:W-:Y:S01]  /*1c10*/  HMMA.16816.F32.BF16 R48, R16, R44, R8 ;  /* 0x0000002c1030723c */ /* 0x004fe20000041808 */
[----:B------:R-:W2:Y:S07]  /*1c20*/  LDSM.16.M88.4 R8, [R234+0xa100] ;  /* 0x00a10000ea08783b */ /* 0x000eae0000000200 */
[C---:B------:R-:W-:Y:S01]  /*1c30*/  HMMA.16816.F32.BF16 R96, R12.reuse, R46, R36 ;  /* 0x0000002e0c60723c */ /* 0x040fe20000041824 */
[----:B------:R-:W4:Y:S07]  /*1c40*/  LDSM.16.M88.4 R36, [R231+0xc100] ;  /* 0x00c10000e724783b */ /* 0x000f2e0000000200 */
[C---:B---3--:R-:W-:Y:S01]  /*1c50*/  HMMA.16816.F32.BF16 R72, R12.reuse, R20, R112 ;  /* 0x000000140c48723c */ /* 0x048fe20000041870 */
[----:B------:R-:W3:Y:S07]  /*1c60*/  LDSM.16.M88.4 R112, [R229+0x1800] ;  /* 0x00180000e570783b */ /* 0x000eee0000000200 */
[C---:B------:R-:W-:Y:S08]  /*1c70*/  HMMA.16816.F32.BF16 R92, R12.reuse, R32, R120 ;  /* 0x000000200c5c723c */ /* 0x040ff00000041878 */
[C---:B------:R-:W-:Y:S08]  /*1c80*/  HMMA.16816.F32.BF16 R80, R12.reuse, R28, R116 ;  /* 0x0000001c0c50723c */ /* 0x040ff00000041874 */
[C---:B------:R-:W-:Y:S08]  /*1c90*/  HMMA.16816.F32.BF16 R84, R12.reuse, R34, R136 ;  /* 0x000000220c54723c */ /* 0x040ff00000041888 */
[C---:B------:R-:W-:Y:S08]  /*1ca0*/  HMMA.16816.F32.BF16 R76, R12.reuse, R30, R140 ;  /* 0x0000001e0c4c723c */ /* 0x040ff0000004188c */
[----:B------:R-:W-:Y:S08]  /*1cb0*/  HMMA.16816.F32.BF16 R68, R12, R22, R68 ;  /* 0x000000160c44723c */ /* 0x000ff00000041844 */
[----:B-1----:R-:W-:Y:S08]  /*1cc0*/  HMMA.16816.F32.BF16 R12, R40, R24, R48 ;  /* 0x00000018280c723c */ /* 0x002ff00000041830 */
[C---:B------:R-:W-:Y:S08]  /*1cd0*/  HMMA.16816.F32.BF16 R44, R16.reuse, R46, R104 ;  /* 0x0000002e102c723c */ /* 0x040ff00000041868 */
[C---:B------:R-:W-:Y:S08]  /*1ce0*/  HMMA.16816.F32.BF16 R104, R16.reuse, R32, R128 ;  /* 0x000000201068723c */ /* 0x040ff00000041880 */
[C---:B------:R-:W-:Y:S01]  /*1cf0*/  HMMA.16816.F32.BF16 R108, R16.reuse, R34, R108 ;  /* 0x00000022106c723c */ /* 0x040fe2000004186c */
[----:B------:R-:W1:Y:S07]  /*1d00*/  LDSM.16.M88.4 R32, [R231+0xe100] ;  /* 0x00e10000e720783b */ /* 0x000e6e0000000200 */
[C---:B------:R-:W-:Y:S08]  /*1d10*/  HMMA.16816.F32.BF16 R132, R16.reuse, R28, R132 ;  /* 0x0000001c1084723c */ /* 0x040ff00000041884 */
[C---:B------:R-:W-:Y:S01]  /*1d20*/  HMMA.16816.F32.BF16 R100, R16.reuse, R30, R100 ;  /* 0x0000001e1064723c */ /* 0x040fe20000041864 */
[----:B------:R-:W-:Y:S07]  /*1d30*/  LDSM.16.M88.4 R28, [R233+0xc100] ;  /* 0x00c10000e91c783b */ /* 0x000fee0000000200 */
[C---:B------:R-:W-:Y:S08]  /*1d40*/  HMMA.16816.F32.BF16 R124, R16.reuse, R20, R124 ;  /* 0x00000014107c723c */ /* 0x040ff0000004187c */
[----:B------:R-:W-:Y:S01]  /*1d50*/  HMMA.16816.F32.BF16 R116, R16, R22, R52 ;  /* 0x000000161074723c */ /* 0x000fe20000041834 */
[----:B------:R-:W-:Y:S04]  /*1d60*/  LDSM.16.M88.4 R20, [R232+0xc100] ;  /* 0x00c10000e814783b */ /* 0x000fe80000000200 */
[----:B------:R-:W-:Y:S03]  /*1d70*/  LDSM.16.M88.4 R52, [R230+0x6100] ;  /* 0x00610000e634783b */ /* 0x000fe60000000200 */
[----:B--2---:R-:W-:Y:S01]  /*1d80*/  HMMA.16816.F32.BF16 R16, R8, R24, R60 ;  /* 0x000000180810723c */ /* 0x004fe2000004183c */
[----:B------:R-:W2:Y:S07]  /*1d90*/  LDSM.16.M88.4 R60, [R235+0x2000] ;  /* 0x00200000eb3c783b */ /* 0x000eae0000000200 */
[----:B----4-:R-:W-:Y:S08]  /*1da0*/  HMMA.16816.F32.BF16 R12, R36, R64, R12 ;  /* 0x00000040240c723c */ /* 0x010ff0000004180c */
[C---:B---3--:R-:W-:Y:S08]  /*1db0*/  HMMA.16816.F32.BF16 R152, R8.reuse, R114, R68 ;  /* 0x000000720898723c */ /* 0x048ff00000041844 */
[-C--:B------:R-:W-:Y:S08]  /*1dc0*/  HMMA.16816.F32.BF16 R96, R8, R26.reuse, R96 ;  /* 0x0000001a0860723c */ /* 0x080ff00000041860 */
[----:B------:R-:W-:Y:S01]  /*1dd0*/  HMMA.16816.F32.BF16 R68, R40, R26, R44 ;  /* 0x0000001a2844723c */ /* 0x000fe2000004182c */
[----:B------:R-:W3:Y:S04]  /*1de0*/  LDSM.16.M88.4 R24, [R233+0xe100] ;  /* 0x00e10000e918783b */ /* 0x000ee80000000200 */
[----:B------:R-:W-:Y:S03]  /*1df0*/  LDSM.16.M88.4 R44, [R229+0x2000] ;  /* 0x00200000e52c783b */ /* 0x000fe60000000200 */
[C---:B------:R-:W-:Y:S08]  /*1e00*/  HMMA.16816.F32.BF16 R92, R8.reuse, R56, R92 ;  /* 0x00000038085c723c */ /* 0x040ff0000004185c */
[C---:B------:R-:W-:Y:S08]  /*1e10*/  HMMA.16816.F32.BF16 R120, R8.reuse, R58, R84 ;  /* 0x0000003a0878723c */ /* 0x040ff00000041854 */
[C---:B------:R-:W-:Y:S08]  /*1e20*/  HMMA.16816.F32.BF16 R128, R8.reuse, R88, R80 ;  /* 0x000000580880723c */ /* 0x040ff00000041850 */
[C---:B------:R-:W-:Y:S08]  /*1e30*/  HMMA.16816.F32.BF16 R136, R8.reuse, R90, R76 ;  /* 0x0000005a0888723c */ /* 0x040ff0000004184c */
[----:B------:R-:W-:Y:S08]  /*1e40*/  HMMA.16816.F32.BF16 R140, R8, R112, R72 ;  /* 0x00000070088c723c */ /* 0x000ff00000041848 */
[----:B-1----:R-:W-:Y:S01]  /*1e50*/  HMMA.16816.F32.BF16 R8, R32, R64, R16 ;  /* 0x000000402008723c */ /* 0x002fe20000041810 */
[----:B------:R-:W1:Y:S07]  /*1e60*/  LDSM.16.M88.4 R16, [R232+0xe100] ;  /* 0x00e10000e810783b */ /* 0x000e6e0000000200 */
[----:B--2---:R-:W-:Y:S01]  /*1e70*/  HMMA.16816.F32.BF16 R48, R28, R60, R12 ;  /* 0x0000003c1c30723c */ /* 0x004fe2000004180c */
[----:B------:R-:W2:Y:S07]  /*1e80*/  LDSM.16.M88.4 R12, [R234+0xc100] ;  /* 0x00c10000ea0c783b */ /* 0x000eae0000000200 */
[C---:B------:R-:W-:Y:S08]  /*1e90*/  HMMA.16816.F32.BF16 R104, R40.reuse, R56, R104 ;  /* 0x000000382868723c */ /* 0x040ff00000041868 */
[----:B------:R-:W-:Y:S08]  /*1ea0*/  HMMA.16816.F32.BF16 R108, R40, R58, R108 ;  /* 0x0000003a286c723c */ /* 0x000ff0000004186c */
[----:B---3--:R-:W-:Y:S01]  /*1eb0*/  HMMA.16816.F32.BF16 R56, R24, R60, R8 ;  /* 0x0000003c1838723c */ /* 0x008fe20000041808 */
[----:B------:R-:W-:Y:S07]  /*1ec0*/  LDSM.16.M88.4 R8, [R236+0xe100] ;  /* 0x00e10000ec08783b */ /* 0x000fee0000000200 */
[----:B------:R-:W-:Y:S01]  /*1ed0*/  HMMA.16816.F32.BF16 R72, R20, R52, R48 ;  /* 0x000000341448723c */ /* 0x000fe20000041830 */
[----:B------:R-:W3:Y:S07]  /*1ee0*/  LDSM.16.M88.4 R48, [R224+0x6900] ;  /* 0x00690000e030783b */ /* 0x000eee0000000200 */
[-C--:B------:R-:W-:Y:S08]  /*1ef0*/  HMMA.16816.F32.BF16 R68, R36, R66.reuse, R68 ;  /* 0x000000422444723c */ /* 0x080ff00000041844 */
[----:B------:R-:W-:Y:S08]  /*1f00*/  HMMA.16816.F32.BF16 R76, R32, R66, R96 ;  /* 0x00000042204c723c */ /* 0x000ff00000041860 */
[----:B-1----:R-:W-:Y:S01]  /*1f10*/  HMMA.16816.F32.BF16 R64, R16, R52, R56 ;  /* 0x000000341040723c */ /* 0x002fe20000041838 */
[----:B------:R-:W1:Y:S07]  /*1f20*/  LDSM.16.M88.4 R56, [R235+0x2800] ;  /* 0x00280000eb38783b */ /* 0x000e6e0000000200 */
[----:B------:R-:W-:Y:S08]  /*1f30*/  HMMA.16816.F32.BF16 R68, R28, R62, R68 ;  /* 0x0000003e1c44723c */ /* 0x000ff00000041844 */
[----:B--2---:R-:W-:Y:S08]  /*1f40*/  HMMA.16816.F32.BF16 R80, R12, R44, R72 ;  /* 0x0000002c0c50723c */ /* 0x004ff00000041848 */
[----:B------:R-:W-:Y:S08]  /*1f50*/  HMMA.16816.F32.BF16 R76, R24, R62, R76 ;  /* 0x0000003e184c723c */ /* 0x000ff0000004184c */
[----:B---3--:R-:W-:Y:S08]  /*1f60*/  HMMA.16816.F32.BF16 R72, R36, R48, R104 ;  /* 0x000000302448723c */ /* 0x008ff00000041868 */
[----:B------:R-:W-:Y:S01]  /*1f70*/  HMMA.16816.F32.BF16 R132, R40, R88, R132 ;  /* 0x000000582884723c */ /* 0x000fe20000041884 */
[----:B------:R-:W-:-:S04]  /*1f80*/  FMUL.FTZ R0, R80, c[0x0][0x320] ;  /* 0x0000c80050007a20 */ /* 0x000fc80000410000 */
[----:B------:R2:W3:Y:S03]  /*1f90*/  MUFU.TANH R156, R0 ;  /* 0x00000000009c7308 */ /* 0x0004e60000002400 */
[C---:B------:R-:W-:Y:S08]  /*1fa0*/  HMMA.16816.F32.BF16 R100, R40.reuse, R90, R100 ;  /* 0x0000005a2864723c */ /* 0x040ff00000041864 */
[----:B------:R-:W-:Y:S01]  /*1fb0*/  HMMA.16816.F32.BF16 R124, R40, R112, R124 ;  /* 0x00000070287c723c */ /* 0x000fe2000004187c */
[----:B--2---:R-:W-:-:S07]  /*1fc0*/  FMUL.FTZ R0, R81, c[0x0][0x320] ;  /* 0x0000c80051007a20 */ /* 0x004fce0000410000 */
[----:B------:R-:W-:Y:S01]  /*1fd0*/  HMMA.16816.F32.BF16 R116, R40, R114, R116 ;  /* 0x000000722874723c */ /* 0x000fe20000041874 */
[----:B------:R-:W2:Y:S01]  /*1fe0*/  LDSM.16.M88.4 R40, [R230+0x6900] ;  /* 0x00690000e628783b */ /* 0x000ea20000000200 */
[----:B------:R4:W1:Y:S06]  /*1ff0*/  MUFU.TANH R151, R0 ;  /* 0x0000000000977308 */ /* 0x00086c0000002400 */
[----:B------:R-:W-:Y:S08]  /*2000*/  HMMA.16816.F32.BF16 R84, R8, R44, R64 ;  /* 0x0000002c0854723c */ /* 0x000ff00000041840 */
[----:B------:R-:W-:Y:S01]  /*2010*/  HMMA.16816.F32.BF16 R64, R20, R54, R68 ;  /* 0x000000361440723c */ /* 0x000fe20000041844 */
[----:B----4-:R-:W-:-:S04]  /*2020*/  FMUL.FTZ R0, R82, c[0x0][0x320] ;  /* 0x0000c80052007a20 */ /* 0x010fc80000410000 */
[----:B------:R4:W1:Y:S03]  /*2030*/  MUFU.TANH R150, R0 ;  /* 0x0000000000967308 */ /* 0x0008660000002400 */
[----:B------:R-:W-:Y:S08]  /*2040*/  HMMA.16816.F32.BF16 R60, R32, R48, R92 ;  /* 0x00000030203c723c */ /* 0x000ff0000004185c */
[----:B------:R-:W-:Y:S01]  /*2050*/  HMMA.16816.F32.BF16 R68, R16, R54, R76 ;  /* 0x000000361044723c */ /* 0x000fe2000004184c */
[----:B------:R-:W5:Y:S01]  /*2060*/  LDSM.16.M88.4 R52, [R229+0x2800] ;  /* 0x00280000e534783b */ /* 0x000f620000000200 */
[----:B----4-:R-:W-:-:S06]  /*2070*/  FMUL.FTZ R0, R83, c[0x0][0x320] ;  /* 0x0000c80053007a20 */ /* 0x010fcc0000410000 */
[----:B-1----:R-:W-:Y:S01]  /*2080*/  HMMA.16816.F32.BF16 R72, R28, R56, R72 ;  /* 0x000000381c48723c */ /* 0x002fe20000041848 */
[----:B------:R1:W4:Y:S07]  /*2090*/  MUFU.TANH R149, R0 ;  /* 0x0000000000957308 */ /* 0x00032e0000002400 */
[----:B------:R-:W-:Y:S08]  /*20a0*/  HMMA.16816.F32.BF16 R76, R12, R46, R64 ;  /* 0x0000002e0c4c723c */ /* 0x000ff00000041840 */
[----:B------:R-:W-:Y:S01]  /*20b0*/  HMMA.16816.F32.BF16 R64, R24, R56, R60 ;  /* 0x000000381840723c */ /* 0x000fe2000004183c */
[----:B------:R-:W3:Y:S01]  /*20c0*/  LDSM.16.M88.4 R60, [R224+0x7100] ;  /* 0x00710000e03c783b */ /* 0x000ee20000000200 */
[----:B-1----:R-:W-:-:S04]  /*20d0*/  FMUL.FTZ R0, R84, c[0x0][0x320] ;  /* 0x0000c80054007a20 */ /* 0x002fc80000410000 */
[----:B------:R1:W1:Y:S02]  /*20e0*/  MUFU.TANH R148, R0 ;  /* 0x0000000000947308 */ /* 0x0002640000002400 */
[----:B------:R-:W-:Y:S08]  /*20f0*/  HMMA.16816.F32.BF16 R88, R8, R46, R68 ;  /* 0x0000002e0858723c */ /* 0x000ff00000041844 */
[----:B------:R-:W-:Y:S01]  /*2100*/  HMMA.16816.F32.BF16 R44, R36, R50, R108 ;  /* 0x00000032242c723c */ /* 0x000fe2000004186c */
[----:B-1----:R-:W-:-:S07]  /*2110*/  FMUL.FTZ R0, R85, c[0x0][0x320] ;  /* 0x0000c80055007a20 */ /* 0x002fce0000410000 */
[----:B--2---:R-:W-:Y:S01]  /*2120*/  HMMA.16816.F32.BF16 R68, R20, R40, R72 ;  /* 0x000000281444723c */ /* 0x004fe20000041848 */
[----:B------:R1:W2:Y:S07]  /*2130*/  MUFU.TANH R147, R0 ;  /* 0x0000000000937308 */ /* 0x0002ae0000002400 */
[----:B------:R-:W-:Y:S08]  /*2140*/  HMMA.16816.F32.BF16 R72, R32, R50, R120 ;  /* 0x000000322048723c */ /* 0x000ff00000041878 */
[----:B------:R-:W-:Y:S01]  /*2150*/  HMMA.16816.F32.BF16 R48, R16, R40, R64 ;  /* 0x000000281030723c */ /* 0x000fe20000041840 */
[----:B-1----:R-:W-:-:S04]  /*2160*/  FMUL.FTZ R0, R86, c[0x0][0x320] ;  /* 0x0000c80056007a20 */ /* 0x002fc80000410000 */
[----:B------:R1:W1:Y:S03]  /*2170*/  MUFU.TANH R146, R0 ;  /* 0x0000000000927308 */ /* 0x0002660000002400 */
[----:B------:R-:W-:Y:S01]  /*2180*/  HMMA.16816.F32.BF16 R64, R28, R58, R44 ;  /* 0x0000003a1c40723c */ /* 0x000fe2000004182c */
[----:B------:R-:W2:Y:S01]  /*2190*/  LDSM.16.M88.4 R44, [R235+0x3000] ;  /* 0x00300000eb2c783b */ /* 0x000ea20000000200 */
[----:B-1----:R-:W-:Y:S11]  /*21a0*/  FMUL.FTZ R0, R87, c[0x0][0x320] ;  /* 0x0000c80057007a20 */ /* 0x002ff60000410000 */
[----:B------:R-:W-:Y:S03]  /*21b0*/  @!UPT UIADD3 URZ, URZ, URZ, URZ ;  /* 0x0000003f3f3ff290 */ /* 0x000fe6000fffe03f */
[----:B-----5:R-:W-:Y:S01]  /*21c0*/  HMMA.16816.F32.BF16 R80, R8, R52, R48 ;  /* 0x000000340850723c */ /* 0x020fe20000041830 */
[----:B------:R1:W1:Y:S07]  /*21d0*/  MUFU.TANH R115, R0 ;  /* 0x0000000000737308 */ /* 0x00026e0000002400 */
[----:B------:R-:W-:Y:S08]  /*21e0*/  HMMA.16816.F32.BF16 R64, R20, R42, R64 ;  /* 0x0000002a1440723c */ /* 0x000ff00000041840 */
[----:B---3--:R-:W-:Y:S01]  /*21f0*/  HMMA.16816.F32.BF16 R48, R32, R60, R128 ;  /* 0x0000003c2030723c */ /* 0x008fe20000041880 */
[----:B-1----:R-:W-:-:S04]  /*2200*/  FMUL.FTZ R0, R76, c[0x0][0x320] ;  /* 0x0000c8004c007a20 */ /* 0x002fc80000410000 */
[----:B------:R1:W3:Y:S02]  /*2210*/  MUFU.TANH R145, R0 ;  /* 0x0000000000917308 */ /* 0x0002e40000002400 */
[----:B-1----:R-:W-:-:S06]  /*2220*/  FMUL.FTZ R0, R77, c[0x0][0x320] ;  /* 0x0000c8004d007a20 */ /* 0x002fcc0000410000 */
[----:B------:R1:W1:Y:S02]  /*2230*/  MUFU.TANH R114, R0 ;  /* 0x0000000000727308 */ /* 0x0002640000002400 */
        /* <DEDUP_REMOVED lines=8> */
[----:B-1----:R-:W-:-:S04]  /*22c0*/  FMUL.FTZ R0, R88, c[0x0][0x320] ;  /* 0x0000c80058007a20 */ /* 0x002fc80000410000 */
[----:B------:R1:W1:Y:S11]  /*22d0*/  MUFU.TANH R111, R0 ;  /* 0x00000000006f7308 */ /* 0x0002760000002400 */
[----:B------:R-:W-:Y:S01]  /*22e0*/  HMMA.16816.F32.BF16 R68, R16, R42, R68 ;  /* 0x0000002a1044723c */ /* 0x000fe20000041844 */
[----:B------:R-:W3:Y:S01]  /*22f0*/  LDSM.16.M88.4 R40, [R229+0x3000] ;  /* 0x00300000e528783b */ /* 0x000ee20000000200 */
[----:B-1----:R-:W-:-:S06]  /*2300*/  FMUL.FTZ R0, R89, c[0x0][0x320] ;  /* 0x0000c80059007a20 */ /* 0x002fcc0000410000 */
[----:B--2---:R-:W-:Y:S01]  /*2310*/  HMMA.16816.F32.BF16 R72, R28, R44, R72 ;  /* 0x0000002c1c48723c */ /* 0x004fe20000041848 */
[----:B------:R1:W2:Y:S11]  /*2320*/  MUFU.TANH R110, R0 ;  /* 0x00000000006e7308 */ /* 0x0002b60000002400 */
[----:B------:R-:W-:Y:S04]  /*2330*/  @!UPT UIADD3 URZ, URZ, URZ, URZ ;  /* 0x0000003f3f3ff290 */ /* 0x000fe8000fffe03f */
[----:B------:R-:W-:Y:S01]  /*2340*/  HMMA.16816.F32.BF16 R84, R8, R54, R68 ;  /* 0x000000360854723c */ /* 0x000fe20000041844 */
[----:B-1----:R-:W-:-:S04]  /*2350*/  FMUL.FTZ R0, R90, c[0x0][0x320] ;  /* 0x0000c8005a007a20 */ /* 0x002fc80000410000 */
[----:B------:R1:W1:Y:S03]  /*2360*/  MUFU.TANH R109, R0 ;  /* 0x00000000006d7308 */ /* 0x0002660000002400 */
[----:B-----5:R-:W-:Y:S08]  /*2370*/  HMMA.16816.F32.BF16 R68, R20, R56, R72 ;  /* 0x000000381444723c */ /* 0x020ff00000041848 */
[----:B------:R-:W-:Y:S01]  /*2380*/  HMMA.16816.F32.BF16 R72, R32, R62, R136 ;  /* 0x0000003e2048723c */ /* 0x000fe20000041888 */
[----:B-1----:R-:W-:-:S04]  /*2390*/  FMUL.FTZ R0, R91, c[0x0][0x320] ;  /* 0x0000c8005b007a20 */ /* 0x002fc80000410000 */
[----:B------:R1:W1:Y:S11]  /*23a0*/  MUFU.TANH R107, R0 ;  /* 0x00000000006b7308 */ /* 0x0002760000002400 */
[----:B------:R-:W-:Y:S08]  /*23b0*/  @!UPT UIADD3 URZ, URZ, URZ, URZ ;  /* 0x0000003f3f3ff290 */ /* 0x000ff0000fffe03f */
[----:B------:R-:W-:Y:S01]  /*23c0*/  HMMA.16816.F32.BF16 R72, R24, R46, R72 ;  /* 0x0000002e1848723c */ /* 0x000fe20000041848 */
[----:B-1----:R-:W-:-:S04]  /*23d0*/  FMUL.FTZ R0, R76, c[0x0][0x320] ;  /* 0x0000c8004c007a20 */ /* 0x002fc80000410000 */
[----:B------:R1:W1:Y:S02]  /*23e0*/  MUFU.TANH R108, R0 ;  /* 0x00000000006c7308 */ /* 0x0002640000002400 */
[----:B-1----:R-:W-:Y:S11]  /*23f0*/  FMUL.FTZ R0, R77, c[0x0][0x320] ;  /* 0x0000c8004d007a20 */ /* 0x002ff60000410000 */
[----:B------:R-:W-:Y:S06]  /*2400*/  @!UPT UIADD3 URZ, URZ, URZ, URZ ;  /* 0x0000003f3f3ff290 */ /* 0x000fec000fffe03f */
[----:B------:R-:W-:Y:S01]  /*2410*/  HMMA.16816.F32.BF16 R72, R16, R58, R72 ;  /* 0x0000003a1048723c */ /* 0x000fe20000041848 */
[----:B------:R1:W1:Y:S02]  /*2420*/  MUFU.TANH R106, R0 ;  /* 0x00000000006a7308 */ /* 0x0002640000002400 */
[----:B-1----:R-:W-:-:S06]  /*2430*/  FMUL.FTZ R0, R78, c[0x0][0x320] ;  /* 0x0000c8004e007a20 */ /* 0x002fcc0000410000 */
[----:B------:R1:W1:Y:S11]  /*2440*/  MUFU.TANH R105, R0 ;  /* 0x0000000000697308 */ /* 0x0002760000002400 */
[----:B------:R-:W-:Y:S04]  /*2450*/  @!UPT UIADD3 URZ, URZ, URZ, URZ ;  /* 0x0000003f3f3ff290 */ /* 0x000fe8000fffe03f */
[----:B---3--:R-:W-:Y:S01]  /*2460*/  HMMA.16816.F32.BF16 R72, R8, R42, R72 ;  /* 0x0000002a0848723c */ /* 0x008fe20000041848 */
[----:B-1----:R-:W-:-:S07]  /*2470*/  FMUL.FTZ R0, R79, c[0x0][0x320] ;  /* 0x0000c8004f007a20 */ /* 0x002fce0000410000 */
[----:B------:R-:W-:Y:S01]  /*2480*/  HMMA.16816.F32.BF16 R76, R12, R54, R64 ;  /* 0x000000360c4c723c */ /* 0x000fe20000041840 */
[----:B------:R1:W3:Y:S07]  /*2490*/  MUFU.TANH R104, R0 ;  /* 0x0000000000687308 */ /* 0x0002ee0000002400 */
[----:B------:R-:W-:Y:S01]  /*24a0*/  HMMA.16816.F32.BF16 R64, R24, R44, R48 ;  /* 0x0000002c1840723c */ /* 0x000fe20000041830 */
[----:B------:R-:W5:Y:S07]  /*24b0*/  LDSM.16.M88.4 R48, [R224+0x7900] ;  /* 0x00790000e030783b */ /* 0x000f6e0000000200 */
[----:B------:R-:W-:-:S02]  /*24c0*/  FMUL.FTZ R72, R72, c[0x0][0x320] ;  /* 0x0000c80048487a20 */ /* 0x000fc40000410000 */
[----:B------:R-:W-:Y:S02]  /*24d0*/  FMUL.FTZ R73, R73, c[0x0][0x320] ;  /* 0x0000c80049497a20 */ /* 0x000fe40000410000 */
[----:B------:R-:W-:Y:S01]  /*24e0*/  FMUL.FTZ R74, R74, c[0x0][0x320] ;  /* 0x0000c8004a4a7a20 */ /* 0x000fe20000410000 */
[----:B------:R-:W-:Y:S01]  /*24f0*/  HMMA.16816.F32.BF16 R52, R36, R62, R100 ;  /* 0x0000003e2434723c */ /* 0x000fe20000041864 */
[----:B------:R-:W2:Y:S01]  /*2500*/  MUFU.TANH R72, R72 ;  /* 0x0000004800487308 */ /* 0x000ea20000002400 */
[----:B-1----:R-:W-:-:S07]  /*2510*/  FMUL.FTZ R0, R80, c[0x0][0x320] ;  /* 0x0000c80050007a20 */ /* 0x002fce0000410000 */
[----:B------:R1:W1:Y:S02]  /*2520*/  MUFU.TANH R99, R0 ;  /* 0x0000000000637308 */ /* 0x0002640000002400 */
[----:B------:R-:W-:Y:S06]  /*2530*/  HMMA.16816.F32.BF16 R60, R16, R56, R64 ;  /* 0x00000038103c723c */ /* 0x000fec0000041840 */
[----:B------:R-:W2:Y:S07]  /*2540*/  MUFU.TANH R73, R73 ;  /* 0x0000004900497308 */ /* 0x000eae0000002400 */
[----:B------:R-:W-:Y:S01]  /*2550*/  HMMA.16816.F32.BF16 R64, R28, R46, R52 ;  /* 0x0000002e1c40723c */ /* 0x000fe20000041834 */
[----:B-1----:R-:W-:Y:S01]  /*2560*/  FMUL.FTZ R0, R81, c[0x0][0x320] ;  /* 0x0000c80051007a20 */ /* 0x002fe20000410000 */
[----:B------:R-:W1:Y:S01]  /*2570*/  LDSM.16.M88.4 R52, [R235+0x3800] ;  /* 0x00380000eb34783b */ /* 0x000e620000000200 */
[----:B------:R-:W1:Y:S03]  /*2580*/  MUFU.TANH R74, R74 ;  /* 0x0000004a004a7308 */ /* 0x000e660000002400 */
[----:B------:R-:W1:Y:S05]  /*2590*/  LDSM.16.M88.4 R44, [R230+0x7900] ;  /* 0x00790000e62c783b */ /* 0x000e6a0000000200 */
[----:B------:R2:W1:Y:S02]  /*25a0*/  MUFU.TANH R98, R0 ;  /* 0x0000000000627308 */ /* 0x0004640000002400 */
[----:B--2---:R-:W-:-:S06]  /*25b0*/  FMUL.FTZ R0, R82, c[0x0][0x320] ;  /* 0x0000c80052007a20 */ /* 0x004fcc0000410000 */
[----:B------:R2:W1:Y:S02]  /*25c0*/  MUFU.TANH R95, R0 ;  /* 0x00000000005f7308 */ /* 0x0004640000002400 */
[----:B--2---:R-:W-:Y:S02]  /*25d0*/  FMUL.FTZ R0, R83, c[0x0][0x320] ;  /* 0x0000c80053007a20 */ /* 0x004fe40000410000 */
[----:B------:R-:W-:Y:S04]  /*25e0*/  HMMA.16816.F32.BF16 R80, R8, R40, R60 ;  /* 0x000000280850723c */ /* 0x000fe8000004183c */
[----:B------:R2:W1:Y:S04]  /*25f0*/  MUFU.TANH R94, R0 ;  /* 0x00000000005e7308 */ /* 0x0004680000002400 */
[----:B------:R-:W-:Y:S08]  /*2600*/  HMMA.16816.F32.BF16 R60, R20, R58, R64 ;  /* 0x0000003a143c723c */ /* 0x000ff00000041840 */
[----:B-----5:R-:W-:Y:S01]  /*2610*/  HMMA.16816.F32.BF16 R64, R32, R48, R140 ;  /* 0x000000302040723c */ /* 0x020fe2000004188c */
[----:B--2---:R-:W-:-:S04]  /*2620*/  FMUL.FTZ R0, R76, c[0x0][0x320] ;  /* 0x0000c8004c007a20 */ /* 0x004fc80000410000 */
[----:B------:R2:W1:Y:S03]  /*2630*/  MUFU.TANH R96, R0 ;  /* 0x0000000000607308 */ /* 0x0004660000002400 */
[----:B------:R-:W-:Y:S01]  /*2640*/  HMMA.16816.F32.BF16 R32, R32, R50, R152 ;  /* 0x000000322020723c */ /* 0x000fe20000041898 */
[----:B--2---:R-:W-:Y:S11]  /*2650*/  FMUL.FTZ R0, R77, c[0x0][0x320] ;  /* 0x0000c8004d007a20 */ /* 0x004ff60000410000 */
[----:B------:R-:W-:Y:S04]  /*2660*/  @!UPT UIADD3 URZ, URZ, URZ, URZ ;  /* 0x0000003f3f3ff290 */ /* 0x000fe8000fffe03f */
[----:B-1----:R-:W-:Y:S01]  /*2670*/  HMMA.16816.F32.BF16 R64, R24, R52, R64 ;  /* 0x000000341840723c */ /* 0x002fe20000041840 */
[----:B------:R1:W2:Y:S02]  /*2680*/  MUFU.TANH R97, R0 ;  /* 0x0000000000617308 */ /* 0x0002a40000002400 */
[----:B-1----:R-:W-:-:S06]  /*2690*/  FMUL.FTZ R0, R78, c[0x0][0x320] ;  /* 0x0000c8004e007a20 */ /* 0x002fcc0000410000 */
[----:B------:R1:W1:Y:S02]  /*26a0*/  MUFU.TANH R93, R0 ;  /* 0x00000000005d7308 */ /* 0x0002640000002400 */
[----:B-1----:R-:W-:Y:S02]  /*26b0*/  FMUL.FTZ R0, R79, c[0x0][0x320] ;  /* 0x0000c8004f007a20 */ /* 0x002fe40000410000 */
[----:B------:R-:W-:Y:S04]  /*26c0*/  HMMA.16816.F32.BF16 R76, R12, R40, R68 ;  /* 0x000000280c4c723c */ /* 0x000fe80000041844 */
[----:B------:R1:W1:Y:S04]  /*26d0*/  MUFU.TANH R92, R0 ;  /* 0x00000000005c7308 */ /* 0x0002680000002400 */
[----:B------:R-:W-:Y:S01]  /*26e0*/  HMMA.16816.F32.BF16 R68, R36, R48, R124 ;  /* 0x000000302444723c */ /* 0x000fe2000004187c */
[----:B-1----:R-:W-:-:S04]  /*26f0*/  FMUL.FTZ R0, R84, c[0x0][0x320] ;  /* 0x0000c80054007a20 */ /* 0x002fc80000410000 */
[----:B------:R1:W1:Y:S11]  /*2700*/  MUFU.TANH R91, R0 ;  /* 0x00000000005b7308 */ /* 0x0002760000002400 */
[----:B------:R-:W-:Y:S08]  /*2710*/  @!UPT UIADD3 URZ, URZ, URZ, URZ ;  /* 0x0000003f3f3ff290 */ /* 0x000ff0000fffe03f */
[----:B------:R-:W-:Y:S01]  /*2720*/  HMMA.16816.F32.BF16 R56, R28, R52, R68 ;  /* 0x000000341c38723c */ /* 0x000fe20000041844 */
[----:B-1----:R-:W-:-:S07]  /*2730*/  FMUL.FTZ R0, R85, c[0x0][0x320] ;  /* 0x0000c80055007a20 */ /* 0x002fce0000410000 */
[----:B------:R-:W-:Y:S01]  /*2740*/  HMMA.16816.F32.BF16 R68, R12, R42, R60 ;  /* 0x0000002a0c44723c */ /* 0x000fe2000004183c */
[----:B------:R1:W1:Y:S07]  /*2750*/  MUFU.TANH R90, R0 ;  /* 0x00000000005a7308 */ /* 0x00026e0000002400 */
[----:B------:R-:W-:Y:S01]  /*2760*/  HMMA.16816.F32.BF16 R60, R36, R50, R116 ;  /* 0x00000032243c723c */ /* 0x000fe20000041874 */
[----:B------:R-:W5:Y:S01]  /*2770*/  LDSM.16.M88.4 R36, [R229+0x3800] ;  /* 0x00380000e524783b */ /* 0x000f620000000200 */
[----:B------:R-:W-:-:S06]  /*2780*/  DEPBAR.LE SB0, 0x0 ;  /* 0x000080000000791a */ /* 0x000fcc0000000000 */
[----:B------:R-:W-:Y:S01]  /*2790*/  HMMA.16816.F32.BF16 R56, R20, R44, R56 ;  /* 0x0000002c1438723c */ /* 0x000fe20000041838 */
[----:B-1----:R-:W-:-:S04]  /*27a0*/  FMUL.FTZ R0, R86, c[0x0][0x320] ;  /* 0x0000c80056007a20 */ /* 0x002fc80000410000 */
[----:B------:R1:W1:Y:S03]  /*27b0*/  MUFU.TANH R86, R0 ;  /* 0x0000000000567308 */ /* 0x0002660000002400 */
[----:B------:R-:W-:Y:S01]  /*27c0*/  HMMA.16816.F32.BF16 R40, R16, R44, R64 ;  /* 0x0000002c1028723c */ /* 0x000fe20000041840 */
[----:B------:R-:W-:Y:S02]  /*27d0*/  FMUL.FTZ R69, R69, c[0x0][0x320] ;  /* 0x0000c80045457a20 */ /* 0x000fe40000410000 */
[----:B------:R-:W-:Y:S02]  /*27e0*/  FMUL.FTZ R70, R70, c[0x0][0x320] ;  /* 0x0000c80046467a20 */ /* 0x000fe40000410000 */
[----:B------:R-:W-:Y:S02]  /*27f0*/  FMUL.FTZ R71, R71, c[0x0][0x320] ;  /* 0x0000c80047477a20 */ /* 0x000fe40000410000 */
[----:B------:R-:W2:Y:S01]  /*2800*/  MUFU.TANH R69, R69 ;  /* 0x0000004500457308 */ /* 0x000ea20000002400 */
[----:B------:R-:W-:Y:S01]  /*2810*/  HMMA.16816.F32.BF16 R28, R28, R54, R60 ;  /* 0x000000361c1c723c */ /* 0x000fe2000004183c */
[----:B-1----:R-:W-:-:S06]  /*2820*/  FMUL.FTZ R0, R87, c[0x0][0x320] ;  /* 0x0000c80057007a20 */ /* 0x002fcc0000410000 */
[----:B------:R-:W1:Y:S01]  /*2830*/  MUFU.TANH R70, R70 ;  /* 0x0000004600467308 */ /* 0x000e620000002400 */
[----:B------:R-:W-:Y:S07]  /*2840*/  HMMA.16816.F32.BF16 R52, R24, R54, R32 ;  /* 0x000000361834723c */ /* 0x000fee0000041820 */
[----:B------:R1:W1:Y:S01]  /*2850*/  MUFU.TANH R88, R0 ;  /* 0x0000000000587308 */ /* 0x0002620000002400 */
[----:B-----5:R-:W-:Y:S07]  /*2860*/  HMMA.16816.F32.BF16 R56, R12, R36, R56 ;  /* 0x000000240c38723c */ /* 0x020fee0000041838 */
[----:B------:R-:W2:Y:S01]  /*2870*/  MUFU.TANH R71, R71 ;  /* 0x0000004700477308 */ /* 0x000ea20000002400 */
[----:B------:R-:W-:Y:S01]  /*2880*/  HMMA.16816.F32.BF16 R20, R20, R46, R28 ;  /* 0x0000002e1414723c */ /* 0x000fe2000004181c */
[----:B-1----:R-:W-:-:S07]  /*2890*/  FMUL.FTZ R0, R76, c[0x0][0x320] ;  /* 0x0000c8004c007a20 */ /* 0x002fce0000410000 */
[----:B------:R-:W-:Y:S01]  /*28a0*/  HMMA.16816.F32.BF16 R16, R16, R46, R52 ;  /* 0x0000002e1010723c */ /* 0x000fe20000041834 */
[----:B------:R1:W1:Y:S07]  /*28b0*/  MUFU.TANH R89, R0 ;  /* 0x0000000000597308 */ /* 0x00026e0000002400 */
[----:B------:R-:W-:Y:S01]  /*28c0*/  HMMA.16816.F32.BF16 R24, R8, R36, R40 ;  /* 0x000000240818723c */ /* 0x000fe20000041828 */
[----:B------:R-:W-:Y:S02]  /*28d0*/  FMUL.FTZ R56, R56, c[0x0][0x320] ;  /* 0x0000c80038387a20 */ /* 0x000fe40000410000 */
[----:B------:R-:W-:-:S02]  /*28e0*/  FMUL.FTZ R57, R57, c[0x0][0x320] ;  /* 0x0000c80039397a20 */ /* 0x000fc40000410000 */
[----:B------:R-:W-:Y:S02]  /*28f0*/  FMUL.FTZ R58, R58, c[0x0][0x320] ;  /* 0x0000c8003a3a7a20 */ /* 0x000fe40000410000 */
[----:B------:R-:W2:Y:S01]  /*2900*/  MUFU.TANH R56, R56 ;  /* 0x0000003800387308 */ /* 0x000ea20000002400 */
[----:B------:R-:W-:Y:S01]  /*2910*/  HMMA.16816.F32.BF16 R12, R12, R38, R20 ;  /* 0x000000260c0c723c */ /* 0x000fe20000041814 */
[----:B-1----:R-:W-:-:S06]  /*2920*/  FMUL.FTZ R0, R77, c[0x0][0x320] ;  /* 0x0000c8004d007a20 */ /* 0x002fcc0000410000 */
[----:B------:R1:W1:Y:S01]  /*2930*/  MUFU.TANH R87, R0 ;  /* 0x0000000000577308 */ /* 0x0002620000002400 */
[----:B------:R-:W-:Y:S07]  /*2940*/  HMMA.16816.F32.BF16 R8, R8, R38, R16 ;  /* 0x000000260808723c */ /* 0x000fee0000041810 */
[----:B------:R-:W2:Y:S01]  /*2950*/  MUFU.TANH R57, R57 ;  /* 0x0000003900397308 */ /* 0x000ea20000002400 */
[----:B------:R-:W-:Y:S02]  /*2960*/  FMUL.FTZ R24, R24, c[0x0][0x320] ;  /* 0x0000c80018187a20 */ /* 0x000fe40000410000 */
[----:B------:R-:W-:-:S02]  /*2970*/  FMUL.FTZ R25, R25, c[0x0][0x320] ;  /* 0x0000c80019197a20 */ /* 0x000fc40000410000 */
[----:B------:R-:W-:Y:S02]  /*2980*/  FMUL.FTZ R26, R26, c[0x0][0x320] ;  /* 0x0000c8001a1a7a20 */ /* 0x000fe40000410000 */
[----:B------:R-:W-:Y:S01]  /*2990*/  FMUL.FTZ R27, R27, c[0x0][0x320] ;  /* 0x0000c8001b1b7a20 */ /* 0x000fe20000410000 */
[----:B------:R-:W2:Y:S01]  /*29a0*/  MUFU.TANH R58, R58 ;  /* 0x0000003a003a7308 */ /* 0x000ea20000002400 */
[----:B-1----:R-:W-:Y:S02]  /*29b0*/  FMUL.FTZ R0, R78, c[0x0][0x320] ;  /* 0x0000c8004e007a20 */ /* 0x002fe40000410000 */
[----:B------:R-:W-:Y:S02]  /*29c0*/  FMUL.FTZ R12, R12, c[0x0][0x320] ;  /* 0x0000c8000c0c7a20 */ /* 0x000fe40000410000 */
[----:B------:R-:W-:Y:S02]  /*29d0*/  FMUL.FTZ R13, R13, c[0x0][0x320] ;  /* 0x0000c8000d0d7a20 */ /* 0x000fe40000410000 */
[----:B------:R-:W-:Y:S01]  /*29e0*/  FMUL.FTZ R14, R14, c[0x0][0x320] ;  /* 0x0000c8000e0e7a20 */ /* 0x000fe20000410000 */
[----:B------:R1:W1:Y:S01]  /*29f0*/  MUFU.TANH R85, R0 ;  /* 0x0000000000557308 */ /* 0x0002620000002400 */
[----:B------:R-:W-:-:S02]  /*2a00*/  FMUL.FTZ R15, R15, c[0x0][0x320] ;  /* 0x0000c8000f0f7a20 */ /* 0x000fc40000410000 */
[----:B------:R-:W-:Y:S02]  /*2a10*/  FMUL.FTZ R8, R8, c[0x0][0x320] ;  /* 0x0000c80008087a20 */ /* 0x000fe40000410000 */
[----:B------:R-:W-:Y:S02]  /*2a20*/  FMUL.FTZ R9, R9, c[0x0][0x320] ;  /* 0x0000c80009097a20 */ /* 0x000fe40000410000 */
[----:B------:R-:W-:Y:S01]  /*2a30*/  FMUL.FTZ R10, R10, c[0x0][0x320] ;  /* 0x0000c8000a0a7a20 */ /* 0x000fe20000410000 */
[----:B------:R-:W2:Y:S01]  /*2a40*/  MUFU.TANH R49, R24 ;  /* 0x0000001800317308 */ /* 0x000ea20000002400 */
[----:B------:R-:W-:Y:S02]  /*2a50*/  FMUL.FTZ R11, R11, c[0x0][0x320] ;  /* 0x0000c8000b0b7a20 */ /* 0x000fe40000410000 */
[----:B-1----:R-:W-:-:S05]  /*2a60*/  FMUL.FTZ R0, R79, c[0x0][0x320] ;  /* 0x0000c8004f007a20 */ /* 0x002fca0000410000 */
[----:B------:R-:W1:Y:S08]  /*2a70*/  MUFU.TANH R50, R25 ;  /* 0x0000001900327308 */ /* 0x000e700000002400 */
[----:B------:R5:W1:Y:S08]  /*2a80*/  MUFU.TANH R84, R0 ;  /* 0x0000000000547308 */ /* 0x000a700000002400 */
[----:B------:R-:W1:Y:S01]  /*2a90*/  MUFU.TANH R52, R26 ;  /* 0x0000001a00347308 */ /* 0x000e620000002400 */
[----:B-----5:R-:W-:-:S07]  /*2aa0*/  FMUL.FTZ R0, R80, c[0x0][0x320] ;  /* 0x0000c80050007a20 */ /* 0x020fce0000410000 */
        /* <DEDUP_REMOVED lines=17> */
[----:B------:R5:W1:Y:S02]  /*2bc0*/  MUFU.TANH R68, R0 ;  /* 0x0000000000447308 */ /* 0x000a640000002400 */
[----:B-----5:R-:W-:-:S06]  /*2bd0*/  FMUL.FTZ R0, R75, c[0x0][0x320] ;  /* 0x0000c8004b007a20 */ /* 0x020fcc0000410000 */
[----:B------:R5:W1:Y:S02]  /*2be0*/  MUFU.TANH R48, R0 ;  /* 0x0000000000307308 */ /* 0x000a640000002400 */
[----:B-----5:R-:W-:-:S06]  /*2bf0*/  FMUL.FTZ R0, R59, c[0x0][0x320] ;  /* 0x0000c8003b007a20 */ /* 0x020fcc0000410000 */
[----:B------:R5:W1:Y:S02]  /*2c00*/  MUFU.TANH R41, R0 ;  /* 0x0000000000297308 */ /* 0x000a640000002400 */
[----:B-----5:R-:W-:Y:S01]  /*2c10*/  IADD3 R0, R158, R157, RZ ;  /* 0x0000009d9e007210 */ /* 0x020fe20007ffe0ff */
[----:B------:R-:W-:Y:S06]  /*2c20*/  BAR.SYNC.DEFER_BLOCKING 0x0 ;  /* 0x0000000000007b1d */ /* 0x000fec0000010000 */
[----:B------:R-:W-:Y:S05]  /*2c30*/  @!P1 BRA `(.L_x_644) ;  /* 0x0000025000009947 */ /* 0x000fea0003800000 */
[----:B-1234-:R-:W-:-:S04]  /*2c40*/  ULEA.HI.SX32 UR5, UR18, 0xfffffffe, 0x1a ;  /* 0xfffffffe12057891 */ /* 0x01efc8000f8fd23f */
[----:B------:R-:W-:Y:S02]  /*2c50*/  USHF.R.S32.HI UR4, URZ, 0x1f, UR5 ;  /* 0x0000001f3f047899 */ /* 0x000fe40008011405 */
[----:B------:R-:W-:Y:S01]  /*2c60*/  UIMAD UR9, UR9, UR5, URZ ;  /* 0x00000005090972a4 */ /* 0x000fe2000f8e023f */
[----:B------:R-:W-:Y:S01]  /*2c70*/  IMAD.WIDE.U32 R8, R159, UR5, R162 ;  /* 0x000000059f087c25 */ /* 0x000fe2000f8e00a2 */
[----:B------:R-:W-:Y:S02]  /*2c80*/  USHF.L.U32 UR5, UR6, 0x5, URZ ;  /* 0x0000000506057899 */ /* 0x000fe4000800063f */
[----:B------:R-:W-:Y:S02]  /*2c90*/  UIMAD UR4, UR4, UR10, UR9 ;  /* 0x0000000a040472a4 */ /* 0x000fe4000f8e0209 */
[----:B------:R-:W-:Y:S01]  /*2ca0*/  LEA R6, P2, R8, c[0x0][0x1c8], 0x1 ;  /* 0x0000720008067a11 */ /* 0x000fe200078408ff */
[----:B------:R-:W-:Y:S01]  /*2cb0*/  USHF.L.U64.HI UR6, UR6, 0x5, UR7 ;  /* 0x0000000506067899 */ /* 0x000fe20008010207 */
[----:B------:R-:W-:Y:S01]  /*2cc0*/  IMAD.U32 R14, RZ, RZ, UR5 ;  /* 0x00000005ff0e7e24 */ /* 0x000fe2000f8e00ff */
[----:B------:R-:W-:Y:S01]  /*2cd0*/  UIADD3 UR7, UP0, UR20, 0x80, URZ ;  /* 0x0000008014077890 */ /* 0x000fe2000ff1e03f */
[----:B------:R-:W-:-:S03]  /*2ce0*/  IADD3 R3, R9, UR4, RZ ;  /* 0x0000000409037c10 */ /* 0x000fc6000fffe0ff */
[----:B------:R-:W-:Y:S01]  /*2cf0*/  UIADD3.X UR4, URZ, UR14, URZ, UP0, !UPT ;  /* 0x0000000e3f047290 */ /* 0x000fe200087fe43f */
[----:B------:R-:W-:Y:S01]  /*2d00*/  LEA.HI.X R7, R8, c[0x0][0x1cc], R3, 0x1, P2 ;  /* 0x0000730008077a11 */ /* 0x000fe200010f0c03 */
[----:B------:R-:W-:Y:S01]  /*2d10*/  IMAD.SHL.U32 R3, R160, 0x2, RZ ;  /* 0x00000002a0037824 */ /* 0x000fe200078e00ff */
[----:B------:R-:W-:Y:S02]  /*2d20*/  IADD3 R8, P5, R6, UR5, RZ ;  /* 0x0000000506087c10 */ /* 0x000fe4000ffbe0ff */
[----:B------:R-:W-:Y:S02]  /*2d30*/  IADD3 R14, P4, P2, R14, 0x80, R6 ;  /* 0x000000800e0e7810 */ /* 0x000fe40007a9e006 */
        /* <DEDUP_REMOVED lines=12> */
[C---:B------:R-:W-:Y:S02]  /*2e00*/  IADD3 R10, P4, R6.reuse, UR5, RZ ;  /* 0x00000005060a7c10 */ /* 0x040fe4000ff9e0ff */
[----:B------:R-:W-:Y:S02]  /*2e10*/  IADD3.X R7, R9, UR6, RZ, P6, !PT ;  /* 0x0000000609077c10 */ /* 0x000fe4000b7fe4ff */
[----:B--2---:R-:W-:Y:S02]  /*2e20*/  IADD3 R8, P2, R6, UR7, RZ ;  /* 0x0000000706087c10 */ /* 0x004fe4000ff5e0ff */
[C---:B------:R-:W-:Y:S01]  /*2e30*/  IADD3.X R11, R7.reuse, UR6, RZ, P4, !PT ;  /* 0x00000006070b7c10 */ /* 0x040fe2000a7fe4ff */
[----:B------:R3:W-:Y:S01]  /*2e40*/  LDGSTS.E.BYPASS.LTC128B.128 [R3+0x5100], [R6.64], !P3 ;  /* 0x0510000006037fae */ /* 0x0007e2000d901d56 */
[----:B------:R-:W-:-:S03]  /*2e50*/  IADD3.X R9, R7, UR4, RZ, P2, !PT ;  /* 0x0000000407097c10 */ /* 0x000fc600097fe4ff */
[----:B------:R3:W-:Y:S04]  /*2e60*/  LDGSTS.E.BYPASS.LTC128B.128 [R3+0x7100], [R12.64], !P0 ;  /* 0x071000000c037fae */ /* 0x0007e8000c101d56 */
[----:B------:R3:W-:Y:S04]  /*2e70*/  LDGSTS.E.BYPASS.LTC128B.128 [R3+0x5900], [R10.64], !P3 ;  /* 0x059000000a037fae */ /* 0x0007e8000d901d56 */
[----:B------:R3:W-:Y:S02]  /*2e80*/  LDGSTS.E.BYPASS.LTC128B.128 [R3+0x7900], [R8.64], !P0 ;  /* 0x0790000008037fae */ /* 0x0007e4000c101d56 */
.L_x_644:
[----:B-1234-:R-:W-:Y:S01]  /*2e90*/  SHF.R.S32.HI R3, RZ, 0x1f, R144 ;  /* 0x0000001fff037819 */ /* 0x01efe20000011490 */
[----:B------:R-:W-:Y:S01]  /*2ea0*/  STL [R1+0x78], R235 ;  /* 0x000078eb01007387 */ /* 0x000fe20000100800 */
[----:B------:R-:W-:Y:S01]  /*2eb0*/  UIMAD UR8, UR13, -0x40, UR8 ;  /* 0xffffffc00d0878a4 */ /* 0x000fe2000f8e0208 */
[----:B------:R-:W-:Y:S01]  /*2ec0*/  IMAD.SHL.U32 R225, R0, 0x2, RZ ;  /* 0x0000000200e17824 */ /* 0x000fe200078e00ff */
[----:B------:R-:W-:Y:S01]  /*2ed0*/  LEA.HI R5, R3, R144, RZ, 0x2 ;  /* 0x0000009003057211 */ /* 0x000fe200078f10ff */
[----:B------:R-:W-:Y:S02]  /*2ee0*/  STL [R1+0x74], R234 ;  /* 0x000074ea01007387 */ /* 0x000fe40000100800 */
[----:B------:R-:W-:Y:S01]  /*2ef0*/  IMAD R228, R2, 0x2, R225 ;  /* 0x0000000202e47824 */ /* 0x000fe200078e02e1 */
[----:B------:R-:W-:Y:S01]  /*2f00*/  LOP3.LUT R3, R5, 0x7ffffffc, RZ, 0xc0, !PT ;  /* 0x7ffffffc05037812 */ /* 0x000fe200078ec0ff */
[----:B------:R-:W-:Y:S01]  /*2f10*/  STL [R1+0x70], R233 ;  /* 0x000070e901007387 */ /* 0x000fe20000100800 */
[----:B------:R-:W-:-:S03]  /*2f20*/  LEA R226, R4, R225, 0x1 ;  /* 0x000000e104e27211 */ /* 0x000fc600078e08ff */
[----:B------:R-:W-:Y:S01]  /*2f30*/  STL [R1+0x6c], R232 ;  /* 0x00006ce801007387 */ /* 0x000fe20000100800 */
[----:B------:R-:W-:Y:S02]  /*2f40*/  IMAD.IADD R3, R144, 0x1, -R3 ;  /* 0x0000000190037824 */ /* 0x000fe400078e0a03 */
[----:B------:R-:W-:Y:S01]  /*2f50*/  IMAD R227, R2, 0x2, R226 ;  /* 0x0000000202e37824 */ /* 0x000fe200078e02e2 */
[----:B------:R-:W-:Y:S04]  /*2f60*/  STL [R1+0x68], R231 ;  /* 0x000068e701007387 */ /* 0x000fe80000100800 */
[----:B------:R-:W-:Y:S04]  /*2f70*/  STL [R1+0x64], R230 ;  /* 0x000064e601007387 */ /* 0x000fe80000100800 */
[----:B------:R-:W-:Y:S04]  /*2f80*/  STL [R1+0x60], R229 ;  /* 0x000060e501007387 */ /* 0x000fe80000100800 */
[----:B------:R-:W-:Y:S04]  /*2f90*/  STL [R1+0x5c], R224 ;  /* 0x00005ce001007387 */ /* 0x000fe80000100800 */
[----:B------:R1:W-:Y:S04]  /*2fa0*/  STL [R1+0x58], R5 ;  /* 0x0000580501007387 */ /* 0x0003e80000100800 */
[----:B------:R-:W-:Y:S04]  /*2fb0*/  LDSM.16.MT88.4 R64, [R226+0x2100] ;  /* 0x00210000e240783b */ /* 0x000fe80000004200 */
[----:B------:R-:W-:Y:S04]  /*2fc0*/  LDSM.16.MT88.4 R60, [R225+0x900] ;  /* 0x00090000e13c783b */ /* 0x000fe80000004200 */
[----:B------:R-:W-:Y:S04]  /*2fd0*/  LDSM.16.MT88.4 R80, [R227+0x2900] ;  /* 0x00290000e350783b */ /* 0x000fe80000004200 */
[----:B------:R-:W0:Y:S01]  /*2fe0*/  LDGDEPBAR ;  /* 0x00000000000079af */ /* 0x000e220000000000 */
        /* <DEDUP_REMOVED lines=61> */
[----:B------:R-:W-:-:S02]  /*33c0*/  FSEL R133, R69, -INF , P2 ;  /* 0xff80000045857808 */ /* 0x000fc40001000000 */
[----:B------:R-:W-:Y:S02]  /*33d0*/  FMNMX.FTZ R136, R137, R136, !PT ;  /* 0x0000008889887209 */ /* 0x000fe40007810000 */
        /* <DEDUP_REMOVED lines=9> */
[----:B------:R-:W-:Y:S01]  /*3470*/  FSEL R166, R84, -INF , P5 ;  /* 0xff80000054a67808 */ /* 0x000fe20002800000 */
[----:B------:R-:W-:Y:S01]  /*3480*/  LDSM.16.MT88.4 R76, [R228+0x100] ;  /* 0x00010000e44c783b */ /* 0x000fe20000004200 */
[----:B------:R-:W-:-:S02]  /*3490*/  ISETP.GT.AND P5, PT, R3, 0x38, PT ;  /* 0x000000380300780c */ /* 0x000fc40003fa4270 */
[----:B------:R-:W-:Y:S01]  /*34a0*/  FSEL R248, R57, -INF , P6 ;  /* 0xff80000039f87808 */ /* 0x000fe20003000000 */
[----:B------:R-:W-:Y:S01]  /*34b0*/  LDSM.16.MT88.4 R84, [R228+0x2900] ;  /* 0x00290000e454783b */ /* 0x000fe20000004200 */
[----:B------:R-:W-:Y:S02]  /*34c0*/  FMNMX.FTZ R136, R175, R136, !PT ;  /* 0x00000088af887209 */ /* 0x000fe40007810000 */
[----:B------:R-:W-:Y:S02]  /*34d0*/  ISETP.GT.AND P4, PT, R3, 0x39, PT ;  /* 0x000000390300780c */ /* 0x000fe40003f84270 */
[----:B------:R-:W-:Y:S02]  /*34e0*/  FSEL R204, R21, -INF , P5 ;  /* 0xff80000015cc7808 */ /* 0x000fe40002800000 */
[----:B------:R-:W-:Y:S02]  /*34f0*/  FMNMX.FTZ R136, R248, R136, !PT ;  /* 0x00000088f8887209 */ /* 0x000fe40007810000 */
[----:B------:R-:W-:-:S02]  /*3500*/  FSEL R206, R19, -INF , P4 ;  /* 0xff80000013ce7808 */ /* 0x000fc40002000000 */
[----:B------:R-:W-:Y:S02]  /*3510*/  FMNMX.FTZ R136, R204, R136, !PT ;  /* 0x00000088cc887209 */ /* 0x000fe40007810000 */
[----:B------:R-:W-:Y:S02]  /*3520*/  FSEL R170, R48, -INF , P2 ;  /* 0xff80000030aa7808 */ /* 0x000fe40001000000 */
[----:B------:R-:W-:Y:S02]  /*3530*/  FMNMX.FTZ R136, R206, R136, !PT ;  /* 0x00000088ce887209 */ /* 0x000fe40007810000 */
[----:B------:R-:W-:Y:S02]  /*3540*/  FSEL R165, R73, -INF , P2 ;  /* 0xff80000049a57808 */ /* 0x000fe40001000000 */
[----:B------:R-:W-:Y:S01]  /*3550*/  FSEL R132, R71, -INF , P2 ;  /* 0xff80000047847808 */ /* 0x000fe20001000000 */
[----:B------:R-:W1:Y:S01]  /*3560*/  SHFL.BFLY PT, R5, R136, 0x2, 0x1f ;  /* 0x0c401f0088057f89 */ /* 0x000e6200000e0000 */
[----:B------:R-:W-:-:S02]  /*3570*/  FSEL R219, R41, -INF , P6 ;  /* 0xff80000029db7808 */ /* 0x000fc40003000000 */
[----:B------:R-:W-:Y:S01]  /*3580*/  FSEL R218, R35, -INF , P5 ;  /* 0xff80000023da7808 */ /* 0x000fe20002800000 */
[----:B------:R-:W-:Y:S01]  /*3590*/  LDSM.16.MT88.4 R72, [R227+0x100] ;  /* 0x00010000e348783b */ /* 0x000fe20000004200 */
[----:B------:R-:W-:Y:S02]  /*35a0*/  FSEL R252, R34, -INF , P4 ;  /* 0xff80000022fc7808 */ /* 0x000fe40002000000 */
[----:B------:R-:W-:Y:S01]  /*35b0*/  FMNMX.FTZ R134, R25, R26, !PT ;  /* 0x0000001a19867209 */ /* 0x000fe20007810000 */
[----:B------:R-:W-:Y:S01]  /*35c0*/  LDSM.16.MT88.4 R68, [R225+0x2100] ;  /* 0x00210000e144783b */ /* 0x000fe20000004200 */
[----:B------:R-:W-:Y:S02]  /*35d0*/  FSEL R246, R50, -INF , P6 ;  /* 0xff80000032f67808 */ /* 0x000fe40003000000 */
[----:B------:R-:W-:Y:S02]  /*35e0*/  FMNMX.FTZ R134, R27, R134, !PT ;  /* 0x000000861b867209 */ /* 0x000fe40007810000 */
[----:B------:R-:W-:-:S02]  /*35f0*/  FSEL R245, R39, -INF , P5 ;  /* 0xff80000027f57808 */ /* 0x000fc40002800000 */
[----:B------:R-:W-:Y:S02]  /*3600*/  FMNMX.FTZ R134, R28, R134, !PT ;  /* 0x000000861c867209 */ /* 0x000fe40007810000 */
[----:B------:R-:W-:Y:S02]  /*3610*/  FSEL R244, R40, -INF , P4 ;  /* 0xff80000028f47808 */ /* 0x000fe40002000000 */
[----:B------:R-:W-:Y:S02]  /*3620*/  FMNMX.FTZ R134, R33, R134, !PT ;  /* 0x0000008621867209 */ /* 0x000fe40007810000 */
[----:B------:R-:W-:Y:S02]  /*3630*/  FSEL R221, R51, -INF , P6 ;  /* 0xff80000033dd7808 */ /* 0x000fe40003000000 */
[----:B------:R-:W-:Y:S02]  /*3640*/  FMNMX.FTZ R134, R36, R134, !PT ;  /* 0x0000008624867209 */ /* 0x000fe40007810000 */
[----:B-1----:R-:W-:-:S02]  /*3650*/  FMNMX.FTZ R136, R136, R5, !PT ;  /* 0x0000000588887209 */ /* 0x002fc40007810000 */
[----:B------:R-:W-:Y:S02]  /*3660*/  FMNMX.FTZ R134, R37, R134, !PT ;  /* 0x0000008625867209 */ /* 0x000fe40007810000 */
[----:B------:R-:W-:Y:S01]  /*3670*/  FSEL R220, R43, -INF , P5 ;  /* 0xff8000002bdc7808 */ /* 0x000fe20002800000 */
[----:B------:R-:W1:Y:S01]  /*3680*/  SHFL.BFLY PT, R5, R136, 0x1, 0x1f ;  /* 0x0c201f0088057f89 */ /* 0x000e6200000e0000 */
[----:B------:R-:W-:Y:S02]  /*3690*/  FMNMX.FTZ R134, R38, R134, !PT ;  /* 0x0000008626867209 */ /* 0x000fe40007810000 */
[----:B------:R-:W-:Y:S02]  /*36a0*/  FSEL R203, R42, -INF , P4 ;  /* 0xff8000002acb7808 */ /* 0x000fe40002000000 */
[----:B------:R-:W-:Y:S01]  /*36b0*/  FMNMX.FTZ R134, R171, R134, !PT ;  /* 0x00000086ab867209 */ /* 0x000fe20007810000 */
[----:B------:R-:W-:Y:S03]  /*36c0*/  LDSM.16.MT88.4 R40, [R225+0x100] ;  /* 0x00010000e128783b */ /* 0x000fe60000004200 */
[----:B------:R-:W-:-:S04]  /*36d0*/  FMNMX.FTZ R134, R169, R134, !PT ;  /* 0x00000086a9867209 */ /* 0x000fc80007810000 */
[----:B------:R-:W-:-:S04]  /*36e0*/  FMNMX.FTZ R134, R168, R134, !PT ;  /* 0x00000086a8867209 */ /* 0x000fc80007810000 */
[----:B------:R-:W-:Y:S02]  /*36f0*/  FMNMX.FTZ R134, R165, R134, !PT ;  /* 0x00000086a5867209 */ /* 0x000fe40007810000 */
[----:B-1----:R-:W-:Y:S02]  /*3700*/  FMNMX.FTZ R136, R136, R5, !PT ;  /* 0x0000000588887209 */ /* 0x002fe40007810000 */
[----:B------:R-:W-:Y:S02]  /*3710*/  FMNMX.FTZ R5, R14, R15, !PT ;  /* 0x0000000f0e057209 */ /* 0x000fe40007810000 */
[C---:B------:R-:W-:Y:S01]  /*3720*/  FSETP.NEU.FTZ.AND P2, PT, R136.reuse, -INF , PT ;  /* 0xff8000008800780b */ /* 0x040fe20003f5d000 */
[----:B------:R-:W-:Y:S01]  /*3730*/  FMUL.FTZ R22, R136, c[0x0][0x2d0] ;  /* 0x0000b40088167a20 */ /* 0x000fe20000410000 */
[----:B------:R-:W-:-:S04]  /*3740*/  FMNMX.FTZ R5, R16, R5, !PT ;  /* 0x0000000510057209 */ /* 0x000fc80007810000 */
[----:B------:R-:W-:Y:S02]  /*3750*/  FMNMX.FTZ R5, R17, R5, !PT ;  /* 0x0000000511057209 */ /* 0x000fe40007810000 */
[----:B------:R-:W-:Y:S02]  /*3760*/  FSEL R22, R22, RZ, P2 ;  /* 0x000000ff16167208 */ /* 0x000fe40001000000 */
[----:B------:R-:W-:Y:S02]  /*3770*/  FMNMX.FTZ R5, R18, R5, !PT ;  /* 0x0000000512057209 */ /* 0x000fe40007810000 */
[----:B------:R-:W-:Y:S02]  /*3780*/  ISETP.GT.AND P2, PT, R3, 0x30, PT ;  /* 0x000000300300780c */ /* 0x000fe40003f44270 */
[----:B------:R-:W-:Y:S02]  /*3790*/  FMNMX.FTZ R5, R20, R5, !PT ;  /* 0x0000000514057209 */ /* 0x000fe40007810000 */
[----:B------:R-:W-:-:S02]  /*37a0*/  FSEL R205, R58, -INF , P2 ;  /* 0xff8000003acd7808 */ /* 0x000fc40001000000 */
[----:B------:R-:W-:Y:S01]  /*37b0*/  FMNMX.FTZ R5, R24, R5, !PT ;  /* 0x0000000518057209 */ /* 0x000fe20007810000 */
[----:B------:R-:W-:Y:S01]  /*37c0*/  LDSM.16.MT88.4 R56, [R228+0x900] ;  /* 0x00090000e438783b */ /* 0x000fe20000004200 */
[----:B------:R-:W-:Y:S02]  /*37d0*/  FSEL R247, R49, -INF , P2 ;  /* 0xff80000031f77808 */ /* 0x000fe40001000000 */
[----:B------:R-:W-:Y:S01]  /*37e0*/  FMNMX.FTZ R5, R23, R5, !PT ;  /* 0x0000000517057209 */ /* 0x000fe20007810000 */
[----:B------:R-:W-:Y:S01]  /*37f0*/  LDSM.16.MT88.4 R48, [R225+0x2900] ;  /* 0x00290000e130783b */ /* 0x000fe20000004200 */
[----:B------:R-:W-:Y:S02]  /*3800*/  FMNMX.FTZ R134, R247, R134, !PT ;  /* 0x00000086f7867209 */ /* 0x000fe40007810000 */
[----:B------:R-:W-:Y:S01]  /*3810*/  FMNMX.FTZ R3, R167, R5, !PT ;  /* 0x00000005a7037209 */ /* 0x000fe20007810000 */
[----:B------:R-:W-:Y:S01]  /*3820*/  FFMA.FTZ R5, R6, c[0x0][0x2d0], -R22 ;  /* 0x0000b40006057a23 */ /* 0x000fe20000010816 */
[----:B------:R-:W-:-:S02]  /*3830*/  FMNMX.FTZ R6, R29, R30, !PT ;  /* 0x0000001e1d067209 */ /* 0x000fc40007810000 */
[----:B------:R-:W-:Y:S01]  /*3840*/  FMNMX.FTZ R3, R166, R3, !PT ;  /* 0x00000003a6037209 */ /* 0x000fe20007810000 */
[----:B------:R1:W-:Y:S01]  /*3850*/  MUFU.EX2 R230, R5 ;  /* 0x0000000500e67308 */ /* 0x0003e20000000800 */
[----:B------:R-:W-:Y:S02]  /*3860*/  FMNMX.FTZ R134, R246, R134, !PT ;  /* 0x00000086f6867209 */ /* 0x000fe40007810000 */
[----:B------:R-:W-:Y:S02]  /*3870*/  FMNMX.FTZ R3, R138, R3, !PT ;  /* 0x000000038a037209 */ /* 0x000fe40007810000 */
[----:B------:R-:W-:Y:S02]  /*3880*/  FMNMX.FTZ R134, R245, R134, !PT ;  /* 0x00000086f5867209 */ /* 0x000fe40007810000 */
[----:B------:R-:W-:Y:S02]  /*3890*/  FMNMX.FTZ R3, R132, R3, !PT ;  /* 0x0000000384037209 */ /* 0x000fe40007810000 */
[----:B------:R-:W-:-:S02]  /*38a0*/  FMNMX.FTZ R134, R244, R134, !PT ;  /* 0x00000086f4867209 */ /* 0x000fc40007810000 */
[----:B------:R-:W-:Y:S02]  /*38b0*/  FMNMX.FTZ R3, R205, R3, !PT ;  /* 0x00000003cd037209 */ /* 0x000fe40007810000 */
[----:B------:R-:W-:Y:S02]  /*38c0*/  FSEL R222, R52, -INF , P2 ;  /* 0xff80000034de7808 */ /* 0x000fe40001000000 */
[----:B------:R-:W-:Y:S02]  /*38d0*/  FMNMX.FTZ R3, R219, R3, !PT ;  /* 0x00000003db037209 */ /* 0x000fe40007810000 */
[----:B-1----:R-:W-:Y:S01]  /*38e0*/  FMNMX.FTZ R5, R31, R6, !PT ;  /* 0x000000061f057209 */ /* 0x002fe20007810000 */
[----:B------:R-:W-:Y:S01]  /*38f0*/  FFMA.FTZ R6, R7, c[0x0][0x2d0], -R22 ;  /* 0x0000b40007067a23 */ /* 0x000fe20000010816 */
[----:B------:R-:W-:-:S03]  /*3900*/  FMNMX.FTZ R3, R218, R3, !PT ;  /* 0x00000003da037209 */ /* 0x000fc60007810000 */
[----:B------:R1:W2:Y:S01]  /*3910*/  MUFU.EX2 R229, R6 ;  /* 0x0000000600e57308 */ /* 0x0002a20000000800 */
[----:B------:R-:W-:-:S05]  /*3920*/  FMNMX.FTZ R3, R252, R3, !PT ;  /* 0x00000003fc037209 */ /* 0x000fca0007810000 */
[----:B------:R-:W3:Y:S04]  /*3930*/  SHFL.BFLY PT, R135, R3, 0x2, 0x1f ;  /* 0x0c401f0003877f89 */ /* 0x000ee800000e0000 */
[----:B-1----:R-:W1:Y:S01]  /*3940*/  SHFL.BFLY PT, R6, R134, 0x2, 0x1f ;  /* 0x0c401f0086067f89 */ /* 0x002e6200000e0000 */
[----:B---3--:R-:W-:Y:S02]  /*3950*/  FMNMX.FTZ R135, R3, R135, !PT ;  /* 0x0000008703877209 */ /* 0x008fe40007810000 */
[----:B------:R-:W-:-:S03]  /*3960*/  FMNMX.FTZ R3, R32, R5, !PT ;  /* 0x0000000520037209 */ /* 0x000fc60007810000 */
[----:B------:R-:W3:Y:S01]  /*3970*/  SHFL.BFLY PT, R7, R135, 0x1, 0x1f ;  /* 0x0c201f0087077f89 */ /* 0x000ee200000e0000 */
[----:B------:R-:W-:Y:S01]  /*3980*/  FMNMX.FTZ R5, R44, R3, !PT ;  /* 0x000000032c057209 */ /* 0x000fe20007810000 */
[----:B------:R-:W-:-:S03]  /*3990*/  FFMA.FTZ R3, R8, c[0x0][0x2d0], -R22 ;  /* 0x0000b40008037a23 */ /* 0x000fc60000010816 */
[----:B------:R-:W-:Y:S01]  /*39a0*/  FMNMX.FTZ R5, R45, R5, !PT ;  /* 0x000000052d057209 */ /* 0x000fe20007810000 */
[----:B------:R4:W-:Y:S01]  /*39b0*/  MUFU.EX2 R214, R3 ;  /* 0x0000000300d67308 */ /* 0x0009e20000000800 */
[----:B-1----:R-:W-:Y:S02]  /*39c0*/  FMNMX.FTZ R134, R134, R6, !PT ;  /* 0x0000000686867209 */ /* 0x002fe40007810000 */
[----:B------:R-:W-:Y:S01]  /*39d0*/  FMNMX.FTZ R5, R46, R5, !PT ;  /* 0x000000052e057209 */ /* 0x000fe20007810000 */
[----:B----4-:R-:W-:Y:S01]  /*39e0*/  FFMA.FTZ R3, R9, c[0x0][0x2d0], -R22 ;  /* 0x0000b40009037a23 */ /* 0x010fe20000010816 */
[----:B---3--:R-:W-:-:S03]  /*39f0*/  FMNMX.FTZ R135, R135, R7, !PT ;  /* 0x0000000787877209 */ /* 0x008fc60007810000 */
[----:B------:R1:W-:Y:S01]  /*3a00*/  MUFU.EX2 R233, R3 ;  /* 0x0000000300e97308 */ /* 0x0003e20000000800 */
[----:B------:R-:W3:Y:S01]  /*3a10*/  SHFL.BFLY PT, R7, R134, 0x1, 0x1f ;  /* 0x0c201f0086077f89 */ /* 0x000ee200000e0000 */
[C---:B------:R-:W-:Y:S01]  /*3a20*/  FSETP.NEU.FTZ.AND P2, PT, R135.reuse, -INF , PT ;  /* 0xff8000008700780b */ /* 0x040fe20003f5d000 */
[----:B------:R-:W-:-:S05]  /*3a30*/  FMUL.FTZ R21, R135, c[0x0][0x2d0] ;  /* 0x0000b40087157a20 */ /* 0x000fca0000410000 */
[----:B------:R-:W-:Y:S02]  /*3a40*/  FSEL R21, R21, RZ, P2 ;  /* 0x000000ff15157208 */ /* 0x000fe40001000000 */
[----:B-1----:R-:W-:Y:S01]  /*3a50*/  FMNMX.FTZ R3, R47, R5, !PT ;  /* 0x000000052f037209 */ /* 0x002fe20007810000 */
[----:B------:R-:W-:-:S03]  /*3a60*/  FFMA.FTZ R5, R10, c[0x0][0x2d0], -R22 ;  /* 0x0000b4000a057a23 */ /* 0x000fc60000010816 */
[----:B------:R-:W-:Y:S01]  /*3a70*/  FMNMX.FTZ R3, R174, R3, !PT ;  /* 0x00000003ae037209 */ /* 0x000fe20007810000 */
[----:B------:R1:W-:Y:S03]  /*3a80*/  MUFU.EX2 R250, R5 ;  /* 0x0000000500fa7308 */ /* 0x0003e60000000800 */
[----:B------:R-:W-:Y:S02]  /*3a90*/  FMNMX.FTZ R3, R173, R3, !PT ;  /* 0x00000003ad037209 */ /* 0x000fe40007810000 */
[----:B---3--:R-:W-:Y:S02]  /*3aa0*/  FMNMX.FTZ R134, R134, R7, !PT ;  /* 0x0000000786867209 */ /* 0x008fe40007810000 */
[----:B------:R-:W-:Y:S02]  /*3ab0*/  FMNMX.FTZ R3, R172, R3, !PT ;  /* 0x00000003ac037209 */ /* 0x000fe40007810000 */
[----:B------:R-:W-:-:S02]  /*3ac0*/  FSETP.NEU.FTZ.AND P2, PT, R134, -INF , PT ;  /* 0xff8000008600780b */ /* 0x000fc40003f5d000 */
[----:B------:R-:W-:-:S04]  /*3ad0*/  FMNMX.FTZ R3, R170, R3, !PT ;  /* 0x00000003aa037209 */ /* 0x000fc80007810000 */
[----:B------:R-:W-:Y:S01]  /*3ae0*/  FMNMX.FTZ R3, R222, R3, !PT ;  /* 0x00000003de037209 */ /* 0x000fe20007810000 */
[----:B-1----:R-:W-:-:S03]  /*3af0*/  FFMA.FTZ R5, R11, c[0x0][0x2d0], -R22 ;  /* 0x0000b4000b057a23 */ /* 0x002fc60000010816 */
[----:B------:R-:W-:Y:S01]  /*3b00*/  FMNMX.FTZ R3, R221, R3, !PT ;  /* 0x00000003dd037209 */ /* 0x000fe20007810000 */
[----:B------:R1:W-:Y:S03]  /*3b10*/  MUFU.EX2 R55, R5 ;  /* 0x0000000500377308 */ /* 0x0003e60000000800 */
[----:B------:R-:W-:-:S04]  /*3b20*/  FMNMX.FTZ R3, R220, R3, !PT ;  /* 0x00000003dc037209 */ /* 0x000fc80007810000 */
[----:B------:R-:W-:-:S05]  /*3b30*/  FMNMX.FTZ R3, R203, R3, !PT ;  /* 0x00000003cb037209 */ /* 0x000fca0007810000 */
[----:B------:R-:W3:Y:S01]  /*3b40*/  SHFL.BFLY PT, R6, R3, 0x2, 0x1f ;  /* 0x0c401f0003067f89 */ /* 0x000ee200000e0000 */
[----:B-1----:R-:W-:-:S04]  /*3b50*/  FFMA.FTZ R5, R12, c[0x0][0x2d0], -R22 ;  /* 0x0000b4000c057a23 */ /* 0x002fc80000010816 */
[----:B------:R1:W-:Y:S02]  /*3b60*/  MUFU.EX2 R231, R5 ;  /* 0x0000000500e77308 */ /* 0x0003e40000000800 */
[----:B-1----:R-:W-:Y:S01]  /*3b70*/  FFMA.FTZ R5, R13, c[0x0][0x2d0], -R22 ;  /* 0x0000b4000d057a23 */ /* 0x002fe20000010816 */
[----:B---3--:R-:W-:-:S05]  /*3b80*/  FMNMX.FTZ R3, R3, R6, !PT ;  /* 0x0000000603037209 */ /* 0x008fca0007810000 */
[----:B------:R1:W-:Y:S01]  /*3b90*/  MUFU.EX2 R54, R5 ;  /* 0x0000000500367308 */ /* 0x0003e20000000800 */
[----:B------:R-:W3:Y:S01]  /*3ba0*/  SHFL.BFLY PT, R6, R3, 0x1, 0x1f ;  /* 0x0c201f0003067f89 */ /* 0x000ee200000e0000 */
[----:B-1----:R-:W-:-:S06]  /*3bb0*/  FFMA.FTZ R5, R14, c[0x0][0x2d0], -R21 ;  /* 0x0000b4000e057a23 */ /* 0x002fcc0000010815 */
[----:B------:R1:W-:Y:S01]  /*3bc0*/  MUFU.EX2 R202, R5 ;  /* 0x0000000500ca7308 */ /* 0x0003e20000000800 */
[----:B---3--:R-:W-:-:S05]  /*3bd0*/  FMNMX.FTZ R3, R3, R6, !PT ;  /* 0x0000000603037209 */ /* 0x008fca0007810000 */
[----:B------:R-:W-:Y:S02]  /*3be0*/  FMUL.FTZ R6, R3, c[0x0][0x2d0] ;  /* 0x0000b40003067a20 */ /* 0x000fe40000410000 */
[----:B-1----:R-:W-:-:S04]  /*3bf0*/  FFMA.FTZ R5, R15, c[0x0][0x2d0], -R21 ;  /* 0x0000b4000f057a23 */ /* 0x002fc80000010815 */
[----:B------:R1:W3:Y:S02]  /*3c00*/  MUFU.EX2 R201, R5 ;  /* 0x0000000500c97308 */ /* 0x0002e40000000800 */
[----:B-1----:R-:W-:Y:S01]  /*3c10*/  FFMA.FTZ R5, R16, c[0x0][0x2d0], -R21 ;  /* 0x0000b40010057a23 */ /* 0x002fe20000010815 */
[----:B--2---:R-:W-:-:S05]  /*3c20*/  F2FP.BF16.PACK_AB R16, R229, R230 ;  /* 0x000000e6e510723e */ /* 0x004fca00000010ff */
[----:B------:R1:W-:Y:S02]  /*3c30*/  MUFU.EX2 R223, R5 ;  /* 0x0000000500df7308 */ /* 0x0003e40000000800 */
[----:B-1----:R-:W-:Y:S01]  /*3c40*/  FFMA.FTZ R5, R17, c[0x0][0x2d0], -R21 ;  /* 0x0000b40011057a23 */ /* 0x002fe20000010815 */
[----:B---3--:R-:W-:-:S05]  /*3c50*/  F2FP.BF16.PACK_AB R17, R201, R202 ;  /* 0x000000cac911723e */ /* 0x008fca00000010ff */
[----:B------:R1:W2:Y:S02]  /*3c60*/  MUFU.EX2 R116, R5 ;  /* 0x0000000500747308 */ /* 0x0002a40000000800 */
[----:B-1----:R-:W-:Y:S01]  /*3c70*/  FFMA.FTZ R5, R18, c[0x0][0x2d0], -R21 ;  /* 0x0000b40012057a23 */ /* 0x002fe20000010815 */
[----:B------:R-:W-:Y:S02]  /*3c80*/  F2FP.BF16.PACK_AB R18, R233, R214 ;  /* 0x000000d6e912723e */ /* 0x000fe400000010ff */
[----:B--2---:R-:W-:-:S03]  /*3c90*/  F2FP.BF16.PACK_AB R19, R116, R223 ;  /* 0x000000df7413723e */ /* 0x004fc600000010ff */
[----:B------:R1:W-:Y:S04]  /*3ca0*/  MUFU.EX2 R224, R5 ;  /* 0x0000000500e07308 */ /* 0x0003e80000000800 */
[----:B------:R-:W-:Y:S01]  /*3cb0*/  HMMA.16816.F32.BF16 R100, R16, R40, RZ ;  /* 0x000000281064723c */ /* 0x000fe200000418ff */
[----:B-1----:R-:W-:Y:S02]  /*3cc0*/  FFMA.FTZ R5, R20, c[0x0][0x2d0], -R21 ;  /* 0x0000b40014057a23 */ /* 0x002fe40000010815 */
[----:B------:R-:W-:Y:S02]  /*3cd0*/  FMUL.FTZ R20, R134, c[0x0][0x2d0] ;  /* 0x0000b40086147a20 */ /* 0x000fe40000410000 */
[----:B------:R1:W2:Y:S03]  /*3ce0*/  MUFU.EX2 R235, R5 ;  /* 0x0000000500eb7308 */ /* 0x0002a60000000800 */
[----:B------:R-:W-:-:S02]  /*3cf0*/  FSEL R20, R20, RZ, P2 ;  /* 0x000000ff14147208 */ /* 0x000fc40001000000 */
[----:B------:R-:W-:-:S03]  /*3d00*/  FSETP.NEU.FTZ.AND P2, PT, R3, -INF , PT ;  /* 0xff8000000300780b */ /* 0x000fc60003f5d000 */
[----:B------:R-:W-:Y:S01]  /*3d10*/  FFMA.FTZ R2, R36, c[0x0][0x2d0], -R20 ;  /* 0x0000b40024027a23 */ /* 0x000fe20000010814 */
[----:B------:R-:W-:-:S03]  /*3d20*/  FSEL R0, R6, RZ, P2 ;  /* 0x000000ff06007208 */ /* 0x000fc60001000000 */
[----:B------:R3:W-:Y:S02]  /*3d30*/  MUFU.EX2 R234, R2 ;  /* 0x0000000200ea7308 */ /* 0x0007e40000000800 */
[----:B------:R-:W-:Y:S02]  /*3d40*/  FFMA.FTZ R4, R31, c[0x0][0x2d0], -R0 ;  /* 0x0000b4001f047a23 */ /* 0x000fe40000010800 */
[----:B-1----:R-:W-:Y:S01]  /*3d50*/  FFMA.FTZ R5, R24, c[0x0][0x2d0], -R21 ;  /* 0x0000b40018057a23 */ /* 0x002fe20000010815 */
[----:B--2---:R-:W-:-:S03]  /*3d60*/  F2FP.BF16.PACK_AB R9, R235, R224 ;  /* 0x000000e0eb09723e */ /* 0x004fc600000010ff */
[----:B------:R1:W-:Y:S08]  /*3d70*/  MUFU.EX2 R217, R5 ;  /* 0x0000000500d97308 */ /* 0x0003f00000000800 */
[----:B------:R2:W-:Y:S01]  /*3d80*/  MUFU.EX2 R207, R4 ;  /* 0x0000000400cf7308 */ /* 0x0005e20000000800 */
[----:B---3--:R-:W-:Y:S02]  /*3d90*/  FFMA.FTZ R2, R37, c[0x0][0x2d0], -R20 ;  /* 0x0000b40025027a23 */ /* 0x008fe40000010814 */
[----:B-1----:R-:W-:-:S05]  /*3da0*/  FFMA.FTZ R5, R23, c[0x0][0x2d0], -R21 ;  /* 0x0000b40017057a23 */ /* 0x002fca0000010815 */
[----:B------:R1:W-:Y:S01]  /*3db0*/  MUFU.EX2 R216, R2 ;  /* 0x0000000200d87308 */ /* 0x0003e20000000800 */
[----:B--2---:R-:W-:-:S07]  /*3dc0*/  FFMA.FTZ R4, R32, c[0x0][0x2d0], -R0 ;  /* 0x0000b40020047a23 */ /* 0x004fce0000010800 */
[----:B------:R2:W3:Y:S08]  /*3dd0*/  MUFU.EX2 R212, R5 ;  /* 0x0000000500d47308 */ /* 0x0004f00000000800 */
[----:B------:R-:W4:Y:S01]  /*3de0*/  MUFU.EX2 R249, R4 ;  /* 0x0000000400f97308 */ /* 0x000f220000000800 */
[--C-:B-1----:R-:W-:Y:S02]  /*3df0*/  FFMA.FTZ R2, R38, c[0x0][0x2d0], -R20.reuse ;  /* 0x0000b40026027a23 */ /* 0x102fe40000010814 */
[----:B------:R-:W-:Y:S01]  /*3e00*/  LDSM.16.MT88.4 R36, [R228+0x2100] ;  /* 0x00210000e424783b */ /* 0x000fe20000004200 */
[----:B--2---:R-:W-:-:S04]  /*3e10*/  FFMA.FTZ R5, R25, c[0x0][0x2d0], -R20 ;  /* 0x0000b40019057a23 */ /* 0x004fc80000010814 */
[----:B------:R1:W2:Y:S01]  /*3e20*/  MUFU.EX2 R23, R2 ;  /* 0x0000000200177308 */ /* 0x0002a20000000800 */
[----:B---3--:R-:W-:Y:S02]  /*3e30*/  F2FP.BF16.PACK_AB R11, R212, R217 ;  /* 0x000000d9d40b723e */ /* 0x008fe400000010ff */
[----:B----4-:R-:W-:-:S05]  /*3e40*/  F2FP.BF16.PACK_AB R15, R249, R207 ;  /* 0x000000cff90f723e */ /* 0x010fca00000010ff */
[----:B------:R3:W-:Y:S01]  /*3e50*/  MUFU.EX2 R199, R5 ;  /* 0x0000000500c77308 */ /* 0x0007e20000000800 */
[----:B------:R-:W-:Y:S02]  /*3e60*/  FFMA.FTZ R4, R33, c[0x0][0x2d0], -R20 ;  /* 0x0000b40021047a23 */ /* 0x000fe40000010814 */
[----:B------:R-:W-:Y:S01]  /*3e70*/  LDSM.16.MT88.4 R32, [R227+0x2100] ;  /* 0x00210000e320783b */ /* 0x000fe20000004200 */
[----:B-1----:R-:W-:-:S04]  /*3e80*/  FFMA.FTZ R2, R44, c[0x0][0x2d0], -R0 ;  /* 0x0000b4002c027a23 */ /* 0x002fc80000010800 */
[----:B------:R-:W-:Y:S01]  /*3e90*/  MUFU.EX2 R53, R4 ;  /* 0x0000000400357308 */ /* 0x000fe20000000800 */
[----:B--2---:R-:W-:Y:S01]  /*3ea0*/  F2FP.BF16.PACK_AB R6, R23, R216 ;  /* 0x000000d81706723e */ /* 0x004fe200000010ff */
[----:B---3--:R-:W-:-:S06]  /*3eb0*/  FFMA.FTZ R5, R26, c[0x0][0x2d0], -R20 ;  /* 0x0000b4001a057a23 */ /* 0x008fcc0000010814 */
[----:B------:R1:W2:Y:S02]  /*3ec0*/  MUFU.EX2 R198, R5 ;  /* 0x0000000500c67308 */ /* 0x0002a40000000800 */
[--C-:B-1----:R-:W-:Y:S01]  /*3ed0*/  FFMA.FTZ R5, R27, c[0x0][0x2d0], -R20.reuse ;  /* 0x0000b4001b057a23 */ /* 0x102fe20000010814 */
[----:B--2---:R-:W-:Y:S01]  /*3ee0*/  F2FP.BF16.PACK_AB R12, R198, R199 ;  /* 0x000000c7c60c723e */ /* 0x004fe200000010ff */
[----:B------:R-:W1:Y:S04]  /*3ef0*/  LDSM.16.MT88.4 R24, [R226+0x100] ;  /* 0x00010000e218783b */ /* 0x000e680000004200 */
[----:B------:R2:W-:Y:S02]  /*3f00*/  MUFU.EX2 R200, R5 ;  /* 0x0000000500c87308 */ /* 0x0005e40000000800 */
[----:B--2---:R-:W-:-:S06]  /*3f10*/  FFMA.FTZ R5, R28, c[0x0][0x2d0], -R20 ;  /* 0x0000b4001c057a23 */ /* 0x004fcc0000010814 */
[----:B------:R2:W3:Y:S02]  /*3f20*/  MUFU.EX2 R117, R5 ;  /* 0x0000000500757308 */ /* 0x0004e40000000800 */
[--C-:B--2---:R-:W-:Y:S01]  /*3f30*/  FFMA.FTZ R5, R29, c[0x0][0x2d0], -R0.reuse ;  /* 0x0000b4001d057a23 */ /* 0x104fe20000010800 */
[----:B---3--:R-:W-:Y:S01]  /*3f40*/  F2FP.BF16.PACK_AB R14, R117, R200 ;  /* 0x000000c8750e723e */ /* 0x008fe200000010ff */
[----:B-1----:R-:W-:Y:S04]  /*3f50*/  HMMA.16816.F32.BF16 R92, R16, R24, RZ ;  /* 0x00000018105c723c */ /* 0x002fe800000418ff */
[----:B------:R1:W-:Y:S02]  /*3f60*/  MUFU.EX2 R197, R5 ;  /* 0x0000000500c57308 */ /* 0x0003e40000000800 */
[----:B-1----:R-:W-:-:S02]  /*3f70*/  FFMA.FTZ R5, R30, c[0x0][0x2d0], -R0 ;  /* 0x0000b4001e057a23 */ /* 0x002fc40000010800 */
[----:B------:R-:W1:Y:S04]  /*3f80*/  LDSM.16.MT88.4 R28, [R226+0x900] ;  /* 0x00090000e21c783b */ /* 0x000e680000004200 */
[----:B------:R-:W2:Y:S02]  /*3f90*/  MUFU.EX2 R196, R5 ;  /* 0x0000000500c47308 */ /* 0x000ea40000000800 */
[----:B--2---:R-:W-:-:S07]  /*3fa0*/  F2FP.BF16.PACK_AB R13, R196, R197 ;  /* 0x000000c5c40d723e */ /* 0x004fce00000010ff */
[C---:B------:R-:W-:Y:S01]  /*3fb0*/  HMMA.16816.F32.BF16 R96, R12.reuse, R40, RZ ;  /* 0x000000280c60723c */ /* 0x040fe200000418ff */
[----:B------:R2:W-:Y:S06]  /*3fc0*/  MUFU.EX2 R40, R2 ;  /* 0x0000000200287308 */ /* 0x0005ec0000000800 */
[----:B------:R-:W-:Y:S01]  /*3fd0*/  IMAD.MOV.U32 R41, RZ, RZ, R55 ;  /* 0x000000ffff297224 */ /* 0x000fe200078e0037 */
[----:B------:R-:W-:Y:S04]  /*3fe0*/  HMMA.16816.F32.BF16 R88, R12, R24, RZ ;  /* 0x000000180c58723c */ /* 0x000fe800000418ff */
[----:B------:R-:W-:-:S03]  /*3ff0*/  F2FP.BF16.PACK_AB R8, R41, R250 ;  /* 0x000000fa2908723e */ /* 0x000fc600000010ff */
[----:B------:R-:W-:Y:S01]  /*4000*/  IMAD.MOV.U32 R25, RZ, RZ, R53 ;  /* 0x000000ffff197224 */ /* 0x000fe200078e0035 */
[C---:B------:R-:W-:Y:S01]  /*4010*/  HMMA.16816.F32.BF16 R148, R12.reuse, R64, RZ ;  /* 0x000000400c94723c */ /* 0x040fe200000418ff */
[--C-:B--2---:R-:W-:Y:S01]  /*4020*/  FFMA.FTZ R2, R45, c[0x0][0x2d0], -R0.reuse ;  /* 0x0000b4002d027a23 */ /* 0x104fe20000010800 */
[----:B------:R-:W-:Y:S02]  /*4030*/  MOV R24, R54 ;  /* 0x0000003600187202 */ /* 0x000fe40000000f00 */
[----:B------:R-:W-:Y:S01]  /*4040*/  F2FP.BF16.PACK_AB R4, R234, R25 ;  /* 0x00000019ea04723e */ /* 0x000fe200000010ff */
[----:B------:R2:W3:Y:S01]  /*4050*/  MUFU.EX2 R232, R2 ;  /* 0x0000000200e87308 */ /* 0x0004e20000000800 */
[----:B------:R-:W-:Y:S01]  /*4060*/  F2FP.BF16.PACK_AB R10, R24, R231 ;  /* 0x000000e7180a723e */ /* 0x000fe200000010ff */
[----:B------:R-:W-:Y:S01]  /*4070*/  LDSM.16.MT88.4 R52, [R227+0x900] ;  /* 0x00090000e334783b */ /* 0x000fe20000004200 */
[C---:B------:R-:W-:Y:S08]  /*4080*/  HMMA.16816.F32.BF16 R112, R12.reuse, R36, RZ ;  /* 0x000000240c70723c */ /* 0x040ff000000418ff */
[----:B------:R-:W-:Y:S01]  /*4090*/  HMMA.16816.F32.BF16 R104, R12, R32, RZ ;  /* 0x000000200c68723c */ /* 0x000fe200000418ff */
[----:B--2---:R-:W-:Y:S01]  /*40a0*/  FFMA.FTZ R2, R46, c[0x0][0x2d0], -R0 ;  /* 0x0000b4002e027a23 */ /* 0x004fe20000010800 */
[----:B---3--:R-:W-:-:S06]  /*40b0*/  F2FP.BF16.PACK_AB R5, R232, R40 ;  /* 0x00000028e805723e */ /* 0x008fcc00000010ff */
[C---:B-1----:R-:W-:Y:S01]  /*40c0*/  HMMA.16816.F32.BF16 R188, R8.reuse, R28, R92 ;  /* 0x0000001c08bc723c */ /* 0x042fe2000004185c */
[----:B------:R1:W-:Y:S07]  /*40d0*/  MUFU.EX2 R251, R2 ;  /* 0x0000000200fb7308 */ /* 0x0003ee0000000800 */
[----:B------:R-:W-:Y:S08]  /*40e0*/  HMMA.16816.F32.BF16 R176, R8, R60, R100 ;  /* 0x0000003c08b0723c */ /* 0x000ff00000041864 */
[----:B------:R-:W-:Y:S01]  /*40f0*/  HMMA.16816.F32.BF16 R160, R12, R76, RZ ;  /* 0x0000004c0ca0723c */ /* 0x000fe200000418ff */
[----:B-1----:R-:W-:-:S02]  /*4100*/  FFMA.FTZ R2, R47, c[0x0][0x2d0], -R0 ;  /* 0x0000b4002f027a23 */ /* 0x002fc40000010800 */
[----:B------:R-:W1:Y:S02]  /*4110*/  LDSM.16.MT88.4 R44, [R226+0x2900] ;  /* 0x00290000e22c783b */ /* 0x000e640000004200 */
[----:B------:R-:W2:Y:S03]  /*4120*/  MUFU.EX2 R215, R2 ;  /* 0x0000000200d77308 */ /* 0x000ea60000000800 */
[C---:B------:R-:W-:Y:S08]  /*4130*/  HMMA.16816.F32.BF16 R156, R12.reuse, R72, RZ ;  /* 0x000000480c9c723c */ /* 0x040ff000000418ff */
[----:B------:R-:W-:Y:S01]  /*4140*/  HMMA.16816.F32.BF16 R152, R12, R68, RZ ;  /* 0x000000440c98723c */ /* 0x000fe200000418ff */
[----:B--2---:R-:W-:-:S07]  /*4150*/  F2FP.BF16.PACK_AB R7, R215, R251 ;  /* 0x000000fbd707723e */ /* 0x004fce00000010ff */
[----:B------:R-:W-:Y:S08]  /*4160*/  HMMA.16816.F32.BF16 R144, R12, R42, RZ ;  /* 0x0000002a0c90723c */ /* 0x000ff000000418ff */
[----:B------:R-:W-:Y:S07]  /*4170*/  HMMA.16816.F32.BF16 R184, R4, R28, R88 ;  /* 0x0000001c04b8723c */ /* 0x000fee0000041858 */
[----:B------:R-:W-:Y:S01]  /*4180*/  IMAD.MOV.U32 R29, RZ, RZ, R117 ;  /* 0x000000ffff1d7224 */ /* 0x000fe200078e0075 */
[----:B------:R-:W-:Y:S01]  /*4190*/  HMMA.16816.F32.BF16 R140, R12, R26, RZ ;  /* 0x0000001a0c8c723c */ /* 0x000fe200000418ff */
[----:B------:R-:W-:-:S07]  /*41a0*/  IMAD.MOV.U32 R28, RZ, RZ, R116 ;  /* 0x000000ffff1c7224 */ /* 0x000fce00078e0074 */
[C---:B------:R-:W-:Y:S08]  /*41b0*/  HMMA.16816.F32.BF16 R128, R12.reuse, R78, RZ ;  /* 0x0000004e0c80723c */ /* 0x040ff000000418ff */
[C---:B------:R-:W-:Y:S08]  /*41c0*/  HMMA.16816.F32.BF16 R124, R12.reuse, R74, RZ ;  /* 0x0000004a0c7c723c */ /* 0x040ff000000418ff */
[C---:B------:R-:W-:Y:S08]  /*41d0*/  HMMA.16816.F32.BF16 R120, R12.reuse, R70, RZ ;  /* 0x000000460c78723c */ /* 0x040ff000000418ff */
[C---:B------:R-:W-:Y:S08]  /*41e0*/  HMMA.16816.F32.BF16 R116, R12.reuse, R66, RZ ;  /* 0x000000420c74723c */ /* 0x040ff000000418ff */
[C---:B------:R-:W-:Y:S08]  /*41f0*/  HMMA.16816.F32.BF16 R108, R12.reuse, R38, RZ ;  /* 0x000000260c6c723c */ /* 0x040ff000000418ff */
[----:B------:R-:W-:Y:S08]  /*4200*/  HMMA.16816.F32.BF16 R100, R12, R34, RZ ;  /* 0x000000220c64723c */ /* 0x000ff000000418ff */
[C---:B-1----:R-:W-:Y:S07]  /*4210*/  HMMA.16816.F32.BF16 R12, R4.reuse, R44, R148 ;  /* 0x0000002c040c723c */ /* 0x042fee0000041894 */
[----:B------:R-:W-:Y:S01]  /*4220*/  IMAD.MOV.U32 R151, RZ, RZ, R251 ;  /* 0x000000ffff977224 */ /* 0x000fe200078e00fb */
[----:B------:R-:W-:Y:S01]  /*4230*/  HMMA.16816.F32.BF16 R112, R4, R84, R112 ;  /* 0x000000540470723c */ /* 0x000fe20000041870 */
[----:B------:R-:W-:Y:S01]  /*4240*/  MOV R150, R250 ;  /* 0x000000fa00967202 */ /* 0x000fe20000000f00 */
[----:B------:R-:W-:-:S02]  /*4250*/  IMAD.MOV.U32 R149, RZ, RZ, R249 ;  /* 0x000000ffff957224 */ /* 0x000fc400078e00f9 */
[----:B------:R-:W-:-:S04]  /*4260*/  IMAD.MOV.U32 R148, RZ, RZ, R248 ;  /* 0x000000ffff947224 */ /* 0x000fc800078e00f8 */
[C---:B------:R-:W-:Y:S08]  /*4270*/  HMMA.16816.F32.BF16 R104, R4.reuse, R80, R104 ;  /* 0x000000500468723c */ /* 0x040ff00000041868 */
[C---:B------:R-:W-:Y:S07]  /*4280*/  HMMA.16816.F32.BF16 R208, R4.reuse, R48, R152 ;  /* 0x0000003004d0723c */ /* 0x040fee0000041898 */
[----:B------:R-:W-:Y:S01]  /*4290*/  MOV R155, R14 ;  /* 0x0000000e009b7202 */ /* 0x000fe20000000f00 */
[----:B------:R-:W-:Y:S01]  /*42a0*/  IMAD.MOV.U32 R154, RZ, RZ, R15 ;  /* 0x000000ffff9a7224 */ /* 0x000fe200078e000f */
[----:B------:R-:W-:Y:S01]  /*42b0*/  HMMA.16816.F32.BF16 R180, R4, R60, R96 ;  /* 0x0000003c04b4723c */ /* 0x000fe20000041860 */
[----:B------:R-:W-:Y:S01]  /*42c0*/  IMAD.MOV.U32 R153, RZ, RZ, R12 ;  /* 0x000000ffff997224 */ /* 0x000fe200078e000c */
[----:B------:R-:W-:Y:S01]  /*42d0*/  MOV R2, R113 ;  /* 0x0000007100027202 */ /* 0x000fe20000000f00 */
[----:B------:R-:W-:-:S04]  /*42e0*/  IMAD.MOV.U32 R152, RZ, RZ, R13 ;  /* 0x000000ffff987224 */ /* 0x000fc800078e000d */
[----:B------:R-:W-:Y:S01]  /*42f0*/  IMAD.MOV.U32 R61, RZ, RZ, R115 ;  /* 0x000000ffff3d7224 */ /* 0x000fe200078e0073 */
[C---:B------:R-:W-:Y:S01]  /*4300*/  HMMA.16816.F32.BF16 R12, R16.reuse, R64, RZ ;  /* 0x00000040100c723c */ /* 0x040fe200000418ff */
[----:B------:R-:W-:Y:S02]  /*4310*/  IMAD.MOV.U32 R60, RZ, RZ, R112 ;  /* 0x000000ffff3c7224 */ /* 0x000fe400078e0070 */
[----:B------:R-:W-:Y:S02]  /*4320*/  IMAD.MOV.U32 R213, RZ, RZ, R104 ;  /* 0x000000ffffd57224 */ /* 0x000fe400078e0068 */
[----:B------:R-:W-:Y:S02]  /*4330*/  IMAD.MOV.U32 R104, RZ, RZ, R60 ;  /* 0x000000ffff687224 */ /* 0x000fe400078e003c */
[----:B------:R-:W-:Y:S01]  /*4340*/  IMAD.MOV.U32 R64, RZ, RZ, R114 ;  /* 0x000000ffff407224 */ /* 0x000fe200078e0072 */
[----:B------:R-:W-:Y:S01]  /*4350*/  HMMA.16816.F32.BF16 R96, R16, R76, RZ ;  /* 0x0000004c1060723c */ /* 0x000fe200000418ff */
[----:B------:R-:W-:-:S06]  /*4360*/  IMAD.MOV.U32 R60, RZ, RZ, R40 ;  /* 0x000000ffff3c7224 */ /* 0x000fcc00078e0028 */
[----:B------:R-:W-:Y:S01]  /*4370*/  MOV R77, R212 ;  /* 0x000000d4004d7202 */ /* 0x000fe20000000f00 */
[----:B------:R-:W-:Y:S01]  /*4380*/  IMAD.MOV.U32 R212, RZ, RZ, R105 ;  /* 0x000000ffffd47224 */ /* 0x000fe200078e0069 */
[----:B------:R-:W-:Y:S01]  /*4390*/  HMMA.16816.F32.BF16 R192, R4, R56, R160 ;  /* 0x0000003804c0723c */ /* 0x000fe200000418a0 */
[----:B------:R-:W-:Y:S02]  /*43a0*/  IMAD.MOV.U32 R105, RZ, RZ, R2 ;  /* 0x000000ffff697224 */ /* 0x000fe400078e0002 */
[----:B------:R-:W-:-:S04]  /*43b0*/  FFMA.FTZ R2, R164, c[0x0][0x2d0], -R22 ;  /* 0x0000b400a4027a23 */ /* 0x000fc80000010816 */
[----:B------:R-:W-:Y:S01]  /*43c0*/  MOV R163, R207 ;  /* 0x000000cf00a37202 */ /* 0x000fe20000000f00 */
[----:B------:R-:W-:Y:S01]  /*43d0*/  IMAD.MOV.U32 R162, RZ, RZ, R206 ;  /* 0x000000ffffa27224 */ /* 0x000fe200078e00ce */
[----:B------:R-:W-:Y:S01]  /*43e0*/  HMMA.16816.F32.BF16 R92, R16, R72, RZ ;  /* 0x00000048105c723c */ /* 0x000fe200000418ff */
[----:B------:R-:W-:Y:S01]  /*43f0*/  IMAD.MOV.U32 R161, RZ, RZ, R205 ;  /* 0x000000ffffa17224 */ /* 0x000fe200078e00cd */
[----:B------:R1:W-:Y:S01]  /*4400*/  MUFU.EX2 R65, R2 ;  /* 0x0000000200417308 */ /* 0x0003e20000000800 */
[----:B------:R-:W-:-:S05]  /*4410*/  IMAD.MOV.U32 R160, RZ, RZ, R204 ;  /* 0x000000ffffa07224 */ /* 0x000fca00078e00cc */
[C---:B------:R-:W-:Y:S08]  /*4420*/  HMMA.16816.F32.BF16 R248, R4.reuse, R46, R116 ;  /* 0x0000002e04f8723c */ /* 0x040ff00000041874 */
[----:B------:R-:W-:Y:S01]  /*4430*/  HMMA.16816.F32.BF16 R204, R4, R52, R156 ;  /* 0x0000003404cc723c */ /* 0x000fe2000004189c */
[----:B-1----:R-:W-:-:S04]  /*4440*/  FFMA.FTZ R2, R139, c[0x0][0x2d0], -R22 ;  /* 0x0000b4008b027a23 */ /* 0x002fc80000010816 */
[----:B------:R1:W-:Y:S03]  /*4450*/  MUFU.EX2 R139, R2 ;  /* 0x00000002008b7308 */ /* 0x0003e60000000800 */
[----:B------:R-:W-:Y:S08]  /*4460*/  HMMA.16816.F32.BF16 R116, R8, R44, R12 ;  /* 0x0000002c0874723c */ /* 0x000ff0000004180c */
[----:B------:R-:W-:Y:S01]  /*4470*/  HMMA.16816.F32.BF16 R156, R4, R62, R144 ;  /* 0x0000003e049c723c */ /* 0x000fe20000041890 */
[----:B-1----:R-:W-:-:S06]  /*4480*/  FFMA.FTZ R2, R137, c[0x0][0x2d0], -R22 ;  /* 0x0000b40089027a23 */ /* 0x002fcc0000010816 */
[----:B------:R-:W-:Y:S01]  /*4490*/  MOV R145, R155 ;  /* 0x0000009b00917202 */ /* 0x000fe20000000f00 */
[C---:B------:R-:W-:Y:S01]  /*44a0*/  HMMA.16816.F32.BF16 R12, R16.reuse, R36, RZ ;  /* 0x00000024100c723c */ /* 0x040fe200000418ff */
[----:B------:R-:W-:Y:S01]  /*44b0*/  IMAD.MOV.U32 R146, RZ, RZ, R154 ;  /* 0x000000ffff927224 */ /* 0x000fe200078e009a */
[----:B------:R-:W-:Y:S01]  /*44c0*/  MOV R144, R152 ;  /* 0x0000009800907202 */ /* 0x000fe20000000f00 */
[----:B------:R-:W-:Y:S01]  /*44d0*/  IMAD.MOV.U32 R147, RZ, RZ, R153 ;  /* 0x000000ffff937224 */ /* 0x000fe200078e0099 */
[----:B------:R1:W-:Y:S04]  /*44e0*/  MUFU.EX2 R137, R2 ;  /* 0x0000000200897308 */ /* 0x0003e80000000800 */
[----:B------:R-:W-:Y:S07]  /*44f0*/  HMMA.16816.F32.BF16 R88, R16, R68, RZ ;  /* 0x000000441058723c */ /* 0x000fee00000418ff */
[----:B------:R-:W-:Y:S01]  /*4500*/  IMAD.MOV.U32 R68, RZ, RZ, R107 ;  /* 0x000000ffff447224 */ /* 0x000fe200078e006b */
[----:B------:R-:W-:Y:S01]  /*4510*/  HMMA.16816.F32.BF16 R140, R4, R30, R140 ;  /* 0x0000001e048c723c */ /* 0x000fe2000004188c */
[----:B------:R-:W-:-:S02]  /*4520*/  MOV R107, R61 ;  /* 0x0000003d006b7202 */ /* 0x000fc40000000f00 */
[----:B------:R-:W-:Y:S01]  /*4530*/  MOV R69, R106 ;  /* 0x0000006a00457202 */ /* 0x000fe20000000f00 */
[----:B-1----:R-:W-:Y:S02]  /*4540*/  FFMA.FTZ R2, R133, c[0x0][0x2d0], -R22 ;  /* 0x0000b40085027a23 */ /* 0x002fe40000010816 */
[----:B------:R-:W-:Y:S02]  /*4550*/  IMAD.MOV.U32 R106, RZ, RZ, R64 ;  /* 0x000000ffff6a7224 */ /* 0x000fe400078e0040 */
[C---:B------:R-:W-:Y:S01]  /*4560*/  HMMA.16816.F32.BF16 R128, R4.reuse, R58, R128 ;  /* 0x0000003a0480723c */ /* 0x040fe20000041880 */
[----:B------:R1:W-:Y:S07]  /*4570*/  MUFU.EX2 R133, R2 ;  /* 0x0000000200857308 */ /* 0x0003ee0000000800 */
[C---:B------:R-:W-:Y:S08]  /*4580*/  HMMA.16816.F32.BF16 R124, R4.reuse, R54, R124 ;  /* 0x00000036047c723c */ /* 0x040ff0000004187c */
[----:B------:R-:W-:Y:S01]  /*4590*/  HMMA.16816.F32.BF16 R120, R4, R50, R120 ;  /* 0x000000320478723c */ /* 0x000fe20000041878 */
[----:B-1----:R-:W-:-:S04]  /*45a0*/  FFMA.FTZ R2, R167, c[0x0][0x2d0], -R21 ;  /* 0x0000b400a7027a23 */ /* 0x002fc80000010815 */
[----:B------:R1:W-:Y:S03]  /*45b0*/  MUFU.EX2 R61, R2 ;  /* 0x00000002003d7308 */ /* 0x0003e60000000800 */
[C---:B------:R-:W-:Y:S08]  /*45c0*/  HMMA.16816.F32.BF16 R108, R4.reuse, R86, R108 ;  /* 0x00000056046c723c */ /* 0x040ff0000004186c */
[----:B------:R-:W-:Y:S01]  /*45d0*/  HMMA.16816.F32.BF16 R152, R4, R82, R100 ;  /* 0x000000520498723c */ /* 0x000fe20000041864 */
[----:B-1----:R-:W-:-:S07]  /*45e0*/  FFMA.FTZ R2, R166, c[0x0][0x2d0], -R21 ;  /* 0x0000b400a6027a23 */ /* 0x002fce0000010815 */
[----:B------:R-:W-:Y:S01]  /*45f0*/  HMMA.16816.F32.BF16 R4, R16, R32, RZ ;  /* 0x000000201004723c */ /* 0x000fe200000418ff */
[----:B------:R1:W-:Y:S07]  /*4600*/  MUFU.EX2 R64, R2 ;  /* 0x0000000200407308 */ /* 0x0003ee0000000800 */
[C---:B------:R-:W-:Y:S07]  /*4610*/  HMMA.16816.F32.BF16 R96, R8.reuse, R56, R96 ;  /* 0x000000380860723c */ /* 0x040fee0000041860 */
[----:B------:R-:W-:Y:S01]  /*4620*/  IMAD.MOV.U32 R57, RZ, RZ, R77 ;  /* 0x000000ffff397224 */ /* 0x000fe200078e004d */
[----:B------:R-:W-:Y:S01]  /*4630*/  HMMA.16816.F32.BF16 R100, R8, R52, R92 ;  /* 0x000000340864723c */ /* 0x000fe2000004185c */
[----:B-1----:R-:W-:Y:S01]  /*4640*/  FFMA.FTZ R2, R138, c[0x0][0x2d0], -R21 ;  /* 0x0000b4008a027a23 */ /* 0x002fe20000010815 */
[----:B------:R-:W-:Y:S01]  /*4650*/  MOV R56, R24 ;  /* 0x0000001800387202 */ /* 0x000fe20000000f00 */
[----:B------:R-:W-:-:S04]  /*4660*/  IMAD.MOV.U32 R138, RZ, RZ, R149 ;  /* 0x000000ffff8a7224 */ /* 0x000fc800078e0095 */
[----:B------:R-:W-:Y:S01]  /*4670*/  MOV R52, R41 ;  /* 0x0000002900347202 */ /* 0x000fe20000000f00 */
[----:B------:R-:W-:Y:S01]  /*4680*/  HMMA.16816.F32.BF16 R76, R16, R78, RZ ;  /* 0x0000004e104c723c */ /* 0x000fe200000418ff */
[----:B------:R-:W-:-:S07]  /*4690*/  IMAD.MOV.U32 R53, RZ, RZ, R25 ;  /* 0x000000ffff357224 */ /* 0x000fce00078e0019 */
[----:B------:R-:W-:Y:S08]  /*46a0*/  HMMA.16816.F32.BF16 R40, R16, R42, RZ ;  /* 0x0000002a1028723c */ /* 0x000ff000000418ff */
[----:B------:R-:W-:Y:S07]  /*46b0*/  HMMA.16816.F32.BF16 R112, R8, R84, R12 ;  /* 0x000000540870723c */ /* 0x000fee000004180c */
[----:B------:R-:W-:Y:S01]  /*46c0*/  IMAD.MOV.U32 R85, RZ, RZ, R160 ;  /* 0x000000ffff557224 */ /* 0x000fe200078e00a0 */
[----:B------:R-:W-:Y:S01]  /*46d0*/  HMMA.16816.F32.BF16 R12, R16, R70, RZ ;  /* 0x00000046100c723c */ /* 0x000fe200000418ff */
[----:B------:R-:W-:-:S06]  /*46e0*/  IMAD.MOV.U32 R84, RZ, RZ, R161 ;  /* 0x000000ffff547224 */ /* 0x000fcc00078e00a1 */
[----:B------:R-:W-:Y:S01]  /*46f0*/  IMAD.MOV.U32 R71, RZ, RZ, R144 ;  /* 0x000000ffff477224 */ /* 0x000fe200078e0090 */
[----:B------:R-:W-:Y:S01]  /*4700*/  HMMA.16816.F32.BF16 R92, R8, R48, R88 ;  /* 0x00000030085c723c */ /* 0x000fe20000041858 */
[----:B------:R-:W-:-:S07]  /*4710*/  IMAD.MOV.U32 R70, RZ, RZ, R147 ;  /* 0x000000ffff467224 */ /* 0x000fce00078e0093 */
[----:B------:R-:W-:Y:S08]  /*4720*/  HMMA.16816.F32.BF16 R88, R8, R80, R4 ;  /* 0x000000500858723c */ /* 0x000ff00000041804 */
[----:B------:R-:W-:Y:S01]  /*4730*/  HMMA.16816.F32.BF16 R4, R16, R66, RZ ;  /* 0x000000421004723c */ /* 0x000fe200000418ff */
[----:B------:R1:W-:Y:S07]  /*4740*/  MUFU.EX2 R67, R2 ;  /* 0x0000000200437308 */ /* 0x0003ee0000000800 */
[C---:B------:R-:W-:Y:S08]  /*4750*/  HMMA.16816.F32.BF16 R76, R8.reuse, R58, R76 ;  /* 0x0000003a084c723c */ /* 0x040ff0000004184c */
[----:B------:R-:W-:Y:S01]  /*4760*/  HMMA.16816.F32.BF16 R40, R8, R62, R40 ;  /* 0x0000003e0828723c */ /* 0x000fe20000041828 */
[----:B-1----:R-:W-:-:S04]  /*4770*/  FFMA.FTZ R2, R132, c[0x0][0x2d0], -R21 ;  /* 0x0000b40084027a23 */ /* 0x002fc80000010815 */
[----:B------:R1:W-:Y:S03]  /*4780*/  MUFU.EX2 R132, R2 ;  /* 0x0000000200847308 */ /* 0x0003e60000000800 */
[----:B------:R-:W-:Y:S01]  /*4790*/  HMMA.16816.F32.BF16 R48, R8, R50, R12 ;  /* 0x000000320830723c */ /* 0x000fe2000004180c */
[----:B------:R-:W2:Y:S07]  /*47a0*/  LDSM.16.MT88.4 R12, [R225+0x1100] ;  /* 0x00110000e10c783b */ /* 0x000eae0000004200 */
[----:B------:R-:W-:Y:S01]  /*47b0*/  HMMA.16816.F32.BF16 R24, R16, R26, RZ ;  /* 0x0000001a1018723c */ /* 0x000fe200000418ff */
[----:B-1----:R-:W-:-:S02]  /*47c0*/  FFMA.FTZ R2, R171, c[0x0][0x2d0], -R20 ;  /* 0x0000b400ab027a23 */ /* 0x002fc40000010814 */
[----:B------:R-:W-:-:S05]  /*47d0*/  IMAD.MOV.U32 R171, RZ, RZ, R52 ;  /* 0x000000ffffab7224 */ /* 0x000fca00078e0034 */
[----:B------:R-:W-:Y:S01]  /*47e0*/  HMMA.16816.F32.BF16 R72, R16, R74, RZ ;  /* 0x0000004a1048723c */ /* 0x000fe200000418ff */
[----:B------:R1:W-:Y:S01]  /*47f0*/  MUFU.EX2 R58, R2 ;  /* 0x00000002003a7308 */ /* 0x0003e20000000800 */
[----:B------:R-:W-:-:S06]  /*4800*/  IMAD.MOV.U32 R52, RZ, RZ, R56 ;  /* 0x000000ffff347224 */ /* 0x000fcc00078e0038 */
[C---:B------:R-:W-:Y:S08]  /*4810*/  HMMA.16816.F32.BF16 R36, R16.reuse, R38, RZ ;  /* 0x000000261024723c */ /* 0x040ff000000418ff */
[----:B------:R-:W-:Y:S01]  /*4820*/  HMMA.16816.F32.BF16 R16, R16, R34, RZ ;  /* 0x000000221010723c */ /* 0x000fe200000418ff */
[----:B-1----:R-:W-:Y:S02]  /*4830*/  FFMA.FTZ R2, R169, c[0x0][0x2d0], -R20 ;  /* 0x0000b400a9027a23 */ /* 0x002fe40000010814 */
[----:B------:R-:W-:-:S02]  /*4840*/  IMAD.MOV.U32 R169, RZ, RZ, R60 ;  /* 0x000000ffffa97224 */ /* 0x000fc400078e003c */
[----:B------:R1:W3:Y:S03]  /*4850*/  MUFU.EX2 R60, R2 ;  /* 0x00000002003c7308 */ /* 0x0002e60000000800 */
[C---:B------:R-:W-:Y:S07]  /*4860*/  HMMA.16816.F32.BF16 R44, R8.reuse, R46, R4 ;  /* 0x0000002e082c723c */ /* 0x040fee0000041804 */
[--C-:B------:R-:W-:Y:S01]  /*4870*/  FFMA.FTZ R4, R165, c[0x0][0x2d0], -R20.reuse ;  /* 0x0000b400a5047a23 */ /* 0x100fe20000010814 */
[----:B------:R-:W-:Y:S03]  /*4880*/  HMMA.16816.F32.BF16 R24, R8, R30, R24 ;  /* 0x0000001e0818723c */ /* 0x000fe60000041818 */
[----:B------:R3:W-:Y:S01]  /*4890*/  MUFU.EX2 R66, R4 ;  /* 0x0000000400427308 */ /* 0x0007e20000000800 */
[----:B-1----:R-:W-:Y:S01]  /*48a0*/  FFMA.FTZ R2, R168, c[0x0][0x2d0], -R20 ;  /* 0x0000b400a8027a23 */ /* 0x002fe20000010814 */
[----:B------:R-:W-:Y:S01]  /*48b0*/  MOV R168, R53 ;  /* 0x0000003500a87202 */ /* 0x000fe20000000f00 */
[----:B------:R-:W-:-:S02]  /*48c0*/  IMAD.MOV.U32 R53, RZ, RZ, R57 ;  /* 0x000000ffff357224 */ /* 0x000fc400078e0039 */
[C---:B------:R-:W-:Y:S03]  /*48d0*/  HMMA.16816.F32.BF16 R72, R8.reuse, R54, R72 ;  /* 0x000000360848723c */ /* 0x040fe60000041848 */
[----:B------:R1:W4:Y:S01]  /*48e0*/  MUFU.EX2 R63, R2 ;  /* 0x00000002003f7308 */ /* 0x0003220000000800 */
[----:B------:R-:W-:Y:S02]  /*48f0*/  IMAD.MOV.U32 R33, RZ, RZ, R53 ;  /* 0x000000ffff217224 */ /* 0x000fe400078e0035 */
[----:B------:R-:W-:Y:S01]  /*4900*/  IMAD.MOV.U32 R53, RZ, RZ, R146 ;  /* 0x000000ffff357224 */ /* 0x000fe200078e0092 */
[----:B------:R-:W-:Y:S01]  /*4910*/  MOV R55, R148 ;  /* 0x0000009400377202 */ /* 0x000fe20000000f00 */
[----:B------:R-:W-:Y:S01]  /*4920*/  HMMA.16816.F32.BF16 R36, R8, R86, R36 ;  /* 0x000000560824723c */ /* 0x000fe20000041824 */
[----:B------:R-:W-:Y:S02]  /*4930*/  MOV R54, R162 ;  /* 0x000000a200367202 */ /* 0x000fe40000000f00 */
[----:B---3--:R-:W-:-:S04]  /*4940*/  F2FP.BF16.PACK_AB R4, R60, R58 ;  /* 0x0000003a3c04723e */ /* 0x008fc800000010ff */
[----:B------:R-:W-:Y:S01]  /*4950*/  IMAD.MOV.U32 R86, RZ, RZ, R150 ;  /* 0x000000ffff567224 */ /* 0x000fe200078e0096 */
[----:B------:R-:W-:Y:S01]  /*4960*/  HMMA.16816.F32.BF16 R80, R8, R82, R16 ;  /* 0x000000520850723c */ /* 0x000fe20000041810 */
[----:B------:R-:W-:Y:S01]  /*4970*/  MOV R87, R151 ;  /* 0x0000009700577202 */ /* 0x000fe20000000f00 */
[----:B------:R-:W3:Y:S01]  /*4980*/  LDSM.16.MT88.4 R16, [R226+0x1100] ;  /* 0x00110000e210783b */ /* 0x000ee20000004200 */
[----:B-1----:R-:W-:Y:S01]  /*4990*/  FFMA.FTZ R2, R174, c[0x0][0x2d0], -R0 ;  /* 0x0000b400ae027a23 */ /* 0x002fe20000010800 */
[----:B----4-:R-:W-:-:S03]  /*49a0*/  F2FP.BF16.PACK_AB R6, R66, R63 ;  /* 0x0000003f4206723e */ /* 0x010fc600000010ff */
[----:B------:R1:W-:Y:S01]  /*49b0*/  MUFU.EX2 R56, R2 ;  /* 0x0000000200387308 */ /* 0x0003e20000000800 */
[----:B------:R-:W-:Y:S02]  /*49c0*/  F2FP.BF16.PACK_AB R8, R139, R65 ;  /* 0x000000418b08723e */ /* 0x000fe400000010ff */
[----:B------:R-:W-:Y:S02]  /*49d0*/  F2FP.BF16.PACK_AB R9, R64, R61 ;  /* 0x0000003d4009723e */ /* 0x000fe400000010ff */
[----:B------:R-:W-:Y:S02]  /*49e0*/  F2FP.BF16.PACK_AB R10, R133, R137 ;  /* 0x00000089850a723e */ /* 0x000fe400000010ff */
[----:B------:R-:W-:-:S07]  /*49f0*/  F2FP.BF16.PACK_AB R11, R132, R67 ;  /* 0x00000043840b723e */ /* 0x000fce00000010ff */
[----:B--2---:R-:W-:Y:S01]  /*4a00*/  HMMA.16816.F32.BF16 R148, R8, R12, R176 ;  /* 0x0000000c0894723c */ /* 0x004fe200000418b0 */
[----:B-1----:R-:W-:-:S04]  /*4a10*/  FFMA.FTZ R2, R173, c[0x0][0x2d0], -R0 ;  /* 0x0000b400ad027a23 */ /* 0x002fc80000010800 */
[----:B------:R1:W2:Y:S02]  /*4a20*/  MUFU.EX2 R57, R2 ;  /* 0x0000000200397308 */ /* 0x0002a40000000800 */
[----:B------:R-:W-:Y:S01]  /*4a30*/  IMAD.MOV.U32 R178, RZ, RZ, R28 ;  /* 0x000000ffffb27224 */ /* 0x000fe200078e001c */
[----:B------:R-:W-:Y:S01]  /*4a40*/  MOV R179, R29 ;  /* 0x0000001d00b37202 */ /* 0x000fe20000000f00 */
[----:B------:R-:W-:Y:S01]  /*4a50*/  IMAD.MOV.U32 R177, RZ, RZ, R163 ;  /* 0x000000ffffb17224 */ /* 0x000fe200078e00a3 */
[C---:B------:R-:W-:Y:S07]  /*4a60*/  HMMA.16816.F32.BF16 R28, R8.reuse, R14, R40 ;  /* 0x0000000e081c723c */ /* 0x040fee0000041828 */
[----:B------:R-:W-:Y:S01]  /*4a70*/  IMAD.MOV.U32 R40, RZ, RZ, R70 ;  /* 0x000000ffff287224 */ /* 0x000fe200078e0046 */
[----:B------:R-:W-:Y:S01]  /*4a80*/  MOV R41, R71 ;  /* 0x0000004700297202 */ /* 0x000fe20000000f00 */
[----:B------:R-:W-:Y:S01]  /*4a90*/  IMAD.MOV.U32 R43, RZ, RZ, R53 ;  /* 0x000000ffff2b7224 */ /* 0x000fe200078e0035 */
[----:B---3--:R-:W-:Y:S01]  /*4aa0*/  HMMA.16816.F32.BF16 R164, R8, R16, R188 ;  /* 0x0000001008a4723c */ /* 0x008fe200000418bc */
[----:B-1----:R-:W-:Y:S01]  /*4ab0*/  FFMA.FTZ R2, R172, c[0x0][0x2d0], -R0 ;  /* 0x0000b400ac027a23 */ /* 0x002fe20000010800 */
[----:B--2---:R-:W-:-:S03]  /*4ac0*/  F2FP.BF16.PACK_AB R5, R57, R56 ;  /* 0x000000383905723e */ /* 0x004fc600000010ff */
[----:B------:R1:W-:Y:S02]  /*4ad0*/  MUFU.EX2 R59, R2 ;  /* 0x00000002003b7308 */ /* 0x0003e40000000800 */
[----:B-1----:R-:W-:Y:S01]  /*4ae0*/  FFMA.FTZ R2, R170, c[0x0][0x2d0], -R0 ;  /* 0x0000b400aa027a23 */ /* 0x002fe20000010800 */
[----:B------:R-:W-:Y:S02]  /*4af0*/  MOV R170, R52 ;  /* 0x0000003400aa7202 */ /* 0x000fe40000000f00 */
[----:B------:R-:W-:-:S03]  /*4b00*/  MOV R52, R145 ;  /* 0x0000009100347202 */ /* 0x000fc60000000f00 */
[----:B------:R-:W1:Y:S02]  /*4b10*/  MUFU.EX2 R62, R2 ;  /* 0x00000002003e7308 */ /* 0x000e640000000800 */
[----:B------:R-:W-:Y:S01]  /*4b20*/  IMAD.MOV.U32 R42, RZ, RZ, R52 ;  /* 0x000000ffff2a7224 */ /* 0x000fe200078e0034 */
[----:B-1----:R-:W-:Y:S01]  /*4b30*/  F2FP.BF16.PACK_AB R7, R62, R59 ;  /* 0x0000003b3e07723e */ /* 0x002fe200000010ff */
[----:B------:R-:W-:-:S06]  /*4b40*/  IMAD.MOV.U32 R2, RZ, RZ, R175 ;  /* 0x000000ffff027224 */ /* 0x000fcc00078e00af */
[C---:B------:R-:W-:Y:S08]  /*4b50*/  HMMA.16816.F32.BF16 R144, R4.reuse, R12, R180 ;  /* 0x0000000c0490723c */ /* 0x040ff000000418b4 */
[C---:B------:R-:W-:Y:S01]  /*4b60*/  HMMA.16816.F32.BF16 R156, R4.reuse, R14, R156 ;  /* 0x0000000e049c723c */ /* 0x040fe2000004189c */
[----:B------:R-:W1:Y:S07]  /*4b70*/  LDSM.16.MT88.4 R12, [R228+0x1100] ;  /* 0x00110000e40c783b */ /* 0x000e6e0000004200 */
[C---:B------:R-:W-:Y:S07]  /*4b80*/  HMMA.16816.F32.BF16 R160, R4.reuse, R16, R184 ;  /* 0x0000001004a0723c */ /* 0x040fee00000418b8 */
[----:B------:R-:W-:Y:S01]  /*4b90*/  IMAD.MOV.U32 R187, RZ, RZ, R33 ;  /* 0x000000ffffbb7224 */ /* 0x000fe200078e0021 */
[----:B------:R-:W-:Y:S01]  /*4ba0*/  HMMA.16816.F32.BF16 R172, R4, R18, R140 ;  /* 0x0000001204ac723c */ /* 0x000fe2000004188c */
[----:B------:R-:W-:-:S02]  /*4bb0*/  IMAD.MOV.U32 R186, RZ, RZ, R214 ;  /* 0x000000ffffba7224 */ /* 0x000fc400078e00d6 */
[----:B------:R-:W-:Y:S02]  /*4bc0*/  IMAD.MOV.U32 R184, RZ, RZ, R86 ;  /* 0x000000ffffb87224 */ /* 0x000fe400078e0056 */
[----:B------:R-:W-:Y:S01]  /*4bd0*/  IMAD.MOV.U32 R185, RZ, RZ, R87 ;  /* 0x000000ffffb97224 */ /* 0x000fe200078e0057 */
[----:B------:R-:W-:Y:S01]  /*4be0*/  MOV R87, R54 ;  /* 0x0000003600577202 */ /* 0x000fe20000000f00 */
[----:B------:R-:W-:Y:S01]  /*4bf0*/  IMAD.MOV.U32 R86, RZ, RZ, R55 ;  /* 0x000000ffff567224 */ /* 0x000fe200078e0037 */
[----:B------:R-:W-:Y:S01]  /*4c00*/  HMMA.16816.F32.BF16 R32, R8, R18, R24 ;  /* 0x000000120820723c */ /* 0x000fe20000041818 */
[----:B------:R-:W2:Y:S01]  /*4c10*/  LDSM.16.MT88.4 R16, [R227+0x1100] ;  /* 0x00110000e310783b */ /* 0x000ea20000004200 */
[----:B------:R-:W-:Y:S01]  /*4c20*/  MOV R140, R219 ;  /* 0x000000db008c7202 */ /* 0x000fe20000000f00 */
[----:B------:R-:W-:Y:S01]  /*4c30*/  IMAD.MOV.U32 R141, RZ, RZ, R218 ;  /* 0x000000ffff8d7224 */ /* 0x000fe200078e00da */
[----:B------:R-:W-:Y:S01]  /*4c40*/  MOV R143, R216 ;  /* 0x000000d8008f7202 */ /* 0x000fe20000000f00 */
[----:B------:R-:W3:Y:S01]  /*4c50*/  LDSM.16.MT88.4 R24, [R226+0x3100] ;  /* 0x00310000e218783b */ /* 0x000ee20000004200 */
[----:B------:R-:W-:-:S02]  /*4c60*/  IMAD.MOV.U32 R142, RZ, RZ, R217 ;  /* 0x000000ffff8e7224 */ /* 0x000fc400078e00d9 */
[----:B-1----:R-:W-:Y:S07]  /*4c70*/  HMMA.16816.F32.BF16 R180, R8, R12, R96 ;  /* 0x0000000c08b4723c */ /* 0x002fee0000041860 */
[----:B------:R-:W-:Y:S01]  /*4c80*/  MOV R99, R177 ;  /* 0x000000b100637202 */ /* 0x000fe20000000f00 */
[----:B------:R-:W-:Y:S01]  /*4c90*/  IMAD.MOV.U32 R98, RZ, RZ, R178 ;  /* 0x000000ffff627224 */ /* 0x000fe200078e00b2 */
[----:B------:R-:W-:Y:S01]  /*4ca0*/  HMMA.16816.F32.BF16 R188, R4, R14, R128 ;  /* 0x0000000e04bc723c */ /* 0x000fe20000041880 */
[----:B------:R-:W-:Y:S01]  /*4cb0*/  IMAD.MOV.U32 R97, RZ, RZ, R179 ;  /* 0x000000ffff617224 */ /* 0x000fe200078e00b3 */
[----:B------:R-:W-:Y:S01]  /*4cc0*/  MOV R96, R138 ;  /* 0x0000008a00607202 */ /* 0x000fe20000000f00 */
[----:B------:R-:W-:-:S04]  /*4cd0*/  IMAD.MOV.U32 R138, RZ, RZ, R215 ;  /* 0x000000ffff8a7224 */ /* 0x000fc800078e00d7 */
[----:B------:R-:W-:Y:S01]  /*4ce0*/  MOV R128, R213 ;  /* 0x000000d500807202 */ /* 0x000fe20000000f00 */
[----:B------:R-:W-:Y:S01]  /*4cf0*/  HMMA.16816.F32.BF16 R176, R4, R12, R192 ;  /* 0x0000000c04b0723c */ /* 0x000fe200000418c0 */
[----:B------:R-:W-:Y:S01]  /*4d00*/  IMAD.MOV.U32 R129, RZ, RZ, R212 ;  /* 0x000000ffff817224 */ /* 0x000fe200078e00d4 */
[----:B------:R-:W-:Y:S01]  /*4d10*/  MOV R131, R68 ;  /* 0x0000004400837202 */ /* 0x000fe20000000f00 */
[----:B------:R-:W-:-:S05]  /*4d20*/  IMAD.MOV.U32 R130, RZ, RZ, R69 ;  /* 0x000000ffff827224 */ /* 0x000fca00078e0045 */
[C---:B------:R-:W-:Y:S01]  /*4d30*/  HMMA.16816.F32.BF16 R76, R8.reuse, R14, R76 ;  /* 0x0000000e084c723c */ /* 0x040fe2000004184c */
[----:B------:R-:W1:Y:S07]  /*4d40*/  LDSM.16.MT88.4 R12, [R225+0x3100] ;  /* 0x00310000e10c783b */ /* 0x000e6e0000004200 */
[----:B--2---:R-:W-:Y:S08]  /*4d50*/  HMMA.16816.F32.BF16 R212, R8, R18, R72 ;  /* 0x0000001208d4723c */ /* 0x004ff00000041848 */
[-C--:B------:R-:W-:Y:S08]  /*4d60*/  HMMA.16816.F32.BF16 R192, R4, R16.reuse, R204 ;  /* 0x0000001004c0723c */ /* 0x080ff000000418cc */
[----:B------:R-:W-:Y:S07]  /*4d70*/  HMMA.16816.F32.BF16 R216, R8, R16, R100 ;  /* 0x0000001008d8723c */ /* 0x000fee0000041864 */
[----:B------:R-:W-:Y:S01]  /*4d80*/  IMAD.MOV.U32 R100, RZ, RZ, R128 ;  /* 0x000000ffff647224 */ /* 0x000fe200078e0080 */
[----:B------:R-:W-:Y:S01]  /*4d90*/  HMMA.16816.F32.BF16 R204, R4, R18, R124 ;  /* 0x0000001204cc723c */ /* 0x000fe2000004187c */
[----:B------:R-:W2:Y:S01]  /*4da0*/  LDSM.16.MT88.4 R16, [R228+0x3100] ;  /* 0x00310000e410783b */ /* 0x000ea20000004200 */
[----:B------:R-:W-:Y:S01]  /*4db0*/  IMAD.MOV.U32 R101, RZ, RZ, R129 ;  /* 0x000000ffff657224 */ /* 0x000fe200078e0081 */
[----:B------:R-:W-:Y:S01]  /*4dc0*/  MOV R102, R130 ;  /* 0x0000008200667202 */ /* 0x000fe20000000f00 */
[----:B------:R-:W-:Y:S01]  /*4dd0*/  IMAD.MOV.U32 R103, RZ, RZ, R131 ;  /* 0x000000ffff677224 */ /* 0x000fe200078e0083 */
[----:B------:R-:W-:Y:S01]  /*4de0*/  MOV R131, R168 ;  /* 0x000000a800837202 */ /* 0x000fe20000000f00 */
[----:B------:R-:W-:-:S02]  /*4df0*/  IMAD.MOV.U32 R128, RZ, RZ, R96 ;  /* 0x000000ffff807224 */ /* 0x000fc400078e0060 */
[C---:B---3--:R-:W-:Y:S08]  /*4e00*/  HMMA.16816.F32.BF16 R40, R4.reuse, R24, R40 ;  /* 0x000000180428723c */ /* 0x048ff00000041828 */
[-C--:B-1----:R-:W-:Y:S08]  /*4e10*/  HMMA.16816.F32.BF16 R72, R4, R12.reuse, R208 ;  /* 0x0000000c0448723c */ /* 0x082ff000000418d0 */
[----:B------:R-:W-:Y:S08]  /*4e20*/  HMMA.16816.F32.BF16 R68, R8, R12, R92 ;  /* 0x0000000c0844723c */ /* 0x000ff0000004185c */
[----:B------:R-:W-:Y:S01]  /*4e30*/  HMMA.16816.F32.BF16 R52, R4, R14, R120 ;  /* 0x0000000e0434723c */ /* 0x000fe20000041878 */
[----:B------:R-:W-:Y:S01]  /*4e40*/  IMAD.MOV.U32 R124, RZ, RZ, R100 ;  /* 0x000000ffff7c7224 */ /* 0x000fe200078e0064 */
[----:B------:R-:W-:Y:S01]  /*4e50*/  MOV R126, R102 ;  /* 0x00000066007e7202 */ /* 0x000fe20000000f00 */
[----:B------:R-:W-:Y:S01]  /*4e60*/  IMAD.MOV.U32 R125, RZ, RZ, R101 ;  /* 0x000000ffff7d7224 */ /* 0x000fe200078e0065 */
[----:B------:R-:W-:Y:S01]  /*4e70*/  MOV R96, R97 ;  /* 0x0000006100607202 */ /* 0x000fe20000000f00 */
[----:B------:R-:W-:-:S02]  /*4e80*/  FFMA.FTZ R2, R2, c[0x0][0x2d0], -R22 ;  /* 0x0000b40002027a23 */ /* 0x000fc40000010816 */
[----:B------:R-:W-:Y:S01]  /*4e90*/  IMAD.MOV.U32 R129, RZ, RZ, R171 ;  /* 0x000000ffff817224 */ /* 0x000fe200078e00ab */
[----:B------:R-:W-:Y:S01]  /*4ea0*/  HMMA.16816.F32.BF16 R208, R8, R14, R48 ;  /* 0x0000000e08d0723c */ /* 0x000fe20000041830 */
[----:B------:R-:W1:Y:S01]  /*4eb0*/  LDSM.16.MT88.4 R12, [R227+0x3100] ;  /* 0x00310000e30c783b */ /* 0x000e620000004200 */
[----:B------:R-:W-:Y:S02]  /*4ec0*/  IMAD.MOV.U32 R127, RZ, RZ, R103 ;  /* 0x000000ffff7f7224 */ /* 0x000fe400078e0067 */
[----:B------:R-:W-:Y:S02]  /*4ed0*/  IMAD.MOV.U32 R100, RZ, RZ, R128 ;  /* 0x000000ffff647224 */ /* 0x000fe400078e0080 */
[----:B------:R-:W-:Y:S02]  /*4ee0*/  IMAD.MOV.U32 R130, RZ, RZ, R169 ;  /* 0x000000ffff827224 */ /* 0x000fe400078e00a9 */
[C---:B------:R-:W-:Y:S08]  /*4ef0*/  HMMA.16816.F32.BF16 R92, R4.reuse, R26, R248 ;  /* 0x0000001a045c723c */ /* 0x040ff000000418f8 */
[----:B--2---:R-:W-:Y:S01]  /*4f00*/  HMMA.16816.F32.BF16 R104, R4, R16, R104 ;  /* 0x000000100468723c */ /* 0x004fe20000041868 */
[----:B------:R-:W-:Y:S01]  /*4f10*/  MOV R248, R140 ;  /* 0x0000008c00f87202 */ /* 0x000fe20000000f00 */
[----:B------:R-:W-:Y:S01]  /*4f20*/  IMAD.MOV.U32 R249, RZ, RZ, R141 ;  /* 0x000000fffff97224 */ /* 0x000fe200078e008d */
[----:B------:R-:W-:Y:S01]  /*4f30*/  MOV R251, R143 ;  /* 0x0000008f00fb7202 */ /* 0x000fe20000000f00 */
[----:B------:R-:W-:-:S04]  /*4f40*/  IMAD.MOV.U32 R250, RZ, RZ, R142 ;  /* 0x000000fffffa7224 */ /* 0x000fc800078e008e */
[----:B------:R-:W-:Y:S01]  /*4f50*/  HMMA.16816.F32.BF16 R108, R4, R18, R108 ;  /* 0x00000012046c723c */ /* 0x000fe2000004186c */
[----:B------:R-:W-:Y:S02]  /*4f60*/  IMAD.MOV.U32 R168, RZ, RZ, R234 ;  /* 0x000000ffffa87224 */ /* 0x000fe400078e00ea */
[----:B------:R-:W-:-:S05]  /*4f70*/  IMAD.MOV.U32 R97, RZ, RZ, R98 ;  /* 0x000000ffff617224 */ /* 0x000fca00078e0062 */
[C---:B-1----:R-:W-:Y:S08]  /*4f80*/  HMMA.16816.F32.BF16 R48, R4.reuse, R14, R152 ;  /* 0x0000000e0430723c */ /* 0x042ff00000041898 */
[----:B------:R-:W-:Y:S01]  /*4f90*/  HMMA.16816.F32.BF16 R120, R4, R12, R124 ;  /* 0x0000000c0478723c */ /* 0x000fe2000004187c */
[----:B------:R-:W-:Y:S02]  /*4fa0*/  IMAD.MOV.U32 R152, RZ, RZ, R86 ;  /* 0x000000ffff987224 */ /* 0x000fe400078e0056 */
[----:B------:R-:W-:Y:S01]  /*4fb0*/  IMAD.MOV.U32 R155, RZ, RZ, R85 ;  /* 0x000000ffff9b7224 */ /* 0x000fe200078e0055 */
[----:B------:R-:W-:Y:S01]  /*4fc0*/  MOV R171, R232 ;  /* 0x000000e800ab7202 */ /* 0x000fe20000000f00 */
[----:B------:R-:W-:-:S02]  /*4fd0*/  IMAD.MOV.U32 R101, RZ, RZ, R168 ;  /* 0x000000ffff657224 */ /* 0x000fc400078e00a8 */
[----:B------:R-:W-:Y:S01]  /*4fe0*/  IMAD.MOV.U32 R7, RZ, RZ, R152 ;  /* 0x000000ffff077224 */ /* 0x000fe200078e0098 */
[----:B------:R-:W-:Y:S01]  /*4ff0*/  MOV R152, R155 ;  /* 0x0000009b00987202 */ /* 0x000fe20000000f00 */
[----:B------:R-:W-:Y:S02]  /*5000*/  IMAD.MOV.U32 R127, RZ, RZ, R100 ;  /* 0x000000ffff7f7224 */ /* 0x000fe400078e0064 */
[----:B------:R-:W-:Y:S02]  /*5010*/  IMAD.MOV.U32 R155, RZ, RZ, R248 ;  /* 0x000000ffff9b7224 */ /* 0x000fe400078e00f8 */
[----:B------:R-:W-:Y:S01]  /*5020*/  IMAD.MOV.U32 R248, RZ, RZ, R249 ;  /* 0x000000fffff87224 */ /* 0x000fe200078e00f9 */
[----:B------:R-:W-:Y:S01]  /*5030*/  MOV R249, R250 ;  /* 0x000000fa00f97202 */ /* 0x000fe20000000f00 */
[----:B------:R-:W-:Y:S02]  /*5040*/  IMAD.MOV.U32 R250, RZ, RZ, R251 ;  /* 0x000000fffffa7224 */ /* 0x000fe400078e00fb */
[----:B------:R-:W-:Y:S01]  /*5050*/  IMAD.MOV.U32 R251, RZ, RZ, R127 ;  /* 0x000000fffffb7224 */ /* 0x000fe200078e007f */
[----:B------:R-:W-:Y:S01]  /*5060*/  MOV R127, R184 ;  /* 0x000000b8007f7202 */ /* 0x000fe20000000f00 */
[----:B------:R-:W-:-:S02]  /*5070*/  IMAD.MOV.U32 R184, RZ, RZ, R185 ;  /* 0x000000ffffb87224 */ /* 0x000fc400078e00b9 */
[----:B------:R-:W-:Y:S01]  /*5080*/  IMAD.MOV.U32 R185, RZ, RZ, R186 ;  /* 0x000000ffffb97224 */ /* 0x000fe200078e00ba */
[----:B------:R-:W-:Y:S01]  /*5090*/  MOV R186, R23 ;  /* 0x0000001700ba7202 */ /* 0x000fe20000000f00 */
[----:B------:R-:W-:Y:S01]  /*50a0*/  IMAD.MOV.U32 R103, RZ, RZ, R231 ;  /* 0x000000ffff677224 */ /* 0x000fe200078e00e7 */
[----:B------:R1:W-:Y:S01]  /*50b0*/  MUFU.EX2 R23, R2 ;  /* 0x0000000200177308 */ /* 0x0003e20000000800 */
[----:B------:R-:W-:Y:S01]  /*50c0*/  IMAD.MOV.U32 R153, RZ, RZ, R87 ;  /* 0x000000ffff997224 */ /* 0x000fe200078e0057 */
[----:B------:R-:W-:Y:S01]  /*50d0*/  MOV R154, R84 ;  /* 0x00000054009a7202 */ /* 0x000fe20000000f00 */
[----:B------:R-:W-:Y:S01]  /*50e0*/  HMMA.16816.F32.BF16 R140, R8, R26, R44 ;  /* 0x0000001a088c723c */ /* 0x000fe2000004182c */
[----:B------:R-:W-:Y:S01]  /*50f0*/  IMAD.MOV.U32 R98, RZ, RZ, R99 ;  /* 0x000000ffff627224 */ /* 0x000fe200078e0063 */
[----:B------:R-:W-:Y:S01]  /*5100*/  MOV R102, R171 ;  /* 0x000000ab00667202 */ /* 0x000fe20000000f00 */
[----:B------:R-:W-:Y:S01]  /*5110*/  IMAD.MOV.U32 R124, RZ, RZ, R103 ;  /* 0x000000ffff7c7224 */ /* 0x000fe200078e0067 */
[----:B------:R-:W-:-:S04]  /*5120*/  MOV R126, R101 ;  /* 0x00000065007e7202 */ /* 0x000fc80000000f00 */
[----:B------:R-:W-:Y:S01]  /*5130*/  HMMA.16816.F32.BF16 R36, R8, R18, R36 ;  /* 0x000000120824723c */ /* 0x000fe20000041824 */
[----:B-1----:R-:W-:Y:S01]  /*5140*/  FFMA.FTZ R2, R7, c[0x0][0x2d0], -R22 ;  /* 0x0000b40007027a23 */ /* 0x002fe20000010816 */
[----:B------:R-:W-:-:S06]  /*5150*/  MOV R99, R235 ;  /* 0x000000eb00637202 */ /* 0x000fcc0000000f00 */
[----:B------:R-:W-:Y:S01]  /*5160*/  HMMA.16816.F32.BF16 R84, R8, R24, R116 ;  /* 0x000000180854723c */ /* 0x000fe20000041874 */
[----:B------:R1:W-:Y:S01]  /*5170*/  MUFU.EX2 R24, R2 ;  /* 0x0000000200187308 */ /* 0x0003e20000000800 */
[----:B------:R-:W-:-:S06]  /*5180*/  IMAD.MOV.U32 R125, RZ, RZ, R102 ;  /* 0x000000ffff7d7224 */ /* 0x000fcc00078e0066 */
[C---:B------:R-:W-:Y:S01]  /*5190*/  HMMA.16816.F32.BF16 R44, R8.reuse, R14, R80 ;  /* 0x0000000e082c723c */ /* 0x040fe20000041850 */
[----:B------:R-:W-:Y:S02]  /*51a0*/  FFMA.FTZ R4, R220, c[0x0][0x2d0], -R0 ;  /* 0x0000b400dc047a23 */ /* 0x000fe40000010800 */
[----:B------:R-:W-:Y:S02]  /*51b0*/  IMAD.MOV.U32 R169, RZ, RZ, R233 ;  /* 0x000000ffffa97224 */ /* 0x000fe400078e00e9 */
[----:B------:R-:W-:Y:S01]  /*51c0*/  IMAD.MOV.U32 R171, RZ, RZ, R224 ;  /* 0x000000ffffab7224 */ /* 0x000fe200078e00e0 */
[----:B------:R-:W-:Y:S01]  /*51d0*/  MOV R168, R229 ;  /* 0x000000e500a87202 */ /* 0x000fe20000000f00 */
[----:B------:R-:W-:Y:S01]  /*51e0*/  FADD.FTZ R6, R202, R201 ;  /* 0x000000c9ca067221 */ /* 0x000fe20000010000 */
[----:B------:R-:W-:Y:S01]  /*51f0*/  MOV R7, R251 ;  /* 0x000000fb00077202 */ /* 0x000fe20000000f00 */
[----:B-1----:R-:W-:Y:S01]  /*5200*/  FFMA.FTZ R2, R152, c[0x0][0x2d0], -R22 ;  /* 0x0000b40098027a23 */ /* 0x002fe20000010816 */
[C---:B------:R-:W-:Y:S01]  /*5210*/  HMMA.16816.F32.BF16 R100, R8.reuse, R16, R112 ;  /* 0x000000100864723c */ /* 0x040fe20000041870 */
[----:B------:R-:W-:Y:S01]  /*5220*/  MOV R128, R99 ;  /* 0x0000006300807202 */ /* 0x000fe20000000f00 */
[----:B------:R-:W-:Y:S01]  /*5230*/  FADD.FTZ R5, R199, R198 ;  /* 0x000000c6c7057221 */ /* 0x000fe20000010000 */
[----:B------:R1:W-:Y:S01]  /*5240*/  MUFU.EX2 R25, R2 ;  /* 0x0000000200197308 */ /* 0x0003e20000000800 */
[----:B------:R-:W-:Y:S01]  /*5250*/  IMAD.MOV.U32 R27, RZ, RZ, R250 ;  /* 0x000000ffff1b7224 */ /* 0x000fe200078e00fa */
[----:B------:R-:W-:Y:S04]  /*5260*/  LDSM.16.MT88.4 R80, [R225+0x3900] ;  /* 0x00390000e150783b */ /* 0x000fe80000004200 */
[----:B------:R2:W5:Y:S01]  /*5270*/  LDL.LU R235, [R1+0x78] ;  /* 0x0000780001eb7983 */ /* 0x0005620000300800 */
[----:B-1----:R-:W-:Y:S01]  /*5280*/  FFMA.FTZ R2, R153, c[0x0][0x2d0], -R22 ;  /* 0x0000b40099027a23 */ /* 0x002fe20000010816 */
[----:B------:R-:W-:Y:S01]  /*5290*/  HMMA.16816.F32.BF16 R116, R8, R12, R88 ;  /* 0x0000000c0874723c */ /* 0x000fe20000041858 */
[----:B------:R-:W-:Y:S01]  /*52a0*/  IMAD.MOV.U32 R99, RZ, RZ, R169 ;  /* 0x000000ffff637224 */ /* 0x000fe200078e00a9 */
[----:B------:R-:W-:Y:S01]  /*52b0*/  MOV R220, R131 ;  /* 0x0000008300dc7202 */ /* 0x000fe20000000f00 */
[----:B------:R1:W-:Y:S01]  /*52c0*/  MUFU.EX2 R26, R2 ;  /* 0x00000002001a7308 */ /* 0x0003e20000000800 */
[----:B------:R-:W-:Y:S01]  /*52d0*/  IMAD.MOV.U32 R115, RZ, RZ, R127 ;  /* 0x000000ffff737224 */ /* 0x000fe200078e007f */
[----:B------:R-:W-:Y:S01]  /*52e0*/  MOV R113, R185 ;  /* 0x000000b900717202 */ /* 0x000fe20000000f00 */
[----:B------:R-:W-:Y:S01]  /*52f0*/  IMAD.MOV.U32 R114, RZ, RZ, R249 ;  /* 0x000000ffff727224 */ /* 0x000fe200078e00f9 */
[----:B------:R2:W5:Y:S01]  /*5300*/  LDL.LU R234, [R1+0x74] ;  /* 0x0000740001ea7983 */ /* 0x0005620000300800 */
[----:B-1----:R-:W-:-:S03]  /*5310*/  FFMA.FTZ R2, R154, c[0x0][0x2d0], -R21 ;  /* 0x0000b4009a027a23 */ /* 0x002fc60000010815 */
[----:B------:R-:W-:Y:S01]  /*5320*/  MUFU.EX2 R13, R4 ;  /* 0x00000004000d7308 */ /* 0x000fe20000000800 */
[----:B------:R-:W-:Y:S02]  /*5330*/  IMAD.MOV.U32 R169, RZ, RZ, R230 ;  /* 0x000000ffffa97224 */ /* 0x000fe400078e00e6 */
[----:B------:R-:W-:Y:S01]  /*5340*/  IMAD.MOV.U32 R127, RZ, RZ, R171 ;  /* 0x000000ffff7f7224 */ /* 0x000fe200078e00ab */
[----:B------:R-:W-:Y:S01]  /*5350*/  MOV R249, R170 ;  /* 0x000000aa00f97202 */ /* 0x000fe20000000f00 */
[----:B------:R-:W-:Y:S01]  /*5360*/  FADD.FTZ R9, R197, R196 ;  /* 0x000000c4c5097221 */ /* 0x000fe20000010000 */
[----:B------:R2:W5:Y:S02]  /*5370*/  LDL.LU R233, [R1+0x70] ;  /* 0x0000700001e97983 */ /* 0x0005640000300800 */
[----:B------:R1:W-:Y:S01]  /*5380*/  MUFU.EX2 R16, R2 ;  /* 0x0000000200107308 */ /* 0x0003e20000000800 */
[----:B------:R-:W-:Y:S01]  /*5390*/  IMAD.MOV.U32 R251, RZ, RZ, R186 ;  /* 0x000000fffffb7224 */ /* 0x000fe200078e00ba */
[----:B------:R2:W5:Y:S01]  /*53a0*/  LDL.LU R232, [R1+0x6c] ;  /* 0x00006c0001e87983 */ /* 0x0005620000300800 */
[----:B------:R-:W-:-:S03]  /*53b0*/  IMAD.MOV.U32 R250, RZ, RZ, R187 ;  /* 0x000000fffffa7224 */ /* 0x000fc600078e00bb */
[----:B------:R2:W5:Y:S04]  /*53c0*/  LDL.LU R231, [R1+0x68] ;  /* 0x0000680001e77983 */ /* 0x0005680000300800 */
[----:B------:R2:W5:Y:S04]  /*53d0*/  LDL.LU R230, [R1+0x64] ;  /* 0x0000640001e67983 */ /* 0x0005680000300800 */
[----:B------:R2:W5:Y:S01]  /*53e0*/  LDL.LU R229, [R1+0x60] ;  /* 0x0000600001e57983 */ /* 0x0005620000300800 */
[----:B-1----:R-:W-:-:S03]  /*53f0*/  FFMA.FTZ R2, R155, c[0x0][0x2d0], -R21 ;  /* 0x0000b4009b027a23 */ /* 0x002fc60000010815 */
[----:B------:R-:W1:Y:S01]  /*5400*/  LDSM.16.MT88.4 R152, [R225+0x1900] ;  /* 0x00190000e198783b */ /* 0x000e620000004200 */
[----:B------:R3:W-:Y:S03]  /*5410*/  MUFU.EX2 R18, R2 ;  /* 0x0000000200127308 */ /* 0x0007e60000000800 */
[----:B------:R2:W5:Y:S01]  /*5420*/  LDL.LU R224, [R1+0x5c] ;  /* 0x00005c0001e07983 */ /* 0x0005620000300800 */
[--C-:B---3--:R-:W-:Y:S02]  /*5430*/  FFMA.FTZ R2, R248, c[0x0][0x2d0], -R21.reuse ;  /* 0x0000b400f8027a23 */ /* 0x108fe40000010815 */
[----:B------:R-:W-:Y:S02]  /*5440*/  IMAD.MOV.U32 R248, RZ, RZ, R184 ;  /* 0x000000fffff87224 */ /* 0x000fe400078e00b8 */
[----:B------:R3:W-:Y:S01]  /*5450*/  MUFU.EX2 R22, R2 ;  /* 0x0000000200167308 */ /* 0x0007e20000000800 */
[----:B------:R-:W4:Y:S01]  /*5460*/  LDSM.16.MT88.4 R184, [R228+0x1900] ;  /* 0x00190000e4b8783b */ /* 0x000f220000004200 */
[----:B---3--:R-:W-:-:S02]  /*5470*/  FFMA.FTZ R2, R252, c[0x0][0x2d0], -R21 ;  /* 0x0000b400fc027a23 */ /* 0x008fc40000010815 */
[----:B------:R-:W-:-:S04]  /*5480*/  IMAD.MOV.U32 R252, RZ, RZ, R114 ;  /* 0x000000fffffc7224 */ /* 0x000fc800078e0072 */
[----:B------:R3:W1:Y:S02]  /*5490*/  MUFU.EX2 R21, R2 ;  /* 0x0000000200157308 */ /* 0x0006640000000800 */
[----:B---3--:R-:W-:Y:S01]  /*54a0*/  FFMA.FTZ R2, R247, c[0x0][0x2d0], -R20 ;  /* 0x0000b400f7027a23 */ /* 0x008fe20000010814 */
[----:B------:R-:W-:Y:S02]  /*54b0*/  MOV R247, R124 ;  /* 0x0000007c00f77202 */ /* 0x000fe40000000f00 */
[----:B-1----:R-:W-:-:S03]  /*54c0*/  F2FP.BF16.PACK_AB R131, R21, R22 ;  /* 0x000000161583723e */ /* 0x002fc600000010ff */
[----:B------:R1:W-:Y:S02]  /*54d0*/  MUFU.EX2 R12, R2 ;  /* 0x00000002000c7308 */ /* 0x0003e40000000800 */
[----:B-1----:R-:W-:Y:S02]  /*54e0*/  FFMA.FTZ R2, R246, c[0x0][0x2d0], -R20 ;  /* 0x0000b400f6027a23 */ /* 0x002fe40000010814 */
[----:B------:R-:W-:-:S04]  /*54f0*/  IMAD.MOV.U32 R246, RZ, RZ, R125 ;  /* 0x000000fffff67224 */ /* 0x000fc800078e007d */
[----:B------:R1:W3:Y:S02]  /*5500*/  MUFU.EX2 R15, R2 ;  /* 0x00000002000f7308 */ /* 0x0002e40000000800 */
[----:B-1----:R-:W-:Y:S01]  /*5510*/  FFMA.FTZ R2, R245, c[0x0][0x2d0], -R20 ;  /* 0x0000b400f5027a23 */ /* 0x002fe20000010814 */
[----:B---3--:R-:W-:Y:S01]  /*5520*/  F2FP.BF16.PACK_AB R124, R15, R12 ;  /* 0x0000000c0f7c723e */ /* 0x008fe200000010ff */
[----:B------:R-:W-:-:S04]  /*5530*/  IMAD.MOV.U32 R245, RZ, RZ, R126 ;  /* 0x000000fffff57224 */ /* 0x000fc800078e007e */
[----:B------:R1:W-:Y:S02]  /*5540*/  MUFU.EX2 R17, R2 ;  /* 0x0000000200117308 */ /* 0x0003e40000000800 */
[----:B-1----:R-:W-:Y:S01]  /*5550*/  FFMA.FTZ R2, R244, c[0x0][0x2d0], -R20 ;  /* 0x0000b400f4027a23 */ /* 0x002fe20000010814 */
[----:B------:R-:W-:Y:S01]  /*5560*/  MOV R244, R128 ;  /* 0x0000008000f47202 */ /* 0x000fe20000000f00 */
[----:B------:R-:W-:Y:S01]  /*5570*/  FADD.FTZ R20, R223, R6 ;  /* 0x00000006df147221 */ /* 0x000fe20000010000 */
[----:B------:R-:W-:-:S03]  /*5580*/  F2FP.BF16.PACK_AB R128, R24, R23 ;  /* 0x000000171880723e */ /* 0x000fc600000010ff */
[----:B------:R1:W3:Y:S01]  /*5590*/  MUFU.EX2 R19, R2 ;  /* 0x0000000200137308 */ /* 0x0002e20000000800 */
[----:B------:R-:W-:Y:S02]  /*55a0*/  IMAD.MOV.U32 R223, RZ, RZ, R127 ;  /* 0x000000ffffdf7224 */ /* 0x000fe400078e007f */
[--C-:B-1----:R-:W-:Y:S01]  /*55b0*/  FFMA.FTZ R2, R222, c[0x0][0x2d0], -R0.reuse ;  /* 0x0000b400de027a23 */ /* 0x102fe20000010800 */
[----:B---3--:R-:W-:Y:S01]  /*55c0*/  F2FP.BF16.PACK_AB R126, R19, R17 ;  /* 0x00000011137e723e */ /* 0x008fe200000010ff */
[----:B------:R-:W-:Y:S01]  /*55d0*/  IMAD.MOV.U32 R222, RZ, RZ, R129 ;  /* 0x000000ffffde7224 */ /* 0x000fe200078e0081 */
[----:B------:R-:W-:Y:S02]  /*55e0*/  F2FP.BF16.PACK_AB R129, R18, R16 ;  /* 0x000000101281723e */ /* 0x000fe400000010ff */
[----:B------:R1:W-:Y:S02]  /*55f0*/  MUFU.EX2 R10, R2 ;  /* 0x00000002000a7308 */ /* 0x0003e40000000800 */
[----:B-1----:R-:W-:-:S02]  /*5600*/  FFMA.FTZ R2, R221, c[0x0][0x2d0], -R0 ;  /* 0x0000b400dd027a23 */ /* 0x002fc40000010800 */
[----:B------:R-:W-:Y:S01]  /*5610*/  IMAD.MOV.U32 R221, RZ, RZ, R130 ;  /* 0x000000ffffdd7224 */ /* 0x000fe200078e0082 */
[----:B------:R-:W-:-:S03]  /*5620*/  F2FP.BF16.PACK_AB R130, R26, R25 ;  /* 0x000000191a82723e */ /* 0x000fc600000010ff */
[----:B------:R1:W3:Y:S04]  /*5630*/  MUFU.EX2 R11, R2 ;  /* 0x00000002000b7308 */ /* 0x0002e80000000800 */
[C---:B------:R-:W-:Y:S08]  /*5640*/  HMMA.16816.F32.BF16 R148, R128.reuse, R152, R148 ;  /* 0x000000988094723c */ /* 0x040ff00000041894 */
[----:B----4-:R-:W-:Y:S01]  /*5650*/  HMMA.16816.F32.BF16 R180, R128, R184, R180 ;  /* 0x000000b880b4723c */ /* 0x010fe200000418b4 */
[----:B-1----:R-:W-:Y:S01]  /*5660*/  FFMA.FTZ R2, R203, c[0x0][0x2d0], -R0 ;  /* 0x0000b400cb027a23 */ /* 0x002fe20000010800 */
[----:B---3--:R-:W-:Y:S01]  /*5670*/  F2FP.BF16.PACK_AB R125, R11, R10 ;  /* 0x0000000a0b7d723e */ /* 0x008fe200000010ff */
[----:B------:R-:W-:-:S02]  /*5680*/  FADD.FTZ R0, R169, R168 ;  /* 0x000000a8a9007221 */ /* 0x000fc40000010000 */
[----:B------:R-:W1:Y:S01]  /*5690*/  MUFU.EX2 R14, R2 ;  /* 0x00000002000e7308 */ /* 0x000e620000000800 */
[----:B------:R-:W3:Y:S01]  /*56a0*/  LDSM.16.MT88.4 R168, [R226+0x1900] ;  /* 0x00190000e2a8783b */ /* 0x000ee20000004200 */
[----:B------:R-:W-:Y:S01]  /*56b0*/  FADD.FTZ R8, R113, R0 ;  /* 0x0000000071087221 */ /* 0x000fe20000010000 */
[----:B------:R-:W-:Y:S01]  /*56c0*/  MOV R0, R98 ;  /* 0x0000006200007202 */ /* 0x000fe20000000f00 */
[----:B------:R-:W-:Y:S04]  /*56d0*/  HMMA.16816.F32.BF16 R68, R128, R80, R68 ;  /* 0x000000508044723c */ /* 0x000fe80000041844 */
[----:B------:R-:W-:Y:S01]  /*56e0*/  FADD.FTZ R0, R0, R9 ;  /* 0x0000000900007221 */ /* 0x000fe20000010000 */
[----:B-1----:R-:W-:Y:S01]  /*56f0*/  F2FP.BF16.PACK_AB R127, R14, R13 ;  /* 0x0000000d0e7f723e */ /* 0x002fe200000010ff */
[----:B------:R-:W-:-:S02]  /*5700*/  FADD.FTZ R2, R200, R5 ;  /* 0x00000005c8027221 */ /* 0x000fc40000010000 */
[----:B------:R-:W-:Y:S04]  /*5710*/  LDSM.16.MT88.4 R200, [R227+0x1900] ;  /* 0x00190000e3c8783b */ /* 0x000fe80000004200 */
[C---:B------:R-:W-:Y:S08]  /*5720*/  HMMA.16816.F32.BF16 R144, R124.reuse, R152, R144 ;  /* 0x000000987c90723c */ /* 0x040ff00000041890 */
[-C--:B------:R-:W-:Y:S08]  /*5730*/  HMMA.16816.F32.BF16 R156, R124, R154.reuse, R156 ;  /* 0x0000009a7c9c723c */ /* 0x080ff0000004189c */
[C---:B------:R-:W-:Y:S07]  /*5740*/  HMMA.16816.F32.BF16 R152, R128.reuse, R154, R28 ;  /* 0x0000009a8098723c */ /* 0x040fee000004181c */
[----:B------:R-:W-:Y:S01]  /*5750*/  MOV R30, R7 ;  /* 0x00000007001e7202 */ /* 0x000fe20000000f00 */
[----:B---3--:R-:W-:Y:S01]  /*5760*/  HMMA.16816.F32.BF16 R164, R128, R168, R164 ;  /* 0x000000a880a4723c */ /* 0x008fe200000418a4 */
[----:B------:R-:W1:Y:S01]  /*5770*/  LDSM.16.MT88.4 R4, [R227+0x3900] ;  /* 0x00390000e304783b */ /* 0x000e620000004200 */
[----:B------:R-:W-:-:S02]  /*5780*/  IMAD.MOV.U32 R31, RZ, RZ, R115 ;  /* 0x000000ffff1f7224 */ /* 0x000fc400078e0073 */
[----:B------:R-:W-:Y:S01]  /*5790*/  IMAD.MOV.U32 R28, RZ, RZ, R97 ;  /* 0x000000ffff1c7224 */ /* 0x000fe200078e0061 */
[----:B------:R-:W-:Y:S01]  /*57a0*/  LDSM.16.MT88.4 R112, [R228+0x3900] ;  /* 0x00390000e470783b */ /* 0x000fe20000004200 */
[----:B------:R-:W-:Y:S02]  /*57b0*/  IMAD.MOV.U32 R29, RZ, RZ, R96 ;  /* 0x000000ffff1d7224 */ /* 0x000fe400078e0060 */
[----:B------:R-:W-:Y:S01]  /*57c0*/  HMMA.16816.F32.BF16 R160, R124, R168, R160 ;  /* 0x000000a87ca0723c */ /* 0x000fe200000418a0 */
[----:B------:R-:W-:Y:S02]  /*57d0*/  FADD.FTZ R0, R30, R0 ;  /* 0x000000001e007221 */ /* 0x000fe40000010000 */
[----:B------:R-:W-:-:S05]  /*57e0*/  FADD.FTZ R2, R29, R2 ;  /* 0x000000021d027221 */ /* 0x000fca0000010000 */
[-C--:B------:R-:W-:Y:S08]  /*57f0*/  HMMA.16816.F32.BF16 R172, R124, R170.reuse, R172 ;  /* 0x000000aa7cac723c */ /* 0x080ff000000418ac */
[----:B------:R-:W-:Y:S07]  /*5800*/  HMMA.16816.F32.BF16 R168, R128, R170, R32 ;  /* 0x000000aa80a8723c */ /* 0x000fee0000041820 */
[----:B------:R-:W-:Y:S01]  /*5810*/  IMAD.MOV.U32 R35, RZ, RZ, R99 ;  /* 0x000000ffff237224 */ /* 0x000fe200078e0063 */
[----:B------:R-:W-:Y:S01]  /*5820*/  HMMA.16816.F32.BF16 R176, R124, R184, R176 ;  /* 0x000000b87cb0723c */ /* 0x000fe200000418b0 */
[----:B------:R-:W3:Y:S02]  /*5830*/  LDSM.16.MT88.4 R96, [R226+0x3900] ;  /* 0x00390000e260783b */ /* 0x000ee40000004200 */
[----:B------:R-:W-:-:S04]  /*5840*/  FADD.FTZ R8, R35, R8 ;  /* 0x0000000823087221 */ /* 0x000fc80000010000 */
[----:B------:R-:W-:Y:S01]  /*5850*/  FADD.FTZ R9, R31, R8 ;  /* 0x000000081f097221 */ /* 0x000fe20000010000 */
[C---:B------:R-:W-:Y:S08]  /*5860*/  HMMA.16816.F32.BF16 R188, R124.reuse, R186, R188 ;  /* 0x000000ba7cbc723c */ /* 0x040ff000000418bc */
[-C--:B-1----:R-:W-:Y:S08]  /*5870*/  HMMA.16816.F32.BF16 R120, R124, R4.reuse, R120 ;  /* 0x000000047c78723c */ /* 0x082ff00000041878 */
[C---:B------:R-:W-:Y:S07]  /*5880*/  HMMA.16816.F32.BF16 R116, R128.reuse, R4, R116 ;  /* 0x000000048074723c */ /* 0x040fee0000041874 */
        /* <DEDUP_REMOVED lines=26> */
[C---:B---3--:R-:W-:Y:S01]  /*5a30*/  HMMA.16816.F32.BF16 R88, R124.reuse, R96, R40 ;  /* 0x000000607c58723c */ /* 0x048fe20000041828 */
        /* <DEDUP_REMOVED lines=24> */
[C---:B------:R-:W-:Y:S01]  /*5bc0*/  HMMA.16816.F32.BF16 R84, R128.reuse, R96, R84 ;  /* 0x000000608054723c */ /* 0x040fe20000041854 */
[----:B------:R-:W-:Y:S02]  /*5bd0*/  FADD.FTZ R0, R26, R0 ;  /* 0x000000001a007221 */ /* 0x000fe40000010000 */
[----:B------:R-:W-:Y:S02]  /*5be0*/  FADD.FTZ R2, R22, R2 ;  /* 0x0000000216027221 */ /* 0x000fe40000010000 */
[----:B------:R-:W-:Y:S01]  /*5bf0*/  FADD.FTZ R5, R13, R5 ;  /* 0x000000050d057221 */ /* 0x000fe20000010000 */
[----:B------:R1:W-:Y:S01]  /*5c00*/  STL [R1], R0 ;  /* 0x0000000001007387 */ /* 0x0003e20000100800 */
[----:B------:R-:W-:Y:S01]  /*5c10*/  FADD.FTZ R4, R17, R4 ;  /* 0x0000000411047221 */ /* 0x000fe20000010000 */
[C---:B------:R-:W-:Y:S08]  /*5c20*/  HMMA.16816.F32.BF16 R100, R128.reuse, R112, R100 ;  /* 0x000000708064723c */ /* 0x040ff00000041864 */
[C---:B------:R-:W-:Y:S08]  /*5c30*/  HMMA.16816.F32.BF16 R200, R128.reuse, R202, R212 ;  /* 0x000000ca80c8723c */ /* 0x040ff000000418d4 */
[----:B------:R-:W-:Y:S01]  /*5c40*/  HMMA.16816.F32.BF16 R80, R128, R82, R208 ;  /* 0x000000528050723c */ /* 0x000fe200000418d0 */
[----:B-1----:R-:W-:-:S07]  /*5c50*/  FADD.FTZ R0, R14, R5 ;  /* 0x000000050e007221 */ /* 0x002fce0000010000 */
[C---:B------:R-:W-:Y:S08]  /*5c60*/  HMMA.16816.F32.BF16 R96, R128.reuse, R98, R140 ;  /* 0x000000628060723c */ /* 0x040ff0000004188c */
[----:B------:R-:W-:Y:S08]  /*5c70*/  HMMA.16816.F32.BF16 R112, R128, R114, R36 ;  /* 0x000000728070723c */ /* 0x000ff00000041824 */
[-C--:B------:R-:W-:Y:S08]  /*5c80*/  HMMA.16816.F32.BF16 R124, R124, R6.reuse, R48 ;  /* 0x000000067c7c723c */ /* 0x080ff00000041830 */
[----:B------:R-:W-:Y:S07]  /*5c90*/  HMMA.16816.F32.BF16 R128, R128, R6, R44 ;  /* 0x000000068080723c */ /* 0x000fee000004182c */
[----:B------:R-:W-:-:S02]  /*5ca0*/  FADD.FTZ R6, R21, R2 ;  /* 0x0000000215067221 */ /* 0x000fc40000010000 */
[----:B------:R-:W-:-:S03]  /*5cb0*/  FADD.FTZ R2, R19, R4 ;  /* 0x0000000413027221 */ /* 0x000fc60000010000 */
[----:B------:R2:W-:Y:S04]  /*5cc0*/  STL [R1+0x8], R6 ;  /* 0x0000080601007387 */ /* 0x0005e80000100800 */
[----:B------:R2:W-:Y:S04]  /*5cd0*/  STL [R1+0xc], R0 ;  /* 0x00000c0001007387 */ /* 0x0005e80000100800 */
[----:B------:R2:W-:Y:S01]  /*5ce0*/  STL [R1+0x4], R2 ;  /* 0x0000040201007387 */ /* 0x0005e20000100800 */
[----:B------:R-:W-:Y:S05]  /*5cf0*/  @!P1 BRA `(.L_x_645) ;  /* 0x0000501000009947 */ /* 0x000fea0003800000 */
[----:B------:R-:W3:Y:S04]  /*5d00*/  LDL.64 R244, [R1+0x38] ;  /* 0x0000380001f47983 */ /* 0x000ee80000100a00 */
[----:B------:R-:W4:Y:S04]  /*5d10*/  LDL.64 R246, [R1+0x40] ;  /* 0x0000400001f67983 */ /* 0x000f280000100a00 */
[----:B--2---:R-:W2:Y:S04]  /*5d20*/  LDL R249, [R1+0x48] ;  /* 0x0000480001f97983 */ /* 0x004ea80000100800 */
[----:B------:R-:W2:Y:S04]  /*5d30*/  LDL.64 R250, [R1+0x30] ;  /* 0x0000300001fa7983 */ /* 0x000ea80000100a00 */
[----:B------:R-:W2:Y:S01]  /*5d40*/  LDL R248, [R1+0x4c] ;  /* 0x00004c0001f87983 */ /* 0x000ea20000100800 */
[----:B------:R-:W-:Y:S01]  /*5d50*/  UIADD3 UR12, UP0, UR16, 0x80, URZ ;  /* 0x00000080100c7890 */ /* 0x000fe2000ff1e03f */
[----:B------:R-:W-:Y:S01]  /*5d60*/  IMAD.MOV.U32 R133, RZ, RZ, R135 ;  /* 0x000000ffff857224 */ /* 0x000fe200078e0087 */
[----:B------:R-:W-:Y:S01]  /*5d70*/  MOV R132, R136 ;  /* 0x0000008800847202 */ /* 0x000fe20000000f00 */
        /* <DEDUP_REMOVED lines=9> */
[----:B---3--:R-:W-:-:S02]  /*5e10*/  IADD3 R2, P2, R244, 0x40, RZ ;  /* 0x00000040f4027810 */ /* 0x008fc40007f5e0ff */
[----:B----4-:R-:W-:-:S03]  /*5e20*/  IADD3 R0, P1, R246, 0x40, RZ ;  /* 0x00000040f6007810 */ /* 0x010fc60007f3e0ff */
[----:B------:R2:W-:Y:S04]  /*5e30*/  STL [R1+0x2c], R2 ;  /* 0x00002c0201007387 */ /* 0x0005e80000100800 */
[----:B------:R1:W-:Y:S01]  /*5e40*/  STL [R1+0x24], R0 ;  /* 0x0000240001007387 */ /* 0x0003e20000100800 */
[----:B--2---:R-:W-:Y:S01]  /*5e50*/  IADD3.X R2, RZ, R249, RZ, P2, !PT ;  /* 0x000000f9ff027210 */ /* 0x004fe200017fe4ff */
[----:B-1----:R-:W-:-:S04]  /*5e60*/  IMAD.X R0, RZ, RZ, R251, P1 ;  /* 0x000000ffff007224 */ /* 0x002fc800008e06fb */
[----:B------:R1:W-:Y:S04]  /*5e70*/  STL [R1+0x28], R2 ;  /* 0x0000280201007387 */ /* 0x0003e80000100800 */
[----:B------:R1:W-:Y:S01]  /*5e80*/  STL [R1+0x20], R0 ;  /* 0x0000200001007387 */ /* 0x0003e20000100800 */
[----:B------:R-:W-:-:S03]  /*5e90*/  IMAD.SHL.U32 R244, R248, 0x2, RZ ;  /* 0x00000002f8f47824 */ /* 0x000fc600078e00ff */
.L_x_646:
[----:B------:R-:W-:Y:S04]  /*5ea0*/  DEPBAR.LE SB0, 0x0 ;  /* 0x000080000000791a */ /* 0x000fe80000000000 */
[----:B------:R-:W-:Y:S01]  /*5eb0*/  BAR.SYNC.DEFER_BLOCKING 0x0 ;  /* 0x0000000000007b1d */ /* 0x000fe20000010000 */
[----:B------:R-:W-:Y:S02]  /*5ec0*/  USHF.R.S32.HI UR8, URZ, 0x1f, UR18 ;  /* 0x0000001f3f087899 */ /* 0x000fe40008011412 */
[----:B------:R-:W-:Y:S02]  /*5ed0*/  UIMAD.WIDE.U32 UR24, UR18, UR6, URZ ;  /* 0x00000006121872a5 */ /* 0x000fe4000f8e003f */
[----:B------:R-:W-:Y:S02]  /*5ee0*/  UIMAD UR8, UR8, UR6, URZ ;  /* 0x00000006080872a4 */ /* 0x000fe4000f8e023f */
[----:B------:R-:W-:Y:S02]  /*5ef0*/  USHF.L.U32 UR9, UR24, 0x6, URZ ;  /* 0x0000000618097899 */ /* 0x000fe4000800063f */
[----:B------:R-:W-:Y:S02]  /*5f00*/  UIMAD UR8, UR18, UR7, UR8 ;  /* 0x00000007120872a4 */ /* 0x000fe4000f8e0208 */
[----:B------:R-:W-:Y:S02]  /*5f10*/  UISETP.GT.AND UP1, UPT, UR18, URZ, UPT ;  /* 0x0000003f1200728c */ /* 0x000fe4000bf24270 */
[----:B------:R-:W-:Y:S02]  /*5f20*/  UIADD3 UR8, UR25, UR8, URZ ;  /* 0x0000000819087290 */ /* 0x000fe4000fffe03f */
[----:B------:R-:W-:Y:S02]  /*5f30*/  UIADD3 UR18, UR18, -0x1, URZ ;  /* 0xffffffff12127890 */ /* 0x000fe4000fffe03f */
[----:B------:R-:W-:Y:S05]  /*5f40*/  USHF.L.U64.HI UR8, UR24, 0x6, UR8 ;  /* 0x0000000618087899 */ /* 0x000fea0008010208 */
[----:B------:R-:W-:Y:S01]  /*5f50*/  @UP1 USHF.L.U32 UR10, UR4, 0x5, URZ ;  /* 0x00000005040a1899 */ /* 0x000fe2000800063f */
[----:B-----5:R-:W-:Y:S01]  /*5f60*/  LDSM.16.M88.4 R64, [R231+0x8100] ;  /* 0x00810000e740783b */ /* 0x020fe20000000200 */
[----:B------:R-:W-:Y:S02]  /*5f70*/  @UP1 USHF.L.U64.HI UR17, UR4, UR13, UR5 ;  /* 0x0000000d04111299 */ /* 0x000fe40008010205 */
[----:B------:R-:W-:Y:S05]  /*5f80*/  @UP1 UIMAD.WIDE.U32 UR24, UR18, UR4, URZ ;  /* 0x00000004121812a5 */ /* 0x000fea000f8e003f */
[----:B------:R-:W2:Y:S08]  /*5f90*/  LDSM.16.M88.4 R16, [R224+0x4100] ;  /* 0x00410000e010783b */ /* 0x000eb00000000200 */
[----:B------:R-:W3:Y:S08]  /*5fa0*/  LDSM.16.M88.4 R60, [R231+0xa100] ;  /* 0x00a10000e73c783b */ /* 0x000ef00000000200 */
[----:B------:R-:W3:Y:S08]  /*5fb0*/  LDSM.16.M88.4 R32, [R224+0x4900] ;  /* 0x00490000e020783b */ /* 0x000ef00000000200 */
[----:B-1----:R-:W4:Y:S06]  /*5fc0*/  LDL.64 R2, [R1+0x38] ;  /* 0x0000380001027983 */ /* 0x002f2c0000100a00 */
[----:B------:R-:W1:Y:S08]  /*5fd0*/  LDSM.16.M88.4 R48, [R224+0x5100] ;  /* 0x00510000e030783b */ /* 0x000e700000000200 */
[----:B------:R-:W4:Y:S01]  /*5fe0*/  LDL R134, [R1+0x48] ;  /* 0x0000480001867983 */ /* 0x000f220000100800 */
[-C--:B--2---:R-:W-:Y:S03]  /*5ff0*/  HMMA.16816.F32.BF16 R4, R64, R16.reuse, RZ ;  /* 0x000000104004723c */ /* 0x084fe600000418ff */
[----:B------:R-:W2:Y:S05]  /*6000*/  LDSM.16.M88.4 R140, [R224+0x5900] ;  /* 0x00590000e08c783b */ /* 0x000eaa0000000200 */
[C---:B---3--:R-:W-:Y:S03]  /*6010*/  HMMA.16816.F32.BF16 R8, R60.reuse, R16, RZ ;  /* 0x000000103c08723c */ /* 0x048fe600000418ff */
[----:B------:R-:W3:Y:S04]  /*6020*/  LDL R0, [R1+0x2c] ;  /* 0x00002c0001007983 */ /* 0x000ee80000100800 */
[----:B------:R-:W-:Y:S01]  /*6030*/  LDSM.16.M88.4 R208, [R233+0x8100] ;  /* 0x00810000e9d0783b */ /* 0x000fe20000000200 */
[-C--:B------:R-:W-:Y:S07]  /*6040*/  HMMA.16816.F32.BF16 R12, R60, R18.reuse, RZ ;  /* 0x000000123c0c723c */ /* 0x080fee00000418ff */
[----:B------:R-:W3:Y:S01]  /*6050*/  LDL R135, [R1+0x28] ;  /* 0x0000280001877983 */ /* 0x000ee20000100800 */
[C---:B------:R-:W-:Y:S03]  /*6060*/  HMMA.16816.F32.BF16 R16, R64.reuse, R18, RZ ;  /* 0x000000124010723c */ /* 0x040fe600000418ff */
[----:B------:R-:W2:Y:S05]  /*6070*/  LDSM.16.M88.4 R212, [R235] ;  /* 0x00000000ebd4783b */ /* 0x000eaa0000000200 */
[-C--:B------:R-:W-:Y:S03]  /*6080*/  HMMA.16816.F32.BF16 R20, R64, R32.reuse, RZ ;  /* 0x000000204014723c */ /* 0x080fe600000418ff */
[----:B------:R-:W-:Y:S04]  /*6090*/  STL [R1+0x6c], R128 ;  /* 0x00006c8001007387 */ /* 0x000fe80000100800 */
[----:B------:R-:W-:Y:S01]  /*60a0*/  STL [R1+0x68], R129 ;  /* 0x0000688101007387 */ /* 0x000fe20000100800 */
[C---:B------:R-:W-:Y:S03]  /*60b0*/  HMMA.16816.F32.BF16 R24, R60.reuse, R32, RZ ;  /* 0x000000203c18723c */ /* 0x040fe600000418ff */
[----:B------:R-:W-:Y:S04]  /*60c0*/  STL [R1+0x64], R130 ;  /* 0x0000648201007387 */ /* 0x000fe80000100800 */
[----:B------:R-:W-:Y:S01]  /*60d0*/  STL [R1+0x60], R131 ;  /* 0x0000608301007387 */ /* 0x000fe20000100800 */
[-C--:B------:R-:W-:Y:S03]  /*60e0*/  HMMA.16816.F32.BF16 R28, R60, R34.reuse, RZ ;  /* 0x000000223c1c723c */ /* 0x080fe600000418ff */
[----:B------:R-:W-:Y:S04]  /*60f0*/  STL [R1+0x5c], R235 ;  /* 0x00005ceb01007387 */ /* 0x000fe80000100800 */
[----:B------:R-:W-:Y:S01]  /*6100*/  STL [R1+0x70], R243 ;  /* 0x000070f301007387 */ /* 0x000fe20000100800 */
[C---:B------:R-:W-:Y:S03]  /*6110*/  HMMA.16816.F32.BF16 R32, R64.reuse, R34, RZ ;  /* 0x000000224020723c */ /* 0x040fe600000418ff */
[----:B------:R-:W-:Y:S04]  /*6120*/  STL [R1+0x74], R242 ;  /* 0x000074f201007387 */ /* 0x000fe80000100800 */
[----:B------:R-:W-:Y:S01]  /*6130*/  STL [R1+0x78], R241 ;  /* 0x000078f101007387 */ /* 0x000fe20000100800 */
[-C--:B-1----:R-:W-:Y:S08]  /*6140*/  HMMA.16816.F32.BF16 R36, R64, R48.reuse, RZ ;  /* 0x000000304024723c */ /* 0x082ff000000418ff */
[C---:B------:R-:W-:Y:S08]  /*6150*/  HMMA.16816.F32.BF16 R40, R60.reuse, R48, RZ ;  /* 0x000000303c28723c */ /* 0x040ff000000418ff */
[-C--:B------:R-:W-:Y:S08]  /*6160*/  HMMA.16816.F32.BF16 R44, R60, R50.reuse, RZ ;  /* 0x000000323c2c723c */ /* 0x080ff000000418ff */
[C---:B------:R-:W-:Y:S08]  /*6170*/  HMMA.16816.F32.BF16 R48, R64.reuse, R50, RZ ;  /* 0x000000324030723c */ /* 0x040ff000000418ff */
[-C--:B--2---:R-:W-:Y:S08]  /*6180*/  HMMA.16816.F32.BF16 R52, R64, R140.reuse, RZ ;  /* 0x0000008c4034723c */ /* 0x084ff000000418ff */
[C---:B------:R-:W-:Y:S08]  /*6190*/  HMMA.16816.F32.BF16 R56, R60.reuse, R140, RZ ;  /* 0x0000008c3c38723c */ /* 0x040ff000000418ff */
[-C--:B------:R-:W-:Y:S08]  /*61a0*/  HMMA.16816.F32.BF16 R60, R60, R142.reuse, RZ ;  /* 0x0000008e3c3c723c */ /* 0x080ff000000418ff */
[----:B------:R-:W-:Y:S01]  /*61b0*/  HMMA.16816.F32.BF16 R64, R64, R142, RZ ;  /* 0x0000008e4040723c */ /* 0x000fe200000418ff */
[----:B------:R-:W1:Y:S07]  /*61c0*/  LDSM.16.M88.4 R140, [R233+0xa100] ;  /* 0x00a10000e98c783b */ /* 0x000e6e0000000200 */
[-C--:B------:R-:W-:Y:S08]  /*61d0*/  HMMA.16816.F32.BF16 R4, R208, R212.reuse, R4 ;  /* 0x000000d4d004723c */ /* 0x080ff00000041804 */
[C---:B-1----:R-:W-:Y:S08]  /*61e0*/  HMMA.16816.F32.BF16 R8, R140.reuse, R212, R8 ;  /* 0x000000d48c08723c */ /* 0x042ff00000041808 */
[-C--:B------:R-:W-:Y:S08]  /*61f0*/  HMMA.16816.F32.BF16 R12, R140, R214.reuse, R12 ;  /* 0x000000d68c0c723c */ /* 0x080ff0000004180c */
[C---:B------:R-:W-:Y:S01]  /*6200*/  HMMA.16816.F32.BF16 R16, R208.reuse, R214, R16 ;  /* 0x000000d6d010723c */ /* 0x040fe20000041810 */
[----:B------:R-:W1:Y:S07]  /*6210*/  LDSM.16.M88.4 R212, [R243] ;  /* 0x00000000f3d4783b */ /* 0x000e6e0000000200 */
[-C--:B-1----:R-:W-:Y:S08]  /*6220*/  HMMA.16816.F32.BF16 R20, R208, R212.reuse, R20 ;  /* 0x000000d4d014723c */ /* 0x082ff00000041814 */
[C---:B------:R-:W-:Y:S08]  /*6230*/  HMMA.16816.F32.BF16 R24, R140.reuse, R212, R24 ;  /* 0x000000d48c18723c */ /* 0x040ff00000041818 */
[-C--:B------:R-:W-:Y:S08]  /*6240*/  HMMA.16816.F32.BF16 R28, R140, R214.reuse, R28 ;  /* 0x000000d68c1c723c */ /* 0x080ff0000004181c */
[C---:B------:R-:W-:Y:S01]  /*6250*/  HMMA.16816.F32.BF16 R32, R208.reuse, R214, R32 ;  /* 0x000000d6d020723c */ /* 0x040fe20000041820 */
[----:B------:R-:W1:Y:S07]  /*6260*/  LDSM.16.M88.4 R212, [R242] ;  /* 0x00000000f2d4783b */ /* 0x000e6e0000000200 */
[-C--:B-1----:R-:W-:Y:S04]  /*6270*/  HMMA.16816.F32.BF16 R36, R208, R212.reuse, R36 ;  /* 0x000000d4d024723c */ /* 0x082fe80000041824 */
[----:B----4-:R-:W-:Y:S04]  /*6280*/  IADD3 R3, P2, R2, UR9, RZ ;  /* 0x0000000902037c10 */ /* 0x010fe8000ff5e0ff */
[C---:B------:R-:W-:Y:S01]  /*6290*/  LEA R2, P1, R3.reuse, c[0x0][0x1f8], 0x1 ;  /* 0x00007e0003027a11 */ /* 0x040fe200078208ff */
[C---:B------:R-:W-:Y:S04]  /*62a0*/  HMMA.16816.F32.BF16 R40, R140.reuse, R212, R40 ;  /* 0x000000d48c28723c */ /* 0x040fe80000041828 */
[----:B------:R-:W-:Y:S04]  /*62b0*/  IADD3.X R134, R134, UR8, RZ, P2, !PT ;  /* 0x0000000886867c10 */ /* 0x000fe800097fe4ff */
[-C--:B------:R-:W-:Y:S04]  /*62c0*/  HMMA.16816.F32.BF16 R44, R140, R214.reuse, R44 ;  /* 0x000000d68c2c723c */ /* 0x080fe8000004182c */
[----:B------:R-:W-:Y:S04]  /*62d0*/  LEA.HI.X R3, R3, c[0x0][0x1fc], R134, 0x1, P1 ;  /* 0x00007f0003037a11 */ /* 0x000fe800008f0c86 */
[C---:B------:R-:W-:Y:S01]  /*62e0*/  HMMA.16816.F32.BF16 R48, R208.reuse, R214, R48 ;  /* 0x000000d6d030723c */ /* 0x040fe20000041830 */
[----:B------:R-:W1:Y:S03]  /*62f0*/  LDSM.16.M88.4 R212, [R241] ;  /* 0x00000000f1d4783b */ /* 0x000e660000000200 */
[----:B---3--:R-:W-:Y:S01]  /*6300*/  IADD3 R0, P2, R0, UR9, RZ ;  /* 0x0000000900007c10 */ /* 0x008fe2000ff5e0ff */
[----:B------:R-:W-:Y:S04]  /*6310*/  @UP1 USHF.L.U32 UR9, UR24, 0x6, URZ ;  /* 0x0000000618091899 */ /* 0x000fe8000800063f */
[----:B------:R-:W-:Y:S01]  /*6320*/  @!PT LDS RZ, [RZ] ;  /* 0x00000000fffff984 */ /* 0x000fe20000000800 */
[----:B------:R-:W-:Y:S01]  /*6330*/  @!PT LDS RZ, [RZ] ;  /* 0x00000000fffff984 */ /* 0x000fe20000000800 */
[----:B------:R-:W-:Y:S01]  /*6340*/  @!PT LDS RZ, [RZ] ;  /* 0x00000000fffff984 */ /* 0x000fe20000000800 */
[----:B------:R2:W-:Y:S03]  /*6350*/  LDGSTS.E.BYPASS.LTC128B.128 [R244+0x100], [R2.64], !P3 ;  /* 0x0010000002f47fae */ /* 0x0005e6000d901d56 */
[----:B------:R-:W-:Y:S01]  /*6360*/  IADD3.X R134, R135, UR8, RZ, P2, !PT ;  /* 0x0000000887867c10 */ /* 0x000fe200097fe4ff */
[----:B------:R-:W-:Y:S04]  /*6370*/  @UP1 USHF.R.S32.HI UR8, URZ, 0x1f, UR18 ;  /* 0x0000001f3f081899 */ /* 0x000fe80008011412 */
[----:B------:R-:W-:Y:S04]  /*6380*/  @UP1 UIMAD UR8, UR8, UR4, URZ ;  /* 0x00000004080812a4 */ /* 0x000fe8000f8e023f */
[----:B------:R-:W-:Y:S04]  /*6390*/  @UP1 UIMAD UR8, UR18, UR5, UR8 ;  /* 0x00000005120812a4 */ /* 0x000fe8000f8e0208 */
[----:B------:R-:W-:Y:S04]  /*63a0*/  @UP1 UIADD3 UR8, UR25, UR8, URZ ;  /* 0x0000000819081290 */ /* 0x000fe8000fffe03f */
[----:B------:R-:W-:Y:S01]  /*63b0*/  @UP1 USHF.L.U64.HI UR8, UR24, 0x6, UR8 ;  /* 0x0000000618081899 */ /* 0x000fe20008010208 */
[----:B--2---:R-:W-:Y:S04]  /*63c0*/  IADD3 R2, P2, R2, UR16, RZ ;  /* 0x0000001002027c10 */ /* 0x004fe8000ff5e0ff */
[----:B------:R-:W-:Y:S01]  /*63d0*/  IADD3.X R3, R3, UR15, RZ, P2, !PT ;  /* 0x0000000f03037c10 */ /* 0x000fe200097fe4ff */
[-C--:B-1----:R-:W-:Y:S08]  /*63e0*/  HMMA.16816.F32.BF16 R52, R208, R212.reuse, R52 ;  /* 0x000000d4d034723c */ /* 0x082ff00000041834 */
[C---:B------:R-:W-:Y:S08]  /*63f0*/  HMMA.16816.F32.BF16 R56, R140.reuse, R212, R56 ;  /* 0x000000d48c38723c */ /* 0x040ff00000041838 */
[-C--:B------:R-:W-:Y:S07]  /*6400*/  HMMA.16816.F32.BF16 R60, R140, R214.reuse, R60 ;  /* 0x000000d68c3c723c */ /* 0x080fee000004183c */
[C---:B------:R-:W-:Y:S01]  /*6410*/  LEA R140, P1, R0.reuse, c[0x0][0x1f8], 0x1 ;  /* 0x00007e00008c7a11 */ /* 0x040fe200078208ff */
[----:B------:R-:W-:Y:S04]  /*6420*/  HMMA.16816.F32.BF16 R64, R208, R214, R64 ;  /* 0x000000d6d040723c */ /* 0x000fe80000041840 */
[----:B------:R-:W-:Y:S02]  /*6430*/  LEA.HI.X R141, R0, c[0x0][0x1fc], R134, 0x1, P1 ;  /* 0x00007f00008d7a11 */ /* 0x000fe400008f0c86 */
[C---:B------:R-:W-:Y:S02]  /*6440*/  IADD3 R134, P1, R2.reuse, UR16, RZ ;  /* 0x0000001002867c10 */ /* 0x040fe4000ff3e0ff */
[----:B------:R-:W-:Y:S01]  /*6450*/  IADD3 R142, P4, R2, UR12, RZ ;  /* 0x0000000c028e7c10 */ /* 0x000fe2000ff9e0ff */
[----:B------:R1:W-:Y:S03]  /*6460*/  LDGSTS.E.BYPASS.LTC128B.128 [R244+0x2100], [R140.64], !P0 ;  /* 0x021000008cf47fae */ /* 0x0003e6000c101d56 */
[C---:B------:R-:W-:Y:S02]  /*6470*/  IADD3.X R135, R3.reuse, UR15, RZ, P1, !PT ;  /* 0x0000000f03877c10 */ /* 0x040fe40008ffe4ff */
[----:B------:R-:W-:Y:S03]  /*6480*/  IADD3.X R143, R3, UR11, RZ, P4, !PT ;  /* 0x0000000b038f7c10 */ /* 0x000fe6000a7fe4ff */
[----:B------:R2:W-:Y:S08]  /*6490*/  LDGSTS.E.BYPASS.LTC128B.128 [R244+0x900], [R2.64], !P3 ;  /* 0x0090000002f47fae */ /* 0x0005f0000d901d56 */
[----:B------:R2:W-:Y:S08]  /*64a0*/  LDGSTS.E.BYPASS.LTC128B.128 [R244+0x2900], [R2.64+0x80], !P0 ;  /* 0x0290008002f47fae */ /* 0x0005f0000c101d56 */
[----:B------:R3:W-:Y:S01]  /*64b0*/  LDGSTS.E.BYPASS.LTC128B.128 [R244+0x1100], [R134.64], !P3 ;  /* 0x0110000086f47fae */ /* 0x0007e2000d901d56 */
[C---:B-1----:R-:W-:Y:S04]  /*64c0*/  IADD3 R140, P2, R134.reuse, UR16, RZ ;  /* 0x00000010868c7c10 */ /* 0x042fe8000ff5e0ff */
[C---:B------:R-:W-:Y:S03]  /*64d0*/  IADD3.X R141, R135.reuse, UR15, RZ, P2, !PT ;  /* 0x0000000f878d7c10 */ /* 0x040fe600097fe4ff */
[----:B------:R1:W-:Y:S08]  /*64e0*/  LDGSTS.E.BYPASS.LTC128B.128 [R244+0x3100], [R142.64], !P0 ;  /* 0x031000008ef47fae */ /* 0x0003f0000c101d56 */
[----:B------:R1:W-:Y:S01]  /*64f0*/  LDGSTS.E.BYPASS.LTC128B.128 [R244+0x1900], [R140.64], !P3 ;  /* 0x019000008cf47fae */ /* 0x0003e2000d901d56 */
[----:B--2---:R-:W-:Y:S04]  /*6500*/  IADD3 R2, P1, R134, UR12, RZ ;  /* 0x0000000c86027c10 */ /* 0x004fe8000ff3e0ff */
[----:B------:R-:W-:Y:S02]  /*6510*/  IADD3.X R3, R135, UR11, RZ, P1, !PT ;  /* 0x0000000b87037c10 */ /* 0x000fe40008ffe4ff */
[----:B------:R-:W-:Y:S03]  /*6520*/  PLOP3.LUT P1, PT, PT, PT, UP1, 0x80, 0x0 ;  /* 0x000000000000781c */ /* 0x000fe60003f2f018 */
[----:B------:R2:W-:Y:S08]  /*6530*/  LDGSTS.E.BYPASS.LTC128B.128 [R244+0x3900], [R2.64], !P0 ;  /* 0x0390000002f47fae */ /* 0x0005f0000c101d56 */
[----:B------:R-:W-:Y:S08]  /*6540*/  LDSM.16.M88.4 R208, [R230+0x4100] ;  /* 0x00410000e6d0783b */ /* 0x000ff00000000200 */
[----:B-1----:R-:W1:Y:S08]  /*6550*/  LDSM.16.M88.4 R140, [R232+0x8100] ;  /* 0x00810000e88c783b */ /* 0x002e700000000200 */
[----:B------:R-:W4:Y:S08]  /*6560*/  LDSM.16.M88.4 R212, [R232+0xa100] ;  /* 0x00a10000e8d4783b */ /* 0x000f300000000200 */
[----:B------:R-:W0:Y:S01]  /*6570*/  LDGDEPBAR ;  /* 0x00000000000079af */ /* 0x000e220000000000 */
[-C--:B-1----:R-:W-:Y:S08]  /*6580*/  HMMA.16816.F32.BF16 R4, R140, R208.reuse, R4 ;  /* 0x000000d08c04723c */ /* 0x082ff00000041804 */
[C---:B----4-:R-:W-:Y:S08]  /*6590*/  HMMA.16816.F32.BF16 R8, R212.reuse, R208, R8 ;  /* 0x000000d0d408723c */ /* 0x050ff00000041808 */
[-C--:B------:R-:W-:Y:S08]  /*65a0*/  HMMA.16816.F32.BF16 R12, R212, R210.reuse, R12 ;  /* 0x000000d2d40c723c */ /* 0x080ff0000004180c */
[C---:B------:R-:W-:Y:S01]  /*65b0*/  HMMA.16816.F32.BF16 R16, R140.reuse, R210, R16 ;  /* 0x000000d28c10723c */ /* 0x040fe20000041810 */
[----:B------:R-:W1:Y:S07]  /*65c0*/  LDSM.16.M88.4 R208, [R230+0x4900] ;  /* 0x00490000e6d0783b */ /* 0x000e6e0000000200 */
[-C--:B-1----:R-:W-:Y:S08]  /*65d0*/  HMMA.16816.F32.BF16 R20, R140, R208.reuse, R20 ;  /* 0x000000d08c14723c */ /* 0x082ff00000041814 */
[C---:B------:R-:W-:Y:S08]  /*65e0*/  HMMA.16816.F32.BF16 R24, R212.reuse, R208, R24 ;  /* 0x000000d0d418723c */ /* 0x040ff00000041818 */
        /* <DEDUP_REMOVED lines=10> */
[-C--:B------:R-:W-:Y:S01]  /*6690*/  HMMA.16816.F32.BF16 R60, R212, R210.reuse, R60 ;  /* 0x000000d2d43c723c */ /* 0x080fe2000004183c */
[----:B------:R-:W-:Y:S07]  /*66a0*/  LDSM.16.M88.4 R212, [R234+0x8100] ;  /* 0x00810000ead4783b */ /* 0x000fee0000000200 */
[----:B------:R-:W-:Y:S01]  /*66b0*/  HMMA.16816.F32.BF16 R64, R140, R210, R64 ;  /* 0x000000d28c40723c */ /* 0x000fe20000041840 */
[----:B------:R-:W1:Y:S08]  /*66c0*/  LDSM.16.M88.4 R140, [R229] ;  /* 0x00000000e58c783b */ /* 0x000e700000000200 */
[----:B------:R-:W4:Y:S01]  /*66d0*/  LDSM.16.M88.4 R208, [R234+0xa100] ;  /* 0x00a10000ead0783b */ /* 0x000f220000000200 */
        /* <DEDUP_REMOVED lines=20> */
[----:B------:R-:W1:Y:S08]  /*6820*/  LDSM.16.M88.4 R140, [R224+0x6100] ;  /* 0x00610000e08c783b */ /* 0x000e700000000200 */
        /* <DEDUP_REMOVED lines=90> */
[----:B------:R-:W-:Y:S09]  /*6dd0*/  FMUL.FTZ R15, R15, c[0x0][0x320] ;  /* 0x0000c8000f0f7a20 */ /* 0x000ff20000410000 */
[----:B------:R1:W-:Y:S10]  /*6de0*/  MUFU.TANH R217, R7 ;  /* 0x0000000700d97308 */ /* 0x0003f40000002400 */
[----:B------:R4:W-:Y:S10]  /*6df0*/  MUFU.TANH R218, R8 ;  /* 0x0000000800da7308 */ /* 0x0009f40000002400 */
[----:B------:R2:W-:Y:S01]  /*6e00*/  MUFU.TANH R221, R10 ;  /* 0x0000000a00dd7308 */ /* 0x0005e20000002400 */
[----:B-1----:R-:W1:Y:S09]  /*6e10*/  LDSM.16.M88.4 R4, [R229+0x2800] ;  /* 0x00280000e504783b */ /* 0x002e720000000200 */
[----:B------:R-:W-:Y:S01]  /*6e20*/  MUFU.TANH R16, R16 ;  /* 0x0000001000107308 */ /* 0x000fe20000002400 */
[----:B----4-:R-:W4:Y:S09]  /*6e30*/  LDL R8, [R1+0x24] ;  /* 0x0000240001087983 */ /* 0x010f320000100800 */
[----:B------:R-:W-:Y:S01]  /*6e40*/  MUFU.TANH R17, R17 ;  /* 0x0000001100117308 */ /* 0x000fe20000002400 */
[----:B--2---:R-:W2:Y:S09]  /*6e50*/  LDL R10, [R1+0x20] ;  /* 0x00002000010a7983 */ /* 0x004eb20000100800 */
[----:B------:R-:W-:Y:S10]  /*6e60*/  MUFU.TANH R219, R9 ;  /* 0x0000000900db7308 */ /* 0x000ff40000002400 */
[----:B------:R-:W-:Y:S01]  /*6e70*/  MUFU.TANH R18, R18 ;  /* 0x0000001200127308 */ /* 0x000fe20000002400 */
[-C--:B-1----:R-:W-:Y:S09]  /*6e80*/  HMMA.16816.F32.BF16 R20, R212, R4.reuse, R20 ;  /* 0x00000004d414723c */ /* 0x082ff20000041814 */
[----:B------:R-:W-:Y:S01]  /*6e90*/  MUFU.TANH R19, R19 ;  /* 0x0000001300137308 */ /* 0x000fe20000002400 */
[C---:B------:R-:W-:Y:S09]  /*6ea0*/  HMMA.16816.F32.BF16 R24, R208.reuse, R4, R24 ;  /* 0x00000004d018723c */ /* 0x040ff20000041818 */
[----:B------:R-:W-:Y:S01]  /*6eb0*/  MUFU.TANH R11, R11 ;  /* 0x0000000b000b7308 */ /* 0x000fe20000002400 */
[-C--:B------:R-:W-:Y:S04]  /*6ec0*/  HMMA.16816.F32.BF16 R28, R208, R6.reuse, R28 ;  /* 0x00000006d01c723c */ /* 0x080fe8000004181c */
[----:B------:R-:W-:Y:S04]  /*6ed0*/  FMUL.FTZ R22, R22, c[0x0][0x320] ;  /* 0x0000c80016167a20 */ /* 0x000fe80000410000 */
[C---:B------:R-:W-:Y:S01]  /*6ee0*/  HMMA.16816.F32.BF16 R32, R212.reuse, R6, R32 ;  /* 0x00000006d420723c */ /* 0x040fe20000041820 */
[----:B------:R-:W-:Y:S01]  /*6ef0*/  MUFU.TANH R13, R13 ;  /* 0x0000000d000d7308 */ /* 0x000fe20000002400 */
[----:B------:R-:W1:Y:S02]  /*6f00*/  LDSM.16.M88.4 R4, [R229+0x3000] ;  /* 0x00300000e504783b */ /* 0x000e640000000200 */
[----:B------:R-:W-:Y:S02]  /*6f10*/  FMUL.FTZ R23, R23, c[0x0][0x320] ;  /* 0x0000c80017177a20 */ /* 0x000fe40000410000 */
        /* <DEDUP_REMOVED lines=8> */
[----:B------:R3:W-:Y:S01]  /*6fa0*/  MUFU.TANH R247, R23 ;  /* 0x0000001700f77308 */ /* 0x0007e20000002400 */
[----:B------:R-:W-:Y:S02]  /*6fb0*/  FMUL.FTZ R29, R29, c[0x0][0x320] ;  /* 0x0000c8001d1d7a20 */ /* 0x000fe40000410000 */
[----:B------:R-:W-:Y:S02]  /*6fc0*/  FMUL.FTZ R33, R33, c[0x0][0x320] ;  /* 0x0000c80021217a20 */ /* 0x000fe40000410000 */
[----:B------:R-:W-:Y:S02]  /*6fd0*/  FMUL.FTZ R32, R32, c[0x0][0x320] ;  /* 0x0000c80020207a20 */ /* 0x000fe40000410000 */
[----:B------:R-:W-:Y:S02]  /*6fe0*/  FMUL.FTZ R34, R34, c[0x0][0x320] ;  /* 0x0000c80022227a20 */ /* 0x000fe40000410000 */
[----:B------:R-:W-:Y:S01]  /*6ff0*/  FMUL.FTZ R26, R26, c[0x0][0x320] ;  /* 0x0000c8001a1a7a20 */ /* 0x000fe20000410000 */
[----:B------:R-:W3:Y:S01]  /*7000*/  MUFU.TANH R131, R20 ;  /* 0x0000001400837308 */ /* 0x000ee20000002400 */
[----:B------:R-:W-:Y:S02]  /*7010*/  FMUL.FTZ R35, R35, c[0x0][0x320] ;  /* 0x0000c80023237a20 */ /* 0x000fe40000410000 */
[----:B------:R-:W-:Y:S07]  /*7020*/  FMUL.FTZ R27, R27, c[0x0][0x320] ;  /* 0x0000c8001b1b7a20 */ /* 0x000fee0000410000 */
[----:B------:R3:W-:Y:S01]  /*7030*/  MUFU.TANH R252, R21 ;  /* 0x0000001500fc7308 */ /* 0x0007e20000002400 */
[-C--:B-1----:R-:W-:Y:S01]  /*7040*/  HMMA.16816.F32.BF16 R36, R212, R4.reuse, R36 ;  /* 0x00000004d424723c */ /* 0x082fe20000041824 */
[----:B---3--:R-:W3:Y:S07]  /*7050*/  LDL.64 R22, [R1+0x40] ;  /* 0x0000400001167983 */ /* 0x008eee0000100a00 */
[C---:B------:R-:W-:Y:S01]  /*7060*/  HMMA.16816.F32.BF16 R40, R208.reuse, R4, R40 ;  /* 0x00000004d028723c */ /* 0x040fe20000041828 */
[----:B------:R-:W-:Y:S07]  /*7070*/  MUFU.TANH R128, R24 ;  /* 0x0000001800807308 */ /* 0x000fee0000002400 */
[-C--:B------:R-:W-:Y:S03]  /*7080*/  HMMA.16816.F32.BF16 R44, R208, R6.reuse, R44 ;  /* 0x00000006d02c723c */ /* 0x080fe6000004182c */
[----:B------:R-:W1:Y:S01]  /*7090*/  MUFU.TANH R249, R33 ;  /* 0x0000002100f97308 */ /* 0x000e620000002400 */
[----:B------:R-:W2:Y:S04]  /*70a0*/  LDL.64 R20, [R1+0x30] ;  /* 0x0000300001147983 */ /* 0x000ea80000100a00 */
[C---:B------:R-:W-:Y:S04]  /*70b0*/  HMMA.16816.F32.BF16 R48, R212.reuse, R6, R48 ;  /* 0x00000006d430723c */ /* 0x040fe80000041830 */
[----:B------:R-:W-:Y:S01]  /*70c0*/  FMUL.FTZ R36, R36, c[0x0][0x320] ;  /* 0x0000c80024247a20 */ /* 0x000fe20000410000 */
[----:B------:R-:W-:Y:S01]  /*70d0*/  MUFU.TANH R241, R31 ;  /* 0x0000001f00f17308 */ /* 0x000fe20000002400 */
[----:B------:R-:W1:Y:S01]  /*70e0*/  LDSM.16.M88.4 R4, [R229+0x3800] ;  /* 0x00380000e504783b */ /* 0x000e620000000200 */
[----:B------:R-:W-:Y:S01]  /*70f0*/  FMUL.FTZ R37, R37, c[0x0][0x320] ;  /* 0x0000c80025257a20 */ /* 0x000fe20000410000 */
[----:B------:R-:W-:Y:S04]  /*7100*/  DEPBAR.LE SB0, 0x0 ;  /* 0x000080000000791a */ /* 0x000fe80000000000 */
[----:B------:R-:W-:Y:S02]  /*7110*/  FMUL.FTZ R40, R40, c[0x0][0x320] ;  /* 0x0000c80028287a20 */ /* 0x000fe40000410000 */
[----:B------:R-:W-:Y:S01]  /*7120*/  FMUL.FTZ R38, R38, c[0x0][0x320] ;  /* 0x0000c80026267a20 */ /* 0x000fe20000410000 */
[----:B------:R-:W-:Y:S01]  /*7130*/  MUFU.TANH R250, R36 ;  /* 0x0000002400fa7308 */ /* 0x000fe20000002400 */
[----:B------:R-:W-:Y:S01]  /*7140*/  FMUL.FTZ R45, R45, c[0x0][0x320] ;  /* 0x0000c8002d2d7a20 */ /* 0x000fe20000410000 */
[----:B------:R-:W-:Y:S01]  /*7150*/  BAR.SYNC.DEFER_BLOCKING 0x0 ;  /* 0x0000000000007b1d */ /* 0x000fe20000010000 */
        /* <DEDUP_REMOVED lines=10> */
[----:B------:R1:W-:Y:S01]  /*7200*/  MUFU.TANH R24, R49 ;  /* 0x0000003100187308 */ /* 0x0003e20000002400 */
[----:B------:R-:W-:Y:S02]  /*7210*/  FMUL.FTZ R51, R51, c[0x0][0x320] ;  /* 0x0000c80033337a20 */ /* 0x000fe40000410000 */
[----:B------:R-:W-:Y:S07]  /*7220*/  FMUL.FTZ R44, R44, c[0x0][0x320] ;  /* 0x0000c8002c2c7a20 */ /* 0x000fee0000410000 */
[----:B------:R-:W1:Y:S02]  /*7230*/  MUFU.TANH R0, R40 ;  /* 0x0000002800007308 */ /* 0x000e640000002400 */
[-C--:B-1----:R-:W-:Y:S05]  /*7240*/  HMMA.16816.F32.BF16 R52, R212, R4.reuse, R52 ;  /* 0x00000004d434723c */ /* 0x082fea0000041834 */
[----:B------:R-:W-:Y:S03]  /*7250*/  MOV R45, R131 ;  /* 0x00000083002d7202 */ /* 0x000fe60000000f00 */
[C---:B------:R-:W-:Y:S01]  /*7260*/  HMMA.16816.F32.BF16 R56, R208.reuse, R4, R56 ;  /* 0x00000004d038723c */ /* 0x040fe20000041838 */
[----:B------:R1:W-:Y:S03]  /*7270*/  MUFU.TANH R131, R46 ;  /* 0x0000002e00837308 */ /* 0x0003e60000002400 */
[----:B------:R-:W-:Y:S03]  /*7280*/  MOV R49, R249 ;  /* 0x000000f900317202 */ /* 0x000fe60000000f00 */
[----:B------:R-:W-:Y:S01]  /*7290*/  FMNMX.FTZ R4, R218, R137, !PT ;  /* 0x00000089da047209 */ /* 0x000fe20007810000 */
[-C--:B------:R-:W-:Y:S03]  /*72a0*/  HMMA.16816.F32.BF16 R60, R208, R6.reuse, R60 ;  /* 0x00000006d03c723c */ /* 0x080fe6000004183c */
[----:B------:R1:W-:Y:S01]  /*72b0*/  MUFU.TANH R3, R47 ;  /* 0x0000002f00037308 */ /* 0x0003e20000002400 */
[----:B------:R-:W-:Y:S02]  /*72c0*/  FMNMX.FTZ R4, R219, R4, !PT ;  /* 0x00000004db047209 */ /* 0x000fe40007810000 */
[----:B------:R-:W-:Y:S02]  /*72d0*/  FMNMX.FTZ R5, R221, R138, !PT ;  /* 0x0000008add057209 */ /* 0x000fe40007810000 */
[----:B------:R-:W-:Y:S01]  /*72e0*/  FMUL.FTZ R55, R55, c[0x0][0x320] ;  /* 0x0000c80037377a20 */ /* 0x000fe20000410000 */
[----:B------:R-:W-:Y:S04]  /*72f0*/  HMMA.16816.F32.BF16 R64, R212, R6, R64 ;  /* 0x00000006d440723c */ /* 0x000fe80000041840 */
[----:B------:R1:W1:Y:S01]  /*7300*/  MUFU.TANH R2, R55 ;  /* 0x0000003700027308 */ /* 0x0002620000002400 */
[----:B------:R-:W-:Y:S01]  /*7310*/  FMUL.FTZ R52, R52, c[0x0][0x320] ;  /* 0x0000c80034347a20 */ /* 0x000fe20000410000 */
[----:B------:R-:W-:Y:S01]  /*7320*/  FMNMX.FTZ R4, R12, R4, !PT ;  /* 0x000000040c047209 */ /* 0x000fe20007810000 */
[----:B------:R-:W-:Y:S01]  /*7330*/  FMUL.FTZ R59, R59, c[0x0][0x320] ;  /* 0x0000c8003b3b7a20 */ /* 0x000fe20000410000 */
[----:B-1----:R-:W-:Y:S01]  /*7340*/  MOV R46, R0 ;  /* 0x00000000002e7202 */ /* 0x002fe20000000f00 */
[----:B------:R-:W-:Y:S03]  /*7350*/  FMUL.FTZ R53, R53, c[0x0][0x320] ;  /* 0x0000c80035357a20 */ /* 0x000fe60000410000 */
[----:B------:R-:W-:Y:S01]  /*7360*/  FMUL.FTZ R54, R54, c[0x0][0x320] ;  /* 0x0000c80036367a20 */ /* 0x000fe20000410000 */
[----:B------:R-:W-:Y:S01]  /*7370*/  FMNMX.FTZ R4, R13, R4, !PT ;  /* 0x000000040d047209 */ /* 0x000fe20007810000 */
[----:B------:R1:W-:Y:S01]  /*7380*/  MUFU.TANH R249, R59 ;  /* 0x0000003b00f97308 */ /* 0x0003e20000002400 */
[----:B------:R-:W-:Y:S01]  /*7390*/  FMUL.FTZ R57, R57, c[0x0][0x320] ;  /* 0x0000c80039397a20 */ /* 0x000fe20000410000 */
[----:B------:R-:W-:Y:S01]  /*73a0*/  FMNMX.FTZ R5, R11, R5, !PT ;  /* 0x000000050b057209 */ /* 0x000fe20007810000 */
[----:B------:R-:W-:Y:S01]  /*73b0*/  FMUL.FTZ R56, R56, c[0x0][0x320] ;  /* 0x0000c80038387a20 */ /* 0x000fe20000410000 */
[----:B------:R-:W-:Y:S01]  /*73c0*/  MOV R47, R252 ;  /* 0x000000fc002f7202 */ /* 0x000fe20000000f00 */
[----:B------:R-:W-:Y:S02]  /*73d0*/  FMUL.FTZ R58, R58, c[0x0][0x320] ;  /* 0x0000c8003a3a7a20 */ /* 0x000fe40000410000 */
[----:B------:R-:W-:Y:S02]  /*73e0*/  FMUL.FTZ R61, R61, c[0x0][0x320] ;  /* 0x0000c8003d3d7a20 */ /* 0x000fe40000410000 */
[----:B------:R-:W-:Y:S01]  /*73f0*/  FMUL.FTZ R62, R62, c[0x0][0x320] ;  /* 0x0000c8003e3e7a20 */ /* 0x000fe20000410000 */
[----:B------:R-:W-:Y:S01]  /*7400*/  MUFU.TANH R130, R42 ;  /* 0x0000002a00827308 */ /* 0x000fe20000002400 */
[----:B------:R-:W-:Y:S02]  /*7410*/  FMUL.FTZ R60, R60, c[0x0][0x320] ;  /* 0x0000c8003c3c7a20 */ /* 0x000fe40000410000 */
[----:B------:R-:W-:Y:S02]  /*7420*/  FMUL.FTZ R64, R64, c[0x0][0x320] ;  /* 0x0000c80040407a20 */ /* 0x000fe40000410000 */
[----:B------:R-:W-:Y:S02]  /*7430*/  IMAD.MOV.U32 R55, RZ, RZ, R128 ;  /* 0x000000ffff377224 */ /* 0x000fe400078e0080 */
[----:B------:R-:W-:Y:S02]  /*7440*/  FMUL.FTZ R65, R65, c[0x0][0x320] ;  /* 0x0000c80041417a20 */ /* 0x000fe40000410000 */
[----:B------:R-:W-:Y:S01]  /*7450*/  FMUL.FTZ R66, R66, c[0x0][0x320] ;  /* 0x0000c80042427a20 */ /* 0x000fe20000410000 */
[----:B------:R1:W-:Y:S01]  /*7460*/  MUFU.TANH R42, R57 ;  /* 0x00000039002a7308 */ /* 0x0003e20000002400 */
[----:B------:R-:W-:Y:S01]  /*7470*/  FMNMX.FTZ R4, R55, R4, !PT ;  /* 0x0000000437047209 */ /* 0x000fe20007810000 */
[----:B------:R-:W-:Y:S01]  /*7480*/  FMUL.FTZ R67, R67, c[0x0][0x320] ;  /* 0x0000c80043437a20 */ /* 0x000fe20000410000 */
[----:B-1----:R-:W-:Y:S02]  /*7490*/  MOV R59, R2 ;  /* 0x00000002003b7202 */ /* 0x002fe40000000f00 */
[----:B------:R-:W-:Y:S05]  /*74a0*/  FMNMX.FTZ R2, R216, R132, !PT ;  /* 0x00000084d8027209 */ /* 0x000fea0007810000 */
[----:B------:R1:W-:Y:S01]  /*74b0*/  MUFU.TANH R40, R43 ;  /* 0x0000002b00287308 */ /* 0x0003e20000002400 */
[----:B------:R-:W-:Y:S04]  /*74c0*/  FMNMX.FTZ R2, R141, R2, !PT ;  /* 0x000000028d027209 */ /* 0x000fe80007810000 */
[----:B------:R-:W-:Y:S04]  /*74d0*/  FMNMX.FTZ R2, R16, R2, !PT ;  /* 0x0000000210027209 */ /* 0x000fe80007810000 */
[----:B------:R-:W-:Y:S01]  /*74e0*/  FMNMX.FTZ R2, R17, R2, !PT ;  /* 0x0000000211027209 */ /* 0x000fe20007810000 */
[----:B------:R1:W-:Y:S03]  /*74f0*/  MUFU.TANH R31, R50 ;  /* 0x00000032001f7308 */ /* 0x0003e60000002400 */
[----:B------:R-:W-:Y:S02]  /*7500*/  FMNMX.FTZ R2, R45, R2, !PT ;  /* 0x000000022d027209 */ /* 0x000fe40007810000 */
[----:B------:R-:W-:Y:S02]  /*7510*/  MOV R57, R3 ;  /* 0x0000000300397202 */ /* 0x000fe40000000f00 */
[----:B------:R-:W-:Y:S02]  /*7520*/  FMNMX.FTZ R3, R220, R133, !PT ;  /* 0x00000085dc037209 */ /* 0x000fe40007810000 */
[----:B------:R-:W-:Y:S01]  /*7530*/  FMNMX.FTZ R2, R47, R2, !PT ;  /* 0x000000022f027209 */ /* 0x000fe20007810000 */
[----:B------:R-:W-:Y:S01]  /*7540*/  MUFU.TANH R242, R41 ;  /* 0x0000002900f27308 */ /* 0x000fe20000002400 */
[----:B------:R-:W-:Y:S02]  /*7550*/  FMNMX.FTZ R3, R217, R3, !PT ;  /* 0x00000003d9037209 */ /* 0x000fe40007810000 */
[----:B-1----:R-:W-:Y:S02]  /*7560*/  MOV R43, R250 ;  /* 0x000000fa002b7202 */ /* 0x002fe40000000f00 */
[----:B------:R-:W-:Y:S05]  /*7570*/  FMNMX.FTZ R3, R18, R3, !PT ;  /* 0x0000000312037209 */ /* 0x000fea0007810000 */
[----:B------:R-:W1:Y:S01]  /*7580*/  MUFU.TANH R251, R32 ;  /* 0x0000002000fb7308 */ /* 0x000e620000002400 */
[----:B------:R-:W-:Y:S02]  /*7590*/  FMNMX.FTZ R3, R19, R3, !PT ;  /* 0x0000000313037209 */ /* 0x000fe40007810000 */
[----:B------:R-:W-:Y:S04]  /*75a0*/  MOV R50, R248 ;  /* 0x000000f800327202 */ /* 0x000fe80000000f00 */
[----:B------:R-:W-:Y:S03]  /*75b0*/  FMNMX.FTZ R3, R50, R3, !PT ;  /* 0x0000000332037209 */ /* 0x000fe60007810000 */
[----:B------:R1:W-:Y:S10]  /*75c0*/  MUFU.TANH R41, R48 ;  /* 0x0000003000297308 */ /* 0x0003f40000002400 */
[----:B------:R4:W-:Y:S10]  /*75d0*/  MUFU.TANH R0, R51 ;  /* 0x0000003300007308 */ /* 0x0009f40000002400 */
[----:B------:R-:W-:Y:S01]  /*75e0*/  MUFU.TANH R245, R25 ;  /* 0x0000001900f57308 */ /* 0x000fe20000002400 */
[----:B-1----:R-:W-:Y:S04]  /*75f0*/  MOV R48, R251 ;  /* 0x000000fb00307202 */ /* 0x002fe80000000f00 */
[----:B------:R-:W-:Y:S05]  /*7600*/  FMNMX.FTZ R2, R48, R2, !PT ;  /* 0x0000000230027209 */ /* 0x000fea0007810000 */
[----:B------:R-:W-:Y:S01]  /*7610*/  MUFU.TANH R223, R28 ;  /* 0x0000001c00df7308 */ /* 0x000fe20000002400 */
[----:B------:R-:W-:Y:S02]  /*7620*/  FMNMX.FTZ R2, R49, R2, !PT ;  /* 0x0000000231027209 */ /* 0x000fe40007810000 */
[----:B----4-:R-:W-:Y:S02]  /*7630*/  MOV R51, R247 ;  /* 0x000000f700337202 */ /* 0x010fe40000000f00 */
[----:B------:R-:W-:Y:S02]  /*7640*/  FMNMX.FTZ R2, R43, R2, !PT ;  /* 0x000000022b027209 */ /* 0x000fe40007810000 */
[----:B------:R-:W-:Y:S03]  /*7650*/  FMNMX.FTZ R3, R51, R3, !PT ;  /* 0x0000000333037209 */ /* 0x000fe60007810000 */
[----:B------:R-:W1:Y:S10]  /*7660*/  MUFU.TANH R246, R34 ;  /* 0x0000002200f67308 */ /* 0x000e740000002400 */
[----:B------:R1:W-:Y:S10]  /*7670*/  MUFU.TANH R28, R52 ;  /* 0x00000034001c7308 */ /* 0x0003f40000002400 */
[----:B------:R-:W4:Y:S10]  /*7680*/  MUFU.TANH R14, R14 ;  /* 0x0000000e000e7308 */ /* 0x000f340000002400 */
[----:B------:R-:W4:Y:S01]  /*7690*/  MUFU.TANH R136, R30 ;  /* 0x0000001e00887308 */ /* 0x000f220000002400 */
[----:B-1----:R-:W-:Y:S04]  /*76a0*/  MOV R52, R246 ;  /* 0x000000f600347202 */ /* 0x002fe80000000f00 */
[----:B------:R-:W-:Y:S05]  /*76b0*/  FMNMX.FTZ R3, R52, R3, !PT ;  /* 0x0000000334037209 */ /* 0x000fea0007810000 */
[----:B------:R1:W-:Y:S01]  /*76c0*/  MUFU.TANH R30, R53 ;  /* 0x00000035001e7308 */ /* 0x0003e20000002400 */
[----:B----4-:R-:W-:Y:S09]  /*76d0*/  FMNMX.FTZ R5, R14, R5, !PT ;  /* 0x000000050e057209 */ /* 0x010ff20007810000 */
[----:B------:R4:W-:Y:S01]  /*76e0*/  MUFU.TANH R128, R56 ;  /* 0x0000003800807308 */ /* 0x0009e20000002400 */
[----:B------:R-:W-:Y:S09]  /*76f0*/  MOV R34, R136 ;  /* 0x0000008800227202 */ /* 0x000ff20000000f00 */
[----:B------:R-:W2:Y:S01]  /*7700*/  MUFU.TANH R139, R26 ;  /* 0x0000001a008b7308 */ /* 0x000ea20000002400 */
[----:B-1----:R-:W-:Y:S04]  /*7710*/  MOV R53, R245 ;  /* 0x000000f500357202 */ /* 0x002fe80000000f00 */
[----:B------:R-:W-:Y:S05]  /*7720*/  FMNMX.FTZ R4, R53, R4, !PT ;  /* 0x0000000435047209 */ /* 0x000fea0007810000 */
[----:B------:R-:W-:Y:S01]  /*7730*/  MUFU.TANH R222, R29 ;  /* 0x0000001d00de7308 */ /* 0x000fe20000002400 */
[----:B----4-:R-:W-:Y:S04]  /*7740*/  MOV R56, R223 ;  /* 0x000000df00387202 */ /* 0x010fe80000000f00 */
[----:B------:R-:W-:Y:S05]  /*7750*/  FMNMX.FTZ R4, R56, R4, !PT ;  /* 0x0000000438047209 */ /* 0x000fea0007810000 */
[----:B------:R2:W1:Y:S10]  /*7760*/  MUFU.TANH R235, R35 ;  /* 0x0000002300eb7308 */ /* 0x0004740000002400 */
[----:B------:R1:W-:Y:S10]  /*7770*/  MUFU.TANH R29, R54 ;  /* 0x00000036001d7308 */ /* 0x0003f40000002400 */
[----:B------:R-:W4:Y:S01]  /*7780*/  MUFU.TANH R15, R15 ;  /* 0x0000000f000f7308 */ /* 0x000f220000002400 */
[----:B--2---:R-:W-:Y:S09]  /*7790*/  MOV R35, R139 ;  /* 0x0000008b00237202 */ /* 0x004ff20000000f00 */
[----:B------:R2:W-:Y:S01]  /*77a0*/  MUFU.TANH R252, R60 ;  /* 0x0000003c00fc7308 */ /* 0x0005e20000002400 */
[----:B-1----:R-:W-:Y:S04]  /*77b0*/  MOV R54, R235 ;  /* 0x000000eb00367202 */ /* 0x002fe80000000f00 */
[----:B------:R-:W-:Y:S05]  /*77c0*/  FMNMX.FTZ R3, R54, R3, !PT ;  /* 0x0000000336037209 */ /* 0x000fea0007810000 */
[----:B------:R1:W-:Y:S01]  /*77d0*/  MUFU.TANH R250, R58 ;  /* 0x0000003a00fa7308 */ /* 0x0003e20000002400 */
[----:B----4-:R-:W-:Y:S04]  /*77e0*/  FMNMX.FTZ R5, R15, R5, !PT ;  /* 0x000000050f057209 */ /* 0x010fe80007810000 */
[----:B------:R-:W-:Y:S05]  /*77f0*/  FMNMX.FTZ R5, R35, R5, !PT ;  /* 0x0000000523057209 */ /* 0x000fea0007810000 */
[----:B------:R-:W4:Y:S01]  /*7800*/  MUFU.TANH R129, R37 ;  /* 0x0000002500817308 */ /* 0x000f220000002400 */
[----:B--2---:R-:W-:Y:S01]  /*7810*/  MOV R60, R0 ;  /* 0x00000000003c7202 */ /* 0x004fe20000000f00 */
[----:B------:R-:W-:Y:S08]  /*7820*/  FMUL.FTZ R0, R63, c[0x0][0x320] ;  /* 0x0000c8003f007a20 */ /* 0x000ff00000410000 */
[----:B------:R-:W2:Y:S01]  /*7830*/  MUFU.TANH R33, R38 ;  /* 0x0000002600217308 */ /* 0x000ea20000002400 */
[----:B-1----:R-:W-:Y:S04]  /*7840*/  MOV R58, R222 ;  /* 0x000000de003a7202 */ /* 0x002fe80000000f00 */
[----:B------:R-:W-:Y:S05]  /*7850*/  FMNMX.FTZ R4, R58, R4, !PT ;  /* 0x000000043a047209 */ /* 0x000fea0007810000 */
[----:B------:R-:W1:Y:S01]  /*7860*/  MUFU.TANH R25, R27 ;  /* 0x0000001b00197308 */ /* 0x000e620000002400 */
[----:B------:R-:W-:Y:S02]  /*7870*/  FMNMX.FTZ R4, R46, R4, !PT ;  /* 0x000000042e047209 */ /* 0x000fe40007810000 */
[----:B----4-:R-:W-:Y:S02]  /*7880*/  FMNMX.FTZ R2, R129, R2, !PT ;  /* 0x0000000281027209 */ /* 0x010fe40007810000 */
[----:B------:R-:W-:Y:S02]  /*7890*/  FMNMX.FTZ R4, R242, R4, !PT ;  /* 0x00000004f2047209 */ /* 0x000fe40007810000 */
[----:B------:R-:W-:Y:S03]  /*78a0*/  FMNMX.FTZ R2, R41, R2, !PT ;  /* 0x0000000229027209 */ /* 0x000fe60007810000 */
[----:B------:R-:W4:Y:S01]  /*78b0*/  MUFU.TANH R32, R39 ;  /* 0x0000002700207308 */ /* 0x000f220000002400 */
[----:B------:R-:W-:Y:S02]  /*78c0*/  FMNMX.FTZ R2, R24, R2, !PT ;  /* 0x0000000218027209 */ /* 0x000fe40007810000 */
[----:B--2---:R-:W-:Y:S02]  /*78d0*/  FMNMX.FTZ R3, R33, R3, !PT ;  /* 0x0000000321037209 */ /* 0x004fe40007810000 */
[----:B------:R-:W-:Y:S05]  /*78e0*/  FMNMX.FTZ R2, R28, R2, !PT ;  /* 0x000000021c027209 */ /* 0x000fea0007810000 */
[----:B------:R-:W2:Y:S01]  /*78f0*/  MUFU.TANH R44, R44 ;  /* 0x0000002c002c7308 */ /* 0x000ea20000002400 */
[----:B------:R-:W-:Y:S02]  /*7900*/  FMNMX.FTZ R136, R30, R2, !PT ;  /* 0x000000021e887209 */ /* 0x000fe40007810000 */
[----:B-1----:R-:W-:Y:S04]  /*7910*/  FMNMX.FTZ R5, R25, R5, !PT ;  /* 0x0000000519057209 */ /* 0x002fe80007810000 */
[----:B------:R-:W-:Y:S03]  /*7920*/  FMNMX.FTZ R5, R34, R5, !PT ;  /* 0x0000000522057209 */ /* 0x000fe60007810000 */
[----:B------:R-:W1:Y:S01]  /*7930*/  MUFU.TANH R248, R64 ;  /* 0x0000004000f87308 */ /* 0x000e620000002400 */
[----:B------:R-:W-:Y:S02]  /*7940*/  FMNMX.FTZ R5, R241, R5, !PT ;  /* 0x00000005f1057209 */ /* 0x000fe40007810000 */
[----:B----4-:R-:W-:Y:S02]  /*7950*/  FMNMX.FTZ R3, R32, R3, !PT ;  /* 0x0000000320037209 */ /* 0x010fe40007810000 */
[----:B------:R-:W-:Y:S02]  /*7960*/  FMNMX.FTZ R5, R130, R5, !PT ;  /* 0x0000000582057209 */ /* 0x000fe40007810000 */
[----:B------:R-:W-:Y:S03]  /*7970*/  FMNMX.FTZ R3, R31, R3, !PT ;  /* 0x000000031f037209 */ /* 0x000fe60007810000 */
[----:B------:R4:W-:Y:S01]  /*7980*/  MUFU.TANH R139, R0 ;  /* 0x00000000008b7308 */ /* 0x0009e20000002400 */
[----:B------:R-:W-:Y:S02]  /*7990*/  FMNMX.FTZ R3, R60, R3, !PT ;  /* 0x000000033c037209 */ /* 0x000fe40007810000 */
[----:B--2---:R-:W-:Y:S02]  /*79a0*/  FMNMX.FTZ R4, R44, R4, !PT ;  /* 0x000000042c047209 */ /* 0x004fe40007810000 */
[----:B------:R-:W-:Y:S02]  /*79b0*/  FMNMX.FTZ R2, R29, R3, !PT ;  /* 0x000000031d027209 */ /* 0x000fe40007810000 */
[----:B------:R-:W-:Y:S03]  /*79c0*/  FMNMX.FTZ R3, R40, R5, !PT ;  /* 0x0000000528037209 */ /* 0x000fe60007810000 */
[----:B------:R-:W2:Y:S01]  /*79d0*/  MUFU.TANH R247, R65 ;  /* 0x0000004100f77308 */ /* 0x000ea20000002400 */
[----:B------:R-:W-:Y:S02]  /*79e0*/  FMNMX.FTZ R5, R243, R4, !PT ;  /* 0x00000004f3057209 */ /* 0x000fe40007810000 */
[----:B------:R-:W-:Y:S02]  /*79f0*/  FMNMX.FTZ R4, R59, R2, !PT ;  /* 0x000000023b047209 */ /* 0x000fe40007810000 */
[----:B-1----:R-:W-:Y:S02]  /*7a00*/  FMNMX.FTZ R136, R248, R136, !PT ;  /* 0x00000088f8887209 */ /* 0x002fe40007810000 */
[----:B------:R-:W-:Y:S03]  /*7a10*/  FMNMX.FTZ R2, R131, R3, !PT ;  /* 0x0000000383027209 */ /* 0x000fe60007810000 */
[----:B------:R-:W1:Y:S01]  /*7a20*/  MUFU.TANH R246, R66 ;  /* 0x0000004200f67308 */ /* 0x000e620000002400 */
[----:B------:R-:W-:Y:S02]  /*7a30*/  FMNMX.FTZ R2, R57, R2, !PT ;  /* 0x0000000239027209 */ /* 0x000fe40007810000 */
[----:B----4-:R-:W-:Y:S02]  /*7a40*/  FMNMX.FTZ R0, R128, R5, !PT ;  /* 0x0000000580007209 */ /* 0x010fe40007810000 */
[----:B------:R-:W-:Y:S02]  /*7a50*/  FMNMX.FTZ R2, R250, R2, !PT ;  /* 0x00000002fa027209 */ /* 0x000fe40007810000 */
[----:B------:R-:W-:Y:S03]  /*7a60*/  FMNMX.FTZ R0, R42, R0, !PT ;  /* 0x000000002a007209 */ /* 0x000fe60007810000 */
[----:B------:R-:W4:Y:S01]  /*7a70*/  MUFU.TANH R251, R61 ;  /* 0x0000003d00fb7308 */ /* 0x000f220000002400 */
[----:B--2---:R-:W-:Y:S05]  /*7a80*/  FMNMX.FTZ R136, R247, R136, !PT ;  /* 0x00000088f7887209 */ /* 0x004fea0007810000 */
[----:B------:R-:W2:Y:S04]  /*7a90*/  SHFL.BFLY PT, R6, R136, 0x2, 0x1f ;  /* 0x0c401f0088067f89 */ /* 0x000ea800000e0000 */
[----:B------:R-:W3:Y:S01]  /*7aa0*/  MUFU.TANH R245, R67 ;  /* 0x0000004300f57308 */ /* 0x000ee20000002400 */
[----:B-1----:R-:W-:Y:S02]  /*7ab0*/  FMNMX.FTZ R3, R246, R4, !PT ;  /* 0x00000004f6037209 */ /* 0x002fe40007810000 */
[----:B------:R-:W-:Y:S02]  /*7ac0*/  FMNMX.FTZ R4, R252, R0, !PT ;  /* 0x00000000fc047209 */ /* 0x000fe40007810000 */
[----:B------:R-:W-:Y:S05]  /*7ad0*/  FMNMX.FTZ R0, R249, R2, !PT ;  /* 0x00000002f9007209 */ /* 0x000fea0007810000 */
[----:B------:R-:W1:Y:S01]  /*7ae0*/  MUFU.TANH R140, R62 ;  /* 0x0000003e008c7308 */ /* 0x000e620000002400 */
[----:B----4-:R-:W-:Y:S05]  /*7af0*/  FMNMX.FTZ R4, R251, R4, !PT ;  /* 0x00000004fb047209 */ /* 0x010fea0007810000 */
[----:B------:R-:W4:Y:S01]  /*7b00*/  SHFL.BFLY PT, R5, R4, 0x2, 0x1f ;  /* 0x0c401f0004057f89 */ /* 0x000f2200000e0000 */
[----:B--2---:R-:W-:Y:S02]  /*7b10*/  FMNMX.FTZ R136, R136, R6, !PT ;  /* 0x0000000688887209 */ /* 0x004fe40007810000 */
[----:B---3--:R-:W-:Y:S05]  /*7b20*/  FMNMX.FTZ R3, R245, R3, !PT ;  /* 0x00000003f5037209 */ /* 0x008fea0007810000 */
[----:B------:R-:W2:Y:S01]  /*7b30*/  SHFL.BFLY PT, R6, R136, 0x1, 0x1f ;  /* 0x0c201f0088067f89 */ /* 0x000ea200000e0000 */
[----:B-1----:R-:W-:Y:S07]  /*7b40*/  FMNMX.FTZ R0, R140, R0, !PT ;  /* 0x000000008c007209 */ /* 0x002fee0007810000 */
[----:B------:R-:W1:Y:S01]  /*7b50*/  SHFL.BFLY PT, R135, R3, 0x2, 0x1f ;  /* 0x0c401f0003877f89 */ /* 0x000e6200000e0000 */
[----:B------:R-:W-:Y:S02]  /*7b60*/  FMNMX.FTZ R0, R139, R0, !PT ;  /* 0x000000008b007209 */ /* 0x000fe40007810000 */
[----:B----4-:R-:W-:Y:S05]  /*7b70*/  FMNMX.FTZ R4, R4, R5, !PT ;  /* 0x0000000504047209 */ /* 0x010fea0007810000 */
[----:B------:R-:W3:Y:S01]  /*7b80*/  SHFL.BFLY PT, R2, R0, 0x2, 0x1f ;  /* 0x0c401f0000027f89 */ /* 0x000ee200000e0000 */
[----:B------:R-:W-:Y:S04]  /*7b90*/  @P1 IADD3 R5, P4, R8, UR9, RZ ;  /* 0x0000000908051c10 */ /* 0x000fe8000ff9e0ff */
[C---:B------:R-:W-:Y:S02]  /*7ba0*/  @P1 LEA R8, P2, R5.reuse, c[0x0][0x1c8], 0x1 ;  /* 0x0000720005081a11 */ /* 0x040fe400078408ff */
[----:B------:R-:W-:Y:S01]  /*7bb0*/  @P1 IADD3.X R9, R10, UR8, RZ, P4, !PT ;  /* 0x000000080a091c10 */ /* 0x000fe2000a7fe4ff */
[----:B------:R-:W4:Y:S01]  /*7bc0*/  SHFL.BFLY PT, R134, R4, 0x1, 0x1f ;  /* 0x0c201f0004867f89 */ /* 0x000f2200000e0000 */
[----:B--2---:R-:W-:Y:S02]  /*7bd0*/  FMNMX.FTZ R136, R136, R6, !PT ;  /* 0x0000000688887209 */ /* 0x004fe40007810000 */
[----:B------:R-:W-:Y:S03]  /*7be0*/  @P1 LEA.HI.X R9, R5, c[0x0][0x1cc], R9, 0x1, P2 ;  /* 0x0000730005091a11 */ /* 0x000fe600010f0c09 */
[----:B------:R-:W-:Y:S01]  /*7bf0*/  FMUL.FTZ R143, R136, c[0x0][0x2d0] ;  /* 0x0000b400888f7a20 */ /* 0x000fe20000410000 */
[----:B-1----:R-:W-:Y:S05]  /*7c00*/  FMNMX.FTZ R135, R3, R135, !PT ;  /* 0x0000008703877209 */ /* 0x002fea0007810000 */
[----:B------:R-:W1:Y:S01]  /*7c10*/  SHFL.BFLY PT, R7, R135, 0x1, 0x1f ;  /* 0x0c201f0087077f89 */ /* 0x000e6200000e0000 */
[----:B---3--:R-:W-:Y:S01]  /*7c20*/  FMNMX.FTZ R2, R0, R2, !PT ;  /* 0x0000000200027209 */ /* 0x008fe20007810000 */
[----:B------:R-:W-:Y:S04]  /*7c30*/  FADD.FTZ R0, -R136, R132 ;  /* 0x0000008488007221 */ /* 0x000fe80000010100 */
[----:B------:R-:W-:Y:S02]  /*7c40*/  FMUL.FTZ R0, R0, c[0x0][0x2d0] ;  /* 0x0000b40000007a20 */ /* 0x000fe40000410000 */
[----:B------:R-:W2:Y:S01]  /*7c50*/  SHFL.BFLY PT, R3, R2, 0x1, 0x1f ;  /* 0x0c201f0002037f89 */ /* 0x000ea200000e0000 */
[----:B----4-:R-:W-:Y:S01]  /*7c60*/  FMNMX.FTZ R134, R4, R134, !PT ;  /* 0x0000008604867209 */ /* 0x010fe20007810000 */
[----:B------:R-:W-:Y:S01]  /*7c70*/  FFMA.FTZ R4, R216, c[0x0][0x2d0], -R143 ;  /* 0x0000b400d8047a23 */ /* 0x000fe2000001088f */
[----:B------:R3:W4:Y:S10]  /*7c80*/  MUFU.EX2 R132, R0 ;  /* 0x0000000000847308 */ /* 0x0007340000000800 */
[----:B------:R4:W-:Y:S01]  /*7c90*/  MUFU.EX2 R210, R4 ;  /* 0x0000000400d27308 */ /* 0x0009e20000000800 */
[----:B-1----:R-:W-:Y:S05]  /*7ca0*/  FMNMX.FTZ R135, R135, R7, !PT ;  /* 0x0000000787877209 */ /* 0x002fea0007810000 */
[----:B------:R-:W-:Y:S04]  /*7cb0*/  FMUL.FTZ R142, R135, c[0x0][0x2d0] ;  /* 0x0000b400878e7a20 */ /* 0x000fe80000410000 */
[--C-:B------:R-:W-:Y:S01]  /*7cc0*/  FFMA.FTZ R6, R217, c[0x0][0x2d0], -R142.reuse ;  /* 0x0000b400d9067a23 */ /* 0x100fe2000001088e */
[----:B--2---:R-:W-:Y:S01]  /*7cd0*/  FMNMX.FTZ R3, R2, R3, !PT ;  /* 0x0000000302037209 */ /* 0x004fe20007810000 */
[--C-:B------:R-:W-:Y:S02]  /*7ce0*/  FFMA.FTZ R5, R19, c[0x0][0x2d0], -R142.reuse ;  /* 0x0000b40013057a23 */ /* 0x100fe4000001088e */
[----:B------:R-:W-:Y:S01]  /*7cf0*/  MUFU.EX2 R216, R6 ;  /* 0x0000000600d87308 */ /* 0x000fe20000000800 */
[----:B---3--:R-:W-:Y:S02]  /*7d00*/  FADD.FTZ R0, -R135, R133 ;  /* 0x0000008587007221 */ /* 0x008fe40000010100 */
[----:B------:R-:W-:Y:S02]  /*7d10*/  FFMA.FTZ R10, R18, c[0x0][0x2d0], -R142 ;  /* 0x0000b400120a7a23 */ /* 0x000fe4000001088e */
[----:B------:R-:W-:Y:S02]  /*7d20*/  FMUL.FTZ R0, R0, c[0x0][0x2d0] ;  /* 0x0000b40000007a20 */ /* 0x000fe40000410000 */
[C---:B----4-:R-:W-:Y:S02]  /*7d30*/  FMUL.FTZ R65, R132.reuse, R201 ;  /* 0x000000c984417220 */ /* 0x050fe40000410000 */
[----:B------:R-:W-:Y:S01]  /*7d40*/  FMUL.FTZ R64, R132, R200 ;  /* 0x000000c884407220 */ /* 0x000fe20000410000 */
[----:B------:R1:W2:Y:S01]  /*7d50*/  MUFU.EX2 R133, R0 ;  /* 0x0000000000857308 */ /* 0x0002a20000000800 */
[----:B------:R-:W-:Y:S02]  /*7d60*/  FFMA.FTZ R4, R141, c[0x0][0x2d0], -R143 ;  /* 0x0000b4008d047a23 */ /* 0x000fe4000001088f */
[----:B------:R-:W-:Y:S02]  /*7d70*/  FMUL.FTZ R141, R134, c[0x0][0x2d0] ;  /* 0x0000b400868d7a20 */ /* 0x000fe40000410000 */
[C---:B------:R-:W-:Y:S02]  /*7d80*/  FMUL.FTZ R68, R132.reuse, R68 ;  /* 0x0000004484447220 */ /* 0x040fe40000410000 */
[C---:B------:R-:W-:Y:S02]  /*7d90*/  FMUL.FTZ R69, R132.reuse, R69 ;  /* 0x0000004584457220 */ /* 0x040fe40000410000 */
[C---:B------:R-:W-:Y:S01]  /*7da0*/  FMUL.FTZ R80, R132.reuse, R80 ;  /* 0x0000005084507220 */ /* 0x040fe20000410000 */
[----:B------:R3:W-:Y:S01]  /*7db0*/  MUFU.EX2 R222, R4 ;  /* 0x0000000400de7308 */ /* 0x0007e20000000800 */
[C---:B------:R-:W-:Y:S02]  /*7dc0*/  FMUL.FTZ R81, R132.reuse, R81 ;  /* 0x0000005184517220 */ /* 0x040fe40000410000 */
[C---:B------:R-:W-:Y:S02]  /*7dd0*/  FMUL.FTZ R84, R132.reuse, R84 ;  /* 0x0000005484547220 */ /* 0x040fe40000410000 */
[C---:B------:R-:W-:Y:S02]  /*7de0*/  FMUL.FTZ R85, R132.reuse, R85 ;  /* 0x0000005584557220 */ /* 0x040fe40000410000 */
[C---:B------:R-:W-:Y:S02]  /*7df0*/  FMUL.FTZ R96, R132.reuse, R96 ;  /* 0x0000006084607220 */ /* 0x040fe40000410000 */
[C---:B------:R-:W-:Y:S01]  /*7e00*/  FMUL.FTZ R97, R132.reuse, R97 ;  /* 0x0000006184617220 */ /* 0x040fe20000410000 */
[----:B------:R4:W-:Y:S01]  /*7e10*/  MUFU.EX2 R217, R10 ;  /* 0x0000000a00d97308 */ /* 0x0009e20000000800 */
[C---:B------:R-:W-:Y:S02]  /*7e20*/  FMUL.FTZ R100, R132.reuse, R100 ;  /* 0x0000006484647220 */ /* 0x040fe40000410000 */
[----:B------:R-:W-:Y:S02]  /*7e30*/  FMUL.FTZ R101, R132, R101 ;  /* 0x0000006584657220 */ /* 0x000fe40000410000 */
[----:B-1----:R-:W-:Y:S02]  /*7e40*/  FADD.FTZ R0, -R134, R137 ;  /* 0x0000008986007221 */ /* 0x002fe40000010100 */
[----:B------:R-:W-:Y:S02]  /*7e50*/  FMUL.FTZ R137, R3, c[0x0][0x2d0] ;  /* 0x0000b40003897a20 */ /* 0x000fe40000410000 */
[----:B------:R-:W-:Y:S02]  /*7e60*/  FMUL.FTZ R0, R0, c[0x0][0x2d0] ;  /* 0x0000b40000007a20 */ /* 0x000fe40000410000 */
[C---:B--2---:R-:W-:Y:S02]  /*7e70*/  FMUL.FTZ R18, R133.reuse, R154 ;  /* 0x0000009a85127220 */ /* 0x044fe40000410000 */
[----:B------:R1:W2:Y:S01]  /*7e80*/  MUFU.EX2 R2, R0 ;  /* 0x0000000000027308 */ /* 0x0002a20000000800 */
[----:B---3--:R-:W-:Y:S02]  /*7e90*/  FFMA.FTZ R4, R16, c[0x0][0x2d0], -R143 ;  /* 0x0000b40010047a23 */ /* 0x008fe4000001088f */
[----:B------:R-:W-:Y:S02]  /*7ea0*/  FMUL.FTZ R16, R132, R152 ;  /* 0x0000009884107220 */ /* 0x000fe40000410000 */
[C---:B------:R-:W-:Y:S02]  /*7eb0*/  FMUL.FTZ R19, R133.reuse, R155 ;  /* 0x0000009b85137220 */ /* 0x040fe40000410000 */
[C---:B------:R-:W-:Y:S02]  /*7ec0*/  FMUL.FTZ R67, R133.reuse, R203 ;  /* 0x000000cb85437220 */ /* 0x040fe40000410000 */
[----:B------:R-:W-:Y:S01]  /*7ed0*/  FMUL.FTZ R66, R133, R202 ;  /* 0x000000ca85427220 */ /* 0x000fe20000410000 */
[----:B------:R3:W-:Y:S01]  /*7ee0*/  MUFU.EX2 R223, R4 ;  /* 0x0000000400df7308 */ /* 0x0007e20000000800 */
[----:B----4-:R-:W-:Y:S01]  /*7ef0*/  FFMA.FTZ R10, R221, c[0x0][0x2d0], -R137 ;  /* 0x0000b400dd0a7a23 */ /* 0x010fe20000010889 */
[----:B------:R-:W-:Y:S01]  /*7f00*/  MOV R221, R57 ;  /* 0x0000003900dd7202 */ /* 0x000fe20000000f00 */
[C---:B------:R-:W-:Y:S02]  /*7f10*/  FMUL.FTZ R70, R133.reuse, R70 ;  /* 0x0000004685467220 */ /* 0x040fe40000410000 */
[C---:B------:R-:W-:Y:S02]  /*7f20*/  FMUL.FTZ R71, R133.reuse, R71 ;  /* 0x0000004785477220 */ /* 0x040fe40000410000 */
[C---:B------:R-:W-:Y:S02]  /*7f30*/  FMUL.FTZ R82, R133.reuse, R82 ;  /* 0x0000005285527220 */ /* 0x040fe40000410000 */
[C---:B------:R-:W-:Y:S01]  /*7f40*/  FMUL.FTZ R83, R133.reuse, R83 ;  /* 0x0000005385537220 */ /* 0x040fe20000410000 */
[----:B------:R-:W-:Y:S01]  /*7f50*/  MUFU.EX2 R208, R10 ;  /* 0x0000000a00d07308 */ /* 0x000fe20000000800 */
[C---:B------:R-:W-:Y:S02]  /*7f60*/  FMUL.FTZ R86, R133.reuse, R86 ;  /* 0x0000005685567220 */ /* 0x040fe40000410000 */
[----:B------:R-:W-:Y:S02]  /*7f70*/  FMUL.FTZ R87, R133, R87 ;  /* 0x0000005785577220 */ /* 0x000fe40000410000 */
[----:B-1----:R-:W-:Y:S01]  /*7f80*/  FADD.FTZ R0, -R3, R138 ;  /* 0x0000008a03007221 */ /* 0x002fe20000010100 */
[----:B------:R-:W-:Y:S01]  /*7f90*/  MOV R138, R45 ;  /* 0x0000002d008a7202 */ /* 0x000fe20000000f00 */
[----:B--2---:R-:W-:Y:S02]  /*7fa0*/  FMUL.FTZ R45, R2, R189 ;  /* 0x000000bd022d7220 */ /* 0x004fe40000410000 */
[----:B------:R-:W-:Y:S02]  /*7fb0*/  FMUL.FTZ R0, R0, c[0x0][0x2d0] ;  /* 0x0000b40000007a20 */ /* 0x000fe40000410000 */
[C---:B------:R-:W-:Y:S02]  /*7fc0*/  FMUL.FTZ R57, R2.reuse, R193 ;  /* 0x000000c102397220 */ /* 0x040fe40000410000 */
[----:B------:R-:W-:Y:S02]  /*7fd0*/  FMUL.FTZ R61, R2, R205 ;  /* 0x000000cd023d7220 */ /* 0x000fe40000410000 */
[--C-:B---3--:R-:W-:Y:S01]  /*7fe0*/  FFMA.FTZ R4, R17, c[0x0][0x2d0], -R143.reuse ;  /* 0x0000b40011047a23 */ /* 0x108fe2000001088f */
[----:B------:R-:W1:Y:S01]  /*7ff0*/  MUFU.EX2 R0, R0 ;  /* 0x0000000000007308 */ /* 0x000e620000000800 */
[----:B------:R-:W-:Y:S02]  /*8000*/  FMUL.FTZ R17, R132, R153 ;  /* 0x0000009984117220 */ /* 0x000fe40000410000 */
[----:B------:R-:W-:Y:S02]  /*8010*/  FFMA.FTZ R138, R138, c[0x0][0x2d0], -R143 ;  /* 0x0000b4008a8a7a23 */ /* 0x000fe4000001088f */
        /* <DEDUP_REMOVED lines=8> */
[----:B------:R-:W-:Y:S02]  /*80a0*/  FMUL.FTZ R93, R2, R93 ;  /* 0x0000005d025d7220 */ /* 0x000fe40000410000 */
[C---:B------:R-:W-:Y:S02]  /*80b0*/  FMUL.FTZ R98, R133.reuse, R98 ;  /* 0x0000006285627220 */ /* 0x040fe40000410000 */
[----:B------:R-:W-:Y:S02]  /*80c0*/  FMUL.FTZ R99, R133, R99 ;  /* 0x0000006385637220 */ /* 0x000fe40000410000 */
[C---:B-1----:R-:W-:Y:S02]  /*80d0*/  FMUL.FTZ R10, R0.reuse, R146 ;  /* 0x00000092000a7220 */ /* 0x042fe40000410000 */
[C---:B------:R-:W-:Y:S01]  /*80e0*/  FMUL.FTZ R26, R0.reuse, R162 ;  /* 0x000000a2001a7220 */ /* 0x040fe20000410000 */
[----:B------:R-:W-:Y:S01]  /*80f0*/  MOV R162, R44 ;  /* 0x0000002c00a27202 */ /* 0x000fe20000000f00 */
[----:B------:R-:W-:Y:S01]  /*8100*/  FMUL.FTZ R27, R0, R163 ;  /* 0x000000a3001b7220 */ /* 0x000fe20000410000 */
[----:B------:R-:W-:Y:S01]  /*8110*/  MOV R163, R28 ;  /* 0x0000001c00a37202 */ /* 0x000fe20000000f00 */
[----:B------:R-:W-:Y:S01]  /*8120*/  FMUL.FTZ R28, R2, R172 ;  /* 0x000000ac021c7220 */ /* 0x000fe20000410000 */
[----:B------:R-:W-:Y:S01]  /*8130*/  MOV R172, R30 ;  /* 0x0000001e00ac7202 */ /* 0x000fe20000000f00 */
[----:B------:R-:W-:Y:S01]  /*8140*/  FMUL.FTZ R30, R0, R174 ;  /* 0x000000ae001e7220 */ /* 0x000fe20000410000 */
[----:B--2---:R-:W-:Y:S01]  /*8150*/  F2FP.BF16.PACK_AB R146, R235, R223 ;  /* 0x000000dfeb92723e */ /* 0x004fe200000010ff */
[--C-:B------:R-:W-:Y:S01]  /*8160*/  FFMA.FTZ R4, R220, c[0x0][0x2d0], -R142.reuse ;  /* 0x0000b400dc047a23 */ /* 0x100fe2000001088e */
[----:B------:R-:W-:Y:S01]  /*8170*/  MOV R174, R60 ;  /* 0x0000003c00ae7202 */ /* 0x000fe20000000f00 */
[----:B------:R-:W-:Y:S01]  /*8180*/  MUFU.EX2 R220, R5 ;  /* 0x0000000500dc7308 */ /* 0x000fe20000000800 */
[----:B------:R-:W-:Y:S02]  /*8190*/  FMUL.FTZ R44, R2, R188 ;  /* 0x000000bc022c7220 */ /* 0x000fe40000410000 */
[----:B------:R-:W-:Y:S02]  /*81a0*/  IMAD.MOV.U32 R188, RZ, RZ, R47 ;  /* 0x000000ffffbc7224 */ /* 0x000fe400078e002f */
[----:B------:R-:W-:Y:S02]  /*81b0*/  FMUL.FTZ R47, R0, R191 ;  /* 0x000000bf002f7220 */ /* 0x000fe40000410000 */
[----:B------:R-:W-:Y:S02]  /*81c0*/  FMUL.FTZ R60, R2, R204 ;  /* 0x000000cc023c7220 */ /* 0x000fe40000410000 */
[C---:B------:R-:W-:Y:S01]  /*81d0*/  FMUL.FTZ R62, R0.reuse, R206 ;  /* 0x000000ce003e7220 */ /* 0x040fe20000410000 */
[----:B------:R1:W2:Y:S01]  /*81e0*/  MUFU.EX2 R215, R4 ;  /* 0x0000000400d77308 */ /* 0x0002a20000000800 */
[C---:B------:R-:W-:Y:S02]  /*81f0*/  FMUL.FTZ R63, R0.reuse, R207 ;  /* 0x000000cf003f7220 */ /* 0x040fe40000410000 */
[C---:B------:R-:W-:Y:S02]  /*8200*/  FMUL.FTZ R74, R0.reuse, R74 ;  /* 0x0000004a004a7220 */ /* 0x040fe40000410000 */
[C---:B------:R-:W-:Y:S02]  /*8210*/  FMUL.FTZ R75, R0.reuse, R75 ;  /* 0x0000004b004b7220 */ /* 0x040fe40000410000 */
[C---:B------:R-:W-:Y:S02]  /*8220*/  FMUL.FTZ R78, R0.reuse, R78 ;  /* 0x0000004e004e7220 */ /* 0x040fe40000410000 */
[C---:B------:R-:W-:Y:S02]  /*8230*/  FMUL.FTZ R79, R0.reuse, R79 ;  /* 0x0000004f004f7220 */ /* 0x040fe40000410000 */
[C---:B------:R-:W-:Y:S02]  /*8240*/  FMUL.FTZ R90, R0.reuse, R90 ;  /* 0x0000005a005a7220 */ /* 0x040fe40000410000 */
[C---:B------:R-:W-:Y:S02]  /*8250*/  FMUL.FTZ R91, R0.reuse, R91 ;  /* 0x0000005b005b7220 */ /* 0x040fe40000410000 */
[C---:B------:R-:W-:Y:S02]  /*8260*/  FMUL.FTZ R94, R0.reuse, R94 ;  /* 0x0000005e005e7220 */ /* 0x040fe40000410000 */
[----:B------:R-:W-:Y:S02]  /*8270*/  FMUL.FTZ R95, R0, R95 ;  /* 0x0000005f005f7220 */ /* 0x000fe40000410000 */
[C---:B------:R-:W-:Y:S02]  /*8280*/  FMUL.FTZ R102, R133.reuse, R102 ;  /* 0x0000006685667220 */ /* 0x040fe40000410000 */
[----:B------:R-:W-:Y:S02]  /*8290*/  FMUL.FTZ R103, R133, R103 ;  /* 0x0000006785677220 */ /* 0x000fe40000410000 */
[----:B------:R-:W-:Y:S01]  /*82a0*/  FMUL.FTZ R104, R2, R104 ;  /* 0x0000006802687220 */ /* 0x000fe20000410000 */
[----:B-1----:R-:W-:Y:S01]  /*82b0*/  @P1 IADD3 R4, P6, R22, UR9, RZ ;  /* 0x0000000916041c10 */ /* 0x002fe2000ffde0ff */
[----:B------:R-:W-:Y:S01]  /*82c0*/  @UP1 UIADD3 UR9, UP0, UR20, 0x80, URZ ;  /* 0x0000008014091890 */ /* 0x000fe2000ff1e03f */
[----:B------:R-:W-:Y:S02]  /*82d0*/  FMUL.FTZ R105, R2, R105 ;  /* 0x0000006902697220 */ /* 0x000fe40000410000 */
[----:B------:R-:W-:Y:S01]  /*82e0*/  @P1 LEA R6, P5, R4, c[0x0][0x1c8], 0x1 ;  /* 0x0000720004061a11 */ /* 0x000fe200078a08ff */
[C---:B------:R-:W-:Y:S01]  /*82f0*/  FMUL.FTZ R106, R0.reuse, R106 ;  /* 0x0000006a006a7220 */ /* 0x040fe20000410000 */
[----:B------:R-:W-:Y:S01]  /*8300*/  @P1 IADD3.X R7, R21, UR8, RZ, P6, !PT ;  /* 0x0000000815071c10 */ /* 0x000fe2000b7fe4ff */
[----:B------:R-:W-:Y:S01]  /*8310*/  @UP1 UIADD3.X UR8, URZ, UR14, URZ, UP0, !UPT ;  /* 0x0000000e3f081290 */ /* 0x000fe200087fe43f */
[----:B------:R-:W-:Y:S02]  /*8320*/  FMUL.FTZ R107, R0, R107 ;  /* 0x0000006b006b7220 */ /* 0x000fe40000410000 */
[----:B------:R-:W-:Y:S01]  /*8330*/  @P1 LEA.HI.X R7, R4, c[0x0][0x1cc], R7, 0x1, P5 ;  /* 0x0000730004071a11 */ /* 0x000fe200028f0c07 */
[----:B------:R-:W-:Y:S01]  /*8340*/  FMUL.FTZ R108, R2, R108 ;  /* 0x0000006c026c7220 */ /* 0x000fe20000410000 */
[----:B------:R-:W-:Y:S01]  /*8350*/  @P1 IADD3 R4, P2, R6, UR10, RZ ;  /* 0x0000000a06041c10 */ /* 0x000fe2000ff5e0ff */
[----:B------:R-:W-:Y:S02]  /*8360*/  FMUL.FTZ R109, R2, R109 ;  /* 0x0000006d026d7220 */ /* 0x000fe40000410000 */
[----:B------:R1:W-:Y:S01]  /*8370*/  @P1 LDGSTS.E.BYPASS.LTC128B.128 [R244+0x4100], [R6.64], !P3 ;  /* 0x0410000006f41fae */ /* 0x0003e2000d901d56 */
[----:B------:R-:W-:Y:S01]  /*8380*/  @P1 IADD3.X R5, R7, UR17, RZ, P2, !PT ;  /* 0x0000001107051c10 */ /* 0x000fe200097fe4ff */
[C---:B------:R-:W-:Y:S02]  /*8390*/  FMUL.FTZ R110, R0.reuse, R110 ;  /* 0x0000006e006e7220 */ /* 0x040fe40000410000 */
[----:B------:R-:W-:Y:S02]  /*83a0*/  FMUL.FTZ R111, R0, R111 ;  /* 0x0000006f006f7220 */ /* 0x000fe40000410000 */
[C---:B------:R-:W-:Y:S02]  /*83b0*/  FMUL.FTZ R112, R132.reuse, R112 ;  /* 0x0000007084707220 */ /* 0x040fe40000410000 */
[----:B------:R3:W-:Y:S01]  /*83c0*/  @P1 LDGSTS.E.BYPASS.LTC128B.128 [R244+0x6100], [R8.64], !P0 ;  /* 0x0610000008f41fae */ /* 0x0007e2000c101d56 */
[C---:B------:R-:W-:Y:S02]  /*83d0*/  FMUL.FTZ R113, R132.reuse, R113 ;  /* 0x0000007184717220 */ /* 0x040fe40000410000 */
[C---:B------:R-:W-:Y:S02]  /*83e0*/  FMUL.FTZ R114, R133.reuse, R114 ;  /* 0x0000007285727220 */ /* 0x040fe40000410000 */
[C---:B------:R-:W-:Y:S02]  /*83f0*/  FMUL.FTZ R115, R133.reuse, R115 ;  /* 0x0000007385737220 */ /* 0x040fe40000410000 */
[C---:B------:R-:W-:Y:S01]  /*8400*/  FMUL.FTZ R116, R132.reuse, R116 ;  /* 0x0000007484747220 */ /* 0x040fe20000410000 */
[----:B------:R4:W-:Y:S01]  /*8410*/  @P1 LDGSTS.E.BYPASS.LTC128B.128 [R244+0x4900], [R4.64], !P3 ;  /* 0x0490000004f41fae */ /* 0x0009e2000d901d56 */
[----:B------:R-:W-:Y:S02]  /*8420*/  FMUL.FTZ R117, R132, R117 ;  /* 0x0000007584757220 */ /* 0x000fe40000410000 */
[C---:B------:R-:W-:Y:S02]  /*8430*/  FMUL.FTZ R118, R133.reuse, R118 ;  /* 0x0000007685767220 */ /* 0x040fe40000410000 */
[----:B------:R-:W-:Y:S02]  /*8440*/  FMUL.FTZ R119, R133, R119 ;  /* 0x0000007785777220 */ /* 0x000fe40000410000 */
[C---:B------:R-:W-:Y:S01]  /*8450*/  FMUL.FTZ R120, R2.reuse, R120 ;  /* 0x0000007802787220 */ /* 0x040fe20000410000 */
[----:B------:R4:W-:Y:S01]  /*8460*/  @P1 LDGSTS.E.BYPASS.LTC128B.128 [R244+0x6900], [R4.64+0x80], !P0 ;  /* 0x0690008004f41fae */ /* 0x0009e2000c101d56 */
[----:B------:R-:W-:Y:S02]  /*8470*/  FMUL.FTZ R121, R2, R121 ;  /* 0x0000007902797220 */ /* 0x000fe40000410000 */
[--C-:B-1----:R-:W-:Y:S01]  /*8480*/  FFMA.FTZ R7, R218, c[0x0][0x2d0], -R141.reuse ;  /* 0x0000b400da077a23 */ /* 0x102fe2000001088d */
[----:B------:R-:W-:Y:S01]  /*8490*/  @P1 IADD3 R6, P2, R4, UR10, RZ ;  /* 0x0000000a04061c10 */ /* 0x000fe2000ff5e0ff */
[C---:B------:R-:W-:Y:S02]  /*84a0*/  FMUL.FTZ R122, R0.reuse, R122 ;  /* 0x0000007a007a7220 */ /* 0x040fe40000410000 */
[----:B------:R1:W-:Y:S01]  /*84b0*/  MUFU.EX2 R213, R7 ;  /* 0x0000000700d57308 */ /* 0x0003e20000000800 */
[----:B------:R-:W-:Y:S02]  /*84c0*/  FMUL.FTZ R123, R0, R123 ;  /* 0x0000007b007b7220 */ /* 0x000fe40000410000 */
[----:B------:R-:W-:Y:S02]  /*84d0*/  FMUL.FTZ R124, R2, R124 ;  /* 0x0000007c027c7220 */ /* 0x000fe40000410000 */
[--C-:B---3--:R-:W-:Y:S02]  /*84e0*/  FFMA.FTZ R8, R219, c[0x0][0x2d0], -R141.reuse ;  /* 0x0000b400db087a23 */ /* 0x108fe4000001088d */
[--C-:B------:R-:W-:Y:S02]  /*84f0*/  FFMA.FTZ R9, R12, c[0x0][0x2d0], -R141.reuse ;  /* 0x0000b4000c097a23 */ /* 0x100fe4000001088d */
[----:B------:R-:W-:Y:S01]  /*8500*/  FMUL.FTZ R12, R2, R156 ;  /* 0x0000009c020c7220 */ /* 0x000fe20000410000 */
[----:B------:R3:W-:Y:S01]  /*8510*/  MUFU.EX2 R214, R8 ;  /* 0x0000000800d67308 */ /* 0x0007e20000000800 */
[----:B------:R-:W-:Y:S01]  /*8520*/  MOV R156, R33 ;  /* 0x00000021009c7202 */ /* 0x000fe20000000f00 */
[----:B------:R-:W-:Y:S01]  /*8530*/  FMUL.FTZ R33, R132, R169 ;  /* 0x000000a984217220 */ /* 0x000fe20000410000 */
[----:B------:R-:W-:Y:S01]  /*8540*/  MOV R169, R34 ;  /* 0x0000002200a97202 */ /* 0x000fe20000000f00 */
[C---:B------:R-:W-:Y:S01]  /*8550*/  FMUL.FTZ R34, R133.reuse, R170 ;  /* 0x000000aa85227220 */ /* 0x040fe20000410000 */
[----:B------:R-:W-:Y:S01]  /*8560*/  MOV R170, R35 ;  /* 0x0000002300aa7202 */ /* 0x000fe20000000f00 */
[----:B------:R-:W-:Y:S01]  /*8570*/  FMUL.FTZ R35, R133, R171 ;  /* 0x000000ab85237220 */ /* 0x000fe20000410000 */
[----:B------:R-:W-:Y:S01]  /*8580*/  MOV R171, R58 ;  /* 0x0000003a00ab7202 */ /* 0x000fe20000000f00 */
[----:B------:R-:W-:Y:S02]  /*8590*/  FMUL.FTZ R58, R0, R194 ;  /* 0x000000c2003a7220 */ /* 0x000fe40000410000 */
[----:B------:R2:W-:Y:S01]  /*85a0*/  MUFU.EX2 R218, R9 ;  /* 0x0000000900da7308 */ /* 0x0005e20000000800 */
[----:B------:R-:W-:Y:S02]  /*85b0*/  FMUL.FTZ R125, R2, R125 ;  /* 0x0000007d027d7220 */ /* 0x000fe40000410000 */
[C---:B------:R-:W-:Y:S01]  /*85c0*/  FMUL.FTZ R126, R0.reuse, R126 ;  /* 0x0000007e007e7220 */ /* 0x040fe20000410000 */
[C---:B-1----:R-:W-:Y:S01]  /*85d0*/  @P1 IADD3.X R7, R5.reuse, UR17, RZ, P2, !PT ;  /* 0x0000001105071c10 */ /* 0x042fe200097fe4ff */
[----:B------:R-:W-:Y:S01]  /*85e0*/  FMUL.FTZ R127, R0, R127 ;  /* 0x0000007f007f7220 */ /* 0x000fe20000410000 */
[----:B----4-:R-:W-:Y:S01]  /*85f0*/  @P1 IADD3 R4, P2, R4, UR9, RZ ;  /* 0x0000000904041c10 */ /* 0x010fe2000ff5e0ff */
[--C-:B------:R-:W-:Y:S02]  /*8600*/  FFMA.FTZ R156, R156, c[0x0][0x2d0], -R142.reuse ;  /* 0x0000b4009c9c7a23 */ /* 0x100fe4000001088e */
[----:B------:R1:W-:Y:S01]  /*8610*/  @P1 LDGSTS.E.BYPASS.LTC128B.128 [R244+0x5100], [R6.64], !P3 ;  /* 0x0510000006f41fae */ /* 0x0003e2000d901d56 */
[----:B------:R-:W-:Y:S01]  /*8620*/  @P1 IADD3.X R5, R5, UR8, RZ, P2, !PT ;  /* 0x0000000805051c10 */ /* 0x000fe200097fe4ff */
[--C-:B------:R-:W-:Y:S01]  /*8630*/  FFMA.FTZ R252, R252, c[0x0][0x2d0], -R141.reuse ;  /* 0x0000b400fcfc7a23 */ /* 0x100fe2000001088d */
[----:B------:R-:W-:Y:S01]  /*8640*/  MUFU.EX2 R202, R156 ;  /* 0x0000009c00ca7308 */ /* 0x000fe20000000800 */
[--C-:B------:R-:W-:Y:S01]  /*8650*/  FFMA.FTZ R251, R251, c[0x0][0x2d0], -R141.reuse ;  /* 0x0000b400fbfb7a23 */ /* 0x100fe2000001088d */
[C---:B---3--:R-:W-:Y:S03]  /*8660*/  @P1 IADD3 R8, P4, R6.reuse, UR10, RZ ;  /* 0x0000000a06081c10 */ /* 0x048fe6000ff9e0ff */
[----:B------:R3:W-:Y:S05]  /*8670*/  @P1 LDGSTS.E.BYPASS.LTC128B.128 [R244+0x7100], [R4.64], !P0 ;  /* 0x0710000004f41fae */ /* 0x0007ea000c101d56 */
[----:B------:R-:W-:Y:S01]  /*8680*/  MUFU.EX2 R251, R251 ;  /* 0x000000fb00fb7308 */ /* 0x000fe20000000800 */
[----:B--2---:R-:W-:Y:S05]  /*8690*/  @P1 IADD3.X R9, R7, UR17, RZ, P4, !PT ;  /* 0x0000001107091c10 */ /* 0x004fea000a7fe4ff */
[----:B------:R2:W-:Y:S04]  /*86a0*/  @P1 LDGSTS.E.BYPASS.LTC128B.128 [R244+0x5900], [R8.64], !P3 ;  /* 0x0590000008f41fae */ /* 0x0005e8000d901d56 */
[----:B------:R-:W-:Y:S01]  /*86b0*/  MUFU.EX2 R252, R252 ;  /* 0x000000fc00fc7308 */ /* 0x000fe20000000800 */
[----:B---3--:R-:W-:Y:S01]  /*86c0*/  @P1 IADD3 R4, P2, R6, UR9, RZ ;  /* 0x0000000906041c10 */ /* 0x008fe2000ff5e0ff */
[----:B-1----:R-:W-:Y:S02]  /*86d0*/  FFMA.FTZ R6, R13, c[0x0][0x2d0], -R141 ;  /* 0x0000b4000d067a23 */ /* 0x002fe4000001088d */
[C---:B------:R-:W-:Y:S01]  /*86e0*/  FMUL.FTZ R13, R2.reuse, R157 ;  /* 0x0000009d020d7220 */ /* 0x040fe20000410000 */
[----:B------:R-:W-:Y:S05]  /*86f0*/  @P1 IADD3.X R5, R7, UR8, RZ, P2, !PT ;  /* 0x0000000807051c10 */ /* 0x000fea00097fe4ff */
[----:B------:R1:W3:Y:S01]  /*8700*/  MUFU.EX2 R219, R6 ;  /* 0x0000000600db7308 */ /* 0x0002e20000000800 */
[----:B------:R-:W-:Y:S01]  /*8710*/  FMUL.FTZ R7, R133, R151 ;  /* 0x0000009785077220 */ /* 0x000fe20000410000 */
[----:B------:R-:W-:Y:S01]  /*8720*/  MOV R157, R24 ;  /* 0x00000018009d7202 */ /* 0x000fe20000000f00 */
[----:B------:R-:W-:Y:S01]  /*8730*/  FMUL.FTZ R24, R2, R160 ;  /* 0x000000a002187220 */ /* 0x000fe20000410000 */
[----:B------:R4:W-:Y:S01]  /*8740*/  @P1 LDGSTS.E.BYPASS.LTC128B.128 [R244+0x7900], [R4.64], !P0 ;  /* 0x0790000004f41fae */ /* 0x0009e2000c101d56 */
[----:B------:R-:W-:Y:S01]  /*8750*/  MOV R160, R43 ;  /* 0x0000002b00a07202 */ /* 0x000fe20000000f00 */
[----:B------:R-:W-:Y:S01]  /*8760*/  FMUL.FTZ R43, R0, R179 ;  /* 0x000000b3002b7220 */ /* 0x000fe20000410000 */
[----:B------:R-:W-:Y:S01]  /*8770*/  MOV R179, R48 ;  /* 0x0000003000b37202 */ /* 0x000fe20000000f00 */
[----:B--2---:R-:W-:Y:S01]  /*8780*/  FMUL.FTZ R8, R2, R144 ;  /* 0x0000009002087220 */ /* 0x004fe20000410000 */
[----:B------:R-:W-:Y:S01]  /*8790*/  F2FP.BF16.PACK_AB R144, R222, R210 ;  /* 0x000000d2de90723e */ /* 0x000fe200000010ff */
[----:B------:R-:W-:Y:S01]  /*87a0*/  FMUL.FTZ R9, R2, R145 ;  /* 0x0000009102097220 */ /* 0x000fe20000410000 */
[----:B------:R-:W-:Y:S01]  /*87b0*/  F2FP.BF16.PACK_AB R145, R216, R215 ;  /* 0x000000d7d891723e */ /* 0x000fe200000010ff */
[----:B------:R-:W2:Y:S01]  /*87c0*/  LDSM.16.MT88.4 R20, [R225+0x100] ;  /* 0x00010000e114783b */ /* 0x000ea20000004200 */
[----:B------:R-:W-:Y:S01]  /*87d0*/  FMUL.FTZ R48, R132, R184 ;  /* 0x000000b884307220 */ /* 0x000fe20000410000 */
[----:B------:R-:W-:Y:S01]  /*87e0*/  MOV R189, R179 ;  /* 0x000000b300bd7202 */ /* 0x000fe20000000f00 */
[--C-:B------:R-:W-:Y:S02]  /*87f0*/  FFMA.FTZ R160, R160, c[0x0][0x2d0], -R143.reuse ;  /* 0x0000b400a0a07a23 */ /* 0x100fe4000001088f */
[----:B------:R-:W-:Y:S01]  /*8800*/  FFMA.FTZ R157, R157, c[0x0][0x2d0], -R143 ;  /* 0x0000b4009d9d7a23 */ /* 0x000fe2000001088f */
[----:B------:R-:W-:Y:S01]  /*8810*/  MOV R191, R189 ;  /* 0x000000bd00bf7202 */ /* 0x000fe20000000f00 */
[----:B------:R-:W-:Y:S01]  /*8820*/  MUFU.EX2 R206, R160 ;  /* 0x000000a000ce7308 */ /* 0x000fe20000000800 */
[----:B------:R-:W2:Y:S01]  /*8830*/  LDSM.16.MT88.4 R36, [R226+0x100] ;  /* 0x00010000e224783b */ /* 0x000ea20000004200 */
[----:B-1----:R-:W-:Y:S01]  /*8840*/  FMUL.FTZ R6, R133, R150 ;  /* 0x0000009685067220 */ /* 0x002fe20000410000 */
[----:B---3--:R-:W-:Y:S06]  /*8850*/  F2FP.BF16.PACK_AB R150, R219, R218 ;  /* 0x000000dadb96723e */ /* 0x008fec00000010ff */
[----:B------:R-:W-:Y:S01]  /*8860*/  LDSM.16.MT88.4 R152, [R227+0x100] ;  /* 0x00010000e398783b */ /* 0x000fe20000004200 */
[--C-:B----4-:R-:W-:Y:S02]  /*8870*/  FFMA.FTZ R4, R11, c[0x0][0x2d0], -R137.reuse ;  /* 0x0000b4000b047a23 */ /* 0x110fe40000010889 */
[----:B------:R-:W-:Y:S02]  /*8880*/  FMUL.FTZ R5, R132, R149 ;  /* 0x0000009584057220 */ /* 0x000fe40000410000 */
[----:B------:R1:W3:Y:S01]  /*8890*/  MUFU.EX2 R209, R4 ;  /* 0x0000000400d17308 */ /* 0x0002e20000000800 */
[----:B------:R-:W-:Y:S01]  /*88a0*/  FMUL.FTZ R11, R0, R147 ;  /* 0x00000093000b7220 */ /* 0x000fe20000410000 */
[----:B------:R-:W-:Y:S01]  /*88b0*/  F2FP.BF16.PACK_AB R147, R220, R217 ;  /* 0x000000d9dc93723e */ /* 0x000fe200000010ff */
[----:B------:R-:W0:Y:S01]  /*88c0*/  LDGDEPBAR ;  /* 0x00000000000079af */ /* 0x000e220000000000 */
[----:B-1----:R-:W-:Y:S01]  /*88d0*/  FFMA.FTZ R4, R14, c[0x0][0x2d0], -R137 ;  /* 0x0000b4000e047a23 */ /* 0x002fe20000010889 */
[----:B---3--:R-:W-:Y:S01]  /*88e0*/  F2FP.BF16.PACK_AB R149, R209, R208 ;  /* 0x000000d0d195723e */ /* 0x008fe200000010ff */
[----:B------:R-:W-:Y:S01]  /*88f0*/  FMUL.FTZ R14, R0, R158 ;  /* 0x0000009e000e7220 */ /* 0x000fe20000410000 */
[----:B------:R-:W-:Y:S03]  /*8900*/  MOV R158, R41 ;  /* 0x00000029009e7202 */ /* 0x000fe60000000f00 */
[----:B------:R1:W-:Y:S01]  /*8910*/  MUFU.EX2 R211, R4 ;  /* 0x0000000400d37308 */ /* 0x0003e20000000800 */
[----:B------:R-:W-:Y:S01]  /*8920*/  FMUL.FTZ R41, R2, R177 ;  /* 0x000000b102297220 */ /* 0x000fe20000410000 */
[----:B------:R-:W-:Y:S01]  /*8930*/  MOV R177, R50 ;  /* 0x0000003200b17202 */ /* 0x000fe20000000f00 */
[----:B------:R-:W-:Y:S02]  /*8940*/  FMUL.FTZ R50, R133, R186 ;  /* 0x000000ba85327220 */ /* 0x000fe40000410000 */
[----:B------:R-:W-:Y:S01]  /*8950*/  FFMA.FTZ R158, R158, c[0x0][0x2d0], -R143 ;  /* 0x0000b4009e9e7a23 */ /* 0x000fe2000001088f */
[----:B------:R-:W-:Y:S05]  /*8960*/  MOV R179, R177 ;  /* 0x000000b100b37202 */ /* 0x000fea0000000f00 */
[----:B------:R-:W-:Y:S02]  /*8970*/  IMAD.MOV.U32 R189, RZ, RZ, R179 ;  /* 0x000000ffffbd7224 */ /* 0x000fe400078e00b3 */
[----:B-1----:R-:W-:Y:S02]  /*8980*/  FFMA.FTZ R4, R15, c[0x0][0x2d0], -R137 ;  /* 0x0000b4000f047a23 */ /* 0x002fe40000010889 */
[C---:B------:R-:W-:Y:S01]  /*8990*/  FMUL.FTZ R15, R0.reuse, R159 ;  /* 0x0000009f000f7220 */ /* 0x040fe20000410000 */
[----:B------:R-:W-:Y:S01]  /*89a0*/  MOV R159, R42 ;  /* 0x0000002a009f7202 */ /* 0x000fe20000000f00 */
[----:B------:R1:W3:Y:S01]  /*89b0*/  MUFU.EX2 R212, R4 ;  /* 0x0000000400d47308 */ /* 0x0002e20000000800 */
[----:B------:R-:W-:Y:S01]  /*89c0*/  FMUL.FTZ R42, R0, R178 ;  /* 0x000000b2002a7220 */ /* 0x000fe20000410000 */
[----:B------:R-:W-:Y:S01]  /*89d0*/  MOV R178, R49 ;  /* 0x0000003100b27202 */ /* 0x000fe20000000f00 */
[C---:B------:R-:W-:Y:S02]  /*89e0*/  FMUL.FTZ R49, R132.reuse, R185 ;  /* 0x000000b984317220 */ /* 0x040fe40000410000 */
[----:B-1----:R-:W-:Y:S01]  /*89f0*/  FMUL.FTZ R4, R132, R148 ;  /* 0x0000009484047220 */ /* 0x002fe20000410000 */
[----:B------:R-:W-:Y:S02]  /*8a00*/  F2FP.BF16.PACK_AB R148, R214, R213 ;  /* 0x000000d5d694723e */ /* 0x000fe400000010ff */
[----:B---3--:R-:W-:Y:S04]  /*8a10*/  F2FP.BF16.PACK_AB R151, R212, R211 ;  /* 0x000000d3d497723e */ /* 0x008fe800000010ff */
[-C--:B--2---:R-:W-:Y:S08]  /*8a20*/  HMMA.16816.F32.BF16 R4, R144, R20.reuse, R4 ;  /* 0x000000149004723c */ /* 0x084ff00000041804 */
[C---:B------:R-:W-:Y:S07]  /*8a30*/  HMMA.16816.F32.BF16 R8, R148.reuse, R20, R8 ;  /* 0x000000149408723c */ /* 0x040fee0000041808 */
[C---:B------:R-:W-:Y:S01]  /*8a40*/  FMUL.FTZ R20, R132.reuse, R164 ;  /* 0x000000a484147220 */ /* 0x040fe20000410000 */
[-C--:B------:R-:W-:Y:S04]  /*8a50*/  HMMA.16816.F32.BF16 R12, R148, R22.reuse, R12 ;  /* 0x00000016940c723c */ /* 0x080fe8000004180c */
[----:B------:R-:W-:Y:S01]  /*8a60*/  FMUL.FTZ R21, R132, R165 ;  /* 0x000000a584157220 */ /* 0x000fe20000410000 */
[----:B------:R-:W-:Y:S01]  /*8a70*/  MOV R165, R40 ;  /* 0x0000002800a57202 */ /* 0x000fe20000000f00 */
[C---:B------:R-:W-:Y:S01]  /*8a80*/  FMUL.FTZ R40, R2.reuse, R176 ;  /* 0x000000b002287220 */ /* 0x040fe20000410000 */
[----:B------:R-:W-:Y:S01]  /*8a90*/  MOV R176, R51 ;  /* 0x0000003300b07202 */ /* 0x000fe20000000f00 */
[C---:B------:R-:W-:Y:S04]  /*8aa0*/  HMMA.16816.F32.BF16 R16, R144.reuse, R22, R16 ;  /* 0x000000169010723c */ /* 0x040fe80000041810 */
[----:B------:R-:W-:Y:S02]  /*8ab0*/  IMAD.MOV.U32 R164, RZ, RZ, R29 ;  /* 0x000000ffffa47224 */ /* 0x000fe400078e001d */
[C---:B------:R-:W-:Y:S01]  /*8ac0*/  FMUL.FTZ R29, R2.reuse, R173 ;  /* 0x000000ad021d7220 */ /* 0x040fe20000410000 */
[----:B------:R-:W-:Y:S01]  /*8ad0*/  MOV R173, R53 ;  /* 0x0000003500ad7202 */ /* 0x000fe20000000f00 */
[C---:B------:R-:W-:Y:S01]  /*8ae0*/  FMUL.FTZ R22, R133.reuse, R166 ;  /* 0x000000a685167220 */ /* 0x040fe20000410000 */
[----:B------:R-:W-:Y:S03]  /*8af0*/  MOV R166, R46 ;  /* 0x0000002e00a67202 */ /* 0x000fe60000000f00 */
[----:B------:R-:W-:Y:S01]  /*8b00*/  FMUL.FTZ R23, R133, R167 ;  /* 0x000000a785177220 */ /* 0x000fe20000410000 */
[----:B------:R-:W-:Y:S01]  /*8b10*/  MOV R167, R25 ;  /* 0x0000001900a77202 */ /* 0x000fe20000000f00 */
[----:B------:R-:W-:Y:S01]  /*8b20*/  FMUL.FTZ R25, R2, R161 ;  /* 0x000000a102197220 */ /* 0x000fe20000410000 */
[----:B------:R-:W-:Y:S01]  /*8b30*/  MOV R161, R31 ;  /* 0x0000001f00a17202 */ /* 0x000fe20000000f00 */
[----:B------:R-:W-:Y:S01]  /*8b40*/  FMUL.FTZ R31, R0, R175 ;  /* 0x000000af001f7220 */ /* 0x000fe20000410000 */
[----:B------:R-:W-:Y:S01]  /*8b50*/  MOV R175, R32 ;  /* 0x0000002000af7202 */ /* 0x000fe20000000f00 */
[----:B------:R-:W-:Y:S01]  /*8b60*/  FMUL.FTZ R32, R132, R168 ;  /* 0x000000a884207220 */ /* 0x000fe20000410000 */
[-C--:B------:R-:W-:Y:S03]  /*8b70*/  HMMA.16816.F32.BF16 R20, R144, R36.reuse, R20 ;  /* 0x000000249014723c */ /* 0x080fe60000041814 */
[----:B------:R-:W-:Y:S01]  /*8b80*/  FFMA.FTZ R161, R161, c[0x0][0x2d0], -R142 ;  /* 0x0000b400a1a17a23 */ /* 0x000fe2000001088e */
[----:B------:R-:W-:Y:S01]  /*8b90*/  MOV R168, R59 ;  /* 0x0000003b00a87202 */ /* 0x000fe20000000f00 */
[C---:B------:R-:W-:Y:S01]  /*8ba0*/  FMUL.FTZ R46, R0.reuse, R190 ;  /* 0x000000be002e7220 */ /* 0x040fe20000410000 */
[----:B------:R-:W-:Y:S01]  /*8bb0*/  MOV R190, R188 ;  /* 0x000000bc00be7202 */ /* 0x000fe20000000f00 */
[C---:B------:R-:W-:Y:S01]  /*8bc0*/  FMUL.FTZ R51, R133.reuse, R187 ;  /* 0x000000bb85337220 */ /* 0x040fe20000410000 */
[C---:B------:R-:W-:Y:S04]  /*8bd0*/  HMMA.16816.F32.BF16 R24, R148.reuse, R36, R24 ;  /* 0x000000249418723c */ /* 0x040fe80000041818 */
[----:B------:R-:W-:Y:S01]  /*8be0*/  FMUL.FTZ R59, R0, R195 ;  /* 0x000000c3003b7220 */ /* 0x000fe20000410000 */
[----:B------:R-:W-:Y:S01]  /*8bf0*/  MOV R188, R178 ;  /* 0x000000b200bc7202 */ /* 0x000fe20000000f00 */
[----:B------:R-:W-:Y:S01]  /*8c00*/  MUFU.EX2 R195, R161 ;  /* 0x000000a100c37308 */ /* 0x000fe20000000800 */
[C---:B------:R-:W-:Y:S01]  /*8c10*/  FMUL.FTZ R37, R132.reuse, R181 ;  /* 0x000000b584257220 */ /* 0x040fe20000410000 */
[-C--:B------:R-:W-:Y:S04]  /*8c20*/  HMMA.16816.F32.BF16 R28, R148, R38.reuse, R28 ;  /* 0x00000026941c723c */ /* 0x080fe8000004181c */
[----:B------:R-:W-:Y:S01]  /*8c30*/  MOV R181, R55 ;  /* 0x0000003700b57202 */ /* 0x000fe20000000f00 */
[----:B------:R-:W-:Y:S01]  /*8c40*/  FMUL.FTZ R36, R132, R180 ;  /* 0x000000b484247220 */ /* 0x000fe20000410000 */
[----:B------:R-:W-:Y:S01]  /*8c50*/  MOV R180, R56 ;  /* 0x0000003800b47202 */ /* 0x000fe20000000f00 */
[----:B------:R-:W-:Y:S01]  /*8c60*/  FMUL.FTZ R56, R2, R192 ;  /* 0x000000c002387220 */ /* 0x000fe20000410000 */
[C---:B------:R-:W-:Y:S01]  /*8c70*/  HMMA.16816.F32.BF16 R32, R144.reuse, R38, R32 ;  /* 0x000000269020723c */ /* 0x040fe20000041820 */
[----:B------:R-:W-:Y:S03]  /*8c80*/  MUFU.EX2 R192, R157 ;  /* 0x0000009d00c07308 */ /* 0x000fe60000000800 */
[----:B------:R-:W-:Y:S03]  /*8c90*/  MOV R178, R176 ;  /* 0x000000b000b27202 */ /* 0x000fe60000000f00 */
[C---:B------:R-:W-:Y:S02]  /*8ca0*/  FMUL.FTZ R38, R133.reuse, R182 ;  /* 0x000000b685267220 */ /* 0x040fe40000410000 */
[----:B------:R-:W-:Y:S03]  /*8cb0*/  IMAD.MOV.U32 R182, RZ, RZ, R54 ;  /* 0x000000ffffb67224 */ /* 0x000fe600078e0036 */
[----:B------:R-:W-:Y:S01]  /*8cc0*/  FMUL.FTZ R39, R133, R183 ;  /* 0x000000b785277220 */ /* 0x000fe20000410000 */
[----:B------:R-:W-:Y:S02]  /*8cd0*/  MOV R183, R52 ;  /* 0x0000003400b77202 */ /* 0x000fe40000000f00 */
[----:B------:R-:W1:Y:S01]  /*8ce0*/  LDSM.16.MT88.4 R52, [R228+0x100] ;  /* 0x00010000e434783b */ /* 0x000e620000004200 */
[----:B------:R-:W-:Y:S02]  /*8cf0*/  MOV R176, R182 ;  /* 0x000000b600b07202 */ /* 0x000fe40000000f00 */
[----:B------:R-:W-:Y:S02]  /*8d00*/  MOV R182, R180 ;  /* 0x000000b400b67202 */ /* 0x000fe40000000f00 */
[----:B------:R-:W-:Y:S02]  /*8d10*/  MOV R180, R170 ;  /* 0x000000aa00b47202 */ /* 0x000fe40000000f00 */
[----:B------:R-:W-:Y:S02]  /*8d20*/  MOV R170, R168 ;  /* 0x000000a800aa7202 */ /* 0x000fe40000000f00 */
[----:B------:R-:W-:Y:S02]  /*8d30*/  MOV R168, R174 ;  /* 0x000000ae00a87202 */ /* 0x000fe40000000f00 */
[----:B------:R-:W-:Y:S02]  /*8d40*/  MOV R174, R163 ;  /* 0x000000a300ae7202 */ /* 0x000fe40000000f00 */
[----:B------:R-:W-:Y:S01]  /*8d50*/  MOV R163, R167 ;  /* 0x000000a700a37202 */ /* 0x000fe20000000f00 */
[----:B------:R-:W-:Y:S01]  /*8d60*/  FFMA.FTZ R168, R168, c[0x0][0x2d0], -R142 ;  /* 0x0000b400a8a87a23 */ /* 0x000fe2000001088e */
[----:B------:R-:W-:Y:S02]  /*8d70*/  MOV R167, R241 ;  /* 0x000000f100a77202 */ /* 0x000fe40000000f00 */
[----:B------:R2:W5:Y:S01]  /*8d80*/  LDL.LU R241, [R1+0x78] ;  /* 0x0000780001f17983 */ /* 0x0005620000300800 */
[----:B------:R-:W-:Y:S02]  /*8d90*/  MOV R177, R183 ;  /* 0x000000b700b17202 */ /* 0x000fe40000000f00 */
[----:B------:R-:W-:Y:S01]  /*8da0*/  MOV R183, R181 ;  /* 0x000000b500b77202 */ /* 0x000fe20000000f00 */
[----:B------:R-:W-:Y:S01]  /*8db0*/  IMAD.MOV.U32 R181, RZ, RZ, R171 ;  /* 0x000000ffffb57224 */ /* 0x000fe200078e00ab */
[----:B------:R-:W-:Y:S02]  /*8dc0*/  MOV R171, R169 ;  /* 0x000000a900ab7202 */ /* 0x000fe40000000f00 */
[----:B------:R-:W-:Y:S02]  /*8dd0*/  MOV R169, R175 ;  /* 0x000000af00a97202 */ /* 0x000fe40000000f00 */
[----:B------:R-:W-:Y:S02]  /*8de0*/  MOV R175, R172 ;  /* 0x000000ac00af7202 */ /* 0x000fe40000000f00 */
[----:B------:R3:W-:Y:S01]  /*8df0*/  MUFU.EX2 R172, R138 ;  /* 0x0000008a00ac7308 */ /* 0x0007e20000000800 */
[----:B------:R-:W-:Y:S02]  /*8e00*/  MOV R179, R177 ;  /* 0x000000b100b37202 */ /* 0x000fe40000000f00 */
[----:B------:R-:W-:Y:S02]  /*8e10*/  MOV R177, R183 ;  /* 0x000000b700b17202 */ /* 0x000fe40000000f00 */
[----:B------:R-:W-:Y:S02]  /*8e20*/  MOV R183, R181 ;  /* 0x000000b500b77202 */ /* 0x000fe40000000f00 */
[----:B------:R-:W-:Y:S02]  /*8e30*/  MOV R181, R171 ;  /* 0x000000ab00b57202 */ /* 0x000fe40000000f00 */
[----:B------:R-:W-:Y:S01]  /*8e40*/  MOV R171, R169 ;  /* 0x000000a900ab7202 */ /* 0x000fe20000000f00 */
[----:B------:R-:W-:Y:S01]  /*8e50*/  IMAD.MOV.U32 R169, RZ, RZ, R174 ;  /* 0x000000ffffa97224 */ /* 0x000fe200078e00ae */
[----:B------:R-:W-:Y:S01]  /*8e60*/  MOV R174, R163 ;  /* 0x000000a300ae7202 */ /* 0x000fe20000000f00 */
[-C--:B-1----:R-:W-:Y:S03]  /*8e70*/  HMMA.16816.F32.BF16 R36, R144, R52.reuse, R36 ;  /* 0x000000349024723c */ /* 0x082fe60000041824 */
[----:B------:R-:W-:Y:S02]  /*8e80*/  MOV R163, R167 ;  /* 0x000000a700a37202 */ /* 0x000fe40000000f00 */
[----:B------:R-:W-:Y:S02]  /*8e90*/  MOV R167, R166 ;  /* 0x000000a600a77202 */ /* 0x000fe40000000f00 */
[----:B------:R-:W-:Y:S01]  /*8ea0*/  MOV R166, R242 ;  /* 0x000000f200a67202 */ /* 0x000fe20000000f00 */
[C---:B------:R-:W-:Y:S01]  /*8eb0*/  HMMA.16816.F32.BF16 R40, R148.reuse, R52, R40 ;  /* 0x000000349428723c */ /* 0x040fe20000041828 */
[----:B------:R2:W5:Y:S03]  /*8ec0*/  LDL.LU R242, [R1+0x74] ;  /* 0x0000740001f27983 */ /* 0x0005660000300800 */
[--C-:B------:R-:W-:Y:S02]  /*8ed0*/  FFMA.FTZ R167, R167, c[0x0][0x2d0], -R141.reuse ;  /* 0x0000b400a7a77a23 */ /* 0x100fe4000001088d */
[----:B------:R-:W-:Y:S02]  /*8ee0*/  FFMA.FTZ R166, R166, c[0x0][0x2d0], -R141 ;  /* 0x0000b400a6a67a23 */ /* 0x000fe4000001088d */
[-C--:B------:R-:W-:Y:S01]  /*8ef0*/  HMMA.16816.F32.BF16 R44, R148, R54.reuse, R44 ;  /* 0x00000036942c723c */ /* 0x080fe2000004182c */
[----:B------:R-:W-:Y:S03]  /*8f00*/  MUFU.EX2 R200, R167 ;  /* 0x000000a700c87308 */ /* 0x000fe60000000800 */
[C---:B------:R-:W-:Y:S02]  /*8f10*/  FMUL.FTZ R52, R132.reuse, R196 ;  /* 0x000000c484347220 */ /* 0x040fe40000410000 */
[----:B------:R-:W-:Y:S02]  /*8f20*/  FMUL.FTZ R53, R132, R197 ;  /* 0x000000c584357220 */ /* 0x000fe40000410000 */
[C---:B------:R-:W-:Y:S04]  /*8f30*/  HMMA.16816.F32.BF16 R48, R144.reuse, R54, R48 ;  /* 0x000000369030723c */ /* 0x040fe80000041830 */
[--C-:B---3--:R-:W-:Y:S01]  /*8f40*/  FFMA.FTZ R138, R190, c[0x0][0x2d0], -R143.reuse ;  /* 0x0000b400be8a7a23 */ /* 0x108fe2000001088f */
[----:B------:R-:W-:Y:S02]  /*8f50*/  MOV R190, R188 ;  /* 0x000000bc00be7202 */ /* 0x000fe40000000f00 */
[C---:B------:R-:W-:Y:S01]  /*8f60*/  FMUL.FTZ R54, R133.reuse, R198 ;  /* 0x000000c685367220 */ /* 0x040fe20000410000 */
[----:B------:R-:W-:Y:S01]  /*8f70*/  MOV R188, R178 ;  /* 0x000000b200bc7202 */ /* 0x000fe20000000f00 */
[----:B------:R-:W-:Y:S03]  /*8f80*/  FMUL.FTZ R55, R133, R199 ;  /* 0x000000c785377220 */ /* 0x000fe60000410000 */
[----:B------:R-:W-:Y:S02]  /*8f90*/  MOV R178, R176 ;  /* 0x000000b000b27202 */ /* 0x000fe40000000f00 */
[----:B------:R-:W-:Y:S02]  /*8fa0*/  MOV R176, R182 ;  /* 0x000000b600b07202 */ /* 0x000fe40000000f00 */
[-C--:B------:R-:W-:Y:S03]  /*8fb0*/  HMMA.16816.F32.BF16 R52, R144, R152.reuse, R52 ;  /* 0x000000989034723c */ /* 0x080fe60000041834 */
[----:B------:R-:W-:Y:S02]  /*8fc0*/  MOV R184, R190 ;  /* 0x000000be00b87202 */ /* 0x000fe40000000f00 */
[----:B------:R-:W-:Y:S02]  /*8fd0*/  MOV R182, R180 ;  /* 0x000000b400b67202 */ /* 0x000fe40000000f00 */
[----:B------:R-:W-:Y:S01]  /*8fe0*/  MOV R180, R170 ;  /* 0x000000aa00b47202 */ /* 0x000fe20000000f00 */
[C---:B------:R-:W-:Y:S04]  /*8ff0*/  HMMA.16816.F32.BF16 R56, R148.reuse, R152, R56 ;  /* 0x000000989438723c */ /* 0x040fe80000041838 */
[----:B------:R-:W-:Y:S02]  /*9000*/  MOV R170, R175 ;  /* 0x000000af00aa7202 */ /* 0x000fe40000000f00 */
[----:B------:R1:W-:Y:S01]  /*9010*/  MUFU.EX2 R175, R138 ;  /* 0x0000008a00af7308 */ /* 0x0003e20000000800 */
[----:B------:R-:W-:Y:S01]  /*9020*/  MOV R190, R188 ;  /* 0x000000bc00be7202 */ /* 0x000fe20000000f00 */
[-C--:B------:R-:W-:Y:S04]  /*9030*/  HMMA.16816.F32.BF16 R60, R148, R154.reuse, R60 ;  /* 0x0000009a943c723c */ /* 0x080fe8000004183c */
[----:B------:R-:W-:Y:S02]  /*9040*/  MOV R188, R178 ;  /* 0x000000b200bc7202 */ /* 0x000fe40000000f00 */
[----:B------:R-:W-:Y:S02]  /*9050*/  MOV R178, R176 ;  /* 0x000000b000b27202 */ /* 0x000fe40000000f00 */
[C---:B------:R-:W-:Y:S01]  /*9060*/  HMMA.16816.F32.BF16 R64, R144.reuse, R154, R64 ;  /* 0x0000009a9040723c */ /* 0x040fe20000041840 */
[----:B------:R-:W3:Y:S03]  /*9070*/  LDSM.16.MT88.4 R152, [R225+0x2100] ;  /* 0x00210000e198783b */ /* 0x000ee60000004200 */
[----:B-1----:R-:W-:Y:S01]  /*9080*/  FFMA.FTZ R138, R191, c[0x0][0x2d0], -R143 ;  /* 0x0000b400bf8a7a23 */ /* 0x002fe2000001088f */
[----:B------:R-:W-:Y:S02]  /*9090*/  MOV R191, R189 ;  /* 0x000000bd00bf7202 */ /* 0x000fe40000000f00 */
[----:B------:R-:W-:Y:S01]  /*90a0*/  MOV R189, R179 ;  /* 0x000000b300bd7202 */ /* 0x000fe20000000f00 */
[----:B------:R1:W-:Y:S01]  /*90b0*/  MUFU.EX2 R176, R138 ;  /* 0x0000008a00b07308 */ /* 0x0003e20000000800 */
[----:B------:R-:W-:Y:S03]  /*90c0*/  MOV R185, R191 ;  /* 0x000000bf00b97202 */ /* 0x000fe60000000f00 */
[----:B------:R-:W-:Y:S01]  /*90d0*/  MOV R179, R177 ;  /* 0x000000b100b37202 */ /* 0x000fe20000000f00 */
[----:B------:R-:W-:Y:S01]  /*90e0*/  IMAD.MOV.U32 R177, RZ, RZ, R183 ;  /* 0x000000ffffb17224 */ /* 0x000fe200078e00b7 */
[----:B------:R-:W-:Y:S02]  /*90f0*/  MOV R183, R182 ;  /* 0x000000b600b77202 */ /* 0x000fe40000000f00 */
[----:B------:R-:W-:Y:S02]  /*9100*/  MOV R182, R181 ;  /* 0x000000b500b67202 */ /* 0x000fe40000000f00 */
[----:B------:R-:W-:Y:S02]  /*9110*/  MOV R181, R180 ;  /* 0x000000b400b57202 */ /* 0x000fe40000000f00 */
[----:B------:R-:W-:Y:S02]  /*9120*/  MOV R180, R171 ;  /* 0x000000ab00b47202 */ /* 0x000fe40000000f00 */
[----:B------:R-:W-:Y:S02]  /*9130*/  MOV R171, R170 ;  /* 0x000000aa00ab7202 */ /* 0x000fe40000000f00 */
[----:B------:R-:W-:Y:S02]  /*9140*/  MOV R170, R169 ;  /* 0x000000a900aa7202 */ /* 0x000fe40000000f00 */
[----:B------:R-:W-:Y:S02]  /*9150*/  MOV R169, R174 ;  /* 0x000000ae00a97202 */ /* 0x000fe40000000f00 */
[----:B------:R-:W-:Y:S02]  /*9160*/  MOV R174, R163 ;  /* 0x000000a300ae7202 */ /* 0x000fe40000000f00 */
[----:B------:R-:W-:Y:S01]  /*9170*/  MOV R163, R162 ;  /* 0x000000a200a37202 */ /* 0x000fe20000000f00 */
[-C--:B---3--:R-:W-:Y:S03]  /*9180*/  HMMA.16816.F32.BF16 R68, R144, R152.reuse, R68 ;  /* 0x000000989044723c */ /* 0x088fe60000041844 */
[----:B------:R-:W-:Y:S01]  /*9190*/  MOV R162, R243 ;  /* 0x000000f300a27202 */ /* 0x000fe20000000f00 */
[----:B------:R-:W-:Y:S01]  /*91a0*/  FFMA.FTZ R163, R163, c[0x0][0x2d0], -R141 ;  /* 0x0000b400a3a37a23 */ /* 0x000fe2000001088d */
[----:B------:R2:W5:Y:S01]  /*91b0*/  LDL.LU R243, [R1+0x70] ;  /* 0x0000700001f37983 */ /* 0x0005620000300800 */
[----:B-1----:R-:W-:Y:S02]  /*91c0*/  FFMA.FTZ R138, R184, c[0x0][0x2d0], -R143 ;  /* 0x0000b400b88a7a23 */ /* 0x002fe4000001088f */
[C---:B------:R-:W-:Y:S01]  /*91d0*/  HMMA.16816.F32.BF16 R72, R148.reuse, R152, R72 ;  /* 0x000000989448723c */ /* 0x040fe20000041848 */
[----:B------:R-:W-:Y:S03]  /*91e0*/  MUFU.EX2 R194, R163 ;  /* 0x000000a300c27308 */ /* 0x000fe60000000800 */
[----:B------:R-:W-:Y:S02]  /*91f0*/  FFMA.FTZ R162, R162, c[0x0][0x2d0], -R141 ;  /* 0x0000b400a2a27a23 */ /* 0x000fe4000001088d */
[----:B------:R-:W-:Y:S01]  /*9200*/  IMAD.MOV.U32 R184, RZ, RZ, R190 ;  /* 0x000000ffffb87224 */ /* 0x000fe200078e00be */
[----:B------:R-:W-:Y:S01]  /*9210*/  MOV R190, R189 ;  /* 0x000000bd00be7202 */ /* 0x000fe20000000f00 */
[-C--:B------:R-:W-:Y:S03]  /*9220*/  HMMA.16816.F32.BF16 R76, R148, R154.reuse, R76 ;  /* 0x0000009a944c723c */ /* 0x080fe6000004184c */
[----:B------:R1:W-:Y:S01]  /*9230*/  MUFU.EX2 R191, R138 ;  /* 0x0000008a00bf7308 */ /* 0x0003e20000000800 */
[----:B------:R-:W-:Y:S02]  /*9240*/  MOV R186, R184 ;  /* 0x000000b800ba7202 */ /* 0x000fe40000000f00 */
[----:B------:R-:W-:Y:S02]  /*9250*/  MOV R189, R188 ;  /* 0x000000bc00bd7202 */ /* 0x000fe40000000f00 */
[C---:B------:R-:W-:Y:S01]  /*9260*/  HMMA.16816.F32.BF16 R80, R144.reuse, R154, R80 ;  /* 0x0000009a9050723c */ /* 0x040fe20000041850 */
[----:B------:R-:W3:Y:S03]  /*9270*/  LDSM.16.MT88.4 R152, [R226+0x2100] ;  /* 0x00210000e298783b */ /* 0x000ee60000004200 */
[----:B------:R-:W-:Y:S02]  /*9280*/  MOV R188, R179 ;  /* 0x000000b300bc7202 */ /* 0x000fe40000000f00 */
[----:B------:R-:W-:Y:S02]  /*9290*/  MOV R179, R178 ;  /* 0x000000b200b37202 */ /* 0x000fe40000000f00 */
[----:B------:R-:W-:Y:S04]  /*92a0*/  MOV R178, R177 ;  /* 0x000000b100b27202 */ /* 0x000fe80000000f00 */
[----:B------:R-:W-:Y:S02]  /*92b0*/  MOV R177, R183 ;  /* 0x000000b700b17202 */ /* 0x000fe40000000f00 */
[----:B------:R-:W-:Y:S02]  /*92c0*/  MOV R183, R182 ;  /* 0x000000b600b77202 */ /* 0x000fe40000000f00 */
[----:B------:R-:W-:Y:S02]  /*92d0*/  MOV R182, R181 ;  /* 0x000000b500b67202 */ /* 0x000fe40000000f00 */
[----:B------:R-:W-:Y:S01]  /*92e0*/  MOV R181, R171 ;  /* 0x000000ab00b57202 */ /* 0x000fe20000000f00 */
[----:B-1----:R-:W-:Y:S01]  /*92f0*/  FFMA.FTZ R138, R185, c[0x0][0x2d0], -R142 ;  /* 0x0000b400b98a7a23 */ /* 0x002fe2000001088e */
[----:B------:R-:W-:Y:S02]  /*9300*/  MOV R171, R170 ;  /* 0x000000aa00ab7202 */ /* 0x000fe40000000f00 */
[----:B------:R-:W-:Y:S01]  /*9310*/  MOV R170, R169 ;  /* 0x000000a900aa7202 */ /* 0x000fe20000000f00 */
[----:B------:R-:W-:Y:S01]  /*9320*/  IMAD.MOV.U32 R169, RZ, RZ, R174 ;  /* 0x000000ffffa97224 */ /* 0x000fe200078e00ae */
[----:B------:R-:W-:Y:S02]  /*9330*/  MOV R174, R128 ;  /* 0x0000008000ae7202 */ /* 0x000fe40000000f00 */
[----:B------:R-:W4:Y:S01]  /*9340*/  LDL.LU R128, [R1+0x6c] ;  /* 0x00006c0001807983 */ /* 0x000f220000300800 */
[----:B------:R-:W-:Y:S02]  /*9350*/  MOV R185, R190 ;  /* 0x000000be00b97202 */ /* 0x000fe40000000f00 */
[----:B------:R-:W-:Y:S02]  /*9360*/  MOV R190, R188 ;  /* 0x000000bc00be7202 */ /* 0x000fe40000000f00 */
[----:B------:R-:W-:Y:S02]  /*9370*/  MOV R187, R185 ;  /* 0x000000b900bb7202 */ /* 0x000fe40000000f00 */
[----:B------:R-:W-:Y:S02]  /*9380*/  MOV R188, R178 ;  /* 0x000000b200bc7202 */ /* 0x000fe40000000f00 */
[----:B------:R-:W-:Y:S02]  /*9390*/  MOV R178, R183 ;  /* 0x000000b700b27202 */ /* 0x000fe40000000f00 */
[----:B------:R-:W-:Y:S02]  /*93a0*/  MOV R183, R182 ;  /* 0x000000b600b77202 */ /* 0x000fe40000000f00 */
[----:B------:R-:W-:Y:S01]  /*93b0*/  MOV R182, R171 ;  /* 0x000000ab00b67202 */ /* 0x000fe20000000f00 */
[-C--:B---3--:R-:W-:Y:S01]  /*93c0*/  HMMA.16816.F32.BF16 R84, R144, R152.reuse, R84 ;  /* 0x000000989054723c */ /* 0x088fe20000041854 */
[----:B------:R1:W-:Y:S02]  /*93d0*/  MUFU.EX2 R171, R138 ;  /* 0x0000008a00ab7308 */ /* 0x0003e40000000800 */
[----:B------:R-:W-:Y:S01]  /*93e0*/  FFMA.FTZ R183, R183, c[0x0][0x2d0], -R142 ;  /* 0x0000b400b7b77a23 */ /* 0x000fe2000001088e */
[----:B------:R-:W-:Y:S02]  /*93f0*/  MOV R185, R190 ;  /* 0x000000be00b97202 */ /* 0x000fe40000000f00 */
[----:B------:R-:W-:Y:S02]  /*9400*/  MOV R184, R189 ;  /* 0x000000bd00b87202 */ /* 0x000fe40000000f00 */
[C---:B------:R-:W-:Y:S03]  /*9410*/  HMMA.16816.F32.BF16 R88, R148.reuse, R152, R88 ;  /* 0x000000989458723c */ /* 0x040fe60000041858 */
[----:B------:R-:W-:Y:S01]  /*9420*/  MUFU.EX2 R183, R183 ;  /* 0x000000b700b77308 */ /* 0x000fe20000000800 */
[----:B------:R-:W-:Y:S02]  /*9430*/  MOV R189, R179 ;  /* 0x000000b300bd7202 */ /* 0x000fe40000000f00 */
[----:B------:R-:W-:Y:S01]  /*9440*/  MOV R179, R177 ;  /* 0x000000b100b37202 */ /* 0x000fe20000000f00 */
[----:B------:R-:W-:Y:S01]  /*9450*/  IMAD.MOV.U32 R177, RZ, RZ, R170 ;  /* 0x000000ffffb17224 */ /* 0x000fe200078e00aa */
[-C--:B------:R-:W-:Y:S04]  /*9460*/  HMMA.16816.F32.BF16 R92, R148, R154.reuse, R92 ;  /* 0x0000009a945c723c */ /* 0x080fe8000004185c */
[----:B------:R-:W-:Y:S02]  /*9470*/  MOV R170, R169 ;  /* 0x000000a900aa7202 */ /* 0x000fe40000000f00 */
[----:B------:R-:W-:Y:S02]  /*9480*/  MOV R169, R174 ;  /* 0x000000ae00a97202 */ /* 0x000fe40000000f00 */
[C---:B------:R-:W-:Y:S01]  /*9490*/  HMMA.16816.F32.BF16 R96, R144.reuse, R154, R96 ;  /* 0x0000009a9060723c */ /* 0x040fe20000041860 */
[----:B------:R-:W3:Y:S03]  /*94a0*/  LDSM.16.MT88.4 R152, [R228+0x2100] ;  /* 0x00210000e498783b */ /* 0x000ee60000004200 */
[----:B------:R-:W-:Y:S01]  /*94b0*/  MOV R174, R159 ;  /* 0x0000009f00ae7202 */ /* 0x000fe20000000f00 */
[--C-:B-1----:R-:W-:Y:S01]  /*94c0*/  FFMA.FTZ R138, R186, c[0x0][0x2d0], -R142.reuse ;  /* 0x0000b400ba8a7a23 */ /* 0x102fe2000001088e */
[----:B------:R-:W-:Y:S02]  /*94d0*/  MOV R159, R129 ;  /* 0x00000081009f7202 */ /* 0x000fe40000000f00 */
[----:B------:R-:W-:Y:S01]  /*94e0*/  MOV R186, R184 ;  /* 0x000000b800ba7202 */ /* 0x000fe20000000f00 */
[----:B------:R-:W2:Y:S03]  /*94f0*/  LDL.LU R129, [R1+0x68] ;  /* 0x0000680001817983 */ /* 0x000ea60000300800 */
[----:B------:R-:W-:Y:S01]  /*9500*/  FFMA.FTZ R159, R159, c[0x0][0x2d0], -R143 ;  /* 0x0000b4009f9f7a23 */ /* 0x000fe2000001088f */
[----:B------:R-:W-:Y:S02]  /*9510*/  MOV R196, R186 ;  /* 0x000000ba00c47202 */ /* 0x000fe40000000f00 */
[----:B------:R-:W-:Y:S02]  /*9520*/  MOV R184, R189 ;  /* 0x000000bd00b87202 */ /* 0x000fe40000000f00 */
[----:B------:R-:W-:Y:S01]  /*9530*/  MOV R189, R179 ;  /* 0x000000b300bd7202 */ /* 0x000fe20000000f00 */
[----:B------:R-:W1:Y:S01]  /*9540*/  MUFU.EX2 R159, R159 ;  /* 0x0000009f009f7308 */ /* 0x000e620000000800 */
[----:B------:R-:W-:Y:S01]  /*9550*/  IMAD.MOV.U32 R179, RZ, RZ, R177 ;  /* 0x000000ffffb37224 */ /* 0x000fe200078e00b1 */
[----:B------:R-:W-:Y:S02]  /*9560*/  MOV R177, R169 ;  /* 0x000000a900b17202 */ /* 0x000fe40000000f00 */
[----:B------:R-:W-:Y:S02]  /*9570*/  MOV R169, R130 ;  /* 0x0000008200a97202 */ /* 0x000fe40000000f00 */
[----:B------:R-:W2:Y:S01]  /*9580*/  LDL.LU R130, [R1+0x64] ;  /* 0x0000640001827983 */ /* 0x000ea20000300800 */
        /* <DEDUP_REMOVED lines=10> */
[----:B-1----:R-:W-:Y:S05]  /*9630*/  MOV R167, R159 ;  /* 0x0000009f00a77202 */ /* 0x002fea0000000f00 */
[C---:B------:R-:W-:Y:S08]  /*9640*/  HMMA.16816.F32.BF16 R104, R148.reuse, R152, R104 ;  /* 0x000000989468723c */ /* 0x040ff00000041868 */
[-C--:B------:R-:W-:Y:S08]  /*9650*/  HMMA.16816.F32.BF16 R108, R148, R154.reuse, R108 ;  /* 0x0000009a946c723c */ /* 0x080ff0000004186c */
[C---:B------:R-:W-:Y:S01]  /*9660*/  HMMA.16816.F32.BF16 R112, R144.reuse, R154, R112 ;  /* 0x0000009a9070723c */ /* 0x040fe20000041870 */
[----:B------:R-:W1:Y:S03]  /*9670*/  LDSM.16.MT88.4 R152, [R227+0x2100] ;  /* 0x00210000e398783b */ /* 0x000e660000004200 */
[----:B---3--:R-:W-:Y:S01]  /*9680*/  FFMA.FTZ R138, R187, c[0x0][0x2d0], -R142 ;  /* 0x0000b400bb8a7a23 */ /* 0x008fe2000001088e */
[----:B------:R-:W-:Y:S02]  /*9690*/  MOV R187, R185 ;  /* 0x000000b900bb7202 */ /* 0x000fe40000000f00 */
[----:B------:R-:W-:Y:S01]  /*96a0*/  MOV R185, R190 ;  /* 0x000000be00b97202 */ /* 0x000fe20000000f00 */
[----:B------:R3:W-:Y:S01]  /*96b0*/  MUFU.EX2 R177, R138 ;  /* 0x0000008a00b17308 */ /* 0x0007e20000000800 */
[----:B------:R-:W-:Y:S03]  /*96c0*/  MOV R190, R188 ;  /* 0x000000bc00be7202 */ /* 0x000fe60000000f00 */
[----:B------:R-:W-:Y:S01]  /*96d0*/  IMAD.MOV.U32 R188, RZ, RZ, R178 ;  /* 0x000000ffffbc7224 */ /* 0x000fe200078e00b2 */
[----:B------:R-:W-:Y:S02]  /*96e0*/  MOV R178, R170 ;  /* 0x000000aa00b27202 */ /* 0x000fe40000000f00 */
[----:B------:R-:W-:Y:S02]  /*96f0*/  MOV R170, R169 ;  /* 0x000000a900aa7202 */ /* 0x000fe40000000f00 */
[----:B------:R-:W-:Y:S02]  /*9700*/  MOV R169, R165 ;  /* 0x000000a500a97202 */ /* 0x000fe40000000f00 */
[----:B------:R-:W-:Y:S02]  /*9710*/  MOV R165, R131 ;  /* 0x0000008300a57202 */ /* 0x000fe40000000f00 */
[----:B------:R-:W2:Y:S01]  /*9720*/  LDL.LU R131, [R1+0x60] ;  /* 0x0000600001837983 */ /* 0x000ea20000300800 */
[----:B---3--:R-:W-:Y:S01]  /*9730*/  FFMA.FTZ R138, R196, c[0x0][0x2d0], -R142 ;  /* 0x0000b400c48a7a23 */ /* 0x008fe2000001088e */
[----:B------:R-:W-:Y:S02]  /*9740*/  MOV R196, R187 ;  /* 0x000000bb00c47202 */ /* 0x000fe40000000f00 */
[----:B------:R-:W-:Y:S02]  /*9750*/  MOV R187, R186 ;  /* 0x000000ba00bb7202 */ /* 0x000fe40000000f00 */
[----:B------:R-:W-:Y:S02]  /*9760*/  MOV R186, R185 ;  /* 0x000000b900ba7202 */ /* 0x000fe40000000f00 */
[----:B------:R-:W-:Y:S01]  /*9770*/  MOV R185, R184 ;  /* 0x000000b800b97202 */ /* 0x000fe20000000f00 */
[-C--:B-1----:R-:W-:Y:S03]  /*9780*/  HMMA.16816.F32.BF16 R116, R144, R152.reuse, R116 ;  /* 0x000000989074723c */ /* 0x082fe60000041874 */
[----:B------:R-:W-:Y:S02]  /*9790*/  MOV R184, R190 ;  /* 0x000000be00b87202 */ /* 0x000fe40000000f00 */
[----:B------:R-:W-:Y:S01]  /*97a0*/  MOV R190, R189 ;  /* 0x000000bd00be7202 */ /* 0x000fe20000000f00 */
[----:B------:R-:W-:Y:S02]  /*97b0*/  IMAD.MOV.U32 R189, RZ, RZ, R188 ;  /* 0x000000ffffbd7224 */ /* 0x000fe400078e00bc */
[C---:B------:R-:W-:Y:S01]  /*97c0*/  HMMA.16816.F32.BF16 R120, R148.reuse, R152, R120 ;  /* 0x000000989478723c */ /* 0x040fe20000041878 */
[----:B------:R1:W3:Y:S07]  /*97d0*/  MUFU.EX2 R188, R138 ;  /* 0x0000008a00bc7308 */ /* 0x0002ee0000000800 */
[-C--:B------:R-:W-:Y:S01]  /*97e0*/  HMMA.16816.F32.BF16 R124, R148, R154.reuse, R124 ;  /* 0x0000009a947c723c */ /* 0x080fe2000004187c */
[----:B------:R-:W2:Y:S04]  /*97f0*/  LDL.LU R148, [R1] ;  /* 0x0000000001947983 */ /* 0x000ea80000300800 */
[----:B------:R-:W2:Y:S04]  /*9800*/  LDL.LU R201, [R1+0x8] ;  /* 0x0000080001c97983 */ /* 0x000ea80000300800 */
[----:B------:R-:W2:Y:S03]  /*9810*/  LDL.LU R198, [R1+0x4] ;  /* 0x0000040001c67983 */ /* 0x000ea60000300800 */
[--C-:B-1----:R-:W-:Y:S01]  /*9820*/  FFMA.FTZ R138, R196, c[0x0][0x2d0], -R141.reuse ;  /* 0x0000b400c48a7a23 */ /* 0x102fe2000001088d */
        /* <DEDUP_REMOVED lines=9> */
[----:B------:R1:W-:Y:S02]  /*98c0*/  MUFU.EX2 R170, R138 ;  /* 0x0000008a00aa7308 */ /* 0x0003e40000000800 */
[--C-:B-1----:R-:W-:Y:S08]  /*98d0*/  FFMA.FTZ R138, R173, c[0x0][0x2d0], -R141.reuse ;  /* 0x0000b400ad8a7a23 */ /* 0x102ff0000001088d */
[----:B------:R1:W-:Y:S02]  /*98e0*/  MUFU.EX2 R173, R138 ;  /* 0x0000008a00ad7308 */ /* 0x0003e40000000800 */
[----:B-1----:R-:W-:Y:S01]  /*98f0*/  FFMA.FTZ R138, R196, c[0x0][0x2d0], -R141 ;  /* 0x0000b400c48a7a23 */ /* 0x002fe2000001088d */
[----:B------:R-:W-:Y:S02]  /*9900*/  MOV R196, R190 ;  /* 0x000000be00c47202 */ /* 0x000fe40000000f00 */
[----:B------:R-:W-:Y:S05]  /*9910*/  MOV R190, R178 ;  /* 0x000000b200be7202 */ /* 0x000fea0000000f00 */
[----:B------:R1:W-:Y:S01]  /*9920*/  MUFU.EX2 R197, R138 ;  /* 0x0000008a00c57308 */ /* 0x0003e20000000800 */
[--C-:B------:R-:W-:Y:S02]  /*9930*/  FFMA.FTZ R178, R182, c[0x0][0x2d0], -R143.reuse ;  /* 0x0000b400b6b27a23 */ /* 0x100fe4000001088f */
[----:B------:R-:W-:Y:S07]  /*9940*/  FFMA.FTZ R182, R248, c[0x0][0x2d0], -R143 ;  /* 0x0000b400f8b67a23 */ /* 0x000fee000001088f */
[----:B------:R-:W-:Y:S10]  /*9950*/  MUFU.EX2 R178, R178 ;  /* 0x000000b200b27308 */ /* 0x000ff40000000800 */
[----:B------:R-:W-:Y:S01]  /*9960*/  MUFU.EX2 R182, R182 ;  /* 0x000000b600b67308 */ /* 0x000fe20000000800 */
[----:B-1----:R-:W-:Y:S01]  /*9970*/  FFMA.FTZ R138, R187, c[0x0][0x2d0], -R141 ;  /* 0x0000b400bb8a7a23 */ /* 0x002fe2000001088d */
[----:B------:R-:W-:Y:S01]  /*9980*/  MOV R187, R179 ;  /* 0x000000b300bb7202 */ /* 0x000fe20000000f00 */
[--C-:B------:R-:W-:Y:S02]  /*9990*/  FFMA.FTZ R179, R181, c[0x0][0x2d0], -R143.reuse ;  /* 0x0000b400b5b37a23 */ /* 0x100fe4000001088f */
[----:B------:R-:W-:Y:S01]  /*99a0*/  FFMA.FTZ R181, R247, c[0x0][0x2d0], -R143 ;  /* 0x0000b400f7b57a23 */ /* 0x000fe2000001088f */
[----:B---3--:R-:W-:Y:S04]  /*99b0*/  F2FP.BF16.PACK_AB R143, R188, R177 ;  /* 0x000000b1bc8f723e */ /* 0x008fe800000010ff */
[----:B------:R1:W3:Y:S01]  /*99c0*/  MUFU.EX2 R199, R138 ;  /* 0x0000008a00c77308 */ /* 0x0002e20000000800 */
[----:B------:R-:W-:Y:S09]  /*99d0*/  FFMA.FTZ R187, R187, c[0x0][0x2d0], -R141 ;  /* 0x0000b400bbbb7a23 */ /* 0x000ff2000001088d */
[----:B------:R-:W-:Y:S01]  /*99e0*/  MUFU.EX2 R205, R187 ;  /* 0x000000bb00cd7308 */ /* 0x000fe20000000800 */
[----:B----4-:R-:W-:Y:S09]  /*99f0*/  FMUL.FTZ R128, R132, R128 ;  /* 0x0000008084807220 */ /* 0x010ff20000410000 */
[----:B------:R-:W-:Y:S01]  /*9a00*/  MUFU.EX2 R179, R179 ;  /* 0x000000b300b37308 */ /* 0x000fe20000000800 */
[--C-:B-1----:R-:W-:Y:S01]  /*9a10*/  FFMA.FTZ R138, R186, c[0x0][0x2d0], -R137.reuse ;  /* 0x0000b400ba8a7a23 */ /* 0x102fe20000010889 */
[----:B------:R-:W-:Y:S02]  /*9a20*/  MOV R186, R185 ;  /* 0x000000b900ba7202 */ /* 0x000fe40000000f00 */
[----:B------:R-:W-:Y:S01]  /*9a30*/  MOV R185, R180 ;  /* 0x000000b400b97202 */ /* 0x000fe20000000f00 */
[----:B------:R-:W-:Y:S01]  /*9a40*/  IMAD.MOV.U32 R180, RZ, RZ, R164 ;  /* 0x000000ffffb47224 */ /* 0x000fe200078e00a4 */
[----:B---3--:R-:W-:Y:S04]  /*9a50*/  F2FP.BF16.PACK_AB R150, R199, R197 ;  /* 0x000000c5c796723e */ /* 0x008fe800000010ff */
[----:B------:R1:W-:Y:S01]  /*9a60*/  MUFU.EX2 R164, R138 ;  /* 0x0000008a00a47308 */ /* 0x0003e20000000800 */
[--C-:B------:R-:W-:Y:S09]  /*9a70*/  FFMA.FTZ R180, R180, c[0x0][0x2d0], -R142.reuse ;  /* 0x0000b400b4b47a23 */ /* 0x100ff2000001088e */
[----:B------:R-:W-:Y:S01]  /*9a80*/  MUFU.EX2 R180, R180 ;  /* 0x000000b400b47308 */ /* 0x000fe20000000800 */
[----:B-1----:R-:W-:Y:S01]  /*9a90*/  FFMA.FTZ R138, R184, c[0x0][0x2d0], -R137 ;  /* 0x0000b400b88a7a23 */ /* 0x002fe20000010889 */
[----:B------:R-:W-:Y:S02]  /*9aa0*/  MOV R184, R189 ;  /* 0x000000bd00b87202 */ /* 0x000fe40000000f00 */
[----:B------:R-:W-:Y:S02]  /*9ab0*/  MOV R189, R169 ;  /* 0x000000a900bd7202 */ /* 0x000fe40000000f00 */
[----:B------:R-:W-:Y:S01]  /*9ac0*/  MOV R169, R165 ;  /* 0x000000a500a97202 */ /* 0x000fe20000000f00 */
[----:B------:R-:W-:Y:S03]  /*9ad0*/  FFMA.FTZ R184, R184, c[0x0][0x2d0], -R141 ;  /* 0x0000b400b8b87a23 */ /* 0x000fe6000001088d */
[----:B------:R1:W3:Y:S01]  /*9ae0*/  MUFU.EX2 R165, R138 ;  /* 0x0000008a00a57308 */ /* 0x0002e20000000800 */
[----:B------:R-:W-:Y:S01]  /*9af0*/  F2FP.BF16.PACK_AB R141, R174, R171 ;  /* 0x000000abae8d723e */ /* 0x000fe200000010ff */
[--C-:B------:R-:W-:Y:S02]  /*9b00*/  FFMA.FTZ R153, R189, c[0x0][0x2d0], -R137.reuse ;  /* 0x0000b400bd997a23 */ /* 0x100fe40000010889 */
[----:B--2---:R-:W-:Y:S02]  /*9b10*/  FMUL.FTZ R129, R132, R129 ;  /* 0x0000008184817220 */ /* 0x004fe40000410000 */
[--C-:B------:R-:W-:Y:S02]  /*9b20*/  FFMA.FTZ R152, R169, c[0x0][0x2d0], -R137.reuse ;  /* 0x0000b400a9987a23 */ /* 0x100fe40000010889 */
[--C-:B------:R-:W-:Y:S01]  /*9b30*/  FFMA.FTZ R169, R140, c[0x0][0x2d0], -R137.reuse ;  /* 0x0000b4008ca97a23 */ /* 0x100fe20000010889 */
[----:B------:R-:W-:Y:S01]  /*9b40*/  F2FP.BF16.PACK_AB R140, R175, R172 ;  /* 0x000000acaf8c723e */ /* 0x000fe200000010ff */
[----:B------:R-:W-:Y:S01]  /*9b50*/  MUFU.EX2 R248, R153 ;  /* 0x0000009900f87308 */ /* 0x000fe20000000800 */
[----:B------:R-:W-:Y:S09]  /*9b60*/  FMUL.FTZ R130, R133, R130 ;  /* 0x0000008285827220 */ /* 0x000ff20000410000 */
[----:B------:R2:W-:Y:S01]  /*9b70*/  MUFU.EX2 R189, R162 ;  /* 0x000000a200bd7308 */ /* 0x0005e20000000800 */
[--C-:B-1----:R-:W-:Y:S01]  /*9b80*/  FFMA.FTZ R138, R186, c[0x0][0x2d0], -R137.reuse ;  /* 0x0000b400ba8a7a23 */ /* 0x102fe20000010889 */
[----:B---3--:R-:W-:Y:S01]  /*9b90*/  F2FP.BF16.PACK_AB R149, R165, R164 ;  /* 0x000000a4a595723e */ /* 0x008fe200000010ff */
[--C-:B------:R-:W-:Y:S02]  /*9ba0*/  FFMA.FTZ R186, R246, c[0x0][0x2d0], -R142.reuse ;  /* 0x0000b400f6ba7a23 */ /* 0x100fe4000001088e */
[--C-:B------:R-:W-:Y:S05]  /*9bb0*/  FFMA.FTZ R246, R250, c[0x0][0x2d0], -R137.reuse ;  /* 0x0000b400faf67a23 */ /* 0x100fea0000010889 */
[----:B------:R1:W-:Y:S10]  /*9bc0*/  MUFU.EX2 R193, R138 ;  /* 0x0000008a00c17308 */ /* 0x0003f40000000800 */
[----:B------:R-:W-:Y:S01]  /*9bd0*/  MUFU.EX2 R207, R186 ;  /* 0x000000ba00cf7308 */ /* 0x000fe20000000800 */
[----:B--2---:R-:W-:Y:S09]  /*9be0*/  LDSM.16.MT88.4 R160, [R227+0x1100] ;  /* 0x00110000e3a0783b */ /* 0x004ff20000004200 */
[----:B------:R-:W-:Y:S01]  /*9bf0*/  MUFU.EX2 R246, R246 ;  /* 0x000000f600f67308 */ /* 0x000fe20000000800 */
[--C-:B-1----:R-:W-:Y:S09]  /*9c00*/  FFMA.FTZ R138, R196, c[0x0][0x2d0], -R137.reuse ;  /* 0x0000b400c48a7a23 */ /* 0x102ff20000010889 */
[----:B------:R-:W1:Y:S10]  /*9c10*/  MUFU.EX2 R204, R138 ;  /* 0x0000008a00cc7308 */ /* 0x000e740000000800 */
[----:B------:R2:W-:Y:S01]  /*9c20*/  MUFU.EX2 R196, R158 ;  /* 0x0000009e00c47308 */ /* 0x0005e20000000800 */
[----:B------:R-:W-:Y:S01]  /*9c30*/  FMUL.FTZ R131, R133, R131 ;  /* 0x0000008385837220 */ /* 0x000fe20000410000 */
[----:B-1----:R-:W-:Y:S01]  /*9c40*/  F2FP.BF16.PACK_AB R151, R204, R193 ;  /* 0x000000c1cc97723e */ /* 0x002fe200000010ff */
[--C-:B------:R-:W-:Y:S05]  /*9c50*/  FFMA.FTZ R138, R221, c[0x0][0x2d0], -R137.reuse ;  /* 0x0000b400dd8a7a23 */ /* 0x100fea0000010889 */
[----:B------:R-:W-:Y:S01]  /*9c60*/  HMMA.16816.F32.BF16 R128, R144, R154, R128 ;  /* 0x0000009a9080723c */ /* 0x000fe20000041880 */
[----:B------:R-:W1:Y:S01]  /*9c70*/  LDSM.16.MT88.4 R144, [R225+0x900] ;  /* 0x00090000e190783b */ /* 0x000e620000004200 */
[----:B------:R3:W-:Y:S05]  /*9c80*/  MUFU.EX2 R250, R138 ;  /* 0x0000008a00fa7308 */ /* 0x0007ea0000000800 */
[--C-:B------:R-:W-:Y:S02]  /*9c90*/  FFMA.FTZ R155, R185, c[0x0][0x2d0], -R142.reuse ;  /* 0x0000b400b99b7a23 */ /* 0x100fe4000001088e */
[----:B------:R-:W-:Y:S01]  /*9ca0*/  FFMA.FTZ R185, R245, c[0x0][0x2d0], -R142 ;  /* 0x0000b400f5b97a23 */ /* 0x000fe2000001088e */
[----:B--2---:R-:W-:Y:S02]  /*9cb0*/  LDSM.16.MT88.4 R156, [R228+0x1100] ;  /* 0x00110000e49c783b */ /* 0x004fe40000004200 */
[----:B------:R-:W-:Y:S01]  /*9cc0*/  F2FP.BF16.PACK_AB R142, R191, R176 ;  /* 0x000000b0bf8e723e */ /* 0x000fe200000010ff */
[--C-:B------:R-:W-:Y:S01]  /*9cd0*/  FFMA.FTZ R154, R190, c[0x0][0x2d0], -R137.reuse ;  /* 0x0000b400be9a7a23 */ /* 0x100fe20000010889 */
[----:B------:R-:W-:Y:S01]  /*9ce0*/  MUFU.EX2 R155, R155 ;  /* 0x0000009b009b7308 */ /* 0x000fe20000000800 */
[--C-:B------:R-:W-:Y:S02]  /*9cf0*/  FFMA.FTZ R245, R249, c[0x0][0x2d0], -R137.reuse ;  /* 0x0000b400f9f57a23 */ /* 0x100fe40000010889 */
[----:B------:R-:W-:Y:S02]  /*9d00*/  FFMA.FTZ R137, R139, c[0x0][0x2d0], -R137 ;  /* 0x0000b4008b897a23 */ /* 0x000fe40000010889 */
[----:B------:R-:W2:Y:S05]  /*9d10*/  LDL.LU R139, [R1+0xc] ;  /* 0x00000c00018b7983 */ /* 0x000eaa0000300800 */
[----:B------:R-:W-:Y:S01]  /*9d20*/  MUFU.EX2 R247, R154 ;  /* 0x0000009a00f77308 */ /* 0x000fe20000000800 */
[----:B------:R-:W-:Y:S01]  /*9d30*/  FFMA.FTZ R132, R132, R148, R210 ;  /* 0x0000009484847223 */ /* 0x000fe200000100d2 */
[----:B------:R-:W-:Y:S08]  /*9d40*/  F2FP.BF16.PACK_AB R148, R173, R170 ;  /* 0x000000aaad94723e */ /* 0x000ff000000010ff */
[----:B------:R-:W-:Y:S01]  /*9d50*/  MUFU.EX2 R249, R152 ;  /* 0x0000009800f97308 */ /* 0x000fe20000000800 */
[----:B------:R-:W-:Y:S02]  /*9d60*/  FFMA.FTZ R133, R133, R201, R215 ;  /* 0x000000c985857223 */ /* 0x000fe400000100d7 */
[----:B------:R-:W-:Y:S02]  /*9d70*/  FADD.FTZ R132, R222, R132 ;  /* 0x00000084de847221 */ /* 0x000fe40000010000 */
[----:B------:R-:W-:Y:S01]  /*9d80*/  FADD.FTZ R133, R216, R133 ;  /* 0x00000085d8857221 */ /* 0x000fe20000010000 */
[-C--:B-1----:R-:W-:Y:S04]  /*9d90*/  HMMA.16816.F32.BF16 R4, R140, R144.reuse, R4 ;  /* 0x000000908c04723c */ /* 0x082fe80000041804 */
[----:B------:R1:W-:Y:S01]  /*9da0*/  MUFU.EX2 R201, R181 ;  /* 0x000000b500c97308 */ /* 0x0003e20000000800 */
[----:B---3--:R-:W-:Y:S02]  /*9db0*/  FADD.FTZ R138, R223, R132 ;  /* 0x00000084df8a7221 */ /* 0x008fe40000010000 */
[----:B------:R-:W-:Y:S01]  /*9dc0*/  FADD.FTZ R132, R217, R133 ;  /* 0x00000085d9847221 */ /* 0x000fe20000010000 */
[C---:B------:R-:W-:Y:S04]  /*9dd0*/  HMMA.16816.F32.BF16 R8, R148.reuse, R144, R8 ;  /* 0x000000909408723c */ /* 0x040fe80000041808 */
[----:B------:R-:W-:Y:S02]  /*9de0*/  FADD.FTZ R133, R235, R138 ;  /* 0x0000008aeb857221 */ /* 0x000fe40000010000 */
[----:B------:R-:W3:Y:S01]  /*9df0*/  MUFU.EX2 R210, R185 ;  /* 0x000000b900d27308 */ /* 0x000ee20000000800 */
[----:B------:R4:W5:Y:S01]  /*9e00*/  LDL.LU R235, [R1+0x5c] ;  /* 0x00005c0001eb7983 */ /* 0x0009620000300800 */
[----:B------:R-:W-:Y:S01]  /*9e10*/  FFMA.FTZ R2, R2, R198, R213 ;  /* 0x000000c602027223 */ /* 0x000fe200000100d5 */
[-C--:B------:R-:W-:Y:S03]  /*9e20*/  HMMA.16816.F32.BF16 R12, R148, R146.reuse, R12 ;  /* 0x00000092940c723c */ /* 0x080fe6000004180c */
[----:B------:R-:W-:Y:S02]  /*9e30*/  FADD.FTZ R2, R214, R2 ;  /* 0x00000002d6027221 */ /* 0x000fe40000010000 */
[----:B------:R-:W-:Y:S02]  /*9e40*/  FADD.FTZ R132, R220, R132 ;  /* 0x00000084dc847221 */ /* 0x000fe40000010000 */
[----:B------:R4:W2:Y:S01]  /*9e50*/  MUFU.EX2 R198, R184 ;  /* 0x000000b800c67308 */ /* 0x0008a20000000800 */
[C---:B------:R-:W-:Y:S01]  /*9e60*/  HMMA.16816.F32.BF16 R16, R140.reuse, R146, R16 ;  /* 0x000000928c10723c */ /* 0x040fe20000041810 */
[----:B------:R-:W4:Y:S03]  /*9e70*/  LDSM.16.MT88.4 R144, [R226+0x900] ;  /* 0x00090000e290783b */ /* 0x000f260000004200 */
[----:B------:R-:W-:Y:S01]  /*9e80*/  FADD.FTZ R2, R218, R2 ;  /* 0x00000002da027221 */ /* 0x000fe20000010000 */
[----:B-1----:R-:W-:Y:S01]  /*9e90*/  MOV R181, R202 ;  /* 0x000000ca00b57202 */ /* 0x002fe20000000f00 */
[----:B------:R-:W-:Y:S02]  /*9ea0*/  FADD.FTZ R132, R171, R132 ;  /* 0x00000084ab847221 */ /* 0x000fe40000010000 */
[----:B------:R-:W-:Y:S01]  /*9eb0*/  FADD.FTZ R2, R219, R2 ;  /* 0x00000002db027221 */ /* 0x000fe20000010000 */
[----:B------:R-:W-:Y:S01]  /*9ec0*/  LDSM.16.MT88.4 R220, [R228+0x3900] ;  /* 0x00390000e4dc783b */ /* 0x000fe20000004200 */
[----:B------:R-:W-:Y:S02]  /*9ed0*/  MUFU.EX2 R190, R168 ;  /* 0x000000a800be7308 */ /* 0x000fe40000000800 */
[----:B------:R-:W-:Y:S02]  /*9ee0*/  FADD.FTZ R2, R170, R2 ;  /* 0x00000002aa027221 */ /* 0x000fe40000010000 */
[----:B------:R-:W-:Y:S02]  /*9ef0*/  FADD.FTZ R133, R172, R133 ;  /* 0x00000085ac857221 */ /* 0x000fe40000010000 */
[----:B------:R-:W-:Y:S01]  /*9f00*/  FADD.FTZ R132, R174, R132 ;  /* 0x00000084ae847221 */ /* 0x000fe20000010000 */
[----:B------:R-:W-:Y:S03]  /*9f10*/  LDSM.16.MT88.4 R216, [R226+0x3900] ;  /* 0x00390000e2d8783b */ /* 0x000fe60000004200 */
[----:B------:R1:W-:Y:S01]  /*9f20*/  MUFU.EX2 R168, R166 ;  /* 0x000000a600a87308 */ /* 0x0003e20000000800 */
[----:B------:R-:W-:Y:S01]  /*9f30*/  FADD.FTZ R132, R177, R132 ;  /* 0x00000084b1847221 */ /* 0x000fe20000010000 */
[----:B---3--:R-:W-:Y:S03]  /*9f40*/  MOV R177, R210 ;  /* 0x000000d200b17202 */ /* 0x008fe60000000f00 */
[----:B----4-:R-:W-:Y:S05]  /*9f50*/  LDSM.16.MT88.4 R184, [R228+0x1900] ;  /* 0x00190000e4b8783b */ /* 0x010fea0000004200 */
[----:B------:R-:W-:Y:S10]  /*9f60*/  MUFU.EX2 R138, R137 ;  /* 0x00000089008a7308 */ /* 0x000ff40000000800 */
[----:B------:R-:W3:Y:S01]  /*9f70*/  MUFU.EX2 R245, R245 ;  /* 0x000000f500f57308 */ /* 0x000ee20000000800 */
[-C--:B------:R-:W-:Y:S03]  /*9f80*/  HMMA.16816.F32.BF16 R20, R140, R144.reuse, R20 ;  /* 0x000000908c14723c */ /* 0x080fe60000041814 */
[----:B-1----:R-:W-:Y:S02]  /*9f90*/  MOV R166, R155 ;  /* 0x0000009b00a67202 */ /* 0x002fe40000000f00 */
[----:B------:R-:W-:Y:S03]  /*9fa0*/  LDSM.16.MT88.4 R152, [R226+0x1100] ;  /* 0x00110000e298783b */ /* 0x000fe60000004200 */
[C---:B------:R-:W-:Y:S08]  /*9fb0*/  HMMA.16816.F32.BF16 R24, R148.reuse, R144, R24 ;  /* 0x000000909418723c */ /* 0x040ff00000041818 */
[-C--:B------:R-:W-:Y:S08]  /*9fc0*/  HMMA.16816.F32.BF16 R28, R148, R146.reuse, R28 ;  /* 0x00000092941c723c */ /* 0x080ff0000004181c */
[C---:B------:R-:W-:Y:S01]  /*9fd0*/  HMMA.16816.F32.BF16 R32, R140.reuse, R146, R32 ;  /* 0x000000928c20723c */ /* 0x040fe20000041820 */
[----:B------:R-:W1:Y:S07]  /*9fe0*/  LDSM.16.MT88.4 R144, [R228+0x900] ;  /* 0x00090000e490783b */ /* 0x000e6e0000004200 */
[-C--:B-1----:R-:W-:Y:S08]  /*9ff0*/  HMMA.16816.F32.BF16 R36, R140, R144.reuse, R36 ;  /* 0x000000908c24723c */ /* 0x082ff00000041824 */
        /* <DEDUP_REMOVED lines=11> */
[-C--:B------:R-:W-:Y:S04]  /*a0b0*/  HMMA.16816.F32.BF16 R76, R148, R146.reuse, R76 ;  /* 0x00000092944c723c */ /* 0x080fe8000004184c */
[----:B--2---:R-:W-:Y:S01]  /*a0c0*/  FFMA.FTZ R0, R0, R139, R208 ;  /* 0x0000008b00007223 */ /* 0x004fe200000100d0 */
[----:B------:R-:W-:Y:S01]  /*a0d0*/  F2FP.BF16.PACK_AB R208, R205, R198 ;  /* 0x000000c6cdd0723e */ /* 0x000fe200000010ff */
[----:B------:R-:W1:Y:S02]  /*a0e0*/  MUFU.EX2 R139, R169 ;  /* 0x000000a9008b7308 */ /* 0x000e640000000800 */
[C---:B------:R-:W-:Y:S01]  /*a0f0*/  HMMA.16816.F32.BF16 R80, R140.reuse, R146, R80 ;  /* 0x000000928c50723c */ /* 0x040fe20000041850 */
[----:B------:R-:W2:Y:S03]  /*a100*/  LDSM.16.MT88.4 R144, [R226+0x2900] ;  /* 0x00290000e290783b */ /* 0x000ea60000004200 */
[----:B------:R-:W-:Y:S01]  /*a110*/  FADD.FTZ R0, R209, R0 ;  /* 0x00000000d1007221 */ /* 0x000fe20000010000 */
[----:B---3--:R-:W-:Y:S03]  /*a120*/  F2FP.BF16.PACK_AB R209, R245, R246 ;  /* 0x000000f6f5d1723e */ /* 0x008fe600000010ff */
[----:B------:R-:W-:Y:S04]  /*a130*/  FADD.FTZ R0, R211, R0 ;  /* 0x00000000d3007221 */ /* 0x000fe80000010000 */
[----:B------:R-:W-:Y:S02]  /*a140*/  FADD.FTZ R0, R212, R0 ;  /* 0x00000000d4007221 */ /* 0x000fe40000010000 */
[----:B------:R-:W-:Y:S02]  /*a150*/  LDSM.16.MT88.4 R212, [R225+0x3900] ;  /* 0x00390000e1d4783b */ /* 0x000fe40000004200 */
[----:B------:R-:W-:Y:S02]  /*a160*/  FADD.FTZ R137, R164, R0 ;  /* 0x00000000a4897221 */ /* 0x000fe40000010000 */
[----:B------:R-:W-:Y:S02]  /*a170*/  FADD.FTZ R0, R175, R133 ;  /* 0x00000085af007221 */ /* 0x000fe40000010000 */
[----:B------:R-:W-:Y:S02]  /*a180*/  FADD.FTZ R133, R173, R2 ;  /* 0x00000002ad857221 */ /* 0x000fe40000010000 */
[----:B------:R-:W-:Y:S01]  /*a190*/  FADD.FTZ R2, R176, R0 ;  /* 0x00000000b0027221 */ /* 0x000fe20000010000 */
[----:B------:R-:W-:Y:S01]  /*a1a0*/  MOV R176, R201 ;  /* 0x000000c900b07202 */ /* 0x000fe20000000f00 */
[----:B------:R-:W-:Y:S01]  /*a1b0*/  IMAD.MOV.U32 R0, RZ, RZ, R200 ;  /* 0x000000ffff007224 */ /* 0x000fe200078e00c8 */
[----:B-1----:R-:W-:Y:S01]  /*a1c0*/  F2FP.BF16.PACK_AB R211, R138, R139 ;  /* 0x0000008b8ad3723e */ /* 0x002fe200000010ff */
[----:B------:R-:W-:Y:S01]  /*a1d0*/  FADD.FTZ R137, R165, R137 ;  /* 0x00000089a5897221 */ /* 0x000fe20000010000 */
[-C--:B--2---:R-:W-:Y:S08]  /*a1e0*/  HMMA.16816.F32.BF16 R84, R140, R144.reuse, R84 ;  /* 0x000000908c54723c */ /* 0x084ff00000041854 */
        /* <DEDUP_REMOVED lines=10> */
[C---:B------:R-:W-:Y:S07]  /*a290*/  HMMA.16816.F32.BF16 R120, R148.reuse, R144, R120 ;  /* 0x000000909478723c */ /* 0x040fee0000041878 */
[----:B------:R-:W-:Y:S01]  /*a2a0*/  F2FP.BF16.PACK_AB R144, R168, R200 ;  /* 0x000000c8a890723e */ /* 0x000fe200000010ff */
[-C--:B------:R-:W-:Y:S01]  /*a2b0*/  HMMA.16816.F32.BF16 R124, R148, R146.reuse, R124 ;  /* 0x00000092947c723c */ /* 0x080fe2000004187c */
[----:B------:R-:W1:Y:S03]  /*a2c0*/  LDSM.16.MT88.4 R148, [R225+0x1100] ;  /* 0x00110000e194783b */ /* 0x000e660000004200 */
[----:B------:R-:W-:Y:S04]  /*a2d0*/  F2FP.BF16.PACK_AB R145, R248, R247 ;  /* 0x000000f7f891723e */ /* 0x000fe800000010ff */
[----:B------:R-:W-:Y:S07]  /*a2e0*/  HMMA.16816.F32.BF16 R128, R140, R146, R128 ;  /* 0x000000928c80723c */ /* 0x000fee0000041880 */
[----:B------:R-:W-:Y:S02]  /*a2f0*/  F2FP.BF16.PACK_AB R141, R166, R202 ;  /* 0x000000caa68d723e */ /* 0x000fe400000010ff */
[----:B------:R-:W-:Y:S01]  /*a300*/  F2FP.BF16.PACK_AB R140, R167, R206 ;  /* 0x000000cea78c723e */ /* 0x000fe200000010ff */
[----:B------:R-:W-:Y:S02]  /*a310*/  LDSM.16.MT88.4 R200, [R227+0x1900] ;  /* 0x00190000e3c8783b */ /* 0x000fe40000004200 */
[----:B------:R-:W-:Y:S02]  /*a320*/  F2FP.BF16.PACK_AB R142, R192, R196 ;  /* 0x000000c4c08e723e */ /* 0x000fe400000010ff */
[----:B------:R-:W-:Y:S02]  /*a330*/  F2FP.BF16.PACK_AB R143, R190, R195 ;  /* 0x000000c3be8f723e */ /* 0x000fe400000010ff */
[----:B------:R-:W-:Y:S02]  /*a340*/  F2FP.BF16.PACK_AB R146, R189, R194 ;  /* 0x000000c2bd92723e */ /* 0x000fe400000010ff */
[----:B------:R-:W-:Y:S03]  /*a350*/  F2FP.BF16.PACK_AB R147, R250, R249 ;  /* 0x000000f9fa93723e */ /* 0x000fe600000010ff */
[-C--:B-1----:R-:W-:Y:S08]  /*a360*/  HMMA.16816.F32.BF16 R4, R140, R148.reuse, R4 ;  /* 0x000000948c04723c */ /* 0x082ff00000041804 */
[C---:B------:R-:W-:Y:S08]  /*a370*/  HMMA.16816.F32.BF16 R8, R144.reuse, R148, R8 ;  /* 0x000000949008723c */ /* 0x040ff00000041808 */
[-C--:B------:R-:W-:Y:S08]  /*a380*/  HMMA.16816.F32.BF16 R12, R144, R150.reuse, R12 ;  /* 0x00000096900c723c */ /* 0x080ff0000004180c */
[C---:B------:R-:W-:Y:S01]  /*a390*/  HMMA.16816.F32.BF16 R16, R140.reuse, R150, R16 ;  /* 0x000000968c10723c */ /* 0x040fe20000041810 */
[----:B------:R-:W1:Y:S07]  /*a3a0*/  LDSM.16.MT88.4 R148, [R225+0x3100] ;  /* 0x00310000e194783b */ /* 0x000e6e0000004200 */
[-C--:B------:R-:W-:Y:S08]  /*a3b0*/  HMMA.16816.F32.BF16 R20, R140, R152.reuse, R20 ;  /* 0x000000988c14723c */ /* 0x080ff00000041814 */
[C---:B------:R-:W-:Y:S08]  /*a3c0*/  HMMA.16816.F32.BF16 R24, R144.reuse, R152, R24 ;  /* 0x000000989018723c */ /* 0x040ff00000041818 */
[-C--:B------:R-:W-:Y:S08]  /*a3d0*/  HMMA.16816.F32.BF16 R28, R144, R154.reuse, R28 ;  /* 0x0000009a901c723c */ /* 0x080ff0000004181c */
[C---:B------:R-:W-:Y:S01]  /*a3e0*/  HMMA.16816.F32.BF16 R32, R140.reuse, R154, R32 ;  /* 0x0000009a8c20723c */ /* 0x040fe20000041820 */
[----:B------:R-:W2:Y:S07]  /*a3f0*/  LDSM.16.MT88.4 R152, [R226+0x3100] ;  /* 0x00310000e298783b */ /* 0x000eae0000004200 */
[-C--:B------:R-:W-:Y:S08]  /*a400*/  HMMA.16816.F32.BF16 R36, R140, R156.reuse, R36 ;  /* 0x0000009c8c24723c */ /* 0x080ff00000041824 */
[C---:B------:R-:W-:Y:S08]  /*a410*/  HMMA.16816.F32.BF16 R40, R144.reuse, R156, R40 ;  /* 0x0000009c9028723c */ /* 0x040ff00000041828 */
[-C--:B------:R-:W-:Y:S08]  /*a420*/  HMMA.16816.F32.BF16 R44, R144, R158.reuse, R44 ;  /* 0x0000009e902c723c */ /* 0x080ff0000004182c */
[C---:B------:R-:W-:Y:S01]  /*a430*/  HMMA.16816.F32.BF16 R48, R140.reuse, R158, R48 ;  /* 0x0000009e8c30723c */ /* 0x040fe20000041830 */
[----:B------:R-:W3:Y:S07]  /*a440*/  LDSM.16.MT88.4 R156, [R228+0x3100] ;  /* 0x00310000e49c783b */ /* 0x000eee0000004200 */
[-C--:B------:R-:W-:Y:S08]  /*a450*/  HMMA.16816.F32.BF16 R52, R140, R160.reuse, R52 ;  /* 0x000000a08c34723c */ /* 0x080ff00000041834 */
[C---:B------:R-:W-:Y:S08]  /*a460*/  HMMA.16816.F32.BF16 R56, R144.reuse, R160, R56 ;  /* 0x000000a09038723c */ /* 0x040ff00000041838 */
[-C--:B------:R-:W-:Y:S08]  /*a470*/  HMMA.16816.F32.BF16 R60, R144, R162.reuse, R60 ;  /* 0x000000a2903c723c */ /* 0x080ff0000004183c */
[C---:B------:R-:W-:Y:S01]  /*a480*/  HMMA.16816.F32.BF16 R64, R140.reuse, R162, R64 ;  /* 0x000000a28c40723c */ /* 0x040fe20000041840 */
[----:B------:R-:W4:Y:S07]  /*a490*/  LDSM.16.MT88.4 R160, [R227+0x3100] ;  /* 0x00310000e3a0783b */ /* 0x000f2e0000004200 */
[-C--:B-1----:R-:W-:Y:S08]  /*a4a0*/  HMMA.16816.F32.BF16 R68, R140, R148.reuse, R68 ;  /* 0x000000948c44723c */ /* 0x082ff00000041844 */
[C---:B------:R-:W-:Y:S08]  /*a4b0*/  HMMA.16816.F32.BF16 R72, R144.reuse, R148, R72 ;  /* 0x000000949048723c */ /* 0x040ff00000041848 */
[-C--:B------:R-:W-:Y:S08]  /*a4c0*/  HMMA.16816.F32.BF16 R76, R144, R150.reuse, R76 ;  /* 0x00000096904c723c */ /* 0x080ff0000004184c */
[C---:B------:R-:W-:Y:S08]  /*a4d0*/  HMMA.16816.F32.BF16 R80, R140.reuse, R150, R80 ;  /* 0x000000968c50723c */ /* 0x040ff00000041850 */
[-C--:B--2---:R-:W-:Y:S08]  /*a4e0*/  HMMA.16816.F32.BF16 R84, R140, R152.reuse, R84 ;  /* 0x000000988c54723c */ /* 0x084ff00000041854 */
[C---:B------:R-:W-:Y:S08]  /*a4f0*/  HMMA.16816.F32.BF16 R88, R144.reuse, R152, R88 ;  /* 0x000000989058723c */ /* 0x040ff00000041858 */
[-C--:B------:R-:W-:Y:S08]  /*a500*/  HMMA.16816.F32.BF16 R92, R144, R154.reuse, R92 ;  /* 0x0000009a905c723c */ /* 0x080ff0000004185c */
[C---:B------:R-:W-:Y:S01]  /*a510*/  HMMA.16816.F32.BF16 R96, R140.reuse, R154, R96 ;  /* 0x0000009a8c60723c */ /* 0x040fe20000041860 */
[----:B------:R-:W1:Y:S07]  /*a520*/  LDSM.16.MT88.4 R152, [R225+0x1900] ;  /* 0x00190000e198783b */ /* 0x000e6e0000004200 */
[-C--:B---3--:R-:W-:Y:S08]  /*a530*/  HMMA.16816.F32.BF16 R100, R140, R156.reuse, R100 ;  /* 0x0000009c8c64723c */ /* 0x088ff00000041864 */
[C---:B------:R-:W-:Y:S07]  /*a540*/  HMMA.16816.F32.BF16 R104, R144.reuse, R156, R104 ;  /* 0x0000009c9068723c */ /* 0x040fee0000041868 */
[----:B------:R-:W-:Y:S01]  /*a550*/  MOV R157, R168 ;  /* 0x000000a8009d7202 */ /* 0x000fe20000000f00 */
[-C--:B------:R-:W-:Y:S01]  /*a560*/  HMMA.16816.F32.BF16 R108, R144, R158.reuse, R108 ;  /* 0x0000009e906c723c */ /* 0x080fe2000004186c */
[----:B------:R-:W2:Y:S07]  /*a570*/  LDSM.16.MT88.4 R168, [R226+0x1900] ;  /* 0x00190000e2a8783b */ /* 0x000eae0000004200 */
[C---:B------:R-:W-:Y:S08]  /*a580*/  HMMA.16816.F32.BF16 R112, R140.reuse, R158, R112 ;  /* 0x0000009e8c70723c */ /* 0x040ff00000041870 */
[-C--:B----4-:R-:W-:Y:S08]  /*a590*/  HMMA.16816.F32.BF16 R116, R140, R160.reuse, R116 ;  /* 0x000000a08c74723c */ /* 0x090ff00000041874 */
[C---:B------:R-:W-:Y:S08]  /*a5a0*/  HMMA.16816.F32.BF16 R120, R144.reuse, R160, R120 ;  /* 0x000000a09078723c */ /* 0x040ff00000041878 */
[-C--:B------:R-:W-:Y:S08]  /*a5b0*/  HMMA.16816.F32.BF16 R124, R144, R162.reuse, R124 ;  /* 0x000000a2907c723c */ /* 0x080ff0000004187c */
[----:B------:R-:W-:Y:S07]  /*a5c0*/  HMMA.16816.F32.BF16 R128, R140, R162, R128 ;  /* 0x000000a28c80723c */ /* 0x000fee0000041880 */
[----:B------:R-:W-:Y:S02]  /*a5d0*/  F2FP.BF16.PACK_AB R140, R179, R178 ;  /* 0x000000b2b38c723e */ /* 0x000fe400000010ff */
[----:B------:R-:W-:Y:S03]  /*a5e0*/  F2FP.BF16.PACK_AB R142, R176, R182 ;  /* 0x000000b6b08e723e */ /* 0x000fe600000010ff */
[----:B------:R-:W-:Y:S02]  /*a5f0*/  F2FP.BF16.PACK_AB R141, R183, R180 ;  /* 0x000000b4b78d723e */ /* 0x000fe400000010ff */
[----:B------:R-:W-:Y:S02]  /*a600*/  F2FP.BF16.PACK_AB R143, R210, R207 ;  /* 0x000000cfd28f723e */ /* 0x000fe400000010ff */
[----:B------:R-:W-:Y:S05]  /*a610*/  F2FP.BF16.PACK_AB R210, R251, R252 ;  /* 0x000000fcfbd2723e */ /* 0x000fea00000010ff */
[-C--:B-1----:R-:W-:Y:S01]  /*a620*/  HMMA.16816.F32.BF16 R148, R140, R152.reuse, R4 ;  /* 0x000000988c94723c */ /* 0x082fe20000041804 */
[----:B------:R-:W1:Y:S07]  /*a630*/  LDSM.16.MT88.4 R4, [R227+0x3900] ;  /* 0x00390000e304783b */ /* 0x000e6e0000004200 */
[C---:B------:R-:W-:Y:S07]  /*a640*/  HMMA.16816.F32.BF16 R144, R208.reuse, R152, R8 ;  /* 0x00000098d090723c */ /* 0x040fee0000041808 */
[----:B------:R-:W-:Y:S02]  /*a650*/  MOV R9, R157 ;  /* 0x0000009d00097202 */ /* 0x000fe40000000f00 */
[-C--:B------:R-:W-:Y:S03]  /*a660*/  HMMA.16816.F32.BF16 R156, R208, R154.reuse, R12 ;  /* 0x0000009ad09c723c */ /* 0x080fe6000004180c */
[----:B------:R-:W-:Y:S02]  /*a670*/  MOV R10, R166 ;  /* 0x000000a6000a7202 */ /* 0x000fe40000000f00 */
[----:B------:R-:W-:Y:S02]  /*a680*/  MOV R11, R167 ;  /* 0x000000a7000b7202 */ /* 0x000fe40000000f00 */
[----:B------:R-:W-:Y:S01]  /*a690*/  MOV R15, R177 ;  /* 0x000000b1000f7202 */ /* 0x000fe20000000f00 */
[C---:B------:R-:W-:Y:S04]  /*a6a0*/  HMMA.16816.F32.BF16 R152, R140.reuse, R154, R16 ;  /* 0x0000009a8c98723c */ /* 0x040fe80000041810 */
[----:B------:R-:W-:Y:S01]  /*a6b0*/  MOV R14, R176 ;  /* 0x000000b0000e7202 */ /* 0x000fe20000000f00 */
[----:B------:R-:W-:Y:S01]  /*a6c0*/  IMAD.MOV.U32 R13, RZ, RZ, R207 ;  /* 0x000000ffff0d7224 */ /* 0x000fe200078e00cf */
[----:B------:R-:W-:Y:S02]  /*a6d0*/  MOV R12, R182 ;  /* 0x000000b6000c7202 */ /* 0x000fe40000000f00 */
[-C--:B--2---:R-:W-:Y:S04]  /*a6e0*/  HMMA.16816.F32.BF16 R164, R140, R168.reuse, R20 ;  /* 0x000000a88ca4723c */ /* 0x084fe80000041814 */
[----:B------:R-:W-:Y:S02]  /*a6f0*/  MOV R19, R205 ;  /* 0x000000cd00137202 */ /* 0x000fe40000000f00 */
[----:B------:R-:W-:Y:S02]  /*a700*/  MOV R18, R183 ;  /* 0x000000b700127202 */ /* 0x000fe40000000f00 */
[C---:B------:R-:W-:Y:S04]  /*a710*/  HMMA.16816.F32.BF16 R160, R208.reuse, R168, R24 ;  /* 0x000000a8d0a0723c */ /* 0x040fe80000041818 */
[----:B------:R-:W-:Y:S02]  /*a720*/  MOV R17, R179 ;  /* 0x000000b300117202 */ /* 0x000fe40000000f00 */
[----:B------:R-:W-:Y:S01]  /*a730*/  MOV R16, R198 ;  /* 0x000000c600107202 */ /* 0x000fe20000000f00 */
[----:B------:R-:W-:Y:S01]  /*a740*/  IMAD.MOV.U32 R25, RZ, RZ, R195 ;  /* 0x000000ffff197224 */ /* 0x000fe200078e00c3 */
[-C--:B------:R-:W-:Y:S04]  /*a750*/  HMMA.16816.F32.BF16 R172, R208, R170.reuse, R28 ;  /* 0x000000aad0ac723c */ /* 0x080fe8000004181c */
[----:B------:R-:W-:Y:S02]  /*a760*/  MOV R23, R180 ;  /* 0x000000b400177202 */ /* 0x000fe40000000f00 */
[----:B------:R-:W-:Y:S02]  /*a770*/  MOV R22, R178 ;  /* 0x000000b200167202 */ /* 0x000fe40000000f00 */
[C---:B------:R-:W-:Y:S04]  /*a780*/  HMMA.16816.F32.BF16 R168, R140.reuse, R170, R32 ;  /* 0x000000aa8ca8723c */ /* 0x040fe80000041820 */
[----:B------:R-:W-:Y:S02]  /*a790*/  MOV R28, R181 ;  /* 0x000000b5001c7202 */ /* 0x000fe40000000f00 */
[----:B------:R-:W-:Y:S02]  /*a7a0*/  MOV R20, R190 ;  /* 0x000000be00147202 */ /* 0x000fe40000000f00 */
[-C--:B------:R-:W-:Y:S04]  /*a7b0*/  HMMA.16816.F32.BF16 R180, R140, R184.reuse, R36 ;  /* 0x000000b88cb4723c */ /* 0x080fe80000041824 */
[----:B------:R-:W-:Y:S02]  /*a7c0*/  MOV R21, R189 ;  /* 0x000000bd00157202 */ /* 0x000fe40000000f00 */
[----:B------:R-:W-:Y:S02]  /*a7d0*/  MOV R31, R9 ;  /* 0x00000009001f7202 */ /* 0x000fe40000000f00 */
[C---:B------:R-:W-:Y:S04]  /*a7e0*/  HMMA.16816.F32.BF16 R176, R208.reuse, R184, R40 ;  /* 0x000000b8d0b0723c */ /* 0x040fe80000041828 */
[----:B------:R-:W-:Y:S02]  /*a7f0*/  MOV R30, R10 ;  /* 0x0000000a001e7202 */ /* 0x000fe40000000f00 */
[----:B------:R-:W-:Y:S02]  /*a800*/  MOV R33, R191 ;  /* 0x000000bf00217202 */ /* 0x000fe40000000f00 */
[----:B------:R-:W-:Y:S02]  /*a810*/  MOV R10, R188 ;  /* 0x000000bc000a7202 */ /* 0x000fe40000000f00 */
[-C--:B------:R-:W-:Y:S03]  /*a820*/  HMMA.16816.F32.BF16 R188, R208, R186.reuse, R44 ;  /* 0x000000bad0bc723c */ /* 0x080fe6000004182c */
[----:B------:R-:W-:Y:S01]  /*a830*/  MOV R24, R196 ;  /* 0x000000c400187202 */ /* 0x000fe20000000f00 */
[----:B------:R-:W-:Y:S01]  /*a840*/  FADD.FTZ R2, R33, R2 ;  /* 0x0000000221027221 */ /* 0x000fe20000010000 */
[----:B------:R-:W-:Y:S01]  /*a850*/  MOV R26, R194 ;  /* 0x000000c2001a7202 */ /* 0x000fe20000000f00 */
[----:B------:R-:W-:Y:S01]  /*a860*/  FADD.FTZ R10, R10, R132 ;  /* 0x000000840a0a7221 */ /* 0x000fe20000010000 */
[----:B------:R-:W-:Y:S01]  /*a870*/  MOV R27, R192 ;  /* 0x000000c0001b7202 */ /* 0x000fe20000000f00 */
[C---:B------:R-:W-:Y:S04]  /*a880*/  HMMA.16816.F32.BF16 R184, R140.reuse, R186, R48 ;  /* 0x000000ba8cb8723c */ /* 0x040fe80000041830 */
[----:B------:R-:W-:Y:S02]  /*a890*/  MOV R29, R11 ;  /* 0x0000000b001d7202 */ /* 0x000fe40000000f00 */
[----:B------:R-:W-:Y:S02]  /*a8a0*/  MOV R11, R0 ;  /* 0x00000000000b7202 */ /* 0x000fe40000000f00 */
[----:B------:R-:W-:Y:S04]  /*a8b0*/  MOV R9, R199 ;  /* 0x000000c700097202 */ /* 0x000fe80000000f00 */
[----:B------:R-:W-:Y:S02]  /*a8c0*/  MOV R0, R197 ;  /* 0x000000c500007202 */ /* 0x000fe40000000f00 */
[-C--:B------:R-:W-:Y:S03]  /*a8d0*/  HMMA.16816.F32.BF16 R196, R140, R200.reuse, R52 ;  /* 0x000000c88cc4723c */ /* 0x080fe60000041834 */
[----:B------:R-:W-:Y:S01]  /*a8e0*/  MOV R8, R193 ;  /* 0x000000c100087202 */ /* 0x000fe20000000f00 */
[----:B------:R-:W-:Y:S01]  /*a8f0*/  FADD.FTZ R0, R0, R133 ;  /* 0x0000008500007221 */ /* 0x000fe20000010000 */
[----:B------:R-:W-:Y:S02]  /*a900*/  MOV R35, R206 ;  /* 0x000000ce00237202 */ /* 0x000fe40000000f00 */
[----:B------:R-:W-:Y:S01]  /*a910*/  MOV R34, R204 ;  /* 0x000000cc00227202 */ /* 0x000fe20000000f00 */
[C---:B------:R-:W-:Y:S04]  /*a920*/  HMMA.16816.F32.BF16 R192, R208.reuse, R200, R56 ;  /* 0x000000c8d0c0723c */ /* 0x040fe80000041838 */
[----:B------:R-:W-:Y:S01]  /*a930*/  FADD.FTZ R2, R35, R2 ;  /* 0x0000000223027221 */ /* 0x000fe20000010000 */
[----:B------:R-:W-:Y:S01]  /*a940*/  MOV R133, R135 ;  /* 0x0000008700857202 */ /* 0x000fe20000000f00 */
[----:B------:R-:W-:Y:S01]  /*a950*/  FADD.FTZ R9, R9, R0 ;  /* 0x0000000009097221 */ /* 0x000fe20000010000 */
[----:B------:R-:W-:Y:S01]  /*a960*/  MOV R132, R136 ;  /* 0x0000008800847202 */ /* 0x000fe20000000f00 */
[-C--:B------:R-:W-:Y:S04]  /*a970*/  HMMA.16816.F32.BF16 R204, R208, R202.reuse, R60 ;  /* 0x000000cad0cc723c */ /* 0x080fe8000004183c */
[----:B------:R-:W-:Y:S02]  /*a980*/  FADD.FTZ R0, R28, R10 ;  /* 0x0000000a1c007221 */ /* 0x000fe40000010000 */
[----:B------:R-:W-:Y:S02]  /*a990*/  FADD.FTZ R11, R11, R9 ;  /* 0x000000090b0b7221 */ /* 0x000fe40000010000 */
[C---:B------:R-:W-:Y:S04]  /*a9a0*/  HMMA.16816.F32.BF16 R200, R140.reuse, R202, R64 ;  /* 0x000000ca8cc8723c */ /* 0x040fe80000041840 */
[----:B------:R-:W-:Y:S02]  /*a9b0*/  FADD.FTZ R9, R29, R2 ;  /* 0x000000021d097221 */ /* 0x000fe40000010000 */
[----:B------:R-:W-:Y:S01]  /*a9c0*/  FADD.FTZ R8, R8, R137 ;  /* 0x0000008908087221 */ /* 0x000fe20000010000 */
[----:B------:R-:W-:Y:S01]  /*a9d0*/  MOV R137, R134 ;  /* 0x0000008600897202 */ /* 0x000fe20000000f00 */
[-C--:B------:R-:W-:Y:S04]  /*a9e0*/  HMMA.16816.F32.BF16 R68, R140, R212.reuse, R68 ;  /* 0x000000d48c44723c */ /* 0x080fe80000041844 */
[----:B------:R-:W-:Y:S04]  /*a9f0*/  FADD.FTZ R8, R34, R8 ;  /* 0x0000000822087221 */ /* 0x000fe80000010000 */
[C---:B------:R-:W-:Y:S04]  /*aa00*/  HMMA.16816.F32.BF16 R72, R208.reuse, R212, R72 ;  /* 0x000000d4d048723c */ /* 0x040fe80000041848 */
[----:B------:R-:W-:Y:S02]  /*aa10*/  FADD.FTZ R10, R247, R8 ;  /* 0x00000008f70a7221 */ /* 0x000fe40000010000 */
[----:B------:R-:W-:Y:S02]  /*aa20*/  FADD.FTZ R8, R30, R0 ;  /* 0x000000001e087221 */ /* 0x000fe40000010000 */
[-C--:B------:R-:W-:Y:S04]  /*aa30*/  HMMA.16816.F32.BF16 R76, R208, R214.reuse, R76 ;  /* 0x000000d6d04c723c */ /* 0x080fe8000004184c */
[----:B------:R-:W-:Y:S02]  /*aa40*/  FADD.FTZ R0, R24, R9 ;  /* 0x0000000918007221 */ /* 0x000fe40000010000 */
[----:B------:R-:W-:Y:S02]  /*aa50*/  FADD.FTZ R2, R248, R10 ;  /* 0x0000000af8027221 */ /* 0x000fe40000010000 */
[C---:B------:R-:W-:Y:S04]  /*aa60*/  HMMA.16816.F32.BF16 R80, R140.reuse, R214, R80 ;  /* 0x000000d68c50723c */ /* 0x040fe80000041850 */
[----:B------:R-:W-:Y:S02]  /*aa70*/  FADD.FTZ R10, R25, R8 ;  /* 0x00000008190a7221 */ /* 0x000fe40000010000 */
[----:B------:R-:W-:Y:S02]  /*aa80*/  FADD.FTZ R9, R27, R0 ;  /* 0x000000001b097221 */ /* 0x000fe40000010000 */
[-C--:B------:R-:W-:Y:S04]  /*aa90*/  HMMA.16816.F32.BF16 R84, R140, R216.reuse, R84 ;  /* 0x000000d88c54723c */ /* 0x080fe80000041854 */
[----:B------:R-:W-:Y:S04]  /*aaa0*/  FADD.FTZ R9, R22, R9 ;  /* 0x0000000916097221 */ /* 0x000fe80000010000 */
[C---:B------:R-:W-:Y:S08]  /*aab0*/  HMMA.16816.F32.BF16 R88, R208.reuse, R216, R88 ;  /* 0x000000d8d058723c */ /* 0x040ff00000041858 */
[-C--:B------:R-:W-:Y:S08]  /*aac0*/  HMMA.16816.F32.BF16 R92, R208, R218.reuse, R92 ;  /* 0x000000dad05c723c */ /* 0x080ff0000004185c */
[C---:B------:R-:W-:Y:S08]  /*aad0*/  HMMA.16816.F32.BF16 R96, R140.reuse, R218, R96 ;  /* 0x000000da8c60723c */ /* 0x040ff00000041860 */
[-C--:B------:R-:W-:Y:S08]  /*aae0*/  HMMA.16816.F32.BF16 R100, R140, R220.reuse, R100 ;  /* 0x000000dc8c64723c */ /* 0x080ff00000041864 */
[C---:B------:R-:W-:Y:S08]  /*aaf0*/  HMMA.16816.F32.BF16 R104, R208.reuse, R220, R104 ;  /* 0x000000dcd068723c */ /* 0x040ff00000041868 */
[-C--:B------:R-:W-:Y:S08]  /*ab00*/  HMMA.16816.F32.BF16 R108, R208, R222.reuse, R108 ;  /* 0x000000ded06c723c */ /* 0x080ff0000004186c */
[C---:B------:R-:W-:Y:S08]  /*ab10*/  HMMA.16816.F32.BF16 R112, R140.reuse, R222, R112 ;  /* 0x000000de8c70723c */ /* 0x040ff00000041870 */
[-C--:B-1----:R-:W-:Y:S08]  /*ab20*/  HMMA.16816.F32.BF16 R116, R140, R4.reuse, R116 ;  /* 0x000000048c74723c */ /* 0x082ff00000041874 */
[C---:B------:R-:W-:Y:S07]  /*ab30*/  HMMA.16816.F32.BF16 R120, R208.reuse, R4, R120 ;  /* 0x00000004d078723c */ /* 0x040fee0000041878 */
[----:B------:R-:W-:Y:S01]  /*ab40*/  FADD.FTZ R4, R31, R11 ;  /* 0x0000000b1f047221 */ /* 0x000fe20000010000 */
[-C--:B------:R-:W-:Y:S04]  /*ab50*/  HMMA.16816.F32.BF16 R124, R208, R6.reuse, R124 ;  /* 0x00000006d07c723c */ /* 0x080fe8000004187c */
        /* <DEDUP_REMOVED lines=17> */
[----:B------:R1:W-:Y:S01]  /*ac70*/  STL [R1], R5 ;  /* 0x0000000501007387 */ /* 0x0003e20000100800 */
[----:B------:R-:W-:Y:S02]  /*ac80*/  FADD.FTZ R2, R251, R2 ;  /* 0x00000002fb027221 */ /* 0x000fe40000010000 */
[----:B------:R-:W-:Y:S02]  /*ac90*/  FADD.FTZ R4, R15, R4 ;  /* 0x000000040f047221 */ /* 0x000fe40000010000 */
[----:B------:R-:W-:Y:S03]  /*aca0*/  FADD.FTZ R0, R139, R7 ;  /* 0x000000078b007221 */ /* 0x000fe60000010000 */
[----:B------:R1:W-:Y:S01]  /*acb0*/  STL [R1+0x8], R4 ;  /* 0x0000080401007387 */ /* 0x0003e20000100800 */
[----:B------:R-:W-:Y:S01]  /*acc0*/  FADD.FTZ R0, R138, R0 ;  /* 0x000000008a007221 */ /* 0x000fe20000010000 */
[----:B------:R-:W-:Y:S02]  /*acd0*/  MOV R138, R3 ;  /* 0x00000003008a7202 */ /* 0x000fe40000000f00 */
[----:B------:R1:W-:Y:S04]  /*ace0*/  STL [R1+0x4], R2 ;  /* 0x0000040201007387 */ /* 0x0003e80000100800 */
[----:B------:R1:W-:Y:S01]  /*acf0*/  STL [R1+0xc], R0 ;  /* 0x00000c0001007387 */ /* 0x0003e20000100800 */
[----:B------:R-:W-:-:S05]  /*ad00*/  @P1 BRA `(.L_x_646) ;  /* 0xffffb19000001947 */ /* 0x000fca000383ffff */
.L_x_645:
[----:B-1----:R-:W3:Y:S04]  /*ad10*/  LDL.LU R5, [R1] ;  /* 0x0000000001057983 */ /* 0x002ee80000300800 */
[----:B------:R-:W4:Y:S04]  /*ad20*/  LDL.LU R4, [R1+0x8] ;  /* 0x0000080001047983 */ /* 0x000f280000300800 */
[----:B--2---:R-:W2:Y:S04]  /*ad30*/  LDL.LU R2, [R1+0x4] ;  /* 0x0000040001027983 */ /* 0x004ea80000300800 */
[----:B------:R-:W2:Y:S04]  /*ad40*/  LDL.LU R0, [R1+0xc] ;  /* 0x00000c0001007983 */ /* 0x000ea80000300800 */
[----:B------:R-:W2:Y:S01]  /*ad50*/  LDL.LU R11, [R1+0x54] ;  /* 0x00005400010b7983 */ /* 0x000ea20000300800 */
[----:B------:R-:W-:-:S03]  /*ad60*/  MOV R138, c[0x0][0x4e8] ;  /* 0x00013a00008a7a02 */ /* 0x000fc60000000f00 */
[----:B------:R-:W2:Y:S01]  /*ad70*/  LDL.LU R139, [R1+0x58] ;  /* 0x00005800018b7983 */ /* 0x000ea20000300800 */
[----:B------:R-:W-:-:S03]  /*ad80*/  ISETP.NE.AND P0, PT, R138, 0x1, PT ;  /* 0x000000018a00780c */ /* 0x000fc60003f05270 */
[----:B------:R-:W1:Y:S04]  /*ad90*/  S2R R6, SR_CTAID.Y ;  /* 0x0000000000067919 */ /* 0x000e680000002600 */
[----:B------:R-:W1:Y:S02]  /*ada0*/  S2R R9, SR_TID.X ;  /* 0x0000000000097919 */ /* 0x000e640000002100 */
[----:B-1----:R-:W-:Y:S01]  /*adb0*/  IMAD.WIDE.U32 R18, R6, c[0x0][0x490], RZ ;  /* 0x0001240006127a25 */ /* 0x002fe200078e00ff */
[----:B------:R-:W-:-:S03]  /*adc0*/  SHF.R.S32.HI R137, RZ, 0x1f, R9 ;  /* 0x0000001fff897819 */ /* 0x000fc60000011409 */
[----:B------:R-:W-:Y:S01]  /*add0*/  IMAD.WIDE.U32 R20, R6, c[0x0][0x3e8], RZ ;  /* 0x0000fa0006147a25 */ /* 0x000fe200078e00ff */
[----:B------:R-:W-:Y:S06]  /*ade0*/  BAR.SYNC.DEFER_BLOCKING 0x1, 0x80 ;  /* 0x0042000000007b1d */ /* 0x000fec0000010000 */
[----:B---3--:R-:W1:Y:S04]  /*adf0*/  SHFL.BFLY PT, R12, R5, 0x2, 0x1f ;  /* 0x0c401f00050c7f89 */ /* 0x008e6800000e0000 */
[----:B----4-:R-:W3:Y:S04]  /*ae00*/  SHFL.BFLY PT, R10, R4, 0x2, 0x1f ;  /* 0x0c401f00040a7f89 */ /* 0x010ee800000e0000 */
[----:B--2---:R-:W2:Y:S04]  /*ae10*/  SHFL.BFLY PT, R8, R2, 0x2, 0x1f ;  /* 0x0c401f0002087f89 */ /* 0x004ea800000e0000 */
[----:B------:R-:W4:Y:S01]  /*ae20*/  SHFL.BFLY PT, R7, R0, 0x2, 0x1f ;  /* 0x0c401f0000077f89 */ /* 0x000f2200000e0000 */
[----:B------:R-:W-:Y:S01]  /*ae30*/  MOV R16, R11 ;  /* 0x0000000b00107202 */ /* 0x000fe20000000f00 */
[----:B-1----:R-:W-:-:S02]  /*ae40*/  FADD.FTZ R12, R12, R5 ;  /* 0x000000050c0c7221 */ /* 0x002fc40000010000 */
[----:B---3--:R-:W-:Y:S02]  /*ae50*/  FADD.FTZ R10, R10, R4 ;  /* 0x000000040a0a7221 */ /* 0x008fe40000010000 */
[----:B--2---:R-:W-:-:S03]  /*ae60*/  FADD.FTZ R8, R8, R2 ;  /* 0x0000000208087221 */ /* 0x004fc60000010000 */
[----:B------:R-:W1:Y:S01]  /*ae70*/  SHFL.BFLY PT, R2, R10, 0x1, 0x1f ;  /* 0x0c201f000a027f89 */ /* 0x000e6200000e0000 */
[----:B----4-:R-:W-:-:S03]  /*ae80*/  FADD.FTZ R7, R7, R0 ;  /* 0x0000000007077221 */ /* 0x010fc60000010000 */
[----:B------:R-:W2:Y:S04]  /*ae90*/  SHFL.BFLY PT, R4, R8, 0x1, 0x1f ;  /* 0x0c201f0008047f89 */ /* 0x000ea800000e0000 */
[----:B------:R-:W3:Y:S04]  /*aea0*/  SHFL.BFLY PT, R0, R12, 0x1, 0x1f ;  /* 0x0c201f000c007f89 */ /* 0x000ee800000e0000 */
[----:B------:R-:W4:Y:S01]  /*aeb0*/  SHFL.BFLY PT, R5, R7, 0x1, 0x1f ;  /* 0x0c201f0007057f89 */ /* 0x000f2200000e0000 */
[----:B-1----:R-:W-:Y:S01]  /*aec0*/  FADD.FTZ R10, R10, R2 ;  /* 0x000000020a0a7221 */ /* 0x002fe20000010000 */
[----:B------:R-:W-:Y:S01]  /*aed0*/  SHF.R.S32.HI R2, RZ, 0x1f, R6 ;  /* 0x0000001fff027819 */ /* 0x000fe20000011406 */
[----:B--2---:R-:W-:-:S03]  /*aee0*/  FADD.FTZ R8, R8, R4 ;  /* 0x0000000408087221 */ /* 0x004fc60000010000 */
[----:B------:R-:W-:Y:S01]  /*aef0*/  FSETP.NE.FTZ.AND P4, PT, R10, RZ, PT ;  /* 0x000000ff0a00720b */ /* 0x000fe20003f95000 */
[C---:B------:R-:W-:Y:S01]  /*af00*/  IMAD R26, R2.reuse, c[0x0][0x490], RZ ;  /* 0x00012400021a7a24 */ /* 0x040fe200078e02ff */
[----:B------:R-:W-:Y:S01]  /*af10*/  MOV R4, RZ ;  /* 0x000000ff00047202 */ /* 0x000fe20000000f00 */
[----:B------:R-:W-:Y:S02]  /*af20*/  IMAD R14, R2, c[0x0][0x3e8], RZ ;  /* 0x0000fa00020e7a24 */ /* 0x000fe400078e02ff */
[----:B------:R-:W-:Y:S01]  /*af30*/  @P0 IMAD.HI.U32 R2, R11, c[0x0][0x4ec], RZ ;  /* 0x00013b000b020a27 */ /* 0x000fe200078e00ff */
[----:B------:R-:W-:-:S03]  /*af40*/  FSETP.NE.FTZ.AND P2, PT, R8, RZ, PT ;  /* 0x000000ff0800720b */ /* 0x000fc60003f55000 */
[----:B---3--:R-:W-:Y:S01]  /*af50*/  FADD.FTZ R12, R12, R0 ;  /* 0x000000000c0c7221 */ /* 0x008fe20000010000 */
[----:B------:R-:W-:Y:S01]  /*af60*/  @P0 SHF.R.U32.HI R16, RZ, c[0x0][0x4f0], R2 ;  /* 0x00013c00ff100a19 */ /* 0x000fe20000011602 */
[----:B----4-:R-:W-:Y:S01]  /*af70*/  FADD.FTZ R7, R7, R5 ;  /* 0x0000000507077221 */ /* 0x010fe20000010000 */
[----:B------:R-:W-:Y:S01]  /*af80*/  MOV R0, RZ ;  /* 0x000000ff00007202 */ /* 0x000fe20000000f00 */
[----:B------:R-:W1:Y:S01]  /*af90*/  @P4 MUFU.RCP R4, R10 ;  /* 0x0000000a00044308 */ /* 0x000e620000001000 */
[----:B------:R-:W-:Y:S01]  /*afa0*/  IADD3 R2, -R16, RZ, RZ ;  /* 0x000000ff10027210 */ /* 0x000fe20007ffe1ff */
[----:B------:R-:W-:Y:S01]  /*afb0*/  IMAD R26, R6, c[0x0][0x494], R26 ;  /* 0x00012500061a7a24 */ /* 0x000fe200078e021a */
[----:B------:R-:W-:Y:S01]  /*afc0*/  FSETP.NE.FTZ.AND P5, PT, R12, RZ, PT ;  /* 0x000000ff0c00720b */ /* 0x000fe20003fb5000 */
[----:B------:R-:W-:Y:S01]  /*afd0*/  IMAD R14, R6, c[0x0][0x3ec], R14 ;  /* 0x0000fb00060e7a24 */ /* 0x000fe200078e020e */
[----:B------:R-:W-:Y:S01]  /*afe0*/  FSETP.NE.FTZ.AND P1, PT, R7, RZ, PT ;  /* 0x000000ff0700720b */ /* 0x000fe20003f35000 */
[----:B------:R-:W-:Y:S01]  /*aff0*/  IMAD R132, R2, c[0x0][0x4e8], R11 ;  /* 0x00013a0002847a24 */ /* 0x000fe200078e020b */
[----:B------:R-:W-:-:S02]  /*b000*/  MOV R2, RZ ;  /* 0x000000ff00027202 */ /* 0x000fc40000000f00 */
[----:B------:R-:W-:Y:S02]  /*b010*/  IADD3 R27, R19, R26, RZ ;  /* 0x0000001a131b7210 */ /* 0x000fe40007ffe0ff */
[----:B------:R-:W-:Y:S02]  /*b020*/  MOV R26, R18 ;  /* 0x00000012001a7202 */ /* 0x000fe40000000f00 */
[----:B------:R-:W2:Y:S01]  /*b030*/  @P2 MUFU.RCP R2, R8 ;  /* 0x0000000800022308 */ /* 0x000ea20000001000 */
[----:B------:R-:W-:-:S07]  /*b040*/  LEA.HI R6, R137, R9, RZ, 0x2 ;  /* 0x0000000989067211 */ /* 0x000fce00078f10ff */
[----:B------:R-:W3:Y:S01]  /*b050*/  @P5 MUFU.RCP R0, R12 ;  /* 0x0000000c00005308 */ /* 0x000ee20000001000 */
[C---:B-1----:R-:W-:Y:S01]  /*b060*/  FMUL.FTZ R151, R4.reuse, R151 ;  /* 0x0000009704977220 */ /* 0x042fe20000410000 */
[----:B------:R-:W-:Y:S01]  /*b070*/  LEA.HI R137, R137, R9, RZ, 0x5 ;  /* 0x0000000989897211 */ /* 0x000fe200078f28ff */
[C---:B------:R-:W-:Y:S01]  /*b080*/  FMUL.FTZ R150, R4.reuse, R150 ;  /* 0x0000009604967220 */ /* 0x040fe20000410000 */
[----:B------:R-:W-:Y:S01]  /*b090*/  IADD3 R15, R21, R14, RZ ;  /* 0x0000000e150f7210 */ /* 0x000fe20007ffe0ff */
[----:B------:R-:W-:Y:S01]  /*b0a0*/  FMUL.FTZ R155, R4, R155 ;  /* 0x0000009b049b7220 */ /* 0x000fe20000410000 */
[----:B------:R-:W-:Y:S01]  /*b0b0*/  LOP3.LUT R5, R137, 0xffffffe0, RZ, 0xc0, !PT ;  /* 0xffffffe089057812 */ /* 0x000fe200078ec0ff */
[----:B--2---:R-:W-:Y:S01]  /*b0c0*/  FMUL.FTZ R39, R2, R92 ;  /* 0x0000005c02277220 */ /* 0x004fe20000410000 */
[----:B------:R-:W-:Y:S01]  /*b0d0*/  LOP3.LUT R17, R6, 0xfffffffc, RZ, 0xc0, !PT ;  /* 0xfffffffc06117812 */ /* 0x000fe200078ec0ff */
[----:B------:R-:W2:Y:S01]  /*b0e0*/  LDL.LU R92, [R1+0x4c] ;  /* 0x00004c00015c7983 */ /* 0x000ea20000300800 */
[----:B------:R-:W-:Y:S01]  /*b0f0*/  FMUL.FTZ R89, R2, R89 ;  /* 0x0000005902597220 */ /* 0x000fe20000410000 */
[----:B------:R-:W-:Y:S01]  /*b100*/  IADD3 R5, -R5, R9, RZ ;  /* 0x0000000905057210 */ /* 0x000fe20007ffe1ff */
[----:B---3--:R-:W-:-:S03]  /*b110*/  FMUL.FTZ R149, R0, R149 ;  /* 0x0000009500957220 */ /* 0x008fc60000410000 */
[----:B------:R-:W-:Y:S01]  /*b120*/  LOP3.LUT P3, RZ, R5, 0x3, RZ, 0xc0, !PT ;  /* 0x0000000305ff7812 */ /* 0x000fe2000786c0ff */
        /* <DEDUP_REMOVED lines=16> */
[C---:B------:R-:W-:Y:S01]  /*b230*/  FMUL.FTZ R53, R0.reuse, R68 ;  /* 0x0000004400357220 */ /* 0x040fe20000410000 */
[----:B------:R-:W-:Y:S01]  /*b240*/  MOV R14, R20 ;  /* 0x00000014000e7202 */ /* 0x000fe20000000f00 */
        /* <DEDUP_REMOVED lines=28> */
[----:B------:R-:W-:Y:S01]  /*b410*/  @P2 MUFU.LG2 R8, R8 ;  /* 0x0000000800082308 */ /* 0x000fe20000000c00 */
[C---:B------:R-:W-:Y:S01]  /*b420*/  FMUL.FTZ R49, R0.reuse, R80 ;  /* 0x0000005000317220 */ /* 0x040fe20000410000 */
[----:B------:R-:W-:Y:S01]  /*b430*/  IADD3 R17, -R17, R9, RZ ;  /* 0x0000000911117210 */ /* 0x000fe20007ffe1ff */
        /* <DEDUP_REMOVED lines=12> */
[----:B------:R-:W-:Y:S01]  /*b500*/  MOV R0, RZ ;  /* 0x000000ff00007202 */ /* 0x000fe20000000f00 */
[----:B------:R-:W-:Y:S02]  /*b510*/  FMUL.FTZ R43, R2, R88 ;  /* 0x00000058022b7220 */ /* 0x000fe40000410000 */
[----:B------:R1:W5:Y:S03]  /*b520*/  LDL R88, [R1+0x10] ;  /* 0x0000100001587983 */ /* 0x0003660000100800 */
[----:B------:R-:W3:Y:S01]  /*b530*/  @P1 MUFU.RCP R0, R7 ;  /* 0x0000000700001308 */ /* 0x000ee20000001000 */
[----:B------:R-:W-:-:S02]  /*b540*/  F2FP.BF16.PACK_AB R43, R89, R43 ;  /* 0x0000002b592b723e */ /* 0x000fc400000010ff */
[----:B------:R-:W4:Y:S01]  /*b550*/  LDL R89, [R1+0x50] ;  /* 0x0000500001597983 */ /* 0x000f220000100800 */
[C---:B---3--:R-:W-:Y:S02]  /*b560*/  FMUL.FTZ R91, R0.reuse, R91 ;  /* 0x0000005b005b7220 */ /* 0x048fe40000410000 */
[----:B------:R-:W-:-:S05]  /*b570*/  FMUL.FTZ R42, R0, R90 ;  /* 0x0000005a002a7220 */ /* 0x000fca0000410000 */
[----:B------:R-:W-:Y:S02]  /*b580*/  F2FP.BF16.PACK_AB R42, R91, R42 ;  /* 0x0000002a5b2a723e */ /* 0x000fe400000010ff */
[----:B------:R1:W5:Y:S01]  /*b590*/  LDL.64 R90, [R1+0x18] ;  /* 0x00001800015a7983 */ /* 0x0003620000100a00 */
[C---:B------:R-:W-:Y:S02]  /*b5a0*/  FMUL.FTZ R80, R4.reuse, R102 ;  /* 0x0000006604507220 */ /* 0x040fe40000410000 */
[----:B------:R-:W-:Y:S02]  /*b5b0*/  FMUL.FTZ R68, R4, R130 ;  /* 0x0000008204447220 */ /* 0x000fe40000410000 */
[----:B------:R-:W3:Y:S01]  /*b5c0*/  S2R R4, SR_CTAID.Z ;  /* 0x0000000000047919 */ /* 0x000ee20000002700 */
[C---:B------:R-:W-:Y:S01]  /*b5d0*/  FMUL.FTZ R145, R2.reuse, R145 ;  /* 0x0000009102917220 */ /* 0x040fe20000410000 */
[----:B------:R-:W-:Y:S01]  /*b5e0*/  SHF.R.S32.HI R5, RZ, 0x2, R6 ;  /* 0x00000002ff057819 */ /* 0x000fe20000011406 */
        /* <DEDUP_REMOVED lines=28> */
[----:B------:R-:W-:Y:S01]  /*b7b0*/  SHF.R.S32.HI R2, RZ, 0x1f, R6 ;  /* 0x0000001fff027819 */ /* 0x000fe20000011406 */
[----:B------:R-:W1:Y:S01]  /*b7c0*/  @P1 MUFU.LG2 R7, R7 ;  /* 0x0000000700071308 */ /* 0x000e620000000c00 */
[----:B---3--:R-:W-:Y:S02]  /*b7d0*/  SHF.R.S32.HI R6, RZ, 0x1f, R4 ;  /* 0x0000001fff067819 */ /* 0x008fe40000011404 */
[----:B------:R-:W-:-:S03]  /*b7e0*/  LEA.HI R2, R2, R5, RZ, 0x3 ;  /* 0x0000000502027211 */ /* 0x000fc600078f18ff */
[----:B------:R-:W-:Y:S01]  /*b7f0*/  IMAD R86, R6, c[0x0][0x498], RZ ;  /* 0x0001260006567a24 */ /* 0x000fe200078e02ff */
[----:B------:R-:W-:Y:S01]  /*b800*/  LOP3.LUT R2, R2, 0xfffffff8, RZ, 0xc0, !PT ;  /* 0xfffffff802027812 */ /* 0x000fe200078ec0ff */
[----:B------:R-:W-:Y:S02]  /*b810*/  IMAD R85, R6, c[0x0][0x3f0], RZ ;  /* 0x0000fc0006557a24 */ /* 0x000fe400078e02ff */
[C---:B------:R-:W-:Y:S01]  /*b820*/  FMUL.FTZ R50, R0.reuse, R74 ;  /* 0x0000004a00327220 */ /* 0x040fe20000410000 */
[----:B------:R-:W-:Y:S01]  /*b830*/  IADD3 R5, R5, -R2, RZ ;  /* 0x8000000205057210 */ /* 0x000fe20007ffe0ff */
[C---:B------:R-:W-:Y:S01]  /*b840*/  FMUL.FTZ R46, R0.reuse, R78 ;  /* 0x0000004e002e7220 */ /* 0x040fe20000410000 */
[----:B------:R-:W-:Y:S01]  /*b850*/  @P4 MOV R2, 0x3f317218 ;  /* 0x3f31721800024802 */ /* 0x000fe20000000f00 */
        /* <DEDUP_REMOVED lines=27> */
[----:B------:R-:W-:Y:S01]  /*ba10*/  FMUL.FTZ R66, R0, R126 ;  /* 0x0000007e00427220 */ /* 0x000fe20000410000 */
[----:B------:R-:W-:Y:S01]  /*ba20*/  @P2 MOV R0, 0x3f317218 ;  /* 0x3f31721800002802 */ /* 0x000fe20000000f00 */
[C---:B------:R-:W-:Y:S02]  /*ba30*/  IMAD R86, R4.reuse, c[0x0][0x49c], R86 ;  /* 0x0001270004567a24 */ /* 0x040fe400078e0256 */
[C---:B------:R-:W-:Y:S02]  /*ba40*/  IMAD R85, R4.reuse, c[0x0][0x3f4], R85 ;  /* 0x0000fd0004557a24 */ /* 0x040fe400078e0255 */
[----:B------:R-:W-:Y:S01]  /*ba50*/  IMAD.WIDE.U32 R26, R4, c[0x0][0x498], R26 ;  /* 0x00012600041a7a25 */ /* 0x000fe200078e001a */
[----:B------:R-:W-:-:S03]  /*ba60*/  @P1 MOV R9, 0x3f317218 ;  /* 0x3f31721800091802 */ /* 0x000fc60000000f00 */
[----:B------:R-:W-:Y:S01]  /*ba70*/  IMAD.WIDE.U32 R14, R4, c[0x0][0x3f0], R14 ;  /* 0x0000fc00040e7a25 */ /* 0x000fe200078e000e */
[----:B------:R-:W-:-:S03]  /*ba80*/  @P5 MOV R4, 0x3f317218 ;  /* 0x3f31721800045802 */ /* 0x000fc60000000f00 */
[----:B------:R-:W-:Y:S02]  /*ba90*/  @P4 FMUL.FTZ R6, R2, c[0x0][0x2d0] ;  /* 0x0000b40002064a20 */ /* 0x000fe40000410000 */
[----:B------:R-:W-:Y:S02]  /*baa0*/  @P5 FMUL.FTZ R11, R4, c[0x0][0x2d0] ;  /* 0x0000b400040b5a20 */ /* 0x000fe40000410000 */
[----:B------:R-:W-:Y:S02]  /*bab0*/  @P2 FMUL.FTZ R2, R0, c[0x0][0x2d0] ;  /* 0x0000b40000022a20 */ /* 0x000fe40000410000 */
[----:B-1----:R-:W-:Y:S02]  /*bac0*/  @P1 FMUL.FTZ R4, R7, 0.69314718246459960938 ;  /* 0x3f31721807041820 */ /* 0x002fe40000410000 */
[----:B------:R-:W-:Y:S01]  /*bad0*/  @P1 FMUL.FTZ R0, R9, c[0x0][0x2d0] ;  /* 0x0000b40009001a20 */ /* 0x000fe20000410000 */
[----:B------:R-:W-:Y:S01]  /*bae0*/  MOV R83, 0xff800000 ;  /* 0xff80000000537802 */ /* 0x000fe20000000f00 */
[----:B------:R-:W-:-:S02]  /*baf0*/  @P2 FMUL.FTZ R8, R8, 0.69314718246459960938 ;  /* 0x3f31721808082820 */ /* 0x000fc40000410000 */
[----:B------:R-:W-:Y:S01]  /*bb00*/  @P1 FFMA.FTZ R83, R0, R3, R4 ;  /* 0x0000000300531223 */ /* 0x000fe20000010004 */
[----:B------:R-:W-:Y:S01]  /*bb10*/  SHF.R.S32.HI R0, RZ, 0x5, R137 ;  /* 0x00000005ff007819 */ /* 0x000fe20000011489 */
[----:B------:R-:W1:Y:S01]  /*bb20*/  @P4 MUFU.LG2 R10, R10 ;  /* 0x0000000a000a4308 */ /* 0x000e620000000c00 */
[----:B------:R-:W-:Y:S01]  /*bb30*/  MOV R84, 0xff800000 ;  /* 0xff80000000547802 */ /* 0x000fe20000000f00 */
[----:B------:R-:W-:Y:S01]  /*bb40*/  @P2 FFMA.FTZ R84, R2, R134, R8 ;  /* 0x0000008602542223 */ /* 0x000fe20000010008 */
[----:B------:R-:W-:Y:S02]  /*bb50*/  SHF.R.S32.HI R2, RZ, 0x1f, R0 ;  /* 0x0000001fff027819 */ /* 0x000fe40000011400 */
[----:B------:R-:W-:Y:S02]  /*bb60*/  LEA.HI R4, R17, R17, RZ, 0x1 ;  /* 0x0000001111047211 */ /* 0x000fe400078f08ff */
[----:B------:R-:W-:-:S04]  /*bb70*/  LEA.HI R2, R2, R0, RZ, 0x2 ;  /* 0x0000000002027211 */ /* 0x000fc800078f10ff */
[----:B------:R-:W-:Y:S02]  /*bb80*/  LOP3.LUT R3, R2, 0xffffffc, RZ, 0xc0, !PT ;  /* 0x0ffffffc02037812 */ /* 0x000fe400078ec0ff */
[----:B------:R-:W-:Y:S02]  /*bb90*/  LOP3.LUT R2, R4, 0x1ffffffe, RZ, 0xc0, !PT ;  /* 0x1ffffffe04027812 */ /* 0x000fe400078ec0ff */
[----:B------:R-:W-:Y:S01]  /*bba0*/  F2FP.BF16.PACK_AB R44, R87, R44 ;  /* 0x0000002c572c723e */ /* 0x000fe200000010ff */
[----:B-1----:R-:W-:Y:S01]  /*bbb0*/  @P4 FMUL.FTZ R10, R10, 0.69314718246459960938 ;  /* 0x3f3172180a0a4820 */ /* 0x002fe20000410000 */
[----:B------:R-:W1:Y:S01]  /*bbc0*/  S2R R87, SR_CTAID.X ;  /* 0x0000000000577919 */ /* 0x000e620000002500 */
[----:B------:R-:W-:Y:S02]  /*bbd0*/  IADD3 R8, R17, -R2, RZ ;  /* 0x8000000211087210 */ /* 0x000fe40007ffe0ff */
[----:B------:R-:W-:Y:S02]  /*bbe0*/  IADD3 R9, R0, -R3, RZ ;  /* 0x8000000300097210 */ /* 0x000fe40007ffe0ff */
[----:B------:R-:W-:-:S02]  /*bbf0*/  LOP3.LUT R2, R5, 0x1, RZ, 0xc0, !PT ;  /* 0x0000000105027812 */ /* 0x000fc400078ec0ff */
[C---:B------:R-:W-:Y:S02]  /*bc00*/  SHF.L.U32 R3, R5.reuse, 0x6, RZ ;  /* 0x0000000605037819 */ /* 0x040fe400000006ff */
[----:B------:R-:W-:Y:S01]  /*bc10*/  MOV R81, 0xff800000 ;  /* 0xff80000000517802 */ /* 0x000fe20000000f00 */
[----:B------:R-:W-:Y:S01]  /*bc20*/  @P4 FFMA.FTZ R81, R6, R135, R10 ;  /* 0x0000008706514223 */ /* 0x000fe2000001000a */
[----:B------:R-:W-:Y:S02]  /*bc30*/  R2P PR, R5, 0x6 ;  /* 0x0000000605007804 */ /* 0x000fe40000000000 */
[----:B------:R-:W-:Y:S02]  /*bc40*/  ISETP.NE.U32.AND P4, PT, R2, 0x1, PT ;  /* 0x000000010200780c */ /* 0x000fe40003f85070 */
[----:B------:R-:W-:Y:S02]  /*bc50*/  LOP3.LUT R2, R3, 0x1c0, RZ, 0xc0, !PT ;  /* 0x000001c003027812 */ /* 0x000fe400078ec0ff */
[----:B------:R-:W-:-:S02]  /*bc60*/  LEA R10, R0, R17, 0x9 ;  /* 0x00000011000a7211 */ /* 0x000fc400078e48ff */
[----:B------:R-:W-:Y:S02]  /*bc70*/  SHF.L.U32 R0, R4, 0x5, RZ ;  /* 0x0000000504007819 */ /* 0x000fe400000006ff */
[----:B------:R-:W-:Y:S01]  /*bc80*/  LEA.HI R7, R2, R2, RZ, 0x1d ;  /* 0x0000000202077211 */ /* 0x000fe200078fe8ff */
[----:B------:R-:W3:Y:S01]  /*bc90*/  @P5 MUFU.LG2 R12, R12 ;  /* 0x0000000c000c5308 */ /* 0x000ee20000000c00 */
[----:B------:R-:W-:Y:S02]  /*bca0*/  SHF.R.S32.HI R5, RZ, 0x2, R139 ;  /* 0x00000002ff057819 */ /* 0x000fe4000001148b */
[----:B------:R-:W-:Y:S02]  /*bcb0*/  SHF.R.S32.HI R6, RZ, 0x1f, R16 ;  /* 0x0000001fff067819 */ /* 0x000fe40000011410 */
[----:B------:R-:W-:Y:S02]  /*bcc0*/  LOP3.LUT R4, R0, 0xffffffc0, RZ, 0xc0, !PT ;  /* 0xffffffc000047812 */ /* 0x000fe400078ec0ff */
[----:B------:R-:W-:-:S02]  /*bcd0*/  LEA R7, R10, R7, 0x1 ;  /* 0x000000070a077211 */ /* 0x000fc400078e08ff */
[----:B------:R-:W-:Y:S01]  /*bce0*/  LEA R0, R9, R5, 0x4 ;  /* 0x0000000509007211 */ /* 0x000fe200078e20ff */
[----:B------:R-:W-:Y:S01]  /*bcf0*/  IMAD R5, R6, c[0x0][0x3e0], RZ ;  /* 0x0000f80006057a24 */ /* 0x000fe200078e02ff */
[----:B------:R-:W-:Y:S02]  /*bd00*/  LEA R4, R8, R4, 0x3 ;  /* 0x0000000408047211 */ /* 0x000fe400078e18ff */
[----:B------:R-:W-:Y:S01]  /*bd10*/  SHF.L.U32 R7, R7, 0x1, RZ ;  /* 0x0000000107077819 */ /* 0x000fe200000006ff */
[----:B------:R-:W-:Y:S01]  /*bd20*/  IMAD R9, R16, c[0x0][0x3e4], R5 ;  /* 0x0000f90010097a24 */ /* 0x000fe200078e0205 */
[----:B------:R-:W-:Y:S02]  /*bd30*/  IADD3 R6, R0, R4, RZ ;  /* 0x0000000400067210 */ /* 0x000fe40007ffe0ff */
[----:B------:R-:W-:Y:S02]  /*bd40*/  IADD3 R5, R7, 0x80, RZ ;  /* 0x0000008007057810 */ /* 0x000fe40007ffe0ff */
[----:B-1----:R-:W-:-:S02]  /*bd50*/  LEA R0, R87, R0, 0x7 ;  /* 0x0000000057007211 */ /* 0x002fc400078e38ff */
[----:B------:R-:W-:Y:S01]  /*bd60*/  IADD3 R3, R15, R85, RZ ;  /* 0x000000550f037210 */ /* 0x000fe20007ffe0ff */
[----:B------:R-:W-:Y:S01]  /*bd70*/  IMAD R85, R138, c[0x0][0x388], RZ ;  /* 0x0000e2008a557a24 */ /* 0x000fe200078e02ff */
[----:B------:R-:W-:Y:S02]  /*bd80*/  IADD3 R8, R7, 0x70, RZ ;  /* 0x0000007007087810 */ /* 0x000fe40007ffe0ff */
[----:B------:R-:W-:Y:S01]  /*bd90*/  @P4 IADD3 R8, R5, 0x10, RZ ;  /* 0x0000001005084810 */ /* 0x000fe20007ffe0ff */
[----:B---3--:R-:W-:Y:S01]  /*bda0*/  @P5 FMUL.FTZ R12, R12, 0.69314718246459960938 ;  /* 0x3f3172180c0c5820 */ /* 0x008fe20000410000 */
[----:B------:R-:W-:Y:S02]  /*bdb0*/  LEA R6, R87, R6, 0x7 ;  /* 0x0000000657067211 */ /* 0x000fe400078e38ff */
[C---:B------:R-:W-:Y:S02]  /*bdc0*/  IADD3 R5, R0.reuse, 0x40, RZ ;  /* 0x0000004000057810 */ /* 0x040fe40007ffe0ff */
[----:B------:R-:W-:-:S02]  /*bdd0*/  IADD3 R4, R0, 0x8, RZ ;  /* 0x0000000800047810 */ /* 0x000fc40007ffe0ff */
[----:B------:R-:W-:Y:S02]  /*bde0*/  MOV R2, R14 ;  /* 0x0000000e00027202 */ /* 0x000fe40000000f00 */
[----:B------:R-:W-:Y:S01]  /*bdf0*/  MOV R82, 0xff800000 ;  /* 0xff80000000527802 */ /* 0x000fe20000000f00 */
[----:B------:R-:W-:Y:S01]  /*be00*/  @P5 FFMA.FTZ R82, R11, R136, R12 ;  /* 0x000000880b525223 */ /* 0x000fe2000001000c */
[-C--:B------:R-:W-:Y:S01]  /*be10*/  ISETP.GE.OR P4, PT, R5, R85.reuse, P3 ;  /* 0x000000550500720c */ /* 0x080fe20001f86670 */
[----:B------:R-:W-:Y:S01]  /*be20*/  @P0 IMAD.HI.U32 R5, R6, c[0x0][0x4ec], RZ ;  /* 0x00013b0006050a27 */ /* 0x000fe200078e00ff */
[-C--:B------:R-:W-:Y:S02]  /*be30*/  ISETP.GE.OR P5, PT, R4, R85.reuse, P3 ;  /* 0x000000550400720c */ /* 0x080fe40001fa6670 */
[----:B------:R-:W-:Y:S01]  /*be40*/  IADD3 R4, R0, 0x48, RZ ;  /* 0x0000004800047810 */ /* 0x000fe20007ffe0ff */
[----:B------:R-:W-:Y:S01]  /*be50*/  IMAD.WIDE.U32 R2, R16, c[0x0][0x3e0], R2 ;  /* 0x0000f80010027a25 */ /* 0x000fe200078e0002 */
[----:B------:R-:W-:-:S02]  /*be60*/  ISETP.GE.OR P6, PT, R0, R85, P3 ;  /* 0x000000550000720c */ /* 0x000fc40001fc6670 */
[----:B------:R-:W-:Y:S02]  /*be70*/  MOV R0, R6 ;  /* 0x0000000600007202 */ /* 0x000fe40000000f00 */
[----:B------:R-:W-:Y:S02]  /*be80*/  @P0 SHF.R.U32.HI R0, RZ, c[0x0][0x4f0], R5 ;  /* 0x00013c00ff000a19 */ /* 0x000fe40000011605 */
[----:B------:R-:W-:Y:S02]  /*be90*/  ISETP.GE.OR P3, PT, R4, R85, P3 ;  /* 0x000000550400720c */ /* 0x000fe40001f66670 */
[----:B------:R-:W-:Y:S02]  /*bea0*/  SHF.R.S32.HI R4, RZ, 0x1f, R132 ;  /* 0x0000001fff047819 */ /* 0x000fe40000011484 */
[----:B------:R-:W-:Y:S02]  /*beb0*/  IADD3 R3, R3, R9, RZ ;  /* 0x0000000903037210 */ /* 0x000fe40007ffe0ff */
[----:B------:R-:W-:Y:S01]  /*bec0*/  IADD3 R9, -R0, RZ, RZ ;  /* 0x000000ff00097210 */ /* 0x000fe20007ffe1ff */
[----:B------:R-:W-:Y:S01]  /*bed0*/  IMAD R5, R4, c[0x0][0x3d8], RZ ;  /* 0x0000f60004057a24 */ /* 0x000fe200078e02ff */
[----:B------:R-:W-:Y:S01]  /*bee0*/  SHF.R.S32.HI R10, RZ, 0x1f, R0 ;  /* 0x0000001fff0a7819 */ /* 0x000fe20000011400 */
[----:B------:R-:W-:Y:S01]  /*bef0*/  IMAD.WIDE.U32 R16, R132, c[0x0][0x3d8], R2 ;  /* 0x0000f60084107a25 */ /* 0x000fe200078e0002 */
[----:B------:R-:W-:-:S02]  /*bf00*/  IADD3 R4, P0, R0, R26, RZ ;  /* 0x0000001a00047210 */ /* 0x000fc40007f1e0ff */
[----:B------:R-:W-:Y:S01]  /*bf10*/  MOV R2, 0x20 ;  /* 0x0000002000027802 */ /* 0x000fe20000000f00 */
[----:B------:R-:W-:Y:S01]  /*bf20*/  IMAD R0, R9, c[0x0][0x4e8], R6 ;  /* 0x00013a0009007a24 */ /* 0x000fe200078e0206 */
[----:B------:R-:W-:Y:S02]  /*bf30*/  F2FP.BF16.PACK_AB R11, R151, R150 ;  /* 0x00000096970b723e */ /* 0x000fe400000010ff */
[----:B------:R-:W-:Y:S02]  /*bf40*/  SEL R9, R2, 0xffffffe0, !P1 ;  /* 0xffffffe002097807 */ /* 0x000fe40004800000 */
[----:B------:R-:W-:Y:S01]  /*bf50*/  SHF.R.S32.HI R2, RZ, 0x1f, R0 ;  /* 0x0000001fff027819 */ /* 0x000fe20000011400 */
[----:B------:R1:W-:Y:S01]  /*bf60*/  STS [R7+0x480], R11 ;  /* 0x0004800b07007388 */ /* 0x0003e20000000800 */
[----:B------:R-:W-:Y:S02]  /*bf70*/  F2FP.BF16.PACK_AB R12, R149, R148 ;  /* 0x00000094950c723e */ /* 0x000fe400000010ff */
[----:B------:R-:W-:-:S02]  /*bf80*/  F2FP.BF16.PACK_AB R13, R153, R13 ;  /* 0x0000000d990d723e */ /* 0x000fc400000010ff */
[----:B------:R-:W-:Y:S02]  /*bf90*/  F2FP.BF16.PACK_AB R18, R155, R18 ;  /* 0x000000129b12723e */ /* 0x000fe400000010ff */
[----:B------:R-:W-:Y:S02]  /*bfa0*/  F2FP.BF16.PACK_AB R19, R145, R19 ;  /* 0x000000139113723e */ /* 0x000fe400000010ff */
[----:B------:R-:W-:Y:S02]  /*bfb0*/  F2FP.BF16.PACK_AB R22, R147, R22 ;  /* 0x000000169316723e */ /* 0x000fe400000010ff */
[----:B------:R-:W-:Y:S02]  /*bfc0*/  IADD3 R6, R7, R9, RZ ;  /* 0x0000000907067210 */ /* 0x000fe40007ffe0ff */
[----:B------:R-:W-:Y:S01]  /*bfd0*/  F2FP.BF16.PACK_AB R21, R157, R21 ;  /* 0x000000159d15723e */ /* 0x000fe200000010ff */
[----:B-1----:R-:W-:Y:S01]  /*bfe0*/  IMAD R11, R132, c[0x0][0x3dc], R5 ;  /* 0x0000f700840b7a24 */ /* 0x002fe200078e0205 */
[----:B------:R-:W-:Y:S01]  /*bff0*/  IADD3.X R5, R10, R27, R86, P0, !PT ;  /* 0x0000001b0a057210 */ /* 0x000fe200007fe456 */
[----:B------:R-:W-:-:S04]  /*c000*/  IMAD R10, R2, c[0x0][0x488], RZ ;  /* 0x00012200020a7a24 */ /* 0x000fc800078e02ff */
[----:B------:R-:W-:Y:S01]  /*c010*/  IMAD.WIDE.U32 R2, R0, c[0x0][0x488], R4 ;  /* 0x0001220000027a25 */ /* 0x000fe200078e0004 */
[----:B------:R-:W-:-:S03]  /*c020*/  MOV R5, 0x40 ;  /* 0x0000004000057802 */ /* 0x000fc60000000f00 */
[----:B------:R-:W-:Y:S01]  /*c030*/  IMAD R0, R0, c[0x0][0x48c], R10 ;  /* 0x0001230000007a24 */ /* 0x000fe200078e020a */
[----:B------:R-:W-:Y:S02]  /*c040*/  IADD3 R4, R9, R8, RZ ;  /* 0x0000000809047210 */ /* 0x000fe40007ffe0ff */
[----:B------:R-:W-:Y:S02]  /*c050*/  F2FP.BF16.PACK_AB R20, R159, R20 ;  /* 0x000000149f14723e */ /* 0x000fe400000010ff */
[----:B------:R-:W-:Y:S02]  /*c060*/  LEA R10, P0, R2, c[0x0][0x450], 0x2 ;  /* 0x00011400020a7a11 */ /* 0x000fe400078010ff */
[----:B------:R-:W-:Y:S01]  /*c070*/  IADD3 R9, R3, R0, RZ ;  /* 0x0000000003097210 */ /* 0x000fe20007ffe0ff */
[----:B------:R-:W-:Y:S01]  /*c080*/  STS [R7+0x80], R12 ;  /* 0x0000800c07007388 */ /* 0x000fe20000000800 */
[----:B------:R-:W-:Y:S02]  /*c090*/  F2FP.BF16.PACK_AB R23, R165, R23 ;  /* 0x00000017a517723e */ /* 0x000fe400000010ff */
[----:B------:R-:W-:-:S02]  /*c0a0*/  F2FP.BF16.PACK_AB R24, R167, R24 ;  /* 0x00000018a718723e */ /* 0x000fc400000010ff */
[----:B------:R-:W-:Y:S01]  /*c0b0*/  SEL R3, R5, 0xffffffc0, !P2 ;  /* 0xffffffc005037807 */ /* 0x000fe20005000000 */
[----:B------:R-:W-:Y:S01]  /*c0c0*/  STS [R8], R13 ;  /* 0x0000000d08007388 */ /* 0x000fe20000000800 */
        /* <DEDUP_REMOVED lines=8> */
[----:B------:R-:W-:Y:S01]  /*c150*/  STS [R7+0x2480], R22 ;  /* 0x0024801607007388 */ /* 0x000fe20000000800 */
[----:B------:R-:W-:Y:S02]  /*c160*/  LEA.HI.X R9, R2, c[0x0][0x454], R9, 0x2, P0 ;  /* 0x0001150002097a11 */ /* 0x000fe400000f1409 */
[----:B------:R-:W-:Y:S01]  /*c170*/  F2FP.BF16.PACK_AB R35, R181, R35 ;  /* 0x00000023b523723e */ /* 0x000fe200000010ff */
[----:B------:R-:W-:Y:S01]  /*c180*/  STS [R8+0x2000], R21 ;  /* 0x0020001508007388 */ /* 0x000fe20000000800 */
[----:B------:R-:W-:Y:S02]  /*c190*/  F2FP.BF16.PACK_AB R34, R183, R34 ;  /* 0x00000022b722723e */ /* 0x000fe400000010ff */
[----:B------:R-:W-:Y:S01]  /*c1a0*/  IADD3 R2, R7, R3, RZ ;  /* 0x0000000307027210 */ /* 0x000fe20007ffe0ff */
[----:B------:R-:W-:Y:S01]  /*c1b0*/  STS [R8+0x2400], R20 ;  /* 0x0024001408007388 */ /* 0x000fe20000000800 */
[----:B------:R-:W-:-:S02]  /*c1c0*/  F2FP.BF16.PACK_AB R32, R185, R32 ;  /* 0x00000020b920723e */ /* 0x000fc400000010ff */
[----:B------:R-:W-:Y:S01]  /*c1d0*/  F2FP.BF16.PACK_AB R31, R187, R31 ;  /* 0x0000001fbb1f723e */ /* 0x000fe200000010ff */
[----:B------:R-:W-:Y:S01]  /*c1e0*/  STS [R6+0x80], R23 ;  /* 0x0000801706007388 */ /* 0x000fe20000000800 */
[----:B------:R-:W-:Y:S02]  /*c1f0*/  IADD3 R5, R3, R8, RZ ;  /* 0x0000000803057210 */ /* 0x000fe40007ffe0ff */
[----:B------:R-:W-:Y:S01]  /*c200*/  F2FP.BF16.PACK_AB R33, R177, R33 ;  /* 0x00000021b121723e */ /* 0x000fe200000010ff */
[----:B------:R-:W-:Y:S01]  /*c210*/  STS [R6+0x480], R24 ;  /* 0x0004801806007388 */ /* 0x000fe20000000800 */
[----:B------:R-:W-:Y:S02]  /*c220*/  F2FP.BF16.PACK_AB R38, R179, R38 ;  /* 0x00000026b326723e */ /* 0x000fe400000010ff */
[----:B------:R-:W-:Y:S01]  /*c230*/  F2FP.BF16.PACK_AB R63, R189, R63 ;  /* 0x0000003fbd3f723e */ /* 0x000fe200000010ff */
[----:B------:R-:W-:Y:S01]  /*c240*/  STS [R4], R25 ;  /* 0x0000001904007388 */ /* 0x000fe20000000800 */
[----:B------:R-:W-:-:S03]  /*c250*/  F2FP.BF16.PACK_AB R62, R191, R62 ;  /* 0x0000003ebf3e723e */ /* 0x000fc600000010ff */
[----:B------:R-:W-:Y:S01]  /*c260*/  STS [R4+0x400], R28 ;  /* 0x0004001c04007388 */ /* 0x000fe20000000800 */
[----:B------:R-:W-:Y:S02]  /*c270*/  F2FP.BF16.PACK_AB R61, R197, R61 ;  /* 0x0000003dc53d723e */ /* 0x000fe400000010ff */
[----:B------:R-:W-:Y:S01]  /*c280*/  F2FP.BF16.PACK_AB R60, R199, R60 ;  /* 0x0000003cc73c723e */ /* 0x000fe200000010ff */
[----:B------:R-:W-:Y:S01]  /*c290*/  STS [R6+0x2080], R29 ;  /* 0x0020801d06007388 */ /* 0x000fe20000000800 */
[----:B------:R-:W-:-:S03]  /*c2a0*/  IADD3 R0, R3, R6, RZ ;  /* 0x0000000603007210 */ /* 0x000fc60007ffe0ff */
        /* <DEDUP_REMOVED lines=88> */
[----:B------:R-:W1:Y:S04]  /*c830*/  SHFL.IDX PT, R15, R9, RZ, 0x1c1f ;  /* 0x001c1fff090f7589 */ /* 0x000e6800000e0000 */
[----:B------:R-:W-:Y:S06]  /*c840*/  BAR.SYNC.DEFER_BLOCKING 0x1, 0x80 ;  /* 0x0042000000007b1d */ /* 0x000fec0000010000 */
[----:B------:R-:W-:Y:S04]  /*c850*/  SHFL.IDX PT, R6, R10, 0x1, 0x1c1f ;  /* 0x003c1f000a067f89 */ /* 0x000fe800000e0000 */
[----:B------:R-:W3:Y:S04]  /*c860*/  SHFL.IDX PT, R7, R9, 0x1, 0x1c1f ;  /* 0x003c1f0009077f89 */ /* 0x000ee800000e0000 */
[----:B------:R-:W-:Y:S04]  /*c870*/  SHFL.IDX PT, R12, R10, 0x2, 0x1c1f ;  /* 0x005c1f000a0c7f89 */ /* 0x000fe800000e0000 */
[----:B------:R-:W4:Y:S04]  /*c880*/  SHFL.IDX PT, R13, R9, 0x2, 0x1c1f ;  /* 0x005c1f00090d7f89 */ /* 0x000f2800000e0000 */
[----:B------:R-:W-:Y:S04]  /*c890*/  SHFL.IDX PT, R8, R10, 0x3, 0x1c1f ;  /* 0x007c1f000a087f89 */ /* 0x000fe800000e0000 */
[----:B------:R-:W4:Y:S01]  /*c8a0*/  SHFL.IDX PT, R9, R9, 0x3, 0x1c1f ;  /* 0x007c1f0009097f89 */ /* 0x000f2200000e0000 */
[----:B--2---:R-:W-:-:S03]  /*c8b0*/  SHF.L.U32 R4, R92, 0x1, RZ ;  /* 0x000000015c047819 */ /* 0x004fc600000006ff */
[----:B-1----:R-:W-:Y:S04]  /*c8c0*/  @!P6 ST.E [R14.64], R82 ;  /* 0x000000520e00e985 */ /* 0x002fe8000c101916 */
[----:B---3--:R1:W-:Y:S04]  /*c8d0*/  @!P5 ST.E [R6.64], R81 ;  /* 0x000000510600d985 */ /* 0x0083e8000c101916 */
[----:B----4-:R2:W-:Y:S04]  /*c8e0*/  @!P4 ST.E [R12.64], R84 ;  /* 0x000000540c00c985 */ /* 0x0105e8000c101916 */
[----:B------:R2:W-:Y:S04]  /*c8f0*/  @!P3 ST.E [R8.64], R83 ;  /* 0x000000530800b985 */ /* 0x0005e8000c101916 */
[----:B------:R2:W3:Y:S04]  /*c900*/  LDS.128 R24, [R4+0x880] ;  /* 0x0008800004187984 */ /* 0x0004e80000000c00 */
[----:B------:R2:W4:Y:S04]  /*c910*/  LDS.128 R32, [R4+0x1080] ;  /* 0x0010800004207984 */ /* 0x0005280000000c00 */
[----:B------:R2:W1:Y:S04]  /*c920*/  LDS.128 R40, [R4+0x1880] ;  /* 0x0018800004287984 */ /* 0x0004680000000c00 */
[----:B------:R2:W1:Y:S04]  /*c930*/  LDS.128 R48, [R4+0x2080] ;  /* 0x0020800004307984 */ /* 0x0004680000000c00 */
[----:B------:R2:W2:Y:S04]  /*c940*/  LDS.128 R56, [R4+0x2880] ;  /* 0x0028800004387984 */ /* 0x0004a80000000c00 */
        /* <DEDUP_REMOVED lines=8> */
[----:B------:R2:W2:Y:S01]  /*c9d0*/  LDS.128 R72, [R4+0x7880] ;  /* 0x0078800004487984 */ /* 0x0004a20000000c00 */
[----:B------:R-:W-:-:S02]  /*c9e0*/  IADD3 R0, R17, R11, RZ ;  /* 0x0000000b11007210 */ /* 0x000fc40007ffe0ff */
[----:B-1----:R-:W-:-:S04]  /*c9f0*/  LEA R7, P0, R16, c[0x0][0x380], 0x1 ;  /* 0x0000e00010077a11 */ /* 0x002fc800078008ff */
[----:B------:R-:W-:Y:S02]  /*ca00*/  LEA.HI.X R6, R16, c[0x0][0x384], R0, 0x1, P0 ;  /* 0x0000e10010067a11 */ /* 0x000fe400000f0c00 */
[----:B------:R-:W-:Y:S01]  /*ca10*/  ISETP.GE.AND P0, PT, R89, R85, PT ;  /* 0x000000555900720c */ /* 0x000fe20003f06270 */
[----:B------:R1:W1:Y:S01]  /*ca20*/  SHFL.IDX PT, R2, R7, RZ, 0x181f ;  /* 0x00181fff07027589 */ /* 0x00026200000e0000 */
[----:B------:R-:W-:Y:S03]  /*ca30*/  BSSY B0, `(.L_x_647) ;  /* 0x000000e000007945 */ /* 0x000fe60003800000 */
[----:B------:R1:W1:Y:S08]  /*ca40*/  SHFL.IDX PT, R3, R6, RZ, 0x181f ;  /* 0x00181fff06037589 */ /* 0x00027000000e0000 */
[----:B------:R-:W-:Y:S05]  /*ca50*/  @P0 BRA `(.L_x_648) ;  /* 0x000000b000000947 */ /* 0x000fea0003800000 */
[----:B--234-:R-:W2:Y:S01]  /*ca60*/  LDS.128 R12, [R4+0x80] ;  /* 0x00008000040c7984 */ /* 0x01cea20000000c00 */
[----:B-----5:R-:W-:-:S02]  /*ca70*/  ISETP.GE.AND P0, PT, R88, c[0x0][0x3c8], PT ;  /* 0x0000f20058007a0c */ /* 0x020fc40003f06270 */
[----:B------:R-:W-:Y:S01]  /*ca80*/  ISETP.GE.AND P1, PT, R90, c[0x0][0x3c8], PT ;  /* 0x0000f2005a007a0c */ /* 0x000fe20003f26270 */
[----:B------:R3:W4:Y:S10]  /*ca90*/  LDS.128 R8, [R4+0x4080] ;  /* 0x0040800004087984 */ /* 0x0007340000000c00 */
[----:B------:R-:W-:-:S04]  /*caa0*/  @!P0 SHF.R.S32.HI R0, RZ, 0x1f, R88 ;  /* 0x0000001fff008819 */ /* 0x000fc80000011458 */
[----:B------:R-:W-:-:S04]  /*cab0*/  @!P0 LEA.HI R0, R0, R88, RZ, 0x3 ;  /* 0x0000005800008211 */ /* 0x000fc800078f18ff */
[----:B------:R-:W-:Y:S01]  /*cac0*/  @!P0 LOP3.LUT R0, R0, 0xfffffff8, RZ, 0xc0, !PT ;  /* 0xfffffff800008812 */ /* 0x000fe200078ec0ff */
[----:B-1-3--:R-:W-:-:S04]  /*cad0*/  @!P1 IMAD.WIDE R4, R90, 0x2, R2 ;  /* 0x000000025a049825 */ /* 0x00afc800078e0202 */
[----:B------:R-:W-:Y:S01]  /*cae0*/  @!P0 IMAD.WIDE R2, R0, 0x2, R2 ;  /* 0x0000000200028825 */ /* 0x000fe200078e0202 */
[----:B--2---:R1:W-:Y:S04]  /*caf0*/  @!P1 ST.E.128 [R4.64], R12 ;  /* 0x0000000c04009985 */ /* 0x0043e8000c101d16 */
[----:B----4-:R1:W-:Y:S02]  /*cb00*/  @!P0 ST.E.128 [R2.64], R8 ;  /* 0x0000000802008985 */ /* 0x0103e4000c101d16 */
.L_x_648:
[----:B---34-:R-:W-:Y:S05]  /*cb10*/  BSYNC B0 ;  /* 0x0000000000007941 */ /* 0x018fea0003800000 */
.L_x_647:
[----:B------:R-:W-:Y:S01]  /*cb20*/  IADD3 R0, R89, 0x10, RZ ;  /* 0x0000001059007810 */ /* 0x000fe20007ffe0ff */
[----:B-1----:R1:W3:Y:S01]  /*cb30*/  SHFL.IDX PT, R3, R6, 0x1, 0x181f ;  /* 0x00381f0006037f89 */ /* 0x0022e200000e0000 */
[----:B------:R-:W-:Y:S02]  /*cb40*/  BSSY B0, `(.L_x_649) ;  /* 0x000000d000007945 */ /* 0x000fe40003800000 */
[----:B------:R-:W-:Y:S01]  /*cb50*/  ISETP.GE.AND P0, PT, R0, R85, PT ;  /* 0x000000550000720c */ /* 0x000fe20003f06270 */
[----:B------:R1:W4:-:S12]  /*cb60*/  SHFL.IDX PT, R2, R7, 0x1, 0x181f ;  /* 0x00381f0007027f89 */ /* 0x00031800000e0000 */
[----:B------:R-:W-:Y:S05]  /*cb70*/  @P0 BRA `(.L_x_650) ;  /* 0x0000009000000947 */ /* 0x000fea0003800000 */
[----:B-----5:R-:W-:Y:S02]  /*cb80*/  ISETP.GE.AND P0, PT, R88, c[0x0][0x3c8], PT ;  /* 0x0000f20058007a0c */ /* 0x020fe40003f06270 */
[----:B------:R-:W-:-:S11]  /*cb90*/  ISETP.GE.AND P1, PT, R90, c[0x0][0x3c8], PT ;  /* 0x0000f2005a007a0c */ /* 0x000fd60003f26270 */
[----:B------:R-:W-:Y:S02]  /*cba0*/  @!P0 SHF.R.S32.HI R0, RZ, 0x1f, R88 ;  /* 0x0000001fff008819 */ /* 0x000fe40000011458 */
[----:B--234-:R-:W-:Y:S02]  /*cbb0*/  @!P1 IMAD.WIDE R4, R90, 0x2, R2 ;  /* 0x000000025a049825 */ /* 0x01cfe400078e0202 */
[----:B------:R-:W-:-:S03]  /*cbc0*/  @!P0 LEA.HI R0, R0, R88, RZ, 0x3 ;  /* 0x0000005800008211 */ /* 0x000fc600078f18ff */
[----:B------:R2:W-:Y:S01]  /*cbd0*/  @!P1 ST.E.128 [R4.64], R24 ;  /* 0x0000001804009985 */ /* 0x0005e2000c101d16 */
[----:B------:R-:W-:-:S05]  /*cbe0*/  @!P0 LOP3.LUT R0, R0, 0xfffffff8, RZ, 0xc0, !PT ;  /* 0xfffffff800008812 */ /* 0x000fca00078ec0ff */
[----:B------:R-:W-:-:S05]  /*cbf0*/  @!P0 IMAD.WIDE R2, R0, 0x2, R2 ;  /* 0x0000000200028825 */ /* 0x000fca00078e0202 */
[----:B------:R2:W-:Y:S02]  /*cc00*/  @!P0 ST.E.128 [R2.64], R20 ;  /* 0x0000001402008985 */ /* 0x0005e4000c101d16 */
.L_x_650:
[----:B------:R-:W-:Y:S05]  /*cc10*/  BSYNC B0 ;  /* 0x0000000000007941 */ /* 0x000fea0003800000 */
.L_x_649:
[----:B------:R-:W-:Y:S01]  /*cc20*/  IADD3 R0, R89, 0x20, RZ ;  /* 0x0000002059007810 */ /* 0x000fe20007ffe0ff */
[----:B--23--:R2:W3:Y:S01]  /*cc30*/  SHFL.IDX PT, R3, R6, 0x2, 0x181f ;  /* 0x00581f0006037f89 */ /* 0x00c4e200000e0000 */
[----:B------:R-:W-:Y:S02]  /*cc40*/  BSSY B0, `(.L_x_651) ;  /* 0x000000d000007945 */ /* 0x000fe40003800000 */
[----:B------:R-:W-:Y:S01]  /*cc50*/  ISETP.GE.AND P0, PT, R0, R85, PT ;  /* 0x000000550000720c */ /* 0x000fe20003f06270 */
[----:B----4-:R2:W4:-:S12]  /*cc60*/  SHFL.IDX PT, R2, R7, 0x2, 0x181f ;  /* 0x00581f0007027f89 */ /* 0x01051800000e0000 */
[----:B------:R-:W-:Y:S05]  /*cc70*/  @P0 BRA `(.L_x_652) ;  /* 0x0000009000000947 */ /* 0x000fea0003800000 */
[----:B-----5:R-:W-:Y:S02]  /*cc80*/  ISETP.GE.AND P0, PT, R88, c[0x0][0x3c8], PT ;  /* 0x0000f20058007a0c */ /* 0x020fe40003f06270 */
        /* <DEDUP_REMOVED lines=8> */
.L_x_652:
[----:B------:R-:W-:Y:S05]  /*cd10*/  BSYNC B0 ;  /* 0x0000000000007941 */ /* 0x000fea0003800000 */
.L_x_651:
[----:B------:R-:W-:Y:S01]  /*cd20*/  IADD3 R0, R89, 0x30, RZ ;  /* 0x0000003059007810 */ /* 0x000fe20007ffe0ff */
[----:B---3--:R3:W1:Y:S01]  /*cd30*/  SHFL.IDX PT, R3, R6, 0x3, 0x181f ;  /* 0x00781f0006037f89 */ /* 0x00866200000e0000 */
        /* <DEDUP_REMOVED lines=9> */
[----:B------:R1:W-:Y:S01]  /*cdd0*/  @!P1 ST.E.128 [R4.64], R40 ;  /* 0x0000002804009985 */ /* 0x0003e2000c101d16 */
[----:B------:R-:W-:-:S05]  /*cde0*/  @!P0 LOP3.LUT R0, R0, 0xfffffff8, RZ, 0xc0, !PT ;  /* 0xfffffff800008812 */ /* 0x000fca00078ec0ff */
[----:B------:R-:W-:-:S05]  /*cdf0*/  @!P0 IMAD.WIDE R2, R0, 0x2, R2 ;  /* 0x0000000200028825 */ /* 0x000fca00078e0202 */
[----:B------:R1:W-:Y:S02]  /*ce00*/  @!P0 ST.E.128 [R2.64], R36 ;  /* 0x0000002402008985 */ /* 0x0003e4000c101d16 */
.L_x_654:
[----:B------:R-:W-:Y:S05]  /*ce10*/  BSYNC B0 ;  /* 0x0000000000007941 */ /* 0x000fea0003800000 */
.L_x_653:
[----:B------:R-:W-:Y:S01]  /*ce20*/  IADD3 R0, R89, 0x40, RZ ;  /* 0x0000004059007810 */ /* 0x000fe20007ffe0ff */
[----:B-1----:R1:W2:Y:S01]  /*ce30*/  SHFL.IDX PT, R3, R6, 0x4, 0x181f ;  /* 0x00981f0006037f89 */ /* 0x0022a200000e0000 */
[----:B------:R-:W-:Y:S02]  /*ce40*/  BSSY B0, `(.L_x_655) ;  /* 0x000000d000007945 */ /* 0x000fe40003800000 */
[----:B------:R-:W-:Y:S01]  /*ce50*/  ISETP.GE.AND P0, PT, R0, R85, PT ;  /* 0x000000550000720c */ /* 0x000fe20003f06270 */
[----:B----4-:R1:W4:-:S12]  /*ce60*/  SHFL.IDX PT, R2, R7, 0x4, 0x181f ;  /* 0x00981f0007027f89 */ /* 0x01031800000e0000 */
        /* <DEDUP_REMOVED lines=10> */
.L_x_656:
[----:B------:R-:W-:Y:S05]  /*cf10*/  BSYNC B0 ;  /* 0x0000000000007941 */ /* 0x000fea0003800000 */
.L_x_655:
        /* <DEDUP_REMOVED lines=15> */
.L_x_658:
[----:B------:R-:W-:Y:S05]  /*d010*/  BSYNC B0 ;  /* 0x0000000000007941 */ /* 0x000fea0003800000 */
.L_x_657:
        /* <DEDUP_REMOVED lines=15> */
.L_x_660:
[----:B------:R-:W-:Y:S05]  /*d110*/  BSYNC B0 ;  /* 0x0000000000007941 */ /* 0x000fea0003800000 */
.L_x_659:
[----:B------:R-:W-:Y:S01]  /*d120*/  IADD3 R0, R89, 0x70, RZ ;  /* 0x0000007059007810 */ /* 0x000fe20007ffe0ff */
[----:B--2---:R2:W1:Y:S03]  /*d130*/  SHFL.IDX PT, R3, R6, 0x7, 0x181f ;  /* 0x00f81f0006037f89 */ /* 0x00446600000e0000 */
[----:B------:R-:W-:Y:S01]  /*d140*/  ISETP.GE.AND P0, PT, R0, R85, PT ;  /* 0x000000550000720c */ /* 0x000fe20003f06270 */
[----:B----4-:R2:W4:-:S12]  /*d150*/  SHFL.IDX PT, R2, R7, 0x7, 0x181f ;  /* 0x00f81f0007027f89 */ /* 0x01051800000e0000 */
[----:B------:R-:W-:Y:S05]  /*d160*/  @P0 EXIT ;  /* 0x000000000000094d */ /* 0x000fea0003800000 */
[----:B-----5:R-:W-:-:S13]  /*d170*/  ISETP.GE.AND P0, PT, R90, c[0x0][0x3c8], PT ;  /* 0x0000f2005a007a0c */ /* 0x020fda0003f06270 */
        /* <DEDUP_REMOVED lines=10> */
.L_x_661:
        /* <DEDUP_REMOVED lines=14> */
.L_x_3769:


//--------------------- .text._ZN7cutlass13device_kernelIN5flash19enable_sm80_to_sm89INS1_16FlashAttnFwdSm80INS1_25CollectiveMainloopFwdSm80ILi4ELi1ELb0EN4cute5tupleIJNS5_1CILi128EEENS7_ILi64EEES8_EEELi128ENS_10bfloat16_tEfNS_4arch4Sm80ELb0ELb0ELb1ELb1ELb0ELb0ELb1ELb0EEENS1_21CollectiveEpilogueFwdINS6_IJS8_S8_S9_EEENS6_IJNS7_ILi1EEESH_SH_EEESB_SD_Li128ELb1ELb1ELb0ELb0EEENS1_19SingleTileSchedulerILb1ELb0ELb1ELi128EEEEEEEEEvNT_6ParamsE --------------------------
	.section	.text._ZN7cutlass13device_kernelIN5flash19enable_sm80_to_sm89INS1_16FlashAttnFwdSm80INS1_25CollectiveMainloopFwdSm80ILi4ELi1ELb0EN4cute5tupleIJNS5_1CILi128EEENS7_ILi64EEES8_EEELi128ENS_10bfloat16_tEfNS_4arch4Sm80ELb0ELb0ELb1ELb1ELb0ELb0ELb1ELb0EEENS1_21CollectiveEpilogueFwdINS6_IJS8_S8_S9_EEENS6_IJNS7_ILi1EEESH_SH_EEESB_SD_Li128ELb1ELb1ELb0ELb0EEENS1_19SingleTileSchedulerILb1ELb0ELb1ELi128EEEEEEEEEvNT_6ParamsE,"ax",@progbits
	.sectioninfo	@"SHI_REGISTERS=255"
	.align	128
.text._ZN7cutlass13device_kernelIN5flash19enable_sm80_to_sm89INS1_16FlashAttnFwdSm80INS1_25CollectiveMainloopFwdSm80ILi4ELi1ELb0EN4cute5tupleIJNS5_1CILi128EEENS7_ILi64EEES8_EEELi128ENS_10bfloat16_tEfNS_4arch4Sm80ELb0ELb0ELb1ELb1ELb0ELb0ELb1ELb0EEENS1_21CollectiveEpilogueFwdINS6_IJS8_S8_S9_EEENS6_IJNS7_ILi1EEESH_SH_EEESB_SD_Li128ELb1ELb1ELb0ELb0EEENS1_19SingleTileSchedulerILb1ELb0ELb1ELi128EEEEEEEEEvNT_6ParamsE:
        .type           _ZN7cutlass13device_kernelIN5flash19enable_sm80_to_sm89INS1_16FlashAttnFwdSm80INS1_25CollectiveMainloopFwdSm80ILi4ELi1ELb0EN4cute5tupleIJNS5_1CILi128EEENS7_ILi64EEES8_EEELi128ENS_10bfloat16_tEfNS_4arch4Sm80ELb0ELb0ELb1ELb1ELb0ELb0ELb1ELb0EEENS1_21CollectiveEpilogueFwdINS6_IJS8_S8_S9_EEENS6_IJNS7_ILi1EEESH_SH_EEESB_SD_Li128ELb1ELb1ELb0ELb0EEENS1_19SingleTileSchedulerILb1ELb0ELb1ELi128EEEEEEEEEvNT_6ParamsE,@function
        .size           _ZN7cutlass13device_kernelIN5flash19enable_sm80_to_sm89INS1_16FlashAttnFwdSm80INS1_25CollectiveMainloopFwdSm80ILi4ELi1ELb0EN4cute5tupleIJNS5_1CILi128EEENS7_ILi64EEES8_EEELi128ENS_10bfloat16_tEfNS_4arch4Sm80ELb0ELb0ELb1ELb1ELb0ELb0ELb1ELb0EEENS1_21CollectiveEpilogueFwdINS6_IJS8_S8_S9_EEENS6_IJNS7_ILi1EEESH_SH_EEESB_SD_Li128ELb1ELb1ELb0ELb0EEENS1_19SingleTileSchedulerILb1ELb0ELb1ELi128EEEEEEEEEvNT_6ParamsE,(.L_x_3770 - _ZN7cutlass13device_kernelIN5flash19enable_sm80_to_sm89INS1_16FlashAttnFwdSm80INS1_25CollectiveMainloopFwdSm80ILi4ELi1ELb0EN4cute5tupleIJNS5_1CILi128EEENS7_ILi64EEES8_EEELi128ENS_10bfloat16_tEfNS_4arch4Sm80ELb0ELb0ELb1ELb1ELb0ELb0ELb1ELb0EEENS1_21CollectiveEpilogueFwdINS6_IJS8_S8_S9_EEENS6_IJNS7_ILi1EEESH_SH_EEESB_SD_Li128ELb1ELb1ELb0ELb0EEENS1_19SingleTileSchedulerILb1ELb0ELb1ELi128EEEEEEEEEvNT_6ParamsE)
        .other          _ZN7cutlass13device_kernelIN5flash19enable_sm80_to_sm89INS1_16FlashAttnFwdSm80INS1_25CollectiveMainloopFwdSm80ILi4ELi1ELb0EN4cute5tupleIJNS5_1CILi128EEENS7_ILi64EEES8_EEELi128ENS_10bfloat16_tEfNS_4arch4Sm80ELb0ELb0ELb1ELb1ELb0ELb0ELb1ELb0EEENS1_21CollectiveEpilogueFwdINS6_IJS8_S8_S9_EEENS6_IJNS7_ILi1EEESH_SH_EEESB_SD_Li128ELb1ELb1ELb0ELb0EEENS1_19SingleTileSchedulerILb1ELb0ELb1ELi128EEEEEEEEEvNT_6ParamsE,@"STO_CUDA_ENTRY STV_DEFAULT"
_ZN7cutlass13device_kernelIN5flash19enable_sm80_to_sm89INS1_16FlashAttnFwdSm80INS1_25CollectiveMainloopFwdSm80ILi4ELi1ELb0EN4cute5tupleIJNS5_1CILi128EEENS7_ILi64EEES8_EEELi128ENS_10bfloat16_tEfNS_4arch4Sm80ELb0ELb0ELb1ELb1ELb0ELb0ELb1ELb0EEENS1_21CollectiveEpilogueFwdINS6_IJS8_S8_S9_EEENS6_IJNS7_ILi1EEESH_SH_EEESB_SD_Li128ELb1ELb1ELb0ELb0EEENS1_19SingleTileSchedulerILb1ELb0ELb1ELi128EEEEEEEEEvNT_6ParamsE:
        /* <DEDUP_REMOVED lines=17> */
.L_x_663:
        /* <DEDUP_REMOVED lines=8> */
.L_x_665:
[----:B------:R-:W-:-:S05]  /*0190*/  MOV R0, c[0x0][0x54c] ;  /* 0x0001530000007a02 */ /* 0x000fca0000000f00 */
.L_x_664:
[----:B-----5:R-:W-:Y:S01]  /*01a0*/  IMAD R0, R0, c[0x0][0x548], RZ ;  /* 0x0001520000007a24 */ /* 0x020fe200078e02ff */
[----:B-1----:R-:W-:-:S04]  /*01b0*/  SHF.L.U32 R2, R60, 0x7, RZ ;  /* 0x000000073c027819 */ /* 0x002fc800000006ff */
[----:B------:R-:W-:-:S04]  /*01c0*/  ISETP.GE.AND P0, PT, R2, R0, PT ;  /* 0x000000000200720c */ /* 0x000fc80003f06270 */
[----:B------:R-:W-:-:S05]  /*01d0*/  SEL R0, R5, 0xffffffff, !P0 ;  /* 0xffffffff05007807 */ /* 0x000fca0004000000 */
[----:B------:R1:W-:Y:S01]  /*01e0*/  STL [R1+0x44], R0 ;  /* 0x0000440001007387 */ /* 0x0003e20000100800 */
[----:B------:R-:W-:Y:S05]  /*01f0*/  BRA `(.L_x_666) ;  /* 0x0000013000007947 */ /* 0x000fea0003800000 */
.L_x_662:
[----:B---3--:R-:W-:-:S04]  /*0200*/  ISETP.NE.U32.AND P0, PT, RZ, c[0x0][0x568], PT ;  /* 0x00015a00ff007a0c */ /* 0x008fc80003f05070 */
[----:B------:R-:W-:-:S13]  /*0210*/  ISETP.NE.AND.EX P0, PT, RZ, c[0x0][0x56c], PT, P0 ;  /* 0x00015b00ff007a0c */ /* 0x000fda0003f05300 */
[----:B------:R-:W-:Y:S05]  /*0220*/  @!P0 BRA `(.L_x_667) ;  /* 0x0000002000008947 */ /* 0x000fea0003800000 */
[----:B------:R1:W5:Y:S01]  /*0230*/  LDG.E R0, [R2.64] ;  /* 0x0000001002007981 */ /* 0x000362000c1e1900 */
[----:B------:R-:W-:Y:S05]  /*0240*/  BRA `(.L_x_668) ;  /* 0x0000009000007947 */ /* 0x000fea0003800000 */
.L_x_667:
        /* <DEDUP_REMOVED lines=8> */
.L_x_669:
[----:B------:R-:W-:-:S05]  /*02d0*/  MOV R0, c[0x0][0x54c] ;  /* 0x0001530000007a02 */ /* 0x000fca0000000f00 */
.L_x_668:
[----:B-----5:R-:W-:Y:S01]  /*02e0*/  IMAD R0, R0, c[0x0][0x548], RZ ;  /* 0x0001520000007a24 */ /* 0x020fe200078e02ff */
[----:B-1----:R-:W-:-:S04]  /*02f0*/  SHF.L.U32 R2, R60, 0x7, RZ ;  /* 0x000000073c027819 */ /* 0x002fc800000006ff */
[----:B------:R-:W-:-:S04]  /*0300*/  ISETP.GE.AND P0, PT, R2, R0, PT ;  /* 0x000000000200720c */ /* 0x000fc80003f06270 */
[----:B------:R-:W-:-:S05]  /*0310*/  SEL R0, R5, 0xffffffff, !P0 ;  /* 0xffffffff05007807 */ /* 0x000fca0004000000 */
[----:B------:R1:W-:Y:S04]  /*0320*/  STL [R1+0x44], R0 ;  /* 0x0000440001007387 */ /* 0x0003e80000100800 */
.L_x_666:
        /* <DEDUP_REMOVED lines=11> */
[----:B------:R-:W-:Y:S01]  /*03e0*/  @P1 IMAD.WIDE R2, R61, R10, c[0x0][0x370] ;  /* 0x0000dc003d021625 */ /* 0x000fe200078e020a */
[----:B------:R-:W-:-:S03]  /*03f0*/  CS2R R8, SRZ ;  /* 0x0000000000087805 */ /* 0x000fc6000001ff00 */
[----:B------:R-:W-:Y:S01]  /*0400*/  IMAD.MOV.U32 R20, RZ, RZ, c[0x0][0x168] ;  /* 0x00005a00ff147624 */ /* 0x000fe200078e00ff */
[----:B-1----:R1:W2:Y:S01]  /*0410*/  @P1 LDG.E R0, [R2.64] ;  /* 0x0000001002001981 */ /* 0x0022a2000c1e1900 */
        /* <DEDUP_REMOVED lines=11> */
[----:B------:R1:W2:Y:S04]  /*04d0*/  LDG.E R0, [R4.64] ;  /* 0x0000001004007981 */ /* 0x0002a8000c1e1900 */
[----:B-1----:R-:W2:Y:S02]  /*04e0*/  LDG.E R4, [R4.64+0x4] ;  /* 0x0000041004047981 */ /* 0x002ea4000c1e1900 */
[----:B--2--5:R-:W-:-:S02]  /*04f0*/  IADD3 R20, -R0, R4, RZ ;  /* 0x0000000400147210 */ /* 0x024fc40007ffe1ff */
.L_x_670:
[----:B------:R-:W-:-:S04]  /*0500*/  ISETP.NE.U32.AND P0, PT, RZ, c[0x0][0x368], PT ;  /* 0x0000da00ff007a0c */ /* 0x000fc80003f05070 */
[----:B------:R-:W-:-:S13]  /*0510*/  ISETP.NE.AND.EX P0, PT, RZ, c[0x0][0x36c], PT, P0 ;  /* 0x0000db00ff007a0c */ /* 0x000fda0003f05300 */
[----:B------:R-:W-:Y:S05]  /*0520*/  @!P0 BRA `(.L_x_671) ;  /* 0x0000004000008947 */ /* 0x000fea0003800000 */
[----:B------:R-:W-:-:S05]  /*0530*/  IMAD.WIDE R2, R61, R10, c[0x0][0x368] ;  /* 0x0000da003d027625 */ /* 0x000fca00078e020a */
[----:B------:R-:W2:Y:S02]  /*0540*/  LDG.E R0, [R2.64] ;  /* 0x0000001002007981 */ /* 0x000ea4000c1e1900 */
[----:B--2---:R1:W2:Y:S02]  /*0550*/  R2UR UR19, R0 ;  /* 0x00000000001373c2 */ /* 0x0042a400000e0000 */
[----:B-12---:R-:W-:Y:S05]  /*0560*/  BRA `(.L_x_672) ;  /* 0x0000006000007947 */ /* 0x006fea0003800000 */
.L_x_671:
[----:B------:R-:W-:Y:S05]  /*0570*/  @!P4 BRA `(.L_x_672) ;  /* 0x000000500000c947 */ /* 0x000fea0003800000 */
[----:B------:R1:W2:Y:S04]  /*0580*/  LDG.E R0, [R2.64] ;  /* 0x0000001002007981 */ /* 0x0002a8000c1e1900 */
[----:B-1----:R-:W3:Y:S01]  /*0590*/  LDG.E R2, [R2.64+0x4] ;  /* 0x0000041002027981 */ /* 0x002ee2000c1e1900 */
[----:B--2---:R-:W1:Y:S08]  /*05a0*/  R2UR UR5, R0 ;  /* 0x00000000000573c2 */ /* 0x004e7000000e0000 */
[----:B---3--:R-:W1:Y:S02]  /*05b0*/  R2UR UR6, R2 ;  /* 0x00000000020673c2 */ /* 0x008e6400000e0000 */
[----:B-1----:R-:W-:-:S06]  /*05c0*/  UIADD3 UR19, -UR5, UR6, URZ ;  /* 0x0000000605137290 */ /* 0x002fcc000fffe13f */
.L_x_672:
[----:B------:R-:W-:Y:S01]  /*05d0*/  UIADD3 UR19, -UR4, UR19, URZ ;  /* 0x0000001304137290 */ /* 0x000fe2000fffe13f */
[----:B-----5:R-:W-:Y:S01]  /*05e0*/  IADD3 R9, R9, UR4, RZ ;  /* 0x0000000409097c10 */ /* 0x020fe2000fffe0ff */
[----:B------:R-:W-:Y:S01]  /*05f0*/  CS2R R14, SRZ ;  /* 0x00000000000e7805 */ /* 0x000fe2000001ff00 */
[----:B------:R-:W-:Y:S01]  /*0600*/  PLOP3.LUT P0, PT, PT, PT, PT, 0x80, 0x0 ;  /* 0x000000000000781c */ /* 0x000fe20003f0f070 */
[----:B------:R-:W-:Y:S01]  /*0610*/  UISETP.GE.AND UP0, UPT, UR19, 0x1, UPT ;  /* 0x000000011300788c */ /* 0x000fe2000bf06270 */
[----:B------:R-:W-:Y:S01]  /*0620*/  IMAD.MOV.U32 R126, RZ, RZ, RZ ;  /* 0x000000ffff7e7224 */ /* 0x000fe200078e00ff */
[----:B------:R-:W-:Y:S01]  /*0630*/  UIADD3 UR4, UR19, 0x3f, URZ ;  /* 0x0000003f13047890 */ /* 0x000fe2000fffe03f */
[----:B------:R-:W-:Y:S01]  /*0640*/  IMAD.MOV.U32 R124, RZ, RZ, RZ ;  /* 0x000000ffff7c7224 */ /* 0x000fe200078e00ff */
[----:B------:R-:W-:Y:S01]  /*0650*/  CS2R R130, SRZ ;  /* 0x0000000000827805 */ /* 0x000fe2000001ff00 */
[----:B------:R-:W-:Y:S01]  /*0660*/  CS2R R128, SRZ ;  /* 0x0000000000807805 */ /* 0x000fe2000001ff00 */
[----:B------:R-:W-:Y:S01]  /*0670*/  PLOP3.LUT P1, PT, PT, PT, UP0, 0x80, 0x0 ;  /* 0x000000000000781c */ /* 0x000fe20003f2f008 */
[----:B------:R-:W-:Y:S01]  /*0680*/  USHF.R.S32.HI UR18, URZ, 0x1f, UR4 ;  /* 0x0000001f3f127899 */ /* 0x000fe20008011404 */
[----:B------:R-:W-:Y:S01]  /*0690*/  CS2R R16, SRZ ;  /* 0x0000000000107805 */ /* 0x000fe2000001ff00 */
[----:B------:R-:W-:Y:S01]  /*06a0*/  MOV R122, RZ ;  /* 0x000000ff007a7202 */ /* 0x000fe20000000f00 */
[----:B------:R-:W-:Y:S01]  /*06b0*/  CS2R R120, SRZ ;  /* 0x0000000000787805 */ /* 0x000fe2000001ff00 */
[----:B------:R-:W-:Y:S01]  /*06c0*/  ULEA.HI UR18, UR18, UR4, URZ, 0x6 ;  /* 0x0000000412127291 */ /* 0x000fe2000f8f303f */
        /* <DEDUP_REMOVED lines=25> */
[----:B------:R-:W-:Y:S01]  /*0860*/  MOV R33, RZ ;  /* 0x000000ff00217202 */ /* 0x000fe20000000f00 */
[----:B------:R-:W-:Y:S01]  /*0870*/  IMAD.MOV.U32 R84, RZ, RZ, RZ ;  /* 0x000000ffff547224 */ /* 0x000fe200078e00ff */
[----:B------:R-:W-:Y:S01]  /*0880*/  CS2R R78, SRZ ;  /* 0x00000000004e7805 */ /* 0x000fe2000001ff00 */
        /* <DEDUP_REMOVED lines=45> */
[----:B------:R-:W-:Y:S01]  /*0b60*/  MOV R154, RZ ;  /* 0x000000ff009a7202 */ /* 0x000fe20000000f00 */
[----:B------:R-:W-:Y:S01]  /*0b70*/  CS2R R152, SRZ ;  /* 0x0000000000987805 */ /* 0x000fe2000001ff00 */
[----:B------:R-:W-:Y:S01]  /*0b80*/  CS2R R142, SRZ ;  /* 0x00000000008e7805 */ /* 0x000fe2000001ff00 */
[----:B------:R-:W-:Y:S01]  /*0b90*/  CS2R R58, SRZ ;  /* 0x00000000003a7805 */ /* 0x000fe2000001ff00 */
[----:B------:R-:W-:Y:S01]  /*0ba0*/  IMAD.MOV.U32 R140, RZ, RZ, RZ ;  /* 0x000000ffff8c7224 */ /* 0x000fe200078e00ff */
[----:B------:R-:W-:Y:S01]  /*0bb0*/  MOV R146, RZ ;  /* 0x000000ff00927202 */ /* 0x000fe20000000f00 */
[----:B------:R-:W-:Y:S01]  /*0bc0*/  IMAD.MOV.U32 R144, RZ, RZ, RZ ;  /* 0x000000ffff907224 */ /* 0x000fe200078e00ff */
[----:B------:R-:W-:Y:S01]  /*0bd0*/  CS2R R64, SRZ ;  /* 0x0000000000407805 */ /* 0x000fe2000001ff00 */
[----:B------:R-:W-:Y:S01]  /*0be0*/  CS2R R62, SRZ ;  /* 0x00000000003e7805 */ /* 0x000fe2000001ff00 */
[----:B------:R-:W-:Y:S05]  /*0bf0*/  @!P1 BRA `(.L_x_673) ;  /* 0x0000bf1000009947 */ /* 0x000fea0003800000 */
[----:B------:R-:W-:-:S04]  /*0c00*/  ISETP.NE.U32.AND P2, PT, RZ, c[0x0][0x340], PT ;  /* 0x0000d000ff007a0c */ /* 0x000fc80003f45070 */
[----:B------:R-:W-:-:S13]  /*0c10*/  ISETP.NE.AND.EX P2, PT, RZ, c[0x0][0x344], PT, P2 ;  /* 0x0000d100ff007a0c */ /* 0x000fda0003f45320 */
[----:B------:R-:W-:-:S05]  /*0c20*/  @P2 IMAD.WIDE R2, R61, R10, c[0x0][0x340] ;  /* 0x0000d0003d022625 */ /* 0x000fca00078e020a */
[----:B------:R1:W2:Y:S01]  /*0c30*/  @P2 LDG.E R19, [R2.64] ;  /* 0x0000001002132981 */ /* 0x0002a2000c1e1900 */
[----:B------:R-:W-:Y:S01]  /*0c40*/  SHF.R.S32.HI R25, RZ, 0x1f, R155 ;  /* 0x0000001fff197819 */ /* 0x000fe2000001149b */
[----:B------:R-:W-:Y:S01]  /*0c50*/  IMAD.MOV.U32 R6, RZ, RZ, c[0x0][0x2c4] ;  /* 0x0000b100ff067624 */ /* 0x000fe200078e00ff */
[----:B------:R-:W-:Y:S01]  /*0c60*/  SHF.R.S32.HI R0, RZ, 0x1f, R8 ;  /* 0x0000001fff007819 */ /* 0x000fe20000011408 */
[----:B------:R-:W3:Y:S01]  /*0c70*/  S2R R17, SR_CTAID.Y ;  /* 0x0000000000117919 */ /* 0x000ee20000002600 */
[-C--:B------:R-:W-:Y:S01]  /*0c80*/  LEA.HI R4, R25, R155.reuse, RZ, 0x3 ;  /* 0x0000009b19047211 */ /* 0x080fe200078f18ff */
[----:B------:R-:W-:Y:S01]  /*0c90*/  IMAD.MOV.U32 R26, RZ, RZ, 0x20 ;  /* 0x00000020ff1a7424 */ /* 0x000fe200078e00ff */
[----:B------:R-:W-:Y:S01]  /*0ca0*/  ISETP.NE.AND P1, PT, R6, 0x1, PT ;  /* 0x000000010600780c */ /* 0x000fe20003f25270 */
[----:B------:R-:W-:Y:S01]  /*0cb0*/  IMAD R0, R0, c[0x0][0x178], RZ ;  /* 0x00005e0000007a24 */ /* 0x000fe200078e02ff */
[----:B------:R-:W-:Y:S01]  /*0cc0*/  SHF.R.S32.HI R33, RZ, 0x3, R4 ;  /* 0x00000003ff217819 */ /* 0x000fe20000011404 */
[----:B------:R-:W-:Y:S01]  /*0cd0*/  BSSY B0, `(.L_x_674) ;  /* 0x0000076000007945 */ /* 0x000fe20003800000 */
[----:B------:R-:W-:Y:S01]  /*0ce0*/  LOP3.LUT R4, R4, 0xfffffff8, RZ, 0xc0, !PT ;  /* 0xfffffff804047812 */ /* 0x000fe200078ec0ff */
[----:B------:R-:W-:Y:S01]  /*0cf0*/  IMAD R0, R8, c[0x0][0x17c], R0 ;  /* 0x00005f0008007a24 */ /* 0x000fe200078e0200 */
[----:B------:R-:W-:Y:S01]  /*0d00*/  SHF.R.S32.HI R7, RZ, 0x1f, R9 ;  /* 0x0000001fff077819 */ /* 0x000fe20000011409 */
[----:B------:R-:W-:Y:S01]  /*0d10*/  IMAD.SHL.U32 R5, R33, 0x40, RZ ;  /* 0x0000004021057824 */ /* 0x000fe200078e00ff */
[----:B------:R-:W-:-:S02]  /*0d20*/  IADD3 R32, -R4, R155, RZ ;  /* 0x0000009b04207210 */ /* 0x000fc40007ffe1ff */
[----:B------:R-:W-:Y:S02]  /*0d30*/  SHF.R.S32.HI R18, RZ, 0x1f, R61 ;  /* 0x0000001fff127819 */ /* 0x000fe4000001143d */
[----:B------:R-:W-:Y:S01]  /*0d40*/  LEA.HI R24, R25, R155, RZ, 0x4 ;  /* 0x0000009b19187211 */ /* 0x000fe200078f20ff */
[----:B------:R-:W-:Y:S01]  /*0d50*/  IMAD.SHL.U32 R12, R32, 0x8, RZ ;  /* 0x00000008200c7824 */ /* 0x000fe200078e00ff */
[----:B------:R-:W-:Y:S01]  /*0d60*/  SEL R10, R18, RZ, !P5 ;  /* 0x000000ff120a7207 */ /* 0x000fe20006800000 */
[----:B-1----:R-:W-:-:S03]  /*0d70*/  IMAD.WIDE.U32 R2, R8, c[0x0][0x178], RZ ;  /* 0x00005e0008027a25 */ /* 0x002fc600078e00ff */
[----:B------:R-:W-:Y:S02]  /*0d80*/  SHF.R.S32.HI R13, RZ, 0x1f, R12 ;  /* 0x0000001fff0d7819 */ /* 0x000fe4000001140c */
[----:B---3--:R-:W-:Y:S01]  /*0d90*/  SHF.R.S32.HI R16, RZ, 0x1f, R17 ;  /* 0x0000001fff107819 */ /* 0x008fe20000011411 */
[----:B------:R-:W-:Y:S01]  /*0da0*/  IMAD.IADD R3, R3, 0x1, R0 ;  /* 0x0000000103037824 */ /* 0x000fe200078e0200 */
[----:B------:R-:W-:Y:S01]  /*0db0*/  LOP3.LUT R0, R5, 0x1c0, RZ, 0xc0, !PT ;  /* 0x000001c005007812 */ /* 0x000fe200078ec0ff */
[----:B------:R-:W-:Y:S01]  /*0dc0*/  IMAD R10, R10, c[0x0][0x1c0], RZ ;  /* 0x000070000a0a7a24 */ /* 0x000fe200078e02ff */
[----:B------:R-:W-:Y:S01]  /*0dd0*/  IADD3 R5, R12, 0x40, RZ ;  /* 0x000000400c057810 */ /* 0x000fe20007ffe0ff */
[----:B------:R-:W-:Y:S01]  /*0de0*/  IMAD R8, R16, c[0x0][0x1b8], RZ ;  /* 0x00006e0010087a24 */ /* 0x000fe200078e02ff */
[----:B------:R-:W-:Y:S01]  /*0df0*/  LOP3.LUT R6, R0, 0x38, R12, 0xf8, !PT ;  /* 0x0000003800067812 */ /* 0x000fe200078ef80c */
[----:B------:R-:W-:Y:S01]  /*0e00*/  IMAD.WIDE.U32 R2, R17, c[0x0][0x1b8], R2 ;  /* 0x00006e0011027a25 */ /* 0x000fe200078e0002 */
[----:B------:R-:W-:-:S02]  /*0e10*/  SHF.R.U32.HI R4, RZ, 0x3, R0 ;  /* 0x00000003ff047819 */ /* 0x000fc40000011600 */
[-C--:B------:R-:W-:Y:S01]  /*0e20*/  IADD3 R0, P0, R9, R33.reuse, RZ ;  /* 0x0000002109007210 */ /* 0x080fe20007f1e0ff */
[----:B------:R-:W-:Y:S01]  /*0e30*/  IMAD R8, R17, c[0x0][0x1bc], R8 ;  /* 0x00006f0011087a24 */ /* 0x000fe200078e0208 */
[----:B------:R-:W-:Y:S02]  /*0e40*/  LOP3.LUT R21, R6, R4, RZ, 0x3c, !PT ;  /* 0x0000000406157212 */ /* 0x000fe400078e3cff */
[----:B------:R-:W-:Y:S01]  /*0e50*/  LEA R9, R32, R33, 0x4 ;  /* 0x0000002120097211 */ /* 0x000fe200078e20ff */
[----:B------:R-:W-:Y:S01]  /*0e60*/  IMAD.IADD R3, R3, 0x1, R8 ;  /* 0x0000000103037824 */ /* 0x000fe200078e0208 */
[----:B------:R-:W-:Y:S01]  /*0e70*/  LEA.HI.X.SX32 R4, R33, R7, 0x1, P0 ;  /* 0x0000000721047211 */ /* 0x000fe200000f0eff */
[----:B------:R-:W-:Y:S01]  /*0e80*/  IMAD.WIDE.U32 R6, R0, c[0x0][0x1e0], R12 ;  /* 0x0000780000067a25 */ /* 0x000fe200078e000c */
[----:B------:R-:W-:Y:S02]  /*0e90*/  ISETP.GE.AND P0, PT, R5, c[0x0][0x1d4], PT ;  /* 0x0000750005007a0c */ /* 0x000fe40003f06270 */
[----:B------:R-:W-:Y:S01]  /*0ea0*/  SEL R8, R61, RZ, !P5 ;  /* 0x000000ff3d087207 */ /* 0x000fe20006800000 */
[----:B------:R-:W-:Y:S01]  /*0eb0*/  IMAD R9, R60, 0x80, R9 ;  /* 0x000000803c097824 */ /* 0x000fe200078e0209 */
[----:B------:R-:W-:Y:S01]  /*0ec0*/  ISETP.GE.AND P3, PT, R12, c[0x0][0x1d4], PT ;  /* 0x000075000c007a0c */ /* 0x000fe20003f66270 */
[----:B------:R-:W-:-:S02]  /*0ed0*/  IMAD R5, R4, c[0x0][0x1e0], RZ ;  /* 0x0000780004057a24 */ /* 0x000fc400078e02ff */
[----:B------:R-:W-:Y:S02]  /*0ee0*/  IMAD R4, R4, c[0x0][0x208], RZ ;  /* 0x0000820004047a24 */ /* 0x000fe400078e02ff */
[----:B------:R-:W-:-:S04]  /*0ef0*/  @P1 IMAD.HI.U32 R11, R9, c[0x0][0x2c8], RZ ;  /* 0x0000b200090b1a27 */ /* 0x000fc800078e00ff */
[C---:B------:R-:W-:Y:S02]  /*0f00*/  IMAD R14, R0.reuse, c[0x0][0x1e4], R5 ;  /* 0x00007900000e7a24 */ /* 0x040fe400078e0205 */
[C---:B------:R-:W-:Y:S02]  /*0f10*/  IMAD R15, R0.reuse, c[0x0][0x20c], R4 ;  /* 0x00008300000f7a24 */ /* 0x040fe400078e0204 */
[----:B------:R-:W-:Y:S01]  /*0f20*/  IMAD.WIDE.U32 R4, R0, c[0x0][0x208], R12 ;  /* 0x0000820000047a25 */ /* 0x000fe200078e000c */
[----:B------:R-:W-:Y:S02]  /*0f30*/  MOV R0, R9 ;  /* 0x0000000900007202 */ /* 0x000fe40000000f00 */
[----:B------:R-:W-:Y:S01]  /*0f40*/  @P1 SHF.R.U32.HI R0, RZ, c[0x0][0x2cc], R11 ;  /* 0x0000b300ff001a19 */ /* 0x000fe2000001160b */
[C---:B------:R-:W-:Y:S02]  /*0f50*/  IMAD R11, R8.reuse, c[0x0][0x1c4], R10 ;  /* 0x00007100080b7a24 */ /* 0x040fe400078e020a */
[----:B------:R-:W-:Y:S01]  /*0f60*/  IMAD.WIDE.U32 R2, R8, c[0x0][0x1c0], R2 ;  /* 0x0000700008027a25 */ /* 0x000fe200078e0002 */
[----:B------:R-:W-:-:S02]  /*0f70*/  IADD3 R10, -R0, RZ, RZ ;  /* 0x000000ff000a7210 */ /* 0x000fc40007ffe1ff */
[----:B------:R-:W-:Y:S01]  /*0f80*/  SHF.R.S32.HI R8, RZ, 0x1f, R0 ;  /* 0x0000001fff087819 */ /* 0x000fe20000011400 */
[----:B------:R-:W-:Y:S02]  /*0f90*/  IMAD.IADD R3, R3, 0x1, R11 ;  /* 0x0000000103037824 */ /* 0x000fe400078e020b */
[----:B------:R-:W-:Y:S01]  /*0fa0*/  IMAD R10, R10, c[0x0][0x2c4], R9 ;  /* 0x0000b1000a0a7a24 */ /* 0x000fe200078e0209 */
[----:B------:R-:W-:Y:S01]  /*0fb0*/  LOP3.LUT R9, R24, 0xfffffff0, RZ, 0xc0, !PT ;  /* 0xfffffff018097812 */ /* 0x000fe200078ec0ff */
[----:B------:R-:W-:Y:S02]  /*0fc0*/  IMAD R8, R8, c[0x0][0x1b0], RZ ;  /* 0x00006c0008087a24 */ /* 0x000fe400078e02ff */
[----:B------:R-:W-:Y:S01]  /*0fd0*/  IMAD.WIDE.U32 R2, R0, c[0x0][0x1b0], R2 ;  /* 0x00006c0000027a25 */ /* 0x000fe200078e0002 */
[----:B------:R-:W-:-:S03]  /*0fe0*/  SHF.R.S32.HI R11, RZ, 0x1f, R10 ;  /* 0x0000001fff0b7819 */ /* 0x000fc6000001140a */
[----:B------:R-:W-:Y:S02]  /*0ff0*/  IMAD R8, R0, c[0x0][0x1b4], R8 ;  /* 0x00006d0000087a24 */ /* 0x000fe400078e0208 */
[----:B------:R-:W-:Y:S02]  /*1000*/  IMAD.IADD R7, R7, 0x1, R14 ;  /* 0x0000000107077824 */ /* 0x000fe400078e020e */
[----:B------:R-:W-:Y:S01]  /*1010*/  IMAD.IADD R5, R5, 0x1, R15 ;  /* 0x0000000105057824 */ /* 0x000fe200078e020f */
[----:B------:R-:W-:Y:S01]  /*1020*/  IADD3 R3, R3, R8, RZ ;  /* 0x0000000803037210 */ /* 0x000fe20007ffe0ff */
[----:B------:R-:W-:Y:S02]  /*1030*/  IMAD R11, R11, c[0x0][0x1a8], RZ ;  /* 0x00006a000b0b7a24 */ /* 0x000fe400078e02ff */
[----:B------:R-:W-:Y:S02]  /*1040*/  IMAD.IADD R0, R155, 0x1, -R9 ;  /* 0x000000019b007824 */ /* 0x000fe400078e0a09 */
[----:B------:R-:W-:-:S04]  /*1050*/  IMAD.WIDE.U32 R8, R17, c[0x0][0x1e8], R6 ;  /* 0x00007a0011087a25 */ /* 0x000fc800078e0006 */
[----:B------:R-:W-:-:S04]  /*1060*/  IMAD.WIDE.U32 R6, R17, c[0x0][0x210], R4 ;  /* 0x0000840011067a25 */ /* 0x000fc800078e0004 */
[C---:B------:R-:W-:Y:S02]  /*1070*/  IMAD R14, R16.reuse, c[0x0][0x1e8], RZ ;  /* 0x00007a00100e7a24 */ /* 0x040fe400078e02ff */
[----:B------:R-:W-:Y:S01]  /*1080*/  IMAD R15, R16, c[0x0][0x210], RZ ;  /* 0x00008400100f7a24 */ /* 0x000fe200078e02ff */
[----:B------:R-:W-:Y:S01]  /*1090*/  SHF.R.S32.HI R16, RZ, 0x1f, R0 ;  /* 0x0000001fff107819 */ /* 0x000fe20000011400 */
[C---:B------:R-:W-:Y:S02]  /*10a0*/  IMAD R11, R10.reuse, c[0x0][0x1ac], R11 ;  /* 0x00006b000a0b7a24 */ /* 0x040fe400078e020b */
[----:B------:R-:W-:Y:S01]  /*10b0*/  IMAD.WIDE.U32 R4, R10, c[0x0][0x1a8], R2 ;  /* 0x00006a000a047a25 */ /* 0x000fe200078e0002 */
[----:B------:R-:W-:-:S03]  /*10c0*/  LEA.HI R23, R16, R0, RZ, 0x3 ;  /* 0x0000000010177211 */ /* 0x000fc600078f18ff */
[----:B------:R-:W-:Y:S01]  /*10d0*/  IMAD R14, R17, c[0x0][0x1ec], R14 ;  /* 0x00007b00110e7a24 */ /* 0x000fe200078e020e */
[----:B------:R-:W-:Y:S01]  /*10e0*/  LOP3.LUT R10, R23, 0xfffffff8, RZ, 0xc0, !PT ;  /* 0xfffffff8170a7812 */ /* 0x000fe200078ec0ff */
[----:B------:R-:W-:Y:S01]  /*10f0*/  IMAD R15, R17, c[0x0][0x214], R15 ;  /* 0x00008500110f7a24 */ /* 0x000fe200078e020f */
[----:B------:R-:W-:Y:S01]  /*1100*/  LEA R17, P1, R4, c[0x0][0x160], 0x1 ;  /* 0x0000580004117a11 */ /* 0x000fe200078208ff */
[----:B------:R-:W-:Y:S01]  /*1110*/  IMAD.IADD R2, R5, 0x1, R11 ;  /* 0x0000000105027824 */ /* 0x000fe200078e020b */
[----:B------:R-:W-:Y:S01]  /*1120*/  IADD3 R22, R0, -R10, RZ ;  /* 0x8000000a00167210 */ /* 0x000fe20007ffe0ff */
[----:B------:R-:W-:Y:S01]  /*1130*/  IMAD.IADD R9, R9, 0x1, R14 ;  /* 0x0000000109097824 */ /* 0x000fe200078e020e */
[----:B------:R-:W-:Y:S01]  /*1140*/  IADD3 R7, R7, R15, RZ ;  /* 0x0000000f07077210 */ /* 0x000fe20007ffe0ff */
[----:B------:R-:W-:Y:S01]  /*1150*/  IMAD R15, R20, c[0x0][0x2c4], RZ ;  /* 0x0000b100140f7a24 */ /* 0x000fe200078e02ff */
[----:B------:R-:W-:Y:S01]  /*1160*/  LEA.HI.X R16, R4, c[0x0][0x164], R2, 0x1, P1 ;  /* 0x0000590004107a11 */ /* 0x000fe200008f0c02 */
[----:B------:R-:W-:Y:S01]  /*1170*/  IMAD.SHL.U32 R14, R32, 0x8, RZ ;  /* 0x00000008200e7824 */ /* 0x000fe200078e00ff */
[----:B------:R-:W-:Y:S01]  /*1180*/  LEA.HI R11, R25, R155, RZ, 0x6 ;  /* 0x0000009b190b7211 */ /* 0x000fe200078f30ff */
[----:B------:R1:W3:Y:S01]  /*1190*/  SHFL.IDX PT, R4, R17, RZ, 0x181f ;  /* 0x00181fff11047589 */ /* 0x0002e200000e0000 */
[----:B------:R-:W-:-:S02]  /*11a0*/  MOV R20, 0x10 ;  /* 0x0000001000147802 */ /* 0x000fc40000000f00 */
[----:B------:R-:W-:Y:S01]  /*11b0*/  ISETP.GE.AND P5, PT, R14, c[0x0][0x198], PT ;  /* 0x000066000e007a0c */ /* 0x000fe20003fa6270 */
[----:B------:R1:W4:Y:S01]  /*11c0*/  SHFL.IDX PT, R5, R16, RZ, 0x181f ;  /* 0x00181fff10057589 */ /* 0x00032200000e0000 */
[----:B------:R-:W-:-:S04]  /*11d0*/  SHF.L.U32 R11, R11, 0x3, RZ ;  /* 0x000000030b0b7819 */ /* 0x000fc800000006ff */
[----:B------:R-:W-:Y:S02]  /*11e0*/  LOP3.LUT R11, R21, 0xfffffe00, R11, 0xf8, !PT ;  /* 0xfffffe00150b7812 */ /* 0x000fe400078ef80b */
[--C-:B--2---:R-:W-:Y:S01]  /*11f0*/  @P2 SHF.R.S32.HI R3, RZ, 0x1f, R19.reuse ;  /* 0x0000001fff032819 */ /* 0x104fe20000011413 */
[----:B------:R-:W-:Y:S01]  /*1200*/  @P2 IMAD.MOV.U32 R2, RZ, RZ, R19 ;  /* 0x000000ffff022224 */ /* 0x000fe200078e0013 */
[----:B------:R-:W-:Y:S01]  /*1210*/  @!P2 MOV R2, R61 ;  /* 0x0000003d0002a202 */ /* 0x000fe20000000f00 */
[----:B------:R-:W-:Y:S01]  /*1220*/  @!P2 IMAD.MOV.U32 R3, RZ, RZ, R18 ;  /* 0x000000ffff03a224 */ /* 0x000fe200078e0012 */
[----:B------:R-:W-:Y:S02]  /*1230*/  LEA R19, R60, R33, 0x7 ;  /* 0x000000213c137211 */ /* 0x000fe400078e38ff */
[----:B------:R-:W-:Y:S02]  /*1240*/  SEL R0, R2, RZ, !P4 ;  /* 0x000000ff02007207 */ /* 0x000fe40006000000 */
[----:B------:R-:W-:-:S02]  /*1250*/  SEL R2, R3, RZ, !P4 ;  /* 0x000000ff03027207 */ /* 0x000fc40006000000 */
[----:B------:R-:W-:Y:S01]  /*1260*/  ISETP.GE.AND P6, PT, R19, R15, PT ;  /* 0x0000000f1300720c */ /* 0x000fe20003fc6270 */
[----:B------:R-:W-:Y:S01]  /*1270*/  IMAD.WIDE.U32 R36, R0, c[0x0][0x218], R6 ;  /* 0x0000860000247a25 */ /* 0x000fe200078e0006 */
[----:B------:R-:W-:-:S03]  /*1280*/  IADD3 R18, R14, 0x40, RZ ;  /* 0x000000400e127810 */ /* 0x000fc60007ffe0ff */
[----:B------:R-:W-:Y:S01]  /*1290*/  IMAD R3, R2, c[0x0][0x1f0], RZ ;  /* 0x00007c0002037a24 */ /* 0x000fe200078e02ff */
[----:B------:R-:W-:Y:S01]  /*12a0*/  ISETP.GE.AND P4, PT, R18, c[0x0][0x198], PT ;  /* 0x0000660012007a0c */ /* 0x000fe20003f86270 */
[----:B------:R-:W-:Y:S02]  /*12b0*/  IMAD R2, R2, c[0x0][0x218], RZ ;  /* 0x0000860002027a24 */ /* 0x000fe400078e02ff */
[----:B------:R-:W-:Y:S01]  /*12c0*/  IMAD R10, R0, c[0x0][0x1f4], R3 ;  /* 0x00007d00000a7a24 */ /* 0x000fe200078e0203 */
[----:B------:R-:W-:Y:S01]  /*12d0*/  R2P PR, R22, 0x6 ;  /* 0x0000000616007804 */ /* 0x000fe20000000000 */
[C---:B------:R-:W-:Y:S02]  /*12e0*/  IMAD R2, R0.reuse, c[0x0][0x21c], R2 ;  /* 0x0000870000027a24 */ /* 0x040fe400078e0202 */
[----:B------:R-:W-:Y:S02]  /*12f0*/  IMAD.WIDE.U32 R28, R0, c[0x0][0x1f0], R8 ;  /* 0x00007c00001c7a25 */ /* 0x000fe400078e0008 */
[----:B------:R-:W-:-:S02]  /*1300*/  SEL R3, R20, 0xfffffff0, !P1 ;  /* 0xfffffff014037807 */ /* 0x000fc40004800000 */
[----:B------:R-:W-:Y:S01]  /*1310*/  IADD3 R34, R37, R2, RZ ;  /* 0x0000000225227210 */ /* 0x000fe20007ffe0ff */
[----:B------:R-:W-:Y:S01]  /*1320*/  IMAD.IADD R31, R29, 0x1, R10 ;  /* 0x000000011d1f7824 */ /* 0x000fe200078e020a */
[----:B------:R1:W-:Y:S01]  /*1330*/  STL.64 [R1+0x38], R28 ;  /* 0x0000381c01007387 */ /* 0x0003e20000100a00 */
[----:B------:R-:W-:-:S03]  /*1340*/  SEL R0, R26, 0xffffffe0, !P2 ;  /* 0xffffffe01a007807 */ /* 0x000fc60005000000 */
[----:B------:R1:W-:Y:S04]  /*1350*/  STL.64 [R1+0x30], R36 ;  /* 0x0000302401007387 */ /* 0x0003e80000100a00 */
[----:B------:R1:W-:Y:S04]  /*1360*/  STL [R1+0x40], R34 ;  /* 0x0000402201007387 */ /* 0x0003e80000100800 */
[----:B------:R1:W-:Y:S01]  /*1370*/  STL [R1+0x2c], R31 ;  /* 0x00002c1f01007387 */ /* 0x0003e20000100800 */
[----:B------:R-:W-:Y:S05]  /*1380*/  @P6 BRA `(.L_x_675) ;  /* 0x000000a000006947 */ /* 0x000fea0003800000 */
[----:B---34-:R-:W-:Y:S02]  /*1390*/  SHF.R.S32.HI R2, RZ, 0x1f, R18 ;  /* 0x0000001fff027819 */ /* 0x018fe40000011412 */
[----:B------:R-:W-:-:S02]  /*13a0*/  LEA R6, P1, R14, R4, 0x1 ;  /* 0x000000040e067211 */ /* 0x000fc400078208ff */
[----:B------:R-:W-:Y:S02]  /*13b0*/  LEA.HI R2, R2, R18, RZ, 0x3 ;  /* 0x0000001202027211 */ /* 0x000fe400078f18ff */
[----:B------:R-:W-:Y:S02]  /*13c0*/  LEA.HI.X R7, R14, R5, R13, 0x1, P1 ;  /* 0x000000050e077211 */ /* 0x000fe400008f0c0d */
[----:B------:R-:W-:Y:S01]  /*13d0*/  LOP3.LUT R8, R2, 0xfffffff8, RZ, 0xc0, !PT ;  /* 0xfffffff802087812 */ /* 0x000fe200078ec0ff */
[----:B------:R-:W-:-:S04]  /*13e0*/  IMAD.SHL.U32 R2, R11, 0x2, RZ ;  /* 0x000000020b027824 */ /* 0x000fc800078e00ff */
[----:B------:R-:W-:Y:S01]  /*13f0*/  IMAD.WIDE R4, R8, 0x2, R4 ;  /* 0x0000000208047825 */ /* 0x000fe200078e0204 */
[----:B------:R-:W-:Y:S01]  /*1400*/  @!PT LDS RZ, [RZ] ;  /* 0x00000000fffff984 */ /* 0x000fe20000000800 */
[----:B------:R2:W-:Y:S04]  /*1410*/  LDGSTS.E.BYPASS.LTC128B.128 [R2+0x8100], [R6.64], !P5 ;  /* 0x0810000006027fae */ /* 0x0005e8000e901d50 */
[----:B------:R2:W-:Y:S02]  /*1420*/  LDGSTS.E.BYPASS.LTC128B.128 [R2+0xc100], [R4.64], !P4 ;  /* 0x0c10000004027fae */ /* 0x0005e4000e101d50 */
.L_x_675:
[----:B---34-:R-:W-:Y:S05]  /*1430*/  BSYNC B0 ;  /* 0x0000000000007941 */ /* 0x018fea0003800000 */
.L_x_674:
[----:B--2---:R-:W-:Y:S01]  /*1440*/  IADD3 R2, R19, 0x10, RZ ;  /* 0x0000001013027810 */ /* 0x004fe20007ffe0ff */
[----:B------:R2:W3:Y:S01]  /*1450*/  SHFL.IDX PT, R5, R16, 0x1, 0x181f ;  /* 0x00381f0010057f89 */ /* 0x0004e200000e0000 */
[----:B------:R-:W-:Y:S02]  /*1460*/  BSSY B0, `(.L_x_676) ;  /* 0x000000e000007945 */ /* 0x000fe40003800000 */
[----:B------:R-:W-:Y:S01]  /*1470*/  ISETP.GE.AND P1, PT, R2, R15, PT ;  /* 0x0000000f0200720c */ /* 0x000fe20003f26270 */
[----:B------:R2:W4:-:S12]  /*1480*/  SHFL.IDX PT, R4, R17, 0x1, 0x181f ;  /* 0x00381f0011047f89 */ /* 0x00051800000e0000 */
[----:B------:R-:W-:Y:S05]  /*1490*/  @P1 BRA `(.L_x_677) ;  /* 0x000000a000001947 */ /* 0x000fea0003800000 */
[----:B------:R-:W-:Y:S02]  /*14a0*/  SHF.R.S32.HI R2, RZ, 0x1f, R18 ;  /* 0x0000001fff027819 */ /* 0x000fe40000011412 */
[----:B----4-:R-:W-:Y:S02]  /*14b0*/  LEA R6, P1, R14, R4, 0x1 ;  /* 0x000000040e067211 */ /* 0x010fe400078208ff */
[----:B------:R-:W-:Y:S02]  /*14c0*/  LEA.HI R2, R2, R18, RZ, 0x3 ;  /* 0x0000001202027211 */ /* 0x000fe400078f18ff */
[----:B---3--:R-:W-:Y:S02]  /*14d0*/  LEA.HI.X R7, R14, R5, R13, 0x1, P1 ;  /* 0x000000050e077211 */ /* 0x008fe400008f0c0d */
[----:B------:R-:W-:Y:S01]  /*14e0*/  LOP3.LUT R8, R2, 0xfffffff8, RZ, 0xc0, !PT ;  /* 0xfffffff802087812 */ /* 0x000fe200078ec0ff */
[----:B------:R-:W-:-:S04]  /*14f0*/  IMAD.SHL.U32 R2, R11, 0x2, RZ ;  /* 0x000000020b027824 */ /* 0x000fc800078e00ff */
[----:B------:R-:W-:Y:S01]  /*1500*/  IMAD.WIDE R4, R8, 0x2, R4 ;  /* 0x0000000208047825 */ /* 0x000fe200078e0204 */
[----:B------:R-:W-:Y:S01]  /*1510*/  @!PT LDS RZ, [RZ] ;  /* 0x00000000fffff984 */ /* 0x000fe20000000800 */
[----:B------:R3:W-:Y:S04]  /*1520*/  LDGSTS.E.BYPASS.LTC128B.128 [R2+0x8900], [R6.64], !P5 ;  /* 0x0890000006027fae */ /* 0x0007e8000e901d50 */
[----:B------:R3:W-:Y:S02]  /*1530*/  LDGSTS.E.BYPASS.LTC128B.128 [R2+0xc900], [R4.64], !P4 ;  /* 0x0c90000004027fae */ /* 0x0007e4000e101d50 */
.L_x_677:
[----:B------:R-:W-:Y:S05]  /*1540*/  BSYNC B0 ;  /* 0x0000000000007941 */ /* 0x000fea0003800000 */
.L_x_676:
[----:B---3--:R-:W-:Y:S01]  /*1550*/  IADD3 R2, R19, 0x20, RZ ;  /* 0x0000002013027810 */ /* 0x008fe20007ffe0ff */
[----:B------:R3:W1:Y:S01]  /*1560*/  SHFL.IDX PT, R5, R16, 0x2, 0x181f ;  /* 0x00581f0010057f89 */ /* 0x00066200000e0000 */
[----:B------:R-:W-:Y:S02]  /*1570*/  BSSY B0, `(.L_x_678) ;  /* 0x000000e000007945 */ /* 0x000fe40003800000 */
[----:B------:R-:W-:Y:S01]  /*1580*/  ISETP.GE.AND P1, PT, R2, R15, PT ;  /* 0x0000000f0200720c */ /* 0x000fe20003f26270 */
[----:B----4-:R3:W4:-:S12]  /*1590*/  SHFL.IDX PT, R4, R17, 0x2, 0x181f ;  /* 0x00581f0011047f89 */ /* 0x01071800000e0000 */
[----:B------:R-:W-:Y:S05]  /*15a0*/  @P1 BRA `(.L_x_679) ;  /* 0x000000a000001947 */ /* 0x000fea0003800000 */
[----:B------:R-:W-:Y:S02]  /*15b0*/  SHF.R.S32.HI R2, RZ, 0x1f, R18 ;  /* 0x0000001fff027819 */ /* 0x000fe40000011412 */
[----:B----4-:R-:W-:Y:S02]  /*15c0*/  LEA R6, P1, R14, R4, 0x1 ;  /* 0x000000040e067211 */ /* 0x010fe400078208ff */
[----:B------:R-:W-:Y:S02]  /*15d0*/  LEA.HI R2, R2, R18, RZ, 0x3 ;  /* 0x0000001202027211 */ /* 0x000fe400078f18ff */
[----:B-1----:R-:W-:Y:S02]  /*15e0*/  LEA.HI.X R7, R14, R5, R13, 0x1, P1 ;  /* 0x000000050e077211 */ /* 0x002fe400008f0c0d */
[----:B------:R-:W-:Y:S01]  /*15f0*/  LOP3.LUT R8, R2, 0xfffffff8, RZ, 0xc0, !PT ;  /* 0xfffffff802087812 */ /* 0x000fe200078ec0ff */
[----:B------:R-:W-:-:S04]  /*1600*/  IMAD.SHL.U32 R2, R11, 0x2, RZ ;  /* 0x000000020b027824 */ /* 0x000fc800078e00ff */
[----:B------:R-:W-:Y:S01]  /*1610*/  IMAD.WIDE R4, R8, 0x2, R4 ;  /* 0x0000000208047825 */ /* 0x000fe200078e0204 */
[----:B------:R-:W-:Y:S01]  /*1620*/  @!PT LDS RZ, [RZ] ;  /* 0x00000000fffff984 */ /* 0x000fe20000000800 */
[----:B------:R1:W-:Y:S04]  /*1630*/  LDGSTS.E.BYPASS.LTC128B.128 [R2+0x9100], [R6.64], !P5 ;  /* 0x0910000006027fae */ /* 0x0003e8000e901d50 */
[----:B------:R1:W-:Y:S02]  /*1640*/  LDGSTS.E.BYPASS.LTC128B.128 [R2+0xd100], [R4.64], !P4 ;  /* 0x0d10000004027fae */ /* 0x0003e4000e101d50 */
.L_x_679:
[----:B------:R-:W-:Y:S05]  /*1650*/  BSYNC B0 ;  /* 0x0000000000007941 */ /* 0x000fea0003800000 */
.L_x_678:
[----:B-1----:R-:W-:Y:S01]  /*1660*/  IADD3 R2, R19, 0x30, RZ ;  /* 0x0000003013027810 */ /* 0x002fe20007ffe0ff */
[----:B------:R1:W2:Y:S01]  /*1670*/  SHFL.IDX PT, R5, R16, 0x3, 0x181f ;  /* 0x00781f0010057f89 */ /* 0x0002a200000e0000 */
[----:B------:R-:W-:Y:S02]  /*1680*/  BSSY B0, `(.L_x_680) ;  /* 0x000000e000007945 */ /* 0x000fe40003800000 */
[----:B------:R-:W-:Y:S01]  /*1690*/  ISETP.GE.AND P1, PT, R2, R15, PT ;  /* 0x0000000f0200720c */ /* 0x000fe20003f26270 */
[----:B----4-:R1:W4:-:S12]  /*16a0*/  SHFL.IDX PT, R4, R17, 0x3, 0x181f ;  /* 0x00781f0011047f89 */ /* 0x01031800000e0000 */
[----:B------:R-:W-:Y:S05]  /*16b0*/  @P1 BRA `(.L_x_681) ;  /* 0x000000a000001947 */ /* 0x000fea0003800000 */
[----:B------:R-:W-:Y:S02]  /*16c0*/  SHF.R.S32.HI R2, RZ, 0x1f, R18 ;  /* 0x0000001fff027819 */ /* 0x000fe40000011412 */
[----:B----4-:R-:W-:Y:S02]  /*16d0*/  LEA R6, P1, R14, R4, 0x1 ;  /* 0x000000040e067211 */ /* 0x010fe400078208ff */
[----:B------:R-:W-:Y:S02]  /*16e0*/  LEA.HI R2, R2, R18, RZ, 0x3 ;  /* 0x0000001202027211 */ /* 0x000fe400078f18ff */
[----:B--2---:R-:W-:Y:S02]  /*16f0*/  LEA.HI.X R7, R14, R5, R13, 0x1, P1 ;  /* 0x000000050e077211 */ /* 0x004fe400008f0c0d */
[----:B------:R-:W-:Y:S01]  /*1700*/  LOP3.LUT R8, R2, 0xfffffff8, RZ, 0xc0, !PT ;  /* 0xfffffff802087812 */ /* 0x000fe200078ec0ff */
[----:B------:R-:W-:-:S04]  /*1710*/  IMAD.SHL.U32 R2, R11, 0x2, RZ ;  /* 0x000000020b027824 */ /* 0x000fc800078e00ff */
[----:B------:R-:W-:Y:S01]  /*1720*/  IMAD.WIDE R4, R8, 0x2, R4 ;  /* 0x0000000208047825 */ /* 0x000fe200078e0204 */
[----:B------:R-:W-:Y:S01]  /*1730*/  @!PT LDS RZ, [RZ] ;  /* 0x00000000fffff984 */ /* 0x000fe20000000800 */
[----:B------:R2:W-:Y:S04]  /*1740*/  LDGSTS.E.BYPASS.LTC128B.128 [R2+0x9900], [R6.64], !P5 ;  /* 0x0990000006027fae */ /* 0x0005e8000e901d50 */
[----:B------:R2:W-:Y:S02]  /*1750*/  LDGSTS.E.BYPASS.LTC128B.128 [R2+0xd900], [R4.64], !P4 ;  /* 0x0d90000004027fae */ /* 0x0005e4000e101d50 */
.L_x_681:
[----:B------:R-:W-:Y:S05]  /*1760*/  BSYNC B0 ;  /* 0x0000000000007941 */ /* 0x000fea0003800000 */
.L_x_680:
[----:B--2---:R-:W-:Y:S01]  /*1770*/  IADD3 R2, R19, 0x40, RZ ;  /* 0x0000004013027810 */ /* 0x004fe20007ffe0ff */
        /* <DEDUP_REMOVED lines=15> */
.L_x_683:
[----:B------:R-:W-:Y:S05]  /*1870*/  BSYNC B0 ;  /* 0x0000000000007941 */ /* 0x000fea0003800000 */
.L_x_682:
        /* <DEDUP_REMOVED lines=16> */
.L_x_685:
[----:B------:R-:W-:Y:S05]  /*1980*/  BSYNC B0 ;  /* 0x0000000000007941 */ /* 0x000fea0003800000 */
.L_x_684:
        /* <DEDUP_REMOVED lines=16> */
.L_x_687:
[----:B------:R-:W-:Y:S05]  /*1a90*/  BSYNC B0 ;  /* 0x0000000000007941 */ /* 0x000fea0003800000 */
.L_x_686:
[----:B-1--4-:R-:W1:Y:S01]  /*1aa0*/  SHFL.IDX PT, R4, R17, 0x7, 0x181f ;  /* 0x00f81f0011047f89 */ /* 0x012e6200000e0000 */
[----:B------:R-:W-:Y:S01]  /*1ab0*/  IADD3 R2, R19, 0x70, RZ ;  /* 0x0000007013027810 */ /* 0x000fe20007ffe0ff */
[----:B------:R-:W-:Y:S01]  /*1ac0*/  ULEA.HI.SX32 UR15, UR18, 0xffffffff, 0x1a ;  /* 0xffffffff120f7891 */ /* 0x000fe2000f8fd23f */
[----:B------:R-:W-:Y:S01]  /*1ad0*/  IMAD.MOV.U32 R156, RZ, RZ, R30 ;  /* 0x000000ffff9c7224 */ /* 0x000fe200078e001e */
[----:B------:R-:W4:Y:S01]  /*1ae0*/  SHFL.IDX PT, R5, R16, 0x7, 0x181f ;  /* 0x00f81f0010057f89 */ /* 0x000f2200000e0000 */
[----:B------:R-:W-:Y:S01]  /*1af0*/  ISETP.GE.AND P6, PT, R2, R15, PT ;  /* 0x0000000f0200720c */ /* 0x000fe20003fc6270 */
[----:B------:R-:W-:Y:S01]  /*1b00*/  ULDC.64 UR6, c[0x0][0x1e0] ;  /* 0x0000780000067ab9 */ /* 0x000fe20000000a00 */
[----:B------:R-:W-:Y:S01]  /*1b10*/  IADD3 R2, -R33, UR19, RZ ;  /* 0x0000001321027c10 */ /* 0x000fe2000fffe1ff */
[----:B------:R-:W-:Y:S01]  /*1b20*/  IMAD.U32 R7, RZ, RZ, UR15 ;  /* 0x0000000fff077e24 */ /* 0x000fe2000f8e00ff */
[----:B------:R-:W-:Y:S01]  /*1b30*/  UMOV UR20, 0x6 ;  /* 0x0000000600147882 */ /* 0x000fe20000000000 */
[----:B------:R-:W-:Y:S01]  /*1b40*/  IMAD.MOV.U32 R157, RZ, RZ, R31 ;  /* 0x000000ffff9d7224 */ /* 0x000fe200078e001f */
[----:B------:R-:W-:Y:S01]  /*1b50*/  USHF.L.U32 UR21, UR6, 0x6, URZ ;  /* 0x0000000606157899 */ /* 0x000fe2000800063f */
[----:B------:R-:W-:Y:S01]  /*1b60*/  IMAD R2, R7, -0x40, R2 ;  /* 0xffffffc007027824 */ /* 0x000fe200078e0202 */
[----:B------:R-:W-:Y:S01]  /*1b70*/  USHF.L.U64.HI UR20, UR6, UR20, UR7 ;  /* 0x0000001406147299 */ /* 0x000fe20008010207 */
[----:B------:R-:W-:Y:S01]  /*1b80*/  IMAD.MOV.U32 R156, RZ, RZ, R28 ;  /* 0x000000ffff9c7224 */ /* 0x000fe200078e001c */
[----:B------:R-:W-:Y:S01]  /*1b90*/  USHF.R.S32.HI UR9, URZ, 0x1f, UR15 ;  /* 0x0000001f3f097899 */ /* 0x000fe2000801140f */
[----:B------:R-:W-:Y:S01]  /*1ba0*/  IMAD.SHL.U32 R244, R11, 0x2, RZ ;  /* 0x000000020bf47824 */ /* 0x000fe200078e00ff */
[----:B------:R-:W-:Y:S01]  /*1bb0*/  ISETP.GE.AND P2, PT, R2, 0x1, PT ;  /* 0x000000010200780c */ /* 0x000fe20003f46270 */
[----:B------:R-:W-:Y:S01]  /*1bc0*/  UIMAD UR4, UR20, UR15, URZ ;  /* 0x0000000f140472a4 */ /* 0x000fe2000f8e023f */
[----:B------:R-:W-:Y:S01]  /*1bd0*/  @!P6 SHF.R.S32.HI R6, RZ, 0x1f, R18 ;  /* 0x0000001fff06e819 */ /* 0x000fe20000011412 */
[----:B------:R-:W-:Y:S01]  /*1be0*/  UIMAD.WIDE.U32 UR10, UR6, 0x20, URZ ;  /* 0x00000020060a78a5 */ /* 0x000fe2000f8e003f */
[----:B------:R-:W-:Y:S01]  /*1bf0*/  MOV R153, UR21 ;  /* 0x0000001500997c02 */ /* 0x000fe20008000f00 */
[----:B------:R-:W-:Y:S01]  /*1c00*/  UIMAD UR4, UR9, UR21, UR4 ;  /* 0x00000015090472a4 */ /* 0x000fe2000f8e0204 */
[----:B------:R-:W-:Y:S01]  /*1c10*/  @!P6 LEA.HI R8, R6, R18, RZ, 0x3 ;  /* 0x000000120608e211 */ /* 0x000fe200078f18ff */
[----:B------:R-:W-:Y:S01]  /*1c20*/  USHF.L.U32 UR8, UR7, 0x5, URZ ;  /* 0x0000000507087899 */ /* 0x000fe2000800063f */
[----:B-1----:R-:W-:Y:S01]  /*1c30*/  @!P6 LEA R6, P1, R14, R4, 0x1 ;  /* 0x000000040e06e211 */ /* 0x002fe200078208ff */
[----:B------:R-:W-:Y:S01]  /*1c40*/  STL.64 [R1+0x28], R156 ;  /* 0x0000289c01007387 */ /* 0x000fe20000100a00 */
[----:B------:R-:W-:Y:S01]  /*1c50*/  @!P6 LOP3.LUT R8, R8, 0xfffffff8, RZ, 0xc0, !PT ;  /* 0xfffffff80808e812 */ /* 0x000fe200078ec0ff */
[----:B------:R-:W-:Y:S01]  /*1c60*/  UIADD3 UR8, UR11, UR8, URZ ;  /* 0x000000080b087290 */ /* 0x000fe2000fffe03f */
[----:B----4-:R-:W-:-:S02]  /*1c70*/  @!P6 LEA.HI.X R7, R14, R5, R13, 0x1, P1 ;  /* 0x000000050e07e211 */ /* 0x010fc400008f0c0d */
[----:B------:R-:W-:Y:S01]  /*1c80*/  ISETP.GE.AND P1, PT, R2, 0x11, PT ;  /* 0x000000110200780c */ /* 0x000fe20003f26270 */
[----:B------:R-:W-:Y:S01]  /*1c90*/  @!P6 IMAD.WIDE R8, R8, 0x2, R4 ;  /* 0x000000020808e825 */ /* 0x000fe200078e0204 */
[----:B------:R-:W-:Y:S01]  /*1ca0*/  SHF.R.S32.HI R14, RZ, 0x4, R24 ;  /* 0x00000004ff0e7819 */ /* 0x000fe20000011418 */
[----:B------:R-:W-:Y:S01]  /*1cb0*/  @!PT LDS RZ, [RZ] ;  /* 0x00000000fffff984 */ /* 0x000fe20000000800 */
[----:B------:R1:W-:Y:S01]  /*1cc0*/  @!P6 LDGSTS.E.BYPASS.LTC128B.128 [R244+0xb900], [R6.64], !P5 ;  /* 0x0b90000006f4efae */ /* 0x0003e2000e901d50 */
[C---:B------:R-:W-:Y:S01]  /*1cd0*/  ISETP.GE.AND P5, PT, R2.reuse, 0x31, PT ;  /* 0x000000310200780c */ /* 0x040fe20003fa6270 */
[----:B------:R-:W-:Y:S01]  /*1ce0*/  IMAD.WIDE.U32 R4, R153, UR15, R156 ;  /* 0x0000000f99047c25 */ /* 0x000fe2000f8e009c */
[----:B------:R-:W-:Y:S01]  /*1cf0*/  LEA.HI R154, R25, R155, RZ, 0x5 ;  /* 0x0000009b199a7211 */ /* 0x000fe200078f28ff */
[----:B------:R4:W-:Y:S01]  /*1d00*/  @!P6 LDGSTS.E.BYPASS.LTC128B.128 [R244+0xf900], [R8.64], !P4 ;  /* 0x0f90000008f4efae */ /* 0x0009e2000e101d50 */
[----:B------:R-:W-:Y:S02]  /*1d10*/  ISETP.GE.AND P6, PT, R2, 0x21, PT ;  /* 0x000000210200780c */ /* 0x000fe40003fc6270 */
[----:B------:R-:W-:Y:S01]  /*1d20*/  IADD3 R5, R5, UR4, RZ ;  /* 0x0000000405057c10 */ /* 0x000fe2000fffe0ff */
[----:B------:R-:W0:Y:S04]  /*1d30*/  LDGDEPBAR ;  /* 0x00000000000079af */ /* 0x000e280000000000 */
[----:B------:R-:W-:Y:S01]  /*1d40*/  BAR.SYNC.DEFER_BLOCKING 0x0 ;  /* 0x0000000000007b1d */ /* 0x000fe20000010000 */
[----:B------:R-:W-:-:S04]  /*1d50*/  @P2 LEA R12, P4, R4, c[0x0][0x1c8], 0x1 ;  /* 0x00007200040c2a11 */ /* 0x000fc800078808ff */
[----:B------:R-:W-:Y:S01]  /*1d60*/  @P2 LEA.HI.X R13, R4, c[0x0][0x1cc], R5, 0x1, P4 ;  /* 0x00007300040d2a11 */ /* 0x000fe200020f0c05 */
[----:B------:R-:W-:-:S05]  /*1d70*/  VOTEU.ANY UP0, P5 ;  /* 0x00000000003f7886 */ /* 0x000fca0002800100 */
[----:B------:R-:W-:Y:S01]  /*1d80*/  @UP0 UIMAD UR4, UR7, 0x30, URZ ;  /* 0x00000030070408a4 */ /* 0x000fe2000f8e023f */
[----:B-1----:R-:W-:Y:S01]  /*1d90*/  IMAD.U32 R6, RZ, RZ, UR7 ;  /* 0x00000007ff067e24 */ /* 0x002fe2000f8e00ff */
[----:B----4-:R-:W-:-:S04]  /*1da0*/  MOV R8, c[0x0][0x1e0] ;  /* 0x0000780000087a02 */ /* 0x010fc80000000f00 */
[C---:B------:R-:W-:Y:S01]  /*1db0*/  @P1 LEA R2, P4, R8.reuse, R4, 0x4 ;  /* 0x0000000408021211 */ /* 0x040fe200078820ff */
[----:B------:R-:W-:Y:S01]  /*1dc0*/  @!PT LDS RZ, [RZ] ;  /* 0x00000000fffff984 */ /* 0x000fe20000000800 */
[----:B------:R-:W-:Y:S01]  /*1dd0*/  @!PT LDS RZ, [RZ] ;  /* 0x00000000fffff984 */ /* 0x000fe20000000800 */
[----:B------:R-:W-:Y:S01]  /*1de0*/  @!PT LDS RZ, [RZ] ;  /* 0x00000000fffff984 */ /* 0x000fe20000000800 */
[----:B------:R1:W-:Y:S03]  /*1df0*/  @P2 LDGSTS.E.BYPASS.LTC128B.128 [R244+0x4100], [R12.64], !P3 ;  /* 0x041000000cf42fae */ /* 0x0003e6000d901d50 */
[C---:B------:R-:W-:Y:S01]  /*1e00*/  @P1 LEA.HI.X R6, R8.reuse, R5, R6, 0x4, P4 ;  /* 0x0000000508061211 */ /* 0x040fe200020f2406 */
[----:B------:R-:W-:Y:S01]  /*1e10*/  @P5 IMAD.WIDE.U32 R8, R8, 0x30, R4 ;  /* 0x0000003008085825 */ /* 0x000fe200078e0004 */
[C---:B------:R-:W-:Y:S01]  /*1e20*/  @P1 LEA R10, P4, R2.reuse, c[0x0][0x1c8], 0x1 ;  /* 0x00007200020a1a11 */ /* 0x040fe200078808ff */
[----:B------:R1:W-:Y:S03]  /*1e30*/  @P2 LDGSTS.E.BYPASS.LTC128B.128 [R244+0x6100], [R12.64+0x80], !P0 ;  /* 0x061000800cf42fae */ /* 0x0003e6000c101d50 */
[----:B------:R-:W-:-:S02]  /*1e40*/  @P1 LEA.HI.X R11, R2, c[0x0][0x1cc], R6, 0x1, P4 ;  /* 0x00007300020b1a11 */ /* 0x000fc400020f0c06 */
[----:B------:R-:W-:-:S03]  /*1e50*/  @P6 IADD3 R2, P4, R4, UR10, RZ ;  /* 0x0000000a04026c10 */ /* 0x000fc6000ff9e0ff */
[----:B------:R4:W-:Y:S01]  /*1e60*/  @P1 LDGSTS.E.BYPASS.LTC128B.128 [R244+0x4900], [R10.64], !P3 ;  /* 0x049000000af41fae */ /* 0x0009e2000d901d50 */
[----:B------:R-:W-:Y:S02]  /*1e70*/  @P6 IADD3.X R4, R5, UR8, RZ, P4, !PT ;  /* 0x0000000805046c10 */ /* 0x000fe4000a7fe4ff */
[----:B------:R-:W-:Y:S01]  /*1e80*/  LEA.HI R5, R24, R14, RZ, 0x1 ;  /* 0x0000000e18057211 */ /* 0x000fe200078f08ff */
[----:B------:R4:W-:Y:S01]  /*1e90*/  @P1 LDGSTS.E.BYPASS.LTC128B.128 [R244+0x6900], [R10.64+0x80], !P0 ;  /* 0x069000800af41fae */ /* 0x0009e2000c101d50 */
[C---:B------:R-:W-:Y:S02]  /*1ea0*/  @P6 LEA R6, P4, R2.reuse, c[0x0][0x1c8], 0x1 ;  /* 0x0000720002066a11 */ /* 0x040fe400078808ff */
[----:B------:R-:W-:Y:S02]  /*1eb0*/  LOP3.LUT R5, R5, 0xfffffffe, RZ, 0xc0, !PT ;  /* 0xfffffffe05057812 */ /* 0x000fe400078ec0ff */
[----:B------:R-:W-:Y:S02]  /*1ec0*/  @P6 LEA.HI.X R7, R2, c[0x0][0x1cc], R4, 0x1, P4 ;  /* 0x0000730002076a11 */ /* 0x000fe400020f0c04 */
[----:B------:R-:W-:Y:S01]  /*1ed0*/  @P5 IADD3 R2, R9, UR4, RZ ;  /* 0x0000000409025c10 */ /* 0x000fe2000fffe0ff */
[----:B------:R-:W-:Y:S01]  /*1ee0*/  IMAD.IADD R9, R14, 0x1, -R5 ;  /* 0x000000010e097824 */ /* 0x000fe200078e0a05 */
[----:B------:R-:W-:Y:S01]  /*1ef0*/  @P5 LEA R4, P4, R8, c[0x0][0x1c8], 0x1 ;  /* 0x0000720008045a11 */ /* 0x000fe200078808ff */
[----:B------:R5:W-:Y:S01]  /*1f00*/  @P6 LDGSTS.E.BYPASS.LTC128B.128 [R244+0x5100], [R6.64], !P3 ;  /* 0x0510000006f46fae */ /* 0x000be2000d901d50 */
[----:B------:R-:W-:Y:S01]  /*1f10*/  ULDC.64 UR4, c[0x0][0x208] ;  /* 0x0000820000047ab9 */ /* 0x000fe20000000a00 */
[----:B------:R-:W-:Y:S01]  /*1f20*/  LOP3.LUT P1, RZ, R32, 0x2, RZ, 0xc0, !PT ;  /* 0x0000000220ff7812 */ /* 0x000fe2000782c0ff */
[----:B------:R-:W-:Y:S01]  /*1f30*/  UIMAD UR9, UR9, UR4, URZ ;  /* 0x00000004090972a4 */ /* 0x000fe2000f8e023f */
[----:B------:R-:W-:Y:S01]  /*1f40*/  @P5 LEA.HI.X R5, R8, c[0x0][0x1cc], R2, 0x1, P4 ;  /* 0x0000730008055a11 */ /* 0x000fe200020f0c02 */
[----:B------:R5:W-:Y:S01]  /*1f50*/  @P6 LDGSTS.E.BYPASS.LTC128B.128 [R244+0x7100], [R6.64+0x80], !P0 ;  /* 0x0710008006f46fae */ /* 0x000be2000c101d50 */
[----:B------:R-:W-:Y:S01]  /*1f60*/  SHF.L.U32 R2, R22, 0x6, RZ ;  /* 0x0000000616027819 */ /* 0x000fe200000006ff */
[----:B------:R-:W-:Y:S01]  /*1f70*/  IMAD.SHL.U32 R8, R33, 0x8, RZ ;  /* 0x0000000821087824 */ /* 0x000fe200078e00ff */
[----:B------:R-:W-:Y:S01]  /*1f80*/  UIMAD.WIDE.U32 UR12, UR15, UR4, URZ ;  /* 0x000000040f0c72a5 */ /* 0x000fe2000f8e003f */
[----:B------:R2:W-:Y:S01]  /*1f90*/  @P5 LDGSTS.E.BYPASS.LTC128B.128 [R244+0x5900], [R4.64], !P3 ;  /* 0x0590000004f45fae */ /* 0x0005e2000d901d50 */
[----:B------:R-:W-:-:S02]  /*1fa0*/  UIMAD UR9, UR15, UR5, UR9 ;  /* 0x000000050f0972a4 */ /* 0x000fc4000f8e0209 */
[----:B------:R-:W-:Y:S01]  /*1fb0*/  UIMAD UR15, UR15, -0x40, UR19 ;  /* 0xffffffc00f0f78a4 */ /* 0x000fe2000f8e0213 */
[----:B------:R2:W-:Y:S01]  /*1fc0*/  @P5 LDGSTS.E.BYPASS.LTC128B.128 [R244+0x7900], [R4.64+0x80], !P0 ;  /* 0x0790008004f45fae */ /* 0x0005e2000c101d50 */
[----:B------:R-:W-:-:S03]  /*1fd0*/  UIADD3 UR9, UR13, UR9, URZ ;  /* 0x000000090d097290 */ /* 0x000fc6000fffe03f */
[----:B------:R-:W0:Y:S01]  /*1fe0*/  LDGDEPBAR ;  /* 0x00000000000079af */ /* 0x000e220000000000 */
[----:B-----5:R-:W-:Y:S01]  /*1ff0*/  IMAD.SHL.U32 R6, R32, 0x40, RZ ;  /* 0x0000004020067824 */ /* 0x020fe200078e00ff */
[----:B--2---:R-:W-:Y:S01]  /*2000*/  LOP3.LUT R4, R2, 0x1c0, RZ, 0xc0, !PT ;  /* 0x000001c002047812 */ /* 0x004fe200078ec0ff */
[----:B------:R-:W-:-:S04]  /*2010*/  DEPBAR.LE SB0, 0x1 ;  /* 0x000080400000791a */ /* 0x000fc80000000000 */
[----:B------:R-:W-:-:S04]  /*2020*/  DEPBAR.LE SB0, 0x0 ;  /* 0x000080000000791a */ /* 0x000fc80000000000 */
[----:B------:R-:W-:Y:S02]  /*2030*/  LOP3.LUT R2, R6, 0x1c0, RZ, 0xc0, !PT ;  /* 0x000001c006027812 */ /* 0x000fe400078ec0ff */
[----:B------:R-:W-:Y:S02]  /*2040*/  SHF.L.U32 R5, R9, 0x3, RZ ;  /* 0x0000000309057819 */ /* 0x000fe400000006ff */
[----:B------:R-:W-:Y:S02]  /*2050*/  LOP3.LUT R8, R2, 0x8, R8, 0xf8, !PT ;  /* 0x0000000802087812 */ /* 0x000fe400078ef808 */
[----:B------:R-:W-:Y:S01]  /*2060*/  SHF.R.U32.HI R6, RZ, 0x3, R2 ;  /* 0x00000003ff067819 */ /* 0x000fe20000011602 */
[----:B------:R-:W-:Y:S01]  /*2070*/  IMAD.SHL.U32 R2, R154, 0x20, RZ ;  /* 0x000000209a027824 */ /* 0x000fe200078e00ff */
[----:B------:R-:W-:Y:S01]  /*2080*/  LOP3.LUT R7, R4, 0x8, R5, 0xf8, !PT ;  /* 0x0000000804077812 */ /* 0x000fe200078ef805 */
[----:B------:R-:W-:Y:S01]  /*2090*/  IMAD.SHL.U32 R5, R23, 0x40, RZ ;  /* 0x0000004017057824 */ /* 0x000fe200078e00ff */
[----:B------:R-:W-:-:S02]  /*20a0*/  SHF.R.U32.HI R4, RZ, 0x3, R4 ;  /* 0x00000003ff047819 */ /* 0x000fc40000011604 */
[----:B------:R-:W-:Y:S02]  /*20b0*/  LOP3.LUT R6, R8, R6, RZ, 0x3c, !PT ;  /* 0x0000000608067212 */ /* 0x000fe400078e3cff */
[----:B------:R-:W-:Y:S02]  /*20c0*/  LOP3.LUT R152, R7, R4, RZ, 0x3c, !PT ;  /* 0x0000000407987212 */ /* 0x000fe400078e3cff */
[----:B------:R-:W-:Y:S02]  /*20d0*/  LOP3.LUT R147, R5, 0xfffffe00, RZ, 0xc0, !PT ;  /* 0xfffffe0005937812 */ /* 0x000fe400078ec0ff */
[----:B------:R-:W-:Y:S02]  /*20e0*/  LOP3.LUT R4, R2, 0x7ffffc00, RZ, 0xc0, !PT ;  /* 0x7ffffc0002047812 */ /* 0x000fe400078ec0ff */
[----:B------:R-:W-:Y:S02]  /*20f0*/  LEA R2, R9, R6, 0x9 ;  /* 0x0000000609027211 */ /* 0x000fe400078e48ff */
[----:B------:R-:W-:-:S03]  /*2100*/  IADD3 R4, R152, R147, R4 ;  /* 0x0000009398047210 */ /* 0x000fc60007ffe004 */
[----:B------:R-:W-:Y:S01]  /*2110*/  IMAD.SHL.U32 R224, R2, 0x2, RZ ;  /* 0x0000000202e07824 */ /* 0x000fe200078e00ff */
[----:B------:R-:W-:Y:S01]  /*2120*/  BAR.SYNC.DEFER_BLOCKING 0x0 ;  /* 0x0000000000007b1d */ /* 0x000fe20000010000 */
[----:B------:R-:W-:-:S03]  /*2130*/  IMAD.SHL.U32 R231, R4, 0x2, RZ ;  /* 0x0000000204e77824 */ /* 0x000fc600078e00ff */
[C---:B------:R-:W-:Y:S02]  /*2140*/  IADD3 R2, R224.reuse, 0x4100, RZ ;  /* 0x00004100e0027810 */ /* 0x040fe40007ffe0ff */
[----:B------:R-:W-:Y:S02]  /*2150*/  IADD3 R235, R224, 0x4120, RZ ;  /* 0x00004120e0eb7810 */ /* 0x000fe40007ffe0ff */
[----:B------:R-:W-:Y:S02]  /*2160*/  @P1 IADD3 R235, R2, -0x20, RZ ;  /* 0xffffffe002eb1810 */ /* 0x000fe40007ffe0ff */
[-C--:B------:R-:W-:Y:S02]  /*2170*/  LEA R233, R3, R231.reuse, 0x1 ;  /* 0x000000e703e97211 */ /* 0x080fe400078e08ff */
[C---:B------:R-:W-:Y:S02]  /*2180*/  LEA R232, R0.reuse, R231, 0x1 ;  /* 0x000000e700e87211 */ /* 0x040fe400078e08ff */
[----:B------:R-:W-:-:S02]  /*2190*/  LEA R234, R0, R233, 0x1 ;  /* 0x000000e900ea7211 */ /* 0x000fc400078e08ff */
[----:B------:R-:W-:Y:S01]  /*21a0*/  IADD3 R243, R235, 0x800, RZ ;  /* 0x00000800ebf37810 */ /* 0x000fe20007ffe0ff */
[----:B------:R-:W-:Y:S01]  /*21b0*/  IMAD R236, R3, 0x2, R232 ;  /* 0x0000000203ec7824 */ /* 0x000fe200078e02e8 */
[C---:B------:R-:W-:Y:S02]  /*21c0*/  IADD3 R242, R235.reuse, 0x1000, RZ ;  /* 0x00001000ebf27810 */ /* 0x040fe40007ffe0ff */
[C---:B------:R-:W-:Y:S02]  /*21d0*/  IADD3 R241, R235.reuse, 0x1800, RZ ;  /* 0x00001800ebf17810 */ /* 0x040fe40007ffe0ff */
[C---:B------:R-:W-:Y:S01]  /*21e0*/  IADD3 R240, R235.reuse, 0x2000, RZ ;  /* 0x00002000ebf07810 */ /* 0x040fe20007ffe0ff */
[----:B------:R-:W-:Y:S01]  /*21f0*/  LDSM.16.M88.4 R4, [R231+0xa100] ;  /* 0x00a10000e704783b */ /* 0x000fe20000000200 */
[C---:B------:R-:W-:Y:S02]  /*2200*/  IADD3 R239, R235.reuse, 0x2800, RZ ;  /* 0x00002800ebef7810 */ /* 0x040fe40007ffe0ff */
[C---:B------:R-:W-:Y:S01]  /*2210*/  IADD3 R238, R235.reuse, 0x3000, RZ ;  /* 0x00003000ebee7810 */ /* 0x040fe20007ffe0ff */
[----:B-1----:R-:W1:Y:S01]  /*2220*/  LDSM.16.M88.4 R12, [R224+0x4100] ;  /* 0x00410000e00c783b */ /* 0x002e620000000200 */
[----:B------:R-:W-:-:S03]  /*2230*/  IADD3 R237, R235, 0x3800, RZ ;  /* 0x00003800ebed7810 */ /* 0x000fc60007ffe0ff */
[----:B---3--:R-:W2:Y:S04]  /*2240*/  LDSM.16.M88.4 R16, [R224+0x4900] ;  /* 0x00490000e010783b */ /* 0x008ea80000000200 */
[----:B------:R-:W3:Y:S04]  /*2250*/  LDSM.16.M88.4 R24, [R224+0x5100] ;  /* 0x00510000e018783b */ /* 0x000ee80000000200 */
[----:B------:R-:W5:Y:S04]  /*2260*/  LDSM.16.M88.4 R28, [R224+0x5900] ;  /* 0x00590000e01c783b */ /* 0x000f680000000200 */
[----:B----4-:R-:W4:Y:S04]  /*2270*/  LDSM.16.M88.4 R8, [R231+0x8100] ;  /* 0x00810000e708783b */ /* 0x010f280000000200 */
[----:B------:R-:W-:Y:S04]  /*2280*/  LDSM.16.M88.4 R20, [R233+0xa100] ;  /* 0x00a10000e914783b */ /* 0x000fe80000000200 */
[----:B------:R-:W4:Y:S04]  /*2290*/  LDSM.16.M88.4 R52, [R235] ;  /* 0x00000000eb34783b */ /* 0x000f280000000200 */
[----:B------:R-:W4:Y:S04]  /*22a0*/  LDSM.16.M88.4 R48, [R235+0x800] ;  /* 0x00080000eb30783b */ /* 0x000f280000000200 */
[----:B------:R-:W4:Y:S01]  /*22b0*/  LDSM.16.M88.4 R44, [R235+0x1000] ;  /* 0x00100000eb2c783b */ /* 0x000f220000000200 */
[C---:B-1----:R-:W-:Y:S08]  /*22c0*/  HMMA.16816.F32.BF16 R40, R4.reuse, R12, RZ ;  /* 0x0000000c0428723c */ /* 0x042ff000000418ff */
[C---:B--2---:R-:W-:Y:S08]  /*22d0*/  HMMA.16816.F32.BF16 R56, R4.reuse, R16, RZ ;  /* 0x000000100438723c */ /* 0x044ff000000418ff */
[C---:B---3--:R-:W-:Y:S08]  /*22e0*/  HMMA.16816.F32.BF16 R60, R4.reuse, R24, RZ ;  /* 0x00000018043c723c */ /* 0x048ff000000418ff */
[C---:B-----5:R-:W-:Y:S08]  /*22f0*/  HMMA.16816.F32.BF16 R64, R4.reuse, R28, RZ ;  /* 0x0000001c0440723c */ /* 0x060ff000000418ff */
[C---:B------:R-:W-:Y:S08]  /*2300*/  HMMA.16816.F32.BF16 R72, R4.reuse, R14, RZ ;  /* 0x0000000e0448723c */ /* 0x040ff000000418ff */
[C---:B------:R-:W-:Y:S08]  /*2310*/  HMMA.16816.F32.BF16 R80, R4.reuse, R18, RZ ;  /* 0x000000120450723c */ /* 0x040ff000000418ff */
[C---:B------:R-:W-:Y:S08]  /*2320*/  HMMA.16816.F32.BF16 R92, R4.reuse, R26, RZ ;  /* 0x0000001a045c723c */ /* 0x040ff000000418ff */
[----:B------:R-:W-:Y:S07]  /*2330*/  HMMA.16816.F32.BF16 R88, R4, R30, RZ ;  /* 0x0000001e0458723c */ /* 0x000fee00000418ff */
[----:B------:R-:W-:Y:S01]  /*2340*/  IMAD.U32 R6, RZ, RZ, UR12 ;  /* 0x0000000cff067e24 */ /* 0x000fe2000f8e00ff */
[----:B------:R-:W-:Y:S01]  /*2350*/  MOV R4, UR9 ;  /* 0x0000000900047c02 */ /* 0x000fe20008000f00 */
[----:B------:R-:W-:Y:S01]  /*2360*/  USHF.L.U32 UR9, UR4, 0x5, URZ ;  /* 0x0000000504097899 */ /* 0x000fe2000800063f */
[C---:B----4-:R-:W-:Y:S01]  /*2370*/  HMMA.16816.F32.BF16 R104, R8.reuse, R12, RZ ;  /* 0x0000000c0868723c */ /* 0x050fe200000418ff */
[----:B------:R-:W-:Y:S01]  /*2380*/  UMOV UR12, 0x5 ;  /* 0x00000005000c7882 */ /* 0x000fe20000000000 */
[C---:B------:R-:W-:Y:S01]  /*2390*/  LEA R2, P1, R6.reuse, R36, 0x6 ;  /* 0x0000002406027211 */ /* 0x040fe200078230ff */
[----:B------:R-:W-:Y:S01]  /*23a0*/  USHF.L.U64.HI UR12, UR4, UR12, UR5 ;  /* 0x0000000c040c7299 */ /* 0x000fe20008010205 */
[----:B------:R-:W1:Y:S01]  /*23b0*/  LDSM.16.M88.4 R36, [R235+0x1800] ;  /* 0x00180000eb24783b */ /* 0x000e620000000200 */
[----:B------:R-:W-:Y:S01]  /*23c0*/  IMAD.U32 R7, RZ, RZ, UR13 ;  /* 0x0000000dff077e24 */ /* 0x000fe2000f8e00ff */
[----:B------:R-:W-:Y:S01]  /*23d0*/  LEA.HI.X R5, R6, R34, R4, 0x6, P1 ;  /* 0x0000002206057211 */ /* 0x000fe200008f3404 */
[----:B------:R-:W-:Y:S01]  /*23e0*/  UIADD3 UR14, UP0, UR9, 0x80, URZ ;  /* 0x00000080090e7890 */ /* 0x000fe2000ff1e03f */
[C---:B------:R-:W-:Y:S01]  /*23f0*/  LEA R4, P1, R2.reuse, c[0x0][0x1f8], 0x1 ;  /* 0x00007e0002047a11 */ /* 0x040fe200078208ff */
[----:B------:R-:W-:Y:S02]  /*2400*/  HMMA.16816.F32.BF16 R120, R8, R14, RZ ;  /* 0x0000000e0878723c */ /* 0x000fe400000418ff */
[----:B------:R-:W-:Y:S01]  /*2410*/  UIADD3.X UR13, URZ, UR12, URZ, UP0, !UPT ;  /* 0x0000000c3f0d7290 */ /* 0x000fe200087fe43f */
[----:B------:R-:W-:Y:S01]  /*2420*/  LEA.HI.X R5, R2, c[0x0][0x1fc], R5, 0x1, P1 ;  /* 0x00007f0002057a11 */ /* 0x000fe200008f0c05 */
[----:B------:R-:W-:Y:S01]  /*2430*/  UISETP.GE.AND UP0, UPT, UR19, 0x41, UPT ;  /* 0x000000411300788c */ /* 0x000fe2000bf06270 */
[----:B------:R-:W-:-:S02]  /*2440*/  IADD3 R2, -R33, UR15, RZ ;  /* 0x0000000f21027c10 */ /* 0x000fc4000fffe1ff */
[----:B------:R-:W-:Y:S01]  /*2450*/  IADD3 R6, P1, R4, UR9, RZ ;  /* 0x0000000904067c10 */ /* 0x000fe2000ff3e0ff */
[C---:B------:R-:W-:Y:S01]  /*2460*/  HMMA.16816.F32.BF16 R100, R8.reuse, R16, RZ ;  /* 0x000000100864723c */ /* 0x040fe200000418ff */
[C---:B------:R-:W-:Y:S02]  /*2470*/  ISETP.LT.OR P5, PT, R2.reuse, 0x1, P3 ;  /* 0x000000010200780c */ /* 0x040fe40001fa1670 */
[C---:B------:R-:W-:Y:S02]  /*2480*/  ISETP.LT.OR P4, PT, R2.reuse, 0x1, P0 ;  /* 0x000000010200780c */ /* 0x040fe40000781670 */
[C---:B------:R-:W-:Y:S02]  /*2490*/  ISETP.LT.OR P2, PT, R2.reuse, 0x11, P3 ;  /* 0x000000110200780c */ /* 0x040fe40001f41670 */
[----:B------:R-:W-:Y:S01]  /*24a0*/  IADD3.X R7, R5, UR12, RZ, P1, !PT ;  /* 0x0000000c05077c10 */ /* 0x000fe20008ffe4ff */
[C---:B------:R-:W-:Y:S01]  /*24b0*/  HMMA.16816.F32.BF16 R116, R8.reuse, R18, RZ ;  /* 0x000000120874723c */ /* 0x040fe200000418ff */
[----:B------:R-:W2:Y:S05]  /*24c0*/  LDSM.16.M88.4 R16, [R233+0x8100] ;  /* 0x00810000e910783b */ /* 0x000eaa0000000200 */
[----:B------:R-:W-:Y:S01]  /*24d0*/  @!PT LDS RZ, [RZ] ;  /* 0x00000000fffff984 */ /* 0x000fe20000000800 */
[----:B------:R-:W-:Y:S01]  /*24e0*/  @!PT LDS RZ, [RZ] ;  /* 0x00000000fffff984 */ /* 0x000fe20000000800 */
[----:B------:R-:W-:Y:S01]  /*24f0*/  @!PT LDS RZ, [RZ] ;  /* 0x00000000fffff984 */ /* 0x000fe20000000800 */
[----:B------:R3:W-:Y:S01]  /*2500*/  LDGSTS.E.BYPASS.LTC128B.128 [R244+0x100], [R4.64], !P5 ;  /* 0x0010000004f47fae */ /* 0x0007e2000e901d50 */
[----:B------:R-:W-:Y:S01]  /*2510*/  ISETP.LT.OR P5, PT, R2, 0x11, P0 ;  /* 0x000000110200780c */ /* 0x000fe200007a1670 */
[C---:B------:R-:W-:Y:S02]  /*2520*/  HMMA.16816.F32.BF16 R96, R8.reuse, R24, RZ ;  /* 0x000000180860723c */ /* 0x040fe400000418ff */
[----:B------:R3:W-:Y:S04]  /*2530*/  LDGSTS.E.BYPASS.LTC128B.128 [R244+0x2100], [R4.64+0x80], !P4 ;  /* 0x0210008004f47fae */ /* 0x0007e8000e101d50 */
[----:B------:R4:W-:Y:S02]  /*2540*/  LDGSTS.E.BYPASS.LTC128B.128 [R244+0x900], [R6.64], !P2 ;  /* 0x0090000006f47fae */ /* 0x0009e4000d101d50 */
[C---:B------:R-:W-:Y:S08]  /*2550*/  HMMA.16816.F32.BF16 R108, R8.reuse, R26, RZ ;  /* 0x0000001a086c723c */ /* 0x040ff000000418ff */
[C---:B------:R-:W-:Y:S08]  /*2560*/  HMMA.16816.F32.BF16 R84, R8.reuse, R28, RZ ;  /* 0x0000001c0854723c */ /* 0x040ff000000418ff */
[----:B------:R-:W-:Y:S07]  /*2570*/  HMMA.16816.F32.BF16 R68, R8, R30, RZ ;  /* 0x0000001e0844723c */ /* 0x000fee00000418ff */
[----:B------:R-:W-:Y:S01]  /*2580*/  IMAD.U32 R10, RZ, RZ, UR9 ;  /* 0x00000009ff0a7e24 */ /* 0x000fe2000f8e00ff */
[----:B------:R-:W-:Y:S04]  /*2590*/  HMMA.16816.F32.BF16 R76, R20, R52, R40 ;  /* 0x00000034144c723c */ /* 0x000fe80000041828 */
[----:B------:R-:W-:-:S02]  /*25a0*/  IADD3 R10, P6, P1, R10, 0x80, R4 ;  /* 0x000000800a0a7810 */ /* 0x000fc400079de004 */
[----:B---3--:R-:W-:Y:S02]  /*25b0*/  IADD3 R4, P4, R6, UR9, RZ ;  /* 0x0000000906047c10 */ /* 0x008fe4000ff9e0ff */
[----:B------:R-:W-:Y:S01]  /*25c0*/  IADD3.X R11, RZ, UR12, R5, P6, P1 ;  /* 0x0000000cff0b7c10 */ /* 0x000fe2000b7e2405 */
[C---:B------:R-:W-:Y:S01]  /*25d0*/  HMMA.16816.F32.BF16 R136, R20.reuse, R48, R56 ;  /* 0x000000301488723c */ /* 0x040fe20000041838 */
[----:B------:R-:W-:Y:S02]  /*25e0*/  ISETP.LT.OR P1, PT, R2, 0x21, P3 ;  /* 0x000000210200780c */ /* 0x000fe40001f21670 */
[----:B------:R-:W-:Y:S01]  /*25f0*/  IADD3.X R5, R7, UR12, RZ, P4, !PT ;  /* 0x0000000c07057c10 */ /* 0x000fe2000a7fe4ff */
[----:B------:R3:W-:Y:S01]  /*2600*/  LDGSTS.E.BYPASS.LTC128B.128 [R244+0x2900], [R10.64], !P5 ;  /* 0x029000000af47fae */ /* 0x0007e2000e901d50 */
[----:B------:R-:W-:Y:S02]  /*2610*/  IADD3 R8, P4, R4, UR9, RZ ;  /* 0x0000000904087c10 */ /* 0x000fe4000ff9e0ff */
[----:B----4-:R-:W-:Y:S01]  /*2620*/  IADD3 R6, P2, R6, UR14, RZ ;  /* 0x0000000e06067c10 */ /* 0x010fe2000ff5e0ff */
[----:B------:R-:W-:Y:S01]  /*2630*/  HMMA.16816.F32.BF16 R60, R20, R44, R60 ;  /* 0x0000002c143c723c */ /* 0x000fe2000004183c */
[----:B------:R-:W-:-:S02]  /*2640*/  IADD3.X R9, R5, UR12, RZ, P4, !PT ;  /* 0x0000000c05097c10 */ /* 0x000fc4000a7fe4ff */
[C---:B------:R-:W-:Y:S02]  /*2650*/  ISETP.LT.OR P6, PT, R2.reuse, 0x21, P0 ;  /* 0x000000210200780c */ /* 0x040fe400007c1670 */
[C---:B------:R-:W-:Y:S01]  /*2660*/  ISETP.LT.OR P5, PT, R2.reuse, 0x31, P3 ;  /* 0x000000310200780c */ /* 0x040fe20001fa1670 */
[----:B------:R4:W-:Y:S01]  /*2670*/  LDGSTS.E.BYPASS.LTC128B.128 [R244+0x1100], [R4.64], !P1 ;  /* 0x0110000004f47fae */ /* 0x0009e2000c901d50 */
[----:B------:R-:W-:Y:S01]  /*2680*/  ISETP.LT.OR P4, PT, R2, 0x31, P0 ;  /* 0x000000310200780c */ /* 0x000fe20000781670 */
[----:B------:R-:W-:Y:S01]  /*2690*/  IMAD.MOV.U32 R2, RZ, RZ, 0x40 ;  /* 0x00000040ff027424 */ /* 0x000fe200078e00ff */
[----:B------:R-:W-:Y:S01]  /*26a0*/  IADD3.X R7, R7, UR13, RZ, P2, !PT ;  /* 0x0000000d07077c10 */ /* 0x000fe200097fe4ff */
[----:B-1----:R-:W-:Y:S01]  /*26b0*/  HMMA.16816.F32.BF16 R64, R20, R36, R64 ;  /* 0x000000241440723c */ /* 0x002fe20000041840 */
[----:B------:R-:W-:-:S04]  /*26c0*/  LOP3.LUT P2, RZ, R32, 0x4, RZ, 0xc0, !PT ;  /* 0x0000000420ff7812 */ /* 0x000fc8000784c0ff */
[----:B------:R-:W-:Y:S01]  /*26d0*/  SEL R2, R2, 0xffffffc0, !P2 ;  /* 0xffffffc002027807 */ /* 0x000fe20005000000 */
[----:B------:R1:W-:Y:S02]  /*26e0*/  LDGSTS.E.BYPASS.LTC128B.128 [R244+0x3100], [R6.64], !P6 ;  /* 0x0310000006f47fae */ /* 0x0003e4000f101d50 */
[----:B------:R-:W-:Y:S02]  /*26f0*/  HMMA.16816.F32.BF16 R72, R20, R54, R72 ;  /* 0x000000361448723c */ /* 0x000fe40000041848 */
[----:B------:R-:W-:Y:S01]  /*2700*/  IMAD.IADD R230, R224, 0x1, R2 ;  /* 0x00000001e0e67824 */ /* 0x000fe200078e0202 */
[----:B------:R3:W-:Y:S01]  /*2710*/  LDGSTS.E.BYPASS.LTC128B.128 [R244+0x1900], [R8.64], !P5 ;  /* 0x0190000008f47fae */ /* 0x0007e2000e901d50 */
[----:B------:R-:W-:-:S04]  /*2720*/  IMAD.IADD R229, R2, 0x1, R235 ;  /* 0x0000000102e57824 */ /* 0x000fc800078e02eb */
[----:B------:R-:W-:Y:S01]  /*2730*/  HMMA.16816.F32.BF16 R80, R20, R50, R80 ;  /* 0x000000321450723c */ /* 0x000fe20000041850 */
[----:B----4-:R-:W-:-:S07]  /*2740*/  IADD3 R4, P1, R4, UR14, RZ ;  /* 0x0000000e04047c10 */ /* 0x010fce000ff3e0ff */
[----:B------:R-:W-:Y:S01]  /*2750*/  HMMA.16816.F32.BF16 R140, R20, R46, R92 ;  /* 0x0000002e148c723c */ /* 0x000fe2000004185c */
[----:B------:R-:W-:Y:S02]  /*2760*/  IADD3.X R5, R5, UR13, RZ, P1, !PT ;  /* 0x0000000d05057c10 */ /* 0x000fe40008ffe4ff */
[----:B------:R-:W-:-:S03]  /*2770*/  PLOP3.LUT P1, PT, PT, PT, UP0, 0x80, 0x0 ;  /* 0x000000000000781c */ /* 0x000fc60003f2f008 */
[----:B------:R1:W-:Y:S02]  /*2780*/  LDGSTS.E.BYPASS.LTC128B.128 [R244+0x3900], [R4.64], !P4 ;  /* 0x0390000004f47fae */ /* 0x0003e4000e101d50 */
[----:B------:R-:W-:Y:S02]  /*2790*/  HMMA.16816.F32.BF16 R132, R20, R38, R88 ;  /* 0x000000261484723c */ /* 0x000fe40000041858 */
[----:B------:R-:W-:Y:S04]  /*27a0*/  LDSM.16.M88.4 R40, [R230+0x4100] ;  /* 0x00410000e628783b */ /* 0x000fe80000000200 */
[----:B------:R-:W4:Y:S02]  /*27b0*/  LDSM.16.M88.4 R12, [R232+0x8100] ;  /* 0x00810000e80c783b */ /* 0x000f240000000200 */
[C---:B--2---:R-:W-:Y:S02]  /*27c0*/  HMMA.16816.F32.BF16 R124, R16.reuse, R48, R100 ;  /* 0x00000030107c723c */ /* 0x044fe40000041864 */
[----:B---3--:R-:W2:Y:S04]  /*27d0*/  LDSM.16.M88.4 R8, [R232+0xa100] ;  /* 0x00a10000e808783b */ /* 0x008ea80000000200 */
[----:B------:R-:W3:Y:S02]  /*27e0*/  LDSM.16.M88.4 R24, [R230+0x5100] ;  /* 0x00510000e618783b */ /* 0x000ee40000000200 */
[C---:B------:R-:W-:Y:S02]  /*27f0*/  HMMA.16816.F32.BF16 R128, R16.reuse, R44, R96 ;  /* 0x0000002c1080723c */ /* 0x040fe40000041860 */
[----:B------:R-:W5:Y:S04]  /*2800*/  LDSM.16.M88.4 R20, [R230+0x5900] ;  /* 0x00590000e614783b */ /* 0x000f680000000200 */
[----:B------:R-:W2:Y:S02]  /*2810*/  LDSM.16.M88.4 R28, [R230+0x4900] ;  /* 0x00490000e61c783b */ /* 0x000ea40000000200 */
[C---:B------:R-:W-:Y:S02]  /*2820*/  HMMA.16816.F32.BF16 R112, R16.reuse, R36, R84 ;  /* 0x000000241070723c */ /* 0x040fe40000041854 */
[----:B------:R-:W-:Y:S04]  /*2830*/  LDSM.16.M88.4 R32, [R231+0xc100] ;  /* 0x00c10000e720783b */ /* 0x000fe80000000200 */
[----:B------:R-:W-:Y:S02]  /*2840*/  LDSM.16.M88.4 R88, [R229+0x1000] ;  /* 0x00100000e558783b */ /* 0x000fe40000000200 */
[C---:B-1----:R-:W-:Y:S02]  /*2850*/  HMMA.16816.F32.BF16 R4, R16.reuse, R52, R104 ;  /* 0x000000341004723c */ /* 0x042fe40000041868 */
[----:B------:R-:W0:Y:S06]  /*2860*/  LDGDEPBAR ;  /* 0x00000000000079af */ /* 0x000e2c0000000000 */
[C---:B------:R-:W-:Y:S08]  /*2870*/  HMMA.16816.F32.BF16 R104, R16.reuse, R50, R116 ;  /* 0x000000321068723c */ /* 0x040ff00000041874 */
[C---:B------:R-:W-:Y:S01]  /*2880*/  HMMA.16816.F32.BF16 R92, R16.reuse, R54, R120 ;  /* 0x00000036105c723c */ /* 0x040fe20000041878 */
[----:B------:R-:W-:Y:S07]  /*2890*/  LDSM.16.M88.4 R52, [R229+0x800] ;  /* 0x00080000e534783b */ /* 0x000fee0000000200 */
[C---:B------:R-:W-:Y:S01]  /*28a0*/  HMMA.16816.F32.BF16 R100, R16.reuse, R46, R108 ;  /* 0x0000002e1064723c */ /* 0x040fe2000004186c */
[----:B------:R-:W-:Y:S07]  /*28b0*/  LDSM.16.M88.4 R108, [R229+0x1800] ;  /* 0x00180000e56c783b */ /* 0x000fee0000000200 */
[----:B------:R-:W-:Y:S01]  /*28c0*/  HMMA.16816.F32.BF16 R48, R16, R38, R68 ;  /* 0x000000261030723c */ /* 0x000fe20000041844 */
[----:B------:R-:W-:Y:S04]  /*28d0*/  LDSM.16.M88.4 R16, [R229] ;  /* 0x00000000e510783b */ /* 0x000fe80000000200 */
[----:B------:R-:W1:Y:S03]  /*28e0*/  LDSM.16.M88.4 R36, [R234+0x8100] ;  /* 0x00810000ea24783b */ /* 0x000e660000000200 */
[-C--:B----4-:R-:W-:Y:S01]  /*28f0*/  HMMA.16816.F32.BF16 R44, R12, R40.reuse, R4 ;  /* 0x000000280c2c723c */ /* 0x090fe20000041804 */
[----:B------:R-:W4:Y:S07]  /*2900*/  LDSM.16.M88.4 R4, [R234+0xa100] ;  /* 0x00a10000ea04783b */ /* 0x000f2e0000000200 */
[C---:B--2---:R-:W-:Y:S08]  /*2910*/  HMMA.16816.F32.BF16 R56, R8.reuse, R40, R76 ;  /* 0x000000280838723c */ /* 0x044ff0000004184c */
[C---:B---3--:R-:W-:Y:S01]  /*2920*/  HMMA.16816.F32.BF16 R76, R8.reuse, R24, R60 ;  /* 0x00000018084c723c */ /* 0x048fe2000004183c */
[----:B------:R-:W2:Y:S07]  /*2930*/  LDSM.16.M88.4 R60, [R224+0x6100] ;  /* 0x00610000e03c783b */ /* 0x000eae0000000200 */
[C---:B-----5:R-:W-:Y:S08]  /*2940*/  HMMA.16816.F32.BF16 R68, R8.reuse, R20, R64 ;  /* 0x000000140844723c */ /* 0x060ff00000041840 */
        /* <DEDUP_REMOVED lines=8> */
[C---:B------:R-:W-:Y:S08]  /*29d0*/  HMMA.16816.F32.BF16 R92, R12.reuse, R28, R124 ;  /* 0x0000001c0c5c723c */ /* 0x040ff0000004187c */
[C---:B------:R-:W-:Y:S01]  /*29e0*/  HMMA.16816.F32.BF16 R104, R12.reuse, R30, R104 ;  /* 0x0000001e0c68723c */ /* 0x040fe20000041868 */
[----:B------:R-:W1:Y:S07]  /*29f0*/  LDSM.16.M88.4 R28, [R231+0xe100] ;  /* 0x00e10000e71c783b */ /* 0x000e6e0000000200 */
[C---:B------:R-:W-:Y:S08]  /*2a00*/  HMMA.16816.F32.BF16 R128, R12.reuse, R24, R128 ;  /* 0x000000180c80723c */ /* 0x040ff00000041880 */
[C---:B------:R-:W-:Y:S01]  /*2a10*/  HMMA.16816.F32.BF16 R100, R12.reuse, R26, R100 ;  /* 0x0000001a0c64723c */ /* 0x040fe20000041864 */
[----:B------:R-:W-:Y:S07]  /*2a20*/  LDSM.16.M88.4 R24, [R233+0xc100] ;  /* 0x00c10000e918783b */ /* 0x000fee0000000200 */
[----:B------:R-:W-:Y:S01]  /*2a30*/  HMMA.16816.F32.BF16 R112, R12, R22, R48 ;  /* 0x000000160c70723c */ /* 0x000fe20000041830 */
[----:B------:R-:W-:Y:S04]  /*2a40*/  LDSM.16.M88.4 R20, [R233+0xe100] ;  /* 0x00e10000e914783b */ /* 0x000fe80000000200 */
[----:B------:R-:W-:Y:S03]  /*2a50*/  LDSM.16.M88.4 R48, [R230+0x6100] ;  /* 0x00610000e630783b */ /* 0x000fe60000000200 */
[----:B----4-:R-:W-:Y:S01]  /*2a60*/  HMMA.16816.F32.BF16 R12, R4, R16, R56 ;  /* 0x00000010040c723c */ /* 0x010fe20000041838 */
[----:B------:R-:W3:Y:S07]  /*2a70*/  LDSM.16.M88.4 R56, [R235+0x2000] ;  /* 0x00200000eb38783b */ /* 0x000eee0000000200 */
[----:B--2---:R-:W-:Y:S08]  /*2a80*/  HMMA.16816.F32.BF16 R8, R32, R60, R8 ;  /* 0x0000003c2008723c */ /* 0x004ff00000041808 */
[C---:B------:R-:W-:Y:S08]  /*2a90*/  HMMA.16816.F32.BF16 R148, R4.reuse, R110, R64 ;  /* 0x0000006e0494723c */ /* 0x040ff00000041840 */
[-C--:B------:R-:W-:Y:S08]  /*2aa0*/  HMMA.16816.F32.BF16 R96, R4, R18.reuse, R96 ;  /* 0x000000120460723c */ /* 0x080ff00000041860 */
[----:B------:R-:W-:Y:S01]  /*2ab0*/  HMMA.16816.F32.BF16 R64, R36, R18, R40 ;  /* 0x000000122440723c */ /* 0x000fe20000041828 */
[----:B------:R-:W2:Y:S04]  /*2ac0*/  LDSM.16.M88.4 R16, [R232+0xc100] ;  /* 0x00c10000e810783b */ /* 0x000ea80000000200 */
        /* <DEDUP_REMOVED lines=8> */
[----:B---3--:R-:W-:Y:S01]  /*2b50*/  HMMA.16816.F32.BF16 R44, R24, R56, R8 ;  /* 0x00000038182c723c */ /* 0x008fe20000041808 */
[----:B------:R-:W3:Y:S07]  /*2b60*/  LDSM.16.M88.4 R8, [R234+0xc100] ;  /* 0x00c10000ea08783b */ /* 0x000eee0000000200 */
[C---:B------:R-:W-:Y:S08]  /*2b70*/  HMMA.16816.F32.BF16 R92, R36.reuse, R52, R92 ;  /* 0x00000034245c723c */ /* 0x040ff0000004185c */
[----:B------:R-:W-:Y:S08]  /*2b80*/  HMMA.16816.F32.BF16 R104, R36, R54, R104 ;  /* 0x000000362468723c */ /* 0x000ff00000041868 */
[----:B------:R-:W-:Y:S01]  /*2b90*/  HMMA.16816.F32.BF16 R52, R20, R56, R4 ;  /* 0x000000381434723c */ /* 0x000fe20000041804 */
[----:B------:R-:W-:Y:S07]  /*2ba0*/  LDSM.16.M88.4 R4, [R236+0xe100] ;  /* 0x00e10000ec04783b */ /* 0x000fee0000000200 */
[----:B--2---:R-:W-:Y:S01]  /*2bb0*/  HMMA.16816.F32.BF16 R68, R16, R48, R44 ;  /* 0x000000301044723c */ /* 0x004fe2000004182c */
[----:B------:R-:W2:Y:S07]  /*2bc0*/  LDSM.16.M88.4 R44, [R224+0x6900] ;  /* 0x00690000e02c783b */ /* 0x000eae0000000200 */
[-C--:B------:R-:W-:Y:S08]  /*2bd0*/  HMMA.16816.F32.BF16 R64, R32, R62.reuse, R64 ;  /* 0x0000003e2040723c */ /* 0x080ff00000041840 */
[----:B------:R-:W-:Y:S08]  /*2be0*/  HMMA.16816.F32.BF16 R72, R28, R62, R96 ;  /* 0x0000003e1c48723c */ /* 0x000ff00000041860 */
[----:B-1----:R-:W-:Y:S01]  /*2bf0*/  HMMA.16816.F32.BF16 R60, R12, R48, R52 ;  /* 0x000000300c3c723c */ /* 0x002fe20000041834 */
[----:B------:R-:W1:Y:S07]  /*2c00*/  LDSM.16.M88.4 R52, [R235+0x2800] ;  /* 0x00280000eb34783b */ /* 0x000e6e0000000200 */
[----:B------:R-:W-:Y:S08]  /*2c10*/  HMMA.16816.F32.BF16 R64, R24, R58, R64 ;  /* 0x0000003a1840723c */ /* 0x000ff00000041840 */
[----:B---3--:R-:W-:Y:S08]  /*2c20*/  HMMA.16816.F32.BF16 R76, R8, R40, R68 ;  /* 0x00000028084c723c */ /* 0x008ff00000041844 */
[----:B------:R-:W-:Y:S08]  /*2c30*/  HMMA.16816.F32.BF16 R72, R20, R58, R72 ;  /* 0x0000003a1448723c */ /* 0x000ff00000041848 */
[----:B--2---:R-:W-:Y:S08]  /*2c40*/  HMMA.16816.F32.BF16 R68, R32, R44, R92 ;  /* 0x0000002c2044723c */ /* 0x004ff0000004185c */
        /* <DEDUP_REMOVED lines=196> */
[----:B------:R5:W1:Y:S08]  /*3890*/  MUFU.TANH R22, R4 ;  /* 0x0000000400167308 */ /* 0x000a700000002400 */
[----:B------:R1:W1:Y:S01]  /*38a0*/  MUFU.TANH R44, R2 ;  /* 0x00000002002c7308 */ /* 0x0002620000002400 */
[----:B-----5:R-:W-:Y:S01]  /*38b0*/  LOP3.LUT R4, R152, R147, RZ, 0xfc, !PT ;  /* 0x0000009398047212 */ /* 0x020fe200078efcff */
[----:B-1----:R-:W-:-:S06]  /*38c0*/  FMUL.FTZ R2, R71, c[0x0][0x320] ;  /* 0x0000c80047027a20 */ /* 0x002fcc0000410000 */
[----:B------:R1:W1:Y:S02]  /*38d0*/  MUFU.TANH R40, R2 ;  /* 0x0000000200287308 */ /* 0x0002640000002400 */
[----:B-1----:R-:W-:-:S06]  /*38e0*/  FMUL.FTZ R2, R55, c[0x0][0x320] ;  /* 0x0000c80037027a20 */ /* 0x002fcc0000410000 */
[----:B------:R1:W1:Y:S01]  /*38f0*/  MUFU.TANH R50, R2 ;  /* 0x0000000200327308 */ /* 0x0002620000002400 */
[----:B------:R-:W-:Y:S06]  /*3900*/  BAR.SYNC.DEFER_BLOCKING 0x0 ;  /* 0x0000000000007b1d */ /* 0x000fec0000010000 */
[----:B------:R-:W-:Y:S05]  /*3910*/  @!P1 BRA `(.L_x_688) ;  /* 0x0000024000009947 */ /* 0x000fea0003800000 */
[----:B--234-:R-:W-:-:S04]  /*3920*/  ULEA.HI.SX32 UR5, UR18, 0xfffffffe, 0x1a ;  /* 0xfffffffe12057891 */ /* 0x01cfc8000f8fd23f */
        /* <DEDUP_REMOVED lines=9> */
[----:B-1----:R-:W-:-:S03]  /*39c0*/  IADD3 R2, R9, UR4, RZ ;  /* 0x0000000409027c10 */ /* 0x002fc6000fffe0ff */
[----:B------:R-:W-:Y:S01]  /*39d0*/  UIADD3.X UR4, URZ, UR8, URZ, UP0, !UPT ;  /* 0x000000083f047290 */ /* 0x000fe200087fe43f */
        /* <DEDUP_REMOVED lines=24> */
.L_x_688:
[----:B-1234-:R-:W-:Y:S01]  /*3b60*/  LOP3.LUT R2, R154, 0xffffffe0, RZ, 0xc0, !PT ;  /* 0xffffffe09a027812 */ /* 0x01efe200078ec0ff */
[----:B------:R-:W-:Y:S01]  /*3b70*/  IMAD.U32 R5, RZ, RZ, UR15 ;  /* 0x0000000fff057e24 */ /* 0x000fe2000f8e00ff */
[----:B------:R-:W-:Y:S01]  /*3b80*/  STL [R1+0x88], R244 ;  /* 0x000088f401007387 */ /* 0x000fe20000100800 */
[----:B------:R-:W-:-:S02]  /*3b90*/  IMAD.SHL.U32 R225, R4, 0x2, RZ ;  /* 0x0000000204e17824 */ /* 0x000fc400078e00ff */
[----:B------:R-:W-:Y:S01]  /*3ba0*/  IMAD.IADD R2, R155, 0x1, -R2 ;  /* 0x000000019b027824 */ /* 0x000fe200078e0a02 */
[----:B------:R-:W-:Y:S01]  /*3bb0*/  STL [R1+0x84], R243 ;  /* 0x000084f301007387 */ /* 0x000fe20000100800 */
[----:B------:R-:W-:Y:S01]  /*3bc0*/  IMAD R226, R3, 0x2, R225 ;  /* 0x0000000203e27824 */ /* 0x000fe200078e02e1 */
[C---:B------:R-:W-:Y:S02]  /*3bd0*/  LEA R228, R0.reuse, R225, 0x1 ;  /* 0x000000e100e47211 */ /* 0x040fe400078e08ff */
[----:B------:R-:W-:Y:S01]  /*3be0*/  SHF.R.S32.HI R8, RZ, 0x1f, R2 ;  /* 0x0000001fff087819 */ /* 0x000fe20000011402 */
[----:B------:R-:W-:Y:S01]  /*3bf0*/  STL [R1+0x80], R242 ;  /* 0x000080f201007387 */ /* 0x000fe20000100800 */
[----:B------:R-:W-:Y:S02]  /*3c00*/  IMAD R227, R0, 0x2, R226 ;  /* 0x0000000200e37824 */ /* 0x000fe400078e02e2 */
[----:B------:R-:W-:Y:S01]  /*3c10*/  LEA.HI R8, R8, R2, RZ, 0x2 ;  /* 0x0000000208087211 */ /* 0x000fe200078f10ff */
[----:B------:R-:W-:Y:S03]  /*3c20*/  STL [R1+0x7c], R241 ;  /* 0x00007cf101007387 */ /* 0x000fe60000100800 */
[----:B------:R-:W-:Y:S01]  /*3c30*/  LOP3.LUT R8, R8, 0x7ffffffc, RZ, 0xc0, !PT ;  /* 0x7ffffffc08087812 */ /* 0x000fe200078ec0ff */
[----:B------:R-:W-:Y:S03]  /*3c40*/  STL [R1+0x78], R240 ;  /* 0x000078f001007387 */ /* 0x000fe60000100800 */
[----:B------:R-:W-:Y:S01]  /*3c50*/  IADD3 R8, R2, -R8, RZ ;  /* 0x8000000802087210 */ /* 0x000fe20007ffe0ff */
[----:B------:R-:W-:Y:S04]  /*3c60*/  STL [R1+0x74], R239 ;  /* 0x000074ef01007387 */ /* 0x000fe80000100800 */
[----:B------:R-:W-:Y:S01]  /*3c70*/  IMAD R8, R8, -0x2, R5 ;  /* 0xfffffffe08087824 */ /* 0x000fe200078e0205 */
[----:B------:R-:W-:Y:S04]  /*3c80*/  STL [R1+0x70], R238 ;  /* 0x000070ee01007387 */ /* 0x000fe80000100800 */
[C---:B------:R-:W-:Y:S01]  /*3c90*/  ISETP.GT.AND P6, PT, R8.reuse, RZ, PT ;  /* 0x000000ff0800720c */ /* 0x040fe20003fc4270 */
[----:B------:R-:W-:Y:S01]  /*3ca0*/  STL [R1+0x6c], R237 ;  /* 0x00006ced01007387 */ /* 0x000fe20000100800 */
[----:B------:R-:W-:-:S02]  /*3cb0*/  ISETP.GT.AND P5, PT, R8, 0x1, PT ;  /* 0x000000010800780c */ /* 0x000fc40003fa4270 */
[----:B------:R-:W-:Y:S01]  /*3cc0*/  ISETP.GT.AND P4, PT, R8, 0x8, PT ;  /* 0x000000080800780c */ /* 0x000fe20003f84270 */
[----:B------:R-:W-:Y:S01]  /*3cd0*/  STL [R1+0x68], R236 ;  /* 0x000068ec01007387 */ /* 0x000fe20000100800 */
[----:B------:R-:W-:Y:S02]  /*3ce0*/  FSEL R6, R142, -INF , P6 ;  /* 0xff8000008e067808 */ /* 0x000fe40003000000 */
[----:B------:R-:W-:Y:S01]  /*3cf0*/  FSEL R7, R141, -INF , P5 ;  /* 0xff8000008d077808 */ /* 0x000fe20002800000 */
[----:B------:R-:W-:Y:S01]  /*3d00*/  STL [R1+0x64], R235 ;  /* 0x000064eb01007387 */ /* 0x000fe20000100800 */
[----:B------:R-:W-:Y:S02]  /*3d10*/  ISETP.GT.AND P2, PT, R8, 0x9, PT ;  /* 0x000000090800780c */ /* 0x000fe40003f44270 */
[----:B------:R-:W-:Y:S01]  /*3d20*/  FSEL R9, R106, -INF , P4 ;  /* 0xff8000006a097808 */ /* 0x000fe20002000000 */
[----:B------:R-:W-:Y:S01]  /*3d30*/  STL [R1+0x60], R234 ;  /* 0x000060ea01007387 */ /* 0x000fe20000100800 */
[----:B------:R-:W-:-:S02]  /*3d40*/  FMNMX.FTZ R135, R6, R7, !PT ;  /* 0x0000000706877209 */ /* 0x000fc40007810000 */
[----:B------:R-:W-:Y:S01]  /*3d50*/  FSEL R11, R108, -INF , P6 ;  /* 0xff8000006c0b7808 */ /* 0x000fe20003000000 */
        /* <DEDUP_REMOVED lines=15> */
[----:B------:R1:W-:Y:S01]  /*3e50*/  STL [R1+0x48], R224 ;  /* 0x000048e001007387 */ /* 0x0003e20000100800 */
[----:B------:R-:W-:-:S02]  /*3e60*/  FMNMX.FTZ R135, R10, R135, !PT ;  /* 0x000000870a877209 */ /* 0x000fc40007810000 */
[----:B------:R-:W-:Y:S01]  /*3e70*/  FSEL R126, R110, -INF , P4 ;  /* 0xff8000006e7e7808 */ /* 0x000fe20002000000 */
[----:B------:R-:W-:Y:S01]  /*3e80*/  LDSM.16.MT88.4 R60, [R225+0x900] ;  /* 0x00090000e13c783b */ /* 0x000fe20000004200 */
[----:B------:R-:W-:Y:S02]  /*3e90*/  FSEL R15, R104, -INF , P4 ;  /* 0xff800000680f7808 */ /* 0x000fe40002000000 */
[----:B------:R-:W-:Y:S01]  /*3ea0*/  FSEL R110, R140, -INF , P4 ;  /* 0xff8000008c6e7808 */ /* 0x000fe20002000000 */
[----:B------:R-:W-:Y:S01]  /*3eb0*/  LDSM.16.MT88.4 R100, [R228+0x2100] ;  /* 0x00210000e464783b */ /* 0x000fe20000004200 */
[----:B------:R-:W-:Y:S02]  /*3ec0*/  ISETP.GT.AND P4, PT, R8, 0x18, PT ;  /* 0x000000180800780c */ /* 0x000fe40003f84270 */
[----:B------:R-:W-:Y:S01]  /*3ed0*/  FSEL R18, R93, -INF , P5 ;  /* 0xff8000005d127808 */ /* 0x000fe20002800000 */
[----:B------:R-:W-:Y:S01]  /*3ee0*/  LDSM.16.MT88.4 R56, [R227+0x900] ;  /* 0x00090000e338783b */ /* 0x000fe20000004200 */
        /* <DEDUP_REMOVED lines=8> */
[----:B------:R-:W0:Y:S01]  /*3f70*/  LDGDEPBAR ;  /* 0x00000000000079af */ /* 0x000e220000000000 */
[----:B------:R-:W-:-:S02]  /*3f80*/  FMNMX.FTZ R135, R18, R135, !PT ;  /* 0x0000008712877209 */ /* 0x000fc40007810000 */
[----:B------:R-:W-:Y:S02]  /*3f90*/  FSEL R23, R90, -INF , P6 ;  /* 0xff8000005a177808 */ /* 0x000fe40003000000 */
[----:B------:R-:W-:Y:S02]  /*3fa0*/  FSEL R132, R96, -INF , P6 ;  /* 0xff80000060847808 */ /* 0x000fe40003000000 */
[----:B------:R-:W-:Y:S02]  /*3fb0*/  FSEL R116, R99, -INF , P6 ;  /* 0xff80000063747808 */ /* 0x000fe40003000000 */
[----:B------:R-:W-:Y:S02]  /*3fc0*/  ISETP.GT.AND P6, PT, R8, 0x20, PT ;  /* 0x000000200800780c */ /* 0x000fe40003fc4270 */
[----:B------:R-:W-:Y:S02]  /*3fd0*/  FSEL R20, R85, -INF , P2 ;  /* 0xff80000055147808 */ /* 0x000fe40001000000 */
[----:B------:R-:W-:-:S02]  /*3fe0*/  FMNMX.FTZ R135, R19, R135, !PT ;  /* 0x0000008713877209 */ /* 0x000fc40007810000 */
[----:B------:R-:W-:Y:S02]  /*3ff0*/  FSEL R24, R89, -INF , P5 ;  /* 0xff80000059187808 */ /* 0x000fe40002800000 */
[----:B------:R-:W-:Y:S02]  /*4000*/  FSEL R133, R95, -INF , P5 ;  /* 0xff8000005f857808 */ /* 0x000fe40002800000 */
[----:B------:R-:W-:Y:S02]  /*4010*/  FSEL R118, R97, -INF , P5 ;  /* 0xff80000061767808 */ /* 0x000fe40002800000 */
[----:B------:R-:W-:Y:S01]  /*4020*/  ISETP.GT.AND P5, PT, R8, 0x21, PT ;  /* 0x000000210800780c */ /* 0x000fe20003fa4270 */
[----:B------:R-:W-:Y:S01]  /*4030*/  LDSM.16.MT88.4 R96, [R226+0x2100] ;  /* 0x00210000e260783b */ /* 0x000fe20000004200 */
        /* <DEDUP_REMOVED lines=19> */
[----:B------:R-:W-:Y:S02]  /*4170*/  FSEL R177, R69, -INF , P2 ;  /* 0xff80000045b17808 */ /* 0x000fe40001000000 */
[----:B------:R-:W-:Y:S01]  /*4180*/  FMNMX.FTZ R135, R176, R135, !PT ;  /* 0x00000087b0877209 */ /* 0x000fe20007810000 */
[----:B------:R-:W-:Y:S01]  /*4190*/  LDSM.16.MT88.4 R68, [R226+0x2900] ;  /* 0x00290000e244783b */ /* 0x000fe20000004200 */
[----:B------:R-:W-:-:S02]  /*41a0*/  ISETP.GT.AND P4, PT, R8, 0x30, PT ;  /* 0x000000300800780c */ /* 0x000fc40003f84270 */
[----:B------:R-:W-:Y:S02]  /*41b0*/  FSEL R182, R72, -INF , P6 ;  /* 0xff80000048b67808 */ /* 0x000fe40003000000 */
[----:B------:R-:W-:Y:S02]  /*41c0*/  FSEL R170, R80, -INF , P6 ;  /* 0xff80000050aa7808 */ /* 0x000fe40003000000 */
[----:B------:R-:W-:Y:S02]  /*41d0*/  FSEL R168, R84, -INF , P6 ;  /* 0xff80000054a87808 */ /* 0x000fe40003000000 */
[----:B------:R-:W-:Y:S01]  /*41e0*/  ISETP.GT.AND P6, PT, R8, 0x31, PT ;  /* 0x000000310800780c */ /* 0x000fe20003fc4270 */
[----:B------:R-:W-:Y:S01]  /*41f0*/  LDSM.16.MT88.4 R84, [R228+0x100] ;  /* 0x00010000e454783b */ /* 0x000fe20000004200 */
[----:B------:R-:W-:Y:S02]  /*4200*/  FSEL R13, R30, -INF , P4 ;  /* 0xff8000001e0d7808 */ /* 0x000fe40002000000 */
[----:B------:R-:W-:-:S02]  /*4210*/  FMNMX.FTZ R135, R177, R135, !PT ;  /* 0x00000087b1877209 */ /* 0x000fc40007810000 */
[----:B------:R-:W-:Y:S01]  /*4220*/  FSEL R181, R45, -INF , P5 ;  /* 0xff8000002db57808 */ /* 0x000fe20002800000 */
[----:B------:R-:W-:Y:S01]  /*4230*/  STL [R1+0x4], R13 ;  /* 0x0000040d01007387 */ /* 0x000fe20000100800 */
[----:B------:R-:W-:Y:S02]  /*4240*/  FSEL R169, R75, -INF , P5 ;  /* 0xff8000004ba97808 */ /* 0x000fe40002800000 */
[----:B------:R-:W-:Y:S01]  /*4250*/  FSEL R166, R82, -INF , P5 ;  /* 0xff80000052a67808 */ /* 0x000fe20002800000 */
[----:B------:R-:W-:Y:S01]  /*4260*/  LDSM.16.MT88.4 R44, [R225+0x100] ;  /* 0x00010000e12c783b */ /* 0x000fe20000004200 */
[----:B------:R-:W-:Y:S02]  /*4270*/  ISETP.GT.AND P5, PT, R8, 0x38, PT ;  /* 0x000000380800780c */ /* 0x000fe40003fa4270 */
[----:B------:R-:W-:Y:S01]  /*4280*/  FSEL R12, R29, -INF , P6 ;  /* 0xff8000001d0c7808 */ /* 0x000fe20003000000 */
[----:B------:R-:W-:Y:S01]  /*4290*/  LDSM.16.MT88.4 R80, [R226+0x100] ;  /* 0x00010000e250783b */ /* 0x000fe20000004200 */
[----:B------:R-:W-:-:S02]  /*42a0*/  FMNMX.FTZ R135, R13, R135, !PT ;  /* 0x000000870d877209 */ /* 0x000fc40007810000 */
[----:B------:R-:W-:Y:S01]  /*42b0*/  ISETP.GT.AND P4, PT, R8, 0x39, PT ;  /* 0x000000390800780c */ /* 0x000fe20003f84270 */
[----:B------:R-:W-:Y:S01]  /*42c0*/  STL [R1], R12 ;  /* 0x0000000c01007387 */ /* 0x000fe20000100800 */
[----:B-1----:R-:W-:Y:S02]  /*42d0*/  FSEL R224, R22, -INF , P5 ;  /* 0xff80000016e07808 */ /* 0x002fe40002800000 */
[----:B------:R-:W-:Y:S01]  /*42e0*/  FMNMX.FTZ R135, R12, R135, !PT ;  /* 0x000000870c877209 */ /* 0x000fe20007810000 */
[----:B------:R-:W-:Y:S01]  /*42f0*/  LDSM.16.MT88.4 R72, [R225+0x2900] ;  /* 0x00290000e148783b */ /* 0x000fe20000004200 */
[----:B------:R-:W-:Y:S02]  /*4300*/  FSEL R243, R21, -INF , P4 ;  /* 0xff80000015f37808 */ /* 0x000fe40002000000 */
[----:B------:R-:W-:Y:S01]  /*4310*/  FMNMX.FTZ R135, R224, R135, !PT ;  /* 0x00000087e0877209 */ /* 0x000fe20007810000 */
[----:B------:R-:W-:Y:S01]  /*4320*/  STL [R1+0x8c], R224 ;  /* 0x00008ce001007387 */ /* 0x000fe20000100800 */
[----:B------:R-:W-:-:S02]  /*4330*/  FSEL R179, R40, -INF , P2 ;  /* 0xff80000028b37808 */ /* 0x000fc40001000000 */
[----:B------:R-:W-:Y:S01]  /*4340*/  FMNMX.FTZ R135, R243, R135, !PT ;  /* 0x00000087f3877209 */ /* 0x000fe20007810000 */
[----:B------:R-:W-:Y:S01]  /*4350*/  STL [R1+0x90], R243 ;  /* 0x000090f301007387 */ /* 0x000fe20000100800 */
[----:B------:R-:W-:Y:S02]  /*4360*/  FSEL R165, R67, -INF , P2 ;  /* 0xff80000043a57808 */ /* 0x000fe40001000000 */
[----:B------:R-:W-:Y:S01]  /*4370*/  FSEL R139, R65, -INF , P2 ;  /* 0xff800000418b7808 */ /* 0x000fe20001000000 */
[----:B------:R-:W1:Y:S01]  /*4380*/  SHFL.BFLY PT, R2, R135, 0x2, 0x1f ;  /* 0x0c401f0087027f89 */ /* 0x000e6200000e0000 */
[----:B------:R-:W-:Y:S02]  /*4390*/  FSEL R207, R31, -INF , P6 ;  /* 0xff8000001fcf7808 */ /* 0x000fe40003000000 */
[----:B------:R-:W-:Y:S02]  /*43a0*/  FSEL R206, R28, -INF , P5 ;  /* 0xff8000001cce7808 */ /* 0x000fe40002800000 */
[----:B------:R-:W-:-:S02]  /*43b0*/  FSEL R203, R27, -INF , P4 ;  /* 0xff8000001bcb7808 */ /* 0x000fc40002000000 */
[----:B------:R-:W-:Y:S02]  /*43c0*/  FMNMX.FTZ R0, R108, R109, !PT ;  /* 0x0000006d6c007209 */ /* 0x000fe40007810000 */
[----:B------:R-:W-:Y:S02]  /*43d0*/  FSEL R204, R53, -INF , P6 ;  /* 0xff80000035cc7808 */ /* 0x000fe40003000000 */
[----:B------:R-:W-:Y:S02]  /*43e0*/  FMNMX.FTZ R0, R110, R0, !PT ;  /* 0x000000006e007209 */ /* 0x000fe40007810000 */
[----:B------:R-:W-:Y:S02]  /*43f0*/  FSEL R191, R34, -INF , P5 ;  /* 0xff80000022bf7808 */ /* 0x000fe40002800000 */
[----:B------:R-:W-:Y:S02]  /*4400*/  FMNMX.FTZ R0, R111, R0, !PT ;  /* 0x000000006f007209 */ /* 0x000fe40007810000 */
[----:B------:R-:W-:-:S02]  /*4410*/  FSEL R190, R33, -INF , P4 ;  /* 0xff80000021be7808 */ /* 0x000fc40002000000 */
[----:B------:R-:W-:Y:S02]  /*4420*/  FMNMX.FTZ R0, R116, R0, !PT ;  /* 0x0000000074007209 */ /* 0x000fe40007810000 */
[----:B------:R-:W-:Y:S02]  /*4430*/  FSEL R186, R50, -INF , P6 ;  /* 0xff80000032ba7808 */ /* 0x000fe40003000000 */
[----:B------:R-:W-:Y:S02]  /*4440*/  FMNMX.FTZ R0, R118, R0, !PT ;  /* 0x0000000076007209 */ /* 0x000fe40007810000 */
[----:B-1----:R-:W-:Y:S02]  /*4450*/  FMNMX.FTZ R135, R135, R2, !PT ;  /* 0x0000000287877209 */ /* 0x002fe40007810000 */
[----:B------:R-:W-:Y:S02]  /*4460*/  FMNMX.FTZ R0, R117, R0, !PT ;  /* 0x0000000075007209 */ /* 0x000fe40007810000 */
[----:B------:R-:W-:Y:S01]  /*4470*/  FSEL R185, R48, -INF , P5 ;  /* 0xff80000030b97808 */ /* 0x000fe20002800000 */
[----:B------:R-:W1:Y:S01]  /*4480*/  SHFL.BFLY PT, R2, R135, 0x1, 0x1f ;  /* 0x0c201f0087027f89 */ /* 0x000e6200000e0000 */
[----:B------:R-:W-:-:S02]  /*4490*/  FMNMX.FTZ R0, R119, R0, !PT ;  /* 0x0000000077007209 */ /* 0x000fc40007810000 */
        /* <DEDUP_REMOVED lines=10> */
[----:B------:R-:W-:Y:S01]  /*4540*/  FMNMX.FTZ R2, R15, R2, !PT ;  /* 0x000000020f027209 */ /* 0x000fe20007810000 */
[----:B------:R-:W-:Y:S03]  /*4550*/  STL [R1+0x94], R135 ;  /* 0x0000948701007387 */ /* 0x000fe60000100800 */
[----:B------:R-:W-:-:S02]  /*4560*/  FMNMX.FTZ R2, R16, R2, !PT ;  /* 0x0000000210027209 */ /* 0x000fc40007810000 */
[----:B------:R-:W-:Y:S02]  /*4570*/  FSEL R13, R13, RZ, P2 ;  /* 0x000000ff0d0d7208 */ /* 0x000fe40001000000 */
[----:B------:R-:W-:Y:S02]  /*4580*/  FMNMX.FTZ R2, R23, R2, !PT ;  /* 0x0000000217027209 */ /* 0x000fe40007810000 */
[----:B------:R-:W-:Y:S02]  /*4590*/  ISETP.GT.AND P2, PT, R8, 0x30, PT ;  /* 0x000000300800780c */ /* 0x000fe40003f44270 */
[----:B------:R-:W-:Y:S02]  /*45a0*/  FMNMX.FTZ R2, R24, R2, !PT ;  /* 0x0000000218027209 */ /* 0x000fe40007810000 */
[----:B------:R-:W-:Y:S02]  /*45b0*/  FSEL R233, R32, -INF , P2 ;  /* 0xff80000020e97808 */ /* 0x000fe40001000000 */
[----:B------:R-:W-:-:S04]  /*45c0*/  FMNMX.FTZ R2, R25, R2, !PT ;  /* 0x0000000219027209 */ /* 0x000fc80007810000 */
        /* <DEDUP_REMOVED lines=8> */
[----:B------:R-:W-:-:S05]  /*4650*/  FMNMX.FTZ R2, R203, R2, !PT ;  /* 0x00000002cb027209 */ /* 0x000fca0007810000 */
[----:B------:R-:W1:Y:S02]  /*4660*/  SHFL.BFLY PT, R5, R2, 0x2, 0x1f ;  /* 0x0c401f0002057f89 */ /* 0x000e6400000e0000 */
[----:B-1----:R-:W-:-:S05]  /*4670*/  FMNMX.FTZ R2, R2, R5, !PT ;  /* 0x0000000502027209 */ /* 0x002fca0007810000 */
[----:B------:R-:W1:Y:S02]  /*4680*/  SHFL.BFLY PT, R5, R2, 0x1, 0x1f ;  /* 0x0c201f0002057f89 */ /* 0x000e6400000e0000 */
[----:B-1----:R-:W-:Y:S01]  /*4690*/  FMNMX.FTZ R2, R2, R5, !PT ;  /* 0x0000000502027209 */ /* 0x002fe20007810000 */
[----:B------:R-:W-:-:S03]  /*46a0*/  FFMA.FTZ R5, R6, c[0x0][0x2d0], -R13 ;  /* 0x0000b40006057a23 */ /* 0x000fc6000001080d */
[C---:B------:R-:W-:Y:S01]  /*46b0*/  FSETP.NEU.FTZ.AND P2, PT, R2.reuse, -INF , PT ;  /* 0xff8000000200780b */ /* 0x040fe20003f5d000 */
[----:B------:R-:W-:Y:S01]  /*46c0*/  FMUL.FTZ R12, R2, c[0x0][0x2d0] ;  /* 0x0000b400020c7a20 */ /* 0x000fe20000410000 */
[----:B------:R1:W-:Y:S04]  /*46d0*/  MUFU.EX2 R235, R5 ;  /* 0x0000000500eb7308 */ /* 0x0003e80000000800 */
[----:B------:R-:W-:Y:S02]  /*46e0*/  FSEL R12, R12, RZ, P2 ;  /* 0x000000ff0c0c7208 */ /* 0x000fe40001000000 */
[----:B------:R-:W-:Y:S02]  /*46f0*/  ISETP.GT.AND P2, PT, R8, 0x30, PT ;  /* 0x000000300800780c */ /* 0x000fe40003f44270 */
[----:B------:R-:W-:Y:S01]  /*4700*/  FMNMX.FTZ R8, R124, R125, !PT ;  /* 0x0000007d7c087209 */ /* 0x000fe20007810000 */
[--C-:B------:R-:W-:Y:S01]  /*4710*/  FFMA.FTZ R3, R15, c[0x0][0x2d0], -R12.reuse ;  /* 0x0000b4000f037a23 */ /* 0x100fe2000001080c */
[----:B------:R-:W-:Y:S01]  /*4720*/  FSEL R205, R52, -INF , P2 ;  /* 0xff80000034cd7808 */ /* 0x000fe20001000000 */
[----:B------:R-:W-:Y:S01]  /*4730*/  FFMA.FTZ R4, R14, c[0x0][0x2d0], -R12 ;  /* 0x0000b4000e047a23 */ /* 0x000fe2000001080c */
[----:B------:R-:W-:Y:S01]  /*4740*/  FMNMX.FTZ R8, R126, R8, !PT ;  /* 0x000000087e087209 */ /* 0x000fe20007810000 */
[----:B------:R2:W-:Y:S01]  /*4750*/  MUFU.EX2 R234, R3 ;  /* 0x0000000300ea7308 */ /* 0x0005e20000000800 */
[----:B------:R-:W-:Y:S01]  /*4760*/  FMNMX.FTZ R0, R205, R0, !PT ;  /* 0x00000000cd007209 */ /* 0x000fe20007810000 */
[----:B------:R-:W-:Y:S01]  /*4770*/  LDSM.16.MT88.4 R52, [R226+0x900] ;  /* 0x00090000e234783b */ /* 0x000fe20000004200 */
[----:B-1----:R-:W-:Y:S01]  /*4780*/  FFMA.FTZ R5, R7, c[0x0][0x2d0], -R13 ;  /* 0x0000b40007057a23 */ /* 0x002fe2000001080d */
[----:B------:R-:W-:-:S02]  /*4790*/  FSEL R187, R187, -INF , P2 ;  /* 0xff800000bbbb7808 */ /* 0x000fc40001000000 */
[----:B------:R-:W-:Y:S02]  /*47a0*/  FMNMX.FTZ R0, R204, R0, !PT ;  /* 0x00000000cc007209 */ /* 0x000fe40007810000 */
[----:B------:R1:W3:Y:S02]  /*47b0*/  MUFU.EX2 R236, R5 ;  /* 0x0000000500ec7308 */ /* 0x0002e40000000800 */
[----:B------:R-:W-:-:S04]  /*47c0*/  FMNMX.FTZ R0, R191, R0, !PT ;  /* 0x00000000bf007209 */ /* 0x000fc80007810000 */
[----:B------:R-:W-:Y:S01]  /*47d0*/  FMNMX.FTZ R0, R190, R0, !PT ;  /* 0x00000000be007209 */ /* 0x000fe20007810000 */
[----:B--2---:R-:W-:Y:S01]  /*47e0*/  FFMA.FTZ R3, R16, c[0x0][0x2d0], -R12 ;  /* 0x0000b40010037a23 */ /* 0x004fe2000001080c */
[----:B------:R3:W-:Y:S01]  /*47f0*/  MUFU.EX2 R200, R4 ;  /* 0x0000000400c87308 */ /* 0x0007e20000000800 */
[----:B-1----:R-:W-:-:S07]  /*4800*/  FFMA.FTZ R5, R9, c[0x0][0x2d0], -R13 ;  /* 0x0000b40009057a23 */ /* 0x002fce000001080d */
[----:B------:R1:W2:Y:S01]  /*4810*/  MUFU.EX2 R201, R3 ;  /* 0x0000000300c97308 */ /* 0x0002a20000000800 */
[----:B------:R-:W4:Y:S07]  /*4820*/  SHFL.BFLY PT, R9, R0, 0x2, 0x1f ;  /* 0x0c401f0000097f89 */ /* 0x000f2e00000e0000 */
[----:B------:R4:W-:Y:S01]  /*4830*/  MUFU.EX2 R135, R5 ;  /* 0x0000000500877308 */ /* 0x0009e20000000800 */
[----:B---3--:R-:W-:Y:S01]  /*4840*/  F2FP.BF16.PACK_AB R4, R236, R235 ;  /* 0x000000ebec04723e */ /* 0x008fe200000010ff */
[----:B-1----:R-:W-:Y:S01]  /*4850*/  FFMA.FTZ R3, R17, c[0x0][0x2d0], -R13 ;  /* 0x0000b40011037a23 */ /* 0x002fe2000001080d */
[----:B--2---:R-:W-:-:S05]  /*4860*/  F2FP.BF16.PACK_AB R7, R201, R234 ;  /* 0x000000eac907723e */ /* 0x004fca00000010ff */
[----:B------:R1:W-:Y:S01]  /*4870*/  MUFU.EX2 R241, R3 ;  /* 0x0000000300f17308 */ /* 0x0003e20000000800 */
[----:B----4-:R-:W-:Y:S01]  /*4880*/  FFMA.FTZ R5, R10, c[0x0][0x2d0], -R13 ;  /* 0x0000b4000a057a23 */ /* 0x010fe2000001080d */
[----:B------:R-:W-:-:S06]  /*4890*/  FMNMX.FTZ R0, R0, R9, !PT ;  /* 0x0000000900007209 */ /* 0x000fcc0007810000 */
[----:B------:R2:W3:Y:S01]  /*48a0*/  MUFU.EX2 R224, R5 ;  /* 0x0000000500e07308 */ /* 0x0004e20000000800 */
[----:B------:R-:W4:Y:S01]  /*48b0*/  SHFL.BFLY PT, R16, R0, 0x1, 0x1f ;  /* 0x0c201f0000107f89 */ /* 0x000f2200000e0000 */
[----:B-1----:R-:W-:-:S06]  /*48c0*/  FFMA.FTZ R3, R18, c[0x0][0x2d0], -R13 ;  /* 0x0000b40012037a23 */ /* 0x002fcc000001080d */
[----:B------:R1:W-:Y:S01]  /*48d0*/  MUFU.EX2 R231, R3 ;  /* 0x0000000300e77308 */ /* 0x0003e20000000800 */
[----:B--2---:R-:W-:Y:S01]  /*48e0*/  FFMA.FTZ R5, R11, c[0x0][0x2d0], -R12 ;  /* 0x0000b4000b057a23 */ /* 0x004fe2000001080c */
[----:B---3--:R-:W-:-:S06]  /*48f0*/  F2FP.BF16.PACK_AB R6, R224, R135 ;  /* 0x00000087e006723e */ /* 0x008fcc00000010ff */
[----:B------:R-:W2:Y:S01]  /*4900*/  MUFU.EX2 R188, R5 ;  /* 0x0000000500bc7308 */ /* 0x000ea20000000800 */
[----:B----4-:R-:W-:Y:S02]  /*4910*/  FMNMX.FTZ R137, R0, R16, !PT ;  /* 0x0000001000897209 */ /* 0x010fe40007810000 */
[----:B-1----:R-:W-:Y:S01]  /*4920*/  FMNMX.FTZ R3, R127, R8, !PT ;  /* 0x000000087f037209 */ /* 0x002fe20007810000 */
[----:B------:R-:W-:Y:S01]  /*4930*/  FFMA.FTZ R8, R19, c[0x0][0x2d0], -R13 ;  /* 0x0000b40013087a23 */ /* 0x000fe2000001080d */
[----:B------:R-:W-:Y:S02]  /*4940*/  FSETP.NEU.FTZ.AND P2, PT, R137, -INF , PT ;  /* 0xff8000008900780b */ /* 0x000fe40003f5d000 */
[----:B------:R-:W-:Y:S01]  /*4950*/  FMNMX.FTZ R3, R132, R3, !PT ;  /* 0x0000000384037209 */ /* 0x000fe20007810000 */
[----:B------:R1:W-:Y:S03]  /*4960*/  MUFU.EX2 R237, R8 ;  /* 0x0000000800ed7308 */ /* 0x0003e60000000800 */
[----:B------:R-:W-:-:S02]  /*4970*/  FMNMX.FTZ R3, R133, R3, !PT ;  /* 0x0000000385037209 */ /* 0x000fc40007810000 */
[----:B--2---:R-:W-:Y:S02]  /*4980*/  F2FP.BF16.PACK_AB R5, R200, R188 ;  /* 0x000000bcc805723e */ /* 0x004fe400000010ff */
[----:B------:R-:W-:-:S05]  /*4990*/  FMNMX.FTZ R3, R134, R3, !PT ;  /* 0x0000000386037209 */ /* 0x000fca0007810000 */
[----:B------:R-:W-:Y:S01]  /*49a0*/  HMMA.16816.F32.BF16 R64, R4, R44, RZ ;  /* 0x0000002c0440723c */ /* 0x000fe200000418ff */
[----:B-1----:R-:W-:-:S04]  /*49b0*/  FFMA.FTZ R8, R20, c[0x0][0x2d0], -R13 ;  /* 0x0000b40014087a23 */ /* 0x002fc8000001080d */
[----:B------:R1:W2:Y:S03]  /*49c0*/  MUFU.EX2 R238, R8 ;  /* 0x0000000800ee7308 */ /* 0x0002a60000000800 */
[C---:B------:R-:W-:Y:S08]  /*49d0*/  HMMA.16816.F32.BF16 R156, R4.reuse, R88, RZ ;  /* 0x00000058049c723c */ /* 0x040ff000000418ff */
[----:B------:R-:W-:Y:S01]  /*49e0*/  HMMA.16816.F32.BF16 R140, R4, R100, RZ ;  /* 0x00000064048c723c */ /* 0x000fe200000418ff */
[----:B-1----:R-:W-:Y:S01]  /*49f0*/  FMNMX.FTZ R8, R138, R3, !PT ;  /* 0x000000038a087209 */ /* 0x002fe20007810000 */
[----:B------:R-:W-:Y:S01]  /*4a00*/  FFMA.FTZ R3, R23, c[0x0][0x2d0], -R12 ;  /* 0x0000b40017037a23 */ /* 0x000fe2000001080c */
[----:B--2---:R-:W-:-:S05]  /*4a10*/  F2FP.BF16.PACK_AB R10, R238, R237 ;  /* 0x000000edee0a723e */ /* 0x004fca00000010ff */
[C---:B------:R-:W-:Y:S01]  /*4a20*/  HMMA.16816.F32.BF16 R128, R4.reuse, R104, RZ ;  /* 0x000000680480723c */ /* 0x040fe200000418ff */
[----:B------:R-:W-:Y:S01]  /*4a30*/  FMNMX.FTZ R8, R170, R8, !PT ;  /* 0x00000008aa087209 */ /* 0x000fe20007810000 */
[----:B------:R1:W-:Y:S06]  /*4a40*/  MUFU.EX2 R240, R3 ;  /* 0x0000000300f07308 */ /* 0x0003ec0000000800 */
[C---:B------:R-:W-:Y:S08]  /*4a50*/  HMMA.16816.F32.BF16 R152, R4.reuse, R80, RZ ;  /* 0x000000500498723c */ /* 0x040ff000000418ff */
[----:B------:R-:W-:Y:S01]  /*4a60*/  HMMA.16816.F32.BF16 R160, R4, R84, RZ ;  /* 0x0000005404a0723c */ /* 0x000fe200000418ff */
[----:B-1----:R-:W-:Y:S01]  /*4a70*/  FMNMX.FTZ R3, R169, R8, !PT ;  /* 0x00000008a9037209 */ /* 0x002fe20007810000 */
[----:B------:R-:W-:-:S03]  /*4a80*/  FFMA.FTZ R8, R24, c[0x0][0x2d0], -R12 ;  /* 0x0000b40018087a23 */ /* 0x000fc6000001080c */
[----:B------:R-:W-:Y:S01]  /*4a90*/  FMNMX.FTZ R3, R167, R3, !PT ;  /* 0x00000003a7037209 */ /* 0x000fe20007810000 */
[----:B------:R1:W2:Y:S02]  /*4aa0*/  MUFU.EX2 R242, R8 ;  /* 0x0000000800f27308 */ /* 0x0002a40000000800 */
[----:B------:R-:W-:Y:S01]  /*4ab0*/  HMMA.16816.F32.BF16 R148, R4, R92, RZ ;  /* 0x0000005c0494723c */ /* 0x000fe200000418ff */
[----:B------:R-:W-:-:S04]  /*4ac0*/  FMNMX.FTZ R3, R165, R3, !PT ;  /* 0x00000003a5037209 */ /* 0x000fc80007810000 */
[----:B------:R-:W-:-:S03]  /*4ad0*/  FMNMX.FTZ R3, R187, R3, !PT ;  /* 0x00000003bb037209 */ /* 0x000fc60007810000 */
[----:B------:R-:W-:Y:S01]  /*4ae0*/  HMMA.16816.F32.BF16 R144, R4, R96, RZ ;  /* 0x000000600490723c */ /* 0x000fe200000418ff */
[----:B------:R-:W-:-:S04]  /*4af0*/  FMNMX.FTZ R3, R186, R3, !PT ;  /* 0x00000003ba037209 */ /* 0x000fc80007810000 */
[----:B------:R-:W-:Y:S01]  /*4b00*/  FMNMX.FTZ R3, R185, R3, !PT ;  /* 0x00000003b9037209 */ /* 0x000fe20007810000 */
[----:B-1----:R-:W-:Y:S01]  /*4b10*/  FFMA.FTZ R8, R25, c[0x0][0x2d0], -R12 ;  /* 0x0000b40019087a23 */ /* 0x002fe2000001080c */
[----:B--2---:R-:W-:Y:S01]  /*4b20*/  F2FP.BF16.PACK_AB R9, R242, R240 ;  /* 0x000000f0f209723e */ /* 0x004fe200000010ff */
[----:B------:R-:W-:Y:S01]  /*4b30*/  HMMA.16816.F32.BF16 R120, R4, R46, RZ ;  /* 0x0000002e0478723c */ /* 0x000fe200000418ff */
[----:B------:R-:W-:Y:S01]  /*4b40*/  FMNMX.FTZ R14, R184, R3, !PT ;  /* 0x00000003b80e7209 */ /* 0x000fe20007810000 */
[----:B------:R1:W-:Y:S01]  /*4b50*/  MUFU.EX2 R202, R8 ;  /* 0x0000000800ca7308 */ /* 0x0003e20000000800 */
[----:B------:R-:W-:-:S03]  /*4b60*/  FMUL.FTZ R3, R137, c[0x0][0x2d0] ;  /* 0x0000b40089037a20 */ /* 0x000fc60000410000 */
[----:B------:R-:W2:Y:S02]  /*4b70*/  SHFL.BFLY PT, R15, R14, 0x2, 0x1f ;  /* 0x0c401f000e0f7f89 */ /* 0x000ea400000e0000 */
[----:B------:R-:W-:Y:S01]  /*4b80*/  FSEL R3, R3, RZ, P2 ;  /* 0x000000ff03037208 */ /* 0x000fe20001000000 */
[C---:B------:R-:W-:Y:S08]  /*4b90*/  HMMA.16816.F32.BF16 R112, R4.reuse, R82, RZ ;  /* 0x000000520470723c */ /* 0x040ff000000418ff */
[----:B------:R-:W-:Y:S01]  /*4ba0*/  HMMA.16816.F32.BF16 R40, R4, R86, RZ ;  /* 0x000000560428723c */ /* 0x000fe200000418ff */
[----:B-1----:R-:W-:-:S04]  /*4bb0*/  FFMA.FTZ R8, R26, c[0x0][0x2d0], -R12 ;  /* 0x0000b4001a087a23 */ /* 0x002fc8000001080c */
[----:B------:R1:W3:Y:S03]  /*4bc0*/  MUFU.EX2 R232, R8 ;  /* 0x0000000800e87308 */ /* 0x0002e60000000800 */
[----:B------:R-:W-:Y:S01]  /*4bd0*/  HMMA.16816.F32.BF16 R36, R4, R90, RZ ;  /* 0x0000005a0424723c */ /* 0x000fe200000418ff */
[----:B--2---:R-:W-:-:S07]  /*4be0*/  FMNMX.FTZ R0, R14, R15, !PT ;  /* 0x0000000f0e007209 */ /* 0x004fce0007810000 */
[----:B------:R-:W-:Y:S01]  /*4bf0*/  HMMA.16816.F32.BF16 R32, R4, R94, RZ ;  /* 0x0000005e0420723c */ /* 0x000fe200000418ff */
[----:B-1----:R-:W-:Y:S02]  /*4c00*/  F2FP.BF16.PACK_AB R8, R231, R241 ;  /* 0x000000f1e708723e */ /* 0x002fe400000010ff */
[----:B---3--:R-:W-:-:S05]  /*4c10*/  F2FP.BF16.PACK_AB R11, R232, R202 ;  /* 0x000000cae80b723e */ /* 0x008fca00000010ff */
[----:B------:R-:W-:Y:S08]  /*4c20*/  HMMA.16816.F32.BF16 R28, R4, R98, RZ ;  /* 0x00000062041c723c */ /* 0x000ff000000418ff */
[----:B------:R-:W-:Y:S01]  /*4c30*/  HMMA.16816.F32.BF16 R192, R8, R60, R64 ;  /* 0x0000003c08c0723c */ /* 0x000fe20000041840 */
[----:B------:R-:W-:Y:S07]  /*4c40*/  LDSM.16.MT88.4 R64, [R227+0x2900] ;  /* 0x00290000e340783b */ /* 0x000fee0000004200 */
[C---:B------:R-:W-:Y:S08]  /*4c50*/  HMMA.16816.F32.BF16 R24, R4.reuse, R102, RZ ;  /* 0x000000660418723c */ /* 0x040ff000000418ff */
[----:B------:R-:W-:Y:S01]  /*4c60*/  HMMA.16816.F32.BF16 R20, R4, R106, RZ ;  /* 0x0000006a0414723c */ /* 0x000fe200000418ff */
[----:B------:R-:W1:Y:S06]  /*4c70*/  SHFL.BFLY PT, R5, R0, 0x1, 0x1f ;  /* 0x0c201f0000057f89 */ /* 0x000e6c00000e0000 */
[--C-:B------:R-:W-:Y:S01]  /*4c80*/  FFMA.FTZ R4, R108, c[0x0][0x2d0], -R3.reuse ;  /* 0x0000b4006c047a23 */ /* 0x100fe20000010803 */
[C---:B------:R-:W-:Y:S03]  /*4c90*/  HMMA.16816.F32.BF16 R172, R8.reuse, R56, R156 ;  /* 0x0000003808ac723c */ /* 0x040fe6000004189c */
[----:B------:R2:W-:Y:S05]  /*4ca0*/  MUFU.EX2 R189, R4 ;  /* 0x0000000400bd7308 */ /* 0x0005ea0000000800 */
[C---:B------:R-:W-:Y:S08]  /*4cb0*/  HMMA.16816.F32.BF16 R140, R8.reuse, R48, R140 ;  /* 0x00000030088c723c */ /* 0x040ff0000004188c */
[----:B------:R-:W-:Y:S01]  /*4cc0*/  HMMA.16816.F32.BF16 R248, R8, R76, R160 ;  /* 0x0000004c08f8723c */ /* 0x000fe200000418a0 */
[----:B-1----:R-:W-:Y:S01]  /*4cd0*/  FMNMX.FTZ R136, R0, R5, !PT ;  /* 0x0000000500887209 */ /* 0x002fe20007810000 */
[----:B------:R-:W-:-:S02]  /*4ce0*/  FFMA.FTZ R0, R118, c[0x0][0x2d0], -R3 ;  /* 0x0000b40076007a23 */ /* 0x000fc40000010803 */
[----:B--2---:R-:W-:Y:S01]  /*4cf0*/  FFMA.FTZ R4, R109, c[0x0][0x2d0], -R3 ;  /* 0x0000b4006d047a23 */ /* 0x004fe20000010803 */
[----:B------:R-:W-:-:S03]  /*4d00*/  FSETP.NEU.FTZ.AND P2, PT, R136, -INF , PT ;  /* 0xff8000008800780b */ /* 0x000fc60003f5d000 */
[----:B------:R1:W-:Y:S01]  /*4d10*/  MUFU.EX2 R14, R4 ;  /* 0x00000004000e7308 */ /* 0x0003e20000000800 */
[C---:B------:R-:W-:Y:S01]  /*4d20*/  HMMA.16816.F32.BF16 R128, R8.reuse, R64, R128 ;  /* 0x000000400880723c */ /* 0x040fe20000041880 */
[----:B------:R-:W-:Y:S01]  /*4d30*/  MOV R162, R173 ;  /* 0x000000ad00a27202 */ /* 0x000fe20000000f00 */
[----:B------:R-:W-:Y:S02]  /*4d40*/  IMAD.MOV.U32 R160, RZ, RZ, R172 ;  /* 0x000000ffffa07224 */ /* 0x000fe400078e00ac */
[----:B------:R-:W-:Y:S02]  /*4d50*/  IMAD.MOV.U32 R163, RZ, RZ, R175 ;  /* 0x000000ffffa37224 */ /* 0x000fe400078e00af */
[----:B------:R-:W-:Y:S01]  /*4d60*/  IMAD.MOV.U32 R161, RZ, RZ, R174 ;  /* 0x000000ffffa17224 */ /* 0x000fe200078e00ae */
[----:B------:R-:W-:Y:S01]  /*4d70*/  MOV R173, R143 ;  /* 0x0000008f00ad7202 */ /* 0x000fe20000000f00 */
[----:B------:R-:W-:Y:S01]  /*4d80*/  HMMA.16816.F32.BF16 R148, R8, R72, R148 ;  /* 0x000000480894723c */ /* 0x000fe20000041894 */
[----:B------:R-:W-:-:S02]  /*4d90*/  IMAD.MOV.U32 R172, RZ, RZ, R142 ;  /* 0x000000ffffac7224 */ /* 0x000fc400078e008e */
[----:B------:R-:W-:Y:S02]  /*4da0*/  IMAD.MOV.U32 R142, RZ, RZ, R188 ;  /* 0x000000ffff8e7224 */ /* 0x000fe400078e00bc */
[----:B------:R-:W-:Y:S01]  /*4db0*/  IMAD.MOV.U32 R174, RZ, RZ, R141 ;  /* 0x000000ffffae7224 */ /* 0x000fe200078e008d */
[----:B------:R-:W-:Y:S01]  /*4dc0*/  MOV R141, R200 ;  /* 0x000000c8008d7202 */ /* 0x000fe20000000f00 */
[----:B-1----:R-:W-:Y:S01]  /*4dd0*/  FFMA.FTZ R4, R110, c[0x0][0x2d0], -R3 ;  /* 0x0000b4006e047a23 */ /* 0x002fe20000010803 */
[C---:B------:R-:W-:Y:S03]  /*4de0*/  HMMA.16816.F32.BF16 R196, R8.reuse, R52, R152 ;  /* 0x0000003408c4723c */ /* 0x040fe60000041898 */
[----:B------:R1:W2:Y:S05]  /*4df0*/  MUFU.EX2 R6, R4 ;  /* 0x0000000400067308 */ /* 0x0002aa0000000800 */
[----:B------:R-:W-:Y:S01]  /*4e00*/  IMAD.MOV.U32 R16, RZ, RZ, R130 ;  /* 0x000000ffff107224 */ /* 0x000fe200078e0082 */
[----:B------:R-:W-:Y:S01]  /*4e10*/  MOV R5, R129 ;  /* 0x0000008100057202 */ /* 0x000fe20000000f00 */
[----:B------:R-:W-:Y:S01]  /*4e20*/  IMAD.MOV.U32 R7, RZ, RZ, R131 ;  /* 0x000000ffff077224 */ /* 0x000fe200078e0083 */
[----:B------:R-:W-:Y:S01]  /*4e30*/  HMMA.16816.F32.BF16 R144, R8, R68, R144 ;  /* 0x000000440890723c */ /* 0x000fe20000041890 */
[----:B------:R-:W-:-:S04]  /*4e40*/  IMAD.MOV.U32 R118, RZ, RZ, R128 ;  /* 0x000000ffff767224 */ /* 0x000fc800078e0080 */
[----:B------:R-:W-:Y:S01]  /*4e50*/  MOV R17, R151 ;  /* 0x0000009700117202 */ /* 0x000fe20000000f00 */
[----:B------:R-:W-:Y:S01]  /*4e60*/  IMAD.MOV.U32 R230, RZ, RZ, R150 ;  /* 0x000000ffffe67224 */ /* 0x000fe200078e0096 */
[----:B------:R-:W-:Y:S01]  /*4e70*/  MOV R175, R149 ;  /* 0x0000009500af7202 */ /* 0x000fe20000000f00 */
[----:B-1----:R-:W-:Y:S01]  /*4e80*/  FFMA.FTZ R4, R111, c[0x0][0x2d0], -R3 ;  /* 0x0000b4006f047a23 */ /* 0x002fe20000010803 */
[----:B--2---:R-:W-:Y:S01]  /*4e90*/  MOV R143, R6 ;  /* 0x00000006008f7202 */ /* 0x004fe20000000f00 */
[----:B------:R-:W-:Y:S01]  /*4ea0*/  HMMA.16816.F32.BF16 R128, R8, R54, R112 ;  /* 0x000000360880723c */ /* 0x000fe20000041870 */
[----:B------:R1:W2:Y:S01]  /*4eb0*/  MUFU.EX2 R6, R0 ;  /* 0x0000000000067308 */ /* 0x0002a20000000800 */
[----:B------:R-:W-:-:S05]  /*4ec0*/  IMAD.MOV.U32 R229, RZ, RZ, R148 ;  /* 0x000000ffffe57224 */ /* 0x000fca00078e0094 */
[----:B------:R-:W-:Y:S01]  /*4ed0*/  IMAD.MOV.U32 R114, RZ, RZ, R230 ;  /* 0x000000ffff727224 */ /* 0x000fe200078e00e6 */
[C---:B------:R-:W-:Y:S01]  /*4ee0*/  HMMA.16816.F32.BF16 R148, R8.reuse, R62, R120 ;  /* 0x0000003e0894723c */ /* 0x040fe20000041878 */
[----:B------:R3:W4:Y:S05]  /*4ef0*/  MUFU.EX2 R15, R4 ;  /* 0x00000004000f7308 */ /* 0x00072a0000000800 */
[----:B------:R-:W-:Y:S01]  /*4f00*/  IMAD.MOV.U32 R111, RZ, RZ, R145 ;  /* 0x000000ffff6f7224 */ /* 0x000fe200078e0091 */
[----:B------:R-:W-:Y:S01]  /*4f10*/  MOV R120, R203 ;  /* 0x000000cb00787202 */ /* 0x000fe20000000f00 */
[C---:B------:R-:W-:Y:S01]  /*4f20*/  HMMA.16816.F32.BF16 R152, R8.reuse, R78, R40 ;  /* 0x0000004e0898723c */ /* 0x040fe20000041828 */
[----:B-1----:R-:W-:Y:S01]  /*4f30*/  FMUL.FTZ R0, R136, c[0x0][0x2d0] ;  /* 0x0000b40088007a20 */ /* 0x002fe20000410000 */
[----:B------:R-:W-:Y:S01]  /*4f40*/  MOV R122, R16 ;  /* 0x00000010007a7202 */ /* 0x000fe20000000f00 */
[----:B--2---:R-:W-:Y:S01]  /*4f50*/  IMAD.MOV.U32 R115, RZ, RZ, R6 ;  /* 0x000000ffff737224 */ /* 0x004fe200078e0006 */
[----:B------:R-:W-:Y:S01]  /*4f60*/  MOV R109, R146 ;  /* 0x00000092006d7202 */ /* 0x000fe20000000f00 */
[----:B------:R-:W-:Y:S01]  /*4f70*/  IMAD.MOV.U32 R123, RZ, RZ, R7 ;  /* 0x000000ffff7b7224 */ /* 0x000fe200078e0007 */
[----:B------:R-:W-:Y:S01]  /*4f80*/  FSEL R0, R0, RZ, P2 ;  /* 0x000000ff00007208 */ /* 0x000fe20001000000 */
[----:B------:R-:W-:Y:S01]  /*4f90*/  IMAD.MOV.U32 R121, RZ, RZ, R5 ;  /* 0x000000ffff797224 */ /* 0x000fe200078e0005 */
[----:B------:R-:W-:Y:S01]  /*4fa0*/  HMMA.16816.F32.BF16 R220, R8, R74, R32 ;  /* 0x0000004a08dc723c */ /* 0x000fe20000041820 */
[----:B---3--:R-:W-:-:S02]  /*4fb0*/  FFMA.FTZ R4, R116, c[0x0][0x2d0], -R3 ;  /* 0x0000b40074047a23 */ /* 0x008fc40000010803 */
[----:B------:R-:W-:Y:S01]  /*4fc0*/  IMAD.MOV.U32 R116, RZ, RZ, R140 ;  /* 0x000000ffff747224 */ /* 0x000fe200078e008c */
[----:B------:R-:W-:Y:S01]  /*4fd0*/  MOV R41, R121 ;  /* 0x0000007900297202 */ /* 0x000fe20000000f00 */
[----:B------:R1:W-:Y:S01]  /*4fe0*/  MUFU.EX2 R183, R4 ;  /* 0x0000000400b77308 */ /* 0x0003e20000000800 */
[----:B------:R-:W-:Y:S02]  /*4ff0*/  IMAD.MOV.U32 R140, RZ, RZ, R201 ;  /* 0x000000ffff8c7224 */ /* 0x000fe400078e00c9 */
[----:B------:R-:W-:Y:S01]  /*5000*/  HMMA.16816.F32.BF16 R216, R8, R70, R28 ;  /* 0x0000004608d8723c */ /* 0x000fe2000004181c */
[----:B------:R-:W-:Y:S02]  /*5010*/  IMAD.MOV.U32 R110, RZ, RZ, R147 ;  /* 0x000000ffff6e7224 */ /* 0x000fe400078e0093 */
[----:B------:R-:W-:Y:S02]  /*5020*/  IMAD.MOV.U32 R108, RZ, RZ, R144 ;  /* 0x000000ffff6c7224 */ /* 0x000fe400078e0090 */
[----:B------:R-:W-:-:S02]  /*5030*/  IMAD.MOV.U32 R43, RZ, RZ, R123 ;  /* 0x000000ffff2b7224 */ /* 0x000fc400078e007b */
[----:B------:R-:W-:Y:S01]  /*5040*/  IMAD.MOV.U32 R42, RZ, RZ, R122 ;  /* 0x000000ffff2a7224 */ /* 0x000fe200078e007a */
[----:B------:R-:W-:Y:S01]  /*5050*/  HMMA.16816.F32.BF16 R212, R8, R50, R24 ;  /* 0x0000003208d4723c */ /* 0x000fe20000041818 */
[----:B-1----:R-:W-:Y:S02]  /*5060*/  FFMA.FTZ R4, R117, c[0x0][0x2d0], -R3 ;  /* 0x0000b40075047a23 */ /* 0x002fe40000010803 */
[----:B------:R-:W-:-:S05]  /*5070*/  IMAD.MOV.U32 R117, RZ, RZ, R17 ;  /* 0x000000ffff757224 */ /* 0x000fca00078e0011 */
[----:B------:R-:W-:Y:S01]  /*5080*/  HMMA.16816.F32.BF16 R208, R8, R66, R20 ;  /* 0x0000004208d0723c */ /* 0x000fe20000041814 */
[----:B------:R1:W-:Y:S02]  /*5090*/  MUFU.EX2 R239, R4 ;  /* 0x0000000400ef7308 */ /* 0x0003e40000000800 */
[----:B-1----:R-:W-:Y:S02]  /*50a0*/  FFMA.FTZ R4, R119, c[0x0][0x2d0], -R3 ;  /* 0x0000b40077047a23 */ /* 0x002fe40000010803 */
[----:B------:R-:W-:-:S04]  /*50b0*/  IMAD.MOV.U32 R119, RZ, RZ, R202 ;  /* 0x000000ffff777224 */ /* 0x000fc800078e00ca */
[----:B------:R1:W2:Y:S01]  /*50c0*/  MUFU.EX2 R243, R4 ;  /* 0x0000000400f37308 */ /* 0x0002a20000000800 */
[----:B------:R-:W-:Y:S01]  /*50d0*/  HMMA.16816.F32.BF16 R200, R8, R58, R36 ;  /* 0x0000003a08c8723c */ /* 0x000fe20000041824 */
[----:B------:R-:W-:-:S06]  /*50e0*/  IMAD.MOV.U32 R40, RZ, RZ, R119 ;  /* 0x000000ffff287224 */ /* 0x000fcc00078e0077 */
[----:B------:R-:W-:Y:S02]  /*50f0*/  F2FP.BF16.PACK_AB R8, R14, R189 ;  /* 0x000000bd0e08723e */ /* 0x000fe400000010ff */
[----:B----4-:R-:W-:Y:S01]  /*5100*/  F2FP.BF16.PACK_AB R10, R15, R143 ;  /* 0x0000008f0f0a723e */ /* 0x010fe200000010ff */
[----:B-1----:R-:W-:Y:S01]  /*5110*/  FFMA.FTZ R4, R124, c[0x0][0x2d0], -R0 ;  /* 0x0000b4007c047a23 */ /* 0x002fe20000010800 */
[----:B--2---:R-:W-:-:S03]  /*5120*/  F2FP.BF16.PACK_AB R6, R243, R239 ;  /* 0x000000eff306723e */ /* 0x004fc600000010ff */
[----:B------:R1:W-:Y:S02]  /*5130*/  MUFU.EX2 R113, R4 ;  /* 0x0000000400717308 */ /* 0x0003e40000000800 */
[----:B-1----:R-:W-:-:S06]  /*5140*/  FFMA.FTZ R4, R125, c[0x0][0x2d0], -R0 ;  /* 0x0000b4007d047a23 */ /* 0x002fcc0000010800 */
[----:B------:R1:W2:Y:S02]  /*5150*/  MUFU.EX2 R112, R4 ;  /* 0x0000000400707308 */ /* 0x0002a40000000800 */
[----:B-1----:R-:W-:Y:S01]  /*5160*/  FFMA.FTZ R4, R126, c[0x0][0x2d0], -R0 ;  /* 0x0000b4007e047a23 */ /* 0x002fe20000010800 */
[----:B--2---:R-:W-:-:S05]  /*5170*/  F2FP.BF16.PACK_AB R9, R112, R113 ;  /* 0x000000717009723e */ /* 0x004fca00000010ff */
[----:B------:R1:W-:Y:S02]  /*5180*/  MUFU.EX2 R188, R4 ;  /* 0x0000000400bc7308 */ /* 0x0003e40000000800 */
[----:B-1----:R-:W-:-:S06]  /*5190*/  FFMA.FTZ R4, R127, c[0x0][0x2d0], -R0 ;  /* 0x0000b4007f047a23 */ /* 0x002fcc0000010800 */
[----:B------:R1:W2:Y:S02]  /*51a0*/  MUFU.EX2 R244, R4 ;  /* 0x0000000400f47308 */ /* 0x0002a40000000800 */
[----:B-1----:R-:W-:Y:S01]  /*51b0*/  FFMA.FTZ R4, R132, c[0x0][0x2d0], -R0 ;  /* 0x0000b40084047a23 */ /* 0x002fe20000010800 */
[----:B--2---:R-:W-:Y:S02]  /*51c0*/  F2FP.BF16.PACK_AB R11, R244, R188 ;  /* 0x000000bcf40b723e */ /* 0x004fe400000010ff */
[----:B------:R-:W-:-:S03]  /*51d0*/  MOV R132, R117 ;  /* 0x0000007500847202 */ /* 0x000fc60000000f00 */
[----:B------:R1:W-:Y:S02]  /*51e0*/  MUFU.EX2 R252, R4 ;  /* 0x0000000400fc7308 */ /* 0x0003e40000000800 */
[C---:B------:R-:W-:Y:S07]  /*51f0*/  HMMA.16816.F32.BF16 R16, R8.reuse, R80, RZ ;  /* 0x000000500810723c */ /* 0x040fee00000418ff */
[----:B------:R-:W-:Y:S01]  /*5200*/  IMAD.MOV.U32 R80, RZ, RZ, R172 ;  /* 0x000000ffff507224 */ /* 0x000fe200078e00ac */
[----:B------:R-:W-:Y:S01]  /*5210*/  HMMA.16816.F32.BF16 R20, R8, R44, RZ ;  /* 0x0000002c0814723c */ /* 0x000fe200000418ff */
[----:B------:R-:W-:-:S02]  /*5220*/  IMAD.MOV.U32 R81, RZ, RZ, R116 ;  /* 0x000000ffff517224 */ /* 0x000fc400078e0074 */
[----:B-1----:R-:W-:Y:S01]  /*5230*/  FFMA.FTZ R4, R133, c[0x0][0x2d0], -R0 ;  /* 0x0000b40085047a23 */ /* 0x002fe20000010800 */
[----:B------:R-:W-:-:S03]  /*5240*/  MOV R133, R175 ;  /* 0x000000af00857202 */ /* 0x000fc60000000f00 */
[----:B------:R-:W-:Y:S01]  /*5250*/  IMAD.MOV.U32 R44, RZ, RZ, R110 ;  /* 0x000000ffff2c7224 */ /* 0x000fe200078e006e */
[----:B------:R1:W2:Y:S01]  /*5260*/  MUFU.EX2 R245, R4 ;  /* 0x0000000400f57308 */ /* 0x0002a20000000800 */
[----:B------:R-:W-:Y:S01]  /*5270*/  HMMA.16816.F32.BF16 R36, R8, R84, RZ ;  /* 0x000000540824723c */ /* 0x000fe200000418ff */
[----:B------:R-:W-:-:S06]  /*5280*/  IMAD.MOV.U32 R45, RZ, RZ, R109 ;  /* 0x000000ffff2d7224 */ /* 0x000fcc00078e006d */
[----:B------:R-:W-:Y:S01]  /*5290*/  MOV R85, R115 ;  /* 0x0000007300557202 */ /* 0x000fe20000000f00 */
[----:B------:R-:W-:Y:S01]  /*52a0*/  HMMA.16816.F32.BF16 R32, R8, R88, RZ ;  /* 0x000000580820723c */ /* 0x000fe200000418ff */
[----:B-1----:R-:W-:Y:S01]  /*52b0*/  FFMA.FTZ R4, R134, c[0x0][0x2d0], -R0 ;  /* 0x0000b40086047a23 */ /* 0x002fe20000010800 */
[----:B--2---:R-:W-:-:S06]  /*52c0*/  F2FP.BF16.PACK_AB R5, R245, R252 ;  /* 0x000000fcf505723e */ /* 0x004fcc00000010ff */
[C---:B------:R-:W-:Y:S01]  /*52d0*/  HMMA.16816.F32.BF16 R28, R8.reuse, R92, RZ ;  /* 0x0000005c081c723c */ /* 0x040fe200000418ff */
[----:B------:R-:W-:Y:S01]  /*52e0*/  MOV R134, R108 ;  /* 0x0000006c00867202 */ /* 0x000fe20000000f00 */
[----:B------:R1:W-:Y:S03]  /*52f0*/  MUFU.EX2 R247, R4 ;  /* 0x0000000400f77308 */ /* 0x0003e60000000800 */
[----:B------:R-:W-:Y:S02]  /*5300*/  MOV R88, R134 ;  /* 0x0000008600587202 */ /* 0x000fe40000000f00 */
[----:B------:R-:W-:Y:S01]  /*5310*/  IMAD.MOV.U32 R93, RZ, RZ, R183 ;  /* 0x000000ffff5d7224 */ /* 0x000fe200078e00b7 */
[----:B------:R-:W-:Y:S07]  /*5320*/  HMMA.16816.F32.BF16 R24, R8, R96, RZ ;  /* 0x000000600818723c */ /* 0x000fee00000418ff */
[----:B------:R-:W-:Y:S01]  /*5330*/  MOV R96, R40 ;  /* 0x0000002800607202 */ /* 0x000fe20000000f00 */
[----:B------:R-:W-:-:S02]  /*5340*/  IMAD.MOV.U32 R97, RZ, RZ, R140 ;  /* 0x000000ffff617224 */ /* 0x000fc400078e008c */
[----:B-1----:R-:W-:Y:S01]  /*5350*/  FFMA.FTZ R4, R138, c[0x0][0x2d0], -R0 ;  /* 0x0000b4008a047a23 */ /* 0x002fe20000010800 */
[----:B------:R-:W-:-:S03]  /*5360*/  MOV R138, R111 ;  /* 0x0000006f008a7202 */ /* 0x000fc60000000f00 */
[----:B------:R1:W2:Y:S01]  /*5370*/  MUFU.EX2 R246, R4 ;  /* 0x0000000400f67308 */ /* 0x0002a20000000800 */
[----:B------:R-:W-:Y:S02]  /*5380*/  MOV R89, R138 ;  /* 0x0000008a00597202 */ /* 0x000fe40000000f00 */
[----:B-1----:R-:W-:Y:S01]  /*5390*/  F2FP.BF16.PACK_AB R4, R115, R183 ;  /* 0x000000b77304723e */ /* 0x002fe200000010ff */
[----:B------:R-:W-:Y:S01]  /*53a0*/  IMAD.MOV.U32 R115, RZ, RZ, R229 ;  /* 0x000000ffff737224 */ /* 0x000fe200078e00e5 */
[----:B--2---:R-:W-:-:S07]  /*53b0*/  F2FP.BF16.PACK_AB R7, R246, R247 ;  /* 0x000000f7f607723e */ /* 0x004fce00000010ff */
[----:B------:R-:W-:Y:S07]  /*53c0*/  HMMA.16816.F32.BF16 R156, R4, R52, R16 ;  /* 0x00000034049c723c */ /* 0x000fee0000041810 */
[----:B------:R-:W-:Y:S01]  /*53d0*/  IMAD.MOV.U32 R52, RZ, RZ, R120 ;  /* 0x000000ffff347224 */ /* 0x000fe200078e0078 */
[----:B------:R-:W-:Y:S01]  /*53e0*/  HMMA.16816.F32.BF16 R16, R8, R104, RZ ;  /* 0x000000680810723c */ /* 0x000fe200000418ff */
[----:B------:R-:W-:Y:S02]  /*53f0*/  IMAD.MOV.U32 R53, RZ, RZ, R118 ;  /* 0x000000ffff357224 */ /* 0x000fe400078e0076 */
[----:B------:R-:W-:-:S02]  /*5400*/  IMAD.MOV.U32 R84, RZ, RZ, R52 ;  /* 0x000000ffff547224 */ /* 0x000fc400078e0034 */
[----:B------:R-:W-:Y:S01]  /*5410*/  IMAD.MOV.U32 R52, RZ, RZ, R115 ;  /* 0x000000ffff347224 */ /* 0x000fe200078e0073 */
[----:B------:R-:W-:Y:S01]  /*5420*/  MOV R115, R141 ;  /* 0x0000008d00737202 */ /* 0x000fe20000000f00 */
[----:B------:R-:W-:Y:S01]  /*5430*/  IMAD.MOV.U32 R104, RZ, RZ, R81 ;  /* 0x000000ffff687224 */ /* 0x000fe200078e0051 */
[----:B------:R-:W-:Y:S01]  /*5440*/  HMMA.16816.F32.BF16 R144, R4, R60, R20 ;  /* 0x0000003c0490723c */ /* 0x000fe20000041814 */
[----:B------:R-:W-:-:S06]  /*5450*/  IMAD.MOV.U32 R81, RZ, RZ, R143 ;  /* 0x000000ffff517224 */ /* 0x000fcc00078e008f */
[----:B------:R-:W-:Y:S01]  /*5460*/  IMAD.MOV.U32 R60, RZ, RZ, R174 ;  /* 0x000000ffff3c7224 */ /* 0x000fe200078e00ae */
[----:B------:R-:W-:Y:S01]  /*5470*/  HMMA.16816.F32.BF16 R20, R8, R100, RZ ;  /* 0x000000640814723c */ /* 0x000fe200000418ff */
[----:B------:R-:W-:Y:S02]  /*5480*/  MOV R61, R173 ;  /* 0x000000ad003d7202 */ /* 0x000fe40000000f00 */
[----:B------:R-:W-:-:S04]  /*5490*/  IMAD.MOV.U32 R105, RZ, RZ, R60 ;  /* 0x000000ffff697224 */ /* 0x000fc800078e003c */
[----:B------:R-:W-:Y:S01]  /*54a0*/  IMAD.MOV.U32 R100, RZ, RZ, R42 ;  /* 0x000000ffff647224 */ /* 0x000fe200078e002a */
[----:B------:R-:W-:Y:S01]  /*54b0*/  HMMA.16816.F32.BF16 R16, R4, R64, R16 ;  /* 0x000000400410723c */ /* 0x000fe20000041810 */
[----:B------:R-:W-:-:S07]  /*54c0*/  MOV R101, R43 ;  /* 0x0000002b00657202 */ /* 0x000fce0000000f00 */
[C---:B------:R-:W-:Y:S07]  /*54d0*/  HMMA.16816.F32.BF16 R172, R4.reuse, R76, R36 ;  /* 0x0000004c04ac723c */ /* 0x040fee0000041824 */
[----:B------:R-:W-:Y:S01]  /*54e0*/  IMAD.MOV.U32 R77, RZ, RZ, R41 ;  /* 0x000000ffff4d7224 */ /* 0x000fe200078e0029 */
[C---:B------:R-:W-:Y:S08]  /*54f0*/  HMMA.16816.F32.BF16 R108, R4.reuse, R56, R32 ;  /* 0x00000038046c723c */ /* 0x040ff00000041820 */
[----:B------:R-:W-:Y:S01]  /*5500*/  HMMA.16816.F32.BF16 R124, R4, R72, R28 ;  /* 0x00000048047c723c */ /* 0x000fe2000004181c */
[----:B------:R-:W-:Y:S01]  /*5510*/  IMAD.MOV.U32 R76, RZ, RZ, R17 ;  /* 0x000000ffff4c7224 */ /* 0x000fe200078e0011 */
[----:B------:R-:W-:Y:S01]  /*5520*/  MOV R230, R18 ;  /* 0x0000001200e67202 */ /* 0x000fe20000000f00 */
[----:B------:R-:W-:-:S02]  /*5530*/  IMAD.MOV.U32 R92, RZ, RZ, R16 ;  /* 0x000000ffff5c7224 */ /* 0x000fc400078e0010 */
[----:B------:R-:W-:-:S03]  /*5540*/  IMAD.MOV.U32 R229, RZ, RZ, R19 ;  /* 0x000000ffffe57224 */ /* 0x000fc600078e0013 */
[C---:B------:R-:W-:Y:S07]  /*5550*/  HMMA.16816.F32.BF16 R32, R8.reuse, R86, RZ ;  /* 0x000000560820723c */ /* 0x040fee00000418ff */
[----:B------:R-:W-:Y:S01]  /*5560*/  IMAD.MOV.U32 R86, RZ, RZ, R44 ;  /* 0x000000ffff567224 */ /* 0x000fe200078e002c */
[----:B------:R-:W-:Y:S01]  /*5570*/  HMMA.16816.F32.BF16 R28, R8, R90, RZ ;  /* 0x0000005a081c723c */ /* 0x000fe200000418ff */
[----:B------:R-:W-:Y:S01]  /*5580*/  IMAD.MOV.U32 R87, RZ, RZ, R80 ;  /* 0x000000ffff577224 */ /* 0x000fe200078e0050 */
[----:B------:R-:W-:-:S05]  /*5590*/  MOV R80, R188 ;  /* 0x000000bc00507202 */ /* 0x000fca0000000f00 */
[----:B------:R-:W-:Y:S01]  /*55a0*/  IMAD.MOV.U32 R91, RZ, RZ, R45 ;  /* 0x000000ffff5b7224 */ /* 0x000fe200078e002d */
[----:B------:R-:W-:Y:S01]  /*55b0*/  HMMA.16816.F32.BF16 R116, R4, R68, R24 ;  /* 0x000000440474723c */ /* 0x000fe20000041818 */
[----:B------:R-:W-:-:S07]  /*55c0*/  IMAD.MOV.U32 R90, RZ, RZ, R132 ;  /* 0x000000ffff5a7224 */ /* 0x000fce00078e0084 */
[----:B------:R-:W-:Y:S08]  /*55d0*/  HMMA.16816.F32.BF16 R120, R4, R48, R20 ;  /* 0x000000300478723c */ /* 0x000ff00000041814 */
[C---:B------:R-:W-:Y:S08]  /*55e0*/  HMMA.16816.F32.BF16 R40, R8.reuse, R46, RZ ;  /* 0x0000002e0828723c */ /* 0x040ff000000418ff */
[C---:B------:R-:W-:Y:S07]  /*55f0*/  HMMA.16816.F32.BF16 R36, R8.reuse, R82, RZ ;  /* 0x000000520824723c */ /* 0x040fee00000418ff */
[----:B------:R-:W-:Y:S01]  /*5600*/  IMAD.MOV.U32 R83, RZ, RZ, R53 ;  /* 0x000000ffff537224 */ /* 0x000fe200078e0035 */
[----:B------:R-:W-:Y:S01]  /*5610*/  HMMA.16816.F32.BF16 R24, R8, R94, RZ ;  /* 0x0000005e0818723c */ /* 0x000fe200000418ff */
[----:B------:R-:W-:Y:S01]  /*5620*/  IMAD.MOV.U32 R53, RZ, RZ, R133 ;  /* 0x000000ffff357224 */ /* 0x000fe200078e0085 */
[----:B------:R-:W-:-:S05]  /*5630*/  MOV R82, R61 ;  /* 0x0000003d00527202 */ /* 0x000fca0000000f00 */
[----:B------:R-:W-:Y:S01]  /*5640*/  IMAD.MOV.U32 R94, RZ, RZ, R163 ;  /* 0x000000ffff5e7224 */ /* 0x000fe200078e00a3 */
[----:B------:R-:W-:Y:S01]  /*5650*/  HMMA.16816.F32.BF16 R20, R8, R98, RZ ;  /* 0x000000620814723c */ /* 0x000fe200000418ff */
[----:B------:R-:W-:Y:S01]  /*5660*/  MOV R95, R114 ;  /* 0x00000072005f7202 */ /* 0x000fe20000000f00 */
[----:B------:R-:W-:-:S05]  /*5670*/  IMAD.MOV.U32 R114, RZ, RZ, R142 ;  /* 0x000000ffff727224 */ /* 0x000fca00078e008e */
[----:B------:R-:W-:Y:S01]  /*5680*/  MOV R98, R162 ;  /* 0x000000a200627202 */ /* 0x000fe20000000f00 */
[----:B------:R-:W-:Y:S01]  /*5690*/  HMMA.16816.F32.BF16 R16, R8, R102, RZ ;  /* 0x000000660810723c */ /* 0x000fe200000418ff */
[----:B------:R-:W-:-:S06]  /*56a0*/  IMAD.MOV.U32 R99, RZ, RZ, R161 ;  /* 0x000000ffff637224 */ /* 0x000fcc00078e00a1 */
[----:B------:R-:W-:Y:S01]  /*56b0*/  IMAD.MOV.U32 R103, RZ, RZ, R160 ;  /* 0x000000ffff677224 */ /* 0x000fe200078e00a0 */
[----:B------:R-:W-:Y:S07]  /*56c0*/  HMMA.16816.F32.BF16 R44, R8, R106, RZ ;  /* 0x0000006a082c723c */ /* 0x000fee00000418ff */
[----:B------:R-:W-:Y:S01]  /*56d0*/  FFMA.FTZ R8, R168, c[0x0][0x2d0], -R3 ;  /* 0x0000b400a8087a23 */ /* 0x000fe20000010803 */
[----:B------:R-:W-:Y:S01]  /*56e0*/  HMMA.16816.F32.BF16 R40, R4, R62, R40 ;  /* 0x0000003e0428723c */ /* 0x000fe20000041828 */
[----:B------:R-:W-:-:S02]  /*56f0*/  IMAD.MOV.U32 R168, RZ, RZ, R103 ;  /* 0x000000ffffa87224 */ /* 0x000fc400078e0067 */
[----:B------:R1:W-:Y:S01]  /*5700*/  MUFU.EX2 R134, R8 ;  /* 0x0000000800867308 */ /* 0x0003e20000000800 */
[----:B------:R-:W-:Y:S02]  /*5710*/  IMAD.MOV.U32 R103, RZ, RZ, R95 ;  /* 0x000000ffff677224 */ /* 0x000fe400078e005f */
[----:B------:R-:W-:Y:S02]  /*5720*/  IMAD.MOV.U32 R95, RZ, RZ, R83 ;  /* 0x000000ffff5f7224 */ /* 0x000fe400078e0053 */
[----:B------:R-:W-:Y:S01]  /*5730*/  IMAD.MOV.U32 R83, RZ, RZ, R76 ;  /* 0x000000ffff537224 */ /* 0x000fe200078e004c */
[----:B------:R-:W-:Y:S01]  /*5740*/  MOV R76, R85 ;  /* 0x00000055004c7202 */ /* 0x000fe20000000f00 */
[C---:B------:R-:W-:Y:S08]  /*5750*/  HMMA.16816.F32.BF16 R36, R4.reuse, R54, R36 ;  /* 0x000000360424723c */ /* 0x040ff00000041824 */
[----:B------:R-:W-:Y:S01]  /*5760*/  HMMA.16816.F32.BF16 R32, R4, R78, R32 ;  /* 0x0000004e0420723c */ /* 0x000fe20000041820 */
[----:B-1----:R-:W-:-:S04]  /*5770*/  FFMA.FTZ R8, R166, c[0x0][0x2d0], -R3 ;  /* 0x0000b400a6087a23 */ /* 0x002fc80000010803 */
[----:B------:R1:W-:Y:S03]  /*5780*/  MUFU.EX2 R138, R8 ;  /* 0x00000008008a7308 */ /* 0x0003e60000000800 */
[C---:B------:R-:W-:Y:S08]  /*5790*/  HMMA.16816.F32.BF16 R28, R4.reuse, R58, R28 ;  /* 0x0000003a041c723c */ /* 0x040ff0000004181c */
[C---:B------:R-:W-:Y:S01]  /*57a0*/  HMMA.16816.F32.BF16 R72, R4.reuse, R74, R24 ;  /* 0x0000004a0448723c */ /* 0x040fe20000041818 */
[----:B------:R-:W-:Y:S01]  /*57b0*/  MOV R54, R103 ;  /* 0x0000006700367202 */ /* 0x000fe20000000f00 */
[----:B-1----:R-:W-:Y:S01]  /*57c0*/  FFMA.FTZ R8, R164, c[0x0][0x2d0], -R3 ;  /* 0x0000b400a4087a23 */ /* 0x002fe20000010803 */
[----:B------:R-:W-:Y:S05]  /*57d0*/  LDSM.16.MT88.4 R24, [R226+0x1100] ;  /* 0x00110000e218783b */ /* 0x000fea0000004200 */
[C---:B------:R-:W-:Y:S01]  /*57e0*/  HMMA.16816.F32.BF16 R68, R4.reuse, R70, R20 ;  /* 0x000000460444723c */ /* 0x040fe20000041814 */
[----:B------:R1:W-:Y:S01]  /*57f0*/  MUFU.EX2 R188, R8 ;  /* 0x0000000800bc7308 */ /* 0x0003e20000000800 */
[----:B------:R-:W-:Y:S01]  /*5800*/  IMAD.MOV.U32 R103, RZ, RZ, R95 ;  /* 0x000000ffff677224 */ /* 0x000fe200078e005f */
[----:B------:R-:W-:Y:S05]  /*5810*/  LDSM.16.MT88.4 R20, [R228+0x1100] ;  /* 0x00110000e414783b */ /* 0x000fea0000004200 */
[C---:B------:R-:W-:Y:S08]  /*5820*/  HMMA.16816.F32.BF16 R48, R4.reuse, R50, R16 ;  /* 0x000000320430723c */ /* 0x040ff00000041810 */
[----:B------:R-:W-:Y:S01]  /*5830*/  HMMA.16816.F32.BF16 R44, R4, R66, R44 ;  /* 0x00000042042c723c */ /* 0x000fe2000004182c */
[----:B-1----:R-:W-:Y:S01]  /*5840*/  FFMA.FTZ R8, R139, c[0x0][0x2d0], -R3 ;  /* 0x0000b4008b087a23 */ /* 0x002fe20000010803 */
[----:B------:R-:W1:Y:S03]  /*5850*/  LDSM.16.MT88.4 R16, [R225+0x1100] ;  /* 0x00110000e110783b */ /* 0x000e660000004200 */
[----:B------:R2:W3:Y:S01]  /*5860*/  MUFU.EX2 R139, R8 ;  /* 0x00000008008b7308 */ /* 0x0004e20000000800 */
[----:B------:R-:W-:-:S02]  /*5870*/  IMAD.MOV.U32 R95, RZ, RZ, R83 ;  /* 0x000000ffff5f7224 */ /* 0x000fc400078e0053 */
[----:B------:R-:W-:Y:S02]  /*5880*/  FFMA.FTZ R4, R176, c[0x0][0x2d0], -R13 ;  /* 0x0000b400b0047a23 */ /* 0x000fe4000001080d */
[----:B--2---:R-:W-:Y:S01]  /*5890*/  FFMA.FTZ R8, R170, c[0x0][0x2d0], -R0 ;  /* 0x0000b400aa087a23 */ /* 0x004fe20000010800 */
[----:B------:R-:W-:Y:S02]  /*58a0*/  MOV R170, R99 ;  /* 0x0000006300aa7202 */ /* 0x000fe40000000f00 */
[----:B------:R2:W-:Y:S01]  /*58b0*/  MUFU.EX2 R60, R4 ;  /* 0x00000004003c7308 */ /* 0x0005e20000000800 */
[----:B------:R-:W-:Y:S01]  /*58c0*/  MOV R99, R87 ;  /* 0x0000005700637202 */ /* 0x000fe20000000f00 */
[----:B------:R-:W-:Y:S01]  /*58d0*/  IMAD.MOV.U32 R87, RZ, RZ, R100 ;  /* 0x000000ffff577224 */ /* 0x000fe200078e0064 */
[----:B---3--:R-:W-:Y:S01]  /*58e0*/  F2FP.BF16.PACK_AB R10, R139, R188 ;  /* 0x000000bc8b0a723e */ /* 0x008fe200000010ff */
[----:B------:R-:W-:-:S04]  /*58f0*/  IMAD.MOV.U32 R100, RZ, RZ, R84 ;  /* 0x000000ffff647224 */ /* 0x000fc800078e0054 */
[----:B------:R3:W-:Y:S01]  /*5900*/  MUFU.EX2 R64, R8 ;  /* 0x0000000800407308 */ /* 0x0007e20000000800 */
[----:B------:R-:W-:Y:S01]  /*5910*/  MOV R83, R224 ;  /* 0x000000e000537202 */ /* 0x000fe20000000f00 */
[----:B--2---:R-:W-:-:S06]  /*5920*/  FFMA.FTZ R4, R177, c[0x0][0x2d0], -R13 ;  /* 0x0000b400b1047a23 */ /* 0x004fcc000001080d */
[----:B------:R2:W4:Y:S01]  /*5930*/  MUFU.EX2 R61, R4 ;  /* 0x00000004003d7308 */ /* 0x0005220000000800 */
[----:B---3--:R-:W-:Y:S02]  /*5940*/  FFMA.FTZ R8, R169, c[0x0][0x2d0], -R0 ;  /* 0x0000b400a9087a23 */ /* 0x008fe40000010800 */
[----:B------:R-:W-:Y:S01]  /*5950*/  IMAD.MOV.U32 R169, RZ, RZ, R98 ;  /* 0x000000ffffa97224 */ /* 0x000fe200078e0062 */
[----:B------:R-:W-:-:S04]  /*5960*/  MOV R98, R90 ;  /* 0x0000005a00627202 */ /* 0x000fc80000000f00 */
[----:B------:R3:W1:Y:S01]  /*5970*/  MUFU.EX2 R65, R8 ;  /* 0x0000000800417308 */ /* 0x0006620000000800 */
[----:B------:R-:W-:Y:S02]  /*5980*/  IMAD.MOV.U32 R90, RZ, RZ, R91 ;  /* 0x000000ffff5a7224 */ /* 0x000fe400078e005b */
[----:B------:R-:W-:Y:S01]  /*5990*/  IMAD.MOV.U32 R91, RZ, RZ, R86 ;  /* 0x000000ffff5b7224 */ /* 0x000fe200078e0056 */
[----:B------:R-:W-:Y:S01]  /*59a0*/  MOV R86, R77 ;  /* 0x0000004d00567202 */ /* 0x000fe20000000f00 */
[----:B------:R-:W-:Y:S02]  /*59b0*/  IMAD.MOV.U32 R77, RZ, RZ, R135 ;  /* 0x000000ffff4d7224 */ /* 0x000fe400078e0087 */
[----:B------:R1:W5:Y:S01]  /*59c0*/  LDL.LU R135, [R1+0x94] ;  /* 0x0000940001877983 */ /* 0x0003620000300800 */
[----:B--2---:R-:W-:Y:S01]  /*59d0*/  FFMA.FTZ R4, R182, c[0x0][0x2d0], -R12 ;  /* 0x0000b400b6047a23 */ /* 0x004fe2000001080c */
[----:B----4-:R-:W-:-:S03]  /*59e0*/  F2FP.BF16.PACK_AB R6, R61, R60 ;  /* 0x0000003c3d06723e */ /* 0x010fc600000010ff */
[----:B------:R2:W-:Y:S01]  /*59f0*/  MUFU.EX2 R56, R4 ;  /* 0x0000000400387308 */ /* 0x0005e20000000800 */
[----:B---3--:R-:W-:Y:S01]  /*5a00*/  FFMA.FTZ R8, R167, c[0x0][0x2d0], -R0 ;  /* 0x0000b400a7087a23 */ /* 0x008fe20000010800 */
[----:B-1----:R-:W-:-:S06]  /*5a10*/  F2FP.BF16.PACK_AB R9, R65, R64 ;  /* 0x000000404109723e */ /* 0x002fcc00000010ff */
[----:B------:R1:W-:Y:S01]  /*5a20*/  MUFU.EX2 R132, R8 ;  /* 0x0000000800847308 */ /* 0x0003e20000000800 */
[----:B--2---:R-:W-:-:S07]  /*5a30*/  FFMA.FTZ R4, R181, c[0x0][0x2d0], -R12 ;  /* 0x0000b400b5047a23 */ /* 0x004fce000001080c */
[----:B------:R2:W3:Y:S01]  /*5a40*/  MUFU.EX2 R57, R4 ;  /* 0x0000000400397308 */ /* 0x0004e20000000800 */
[----:B-1----:R-:W-:-:S07]  /*5a50*/  FFMA.FTZ R8, R165, c[0x0][0x2d0], -R0 ;  /* 0x0000b400a5087a23 */ /* 0x002fce0000010800 */
[----:B------:R1:W4:Y:S01]  /*5a60*/  MUFU.EX2 R133, R8 ;  /* 0x0000000800857308 */ /* 0x0003220000000800 */
[----:B--2---:R-:W-:Y:S01]  /*5a70*/  FFMA.FTZ R4, R180, c[0x0][0x2d0], -R12 ;  /* 0x0000b400b4047a23 */ /* 0x004fe2000001080c */
[----:B---3--:R-:W-:-:S06]  /*5a80*/  F2FP.BF16.PACK_AB R5, R57, R56 ;  /* 0x000000383905723e */ /* 0x008fcc00000010ff */
[----:B------:R2:W-:Y:S01]  /*5a90*/  MUFU.EX2 R58, R4 ;  /* 0x00000004003a7308 */ /* 0x0005e20000000800 */
[----:B-1----:R-:W-:Y:S01]  /*5aa0*/  FFMA.FTZ R8, R178, c[0x0][0x2d0], -R13 ;  /* 0x0000b400b2087a23 */ /* 0x002fe2000001080d */
[----:B----4-:R-:W-:-:S06]  /*5ab0*/  F2FP.BF16.PACK_AB R11, R133, R132 ;  /* 0x00000084850b723e */ /* 0x010fcc00000010ff */
[----:B------:R1:W-:Y:S01]  /*5ac0*/  MUFU.EX2 R62, R8 ;  /* 0x00000008003e7308 */ /* 0x0003e20000000800 */
[----:B--2---:R-:W-:-:S07]  /*5ad0*/  FFMA.FTZ R4, R179, c[0x0][0x2d0], -R12 ;  /* 0x0000b400b3047a23 */ /* 0x004fce000001080c */
[----:B------:R-:W2:Y:S01]  /*5ae0*/  MUFU.EX2 R59, R4 ;  /* 0x00000004003b7308 */ /* 0x000ea20000000800 */
[----:B-1----:R-:W-:Y:S02]  /*5af0*/  FFMA.FTZ R8, R171, c[0x0][0x2d0], -R13 ;  /* 0x0000b400ab087a23 */ /* 0x002fe4000001080d */
[----:B------:R-:W-:Y:S02]  /*5b00*/  IMAD.MOV.U32 R171, RZ, RZ, R94 ;  /* 0x000000ffffab7224 */ /* 0x000fe400078e005e */
[----:B------:R-:W-:-:S03]  /*5b10*/  IMAD.MOV.U32 R94, RZ, RZ, R82 ;  /* 0x000000ffff5e7224 */ /* 0x000fc600078e0052 */
[----:B------:R1:W3:Y:S01]  /*5b20*/  MUFU.EX2 R63, R8 ;  /* 0x00000008003f7308 */ /* 0x0002e20000000800 */
[----:B------:R-:W-:Y:S01]  /*5b30*/  IMAD.MOV.U32 R82, RZ, RZ, R101 ;  /* 0x000000ffff527224 */ /* 0x000fe200078e0065 */
[----:B------:R-:W-:Y:S01]  /*5b40*/  MOV R101, R96 ;  /* 0x0000006000657202 */ /* 0x000fe20000000f00 */
[----:B------:R-:W-:Y:S02]  /*5b50*/  IMAD.MOV.U32 R96, RZ, RZ, R243 ;  /* 0x000000ffff607224 */ /* 0x000fe400078e00f3 */
[----:B------:R-:W4:Y:S01]  /*5b60*/  LDL.LU R243, [R1+0x90] ;  /* 0x0000900001f37983 */ /* 0x000f220000300800 */
[----:B--2---:R-:W-:-:S03]  /*5b70*/  F2FP.BF16.PACK_AB R7, R59, R58 ;  /* 0x0000003a3b07723e */ /* 0x004fc600000010ff */
[----:B------:R-:W2:Y:S04]  /*5b80*/  LDL.LU R84, [R1+0x4] ;  /* 0x0000040001547983 */ /* 0x000ea80000300800 */
[----:B------:R-:W2:Y:S01]  /*5b90*/  LDL.LU R85, [R1] ;  /* 0x0000000001557983 */ /* 0x000ea20000300800 */
[----:B-1----:R-:W-:-:S03]  /*5ba0*/  F2FP.BF16.PACK_AB R8, R138, R134 ;  /* 0x000000868a08723e */ /* 0x002fc600000010ff */
[----:B------:R-:W2:Y:S01]  /*5bb0*/  LDL.LU R224, [R1+0x8c] ;  /* 0x00008c0001e07983 */ /* 0x000ea20000300800 */
[----:B---3--:R-:W-:-:S03]  /*5bc0*/  F2FP.BF16.PACK_AB R4, R63, R62 ;  /* 0x0000003e3f04723e */ /* 0x008fc600000010ff */
[-C--:B------:R-:W-:Y:S08]  /*5bd0*/  HMMA.16816.F32.BF16 R144, R8, R16.reuse, R144 ;  /* 0x000000100890723c */ /* 0x080ff00000041890 */
        /* <DEDUP_REMOVED lines=13> */
[----:B------:R-:W3:Y:S07]  /*5cb0*/  LDSM.16.MT88.4 R20, [R226+0x3100] ;  /* 0x00310000e214783b */ /* 0x000eee0000004200 */
[-C--:B-1----:R-:W-:Y:S08]  /*5cc0*/  HMMA.16816.F32.BF16 R108, R8, R16.reuse, R108 ;  /* 0x00000010086c723c */ /* 0x082ff0000004186c */
[C---:B------:R-:W-:Y:S08]  /*5cd0*/  HMMA.16816.F32.BF16 R196, R4.reuse, R16, R168 ;  /* 0x0000001004c4723c */ /* 0x040ff000000418a8 */
[-C--:B------:R-:W-:Y:S08]  /*5ce0*/  HMMA.16816.F32.BF16 R200, R4, R18.reuse, R200 ;  /* 0x0000001204c8723c */ /* 0x080ff000000418c8 */
[----:B------:R-:W-:Y:S01]  /*5cf0*/  HMMA.16816.F32.BF16 R248, R8, R18, R28 ;  /* 0x0000001208f8723c */ /* 0x000fe2000004181c */
[----:B------:R-:W1:Y:S01]  /*5d00*/  LDSM.16.MT88.4 R16, [R228+0x3100] ;  /* 0x00310000e410783b */ /* 0x000e620000004200 */
[----:B------:R-:W-:Y:S01]  /*5d10*/  IMAD.MOV.U32 R55, RZ, RZ, R98 ;  /* 0x000000ffff377224 */ /* 0x000fe200078e0062 */
[----:B------:R-:W-:Y:S01]  /*5d20*/  MOV R102, R94 ;  /* 0x0000005e00667202 */ /* 0x000fe20000000f00 */
[----:B------:R-:W-:Y:S01]  /*5d30*/  IMAD.MOV.U32 R107, RZ, RZ, R99 ;  /* 0x000000ffff6b7224 */ /* 0x000fe200078e0063 */
[----:B------:R-:W1:Y:S01]  /*5d40*/  LDSM.16.MT88.4 R28, [R227+0x3100] ;  /* 0x00310000e31c783b */ /* 0x000e620000004200 */
[----:B------:R-:W-:Y:S01]  /*5d50*/  IMAD.MOV.U32 R98, RZ, RZ, R86 ;  /* 0x000000ffff627224 */ /* 0x000fe200078e0056 */
[----:B------:R-:W-:Y:S01]  /*5d60*/  MOV R86, R76 ;  /* 0x0000004c00567202 */ /* 0x000fe20000000f00 */
        /* <DEDUP_REMOVED lines=10> */
[----:B------:R-:W-:-:S02]  /*5e10*/  IMAD.MOV.U32 R169, RZ, RZ, R98 ;  /* 0x000000ffffa97224 */ /* 0x000fc400078e0062 */
[----:B------:R-:W-:Y:S02]  /*5e20*/  IMAD.MOV.U32 R78, RZ, RZ, R95 ;  /* 0x000000ffff4e7224 */ /* 0x000fe400078e005f */
[----:B------:R-:W-:Y:S02]  /*5e30*/  IMAD.MOV.U32 R130, RZ, RZ, R109 ;  /* 0x000000ffff827224 */ /* 0x000fe400078e006d */
[----:B------:R-:W-:Y:S01]  /*5e40*/  IMAD.MOV.U32 R129, RZ, RZ, R110 ;  /* 0x000000ffff817224 */ /* 0x000fe200078e006e */
[C---:B---3--:R-:W-:Y:S01]  /*5e50*/  HMMA.16816.F32.BF16 R52, R4.reuse, R24, R52 ;  /* 0x000000180434723c */ /* 0x048fe20000041834 */
[----:B------:R-:W-:Y:S01]  /*5e60*/  IMAD.MOV.U32 R102, RZ, RZ, R83 ;  /* 0x000000ffff667224 */ /* 0x000fe200078e0053 */
[----:B------:R-:W-:Y:S01]  /*5e70*/  MOV R83, R240 ;  /* 0x000000f000537202 */ /* 0x000fe20000000f00 */
[----:B------:R-:W-:Y:S01]  /*5e80*/  IMAD.MOV.U32 R170, RZ, RZ, R99 ;  /* 0x000000ffffaa7224 */ /* 0x000fe200078e0063 */
[----:B------:R-:W-:Y:S01]  /*5e90*/  MOV R99, R97 ;  /* 0x0000006100637202 */ /* 0x000fe20000000f00 */
[----:B------:R-:W-:Y:S01]  /*5ea0*/  IMAD.MOV.U32 R95, RZ, RZ, R241 ;  /* 0x000000ffff5f7224 */ /* 0x000fe200078e00f1 */
[----:B------:R-:W-:Y:S01]  /*5eb0*/  MOV R168, R94 ;  /* 0x0000005e00a87202 */ /* 0x000fe20000000f00 */
[----:B------:R-:W-:Y:S01]  /*5ec0*/  IMAD.MOV.U32 R76, RZ, RZ, R239 ;  /* 0x000000ffff4c7224 */ /* 0x000fe200078e00ef */
[----:B------:R-:W-:Y:S01]  /*5ed0*/  HMMA.16816.F32.BF16 R88, R4, R20, R88 ;  /* 0x000000140458723c */ /* 0x000fe20000041858 */
[----:B------:R-:W-:Y:S01]  /*5ee0*/  IMAD.MOV.U32 R94, RZ, RZ, R93 ;  /* 0x000000ffff5e7224 */ /* 0x000fe200078e005d */
[----:B------:R3:W5:Y:S01]  /*5ef0*/  LDL.LU R244, [R1+0x88] ;  /* 0x0000880001f47983 */ /* 0x0007620000300800 */
        /* <DEDUP_REMOVED lines=24> */
[----:B------:R-:W-:Y:S02]  /*6080*/  IMAD.MOV.U32 R87, RZ, RZ, R82 ;  /* 0x000000ffff577224 */ /* 0x000fe400078e0052 */
[----:B------:R-:W-:Y:S01]  /*6090*/  IMAD.MOV.U32 R154, RZ, RZ, R94 ;  /* 0x000000ffff9a7224 */ /* 0x000fe200078e005e */
[C---:B-1----:R-:W-:Y:S08]  /*60a0*/  HMMA.16816.F32.BF16 R104, R4.reuse, R16, R104 ;  /* 0x000000100468723c */ /* 0x042ff00000041868 */
[----:B------:R-:W-:Y:S08]  /*60b0*/  HMMA.16816.F32.BF16 R192, R4, R28, R192 ;  /* 0x0000001c04c0723c */ /* 0x000ff000000418c0 */
[----:B------:R-:W-:Y:S01]  /*60c0*/  HMMA.16816.F32.BF16 R48, R8, R18, R48 ;  /* 0x000000120830723c */ /* 0x000fe20000041830 */
[----:B------:R-:W-:-:S02]  /*60d0*/  IMAD.MOV.U32 R15, RZ, RZ, R232 ;  /* 0x000000ffff0f7224 */ /* 0x000fc400078e00e8 */
[----:B----4-:R-:W-:-:S05]  /*60e0*/  IMAD.MOV.U32 R77, RZ, RZ, R243 ;  /* 0x000000ffff4d7224 */ /* 0x010fca00078e00f3 */
[----:B------:R-:W-:Y:S01]  /*60f0*/  HMMA.16816.F32.BF16 R44, R8, R30, R44 ;  /* 0x0000001e082c723c */ /* 0x000fe2000004182c */
[----:B------:R-:W-:Y:S01]  /*6100*/  MOV R96, R242 ;  /* 0x000000f200607202 */ /* 0x000fe20000000f00 */
[----:B------:R3:W5:Y:S01]  /*6110*/  LDL.LU R243, [R1+0x84] ;  /* 0x0000840001f37983 */ /* 0x0007620000300800 */
[----:B------:R-:W-:Y:S02]  /*6120*/  IMAD.MOV.U32 R98, RZ, RZ, R77 ;  /* 0x000000ffff627224 */ /* 0x000fe400078e004d */
        /* <DEDUP_REMOVED lines=9> */
[----:B------:R3:W5:Y:S01]  /*61c0*/  LDL.LU R242, [R1+0x80] ;  /* 0x0000800001f27983 */ /* 0x0007620000300800 */
[----:B------:R-:W-:-:S02]  /*61d0*/  IMAD.MOV.U32 R168, RZ, RZ, R77 ;  /* 0x000000ffffa87224 */ /* 0x000fc400078e004d */
[----:B------:R-:W-:Y:S01]  /*61e0*/  IMAD.MOV.U32 R155, RZ, RZ, R99 ;  /* 0x000000ffff9b7224 */ /* 0x000fe200078e0063 */
[C---:B------:R-:W-:Y:S01]  /*61f0*/  HMMA.16816.F32.BF16 R76, R4.reuse, R26, R220 ;  /* 0x0000001a044c723c */ /* 0x040fe200000418dc */
[----:B------:R-:W-:Y:S01]  /*6200*/  MOV R99, R93 ;  /* 0x0000005d00637202 */ /* 0x000fe20000000f00 */
[----:B------:R-:W-:Y:S01]  /*6210*/  IMAD.MOV.U32 R96, RZ, RZ, R238 ;  /* 0x000000ffff607224 */ /* 0x000fe200078e00ee */
[----:B------:R3:W5:Y:S04]  /*6220*/  LDL.LU R241, [R1+0x7c] ;  /* 0x00007c0001f17983 */ /* 0x0007680000300800 */
[----:B------:R-:W-:Y:S01]  /*6230*/  IMAD.MOV.U32 R223, RZ, RZ, R92 ;  /* 0x000000ffffdf7224 */ /* 0x000fe200078e005c */
[----:B------:R3:W5:Y:S01]  /*6240*/  LDL.LU R240, [R1+0x78] ;  /* 0x0000780001f07983 */ /* 0x0007620000300800 */
[C---:B------:R-:W-:Y:S03]  /*6250*/  HMMA.16816.F32.BF16 R92, R4.reuse, R22, R216 ;  /* 0x00000016045c723c */ /* 0x040fe600000418d8 */
[----:B------:R3:W5:Y:S04]  /*6260*/  LDL.LU R239, [R1+0x74] ;  /* 0x0000740001ef7983 */ /* 0x0007680000300800 */
[----:B------:R-:W-:Y:S01]  /*6270*/  IMAD.MOV.U32 R219, RZ, RZ, R111 ;  /* 0x000000ffffdb7224 */ /* 0x000fe200078e006f */
[----:B------:R3:W5:Y:S01]  /*6280*/  LDL.LU R238, [R1+0x70] ;  /* 0x0000700001ee7983 */ /* 0x0007620000300800 */
[C---:B------:R-:W-:Y:S03]  /*6290*/  HMMA.16816.F32.BF16 R108, R4.reuse, R18, R212 ;  /* 0x00000012046c723c */ /* 0x040fe600000418d4 */
[----:B------:R3:W5:Y:S04]  /*62a0*/  LDL.LU R237, [R1+0x6c] ;  /* 0x00006c0001ed7983 */ /* 0x0007680000300800 */
[----:B------:R-:W-:Y:S01]  /*62b0*/  MOV R212, R86 ;  /* 0x0000005600d47202 */ /* 0x000fe20000000f00 */
[----:B------:R-:W-:Y:S01]  /*62c0*/  IMAD.MOV.U32 R213, RZ, RZ, R87 ;  /* 0x000000ffffd57224 */ /* 0x000fe200078e0057 */
[----:B--2---:R-:W-:Y:S01]  /*62d0*/  MOV R214, R84 ;  /* 0x0000005400d67202 */ /* 0x004fe20000000f00 */
[----:B------:R-:W-:Y:S01]  /*62e0*/  IMAD.MOV.U32 R215, RZ, RZ, R85 ;  /* 0x000000ffffd77224 */ /* 0x000fe200078e0055 */
[----:B------:R3:W5:Y:S01]  /*62f0*/  LDL.LU R236, [R1+0x68] ;  /* 0x0000680001ec7983 */ /* 0x0007620000300800 */
[----:B------:R-:W-:Y:S03]  /*6300*/  HMMA.16816.F32.BF16 R84, R4, R30, R208 ;  /* 0x0000001e0454723c */ /* 0x000fe600000418d0 */
[----:B------:R3:W5:Y:S04]  /*6310*/  LDL.LU R235, [R1+0x64] ;  /* 0x0000640001eb7983 */ /* 0x0007680000300800 */
[----:B------:R-:W-:Y:S01]  /*6320*/  MOV R211, R223 ;  /* 0x000000df00d37202 */ /* 0x000fe20000000f00 */
[----:B------:R-:W-:Y:S01]  /*6330*/  FFMA.FTZ R4, R205, c[0x0][0x2d0], -R3 ;  /* 0x0000b400cd047a23 */ /* 0x000fe20000010803 */
[C---:B------:R-:W-:Y:S01]  /*6340*/  HMMA.16816.F32.BF16 R220, R8.reuse, R24, R124 ;  /* 0x0000001808dc723c */ /* 0x040fe2000004187c */
[----:B------:R-:W-:Y:S01]  /*6350*/  IMAD.MOV.U32 R6, RZ, RZ, R212 ;  /* 0x000000ffff067224 */ /* 0x000fe200078e00d4 */
[----:B------:R-:W-:Y:S01]  /*6360*/  MOV R7, R213 ;  /* 0x000000d500077202 */ /* 0x000fe20000000f00 */
[----:B------:R-:W-:Y:S01]  /*6370*/  IMAD.MOV.U32 R5, RZ, RZ, R100 ;  /* 0x000000ffff057224 */ /* 0x000fe200078e0064 */
[----:B------:R3:W5:Y:S03]  /*6380*/  LDL.LU R234, [R1+0x60] ;  /* 0x0000600001ea7983 */ /* 0x0007660000300800 */
[----:B------:R-:W-:Y:S01]  /*6390*/  IMAD.MOV.U32 R124, RZ, RZ, R219 ;  /* 0x000000ffff7c7224 */ /* 0x000fe200078e00db */
[----:B------:R-:W-:Y:S01]  /*63a0*/  MOV R127, R67 ;  /* 0x00000043007f7202 */ /* 0x000fe20000000f00 */
[C---:B------:R-:W-:Y:S01]  /*63b0*/  HMMA.16816.F32.BF16 R216, R8.reuse, R26, R72 ;  /* 0x0000001a08d8723c */ /* 0x040fe20000041848 */
[----:B------:R-:W-:Y:S01]  /*63c0*/  IMAD.MOV.U32 R125, RZ, RZ, R66 ;  /* 0x000000ffff7d7224 */ /* 0x000fe200078e0042 */
[----:B------:R3:W5:Y:S05]  /*63d0*/  LDL.LU R233, [R1+0x5c] ;  /* 0x00005c0001e97983 */ /* 0x00076a0000300800 */
[----:B------:R-:W-:Y:S01]  /*63e0*/  MOV R75, R211 ;  /* 0x000000d3004b7202 */ /* 0x000fe20000000f00 */
[----:B------:R-:W-:Y:S01]  /*63f0*/  IMAD.MOV.U32 R73, RZ, RZ, R214 ;  /* 0x000000ffff497224 */ /* 0x000fe200078e00d6 */
[----:B------:R-:W-:Y:S01]  /*6400*/  HMMA.16816.F32.BF16 R208, R8, R22, R68 ;  /* 0x0000001608d0723c */ /* 0x000fe20000041844 */
[----:B------:R1:W-:Y:S01]  /*6410*/  MUFU.EX2 R23, R4 ;  /* 0x0000000400177308 */ /* 0x0003e20000000800 */
[----:B------:R-:W-:Y:S01]  /*6420*/  MOV R74, R215 ;  /* 0x000000d7004a7202 */ /* 0x000fe20000000f00 */
[----:B------:R-:W-:Y:S01]  /*6430*/  IMAD.MOV.U32 R126, RZ, RZ, R102 ;  /* 0x000000ffff7e7224 */ /* 0x000fe200078e0066 */
[----:B------:R-:W-:Y:S01]  /*6440*/  MOV R67, R103 ;  /* 0x0000006700437202 */ /* 0x000fe20000000f00 */
[----:B------:R3:W5:Y:S01]  /*6450*/  LDL.LU R232, [R1+0x58] ;  /* 0x0000580001e87983 */ /* 0x0007620000300800 */
[----:B-1----:R-:W-:-:S02]  /*6460*/  FFMA.FTZ R4, R204, c[0x0][0x2d0], -R3 ;  /* 0x0000b400cc047a23 */ /* 0x002fc40000010803 */
[----:B------:R-:W-:Y:S01]  /*6470*/  HMMA.16816.F32.BF16 R212, R8, R20, R116 ;  /* 0x0000001408d4723c */ /* 0x000fe20000041874 */
[----:B------:R-:W-:Y:S01]  /*6480*/  IMAD.MOV.U32 R27, RZ, RZ, R74 ;  /* 0x000000ffff1b7224 */ /* 0x000fe200078e004a */
[----:B------:R-:W-:Y:S01]  /*6490*/  MOV R66, R101 ;  /* 0x0000006500427202 */ /* 0x000fe20000000f00 */
[----:B------:R1:W2:Y:S01]  /*64a0*/  MUFU.EX2 R24, R4 ;  /* 0x0000000400187308 */ /* 0x0002a20000000800 */
[----:B------:R-:W-:Y:S01]  /*64b0*/  MOV R72, R75 ;  /* 0x0000004b00487202 */ /* 0x000fe20000000f00 */
[----:B------:R-:W-:Y:S01]  /*64c0*/  IMAD.MOV.U32 R70, RZ, RZ, R5 ;  /* 0x000000ffff467224 */ /* 0x000fe200078e0005 */
[----:B------:R-:W-:Y:S01]  /*64d0*/  MOV R71, R154 ;  /* 0x0000009a00477202 */ /* 0x000fe20000000f00 */
[----:B------:R3:W5:Y:S01]  /*64e0*/  LDL.LU R231, [R1+0x54] ;  /* 0x0000540001e77983 */ /* 0x0007620000300800 */
[--C-:B-1----:R-:W-:Y:S02]  /*64f0*/  FFMA.FTZ R4, R191, c[0x0][0x2d0], -R3.reuse ;  /* 0x0000b400bf047a23 */ /* 0x102fe40000010803 */
[----:B------:R-:W-:-:S04]  /*6500*/  FFMA.FTZ R3, R190, c[0x0][0x2d0], -R3 ;  /* 0x0000b400be037a23 */ /* 0x000fc80000010803 */
[----:B------:R1:W-:Y:S02]  /*6510*/  MUFU.EX2 R25, R3 ;  /* 0x0000000300197308 */ /* 0x0003e40000000800 */
[----:B-1----:R-:W-:-:S06]  /*6520*/  FFMA.FTZ R3, R187, c[0x0][0x2d0], -R0 ;  /* 0x0000b400bb037a23 */ /* 0x002fcc0000010800 */
[----:B------:R1:W-:Y:S01]  /*6530*/  MUFU.EX2 R20, R3 ;  /* 0x0000000300147308 */ /* 0x0003e20000000800 */
[----:B------:R-:W-:Y:S01]  /*6540*/  HMMA.16816.F32.BF16 R100, R8, R16, R120 ;  /* 0x000000100864723c */ /* 0x000fe20000041878 */
[----:B-1----:R-:W-:-:S06]  /*6550*/  FFMA.FTZ R3, R186, c[0x0][0x2d0], -R0 ;  /* 0x0000b400ba037a23 */ /* 0x002fcc0000010800 */
[----:B------:R1:W4:Y:S02]  /*6560*/  MUFU.EX2 R21, R3 ;  /* 0x0000000300157308 */ /* 0x0003240000000800 */
[--C-:B-1----:R-:W-:Y:S02]  /*6570*/  FFMA.FTZ R3, R185, c[0x0][0x2d0], -R0.reuse ;  /* 0x0000b400b9037a23 */ /* 0x102fe40000010800 */
[----:B------:R-:W-:Y:S01]  /*6580*/  FFMA.FTZ R0, R184, c[0x0][0x2d0], -R0 ;  /* 0x0000b400b8007a23 */ /* 0x000fe20000010800 */
[----:B------:R-:W-:Y:S01]  /*6590*/  MOV R74, R230 ;  /* 0x000000e6004a7202 */ /* 0x000fe20000000f00 */
[----:B------:R-:W-:Y:S01]  /*65a0*/  IMAD.MOV.U32 R75, RZ, RZ, R229 ;  /* 0x000000ffff4b7224 */ /* 0x000fe200078e00e5 */
[----:B------:R-:W-:Y:S01]  /*65b0*/  MOV R5, R152 ;  /* 0x0000009800057202 */ /* 0x000fe20000000f00 */
[----:B------:R1:W-:Y:S01]  /*65c0*/  MUFU.EX2 R19, R0 ;  /* 0x0000000000137308 */ /* 0x0003e20000000800 */
[----:B------:R-:W-:Y:S07]  /*65d0*/  LDSM.16.MT88.4 R184, [R228+0x1900] ;  /* 0x00190000e4b8783b */ /* 0x000fee0000004200 */
[----:B------:R-:W2:Y:S01]  /*65e0*/  MUFU.EX2 R26, R4 ;  /* 0x00000004001a7308 */ /* 0x000ea20000000800 */
[----:B------:R-:W-:Y:S01]  /*65f0*/  IMAD.MOV.U32 R68, RZ, RZ, R71 ;  /* 0x000000ffff447224 */ /* 0x000fe200078e0047 */
[----:B------:R3:W5:Y:S01]  /*6600*/  LDL.LU R230, [R1+0x50] ;  /* 0x0000500001e67983 */ /* 0x0007620000300800 */
[----:B------:R-:W-:-:S03]  /*6610*/  IMAD.MOV.U32 R190, RZ, RZ, R99 ;  /* 0x000000ffffbe7224 */ /* 0x000fc600078e0063 */
[----:B------:R3:W5:Y:S01]  /*6620*/  LDL.LU R229, [R1+0x4c] ;  /* 0x00004c0001e57983 */ /* 0x0007620000300800 */
[--C-:B-1----:R-:W-:Y:S02]  /*6630*/  FFMA.FTZ R0, R73, c[0x0][0x2d0], -R13.reuse ;  /* 0x0000b40049007a23 */ /* 0x102fe4000001080d */
[----:B------:R-:W-:Y:S01]  /*6640*/  IMAD.MOV.U32 R73, RZ, RZ, R124 ;  /* 0x000000ffff497224 */ /* 0x000fe200078e007c */
[----:B------:R-:W-:Y:S01]  /*6650*/  MOV R124, R224 ;  /* 0x000000e0007c7202 */ /* 0x000fe20000000f00 */
[----:B------:R1:W-:Y:S08]  /*6660*/  MUFU.EX2 R16, R0 ;  /* 0x0000000000107308 */ /* 0x0003f00000000800 */
[----:B------:R-:W2:Y:S01]  /*6670*/  MUFU.EX2 R22, R3 ;  /* 0x0000000300167308 */ /* 0x000ea20000000800 */
[----:B------:R-:W-:Y:S01]  /*6680*/  HMMA.16816.F32.BF16 R116, R8, R28, R72 ;  /* 0x0000001c0874723c */ /* 0x000fe20000041848 */
[----:B------:R-:W-:Y:S01]  /*6690*/  IMAD.MOV.U32 R30, RZ, RZ, R190 ;  /* 0x000000ffff1e7224 */ /* 0x000fe200078e00be */
[----:B------:R3:W5:Y:S01]  /*66a0*/  LDL.LU R224, [R1+0x48] ;  /* 0x0000480001e07983 */ /* 0x0007620000300800 */
[----:B-1----:R-:W-:-:S04]  /*66b0*/  FFMA.FTZ R0, R27, c[0x0][0x2d0], -R13 ;  /* 0x0000b4001b007a23 */ /* 0x002fc8000001080d */
[----:B------:R1:W1:Y:S01]  /*66c0*/  MUFU.EX2 R17, R0 ;  /* 0x0000000000117308 */ /* 0x0002620000000800 */
[----:B------:R-:W-:Y:S02]  /*66d0*/  IMAD.MOV.U32 R75, RZ, RZ, R153 ;  /* 0x000000ffff4b7224 */ /* 0x000fe400078e0099 */
[----:B------:R-:W-:Y:S01]  /*66e0*/  IMAD.MOV.U32 R72, RZ, RZ, R155 ;  /* 0x000000ffff487224 */ /* 0x000fe200078e009b */
[----:B------:R-:W-:Y:S01]  /*66f0*/  MOV R73, R171 ;  /* 0x000000ab00497202 */ /* 0x000fe20000000f00 */
[----:B------:R-:W2:Y:S01]  /*6700*/  LDSM.16.MT88.4 R152, [R225+0x1900] ;  /* 0x00190000e198783b */ /* 0x000ea20000004200 */
[----:B------:R-:W-:Y:S02]  /*6710*/  IMAD.MOV.U32 R74, RZ, RZ, R169 ;  /* 0x000000ffff4a7224 */ /* 0x000fe400078e00a9 */
[----:B-1----:R-:W-:-:S04]  /*6720*/  FFMA.FTZ R0, R124, c[0x0][0x2d0], -R13 ;  /* 0x0000b4007c007a23 */ /* 0x002fc8000001080d */
[----:B------:R1:W-:Y:S01]  /*6730*/  MUFU.EX2 R18, R0 ;  /* 0x0000000000127308 */ /* 0x0003e20000000800 */
[----:B------:R-:W-:Y:S01]  /*6740*/  MOV R124, R170 ;  /* 0x000000aa007c7202 */ /* 0x000fe20000000f00 */
[----:B-1----:R-:W-:Y:S02]  /*6750*/  FFMA.FTZ R0, R125, c[0x0][0x2d0], -R13 ;  /* 0x0000b4007d007a23 */ /* 0x002fe4000001080d */
[----:B------:R-:W-:Y:S01]  /*6760*/  IMAD.MOV.U32 R125, RZ, RZ, R98 ;  /* 0x000000ffff7d7224 */ /* 0x000fe200078e0062 */
[----:B------:R-:W-:-:S03]  /*6770*/  MOV R98, R15 ;  /* 0x0000000f00627202 */ /* 0x000fc60000000f00 */
[----:B------:R1:W-:Y:S01]  /*6780*/  MUFU.EX2 R15, R0 ;  /* 0x00000000000f7308 */ /* 0x0003e20000000800 */
[--C-:B------:R-:W-:Y:S02]  /*6790*/  FFMA.FTZ R3, R206, c[0x0][0x2d0], -R12.reuse ;  /* 0x0000b400ce037a23 */ /* 0x100fe4000001080c */
[----:B-1----:R-:W-:Y:S02]  /*67a0*/  FFMA.FTZ R0, R168, c[0x0][0x2d0], -R12 ;  /* 0x0000b400a8007a23 */ /* 0x002fe4000001080c */
[----:B------:R-:W1:Y:S03]  /*67b0*/  LDSM.16.MT88.4 R168, [R226+0x1900] ;  /* 0x00190000e2a8783b */ /* 0x000e660000004200 */
[----:B------:R2:W-:Y:S01]  /*67c0*/  MUFU.EX2 R27, R0 ;  /* 0x00000000001b7308 */ /* 0x0005e20000000800 */
[----:B------:R-:W-:Y:S02]  /*67d0*/  FADD.FTZ R9, R189, R14 ;  /* 0x0000000ebd097221 */ /* 0x000fe40000010000 */
[----:B--2---:R-:W-:-:S05]  /*67e0*/  FFMA.FTZ R0, R207, c[0x0][0x2d0], -R12 ;  /* 0x0000b400cf007a23 */ /* 0x004fca000001080c */
[----:B------:R2:W1:Y:S01]  /*67f0*/  MUFU.EX2 R13, R0 ;  /* 0x00000000000d7308 */ /* 0x0004620000000800 */
[----:B------:R-:W-:Y:S01]  /*6800*/  MOV R205, R72 ;  /* 0x0000004800cd7202 */ /* 0x000fe20000000f00 */
[----:B------:R-:W-:Y:S01]  /*6810*/  IMAD.MOV.U32 R69, RZ, RZ, R73 ;  /* 0x000000ffff457224 */ /* 0x000fe200078e0049 */
[----:B------:R-:W-:Y:S01]  /*6820*/  MOV R72, R125 ;  /* 0x0000007d00487202 */ /* 0x000fe20000000f00 */
[----:B--2---:R-:W-:-:S04]  /*6830*/  FFMA.FTZ R0, R70, c[0x0][0x2d0], -R12 ;  /* 0x0000b40046007a23 */ /* 0x004fc8000001080c */
[----:B------:R-:W-:Y:S08]  /*6840*/  MUFU.EX2 R12, R3 ;  /* 0x00000003000c7308 */ /* 0x000ff00000000800 */
[----:B------:R-:W2:Y:S01]  /*6850*/  MUFU.EX2 R14, R0 ;  /* 0x00000000000e7308 */ /* 0x000ea20000000800 */
        /* <DEDUP_REMOVED lines=9> */
[----:B------:R-:W-:Y:S01]  /*68f0*/  FADD.FTZ R11, R68, R205 ;  /* 0x000000cd440b7221 */ /* 0x000fe20000010000 */
        /* <DEDUP_REMOVED lines=8> */
[----:B------:R-:W-:Y:S01]  /*6980*/  F2FP.BF16.PACK_AB R128, R24, R23 ;  /* 0x000000171880723e */ /* 0x000fe200000010ff */
[----:B------:R-:W-:Y:S01]  /*6990*/  IMAD.MOV.U32 R73, RZ, RZ, R125 ;  /* 0x000000ffff497224 */ /* 0x000fe200078e007d */
[----:B----4-:R-:W-:Y:S01]  /*69a0*/  F2FP.BF16.PACK_AB R129, R21, R20 ;  /* 0x000000141581723e */ /* 0x010fe200000010ff */
[----:B------:R-:W-:Y:S01]  /*69b0*/  IMAD.MOV.U32 R75, RZ, RZ, R127 ;  /* 0x000000ffff4b7224 */ /* 0x000fe200078e007f */
[----:B------:R-:W-:-:S02]  /*69c0*/  F2FP.BF16.PACK_AB R130, R25, R26 ;  /* 0x0000001a1982723e */ /* 0x000fc400000010ff */
[----:B------:R-:W-:Y:S02]  /*69d0*/  F2FP.BF16.PACK_AB R131, R19, R22 ;  /* 0x000000161383723e */ /* 0x000fe400000010ff */
[----:B------:R-:W-:Y:S02]  /*69e0*/  F2FP.BF16.PACK_AB R124, R17, R16 ;  /* 0x00000010117c723e */ /* 0x000fe400000010ff */
[----:B-1----:R-:W-:Y:S02]  /*69f0*/  F2FP.BF16.PACK_AB R125, R13, R27 ;  /* 0x0000001b0d7d723e */ /* 0x002fe400000010ff */
[----:B------:R-:W-:Y:S02]  /*6a00*/  F2FP.BF16.PACK_AB R126, R15, R18 ;  /* 0x000000120f7e723e */ /* 0x000fe400000010ff */
[----:B--2---:R-:W-:Y:S01]  /*6a10*/  F2FP.BF16.PACK_AB R127, R14, R12 ;  /* 0x0000000c0e7f723e */ /* 0x004fe200000010ff */
[----:B------:R-:W-:Y:S01]  /*6a20*/  HMMA.16816.F32.BF16 R144, R128, R152, R144 ;  /* 0x000000988090723c */ /* 0x000fe20000041890 */
[----:B------:R-:W-:-:S02]  /*6a30*/  IMAD.MOV.U32 R0, RZ, RZ, R81 ;  /* 0x000000ffff007224 */ /* 0x000fc400078e0051 */
[----:B------:R-:W-:-:S05]  /*6a40*/  IMAD.MOV.U32 R10, RZ, RZ, R5 ;  /* 0x000000ffff0a7224 */ /* 0x000fca00078e0005 */
[C---:B------:R-:W-:Y:S08]  /*6a50*/  HMMA.16816.F32.BF16 R140, R124.reuse, R152, R140 ;  /* 0x000000987c8c723c */ /* 0x040ff0000004188c */
[-C--:B------:R-:W-:Y:S08]  /*6a60*/  HMMA.16816.F32.BF16 R148, R124, R154.reuse, R148 ;  /* 0x0000009a7c94723c */ /* 0x080ff00000041894 */
[C---:B------:R-:W-:Y:S07]  /*6a70*/  HMMA.16816.F32.BF16 R152, R128.reuse, R154, R40 ;  /* 0x0000009a8098723c */ /* 0x040fee0000041828 */
[----:B------:R-:W-:Y:S01]  /*6a80*/  MOV R43, R191 ;  /* 0x000000bf002b7202 */ /* 0x000fe20000000f00 */
[----:B------:R-:W-:Y:S01]  /*6a90*/  HMMA.16816.F32.BF16 R172, R128, R184, R172 ;  /* 0x000000b880ac723c */ /* 0x000fe200000418ac */
[----:B------:R-:W-:Y:S01]  /*6aa0*/  IMAD.MOV.U32 R40, RZ, RZ, R68 ;  /* 0x000000ffff287224 */ /* 0x000fe200078e0044 */
[----:B------:R-:W-:Y:S01]  /*6ab0*/  MOV R191, R82 ;  /* 0x0000005200bf7202 */ /* 0x000fe20000000f00 */
[----:B------:R-:W-:-:S05]  /*6ac0*/  IMAD.MOV.U32 R68, RZ, RZ, R83 ;  /* 0x000000ffff447224 */ /* 0x000fca00078e0053 */
[C---:B------:R-:W-:Y:S08]  /*6ad0*/  HMMA.16816.F32.BF16 R176, R124.reuse, R184, R176 ;  /* 0x000000b87cb0723c */ /* 0x040ff000000418b0 */
[----:B------:R-:W-:Y:S08]  /*6ae0*/  HMMA.16816.F32.BF16 R180, R124, R186, R180 ;  /* 0x000000ba7cb4723c */ /* 0x000ff000000418b4 */
[-C--:B------:R-:W-:Y:S08]  /*6af0*/  HMMA.16816.F32.BF16 R156, R128, R168.reuse, R156 ;  /* 0x000000a8809c723c */ /* 0x080ff0000004189c */
[C---:B------:R-:W-:Y:S08]  /*6b00*/  HMMA.16816.F32.BF16 R160, R124.reuse, R168, R160 ;  /* 0x000000a87ca0723c */ /* 0x040ff000000418a0 */
[----:B------:R-:W-:Y:S08]  /*6b10*/  HMMA.16816.F32.BF16 R164, R124, R170, R164 ;  /* 0x000000aa7ca4723c */ /* 0x000ff000000418a4 */
[C---:B------:R-:W-:Y:S07]  /*6b20*/  HMMA.16816.F32.BF16 R184, R128.reuse, R186, R32 ;  /* 0x000000ba80b8723c */ /* 0x040fee0000041820 */
[----:B------:R-:W-:Y:S01]  /*6b30*/  MOV R35, R80 ;  /* 0x0000005000237202 */ /* 0x000fe20000000f00 */
[----:B------:R-:W-:Y:S01]  /*6b40*/  HMMA.16816.F32.BF16 R168, R128, R170, R36 ;  /* 0x000000aa80a8723c */ /* 0x000fe20000041824 */
[----:B------:R-:W1:Y:S06]  /*6b50*/  LDSM.16.MT88.4 R80, [R225+0x3900] ;  /* 0x00390000e150783b */ /* 0x000e6c0000004200 */
[----:B------:R-:W-:Y:S01]  /*6b60*/  MOV R37, R71 ;  /* 0x0000004700257202 */ /* 0x000fe20000000f00 */
[----:B------:R-:W-:Y:S01]  /*6b70*/  IMAD.MOV.U32 R71, RZ, RZ, R7 ;  /* 0x000000ffff477224 */ /* 0x000fe200078e0007 */
[----:B------:R-:W-:-:S02]  /*6b80*/  MOV R36, R6 ;  /* 0x0000000600247202 */ /* 0x000fc40000000f00 */
[----:B------:R-:W2:Y:S01]  /*6b90*/  LDSM.16.MT88.4 R4, [R227+0x3900] ;  /* 0x00390000e304783b */ /* 0x000ea20000004200 */
[----:B------:R-:W-:Y:S01]  /*6ba0*/  MOV R3, R114 ;  /* 0x0000007200037202 */ /* 0x000fe20000000f00 */
[----:B------:R-:W-:Y:S02]  /*6bb0*/  IMAD.MOV.U32 R34, RZ, RZ, R115 ;  /* 0x000000ffff227224 */ /* 0x000fe400078e0073 */
[----:B------:R-:W-:Y:S02]  /*6bc0*/  FADD.FTZ R0, R0, R9 ;  /* 0x0000000900007221 */ /* 0x000fe40000010000 */
[----:B------:R-:W-:Y:S01]  /*6bd0*/  FADD.FTZ R3, R3, R34 ;  /* 0x0000002203037221 */ /* 0x000fe20000010000 */
[----:B------:R-:W-:Y:S01]  /*6be0*/  MOV R121, R73 ;  /* 0x0000004900797202 */ /* 0x000fe20000000f00 */
[----:B------:R-:W-:Y:S01]  /*6bf0*/  FADD.FTZ R8, R113, R112 ;  /* 0x0000007071087221 */ /* 0x000fe20000010000 */
[----:B------:R-:W-:Y:S01]  /*6c00*/  MOV R123, R75 ;  /* 0x0000004b007b7202 */ /* 0x000fe20000000f00 */
[----:B------:R-:W-:Y:S01]  /*6c10*/  IMAD.MOV.U32 R120, RZ, RZ, R72 ;  /* 0x000000ffff787224 */ /* 0x000fe200078e0048 */
[----:B------:R-:W-:Y:S01]  /*6c20*/  MOV R41, R205 ;  /* 0x000000cd00297202 */ /* 0x000fe20000000f00 */
[----:B------:R-:W-:-:S02]  /*6c30*/  IMAD.MOV.U32 R122, RZ, RZ, R74 ;  /* 0x000000ffff7a7224 */ /* 0x000fc400078e004a */
[----:B------:R-:W-:Y:S01]  /*6c40*/  IMAD.MOV.U32 R29, RZ, RZ, R67 ;  /* 0x000000ffff1d7224 */ /* 0x000fe200078e0043 */
[----:B------:R-:W-:Y:S01]  /*6c50*/  MOV R39, R69 ;  /* 0x0000004500277202 */ /* 0x000fe20000000f00 */
[----:B------:R-:W-:Y:S01]  /*6c60*/  FADD.FTZ R10, R10, R3 ;  /* 0x000000030a0a7221 */ /* 0x000fe20000010000 */
[----:B------:R-:W-:Y:S01]  /*6c70*/  LDSM.16.MT88.4 R112, [R228+0x3900] ;  /* 0x00390000e470783b */ /* 0x000fe20000004200 */
[----:B------:R-:W-:Y:S02]  /*6c80*/  FADD.FTZ R9, R37, R0 ;  /* 0x0000000025097221 */ /* 0x000fe40000010000 */
[----:B------:R-:W-:Y:S02]  /*6c90*/  IMAD.MOV.U32 R38, RZ, RZ, R70 ;  /* 0x000000ffff267224 */ /* 0x000fe400078e0046 */
[----:B------:R-:W-:Y:S01]  /*6ca0*/  FADD.FTZ R8, R35, R8 ;  /* 0x0000000823087221 */ /* 0x000fe20000010000 */
[----:B------:R-:W-:Y:S01]  /*6cb0*/  MOV R189, R29 ;  /* 0x0000001d00bd7202 */ /* 0x000fe20000000f00 */
[----:B------:R-:W-:-:S02]  /*6cc0*/  FADD.FTZ R11, R36, R11 ;  /* 0x0000000b240b7221 */ /* 0x000fc40000010000 */
[----:B------:R-:W-:Y:S02]  /*6cd0*/  FADD.FTZ R0, R40, R10 ;  /* 0x0000000a28007221 */ /* 0x000fe40000010000 */
[----:B------:R-:W-:Y:S01]  /*6ce0*/  FADD.FTZ R9, R41, R9 ;  /* 0x0000000929097221 */ /* 0x000fe20000010000 */
[----:B-1----:R-:W-:Y:S01]  /*6cf0*/  HMMA.16816.F32.BF16 R72, R124, R80, R52 ;  /* 0x000000507c48723c */ /* 0x002fe20000041834 */
[----:B------:R-:W-:Y:S01]  /*6d00*/  MOV R70, R66 ;  /* 0x0000004200467202 */ /* 0x000fe20000000f00 */
[----:B------:R-:W-:Y:S01]  /*6d10*/  IMAD.MOV.U32 R42, RZ, RZ, R204 ;  /* 0x000000ffff2a7224 */ /* 0x000fe200078e00cc */
[----:B------:R-:W-:Y:S01]  /*6d20*/  MOV R67, R98 ;  /* 0x0000006200437202 */ /* 0x000fe20000000f00 */
[----:B------:R-:W-:-:S03]  /*6d30*/  IMAD.MOV.U32 R69, RZ, RZ, R97 ;  /* 0x000000ffff457224 */ /* 0x000fc600078e0061 */
[----:B------:R-:W-:Y:S01]  /*6d40*/  MOV R52, R120 ;  /* 0x0000007800347202 */ /* 0x000fe20000000f00 */
[----:B------:R-:W-:Y:S01]  /*6d50*/  IMAD.MOV.U32 R53, RZ, RZ, R121 ;  /* 0x000000ffff357224 */ /* 0x000fe200078e0079 */
[----:B------:R-:W-:Y:S01]  /*6d60*/  MOV R54, R122 ;  /* 0x0000007a00367202 */ /* 0x000fe20000000f00 */
[----:B------:R-:W-:Y:S01]  /*6d70*/  IMAD.MOV.U32 R55, RZ, RZ, R123 ;  /* 0x000000ffff377224 */ /* 0x000fe200078e007b */
[-C--:B--2---:R-:W-:Y:S01]  /*6d80*/  HMMA.16816.F32.BF16 R116, R128, R4.reuse, R116 ;  /* 0x000000048074723c */ /* 0x084fe20000041874 */
[----:B------:R-:W-:Y:S01]  /*6d90*/  MOV R66, R96 ;  /* 0x0000006000427202 */ /* 0x000fe20000000f00 */
[----:B------:R-:W-:Y:S01]  /*6da0*/  FADD.FTZ R3, R39, R11 ;  /* 0x0000000b27037221 */ /* 0x000fe20000010000 */
[----:B------:R-:W1:Y:S01]  /*6db0*/  LDSM.16.MT88.4 R204, [R227+0x1900] ;  /* 0x00190000e3cc783b */ /* 0x000e620000004200 */
[----:B------:R-:W-:Y:S01]  /*6dc0*/  IMAD.MOV.U32 R28, RZ, RZ, R68 ;  /* 0x000000ffff1c7224 */ /* 0x000fe200078e0044 */
[----:B------:R-:W-:Y:S02]  /*6dd0*/  MOV R31, R191 ;  /* 0x000000bf001f7202 */ /* 0x000fe40000000f00 */
[----:B------:R-:W2:Y:S01]  /*6de0*/  LDSM.16.MT88.4 R96, [R226+0x3900] ;  /* 0x00390000e260783b */ /* 0x000ea20000004200 */
[----:B------:R-:W-:Y:S01]  /*6df0*/  HMMA.16816.F32.BF16 R120, R124, R4, R192 ;  /* 0x000000047c78723c */ /* 0x000fe200000418c0 */
[----:B------:R-:W-:-:S06]  /*6e00*/  MOV R191, R71 ;  /* 0x0000004700bf7202 */ /* 0x000fcc0000000f00 */
[----:B------:R-:W-:Y:S02]  /*6e10*/  FADD.FTZ R4, R38, R8 ;  /* 0x0000000826047221 */ /* 0x000fe40000010000 */
[----:B------:R-:W-:Y:S02]  /*6e20*/  FADD.FTZ R5, R43, R0 ;  /* 0x000000002b057221 */ /* 0x000fe40000010000 */
[----:B------:R-:W-:Y:S02]  /*6e30*/  FADD.FTZ R0, R189, R9 ;  /* 0x00000009bd007221 */ /* 0x000fe40000010000 */
[----:B------:R-:W-:Y:S02]  /*6e40*/  FADD.FTZ R8, R252, R4 ;  /* 0x00000004fc087221 */ /* 0x000fe40000010000 */
[----:B------:R-:W-:Y:S02]  /*6e50*/  FADD.FTZ R4, R42, R3 ;  /* 0x000000032a047221 */ /* 0x000fe40000010000 */
[----:B------:R-:W-:Y:S01]  /*6e60*/  FADD.FTZ R0, R28, R0 ;  /* 0x000000001c007221 */ /* 0x000fe20000010000 */
[----:B------:R-:W-:Y:S01]  /*6e70*/  MOV R29, R69 ;  /* 0x00000045001d7202 */ /* 0x000fe20000000f00 */
[----:B------:R-:W-:-:S02]  /*6e80*/  FADD.FTZ R3, R245, R8 ;  /* 0x00000008f5037221 */ /* 0x000fc40000010000 */
[----:B------:R-:W-:Y:S02]  /*6e90*/  IMAD.MOV.U32 R190, RZ, RZ, R70 ;  /* 0x000000ffffbe7224 */ /* 0x000fe400078e0046 */
[----:B------:R-:W-:Y:S02]  /*6ea0*/  FADD.FTZ R5, R31, R5 ;  /* 0x000000051f057221 */ /* 0x000fe40000010000 */
[----:B------:R-:W-:Y:S02]  /*6eb0*/  FADD.FTZ R4, R30, R4 ;  /* 0x000000041e047221 */ /* 0x000fe40000010000 */
[----:B------:R-:W-:Y:S02]  /*6ec0*/  FADD.FTZ R0, R191, R0 ;  /* 0x00000000bf007221 */ /* 0x000fe40000010000 */
[----:B------:R-:W-:Y:S02]  /*6ed0*/  FADD.FTZ R3, R247, R3 ;  /* 0x00000003f7037221 */ /* 0x000fe40000010000 */
[----:B------:R-:W-:-:S02]  /*6ee0*/  FADD.FTZ R5, R190, R5 ;  /* 0x00000005be057221 */ /* 0x000fc40000010000 */
[----:B------:R-:W-:Y:S02]  /*6ef0*/  FADD.FTZ R4, R29, R4 ;  /* 0x000000041d047221 */ /* 0x000fe40000010000 */
        /* <DEDUP_REMOVED lines=26> */
[----:B------:R-:W-:Y:S01]  /*70a0*/  FADD.FTZ R5, R13, R5 ;  /* 0x000000050d057221 */ /* 0x000fe20000010000 */
[----:B-1----:R-:W-:Y:S01]  /*70b0*/  HMMA.16816.F32.BF16 R196, R124, R204, R196 ;  /* 0x000000cc7cc4723c */ /* 0x002fe200000418c4 */
[----:B------:R-:W-:Y:S02]  /*70c0*/  FADD.FTZ R4, R17, R4 ;  /* 0x0000000411047221 */ /* 0x000fe40000010000 */
[----:B------:R-:W-:-:S02]  /*70d0*/  FADD.FTZ R0, R25, R0 ;  /* 0x0000000019007221 */ /* 0x000fc40000010000 */
[----:B------:R-:W-:-:S03]  /*70e0*/  FADD.FTZ R3, R22, R3 ;  /* 0x0000000316037221 */ /* 0x000fc60000010000 */
[----:B------:R-:W-:Y:S01]  /*70f0*/  HMMA.16816.F32.BF16 R200, R124, R206, R200 ;  /* 0x000000ce7cc8723c */ /* 0x000fe200000418c8 */
[----:B------:R-:W-:Y:S02]  /*7100*/  FADD.FTZ R5, R12, R5 ;  /* 0x000000050c057221 */ /* 0x000fe40000010000 */
[----:B------:R-:W-:-:S05]  /*7110*/  FADD.FTZ R4, R18, R4 ;  /* 0x0000000412047221 */ /* 0x000fca0000010000 */
[C---:B------:R-:W-:Y:S01]  /*7120*/  HMMA.16816.F32.BF16 R76, R124.reuse, R82, R76 ;  /* 0x000000527c4c723c */ /* 0x040fe2000004184c */
[----:B------:R1:W-:Y:S07]  /*7130*/  STL [R1+0x8], R0 ;  /* 0x0000080001007387 */ /* 0x0003ee0000100800 */
[C---:B--2---:R-:W-:Y:S08]  /*7140*/  HMMA.16816.F32.BF16 R88, R124.reuse, R96, R88 ;  /* 0x000000607c58723c */ /* 0x044ff00000041858 */
[C---:B------:R-:W-:Y:S08]  /*7150*/  HMMA.16816.F32.BF16 R92, R124.reuse, R98, R92 ;  /* 0x000000627c5c723c */ /* 0x040ff0000004185c */
[----:B------:R-:W-:Y:S01]  /*7160*/  HMMA.16816.F32.BF16 R104, R124, R112, R104 ;  /* 0x000000707c68723c */ /* 0x000fe20000041868 */
[----:B-1----:R-:W-:-:S07]  /*7170*/  FADD.FTZ R0, R14, R5 ;  /* 0x000000050e007221 */ /* 0x002fce0000010000 */
        /* <DEDUP_REMOVED lines=10> */
[----:B------:R-:W-:Y:S07]  /*7220*/  HMMA.16816.F32.BF16 R128, R128, R6, R44 ;  /* 0x000000068080723c */ /* 0x000fee000004182c */
[----:B------:R-:W-:-:S02]  /*7230*/  FADD.FTZ R6, R19, R3 ;  /* 0x0000000313067221 */ /* 0x000fc40000010000 */
[----:B------:R-:W-:-:S03]  /*7240*/  FADD.FTZ R3, R15, R4 ;  /* 0x000000040f037221 */ /* 0x000fc60000010000 */
[----:B------:R3:W-:Y:S04]  /*7250*/  STL [R1+0xc], R6 ;  /* 0x00000c0601007387 */ /* 0x0007e80000100800 */
[----:B------:R3:W-:Y:S04]  /*7260*/  STL [R1+0x10], R0 ;  /* 0x0000100001007387 */ /* 0x0007e80000100800 */
[----:B------:R3:W-:Y:S01]  /*7270*/  STL [R1+0x14], R3 ;  /* 0x0000140301007387 */ /* 0x0007e20000100800 */
[----:B------:R-:W-:Y:S05]  /*7280*/  @!P1 BRA `(.L_x_689) ;  /* 0x00004cf000009947 */ /* 0x000fea0003800000 */
[----:B------:R-:W2:Y:S04]  /*7290*/  LDL.64 R30, [R1+0x30] ;  /* 0x00003000011e7983 */ /* 0x000ea80000100a00 */
[----:B------:R-:W4:Y:S04]  /*72a0*/  LDL.64 R28, [R1+0x38] ;  /* 0x00003800011c7983 */ /* 0x000f280000100a00 */
[----:B---3--:R-:W3:Y:S04]  /*72b0*/  LDL R191, [R1+0x40] ;  /* 0x0000400001bf7983 */ /* 0x008ee80000100800 */
[----:B------:R-:W3:Y:S01]  /*72c0*/  LDL.64 R66, [R1+0x28] ;  /* 0x0000280001427983 */ /* 0x000ee20000100a00 */
[----:B------:R-:W-:Y:S01]  /*72d0*/  MOV R138, R2 ;  /* 0x00000002008a7202 */ /* 0x000fe20000000f00 */
[----:B------:R-:W-:Y:S01]  /*72e0*/  IMAD.MOV.U32 R132, RZ, RZ, R136 ;  /* 0x000000ffff847224 */ /* 0x000fe200078e0088 */
[----:B------:R-:W-:Y:S01]  /*72f0*/  ULEA.HI.SX32 UR21, UR18, 0xfffffffe, 0x1a ;  /* 0xfffffffe12157891 */ /* 0x000fe2000f8fd23f */
[----:B------:R-:W-:Y:S01]  /*7300*/  IMAD.MOV.U32 R3, RZ, RZ, R137 ;  /* 0x000000ffff037224 */ /* 0x000fe200078e0089 */
[----:B------:R-:W-:Y:S01]  /*7310*/  ULDC.64 UR6, c[0x0][0x208] ;  /* 0x0000820000067ab9 */ /* 0x000fe20000000a00 */
[----:B-----5:R-:W-:Y:S01]  /*7320*/  IMAD.MOV.U32 R133, RZ, RZ, R135 ;  /* 0x000000ffff857224 */ /* 0x020fe200078e0087 */
[----:B------:R-:W-:Y:S01]  /*7330*/  ULDC.64 UR4, c[0x0][0x1e0] ;  /* 0x0000780000047ab9 */ /* 0x000fe20000000a00 */
[----:B--2---:R-:W-:-:S02]  /*7340*/  IADD3 R4, P2, R30, 0x40, RZ ;  /* 0x000000401e047810 */ /* 0x004fc40007f5e0ff */
[----:B----4-:R-:W-:-:S03]  /*7350*/  IADD3 R0, P1, R28, 0x40, RZ ;  /* 0x000000401c007810 */ /* 0x010fc60007f3e0ff */
[----:B------:R-:W-:Y:S01]  /*7360*/  STL [R1+0x24], R4 ;  /* 0x0000240401007387 */ /* 0x000fe20000100800 */
[----:B---3--:R-:W-:-:S03]  /*7370*/  IADD3.X R2, RZ, R191, RZ, P2, !PT ;  /* 0x000000bfff027210 */ /* 0x008fc600017fe4ff */
[----:B------:R1:W-:Y:S04]  /*7380*/  STL [R1+0x1c], R0 ;  /* 0x00001c0001007387 */ /* 0x0003e80000100800 */
[----:B------:R2:W-:Y:S01]  /*7390*/  STL [R1+0x20], R2 ;  /* 0x0000200201007387 */ /* 0x0005e20000100800 */
[----:B-1----:R-:W-:-:S05]  /*73a0*/  IMAD.X R0, RZ, RZ, R67, P1 ;  /* 0x000000ffff007224 */ /* 0x002fca00008e0643 */
[----:B------:R2:W-:Y:S02]  /*73b0*/  STL [R1+0x18], R0 ;  /* 0x0000180001007387 */ /* 0x0005e40000100800 */
.L_x_690:
[----:B------:R-:W3:Y:S01]  /*73c0*/  LDL.64 R134, [R1+0x30] ;  /* 0x0000300001867983 */ /* 0x000ee20000100a00 */
[----:B------:R-:W-:Y:S04]  /*73d0*/  DEPBAR.LE SB0, 0x0 ;  /* 0x000080000000791a */ /* 0x000fe80000000000 */
[----:B------:R-:W-:Y:S01]  /*73e0*/  USHF.R.S32.HI UR15, URZ, 0x1f, UR21 ;  /* 0x0000001f3f0f7899 */ /* 0x000fe20008011415 */
[----:B--2---:R-:W2:Y:S01]  /*73f0*/  LDL R2, [R1+0x40] ;  /* 0x0000400001027983 */ /* 0x004ea20000100800 */
[----:B------:R-:W-:Y:S02]  /*7400*/  UIMAD.WIDE.U32 UR22, UR21, UR6, URZ ;  /* 0x00000006151672a5 */ /* 0x000fe4000f8e003f */
[----:B------:R-:W-:Y:S01]  /*7410*/  UIMAD UR15, UR15, UR6, URZ ;  /* 0x000000060f0f72a4 */ /* 0x000fe2000f8e023f */
[----:B------:R-:W4:Y:S01]  /*7420*/  LDL R136, [R1+0x24] ;  /* 0x0000240001887983 */ /* 0x000f220000100800 */
[----:B------:R-:W-:Y:S02]  /*7430*/  USHF.L.U32 UR18, UR22, 0x6, URZ ;  /* 0x0000000616127899 */ /* 0x000fe4000800063f */
[----:B------:R-:W-:Y:S01]  /*7440*/  UIMAD UR15, UR21, UR7, UR15 ;  /* 0x00000007150f72a4 */ /* 0x000fe2000f8e020f */
[----:B------:R-:W4:Y:S01]  /*7450*/  LDL R139, [R1+0x20] ;  /* 0x00002000018b7983 */ /* 0x000f220000100800 */
[----:B------:R-:W-:Y:S02]  /*7460*/  UISETP.GT.AND UP1, UPT, UR21, URZ, UPT ;  /* 0x0000003f1500728c */ /* 0x000fe4000bf24270 */
[----:B------:R-:W-:Y:S01]  /*7470*/  UIADD3 UR15, UR23, UR15, URZ ;  /* 0x0000000f170f7290 */ /* 0x000fe2000fffe03f */
[----:B------:R-:W-:Y:S01]  /*7480*/  BAR.SYNC.DEFER_BLOCKING 0x0 ;  /* 0x0000000000007b1d */ /* 0x000fe20000010000 */
[----:B------:R-:W-:Y:S02]  /*7490*/  UIADD3 UR21, UR21, -0x1, URZ ;  /* 0xffffffff15157890 */ /* 0x000fe4000fffe03f */
[----:B------:R-:W-:Y:S05]  /*74a0*/  USHF.L.U64.HI UR15, UR22, 0x6, UR15 ;  /* 0x00000006160f7899 */ /* 0x000fea000801020f */
[----:B------:R-:W-:Y:S01]  /*74b0*/  STL [R1+0x70], R129 ;  /* 0x0000708101007387 */ /* 0x000fe20000100800 */
[----:B------:R-:W-:Y:S02]  /*74c0*/  @UP1 UIMAD.WIDE.U32 UR22, UR21, UR4, URZ ;  /* 0x00000004151612a5 */ /* 0x000fe4000f8e003f */
[----:B------:R-:W-:Y:S01]  /*74d0*/  @UP1 USHF.L.U32 UR19, UR4, 0x5, URZ ;  /* 0x0000000504131899 */ /* 0x000fe2000800063f */
[----:B------:R-:W-:Y:S01]  /*74e0*/  STL [R1+0x6c], R130 ;  /* 0x00006c8201007387 */ /* 0x000fe20000100800 */
[----:B------:R-:W-:Y:S03]  /*74f0*/  @UP1 USHF.L.U64.HI UR20, UR4, 0x5, UR5 ;  /* 0x0000000504141899 */ /* 0x000fe60008010205 */
[----:B------:R-:W-:Y:S04]  /*7500*/  STL [R1+0x68], R131 ;  /* 0x0000688301007387 */ /* 0x000fe80000100800 */
[----:B-----5:R-:W-:Y:S04]  /*7510*/  STL [R1+0x48], R235 ;  /* 0x000048eb01007387 */ /* 0x020fe80000100800 */
[----:B------:R-:W-:Y:S08]  /*7520*/  LDSM.16.M88.4 R64, [R231+0x8100] ;  /* 0x00810000e740783b */ /* 0x000ff00000000200 */
[----:B------:R-:W1:Y:S08]  /*7530*/  LDSM.16.M88.4 R16, [R224+0x4100] ;  /* 0x00410000e010783b */ /* 0x000e700000000200 */
[----:B------:R-:W1:Y:S08]  /*7540*/  LDSM.16.M88.4 R60, [R231+0xa100] ;  /* 0x00a10000e73c783b */ /* 0x000e700000000200 */
[----:B------:R-:W1:Y:S08]  /*7550*/  LDSM.16.M88.4 R32, [R224+0x4900] ;  /* 0x00490000e020783b */ /* 0x000e700000000200 */
[----:B------:R-:W1:Y:S08]  /*7560*/  LDSM.16.M88.4 R48, [R224+0x5100] ;  /* 0x00510000e030783b */ /* 0x000e700000000200 */
[----:B------:R-:W1:Y:S02]  /*7570*/  LDSM.16.M88.4 R188, [R224+0x5900] ;  /* 0x00590000e0bc783b */ /* 0x000e640000000200 */
[-C--:B-1----:R-:W-:Y:S06]  /*7580*/  HMMA.16816.F32.BF16 R4, R64, R16.reuse, RZ ;  /* 0x000000104004723c */ /* 0x082fec00000418ff */
[----:B------:R-:W-:Y:S02]  /*7590*/  LDSM.16.M88.4 R208, [R233+0x8100] ;  /* 0x00810000e9d0783b */ /* 0x000fe40000000200 */
[C---:B------:R-:W-:Y:S06]  /*75a0*/  HMMA.16816.F32.BF16 R8, R60.reuse, R16, RZ ;  /* 0x000000103c08723c */ /* 0x040fec00000418ff */
[----:B------:R-:W1:Y:S02]  /*75b0*/  LDSM.16.M88.4 R212, [R235] ;  /* 0x00000000ebd4783b */ /* 0x000e640000000200 */
[-C--:B------:R-:W-:Y:S06]  /*75c0*/  HMMA.16816.F32.BF16 R12, R60, R18.reuse, RZ ;  /* 0x000000123c0c723c */ /* 0x080fec00000418ff */
[----:B------:R-:W1:Y:S02]  /*75d0*/  LDSM.16.M88.4 R216, [R233+0xa100] ;  /* 0x00a10000e9d8783b */ /* 0x000e640000000200 */
[C---:B------:R-:W-:Y:S06]  /*75e0*/  HMMA.16816.F32.BF16 R16, R64.reuse, R18, RZ ;  /* 0x000000124010723c */ /* 0x040fec00000418ff */
        /* <DEDUP_REMOVED lines=8> */
[-C--:B------:R-:W-:Y:S03]  /*7670*/  HMMA.16816.F32.BF16 R28, R60, R34.reuse, RZ ;  /* 0x000000223c1c723c */ /* 0x080fe600000418ff */
[----:B------:R-:W-:Y:S05]  /*7680*/  STL [R1+0x64], R233 ;  /* 0x000064e901007387 */ /* 0x000fea0000100800 */
[C---:B------:R-:W-:Y:S08]  /*7690*/  HMMA.16816.F32.BF16 R32, R64.reuse, R34, RZ ;  /* 0x000000224020723c */ /* 0x040ff000000418ff */
[-C--:B------:R-:W-:Y:S08]  /*76a0*/  HMMA.16816.F32.BF16 R36, R64, R48.reuse, RZ ;  /* 0x000000304024723c */ /* 0x080ff000000418ff */
[C---:B------:R-:W-:Y:S08]  /*76b0*/  HMMA.16816.F32.BF16 R40, R60.reuse, R48, RZ ;  /* 0x000000303c28723c */ /* 0x040ff000000418ff */
[-C--:B------:R-:W-:Y:S08]  /*76c0*/  HMMA.16816.F32.BF16 R44, R60, R50.reuse, RZ ;  /* 0x000000323c2c723c */ /* 0x080ff000000418ff */
[C---:B------:R-:W-:Y:S08]  /*76d0*/  HMMA.16816.F32.BF16 R48, R64.reuse, R50, RZ ;  /* 0x000000324030723c */ /* 0x040ff000000418ff */
[-C--:B------:R-:W-:Y:S08]  /*76e0*/  HMMA.16816.F32.BF16 R52, R64, R188.reuse, RZ ;  /* 0x000000bc4034723c */ /* 0x080ff000000418ff */
[C---:B------:R-:W-:Y:S08]  /*76f0*/  HMMA.16816.F32.BF16 R56, R60.reuse, R188, RZ ;  /* 0x000000bc3c38723c */ /* 0x040ff000000418ff */
[-C--:B------:R-:W-:Y:S08]  /*7700*/  HMMA.16816.F32.BF16 R60, R60, R190.reuse, RZ ;  /* 0x000000be3c3c723c */ /* 0x080ff000000418ff */
[----:B------:R-:W-:Y:S01]  /*7710*/  HMMA.16816.F32.BF16 R64, R64, R190, RZ ;  /* 0x000000be4040723c */ /* 0x000fe200000418ff */
[----:B------:R-:W1:Y:S07]  /*7720*/  LDSM.16.M88.4 R188, [R243] ;  /* 0x00000000f3bc783b */ /* 0x000e6e0000000200 */
[-C--:B-1----:R-:W-:Y:S08]  /*7730*/  HMMA.16816.F32.BF16 R4, R208, R212.reuse, R4 ;  /* 0x000000d4d004723c */ /* 0x082ff00000041804 */
[C---:B------:R-:W-:Y:S08]  /*7740*/  HMMA.16816.F32.BF16 R8, R216.reuse, R212, R8 ;  /* 0x000000d4d808723c */ /* 0x040ff00000041808 */
[-C--:B------:R-:W-:Y:S08]  /*7750*/  HMMA.16816.F32.BF16 R12, R216, R214.reuse, R12 ;  /* 0x000000d6d80c723c */ /* 0x080ff0000004180c */
[C---:B------:R-:W-:Y:S01]  /*7760*/  HMMA.16816.F32.BF16 R16, R208.reuse, R214, R16 ;  /* 0x000000d6d010723c */ /* 0x040fe20000041810 */
[----:B------:R-:W1:Y:S07]  /*7770*/  LDSM.16.M88.4 R212, [R242] ;  /* 0x00000000f2d4783b */ /* 0x000e6e0000000200 */
[-C--:B------:R-:W-:Y:S08]  /*7780*/  HMMA.16816.F32.BF16 R20, R208, R188.reuse, R20 ;  /* 0x000000bcd014723c */ /* 0x080ff00000041814 */
[C---:B------:R-:W-:Y:S08]  /*7790*/  HMMA.16816.F32.BF16 R24, R216.reuse, R188, R24 ;  /* 0x000000bcd818723c */ /* 0x040ff00000041818 */
[-C--:B------:R-:W-:Y:S08]  /*77a0*/  HMMA.16816.F32.BF16 R28, R216, R190.reuse, R28 ;  /* 0x000000bed81c723c */ /* 0x080ff0000004181c */
[C---:B------:R-:W-:Y:S01]  /*77b0*/  HMMA.16816.F32.BF16 R32, R208.reuse, R190, R32 ;  /* 0x000000bed020723c */ /* 0x040fe20000041820 */
[----:B------:R-:W4:Y:S07]  /*77c0*/  LDSM.16.M88.4 R188, [R241] ;  /* 0x00000000f1bc783b */ /* 0x000f2e0000000200 */
[-C--:B-1----:R-:W-:Y:S08]  /*77d0*/  HMMA.16816.F32.BF16 R36, R208, R212.reuse, R36 ;  /* 0x000000d4d024723c */ /* 0x082ff00000041824 */
[C---:B------:R-:W-:Y:S08]  /*77e0*/  HMMA.16816.F32.BF16 R40, R216.reuse, R212, R40 ;  /* 0x000000d4d828723c */ /* 0x040ff00000041828 */
[-C--:B------:R-:W-:Y:S04]  /*77f0*/  HMMA.16816.F32.BF16 R44, R216, R214.reuse, R44 ;  /* 0x000000d6d82c723c */ /* 0x080fe8000004182c */
[----:B---3--:R-:W-:Y:S04]  /*7800*/  IADD3 R0, P2, R134, UR18, RZ ;  /* 0x0000001286007c10 */ /* 0x008fe8000ff5e0ff */
[C---:B------:R-:W-:Y:S04]  /*7810*/  HMMA.16816.F32.BF16 R48, R208.reuse, R214, R48 ;  /* 0x000000d6d030723c */ /* 0x040fe80000041830 */
[----:B------:R-:W-:Y:S02]  /*7820*/  LEA R134, P1, R0, c[0x0][0x1f8], 0x1 ;  /* 0x00007e0000867a11 */ /* 0x000fe400078208ff */
[----:B--2---:R-:W-:Y:S02]  /*7830*/  IADD3.X R2, R2, UR15, RZ, P2, !PT ;  /* 0x0000000f02027c10 */ /* 0x004fe400097fe4ff */
[-C--:B----4-:R-:W-:Y:S04]  /*7840*/  HMMA.16816.F32.BF16 R52, R208, R188.reuse, R52 ;  /* 0x000000bcd034723c */ /* 0x090fe80000041834 */
[----:B------:R-:W-:Y:S02]  /*7850*/  LEA.HI.X R135, R0, c[0x0][0x1fc], R2, 0x1, P1 ;  /* 0x00007f0000877a11 */ /* 0x000fe400008f0c02 */
[----:B------:R-:W-:Y:S01]  /*7860*/  IADD3 R0, P2, R136, UR18, RZ ;  /* 0x0000001288007c10 */ /* 0x000fe2000ff5e0ff */
[----:B------:R-:W-:Y:S01]  /*7870*/  @UP1 USHF.L.U32 UR18, UR22, 0x6, URZ ;  /* 0x0000000616121899 */ /* 0x000fe2000800063f */
[C---:B------:R-:W-:Y:S01]  /*7880*/  HMMA.16816.F32.BF16 R56, R216.reuse, R188, R56 ;  /* 0x000000bcd838723c */ /* 0x040fe20000041838 */
[----:B------:R-:W-:Y:S01]  /*7890*/  @!PT LDS RZ, [RZ] ;  /* 0x00000000fffff984 */ /* 0x000fe20000000800 */
[----:B------:R-:W-:Y:S01]  /*78a0*/  @!PT LDS RZ, [RZ] ;  /* 0x00000000fffff984 */ /* 0x000fe20000000800 */
[----:B------:R-:W-:Y:S01]  /*78b0*/  @!PT LDS RZ, [RZ] ;  /* 0x00000000fffff984 */ /* 0x000fe20000000800 */
[----:B------:R1:W-:Y:S03]  /*78c0*/  LDGSTS.E.BYPASS.LTC128B.128 [R244+0x100], [R134.64], !P3 ;  /* 0x0010000086f47fae */ /* 0x0003e6000d901d50 */
[C---:B------:R-:W-:Y:S02]  /*78d0*/  LEA R136, P1, R0.reuse, c[0x0][0x1f8], 0x1 ;  /* 0x00007e0000887a11 */ /* 0x040fe400078208ff */
[----:B------:R-:W-:Y:S01]  /*78e0*/  IADD3.X R2, R139, UR15, RZ, P2, !PT ;  /* 0x0000000f8b027c10 */ /* 0x000fe200097fe4ff */
[----:B------:R-:W-:Y:S01]  /*78f0*/  @UP1 USHF.R.S32.HI UR15, URZ, 0x1f, UR21 ;  /* 0x0000001f3f0f1899 */ /* 0x000fe20008011415 */
[-C--:B------:R-:W-:Y:S03]  /*7900*/  HMMA.16816.F32.BF16 R60, R216, R190.reuse, R60 ;  /* 0x000000bed83c723c */ /* 0x080fe6000004183c */
[----:B------:R-:W-:Y:S01]  /*7910*/  @UP1 UIMAD UR15, UR15, UR4, URZ ;  /* 0x000000040f0f12a4 */ /* 0x000fe2000f8e023f */
[----:B------:R-:W-:Y:S03]  /*7920*/  LEA.HI.X R137, R0, c[0x0][0x1fc], R2, 0x1, P1 ;  /* 0x00007f0000897a11 */ /* 0x000fe600008f0c02 */
[----:B------:R-:W-:Y:S01]  /*7930*/  @UP1 UIMAD UR15, UR21, UR5, UR15 ;  /* 0x00000005150f12a4 */ /* 0x000fe2000f8e020f */
[----:B------:R-:W-:Y:S01]  /*7940*/  HMMA.16816.F32.BF16 R64, R208, R190, R64 ;  /* 0x000000bed040723c */ /* 0x000fe20000041840 */
[----:B------:R2:W-:Y:S02]  /*7950*/  LDGSTS.E.BYPASS.LTC128B.128 [R244+0x2100], [R136.64], !P0 ;  /* 0x0210000088f47fae */ /* 0x0005e4000c101d50 */
[----:B------:R-:W-:Y:S04]  /*7960*/  @UP1 UIADD3 UR15, UR23, UR15, URZ ;  /* 0x0000000f170f1290 */ /* 0x000fe8000fffe03f */
[----:B------:R-:W-:Y:S01]  /*7970*/  @UP1 USHF.L.U64.HI UR15, UR22, 0x6, UR15 ;  /* 0x00000006160f1899 */ /* 0x000fe2000801020f */
[----:B-1----:R-:W-:Y:S04]  /*7980*/  IADD3 R134, P1, R134, UR9, RZ ;  /* 0x0000000986867c10 */ /* 0x002fe8000ff3e0ff */
[----:B------:R-:W-:Y:S02]  /*7990*/  IADD3.X R135, R135, UR12, RZ, P1, !PT ;  /* 0x0000000c87877c10 */ /* 0x000fe40008ffe4ff */
[C---:B------:R-:W-:Y:S03]  /*79a0*/  IADD3 R212, P4, R134.reuse, UR14, RZ ;  /* 0x0000000e86d47c10 */ /* 0x040fe6000ff9e0ff */
[----:B------:R1:W-:Y:S01]  /*79b0*/  LDGSTS.E.BYPASS.LTC128B.128 [R244+0x900], [R134.64], !P3 ;  /* 0x0090000086f47fae */ /* 0x0003e2000d901d50 */
[C---:B------:R-:W-:Y:S02]  /*79c0*/  IADD3.X R213, R135.reuse, UR13, RZ, P4, !PT ;  /* 0x0000000d87d57c10 */ /* 0x040fe4000a7fe4ff */
[----:B--2---:R-:W-:Y:S05]  /*79d0*/  IADD3 R136, P1, R134, UR9, RZ ;  /* 0x0000000986887c10 */ /* 0x004fea000ff3e0ff */
[----:B------:R1:W-:Y:S01]  /*79e0*/  LDGSTS.E.BYPASS.LTC128B.128 [R244+0x2900], [R134.64+0x80], !P0 ;  /* 0x0290008086f47fae */ /* 0x0003e2000c101d50 */
[----:B------:R-:W-:Y:S02]  /*79f0*/  IADD3.X R137, R135, UR12, RZ, P1, !PT ;  /* 0x0000000c87897c10 */ /* 0x000fe40008ffe4ff */
[C---:B------:R-:W-:Y:S05]  /*7a00*/  IADD3 R188, P2, R136.reuse, UR9, RZ ;  /* 0x0000000988bc7c10 */ /* 0x040fea000ff5e0ff */
[----:B------:R2:W-:Y:S01]  /*7a10*/  LDGSTS.E.BYPASS.LTC128B.128 [R244+0x1100], [R136.64], !P3 ;  /* 0x0110000088f47fae */ /* 0x0005e2000d901d50 */
[C---:B------:R-:W-:Y:S07]  /*7a20*/  IADD3.X R189, R137.reuse, UR12, RZ, P2, !PT ;  /* 0x0000000c89bd7c10 */ /* 0x040fee00097fe4ff */
[----:B------:R3:W-:Y:S08]  /*7a30*/  LDGSTS.E.BYPASS.LTC128B.128 [R244+0x3100], [R212.64], !P0 ;  /* 0x03100000d4f47fae */ /* 0x0007f0000c101d50 */
[----:B------:R4:W-:Y:S01]  /*7a40*/  LDGSTS.E.BYPASS.LTC128B.128 [R244+0x1900], [R188.64], !P3 ;  /* 0x01900000bcf47fae */ /* 0x0009e2000d901d50 */
[----:B-1----:R-:W-:Y:S04]  /*7a50*/  IADD3 R134, P1, R136, UR14, RZ ;  /* 0x0000000e88867c10 */ /* 0x002fe8000ff3e0ff */
[----:B------:R-:W-:Y:S02]  /*7a60*/  IADD3.X R135, R137, UR13, RZ, P1, !PT ;  /* 0x0000000d89877c10 */ /* 0x000fe40008ffe4ff */
[----:B------:R-:W-:Y:S03]  /*7a70*/  PLOP3.LUT P1, PT, PT, PT, UP1, 0x80, 0x0 ;  /* 0x000000000000781c */ /* 0x000fe60003f2f018 */
[----:B------:R1:W-:Y:S08]  /*7a80*/  LDGSTS.E.BYPASS.LTC128B.128 [R244+0x3900], [R134.64], !P0 ;  /* 0x0390000086f47fae */ /* 0x0003f0000c101d50 */
[----:B---3--:R-:W-:Y:S08]  /*7a90*/  LDSM.16.M88.4 R212, [R232+0x8100] ;  /* 0x00810000e8d4783b */ /* 0x008ff00000000200 */
[----:B------:R-:W3:Y:S08]  /*7aa0*/  LDSM.16.M88.4 R216, [R230+0x4100] ;  /* 0x00410000e6d8783b */ /* 0x000ef00000000200 */
[----:B----4-:R-:W4:Y:S08]  /*7ab0*/  LDSM.16.M88.4 R188, [R232+0xa100] ;  /* 0x00a10000e8bc783b */ /* 0x010f300000000200 */
[----:B------:R-:W1:Y:S08]  /*7ac0*/  LDSM.16.M88.4 R208, [R230+0x4900] ;  /* 0x00490000e6d0783b */ /* 0x000e700000000200 */
[----:B------:R-:W0:Y:S01]  /*7ad0*/  LDGDEPBAR ;  /* 0x00000000000079af */ /* 0x000e220000000000 */
[-C--:B---3--:R-:W-:Y:S08]  /*7ae0*/  HMMA.16816.F32.BF16 R4, R212, R216.reuse, R4 ;  /* 0x000000d8d404723c */ /* 0x088ff00000041804 */
[C---:B----4-:R-:W-:Y:S08]  /*7af0*/  HMMA.16816.F32.BF16 R8, R188.reuse, R216, R8 ;  /* 0x000000d8bc08723c */ /* 0x050ff00000041808 */
[-C--:B------:R-:W-:Y:S08]  /*7b00*/  HMMA.16816.F32.BF16 R12, R188, R218.reuse, R12 ;  /* 0x000000dabc0c723c */ /* 0x080ff0000004180c */
[C---:B------:R-:W-:Y:S01]  /*7b10*/  HMMA.16816.F32.BF16 R16, R212.reuse, R218, R16 ;  /* 0x000000dad410723c */ /* 0x040fe20000041810 */
[----:B------:R-:W3:Y:S07]  /*7b20*/  LDSM.16.M88.4 R216, [R230+0x5100] ;  /* 0x00510000e6d8783b */ /* 0x000eee0000000200 */
[-C--:B-1----:R-:W-:Y:S08]  /*7b30*/  HMMA.16816.F32.BF16 R20, R212, R208.reuse, R20 ;  /* 0x000000d0d414723c */ /* 0x082ff00000041814 */
[C---:B------:R-:W-:Y:S08]  /*7b40*/  HMMA.16816.F32.BF16 R24, R188.reuse, R208, R24 ;  /* 0x000000d0bc18723c */ /* 0x040ff00000041818 */
[-C--:B------:R-:W-:Y:S08]  /*7b50*/  HMMA.16816.F32.BF16 R28, R188, R210.reuse, R28 ;  /* 0x000000d2bc1c723c */ /* 0x080ff0000004181c */
[C---:B------:R-:W-:Y:S01]  /*7b60*/  HMMA.16816.F32.BF16 R32, R212.reuse, R210, R32 ;  /* 0x000000d2d420723c */ /* 0x040fe20000041820 */
[----:B------:R-:W1:Y:S07]  /*7b70*/  LDSM.16.M88.4 R208, [R230+0x5900] ;  /* 0x00590000e6d0783b */ /* 0x000e6e0000000200 */
[-C--:B---3--:R-:W-:Y:S08]  /*7b80*/  HMMA.16816.F32.BF16 R36, R212, R216.reuse, R36 ;  /* 0x000000d8d424723c */ /* 0x088ff00000041824 */
[C---:B------:R-:W-:Y:S08]  /*7b90*/  HMMA.16816.F32.BF16 R40, R188.reuse, R216, R40 ;  /* 0x000000d8bc28723c */ /* 0x040ff00000041828 */
[-C--:B------:R-:W-:Y:S08]  /*7ba0*/  HMMA.16816.F32.BF16 R44, R188, R218.reuse, R44 ;  /* 0x000000dabc2c723c */ /* 0x080ff0000004182c */
[C---:B------:R-:W-:Y:S01]  /*7bb0*/  HMMA.16816.F32.BF16 R48, R212.reuse, R218, R48 ;  /* 0x000000dad430723c */ /* 0x040fe20000041830 */
[----:B------:R-:W-:Y:S07]  /*7bc0*/  LDSM.16.M88.4 R216, [R229] ;  /* 0x00000000e5d8783b */ /* 0x000fee0000000200 */
[-C--:B-1----:R-:W-:Y:S08]  /*7bd0*/  HMMA.16816.F32.BF16 R52, R212, R208.reuse, R52 ;  /* 0x000000d0d434723c */ /* 0x082ff00000041834 */
[C---:B------:R-:W-:Y:S08]  /*7be0*/  HMMA.16816.F32.BF16 R56, R188.reuse, R208, R56 ;  /* 0x000000d0bc38723c */ /* 0x040ff00000041838 */
[-C--:B------:R-:W-:Y:S01]  /*7bf0*/  HMMA.16816.F32.BF16 R60, R188, R210.reuse, R60 ;  /* 0x000000d2bc3c723c */ /* 0x080fe2000004183c */
[----:B------:R-:W1:Y:S07]  /*7c00*/  LDSM.16.M88.4 R188, [R234+0x8100] ;  /* 0x00810000eabc783b */ /* 0x000e6e0000000200 */
[----:B------:R-:W-:Y:S01]  /*7c10*/  HMMA.16816.F32.BF16 R64, R212, R210, R64 ;  /* 0x000000d2d440723c */ /* 0x000fe20000041840 */
[----:B------:R-:W3:Y:S08]  /*7c20*/  LDSM.16.M88.4 R208, [R234+0xa100] ;  /* 0x00a10000ead0783b */ /* 0x000ef00000000200 */
[----:B------:R-:W4:Y:S01]  /*7c30*/  LDSM.16.M88.4 R212, [R229+0x800] ;  /* 0x00080000e5d4783b */ /* 0x000f220000000200 */
[-C--:B-1----:R-:W-:Y:S08]  /*7c40*/  HMMA.16816.F32.BF16 R4, R188, R216.reuse, R4 ;  /* 0x000000d8bc04723c */ /* 0x082ff00000041804 */
[C---:B---3--:R-:W-:Y:S08]  /*7c50*/  HMMA.16816.F32.BF16 R8, R208.reuse, R216, R8 ;  /* 0x000000d8d008723c */ /* 0x048ff00000041808 */
[-C--:B------:R-:W-:Y:S08]  /*7c60*/  HMMA.16816.F32.BF16 R12, R208, R218.reuse, R12 ;  /* 0x000000dad00c723c */ /* 0x080ff0000004180c */
[C---:B------:R-:W-:Y:S01]  /*7c70*/  HMMA.16816.F32.BF16 R16, R188.reuse, R218, R16 ;  /* 0x000000dabc10723c */ /* 0x040fe20000041810 */
[----:B------:R-:W1:Y:S07]  /*7c80*/  LDSM.16.M88.4 R216, [R229+0x1000] ;  /* 0x00100000e5d8783b */ /* 0x000e6e0000000200 */
[-C--:B----4-:R-:W-:Y:S08]  /*7c90*/  HMMA.16816.F32.BF16 R20, R188, R212.reuse, R20 ;  /* 0x000000d4bc14723c */ /* 0x090ff00000041814 */
[C---:B------:R-:W-:Y:S08]  /*7ca0*/  HMMA.16816.F32.BF16 R24, R208.reuse, R212, R24 ;  /* 0x000000d4d018723c */ /* 0x040ff00000041818 */
[-C--:B------:R-:W-:Y:S08]  /*7cb0*/  HMMA.16816.F32.BF16 R28, R208, R214.reuse, R28 ;  /* 0x000000d6d01c723c */ /* 0x080ff0000004181c */
[C---:B------:R-:W-:Y:S01]  /*7cc0*/  HMMA.16816.F32.BF16 R32, R188.reuse, R214, R32 ;  /* 0x000000d6bc20723c */ /* 0x040fe20000041820 */
[----:B------:R-:W3:Y:S07]  /*7cd0*/  LDSM.16.M88.4 R212, [R229+0x1800] ;  /* 0x00180000e5d4783b */ /* 0x000eee0000000200 */
[-C--:B-1----:R-:W-:Y:S08]  /*7ce0*/  HMMA.16816.F32.BF16 R36, R188, R216.reuse, R36 ;  /* 0x000000d8bc24723c */ /* 0x082ff00000041824 */
[C---:B------:R-:W-:Y:S08]  /*7cf0*/  HMMA.16816.F32.BF16 R40, R208.reuse, R216, R40 ;  /* 0x000000d8d028723c */ /* 0x040ff00000041828 */
[-C--:B------:R-:W-:Y:S08]  /*7d00*/  HMMA.16816.F32.BF16 R44, R208, R218.reuse, R44 ;  /* 0x000000dad02c723c */ /* 0x080ff0000004182c */
[C---:B------:R-:W-:Y:S01]  /*7d10*/  HMMA.16816.F32.BF16 R48, R188.reuse, R218, R48 ;  /* 0x000000dabc30723c */ /* 0x040fe20000041830 */
[----:B------:R-:W-:Y:S07]  /*7d20*/  LDSM.16.M88.4 R216, [R224+0x6100] ;  /* 0x00610000e0d8783b */ /* 0x000fee0000000200 */
[-C--:B---3--:R-:W-:Y:S08]  /*7d30*/  HMMA.16816.F32.BF16 R52, R188, R212.reuse, R52 ;  /* 0x000000d4bc34723c */ /* 0x088ff00000041834 */
        /* <DEDUP_REMOVED lines=20> */
[----:B------:R-:W-:Y:S07]  /*7e80*/  LDSM.16.M88.4 R216, [R240] ;  /* 0x00000000f0d8783b */ /* 0x000fee0000000200 */
[-C--:B---3--:R-:W-:Y:S08]  /*7e90*/  HMMA.16816.F32.BF16 R52, R208, R212.reuse, R52 ;  /* 0x000000d4d034723c */ /* 0x088ff00000041834 */
[C---:B------:R-:W-:Y:S08]  /*7ea0*/  HMMA.16816.F32.BF16 R56, R188.reuse, R212, R56 ;  /* 0x000000d4bc38723c */ /* 0x040ff00000041838 */
[-C--:B------:R-:W-:Y:S01]  /*7eb0*/  HMMA.16816.F32.BF16 R60, R188, R214.reuse, R60 ;  /* 0x000000d6bc3c723c */ /* 0x080fe2000004183c */
[----:B------:R-:W1:Y:S07]  /*7ec0*/  LDSM.16.M88.4 R188, [R233+0xc100] ;  /* 0x00c10000e9bc783b */ /* 0x000e6e0000000200 */
[----:B------:R-:W-:Y:S01]  /*7ed0*/  HMMA.16816.F32.BF16 R64, R208, R214, R64 ;  /* 0x000000d6d040723c */ /* 0x000fe20000041840 */
[----:B------:R-:W3:Y:S08]  /*7ee0*/  LDSM.16.M88.4 R208, [R233+0xe100] ;  /* 0x00e10000e9d0783b */ /* 0x000ef00000000200 */
[----:B------:R-:W4:Y:S01]  /*7ef0*/  LDSM.16.M88.4 R212, [R239] ;  /* 0x00000000efd4783b */ /* 0x000f220000000200 */
[-C--:B-1----:R-:W-:Y:S08]  /*7f00*/  HMMA.16816.F32.BF16 R4, R188, R216.reuse, R4 ;  /* 0x000000d8bc04723c */ /* 0x082ff00000041804 */
[C---:B---3--:R-:W-:Y:S08]  /*7f10*/  HMMA.16816.F32.BF16 R8, R208.reuse, R216, R8 ;  /* 0x000000d8d008723c */ /* 0x048ff00000041808 */
[-C--:B------:R-:W-:Y:S08]  /*7f20*/  HMMA.16816.F32.BF16 R12, R208, R218.reuse, R12 ;  /* 0x000000dad00c723c */ /* 0x080ff0000004180c */
[C---:B------:R-:W-:Y:S01]  /*7f30*/  HMMA.16816.F32.BF16 R16, R188.reuse, R218, R16 ;  /* 0x000000dabc10723c */ /* 0x040fe20000041810 */
[----:B------:R-:W1:Y:S07]  /*7f40*/  LDSM.16.M88.4 R216, [R238] ;  /* 0x00000000eed8783b */ /* 0x000e6e0000000200 */
[-C--:B----4-:R-:W-:Y:S08]  /*7f50*/  HMMA.16816.F32.BF16 R20, R188, R212.reuse, R20 ;  /* 0x000000d4bc14723c */ /* 0x090ff00000041814 */
[C---:B------:R-:W-:Y:S08]  /*7f60*/  HMMA.16816.F32.BF16 R24, R208.reuse, R212, R24 ;  /* 0x000000d4d018723c */ /* 0x040ff00000041818 */
[-C--:B------:R-:W-:Y:S08]  /*7f70*/  HMMA.16816.F32.BF16 R28, R208, R214.reuse, R28 ;  /* 0x000000d6d01c723c */ /* 0x080ff0000004181c */
[C---:B------:R-:W-:Y:S01]  /*7f80*/  HMMA.16816.F32.BF16 R32, R188.reuse, R214, R32 ;  /* 0x000000d6bc20723c */ /* 0x040fe20000041820 */
[----:B------:R-:W3:Y:S07]  /*7f90*/  LDSM.16.M88.4 R212, [R237] ;  /* 0x00000000edd4783b */ /* 0x000eee0000000200 */
        /* <DEDUP_REMOVED lines=32> */
[----:B------:R-:W3:Y:S07]  /*81a0*/  LDSM.16.M88.4 R208, [R236+0xe100] ;  /* 0x00e10000ecd0783b */ /* 0x000eee0000000200 */
[-C--:B-1----:R-:W-:Y:S08]  /*81b0*/  HMMA.16816.F32.BF16 R4, R216, R188.reuse, R4 ;  /* 0x000000bcd804723c */ /* 0x082ff00000041804 */
[C---:B---3--:R-:W-:Y:S08]  /*81c0*/  HMMA.16816.F32.BF16 R8, R208.reuse, R188, R8 ;  /* 0x000000bcd008723c */ /* 0x048ff00000041808 */
[-C--:B------:R-:W-:Y:S08]  /*81d0*/  HMMA.16816.F32.BF16 R12, R208, R190.reuse, R12 ;  /* 0x000000bed00c723c */ /* 0x080ff0000004180c */
[----:B------:R-:W-:Y:S01]  /*81e0*/  FMUL.FTZ R4, R4, c[0x0][0x320] ;  /* 0x0000c80004047a20 */ /* 0x000fe20000410000 */
[C---:B------:R-:W-:Y:S03]  /*81f0*/  HMMA.16816.F32.BF16 R16, R216.reuse, R190, R16 ;  /* 0x000000bed810723c */ /* 0x040fe60000041810 */
[----:B------:R-:W1:Y:S01]  /*8200*/  MUFU.TANH R213, R4 ;  /* 0x0000000400d57308 */ /* 0x000e620000002400 */
[----:B------:R-:W-:Y:S02]  /*8210*/  FMUL.FTZ R5, R5, c[0x0][0x320] ;  /* 0x0000c80005057a20 */ /* 0x000fe40000410000 */
[----:B------:R-:W-:Y:S02]  /*8220*/  FMUL.FTZ R6, R6, c[0x0][0x320] ;  /* 0x0000c80006067a20 */ /* 0x000fe40000410000 */
[----:B------:R-:W-:Y:S04]  /*8230*/  FMUL.FTZ R7, R7, c[0x0][0x320] ;  /* 0x0000c80007077a20 */ /* 0x000fe80000410000 */
        /* <DEDUP_REMOVED lines=17> */
[----:B----4-:R-:W4:Y:S09]  /*8350*/  LDSM.16.M88.4 R4, [R229+0x2800] ;  /* 0x00280000e504783b */ /* 0x010f320000000200 */
[----:B------:R-:W-:Y:S10]  /*8360*/  MUFU.TANH R222, R10 ;  /* 0x0000000a00de7308 */ /* 0x000ff40000002400 */
[----:B------:R1:W-:Y:S10]  /*8370*/  MUFU.TANH R223, R11 ;  /* 0x0000000b00df7308 */ /* 0x0003f40000002400 */
[----:B------:R-:W-:Y:S10]  /*8380*/  MUFU.TANH R18, R18 ;  /* 0x0000001200127308 */ /* 0x000ff40000002400 */
[----:B------:R-:W2:Y:S01]  /*8390*/  MUFU.TANH R16, R16 ;  /* 0x0000001000107308 */ /* 0x000ea20000002400 */
[----:B-1----:R-:W1:Y:S01]  /*83a0*/  LDSM.16.M88.4 R8, [R229+0x3000] ;  /* 0x00300000e508783b */ /* 0x002e620000000200 */
[-C--:B----4-:R-:W-:Y:S08]  /*83b0*/  HMMA.16816.F32.BF16 R20, R216, R4.reuse, R20 ;  /* 0x00000004d814723c */ /* 0x090ff00000041814 */
[----:B------:R-:W-:Y:S01]  /*83c0*/  MUFU.TANH R12, R12 ;  /* 0x0000000c000c7308 */ /* 0x000fe20000002400 */
[C---:B------:R-:W-:Y:S09]  /*83d0*/  HMMA.16816.F32.BF16 R24, R208.reuse, R4, R24 ;  /* 0x00000004d018723c */ /* 0x040ff20000041818 */
[----:B------:R-:W-:Y:S01]  /*83e0*/  MUFU.TANH R19, R19 ;  /* 0x0000001300137308 */ /* 0x000fe20000002400 */
[-C--:B------:R-:W-:Y:S08]  /*83f0*/  HMMA.16816.F32.BF16 R28, R208, R6.reuse, R28 ;  /* 0x00000006d01c723c */ /* 0x080ff0000004181c */
[C---:B------:R-:W-:Y:S01]  /*8400*/  HMMA.16816.F32.BF16 R32, R216.reuse, R6, R32 ;  /* 0x00000006d820723c */ /* 0x040fe20000041820 */
[----:B------:R-:W4:Y:S01]  /*8410*/  MUFU.TANH R17, R17 ;  /* 0x0000001100117308 */ /* 0x000f220000002400 */
[----:B------:R-:W3:Y:S01]  /*8420*/  LDSM.16.M88.4 R4, [R229+0x3800] ;  /* 0x00380000e504783b */ /* 0x000ee20000000200 */
[----:B------:R-:W-:Y:S04]  /*8430*/  DEPBAR.LE SB0, 0x0 ;  /* 0x000080000000791a */ /* 0x000fe80000000000 */
[----:B------:R-:W-:Y:S02]  /*8440*/  FMUL.FTZ R22, R22, c[0x0][0x320] ;  /* 0x0000c80016167a20 */ /* 0x000fe40000410000 */
[----:B------:R-:W-:Y:S02]  /*8450*/  FMUL.FTZ R23, R23, c[0x0][0x320] ;  /* 0x0000c80017177a20 */ /* 0x000fe40000410000 */
[----:B--2---:R-:W-:Y:S01]  /*8460*/  MUFU.TANH R136, R22 ;  /* 0x0000001600887308 */ /* 0x004fe20000002400 */
[----:B------:R-:W-:Y:S01]  /*8470*/  BAR.SYNC.DEFER_BLOCKING 0x0 ;  /* 0x0000000000007b1d */ /* 0x000fe20000010000 */
[----:B------:R-:W-:Y:S01]  /*8480*/  FMUL.FTZ R27, R27, c[0x0][0x320] ;  /* 0x0000c8001b1b7a20 */ /* 0x000fe20000410000 */
[-C--:B-1----:R-:W-:Y:S05]  /*8490*/  HMMA.16816.F32.BF16 R36, R216, R8.reuse, R36 ;  /* 0x00000008d824723c */ /* 0x082fea0000041824 */
[----:B------:R-:W-:Y:S02]  /*84a0*/  FMUL.FTZ R31, R31, c[0x0][0x320] ;  /* 0x0000c8001f1f7a20 */ /* 0x000fe40000410000 */
[----:B------:R-:W-:Y:S01]  /*84b0*/  MUFU.TANH R252, R23 ;  /* 0x0000001700fc7308 */ /* 0x000fe20000002400 */
[----:B------:R-:W-:Y:S01]  /*84c0*/  FMUL.FTZ R26, R26, c[0x0][0x320] ;  /* 0x0000c8001a1a7a20 */ /* 0x000fe20000410000 */
[C---:B------:R-:W-:Y:S04]  /*84d0*/  HMMA.16816.F32.BF16 R40, R208.reuse, R8, R40 ;  /* 0x00000008d028723c */ /* 0x040fe80000041828 */
[----:B------:R-:W-:Y:S02]  /*84e0*/  FMUL.FTZ R21, R21, c[0x0][0x320] ;  /* 0x0000c80015157a20 */ /* 0x000fe40000410000 */
[----:B------:R-:W-:Y:S02]  /*84f0*/  FMUL.FTZ R28, R28, c[0x0][0x320] ;  /* 0x0000c8001c1c7a20 */ /* 0x000fe40000410000 */
[----:B------:R1:W-:Y:S01]  /*8500*/  MUFU.TANH R139, R31 ;  /* 0x0000001f008b7308 */ /* 0x0003e20000002400 */
[-C--:B------:R-:W-:Y:S03]  /*8510*/  HMMA.16816.F32.BF16 R44, R208, R10.reuse, R44 ;  /* 0x0000000ad02c723c */ /* 0x080fe6000004182c */
[----:B------:R-:W-:Y:S02]  /*8520*/  FMUL.FTZ R20, R20, c[0x0][0x320] ;  /* 0x0000c80014147a20 */ /* 0x000fe40000410000 */
[----:B------:R-:W-:Y:S02]  /*8530*/  FMUL.FTZ R24, R24, c[0x0][0x320] ;  /* 0x0000c80018187a20 */ /* 0x000fe40000410000 */
[----:B------:R-:W-:Y:S01]  /*8540*/  FMUL.FTZ R36, R36, c[0x0][0x320] ;  /* 0x0000c80024247a20 */ /* 0x000fe20000410000 */
[C---:B------:R-:W-:Y:S01]  /*8550*/  HMMA.16816.F32.BF16 R48, R216.reuse, R10, R48 ;  /* 0x0000000ad830723c */ /* 0x040fe20000041830 */
[----:B------:R-:W2:Y:S03]  /*8560*/  MUFU.TANH R137, R26 ;  /* 0x0000001a00897308 */ /* 0x000ea60000002400 */
[----:B------:R-:W-:Y:S02]  /*8570*/  FMUL.FTZ R37, R37, c[0x0][0x320] ;  /* 0x0000c80025257a20 */ /* 0x000fe40000410000 */
[----:B------:R-:W-:Y:S02]  /*8580*/  FMUL.FTZ R38, R38, c[0x0][0x320] ;  /* 0x0000c80026267a20 */ /* 0x000fe40000410000 */
[-C--:B---3--:R-:W-:Y:S03]  /*8590*/  HMMA.16816.F32.BF16 R52, R216, R4.reuse, R52 ;  /* 0x00000004d834723c */ /* 0x088fe60000041834 */
[----:B------:R-:W-:Y:S01]  /*85a0*/  MUFU.TANH R246, R36 ;  /* 0x0000002400f67308 */ /* 0x000fe20000002400 */
[----:B------:R-:W-:Y:S02]  /*85b0*/  FMUL.FTZ R41, R41, c[0x0][0x320] ;  /* 0x0000c80029297a20 */ /* 0x000fe40000410000 */
[----:B------:R-:W-:Y:S01]  /*85c0*/  FMUL.FTZ R39, R39, c[0x0][0x320] ;  /* 0x0000c80027277a20 */ /* 0x000fe20000410000 */
[----:B-1----:R-:W3:Y:S01]  /*85d0*/  LDL R31, [R1+0x18] ;  /* 0x00001800011f7983 */ /* 0x002ee20000100800 */
[C---:B------:R-:W-:Y:S04]  /*85e0*/  HMMA.16816.F32.BF16 R56, R208.reuse, R4, R56 ;  /* 0x00000004d038723c */ /* 0x040fe80000041838 */
[----:B------:R-:W-:Y:S01]  /*85f0*/  FMUL.FTZ R45, R45, c[0x0][0x320] ;  /* 0x0000c8002d2d7a20 */ /* 0x000fe20000410000 */
[----:B------:R-:W-:Y:S01]  /*8600*/  MUFU.TANH R22, R41 ;  /* 0x0000002900167308 */ /* 0x000fe20000002400 */
[----:B------:R-:W-:Y:S01]  /*8610*/  FMUL.FTZ R46, R46, c[0x0][0x320] ;  /* 0x0000c8002e2e7a20 */ /* 0x000fe20000410000 */
[----:B------:R-:W-:Y:S01]  /*8620*/  FMNMX.FTZ R4, R213, R3, !PT ;  /* 0x00000003d5047209 */ /* 0x000fe20007810000 */
[-C--:B------:R-:W-:Y:S04]  /*8630*/  HMMA.16816.F32.BF16 R60, R208, R6.reuse, R60 ;  /* 0x00000006d03c723c */ /* 0x080fe8000004183c */
[----:B------:R-:W-:Y:S01]  /*8640*/  FMUL.FTZ R49, R49, c[0x0][0x320] ;  /* 0x0000c80031317a20 */ /* 0x000fe20000410000 */
[----:B------:R-:W-:Y:S01]  /*8650*/  FMNMX.FTZ R4, R212, R4, !PT ;  /* 0x00000004d4047209 */ /* 0x000fe20007810000 */
[----:B------:R-:W-:Y:S01]  /*8660*/  FMUL.FTZ R51, R51, c[0x0][0x320] ;  /* 0x0000c80033337a20 */ /* 0x000fe20000410000 */
[----:B------:R1:W-:Y:S01]  /*8670*/  MUFU.TANH R2, R37 ;  /* 0x0000002500027308 */ /* 0x0003e20000002400 */
[----:B------:R-:W-:Y:S01]  /*8680*/  FMUL.FTZ R55, R55, c[0x0][0x320] ;  /* 0x0000c80037377a20 */ /* 0x000fe20000410000 */
[----:B------:R-:W-:Y:S04]  /*8690*/  HMMA.16816.F32.BF16 R64, R216, R6, R64 ;  /* 0x00000006d840723c */ /* 0x000fe80000041840 */
[----:B------:R-:W-:Y:S01]  /*86a0*/  FMUL.FTZ R54, R54, c[0x0][0x320] ;  /* 0x0000c80036367a20 */ /* 0x000fe20000410000 */
[----:B------:R-:W-:Y:S01]  /*86b0*/  FMNMX.FTZ R4, R16, R4, !PT ;  /* 0x0000000410047209 */ /* 0x000fe20007810000 */
[----:B------:R-:W-:Y:S02]  /*86c0*/  FMUL.FTZ R52, R52, c[0x0][0x320] ;  /* 0x0000c80034347a20 */ /* 0x000fe40000410000 */
[----:B------:R2:W2:Y:S01]  /*86d0*/  MUFU.TANH R8, R49 ;  /* 0x0000003100087308 */ /* 0x0004a20000002400 */
[----:B------:R-:W-:Y:S03]  /*86e0*/  FMUL.FTZ R53, R53, c[0x0][0x320] ;  /* 0x0000c80035357a20 */ /* 0x000fe60000410000 */
[----:B------:R-:W-:Y:S01]  /*86f0*/  FMUL.FTZ R43, R43, c[0x0][0x320] ;  /* 0x0000c8002b2b7a20 */ /* 0x000fe20000410000 */
[----:B----4-:R-:W-:Y:S01]  /*8700*/  FMNMX.FTZ R4, R17, R4, !PT ;  /* 0x0000000411047209 */ /* 0x010fe20007810000 */
[----:B------:R-:W-:Y:S02]  /*8710*/  FMUL.FTZ R50, R50, c[0x0][0x320] ;  /* 0x0000c80032327a20 */ /* 0x000fe40000410000 */
[----:B------:R-:W-:Y:S02]  /*8720*/  FMUL.FTZ R60, R60, c[0x0][0x320] ;  /* 0x0000c8003c3c7a20 */ /* 0x000fe40000410000 */
[----:B------:R4:W-:Y:S01]  /*8730*/  MUFU.TANH R10, R50 ;  /* 0x00000032000a7308 */ /* 0x0009e20000002400 */
[----:B------:R-:W-:Y:S02]  /*8740*/  FMUL.FTZ R61, R61, c[0x0][0x320] ;  /* 0x0000c8003d3d7a20 */ /* 0x000fe40000410000 */
[----:B------:R-:W-:Y:S01]  /*8750*/  FMUL.FTZ R62, R62, c[0x0][0x320] ;  /* 0x0000c8003e3e7a20 */ /* 0x000fe20000410000 */
[----:B-1----:R-:W3:Y:S01]  /*8760*/  LDL.64 R36, [R1+0x28] ;  /* 0x0000280001247983 */ /* 0x002ee20000100a00 */
[----:B------:R-:W-:Y:S02]  /*8770*/  FMUL.FTZ R25, R25, c[0x0][0x320] ;  /* 0x0000c80019197a20 */ /* 0x000fe40000410000 */
[----:B------:R-:W-:Y:S02]  /*8780*/  FMUL.FTZ R65, R65, c[0x0][0x320] ;  /* 0x0000c80041417a20 */ /* 0x000fe40000410000 */
[----:B------:R-:W-:Y:S01]  /*8790*/  FMUL.FTZ R64, R64, c[0x0][0x320] ;  /* 0x0000c80040407a20 */ /* 0x000fe20000410000 */
[----:B------:R1:W-:Y:S01]  /*87a0*/  MUFU.TANH R41, R51 ;  /* 0x0000003300297308 */ /* 0x0003e20000002400 */
[----:B------:R-:W-:Y:S02]  /*87b0*/  FMUL.FTZ R35, R35, c[0x0][0x320] ;  /* 0x0000c80023237a20 */ /* 0x000fe40000410000 */
[----:B------:R-:W-:Y:S01]  /*87c0*/  FMUL.FTZ R29, R29, c[0x0][0x320] ;  /* 0x0000c8001d1d7a20 */ /* 0x000fe20000410000 */
[----:B--2---:R-:W-:Y:S01]  /*87d0*/  MOV R49, R137 ;  /* 0x0000008900317202 */ /* 0x004fe20000000f00 */
[----:B------:R-:W-:Y:S02]  /*87e0*/  FMUL.FTZ R40, R40, c[0x0][0x320] ;  /* 0x0000c80028287a20 */ /* 0x000fe40000410000 */
[----:B------:R-:W-:Y:S02]  /*87f0*/  FMUL.FTZ R67, R67, c[0x0][0x320] ;  /* 0x0000c80043437a20 */ /* 0x000fe40000410000 */
[----:B------:R-:W-:Y:S01]  /*8800*/  FMUL.FTZ R66, R66, c[0x0][0x320] ;  /* 0x0000c80042427a20 */ /* 0x000fe20000410000 */
[----:B------:R-:W-:Y:S01]  /*8810*/  MUFU.TANH R11, R43 ;  /* 0x0000002b000b7308 */ /* 0x000fe20000002400 */
[----:B------:R-:W-:Y:S02]  /*8820*/  FMUL.FTZ R47, R47, c[0x0][0x320] ;  /* 0x0000c8002f2f7a20 */ /* 0x000fe40000410000 */
[----:B------:R-:W-:Y:S01]  /*8830*/  FMUL.FTZ R58, R58, c[0x0][0x320] ;  /* 0x0000c8003a3a7a20 */ /* 0x000fe20000410000 */
[----:B----4-:R-:W-:Y:S01]  /*8840*/  MOV R50, R252 ;  /* 0x000000fc00327202 */ /* 0x010fe20000000f00 */
[----:B------:R-:W-:Y:S02]  /*8850*/  FMUL.FTZ R59, R59, c[0x0][0x320] ;  /* 0x0000c8003b3b7a20 */ /* 0x000fe40000410000 */
[----:B------:R-:W-:Y:S02]  /*8860*/  FMUL.FTZ R42, R42, c[0x0][0x320] ;  /* 0x0000c8002a2a7a20 */ /* 0x000fe40000410000 */
[----:B------:R-:W-:Y:S01]  /*8870*/  FMUL.FTZ R57, R57, c[0x0][0x320] ;  /* 0x0000c80039397a20 */ /* 0x000fe20000410000 */
[----:B------:R2:W-:Y:S01]  /*8880*/  MUFU.TANH R23, R60 ;  /* 0x0000003c00177308 */ /* 0x0005e20000002400 */
[----:B------:R-:W-:Y:S02]  /*8890*/  FMUL.FTZ R48, R48, c[0x0][0x320] ;  /* 0x0000c80030307a20 */ /* 0x000fe40000410000 */
[----:B------:R-:W-:Y:S01]  /*88a0*/  FMUL.FTZ R56, R56, c[0x0][0x320] ;  /* 0x0000c80038387a20 */ /* 0x000fe20000410000 */
[----:B-1----:R-:W-:Y:S01]  /*88b0*/  MOV R51, R8 ;  /* 0x0000000800337202 */ /* 0x002fe20000000f00 */
[----:B------:R-:W-:Y:S02]  /*88c0*/  FMUL.FTZ R34, R34, c[0x0][0x320] ;  /* 0x0000c80022227a20 */ /* 0x000fe40000410000 */
[----:B------:R-:W-:Y:S02]  /*88d0*/  FMUL.FTZ R32, R32, c[0x0][0x320] ;  /* 0x0000c80020207a20 */ /* 0x000fe40000410000 */
[----:B------:R-:W-:Y:S01]  /*88e0*/  FMUL.FTZ R33, R33, c[0x0][0x320] ;  /* 0x0000c80021217a20 */ /* 0x000fe20000410000 */
[----:B------:R1:W4:Y:S01]  /*88f0*/  MUFU.TANH R0, R48 ;  /* 0x0000003000007308 */ /* 0x0003220000002400 */
[----:B------:R-:W-:Y:S02]  /*8900*/  FMUL.FTZ R44, R44, c[0x0][0x320] ;  /* 0x0000c8002c2c7a20 */ /* 0x000fe40000410000 */
[----:B------:R-:W-:Y:S07]  /*8910*/  FMUL.FTZ R30, R30, c[0x0][0x320] ;  /* 0x0000c8001e1e7a20 */ /* 0x000fee0000410000 */
[----:B------:R4:W-:Y:S01]  /*8920*/  MUFU.TANH R26, R57 ;  /* 0x00000039001a7308 */ /* 0x0009e20000002400 */
[----:B--2---:R-:W-:Y:S09]  /*8930*/  MOV R60, R246 ;  /* 0x000000f6003c7202 */ /* 0x004ff20000000f00 */
[----:B------:R-:W-:Y:S01]  /*8940*/  MUFU.TANH R130, R27 ;  /* 0x0000001b00827308 */ /* 0x000fe20000002400 */
[----:B-1----:R-:W-:Y:S09]  /*8950*/  MOV R48, R136 ;  /* 0x0000008800307202 */ /* 0x002ff20000000f00 */
[----:B------:R1:W-:Y:S01]  /*8960*/  MUFU.TANH R27, R56 ;  /* 0x00000038001b7308 */ /* 0x0003e20000002400 */
[----:B----4-:R-:W-:Y:S02]  /*8970*/  MOV R57, R2 ;  /* 0x0000000200397202 */ /* 0x010fe40000000f00 */
[----:B------:R-:W-:Y:S07]  /*8980*/  FMNMX.FTZ R2, R215, R132, !PT ;  /* 0x00000084d7027209 */ /* 0x000fee0007810000 */
[----:B------:R-:W-:Y:S01]  /*8990*/  MUFU.TANH R243, R38 ;  /* 0x0000002600f37308 */ /* 0x000fe20000002400 */
[----:B------:R-:W-:Y:S09]  /*89a0*/  FMNMX.FTZ R5, R214, R2, !PT ;  /* 0x00000002d6057209 */ /* 0x000ff20007810000 */
[----:B------:R2:W-:Y:S01]  /*89b0*/  MUFU.TANH R129, R39 ;  /* 0x0000002700817308 */ /* 0x0005e20000002400 */
[----:B-1----:R-:W-:Y:S02]  /*89c0*/  MOV R56, R0 ;  /* 0x0000000000387202 */ /* 0x002fe40000000f00 */
[----:B------:R-:W-:Y:S07]  /*89d0*/  FMNMX.FTZ R0, R221, R133, !PT ;  /* 0x00000085dd007209 */ /* 0x000fee0007810000 */
[----:B------:R-:W1:Y:S01]  /*89e0*/  MUFU.TANH R8, R55 ;  /* 0x0000003700087308 */ /* 0x000e620000002400 */
[----:B------:R-:W-:Y:S02]  /*89f0*/  FMNMX.FTZ R2, R220, R0, !PT ;  /* 0x00000000dc027209 */ /* 0x000fe40007810000 */
[----:B------:R-:W-:Y:S02]  /*8a00*/  FMNMX.FTZ R0, R18, R5, !PT ;  /* 0x0000000512007209 */ /* 0x000fe40007810000 */
[----:B------:R-:W-:Y:S02]  /*8a10*/  FMNMX.FTZ R2, R12, R2, !PT ;  /* 0x000000020c027209 */ /* 0x000fe40007810000 */
[----:B------:R-:W-:Y:S03]  /*8a20*/  FMNMX.FTZ R0, R19, R0, !PT ;  /* 0x0000000013007209 */ /* 0x000fe60007810000 */
[----:B------:R-:W-:Y:S01]  /*8a30*/  MUFU.TANH R251, R21 ;  /* 0x0000001500fb7308 */ /* 0x000fe20000002400 */
[----:B------:R-:W-:Y:S01]  /*8a40*/  FMNMX.FTZ R0, R48, R0, !PT ;  /* 0x0000000030007209 */ /* 0x000fe20007810000 */
[----:B--2---:R-:W2:Y:S03]  /*8a50*/  LDL.64 R38, [R1+0x38] ;  /* 0x0000380001267983 */ /* 0x004ea60000100a00 */
[----:B------:R-:W-:Y:S05]  /*8a60*/  FMNMX.FTZ R0, R50, R0, !PT ;  /* 0x0000000032007209 */ /* 0x000fea0007810000 */
[----:B------:R-:W-:Y:S10]  /*8a70*/  MUFU.TANH R21, R28 ;  /* 0x0000001c00157308 */ /* 0x000ff40000002400 */
[----:B------:R1:W-:Y:S10]  /*8a80*/  MUFU.TANH R28, R61 ;  /* 0x0000003d001c7308 */ /* 0x0003f40000002400 */
[----:B------:R-:W4:Y:S10]  /*8a90*/  MUFU.TANH R13, R13 ;  /* 0x0000000d000d7308 */ /* 0x000f340000002400 */
[----:B------:R-:W-:Y:S01]  /*8aa0*/  MUFU.TANH R246, R64 ;  /* 0x0000004000f67308 */ /* 0x000fe20000002400 */
[----:B-1----:R-:W-:Y:S02]  /*8ab0*/  MOV R61, R8 ;  /* 0x00000008003d7202 */ /* 0x002fe40000000f00 */
[----:B------:R-:W2:Y:S07]  /*8ac0*/  LDL R8, [R1+0x1c] ;  /* 0x00001c0001087983 */ /* 0x000eae0000100800 */
[----:B------:R-:W1:Y:S01]  /*8ad0*/  MUFU.TANH R242, R24 ;  /* 0x0000001800f27308 */ /* 0x000e620000002400 */
[----:B----4-:R-:W-:Y:S09]  /*8ae0*/  FMNMX.FTZ R5, R13, R2, !PT ;  /* 0x000000020d057209 */ /* 0x010ff20007810000 */
[----:B------:R-:W4:Y:S10]  /*8af0*/  MUFU.TANH R248, R20 ;  /* 0x0000001400f87308 */ /* 0x000f340000002400 */
[----:B------:R-:W-:Y:S01]  /*8b00*/  MUFU.TANH R218, R65 ;  /* 0x0000004100da7308 */ /* 0x000fe20000002400 */
[----:B-1----:R-:W-:Y:S04]  /*8b10*/  MOV R64, R242 ;  /* 0x000000f200407202 */ /* 0x002fe80000000f00 */
[----:B------:R-:W-:Y:S05]  /*8b20*/  FMNMX.FTZ R5, R64, R5, !PT ;  /* 0x0000000540057209 */ /* 0x000fea0007810000 */
[----:B------:R-:W1:Y:S01]  /*8b30*/  MUFU.TANH R241, R25 ;  /* 0x0000001900f17308 */ /* 0x000e620000002400 */
[----:B----4-:R-:W-:Y:S04]  /*8b40*/  FMNMX.FTZ R4, R248, R4, !PT ;  /* 0x00000004f8047209 */ /* 0x010fe80007810000 */
[----:B------:R-:W-:Y:S05]  /*8b50*/  FMNMX.FTZ R4, R251, R4, !PT ;  /* 0x00000004fb047209 */ /* 0x000fea0007810000 */
[----:B------:R-:W4:Y:S10]  /*8b60*/  MUFU.TANH R250, R34 ;  /* 0x0000002200fa7308 */ /* 0x000f340000002400 */
[----:B------:R-:W4:Y:S01]  /*8b70*/  MUFU.TANH R245, R32 ;  /* 0x0000002000f57308 */ /* 0x000f220000002400 */
[----:B-1----:R-:W-:Y:S04]  /*8b80*/  MOV R65, R241 ;  /* 0x000000f100417202 */ /* 0x002fe80000000f00 */
[----:B------:R-:W-:Y:S05]  /*8b90*/  FMNMX.FTZ R5, R65, R5, !PT ;  /* 0x0000000541057209 */ /* 0x000fea0007810000 */
[----:B------:R-:W1:Y:S01]  /*8ba0*/  MUFU.TANH R249, R35 ;  /* 0x0000002300f97308 */ /* 0x000e620000002400 */
[----:B------:R-:W-:Y:S02]  /*8bb0*/  FMNMX.FTZ R5, R21, R5, !PT ;  /* 0x0000000515057209 */ /* 0x000fe40007810000 */
[----:B----4-:R-:W-:Y:S07]  /*8bc0*/  FMNMX.FTZ R0, R250, R0, !PT ;  /* 0x00000000fa007209 */ /* 0x010fee0007810000 */
[----:B------:R-:W4:Y:S01]  /*8bd0*/  MUFU.TANH R247, R33 ;  /* 0x0000002100f77308 */ /* 0x000f220000002400 */
[----:B------:R-:W-:Y:S09]  /*8be0*/  FMNMX.FTZ R4, R245, R4, !PT ;  /* 0x00000004f5047209 */ /* 0x000ff20007810000 */
[----:B------:R-:W4:Y:S01]  /*8bf0*/  MUFU.TANH R24, R29 ;  /* 0x0000001d00187308 */ /* 0x000f220000002400 */
[----:B-1----:R-:W-:Y:S04]  /*8c00*/  FMNMX.FTZ R0, R249, R0, !PT ;  /* 0x00000000f9007209 */ /* 0x002fe80007810000 */
[----:B------:R-:W-:Y:S05]  /*8c10*/  FMNMX.FTZ R0, R243, R0, !PT ;  /* 0x00000000f3007209 */ /* 0x000fea0007810000 */
[----:B------:R-:W1:Y:S01]  /*8c20*/  MUFU.TANH R25, R40 ;  /* 0x0000002800197308 */ /* 0x000e620000002400 */
[----:B------:R-:W-:Y:S02]  /*8c30*/  FMNMX.FTZ R0, R129, R0, !PT ;  /* 0x0000000081007209 */ /* 0x000fe40007810000 */
[----:B----4-:R-:W-:Y:S02]  /*8c40*/  FMNMX.FTZ R4, R247, R4, !PT ;  /* 0x00000004f7047209 */ /* 0x010fe40007810000 */
[----:B------:R-:W-:Y:S02]  /*8c50*/  FMNMX.FTZ R0, R10, R0, !PT ;  /* 0x000000000a007209 */ /* 0x000fe40007810000 */
[----:B------:R-:W-:Y:S03]  /*8c60*/  FMNMX.FTZ R4, R60, R4, !PT ;  /* 0x000000043c047209 */ /* 0x000fe60007810000 */
[----:B------:R-:W-:Y:S01]  /*8c70*/  MUFU.TANH R9, R54 ;  /* 0x0000003600097308 */ /* 0x000fe20000002400 */
[----:B------:R-:W-:Y:S02]  /*8c80*/  FMNMX.FTZ R0, R41, R0, !PT ;  /* 0x0000000029007209 */ /* 0x000fe40007810000 */
[----:B------:R-:W-:Y:S02]  /*8c90*/  FMNMX.FTZ R4, R57, R4, !PT ;  /* 0x0000000439047209 */ /* 0x000fe40007810000 */
[----:B------:R-:W-:Y:S02]  /*8ca0*/  FMNMX.FTZ R5, R24, R5, !PT ;  /* 0x0000000518057209 */ /* 0x000fe40007810000 */
[----:B------:R-:W-:Y:S02]  /*8cb0*/  FMNMX.FTZ R4, R56, R4, !PT ;  /* 0x0000000438047209 */ /* 0x000fe40007810000 */
[----:B------:R-:W-:Y:S01]  /*8cc0*/  MOV R33, R139 ;  /* 0x0000008b00217202 */ /* 0x000fe20000000f00 */
[----:B------:R-:W4:Y:S01]  /*8cd0*/  MUFU.TANH R44, R44 ;  /* 0x0000002c002c7308 */ /* 0x000f220000002400 */
[----:B------:R-:W-:Y:S02]  /*8ce0*/  FMNMX.FTZ R4, R51, R4, !PT ;  /* 0x0000000433047209 */ /* 0x000fe40007810000 */
[----:B-1----:R-:W-:Y:S04]  /*8cf0*/  FMNMX.FTZ R5, R25, R5, !PT ;  /* 0x0000000519057209 */ /* 0x002fe80007810000 */
[----:B------:R-:W-:Y:S03]  /*8d00*/  FMNMX.FTZ R5, R22, R5, !PT ;  /* 0x0000000516057209 */ /* 0x000fe60007810000 */
[----:B------:R1:W-:Y:S10]  /*8d10*/  MUFU.TANH R29, R67 ;  /* 0x00000043001d7308 */ /* 0x0003f40000002400 */
[----:B------:R-:W3:Y:S01]  /*8d20*/  MUFU.TANH R131, R45 ;  /* 0x0000002d00837308 */ /* 0x000ee20000002400 */
[----:B----4-:R-:W-:Y:S09]  /*8d30*/  FMNMX.FTZ R5, R44, R5, !PT ;  /* 0x000000052c057209 */ /* 0x010ff20007810000 */
[----:B------:R-:W4:Y:S01]  /*8d40*/  MUFU.TANH R45, R52 ;  /* 0x00000034002d7308 */ /* 0x000f220000002400 */
[----:B-1----:R-:W-:Y:S04]  /*8d50*/  MOV R67, R9 ;  /* 0x0000000900437202 */ /* 0x002fe80000000f00 */
[----:B------:R-:W-:Y:S05]  /*8d60*/  FMNMX.FTZ R0, R67, R0, !PT ;  /* 0x0000000043007209 */ /* 0x000fea0007810000 */
[----:B------:R-:W1:Y:S01]  /*8d70*/  MUFU.TANH R252, R53 ;  /* 0x0000003500fc7308 */ /* 0x000e620000002400 */
[----:B------:R-:W-:Y:S02]  /*8d80*/  FMNMX.FTZ R2, R61, R0, !PT ;  /* 0x000000003d027209 */ /* 0x000fe40007810000 */
[----:B---3--:R-:W-:Y:S04]  /*8d90*/  FMNMX.FTZ R5, R131, R5, !PT ;  /* 0x0000000583057209 */ /* 0x008fe80007810000 */
[----:B------:R-:W-:Y:S03]  /*8da0*/  FMNMX.FTZ R0, R27, R5, !PT ;  /* 0x000000051b007209 */ /* 0x000fe60007810000 */
[----:B------:R-:W3:Y:S01]  /*8db0*/  MUFU.TANH R14, R14 ;  /* 0x0000000e000e7308 */ /* 0x000ee20000002400 */
[----:B------:R-:W-:Y:S02]  /*8dc0*/  FMNMX.FTZ R5, R222, R138, !PT ;  /* 0x0000008ade057209 */ /* 0x000fe40007810000 */
[----:B------:R-:W-:Y:S02]  /*8dd0*/  FMNMX.FTZ R0, R26, R0, !PT ;  /* 0x000000001a007209 */ /* 0x000fe40007810000 */
[----:B----4-:R-:W-:Y:S02]  /*8de0*/  FMNMX.FTZ R4, R45, R4, !PT ;  /* 0x000000042d047209 */ /* 0x010fe40007810000 */
[----:B------:R-:W-:Y:S02]  /*8df0*/  FMNMX.FTZ R0, R23, R0, !PT ;  /* 0x0000000017007209 */ /* 0x000fe40007810000 */
[----:B------:R-:W-:Y:S01]  /*8e00*/  FMNMX.FTZ R5, R223, R5, !PT ;  /* 0x00000005df057209 */ /* 0x000fe20007810000 */
[----:B------:R-:W4:Y:S01]  /*8e10*/  MUFU.TANH R15, R15 ;  /* 0x0000000f000f7308 */ /* 0x000f220000002400 */
[----:B------:R-:W-:Y:S02]  /*8e20*/  FMNMX.FTZ R0, R28, R0, !PT ;  /* 0x000000001c007209 */ /* 0x000fe40007810000 */
[----:B-1----:R-:W-:Y:S03]  /*8e30*/  FMNMX.FTZ R4, R252, R4, !PT ;  /* 0x00000004fc047209 */ /* 0x002fe60007810000 */
[----:B------:R-:W1:Y:S01]  /*8e40*/  SHFL.BFLY PT, R135, R0, 0x2, 0x1f ;  /* 0x0c401f0000877f89 */ /* 0x000e6200000e0000 */
[----:B------:R-:W-:Y:S03]  /*8e50*/  FMNMX.FTZ R4, R246, R4, !PT ;  /* 0x00000004f6047209 */ /* 0x000fe60007810000 */
[----:B------:R-:W1:Y:S01]  /*8e60*/  MUFU.TANH R235, R30 ;  /* 0x0000001e00eb7308 */ /* 0x000e620000002400 */
[----:B------:R-:W-:Y:S02]  /*8e70*/  FMNMX.FTZ R4, R218, R4, !PT ;  /* 0x00000004da047209 */ /* 0x000fe40007810000 */
[----:B---3--:R-:W-:Y:S03]  /*8e80*/  FMNMX.FTZ R5, R14, R5, !PT ;  /* 0x000000050e057209 */ /* 0x008fe60007810000 */
[----:B------:R-:W3:Y:S04]  /*8e90*/  SHFL.BFLY PT, R7, R4, 0x2, 0x1f ;  /* 0x0c401f0004077f89 */ /* 0x000ee800000e0000 */
[----:B------:R-:W3:Y:S01]  /*8ea0*/  MUFU.TANH R30, R66 ;  /* 0x00000042001e7308 */ /* 0x000ee20000002400 */
[----:B----4-:R-:W-:Y:S04]  /*8eb0*/  FMNMX.FTZ R5, R15, R5, !PT ;  /* 0x000000050f057209 */ /* 0x010fe80007810000 */
[----:B------:R-:W-:Y:S05]  /*8ec0*/  FMNMX.FTZ R5, R49, R5, !PT ;  /* 0x0000000531057209 */ /* 0x000fea0007810000 */
[----:B------:R-:W4:Y:S01]  /*8ed0*/  MUFU.TANH R34, R42 ;  /* 0x0000002a00227308 */ /* 0x000f220000002400 */
[----:B-1----:R-:W-:Y:S02]  /*8ee0*/  FMNMX.FTZ R135, R0, R135, !PT ;  /* 0x0000008700877209 */ /* 0x002fe40007810000 */
[----:B------:R-:W-:Y:S02]  /*8ef0*/  FMNMX.FTZ R5, R130, R5, !PT ;  /* 0x0000000582057209 */ /* 0x000fe40007810000 */
[----:B------:R-:W-:Y:S04]  /*8f00*/  MOV R32, R235 ;  /* 0x000000eb00207202 */ /* 0x000fe80000000f00 */
[----:B------:R-:W-:Y:S01]  /*8f10*/  FMNMX.FTZ R5, R32, R5, !PT ;  /* 0x0000000520057209 */ /* 0x000fe20007810000 */
[----:B------:R1:W1:Y:S01]  /*8f20*/  MUFU.TANH R20, R46 ;  /* 0x0000002e00147308 */ /* 0x0002620000002400 */
[----:B---3--:R-:W-:Y:S02]  /*8f30*/  FMNMX.FTZ R4, R4, R7, !PT ;  /* 0x0000000704047209 */ /* 0x008fe40007810000 */
[----:B------:R-:W-:Y:S02]  /*8f40*/  FMNMX.FTZ R0, R33, R5, !PT ;  /* 0x0000000521007209 */ /* 0x000fe40007810000 */
[----:B------:R-:W-:Y:S01]  /*8f50*/  FMNMX.FTZ R2, R30, R2, !PT ;  /* 0x000000021e027209 */ /* 0x000fe20007810000 */
[----:B------:R-:W3:Y:S01]  /*8f60*/  SHFL.BFLY PT, R137, R4, 0x1, 0x1f ;  /* 0x0c201f0004897f89 */ /* 0x000ee200000e0000 */
[----:B------:R-:W-:Y:S02]  /*8f70*/  MOV R43, R30 ;  /* 0x0000001e002b7202 */ /* 0x000fe40000000f00 */
[----:B------:R-:W-:Y:S01]  /*8f80*/  FMNMX.FTZ R2, R29, R2, !PT ;  /* 0x000000021d027209 */ /* 0x000fe20007810000 */
[----:B------:R3:W3:Y:S01]  /*8f90*/  MUFU.TANH R66, R47 ;  /* 0x0000002f00427308 */ /* 0x0006e20000002400 */
[----:B----4-:R-:W-:Y:S01]  /*8fa0*/  FMNMX.FTZ R5, R34, R0, !PT ;  /* 0x0000000022057209 */ /* 0x010fe20007810000 */
[----:B------:R-:W-:Y:S02]  /*8fb0*/  FMUL.FTZ R0, R63, c[0x0][0x320] ;  /* 0x0000c8003f007a20 */ /* 0x000fe40000410000 */
[----:B------:R-:W4:Y:S01]  /*8fc0*/  SHFL.BFLY PT, R6, R2, 0x2, 0x1f ;  /* 0x0c401f0002067f89 */ /* 0x000f2200000e0000 */
[----:B------:R-:W-:Y:S02]  /*8fd0*/  MOV R42, R10 ;  /* 0x0000000a002a7202 */ /* 0x000fe40000000f00 */
[----:B------:R-:W-:Y:S03]  /*8fe0*/  FMNMX.FTZ R5, R11, R5, !PT ;  /* 0x000000050b057209 */ /* 0x000fe60007810000 */
[----:B------:R4:W-:Y:S01]  /*8ff0*/  MUFU.TANH R139, R0 ;  /* 0x00000000008b7308 */ /* 0x0009e20000002400 */
[----:B------:R-:W-:Y:S02]  /*9000*/  MOV R63, R22 ;  /* 0x00000016003f7202 */ /* 0x000fe40000000f00 */
[----:B-1----:R-:W-:Y:S02]  /*9010*/  MOV R46, R29 ;  /* 0x0000001d002e7202 */ /* 0x002fe40000000f00 */
[----:B---3--:R-:W-:Y:S05]  /*9020*/  FMNMX.FTZ R137, R4, R137, !PT ;  /* 0x0000008904897209 */ /* 0x008fea0007810000 */
[----:B------:R1:W3:Y:S01]  /*9030*/  MUFU.TANH R242, R58 ;  /* 0x0000003a00f27308 */ /* 0x0002e20000002400 */
[----:B------:R-:W-:Y:S02]  /*9040*/  FMNMX.FTZ R4, R20, R5, !PT ;  /* 0x0000000514047209 */ /* 0x000fe40007810000 */
[----:B------:R-:W-:Y:S01]  /*9050*/  MOV R47, R28 ;  /* 0x0000001c002f7202 */ /* 0x000fe20000000f00 */
[C---:B------:R-:W-:Y:S01]  /*9060*/  FMUL.FTZ R189, R137.reuse, c[0x0][0x2d0] ;  /* 0x0000b40089bd7a20 */ /* 0x040fe20000410000 */
[----:B------:R-:W-:Y:S02]  /*9070*/  FMNMX.FTZ R4, R66, R4, !PT ;  /* 0x0000000442047209 */ /* 0x000fe40007810000 */
[----:B----4-:R-:W-:Y:S03]  /*9080*/  FMNMX.FTZ R2, R2, R6, !PT ;  /* 0x0000000602027209 */ /* 0x010fe60007810000 */
[----:B------:R4:W3:Y:S01]  /*9090*/  MUFU.TANH R235, R59 ;  /* 0x0000003b00eb7308 */ /* 0x0008e20000002400 */
[----:B------:R-:W3:Y:S01]  /*90a0*/  SHFL.BFLY PT, R6, R135, 0x1, 0x1f ;  /* 0x0c201f0087067f89 */ /* 0x000ee200000e0000 */
[----:B------:R-:W-:Y:S04]  /*90b0*/  FADD.FTZ R0, -R137, R3 ;  /* 0x0000000389007221 */ /* 0x000fe80000010100 */
[----:B------:R-:W-:Y:S03]  /*90c0*/  FMUL.FTZ R0, R0, c[0x0][0x2d0] ;  /* 0x0000b40000007a20 */ /* 0x000fe60000410000 */
[----:B------:R-:W3:Y:S01]  /*90d0*/  SHFL.BFLY PT, R136, R2, 0x1, 0x1f ;  /* 0x0c201f0002887f89 */ /* 0x000ee200000e0000 */
[----:B------:R3:W-:Y:S01]  /*90e0*/  MUFU.TANH R188, R62 ;  /* 0x0000003e00bc7308 */ /* 0x0007e20000002400 */
[----:B-1----:R-:W-:Y:S09]  /*90f0*/  MOV R58, R27 ;  /* 0x0000001b003a7202 */ /* 0x002ff20000000f00 */
[----:B------:R1:W1:Y:S01]  /*9100*/  MUFU.EX2 R134, R0 ;  /* 0x0000000000867308 */ /* 0x0002620000000800 */
[----:B----4-:R-:W-:Y:S02]  /*9110*/  MOV R59, R26 ;  /* 0x0000001a003b7202 */ /* 0x010fe40000000f00 */
[----:B---3--:R-:W-:Y:S05]  /*9120*/  FMNMX.FTZ R135, R135, R6, !PT ;  /* 0x0000000687877209 */ /* 0x008fea0007810000 */
[----:B------:R-:W-:Y:S01]  /*9130*/  FMUL.FTZ R190, R135, c[0x0][0x2d0] ;  /* 0x0000b40087be7a20 */ /* 0x000fe20000410000 */
[----:B------:R-:W-:Y:S02]  /*9140*/  FMNMX.FTZ R136, R2, R136, !PT ;  /* 0x0000008802887209 */ /* 0x000fe40007810000 */
[----:B------:R-:W-:Y:S01]  /*9150*/  FMNMX.FTZ R2, R242, R4, !PT ;  /* 0x00000004f2027209 */ /* 0x000fe20007810000 */
[----:B------:R-:W-:Y:S01]  /*9160*/  FFMA.FTZ R4, R213, c[0x0][0x2d0], -R189 ;  /* 0x0000b400d5047a23 */ /* 0x000fe200000108bd */
[----:B------:R-:W-:Y:S01]  /*9170*/  MOV R62, R23 ;  /* 0x00000017003e7202 */ /* 0x000fe20000000f00 */
[C---:B------:R-:W-:Y:S02]  /*9180*/  FMUL.FTZ R191, R136.reuse, c[0x0][0x2d0] ;  /* 0x0000b40088bf7a20 */ /* 0x040fe40000410000 */
[----:B------:R2:W-:Y:S01]  /*9190*/  MUFU.EX2 R216, R4 ;  /* 0x0000000400d87308 */ /* 0x0005e20000000800 */
[----:B------:R-:W-:Y:S01]  /*91a0*/  FFMA.FTZ R10, R221, c[0x0][0x2d0], -R190 ;  /* 0x0000b400dd0a7a23 */ /* 0x000fe200000108be */
[----:B------:R-:W-:Y:S02]  /*91b0*/  MOV R221, R11 ;  /* 0x0000000b00dd7202 */ /* 0x000fe40000000f00 */
[----:B-1----:R-:W-:Y:S01]  /*91c0*/  FMNMX.FTZ R0, R235, R2, !PT ;  /* 0x00000002eb007209 */ /* 0x002fe20007810000 */
[----:B------:R-:W-:Y:S02]  /*91d0*/  FADD.FTZ R2, -R136, R132 ;  /* 0x0000008488027221 */ /* 0x000fe40000010100 */
[----:B------:R-:W-:Y:S01]  /*91e0*/  FMUL.FTZ R68, R134, R68 ;  /* 0x0000004486447220 */ /* 0x000fe20000410000 */
[----:B------:R-:W-:Y:S01]  /*91f0*/  FMNMX.FTZ R0, R188, R0, !PT ;  /* 0x00000000bc007209 */ /* 0x000fe20007810000 */
[----:B------:R-:W-:Y:S02]  /*9200*/  FMUL.FTZ R2, R2, c[0x0][0x2d0] ;  /* 0x0000b40002027a20 */ /* 0x000fe40000410000 */
[C---:B------:R-:W-:Y:S01]  /*9210*/  FMUL.FTZ R69, R134.reuse, R69 ;  /* 0x0000004586457220 */ /* 0x040fe20000410000 */
[----:B------:R-:W-:Y:S01]  /*9220*/  FMNMX.FTZ R0, R139, R0, !PT ;  /* 0x000000008b007209 */ /* 0x000fe20007810000 */
[----:B------:R1:W3:Y:S01]  /*9230*/  MUFU.EX2 R132, R2 ;  /* 0x0000000200847308 */ /* 0x0002e20000000800 */
[C---:B------:R-:W-:Y:S02]  /*9240*/  FMUL.FTZ R80, R134.reuse, R80 ;  /* 0x0000005086507220 */ /* 0x040fe40000410000 */
[C---:B------:R-:W-:Y:S01]  /*9250*/  FMUL.FTZ R81, R134.reuse, R81 ;  /* 0x0000005186517220 */ /* 0x040fe20000410000 */
[----:B------:R-:W4:Y:S01]  /*9260*/  SHFL.BFLY PT, R3, R0, 0x2, 0x1f ;  /* 0x0c401f0000037f89 */ /* 0x000f2200000e0000 */
[C---:B------:R-:W-:Y:S02]  /*9270*/  FMUL.FTZ R84, R134.reuse, R84 ;  /* 0x0000005486547220 */ /* 0x040fe40000410000 */
[C---:B------:R-:W-:Y:S02]  /*9280*/  FMUL.FTZ R85, R134.reuse, R85 ;  /* 0x0000005586557220 */ /* 0x040fe40000410000 */
[----:B------:R-:W-:Y:S01]  /*9290*/  FMUL.FTZ R96, R134, R96 ;  /* 0x0000006086607220 */ /* 0x000fe20000410000 */
[----:B--2---:R-:W-:Y:S01]  /*92a0*/  @P1 IADD3 R4, P4, R8, UR18, RZ ;  /* 0x0000001208041c10 */ /* 0x004fe2000ff9e0ff */
[C---:B------:R-:W-:Y:S02]  /*92b0*/  FMUL.FTZ R97, R134.reuse, R97 ;  /* 0x0000006186617220 */ /* 0x040fe40000410000 */
[----:B------:R-:W-:Y:S01]  /*92c0*/  FMUL.FTZ R100, R134, R100 ;  /* 0x0000006486647220 */ /* 0x000fe20000410000 */
[----:B------:R-:W-:Y:S01]  /*92d0*/  @P1 LEA R8, P2, R4, c[0x0][0x1c8], 0x1 ;  /* 0x0000720004081a11 */ /* 0x000fe200078408ff */
[C---:B------:R-:W-:Y:S01]  /*92e0*/  FMUL.FTZ R101, R134.reuse, R101 ;  /* 0x0000006586657220 */ /* 0x040fe20000410000 */
[----:B------:R-:W-:Y:S01]  /*92f0*/  @P1 IADD3.X R9, R31, UR15, RZ, P4, !PT ;  /* 0x0000000f1f091c10 */ /* 0x000fe2000a7fe4ff */
[C---:B------:R-:W-:Y:S02]  /*9300*/  FMUL.FTZ R112, R134.reuse, R112 ;  /* 0x0000007086707220 */ /* 0x040fe40000410000 */
[----:B------:R-:W-:Y:S01]  /*9310*/  FMUL.FTZ R113, R134, R113 ;  /* 0x0000007186717220 */ /* 0x000fe20000410000 */
[----:B------:R-:W-:Y:S01]  /*9320*/  @P1 LEA.HI.X R9, R4, c[0x0][0x1cc], R9, 0x1, P2 ;  /* 0x0000730004091a11 */ /* 0x000fe200010f0c09 */
[----:B------:R-:W-:Y:S02]  /*9330*/  FMUL.FTZ R116, R134, R116 ;  /* 0x0000007486747220 */ /* 0x000fe40000410000 */
[----:B-1----:R-:W-:Y:S02]  /*9340*/  FADD.FTZ R2, -R135, R133 ;  /* 0x0000008587027221 */ /* 0x002fe40000010100 */
[----:B---3--:R-:W-:Y:S01]  /*9350*/  FMUL.FTZ R35, R132, R171 ;  /* 0x000000ab84237220 */ /* 0x008fe20000410000 */
[----:B------:R-:W-:Y:S01]  /*9360*/  MOV R171, R41 ;  /* 0x0000002900ab7202 */ /* 0x000fe20000000f00 */
[----:B------:R-:W-:Y:S01]  /*9370*/  FMUL.FTZ R2, R2, c[0x0][0x2d0] ;  /* 0x0000b40002027a20 */ /* 0x000fe20000410000 */
[----:B----4-:R-:W-:Y:S01]  /*9380*/  FMNMX.FTZ R0, R0, R3, !PT ;  /* 0x0000000300007209 */ /* 0x010fe20007810000 */
[--C-:B------:R-:W-:Y:S02]  /*9390*/  FFMA.FTZ R3, R17, c[0x0][0x2d0], -R189.reuse ;  /* 0x0000b40011037a23 */ /* 0x100fe400000108bd */
[----:B------:R1:W2:Y:S01]  /*93a0*/  MUFU.EX2 R133, R2 ;  /* 0x0000000200857308 */ /* 0x0002a20000000800 */
[----:B------:R-:W-:Y:S01]  /*93b0*/  FMUL.FTZ R17, R134, R153 ;  /* 0x0000009986117220 */ /* 0x000fe20000410000 */
[----:B------:R-:W-:Y:S01]  /*93c0*/  MOV R153, R56 ;  /* 0x0000003800997202 */ /* 0x000fe20000000f00 */
[C---:B------:R-:W-:Y:S02]  /*93d0*/  FMUL.FTZ R70, R132.reuse, R70 ;  /* 0x0000004684467220 */ /* 0x040fe40000410000 */
        /* <DEDUP_REMOVED lines=8> */
[C---:B------:R-:W-:Y:S02]  /*9460*/  FMUL.FTZ R102, R132.reuse, R102 ;  /* 0x0000006684667220 */ /* 0x040fe40000410000 */
[C---:B------:R-:W-:Y:S02]  /*9470*/  FMUL.FTZ R103, R132.reuse, R103 ;  /* 0x0000006784677220 */ /* 0x040fe40000410000 */
[----:B------:R-:W-:Y:S02]  /*9480*/  FMUL.FTZ R114, R132, R114 ;  /* 0x0000007284727220 */ /* 0x000fe40000410000 */
[----:B-1----:R-:W-:Y:S02]  /*9490*/  FFMA.FTZ R2, R212, c[0x0][0x2d0], -R189 ;  /* 0x0000b400d4027a23 */ /* 0x002fe400000108bd */
[----:B------:R-:W-:Y:S01]  /*94a0*/  MUFU.EX2 R212, R10 ;  /* 0x0000000a00d47308 */ /* 0x000fe20000000800 */
[C---:B--2---:R-:W-:Y:S01]  /*94b0*/  FMUL.FTZ R41, R133.reuse, R177 ;  /* 0x000000b185297220 */ /* 0x044fe20000410000 */
[----:B------:R-:W-:Y:S01]  /*94c0*/  MOV R177, R42 ;  /* 0x0000002a00b17202 */ /* 0x000fe20000000f00 */
[C---:B------:R-:W-:Y:S01]  /*94d0*/  FMUL.FTZ R28, R133.reuse, R164 ;  /* 0x000000a4851c7220 */ /* 0x040fe20000410000 */
[----:B------:R-:W-:Y:S01]  /*94e0*/  MOV R164, R33 ;  /* 0x0000002100a47202 */ /* 0x000fe20000000f00 */
[----:B------:R-:W-:Y:S02]  /*94f0*/  FMUL.FTZ R29, R133, R165 ;  /* 0x000000a5851d7220 */ /* 0x000fe40000410000 */
[----:B---3--:R-:W-:Y:S02]  /*9500*/  FFMA.FTZ R3, R215, c[0x0][0x2d0], -R191 ;  /* 0x0000b400d7037a23 */ /* 0x008fe400000108bf */
[----:B------:R-:W-:Y:S01]  /*9510*/  FMUL.FTZ R33, R134, R169 ;  /* 0x000000a986217220 */ /* 0x000fe20000410000 */
[----:B------:R1:W-:Y:S01]  /*9520*/  MUFU.EX2 R217, R2 ;  /* 0x0000000200d97308 */ /* 0x0003e20000000800 */
[C---:B------:R-:W-:Y:S01]  /*9530*/  FMUL.FTZ R40, R133.reuse, R176 ;  /* 0x000000b085287220 */ /* 0x040fe20000410000 */
        /* <DEDUP_REMOVED lines=12> */
[C---:B------:R-:W-:Y:S02]  /*9600*/  FMUL.FTZ R105, R133.reuse, R105 ;  /* 0x0000006985697220 */ /* 0x040fe40000410000 */
[----:B-1----:R-:W-:Y:S02]  /*9610*/  FFMA.FTZ R2, R16, c[0x0][0x2d0], -R189 ;  /* 0x0000b40010027a23 */ /* 0x002fe400000108bd */
[C---:B------:R-:W-:Y:S01]  /*9620*/  FMUL.FTZ R16, R134.reuse, R152 ;  /* 0x0000009886107220 */ /* 0x040fe20000410000 */
[----:B------:R-:W-:Y:S01]  /*9630*/  MOV R152, R48 ;  /* 0x0000003000987202 */ /* 0x000fe20000000f00 */
[----:B------:R1:W-:Y:S01]  /*9640*/  MUFU.EX2 R240, R2 ;  /* 0x0000000200f07308 */ /* 0x0003e20000000800 */
[----:B------:R-:W-:Y:S02]  /*9650*/  FMUL.FTZ R48, R134, R184 ;  /* 0x000000b886307220 */ /* 0x000fe40000410000 */
[C---:B------:R-:W-:Y:S02]  /*9660*/  FMUL.FTZ R108, R133.reuse, R108 ;  /* 0x0000006c856c7220 */ /* 0x040fe40000410000 */
[--C-:B--2---:R-:W-:Y:S02]  /*9670*/  FFMA.FTZ R3, R214, c[0x0][0x2d0], -R191.reuse ;  /* 0x0000b400d6037a23 */ /* 0x104fe400000108bf */
[C---:B------:R-:W-:Y:S02]  /*9680*/  FMUL.FTZ R109, R133.reuse, R109 ;  /* 0x0000006d856d7220 */ /* 0x040fe40000410000 */
[----:B------:R-:W-:Y:S01]  /*9690*/  FMUL.FTZ R115, R132, R115 ;  /* 0x0000007384737220 */ /* 0x000fe20000410000 */
[----:B------:R2:W-:Y:S01]  /*96a0*/  MUFU.EX2 R233, R3 ;  /* 0x0000000300e97308 */ /* 0x0005e20000000800 */
[----:B------:R-:W-:Y:S02]  /*96b0*/  FMUL.FTZ R117, R134, R117 ;  /* 0x0000007586757220 */ /* 0x000fe40000410000 */
[C---:B------:R-:W-:Y:S02]  /*96c0*/  FMUL.FTZ R118, R132.reuse, R118 ;  /* 0x0000007684767220 */ /* 0x040fe40000410000 */
[----:B------:R-:W-:Y:S02]  /*96d0*/  FMUL.FTZ R119, R132, R119 ;  /* 0x0000007784777220 */ /* 0x000fe40000410000 */
[C---:B------:R-:W-:Y:S02]  /*96e0*/  FMUL.FTZ R120, R133.reuse, R120 ;  /* 0x0000007885787220 */ /* 0x040fe40000410000 */
[C---:B------:R-:W-:Y:S02]  /*96f0*/  FMUL.FTZ R121, R133.reuse, R121 ;  /* 0x0000007985797220 */ /* 0x040fe40000410000 */
[C---:B------:R-:W-:Y:S02]  /*9700*/  FMUL.FTZ R124, R133.reuse, R124 ;  /* 0x0000007c857c7220 */ /* 0x040fe40000410000 */
[----:B------:R-:W-:Y:S01]  /*9710*/  FMUL.FTZ R125, R133, R125 ;  /* 0x0000007d857d7220 */ /* 0x000fe20000410000 */
[----:B-1----:R-:W1:Y:S01]  /*9720*/  SHFL.BFLY PT, R2, R0, 0x1, 0x1f ;  /* 0x0c201f0000027f89 */ /* 0x002e6200000e0000 */
[----:B------:R-:W-:Y:S02]  /*9730*/  FMUL.FTZ R128, R134, R128 ;  /* 0x0000008086807220 */ /* 0x000fe40000410000 */
[----:B------:R-:W-:Y:S02]  /*9740*/  FFMA.FTZ R152, R152, c[0x0][0x2d0], -R191 ;  /* 0x0000b40098987a23 */ /* 0x000fe400000108bf */
[----:B------:R-:W-:Y:S02]  /*9750*/  FFMA.FTZ R153, R153, c[0x0][0x2d0], -R189 ;  /* 0x0000b40099997a23 */ /* 0x000fe400000108bd */
[----:B--2---:R-:W-:Y:S02]  /*9760*/  FFMA.FTZ R3, R18, c[0x0][0x2d0], -R191 ;  /* 0x0000b40012037a23 */ /* 0x004fe400000108bf */
[C---:B------:R-:W-:Y:S01]  /*9770*/  FMUL.FTZ R18, R132.reuse, R154 ;  /* 0x0000009a84127220 */ /* 0x040fe20000410000 */
[----:B------:R-:W-:Y:S01]  /*9780*/  MOV R154, R51 ;  /* 0x00000033009a7202 */ /* 0x000fe20000000f00 */
[----:B------:R2:W-:Y:S01]  /*9790*/  MUFU.EX2 R224, R3 ;  /* 0x0000000300e07308 */ /* 0x0005e20000000800 */
[----:B------:R-:W-:Y:S03]  /*97a0*/  FMUL.FTZ R51, R132, R187 ;  /* 0x000000bb84337220 */ /* 0x000fe60000410000 */
[----:B------:R-:W-:Y:S01]  /*97b0*/  FFMA.FTZ R154, R154, c[0x0][0x2d0], -R189 ;  /* 0x0000b4009a9a7a23 */ /* 0x000fe200000108bd */
[----:B-1----:R-:W-:Y:S01]  /*97c0*/  FMNMX.FTZ R2, R0, R2, !PT ;  /* 0x0000000200027209 */ /* 0x002fe20007810000 */
[----:B------:R-:W-:Y:S02]  /*97d0*/  FFMA.FTZ R0, R19, c[0x0][0x2d0], -R191 ;  /* 0x0000b40013007a23 */ /* 0x000fe400000108bf */
[----:B------:R-:W-:Y:S01]  /*97e0*/  FMUL.FTZ R19, R132, R155 ;  /* 0x0000009b84137220 */ /* 0x000fe20000410000 */
[----:B------:R-:W-:Y:S01]  /*97f0*/  MOV R155, R62 ;  /* 0x0000003e009b7202 */ /* 0x000fe20000000f00 */
[----:B------:R1:W-:Y:S01]  /*9800*/  MUFU.EX2 R241, R0 ;  /* 0x0000000000f17308 */ /* 0x0003e20000000800 */
[----:B--2---:R-:W-:Y:S01]  /*9810*/  @P1 IADD3 R3, P6, R38, UR18, RZ ;  /* 0x0000001226031c10 */ /* 0x004fe2000ffde0ff */
[----:B------:R-:W-:Y:S03]  /*9820*/  @UP1 UIADD3 UR18, UP0, UR10, 0x80, URZ ;  /* 0x000000800a121890 */ /* 0x000fe6000ff1e03f */
[----:B------:R-:W-:Y:S02]  /*9830*/  @P1 LEA R6, P5, R3, c[0x0][0x1c8], 0x1 ;  /* 0x0000720003061a11 */ /* 0x000fe400078a08ff */
[----:B------:R-:W-:Y:S01]  /*9840*/  @P1 IADD3.X R5, R37, UR15, RZ, P6, !PT ;  /* 0x0000000f25051c10 */ /* 0x000fe2000b7fe4ff */
[----:B------:R-:W-:Y:S01]  /*9850*/  @UP1 UIADD3.X UR15, URZ, UR8, URZ, UP0, !UPT ;  /* 0x000000083f0f1290 */ /* 0x000fe200087fe43f */
[----:B------:R-:W-:Y:S02]  /*9860*/  @P1 IADD3 R4, P4, R6, UR19, RZ ;  /* 0x0000001306041c10 */ /* 0x000fe4000ff9e0ff */
[----:B------:R-:W-:Y:S01]  /*9870*/  @P1 LEA.HI.X R7, R3, c[0x0][0x1cc], R5, 0x1, P5 ;  /* 0x0000730003071a11 */ /* 0x000fe200028f0c05 */
[----:B------:R-:W-:Y:S01]  /*9880*/  FFMA.FTZ R3, R220, c[0x0][0x2d0], -R190 ;  /* 0x0000b400dc037a23 */ /* 0x000fe200000108be */
[----:B------:R-:W-:Y:S01]  /*9890*/  MOV R220, R32 ;  /* 0x0000002000dc7202 */ /* 0x000fe20000000f00 */
[----:B------:R-:W-:Y:S01]  /*98a0*/  FMUL.FTZ R32, R134, R168 ;  /* 0x000000a886207220 */ /* 0x000fe20000410000 */
[----:B------:R-:W-:Y:S01]  /*98b0*/  @P1 IADD3.X R5, R7, UR20, RZ, P4, !PT ;  /* 0x0000001407051c10 */ /* 0x000fe2000a7fe4ff */
[----:B------:R2:W-:Y:S01]  /*98c0*/  @P1 LDGSTS.E.BYPASS.LTC128B.128 [R244+0x4100], [R6.64], !P3 ;  /* 0x0410000006f41fae */ /* 0x0005e2000d901d50 */
[----:B------:R3:W-:Y:S01]  /*98d0*/  MUFU.EX2 R214, R3 ;  /* 0x0000000300d67308 */ /* 0x0007e20000000800 */
[----:B-1----:R-:W-:Y:S01]  /*98e0*/  FADD.FTZ R0, -R2, R138 ;  /* 0x0000008a02007221 */ /* 0x002fe20000010100 */
[----:B------:R-:W-:Y:S02]  /*98f0*/  MOV R138, R21 ;  /* 0x00000015008a7202 */ /* 0x000fe40000000f00 */
[----:B------:R-:W-:Y:S01]  /*9900*/  MOV R168, R57 ;  /* 0x0000003900a87202 */ /* 0x000fe20000000f00 */
[----:B------:R-:W-:Y:S02]  /*9910*/  FMUL.FTZ R0, R0, c[0x0][0x2d0] ;  /* 0x0000b40000007a20 */ /* 0x000fe40000410000 */
[----:B------:R1:W-:Y:S01]  /*9920*/  @P1 LDGSTS.E.BYPASS.LTC128B.128 [R244+0x6100], [R8.64], !P0 ;  /* 0x0610000008f41fae */ /* 0x0003e2000c101d50 */
[C---:B------:R-:W-:Y:S03]  /*9930*/  FMUL.FTZ R57, R133.reuse, R197 ;  /* 0x000000c585397220 */ /* 0x040fe60000410000 */
[----:B------:R-:W4:Y:S04]  /*9940*/  MUFU.EX2 R0, R0 ;  /* 0x0000000000007308 */ /* 0x000f280000000800 */
[----:B------:R4:W-:Y:S08]  /*9950*/  @P1 LDGSTS.E.BYPASS.LTC128B.128 [R244+0x4900], [R4.64], !P3 ;  /* 0x0490000004f41fae */ /* 0x0009f0000d901d50 */
[----:B------:R4:W-:Y:S01]  /*9960*/  @P1 LDGSTS.E.BYPASS.LTC128B.128 [R244+0x6900], [R4.64+0x80], !P0 ;  /* 0x0690008004f41fae */ /* 0x0009e2000c101d50 */
[--C-:B---3--:R-:W-:Y:S01]  /*9970*/  FFMA.FTZ R3, R12, c[0x0][0x2d0], -R190.reuse ;  /* 0x0000b4000c037a23 */ /* 0x108fe200000108be */
[C---:B--2---:R-:W-:Y:S01]  /*9980*/  @P1 IADD3 R6, P2, R4.reuse, UR19, RZ ;  /* 0x0000001304061c10 */ /* 0x044fe2000ff5e0ff */
[C---:B------:R-:W-:Y:S02]  /*9990*/  FMUL.FTZ R12, R133.reuse, R148 ;  /* 0x00000094850c7220 */ /* 0x040fe40000410000 */
[----:B------:R2:W-:Y:S01]  /*99a0*/  MUFU.EX2 R215, R3 ;  /* 0x0000000300d77308 */ /* 0x0005e20000000800 */
[----:B------:R-:W-:Y:S01]  /*99b0*/  MOV R148, R24 ;  /* 0x0000001800947202 */ /* 0x000fe20000000f00 */
[----:B------:R-:W-:Y:S01]  /*99c0*/  FMUL.FTZ R24, R133, R160 ;  /* 0x000000a085187220 */ /* 0x000fe20000410000 */
[C---:B------:R-:W-:Y:S02]  /*99d0*/  @P1 IADD3.X R7, R5.reuse, UR20, RZ, P2, !PT ;  /* 0x0000001405071c10 */ /* 0x040fe400097fe4ff */
[----:B------:R-:W-:Y:S02]  /*99e0*/  @P1 IADD3 R10, P2, R4, UR18, RZ ;  /* 0x00000012040a1c10 */ /* 0x000fe4000ff5e0ff */
[----:B-1----:R-:W-:Y:S01]  /*99f0*/  @P1 IADD3 R8, P4, R6, UR19, RZ ;  /* 0x0000001306081c10 */ /* 0x002fe2000ff9e0ff */
[----:B------:R1:W-:Y:S01]  /*9a00*/  @P1 LDGSTS.E.BYPASS.LTC128B.128 [R244+0x5100], [R6.64], !P3 ;  /* 0x0510000006f41fae */ /* 0x0003e2000d901d50 */
[----:B------:R-:W-:Y:S01]  /*9a10*/  @P1 IADD3.X R11, R5, UR15, RZ, P2, !PT ;  /* 0x0000000f050b1c10 */ /* 0x000fe200097fe4ff */
[C---:B----4-:R-:W-:Y:S01]  /*9a20*/  FMUL.FTZ R26, R0.reuse, R162 ;  /* 0x000000a2001a7220 */ /* 0x050fe20000410000 */
[----:B------:R-:W-:Y:S01]  /*9a30*/  @P1 IADD3.X R9, R7, UR20, RZ, P4, !PT ;  /* 0x0000001407091c10 */ /* 0x000fe2000a7fe4ff */
[C---:B------:R-:W-:Y:S01]  /*9a40*/  FMUL.FTZ R27, R0.reuse, R163 ;  /* 0x000000a3001b7220 */ /* 0x040fe20000410000 */
[----:B------:R-:W-:Y:S01]  /*9a50*/  MOV R160, R43 ;  /* 0x0000002b00a07202 */ /* 0x000fe20000000f00 */
[----:B------:R-:W-:Y:S01]  /*9a60*/  FMUL.FTZ R42, R0, R178 ;  /* 0x000000b2002a7220 */ /* 0x000fe20000410000 */
[----:B------:R-:W-:Y:S01]  /*9a70*/  MOV R178, R138 ;  /* 0x0000008a00b27202 */ /* 0x000fe20000000f00 */
[----:B------:R3:W-:Y:S01]  /*9a80*/  @P1 LDGSTS.E.BYPASS.LTC128B.128 [R244+0x7100], [R10.64], !P0 ;  /* 0x071000000af41fae */ /* 0x0007e2000c101d50 */
[----:B------:R-:W-:Y:S01]  /*9a90*/  FFMA.FTZ R138, R248, c[0x0][0x2d0], -R189 ;  /* 0x0000b400f88a7a23 */ /* 0x000fe200000108bd */
[----:B------:R-:W-:Y:S01]  /*9aa0*/  MOV R176, R148 ;  /* 0x0000009400b07202 */ /* 0x000fe20000000f00 */
[C---:B------:R-:W-:Y:S01]  /*9ab0*/  FMUL.FTZ R30, R0.reuse, R166 ;  /* 0x000000a6001e7220 */ /* 0x040fe20000410000 */
[----:B------:R-:W-:Y:S01]  /*9ac0*/  MOV R166, R221 ;  /* 0x000000dd00a67202 */ /* 0x000fe20000000f00 */
[----:B------:R-:W-:Y:S01]  /*9ad0*/  FMUL.FTZ R31, R0, R167 ;  /* 0x000000a7001f7220 */ /* 0x000fe20000410000 */
[----:B------:R-:W-:Y:S01]  /*9ae0*/  @P1 IADD3 R4, P2, R6, UR18, RZ ;  /* 0x0000001206041c10 */ /* 0x000fe2000ff5e0ff */
[----:B------:R-:W-:Y:S01]  /*9af0*/  FMUL.FTZ R43, R0, R179 ;  /* 0x000000b3002b7220 */ /* 0x000fe20000410000 */
[----:B------:R4:W-:Y:S01]  /*9b00*/  @P1 LDGSTS.E.BYPASS.LTC128B.128 [R244+0x5900], [R8.64], !P3 ;  /* 0x0590000008f41fae */ /* 0x0009e2000d901d50 */
[--C-:B--2---:R-:W-:Y:S01]  /*9b10*/  FFMA.FTZ R3, R13, c[0x0][0x2d0], -R190.reuse ;  /* 0x0000b4000d037a23 */ /* 0x104fe200000108be */
[----:B------:R-:W-:Y:S01]  /*9b20*/  @P1 IADD3.X R5, R7, UR15, RZ, P2, !PT ;  /* 0x0000000f07051c10 */ /* 0x000fe200097fe4ff */
[----:B------:R-:W-:Y:S01]  /*9b30*/  FMUL.FTZ R13, R133, R149 ;  /* 0x00000095850d7220 */ /* 0x000fe20000410000 */
[----:B------:R-:W-:Y:S01]  /*9b40*/  MOV R167, R34 ;  /* 0x0000002200a77202 */ /* 0x000fe20000000f00 */
[----:B------:R2:W2:Y:S01]  /*9b50*/  MUFU.EX2 R219, R3 ;  /* 0x0000000300db7308 */ /* 0x0004a20000000800 */
[----:B------:R-:W-:Y:S01]  /*9b60*/  FMUL.FTZ R34, R132, R170 ;  /* 0x000000aa84227220 */ /* 0x000fe20000410000 */
[----:B------:R-:W-:Y:S01]  /*9b70*/  MOV R179, R65 ;  /* 0x0000004100b37202 */ /* 0x000fe20000000f00 */
[----:B------:R2:W-:Y:S01]  /*9b80*/  @P1 LDGSTS.E.BYPASS.LTC128B.128 [R244+0x7900], [R4.64], !P0 ;  /* 0x0790000004f41fae */ /* 0x0005e2000c101d50 */
[----:B------:R-:W-:Y:S01]  /*9b90*/  FMUL.FTZ R62, R0, R202 ;  /* 0x000000ca003e7220 */ /* 0x000fe20000410000 */
[----:B------:R-:W-:Y:S01]  /*9ba0*/  MOV R162, R67 ;  /* 0x0000004300a27202 */ /* 0x000fe20000000f00 */
[----:B-1----:R-:W-:Y:S01]  /*9bb0*/  FMUL.FTZ R7, R132, R147 ;  /* 0x0000009384077220 */ /* 0x002fe20000410000 */
[----:B------:R-:W-:Y:S01]  /*9bc0*/  F2FP.BF16.PACK_AB R147, R241, R224 ;  /* 0x000000e0f193723e */ /* 0x000fe200000010ff */
[----:B------:R-:W-:Y:S01]  /*9bd0*/  FMUL.FTZ R63, R0, R203 ;  /* 0x000000cb003f7220 */ /* 0x000fe20000410000 */
[----:B------:R-:W-:Y:S01]  /*9be0*/  MOV R163, R66 ;  /* 0x0000004200a37202 */ /* 0x000fe20000000f00 */
[----:B------:R-:W-:Y:S01]  /*9bf0*/  FMUL.FTZ R65, R134, R205 ;  /* 0x000000cd86417220 */ /* 0x000fe20000410000 */
[----:B------:R-:W-:Y:S01]  /*9c00*/  LDSM.16.MT88.4 R36, [R226+0x100] ;  /* 0x00010000e224783b */ /* 0x000fe20000004200 */
[----:B------:R-:W-:Y:S02]  /*9c10*/  FMUL.FTZ R66, R132, R206 ;  /* 0x000000ce84427220 */ /* 0x000fe40000410000 */
[C---:B---3--:R-:W-:Y:S02]  /*9c20*/  FMUL.FTZ R10, R0.reuse, R142 ;  /* 0x0000008e000a7220 */ /* 0x048fe40000410000 */
[----:B------:R-:W-:Y:S02]  /*9c30*/  FMUL.FTZ R11, R0, R143 ;  /* 0x0000008f000b7220 */ /* 0x000fe40000410000 */
[----:B------:R-:W-:Y:S01]  /*9c40*/  FMUL.FTZ R67, R132, R207 ;  /* 0x000000cf84437220 */ /* 0x000fe20000410000 */
[----:B------:R-:W-:Y:S01]  /*9c50*/  LDSM.16.MT88.4 R52, [R228+0x100] ;  /* 0x00010000e434783b */ /* 0x000fe20000004200 */
[----:B------:R-:W-:Y:S01]  /*9c60*/  FMUL.FTZ R74, R0, R74 ;  /* 0x0000004a004a7220 */ /* 0x000fe20000410000 */
[----:B------:R-:W-:Y:S01]  /*9c70*/  MUFU.EX2 R207, R153 ;  /* 0x0000009900cf7308 */ /* 0x000fe20000000800 */
[----:B----4-:R-:W-:Y:S01]  /*9c80*/  FMUL.FTZ R8, R133, R140 ;  /* 0x0000008c85087220 */ /* 0x010fe20000410000 */
[----:B------:R-:W-:Y:S01]  /*9c90*/  F2FP.BF16.PACK_AB R140, R214, R212 ;  /* 0x000000d4d68c723e */ /* 0x000fe200000010ff */
[----:B--2---:R-:W-:Y:S01]  /*9ca0*/  FMUL.FTZ R3, R2, c[0x0][0x2d0] ;  /* 0x0000b40002037a20 */ /* 0x004fe20000410000 */
[----:B------:R-:W-:Y:S01]  /*9cb0*/  F2FP.BF16.PACK_AB R142, R219, R215 ;  /* 0x000000d7db8e723e */ /* 0x000fe200000010ff */
[----:B------:R-:W-:Y:S01]  /*9cc0*/  FMUL.FTZ R9, R133, R141 ;  /* 0x0000008d85097220 */ /* 0x000fe20000410000 */
[----:B------:R-:W0:Y:S01]  /*9cd0*/  LDGDEPBAR ;  /* 0x00000000000079af */ /* 0x000e220000000000 */
[--C-:B------:R-:W-:Y:S01]  /*9ce0*/  FFMA.FTZ R6, R222, c[0x0][0x2d0], -R3.reuse ;  /* 0x0000b400de067a23 */ /* 0x100fe20000010803 */
[----:B------:R-:W-:Y:S01]  /*9cf0*/  MOV R222, R20 ;  /* 0x0000001400de7202 */ /* 0x000fe20000000f00 */
[--C-:B------:R-:W-:Y:S01]  /*9d00*/  FFMA.FTZ R4, R223, c[0x0][0x2d0], -R3.reuse ;  /* 0x0000b400df047a23 */ /* 0x100fe20000010803 */
[----:B------:R-:W-:Y:S01]  /*9d10*/  MOV R223, R25 ;  /* 0x0000001900df7202 */ /* 0x000fe20000000f00 */
[----:B------:R1:W-:Y:S01]  /*9d20*/  MUFU.EX2 R208, R6 ;  /* 0x0000000600d07308 */ /* 0x0003e20000000800 */
[----:B------:R-:W-:Y:S01]  /*9d30*/  FMUL.FTZ R5, R134, R145 ;  /* 0x0000009186057220 */ /* 0x000fe20000410000 */
[----:B------:R-:W-:Y:S01]  /*9d40*/  F2FP.BF16.PACK_AB R145, R233, R213 ;  /* 0x000000d5e991723e */ /* 0x000fe200000010ff */
[----:B------:R-:W2:Y:S01]  /*9d50*/  LDSM.16.MT88.4 R20, [R225+0x100] ;  /* 0x00010000e114783b */ /* 0x000ea20000004200 */
[C---:B------:R-:W-:Y:S01]  /*9d60*/  FMUL.FTZ R25, R133.reuse, R161 ;  /* 0x000000a185197220 */ /* 0x040fe20000410000 */
[----:B------:R-:W-:Y:S01]  /*9d70*/  MOV R165, R222 ;  /* 0x000000de00a57202 */ /* 0x000fe20000000f00 */
[----:B------:R-:W-:Y:S01]  /*9d80*/  FMUL.FTZ R75, R0, R75 ;  /* 0x0000004b004b7220 */ /* 0x000fe20000410000 */
[----:B------:R-:W-:Y:S01]  /*9d90*/  MOV R222, R44 ;  /* 0x0000002c00de7202 */ /* 0x000fe20000000f00 */
[C---:B------:R-:W-:Y:S01]  /*9da0*/  FMUL.FTZ R44, R133.reuse, R180 ;  /* 0x000000b4852c7220 */ /* 0x040fe20000410000 */
[----:B------:R-:W-:Y:S01]  /*9db0*/  MOV R180, R64 ;  /* 0x0000004000b47202 */ /* 0x000fe20000000f00 */
[----:B------:R3:W4:Y:S01]  /*9dc0*/  MUFU.EX2 R209, R4 ;  /* 0x0000000400d17308 */ /* 0x0007220000000800 */
[----:B------:R-:W-:Y:S01]  /*9dd0*/  MOV R170, R223 ;  /* 0x000000df00aa7202 */ /* 0x000fe20000000f00 */
[----:B------:R-:W-:Y:S01]  /*9de0*/  FMUL.FTZ R64, R134, R204 ;  /* 0x000000cc86407220 */ /* 0x000fe20000410000 */
[----:B------:R-:W-:Y:S01]  /*9df0*/  MOV R223, R47 ;  /* 0x0000002f00df7202 */ /* 0x000fe20000000f00 */
[C---:B------:R-:W-:Y:S01]  /*9e00*/  FMUL.FTZ R47, R0.reuse, R183 ;  /* 0x000000b7002f7220 */ /* 0x040fe20000410000 */
[----:B------:R-:W-:Y:S01]  /*9e10*/  MOV R161, R61 ;  /* 0x0000003d00a17202 */ /* 0x000fe20000000f00 */
[----:B------:R-:W-:Y:S02]  /*9e20*/  FMUL.FTZ R61, R133, R201 ;  /* 0x000000c9853d7220 */ /* 0x000fe40000410000 */
[C---:B------:R-:W-:Y:S02]  /*9e30*/  FMUL.FTZ R78, R0.reuse, R78 ;  /* 0x0000004e004e7220 */ /* 0x040fe40000410000 */
[C---:B------:R-:W-:Y:S02]  /*9e40*/  FMUL.FTZ R79, R0.reuse, R79 ;  /* 0x0000004f004f7220 */ /* 0x040fe40000410000 */
[----:B------:R-:W-:Y:S02]  /*9e50*/  FMUL.FTZ R90, R0, R90 ;  /* 0x0000005a005a7220 */ /* 0x000fe40000410000 */
[----:B-1----:R-:W-:Y:S01]  /*9e60*/  FMUL.FTZ R6, R132, R146 ;  /* 0x0000009284067220 */ /* 0x002fe20000410000 */
[----:B------:R-:W-:Y:S01]  /*9e70*/  F2FP.BF16.PACK_AB R146, R231, R240 ;  /* 0x000000f0e792723e */ /* 0x000fe200000010ff */
[C---:B------:R-:W-:Y:S02]  /*9e80*/  FMUL.FTZ R91, R0.reuse, R91 ;  /* 0x0000005b005b7220 */ /* 0x040fe40000410000 */
[C---:B------:R-:W-:Y:S02]  /*9e90*/  FMUL.FTZ R94, R0.reuse, R94 ;  /* 0x0000005e005e7220 */ /* 0x040fe40000410000 */
[C---:B------:R-:W-:Y:S02]  /*9ea0*/  FMUL.FTZ R95, R0.reuse, R95 ;  /* 0x0000005f005f7220 */ /* 0x040fe40000410000 */
[----:B------:R-:W-:Y:S02]  /*9eb0*/  FMUL.FTZ R106, R0, R106 ;  /* 0x0000006a006a7220 */ /* 0x000fe40000410000 */
[--C-:B---3--:R-:W-:Y:S01]  /*9ec0*/  FFMA.FTZ R4, R14, c[0x0][0x2d0], -R3.reuse ;  /* 0x0000b4000e047a23 */ /* 0x108fe20000010803 */
[----:B----4-:R-:W-:Y:S01]  /*9ed0*/  F2FP.BF16.PACK_AB R141, R209, R208 ;  /* 0x000000d0d18d723e */ /* 0x010fe200000010ff */
[C---:B------:R-:W-:Y:S02]  /*9ee0*/  FMUL.FTZ R14, R0.reuse, R150 ;  /* 0x00000096000e7220 */ /* 0x040fe40000410000 */
        /* <DEDUP_REMOVED lines=8> */
[--C-:B------:R-:W-:Y:S02]  /*9f70*/  FFMA.FTZ R188, R188, c[0x0][0x2d0], -R3.reuse ;  /* 0x0000b400bcbc7a23 */ /* 0x100fe40000010803 */
[----:B-1----:R-:W-:Y:S02]  /*9f80*/  FFMA.FTZ R4, R15, c[0x0][0x2d0], -R3 ;  /* 0x0000b4000f047a23 */ /* 0x002fe40000010803 */
[----:B------:R-:W-:Y:S02]  /*9f90*/  FMUL.FTZ R15, R0, R151 ;  /* 0x00000097000f7220 */ /* 0x000fe40000410000 */
[----:B------:R1:W3:Y:S01]  /*9fa0*/  MUFU.EX2 R211, R4 ;  /* 0x0000000400d37308 */ /* 0x0002e20000000800 */
[----:B------:R-:W4:Y:S01]  /*9fb0*/  LDSM.16.MT88.4 R148, [R227+0x100] ;  /* 0x00010000e394783b */ /* 0x000f220000004200 */
[C---:B-1----:R-:W-:Y:S01]  /*9fc0*/  FMUL.FTZ R4, R134.reuse, R144 ;  /* 0x0000009086047220 */ /* 0x042fe20000410000 */
[----:B------:R-:W-:Y:S02]  /*9fd0*/  F2FP.BF16.PACK_AB R144, R217, R216 ;  /* 0x000000d8d990723e */ /* 0x000fe400000010ff */
[----:B---3--:R-:W-:Y:S05]  /*9fe0*/  F2FP.BF16.PACK_AB R143, R211, R210 ;  /* 0x000000d2d38f723e */ /* 0x008fea00000010ff */
[-C--:B--2---:R-:W-:Y:S08]  /*9ff0*/  HMMA.16816.F32.BF16 R4, R144, R20.reuse, R4 ;  /* 0x000000149004723c */ /* 0x084ff00000041804 */
[C---:B------:R-:W-:Y:S07]  /*a000*/  HMMA.16816.F32.BF16 R8, R140.reuse, R20, R8 ;  /* 0x000000148c08723c */ /* 0x040fee0000041808 */
[C---:B------:R-:W-:Y:S01]  /*a010*/  FMUL.FTZ R20, R134.reuse, R156 ;  /* 0x0000009c86147220 */ /* 0x040fe20000410000 */
[-C--:B------:R-:W-:Y:S04]  /*a020*/  HMMA.16816.F32.BF16 R12, R140, R22.reuse, R12 ;  /* 0x000000168c0c723c */ /* 0x080fe8000004180c */
[----:B------:R-:W-:Y:S01]  /*a030*/  FMUL.FTZ R21, R134, R157 ;  /* 0x0000009d86157220 */ /* 0x000fe20000410000 */
[----:B------:R-:W-:Y:S01]  /*a040*/  MOV R157, R59 ;  /* 0x0000003b009d7202 */ /* 0x000fe20000000f00 */
[----:B------:R-:W-:Y:S01]  /*a050*/  FMUL.FTZ R59, R0, R199 ;  /* 0x000000c7003b7220 */ /* 0x000fe20000410000 */
[----:B------:R-:W-:Y:S01]  /*a060*/  MOV R156, R45 ;  /* 0x0000002d009c7202 */ /* 0x000fe20000000f00 */
[C---:B------:R-:W-:Y:S04]  /*a070*/  HMMA.16816.F32.BF16 R16, R144.reuse, R22, R16 ;  /* 0x000000169010723c */ /* 0x040fe80000041810 */
[C---:B------:R-:W-:Y:S01]  /*a080*/  FMUL.FTZ R45, R133.reuse, R181 ;  /* 0x000000b5852d7220 */ /* 0x040fe20000410000 */
[----:B------:R-:W-:Y:S01]  /*a090*/  MOV R181, R50 ;  /* 0x0000003200b57202 */ /* 0x000fe20000000f00 */
[C---:B------:R-:W-:Y:S02]  /*a0a0*/  FMUL.FTZ R50, R132.reuse, R186 ;  /* 0x000000ba84327220 */ /* 0x040fe40000410000 */
[C---:B------:R-:W-:Y:S01]  /*a0b0*/  FMUL.FTZ R22, R132.reuse, R158 ;  /* 0x0000009e84167220 */ /* 0x040fe20000410000 */
[----:B------:R-:W-:Y:S03]  /*a0c0*/  MOV R158, R58 ;  /* 0x0000003a009e7202 */ /* 0x000fe60000000f00 */
[----:B------:R-:W-:Y:S01]  /*a0d0*/  FMUL.FTZ R23, R132, R159 ;  /* 0x0000009f84177220 */ /* 0x000fe20000410000 */
[----:B------:R-:W-:Y:S01]  /*a0e0*/  MOV R159, R46 ;  /* 0x0000002e009f7202 */ /* 0x000fe20000000f00 */
[C---:B------:R-:W-:Y:S01]  /*a0f0*/  FMUL.FTZ R46, R0.reuse, R182 ;  /* 0x000000b6002e7220 */ /* 0x040fe20000410000 */
[----:B------:R-:W-:Y:S01]  /*a100*/  MOV R182, R181 ;  /* 0x000000b500b67202 */ /* 0x000fe20000000f00 */
[----:B------:R-:W-:Y:S01]  /*a110*/  FMUL.FTZ R58, R0, R198 ;  /* 0x000000c6003a7220 */ /* 0x000fe20000410000 */
[----:B------:R-:W-:Y:S02]  /*a120*/  MOV R181, R180 ;  /* 0x000000b400b57202 */ /* 0x000fe40000000f00 */
[-C--:B------:R-:W-:Y:S03]  /*a130*/  HMMA.16816.F32.BF16 R20, R144, R36.reuse, R20 ;  /* 0x000000249014723c */ /* 0x080fe60000041814 */
[----:B------:R-:W-:Y:S02]  /*a140*/  MOV R180, R179 ;  /* 0x000000b300b47202 */ /* 0x000fe40000000f00 */
[----:B------:R-:W-:Y:S02]  /*a150*/  MOV R179, R178 ;  /* 0x000000b200b37202 */ /* 0x000fe40000000f00 */
[----:B------:R-:W-:Y:S01]  /*a160*/  MOV R178, R176 ;  /* 0x000000b000b27202 */ /* 0x000fe20000000f00 */
[C---:B------:R-:W-:Y:S04]  /*a170*/  HMMA.16816.F32.BF16 R24, R140.reuse, R36, R24 ;  /* 0x000000248c18723c */ /* 0x040fe80000041818 */
[----:B------:R-:W-:Y:S02]  /*a180*/  MOV R176, R129 ;  /* 0x0000008100b07202 */ /* 0x000fe40000000f00 */
[----:B------:R-:W2:Y:S01]  /*a190*/  LDL.LU R129, [R1+0x70] ;  /* 0x0000700001817983 */ /* 0x000ea20000300800 */
[C---:B------:R-:W-:Y:S01]  /*a1a0*/  FMUL.FTZ R37, R134.reuse, R173 ;  /* 0x000000ad86257220 */ /* 0x040fe20000410000 */
[-C--:B------:R-:W-:Y:S01]  /*a1b0*/  HMMA.16816.F32.BF16 R28, R140, R38.reuse, R28 ;  /* 0x000000268c1c723c */ /* 0x080fe2000004181c */
[----:B------:R1:W-:Y:S03]  /*a1c0*/  MUFU.EX2 R173, R138 ;  /* 0x0000008a00ad7308 */ /* 0x0003e60000000800 */
[----:B------:R-:W-:Y:S01]  /*a1d0*/  FMUL.FTZ R36, R134, R172 ;  /* 0x000000ac86247220 */ /* 0x000fe20000410000 */
[----:B------:R-:W-:Y:S01]  /*a1e0*/  MOV R172, R60 ;  /* 0x0000003c00ac7202 */ /* 0x000fe20000000f00 */
[----:B------:R-:W-:Y:S02]  /*a1f0*/  FMUL.FTZ R60, R133, R200 ;  /* 0x000000c8853c7220 */ /* 0x000fe40000410000 */
[C---:B------:R-:W-:Y:S07]  /*a200*/  HMMA.16816.F32.BF16 R32, R144.reuse, R38, R32 ;  /* 0x000000269020723c */ /* 0x040fee0000041820 */
[C---:B------:R-:W-:Y:S02]  /*a210*/  FMUL.FTZ R39, R132.reuse, R175 ;  /* 0x000000af84277220 */ /* 0x040fe40000410000 */
[----:B------:R-:W-:Y:S03]  /*a220*/  FMUL.FTZ R38, R132, R174 ;  /* 0x000000ae84267220 */ /* 0x000fe60000410000 */
[----:B------:R-:W-:Y:S01]  /*a230*/  MOV R174, R49 ;  /* 0x0000003100ae7202 */ /* 0x000fe20000000f00 */
[C---:B------:R-:W-:Y:S02]  /*a240*/  FMUL.FTZ R49, R134.reuse, R185 ;  /* 0x000000b986317220 */ /* 0x040fe40000410000 */
[----:B------:R-:W-:Y:S01]  /*a250*/  MUFU.EX2 R185, R154 ;  /* 0x0000009a00b97308 */ /* 0x000fe20000000800 */
[-C--:B------:R-:W-:Y:S03]  /*a260*/  HMMA.16816.F32.BF16 R36, R144, R52.reuse, R36 ;  /* 0x000000349024723c */ /* 0x080fe60000041824 */
[--C-:B-1----:R-:W-:Y:S05]  /*a270*/  FFMA.FTZ R138, R251, c[0x0][0x2d0], -R189.reuse ;  /* 0x0000b400fb8a7a23 */ /* 0x102fea00000108bd */
[C---:B------:R-:W-:Y:S01]  /*a280*/  HMMA.16816.F32.BF16 R40, R140.reuse, R52, R40 ;  /* 0x000000348c28723c */ /* 0x040fe20000041828 */
[----:B------:R1:W-:Y:S06]  /*a290*/  MUFU.EX2 R175, R138 ;  /* 0x0000008a00af7308 */ /* 0x0003ec0000000800 */
[C---:B------:R-:W-:Y:S01]  /*a2a0*/  FMUL.FTZ R53, R134.reuse, R193 ;  /* 0x000000c186357220 */ /* 0x040fe20000410000 */
[-C--:B------:R-:W-:Y:S04]  /*a2b0*/  HMMA.16816.F32.BF16 R44, R140, R54.reuse, R44 ;  /* 0x000000368c2c723c */ /* 0x080fe8000004182c */
[----:B------:R-:W-:Y:S04]  /*a2c0*/  FMUL.FTZ R52, R134, R192 ;  /* 0x000000c086347220 */ /* 0x000fe80000410000 */
[C---:B------:R-:W-:Y:S07]  /*a2d0*/  HMMA.16816.F32.BF16 R48, R144.reuse, R54, R48 ;  /* 0x000000369030723c */ /* 0x040fee0000041830 */
[C---:B------:R-:W-:Y:S02]  /*a2e0*/  FMUL.FTZ R54, R132.reuse, R194 ;  /* 0x000000c284367220 */ /* 0x040fe40000410000 */
[----:B-1----:R-:W-:Y:S03]  /*a2f0*/  FFMA.FTZ R138, R245, c[0x0][0x2d0], -R189 ;  /* 0x0000b400f58a7a23 */ /* 0x002fe600000108bd */
[----:B------:R-:W-:Y:S01]  /*a300*/  FMUL.FTZ R55, R132, R195 ;  /* 0x000000c384377220 */ /* 0x000fe20000410000 */
[----:B------:R1:W-:Y:S01]  /*a310*/  MUFU.EX2 R193, R138 ;  /* 0x0000008a00c17308 */ /* 0x0003e20000000800 */
[----:B------:R-:W-:Y:S05]  /*a320*/  FFMA.FTZ R245, R235, c[0x0][0x2d0], -R3 ;  /* 0x0000b400ebf57a23 */ /* 0x000fea0000010803 */
[-C--:B----4-:R-:W-:Y:S04]  /*a330*/  HMMA.16816.F32.BF16 R52, R144, R148.reuse, R52 ;  /* 0x000000949034723c */ /* 0x090fe80000041834 */
[----:B------:R-:W-:Y:S04]  /*a340*/  MUFU.EX2 R245, R245 ;  /* 0x000000f500f57308 */ /* 0x000fe80000000800 */
[C---:B------:R-:W-:Y:S08]  /*a350*/  HMMA.16816.F32.BF16 R56, R140.reuse, R148, R56 ;  /* 0x000000948c38723c */ /* 0x040ff00000041838 */
[-C--:B------:R-:W-:Y:S04]  /*a360*/  HMMA.16816.F32.BF16 R60, R140, R150.reuse, R60 ;  /* 0x000000968c3c723c */ /* 0x080fe8000004183c */
[----:B-1----:R-:W-:Y:S02]  /*a370*/  FFMA.FTZ R138, R247, c[0x0][0x2d0], -R189 ;  /* 0x0000b400f78a7a23 */ /* 0x002fe400000108bd */
[----:B------:R-:W-:Y:S02]  /*a380*/  MUFU.EX2 R247, R152 ;  /* 0x0000009800f77308 */ /* 0x000fe40000000800 */
[C---:B------:R-:W-:Y:S01]  /*a390*/  HMMA.16816.F32.BF16 R64, R144.reuse, R150, R64 ;  /* 0x000000969040723c */ /* 0x040fe20000041840 */
[----:B------:R-:W1:Y:S07]  /*a3a0*/  LDSM.16.MT88.4 R148, [R225+0x2100] ;  /* 0x00210000e194783b */ /* 0x000e6e0000004200 */
[----:B------:R3:W-:Y:S04]  /*a3b0*/  MUFU.EX2 R221, R138 ;  /* 0x0000008a00dd7308 */ /* 0x0007e80000000800 */
[--C-:B---3--:R-:W-:Y:S01]  /*a3c0*/  FFMA.FTZ R138, R182, c[0x0][0x2d0], -R191.reuse ;  /* 0x0000b400b68a7a23 */ /* 0x108fe200000108bf */
[----:B------:R-:W-:Y:S02]  /*a3d0*/  MOV R182, R181 ;  /* 0x000000b500b67202 */ /* 0x000fe40000000f00 */
[----:B------:R-:W-:Y:S03]  /*a3e0*/  MOV R181, R180 ;  /* 0x000000b400b57202 */ /* 0x000fe60000000f00 */
[----:B------:R3:W-:Y:S01]  /*a3f0*/  MUFU.EX2 R195, R138 ;  /* 0x0000008a00c37308 */ /* 0x0007e20000000800 */
[----:B------:R-:W-:Y:S02]  /*a400*/  MOV R180, R179 ;  /* 0x000000b300b47202 */ /* 0x000fe40000000f00 */
[----:B------:R-:W-:Y:S01]  /*a410*/  MOV R179, R178 ;  /* 0x000000b200b37202 */ /* 0x000fe20000000f00 */
[-C--:B-1----:R-:W-:Y:S03]  /*a420*/  HMMA.16816.F32.BF16 R68, R144, R148.reuse, R68 ;  /* 0x000000949044723c */ /* 0x082fe60000041844 */
[----:B------:R-:W-:Y:S02]  /*a430*/  MOV R178, R174 ;  /* 0x000000ae00b27202 */ /* 0x000fe40000000f00 */
[----:B------:R-:W-:Y:S02]  /*a440*/  MOV R174, R130 ;  /* 0x0000008200ae7202 */ /* 0x000fe40000000f00 */
[----:B------:R-:W3:Y:S01]  /*a450*/  LDL.LU R130, [R1+0x6c] ;  /* 0x00006c0001827983 */ /* 0x000ee20000300800 */
[C---:B------:R-:W-:Y:S04]  /*a460*/  HMMA.16816.F32.BF16 R72, R140.reuse, R148, R72 ;  /* 0x000000948c48723c */ /* 0x040fe80000041848 */
[----:B------:R-:W-:Y:S02]  /*a470*/  MOV R183, R181 ;  /* 0x000000b500b77202 */ /* 0x000fe40000000f00 */
[----:B------:R-:W-:Y:S02]  /*a480*/  MOV R181, R179 ;  /* 0x000000b300b57202 */ /* 0x000fe40000000f00 */
[-C--:B------:R-:W-:Y:S04]  /*a490*/  HMMA.16816.F32.BF16 R76, R140, R150.reuse, R76 ;  /* 0x000000968c4c723c */ /* 0x080fe8000004184c */
[----:B------:R-:W-:Y:S01]  /*a4a0*/  MOV R179, R174 ;  /* 0x000000ae00b37202 */ /* 0x000fe20000000f00 */
[--C-:B---3--:R-:W-:Y:S01]  /*a4b0*/  FFMA.FTZ R138, R250, c[0x0][0x2d0], -R191.reuse ;  /* 0x0000b400fa8a7a23 */ /* 0x108fe200000108bf */
[----:B------:R-:W-:Y:S02]  /*a4c0*/  MOV R174, R168 ;  /* 0x000000a800ae7202 */ /* 0x000fe40000000f00 */
[C---:B------:R-:W-:Y:S01]  /*a4d0*/  HMMA.16816.F32.BF16 R80, R144.reuse, R150, R80 ;  /* 0x000000969050723c */ /* 0x040fe20000041850 */
[----:B------:R1:W-:Y:S01]  /*a4e0*/  MUFU.EX2 R199, R138 ;  /* 0x0000008a00c77308 */ /* 0x0003e20000000800 */
[----:B------:R-:W3:Y:S02]  /*a4f0*/  LDSM.16.MT88.4 R148, [R226+0x2100] ;  /* 0x00210000e294783b */ /* 0x000ee40000004200 */
[----:B------:R-:W-:Y:S02]  /*a500*/  MOV R168, R156 ;  /* 0x0000009c00a87202 */ /* 0x000fe40000000f00 */
[----:B------:R-:W-:Y:S04]  /*a510*/  MOV R156, R131 ;  /* 0x00000083009c7202 */ /* 0x000fe80000000f00 */
[----:B------:R-:W3:Y:S02]  /*a520*/  LDL.LU R131, [R1+0x68] ;  /* 0x0000680001837983 */ /* 0x000ee40000300800 */
[----:B-1----:R-:W-:Y:S04]  /*a530*/  FFMA.FTZ R138, R249, c[0x0][0x2d0], -R191 ;  /* 0x0000b400f98a7a23 */ /* 0x002fe800000108bf */
[----:B------:R1:W-:Y:S01]  /*a540*/  MUFU.EX2 R184, R138 ;  /* 0x0000008a00b87308 */ /* 0x0003e20000000800 */
[-C--:B---3--:R-:W-:Y:S08]  /*a550*/  HMMA.16816.F32.BF16 R84, R144, R148.reuse, R84 ;  /* 0x000000949054723c */ /* 0x088ff00000041854 */
[C---:B------:R-:W-:Y:S04]  /*a560*/  HMMA.16816.F32.BF16 R88, R140.reuse, R148, R88 ;  /* 0x000000948c58723c */ /* 0x040fe80000041858 */
[--C-:B-1----:R-:W-:Y:S01]  /*a570*/  FFMA.FTZ R138, R182, c[0x0][0x2d0], -R190.reuse ;  /* 0x0000b400b68a7a23 */ /* 0x102fe200000108be */
[----:B------:R-:W-:Y:S02]  /*a580*/  MOV R182, R180 ;  /* 0x000000b400b67202 */ /* 0x000fe40000000f00 */
[----:B------:R-:W-:Y:S01]  /*a590*/  MOV R180, R178 ;  /* 0x000000b200b47202 */ /* 0x000fe20000000f00 */
[-C--:B------:R-:W-:Y:S04]  /*a5a0*/  HMMA.16816.F32.BF16 R92, R140, R150.reuse, R92 ;  /* 0x000000968c5c723c */ /* 0x080fe8000004185c */
[----:B------:R-:W-:Y:S02]  /*a5b0*/  MOV R178, R172 ;  /* 0x000000ac00b27202 */ /* 0x000fe40000000f00 */
[----:B------:R1:W-:Y:S02]  /*a5c0*/  MUFU.EX2 R172, R138 ;  /* 0x0000008a00ac7308 */ /* 0x0003e40000000800 */
[C---:B------:R-:W-:Y:S01]  /*a5d0*/  HMMA.16816.F32.BF16 R96, R144.reuse, R150, R96 ;  /* 0x000000969060723c */ /* 0x040fe20000041860 */
[----:B------:R-:W3:Y:S03]  /*a5e0*/  LDSM.16.MT88.4 R148, [R228+0x2100] ;  /* 0x00210000e494783b */ /* 0x000ee60000004200 */
[--C-:B-1----:R-:W-:Y:S01]  /*a5f0*/  FFMA.FTZ R138, R183, c[0x0][0x2d0], -R190.reuse ;  /* 0x0000b400b78a7a23 */ /* 0x102fe200000108be */
[----:B------:R-:W-:Y:S02]  /*a600*/  MOV R183, R182 ;  /* 0x000000b600b77202 */ /* 0x000fe40000000f00 */
[----:B------:R-:W-:Y:S02]  /*a610*/  MOV R182, R181 ;  /* 0x000000b500b67202 */ /* 0x000fe40000000f00 */
[----:B------:R-:W-:Y:S03]  /*a620*/  MOV R181, R180 ;  /* 0x000000b400b57202 */ /* 0x000fe60000000f00 */
[----:B------:R-:W-:Y:S02]  /*a630*/  MOV R180, R179 ;  /* 0x000000b300b47202 */ /* 0x000fe40000000f00 */
[----:B------:R-:W-:Y:S02]  /*a640*/  MOV R179, R178 ;  /* 0x000000b200b37202 */ /* 0x000fe40000000f00 */
[----:B------:R-:W-:Y:S02]  /*a650*/  MOV R178, R174 ;  /* 0x000000ae00b27202 */ /* 0x000fe40000000f00 */
[----:B------:R-:W-:Y:S02]  /*a660*/  MOV R174, R168 ;  /* 0x000000a800ae7202 */ /* 0x000fe40000000f00 */
[----:B------:R-:W-:Y:S02]  /*a670*/  MOV R168, R156 ;  /* 0x0000009c00a87202 */ /* 0x000fe40000000f00 */
[----:B------:R-:W-:Y:S01]  /*a680*/  MOV R156, R222 ;  /* 0x000000de009c7202 */ /* 0x000fe20000000f00 */
[----:B------:R-:W-:Y:S01]  /*a690*/  FFMA.FTZ R174, R174, c[0x0][0x2d0], -R189 ;  /* 0x0000b400aeae7a23 */ /* 0x000fe200000108bd */
[-C--:B---3--:R-:W-:Y:S03]  /*a6a0*/  HMMA.16816.F32.BF16 R100, R144, R148.reuse, R100 ;  /* 0x000000949064723c */ /* 0x088fe60000041864 */
[----:B------:R-:W-:Y:S02]  /*a6b0*/  MOV R222, R242 ;  /* 0x000000f200de7202 */ /* 0x000fe40000000f00 */
[----:B------:R1:W3:Y:S03]  /*a6c0*/  MUFU.EX2 R242, R138 ;  /* 0x0000008a00f27308 */ /* 0x0002e60000000800 */
[C---:B------:R-:W-:Y:S08]  /*a6d0*/  HMMA.16816.F32.BF16 R104, R140.reuse, R148, R104 ;  /* 0x000000948c68723c */ /* 0x040ff00000041868 */
[-C--:B------:R-:W-:Y:S08]  /*a6e0*/  HMMA.16816.F32.BF16 R108, R140, R150.reuse, R108 ;  /* 0x000000968c6c723c */ /* 0x080ff0000004186c */
[C---:B------:R-:W-:Y:S01]  /*a6f0*/  HMMA.16816.F32.BF16 R112, R144.reuse, R150, R112 ;  /* 0x000000969070723c */ /* 0x040fe20000041870 */
[----:B------:R-:W3:Y:S03]  /*a700*/  LDSM.16.MT88.4 R148, [R227+0x2100] ;  /* 0x00210000e394783b */ /* 0x000ee60000004200 */
[--C-:B-1----:R-:W-:Y:S04]  /*a710*/  FFMA.FTZ R138, R183, c[0x0][0x2d0], -R190.reuse ;  /* 0x0000b400b78a7a23 */ /* 0x102fe800000108be */
[----:B------:R1:W-:Y:S01]  /*a720*/  MUFU.EX2 R202, R138 ;  /* 0x0000008a00ca7308 */ /* 0x0003e20000000800 */
[----:B--2---:R-:W-:Y:S03]  /*a730*/  FMUL.FTZ R129, R134, R129 ;  /* 0x0000008186817220 */ /* 0x004fe60000410000 */
[--C-:B-1----:R-:W-:Y:S06]  /*a740*/  FFMA.FTZ R138, R182, c[0x0][0x2d0], -R190.reuse ;  /* 0x0000b400b68a7a23 */ /* 0x102fec00000108be */
[----:B------:R1:W-:Y:S01]  /*a750*/  MUFU.EX2 R187, R138 ;  /* 0x0000008a00bb7308 */ /* 0x0003e20000000800 */
[-C--:B---3--:R-:W-:Y:S08]  /*a760*/  HMMA.16816.F32.BF16 R116, R144, R148.reuse, R116 ;  /* 0x000000949074723c */ /* 0x088ff00000041874 */
[C---:B------:R-:W-:Y:S07]  /*a770*/  HMMA.16816.F32.BF16 R120, R140.reuse, R148, R120 ;  /* 0x000000948c78723c */ /* 0x040fee0000041878 */
[----:B------:R-:W-:Y:S01]  /*a780*/  F2FP.BF16.PACK_AB R148, R242, R172 ;  /* 0x000000acf294723e */ /* 0x000fe200000010ff */
[-C--:B------:R-:W-:Y:S04]  /*a790*/  HMMA.16816.F32.BF16 R124, R140, R150.reuse, R124 ;  /* 0x000000968c7c723c */ /* 0x080fe8000004187c */
[--C-:B-1----:R-:W-:Y:S01]  /*a7a0*/  FFMA.FTZ R138, R181, c[0x0][0x2d0], -R3.reuse ;  /* 0x0000b400b58a7a23 */ /* 0x102fe20000010803 */
[----:B------:R-:W-:Y:S02]  /*a7b0*/  MOV R181, R180 ;  /* 0x000000b400b57202 */ /* 0x000fe40000000f00 */
[----:B------:R-:W-:Y:S02]  /*a7c0*/  MOV R180, R179 ;  /* 0x000000b300b47202 */ /* 0x000fe40000000f00 */
[----:B------:R-:W-:Y:S03]  /*a7d0*/  MOV R179, R178 ;  /* 0x000000b200b37202 */ /* 0x000fe60000000f00 */
[----:B------:R-:W-:Y:S02]  /*a7e0*/  MOV R178, R164 ;  /* 0x000000a400b27202 */ /* 0x000fe40000000f00 */
[----:B------:R1:W-:Y:S01]  /*a7f0*/  MUFU.EX2 R164, R138 ;  /* 0x0000008a00a47308 */ /* 0x0003e20000000800 */
[----:B------:R-:W-:Y:S02]  /*a800*/  F2FP.BF16.PACK_AB R142, R221, R193 ;  /* 0x000000c1dd8e723e */ /* 0x000fe400000010ff */
[----:B------:R-:W-:Y:S02]  /*a810*/  F2FP.BF16.PACK_AB R143, R184, R199 ;  /* 0x000000c7b88f723e */ /* 0x000fe400000010ff */
[----:B------:R-:W-:Y:S02]  /*a820*/  F2FP.BF16.PACK_AB R140, R175, R173 ;  /* 0x000000adaf8c723e */ /* 0x000fe400000010ff */
[----:B------:R-:W-:Y:S01]  /*a830*/  F2FP.BF16.PACK_AB R141, R195, R247 ;  /* 0x000000f7c38d723e */ /* 0x000fe200000010ff */
[----:B-1----:R-:W-:Y:S01]  /*a840*/  FFMA.FTZ R138, R181, c[0x0][0x2d0], -R3 ;  /* 0x0000b400b58a7a23 */ /* 0x002fe20000010803 */
[----:B------:R-:W-:Y:S02]  /*a850*/  MOV R181, R180 ;  /* 0x000000b400b57202 */ /* 0x000fe40000000f00 */
[----:B------:R-:W-:Y:S02]  /*a860*/  MOV R180, R179 ;  /* 0x000000b300b47202 */ /* 0x000fe40000000f00 */
[----:B------:R-:W-:Y:S01]  /*a870*/  MOV R179, R177 ;  /* 0x000000b100b37202 */ /* 0x000fe20000000f00 */
[--C-:B------:R-:W-:Y:S01]  /*a880*/  FFMA.FTZ R152, R181, c[0x0][0x2d0], -R189.reuse ;  /* 0x0000b400b5987a23 */ /* 0x100fe200000108bd */
[----:B------:R-:W-:Y:S02]  /*a890*/  MOV R177, R176 ;  /* 0x000000b000b17202 */ /* 0x000fe40000000f00 */
[----:B------:R-:W-:Y:S01]  /*a8a0*/  MOV R176, R243 ;  /* 0x000000f300b07202 */ /* 0x000fe20000000f00 */
[----:B------:R1:W-:Y:S03]  /*a8b0*/  MUFU.EX2 R192, R152 ;  /* 0x0000009800c07308 */ /* 0x0003e60000000800 */
[----:B------:R-:W-:Y:S01]  /*a8c0*/  MOV R181, R176 ;  /* 0x000000b000b57202 */ /* 0x000fe20000000f00 */
[----:B------:R-:W-:Y:S06]  /*a8d0*/  FFMA.FTZ R176, R252, c[0x0][0x2d0], -R189 ;  /* 0x0000b400fcb07a23 */ /* 0x000fec00000108bd */
[----:B------:R2:W3:Y:S10]  /*a8e0*/  MUFU.EX2 R243, R138 ;  /* 0x0000008a00f37308 */ /* 0x0004f40000000800 */
[----:B------:R-:W-:Y:S01]  /*a8f0*/  MUFU.EX2 R176, R176 ;  /* 0x000000b000b07308 */ /* 0x000fe20000000800 */
[----:B-1----:R-:W4:Y:S01]  /*a900*/  LDL.LU R152, [R1+0x8] ;  /* 0x0000080001987983 */ /* 0x002f220000300800 */
[--C-:B--2---:R-:W-:Y:S01]  /*a910*/  FFMA.FTZ R138, R220, c[0x0][0x2d0], -R3.reuse ;  /* 0x0000b400dc8a7a23 */ /* 0x104fe20000010803 */
[----:B---3--:R-:W-:Y:S07]  /*a920*/  F2FP.BF16.PACK_AB R149, R243, R164 ;  /* 0x000000a4f395723e */ /* 0x008fee00000010ff */
[----:B------:R1:W-:Y:S01]  /*a930*/  MUFU.EX2 R220, R138 ;  /* 0x0000008a00dc7308 */ /* 0x0003e20000000800 */
[----:B------:R-:W-:Y:S02]  /*a940*/  FMUL.FTZ R130, R132, R130 ;  /* 0x0000008284827220 */ /* 0x000fe40000410000 */
[----:B-1----:R-:W-:Y:S07]  /*a950*/  FFMA.FTZ R138, R178, c[0x0][0x2d0], -R3 ;  /* 0x0000b400b28a7a23 */ /* 0x002fee0000010803 */
[----:B------:R-:W1:Y:S01]  /*a960*/  MUFU.EX2 R178, R138 ;  /* 0x0000008a00b27308 */ /* 0x000e620000000800 */
[----:B------:R-:W-:Y:S07]  /*a970*/  FMUL.FTZ R131, R132, R131 ;  /* 0x0000008384837220 */ /* 0x000fee0000410000 */
[----:B------:R-:W-:Y:S01]  /*a980*/  HMMA.16816.F32.BF16 R128, R144, R150, R128 ;  /* 0x000000969080723c */ /* 0x000fe20000041880 */
[----:B------:R-:W2:Y:S06]  /*a990*/  LDSM.16.MT88.4 R144, [R225+0x900] ;  /* 0x00090000e190783b */ /* 0x000eac0000004200 */
[----:B------:R-:W-:Y:S02]  /*a9a0*/  F2FP.BF16.PACK_AB R150, R187, R202 ;  /* 0x000000cabb96723e */ /* 0x000fe400000010ff */
[----:B-1----:R-:W-:Y:S03]  /*a9b0*/  F2FP.BF16.PACK_AB R151, R178, R220 ;  /* 0x000000dcb297723e */ /* 0x002fe600000010ff */
[--C-:B------:R-:W-:Y:S01]  /*a9c0*/  FFMA.FTZ R138, R180, c[0x0][0x2d0], -R189.reuse ;  /* 0x0000b400b48a7a23 */ /* 0x100fe200000108bd */
[----:B------:R-:W-:Y:S01]  /*a9d0*/  MOV R180, R177 ;  /* 0x000000b100b47202 */ /* 0x000fe20000000f00 */
[----:B------:R-:W-:Y:S02]  /*a9e0*/  FFMA.FTZ R177, R246, c[0x0][0x2d0], -R189 ;  /* 0x0000b400f6b17a23 */ /* 0x000fe400000108bd */
[----:B------:R-:W-:Y:S01]  /*a9f0*/  FFMA.FTZ R246, R222, c[0x0][0x2d0], -R3 ;  /* 0x0000b400def67a23 */ /* 0x000fe20000010803 */
[----:B------:R1:W-:Y:S01]  /*aa00*/  MUFU.EX2 R200, R138 ;  /* 0x0000008a00c87308 */ /* 0x0003e20000000800 */
[----:B------:R-:W-:Y:S09]  /*aa10*/  FFMA.FTZ R189, R218, c[0x0][0x2d0], -R189 ;  /* 0x0000b400dabd7a23 */ /* 0x000ff200000108bd */
[----:B------:R-:W-:Y:S10]  /*aa20*/  MUFU.EX2 R197, R189 ;  /* 0x000000bd00c57308 */ /* 0x000ff40000000800 */
[----:B------:R-:W-:Y:S01]  /*aa30*/  MUFU.EX2 R177, R177 ;  /* 0x000000b100b17308 */ /* 0x000fe20000000800 */
[-C--:B--2---:R-:W-:Y:S05]  /*aa40*/  HMMA.16816.F32.BF16 R4, R140, R144.reuse, R4 ;  /* 0x000000908c04723c */ /* 0x084fea0000041804 */
[--C-:B-1----:R-:W-:Y:S04]  /*aa50*/  FFMA.FTZ R138, R181, c[0x0][0x2d0], -R191.reuse ;  /* 0x0000b400b58a7a23 */ /* 0x102fe800000108bf */
[----:B------:R-:W-:Y:S01]  /*aa60*/  MUFU.EX2 R246, R246 ;  /* 0x000000f600f67308 */ /* 0x000fe20000000800 */
[C---:B------:R-:W-:Y:S08]  /*aa70*/  HMMA.16816.F32.BF16 R8, R148.reuse, R144, R8 ;  /* 0x000000909408723c */ /* 0x040ff00000041808 */
[-C--:B------:R-:W-:Y:S01]  /*aa80*/  HMMA.16816.F32.BF16 R12, R148, R146.reuse, R12 ;  /* 0x00000092940c723c */ /* 0x080fe2000004180c */
[----:B------:R1:W-:Y:S07]  /*aa90*/  MUFU.EX2 R181, R138 ;  /* 0x0000008a00b57308 */ /* 0x0003ee0000000800 */
[C---:B------:R-:W-:Y:S01]  /*aaa0*/  HMMA.16816.F32.BF16 R16, R140.reuse, R146, R16 ;  /* 0x000000928c10723c */ /* 0x040fe20000041810 */
[----:B------:R-:W2:Y:S03]  /*aab0*/  LDSM.16.MT88.4 R144, [R226+0x900] ;  /* 0x00090000e290783b */ /* 0x000ea60000004200 */
[--C-:B-1----:R-:W-:Y:S04]  /*aac0*/  FFMA.FTZ R138, R180, c[0x0][0x2d0], -R191.reuse ;  /* 0x0000b400b48a7a23 */ /* 0x102fe800000108bf */
[----:B------:R1:W-:Y:S01]  /*aad0*/  MUFU.EX2 R201, R138 ;  /* 0x0000008a00c97308 */ /* 0x0003e20000000800 */
[-C--:B--2---:R-:W-:Y:S03]  /*aae0*/  HMMA.16816.F32.BF16 R20, R140, R144.reuse, R20 ;  /* 0x000000908c14723c */ /* 0x084fe60000041814 */
[--C-:B-1----:R-:W-:Y:S05]  /*aaf0*/  FFMA.FTZ R138, R179, c[0x0][0x2d0], -R191.reuse ;  /* 0x0000b400b38a7a23 */ /* 0x102fea00000108bf */
[C---:B------:R-:W-:Y:S01]  /*ab00*/  HMMA.16816.F32.BF16 R24, R148.reuse, R144, R24 ;  /* 0x000000909418723c */ /* 0x040fe20000041818 */
[----:B------:R1:W-:Y:S07]  /*ab10*/  MUFU.EX2 R206, R138 ;  /* 0x0000008a00ce7308 */ /* 0x0003ee0000000800 */
[-C--:B------:R-:W-:Y:S08]  /*ab20*/  HMMA.16816.F32.BF16 R28, R148, R146.reuse, R28 ;  /* 0x00000092941c723c */ /* 0x080ff0000004181c */
[C---:B------:R-:W-:Y:S01]  /*ab30*/  HMMA.16816.F32.BF16 R32, R140.reuse, R146, R32 ;  /* 0x000000928c20723c */ /* 0x040fe20000041820 */
[----:B------:R-:W2:Y:S03]  /*ab40*/  LDSM.16.MT88.4 R144, [R228+0x900] ;  /* 0x00090000e490783b */ /* 0x000ea60000004200 */
[--C-:B-1----:R-:W-:Y:S02]  /*ab50*/  FFMA.FTZ R138, R171, c[0x0][0x2d0], -R191.reuse ;  /* 0x0000b400ab8a7a23 */ /* 0x102fe400000108bf */
[--C-:B------:R-:W-:Y:S02]  /*ab60*/  FFMA.FTZ R171, R155, c[0x0][0x2d0], -R190.reuse ;  /* 0x0000b4009bab7a23 */ /* 0x100fe400000108be */
[----:B------:R1:W-:Y:S10]  /*ab70*/  MUFU.EX2 R204, R138 ;  /* 0x0000008a00cc7308 */ /* 0x0003f40000000800 */
[----:B------:R-:W-:Y:S01]  /*ab80*/  MUFU.EX2 R179, R171 ;  /* 0x000000ab00b37308 */ /* 0x000fe20000000800 */
[--C-:B-1----:R-:W-:Y:S02]  /*ab90*/  FFMA.FTZ R138, R170, c[0x0][0x2d0], -R190.reuse ;  /* 0x0000b400aa8a7a23 */ /* 0x102fe400000108be */
[--C-:B------:R-:W-:Y:S01]  /*aba0*/  FFMA.FTZ R170, R157, c[0x0][0x2d0], -R190.reuse ;  /* 0x0000b4009daa7a23 */ /* 0x100fe200000108be */
[-C--:B--2---:R-:W-:Y:S06]  /*abb0*/  HMMA.16816.F32.BF16 R36, R140, R144.reuse, R36 ;  /* 0x000000908c24723c */ /* 0x084fec0000041824 */
[----:B------:R1:W-:Y:S02]  /*abc0*/  MUFU.EX2 R196, R138 ;  /* 0x0000008a00c47308 */ /* 0x0003e40000000800 */
[C---:B------:R-:W-:Y:S08]  /*abd0*/  HMMA.16816.F32.BF16 R40, R148.reuse, R144, R40 ;  /* 0x000000909428723c */ /* 0x040ff00000041828 */
[----:B------:R-:W-:Y:S01]  /*abe0*/  MUFU.EX2 R182, R170 ;  /* 0x000000aa00b67308 */ /* 0x000fe20000000800 */
[-C--:B------:R-:W-:Y:S08]  /*abf0*/  HMMA.16816.F32.BF16 R44, R148, R146.reuse, R44 ;  /* 0x00000092942c723c */ /* 0x080ff0000004182c */
[C---:B------:R-:W-:Y:S01]  /*ac00*/  HMMA.16816.F32.BF16 R48, R140.reuse, R146, R48 ;  /* 0x000000928c30723c */ /* 0x040fe20000041830 */
[----:B------:R-:W2:Y:S03]  /*ac10*/  LDSM.16.MT88.4 R144, [R227+0x900] ;  /* 0x00090000e390783b */ /* 0x000ea60000004200 */
[--C-:B-1----:R-:W-:Y:S02]  /*ac20*/  FFMA.FTZ R138, R169, c[0x0][0x2d0], -R190.reuse ;  /* 0x0000b400a98a7a23 */ /* 0x102fe400000108be */
[--C-:B------:R-:W-:Y:S02]  /*ac30*/  FFMA.FTZ R169, R162, c[0x0][0x2d0], -R191.reuse ;  /* 0x0000b400a2a97a23 */ /* 0x100fe400000108bf */
[----:B------:R1:W-:Y:S10]  /*ac40*/  MUFU.EX2 R203, R138 ;  /* 0x0000008a00cb7308 */ /* 0x0003f40000000800 */
[----:B------:R-:W-:Y:S01]  /*ac50*/  MUFU.EX2 R235, R169 ;  /* 0x000000a900eb7308 */ /* 0x000fe20000000800 */
[----:B-1----:R-:W-:Y:S02]  /*ac60*/  FFMA.FTZ R138, R156, c[0x0][0x2d0], -R190 ;  /* 0x0000b4009c8a7a23 */ /* 0x002fe400000108be */
[----:B------:R-:W3:Y:S07]  /*ac70*/  LDL.LU R156, [R1+0xc] ;  /* 0x00000c00019c7983 */ /* 0x000eee0000300800 */
[----:B------:R1:W-:Y:S01]  /*ac80*/  MUFU.EX2 R205, R138 ;  /* 0x0000008a00cd7308 */ /* 0x0003e20000000800 */
[-C--:B--2---:R-:W-:Y:S03]  /*ac90*/  HMMA.16816.F32.BF16 R52, R140, R144.reuse, R52 ;  /* 0x000000908c34723c */ /* 0x084fe60000041834 */
[----:B----4-:R-:W-:Y:S05]  /*aca0*/  FFMA.FTZ R134, R134, R152, R216 ;  /* 0x0000009886867223 */ /* 0x010fea00000100d8 */
[C---:B------:R-:W-:Y:S01]  /*acb0*/  HMMA.16816.F32.BF16 R56, R148.reuse, R144, R56 ;  /* 0x000000909438723c */ /* 0x040fe20000041838 */
[----:B------:R-:W-:Y:S03]  /*acc0*/  LDSM.16.MT88.4 R152, [R226+0x1100] ;  /* 0x00110000e298783b */ /* 0x000fe60000004200 */
[----:B------:R-:W-:Y:S04]  /*acd0*/  FADD.FTZ R134, R217, R134 ;  /* 0x00000086d9867221 */ /* 0x000fe80000010000 */
[-C--:B------:R-:W-:Y:S04]  /*ace0*/  HMMA.16816.F32.BF16 R60, R148, R146.reuse, R60 ;  /* 0x00000092943c723c */ /* 0x080fe8000004183c */
[----:B------:R-:W-:Y:S02]  /*acf0*/  FADD.FTZ R134, R240, R134 ;  /* 0x00000086f0867221 */ /* 0x000fe40000010000 */
[----:B-1----:R-:W-:Y:S02]  /*ad00*/  FFMA.FTZ R138, R168, c[0x0][0x2d0], -R190 ;  /* 0x0000b400a88a7a23 */ /* 0x002fe400000108be */
[C---:B------:R-:W-:Y:S01]  /*ad10*/  HMMA.16816.F32.BF16 R64, R140.reuse, R146, R64 ;  /* 0x000000928c40723c */ /* 0x040fe20000041840 */
[----:B------:R-:W1:Y:S01]  /*ad20*/  LDSM.16.MT88.4 R144, [R225+0x2900] ;  /* 0x00290000e190783b */ /* 0x000e620000004200 */
[----:B------:R2:W-:Y:S02]  /*ad30*/  MUFU.EX2 R186, R138 ;  /* 0x0000008a00ba7308 */ /* 0x0005e40000000800 */
[----:B------:R-:W-:Y:S02]  /*ad40*/  FFMA.FTZ R168, R161, c[0x0][0x2d0], -R191 ;  /* 0x0000b400a1a87a23 */ /* 0x000fe400000108bf */
[----:B------:R-:W-:Y:S06]  /*ad50*/  FADD.FTZ R134, R231, R134 ;  /* 0x00000086e7867221 */ /* 0x000fec0000010000 */
[----:B------:R4:W4:Y:S01]  /*ad60*/  MUFU.EX2 R183, R168 ;  /* 0x000000a800b77308 */ /* 0x0009220000000800 */
[----:B------:R-:W-:Y:S01]  /*ad70*/  FADD.FTZ R134, R173, R134 ;  /* 0x00000086ad867221 */ /* 0x000fe20000010000 */
[----:B------:R-:W-:Y:S03]  /*ad80*/  MOV R173, R184 ;  /* 0x000000b800ad7202 */ /* 0x000fe60000000f00 */
[----:B------:R-:W-:Y:S02]  /*ad90*/  FADD.FTZ R134, R175, R134 ;  /* 0x00000086af867221 */ /* 0x000fe40000010000 */
[----:B--2---:R-:W-:Y:S02]  /*ada0*/  FFMA.FTZ R138, R167, c[0x0][0x2d0], -R3 ;  /* 0x0000b400a78a7a23 */ /* 0x004fe40000010803 */
[----:B------:R-:W-:Y:S02]  /*adb0*/  FFMA.FTZ R167, R160, c[0x0][0x2d0], -R191 ;  /* 0x0000b400a0a77a23 */ /* 0x000fe400000108bf */
[----:B------:R2:W-:Y:S01]  /*adc0*/  MUFU.EX2 R249, R138 ;  /* 0x0000008a00f97308 */ /* 0x0005e20000000800 */
[----:B----4-:R-:W-:Y:S01]  /*add0*/  LDSM.16.MT88.4 R168, [R226+0x1900] ;  /* 0x00190000e2a8783b */ /* 0x010fe20000004200 */
[----:B------:R-:W-:Y:S08]  /*ade0*/  F2FP.BF16.PACK_AB R189, R183, R235 ;  /* 0x000000ebb7bd723e */ /* 0x000ff000000010ff */
[----:B------:R4:W-:Y:S01]  /*adf0*/  MUFU.EX2 R180, R167 ;  /* 0x000000a700b47308 */ /* 0x0009e20000000800 */
[-C--:B-1----:R-:W-:Y:S08]  /*ae00*/  HMMA.16816.F32.BF16 R68, R140, R144.reuse, R68 ;  /* 0x000000908c44723c */ /* 0x082ff00000041844 */
[C---:B------:R-:W-:Y:S04]  /*ae10*/  HMMA.16816.F32.BF16 R72, R148.reuse, R144, R72 ;  /* 0x000000909448723c */ /* 0x040fe80000041848 */
[----:B--2---:R-:W-:Y:S02]  /*ae20*/  FFMA.FTZ R138, R166, c[0x0][0x2d0], -R3 ;  /* 0x0000b400a68a7a23 */ /* 0x004fe40000010803 */
[----:B------:R-:W-:Y:S02]  /*ae30*/  FFMA.FTZ R166, R159, c[0x0][0x2d0], -R191 ;  /* 0x0000b4009fa67a23 */ /* 0x000fe400000108bf */
[-C--:B------:R-:W-:Y:S01]  /*ae40*/  HMMA.16816.F32.BF16 R76, R148, R146.reuse, R76 ;  /* 0x00000092944c723c */ /* 0x080fe2000004184c */
[----:B------:R1:W-:Y:S03]  /*ae50*/  MUFU.EX2 R191, R174 ;  /* 0x000000ae00bf7308 */ /* 0x0003e60000000800 */
[----:B----4-:R-:W-:Y:S04]  /*ae60*/  MOV R167, R207 ;  /* 0x000000cf00a77202 */ /* 0x010fe80000000f00 */
[C---:B------:R-:W-:Y:S01]  /*ae70*/  HMMA.16816.F32.BF16 R80, R140.reuse, R146, R80 ;  /* 0x000000928c50723c */ /* 0x040fe20000041850 */
[----:B------:R-:W2:Y:S02]  /*ae80*/  LDSM.16.MT88.4 R144, [R226+0x2900] ;  /* 0x00290000e290783b */ /* 0x000ea40000004200 */
[----:B------:R4:W-:Y:S10]  /*ae90*/  MUFU.EX2 R198, R166 ;  /* 0x000000a600c67308 */ /* 0x0009f40000000800 */
[----:B------:R2:W-:Y:S01]  /*aea0*/  MUFU.EX2 R248, R138 ;  /* 0x0000008a00f87308 */ /* 0x0005e20000000800 */
[----:B-1----:R-:W-:Y:S02]  /*aeb0*/  MOV R174, R220 ;  /* 0x000000dc00ae7202 */ /* 0x002fe40000000f00 */
[-C--:B----4-:R-:W-:Y:S01]  /*aec0*/  MOV R166, R206.reuse ;  /* 0x000000ce00a67202 */ /* 0x090fe20000000f00 */
[--C-:B--2---:R-:W-:Y:S02]  /*aed0*/  FFMA.FTZ R138, R165, c[0x0][0x2d0], -R3.reuse ;  /* 0x0000b400a58a7a23 */ /* 0x104fe40000010803 */
[--C-:B------:R-:W-:Y:S01]  /*aee0*/  FFMA.FTZ R165, R158, c[0x0][0x2d0], -R190.reuse ;  /* 0x0000b4009ea57a23 */ /* 0x100fe200000108be */
[-C--:B------:R-:W-:Y:S03]  /*aef0*/  HMMA.16816.F32.BF16 R84, R140, R144.reuse, R84 ;  /* 0x000000908c54723c */ /* 0x080fe60000041854 */
[----:B------:R1:W-:Y:S01]  /*af00*/  MUFU.EX2 R250, R138 ;  /* 0x0000008a00fa7308 */ /* 0x0003e20000000800 */
[----:B------:R-:W-:Y:S04]  /*af10*/  FFMA.FTZ R190, R223, c[0x0][0x2d0], -R190 ;  /* 0x0000b400dfbe7a23 */ /* 0x000fe800000108be */
[C---:B------:R-:W-:Y:S05]  /*af20*/  HMMA.16816.F32.BF16 R88, R148.reuse, R144, R88 ;  /* 0x000000909458723c */ /* 0x040fea0000041858 */
[----:B------:R2:W-:Y:S03]  /*af30*/  MUFU.EX2 R252, R190 ;  /* 0x000000be00fc7308 */ /* 0x0005e60000000800 */
[-C--:B------:R-:W-:Y:S07]  /*af40*/  HMMA.16816.F32.BF16 R92, R148, R146.reuse, R92 ;  /* 0x00000092945c723c */ /* 0x080fee000004185c */
[----:B------:R4:W-:Y:S01]  /*af50*/  MUFU.EX2 R194, R165 ;  /* 0x000000a500c27308 */ /* 0x0009e20000000800 */
[C---:B------:R-:W-:Y:S01]  /*af60*/  HMMA.16816.F32.BF16 R96, R140.reuse, R146, R96 ;  /* 0x000000928c60723c */ /* 0x040fe20000041860 */
[----:B------:R-:W4:Y:S03]  /*af70*/  LDSM.16.MT88.4 R144, [R228+0x2900] ;  /* 0x00290000e490783b */ /* 0x000f260000004200 */
[--C-:B-1----:R-:W-:Y:S02]  /*af80*/  FFMA.FTZ R138, R163, c[0x0][0x2d0], -R3.reuse ;  /* 0x0000b400a38a7a23 */ /* 0x102fe40000010803 */
[----:B------:R-:W-:Y:S03]  /*af90*/  FFMA.FTZ R3, R139, c[0x0][0x2d0], -R3 ;  /* 0x0000b4008b037a23 */ /* 0x000fe60000010803 */
[----:B------:R-:W1:Y:S01]  /*afa0*/  MUFU.EX2 R251, R138 ;  /* 0x0000008a00fb7308 */ /* 0x000e620000000800 */
[----:B------:R-:W-:Y:S02]  /*afb0*/  LDSM.16.MT88.4 R160, [R227+0x1100] ;  /* 0x00110000e3a0783b */ /* 0x000fe40000004200 */
[----:B--2---:R-:W-:Y:S07]  /*afc0*/  F2FP.BF16.PACK_AB R190, R197, R177 ;  /* 0x000000b1c5be723e */ /* 0x004fee00000010ff */
[----:B------:R-:W-:Y:S01]  /*afd0*/  MUFU.EX2 R139, R188 ;  /* 0x000000bc008b7308 */ /* 0x000fe20000000800 */
[----:B----4-:R-:W-:Y:S01]  /*afe0*/  MOV R165, R205 ;  /* 0x000000cd00a57202 */ /* 0x010fe20000000f00 */
[-C--:B------:R-:W-:Y:S08]  /*aff0*/  HMMA.16816.F32.BF16 R100, R140, R144.reuse, R100 ;  /* 0x000000908c64723c */ /* 0x080ff00000041864 */
[C---:B------:R-:W-:Y:S08]  /*b000*/  HMMA.16816.F32.BF16 R104, R148.reuse, R144, R104 ;  /* 0x000000909468723c */ /* 0x040ff00000041868 */
[-C--:B------:R-:W-:Y:S08]  /*b010*/  HMMA.16816.F32.BF16 R108, R148, R146.reuse, R108 ;  /* 0x00000092946c723c */ /* 0x080ff0000004186c */
[C---:B------:R-:W-:Y:S01]  /*b020*/  HMMA.16816.F32.BF16 R112, R140.reuse, R146, R112 ;  /* 0x000000928c70723c */ /* 0x040fe20000041870 */
[----:B------:R-:W2:Y:S07]  /*b030*/  LDSM.16.MT88.4 R144, [R227+0x2900] ;  /* 0x00290000e390783b */ /* 0x000eae0000004200 */
[-C--:B--2---:R-:W-:Y:S08]  /*b040*/  HMMA.16816.F32.BF16 R116, R140, R144.reuse, R116 ;  /* 0x000000908c74723c */ /* 0x084ff00000041874 */
[C---:B------:R-:W-:Y:S01]  /*b050*/  HMMA.16816.F32.BF16 R120, R148.reuse, R144, R120 ;  /* 0x000000909478723c */ /* 0x040fe20000041878 */
[----:B------:R-:W2:Y:S04]  /*b060*/  LDL.LU R145, [R1+0x14] ;  /* 0x0000140001917983 */ /* 0x000ea80000300800 */
[----:B------:R-:W4:Y:S03]  /*b070*/  LDL.LU R144, [R1+0x10] ;  /* 0x0000100001907983 */ /* 0x000f260000300800 */
[-C--:B------:R-:W-:Y:S01]  /*b080*/  HMMA.16816.F32.BF16 R124, R148, R146.reuse, R124 ;  /* 0x00000092947c723c */ /* 0x080fe2000004187c */
[----:B------:R-:W1:Y:S07]  /*b090*/  LDSM.16.MT88.4 R148, [R225+0x1100] ;  /* 0x00110000e194783b */ /* 0x000e6e0000004200 */
[----:B------:R-:W-:Y:S07]  /*b0a0*/  HMMA.16816.F32.BF16 R128, R140, R146, R128 ;  /* 0x000000928c80723c */ /* 0x000fee0000041880 */
[----:B------:R-:W-:Y:S02]  /*b0b0*/  F2FP.BF16.PACK_AB R142, R185, R207 ;  /* 0x000000cfb98e723e */ /* 0x000fe400000010ff */
[----:B------:R-:W-:Y:S03]  /*b0c0*/  F2FP.BF16.PACK_AB R143, R204, R206 ;  /* 0x000000cecc8f723e */ /* 0x000fe600000010ff */
[----:B------:R-:W-:Y:S01]  /*b0d0*/  F2FP.BF16.PACK_AB R140, R200, R192 ;  /* 0x000000c0c88c723e */ /* 0x000fe200000010ff */
[----:B---3--:R-:W-:Y:S01]  /*b0e0*/  FFMA.FTZ R132, R132, R156, R213 ;  /* 0x0000009c84847223 */ /* 0x008fe200000100d5 */
[----:B------:R-:W-:Y:S01]  /*b0f0*/  F2FP.BF16.PACK_AB R141, R201, R181 ;  /* 0x000000b5c98d723e */ /* 0x000fe200000010ff */
[----:B------:R-:W3:Y:S01]  /*b100*/  LDSM.16.MT88.4 R156, [R228+0x1100] ;  /* 0x00110000e49c783b */ /* 0x000ee20000004200 */
[----:B------:R-:W-:Y:S01]  /*b110*/  F2FP.BF16.PACK_AB R146, R186, R205 ;  /* 0x000000cdba92723e */ /* 0x000fe200000010ff */
[----:B------:R-:W-:Y:S01]  /*b120*/  FADD.FTZ R132, R233, R132 ;  /* 0x00000084e9847221 */ /* 0x000fe20000010000 */
[----:B-1----:R-:W-:Y:S03]  /*b130*/  F2FP.BF16.PACK_AB R147, R251, R250 ;  /* 0x000000fafb93723e */ /* 0x002fe600000010ff */
[----:B------:R-:W-:Y:S02]  /*b140*/  FADD.FTZ R132, R224, R132 ;  /* 0x00000084e0847221 */ /* 0x000fe40000010000 */
[----:B------:R1:W5:Y:S02]  /*b150*/  LDL.LU R233, [R1+0x64] ;  /* 0x0000640001e97983 */ /* 0x0003640000300800 */
[----:B------:R-:W-:Y:S02]  /*b160*/  FADD.FTZ R132, R241, R132 ;  /* 0x00000084f1847221 */ /* 0x000fe40000010000 */
[----:B------:R1:W5:Y:S02]  /*b170*/  LDL.LU R240, [R1+0x60] ;  /* 0x0000600001f07983 */ /* 0x0003640000300800 */
[----:B------:R-:W-:Y:S02]  /*b180*/  FADD.FTZ R247, R247, R132 ;  /* 0x00000084f7f77221 */ /* 0x000fe40000010000 */
[----:B------:R1:W5:Y:S01]  /*b190*/  LDL.LU R224, [R1+0x5c] ;  /* 0x00005c0001e07983 */ /* 0x0003620000300800 */
[-C--:B------:R-:W-:Y:S03]  /*b1a0*/  HMMA.16816.F32.BF16 R4, R140, R148.reuse, R4 ;  /* 0x000000948c04723c */ /* 0x080fe60000041804 */
[----:B------:R1:W5:Y:S04]  /*b1b0*/  LDL.LU R231, [R1+0x58] ;  /* 0x0000580001e77983 */ /* 0x0003680000300800 */
[----:B------:R1:W5:Y:S01]  /*b1c0*/  LDL.LU R241, [R1+0x54] ;  /* 0x0000540001f17983 */ /* 0x0003620000300800 */
[----:B--2---:R-:W-:Y:S01]  /*b1d0*/  FFMA.FTZ R138, R133, R145, R212 ;  /* 0x00000091858a7223 */ /* 0x004fe200000100d4 */
[----:B------:R-:W-:Y:S03]  /*b1e0*/  F2FP.BF16.PACK_AB R145, R248, R249 ;  /* 0x000000f9f891723e */ /* 0x000fe600000010ff */
[----:B----4-:R-:W-:Y:S01]  /*b1f0*/  FFMA.FTZ R133, R0, R144, R208 ;  /* 0x0000009000857223 */ /* 0x010fe200000100d0 */
[----:B------:R-:W-:Y:S01]  /*b200*/  F2FP.BF16.PACK_AB R144, R203, R196 ;  /* 0x000000c4cb90723e */ /* 0x000fe200000010ff */
[----:B------:R-:W-:Y:S01]  /*b210*/  FADD.FTZ R0, R214, R138 ;  /* 0x0000008ad6007221 */ /* 0x000fe20000010000 */
[----:B------:R-:W-:Y:S01]  /*b220*/  F2FP.BF16.PACK_AB R208, R182, R194 ;  /* 0x000000c2b6d0723e */ /* 0x000fe200000010ff */
[----:B------:R2:W4:Y:S01]  /*b230*/  MUFU.EX2 R138, R3 ;  /* 0x00000003008a7308 */ /* 0x0005220000000800 */
[----:B------:R-:W-:Y:S01]  /*b240*/  FADD.FTZ R133, R209, R133 ;  /* 0x00000085d1857221 */ /* 0x000fe20000010000 */
[----:B------:R-:W-:Y:S01]  /*b250*/  F2FP.BF16.PACK_AB R209, R245, R246 ;  /* 0x000000f6f5d1723e */ /* 0x000fe200000010ff */
[----:B------:R-:W-:Y:S01]  /*b260*/  FADD.FTZ R0, R215, R0 ;  /* 0x00000000d7007221 */ /* 0x000fe20000010000 */
[C---:B------:R-:W-:Y:S01]  /*b270*/  HMMA.16816.F32.BF16 R8, R144.reuse, R148, R8 ;  /* 0x000000949008723c */ /* 0x040fe20000041808 */
[----:B------:R-:W-:Y:S03]  /*b280*/  LDSM.16.MT88.4 R212, [R225+0x3900] ;  /* 0x00390000e1d4783b */ /* 0x000fe60000004200 */
[----:B------:R-:W-:Y:S01]  /*b290*/  FADD.FTZ R133, R210, R133 ;  /* 0x00000085d2857221 */ /* 0x000fe20000010000 */
[----:B------:R-:W-:Y:S03]  /*b2a0*/  F2FP.BF16.PACK_AB R210, R252, R179 ;  /* 0x000000b3fcd2723e */ /* 0x000fe600000010ff */
[-C--:B------:R-:W-:Y:S08]  /*b2b0*/  HMMA.16816.F32.BF16 R12, R144, R150.reuse, R12 ;  /* 0x00000096900c723c */ /* 0x080ff0000004180c */
[C---:B------:R-:W-:Y:S01]  /*b2c0*/  HMMA.16816.F32.BF16 R16, R140.reuse, R150, R16 ;  /* 0x000000968c10723c */ /* 0x040fe20000041810 */
[----:B------:R-:W1:Y:S03]  /*b2d0*/  LDSM.16.MT88.4 R148, [R225+0x3100] ;  /* 0x00310000e194783b */ /* 0x000e660000004200 */
[----:B--2---:R-:W-:Y:S02]  /*b2e0*/  FADD.FTZ R3, R219, R0 ;  /* 0x00000000db037221 */ /* 0x004fe40000010000 */
[----:B------:R-:W-:Y:S01]  /*b2f0*/  FADD.FTZ R0, R211, R133 ;  /* 0x00000085d3007221 */ /* 0x000fe20000010000 */
[----:B----4-:R-:W-:Y:S01]  /*b300*/  F2FP.BF16.PACK_AB R211, R138, R139 ;  /* 0x0000008b8ad3723e */ /* 0x010fe200000010ff */
[-C--:B------:R-:W-:Y:S01]  /*b310*/  HMMA.16816.F32.BF16 R20, R140, R152.reuse, R20 ;  /* 0x000000988c14723c */ /* 0x080fe20000041814 */
[----:B------:R-:W-:Y:S03]  /*b320*/  LDSM.16.MT88.4 R216, [R226+0x3900] ;  /* 0x00390000e2d8783b */ /* 0x000fe60000004200 */
[----:B------:R-:W-:Y:S01]  /*b330*/  FADD.FTZ R132, R164, R0 ;  /* 0x00000000a4847221 */ /* 0x000fe20000010000 */
[----:B------:R-:W-:Y:S01]  /*b340*/  MOV R0, R191 ;  /* 0x000000bf00007202 */ /* 0x000fe20000000f00 */
[----:B------:R-:W-:Y:S01]  /*b350*/  FADD.FTZ R133, R172, R3 ;  /* 0x00000003ac857221 */ /* 0x000fe20000010000 */
[----:B------:R-:W-:Y:S01]  /*b360*/  MOV R3, R204 ;  /* 0x000000cc00037202 */ /* 0x000fe20000000f00 */
[C---:B------:R-:W-:Y:S01]  /*b370*/  HMMA.16816.F32.BF16 R24, R144.reuse, R152, R24 ;  /* 0x000000989018723c */ /* 0x040fe20000041818 */
[----:B------:R-:W-:Y:S03]  /*b380*/  LDSM.16.MT88.4 R204, [R227+0x1900] ;  /* 0x00190000e3cc783b */ /* 0x000fe60000004200 */
[----:B------:R-:W-:Y:S02]  /*b390*/  F2FP.BF16.PACK_AB R188, R176, R0 ;  /* 0x00000000b0bc723e */ /* 0x000fe400000010ff */
[----:B------:R-:W-:Y:S02]  /*b3a0*/  F2FP.BF16.PACK_AB R191, R198, R180 ;  /* 0x000000b4c6bf723e */ /* 0x000fe400000010ff */
[-C--:B------:R-:W-:Y:S08]  /*b3b0*/  HMMA.16816.F32.BF16 R28, R144, R154.reuse, R28 ;  /* 0x0000009a901c723c */ /* 0x080ff0000004181c */
[C---:B------:R-:W-:Y:S01]  /*b3c0*/  HMMA.16816.F32.BF16 R32, R140.reuse, R154, R32 ;  /* 0x0000009a8c20723c */ /* 0x040fe20000041820 */
[----:B------:R-:W2:Y:S07]  /*b3d0*/  LDSM.16.MT88.4 R152, [R226+0x3100] ;  /* 0x00310000e298783b */ /* 0x000eae0000004200 */
[-C--:B---3--:R-:W-:Y:S08]  /*b3e0*/  HMMA.16816.F32.BF16 R36, R140, R156.reuse, R36 ;  /* 0x0000009c8c24723c */ /* 0x088ff00000041824 */
        /* <DEDUP_REMOVED lines=10> */
[C---:B------:R-:W-:Y:S07]  /*b490*/  HMMA.16816.F32.BF16 R72, R144.reuse, R148, R72 ;  /* 0x000000949048723c */ /* 0x040fee0000041848 */
[----:B------:R-:W-:Y:S01]  /*b4a0*/  MOV R149, R187 ;  /* 0x000000bb00957202 */ /* 0x000fe20000000f00 */
        /* <DEDUP_REMOVED lines=10> */
[-C--:B------:R-:W-:Y:S08]  /*b550*/  HMMA.16816.F32.BF16 R108, R144, R158.reuse, R108 ;  /* 0x0000009e906c723c */ /* 0x080ff0000004186c */
[C---:B------:R-:W-:Y:S08]  /*b560*/  HMMA.16816.F32.BF16 R112, R140.reuse, R158, R112 ;  /* 0x0000009e8c70723c */ /* 0x040ff00000041870 */
[-C--:B----4-:R-:W-:Y:S08]  /*b570*/  HMMA.16816.F32.BF16 R116, R140, R160.reuse, R116 ;  /* 0x000000a08c74723c */ /* 0x090ff00000041874 */
[C---:B------:R-:W-:Y:S07]  /*b580*/  HMMA.16816.F32.BF16 R120, R144.reuse, R160, R120 ;  /* 0x000000a09078723c */ /* 0x040fee0000041878 */
[----:B------:R-:W-:Y:S01]  /*b590*/  MOV R160, R185 ;  /* 0x000000b900a07202 */ /* 0x000fe20000000f00 */
[-C--:B------:R-:W-:Y:S01]  /*b5a0*/  HMMA.16816.F32.BF16 R124, R144, R162.reuse, R124 ;  /* 0x000000a2907c723c */ /* 0x080fe2000004187c */
[----:B------:R-:W2:Y:S03]  /*b5b0*/  LDSM.16.MT88.4 R184, [R228+0x1900] ;  /* 0x00190000e4b8783b */ /* 0x000ea60000004200 */
[----:B------:R-:W-:Y:S04]  /*b5c0*/  MOV R161, R221 ;  /* 0x000000dd00a17202 */ /* 0x000fe80000000f00 */
[----:B------:R-:W-:Y:S01]  /*b5d0*/  HMMA.16816.F32.BF16 R128, R140, R162, R128 ;  /* 0x000000a28c80723c */ /* 0x000fe20000041880 */
[----:B------:R-:W3:Y:S07]  /*b5e0*/  LDSM.16.MT88.4 R220, [R228+0x3900] ;  /* 0x00390000e4dc783b */ /* 0x000eee0000004200 */
        /* <DEDUP_REMOVED lines=9> */
[----:B------:R-:W-:Y:S02]  /*b680*/  MOV R12, R157 ;  /* 0x0000009d000c7202 */ /* 0x000fe40000000f00 */
[----:B------:R-:W-:Y:S02]  /*b690*/  MOV R14, R197 ;  /* 0x000000c5000e7202 */ /* 0x000fe40000000f00 */
[-C--:B------:R-:W-:Y:S04]  /*b6a0*/  HMMA.16816.F32.BF16 R156, R188, R168.reuse, R20 ;  /* 0x000000a8bc9c723c */ /* 0x080fe80000041814 */
[----:B------:R-:W-:Y:S02]  /*b6b0*/  MOV R18, R177 ;  /* 0x000000b100127202 */ /* 0x000fe40000000f00 */
[----:B------:R-:W-:Y:S02]  /*b6c0*/  MOV R13, R179 ;  /* 0x000000b3000d7202 */ /* 0x000fe40000000f00 */
[----:B------:R-:W-:Y:S02]  /*b6d0*/  MOV R20, R160 ;  /* 0x000000a000147202 */ /* 0x000fe40000000f00 */
[C---:B------:R-:W-:Y:S04]  /*b6e0*/  HMMA.16816.F32.BF16 R160, R208.reuse, R168, R24 ;  /* 0x000000a8d0a0723c */ /* 0x040fe80000041818 */
[----:B------:R-:W-:Y:S02]  /*b6f0*/  MOV R21, R3 ;  /* 0x0000000300157202 */ /* 0x000fe40000000f00 */
[----:B------:R-:W-:Y:S02]  /*b700*/  MOV R23, R176 ;  /* 0x000000b000177202 */ /* 0x000fe40000000f00 */
[----:B------:R-:W-:Y:S04]  /*b710*/  MOV R27, R165 ;  /* 0x000000a5001b7202 */ /* 0x000fe80000000f00 */
        /* <DEDUP_REMOVED lines=9> */
[-C--:B--2---:R-:W-:Y:S04]  /*b7b0*/  HMMA.16816.F32.BF16 R172, R188, R184.reuse, R36 ;  /* 0x000000b8bcac723c */ /* 0x084fe80000041824 */
[----:B------:R-:W-:Y:S02]  /*b7c0*/  MOV R31, R203 ;  /* 0x000000cb001f7202 */ /* 0x000fe40000000f00 */
[----:B------:R-:W-:Y:S02]  /*b7d0*/  MOV R30, R202 ;  /* 0x000000ca001e7202 */ /* 0x000fe40000000f00 */
[----:B------:R-:W-:Y:S04]  /*b7e0*/  MOV R29, R201 ;  /* 0x000000c9001d7202 */ /* 0x000fe80000000f00 */
        /* <DEDUP_REMOVED lines=17> */
[----:B------:R-:W-:Y:S01]  /*b900*/  FADD.FTZ R0, R242, R133 ;  /* 0x00000085f2007221 */ /* 0x000fe20000010000 */
[----:B------:R-:W-:Y:S01]  /*b910*/  MOV R37, R38 ;  /* 0x0000002600257202 */ /* 0x000fe20000000f00 */
[----:B------:R2:W5:Y:S01]  /*b920*/  LDL.LU R242, [R1+0x50] ;  /* 0x0000500001f27983 */ /* 0x0005620000300800 */
        /* <DEDUP_REMOVED lines=15> */
[----:B------:R-:W-:Y:S01]  /*ba20*/  MOV R30, R31 ;  /* 0x0000001f001e7202 */ /* 0x000fe20000000f00 */
[----:B------:R-:W-:Y:S01]  /*ba30*/  FADD.FTZ R0, R37, R0 ;  /* 0x0000000025007221 */ /* 0x000fe20000010000 */
[----:B------:R-:W-:Y:S01]  /*ba40*/  MOV R31, R24 ;  /* 0x00000018001f7202 */ /* 0x000fe20000000f00 */
[----:B------:R-:W-:Y:S01]  /*ba50*/  FADD.FTZ R12, R38, R12 ;  /* 0x0000000c260c7221 */ /* 0x000fe20000010000 */
[----:B------:R-:W-:Y:S01]  /*ba60*/  MOV R24, R25 ;  /* 0x0000001900187202 */ /* 0x000fe20000000f00 */
[----:B------:R-:W-:Y:S01]  /*ba70*/  FADD.FTZ R9, R9, R0 ;  /* 0x0000000009097221 */ /* 0x000fe20000010000 */
[----:B------:R-:W-:Y:S02]  /*ba80*/  MOV R25, R26 ;  /* 0x0000001a00197202 */ /* 0x000fe40000000f00 */
[----:B------:R-:W-:Y:S02]  /*ba90*/  MOV R26, R27 ;  /* 0x0000001b001a7202 */ /* 0x000fe40000000f00 */
[----:B------:R-:W-:Y:S02]  /*baa0*/  MOV R27, R20 ;  /* 0x00000014001b7202 */ /* 0x000fe40000000f00 */
[----:B------:R-:W-:Y:S02]  /*bab0*/  MOV R20, R21 ;  /* 0x0000001500147202 */ /* 0x000fe40000000f00 */
[----:B------:R-:W-:Y:S02]  /*bac0*/  MOV R21, R235 ;  /* 0x000000eb00157202 */ /* 0x000fe40000000f00 */
[----:B------:R2:W5:Y:S01]  /*bad0*/  LDL.LU R235, [R1+0x48] ;  /* 0x0000480001eb7983 */ /* 0x0005620000300800 */
[----:B------:R-:W-:Y:S02]  /*bae0*/  MOV R33, R181 ;  /* 0x000000b500217202 */ /* 0x000fe40000000f00 */
[-C--:B------:R-:W-:Y:S03]  /*baf0*/  HMMA.16816.F32.BF16 R180, R208, R186.reuse, R44 ;  /* 0x000000bad0b4723c */ /* 0x080fe6000004182c */
[----:B------:R-:W-:Y:S02]  /*bb00*/  MOV R32, R192 ;  /* 0x000000c000207202 */ /* 0x000fe40000000f00 */
[----:B------:R-:W-:Y:S02]  /*bb10*/  MOV R34, R196 ;  /* 0x000000c400227202 */ /* 0x000fe40000000f00 */
[----:B------:R-:W-:Y:S01]  /*bb20*/  MOV R3, R195 ;  /* 0x000000c300037202 */ /* 0x000fe20000000f00 */
[C---:B------:R-:W-:Y:S04]  /*bb30*/  HMMA.16816.F32.BF16 R184, R188.reuse, R186, R48 ;  /* 0x000000babcb8723c */ /* 0x040fe80000041830 */
[----:B------:R-:W-:Y:S01]  /*bb40*/  MOV R8, R193 ;  /* 0x000000c100087202 */ /* 0x000fe20000000f00 */
[----:B------:R-:W-:Y:S01]  /*bb50*/  FADD.FTZ R3, R3, R247 ;  /* 0x000000f703037221 */ /* 0x000fe20000010000 */
[----:B------:R-:W-:Y:S02]  /*bb60*/  MOV R132, R136 ;  /* 0x0000008800847202 */ /* 0x000fe40000000f00 */
[-C--:B------:R-:W-:Y:S04]  /*bb70*/  HMMA.16816.F32.BF16 R192, R188, R204.reuse, R52 ;  /* 0x000000ccbcc0723c */ /* 0x080fe80000041834 */
[----:B------:R-:W-:Y:S01]  /*bb80*/  FADD.FTZ R3, R36, R3 ;  /* 0x0000000324037221 */ /* 0x000fe20000010000 */
[----:B------:R-:W-:Y:S01]  /*bb90*/  MOV R133, R135 ;  /* 0x0000008700857202 */ /* 0x000fe20000000f00 */
[----:B------:R-:W-:Y:S02]  /*bba0*/  FADD.FTZ R8, R8, R134 ;  /* 0x0000008608087221 */ /* 0x000fe40000010000 */
        /* <DEDUP_REMOVED lines=25> */
[-C--:B---3--:R-:W-:Y:S08]  /*bd40*/  HMMA.16816.F32.BF16 R100, R188, R220.reuse, R100 ;  /* 0x000000dcbc64723c */ /* 0x088ff00000041864 */
        /* <DEDUP_REMOVED lines=24> */
[----:B------:R-:W-:Y:S01]  /*bed0*/  STL [R1+0x8], R5 ;  /* 0x0000080501007387 */ /* 0x000fe20000100800 */
[----:B------:R-:W-:Y:S02]  /*bee0*/  FADD.FTZ R3, R252, R3 ;  /* 0x00000003fc037221 */ /* 0x000fe40000010000 */
[----:B------:R-:W-:Y:S02]  /*bef0*/  FADD.FTZ R4, R15, R4 ;  /* 0x000000040f047221 */ /* 0x000fe40000010000 */
[----:B------:R-:W-:Y:S03]  /*bf00*/  FADD.FTZ R0, R139, R7 ;  /* 0x000000078b007221 */ /* 0x000fe60000010000 */
[----:B------:R-:W-:Y:S01]  /*bf10*/  STL [R1+0xc], R4 ;  /* 0x00000c0401007387 */ /* 0x000fe20000100800 */
[----:B------:R-:W-:Y:S01]  /*bf20*/  FADD.FTZ R0, R138, R0 ;  /* 0x000000008a007221 */ /* 0x000fe20000010000 */
[----:B------:R-:W-:Y:S02]  /*bf30*/  MOV R138, R2 ;  /* 0x00000002008a7202 */ /* 0x000fe40000000f00 */
[----:B------:R1:W-:Y:S04]  /*bf40*/  STL [R1+0x14], R3 ;  /* 0x0000140301007387 */ /* 0x0003e80000100800 */
[----:B------:R2:W-:Y:S01]  /*bf50*/  STL [R1+0x10], R0 ;  /* 0x0000100001007387 */ /* 0x0005e20000100800 */
[----:B-1----:R-:W-:Y:S01]  /*bf60*/  MOV R3, R137 ;  /* 0x0000008900037202 */ /* 0x002fe20000000f00 */
[----:B------:R-:W-:-:S05]  /*bf70*/  @P1 BRA `(.L_x_690) ;  /* 0xffffb44000001947 */ /* 0x000fca000383ffff */
.L_x_689:
[----:B--23--:R-:W2:Y:S04]  /*bf80*/  LDL.LU R0, [R1+0x8] ;  /* 0x0000080001007983 */ /* 0x00cea80000300800 */
[----:B------:R-:W3:Y:S04]  /*bf90*/  LDL.LU R4, [R1+0xc] ;  /* 0x00000c0001047983 */ /* 0x000ee80000300800 */
[----:B------:R-:W4:Y:S04]  /*bfa0*/  LDL.LU R8, [R1+0x14] ;  /* 0x0000140001087983 */ /* 0x000f280000300800 */
[----:B------:R-:W4:Y:S01]  /*bfb0*/  LDL.LU R5, [R1+0x10] ;  /* 0x0000100001057983 */ /* 0x000f220000300800 */
[----:B------:R-:W-:-:S02]  /*bfc0*/  MOV R62, 0xff800000 ;  /* 0xff800000003e7802 */ /* 0x000fc40000000f00 */
[----:B------:R-:W-:Y:S02]  /*bfd0*/  MOV R63, 0xff800000 ;  /* 0xff800000003f7802 */ /* 0x000fe40000000f00 */
[----:B------:R-:W-:Y:S02]  /*bfe0*/  MOV R64, 0xff800000 ;  /* 0xff80000000407802 */ /* 0x000fe40000000f00 */
[----:B------:R-:W-:Y:S02]  /*bff0*/  MOV R65, 0xff800000 ;  /* 0xff80000000417802 */ /* 0x000fe40000000f00 */
[----:B------:R-:W-:Y:S01]  /*c000*/  PLOP3.LUT P0, PT, PT, PT, PT, 0x8, 0x0 ;  /* 0x000000000000781c */ /* 0x000fe20003f0e170 */
[----:B--2---:R-:W1:Y:S04]  /*c010*/  SHFL.BFLY PT, R11, R0, 0x2, 0x1f ;  /* 0x0c401f00000b7f89 */ /* 0x004e6800000e0000 */
[----:B---3--:R-:W2:Y:S04]  /*c020*/  SHFL.BFLY PT, R9, R4, 0x2, 0x1f ;  /* 0x0c401f0004097f89 */ /* 0x008ea800000e0000 */
[----:B----4-:R-:W3:Y:S04]  /*c030*/  SHFL.BFLY PT, R7, R8, 0x2, 0x1f ;  /* 0x0c401f0008077f89 */ /* 0x010ee800000e0000 */
[----:B------:R-:W4:Y:S01]  /*c040*/  SHFL.BFLY PT, R6, R5, 0x2, 0x1f ;  /* 0x0c401f0005067f89 */ /* 0x000f2200000e0000 */
[----:B-1----:R-:W-:-:S02]  /*c050*/  FADD.FTZ R11, R11, R0 ;  /* 0x000000000b0b7221 */ /* 0x002fc40000010000 */
[----:B--2---:R-:W-:-:S03]  /*c060*/  FADD.FTZ R9, R9, R4 ;  /* 0x0000000409097221 */ /* 0x004fc60000010000 */
[----:B------:R-:W1:Y:S01]  /*c070*/  SHFL.BFLY PT, R0, R11, 0x1, 0x1f ;  /* 0x0c201f000b007f89 */ /* 0x000e6200000e0000 */
[----:B---3--:R-:W-:-:S03]  /*c080*/  FADD.FTZ R7, R7, R8 ;  /* 0x0000000807077221 */ /* 0x008fc60000010000 */
[----:B------:R-:W2:Y:S01]  /*c090*/  SHFL.BFLY PT, R4, R9, 0x1, 0x1f ;  /* 0x0c201f0009047f89 */ /* 0x000ea200000e0000 */
[----:B----4-:R-:W-:-:S03]  /*c0a0*/  FADD.FTZ R6, R6, R5 ;  /* 0x0000000506067221 */ /* 0x010fc60000010000 */
[----:B------:R-:W3:Y:S04]  /*c0b0*/  SHFL.BFLY PT, R3, R7, 0x1, 0x1f ;  /* 0x0c201f0007037f89 */ /* 0x000ee800000e0000 */
[----:B------:R-:W4:Y:S01]  /*c0c0*/  SHFL.BFLY PT, R5, R6, 0x1, 0x1f ;  /* 0x0c201f0006057f89 */ /* 0x000f2200000e0000 */
[----:B-1----:R-:W-:Y:S01]  /*c0d0*/  FADD.FTZ R11, R11, R0 ;  /* 0x000000000b0b7221 */ /* 0x002fe20000010000 */
[----:B------:R-:W-:Y:S01]  /*c0e0*/  MOV R0, RZ ;  /* 0x000000ff00007202 */ /* 0x000fe20000000f00 */
[----:B--2---:R-:W-:-:S03]  /*c0f0*/  FADD.FTZ R9, R9, R4 ;  /* 0x0000000409097221 */ /* 0x004fc60000010000 */
[----:B------:R-:W-:Y:S02]  /*c100*/  FSETP.NE.FTZ.AND P4, PT, R11, RZ, PT ;  /* 0x000000ff0b00720b */ /* 0x000fe40003f95000 */
[----:B------:R-:W-:Y:S01]  /*c110*/  MOV R4, RZ ;  /* 0x000000ff00047202 */ /* 0x000fe20000000f00 */
[----:B---3--:R-:W-:Y:S01]  /*c120*/  FADD.FTZ R7, R7, R3 ;  /* 0x0000000307077221 */ /* 0x008fe20000010000 */
[----:B------:R-:W-:Y:S02]  /*c130*/  FSETP.NE.FTZ.AND P3, PT, R9, RZ, PT ;  /* 0x000000ff0900720b */ /* 0x000fe40003f75000 */
[----:B------:R-:W-:Y:S01]  /*c140*/  MOV R3, RZ ;  /* 0x000000ff00037202 */ /* 0x000fe20000000f00 */
[----:B----4-:R-:W-:Y:S01]  /*c150*/  FADD.FTZ R6, R5, R6 ;  /* 0x0000000605067221 */ /* 0x010fe20000010000 */
[----:B------:R-:W-:-:S04]  /*c160*/  FSETP.NE.FTZ.AND P2, PT, R7, RZ, PT ;  /* 0x000000ff0700720b */ /* 0x000fc80003f55000 */
[----:B------:R-:W-:Y:S01]  /*c170*/  FSETP.NE.FTZ.AND P1, PT, R6, RZ, PT ;  /* 0x000000ff0600720b */ /* 0x000fe20003f35000 */
[----:B------:R-:W1:Y:S08]  /*c180*/  @P4 MUFU.RCP R0, R11 ;  /* 0x0000000b00004308 */ /* 0x000e700000001000 */
[----:B------:R-:W2:Y:S04]  /*c190*/  @P2 MUFU.RCP R3, R7 ;  /* 0x0000000700032308 */ /* 0x000ea80000001000 */
[----:B------:R-:W-:Y:S01]  /*c1a0*/  @P1 MOV R8, 0x3f317218 ;  /* 0x3f31721800081802 */ /* 0x000fe20000000f00 */
[----:B-1----:R-:W-:-:S03]  /*c1b0*/  FMUL.FTZ R144, R0, R144 ;  /* 0x0000009000907220 */ /* 0x002fc60000410000 */
[----:B------:R-:W1:Y:S01]  /*c1c0*/  @P3 MUFU.RCP R4, R9 ;  /* 0x0000000900043308 */ /* 0x000e620000001000 */
[C---:B------:R-:W-:Y:S02]  /*c1d0*/  FMUL.FTZ R58, R0.reuse, R145 ;  /* 0x00000091003a7220 */ /* 0x040fe40000410000 */
[C---:B------:R-:W-:Y:S02]  /*c1e0*/  FMUL.FTZ R152, R0.reuse, R152 ;  /* 0x0000009800987220 */ /* 0x040fe40000410000 */
[C---:B------:R-:W-:Y:S02]  /*c1f0*/  FMUL.FTZ R153, R0.reuse, R153 ;  /* 0x0000009900997220 */ /* 0x040fe40000410000 */
[C---:B------:R-:W-:Y:S01]  /*c200*/  FMUL.FTZ R156, R0.reuse, R156 ;  /* 0x0000009c009c7220 */ /* 0x040fe20000410000 */
[----:B------:R-:W-:Y:S01]  /*c210*/  @P4 MUFU.LG2 R11, R11 ;  /* 0x0000000b000b4308 */ /* 0x000fe20000000c00 */
[C---:B------:R-:W-:Y:S02]  /*c220*/  FMUL.FTZ R52, R0.reuse, R157 ;  /* 0x0000009d00347220 */ /* 0x040fe40000410000 */
[----:B------:R-:W-:-:S02]  /*c230*/  FMUL.FTZ R168, R0, R168 ;  /* 0x000000a800a87220 */ /* 0x000fc40000410000 */
[C---:B------:R-:W-:Y:S02]  /*c240*/  FMUL.FTZ R169, R0.reuse, R169 ;  /* 0x000000a900a97220 */ /* 0x040fe40000410000 */
[C---:B------:R-:W-:Y:S01]  /*c250*/  FMUL.FTZ R172, R0.reuse, R172 ;  /* 0x000000ac00ac7220 */ /* 0x040fe20000410000 */
[----:B------:R-:W-:Y:S01]  /*c260*/  @P3 MUFU.LG2 R9, R9 ;  /* 0x0000000900093308 */ /* 0x000fe20000000c00 */
[C---:B------:R-:W-:Y:S02]  /*c270*/  FMUL.FTZ R50, R0.reuse, R173 ;  /* 0x000000ad00327220 */ /* 0x040fe40000410000 */
[C---:B------:R-:W-:Y:S02]  /*c280*/  FMUL.FTZ R184, R0.reuse, R184 ;  /* 0x000000b800b87220 */ /* 0x040fe40000410000 */
[C---:B------:R-:W-:Y:S02]  /*c290*/  FMUL.FTZ R46, R0.reuse, R185 ;  /* 0x000000b9002e7220 */ /* 0x040fe40000410000 */
[C---:B------:R-:W-:Y:S01]  /*c2a0*/  FMUL.FTZ R192, R0.reuse, R192 ;  /* 0x000000c000c07220 */ /* 0x040fe20000410000 */
[----:B------:R-:W-:Y:S01]  /*c2b0*/  @P2 MUFU.LG2 R7, R7 ;  /* 0x0000000700072308 */ /* 0x000fe20000000c00 */
        /* <DEDUP_REMOVED lines=18> */
[----:B------:R-:W-:Y:S01]  /*c3e0*/  FMUL.FTZ R129, R0, R129 ;  /* 0x0000008100817220 */ /* 0x000fe20000410000 */
[----:B------:R-:W-:Y:S01]  /*c3f0*/  MOV R0, RZ ;  /* 0x000000ff00007202 */ /* 0x000fe20000000f00 */
[----:B--2---:R-:W-:-:S02]  /*c400*/  FMUL.FTZ R140, R3, R140 ;  /* 0x0000008c038c7220 */ /* 0x004fc40000410000 */
[C---:B------:R-:W-:Y:S02]  /*c410*/  FMUL.FTZ R59, R3.reuse, R141 ;  /* 0x0000008d033b7220 */ /* 0x040fe40000410000 */
[C---:B------:R-:W-:Y:S01]  /*c420*/  FMUL.FTZ R148, R3.reuse, R148 ;  /* 0x0000009403947220 */ /* 0x040fe20000410000 */
[----:B------:R-:W2:Y:S01]  /*c430*/  @P1 MUFU.RCP R0, R6 ;  /* 0x0000000600001308 */ /* 0x000ea20000001000 */
[C---:B------:R-:W-:Y:S02]  /*c440*/  FMUL.FTZ R56, R3.reuse, R149 ;  /* 0x0000009503387220 */ /* 0x040fe40000410000 */
[C---:B------:R-:W-:Y:S02]  /*c450*/  FMUL.FTZ R160, R3.reuse, R160 ;  /* 0x000000a003a07220 */ /* 0x040fe40000410000 */
[C---:B------:R-:W-:Y:S02]  /*c460*/  FMUL.FTZ R55, R3.reuse, R161 ;  /* 0x000000a103377220 */ /* 0x040fe40000410000 */
[C---:B------:R-:W-:Y:S01]  /*c470*/  FMUL.FTZ R164, R3.reuse, R164 ;  /* 0x000000a403a47220 */ /* 0x040fe20000410000 */
[----:B------:R-:W3:Y:S01]  /*c480*/  @P1 MUFU.LG2 R6, R6 ;  /* 0x0000000600061308 */ /* 0x000ee20000000c00 */
        /* <DEDUP_REMOVED lines=25> */
[----:B------:R-:W-:Y:S01]  /*c620*/  @P3 MOV R3, 0x3f317218 ;  /* 0x3f31721800033802 */ /* 0x000fe20000000f00 */
[----:B-1----:R-:W-:-:S02]  /*c630*/  FMUL.FTZ R146, R4, R146 ;  /* 0x0000009204927220 */ /* 0x002fc40000410000 */
        /* <DEDUP_REMOVED lines=32> */
[C---:B--2---:R-:W-:Y:S02]  /*c840*/  FMUL.FTZ R142, R0.reuse, R142 ;  /* 0x0000008e008e7220 */ /* 0x044fe40000410000 */
        /* <DEDUP_REMOVED lines=31> */
[----:B------:R-:W-:Y:S01]  /*ca40*/  @P2 MOV R0, 0x3f317218 ;  /* 0x3f31721800002802 */ /* 0x000fe20000000f00 */
[----:B------:R-:W-:Y:S02]  /*ca50*/  @P3 FMUL.FTZ R5, R3, c[0x0][0x2d0] ;  /* 0x0000b40003053a20 */ /* 0x000fe40000410000 */
[----:B------:R-:W-:Y:S02]  /*ca60*/  @P4 FMUL.FTZ R10, R4, c[0x0][0x2d0] ;  /* 0x0000b400040a4a20 */ /* 0x000fe40000410000 */
[----:B------:R-:W-:-:S02]  /*ca70*/  @P2 FMUL.FTZ R3, R0, c[0x0][0x2d0] ;  /* 0x0000b40000032a20 */ /* 0x000fc40000410000 */
[----:B------:R-:W-:Y:S02]  /*ca80*/  @P4 FMUL.FTZ R11, R11, 0.69314718246459960938 ;  /* 0x3f3172180b0b4820 */ /* 0x000fe40000410000 */
[----:B------:R-:W-:Y:S02]  /*ca90*/  @P3 FMUL.FTZ R9, R9, 0.69314718246459960938 ;  /* 0x3f31721809093820 */ /* 0x000fe40000410000 */
[----:B------:R-:W-:Y:S02]  /*caa0*/  @P2 FMUL.FTZ R7, R7, 0.69314718246459960938 ;  /* 0x3f31721807072820 */ /* 0x000fe40000410000 */
[----:B---3--:R-:W-:Y:S02]  /*cab0*/  @P1 FMUL.FTZ R4, R6, 0.69314718246459960938 ;  /* 0x3f31721806041820 */ /* 0x008fe40000410000 */
[----:B------:R-:W-:Y:S02]  /*cac0*/  @P1 FMUL.FTZ R0, R8, c[0x0][0x2d0] ;  /* 0x0000b40008001a20 */ /* 0x000fe40000410000 */
[----:B------:R-:W-:-:S02]  /*cad0*/  @P4 FFMA.FTZ R62, R10, R137, R11 ;  /* 0x000000890a3e4223 */ /* 0x000fc4000001000b */
[----:B------:R-:W-:Y:S02]  /*cae0*/  @P3 FFMA.FTZ R63, R5, R136, R9 ;  /* 0x00000088053f3223 */ /* 0x000fe40000010009 */
[----:B-----5:R-:W-:Y:S02]  /*caf0*/  @P2 FFMA.FTZ R64, R3, R135, R7 ;  /* 0x0000008703402223 */ /* 0x020fe40000010007 */
[----:B------:R-:W-:Y:S02]  /*cb00*/  @P1 FFMA.FTZ R65, R0, R2, R4 ;  /* 0x0000000200411223 */ /* 0x000fe40000010004 */
.L_x_673:
        /* <DEDUP_REMOVED lines=62> */
[----:B------:R-:W-:Y:S01]  /*cef0*/  STS [R0+0x80], R58 ;  /* 0x0000803a00007388 */ /* 0x000fe20000000800 */
[----:B------:R-:W-:-:S02]  /*cf00*/  F2FP.BF16.PACK_AB R202, R203, R202 ;  /* 0x000000cacbca723e */ /* 0x000fc400000010ff */
[----:B------:R-:W-:Y:S01]  /*cf10*/  F2FP.BF16.PACK_AB R39, R39, R68 ;  /* 0x000000442727723e */ /* 0x000fe200000010ff */
[----:B------:R-:W-:Y:S01]  /*cf20*/  STS [R0+0x480], R57 ;  /* 0x0004803900007388 */ /* 0x000fe20000000800 */
[----:B------:R-:W-:Y:S02]  /*cf30*/  F2FP.BF16.PACK_AB R38, R38, R70 ;  /* 0x000000462626723e */ /* 0x000fe400000010ff */
[----:B------:R-:W-:Y:S01]  /*cf40*/  F2FP.BF16.PACK_AB R36, R36, R80 ;  /* 0x000000502424723e */ /* 0x000fe200000010ff */
[----:B------:R1:W-:Y:S01]  /*cf50*/  STS [R2], R7 ;  /* 0x0000000702007388 */ /* 0x0003e20000000800 */
        /* <DEDUP_REMOVED lines=18> */
[----:B-1----:R-:W-:Y:S01]  /*d080*/  IMAD.MOV.U32 R7, RZ, RZ, 0x40 ;  /* 0x00000040ff077424 */ /* 0x002fe200078e00ff */
[----:B------:R-:W-:Y:S02]  /*d090*/  F2FP.BF16.PACK_AB R25, R25, R94 ;  /* 0x0000005e1919723e */ /* 0x000fe400000010ff */
[----:B------:R-:W-:Y:S01]  /*d0a0*/  STS [R3+0x480], R51 ;  /* 0x0004803303007388 */ /* 0x000fe20000000800 */
[----:B------:R-:W-:-:S02]  /*d0b0*/  F2FP.BF16.PACK_AB R24, R24, R100 ;  /* 0x000000641818723e */ /* 0x000fc400000010ff */
[----:B------:R-:W-:Y:S01]  /*d0c0*/  SEL R7, R7, 0xffffffc0, !P2 ;  /* 0xffffffc007077807 */ /* 0x000fe20005000000 */
[----:B------:R1:W-:Y:S01]  /*d0d0*/  STS [R4+0x400], R6 ;  /* 0x0004000604007388 */ /* 0x0003e20000000800 */
        /* <DEDUP_REMOVED lines=17> */
[----:B-1----:R-:W-:Y:S01]  /*d1f0*/  IMAD.IADD R6, R0, 0x1, R7 ;  /* 0x0000000100067824 */ /* 0x002fe200078e0207 */
[----:B------:R-:W-:Y:S02]  /*d200*/  F2FP.BF16.PACK_AB R16, R16, R122 ;  /* 0x0000007a1010723e */ /* 0x000fe400000010ff */
[----:B------:R-:W-:Y:S01]  /*d210*/  F2FP.BF16.PACK_AB R15, R15, R124 ;  /* 0x0000007c0f0f723e */ /* 0x000fe200000010ff */
[----:B---3--:R-:W-:Y:S01]  /*d220*/  IMAD.IADD R8, R7, 0x1, R2 ;  /* 0x0000000107087824 */ /* 0x008fe200078e0202 */
[----:B------:R-:W-:Y:S01]  /*d230*/  STS [R6+0x80], R50 ;  /* 0x0000803206007388 */ /* 0x000fe20000000800 */
[----:B------:R-:W-:Y:S02]  /*d240*/  F2FP.BF16.PACK_AB R14, R14, R126 ;  /* 0x0000007e0e0e723e */ /* 0x000fe400000010ff */
[----:B------:R-:W-:Y:S01]  /*d250*/  ISETP.NE.U32.AND P1, PT, RZ, c[0x0][0x500], PT ;  /* 0x00014000ff007a0c */ /* 0x000fe20003f25070 */
[----:B------:R-:W-:Y:S01]  /*d260*/  STS [R6+0x480], R49 ;  /* 0x0004803106007388 */ /* 0x000fe20000000800 */
[----:B------:R-:W-:-:S02]  /*d270*/  ISETP.NE.U32.AND P0, PT, RZ, c[0x0][0x508], PT ;  /* 0x00014200ff007a0c */ /* 0x000fc40003f05070 */
[----:B------:R-:W-:Y:S01]  /*d280*/  ISETP.NE.AND.EX P1, PT, RZ, c[0x0][0x504], PT, P1 ;  /* 0x00014100ff007a0c */ /* 0x000fe20003f25310 */
[----:B------:R1:W-:Y:S01]  /*d290*/  STS [R8+0x400], R5 ;  /* 0x0004000508007388 */ /* 0x0003e20000000800 */
[----:B------:R-:W-:-:S03]  /*d2a0*/  ISETP.NE.AND.EX P0, PT, RZ, c[0x0][0x50c], PT, P0 ;  /* 0x00014300ff007a0c */ /* 0x000fc60003f05300 */
[----:B------:R-:W-:Y:S04]  /*d2b0*/  STS [R8], R46 ;  /* 0x0000002e08007388 */ /* 0x000fe80000000800 */
[----:B------:R-:W-:Y:S04]  /*d2c0*/  STS [R6+0x2080], R48 ;  /* 0x0020803006007388 */ /* 0x000fe80000000800 */
[----:B------:R-:W-:Y:S04]  /*d2d0*/  STS [R6+0x2480], R178 ;  /* 0x002480b206007388 */ /* 0x000fe80000000800 */
[----:B------:R-:W-:Y:S04]  /*d2e0*/  STS [R8+0x2000], R47 ;  /* 0x0020002f08007388 */ /* 0x000fe80000000800 */
[----:B------:R-:W-:Y:S01]  /*d2f0*/  STS [R8+0x2400], R182 ;  /* 0x002400b608007388 */ /* 0x000fe20000000800 */
[----:B-1----:R-:W-:-:S02]  /*d300*/  IMAD.IADD R5, R7, 0x1, R3 ;  /* 0x0000000107057824 */ /* 0x002fc400078e0203 */
        /* <DEDUP_REMOVED lines=22> */
[----:B------:R-:W-:Y:S01]  /*d470*/  STS [R3+0x6480], R29 ;  /* 0x0064801d03007388 */ /* 0x000fe20000000800 */
[----:B-1----:R-:W-:-:S03]  /*d480*/  IMAD.MOV.U32 R2, RZ, RZ, 0x4 ;  /* 0x00000004ff027424 */ /* 0x002fc600078e00ff */
        /* <DEDUP_REMOVED lines=14> */
[----:B------:R1:W-:Y:S04]  /*d570*/  STS [R5+0x6080], R11 ;  /* 0x0060800b05007388 */ /* 0x0003e80000000800 */
[----:B------:R1:W-:Y:S04]  /*d580*/  STS [R5+0x6480], R16 ;  /* 0x0064801005007388 */ /* 0x0003e80000000800 */
[----:B------:R1:W-:Y:S04]  /*d590*/  STS [R7+0x6000], R15 ;  /* 0x0060000f07007388 */ /* 0x0003e80000000800 */
[----:B------:R1:W-:Y:S01]  /*d5a0*/  STS [R7+0x6400], R14 ;  /* 0x0064000e07007388 */ /* 0x0003e20000000800 */
[----:B--2---:R-:W-:-:S03]  /*d5b0*/  IMAD.WIDE R8, R69, R2, c[0x0][0x500] ;  /* 0x0001400045087625 */ /* 0x004fc600078e0202 */
[----:B------:R-:W-:Y:S06]  /*d5c0*/  BAR.SYNC.DEFER_BLOCKING 0x1, 0x80 ;  /* 0x0042000000007b1d */ /* 0x000fec0000010000 */
[----:B------:R-:W2:Y:S01]  /*d5d0*/  @P1 LDG.E R0, [R8.64] ;  /* 0x0000001008001981 */ /* 0x000ea2000c1e1900 */
[----:B------:R-:W-:Y:S02]  /*d5e0*/  IMAD.MOV.U32 R20, RZ, RZ, c[0x0][0x388] ;  /* 0x0000e200ff147624 */ /* 0x000fe400078e00ff */
[----:B------:R-:W-:-:S05]  /*d5f0*/  @P0 IMAD.WIDE R2, R69, R2, c[0x0][0x508] ;  /* 0x0001420045020625 */ /* 0x000fca00078e0202 */
[----:B------:R3:W5:Y:S02]  /*d600*/  @P0 LDG.E R20, [R2.64] ;  /* 0x0000001002140981 */ /* 0x000764000c1e1900 */
[----:B---3--:R-:W-:Y:S02]  /*d610*/  CS2R R2, SRZ ;  /* 0x0000000000027805 */ /* 0x008fe4000001ff00 */
[--C-:B--2---:R-:W-:Y:S01]  /*d620*/  @P1 SHF.R.S32.HI R3, RZ, 0x1f, R0.reuse ;  /* 0x0000001fff031819 */ /* 0x104fe20000011400 */
[----:B------:R-:W-:Y:S01]  /*d630*/  @P1 IMAD.MOV.U32 R2, RZ, RZ, R0 ;  /* 0x000000ffff021224 */ /* 0x000fe200078e0000 */
[----:B------:R-:W-:Y:S05]  /*d640*/  @P0 BRA `(.L_x_692) ;  /* 0x0000004000000947 */ /* 0x000fea0003800000 */
[----:B-1----:R-:W-:Y:S05]  /*d650*/  @!P1 BRA `(.L_x_692) ;  /* 0x0000003000009947 */ /* 0x002fea0003800000 */
[----:B------:R-:W2:Y:S04]  /*d660*/  LDG.E R4, [R8.64] ;  /* 0x0000001008047981 */ /* 0x000ea8000c1e1900 */
[----:B------:R-:W2:Y:S02]  /*d670*/  LDG.E R0, [R8.64+0x4] ;  /* 0x0000041008007981 */ /* 0x000ea4000c1e1900 */
[----:B--2--5:R-:W-:-:S02]  /*d680*/  IADD3 R20, -R4, R0, RZ ;  /* 0x0000000004147210 */ /* 0x024fc40007ffe1ff */
.L_x_692:
[----:B-1----:R-:W-:Y:S01]  /*d690*/  LOP3.LUT R0, R61, 0xffffffe0, RZ, 0xc0, !PT ;  /* 0xffffffe03d007812 */ /* 0x002fe200078ec0ff */
[----:B------:R-:W-:Y:S01]  /*d6a0*/  IMAD.MOV.U32 R6, RZ, RZ, c[0x0][0x4e8] ;  /* 0x00013a00ff067624 */ /* 0x000fe200078e00ff */
[----:B------:R-:W-:Y:S01]  /*d6b0*/  SHF.R.S32.HI R5, RZ, 0x1f, R60 ;  /* 0x0000001fff057819 */ /* 0x000fe2000001143c */
[----:B------:R-:W1:Y:S01]  /*d6c0*/  S2R R23, SR_CTAID.X ;  /* 0x0000000000177919 */ /* 0x000e620000002500 */
[----:B------:R-:W-:Y:S01]  /*d6d0*/  LEA.HI R4, R32, R32, RZ, 0x1 ;  /* 0x0000002020047211 */ /* 0x000fe200078f08ff */
[----:B------:R-:W-:Y:S01]  /*d6e0*/  IMAD.IADD R0, R67, 0x1, -R0 ;  /* 0x0000000143007824 */ /* 0x000fe200078e0a00 */
[----:B------:R-:W-:Y:S01]  /*d6f0*/  LEA.HI R5, R5, R60, RZ, 0x2 ;  /* 0x0000003c05057211 */ /* 0x000fe200078f10ff */
[----:B------:R-:W2:Y:S01]  /*d700*/  S2R R13, SR_CTAID.Y ;  /* 0x00000000000d7919 */ /* 0x000ea20000002600 */
[----:B------:R-:W-:Y:S01]  /*d710*/  ISETP.NE.AND P2, PT, R6, 0x1, PT ;  /* 0x000000010600780c */ /* 0x000fe20003f45270 */
[----:B-----5:R-:W-:Y:S01]  /*d720*/  IMAD R20, R20, c[0x0][0x4e8], RZ ;  /* 0x00013a0014147a24 */ /* 0x020fe200078e02ff */
[----:B------:R-:W-:Y:S01]  /*d730*/  SHF.R.S32.HI R8, RZ, 0x1f, R0 ;  /* 0x0000001fff087819 */ /* 0x000fe20000011400 */
[----:B------:R-:W-:Y:S01]  /*d740*/  BSSY B0, `(.L_x_693) ;  /* 0x000008c000007945 */ /* 0x000fe20003800000 */
[C---:B------:R-:W-:Y:S01]  /*d750*/  LOP3.LUT R6, R4.reuse, 0x1ffffffe, RZ, 0xc0, !PT ;  /* 0x1ffffffe04067812 */ /* 0x040fe200078ec0ff */
[----:B------:R-:W-:Y:S01]  /*d760*/  IMAD.SHL.U32 R4, R4, 0x20, RZ ;  /* 0x0000002004047824 */ /* 0x000fe200078e00ff */
[----:B------:R-:W-:-:S02]  /*d770*/  LOP3.LUT R7, R5, 0xffffffc, RZ, 0xc0, !PT ;  /* 0x0ffffffc05077812 */ /* 0x000fc400078ec0ff */
[----:B------:R-:W-:Y:S02]  /*d780*/  LEA.HI R5, R8, R0, RZ, 0x2 ;  /* 0x0000000008057211 */ /* 0x000fe400078f10ff */
[----:B------:R-:W-:Y:S01]  /*d790*/  IADD3 R6, R32, -R6, RZ ;  /* 0x8000000620067210 */ /* 0x000fe20007ffe0ff */
[----:B------:R-:W-:Y:S01]  /*d7a0*/  IMAD.IADD R7, R60, 0x1, -R7 ;  /* 0x000000013c077824 */ /* 0x000fe200078e0a07 */
[----:B------:R-:W-:Y:S02]  /*d7b0*/  LOP3.LUT R4, R4, 0xffffffc0, RZ, 0xc0, !PT ;  /* 0xffffffc004047812 */ /* 0x000fe400078ec0ff */
[----:B------:R-:W-:Y:S02]  /*d7c0*/  SHF.R.S32.HI R5, RZ, 0x2, R5 ;  /* 0x00000002ff057819 */ /* 0x000fe40000011405 */
[----:B------:R-:W-:Y:S01]  /*d7d0*/  LOP3.LUT P0, RZ, R0, 0x3, RZ, 0xc0, !PT ;  /* 0x0000000300ff7812 */ /* 0x000fe2000780c0ff */
[----:B------:R-:W-:Y:S01]  /*d7e0*/  IMAD R0, R6, 0x8, R4 ;  /* 0x0000000806007824 */ /* 0x000fe200078e0204 */
[-C--:B------:R-:W-:Y:S01]  /*d7f0*/  LEA.HI R19, R66, R67.reuse, RZ, 0x3 ;  /* 0x0000004342137211 */ /* 0x080fe200078f18ff */
[----:B------:R-:W-:Y:S01]  /*d800*/  IMAD R17, R7, 0x10, R5 ;  /* 0x0000001007117824 */ /* 0x000fe200078e0205 */
[----:B------:R-:W-:Y:S01]  /*d810*/  SEL R18, R69, RZ, !P1 ;  /* 0x000000ff45127207 */ /* 0x000fe20004800000 */
[----:B------:R-:W-:Y:S01]  /*d820*/  IMAD R6, R3, c[0x0][0x3a0], RZ ;  /* 0x0000e80003067a24 */ /* 0x000fe200078e02ff */
[----:B------:R-:W-:Y:S01]  /*d830*/  LOP3.LUT R4, R19, 0xfffffff8, RZ, 0xc0, !PT ;  /* 0xfffffff813047812 */ /* 0x000fe200078ec0ff */
[----:B------:R-:W-:Y:S01]  /*d840*/  IMAD.IADD R0, R17, 0x1, R0 ;  /* 0x0000000111007824 */ /* 0x000fe200078e0200 */
[----:B--2---:R-:W-:Y:S01]  /*d850*/  SHF.R.S32.HI R7, RZ, 0x1f, R13 ;  /* 0x0000001fff077819 */ /* 0x004fe2000001140d */
[----:B------:R-:W-:Y:S01]  /*d860*/  IMAD R6, R2, c[0x0][0x3a4], R6 ;  /* 0x0000e90002067a24 */ /* 0x000fe200078e0206 */
[-C--:B------:R-:W-:Y:S01]  /*d870*/  IADD3 R12, -R4, R67.reuse, RZ ;  /* 0x00000043040c7210 */ /* 0x080fe20007ffe1ff */
[----:B-1----:R-:W-:Y:S01]  /*d880*/  IMAD R8, R23, 0x80, R0 ;  /* 0x0000008017087824 */ /* 0x002fe200078e0200 */
[----:B------:R-:W-:Y:S01]  /*d890*/  SHF.R.S32.HI R19, RZ, 0x3, R19 ;  /* 0x00000003ff137819 */ /* 0x000fe20000011413 */
[----:B------:R-:W-:Y:S01]  /*d8a0*/  IMAD.WIDE.U32 R4, R2, c[0x0][0x3a0], RZ ;  /* 0x0000e80002047a25 */ /* 0x000fe200078e00ff */
[----:B------:R-:W-:-:S03]  /*d8b0*/  LEA.HI R22, R66, R67, RZ, 0x6 ;  /* 0x0000004342167211 */ /* 0x000fc600078f30ff */
[----:B------:R-:W-:-:S04]  /*d8c0*/  @P2 IMAD.HI.U32 R0, R8, c[0x0][0x4ec], RZ ;  /* 0x00013b0008002a27 */ /* 0x000fc800078e00ff */
[----:B------:R-:W-:Y:S01]  /*d8d0*/  IMAD.WIDE.U32 R10, R13, c[0x0][0x490], R2 ;  /* 0x000124000d0a7a25 */ /* 0x000fe200078e0002 */
[----:B------:R-:W-:-:S03]  /*d8e0*/  IADD3 R3, R5, R6, RZ ;  /* 0x0000000605037210 */ /* 0x000fc60007ffe0ff */
[----:B------:R-:W-:Y:S02]  /*d8f0*/  IMAD R5, R7, c[0x0][0x490], RZ ;  /* 0x0001240007057a24 */ /* 0x000fe400078e02ff */
[----:B------:R-:W-:Y:S01]  /*d900*/  IMAD.MOV.U32 R9, RZ, RZ, R8 ;  /* 0x000000ffff097224 */ /* 0x000fe200078e0008 */
[----:B------:R-:W-:Y:S01]  /*d910*/  @P2 SHF.R.U32.HI R9, RZ, c[0x0][0x4f0], R0 ;  /* 0x00013c00ff092a19 */ /* 0x000fe20000011600 */
[----:B------:R-:W-:Y:S01]  /*d920*/  IMAD R5, R13, c[0x0][0x494], R5 ;  /* 0x000125000d057a24 */ /* 0x000fe200078e0205 */
[----:B------:R-:W-:Y:S01]  /*d930*/  SHF.R.S32.HI R0, RZ, 0x1f, R69 ;  /* 0x0000001fff007819 */ /* 0x000fe20000011445 */
[----:B------:R-:W-:Y:S02]  /*d940*/  IMAD.MOV.U32 R2, RZ, RZ, R4 ;  /* 0x000000ffff027224 */ /* 0x000fe400078e0004 */
[----:B------:R-:W-:Y:S01]  /*d950*/  IMAD R16, R7, c[0x0][0x3e8], RZ ;  /* 0x0000fa0007107a24 */ /* 0x000fe200078e02ff */
[----:B------:R-:W-:Y:S01]  /*d960*/  SEL R14, R0, RZ, !P1 ;  /* 0x000000ff000e7207 */ /* 0x000fe20004800000 */
[----:B------:R-:W-:Y:S01]  /*d970*/  IMAD.WIDE.U32 R6, R13, c[0x0][0x3e8], R2 ;  /* 0x0000fa000d067a25 */ /* 0x000fe200078e0002 */
[----:B------:R-:W-:-:S02]  /*d980*/  IADD3 R5, R11, R5, RZ ;  /* 0x000000050b057210 */ /* 0x000fc40007ffe0ff */
[----:B------:R-:W-:Y:S01]  /*d990*/  SHF.L.U32 R11, R19, 0x6, RZ ;  /* 0x00000006130b7819 */ /* 0x000fe200000006ff */
[----:B------:R-:W-:Y:S02]  /*d9a0*/  IMAD.MOV R0, RZ, RZ, -R9 ;  /* 0x000000ffff007224 */ /* 0x000fe400078e0a09 */
[----:B------:R-:W-:Y:S02]  /*d9b0*/  IMAD R2, R12, 0x10, R19 ;  /* 0x000000100c027824 */ /* 0x000fe400078e0213 */
[----:B------:R-:W-:Y:S02]  /*d9c0*/  IMAD R3, R14, c[0x0][0x498], RZ ;  /* 0x000126000e037a24 */ /* 0x000fe400078e02ff */
[----:B------:R-:W-:Y:S02]  /*d9d0*/  IMAD.MOV.U32 R4, RZ, RZ, R10 ;  /* 0x000000ffff047224 */ /* 0x000fe400078e000a */
[----:B------:R-:W-:Y:S01]  /*d9e0*/  IMAD R10, R0, c[0x0][0x4e8], R8 ;  /* 0x00013a00000a7a24 */ /* 0x000fe200078e0208 */
[----:B------:R-:W-:Y:S01]  /*d9f0*/  LOP3.LUT R0, R11, 0x1c0, RZ, 0xc0, !PT ;  /* 0x000001c00b007812 */ /* 0x000fe200078ec0ff */
[C---:B------:R-:W-:Y:S01]  /*da00*/  IMAD R15, R18.reuse, c[0x0][0x49c], R3 ;  /* 0x00012700120f7a24 */ /* 0x040fe200078e0203 */
[----:B------:R-:W-:Y:S01]  /*da10*/  LEA R11, R23, R2, 0x7 ;  /* 0x00000002170b7211 */ /* 0x000fe200078e38ff */
[----:B------:R-:W-:Y:S01]  /*da20*/  IMAD R16, R13, c[0x0][0x3ec], R16 ;  /* 0x0000fb000d107a24 */ /* 0x000fe200078e0210 */
[----:B------:R-:W-:Y:S01]  /*da30*/  SHF.R.U32.HI R13, RZ, 0x3, R0 ;  /* 0x00000003ff0d7819 */ /* 0x000fe20000011600 */
[----:B------:R-:W-:-:S04]  /*da40*/  IMAD.WIDE.U32 R2, R18, c[0x0][0x498], R4 ;  /* 0x0001260012027a25 */ /* 0x000fc800078e0004 */
[----:B------:R-:W-:Y:S01]  /*da50*/  IMAD.SHL.U32 R8, R12, 0x8, RZ ;  /* 0x000000080c087824 */ /* 0x000fe200078e00ff */
[----:B------:R-:W-:Y:S01]  /*da60*/  SHF.R.S32.HI R12, RZ, 0x1f, R9 ;  /* 0x0000001fff0c7819 */ /* 0x000fe20000011409 */
[----:B------:R-:W-:Y:S01]  /*da70*/  IMAD.IADD R5, R7, 0x1, R16 ;  /* 0x0000000107057824 */ /* 0x000fe200078e0210 */
[----:B------:R-:W-:Y:S01]  /*da80*/  IADD3 R2, P1, R9, R2, RZ ;  /* 0x0000000209027210 */ /* 0x000fe20007f3e0ff */
[----:B------:R-:W-:Y:S01]  /*da90*/  IMAD.MOV.U32 R16, RZ, RZ, R11 ;  /* 0x000000ffff107224 */ /* 0x000fe200078e000b */
[----:B------:R-:W-:Y:S01]  /*daa0*/  SHF.R.S32.HI R7, RZ, 0x1f, R10 ;  /* 0x0000001fff077819 */ /* 0x000fe2000001140a */
[----:B------:R-:W-:Y:S01]  /*dab0*/  IMAD R17, R23, 0x80, R17 ;  /* 0x0000008017117824 */ /* 0x000fe200078e0211 */
[----:B------:R-:W-:Y:S02]  /*dac0*/  IADD3.X R3, R12, R3, R15, P1, !PT ;  /* 0x000000030c037210 */ /* 0x000fe40000ffe40f */
[----:B------:R-:W-:Y:S01]  /*dad0*/  LOP3.LUT R4, R0, 0x38, R8, 0xf8, !PT ;  /* 0x0000003800047812 */ /* 0x000fe200078ef808 */
[----:B------:R-:W-:Y:S01]  /*dae0*/  IMAD R7, R7, c[0x0][0x488], RZ ;  /* 0x0001220007077a24 */ /* 0x000fe200078e02ff */
[----:B------:R-:W-:Y:S01]  /*daf0*/  IADD3 R9, R17, 0x8, RZ ;  /* 0x0000000811097810 */ /* 0x000fe20007ffe0ff */
[----:B------:R-:W-:Y:S01]  /*db00*/  @P2 IMAD.HI.U32 R0, R11, c[0x0][0x4ec], RZ ;  /* 0x00013b000b002a27 */ /* 0x000fe200078e00ff */
[----:B------:R-:W-:-:S02]  /*db10*/  LOP3.LUT R21, R4, R13, RZ, 0x3c, !PT ;  /* 0x0000000d04157212 */ /* 0x000fc400078e3cff */
[----:B------:R-:W-:Y:S01]  /*db20*/  MOV R4, R6 ;  /* 0x0000000600047202 */ /* 0x000fe20000000f00 */
[C---:B------:R-:W-:Y:S01]  /*db30*/  IMAD.WIDE.U32 R2, R10.reuse, c[0x0][0x488], R2 ;  /* 0x000122000a027a25 */ /* 0x040fe200078e0002 */
[----:B------:R-:W-:Y:S02]  /*db40*/  @P2 SHF.R.U32.HI R16, RZ, c[0x0][0x4f0], R0 ;  /* 0x00013c00ff102a19 */ /* 0x000fe40000011600 */
[-C--:B------:R-:W-:Y:S01]  /*db50*/  ISETP.GE.OR P2, PT, R9, R20.reuse, P0 ;  /* 0x000000140900720c */ /* 0x080fe20000746670 */
[----:B------:R-:W-:Y:S01]  /*db60*/  IMAD R7, R10, c[0x0][0x48c], R7 ;  /* 0x000123000a077a24 */ /* 0x000fe200078e0207 */
[----:B------:R-:W-:Y:S01]  /*db70*/  LEA R0, P1, R2, c[0x0][0x450], 0x2 ;  /* 0x0001140002007a11 */ /* 0x000fe200078210ff */
[----:B------:R-:W-:Y:S01]  /*db80*/  IMAD R6, R14, c[0x0][0x3f0], RZ ;  /* 0x0000fc000e067a24 */ /* 0x000fe200078e02ff */
[----:B------:R-:W-:Y:S01]  /*db90*/  ISETP.GE.OR P3, PT, R17, R20, P0 ;  /* 0x000000141100720c */ /* 0x000fe20000766670 */
[----:B------:R-:W-:Y:S01]  /*dba0*/  IMAD.MOV R10, RZ, RZ, -R16 ;  /* 0x000000ffff0a7224 */ /* 0x000fe200078e0a10 */
[----:B------:R-:W-:Y:S01]  /*dbb0*/  IADD3 R7, R3, R7, RZ ;  /* 0x0000000703077210 */ /* 0x000fe20007ffe0ff */
[C---:B------:R-:W-:Y:S01]  /*dbc0*/  IMAD R3, R18.reuse, c[0x0][0x3f4], R6 ;  /* 0x0000fd0012037a24 */ /* 0x040fe200078e0206 */
[----:B------:R-:W-:Y:S01]  /*dbd0*/  SHF.R.S32.HI R6, RZ, 0x1f, R16 ;  /* 0x0000001fff067819 */ /* 0x000fe20000011410 */
[----:B------:R-:W-:Y:S01]  /*dbe0*/  IMAD.WIDE.U32 R4, R18, c[0x0][0x3f0], R4 ;  /* 0x0000fc0012047a25 */ /* 0x000fe200078e0004 */
[----:B------:R-:W-:Y:S01]  /*dbf0*/  LEA.HI.X R2, R2, c[0x0][0x454], R7, 0x2, P1 ;  /* 0x0001150002027a11 */ /* 0x000fe200008f1407 */
[----:B------:R-:W-:Y:S02]  /*dc00*/  SHFL.IDX PT, R12, R0, RZ, 0x1c1f ;  /* 0x001c1fff000c7589 */ /* 0x000fe400000e0000 */
[----:B------:R-:W-:-:S02]  /*dc10*/  IMAD R9, R10, c[0x0][0x4e8], R11 ;  /* 0x00013a000a097a24 */ /* 0x000fc400078e020b */
[----:B------:R-:W1:Y:S01]  /*dc20*/  SHFL.IDX PT, R13, R2, RZ, 0x1c1f ;  /* 0x001c1fff020d7589 */ /* 0x000e6200000e0000 */
[----:B------:R-:W-:Y:S02]  /*dc30*/  IMAD.IADD R3, R5, 0x1, R3 ;  /* 0x0000000105037824 */ /* 0x000fe400078e0203 */
[----:B------:R-:W-:Y:S01]  /*dc40*/  IMAD R5, R6, c[0x0][0x3e0], RZ ;  /* 0x0000f80006057a24 */ /* 0x000fe200078e02ff */
[----:B------:R-:W-:Y:S03]  /*dc50*/  SHFL.IDX PT, R10, R0, 0x1, 0x1c1f ;  /* 0x003c1f00000a7f89 */ /* 0x000fe600000e0000 */
[----:B------:R-:W-:Y:S01]  /*dc60*/  IMAD R18, R16, c[0x0][0x3e4], R5 ;  /* 0x0000f90010127a24 */ /* 0x000fe200078e0205 */
[----:B------:R-:W2:Y:S01]  /*dc70*/  SHFL.IDX PT, R11, R2, 0x1, 0x1c1f ;  /* 0x003c1f00020b7f89 */ /* 0x000ea200000e0000 */
[----:B------:R-:W-:-:S03]  /*dc80*/  SHF.L.U32 R5, R22, 0x3, RZ ;  /* 0x0000000316057819 */ /* 0x000fc600000006ff */
[----:B------:R-:W-:Y:S01]  /*dc90*/  SHFL.IDX PT, R14, R0, 0x2, 0x1c1f ;  /* 0x005c1f00000e7f89 */ /* 0x000fe200000e0000 */
[----:B------:R-:W-:-:S03]  /*dca0*/  LOP3.LUT R5, R21, 0x7ffffe00, R5, 0xf8, !PT ;  /* 0x7ffffe0015057812 */ /* 0x000fc600078ef805 */
[----:B------:R-:W3:Y:S04]  /*dcb0*/  SHFL.IDX PT, R15, R2, 0x2, 0x1c1f ;  /* 0x005c1f00020f7f89 */ /* 0x000ee800000e0000 */
[----:B------:R4:W-:Y:S04]  /*dcc0*/  SHFL.IDX PT, R6, R0, 0x3, 0x1c1f ;  /* 0x007c1f0000067f89 */ /* 0x0009e800000e0000 */
[----:B------:R3:W3:Y:S04]  /*dcd0*/  SHFL.IDX PT, R7, R2, 0x3, 0x1c1f ;  /* 0x007c1f0002077f89 */ /* 0x0006e800000e0000 */
[----:B-1----:R-:W-:Y:S04]  /*dce0*/  @!P3 ST.E [R12.64], R62 ;  /* 0x0000003e0c00b985 */ /* 0x002fe8000c101910 */
[----:B--2---:R-:W-:Y:S01]  /*dcf0*/  @!P2 ST.E [R10.64], R63 ;  /* 0x0000003f0a00a985 */ /* 0x004fe2000c101910 */
[----:B----4-:R-:W-:Y:S01]  /*dd00*/  SHF.R.S32.HI R0, RZ, 0x1f, R9 ;  /* 0x0000001fff007819 */ /* 0x010fe20000011409 */
[----:B---3--:R-:W-:Y:S01]  /*dd10*/  IMAD.MOV.U32 R2, RZ, RZ, R4 ;  /* 0x000000ffff027224 */ /* 0x008fe200078e0004 */
[----:B------:R-:W-:-:S03]  /*dd20*/  IADD3 R4, R17, 0x40, RZ ;  /* 0x0000004011047810 */ /* 0x000fc60007ffe0ff */
[----:B------:R-:W-:Y:S01]  /*dd30*/  IMAD R0, R0, c[0x0][0x3d8], RZ ;  /* 0x0000f60000007a24 */ /* 0x000fe200078e02ff */
[----:B------:R-:W-:Y:S01]  /*dd40*/  IADD3 R17, R17, 0x48, RZ ;  /* 0x0000004811117810 */ /* 0x000fe20007ffe0ff */
[----:B------:R-:W-:Y:S01]  /*dd50*/  IMAD.WIDE.U32 R2, R16, c[0x0][0x3e0], R2 ;  /* 0x0000f80010027a25 */ /* 0x000fe200078e0002 */
[-C--:B------:R-:W-:Y:S02]  /*dd60*/  ISETP.GE.OR P1, PT, R4, R20.reuse, P0 ;  /* 0x000000140400720c */ /* 0x080fe40000726670 */
[----:B------:R-:W-:Y:S01]  /*dd70*/  ISETP.GE.OR P0, PT, R17, R20, P0 ;  /* 0x000000141100720c */ /* 0x000fe20000706670 */
[----:B------:R-:W-:Y:S02]  /*dd80*/  IMAD R4, R9, c[0x0][0x3dc], R0 ;  /* 0x0000f70009047a24 */ /* 0x000fe400078e0200 */
[----:B------:R-:W-:Y:S02]  /*dd90*/  IMAD.SHL.U32 R0, R5, 0x2, RZ ;  /* 0x0000000205007824 */ /* 0x000fe400078e00ff */
[----:B------:R-:W-:-:S04]  /*dda0*/  IMAD.IADD R3, R3, 0x1, R18 ;  /* 0x0000000103037824 */ /* 0x000fc800078e0212 */
[----:B------:R-:W-:Y:S02]  /*ddb0*/  IMAD.WIDE.U32 R2, R9, c[0x0][0x3d8], R2 ;  /* 0x0000f60009027a25 */ /* 0x000fe400078e0002 */
[----:B------:R-:W-:Y:S03]  /*ddc0*/  @!P1 ST.E [R14.64], R64 ;  /* 0x000000400e009985 */ /* 0x000fe6000c101910 */
[----:B------:R-:W-:Y:S01]  /*ddd0*/  IADD3 R3, R3, R4, RZ ;  /* 0x0000000403037210 */ /* 0x000fe20007ffe0ff */
[----:B------:R1:W-:Y:S01]  /*dde0*/  @!P0 ST.E [R6.64], R65 ;  /* 0x0000004106008985 */ /* 0x0003e2000c101910 */
[----:B------:R-:W-:-:S03]  /*ddf0*/  LEA R9, P0, R2, c[0x0][0x380], 0x1 ;  /* 0x0000e00002097a11 */ /* 0x000fc600078008ff */
[----:B------:R2:W3:Y:S04]  /*de00*/  LDS.128 R28, [R0+0x880] ;  /* 0x00088000001c7984 */ /* 0x0004e80000000c00 */
[----:B------:R2:W4:Y:S04]  /*de10*/  LDS.128 R36, [R0+0x1080] ;  /* 0x0010800000247984 */ /* 0x0005280000000c00 */
[----:B------:R2:W2:Y:S04]  /*de20*/  LDS.128 R44, [R0+0x1880] ;  /* 0x00188000002c7984 */ /* 0x0004a80000000c00 */
[----:B------:R2:W2:Y:S04]  /*de30*/  LDS.128 R52, [R0+0x2080] ;  /* 0x0020800000347984 */ /* 0x0004a80000000c00 */
[----:B------:R2:W2:Y:S04]  /*de40*/  LDS.128 R60, [R0+0x2880] ;  /* 0x00288000003c7984 */ /* 0x0004a80000000c00 */
[----:B------:R2:W2:Y:S01]  /*de50*/  LDS.128 R68, [R0+0x3080] ;  /* 0x0030800000447984 */ /* 0x0004a20000000c00 */
[----:B-1----:R-:W-:-:S03]  /*de60*/  IMAD R6, R23, 0x80, R19 ;  /* 0x0000008017067824 */ /* 0x002fc600078e0213 */
[----:B------:R1:W1:Y:S01]  /*de70*/  LDS.128 R72, [R0+0x3880] ;  /* 0x0038800000487984 */ /* 0x0002620000000c00 */
[----:B------:R-:W-:-:S03]  /*de80*/  LEA.HI.X R7, R2, c[0x0][0x384], R3, 0x1, P0 ;  /* 0x0000e10002077a11 */ /* 0x000fc600000f0c03 */
[----:B------:R1:W1:Y:S01]  /*de90*/  LDS.128 R24, [R0+0x4880] ;  /* 0x0048800000187984 */ /* 0x0002620000000c00 */
[----:B------:R-:W-:-:S03]  /*dea0*/  ISETP.GE.AND P0, PT, R6, R20, PT ;  /* 0x000000140600720c */ /* 0x000fc60003f06270 */
[----:B------:R1:W1:Y:S04]  /*deb0*/  LDS.128 R32, [R0+0x5080] ;  /* 0x0050800000207984 */ /* 0x0002680000000c00 */
[----:B------:R1:W1:Y:S04]  /*dec0*/  LDS.128 R40, [R0+0x5880] ;  /* 0x0058800000287984 */ /* 0x0002680000000c00 */
[----:B------:R1:W1:Y:S04]  /*ded0*/  LDS.128 R48, [R0+0x6080] ;  /* 0x0060800000307984 */ /* 0x0002680000000c00 */
[----:B------:R1:W1:Y:S04]  /*dee0*/  LDS.128 R56, [R0+0x6880] ;  /* 0x0068800000387984 */ /* 0x0002680000000c00 */
[----:B------:R1:W1:Y:S04]  /*def0*/  LDS.128 R64, [R0+0x7080] ;  /* 0x0070800000407984 */ /* 0x0002680000000c00 */
[----:B------:R1:W1:Y:S04]  /*df00*/  LDS.128 R76, [R0+0x7880] ;  /* 0x00788000004c7984 */ /* 0x0002680000000c00 */
[----:B------:R1:W1:Y:S04]  /*df10*/  SHFL.IDX PT, R2, R9, RZ, 0x181f ;  /* 0x00181fff09027589 */ /* 0x00026800000e0000 */
[----:B------:R1:W1:Y:S01]  /*df20*/  SHFL.IDX PT, R3, R7, RZ, 0x181f ;  /* 0x00181fff07037589 */ /* 0x00026200000e0000 */
[----:B------:R-:W-:Y:S05]  /*df30*/  @P0 BRA `(.L_x_694) ;  /* 0x000000c000000947 */ /* 0x000fea0003800000 */
[----:B--234-:R-:W2:Y:S01]  /*df40*/  LDS.128 R16, [R0+0x80] ;  /* 0x0000800000107984 */ /* 0x01cea20000000c00 */
[----:B------:R-:W-:-:S02]  /*df50*/  IADD3 R4, R8, 0x40, RZ ;  /* 0x0000004008047810 */ /* 0x000fc40007ffe0ff */
[----:B------:R-:W-:Y:S01]  /*df60*/  ISETP.GE.AND P1, PT, R8, c[0x0][0x3c8], PT ;  /* 0x0000f20008007a0c */ /* 0x000fe20003f26270 */
[----:B------:R3:W4:Y:S01]  /*df70*/  LDS.128 R12, [R0+0x4080] ;  /* 0x00408000000c7984 */ /* 0x0007220000000c00 */
[----:B------:R-:W-:-:S13]  /*df80*/  ISETP.GE.AND P0, PT, R4, c[0x0][0x3c8], PT ;  /* 0x0000f20004007a0c */ /* 0x000fda0003f06270 */
[----:B-1-3--:R-:W-:-:S04]  /*df90*/  @!P0 SHF.R.S32.HI R0, RZ, 0x1f, R4 ;  /* 0x0000001fff008819 */ /* 0x00afc80000011404 */
[----:B------:R-:W-:Y:S01]  /*dfa0*/  @!P0 LEA.HI R0, R0, R4, RZ, 0x3 ;  /* 0x0000000400008211 */ /* 0x000fe200078f18ff */
[----:B------:R-:W-:-:S03]  /*dfb0*/  @!P1 IMAD.WIDE R4, R8, 0x2, R2 ;  /* 0x0000000208049825 */ /* 0x000fc600078e0202 */
[----:B------:R-:W-:-:S05]  /*dfc0*/  @!P0 LOP3.LUT R0, R0, 0xfffffff8, RZ, 0xc0, !PT ;  /* 0xfffffff800008812 */ /* 0x000fca00078ec0ff */
[----:B------:R-:W-:Y:S01]  /*dfd0*/  @!P0 IMAD.WIDE R2, R0, 0x2, R2 ;  /* 0x0000000200028825 */ /* 0x000fe200078e0202 */
[----:B--2---:R1:W-:Y:S04]  /*dfe0*/  @!P1 ST.E.128 [R4.64], R16 ;  /* 0x0000001004009985 */ /* 0x0043e8000c101d10 */
[----:B----4-:R1:W-:Y:S02]  /*dff0*/  @!P0 ST.E.128 [R2.64], R12 ;  /* 0x0000000c02008985 */ /* 0x0103e4000c101d10 */
.L_x_694:
[----:B--234-:R-:W-:Y:S05]  /*e000*/  BSYNC B0 ;  /* 0x0000000000007941 */ /* 0x01cfea0003800000 */
.L_x_693:
[----:B-1----:R-:W-:Y:S01]  /*e010*/  IADD3 R0, R6, 0x10, RZ ;  /* 0x0000001006007810 */ /* 0x002fe20007ffe0ff */
[----:B------:R1:W2:Y:S01]  /*e020*/  SHFL.IDX PT, R3, R7, 0x1, 0x181f ;  /* 0x00381f0007037f89 */ /* 0x0002a200000e0000 */
[----:B------:R-:W-:Y:S02]  /*e030*/  BSSY B0, `(.L_x_695) ;  /* 0x000000e000007945 */ /* 0x000fe40003800000 */
[----:B------:R-:W-:Y:S01]  /*e040*/  ISETP.GE.AND P0, PT, R0, R20, PT ;  /* 0x000000140000720c */ /* 0x000fe20003f06270 */
[----:B------:R1:W3:-:S12]  /*e050*/  SHFL.IDX PT, R2, R9, 0x1, 0x181f ;  /* 0x00381f0009027f89 */ /* 0x0002d800000e0000 */
[----:B------:R-:W-:Y:S05]  /*e060*/  @P0 BRA `(.L_x_696) ;  /* 0x000000a000000947 */ /* 0x000fea0003800000 */
[C---:B------:R-:W-:Y:S02]  /*e070*/  IADD3 R4, R8.reuse, 0x40, RZ ;  /* 0x0000004008047810 */ /* 0x040fe40007ffe0ff */
[----:B------:R-:W-:Y:S02]  /*e080*/  ISETP.GE.AND P1, PT, R8, c[0x0][0x3c8], PT ;  /* 0x0000f20008007a0c */ /* 0x000fe40003f26270 */
[----:B------:R-:W-:-:S13]  /*e090*/  ISETP.GE.AND P0, PT, R4, c[0x0][0x3c8], PT ;  /* 0x0000f20004007a0c */ /* 0x000fda0003f06270 */
[----:B------:R-:W-:-:S04]  /*e0a0*/  @!P0 SHF.R.S32.HI R0, RZ, 0x1f, R4 ;  /* 0x0000001fff008819 */ /* 0x000fc80000011404 */
[----:B------:R-:W-:Y:S01]  /*e0b0*/  @!P0 LEA.HI R0, R0, R4, RZ, 0x3 ;  /* 0x0000000400008211 */ /* 0x000fe200078f18ff */
[----:B--23--:R-:W-:-:S03]  /*e0c0*/  @!P1 IMAD.WIDE R4, R8, 0x2, R2 ;  /* 0x0000000208049825 */ /* 0x00cfc600078e0202 */
[----:B------:R-:W-:Y:S02]  /*e0d0*/  @!P0 LOP3.LUT R0, R0, 0xfffffff8, RZ, 0xc0, !PT ;  /* 0xfffffff800008812 */ /* 0x000fe400078ec0ff */
[----:B------:R2:W-:Y:S03]  /*e0e0*/  @!P1 ST.E.128 [R4.64], R28 ;  /* 0x0000001c04009985 */ /* 0x0005e6000c101d10 */
[----:B------:R-:W-:-:S05]  /*e0f0*/  @!P0 IMAD.WIDE R2, R0, 0x2, R2 ;  /* 0x0000000200028825 */ /* 0x000fca00078e0202 */
[----:B------:R2:W-:Y:S02]  /*e100*/  @!P0 ST.E.128 [R2.64], R24 ;  /* 0x0000001802008985 */ /* 0x0005e4000c101d10 */
.L_x_696:
[----:B------:R-:W-:Y:S05]  /*e110*/  BSYNC B0 ;  /* 0x0000000000007941 */ /* 0x000fea0003800000 */
.L_x_695:
[----:B------:R-:W-:Y:S01]  /*e120*/  IADD3 R0, R6, 0x20, RZ ;  /* 0x0000002006007810 */ /* 0x000fe20007ffe0ff */
[----:B--2---:R2:W4:Y:S01]  /*e130*/  SHFL.IDX PT, R3, R7, 0x2, 0x181f ;  /* 0x00581f0007037f89 */ /* 0x00452200000e0000 */
[----:B------:R-:W-:Y:S02]  /*e140*/  BSSY B0, `(.L_x_697) ;  /* 0x000000e000007945 */ /* 0x000fe40003800000 */
[----:B------:R-:W-:Y:S01]  /*e150*/  ISETP.GE.AND P0, PT, R0, R20, PT ;  /* 0x000000140000720c */ /* 0x000fe20003f06270 */
[----:B---3--:R2:W3:-:S12]  /*e160*/  SHFL.IDX PT, R2, R9, 0x2, 0x181f ;  /* 0x00581f0009027f89 */ /* 0x0084d800000e0000 */
[----:B------:R-:W-:Y:S05]  /*e170*/  @P0 BRA `(.L_x_698) ;  /* 0x000000a000000947 */ /* 0x000fea0003800000 */
[C---:B------:R-:W-:Y:S02]  /*e180*/  IADD3 R4, R8.reuse, 0x40, RZ ;  /* 0x0000004008047810 */ /* 0x040fe40007ffe0ff */
[----:B------:R-:W-:Y:S02]  /*e190*/  ISETP.GE.AND P1, PT, R8, c[0x0][0x3c8], PT ;  /* 0x0000f20008007a0c */ /* 0x000fe40003f26270 */
[----:B------:R-:W-:-:S13]  /*e1a0*/  ISETP.GE.AND P0, PT, R4, c[0x0][0x3c8], PT ;  /* 0x0000f20004007a0c */ /* 0x000fda0003f06270 */
[----:B------:R-:W-:-:S04]  /*e1b0*/  @!P0 SHF.R.S32.HI R0, RZ, 0x1f, R4 ;  /* 0x0000001fff008819 */ /* 0x000fc80000011404 */
[----:B------:R-:W-:Y:S01]  /*e1c0*/  @!P0 LEA.HI R0, R0, R4, RZ, 0x3 ;  /* 0x0000000400008211 */ /* 0x000fe200078f18ff */
[----:B---34-:R-:W-:-:S03]  /*e1d0*/  @!P1 IMAD.WIDE R4, R8, 0x2, R2 ;  /* 0x0000000208049825 */ /* 0x018fc600078e0202 */
[----:B------:R-:W-:Y:S02]  /*e1e0*/  @!P0 LOP3.LUT R0, R0, 0xfffffff8, RZ, 0xc0, !PT ;  /* 0xfffffff800008812 */ /* 0x000fe400078ec0ff */
[----:B------:R3:W-:Y:S03]  /*e1f0*/  @!P1 ST.E.128 [R4.64], R36 ;  /* 0x0000002404009985 */ /* 0x0007e6000c101d10 */
[----:B------:R-:W-:-:S05]  /*e200*/  @!P0 IMAD.WIDE R2, R0, 0x2, R2 ;  /* 0x0000000200028825 */ /* 0x000fca00078e0202 */
[----:B------:R3:W-:Y:S02]  /*e210*/  @!P0 ST.E.128 [R2.64], R32 ;  /* 0x0000002002008985 */ /* 0x0007e4000c101d10 */
.L_x_698:
[----:B------:R-:W-:Y:S05]  /*e220*/  BSYNC B0 ;  /* 0x0000000000007941 */ /* 0x000fea0003800000 */
.L_x_697:
[----:B------:R-:W-:Y:S01]  /*e230*/  IADD3 R0, R6, 0x30, RZ ;  /* 0x0000003006007810 */ /* 0x000fe20007ffe0ff */
[----:B---34-:R3:W4:Y:S01]  /*e240*/  SHFL.IDX PT, R3, R7, 0x3, 0x181f ;  /* 0x00781f0007037f89 */ /* 0x01872200000e0000 */
[----:B------:R-:W-:Y:S02]  /*e250*/  BSSY B0, `(.L_x_699) ;  /* 0x000000e000007945 */ /* 0x000fe40003800000 */
[----:B------:R-:W-:Y:S01]  /*e260*/  ISETP.GE.AND P0, PT, R0, R20, PT ;  /* 0x000000140000720c */ /* 0x000fe20003f06270 */
[----:B------:R3:W1:-:S12]  /*e270*/  SHFL.IDX PT, R2, R9, 0x3, 0x181f ;  /* 0x00781f0009027f89 */ /* 0x00065800000e0000 */
[----:B------:R-:W-:Y:S05]  /*e280*/  @P0 BRA `(.L_x_700) ;  /* 0x000000a000000947 */ /* 0x000fea0003800000 */
[C---:B------:R-:W-:Y:S02]  /*e290*/  IADD3 R4, R8.reuse, 0x40, RZ ;  /* 0x0000004008047810 */ /* 0x040fe40007ffe0ff */
[----:B------:R-:W-:Y:S02]  /*e2a0*/  ISETP.GE.AND P1, PT, R8, c[0x0][0x3c8], PT ;  /* 0x0000f20008007a0c */ /* 0x000fe40003f26270 */
[----:B------:R-:W-:-:S13]  /*e2b0*/  ISETP.GE.AND P0, PT, R4, c[0x0][0x3c8], PT ;  /* 0x0000f20004007a0c */ /* 0x000fda0003f06270 */
[----:B------:R-:W-:-:S04]  /*e2c0*/  @!P0 SHF.R.S32.HI R0, RZ, 0x1f, R4 ;  /* 0x0000001fff008819 */ /* 0x000fc80000011404 */
[----:B------:R-:W-:Y:S01]  /*e2d0*/  @!P0 LEA.HI R0, R0, R4, RZ, 0x3 ;  /* 0x0000000400008211 */ /* 0x000fe200078f18ff */
[----:B-1--4-:R-:W-:-:S03]  /*e2e0*/  @!P1 IMAD.WIDE R4, R8, 0x2, R2 ;  /* 0x0000000208049825 */ /* 0x012fc600078e0202 */
[----:B------:R-:W-:Y:S02]  /*e2f0*/  @!P0 LOP3.LUT R0, R0, 0xfffffff8, RZ, 0xc0, !PT ;  /* 0xfffffff800008812 */ /* 0x000fe400078ec0ff */
[----:B------:R1:W-:Y:S03]  /*e300*/  @!P1 ST.E.128 [R4.64], R44 ;  /* 0x0000002c04009985 */ /* 0x0003e6000c101d10 */
[----:B------:R-:W-:-:S05]  /*e310*/  @!P0 IMAD.WIDE R2, R0, 0x2, R2 ;  /* 0x0000000200028825 */ /* 0x000fca00078e0202 */
[----:B------:R1:W-:Y:S02]  /*e320*/  @!P0 ST.E.128 [R2.64], R40 ;  /* 0x0000002802008985 */ /* 0x0003e4000c101d10 */
.L_x_700:
[----:B------:R-:W-:Y:S05]  /*e330*/  BSYNC B0 ;  /* 0x0000000000007941 */ /* 0x000fea0003800000 */
.L_x_699:
[----:B------:R-:W-:Y:S01]  /*e340*/  IADD3 R0, R6, 0x40, RZ ;  /* 0x0000004006007810 */ /* 0x000fe20007ffe0ff */
[----:B-1--4-:R1:W4:Y:S01]  /*e350*/  SHFL.IDX PT, R3, R7, 0x4, 0x181f ;  /* 0x00981f0007037f89 */ /* 0x01232200000e0000 */
[----:B------:R-:W-:Y:S02]  /*e360*/  BSSY B0, `(.L_x_701) ;  /* 0x000000e000007945 */ /* 0x000fe40003800000 */
[----:B------:R-:W-:Y:S01]  /*e370*/  ISETP.GE.AND P0, PT, R0, R20, PT ;  /* 0x000000140000720c */ /* 0x000fe20003f06270 */
[----:B------:R1:W2:-:S12]  /*e380*/  SHFL.IDX PT, R2, R9, 0x4, 0x181f ;  /* 0x00981f0009027f89 */ /* 0x00029800000e0000 */
[----:B------:R-:W-:Y:S05]  /*e390*/  @P0 BRA `(.L_x_702) ;  /* 0x000000a000000947 */ /* 0x000fea0003800000 */
[C---:B------:R-:W-:Y:S02]  /*e3a0*/  IADD3 R4, R8.reuse, 0x40, RZ ;  /* 0x0000004008047810 */ /* 0x040fe40007ffe0ff */
[----:B------:R-:W-:Y:S02]  /*e3b0*/  ISETP.GE.AND P1, PT, R8, c[0x0][0x3c8], PT ;  /* 0x0000f20008007a0c */ /* 0x000fe40003f26270 */
[----:B------:R-:W-:-:S13]  /*e3c0*/  ISETP.GE.AND P0, PT, R4, c[0x0][0x3c8], PT ;  /* 0x0000f20004007a0c */ /* 0x000fda0003f06270 */
[----:B------:R-:W-:-:S04]  /*e3d0*/  @!P0 SHF.R.S32.HI R0, RZ, 0x1f, R4 ;  /* 0x0000001fff008819 */ /* 0x000fc80000011404 */
[----:B------:R-:W-:Y:S01]  /*e3e0*/  @!P0 LEA.HI R0, R0, R4, RZ, 0x3 ;  /* 0x0000000400008211 */ /* 0x000fe200078f18ff */
[----:B--2-4-:R-:W-:-:S03]  /*e3f0*/  @!P1 IMAD.WIDE R4, R8, 0x2, R2 ;  /* 0x0000000208049825 */ /* 0x014fc600078e0202 */
[----:B------:R-:W-:Y:S02]  /*e400*/  @!P0 LOP3.LUT R0, R0, 0xfffffff8, RZ, 0xc0, !PT ;  /* 0xfffffff800008812 */ /* 0x000fe400078ec0ff */
[----:B------:R2:W-:Y:S03]  /*e410*/  @!P1 ST.E.128 [R4.64], R52 ;  /* 0x0000003404009985 */ /* 0x0005e6000c101d10 */
[----:B------:R-:W-:-:S05]  /*e420*/  @!P0 IMAD.WIDE R2, R0, 0x2, R2 ;  /* 0x0000000200028825 */ /* 0x000fca00078e0202 */
[----:B------:R2:W-:Y:S02]  /*e430*/  @!P0 ST.E.128 [R2.64], R48 ;  /* 0x0000003002008985 */ /* 0x0005e4000c101d10 */
.L_x_702:
[----:B------:R-:W-:Y:S05]  /*e440*/  BSYNC B0 ;  /* 0x0000000000007941 */ /* 0x000fea0003800000 */
.L_x_701:
[----:B------:R-:W-:Y:S01]  /*e450*/  IADD3 R0, R6, 0x50, RZ ;  /* 0x0000005006007810 */ /* 0x000fe20007ffe0ff */
[----:B--2-4-:R2:W4:Y:S01]  /*e460*/  SHFL.IDX PT, R3, R7, 0x5, 0x181f ;  /* 0x00b81f0007037f89 */ /* 0x01452200000e0000 */
        /* <DEDUP_REMOVED lines=14> */
.L_x_704:
[----:B------:R-:W-:Y:S05]  /*e550*/  BSYNC B0 ;  /* 0x0000000000007941 */ /* 0x000fea0003800000 */
.L_x_703:
        /* <DEDUP_REMOVED lines=16> */
.L_x_706:
[----:B------:R-:W-:Y:S05]  /*e660*/  BSYNC B0 ;  /* 0x0000000000007941 */ /* 0x000fea0003800000 */
.L_x_705:
[----:B------:R-:W-:Y:S01]  /*e670*/  IADD3 R0, R6, 0x70, RZ ;  /* 0x0000007006007810 */ /* 0x000fe20007ffe0ff */
[----:B--2-4-:R2:W4:Y:S03]  /*e680*/  SHFL.IDX PT, R3, R7, 0x7, 0x181f ;  /* 0x00f81f0007037f89 */ /* 0x01452600000e0000 */
[----:B------:R-:W-:Y:S01]  /*e690*/  ISETP.GE.AND P0, PT, R0, R20, PT ;  /* 0x000000140000720c */ /* 0x000fe20003f06270 */
[----:B------:R2:W1:-:S12]  /*e6a0*/  SHFL.IDX PT, R2, R9, 0x7, 0x181f ;  /* 0x00f81f0009027f89 */ /* 0x00045800000e0000 */
[----:B------:R-:W-:Y:S05]  /*e6b0*/  @P0 EXIT ;  /* 0x000000000000094d */ /* 0x000fea0003800000 */
[C---:B------:R-:W-:Y:S02]  /*e6c0*/  ISETP.GE.AND P0, PT, R8.reuse, c[0x0][0x3c8], PT ;  /* 0x0000f20008007a0c */ /* 0x040fe40003f06270 */
[----:B------:R-:W-:-:S11]  /*e6d0*/  IADD3 R0, R8, 0x40, RZ ;  /* 0x0000004008007810 */ /* 0x000fd60007ffe0ff */
        /* <DEDUP_REMOVED lines=10> */
.L_x_691:
        /* <DEDUP_REMOVED lines=19> */
.L_x_707:
        /* <DEDUP_REMOVED lines=42> */
.L_x_709:
[----:B------:R-:W-:Y:S05]  /*eb50*/  BSYNC B0 ;  /* 0x0000000000007941 */ /* 0x000fea0003800000 */
.L_x_708:
        /* <DEDUP_REMOVED lines=35> */
[----:B------:R-:W-:Y:S01]  /*ed90*/  IMAD R0, R0, c[0x0][0x3e4], R6 ;  /* 0x0000f90000007a24 */ /* 0x000fe200078e0206 */
[----:B------:R-:W-:Y:S01]  /*eda0*/  SHF.L.U32 R6, R12, 0x3, RZ ;  /* 0x000000030c067819 */ /* 0x000fe200000006ff */
[----:B-----5:R-:W-:-:S03]  /*edb0*/  IMAD R10, R13, c[0x0][0x4e8], RZ ;  /* 0x00013a000d0a7a24 */ /* 0x020fc600078e02ff */
[----:B------:R-:W-:Y:S01]  /*edc0*/  IADD3 R3, R3, R0, RZ ;  /* 0x0000000003037210 */ /* 0x000fe20007ffe0ff */
[----:B------:R-:W-:Y:S01]  /*edd0*/  IMAD R0, R4, c[0x0][0x3d8], RZ ;  /* 0x0000f60004007a24 */ /* 0x000fe200078e02ff */
[----:B------:R-:W-:-:S03]  /*ede0*/  IADD3 R7, R6, 0x40, RZ ;  /* 0x0000004006077810 */ /* 0x000fc60007ffe0ff */
[C---:B------:R-:W-:Y:S02]  /*edf0*/  IMAD R0, R5.reuse, c[0x0][0x3dc], R0 ;  /* 0x0000f70005007a24 */ /* 0x040fe400078e0200 */
[----:B------:R-:W-:-:S04]  /*ee00*/  IMAD.WIDE.U32 R2, R5, c[0x0][0x3d8], R2 ;  /* 0x0000f60005027a25 */ /* 0x000fc800078e0002 */
[----:B------:R-:W-:Y:S01]  /*ee10*/  IMAD.IADD R0, R3, 0x1, R0 ;  /* 0x0000000103007824 */ /* 0x000fe200078e0200 */
[----:B------:R-:W-:-:S04]  /*ee20*/  LEA R11, P0, R2, c[0x0][0x380], 0x1 ;  /* 0x0000e000020b7a11 */ /* 0x000fc800078008ff */
[----:B------:R-:W-:Y:S02]  /*ee30*/  LEA.HI.X R9, R2, c[0x0][0x384], R0, 0x1, P0 ;  /* 0x0000e10002097a11 */ /* 0x000fe400000f0c00 */
[----:B------:R-:W-:Y:S01]  /*ee40*/  ISETP.GE.AND P0, PT, R8, R10, PT ;  /* 0x0000000a0800720c */ /* 0x000fe20003f06270 */
[----:B------:R1:W2:Y:S04]  /*ee50*/  SHFL.IDX PT, R2, R11, RZ, 0x181f ;  /* 0x00181fff0b027589 */ /* 0x0002a800000e0000 */
[----:B------:R1:W3:Y:S08]  /*ee60*/  SHFL.IDX PT, R3, R9, RZ, 0x181f ;  /* 0x00181fff09037589 */ /* 0x0002f000000e0000 */
        /* <DEDUP_REMOVED lines=10> */
.L_x_711:
[----:B------:R-:W-:Y:S05]  /*ef10*/  BSYNC B0 ;  /* 0x0000000000007941 */ /* 0x000fea0003800000 */
.L_x_710:
[----:B------:R-:W-:Y:S01]  /*ef20*/  IADD3 R0, R8, 0x10, RZ ;  /* 0x0000001008007810 */ /* 0x000fe20007ffe0ff */
[----:B--23--:R2:W3:Y:S01]  /*ef30*/  SHFL.IDX PT, R3, R9, 0x1, 0x181f ;  /* 0x00381f0009037f89 */ /* 0x00c4e200000e0000 */
        /* <DEDUP_REMOVED lines=13> */
.L_x_713:
[----:B------:R-:W-:Y:S05]  /*f010*/  BSYNC B0 ;  /* 0x0000000000007941 */ /* 0x000fea0003800000 */
.L_x_712:
[----:B------:R-:W-:Y:S01]  /*f020*/  IADD3 R0, R8, 0x20, RZ ;  /* 0x0000002008007810 */ /* 0x000fe20007ffe0ff */
[----:B---3--:R3:W1:Y:S01]  /*f030*/  SHFL.IDX PT, R3, R9, 0x2, 0x181f ;  /* 0x00581f0009037f89 */ /* 0x00866200000e0000 */
        /* <DEDUP_REMOVED lines=13> */
.L_x_715:
[----:B------:R-:W-:Y:S05]  /*f110*/  BSYNC B0 ;  /* 0x0000000000007941 */ /* 0x000fea0003800000 */
.L_x_714:
[----:B------:R-:W-:Y:S01]  /*f120*/  IADD3 R0, R8, 0x30, RZ ;  /* 0x0000003008007810 */ /* 0x000fe20007ffe0ff */
[----:B-1----:R1:W2:Y:S01]  /*f130*/  SHFL.IDX PT, R3, R9, 0x3, 0x181f ;  /* 0x00781f0009037f89 */ /* 0x0022a200000e0000 */
[----:B------:R-:W-:Y:S02]  /*f140*/  BSSY B0, `(.L_x_716) ;  /* 0x000000d000007945 */ /* 0x000fe40003800000 */
[----:B------:R-:W-:Y:S01]  /*f150*/  ISETP.GE.AND P0, PT, R0, R10, PT ;  /* 0x0000000a0000720c */ /* 0x000fe20003f06270 */
[----:B----4-:R1:W4:-:S12]  /*f160*/  SHFL.IDX PT, R2, R11, 0x3, 0x181f ;  /* 0x00781f000b027f89 */ /* 0x01031800000e0000 */
        /* <DEDUP_REMOVED lines=10> */
.L_x_717:
[----:B------:R-:W-:Y:S05]  /*f210*/  BSYNC B0 ;  /* 0x0000000000007941 */ /* 0x000fea0003800000 */
.L_x_716:
[----:B------:R-:W-:Y:S01]  /*f220*/  IADD3 R0, R8, 0x40, RZ ;  /* 0x0000004008007810 */ /* 0x000fe20007ffe0ff */
[----:B--2---:R2:W1:Y:S01]  /*f230*/  SHFL.IDX PT, R3, R9, 0x4, 0x181f ;  /* 0x00981f0009037f89 */ /* 0x00446200000e0000 */
        /* <DEDUP_REMOVED lines=13> */
.L_x_719:
[----:B------:R-:W-:Y:S05]  /*f310*/  BSYNC B0 ;  /* 0x0000000000007941 */ /* 0x000fea0003800000 */
.L_x_718:
        /* <DEDUP_REMOVED lines=15> */
.L_x_721:
[----:B------:R-:W-:Y:S05]  /*f410*/  BSYNC B0 ;  /* 0x0000000000007941 */ /* 0x000fea0003800000 */
.L_x_720:
        /* <DEDUP_REMOVED lines=15> */
.L_x_723:
[----:B------:R-:W-:Y:S05]  /*f510*/  BSYNC B0 ;  /* 0x0000000000007941 */ /* 0x000fea0003800000 */
.L_x_722:
[----:B------:R-:W-:Y:S01]  /*f520*/  IADD3 R0, R8, 0x70, RZ ;  /* 0x0000007008007810 */ /* 0x000fe20007ffe0ff */
[----:B-1----:R1:W2:Y:S03]  /*f530*/  SHFL.IDX PT, R3, R9, 0x7, 0x181f ;  /* 0x00f81f0009037f89 */ /* 0x0022a600000e0000 */
        /* <DEDUP_REMOVED lines=14> */
.L_x_724:
        /* <DEDUP_REMOVED lines=14> */
.L_x_3770:


//--------------------- .text._ZN7cutlass13device_kernelIN5flash19enable_sm80_to_sm89INS1_16FlashAttnFwdSm80INS1_25CollectiveMainloopFwdSm80ILi4ELi1ELb0EN4cute5tupleIJNS5_1CILi128EEENS7_ILi64EEES8_EEELi128ENS_10bfloat16_tEfNS_4arch4Sm80ELb0ELb0ELb1ELb1ELb0ELb1ELb1ELb0EEENS1_21CollectiveEpilogueFwdINS6_IJS8_S8_S9_EEENS6_IJNS7_ILi1EEESH_SH_EEESB_SD_Li128ELb1ELb1ELb0ELb0EEENS1_19SingleTileSchedulerILb1ELb0ELb1ELi128EEEEEEEEEvNT_6ParamsE --------------------------
	.section	.text._ZN7cutlass13device_kernelIN5flash19enable_sm80_to_sm89INS1_16FlashAttnFwdSm80INS1_25CollectiveMainloopFwdSm80ILi4ELi1ELb0EN4cute5tupleIJNS5_1CILi128EEENS7_ILi64EEES8_EEELi128ENS_10bfloat16_tEfNS_4arch4Sm80ELb0ELb0ELb1ELb1ELb0ELb1ELb1ELb0EEENS1_21CollectiveEpilogueFwdINS6_IJS8_S8_S9_EEENS6_IJNS7_ILi1EEESH_SH_EEESB_SD_Li128ELb1ELb1ELb0ELb0EEENS1_19SingleTileSchedulerILb1ELb0ELb1ELi128EEEEEEEEEvNT_6ParamsE,"ax",@progbits
	.sectioninfo	@"SHI_REGISTERS=255"
	.align	128
.text._ZN7cutlass13device_kernelIN5flash19enable_sm80_to_sm89INS1_16FlashAttnFwdSm80INS1_25CollectiveMainloopFwdSm80ILi4ELi1ELb0EN4cute5tupleIJNS5_1CILi128EEENS7_ILi64EEES8_EEELi128ENS_10bfloat16_tEfNS_4arch4Sm80ELb0ELb0ELb1ELb1ELb0ELb1ELb1ELb0EEENS1_21CollectiveEpilogueFwdINS6_IJS8_S8_S9_EEENS6_IJNS7_ILi1EEESH_SH_EEESB_SD_Li128ELb1ELb1ELb0ELb0EEENS1_19SingleTileSchedulerILb1ELb0ELb1ELi128EEEEEEEEEvNT_6ParamsE:
        .type           _ZN7cutlass13device_kernelIN5flash19enable_sm80_to_sm89INS1_16FlashAttnFwdSm80INS1_25CollectiveMainloopFwdSm80ILi4ELi1ELb0EN4cute5tupleIJNS5_1CILi128EEENS7_ILi64EEES8_EEELi128ENS_10bfloat16_tEfNS_4arch4Sm80ELb0ELb0ELb1ELb1ELb0ELb1ELb1ELb0EEENS1_21CollectiveEpilogueFwdINS6_IJS8_S8_S9_EEENS6_IJNS7_ILi1EEESH_SH_EEESB_SD_Li128ELb1ELb1ELb0ELb0EEENS1_19SingleTileSchedulerILb1ELb0ELb1ELi128EEEEEEEEEvNT_6ParamsE,@function
        .size           _ZN7cutlass13device_kernelIN5flash19enable_sm80_to_sm89INS1_16FlashAttnFwdSm80INS1_25CollectiveMainloopFwdSm80ILi4ELi1ELb0EN4cute5tupleIJNS5_1CILi128EEENS7_ILi64EEES8_EEELi128ENS_10bfloat16_tEfNS_4arch4Sm80ELb0ELb0ELb1ELb1ELb0ELb1ELb1ELb0EEENS1_21CollectiveEpilogueFwdINS6_IJS8_S8_S9_EEENS6_IJNS7_ILi1EEESH_SH_EEESB_SD_Li128ELb1ELb1ELb0ELb0EEENS1_19SingleTileSchedulerILb1ELb0ELb1ELi128EEEEEEEEEvNT_6ParamsE,(.L_x_3771 - _ZN7cutlass13device_kernelIN5flash19enable_sm80_to_sm89INS1_16FlashAttnFwdSm80INS1_25CollectiveMainloopFwdSm80ILi4ELi1ELb0EN4cute5tupleIJNS5_1CILi128EEENS7_ILi64EEES8_EEELi128ENS_10bfloat16_tEfNS_4arch4Sm80ELb0ELb0ELb1ELb1ELb0ELb1ELb1ELb0EEENS1_21CollectiveEpilogueFwdINS6_IJS8_S8_S9_EEENS6_IJNS7_ILi1EEESH_SH_EEESB_SD_Li128ELb1ELb1ELb0ELb0EEENS1_19SingleTileSchedulerILb1ELb0ELb1ELi128EEEEEEEEEvNT_6ParamsE)
        .other          _ZN7cutlass13device_kernelIN5flash19enable_sm80_to_sm89INS1_16FlashAttnFwdSm80INS1_25CollectiveMainloopFwdSm80ILi4ELi1ELb0EN4cute5tupleIJNS5_1CILi128EEENS7_ILi64EEES8_EEELi128ENS_10bfloat16_tEfNS_4arch4Sm80ELb0ELb0ELb1ELb1ELb0ELb1ELb1ELb0EEENS1_21CollectiveEpilogueFwdINS6_IJS8_S8_S9_EEENS6_IJNS7_ILi1EEESH_SH_EEESB_SD_Li128ELb1ELb1ELb0ELb0EEENS1_19SingleTileSchedulerILb1ELb0ELb1ELi128EEEEEEEEEvNT_6ParamsE,@"STO_CUDA_ENTRY STV_DEFAULT"
_ZN7cutlass13device_kernelIN5flash19enable_sm80_to_sm89INS1_16FlashAttnFwdSm80INS1_25CollectiveMainloopFwdSm80ILi4ELi1ELb0EN4cute5tupleIJNS5_1CILi128EEENS7_ILi64EEES8_EEELi128ENS_10bfloat16_tEfNS_4arch4Sm80ELb0ELb0ELb1ELb1ELb0ELb1ELb1ELb0EEENS1_21CollectiveEpilogueFwdINS6_IJS8_S8_S9_EEENS6_IJNS7_ILi1EEESH_SH_EEESB_SD_Li128ELb1ELb1ELb0ELb0EEENS1_19SingleTileSchedulerILb1ELb0ELb1ELi128EEEEEEEEEvNT_6ParamsE:
        /* <DEDUP_REMOVED lines=17> */
.L_x_726:
        /* <DEDUP_REMOVED lines=8> */
.L_x_728:
[----:B------:R-:W-:-:S05]  /*0190*/  MOV R0, c[0x0][0x54c] ;  /* 0x0001530000007a02 */ /* 0x000fca0000000f00 */
.L_x_727:
[----:B-----5:R-:W-:Y:S01]  /*01a0*/  IMAD R0, R0, c[0x0][0x548], RZ ;  /* 0x0001520000007a24 */ /* 0x020fe200078e02ff */
[----:B-1----:R-:W-:-:S04]  /*01b0*/  SHF.L.U32 R2, R209, 0x7, RZ ;  /* 0x00000007d1027819 */ /* 0x002fc800000006ff */
[----:B------:R-:W-:-:S04]  /*01c0*/  ISETP.GE.AND P0, PT, R2, R0, PT ;  /* 0x000000000200720c */ /* 0x000fc80003f06270 */
[----:B------:R-:W-:-:S05]  /*01d0*/  SEL R0, R5, 0xffffffff, !P0 ;  /* 0xffffffff05007807 */ /* 0x000fca0004000000 */
[----:B------:R1:W-:Y:S01]  /*01e0*/  STL [R1+0x48], R0 ;  /* 0x0000480001007387 */ /* 0x0003e20000100800 */
[----:B------:R-:W-:Y:S05]  /*01f0*/  BRA `(.L_x_729) ;  /* 0x0000013000007947 */ /* 0x000fea0003800000 */
.L_x_725:
[----:B---3--:R-:W-:-:S04]  /*0200*/  ISETP.NE.U32.AND P0, PT, RZ, c[0x0][0x568], PT ;  /* 0x00015a00ff007a0c */ /* 0x008fc80003f05070 */
[----:B------:R-:W-:-:S13]  /*0210*/  ISETP.NE.AND.EX P0, PT, RZ, c[0x0][0x56c], PT, P0 ;  /* 0x00015b00ff007a0c */ /* 0x000fda0003f05300 */
[----:B------:R-:W-:Y:S05]  /*0220*/  @!P0 BRA `(.L_x_730) ;  /* 0x0000002000008947 */ /* 0x000fea0003800000 */
[----:B------:R1:W5:Y:S01]  /*0230*/  LDG.E R0, [R2.64] ;  /* 0x0000000802007981 */ /* 0x000362000c1e1900 */
[----:B------:R-:W-:Y:S05]  /*0240*/  BRA `(.L_x_731) ;  /* 0x0000009000007947 */ /* 0x000fea0003800000 */
.L_x_730:
        /* <DEDUP_REMOVED lines=8> */
.L_x_732:
[----:B------:R-:W-:-:S05]  /*02d0*/  MOV R0, c[0x0][0x54c] ;  /* 0x0001530000007a02 */ /* 0x000fca0000000f00 */
.L_x_731:
[----:B-----5:R-:W-:Y:S01]  /*02e0*/  IMAD R0, R0, c[0x0][0x548], RZ ;  /* 0x0001520000007a24 */ /* 0x020fe200078e02ff */
[----:B-1----:R-:W-:-:S04]  /*02f0*/  SHF.L.U32 R2, R209, 0x7, RZ ;  /* 0x00000007d1027819 */ /* 0x002fc800000006ff */
[----:B------:R-:W-:-:S04]  /*0300*/  ISETP.GE.AND P0, PT, R2, R0, PT ;  /* 0x000000000200720c */ /* 0x000fc80003f06270 */
[----:B------:R-:W-:-:S05]  /*0310*/  SEL R0, R5, 0xffffffff, !P0 ;  /* 0xffffffff05007807 */ /* 0x000fca0004000000 */
[----:B------:R1:W-:Y:S04]  /*0320*/  STL [R1+0x48], R0 ;  /* 0x0000480001007387 */ /* 0x0003e80000100800 */
.L_x_729:
        /* <DEDUP_REMOVED lines=36> */
.L_x_733:
[----:B---3--:R-:W-:-:S04]  /*0570*/  ISETP.NE.U32.AND P0, PT, RZ, c[0x0][0x368], PT ;  /* 0x0000da00ff007a0c */ /* 0x008fc80003f05070 */
[----:B------:R-:W-:-:S13]  /*0580*/  ISETP.NE.AND.EX P0, PT, RZ, c[0x0][0x36c], PT, P0 ;  /* 0x0000db00ff007a0c */ /* 0x000fda0003f05300 */
[----:B------:R-:W-:Y:S05]  /*0590*/  @!P0 BRA `(.L_x_734) ;  /* 0x0000003000008947 */ /* 0x000fea0003800000 */
[----:B------:R-:W-:-:S05]  /*05a0*/  IMAD.WIDE R4, R13, R40, c[0x0][0x368] ;  /* 0x0000da000d047625 */ /* 0x000fca00078e0228 */
[----:B------:R2:W5:Y:S01]  /*05b0*/  LDG.E R8, [R4.64] ;  /* 0x0000000804087981 */ /* 0x000562000c1e1900 */
[----:B------:R-:W-:Y:S05]  /*05c0*/  BRA `(.L_x_735) ;  /* 0x0000004000007947 */ /* 0x000fea0003800000 */
.L_x_734:
[----:B------:R-:W-:Y:S05]  /*05d0*/  @!P5 BRA `(.L_x_735) ;  /* 0x000000300000d947 */ /* 0x000fea0003800000 */
[----:B-1----:R1:W2:Y:S04]  /*05e0*/  LDG.E R0, [R4.64] ;  /* 0x0000000804007981 */ /* 0x0022a8000c1e1900 */
[----:B-1----:R-:W2:Y:S02]  /*05f0*/  LDG.E R4, [R4.64+0x4] ;  /* 0x0000040804047981 */ /* 0x002ea4000c1e1900 */
[----:B--2---:R-:W-:Y:S02]  /*0600*/  IADD3 R8, -R0, R4, RZ ;  /* 0x0000000400087210 */ /* 0x004fe40007ffe1ff */
.L_x_735:
        /* <DEDUP_REMOVED lines=15> */
[----:B------:R1:W-:Y:S04]  /*0700*/  STL [R1+0x4], R6 ;  /* 0x0000040601007387 */ /* 0x0003e80000100800 */
        /* <DEDUP_REMOVED lines=105> */
[----:B------:R-:W-:Y:S02]  /*0da0*/  IMAD.MOV.U32 R175, RZ, RZ, 0x5 ;  /* 0x00000005ffaf7424 */ /* 0x000fe400078e00ff */
[----:B------:R1:W-:Y:S01]  /*0db0*/  @P0 LDGSTS.E.BYPASS.LTC128B.128 [R74+0x6100], [R2.64+0x80], !P6 ;  /* 0x06100080024a0fae */ /* 0x0003e2000f101d48 */
[----:B------:R-:W-:Y:S02]  /*0dc0*/  IMAD.SHL.U32 R172, R169, 0x20, RZ ;  /* 0x00000020a9ac7824 */ /* 0x000fe400078e00ff */
[----:B------:R-:W-:-:S04]  /*0dd0*/  IMAD.WIDE.U32 R178, R96, c[0x0][0x1e0], RZ ;  /* 0x0000780060b27a25 */ /* 0x000fc800078e00ff */
[----:B------:R-:W-:Y:S02]  /*0de0*/  IMAD.MOV.U32 R190, RZ, RZ, c[0x0][0x1e4] ;  /* 0x00007900ffbe7624 */ /* 0x000fe400078e00ff */
[----:B------:R-:W-:-:S04]  /*0df0*/  IMAD.WIDE.U32 R188, R168, c[0x0][0x1e0], RZ ;  /* 0x00007800a8bc7a25 */ /* 0x000fc800078e00ff */
[----:B------:R-:W-:Y:S02]  /*0e00*/  IMAD R190, R190, 0x30, RZ ;  /* 0x00000030bebe7824 */ /* 0x000fe400078e02ff */
[----:B------:R-:W-:-:S04]  /*0e10*/  IMAD.WIDE.U32 R186, R167, c[0x0][0x1e0], RZ ;  /* 0x00007800a7ba7a25 */ /* 0x000fc800078e00ff */
[----:B------:R-:W-:-:S04]  /*0e20*/  IMAD.WIDE.U32 R182, R166, c[0x0][0x1e0], RZ ;  /* 0x00007800a6b67a25 */ /* 0x000fc800078e00ff */
[----:B-1----:R-:W-:Y:S01]  /*0e30*/  IMAD.IADD R3, R7, 0x1, R4 ;  /* 0x0000000107037824 */ /* 0x002fe200078e0204 */
[C---:B------:R-:W-:Y:S02]  /*0e40*/  @P2 LEA R4, P0, R0.reuse, c[0x0][0x220], 0x1 ;  /* 0x0000880000042a11 */ /* 0x040fe400078008ff */
[----:B------:R-:W-:Y:S02]  /*0e50*/  MOV R2, R6 ;  /* 0x0000000600027202 */ /* 0x000fe40000000f00 */
[----:B------:R-:W-:Y:S01]  /*0e60*/  @P2 LEA.HI.X R5, R0, c[0x0][0x224], R5, 0x1, P0 ;  /* 0x0000890000052a11 */ /* 0x000fe200000f0c05 */
[----:B------:R-:W-:Y:S01]  /*0e70*/  IMAD.SHL.U32 R0, R213, 0x2, RZ ;  /* 0x00000002d5007824 */ /* 0x000fe200078e00ff */
[----:B------:R-:W-:Y:S01]  /*0e80*/  ISETP.GE.AND P0, PT, R32, c[0x0][0x27c], PT ;  /* 0x00009f0020007a0c */ /* 0x000fe20003f06270 */
[----:B------:R-:W-:Y:S01]  /*0e90*/  IMAD.WIDE.U32 R2, R26, c[0x0][0x1e8], R2 ;  /* 0x00007a001a027a25 */ /* 0x000fe200078e0002 */
[----:B------:R-:W-:-:S03]  /*0ea0*/  @P1 IADD3 R6, P3, R20, R10, RZ ;  /* 0x0000000a14061210 */ /* 0x000fc60007f7e0ff */
[----:B------:R-:W-:-:S08]  /*0eb0*/  IMAD.MOV.U32 R92, RZ, RZ, R2 ;  /* 0x000000ffff5c7224 */ /* 0x000fd000078e0002 */
[----:B------:R-:W-:Y:S02]  /*0ec0*/  @P0 IADD3 R0, -R0, c[0x0][0x1d4], RZ ;  /* 0x0000750000000a10 */ /* 0x000fe40007ffe1ff */
[----:B--2---:R-:W-:Y:S01]  /*0ed0*/  @P4 SHF.R.S32.HI R17, RZ, 0x1f, R16 ;  /* 0x0000001fff114819 */ /* 0x004fe20000011410 */
[----:B------:R-:W-:Y:S02]  /*0ee0*/  @!P4 IMAD.MOV.U32 R16, RZ, RZ, R13 ;  /* 0x000000ffff10c224 */ /* 0x000fe400078e000d */
[----:B------:R-:W-:Y:S01]  /*0ef0*/  @!P4 IMAD.MOV.U32 R17, RZ, RZ, R9 ;  /* 0x000000ffff11c224 */ /* 0x000fe200078e0009 */
[----:B------:R-:W-:Y:S01]  /*0f00*/  ISETP.NE.AND P4, PT, R147, RZ, PT ;  /* 0x000000ff9300720c */ /* 0x000fe20003f85270 */
[----:B------:R-:W-:-:S04]  /*0f10*/  IMAD.WIDE.U32 R12, R96, c[0x0][0x280], R28 ;  /* 0x0000a000600c7a25 */ /* 0x000fc800078e001c */
[----:B------:R-:W-:Y:S02]  /*0f20*/  IMAD.MOV.U32 R110, RZ, RZ, R12 ;  /* 0x000000ffff6e7224 */ /* 0x000fe400078e000c */
[----:B------:R-:W-:-:S04]  /*0f30*/  IMAD.IADD R111, R13, 0x1, R14 ;  /* 0x000000010d6f7824 */ /* 0x000fc800078e020e */
[----:B-----5:R-:W-:Y:S02]  /*0f40*/  IMAD.WIDE.U32 R110, R165, c[0x0][0x280], R110 ;  /* 0x0000a000a56e7a25 */ /* 0x020fe400078e006e */
        /* <DEDUP_REMOVED lines=136> */
[----:B------:R-:W-:Y:S01]  /*17d0*/  IMAD.MOV.U32 R4, RZ, RZ, c[0x0][0x280] ;  /* 0x0000a000ff047624 */ /* 0x000fe200078e00ff */
[-C--:B------:R-:W-:Y:S01]  /*17e0*/  SHF.L.U64.HI R173, R3, R40.reuse, c[0x0][0x294] ;  /* 0x0000a50003ad7619 */ /* 0x080fe20000010228 */
[----:B------:R-:W-:Y:S01]  /*17f0*/  IMAD R0, R0, c[0x0][0x290], RZ ;  /* 0x0000a40000007a24 */ /* 0x000fe200078e02ff */
[-C--:B------:R-:W-:Y:S01]  /*1800*/  SHF.L.U64.HI R194, R5, R175.reuse, c[0x0][0x1e4] ;  /* 0x0000790005c27619 */ /* 0x080fe200000102af */
[C---:B------:R-:W-:Y:S01]  /*1810*/  IMAD.SHL.U32 R202, R4.reuse, 0x20, RZ ;  /* 0x0000002004ca7824 */ /* 0x040fe200078e00ff */
[C---:B------:R-:W-:Y:S01]  /*1820*/  SHF.L.U64.HI R174, R4.reuse, R175, c[0x0][0x284] ;  /* 0x0000a10004ae7619 */ /* 0x040fe200000102af */
[C---:B------:R-:W-:Y:S01]  /*1830*/  IMAD.SHL.U32 R205, R4.reuse, 0x10, RZ ;  /* 0x0000001004cd7824 */ /* 0x040fe200078e00ff */
[C---:B------:R-:W-:Y:S01]  /*1840*/  SHF.L.U64.HI R192, R4.reuse, R193, c[0x0][0x284] ;  /* 0x0000a10004c07619 */ /* 0x040fe200000102c1 */
[C---:B------:R-:W-:Y:S01]  /*1850*/  IMAD.WIDE.U32 R198, R4.reuse, 0x30, RZ ;  /* 0x0000003004c67825 */ /* 0x040fe200078e00ff */
[----:B------:R-:W-:-:S02]  /*1860*/  SHF.L.U64.HI R176, R4, R40, c[0x0][0x284] ;  /* 0x0000a10004b07619 */ /* 0x000fc40000010228 */
[----:B------:R-:W-:Y:S01]  /*1870*/  SHF.L.U32 R204, R4, 0x6, RZ ;  /* 0x0000000604cc7819 */ /* 0x000fe200000006ff */
        /* <DEDUP_REMOVED lines=14> */
[----:B------:R-:W-:Y:S01]  /*1960*/  IADD3 R142, P0, R32, R178, RZ ;  /* 0x000000b2208e7210 */ /* 0x000fe20007f1e0ff */
[----:B------:R-:W-:Y:S01]  /*1970*/  IMAD.SHL.U32 R201, R3, 0x10, RZ ;  /* 0x0000001003c97824 */ /* 0x000fe200078e00ff */
[----:B------:R-:W-:Y:S01]  /*1980*/  IADD3 R128, R199, UR5, RZ ;  /* 0x00000005c7807c10 */ /* 0x000fe2000fffe0ff */
[----:B------:R-:W-:Y:S01]  /*1990*/  IMAD.WIDE.U32 R196, R3, 0x30, RZ ;  /* 0x0000003003c47825 */ /* 0x000fe200078e00ff */
[----:B------:R-:W-:-:S02]  /*19a0*/  IADD3 R30, R28, 0x20, RZ ;  /* 0x000000201c1e7810 */ /* 0x000fc40007ffe0ff */
        /* <DEDUP_REMOVED lines=41> */
.L_x_783:
        /* <DEDUP_REMOVED lines=50> */
.L_x_741:
[----:B------:R-:W-:Y:S05]  /*1f60*/  BSYNC B0 ;  /* 0x0000000000007941 */ /* 0x000fea0003800000 */
.L_x_740:
        /* <DEDUP_REMOVED lines=39> */
.L_x_743:
[----:B------:R-:W-:Y:S05]  /*21e0*/  BSYNC B0 ;  /* 0x0000000000007941 */ /* 0x000fea0003800000 */
.L_x_742:
        /* <DEDUP_REMOVED lines=40> */
.L_x_745:
[----:B------:R-:W-:Y:S05]  /*2470*/  BSYNC B0 ;  /* 0x0000000000007941 */ /* 0x000fea0003800000 */
.L_x_744:
        /* <DEDUP_REMOVED lines=38> */
.L_x_747:
[----:B------:R-:W-:Y:S05]  /*26e0*/  BSYNC B0 ;  /* 0x0000000000007941 */ /* 0x000fea0003800000 */
.L_x_746:
        /* <DEDUP_REMOVED lines=74> */
.L_x_751:
[----:B------:R-:W-:Y:S05]  /*2b90*/  BSYNC B0 ;  /* 0x0000000000007941 */ /* 0x000fea0003800000 */
.L_x_750:
        /* <DEDUP_REMOVED lines=59> */
.L_x_749:
[----:B------:R-:W-:Y:S05]  /*2f50*/  BSYNC B1 ;  /* 0x0000000000017941 */ /* 0x000fea0003800000 */
.L_x_748:
        /* <DEDUP_REMOVED lines=62> */
.L_x_755:
[----:B------:R-:W-:Y:S05]  /*3340*/  BSYNC B0 ;  /* 0x0000000000007941 */ /* 0x000fea0003800000 */
.L_x_754:
        /* <DEDUP_REMOVED lines=59> */
.L_x_753:
[----:B------:R-:W-:Y:S05]  /*3700*/  BSYNC B1 ;  /* 0x0000000000017941 */ /* 0x000fea0003800000 */
.L_x_752:
        /* <DEDUP_REMOVED lines=62> */
.L_x_759:
[----:B------:R-:W-:Y:S05]  /*3af0*/  BSYNC B0 ;  /* 0x0000000000007941 */ /* 0x000fea0003800000 */
.L_x_758:
        /* <DEDUP_REMOVED lines=59> */
.L_x_757:
[----:B------:R-:W-:Y:S05]  /*3eb0*/  BSYNC B1 ;  /* 0x0000000000017941 */ /* 0x000fea0003800000 */
.L_x_756:
        /* <DEDUP_REMOVED lines=61> */
.L_x_762:
[----:B------:R-:W-:Y:S05]  /*4290*/  BSYNC B0 ;  /* 0x0000000000007941 */ /* 0x000fea0003800000 */
.L_x_761:
        /* <DEDUP_REMOVED lines=60> */
.L_x_739:
        /* <DEDUP_REMOVED lines=224> */
.L_x_764:
[----:B---3--:R-:W-:Y:S05]  /*5460*/  BSYNC B0 ;  /* 0x0000000000007941 */ /* 0x008fea0003800000 */
.L_x_763:
        /* <DEDUP_REMOVED lines=115> */
.L_x_766:
[----:B------:R-:W-:Y:S05]  /*5ba0*/  BSYNC B0 ;  /* 0x0000000000007941 */ /* 0x000fea0003800000 */
.L_x_765:
        /* <DEDUP_REMOVED lines=115> */
.L_x_768:
[----:B------:R-:W-:Y:S05]  /*62e0*/  BSYNC B0 ;  /* 0x0000000000007941 */ /* 0x000fea0003800000 */
.L_x_767:
        /* <DEDUP_REMOVED lines=116> */
.L_x_738:
        /* <DEDUP_REMOVED lines=19> */
.L_x_770:
[----:B------:R-:W-:Y:S05]  /*6b60*/  BSYNC B0 ;  /* 0x0000000000007941 */ /* 0x000fea0003800000 */
.L_x_769:
        /* <DEDUP_REMOVED lines=19> */
.L_x_772:
[----:B------:R-:W-:Y:S05]  /*6ca0*/  BSYNC B0 ;  /* 0x0000000000007941 */ /* 0x000fea0003800000 */
.L_x_771:
        /* <DEDUP_REMOVED lines=19> */
.L_x_774:
[----:B------:R-:W-:Y:S05]  /*6de0*/  BSYNC B0 ;  /* 0x0000000000007941 */ /* 0x000fea0003800000 */
.L_x_773:
        /* <DEDUP_REMOVED lines=18> */
.L_x_760:
[----:B------:R-:W-:Y:S05]  /*6f10*/  BSYNC B2 ;  /* 0x0000000000027941 */ /* 0x000fea0003800000 */
.L_x_737:
        /* <DEDUP_REMOVED lines=83> */
.L_x_776:
[----:B-1----:R-:W-:Y:S05]  /*7450*/  BSYNC B0 ;  /* 0x0000000000007941 */ /* 0x002fea0003800000 */
.L_x_775:
        /* <DEDUP_REMOVED lines=19> */
.L_x_778:
[----:B------:R-:W-:Y:S05]  /*7590*/  BSYNC B0 ;  /* 0x0000000000007941 */ /* 0x000fea0003800000 */
.L_x_777:
        /* <DEDUP_REMOVED lines=19> */
.L_x_780:
[----:B------:R-:W-:Y:S05]  /*76d0*/  BSYNC B0 ;  /* 0x0000000000007941 */ /* 0x000fea0003800000 */
.L_x_779:
        /* <DEDUP_REMOVED lines=19> */
.L_x_782:
[----:B------:R-:W-:Y:S05]  /*7810*/  BSYNC B0 ;  /* 0x0000000000007941 */ /* 0x000fea0003800000 */
.L_x_781:
        /* <DEDUP_REMOVED lines=37> */
.L_x_736:
[----:B-1----:R-:W-:Y:S01]  /*7a70*/  ISETP.GE.AND P0, PT, R207, 0x1, PT ;  /* 0x00000001cf00780c */ /* 0x002fe20003f06270 */
[----:B------:R-:W-:Y:S01]  /*7a80*/  IMAD.IADD R18, R181, 0x1, R180 ;  /* 0x00000001b5127824 */ /* 0x000fe200078e02b4 */
[----:B------:R-:W-:Y:S01]  /*7a90*/  PLOP3.LUT P4, PT, PT, PT, PT, 0x80, 0x0 ;  /* 0x000000000000781c */ /* 0x000fe20003f8f070 */
[----:B------:R-:W-:Y:S01]  /*7aa0*/  CS2R R14, SRZ ;  /* 0x00000000000e7805 */ /* 0x000fe2000001ff00 */
[----:B------:R-:W-:Y:S01]  /*7ab0*/  MOV R126, RZ ;  /* 0x000000ff007e7202 */ /* 0x000fe20000000f00 */
[----:B------:R-:W-:Y:S01]  /*7ac0*/  IMAD.MOV.U32 R124, RZ, RZ, RZ ;  /* 0x000000ffff7c7224 */ /* 0x000fe200078e00ff */
[----:B------:R-:W-:Y:S01]  /*7ad0*/  CS2R R130, SRZ ;  /* 0x0000000000827805 */ /* 0x000fe2000001ff00 */
[----:B------:R-:W-:Y:S01]  /*7ae0*/  CS2R R128, SRZ ;  /* 0x0000000000807805 */ /* 0x000fe2000001ff00 */
[----:B------:R-:W-:Y:S01]  /*7af0*/  CS2R R16, SRZ ;  /* 0x0000000000107805 */ /* 0x000fe2000001ff00 */
[----:B------:R-:W-:Y:S01]  /*7b00*/  MOV R122, RZ ;  /* 0x000000ff007a7202 */ /* 0x000fe20000000f00 */
[----:B------:R-:W-:Y:S01]  /*7b10*/  CS2R R120, SRZ ;  /* 0x0000000000787805 */ /* 0x000fe2000001ff00 */
[----:B--2---:R-:W-:Y:S01]  /*7b20*/  CS2R R12, SRZ ;  /* 0x00000000000c7805 */ /* 0x004fe2000001ff00 */
        /* <DEDUP_REMOVED lines=62> */
[----:B------:R-:W-:Y:S01]  /*7f10*/  CS2R R168, SRZ ;  /* 0x0000000000a87805 */ /* 0x000fe2000001ff00 */
[----:B------:R-:W-:Y:S01]  /*7f20*/  CS2R R162, SRZ ;  /* 0x0000000000a27805 */ /* 0x000fe2000001ff00 */
[----:B------:R-:W-:Y:S01]  /*7f30*/  CS2R R54, SRZ ;  /* 0x0000000000367805 */ /* 0x000fe2000001ff00 */
        /* <DEDUP_REMOVED lines=13> */
[----:B------:R-:W-:Y:S01]  /*8010*/  IMAD.MOV.U32 R144, RZ, RZ, RZ ;  /* 0x000000ffff907224 */ /* 0x000fe200078e00ff */
[----:B------:R-:W-:Y:S01]  /*8020*/  MOV R64, RZ ;  /* 0x000000ff00407202 */ /* 0x000fe20000000f00 */
[----:B------:R-:W-:Y:S01]  /*8030*/  CS2R R62, SRZ ;  /* 0x00000000003e7805 */ /* 0x000fe2000001ff00 */
[----:B------:R-:W-:Y:S01]  /*8040*/  IMAD.MOV.U32 R61, RZ, RZ, RZ ;  /* 0x000000ffff3d7224 */ /* 0x000fe200078e00ff */
[----:B------:R-:W-:Y:S05]  /*8050*/  @!P0 BRA `(.L_x_784) ;  /* 0x00011de000008947 */ /* 0x000fea0003800000 */
[----:B------:R-:W2:Y:S01]  /*8060*/  LDL R60, [R1+0x48] ;  /* 0x00004800013c7983 */ /* 0x000ea20000100800 */
[----:B------:R-:W-:-:S03]  /*8070*/  ISETP.NE.U32.AND P0, PT, RZ, c[0x0][0x340], PT ;  /* 0x0000d000ff007a0c */ /* 0x000fc60003f05070 */
[----:B------:R-:W3:Y:S01]  /*8080*/  LDL R173, [R1+0x4] ;  /* 0x0000040001ad7983 */ /* 0x000ee20000100800 */
        /* <DEDUP_REMOVED lines=13> */
[----:B------:R-:W-:Y:S02]  /*8160*/  IMAD R17, R209, 0x80, R72 ;  /* 0x00000080d1117824 */ /* 0x000fe400078e0248 */
[----:B------:R-:W-:-:S05]  /*8170*/  IMAD R24, R185, c[0x0][0x2c4], RZ ;  /* 0x0000b100b9187a24 */ /* 0x000fca00078e02ff */
[C---:B------:R-:W-:Y:S02]  /*8180*/  ISETP.GE.AND P6, PT, R17.reuse, R24, PT ;  /* 0x000000181100720c */ /* 0x040fe40003fc6270 */
[----:B------:R-:W-:Y:S01]  /*8190*/  IADD3 R16, R17, 0x30, RZ ;  /* 0x0000003011107810 */ /* 0x000fe20007ffe0ff */
[----:B--2---:R-:W-:-:S05]  /*81a0*/  @P5 IMAD.WIDE R2, R60, R2, c[0x0][0x340] ;  /* 0x0000d0003c025625 */ /* 0x004fca00078e0202 */
[----:B------:R2:W4:Y:S01]  /*81b0*/  @P5 LDG.E R22, [R2.64] ;  /* 0x0000000802165981 */ /* 0x000522000c1e1900 */
[----:B------:R-:W-:Y:S01]  /*81c0*/  SHF.R.S32.HI R19, RZ, 0x1f, R60 ;  /* 0x0000001fff137819 */ /* 0x000fe2000001143c */
[----:B------:R-:W-:Y:S01]  /*81d0*/  IMAD.MOV.U32 R159, RZ, RZ, c[0x0][0x1e0] ;  /* 0x00007800ff9f7624 */ /* 0x000fe200078e00ff */
[----:B---3--:R-:W-:Y:S02]  /*81e0*/  LEA.HI.SX32 R73, R173, 0xffffffff, 0x1a ;  /* 0xffffffffad497811 */ /* 0x008fe400078fd2ff */
[----:B------:R-:W-:Y:S01]  /*81f0*/  SEL R6, R19, RZ, !P0 ;  /* 0x000000ff13067207 */ /* 0x000fe20004000000 */
[C---:B------:R-:W-:Y:S01]  /*8200*/  IMAD.SHL.U32 R163, R159.reuse, 0x40, RZ ;  /* 0x000000409fa37824 */ /* 0x040fe200078e00ff */
[----:B------:R-:W-:Y:S01]  /*8210*/  SHF.R.S32.HI R48, RZ, 0x1f, R73 ;  /* 0x0000001fff307819 */ /* 0x000fe20000011449 */
[----:B------:R-:W-:Y:S01]  /*8220*/  IMAD.WIDE.U32 R160, R159, 0x20, RZ ;  /* 0x000000209fa07825 */ /* 0x000fe200078e00ff */
[----:B------:R-:W-:-:S03]  /*8230*/  LEA.HI R47, R156, R212, RZ, 0x4 ;  /* 0x000000d49c2f7211 */ /* 0x000fc600078f20ff */
        /* <DEDUP_REMOVED lines=26> */
[----:B------:R-:W-:Y:S01]  /*83e0*/  IMAD.IADD R3, R3, 0x1, R6 ;  /* 0x0000000103037824 */ /* 0x000fe200078e0206 */
[----:B------:R-:W-:Y:S01]  /*83f0*/  IADD3 R6, R17, 0x20, RZ ;  /* 0x0000002011067810 */ /* 0x000fe20007ffe0ff */
[----:B------:R-:W-:Y:S01]  /*8400*/  IMAD R0, R5, c[0x0][0x1a8], RZ ;  /* 0x00006a0005007a24 */ /* 0x000fe200078e02ff */
[----:B------:R-:W-:Y:S01]  /*8410*/  IADD3 R21, R20, 0x40, RZ ;  /* 0x0000004014157810 */ /* 0x000fe20007ffe0ff */
[----:B------:R-:W-:Y:S01]  /*8420*/  IMAD.WIDE.U32 R2, R4, c[0x0][0x1a8], R2 ;  /* 0x00006a0004027a25 */ /* 0x000fe200078e0002 */
[----:B------:R-:W-:Y:S02]  /*8430*/  ISETP.GE.AND P4, PT, R20, c[0x0][0x198], PT ;  /* 0x0000660014007a0c */ /* 0x000fe40003f86270 */
[----:B------:R-:W-:Y:S01]  /*8440*/  ISETP.GE.AND P1, PT, R6, R24, PT ;  /* 0x000000180600720c */ /* 0x000fe20003f26270 */
[----:B------:R-:W-:Y:S01]  /*8450*/  IMAD R0, R4, c[0x0][0x1ac], R0 ;  /* 0x00006b0004007a24 */ /* 0x000fe200078e0200 */
[----:B------:R-:W-:Y:S01]  /*8460*/  LEA R14, P0, R2, c[0x0][0x160], 0x1 ;  /* 0x00005800020e7a11 */ /* 0x000fe200078008ff */
[----:B------:R-:W-:Y:S01]  /*8470*/  IMAD.SHL.U32 R7, R72, 0x40, RZ ;  /* 0x0000004048077824 */ /* 0x000fe200078e00ff */
[----:B------:R-:W-:Y:S01]  /*8480*/  ISETP.GE.AND P3, PT, R21, c[0x0][0x198], PT ;  /* 0x0000660015007a0c */ /* 0x000fe20003f66270 */
[----:B------:R-:W-:Y:S01]  /*8490*/  IMAD.IADD R0, R3, 0x1, R0 ;  /* 0x0000000103007824 */ /* 0x000fe200078e0200 */
[----:B------:R-:W-:Y:S01]  /*84a0*/  LEA.HI R3, R156, R212, RZ, 0x6 ;  /* 0x000000d49c037211 */ /* 0x000fe200078f30ff */
[----:B------:R-:W1:Y:S01]  /*84b0*/  SHFL.IDX PT, R4, R14, RZ, 0x181f ;  /* 0x00181fff0e047589 */ /* 0x000e6200000e0000 */
[----:B------:R-:W-:Y:S01]  /*84c0*/  IMAD.SHL.U32 R34, R84, 0x8, RZ ;  /* 0x0000000854227824 */ /* 0x000fe200078e00ff */
[----:B------:R-:W-:-:S02]  /*84d0*/  LOP3.LUT R25, R7, 0x1c0, RZ, 0xc0, !PT ;  /* 0x000001c007197812 */ /* 0x000fc400078ec0ff */
[----:B------:R-:W-:Y:S01]  /*84e0*/  LEA.HI.X R15, R2, c[0x0][0x164], R0, 0x1, P0 ;  /* 0x00005900020f7a11 */ /* 0x000fe200000f0c00 */
[----:B------:R-:W-:Y:S01]  /*84f0*/  SHFL.IDX PT, R8, R14, 0x2, 0x181f ;  /* 0x00581f000e087f89 */ /* 0x000fe200000e0000 */
[----:B------:R-:W-:Y:S02]  /*8500*/  IADD3 R0, R17, 0x10, RZ ;  /* 0x0000001011007810 */ /* 0x000fe40007ffe0ff */
[--C-:B------:R-:W-:Y:S01]  /*8510*/  LOP3.LUT R13, R25, 0x38, R34.reuse, 0xf8, !PT ;  /* 0x00000038190d7812 */ /* 0x100fe200078ef822 */
[----:B------:R-:W2:Y:S01]  /*8520*/  SHFL.IDX PT, R5, R15, RZ, 0x181f ;  /* 0x00181fff0f057589 */ /* 0x000ea200000e0000 */
[----:B------:R-:W-:Y:S01]  /*8530*/  ISETP.GE.AND P2, PT, R0, R24, PT ;  /* 0x000000180000720c */ /* 0x000fe20003f46270 */
[----:B------:R-:W-:Y:S01]  /*8540*/  IMAD.SHL.U32 R0, R3, 0x8, RZ ;  /* 0x0000000803007824 */ /* 0x000fe200078e00ff */
[----:B------:R-:W-:Y:S01]  /*8550*/  SHF.R.U32.HI R28, RZ, 0x3, R25 ;  /* 0x00000003ff1c7819 */ /* 0x000fe20000011619 */
[----:B------:R-:W3:Y:S01]  /*8560*/  SHFL.IDX PT, R2, R14, 0x1, 0x181f ;  /* 0x00381f000e027f89 */ /* 0x000ee200000e0000 */
[----:B------:R-:W-:-:S02]  /*8570*/  SHF.R.S32.HI R35, RZ, 0x1f, R34 ;  /* 0x0000001fff237819 */ /* 0x000fc40000011422 */
[----:B------:R-:W-:Y:S01]  /*8580*/  LOP3.LUT R26, R0, 0xfffffe00, RZ, 0xc0, !PT ;  /* 0xfffffe00001a7812 */ /* 0x000fe200078ec0ff */
[----:B------:R-:W3:Y:S01]  /*8590*/  SHFL.IDX PT, R3, R15, 0x1, 0x181f ;  /* 0x00381f000f037f89 */ /* 0x000ee200000e0000 */
[--C-:B------:R-:W-:Y:S02]  /*85a0*/  @!P6 SHF.R.S32.HI R0, RZ, 0x1f, R21.reuse ;  /* 0x0000001fff00e819 */ /* 0x100fe40000011415 */
[----:B------:R-:W-:Y:S02]  /*85b0*/  LOP3.LUT R252, R26, R13, R28, 0xf6, !PT ;  /* 0x0000000d1afc7212 */ /* 0x000fe400078ef61c */
[----:B------:R-:W-:Y:S02]  /*85c0*/  @!P6 LEA.HI R12, R0, R21, RZ, 0x3 ;  /* 0x00000015000ce211 */ /* 0x000fe400078f18ff */
[----:B------:R-:W-:Y:S02]  /*85d0*/  @!P2 SHF.R.S32.HI R9, RZ, 0x1f, R21 ;  /* 0x0000001fff09a819 */ /* 0x000fe40000011415 */
[----:B-1----:R-:W-:-:S02]  /*85e0*/  @!P6 LEA R6, P0, R20, R4, 0x1 ;  /* 0x000000041406e211 */ /* 0x002fc400078008ff */
[----:B------:R-:W-:Y:S02]  /*85f0*/  @!P2 LEA.HI R0, R9, R21, RZ, 0x3 ;  /* 0x000000150900a211 */ /* 0x000fe400078f18ff */
[----:B------:R-:W1:Y:S01]  /*8600*/  SHFL.IDX PT, R9, R15, 0x2, 0x181f ;  /* 0x00581f000f097f89 */ /* 0x000e6200000e0000 */
[----:B------:R-:W-:Y:S02]  /*8610*/  @!P6 LOP3.LUT R12, R12, 0xfffffff8, RZ, 0xc0, !PT ;  /* 0xfffffff80c0ce812 */ /* 0x000fe400078ec0ff */
[----:B--2---:R-:W-:Y:S02]  /*8620*/  @!P6 LEA.HI.X R7, R20, R5, R35, 0x1, P0 ;  /* 0x000000051407e211 */ /* 0x004fe400000f0c23 */
[----:B------:R-:W-:Y:S01]  /*8630*/  @!P2 LOP3.LUT R0, R0, 0xfffffff8, RZ, 0xc0, !PT ;  /* 0xfffffff80000a812 */ /* 0x000fe200078ec0ff */
[----:B------:R-:W-:Y:S01]  /*8640*/  @!P6 IMAD.WIDE R12, R12, 0x2, R4 ;  /* 0x000000020c0ce825 */ /* 0x000fe200078e0204 */
[----:B---3--:R-:W-:Y:S01]  /*8650*/  @!P2 LEA R10, P0, R20, R2, 0x1 ;  /* 0x00000002140aa211 */ /* 0x008fe200078008ff */
[----:B------:R-:W2:Y:S02]  /*8660*/  SHFL.IDX PT, R4, R14, 0x3, 0x181f ;  /* 0x00781f000e047f89 */ /* 0x000ea400000e0000 */
[----:B------:R-:W-:Y:S01]  /*8670*/  @!P6 IMAD.SHL.U32 R5, R252, 0x2, RZ ;  /* 0x00000002fc05e824 */ /* 0x000fe200078e00ff */
[----:B------:R-:W-:Y:S01]  /*8680*/  @!P2 LEA.HI.X R11, R20, R3, R35, 0x1, P0 ;  /* 0x00000003140ba211 */ /* 0x000fe200000f0c23 */
[----:B------:R-:W-:Y:S01]  /*8690*/  @!P2 IMAD.WIDE R2, R0, 0x2, R2 ;  /* 0x000000020002a825 */ /* 0x000fe200078e0202 */
[----:B------:R-:W-:-:S02]  /*86a0*/  ISETP.GE.AND P0, PT, R16, R24, PT ;  /* 0x000000181000720c */ /* 0x000fc40003f06270 */
[----:B------:R3:W-:Y:S01]  /*86b0*/  @!P6 LDGSTS.E.BYPASS.LTC128B.128 [R5+0x8100], [R6.64], !P4 ;  /* 0x081000000605efae */ /* 0x0007e2000e101d48 */
[----:B------:R-:W-:-:S03]  /*86c0*/  @!P2 IMAD.SHL.U32 R0, R252, 0x2, RZ ;  /* 0x00000002fc00a824 */ /* 0x000fc600078e00ff */
[----:B------:R1:W-:Y:S04]  /*86d0*/  @!P6 LDGSTS.E.BYPASS.LTC128B.128 [R5+0xc100], [R12.64], !P3 ;  /* 0x0c1000000c05efae */ /* 0x0003e8000d901d48 */
[----:B------:R2:W-:Y:S04]  /*86e0*/  @!P2 LDGSTS.E.BYPASS.LTC128B.128 [R0+0x8900], [R10.64], !P4 ;  /* 0x089000000a00afae */ /* 0x0005e8000e101d48 */
[----:B------:R2:W-:Y:S01]  /*86f0*/  @!P2 LDGSTS.E.BYPASS.LTC128B.128 [R0+0xc900], [R2.64], !P3 ;  /* 0x0c9000000200afae */ /* 0x0005e2000d901d48 */
[--C-:B---3--:R-:W-:Y:S02]  /*8700*/  @!P1 SHF.R.S32.HI R7, RZ, 0x1f, R21.reuse ;  /* 0x0000001fff079819 */ /* 0x108fe40000011415 */
[----:B------:R-:W-:Y:S01]  /*8710*/  @!P1 LEA R6, P2, R20, R8, 0x1 ;  /* 0x0000000814069211 */ /* 0x000fe200078408ff */
[----:B-1----:R-:W1:Y:S01]  /*8720*/  SHFL.IDX PT, R5, R15, 0x3, 0x181f ;  /* 0x00781f000f057f89 */ /* 0x002e6200000e0000 */
[----:B------:R-:W-:Y:S01]  /*8730*/  IMAD R12, R214, c[0x0][0x1e8], RZ ;  /* 0x00007a00d60c7a24 */ /* 0x000fe200078e02ff */
[----:B--2---:R-:W-:-:S03]  /*8740*/  @!P0 SHF.R.S32.HI R10, RZ, 0x1f, R21 ;  /* 0x0000001fff0a8819 */ /* 0x004fc60000011415 */
[----:B------:R-:W-:Y:S01]  /*8750*/  IMAD R12, R59, c[0x0][0x1ec], R12 ;  /* 0x00007b003b0c7a24 */ /* 0x000fe200078e020c */
[----:B------:R-:W-:Y:S02]  /*8760*/  @!P1 LEA.HI R0, R7, R21, RZ, 0x3 ;  /* 0x0000001507009211 */ /* 0x000fe400078f18ff */
[----:B------:R-:W-:Y:S02]  /*8770*/  IADD3 R2, R17, 0x40, RZ ;  /* 0x0000004011027810 */ /* 0x000fe40007ffe0ff */
[----:B------:R-:W-:Y:S01]  /*8780*/  @!P1 LOP3.LUT R3, R0, 0xfffffff8, RZ, 0xc0, !PT ;  /* 0xfffffff800039812 */ /* 0x000fe200078ec0ff */
[----:B------:R-:W-:Y:S01]  /*8790*/  @!P1 IMAD.SHL.U32 R0, R252, 0x2, RZ ;  /* 0x00000002fc009824 */ /* 0x000fe200078e00ff */
[----:B------:R-:W-:Y:S02]  /*87a0*/  @!P1 LEA.HI.X R7, R20, R9, R35, 0x1, P2 ;  /* 0x0000000914079211 */ /* 0x000fe400010f0c23 */
[----:B------:R-:W-:Y:S01]  /*87b0*/  ISETP.GE.AND P2, PT, R2, R24, PT ;  /* 0x000000180200720c */ /* 0x000fe20003f46270 */
[----:B------:R-:W-:Y:S01]  /*87c0*/  @!P1 IMAD.WIDE R8, R3, 0x2, R8 ;  /* 0x0000000203089825 */ /* 0x000fe200078e0208 */
[----:B------:R-:W2:Y:S01]  /*87d0*/  SHFL.IDX PT, R2, R14, 0x4, 0x181f ;  /* 0x00981f000e027f89 */ /* 0x000ea200000e0000 */
[----:B------:R-:W-:-:S03]  /*87e0*/  @!P0 LEA.HI R10, R10, R21, RZ, 0x3 ;  /* 0x000000150a0a8211 */ /* 0x000fc600078f18ff */
[----:B------:R-:W3:Y:S04]  /*87f0*/  SHFL.IDX PT, R3, R15, 0x4, 0x181f ;  /* 0x00981f000f037f89 */ /* 0x000ee800000e0000 */
[----:B------:R1:W-:Y:S04]  /*8800*/  @!P1 LDGSTS.E.BYPASS.LTC128B.128 [R0+0x9100], [R6.64], !P4 ;  /* 0x0910000006009fae */ /* 0x0003e8000e101d48 */
[----:B------:R2:W-:Y:S01]  /*8810*/  @!P1 LDGSTS.E.BYPASS.LTC128B.128 [R0+0xd100], [R8.64], !P3 ;  /* 0x0d10000008009fae */ /* 0x0005e2000d901d48 */
[----:B-1----:R-:W-:Y:S02]  /*8820*/  @!P0 LEA R6, P1, R20, R4, 0x1 ;  /* 0x0000000414068211 */ /* 0x002fe400078208ff */
[----:B--2---:R-:W-:Y:S01]  /*8830*/  @!P0 LOP3.LUT R0, R10, 0xfffffff8, RZ, 0xc0, !PT ;  /* 0xfffffff80a008812 */ /* 0x004fe200078ec0ff */
[----:B------:R-:W-:Y:S01]  /*8840*/  @!P0 IMAD.SHL.U32 R9, R252, 0x2, RZ ;  /* 0x00000002fc098824 */ /* 0x000fe200078e00ff */
[----:B------:R-:W-:Y:S01]  /*8850*/  @!P0 LEA.HI.X R7, R20, R5, R35, 0x1, P1 ;  /* 0x0000000514078211 */ /* 0x000fe200008f0c23 */
[----:B------:R-:W1:Y:S02]  /*8860*/  SHFL.IDX PT, R8, R14, 0x5, 0x181f ;  /* 0x00b81f000e087f89 */ /* 0x000e6400000e0000 */
[----:B------:R-:W-:Y:S01]  /*8870*/  @!P0 IMAD.WIDE R4, R0, 0x2, R4 ;  /* 0x0000000200048825 */ /* 0x000fe200078e0204 */
[----:B------:R-:W-:Y:S01]  /*8880*/  @!P2 SHF.R.S32.HI R0, RZ, 0x1f, R21 ;  /* 0x0000001fff00a819 */ /* 0x000fe20000011415 */
[----:B------:R2:W-:Y:S03]  /*8890*/  @!P0 LDGSTS.E.BYPASS.LTC128B.128 [R9+0x9900], [R6.64], !P4 ;  /* 0x0990000006098fae */ /* 0x0005e6000e101d48 */
[----:B------:R-:W-:Y:S01]  /*88a0*/  @!P2 LEA.HI R0, R0, R21, RZ, 0x3 ;  /* 0x000000150000a211 */ /* 0x000fe200078f18ff */
[----:B------:R1:W-:Y:S01]  /*88b0*/  @!P0 LDGSTS.E.BYPASS.LTC128B.128 [R9+0xd900], [R4.64], !P3 ;  /* 0x0d90000004098fae */ /* 0x0003e2000d901d48 */
[----:B------:R-:W-:-:S02]  /*88c0*/  IADD3 R16, P3, R72, R18, RZ ;  /* 0x0000001248107210 */ /* 0x000fc40007f7e0ff */
[----:B--2---:R-:W-:Y:S02]  /*88d0*/  SHF.R.S32.HI R7, RZ, 0x1f, R18 ;  /* 0x0000001fff077819 */ /* 0x004fe40000011412 */
[----:B------:R-:W-:Y:S01]  /*88e0*/  IADD3 R6, R17, 0x50, RZ ;  /* 0x0000005011067810 */ /* 0x000fe20007ffe0ff */
[----:B-1----:R-:W1:Y:S01]  /*88f0*/  SHFL.IDX PT, R9, R15, 0x5, 0x181f ;  /* 0x00b81f000f097f89 */ /* 0x002e6200000e0000 */
[----:B------:R-:W-:Y:S02]  /*8900*/  LEA.HI.X.SX32 R18, R72, R7, 0x1, P3 ;  /* 0x0000000748127211 */ /* 0x000fe400018f0eff */
[----:B------:R-:W-:Y:S02]  /*8910*/  @!P2 LEA R4, P0, R20, R2, 0x1 ;  /* 0x000000021404a211 */ /* 0x000fe400078008ff */
[----:B------:R-:W-:Y:S02]  /*8920*/  ISETP.GE.AND P3, PT, R21, c[0x0][0x198], PT ;  /* 0x0000660015007a0c */ /* 0x000fe40003f66270 */
[----:B------:R-:W-:-:S02]  /*8930*/  ISETP.GE.AND P1, PT, R6, R24, PT ;  /* 0x000000180600720c */ /* 0x000fc40003f26270 */
[----:B------:R-:W-:Y:S01]  /*8940*/  @!P2 LOP3.LUT R6, R0, 0xfffffff8, RZ, 0xc0, !PT ;  /* 0xfffffff80006a812 */ /* 0x000fe200078ec0ff */
[----:B------:R-:W-:Y:S01]  /*8950*/  @!P2 IMAD.SHL.U32 R0, R252, 0x2, RZ ;  /* 0x00000002fc00a824 */ /* 0x000fe200078e00ff */
[----:B---3--:R-:W-:Y:S02]  /*8960*/  @!P2 LEA.HI.X R5, R20, R3, R35, 0x1, P0 ;  /* 0x000000031405a211 */ /* 0x008fe400000f0c23 */
[----:B------:R-:W-:Y:S01]  /*8970*/  IADD3 R7, R17, 0x60, RZ ;  /* 0x0000006011077810 */ /* 0x000fe20007ffe0ff */
[----:B------:R-:W-:Y:S02]  /*8980*/  @!P2 IMAD.WIDE R2, R6, 0x2, R2 ;  /* 0x000000020602a825 */ /* 0x000fe400078e0202 */
[----:B------:R2:W-:Y:S01]  /*8990*/  @!P2 LDGSTS.E.BYPASS.LTC128B.128 [R0+0xa100], [R4.64], !P4 ;  /* 0x0a1000000400afae */ /* 0x0005e2000e101d48 */
[----:B------:R-:W-:-:S03]  /*89a0*/  ISETP.GE.AND P0, PT, R7, R24, PT ;  /* 0x000000180700720c */ /* 0x000fc60003f06270 */
[----:B------:R3:W-:Y:S01]  /*89b0*/  @!P2 LDGSTS.E.BYPASS.LTC128B.128 [R0+0xe100], [R2.64], !P3 ;  /* 0x0e1000000200afae */ /* 0x0007e2000d901d48 */
[----:B------:R-:W-:-:S03]  /*89c0*/  @!P1 LEA R10, P2, R20, R8, 0x1 ;  /* 0x00000008140a9211 */ /* 0x000fc600078408ff */
[----:B------:R-:W-:Y:S01]  /*89d0*/  SHFL.IDX PT, R6, R14, 0x6, 0x181f ;  /* 0x00d81f000e067f89 */ /* 0x000fe200000e0000 */
[----:B-1----:R-:W-:-:S03]  /*89e0*/  @!P1 LEA.HI.X R11, R20, R9, R35, 0x1, P2 ;  /* 0x00000009140b9211 */ /* 0x002fc600010f0c23 */
[----:B------:R-:W1:Y:S01]  /*89f0*/  SHFL.IDX PT, R7, R15, 0x6, 0x181f ;  /* 0x00d81f000f077f89 */ /* 0x000e6200000e0000 */
[----:B--2---:R-:W-:-:S04]  /*8a00*/  IMAD R4, R18, c[0x0][0x1e0], RZ ;  /* 0x0000780012047a24 */ /* 0x004fc800078e02ff */
[C---:B------:R-:W-:Y:S01]  /*8a10*/  IMAD R4, R16.reuse, c[0x0][0x1e4], R4 ;  /* 0x0000790010047a24 */ /* 0x040fe200078e0204 */
[----:B---3--:R-:W-:Y:S01]  /*8a20*/  IADD3 R0, R17, 0x70, RZ ;  /* 0x0000007011007810 */ /* 0x008fe20007ffe0ff */
[----:B------:R-:W-:-:S03]  /*8a30*/  IMAD.WIDE.U32 R2, R16, c[0x0][0x1e0], R34 ;  /* 0x0000780010027a25 */ /* 0x000fc600078e0022 */
[----:B------:R-:W-:Y:S01]  /*8a40*/  ISETP.GE.AND P2, PT, R0, R24, PT ;  /* 0x000000180000720c */ /* 0x000fe20003f46270 */
[----:B------:R-:W-:Y:S01]  /*8a50*/  IMAD.IADD R3, R3, 0x1, R4 ;  /* 0x0000000103037824 */ /* 0x000fe200078e0204 */
[--C-:B------:R-:W-:Y:S02]  /*8a60*/  @!P1 SHF.R.S32.HI R4, RZ, 0x1f, R21.reuse ;  /* 0x0000001fff049819 */ /* 0x100fe40000011415 */
[----:B------:R-:W-:Y:S01]  /*8a70*/  @!P0 SHF.R.S32.HI R0, RZ, 0x1f, R21 ;  /* 0x0000001fff008819 */ /* 0x000fe20000011415 */
[----:B------:R-:W-:Y:S01]  /*8a80*/  IMAD.WIDE.U32 R2, R59, c[0x0][0x1e8], R2 ;  /* 0x00007a003b027a25 */ /* 0x000fe200078e0002 */
[-C--:B------:R-:W-:Y:S02]  /*8a90*/  @!P1 LEA.HI R4, R4, R21.reuse, RZ, 0x3 ;  /* 0x0000001504049211 */ /* 0x080fe400078f18ff */
[----:B------:R-:W-:Y:S01]  /*8aa0*/  @!P0 LEA.HI R13, R0, R21, RZ, 0x3 ;  /* 0x00000015000d8211 */ /* 0x000fe200078f18ff */
[----:B------:R-:W-:Y:S01]  /*8ab0*/  @!P1 IMAD.SHL.U32 R0, R252, 0x2, RZ ;  /* 0x00000002fc009824 */ /* 0x000fe200078e00ff */
[----:B------:R-:W-:-:S03]  /*8ac0*/  @!P1 LOP3.LUT R4, R4, 0xfffffff8, RZ, 0xc0, !PT ;  /* 0xfffffff804049812 */ /* 0x000fc600078ec0ff */
[----:B------:R-:W-:Y:S01]  /*8ad0*/  @!P2 SHF.R.S32.HI R5, RZ, 0x1f, R21 ;  /* 0x0000001fff05a819 */ /* 0x000fe20000011415 */
[----:B------:R2:W-:Y:S01]  /*8ae0*/  @!P1 LDGSTS.E.BYPASS.LTC128B.128 [R0+0xa900], [R10.64], !P4 ;  /* 0x0a9000000a009fae */ /* 0x0005e2000e101d48 */
[----:B------:R-:W-:Y:S02]  /*8af0*/  @!P1 IMAD.WIDE R8, R4, 0x2, R8 ;  /* 0x0000000204089825 */ /* 0x000fe400078e0208 */
[----:B------:R-:W-:Y:S02]  /*8b00*/  @!P2 LEA.HI R17, R5, R21, RZ, 0x3 ;  /* 0x000000150511a211 */ /* 0x000fe400078f18ff */
[----:B------:R-:W-:Y:S01]  /*8b10*/  IMAD.IADD R5, R12, 0x1, R3 ;  /* 0x000000010c057824 */ /* 0x000fe200078e0203 */
[----:B------:R3:W-:Y:S01]  /*8b20*/  @!P1 LDGSTS.E.BYPASS.LTC128B.128 [R0+0xe900], [R8.64], !P3 ;  /* 0x0e90000008009fae */ /* 0x0007e2000d901d48 */
[----:B----4-:R-:W-:Y:S01]  /*8b30*/  @P5 SHF.R.S32.HI R3, RZ, 0x1f, R22 ;  /* 0x0000001fff035819 */ /* 0x010fe20000011416 */
[----:B------:R-:W-:Y:S02]  /*8b40*/  @!P5 IMAD.MOV.U32 R3, RZ, RZ, R19 ;  /* 0x000000ffff03d224 */ /* 0x000fe400078e0013 */
[----:B------:R-:W-:-:S02]  /*8b50*/  IMAD.MOV.U32 R4, RZ, RZ, R2 ;  /* 0x000000ffff047224 */ /* 0x000fc400078e0002 */
[----:B------:R-:W-:Y:S02]  /*8b60*/  @P5 IMAD.MOV.U32 R2, RZ, RZ, R22 ;  /* 0x000000ffff025224 */ /* 0x000fe400078e0016 */
[----:B------:R-:W-:Y:S02]  /*8b70*/  @!P5 IMAD.MOV.U32 R2, RZ, RZ, R60 ;  /* 0x000000ffff02d224 */ /* 0x000fe400078e003c */
[----:B------:R-:W-:Y:S01]  /*8b80*/  IMAD.MOV.U32 R12, RZ, RZ, c[0x0][0x1e4] ;  /* 0x00007900ff0c7624 */ /* 0x000fe200078e00ff */
[----:B--2---:R-:W-:-:S05]  /*8b90*/  @!P0 LOP3.LUT R10, R13, 0xfffffff8, RZ, 0xc0, !PT ;  /* 0xfffffff80d0a8812 */ /* 0x004fca00078ec0ff */
[----:B-1----:R-:W-:Y:S01]  /*8ba0*/  @!P0 IMAD.WIDE R10, R10, 0x2, R6 ;  /* 0x000000020a0a8825 */ /* 0x002fe200078e0206 */
[----:B---3--:R-:W-:Y:S02]  /*8bb0*/  @!P0 LEA R8, P1, R20, R6, 0x1 ;  /* 0x0000000614088211 */ /* 0x008fe400078208ff */
[----:B------:R1:W2:Y:S01]  /*8bc0*/  SHFL.IDX PT, R6, R14, 0x7, 0x181f ;  /* 0x00f81f000e067f89 */ /* 0x0002a200000e0000 */
[----:B------:R-:W-:Y:S01]  /*8bd0*/  @!P0 IMAD.SHL.U32 R0, R252, 0x2, RZ ;  /* 0x00000002fc008824 */ /* 0x000fe200078e00ff */
[----:B------:R-:W-:Y:S02]  /*8be0*/  @!P0 LEA.HI.X R9, R20, R7, R35, 0x1, P1 ;  /* 0x0000000714098211 */ /* 0x000fe400008f0c23 */
[----:B------:R-:W-:Y:S01]  /*8bf0*/  ISETP.NE.U32.AND P1, PT, RZ, c[0x0][0x350], PT ;  /* 0x0000d400ff007a0c */ /* 0x000fe20003f25070 */
[----:B------:R-:W3:Y:S04]  /*8c00*/  SHFL.IDX PT, R7, R15, 0x7, 0x181f ;  /* 0x00f81f000f077f89 */ /* 0x000ee800000e0000 */
[----:B------:R4:W-:Y:S04]  /*8c10*/  @!P0 LDGSTS.E.BYPASS.LTC128B.128 [R0+0xb100], [R8.64], !P4 ;  /* 0x0b10000008008fae */ /* 0x0009e8000e101d48 */
[----:B------:R4:W-:Y:S01]  /*8c20*/  @!P0 LDGSTS.E.BYPASS.LTC128B.128 [R0+0xf100], [R10.64], !P3 ;  /* 0x0f1000000a008fae */ /* 0x0009e2000d901d48 */
[----:B------:R-:W-:-:S04]  /*8c30*/  ISETP.NE.AND.EX P0, PT, RZ, c[0x0][0x354], PT, P1 ;  /* 0x0000d500ff007a0c */ /* 0x000fc80003f05310 */
[----:B------:R-:W-:Y:S02]  /*8c40*/  SEL R13, R2, RZ, !P0 ;  /* 0x000000ff020d7207 */ /* 0x000fe40004000000 */
[----:B-1----:R-:W-:Y:S01]  /*8c50*/  SEL R14, R3, RZ, !P0 ;  /* 0x000000ff030e7207 */ /* 0x002fe20004000000 */
[----:B------:R-:W-:Y:S02]  /*8c60*/  IMAD.MOV.U32 R3, RZ, RZ, 0x6 ;  /* 0x00000006ff037424 */ /* 0x000fe400078e00ff */
[----:B------:R-:W-:Y:S01]  /*8c70*/  IMAD.WIDE.U32 R22, R13, c[0x0][0x1f0], R4 ;  /* 0x00007c000d167a25 */ /* 0x000fe200078e0004 */
[C---:B--2---:R-:W-:Y:S02]  /*8c80*/  @!P2 LEA R4, P1, R20.reuse, R6, 0x1 ;  /* 0x000000061404a211 */ /* 0x044fe400078208ff */
[----:B------:R-:W-:Y:S01]  /*8c90*/  SHF.L.U64.HI R158, R159, R3, c[0x0][0x1e4] ;  /* 0x000079009f9e7619 */ /* 0x000fe20000010203 */
[----:B------:R-:W-:Y:S01]  /*8ca0*/  IMAD.MOV.U32 R166, RZ, RZ, R22 ;  /* 0x000000ffffa67224 */ /* 0x000fe200078e0016 */
[----:B---3--:R-:W-:Y:S01]  /*8cb0*/  @!P2 LEA.HI.X R5, R20, R7, R35, 0x1, P1 ;  /* 0x000000071405a211 */ /* 0x008fe200008f0c23 */
[----:B------:R1:W-:Y:S01]  /*8cc0*/  STL.64 [R1+0x40], R22 ;  /* 0x0000401601007387 */ /* 0x0003e20000100a00 */
[----:B----4-:R-:W-:-:S04]  /*8cd0*/  IMAD.IADD R8, R207, 0x1, -R72 ;  /* 0x00000001cf087824 */ /* 0x010fc800078e0a48 */
[----:B------:R-:W-:Y:S02]  /*8ce0*/  IMAD R8, R73, -0x40, R8 ;  /* 0xffffffc049087824 */ /* 0x000fe400078e0208 */
[----:B------:R-:W-:Y:S02]  /*8cf0*/  IMAD R0, R14, c[0x0][0x1f0], RZ ;  /* 0x00007c000e007a24 */ /* 0x000fe400078e02ff */
[----:B------:R-:W-:Y:S01]  /*8d00*/  @!P2 IMAD.SHL.U32 R10, R252, 0x2, RZ ;  /* 0x00000002fc0aa824 */ /* 0x000fe200078e00ff */
[C---:B------:R-:W-:Y:S01]  /*8d10*/  ISETP.GE.AND P0, PT, R8.reuse, 0x1, PT ;  /* 0x000000010800780c */ /* 0x040fe20003f06270 */
[----:B------:R-:W-:Y:S01]  /*8d20*/  IMAD R2, R13, c[0x0][0x1f4], R0 ;  /* 0x00007d000d027a24 */ /* 0x000fe200078e0200 */
[----:B------:R-:W-:Y:S01]  /*8d30*/  ISETP.GE.AND P5, PT, R8, 0x11, PT ;  /* 0x000000110800780c */ /* 0x000fe20003fa6270 */
[----:B------:R-:W-:Y:S01]  /*8d40*/  IMAD R0, R158, R73, RZ ;  /* 0x000000499e007224 */ /* 0x000fe200078e02ff */
[----:B------:R2:W-:Y:S01]  /*8d50*/  @!P2 LDGSTS.E.BYPASS.LTC128B.128 [R10+0xb900], [R4.64], !P4 ;  /* 0x0b900000040aafae */ /* 0x0005e2000e101d48 */
[----:B------:R-:W-:Y:S01]  /*8d60*/  IMAD.IADD R167, R23, 0x1, R2 ;  /* 0x0000000117a77824 */ /* 0x000fe200078e0202 */
[----:B------:R-:W-:Y:S01]  /*8d70*/  ISETP.GE.AND P4, PT, R34, c[0x0][0x1d4], PT ;  /* 0x0000750022007a0c */ /* 0x000fe20003f86270 */
[-C--:B------:R-:W-:Y:S01]  /*8d80*/  IMAD R9, R48, R163.reuse, R0 ;  /* 0x000000a330097224 */ /* 0x080fe200078e0200 */
[----:B------:R-:W-:Y:S01]  /*8d90*/  IADD3 R0, R34, 0x40, RZ ;  /* 0x0000004022007810 */ /* 0x000fe20007ffe0ff */
[----:B------:R-:W-:Y:S01]  /*8da0*/  IMAD.WIDE.U32 R2, R73, R163, R166 ;  /* 0x000000a349027225 */ /* 0x000fe200078e00a6 */
[----:B------:R1:W-:Y:S02]  /*8db0*/  STL.64 [R1+0x30], R166 ;  /* 0x000030a601007387 */ /* 0x0003e40000100a00 */
[----:B------:R-:W-:Y:S01]  /*8dc0*/  ISETP.GE.AND P3, PT, R0, c[0x0][0x1d4], PT ;  /* 0x0000750000007a0c */ /* 0x000fe20003f66270 */
[----:B------:R-:W-:Y:S01]  /*8dd0*/  IMAD.IADD R3, R3, 0x1, R9 ;  /* 0x0000000103037824 */ /* 0x000fe200078e0209 */
[----:B------:R-:W-:-:S05]  /*8de0*/  @!P2 LOP3.LUT R0, R17, 0xfffffff8, RZ, 0xc0, !PT ;  /* 0xfffffff81100a812 */ /* 0x000fca00078ec0ff */
[----:B------:R-:W-:-:S04]  /*8df0*/  @!P2 IMAD.WIDE R6, R0, 0x2, R6 ;  /* 0x000000020006a825 */ /* 0x000fc800078e0206 */
[----:B------:R-:W-:Y:S01]  /*8e00*/  @P0 IMAD.SHL.U32 R0, R252, 0x2, RZ ;  /* 0x00000002fc000824 */ /* 0x000fe200078e00ff */
[----:B--2---:R-:W-:-:S04]  /*8e10*/  @P0 LEA R4, P1, R2, c[0x0][0x1c8], 0x1 ;  /* 0x0000720002040a11 */ /* 0x004fc800078208ff */
[----:B------:R-:W-:Y:S02]  /*8e20*/  @P0 LEA.HI.X R5, R2, c[0x0][0x1cc], R3, 0x1, P1 ;  /* 0x0000730002050a11 */ /* 0x000fe400008f0c03 */
[----:B------:R-:W-:-:S13]  /*8e30*/  ISETP.GE.AND P1, PT, R21, c[0x0][0x198], PT ;  /* 0x0000660015007a0c */ /* 0x000fda0003f26270 */
[----:B------:R2:W-:Y:S01]  /*8e40*/  @!P2 LDGSTS.E.BYPASS.LTC128B.128 [R10+0xf900], [R6.64], !P1 ;  /* 0x0f900000060aafae */ /* 0x0005e2000c901d48 */
[----:B------:R-:W-:-:S03]  /*8e50*/  ISETP.GE.AND P1, PT, R8, 0x21, PT ;  /* 0x000000210800780c */ /* 0x000fc60003f26270 */
[----:B------:R-:W0:Y:S04]  /*8e60*/  LDGDEPBAR ;  /* 0x00000000000079af */ /* 0x000e280000000000 */
[----:B------:R-:W-:Y:S01]  /*8e70*/  BAR.SYNC.DEFER_BLOCKING 0x0 ;  /* 0x0000000000007b1d */ /* 0x000fe20000010000 */
[----:B--2---:R-:W-:-:S04]  /*8e80*/  IMAD.SHL.U32 R6, R12, 0x20, RZ ;  /* 0x000000200c067824 */ /* 0x004fc800078e00ff */
[----:B------:R-:W-:Y:S01]  /*8e90*/  IMAD.IADD R162, R161, 0x1, R6 ;  /* 0x00000001a1a27824 */ /* 0x000fe200078e0206 */
[----:B------:R-:W-:Y:S01]  /*8ea0*/  @!PT LDS RZ, [RZ] ;  /* 0x00000000fffff984 */ /* 0x000fe20000000800 */
[----:B------:R-:W-:Y:S01]  /*8eb0*/  @!PT LDS RZ, [RZ] ;  /* 0x00000000fffff984 */ /* 0x000fe20000000800 */
[----:B------:R-:W-:Y:S01]  /*8ec0*/  @!PT LDS RZ, [RZ] ;  /* 0x00000000fffff984 */ /* 0x000fe20000000800 */
[----:B------:R2:W-:Y:S04]  /*8ed0*/  @P0 LDGSTS.E.BYPASS.LTC128B.128 [R0+0x4100], [R4.64], !P4 ;  /* 0x0410000004000fae */ /* 0x0005e8000e101d48 */
[----:B------:R2:W-:Y:S01]  /*8ee0*/  @P0 LDGSTS.E.BYPASS.LTC128B.128 [R0+0x6100], [R4.64+0x80], !P3 ;  /* 0x0610008004000fae */ /* 0x0005e2000d901d48 */
[----:B------:R-:W-:-:S03]  /*8ef0*/  ISETP.GE.AND P0, PT, R8, 0x31, PT ;  /* 0x000000310800780c */ /* 0x000fc60003f06270 */
[----:B------:R1:W-:Y:S01]  /*8f00*/  STL [R1+0x50], R162 ;  /* 0x000050a201007387 */ /* 0x0003e20000100800 */
[----:B--2---:R-:W-:Y:S01]  /*8f10*/  @P5 LEA R0, P2, R159, R2, 0x4 ;  /* 0x000000029f005211 */ /* 0x004fe200078420ff */
[----:B------:R-:W-:-:S03]  /*8f20*/  IMAD R4, R18, c[0x0][0x208], RZ ;  /* 0x0000820012047a24 */ /* 0x000fc600078e02ff */
[----:B------:R-:W-:Y:S01]  /*8f30*/  @P5 LEA.HI.X R5, R159, R3, R12, 0x4, P2 ;  /* 0x000000039f055211 */ /* 0x000fe200010f240c */
[----:B------:R-:W-:Y:S01]  /*8f40*/  IMAD R6, R16, c[0x0][0x20c], R4 ;  /* 0x0000830010067a24 */ /* 0x000fe200078e0204 */
[----:B------:R-:W-:-:S03]  /*8f50*/  @P5 LEA R10, P2, R0, c[0x0][0x1c8], 0x1 ;  /* 0x00007200000a5a11 */ /* 0x000fc600078408ff */
[----:B------:R-:W-:Y:S01]  /*8f60*/  @P0 IMAD R12, R12, 0x30, RZ ;  /* 0x000000300c0c0824 */ /* 0x000fe200078e02ff */
[----:B------:R-:W-:Y:S01]  /*8f70*/  @P5 LEA.HI.X R11, R0, c[0x0][0x1cc], R5, 0x1, P2 ;  /* 0x00007300000b5a11 */ /* 0x000fe200010f0c05 */
[----:B------:R-:W-:Y:S01]  /*8f80*/  IMAD.WIDE.U32 R4, R16, c[0x0][0x208], R34 ;  /* 0x0000820010047a25 */ /* 0x000fe200078e0022 */
[----:B------:R-:W-:-:S03]  /*8f90*/  @P1 IADD3 R0, P2, R2, R160, RZ ;  /* 0x000000a002001210 */ /* 0x000fc60007f5e0ff */
[----:B------:R-:W-:Y:S02]  /*8fa0*/  IMAD.IADD R5, R5, 0x1, R6 ;  /* 0x0000000105057824 */ /* 0x000fe400078e0206 */
[--C-:B------:R-:W-:Y:S01]  /*8fb0*/  @P1 IMAD.X R7, R162, 0x1, R3.reuse, P2 ;  /* 0x00000001a2071824 */ /* 0x100fe200010e0603 */
[----:B------:R-:W-:Y:S01]  /*8fc0*/  @P1 LEA R8, P2, R0, c[0x0][0x1c8], 0x1 ;  /* 0x0000720000081a11 */ /* 0x000fe200078408ff */
[----:B------:R-:W-:-:S03]  /*8fd0*/  @P0 IMAD.WIDE.U32 R2, R159, 0x30, R2 ;  /* 0x000000309f020825 */ /* 0x000fc600078e0002 */
[----:B------:R-:W-:Y:S01]  /*8fe0*/  @P1 LEA.HI.X R9, R0, c[0x0][0x1cc], R7, 0x1, P2 ;  /* 0x0000730000091a11 */ /* 0x000fe200010f0c07 */
[----:B------:R-:W-:Y:S01]  /*8ff0*/  @P0 IMAD.IADD R0, R12, 0x1, R3 ;  /* 0x000000010c000824 */ /* 0x000fe200078e0203 */
[----:B------:R-:W-:Y:S01]  /*9000*/  @P0 LEA R6, P2, R2, c[0x0][0x1c8], 0x1 ;  /* 0x0000720002060a11 */ /* 0x000fe200078408ff */
[----:B------:R-:W-:Y:S01]  /*9010*/  @P5 IMAD.SHL.U32 R3, R252, 0x2, RZ ;  /* 0x00000002fc035824 */ /* 0x000fe200078e00ff */
[----:B------:R-:W-:Y:S02]  /*9020*/  LOP3.LUT R12, R47, 0xfffffff0, RZ, 0xc0, !PT ;  /* 0xfffffff02f0c7812 */ /* 0x000fe400078ec0ff */
[----:B------:R-:W-:Y:S01]  /*9030*/  @P0 LEA.HI.X R7, R2, c[0x0][0x1cc], R0, 0x1, P2 ;  /* 0x0000730002070a11 */ /* 0x000fe200010f0c00 */
[----:B------:R-:W-:Y:S01]  /*9040*/  @P1 IMAD.SHL.U32 R0, R252, 0x2, RZ ;  /* 0x00000002fc001824 */ /* 0x000fe200078e00ff */
[----:B------:R2:W-:Y:S01]  /*9050*/  @P5 LDGSTS.E.BYPASS.LTC128B.128 [R3+0x4900], [R10.64], !P4 ;  /* 0x049000000a035fae */ /* 0x0005e2000e101d48 */
[----:B------:R-:W-:-:S03]  /*9060*/  IMAD.IADD R12, R212, 0x1, -R12 ;  /* 0x00000001d40c7824 */ /* 0x000fc600078e0a0c */
[----:B------:R2:W-:Y:S02]  /*9070*/  @P5 LDGSTS.E.BYPASS.LTC128B.128 [R3+0x6900], [R10.64+0x80], !P3 ;  /* 0x069000800a035fae */ /* 0x0005e4000d901d48 */
[----:B------:R-:W-:Y:S02]  /*9080*/  SHF.R.S32.HI R2, RZ, 0x1f, R12 ;  /* 0x0000001fff027819 */ /* 0x000fe4000001140c */
[----:B------:R3:W-:Y:S02]  /*9090*/  @P1 LDGSTS.E.BYPASS.LTC128B.128 [R0+0x5100], [R8.64], !P4 ;  /* 0x0510000008001fae */ /* 0x0007e4000e101d48 */
[----:B------:R-:W-:Y:S02]  /*90a0*/  LEA.HI R46, R2, R12, RZ, 0x3 ;  /* 0x0000000c022e7211 */ /* 0x000fe400078f18ff */
[----:B------:R3:W-:Y:S01]  /*90b0*/  @P1 LDGSTS.E.BYPASS.LTC128B.128 [R0+0x7100], [R8.64+0x80], !P3 ;  /* 0x0710008008001fae */ /* 0x0007e2000d901d48 */
[----:B--2---:R-:W-:Y:S02]  /*90c0*/  IMAD R3, R214, c[0x0][0x210], RZ ;  /* 0x00008400d6037a24 */ /* 0x004fe400078e02ff */
[----:B---3--:R-:W-:-:S02]  /*90d0*/  @P0 IMAD.SHL.U32 R0, R252, 0x2, RZ ;  /* 0x00000002fc000824 */ /* 0x008fc400078e00ff */
[C---:B------:R-:W-:Y:S02]  /*90e0*/  IMAD R8, R59.reuse, c[0x0][0x214], R3 ;  /* 0x000085003b087a24 */ /* 0x040fe400078e0203 */
[----:B------:R-:W-:Y:S01]  /*90f0*/  IMAD.WIDE.U32 R2, R59, c[0x0][0x210], R4 ;  /* 0x000084003b027a25 */ /* 0x000fe200078e0004 */
[----:B------:R2:W-:Y:S01]  /*9100*/  @P0 LDGSTS.E.BYPASS.LTC128B.128 [R0+0x5900], [R6.64], !P4 ;  /* 0x0590000006000fae */ /* 0x0005e2000e101d48 */
[----:B------:R-:W-:Y:S02]  /*9110*/  LOP3.LUT R4, R46, 0xfffffff8, RZ, 0xc0, !PT ;  /* 0xfffffff82e047812 */ /* 0x000fe400078ec0ff */
[----:B------:R-:W-:Y:S01]  /*9120*/  IMAD.IADD R3, R8, 0x1, R3 ;  /* 0x0000000108037824 */ /* 0x000fe200078e0203 */
[----:B------:R2:W-:Y:S01]  /*9130*/  @P0 LDGSTS.E.BYPASS.LTC128B.128 [R0+0x7900], [R6.64+0x80], !P3 ;  /* 0x0790008006000fae */ /* 0x0005e2000d901d48 */
[----:B------:R-:W-:Y:S01]  /*9140*/  ISETP.LT.AND P0, PT, RZ, c[0x0][0x27c], PT ;  /* 0x00009f00ff007a0c */ /* 0x000fe20003f01270 */
[----:B------:R-:W-:Y:S02]  /*9150*/  IMAD.IADD R45, R12, 0x1, -R4 ;  /* 0x000000010c2d7824 */ /* 0x000fe400078e0a04 */
[----:B------:R-:W-:Y:S01]  /*9160*/  IMAD.WIDE.U32 R76, R13, c[0x0][0x218], R2 ;  /* 0x000086000d4c7a25 */ /* 0x000fe200078e0002 */
[----:B------:R-:W0:Y:S02]  /*9170*/  LDGDEPBAR ;  /* 0x00000000000079af */ /* 0x000e240000000000 */
[----:B------:R-:W-:Y:S01]  /*9180*/  R2P PR, R45, 0x6 ;  /* 0x000000062d007804 */ /* 0x000fe20000000000 */
[----:B------:R-:W-:Y:S01]  /*9190*/  IMAD.MOV.U32 R4, RZ, RZ, 0x10 ;  /* 0x00000010ff047424 */ /* 0x000fe200078e00ff */
[----:B------:R1:W-:Y:S01]  /*91a0*/  STL.64 [R1+0x38], R76 ;  /* 0x0000384c01007387 */ /* 0x0003e20000100a00 */
[----:B------:R-:W-:-:S03]  /*91b0*/  IMAD.MOV.U32 R3, RZ, RZ, 0x20 ;  /* 0x00000020ff037424 */ /* 0x000fc600078e00ff */
[----:B------:R-:W-:Y:S02]  /*91c0*/  SEL R4, R4, 0xfffffff0, !P1 ;  /* 0xfffffff004047807 */ /* 0x000fe40004800000 */
[----:B------:R-:W-:Y:S01]  /*91d0*/  SEL R3, R3, 0xffffffe0, !P2 ;  /* 0xffffffe003037807 */ /* 0x000fe20005000000 */
[----:B--2---:R-:W-:-:S04]  /*91e0*/  IMAD R0, R14, c[0x0][0x218], RZ ;  /* 0x000086000e007a24 */ /* 0x004fc800078e02ff */
[----:B------:R-:W-:-:S04]  /*91f0*/  IMAD R0, R13, c[0x0][0x21c], R0 ;  /* 0x000087000d007a24 */ /* 0x000fc800078e0200 */
[----:B------:R-:W-:-:S05]  /*9200*/  IMAD.IADD R74, R77, 0x1, R0 ;  /* 0x000000014d4a7824 */ /* 0x000fca00078e0200 */
[----:B------:R1:W-:Y:S01]  /*9210*/  STL [R1+0x4c], R74 ;  /* 0x00004c4a01007387 */ /* 0x0003e20000100800 */
[----:B------:R-:W-:Y:S05]  /*9220*/  @P0 BRA `(.L_x_785) ;  /* 0x0000002000000947 */ /* 0x000fea0003800000 */
[----:B------:R-:W-:-:S04]  /*9230*/  DEPBAR.LE SB0, 0x1 ;  /* 0x000080400000791a */ /* 0x000fc80000000000 */
[----:B------:R-:W-:Y:S05]  /*9240*/  BRA `(.L_x_786) ;  /* 0x0000657000007947 */ /* 0x000fea0003800000 */
.L_x_785:
[----:B-----5:R-:W-:Y:S01]  /*9250*/  SHF.R.S32.HI R0, RZ, 0x1f, R165 ;  /* 0x0000001fff007819 */ /* 0x020fe200000114a5 */
[----:B------:R-:W-:Y:S01]  /*9260*/  ULDC.U8 UR4, c[0x0][0x298] ;  /* 0x0000a60000047ab9 */ /* 0x000fe20000000000 */
[C---:B------:R-:W-:Y:S01]  /*9270*/  IMAD.WIDE.U32 R8, R165.reuse, c[0x0][0x280], RZ ;  /* 0x0000a000a5087a25 */ /* 0x040fe200078e00ff */
        /* <DEDUP_REMOVED lines=38> */
.L_x_789:
[----:B------:R-:W-:Y:S05]  /*94e0*/  BSYNC B0 ;  /* 0x0000000000007941 */ /* 0x000fea0003800000 */
.L_x_788:
[----:B------:R-:W-:Y:S01]  /*94f0*/  IMAD R0, R209, -0x80, R24 ;  /* 0xffffff80d1007824 */ /* 0x000fe200078e0218 */
[--C-:B--2--5:R-:W-:Y:S01]  /*9500*/  SHF.R.U64 R19, R12, 0x10, R13.reuse ;  /* 0x000000100c137819 */ /* 0x124fe2000000120d */
[----:B------:R-:W-:Y:S01]  /*9510*/  IMAD.MOV.U32 R21, RZ, RZ, R12 ;  /* 0x000000ffff157224 */ /* 0x000fe200078e000c */
[--C-:B------:R-:W-:Y:S01]  /*9520*/  SHF.R.U32.HI R15, RZ, 0x10, R13.reuse ;  /* 0x00000010ff0f7819 */ /* 0x100fe2000001160d */
[----:B------:R-:W-:Y:S01]  /*9530*/  IMAD.MOV.U32 R20, RZ, RZ, R13 ;  /* 0x000000ffff147224 */ /* 0x000fe200078e000d */
[----:B------:R-:W-:Y:S01]  /*9540*/  IMNMX R28, R0, 0x80, PT ;  /* 0x00000080001c7817 */ /* 0x000fe20003800200 */
[--C-:B------:R-:W-:Y:S01]  /*9550*/  IMAD.MOV.U32 R17, RZ, RZ, R9.reuse ;  /* 0x000000ffff117224 */ /* 0x100fe200078e0009 */
[--C-:B------:R-:W-:Y:S01]  /*9560*/  SHF.R.U64 R16, R8, 0x10, R9.reuse ;  /* 0x0000001008107819 */ /* 0x100fe20000001209 */
[----:B------:R-:W-:Y:S01]  /*9570*/  IMAD.MOV.U32 R18, RZ, RZ, R8 ;  /* 0x000000ffff127224 */ /* 0x000fe200078e0008 */
[----:B------:R-:W-:Y:S01]  /*9580*/  ISETP.GE.AND P0, PT, R72, R28, PT ;  /* 0x0000001c4800720c */ /* 0x000fe20003f06270 */
[----:B------:R-:W-:Y:S01]  /*9590*/  IMAD.MOV.U32 R14, RZ, RZ, R10 ;  /* 0x000000ffff0e7224 */ /* 0x000fe200078e000a */
[----:B------:R-:W-:Y:S01]  /*95a0*/  SHF.R.U32.HI R12, RZ, 0x10, R9 ;  /* 0x00000010ff0c7819 */ /* 0x000fe20000011609 */
[----:B------:R-:W-:Y:S01]  /*95b0*/  IMAD.MOV.U32 R13, RZ, RZ, R11 ;  /* 0x000000ffff0d7224 */ /* 0x000fe200078e000b */
[----:B------:R-:W-:-:S04]  /*95c0*/  DEPBAR.LE SB0, 0x1 ;  /* 0x000080400000791a */ /* 0x000fc80000000000 */
[----:B------:R-:W-:Y:S01]  /*95d0*/  IMAD.MOV.U32 R9, RZ, RZ, R6 ;  /* 0x000000ffff097224 */ /* 0x000fe200078e0006 */
[----:B------:R-:W-:Y:S01]  /*95e0*/  SHF.R.U64 R10, R10, 0x10, R11 ;  /* 0x000000100a0a7819 */ /* 0x000fe2000000120b */
[----:B------:R-:W-:Y:S01]  /*95f0*/  IMAD.MOV.U32 R5, RZ, RZ, R7 ;  /* 0x000000ffff057224 */ /* 0x000fe200078e0007 */
[----:B------:R-:W-:Y:S01]  /*9600*/  SHF.R.U32.HI R8, RZ, 0x10, R11 ;  /* 0x00000010ff087819 */ /* 0x000fe2000001160b */
[----:B------:R-:W-:Y:S01]  /*9610*/  BSSY B1, `(.L_x_790) ;  /* 0x0000060000017945 */ /* 0x000fe20003800000 */
[--C-:B------:R-:W-:Y:S02]  /*9620*/  SHF.R.U64 R2, R6, 0x10, R7.reuse ;  /* 0x0000001006027819 */ /* 0x100fe40000001207 */
[----:B------:R-:W-:Y:S02]  /*9630*/  SHF.R.U32.HI R0, RZ, 0x10, R7 ;  /* 0x00000010ff007819 */ /* 0x000fe40000011607 */
[----:B------:R-:W-:Y:S02]  /*9640*/  PRMT R21, R21, 0x5410, R19 ;  /* 0x0000541015157816 */ /* 0x000fe40000000013 */
[----:B-1----:R-:W-:-:S02]  /*9650*/  PRMT R22, R20, 0x5410, R15 ;  /* 0x0000541014167816 */ /* 0x002fc4000000000f */
        /* <DEDUP_REMOVED lines=12> */
[----:B------:R-:W-:Y:S01]  /*9720*/  SHF.L.U32 R5, R21, 0x10, RZ ;  /* 0x0000001015057819 */ /* 0x000fe200000006ff */
[----:B------:R-:W-:Y:S01]  /*9730*/  IMAD.U32 R0, R19, 0x10000, RZ ;  /* 0x0001000013007824 */ /* 0x000fe200078e00ff */
[----:B------:R-:W-:Y:S02]  /*9740*/  LOP3.LUT R2, R21, 0xffff0000, RZ, 0xc0, !PT ;  /* 0xffff000015027812 */ /* 0x000fe400078ec0ff */
[C---:B-1----:R-:W-:Y:S01]  /*9750*/  SHF.L.U32 R7, R8.reuse, 0x10, RZ ;  /* 0x0000001008077819 */ /* 0x042fe200000006ff */
[----:B------:R-:W-:Y:S01]  /*9760*/  IMAD.U32 R16, R11, 0x10000, RZ ;  /* 0x000100000b107824 */ /* 0x000fe200078e00ff */
[----:B------:R-:W-:Y:S02]  /*9770*/  LOP3.LUT R6, R8, 0xffff0000, RZ, 0xc0, !PT ;  /* 0xffff000008067812 */ /* 0x000fe400078ec0ff */
[C---:B------:R-:W-:Y:S02]  /*9780*/  SHF.L.U32 R13, R9.reuse, 0x10, RZ ;  /* 0x00000010090d7819 */ /* 0x040fe400000006ff */
[----:B------:R-:W-:Y:S01]  /*9790*/  LOP3.LUT R8, R9, 0xffff0000, RZ, 0xc0, !PT ;  /* 0xffff000009087812 */ /* 0x000fe200078ec0ff */
[----:B------:R-:W-:Y:S01]  /*97a0*/  FMUL.FTZ R14, R6, R0 ;  /* 0x00000000060e7220 */ /* 0x000fe20000410000 */
[----:B------:R-:W-:-:S02]  /*97b0*/  LOP3.LUT R9, R19, 0xffff0000, RZ, 0xc0, !PT ;  /* 0xffff000013097812 */ /* 0x000fc400078ec0ff */
[C---:B------:R-:W-:Y:S01]  /*97c0*/  SHF.L.U32 R15, R10.reuse, 0x10, RZ ;  /* 0x000000100a0f7819 */ /* 0x040fe200000006ff */
[-C--:B------:R-:W-:Y:S01]  /*97d0*/  FFMA.FTZ R18, R7, R5.reuse, -R14 ;  /* 0x0000000507127223 */ /* 0x080fe2000001080e */
[----:B------:R-:W-:Y:S01]  /*97e0*/  LOP3.LUT R12, R10, 0xffff0000, RZ, 0xc0, !PT ;  /* 0xffff00000a0c7812 */ /* 0x000fe200078ec0ff */
[----:B------:R-:W-:Y:S01]  /*97f0*/  FMUL.FTZ R10, R6, R5 ;  /* 0x00000005060a7220 */ /* 0x000fe20000410000 */
[----:B------:R-:W-:Y:S01]  /*9800*/  LOP3.LUT R11, R11, 0xffff0000, RZ, 0xc0, !PT ;  /* 0xffff00000b0b7812 */ /* 0x000fe200078ec0ff */
[-C--:B------:R-:W-:Y:S01]  /*9810*/  FMUL.FTZ R6, R8, R9.reuse ;  /* 0x0000000908067220 */ /* 0x080fe20000410000 */
[----:B------:R-:W-:Y:S01]  /*9820*/  LOP3.LUT R5, R22, 0xffff0000, RZ, 0xc0, !PT ;  /* 0xffff000016057812 */ /* 0x000fe200078ec0ff */
[----:B------:R-:W-:Y:S01]  /*9830*/  FFMA.FTZ R17, R7, R0, R10 ;  /* 0x0000000007117223 */ /* 0x000fe2000001000a */
[----:B------:R-:W-:Y:S01]  /*9840*/  LOP3.LUT R0, R20, 0xffff0000, RZ, 0xc0, !PT ;  /* 0xffff000014007812 */ /* 0x000fe200078ec0ff */
[-C--:B------:R-:W-:Y:S02]  /*9850*/  FMUL.FTZ R8, R8, R2.reuse ;  /* 0x0000000208087220 */ /* 0x080fe40000410000 */
[C---:B------:R-:W-:Y:S01]  /*9860*/  FFMA.FTZ R14, R13.reuse, R2, -R6 ;  /* 0x000000020d0e7223 */ /* 0x040fe20000010806 */
[----:B------:R-:W-:Y:S01]  /*9870*/  SHF.L.U32 R2, R20, 0x10, RZ ;  /* 0x0000001014027819 */ /* 0x000fe200000006ff */
[----:B------:R-:W-:Y:S01]  /*9880*/  FFMA.FTZ R13, R13, R9, R8 ;  /* 0x000000090d0d7223 */ /* 0x000fe20000010008 */
[----:B------:R-:W-:Y:S01]  /*9890*/  SHF.L.U32 R6, R22, 0x10, RZ ;  /* 0x0000001016067819 */ /* 0x000fe200000006ff */
[----:B------:R-:W-:-:S02]  /*98a0*/  FMUL.FTZ R7, R11, R0 ;  /* 0x000000000b077220 */ /* 0x000fc40000410000 */
[C---:B------:R-:W-:Y:S02]  /*98b0*/  FMUL.FTZ R9, R12.reuse, R2 ;  /* 0x000000020c097220 */ /* 0x040fe40000410000 */
[-C--:B------:R-:W-:Y:S02]  /*98c0*/  FMUL.FTZ R8, R12, R6.reuse ;  /* 0x000000060c087220 */ /* 0x080fe40000410000 */
[-C--:B------:R-:W-:Y:S02]  /*98d0*/  FMUL.FTZ R11, R11, R5.reuse ;  /* 0x000000050b0b7220 */ /* 0x080fe40000410000 */
        /* <DEDUP_REMOVED lines=9> */
.L_x_793:
[----:B------:R-:W-:Y:S05]  /*9970*/  BSYNC B0 ;  /* 0x0000000000007941 */ /* 0x000fea0003800000 */
.L_x_792:
        /* <DEDUP_REMOVED lines=24> */
[----:B------:R-:W-:Y:S01]  /*9b00*/  FFMA.FTZ R14, R13, R2, -R6 ;  /* 0x000000020d0e7223 */ /* 0x000fe20000010806 */
        /* <DEDUP_REMOVED lines=16> */
.L_x_791:
[----:B------:R-:W-:Y:S05]  /*9c10*/  BSYNC B1 ;  /* 0x0000000000017941 */ /* 0x000fea0003800000 */
.L_x_790:
        /* <DEDUP_REMOVED lines=19> */
[CC--:B------:R-:W-:Y:S01]  /*9d50*/  FFMA.FTZ R18, R5.reuse, R7.reuse, -R14 ;  /* 0x0000000705127223 */ /* 0x0c0fe2000001080e */
[----:B------:R-:W-:Y:S01]  /*9d60*/  LOP3.LUT R12, R10, 0xffff0000, RZ, 0xc0, !PT ;  /* 0xffff00000a0c7812 */ /* 0x000fe200078ec0ff */
[----:B------:R-:W-:Y:S01]  /*9d70*/  FMUL.FTZ R10, R5, R6 ;  /* 0x00000006050a7220 */ /* 0x000fe20000410000 */
[----:B------:R-:W-:Y:S01]  /*9d80*/  LOP3.LUT R11, R11, 0xffff0000, RZ, 0xc0, !PT ;  /* 0xffff00000b0b7812 */ /* 0x000fe200078ec0ff */
[CC--:B------:R-:W-:Y:S01]  /*9d90*/  FMUL.FTZ R6, R9.reuse, R8.reuse ;  /* 0x0000000809067220 */ /* 0x0c0fe20000410000 */
[----:B------:R-:W-:Y:S01]  /*9da0*/  LOP3.LUT R5, R22, 0xffff0000, RZ, 0xc0, !PT ;  /* 0xffff000016057812 */ /* 0x000fe200078ec0ff */
[----:B------:R-:W-:Y:S01]  /*9db0*/  FFMA.FTZ R17, R0, R7, R10 ;  /* 0x0000000700117223 */ /* 0x000fe2000001000a */
[----:B------:R-:W-:Y:S01]  /*9dc0*/  LOP3.LUT R0, R20, 0xffff0000, RZ, 0xc0, !PT ;  /* 0xffff000014007812 */ /* 0x000fe200078ec0ff */
[C---:B------:R-:W-:Y:S02]  /*9dd0*/  FMUL.FTZ R8, R2.reuse, R8 ;  /* 0x0000000802087220 */ /* 0x040fe40000410000 */
        /* <DEDUP_REMOVED lines=17> */
.L_x_797:
[----:B------:R-:W-:Y:S05]  /*9ef0*/  BSYNC B0 ;  /* 0x0000000000007941 */ /* 0x000fea0003800000 */
.L_x_796:
        /* <DEDUP_REMOVED lines=19> */
[-C--:B------:R-:W-:Y:S01]  /*a030*/  FMUL.FTZ R6, R9, R8.reuse ;  /* 0x0000000809067220 */ /* 0x080fe20000410000 */
[----:B------:R-:W-:Y:S01]  /*a040*/  LOP3.LUT R5, R26, 0xffff0000, RZ, 0xc0, !PT ;  /* 0xffff00001a057812 */ /* 0x000fe200078ec0ff */
[----:B------:R-:W-:Y:S01]  /*a050*/  FFMA.FTZ R17, R0, R7, R10 ;  /* 0x0000000700117223 */ /* 0x000fe2000001000a */
[C---:B------:R-:W-:Y:S01]  /*a060*/  LOP3.LUT R0, R25.reuse, 0xffff0000, RZ, 0xc0, !PT ;  /* 0xffff000019007812 */ /* 0x040fe200078ec0ff */
        /* <DEDUP_REMOVED lines=18> */
.L_x_795:
[----:B------:R-:W-:Y:S05]  /*a190*/  BSYNC B1 ;  /* 0x0000000000017941 */ /* 0x000fea0003800000 */
.L_x_794:
        /* <DEDUP_REMOVED lines=45> */
.L_x_801:
[----:B------:R-:W-:Y:S05]  /*a470*/  BSYNC B0 ;  /* 0x0000000000007941 */ /* 0x000fea0003800000 */
.L_x_800:
        /* <DEDUP_REMOVED lines=41> */
.L_x_799:
[----:B------:R-:W-:Y:S05]  /*a710*/  BSYNC B1 ;  /* 0x0000000000017941 */ /* 0x000fea0003800000 */
.L_x_798:
        /* <DEDUP_REMOVED lines=45> */
.L_x_805:
[----:B------:R-:W-:Y:S05]  /*a9f0*/  BSYNC B0 ;  /* 0x0000000000007941 */ /* 0x000fea0003800000 */
.L_x_804:
        /* <DEDUP_REMOVED lines=41> */
.L_x_803:
[----:B------:R-:W-:Y:S05]  /*ac90*/  BSYNC B1 ;  /* 0x0000000000017941 */ /* 0x000fea0003800000 */
.L_x_802:
        /* <DEDUP_REMOVED lines=45> */
.L_x_809:
[----:B------:R-:W-:Y:S05]  /*af70*/  BSYNC B0 ;  /* 0x0000000000007941 */ /* 0x000fea0003800000 */
.L_x_808:
        /* <DEDUP_REMOVED lines=41> */
.L_x_807:
[----:B------:R-:W-:Y:S05]  /*b210*/  BSYNC B1 ;  /* 0x0000000000017941 */ /* 0x000fea0003800000 */
.L_x_806:
        /* <DEDUP_REMOVED lines=45> */
.L_x_813:
[----:B------:R-:W-:Y:S05]  /*b4f0*/  BSYNC B0 ;  /* 0x0000000000007941 */ /* 0x000fea0003800000 */
.L_x_812:
        /* <DEDUP_REMOVED lines=41> */
.L_x_811:
[----:B------:R-:W-:Y:S05]  /*b790*/  BSYNC B1 ;  /* 0x0000000000017941 */ /* 0x000fea0003800000 */
.L_x_810:
        /* <DEDUP_REMOVED lines=45> */
.L_x_817:
[----:B------:R-:W-:Y:S05]  /*ba70*/  BSYNC B0 ;  /* 0x0000000000007941 */ /* 0x000fea0003800000 */
.L_x_816:
        /* <DEDUP_REMOVED lines=41> */
.L_x_815:
[----:B------:R-:W-:Y:S05]  /*bd10*/  BSYNC B1 ;  /* 0x0000000000017941 */ /* 0x000fea0003800000 */
.L_x_814:
[----:B------:R-:W-:-:S04]  /*bd20*/  IADD3 R0, R72, 0x70, RZ ;  /* 0x0000007048007810 */ /* 0x000fc80007ffe0ff */
        /* <DEDUP_REMOVED lines=43> */
.L_x_820:
[----:B------:R-:W-:Y:S05]  /*bfe0*/  BSYNC B0 ;  /* 0x0000000000007941 */ /* 0x000fea0003800000 */
.L_x_819:
        /* <DEDUP_REMOVED lines=42> */
.L_x_787:
        /* <DEDUP_REMOVED lines=17> */
.L_x_822:
[----:B------:R-:W-:Y:S05]  /*c3a0*/  BSYNC B0 ;  /* 0x0000000000007941 */ /* 0x000fea0003800000 */
.L_x_821:
[----:B------:R-:W-:Y:S01]  /*c3b0*/  IMAD R0, R209, -0x80, R24 ;  /* 0xffffff80d1007824 */ /* 0x000fe200078e0218 */
[----:B------:R-:W-:Y:S01]  /*c3c0*/  ISETP.GE.AND P0, PT, R20, c[0x0][0x27c], PT ;  /* 0x00009f0014007a0c */ /* 0x000fe20003f06270 */
[----:B-1---5:R-:W-:Y:S01]  /*c3d0*/  IMAD.MOV.U32 R23, RZ, RZ, R8 ;  /* 0x000000ffff177224 */ /* 0x022fe200078e0008 */
[----:B------:R-:W-:Y:S01]  /*c3e0*/  SHF.R.U64 R21, R8, 0x10, R9 ;  /* 0x0000001008157819 */ /* 0x000fe20000001209 */
[----:B--2---:R-:W-:Y:S01]  /*c3f0*/  IMAD.MOV.U32 R19, RZ, RZ, R10 ;  /* 0x000000ffff137224 */ /* 0x004fe200078e000a */
[----:B------:R-:W-:Y:S01]  /*c400*/  IMNMX R44, R0, 0x80, PT ;  /* 0x00000080002c7817 */ /* 0x000fe20003800200 */
[--C-:B------:R-:W-:Y:S01]  /*c410*/  IMAD.MOV.U32 R18, RZ, RZ, R11.reuse ;  /* 0x000000ffff127224 */ /* 0x100fe200078e000b */
[----:B------:R-:W-:Y:S01]  /*c420*/  SHF.R.U64 R17, R10, 0x10, R11 ;  /* 0x000000100a117819 */ /* 0x000fe2000000120b */
[----:B------:R-:W-:Y:S01]  /*c430*/  IMAD.MOV.U32 R22, RZ, RZ, R9 ;  /* 0x000000ffff167224 */ /* 0x000fe200078e0009 */
[----:B------:R-:W-:Y:S01]  /*c440*/  ISETP.GE.OR P1, PT, R72, R44, P0 ;  /* 0x0000002c4800720c */ /* 0x000fe20000726670 */
[----:B------:R-:W-:Y:S01]  /*c450*/  IMAD.MOV.U32 R10, RZ, RZ, R13 ;  /* 0x000000ffff0a7224 */ /* 0x000fe200078e000d */
[----:B------:R-:W-:Y:S01]  /*c460*/  SHF.R.U32.HI R8, RZ, 0x10, R11 ;  /* 0x00000010ff087819 */ /* 0x000fe2000001160b */
        /* <DEDUP_REMOVED lines=21> */
[----:B------:R-:W1:Y:S03]  /*c5c0*/  LDS.128 R12, [R27+0x8100] ;  /* 0x008100001b0c7984 */ /* 0x000e660000000c00 */
        /* <DEDUP_REMOVED lines=26> */
[C---:B------:R-:W-:Y:S01]  /*c770*/  FMUL.FTZ R7, R5.reuse, R2 ;  /* 0x0000000205077220 */ /* 0x040fe20000410000 */
[----:B------:R-:W-:Y:S01]  /*c780*/  LOP3.LUT R9, R38, 0xffff0000, RZ, 0xc0, !PT ;  /* 0xffff000026097812 */ /* 0x000fe200078ec0ff */
[-C--:B------:R-:W-:Y:S01]  /*c790*/  FMUL.FTZ R6, R5, R0.reuse ;  /* 0x0000000005067220 */ /* 0x080fe20000410000 */
[----:B------:R-:W-:Y:S01]  /*c7a0*/  LOP3.LUT R5, R39, 0xffff0000, RZ, 0xc0, !PT ;  /* 0xffff000027057812 */ /* 0x000fe200078ec0ff */
[----:B------:R-:W-:Y:S01]  /*c7b0*/  FFMA.FTZ R33, R16, R0, -R7 ;  /* 0x0000000010217223 */ /* 0x000fe20000010807 */
[----:B------:R-:W-:Y:S01]  /*c7c0*/  SHF.L.U32 R0, R40, 0x10, RZ ;  /* 0x0000001028007819 */ /* 0x000fe200000006ff */
[----:B------:R-:W-:Y:S01]  /*c7d0*/  FMUL.FTZ R8, R12, R9 ;  /* 0x000000090c087220 */ /* 0x000fe20000410000 */
[----:B------:R-:W-:Y:S01]  /*c7e0*/  SHF.L.U32 R14, R10, 0x10, RZ ;  /* 0x000000100a0e7819 */ /* 0x000fe200000006ff */
[----:B------:R-:W-:Y:S01]  /*c7f0*/  FFMA.FTZ R32, R16, R2, R6 ;  /* 0x0000000210207223 */ /* 0x000fe20000010006 */
[----:B------:R-:W-:Y:S01]  /*c800*/  LOP3.LUT R15, R10, 0xffff0000, RZ, 0xc0, !PT ;  /* 0xffff00000a0f7812 */ /* 0x000fe200078ec0ff */
[----:B------:R-:W-:Y:S01]  /*c810*/  IMAD.U32 R2, R43, 0x10000, RZ ;  /* 0x000100002b027824 */ /* 0x000fe200078e00ff */
[----:B------:R-:W-:Y:S01]  /*c820*/  SHF.L.U32 R10, R36, 0x10, RZ ;  /* 0x00000010240a7819 */ /* 0x000fe200000006ff */
[-C--:B------:R-:W-:Y:S01]  /*c830*/  FMUL.FTZ R7, R12, R5.reuse ;  /* 0x000000050c077220 */ /* 0x080fe20000410000 */
[----:B------:R-:W-:Y:S01]  /*c840*/  LOP3.LUT R22, R11, 0xffff0000, RZ, 0xc0, !PT ;  /* 0xffff00000b167812 */ /* 0x000fe200078ec0ff */
[----:B------:R-:W-:Y:S01]  /*c850*/  FFMA.FTZ R31, R17, R5, -R8 ;  /* 0x00000005111f7223 */ /* 0x000fe20000010808 */
[----:B------:R-:W-:Y:S01]  /*c860*/  SHF.L.U32 R8, R41, 0x10, RZ ;  /* 0x0000001029087819 */ /* 0x000fe200000006ff */
[----:B------:R-:W-:-:S02]  /*c870*/  FMUL.FTZ R5, R13, R0 ;  /* 0x000000000d057220 */ /* 0x000fc40000410000 */
[-C--:B------:R-:W-:Y:S02]  /*c880*/  FMUL.FTZ R6, R13, R2.reuse ;  /* 0x000000020d067220 */ /* 0x080fe40000410000 */
[C---:B------:R-:W-:Y:S01]  /*c890*/  FFMA.FTZ R28, R18.reuse, R2, -R5 ;  /* 0x00000002121c7223 */ /* 0x040fe20000010805 */
[C---:B------:R-:W-:Y:S01]  /*c8a0*/  LOP3.LUT R5, R37.reuse, 0xffff0000, RZ, 0xc0, !PT ;  /* 0xffff000025057812 */ /* 0x040fe200078ec0ff */
[----:B------:R-:W-:Y:S02]  /*c8b0*/  IMAD.U32 R2, R37, 0x10000, RZ ;  /* 0x0001000025027824 */ /* 0x000fe400078e00ff */
[----:B------:R-:W-:Y:S01]  /*c8c0*/  FFMA.FTZ R18, R18, R0, R6 ;  /* 0x0000000012127223 */ /* 0x000fe20000010006 */
[----:B------:R-:W-:Y:S01]  /*c8d0*/  LOP3.LUT R0, R36, 0xffff0000, RZ, 0xc0, !PT ;  /* 0xffff000024007812 */ /* 0x000fe200078ec0ff */
[----:B------:R-:W-:Y:S02]  /*c8e0*/  FFMA.FTZ R30, R17, R9, R7 ;  /* 0x00000009111e7223 */ /* 0x000fe40000010007 */
[----:B------:R-:W-:-:S02]  /*c8f0*/  FMUL.FTZ R6, R14, R10 ;  /* 0x0000000a0e067220 */ /* 0x000fc40000410000 */
[-C--:B------:R-:W-:Y:S02]  /*c900*/  FMUL.FTZ R9, R14, R2.reuse ;  /* 0x000000020e097220 */ /* 0x080fe40000410000 */
[----:B------:R-:W-:Y:S01]  /*c910*/  FFMA.FTZ R12, R20, R2, -R6 ;  /* 0x00000002140c7223 */ /* 0x000fe20000010806 */
[----:B------:R-:W-:Y:S01]  /*c920*/  SHF.L.U32 R2, R42, 0x10, RZ ;  /* 0x000000102a027819 */ /* 0x000fe200000006ff */
[C---:B------:R-:W-:Y:S02]  /*c930*/  FMUL.FTZ R7, R15.reuse, R0 ;  /* 0x000000000f077220 */ /* 0x040fe40000410000 */
[----:B------:R-:W-:Y:S02]  /*c940*/  FFMA.FTZ R20, R20, R10, R9 ;  /* 0x0000000a14147223 */ /* 0x000fe40000010009 */
[----:B------:R-:W-:Y:S02]  /*c950*/  FMUL.FTZ R6, R15, R5 ;  /* 0x000000050f067220 */ /* 0x000fe40000410000 */
[----:B------:R-:W-:-:S02]  /*c960*/  FMUL.FTZ R9, R19, R8 ;  /* 0x0000000813097220 */ /* 0x000fc40000410000 */
[C---:B------:R-:W-:Y:S01]  /*c970*/  FFMA.FTZ R14, R21.reuse, R5, -R7 ;  /* 0x00000005150e7223 */ /* 0x040fe20000010807 */
[----:B------:R-:W-:Y:S01]  /*c980*/  LOP3.LUT R5, R42, 0xffff0000, RZ, 0xc0, !PT ;  /* 0xffff00002a057812 */ /* 0x000fe200078ec0ff */
[----:B------:R-:W-:Y:S01]  /*c990*/  FFMA.FTZ R11, R21, R0, R6 ;  /* 0x00000000150b7223 */ /* 0x000fe20000010006 */
[----:B------:R-:W-:Y:S01]  /*c9a0*/  LOP3.LUT R0, R41, 0xffff0000, RZ, 0xc0, !PT ;  /* 0xffff000029007812 */ /* 0x000fe200078ec0ff */
[-C--:B------:R-:W-:Y:S01]  /*c9b0*/  FMUL.FTZ R7, R19, R2.reuse ;  /* 0x0000000213077220 */ /* 0x080fe20000410000 */
[----:B------:R-:W-:Y:S01]  /*c9c0*/  LOP3.LUT R6, R43, 0xffff0000, RZ, 0xc0, !PT ;  /* 0xffff00002b067812 */ /* 0x000fe200078ec0ff */
[----:B------:R-:W-:Y:S01]  /*c9d0*/  FFMA.FTZ R17, R24, R2, -R9 ;  /* 0x0000000218117223 */ /* 0x000fe20000010809 */
        /* <DEDUP_REMOVED lines=8> */
[----:B------:R-:W-:Y:S01]  /*ca60*/  FFMA.FTZ R13, R26, R6, -R10 ;  /* 0x000000061a0d7223 */ /* 0x000fe2000001080a */
        /* <DEDUP_REMOVED lines=11> */
.L_x_824:
[----:B------:R-:W-:Y:S05]  /*cb20*/  BSYNC B0 ;  /* 0x0000000000007941 */ /* 0x000fea0003800000 */
.L_x_823:
        /* <DEDUP_REMOVED lines=21> */
[----:B------:R-:W-:Y:S01]  /*cc80*/  LOP3.LUT R2, R7, R2, RZ, 0x3c, !PT ;  /* 0x0000000207027212 */ /* 0x000fe200078e3cff */
[----:B------:R-:W-:Y:S01]  /*cc90*/  IMAD.U32 R7, R38, 0x10000, RZ ;  /* 0x0001000026077824 */ /* 0x000fe200078e00ff */
        /* <DEDUP_REMOVED lines=13> */
[----:B------:R-:W-:Y:S02]  /*cd70*/  LOP3.LUT R12, R8, 0xffff0000, RZ, 0xc0, !PT ;  /* 0xffff0000080c7812 */ /* 0x000fe400078ec0ff */
[----:B------:R-:W-:Y:S01]  /*cd80*/  SHF.L.U32 R15, R9, 0x10, RZ ;  /* 0x00000010090f7819 */ /* 0x000fe200000006ff */
[-C--:B------:R-:W-:Y:S01]  /*cd90*/  FMUL.FTZ R5, R7, R2.reuse ;  /* 0x0000000207057220 */ /* 0x080fe20000410000 */
[----:B------:R-:W-:Y:S01]  /*cda0*/  LOP3.LUT R22, R9, 0xffff0000, RZ, 0xc0, !PT ;  /* 0xffff000009167812 */ /* 0x000fe200078ec0ff */
[C---:B------:R-:W-:Y:S01]  /*cdb0*/  FMUL.FTZ R8, R0.reuse, R2 ;  /* 0x0000000200087220 */ /* 0x040fe20000410000 */
[----:B------:R-:W-:Y:S01]  /*cdc0*/  LOP3.LUT R2, R39, 0xffff0000, RZ, 0xc0, !PT ;  /* 0xffff000027027812 */ /* 0x000fe200078ec0ff */
[----:B------:R-:W-:Y:S01]  /*cdd0*/  FFMA.FTZ R33, R0, R16, -R5 ;  /* 0x0000001000217223 */ /* 0x000fe20000010805 */
[C---:B------:R-:W-:Y:S01]  /*cde0*/  SHF.L.U32 R20, R13.reuse, 0x10, RZ ;  /* 0x000000100d147819 */ /* 0x040fe200000006ff */
[----:B------:R-:W-:Y:S01]  /*cdf0*/  FMUL.FTZ R9, R6, R12 ;  /* 0x0000000c06097220 */ /* 0x000fe20000410000 */
[----:B------:R-:W-:Y:S01]  /*ce00*/  LOP3.LUT R26, R13, 0xffff0000, RZ, 0xc0, !PT ;  /* 0xffff00000d1a7812 */ /* 0x000fe200078ec0ff */
[----:B------:R-:W-:Y:S01]  /*ce10*/  IMAD.U32 R13, R10, 0x10000, RZ ;  /* 0x000100000a0d7824 */ /* 0x000fe200078e00ff */
[----:B------:R-:W-:Y:S01]  /*ce20*/  SHF.L.U32 R0, R37, 0x10, RZ ;  /* 0x0000001025007819 */ /* 0x000fe200000006ff */
[----:B------:R-:W-:Y:S01]  /*ce30*/  IMAD.U32 R5, R36, 0x10000, RZ ;  /* 0x0001000024057824 */ /* 0x000fe200078e00ff */
[----:B------:R-:W-:Y:S01]  /*ce40*/  LOP3.LUT R10, R10, 0xffff0000, RZ, 0xc0, !PT ;  /* 0xffff00000a0a7812 */ /* 0x000fe200078ec0ff */
[----:B------:R-:W-:Y:S01]  /*ce50*/  FFMA.FTZ R32, R7, R16, R8 ;  /* 0x0000001007207223 */ /* 0x000fe20000010008 */
[----:B------:R-:W-:Y:S01]  /*ce60*/  LOP3.LUT R19, R14, 0xffff0000, RZ, 0xc0, !PT ;  /* 0xffff00000e137812 */ /* 0x000fe200078ec0ff */
[C---:B------:R-:W-:Y:S01]  /*ce70*/  FMUL.FTZ R8, R2.reuse, R12 ;  /* 0x0000000c02087220 */ /* 0x040fe20000410000 */
[----:B------:R-:W-:Y:S01]  /*ce80*/  SHF.L.U32 R14, R11, 0x10, RZ ;  /* 0x000000100b0e7819 */ /* 0x000fe200000006ff */
[-C--:B------:R-:W-:Y:S01]  /*ce90*/  FFMA.FTZ R12, R2, R18.reuse, -R9 ;  /* 0x00000012020c7223 */ /* 0x080fe20000010809 */
[----:B------:R-:W-:Y:S01]  /*cea0*/  LOP3.LUT R9, R36, 0xffff0000, RZ, 0xc0, !PT ;  /* 0xffff000024097812 */ /* 0x000fe200078ec0ff */
[-C--:B------:R-:W-:Y:S01]  /*ceb0*/  FMUL.FTZ R2, R5, R13.reuse ;  /* 0x0000000d05027220 */ /* 0x080fe20000410000 */
[----:B------:R-:W-:Y:S01]  /*cec0*/  LOP3.LUT R21, R11, 0xffff0000, RZ, 0xc0, !PT ;  /* 0xffff00000b157812 */ /* 0x000fe200078ec0ff */
        /* <DEDUP_REMOVED lines=8> */
[C---:B------:R-:W-:Y:S02]  /*cf50*/  FMUL.FTZ R10, R0.reuse, R10 ;  /* 0x0000000a000a7220 */ /* 0x040fe40000410000 */
[----:B------:R-:W-:Y:S02]  /*cf60*/  IMAD.U32 R5, R43, 0x10000, RZ ;  /* 0x000100002b057824 */ /* 0x000fe400078e00ff */
[----:B------:R-:W-:Y:S02]  /*cf70*/  IMAD.U32 R7, R41, 0x10000, RZ ;  /* 0x0001000029077824 */ /* 0x000fe400078e00ff */
[----:B------:R-:W-:Y:S01]  /*cf80*/  FFMA.FTZ R24, R0, R19, -R6 ;  /* 0x0000001300187223 */ /* 0x000fe20000010806 */
[----:B------:R-:W-:Y:S01]  /*cf90*/  SHF.L.U32 R0, R42, 0x10, RZ ;  /* 0x000000102a007819 */ /* 0x000fe200000006ff */
[----:B------:R-:W-:-:S02]  /*cfa0*/  FMUL.FTZ R8, R2, R15 ;  /* 0x0000000f02087220 */ /* 0x000fc40000410000 */
[----:B------:R-:W-:Y:S02]  /*cfb0*/  FFMA.FTZ R19, R9, R19, R10 ;  /* 0x0000001309137223 */ /* 0x000fe4000001000a */
[----:B------:R-:W-:Y:S02]  /*cfc0*/  FMUL.FTZ R6, R5, R15 ;  /* 0x0000000f05067220 */ /* 0x000fe40000410000 */
[----:B------:R-:W-:Y:S02]  /*cfd0*/  FMUL.FTZ R9, R7, R14 ;  /* 0x0000000e07097220 */ /* 0x000fe40000410000 */
[-C--:B------:R-:W-:Y:S01]  /*cfe0*/  FFMA.FTZ R18, R5, R20.reuse, -R8 ;  /* 0x0000001405127223 */ /* 0x080fe20000010808 */
[----:B------:R-:W-:Y:S01]  /*cff0*/  LOP3.LUT R5, R42, 0xffff0000, RZ, 0xc0, !PT ;  /* 0xffff00002a057812 */ /* 0x000fe200078ec0ff */
[----:B------:R-:W-:Y:S01]  /*d000*/  FFMA.FTZ R17, R2, R20, R6 ;  /* 0x0000001402117223 */ /* 0x000fe20000010006 */
[----:B------:R-:W-:Y:S01]  /*d010*/  LOP3.LUT R2, R40, 0xffff0000, RZ, 0xc0, !PT ;  /* 0xffff000028027812 */ /* 0x000fe200078ec0ff */
[C---:B------:R-:W-:Y:S01]  /*d020*/  FMUL.FTZ R8, R0.reuse, R14 ;  /* 0x0000000e00087220 */ /* 0x040fe20000410000 */
[----:B------:R-:W-:Y:S01]  /*d030*/  LOP3.LUT R6, R43, 0xffff0000, RZ, 0xc0, !PT ;  /* 0xffff00002b067812 */ /* 0x000fe200078ec0ff */
[-C--:B------:R-:W-:Y:S01]  /*d040*/  FFMA.FTZ R16, R0, R23.reuse, -R9 ;  /* 0x0000001700107223 */ /* 0x080fe20000010809 */
[----:B------:R-:W-:Y:S01]  /*d050*/  LOP3.LUT R0, R41, 0xffff0000, RZ, 0xc0, !PT ;  /* 0xffff000029007812 */ /* 0x000fe200078ec0ff */
[----:B------:R-:W-:Y:S01]  /*d060*/  FFMA.FTZ R11, R7, R23, R8 ;  /* 0x00000017070b7223 */ /* 0x000fe20000010008 */
[----:B------:R-:W-:Y:S01]  /*d070*/  F2FP.BF16.PACK_AB R14, R24, R28 ;  /* 0x0000001c180e723e */ /* 0x000fe200000010ff */
[----:B------:R-:W-:-:S02]  /*d080*/  FMUL.FTZ R10, R2, R22 ;  /* 0x00000016020a7220 */ /* 0x000fc40000410000 */
[-C--:B------:R-:W-:Y:S02]  /*d090*/  FMUL.FTZ R8, R0, R21.reuse ;  /* 0x0000001500087220 */ /* 0x080fe40000410000 */
[C---:B------:R-:W-:Y:S02]  /*d0a0*/  FMUL.FTZ R9, R6.reuse, R22 ;  /* 0x0000001606097220 */ /* 0x040fe40000410000 */
[----:B------:R-:W-:Y:S02]  /*d0b0*/  FMUL.FTZ R7, R5, R21 ;  /* 0x0000001505077220 */ /* 0x000fe40000410000 */
[----:B------:R-:W-:Y:S01]  /*d0c0*/  FFMA.FTZ R13, R6, R26, -R10 ;  /* 0x0000001a060d7223 */ /* 0x000fe2000001080a */
[----:B------:R-:W-:Y:S01]  /*d0d0*/  F2FP.BF16.PACK_AB R10, R19, R27 ;  /* 0x0000001b130a723e */ /* 0x000fe200000010ff */
[-C--:B------:R-:W-:Y:S01]  /*d0e0*/  FFMA.FTZ R15, R5, R25.reuse, -R8 ;  /* 0x00000019050f7223 */ /* 0x080fe20000010808 */
        /* <DEDUP_REMOVED lines=9> */
.L_x_826:
[----:B------:R-:W-:Y:S05]  /*d180*/  BSYNC B0 ;  /* 0x0000000000007941 */ /* 0x000fea0003800000 */
.L_x_825:
        /* <DEDUP_REMOVED lines=101> */
.L_x_828:
[----:B------:R-:W-:Y:S05]  /*d7e0*/  BSYNC B0 ;  /* 0x0000000000007941 */ /* 0x000fea0003800000 */
.L_x_827:
        /* <DEDUP_REMOVED lines=101> */
.L_x_830:
[----:B------:R-:W-:Y:S05]  /*de40*/  BSYNC B0 ;  /* 0x0000000000007941 */ /* 0x000fea0003800000 */
.L_x_829:
[----:B------:R-:W-:Y:S01]  /*de50*/  IADD3 R0, R72, 0x40, RZ ;  /* 0x0000004048007810 */ /* 0x000fe20007ffe0ff */
[----:B------:R-:W-:Y:S03]  /*de60*/  BSSY B0, `(.L_x_831) ;  /* 0x0000064000007945 */ /* 0x000fe60003800000 */
[----:B------:R-:W-:-:S13]  /*de70*/  ISETP.GE.OR P1, PT, R0, R44, P0 ;  /* 0x0000002c0000720c */ /* 0x000fda0000726670 */
[----:B------:R-:W-:Y:S05]  /*de80*/  @P1 BRA `(.L_x_832) ;  /* 0x0000061000001947 */ /* 0x000fea0003800000 */
[----:B------:R-:W-:Y:S01]  /*de90*/  SHF.R.S32.HI R2, RZ, 0x1f, R0 ;  /* 0x0000001fff027819 */ /* 0x000fe20000011400 */
[----:B-1----:R-:W-:Y:S02]  /*dea0*/  IMAD.MOV.U32 R9, RZ, RZ, c[0x0][0x27c] ;  /* 0x00009f00ff097624 */ /* 0x002fe400078e00ff */
[----:B------:R-:W-:Y:S01]  /*deb0*/  IMAD.SHL.U32 R5, R0, 0x40, RZ ;  /* 0x0000004000057824 */ /* 0x000fe200078e00ff */
[----:B------:R-:W-:Y:S02]  /*dec0*/  LEA.HI R2, R2, R0, RZ, 0x3 ;  /* 0x0000000002027211 */ /* 0x000fe400078f18ff */
[----:B------:R-:W-:Y:S02]  /*ded0*/  LEA.HI R9, R9, R84, RZ, 0x1d ;  /* 0x0000005409097211 */ /* 0x000fe400078fe8ff */
[----:B------:R-:W-:Y:S02]  /*dee0*/  LOP3.LUT R0, R5, 0x1c0, RZ, 0xc0, !PT ;  /* 0x000001c005007812 */ /* 0x000fe400078ec0ff */
[----:B------:R-:W-:Y:S01]  /*def0*/  SHF.L.U32 R5, R2, 0x6, RZ ;  /* 0x0000000602057819 */ /* 0x000fe200000006ff */
[----:B------:R-:W-:Y:S01]  /*df00*/  IMAD.SHL.U32 R7, R9, 0x8, RZ ;  /* 0x0000000809077824 */ /* 0x000fe200078e00ff */
[----:B------:R-:W-:-:S02]  /*df10*/  SHF.R.S32.HI R10, RZ, 0x1f, R9 ;  /* 0x0000001fff0a7819 */ /* 0x000fc40000011409 */
[----:B------:R-:W-:Y:S02]  /*df20*/  LOP3.LUT R6, R5, 0xfffffe00, RZ, 0xc0, !PT ;  /* 0xfffffe0005067812 */ /* 0x000fe400078ec0ff */
[----:B------:R-:W-:Y:S02]  /*df30*/  LEA.HI R5, R10, R9, RZ, 0x3 ;  /* 0x000000090a057211 */ /* 0x000fe400078f18ff */
[C---:B------:R-:W-:Y:S02]  /*df40*/  LOP3.LUT R8, R0.reuse, 0x38, R34, 0xf8, !PT ;  /* 0x0000003800087812 */ /* 0x040fe400078ef822 */
[----:B------:R-:W-:Y:S02]  /*df50*/  SHF.R.U32.HI R2, RZ, 0x3, R0 ;  /* 0x00000003ff027819 */ /* 0x000fe40000011600 */
[----:B------:R-:W-:Y:S01]  /*df60*/  LOP3.LUT R7, R0, 0x38, R7, 0xf8, !PT ;  /* 0x0000003800077812 */ /* 0x000fe200078ef807 */
[----:B------:R-:W-:Y:S01]  /*df70*/  IMAD.SHL.U32 R0, R5, 0x400, RZ ;  /* 0x0000040005007824 */ /* 0x000fe200078e00ff */
[----:B------:R-:W-:-:S02]  /*df80*/  LOP3.LUT R8, R6, R8, R2, 0xf6, !PT ;  /* 0x0000000806087212 */ /* 0x000fc400078ef602 */
[----:B------:R-:W-:Y:S01]  /*df90*/  LOP3.LUT R2, R7, R2, RZ, 0x3c, !PT ;  /* 0x0000000207027212 */ /* 0x000fe200078e3cff */
[----:B------:R-:W-:Y:S01]  /*dfa0*/  IMAD.U32 R7, R38, 0x10000, RZ ;  /* 0x0001000026077824 */ /* 0x000fe200078e00ff */
[----:B------:R-:W-:Y:S02]  /*dfb0*/  LOP3.LUT R0, R0, 0x7fffe000, RZ, 0xc0, !PT ;  /* 0x7fffe00000007812 */ /* 0x000fe400078ec0ff */
[----:B------:R-:W-:Y:S02]  /*dfc0*/  SHF.L.U32 R31, R8, 0x1, RZ ;  /* 0x00000001081f7819 */ /* 0x000fe400000006ff */
[----:B------:R-:W-:Y:S02]  /*dfd0*/  IADD3 R0, R2, R0, R6 ;  /* 0x0000000002007210 */ /* 0x000fe40007ffe006 */
[----:B------:R-:W-:Y:S01]  /*dfe0*/  LOP3.LUT R6, R38, 0xffff0000, RZ, 0xc0, !PT ;  /* 0xffff000026067812 */ /* 0x000fe200078ec0ff */
        /* <DEDUP_REMOVED lines=75> */
.L_x_832:
[----:B------:R-:W-:Y:S05]  /*e4a0*/  BSYNC B0 ;  /* 0x0000000000007941 */ /* 0x000fea0003800000 */
.L_x_831:
        /* <DEDUP_REMOVED lines=101> */
.L_x_834:
[----:B------:R-:W-:Y:S05]  /*eb00*/  BSYNC B0 ;  /* 0x0000000000007941 */ /* 0x000fea0003800000 */
.L_x_833:
        /* <DEDUP_REMOVED lines=101> */
.L_x_836:
[----:B------:R-:W-:Y:S05]  /*f160*/  BSYNC B0 ;  /* 0x0000000000007941 */ /* 0x000fea0003800000 */
.L_x_835:
[----:B------:R-:W-:-:S04]  /*f170*/  IADD3 R2, R72, 0x70, RZ ;  /* 0x0000007048027810 */ /* 0x000fc80007ffe0ff */
[----:B------:R-:W-:-:S13]  /*f180*/  ISETP.GE.OR P0, PT, R2, R44, P0 ;  /* 0x0000002c0200720c */ /* 0x000fda0000706670 */
[----:B------:R-:W-:Y:S05]  /*f190*/  @P0 BRA `(.L_x_818) ;  /* 0x0000061000000947 */ /* 0x000fea0003800000 */
[----:B------:R-:W-:Y:S01]  /*f1a0*/  SHF.R.S32.HI R5, RZ, 0x1f, R2 ;  /* 0x0000001fff057819 */ /* 0x000fe20000011402 */
[----:B-1----:R-:W-:Y:S02]  /*f1b0*/  IMAD.MOV.U32 R9, RZ, RZ, c[0x0][0x27c] ;  /* 0x00009f00ff097624 */ /* 0x002fe400078e00ff */
[----:B------:R-:W-:Y:S01]  /*f1c0*/  IMAD.SHL.U32 R0, R2, 0x40, RZ ;  /* 0x0000004002007824 */ /* 0x000fe200078e00ff */
[----:B------:R-:W-:Y:S02]  /*f1d0*/  LEA.HI R2, R5, R2, RZ, 0x3 ;  /* 0x0000000205027211 */ /* 0x000fe400078f18ff */
[----:B------:R-:W-:Y:S02]  /*f1e0*/  LEA.HI R9, R9, R84, RZ, 0x1d ;  /* 0x0000005409097211 */ /* 0x000fe400078fe8ff */
[----:B------:R-:W-:Y:S02]  /*f1f0*/  SHF.L.U32 R5, R2, 0x6, RZ ;  /* 0x0000000602057819 */ /* 0x000fe400000006ff */
[----:B------:R-:W-:Y:S01]  /*f200*/  SHF.R.S32.HI R10, RZ, 0x1f, R9 ;  /* 0x0000001fff0a7819 */ /* 0x000fe20000011409 */
[----:B------:R-:W-:Y:S01]  /*f210*/  IMAD.SHL.U32 R7, R9, 0x8, RZ ;  /* 0x0000000809077824 */ /* 0x000fe200078e00ff */
[----:B------:R-:W-:-:S02]  /*f220*/  LOP3.LUT R6, R5, 0xfffffe00, RZ, 0xc0, !PT ;  /* 0xfffffe0005067812 */ /* 0x000fc400078ec0ff */
[----:B------:R-:W-:Y:S02]  /*f230*/  LOP3.LUT R0, R0, 0x1c0, RZ, 0xc0, !PT ;  /* 0x000001c000007812 */ /* 0x000fe400078ec0ff */
[----:B------:R-:W-:Y:S02]  /*f240*/  LEA.HI R5, R10, R9, RZ, 0x3 ;  /* 0x000000090a057211 */ /* 0x000fe400078f18ff */
[C---:B------:R-:W-:Y:S02]  /*f250*/  LOP3.LUT R8, R0.reuse, 0x38, R34, 0xf8, !PT ;  /* 0x0000003800087812 */ /* 0x040fe400078ef822 */
[----:B------:R-:W-:Y:S02]  /*f260*/  SHF.R.U32.HI R2, RZ, 0x3, R0 ;  /* 0x00000003ff027819 */ /* 0x000fe40000011600 */
[----:B------:R-:W-:Y:S01]  /*f270*/  LOP3.LUT R7, R0, 0x38, R7, 0xf8, !PT ;  /* 0x0000003800077812 */ /* 0x000fe200078ef807 */
[----:B------:R-:W-:Y:S01]  /*f280*/  IMAD.SHL.U32 R0, R5, 0x400, RZ ;  /* 0x0000040005007824 */ /* 0x000fe200078e00ff */
[----:B------:R-:W-:-:S02]  /*f290*/  LOP3.LUT R8, R6, R8, R2, 0xf6, !PT ;  /* 0x0000000806087212 */ /* 0x000fc400078ef602 */
        /* <DEDUP_REMOVED lines=15> */
[C---:B--2---:R-:W-:Y:S02]  /*f390*/  SHF.L.U32 R5, R10.reuse, 0x10, RZ ;  /* 0x000000100a057819 */ /* 0x044fe400000006ff */
[----:B------:R-:W-:-:S02]  /*f3a0*/  LOP3.LUT R7, R10, 0xffff0000, RZ, 0xc0, !PT ;  /* 0xffff00000a077812 */ /* 0x000fc400078ec0ff */
[----:B------:R-:W-:Y:S01]  /*f3b0*/  LOP3.LUT R16, R14, 0xffff0000, RZ, 0xc0, !PT ;  /* 0xffff00000e107812 */ /* 0x000fe200078ec0ff */
[-C--:B------:R-:W-:Y:S01]  /*f3c0*/  FMUL.FTZ R6, R12, R5.reuse ;  /* 0x000000050c067220 */ /* 0x080fe20000410000 */
[C---:B------:R-:W-:Y:S01]  /*f3d0*/  SHF.L.U32 R24, R15.reuse, 0x10, RZ ;  /* 0x000000100f187819 */ /* 0x040fe200000006ff */
[C---:B------:R-:W-:Y:S01]  /*f3e0*/  FMUL.FTZ R5, R2.reuse, R5 ;  /* 0x0000000502057220 */ /* 0x040fe20000410000 */
[----:B------:R-:W-:Y:S01]  /*f3f0*/  LOP3.LUT R25, R15, 0xffff0000, RZ, 0xc0, !PT ;  /* 0xffff00000f197812 */ /* 0x000fe200078ec0ff */
[-C--:B------:R-:W-:Y:S01]  /*f400*/  FFMA.FTZ R34, R2, R13.reuse, -R6 ;  /* 0x0000000d02227223 */ /* 0x080fe20000010806 */
[----:B------:R-:W-:Y:S01]  /*f410*/  LOP3.LUT R2, R37, 0xffff0000, RZ, 0xc0, !PT ;  /* 0xffff000025027812 */ /* 0x000fe200078ec0ff */
[C---:B------:R-:W-:Y:S01]  /*f420*/  IMAD.U32 R14, R8.reuse, 0x10000, RZ ;  /* 0x00010000080e7824 */ /* 0x040fe200078e00ff */
[----:B------:R-:W-:Y:S01]  /*f430*/  LOP3.LUT R15, R8, 0xffff0000, RZ, 0xc0, !PT ;  /* 0xffff0000080f7812 */ /* 0x000fe200078ec0ff */
[----:B------:R-:W-:Y:S01]  /*f440*/  FFMA.FTZ R33, R12, R13, R5 ;  /* 0x0000000d0c217223 */ /* 0x000fe20000010005 */
[----:B------:R-:W-:Y:S01]  /*f450*/  SHF.L.U32 R5, R39, 0x10, RZ ;  /* 0x0000001027057819 */ /* 0x000fe200000006ff */
[-C--:B------:R-:W-:Y:S01]  /*f460*/  FMUL.FTZ R8, R0, R7.reuse ;  /* 0x0000000700087220 */ /* 0x080fe20000410000 */
[C---:B------:R-:W-:Y:S01]  /*f470*/  SHF.L.U32 R19, R9.reuse, 0x10, RZ ;  /* 0x0000001009137819 */ /* 0x040fe200000006ff */
[----:B------:R-:W-:Y:S01]  /*f480*/  IMAD.U32 R6, R38, 0x10000, RZ ;  /* 0x0001000026067824 */ /* 0x000fe200078e00ff */
[----:B------:R-:W-:Y:S01]  /*f490*/  LOP3.LUT R23, R9, 0xffff0000, RZ, 0xc0, !PT ;  /* 0xffff000009177812 */ /* 0x000fe200078ec0ff */
[----:B------:R-:W-:Y:S01]  /*f4a0*/  FMUL.FTZ R7, R2, R7 ;  /* 0x0000000702077220 */ /* 0x000fe20000410000 */
[----:B------:R-:W-:Y:S01]  /*f4b0*/  LOP3.LUT R9, R38, 0xffff0000, RZ, 0xc0, !PT ;  /* 0xffff000026097812 */ /* 0x000fe200078ec0ff */
[----:B------:R-:W-:Y:S01]  /*f4c0*/  FFMA.FTZ R31, R2, R16, -R8 ;  /* 0x00000010021f7223 */ /* 0x000fe20000010808 */
[C---:B------:R-:W-:Y:S01]  /*f4d0*/  SHF.L.U32 R18, R11.reuse, 0x10, RZ ;  /* 0x000000100b127819 */ /* 0x040fe200000006ff */
        /* <DEDUP_REMOVED lines=10> */
[C---:B------:R-:W-:Y:S02]  /*f580*/  FMUL.FTZ R10, R0.reuse, R15 ;  /* 0x0000000f000a7220 */ /* 0x040fe40000410000 */
        /* <DEDUP_REMOVED lines=17> */
[----:B------:R-:W-:-:S02]  /*f6a0*/  FFMA.FTZ R11, R7, R24, R8 ;  /* 0x00000018070b7223 */ /* 0x000fc40000010008 */
[-C--:B------:R-:W-:Y:S02]  /*f6b0*/  FMUL.FTZ R10, R2, R23.reuse ;  /* 0x00000017020a7220 */ /* 0x080fe40000410000 */
[-C--:B------:R-:W-:Y:S02]  /*f6c0*/  FMUL.FTZ R8, R0, R22.reuse ;  /* 0x0000001600087220 */ /* 0x080fe40000410000 */
[C---:B------:R-:W-:Y:S02]  /*f6d0*/  FMUL.FTZ R9, R6.reuse, R23 ;  /* 0x0000001706097220 */ /* 0x040fe40000410000 */
[----:B------:R-:W-:Y:S02]  /*f6e0*/  FMUL.FTZ R7, R5, R22 ;  /* 0x0000001605077220 */ /* 0x000fe40000410000 */
[-C--:B------:R-:W-:Y:S01]  /*f6f0*/  FFMA.FTZ R13, R6, R26.reuse, -R10 ;  /* 0x0000001a060d7223 */ /* 0x080fe2000001080a */
        /* <DEDUP_REMOVED lines=11> */
.L_x_818:
[----:B------:R-:W-:Y:S05]  /*f7b0*/  BSYNC B2 ;  /* 0x0000000000027941 */ /* 0x000fea0003800000 */
.L_x_786:
[----:B------:R-:W-:Y:S01]  /*f7c0*/  SHF.R.S32.HI R7, RZ, 0x4, R47 ;  /* 0x00000004ff077819 */ /* 0x000fe2000001142f */
[----:B-1----:R-:W-:Y:S01]  /*f7d0*/  IMAD.SHL.U32 R9, R72, 0x8, RZ ;  /* 0x0000000848097824 */ /* 0x002fe200078e00ff */
[----:B------:R-:W-:Y:S01]  /*f7e0*/  SHF.L.U32 R5, R84, 0x6, RZ ;  /* 0x0000000654057819 */ /* 0x000fe200000006ff */
[----:B------:R-:W-:-:S04]  /*f7f0*/  DEPBAR.LE SB0, 0x0 ;  /* 0x000080000000791a */ /* 0x000fc80000000000 */
[----:B------:R-:W-:Y:S01]  /*f800*/  LEA.HI R0, R47, R7, RZ, 0x1 ;  /* 0x000000072f007211 */ /* 0x000fe200078f08ff */
[----:B------:R-:W-:Y:S01]  /*f810*/  IMAD R155, R73, -0x40, R207 ;  /* 0xffffffc0499b7824 */ /* 0x000fe200078e02cf */
[----:B------:R-:W-:Y:S02]  /*f820*/  SHF.L.U32 R2, R45, 0x6, RZ ;  /* 0x000000062d027819 */ /* 0x000fe400000006ff */
[----:B------:R-:W-:Y:S02]  /*f830*/  LOP3.LUT R0, R0, 0xfffffffe, RZ, 0xc0, !PT ;  /* 0xfffffffe00007812 */ /* 0x000fe400078ec0ff */
[----:B------:R-:W-:Y:S02]  /*f840*/  LOP3.LUT R2, R2, 0x1c0, RZ, 0xc0, !PT ;  /* 0x000001c002027812 */ /* 0x000fe400078ec0ff */
[----:B------:R-:W-:Y:S02]  /*f850*/  IADD3 R7, R7, -R0, RZ ;  /* 0x8000000007077210 */ /* 0x000fe40007ffe0ff */
[----:B------:R-:W-:-:S02]  /*f860*/  LOP3.LUT R0, R5, 0x1c0, RZ, 0xc0, !PT ;  /* 0x000001c005007812 */ /* 0x000fc400078ec0ff */
[----:B------:R-:W-:Y:S02]  /*f870*/  SHF.L.U32 R5, R7, 0x3, RZ ;  /* 0x0000000307057819 */ /* 0x000fe400000006ff */
[----:B------:R-:W-:Y:S02]  /*f880*/  LEA.HI R156, R156, R212, RZ, 0x5 ;  /* 0x000000d49c9c7211 */ /* 0x000fe400078f28ff */
[----:B------:R-:W-:Y:S02]  /*f890*/  LOP3.LUT R9, R0, 0x8, R9, 0xf8, !PT ;  /* 0x0000000800097812 */ /* 0x000fe400078ef809 */
[----:B------:R-:W-:Y:S01]  /*f8a0*/  SHF.R.U32.HI R6, RZ, 0x3, R0 ;  /* 0x00000003ff067819 */ /* 0x000fe20000011600 */
[----:B------:R-:W-:Y:S01]  /*f8b0*/  IMAD.SHL.U32 R0, R156, 0x20, RZ ;  /* 0x000000209c007824 */ /* 0x000fe200078e00ff */
[----:B------:R-:W-:Y:S02]  /*f8c0*/  LOP3.LUT R8, R2, 0x8, R5, 0xf8, !PT ;  /* 0x0000000802087812 */ /* 0x000fe400078ef805 */
[----:B------:R-:W-:-:S02]  /*f8d0*/  SHF.R.U32.HI R2, RZ, 0x3, R2 ;  /* 0x00000003ff027819 */ /* 0x000fc40000011602 */
[----:B------:R-:W-:Y:S02]  /*f8e0*/  SHF.L.U32 R5, R46, 0x6, RZ ;  /* 0x000000062e057819 */ /* 0x000fe400000006ff */
[----:B------:R-:W-:Y:S02]  /*f8f0*/  LOP3.LUT R154, R8, R2, RZ, 0x3c, !PT ;  /* 0x00000002089a7212 */ /* 0x000fe400078e3cff */
[----:B------:R-:W-:Y:S02]  /*f900*/  LOP3.LUT R153, R5, 0xfffffe00, RZ, 0xc0, !PT ;  /* 0xfffffe0005997812 */ /* 0x000fe400078ec0ff */
[----:B------:R-:W-:Y:S02]  /*f910*/  LOP3.LUT R2, R0, 0x7ffffc00, RZ, 0xc0, !PT ;  /* 0x7ffffc0000027812 */ /* 0x000fe400078ec0ff */
[----:B------:R-:W-:Y:S02]  /*f920*/  LOP3.LUT R6, R9, R6, RZ, 0x3c, !PT ;  /* 0x0000000609067212 */ /* 0x000fe400078e3cff */
[----:B------:R-:W-:-:S02]  /*f930*/  IADD3 R2, R154, R153, R2 ;  /* 0x000000999a027210 */ /* 0x000fc40007ffe002 */
[----:B------:R-:W-:Y:S01]  /*f940*/  LEA R0, R7, R6, 0x9 ;  /* 0x0000000607007211 */ /* 0x000fe200078e48ff */
[----:B------:R-:W-:Y:S01]  /*f950*/  IMAD.WIDE.U32 R6, R73, c[0x0][0x208], RZ ;  /* 0x0000820049067a25 */ /* 0x000fe200078e00ff */
[----:B------:R-:W-:Y:S01]  /*f960*/  BAR.SYNC.DEFER_BLOCKING 0x0 ;  /* 0x0000000000007b1d */ /* 0x000fe20000010000 */
[----:B------:R-:W-:Y:S02]  /*f970*/  LOP3.LUT P0, RZ, R84, 0x2, RZ, 0xc0, !PT ;  /* 0x0000000254ff7812 */ /* 0x000fe4000780c0ff */
[----:B------:R-:W-:Y:S01]  /*f980*/  SHF.L.U32 R232, R0, 0x1, RZ ;  /* 0x0000000100e87819 */ /* 0x000fe200000006ff */
[----:B------:R-:W-:Y:S01]  /*f990*/  IMAD.SHL.U32 R239, R2, 0x2, RZ ;  /* 0x0000000202ef7824 */ /* 0x000fe200078e00ff */
[----:B------:R-:W-:Y:S02]  /*f9a0*/  SHF.L.U32 R252, R252, 0x1, RZ ;  /* 0x00000001fcfc7819 */ /* 0x000fe400000006ff */
[C---:B------:R-:W-:Y:S02]  /*f9b0*/  IADD3 R0, R232.reuse, 0x4100, RZ ;  /* 0x00004100e8007810 */ /* 0x040fe40007ffe0ff */
[----:B------:R-:W-:-:S02]  /*f9c0*/  IADD3 R243, R232, 0x4120, RZ ;  /* 0x00004120e8f37810 */ /* 0x000fc40007ffe0ff */
[-C--:B------:R-:W-:Y:S02]  /*f9d0*/  LEA R241, R4, R239.reuse, 0x1 ;  /* 0x000000ef04f17211 */ /* 0x080fe400078e08ff */
[----:B------:R-:W-:Y:S02]  /*f9e0*/  MOV R157, 0x5 ;  /* 0x00000005009d7802 */ /* 0x000fe40000000f00 */
[----:B------:R-:W-:Y:S01]  /*f9f0*/  @P0 IADD3 R243, R0, -0x20, RZ ;  /* 0xffffffe000f30810 */ /* 0x000fe20007ffe0ff */
[----:B------:R-:W-:Y:S01]  /*fa00*/  IMAD R0, R48, c[0x0][0x208], RZ ;  /* 0x0000820030007a24 */ /* 0x000fe200078e02ff */
[----:B------:R-:W-:Y:S02]  /*fa10*/  LEA R2, P0, R6, R76, 0x6 ;  /* 0x0000004c06027211 */ /* 0x000fe400078030ff */
[----:B------:R-:W-:Y:S01]  /*fa20*/  LEA R240, R3, R239, 0x1 ;  /* 0x000000ef03f07211 */ /* 0x000fe200078e08ff */
[----:B------:R-:W-:Y:S01]  /*fa30*/  IMAD R5, R73, c[0x0][0x20c], R0 ;  /* 0x0000830049057a24 */ /* 0x000fe200078e0200 */
[----:B------:R-:W-:-:S02]  /*fa40*/  IADD3 R0, -R72, R155, RZ ;  /* 0x0000009b48007210 */ /* 0x000fc40007ffe1ff */
[----:B------:R-:W-:Y:S01]  /*fa50*/  LEA R242, R3, R241, 0x1 ;  /* 0x000000f103f27211 */ /* 0x000fe200078e08ff */
[----:B------:R-:W-:Y:S01]  /*fa60*/  LDSM.16.M88.4 R16, [R232+0x4100] ;  /* 0x00410000e810783b */ /* 0x000fe20000000200 */
[----:B------:R-:W-:Y:S02]  /*fa70*/  IADD3 R5, R7, R5, RZ ;  /* 0x0000000507057210 */ /* 0x000fe40007ffe0ff */
[----:B------:R-:W-:Y:S01]  /*fa80*/  ISETP.LT.OR P2, PT, R0, 0x1, P4 ;  /* 0x000000010000780c */ /* 0x000fe20002741670 */
[----:B------:R-:W-:Y:S01]  /*fa90*/  LDSM.16.M88.4 R20, [R232+0x4900] ;  /* 0x00490000e814783b */ /* 0x000fe20000000200 */
[----:B------:R-:W-:Y:S02]  /*faa0*/  LEA.HI.X R7, R6, R74, R5, 0x6, P0 ;  /* 0x0000004a06077211 */ /* 0x000fe400000f3405 */
[----:B------:R-:W-:Y:S01]  /*fab0*/  ISETP.LT.OR P1, PT, R0, 0x1, P3 ;  /* 0x000000010000780c */ /* 0x000fe20001f21670 */
[----:B------:R-:W-:Y:S01]  /*fac0*/  LDSM.16.M88.4 R28, [R232+0x5100] ;  /* 0x00510000e81c783b */ /* 0x000fe20000000200 */
[----:B------:R-:W-:-:S02]  /*fad0*/  LEA R6, P0, R2, c[0x0][0x1f8], 0x1 ;  /* 0x00007e0002067a11 */ /* 0x000fc400078008ff */
[----:B------:R-:W-:Y:S01]  /*fae0*/  ISETP.LT.OR P6, PT, R0, 0x21, P4 ;  /* 0x000000210000780c */ /* 0x000fe200027c1670 */
[----:B------:R-:W-:Y:S01]  /*faf0*/  LDSM.16.M88.4 R32, [R232+0x5900] ;  /* 0x00590000e820783b */ /* 0x000fe20000000200 */
[----:B------:R-:W-:Y:S01]  /*fb00*/  LEA.HI.X R7, R2, c[0x0][0x1fc], R7, 0x1, P0 ;  /* 0x00007f0002077a11 */ /* 0x000fe200000f0c07 */
[----:B------:R-:W-:Y:S01]  /*fb10*/  IMAD.MOV.U32 R2, RZ, RZ, c[0x0][0x208] ;  /* 0x00008200ff027624 */ /* 0x000fe200078e00ff */
[----:B------:R-:W-:Y:S01]  /*fb20*/  LEA R244, R4, R240, 0x1 ;  /* 0x000000f004f47211 */ /* 0x000fe200078e08ff */
[----:B------:R-:W1:Y:S01]  /*fb30*/  LDSM.16.M88.4 R12, [R239+0x8100] ;  /* 0x00810000ef0c783b */ /* 0x000e620000000200 */
[----:B------:R-:W-:Y:S02]  /*fb40*/  LOP3.LUT R152, R152, 0xfffffffd, RZ, 0xc0, !PT ;  /* 0xfffffffd98987812 */ /* 0x000fe400078ec0ff */
[C---:B------:R-:W-:Y:S01]  /*fb50*/  IADD3 R251, R243.reuse, 0x800, RZ ;  /* 0x00000800f3fb7810 */ /* 0x040fe20007ffe0ff */
[----:B------:R-:W2:Y:S01]  /*fb60*/  LDSM.16.M88.4 R8, [R239+0xa100] ;  /* 0x00a10000ef08783b */ /* 0x000ea20000000200 */
[----:B------:R-:W-:-:S02]  /*fb70*/  IADD3 R250, R243, 0x1000, RZ ;  /* 0x00001000f3fa7810 */ /* 0x000fc40007ffe0ff */
[C---:B------:R-:W-:Y:S01]  /*fb80*/  IADD3 R249, R243.reuse, 0x1800, RZ ;  /* 0x00001800f3f97810 */ /* 0x040fe20007ffe0ff */
[----:B------:R-:W-:Y:S01]  /*fb90*/  LDSM.16.M88.4 R52, [R243] ;  /* 0x00000000f334783b */ /* 0x000fe20000000200 */
[C---:B------:R-:W-:Y:S02]  /*fba0*/  IADD3 R248, R243.reuse, 0x2000, RZ ;  /* 0x00002000f3f87810 */ /* 0x040fe40007ffe0ff */
[C---:B------:R-:W-:Y:S01]  /*fbb0*/  IADD3 R247, R243.reuse, 0x2800, RZ ;  /* 0x00002800f3f77810 */ /* 0x040fe20007ffe0ff */
[----:B------:R-:W3:Y:S01]  /*fbc0*/  LDSM.16.M88.4 R24, [R241+0xa100] ;  /* 0x00a10000f118783b */ /* 0x000ee20000000200 */
[C---:B------:R-:W-:Y:S02]  /*fbd0*/  IADD3 R246, R243.reuse, 0x3000, RZ ;  /* 0x00003000f3f67810 */ /* 0x040fe40007ffe0ff */
[----:B------:R-:W-:Y:S01]  /*fbe0*/  IADD3 R245, R243, 0x3800, RZ ;  /* 0x00003800f3f57810 */ /* 0x000fe20007ffe0ff */
[----:B------:R-:W4:Y:S04]  /*fbf0*/  LDSM.16.M88.4 R48, [R243+0x800] ;  /* 0x00080000f330783b */ /* 0x000f280000000200 */
[----:B------:R-:W2:Y:S04]  /*fc00*/  LDSM.16.M88.4 R40, [R243+0x1000] ;  /* 0x00100000f328783b */ /* 0x000ea80000000200 */
[----:B------:R-:W2:Y:S01]  /*fc10*/  LDSM.16.M88.4 R36, [R243+0x1800] ;  /* 0x00180000f324783b */ /* 0x000ea20000000200 */
[C---:B-1----:R-:W-:Y:S08]  /*fc20*/  HMMA.16816.F32.BF16 R108, R12.reuse, R16, RZ ;  /* 0x000000100c6c723c */ /* 0x042ff000000418ff */
[C---:B------:R-:W-:Y:S08]  /*fc30*/  HMMA.16816.F32.BF16 R128, R12.reuse, R18, RZ ;  /* 0x000000120c80723c */ /* 0x040ff000000418ff */
[C---:B------:R-:W-:Y:S08]  /*fc40*/  HMMA.16816.F32.BF16 R104, R12.reuse, R20, RZ ;  /* 0x000000140c68723c */ /* 0x040ff000000418ff */
[C---:B------:R-:W-:Y:S08]  /*fc50*/  HMMA.16816.F32.BF16 R124, R12.reuse, R22, RZ ;  /* 0x000000160c7c723c */ /* 0x040ff000000418ff */
[C---:B------:R-:W-:Y:S08]  /*fc60*/  HMMA.16816.F32.BF16 R100, R12.reuse, R28, RZ ;  /* 0x0000001c0c64723c */ /* 0x040ff000000418ff */
[C---:B------:R-:W-:Y:S08]  /*fc70*/  HMMA.16816.F32.BF16 R112, R12.reuse, R30, RZ ;  /* 0x0000001e0c70723c */ /* 0x040ff000000418ff */
[C---:B------:R-:W-:Y:S08]  /*fc80*/  HMMA.16816.F32.BF16 R88, R12.reuse, R32, RZ ;  /* 0x000000200c58723c */ /* 0x040ff000000418ff */
[----:B------:R-:W-:Y:S07]  /*fc90*/  HMMA.16816.F32.BF16 R72, R12, R34, RZ ;  /* 0x000000220c48723c */ /* 0x000fee00000418ff */
[----:B------:R-:W-:Y:S01]  /*fca0*/  SHF.L.U32 R14, R2, 0x5, RZ ;  /* 0x00000005020e7819 */ /* 0x000fe200000006ff */
[C---:B--2---:R-:W-:Y:S08]  /*fcb0*/  HMMA.16816.F32.BF16 R56, R8.reuse, R20, RZ ;  /* 0x000000140838723c */ /* 0x044ff000000418ff */
[----:B------:R-:W-:Y:S01]  /*fcc0*/  HMMA.16816.F32.BF16 R80, R8, R22, RZ ;  /* 0x000000160850723c */ /* 0x000fe200000418ff */
[----:B------:R-:W1:Y:S04]  /*fcd0*/  LDSM.16.M88.4 R20, [R241+0x8100] ;  /* 0x00810000f114783b */ /* 0x000e680000000200 */
[----:B------:R-:W-:Y:S01]  /*fce0*/  @!PT LDS RZ, [RZ] ;  /* 0x00000000fffff984 */ /* 0x000fe20000000800 */
[----:B------:R-:W-:Y:S01]  /*fcf0*/  @!PT LDS RZ, [RZ] ;  /* 0x00000000fffff984 */ /* 0x000fe20000000800 */
[----:B------:R-:W-:Y:S01]  /*fd00*/  @!PT LDS RZ, [RZ] ;  /* 0x00000000fffff984 */ /* 0x000fe20000000800 */
[----:B------:R2:W-:Y:S01]  /*fd10*/  LDGSTS.E.BYPASS.LTC128B.128 [R252+0x100], [R6.64], !P2 ;  /* 0x0010000006fc7fae */ /* 0x0005e2000d101d48 */
[----:B------:R-:W-:-:S02]  /*fd20*/  IADD3 R12, P5, P2, R14, 0x80, R6 ;  /* 0x000000800e0c7810 */ /* 0x000fc40007abe006 */
[C---:B------:R-:W-:Y:S01]  /*fd30*/  HMMA.16816.F32.BF16 R44, R8.reuse, R16, RZ ;  /* 0x00000010082c723c */ /* 0x040fe200000418ff */
[----:B------:R2:W-:Y:S07]  /*fd40*/  LDGSTS.E.BYPASS.LTC128B.128 [R252+0x2100], [R6.64+0x80], !P1 ;  /* 0x0210008006fc7fae */ /* 0x0005ee000c901d48 */
[C---:B------:R-:W-:Y:S08]  /*fd50*/  HMMA.16816.F32.BF16 R64, R8.reuse, R28, RZ ;  /* 0x0000001c0840723c */ /* 0x040ff000000418ff */
[C---:B------:R-:W-:Y:S08]  /*fd60*/  HMMA.16816.F32.BF16 R60, R8.reuse, R32, RZ ;  /* 0x00000020083c723c */ /* 0x040ff000000418ff */
[C---:B------:R-:W-:Y:S07]  /*fd70*/  HMMA.16816.F32.BF16 R68, R8.reuse, R18, RZ ;  /* 0x000000120844723c */ /* 0x040fee00000418ff */
[----:B------:R-:W-:Y:S01]  /*fd80*/  SHF.L.U64.HI R18, R2, R157, c[0x0][0x20c] ;  /* 0x0000830002127619 */ /* 0x000fe2000001029d */
[----:B------:R-:W-:Y:S01]  /*fd90*/  HMMA.16816.F32.BF16 R96, R8, R30, RZ ;  /* 0x0000001e0860723c */ /* 0x000fe200000418ff */
[----:B------:R-:W-:-:S02]  /*fda0*/  IADD3 R2, P0, R14, 0x80, RZ ;  /* 0x000000800e027810 */ /* 0x000fc40007f1e0ff */
[----:B------:R-:W-:Y:S01]  /*fdb0*/  IADD3.X R13, R18, RZ, R7, P5, P2 ;  /* 0x000000ff120d7210 */ /* 0x000fe20002fe4407 */
[----:B------:R-:W-:Y:S01]  /*fdc0*/  STL [R1+0x54], R18 ;  /* 0x0000541201007387 */ /* 0x000fe20000100800 */
[----:B------:R-:W-:Y:S01]  /*fdd0*/  ISETP.LT.OR P5, PT, R0, 0x21, P3 ;  /* 0x000000210000780c */ /* 0x000fe20001fa1670 */
[----:B------:R-:W-:Y:S02]  /*fde0*/  IMAD.X R5, RZ, RZ, R18, P0 ;  /* 0x000000ffff057224 */ /* 0x000fe400000e0612 */
[----:B------:R-:W-:Y:S07]  /*fdf0*/  HMMA.16816.F32.BF16 R92, R8, R34, RZ ;  /* 0x00000022085c723c */ /* 0x000fee00000418ff */
[----:B------:R-:W-:Y:S01]  /*fe00*/  IADD3 R8, P1, R14, R6, RZ ;  /* 0x000000060e087210 */ /* 0x000fe20007f3e0ff */
[----:B---3--:R-:W-:Y:S03]  /*fe10*/  HMMA.16816.F32.BF16 R76, R24, R52, R44 ;  /* 0x00000034184c723c */ /* 0x008fe6000004182c */
[----:B------:R-:W-:-:S02]  /*fe20*/  IADD3.X R9, R18, R7, RZ, P1, !PT ;  /* 0x0000000712097210 */ /* 0x000fc40000ffe4ff */
[----:B--2---:R-:W-:Y:S02]  /*fe30*/  IADD3 R6, P1, R8, R14, RZ ;  /* 0x0000000e08067210 */ /* 0x004fe40007f3e0ff */
[C---:B------:R-:W-:Y:S01]  /*fe40*/  IADD3 R10, P0, R2.reuse, R8, RZ ;  /* 0x00000008020a7210 */ /* 0x040fe20007f1e0ff */
[C---:B----4-:R-:W-:Y:S01]  /*fe50*/  HMMA.16816.F32.BF16 R144, R24.reuse, R48, R56 ;  /* 0x000000301890723c */ /* 0x050fe20000041838 */
[----:B------:R-:W-:Y:S02]  /*fe60*/  IADD3 R16, P2, R2, R6, RZ ;  /* 0x0000000602107210 */ /* 0x000fe40007f5e0ff */
[----:B------:R-:W-:Y:S02]  /*fe70*/  IADD3.X R7, R9, R18, RZ, P1, !PT ;  /* 0x0000001209077210 */ /* 0x000fe40000ffe4ff */
[C---:B------:R-:W-:Y:S02]  /*fe80*/  ISETP.LT.OR P1, PT, R0.reuse, 0x11, P3 ;  /* 0x000000110000780c */ /* 0x040fe40001f21670 */
[C---:B------:R-:W-:Y:S01]  /*fe90*/  IADD3.X R11, R5.reuse, R9, RZ, P0, !PT ;  /* 0x00000009050b7210 */ /* 0x040fe200007fe4ff */
[----:B------:R-:W-:Y:S01]  /*fea0*/  IMAD.X R17, R5, 0x1, R7, P2 ;  /* 0x0000000105117824 */ /* 0x000fe200010e0607 */
[----:B------:R-:W-:Y:S01]  /*feb0*/  ISETP.LT.OR P2, PT, R0, 0x11, P4 ;  /* 0x000000110000780c */ /* 0x000fe20002741670 */
[----:B------:R-:W-:Y:S01]  /*fec0*/  HMMA.16816.F32.BF16 R132, R24, R40, R64 ;  /* 0x000000281884723c */ /* 0x000fe20000041840 */
[----:B------:R-:W-:-:S04]  /*fed0*/  IADD3 R14, P0, R6, R14, RZ ;  /* 0x0000000e060e7210 */ /* 0x000fc80007f1e0ff */
[----:B------:R-:W-:Y:S02]  /*fee0*/  IADD3.X R15, R7, R18, RZ, P0, !PT ;  /* 0x00000012070f7210 */ /* 0x000fe400007fe4ff */
[----:B------:R-:W-:Y:S01]  /*fef0*/  LOP3.LUT P0, RZ, R84, 0x4, RZ, 0xc0, !PT ;  /* 0x0000000454ff7812 */ /* 0x000fe2000780c0ff */
[----:B------:R-:W-:Y:S04]  /*ff00*/  HMMA.16816.F32.BF16 R56, R24, R54, R68 ;  /* 0x000000361838723c */ /* 0x000fe80000041844 */
[----:B------:R2:W-:Y:S01]  /*ff10*/  LDGSTS.E.BYPASS.LTC128B.128 [R252+0x900], [R8.64], !P2 ;  /* 0x0090000008fc7fae */ /* 0x0005e2000d101d48 */
[----:B------:R-:W-:-:S03]  /*ff20*/  ISETP.LT.OR P2, PT, R0, 0x31, P4 ;  /* 0x000000310000780c */ /* 0x000fc60002741670 */
[----:B------:R3:W-:Y:S01]  /*ff30*/  LDGSTS.E.BYPASS.LTC128B.128 [R252+0x2900], [R12.64], !P1 ;  /* 0x029000000cfc7fae */ /* 0x0007e2000c901d48 */
[----:B------:R-:W-:Y:S01]  /*ff40*/  ISETP.LT.OR P1, PT, R0, 0x31, P3 ;  /* 0x000000310000780c */ /* 0x000fe20001f21670 */
[C---:B------:R-:W-:Y:S01]  /*ff50*/  HMMA.16816.F32.BF16 R64, R24.reuse, R36, R60 ;  /* 0x000000241840723c */ /* 0x040fe2000004183c */
[----:B------:R-:W-:Y:S01]  /*ff60*/  MOV R0, 0x40 ;  /* 0x0000004000007802 */ /* 0x000fe20000000f00 */
[----:B------:R4:W-:Y:S01]  /*ff70*/  LDGSTS.E.BYPASS.LTC128B.128 [R252+0x1100], [R6.64], !P6 ;  /* 0x0110000006fc7fae */ /* 0x0009e2000f101d48 */
[----:B------:R-:W-:Y:S02]  /*ff80*/  ISETP.GE.AND P6, PT, R207, 0x41, PT ;  /* 0x00000041cf00780c */ /* 0x000fe40003fc6270 */
[----:B------:R-:W-:Y:S01]  /*ff90*/  SEL R0, R0, 0xffffffc0, !P0 ;  /* 0xffffffc000007807 */ /* 0x000fe20004000000 */
[----:B------:R2:W-:Y:S02]  /*ffa0*/  LDGSTS.E.BYPASS.LTC128B.128 [R252+0x3100], [R10.64], !P5 ;  /* 0x031000000afc7fae */ /* 0x0005e4000e901d48 */
[C---:B------:R-:W-:Y:S01]  /*ffb0*/  HMMA.16816.F32.BF16 R140, R24.reuse, R50, R80 ;  /* 0x00000032188c723c */ /* 0x040fe20000041850 */
[----:B------:R-:W-:Y:S01]  /*ffc0*/  IADD3 R237, R0, R243, RZ ;  /* 0x000000f300ed7210 */ /* 0x000fe20007ffe0ff */
[----:B------:R-:W-:Y:S01]  /*ffd0*/  IMAD.IADD R238, R232, 0x1, R0 ;  /* 0x00000001e8ee7824 */ /* 0x000fe200078e0200 */
[----:B------:R3:W-:Y:S04]  /*ffe0*/  LDGSTS.E.BYPASS.LTC128B.128 [R252+0x1900], [R14.64], !P2 ;  /* 0x019000000efc7fae */ /* 0x0007e8000d101d48 */
[----:B------:R4:W-:Y:S01]  /*fff0*/  LDGSTS.E.BYPASS.LTC128B.128 [R252+0x3900], [R16.64], !P1 ;  /* 0x0390000010fc7fae */ /* 0x0009e2000c901d48 */
[----:B------:R-:W-:Y:S01]  /*10000*/  HMMA.16816.F32.BF16 R148, R24, R42, R96 ;  /* 0x0000002a1894723c */ /* 0x000fe20000041860 */
[----:B------:R-:W-:-:S02]  /*10010*/  @P6 LOP3.LUT R152, R152, 0x2, RZ, 0xfc, !PT ;  /* 0x0000000298986812 */ /* 0x000fc400078efcff */
[----:B------:R-:W-:Y:S04]  /*10020*/  LDSM.16.M88.4 R44, [R238+0x4100] ;  /* 0x00410000ee2c783b */ /* 0x000fe80000000200 */
[----:B------:R-:W-:Y:S01]  /*10030*/  LDSM.16.M88.4 R32, [R238+0x4900] ;  /* 0x00490000ee20783b */ /* 0x000fe20000000200 */
[----:B------:R-:W-:Y:S03]  /*10040*/  HMMA.16816.F32.BF16 R68, R24, R38, R92 ;  /* 0x000000261844723c */ /* 0x000fe6000004185c */
[----:B------:R-:W-:Y:S04]  /*10050*/  LDSM.16.M88.4 R24, [R238+0x5900] ;  /* 0x00590000ee18783b */ /* 0x000fe80000000200 */
[----:B------:R-:W-:Y:S01]  /*10060*/  LDSM.16.M88.4 R28, [R238+0x5100] ;  /* 0x00510000ee1c783b */ /* 0x000fe20000000200 */
[C---:B-1----:R-:W-:Y:S03]  /*10070*/  HMMA.16816.F32.BF16 R116, R20.reuse, R36, R88 ;  /* 0x000000241474723c */ /* 0x042fe60000041858 */
[----:B------:R-:W-:Y:S04]  /*10080*/  LDSM.16.M88.4 R84, [R237+0x1000] ;  /* 0x00100000ed54783b */ /* 0x000fe80000000200 */
[----:B---3--:R-:W-:Y:S01]  /*10090*/  LDSM.16.M88.4 R12, [R240+0xa100] ;  /* 0x00a10000f00c783b */ /* 0x008fe20000000200 */
[C---:B--2---:R-:W-:Y:S03]  /*100a0*/  HMMA.16816.F32.BF16 R8, R20.reuse, R52, R108 ;  /* 0x000000341408723c */ /* 0x044fe6000004186c */
[----:B----4-:R-:W1:Y:S04]  /*100b0*/  LDSM.16.M88.4 R16, [R240+0x8100] ;  /* 0x00810000f010783b */ /* 0x010e680000000200 */
[----:B------:R-:W0:Y:S01]  /*100c0*/  LDGDEPBAR ;  /* 0x00000000000079af */ /* 0x000e220000000000 */
[C---:B------:R-:W-:Y:S08]  /*100d0*/  HMMA.16816.F32.BF16 R120, R20.reuse, R48, R104 ;  /* 0x000000301478723c */ /* 0x040ff00000041868 */
[C---:B------:R-:W-:Y:S08]  /*100e0*/  HMMA.16816.F32.BF16 R88, R20.reuse, R54, R128 ;  /* 0x000000361458723c */ /* 0x040ff00000041880 */
[C---:B------:R-:W-:Y:S08]  /*100f0*/  HMMA.16816.F32.BF16 R136, R20.reuse, R40, R100 ;  /* 0x000000281488723c */ /* 0x040ff00000041864 */
[C---:B------:R-:W-:Y:S08]  /*10100*/  HMMA.16816.F32.BF16 R108, R20.reuse, R50, R124 ;  /* 0x00000032146c723c */ /* 0x040ff0000004187c */
[C---:B------:R-:W-:Y:S01]  /*10110*/  HMMA.16816.F32.BF16 R104, R20.reuse, R42, R112 ;  /* 0x0000002a1468723c */ /* 0x040fe20000041870 */
[----:B------:R-:W-:Y:S04]  /*10120*/  LDSM.16.M88.4 R40, [R242+0x8100] ;  /* 0x00810000f228783b */ /* 0x000fe80000000200 */
[----:B------:R-:W-:Y:S03]  /*10130*/  LDSM.16.M88.4 R112, [R237+0x1800] ;  /* 0x00180000ed70783b */ /* 0x000fe60000000200 */
[----:B------:R-:W-:Y:S01]  /*10140*/  HMMA.16816.F32.BF16 R52, R20, R38, R72 ;  /* 0x000000261434723c */ /* 0x000fe20000041848 */
[----:B------:R-:W2:Y:S04]  /*10150*/  LDSM.16.M88.4 R20, [R237] ;  /* 0x00000000ed14783b */ /* 0x000ea80000000200 */
[----:B------:R-:W-:Y:S03]  /*10160*/  LDSM.16.M88.4 R36, [R239+0xc100] ;  /* 0x00c10000ef24783b */ /* 0x000fe60000000200 */
[-C--:B-1----:R-:W-:Y:S01]  /*10170*/  HMMA.16816.F32.BF16 R48, R16, R44.reuse, R8 ;  /* 0x0000002c1030723c */ /* 0x082fe20000041808 */
[----:B------:R-:W1:Y:S07]  /*10180*/  LDSM.16.M88.4 R8, [R242+0xa100] ;  /* 0x00a10000f208783b */ /* 0x000e6e0000000200 */
[C---:B------:R-:W-:Y:S08]  /*10190*/  HMMA.16816.F32.BF16 R60, R12.reuse, R44, R76 ;  /* 0x0000002c0c3c723c */ /* 0x040ff0000004184c */
[C---:B------:R-:W-:Y:S01]  /*101a0*/  HMMA.16816.F32.BF16 R92, R12.reuse, R24, R64 ;  /* 0x000000180c5c723c */ /* 0x040fe20000041840 */
[----:B------:R-:W3:Y:S07]  /*101b0*/  LDSM.16.M88.4 R64, [R232+0x6100] ;  /* 0x00610000e840783b */ /* 0x000eee0000000200 */
[C---:B------:R-:W-:Y:S08]  /*101c0*/  HMMA.16816.F32.BF16 R100, R12.reuse, R32, R144 ;  /* 0x000000200c64723c */ /* 0x040ff00000041890 */
[C---:B------:R-:W-:Y:S08]  /*101d0*/  HMMA.16816.F32.BF16 R96, R12.reuse, R28, R132 ;  /* 0x0000001c0c60723c */ /* 0x040ff00000041884 */
[C---:B------:R-:W-:Y:S01]  /*101e0*/  HMMA.16816.F32.BF16 R80, R12.reuse, R46, R56 ;  /* 0x0000002e0c50723c */ /* 0x040fe20000041838 */
[----:B------:R-:W4:Y:S07]  /*101f0*/  LDSM.16.M88.4 R56, [R237+0x800] ;  /* 0x00080000ed38783b */ /* 0x000f2e0000000200 */
[C---:B------:R-:W-:Y:S08]  /*10200*/  HMMA.16816.F32.BF16 R76, R12.reuse, R34, R140 ;  /* 0x000000220c4c723c */ /* 0x040ff0000004188c */
[C---:B------:R-:W-:Y:S08]  /*10210*/  HMMA.16816.F32.BF16 R72, R12.reuse, R30, R148 ;  /* 0x0000001e0c48723c */ /* 0x040ff00000041894 */
[----:B------:R-:W-:Y:S08]  /*10220*/  HMMA.16816.F32.BF16 R68, R12, R26, R68 ;  /* 0x0000001a0c44723c */ /* 0x000ff00000041844 */
[----:B--2---:R-:W-:Y:S08]  /*10230*/  HMMA.16816.F32.BF16 R12, R40, R20, R48 ;  /* 0x00000014280c723c */ /* 0x004ff00000041830 */
[C---:B------:R-:W-:Y:S08]  /*10240*/  HMMA.16816.F32.BF16 R44, R16.reuse, R46, R88 ;  /* 0x0000002e102c723c */ /* 0x040ff00000041858 */
[C---:B------:R-:W-:Y:S08]  /*10250*/  HMMA.16816.F32.BF16 R88, R16.reuse, R32, R120 ;  /* 0x000000201058723c */ /* 0x040ff00000041878 */
[C---:B------:R-:W-:Y:S08]  /*10260*/  HMMA.16816.F32.BF16 R120, R16.reuse, R24, R116 ;  /* 0x000000181078723c */ /* 0x040ff00000041874 */
[C---:B------:R-:W-:Y:S01]  /*10270*/  HMMA.16816.F32.BF16 R108, R16.reuse, R34, R108 ;  /* 0x00000022106c723c */ /* 0x040fe2000004186c */
[----:B------:R-:W2:Y:S07]  /*10280*/  LDSM.16.M88.4 R32, [R239+0xe100] ;  /* 0x00e10000ef20783b */ /* 0x000eae0000000200 */
[C---:B------:R-:W-:Y:S08]  /*10290*/  HMMA.16816.F32.BF16 R136, R16.reuse, R28, R136 ;  /* 0x0000001c1088723c */ /* 0x040ff00000041888 */
[C---:B------:R-:W-:Y:S01]  /*102a0*/  HMMA.16816.F32.BF16 R104, R16.reuse, R30, R104 ;  /* 0x0000001e1068723c */ /* 0x040fe20000041868 */
[----:B------:R-:W-:Y:S07]  /*102b0*/  LDSM.16.M88.4 R28, [R241+0xc100] ;  /* 0x00c10000f11c783b */ /* 0x000fee0000000200 */
[----:B------:R-:W-:Y:S01]  /*102c0*/  HMMA.16816.F32.BF16 R116, R16, R26, R52 ;  /* 0x0000001a1074723c */ /* 0x000fe20000041834 */
[----:B------:R-:W-:Y:S04]  /*102d0*/  LDSM.16.M88.4 R24, [R241+0xe100] ;  /* 0x00e10000f118783b */ /* 0x000fe80000000200 */
[----:B------:R-:W-:Y:S03]  /*102e0*/  LDSM.16.M88.4 R52, [R238+0x6100] ;  /* 0x00610000ee34783b */ /* 0x000fe60000000200 */
[----:B-1----:R-:W-:Y:S01]  /*102f0*/  HMMA.16816.F32.BF16 R16, R8, R20, R60 ;  /* 0x000000140810723c */ /* 0x002fe2000004183c */
[----:B------:R-:W1:Y:S07]  /*10300*/  LDSM.16.M88.4 R60, [R243+0x2000] ;  /* 0x00200000f33c783b */ /* 0x000e6e0000000200 */
[----:B---3--:R-:W-:Y:S08]  /*10310*/  HMMA.16816.F32.BF16 R12, R36, R64, R12 ;  /* 0x00000040240c723c */ /* 0x008ff0000004180c */
[C---:B------:R-:W-:Y:S08]  /*10320*/  HMMA.16816.F32.BF16 R148, R8.reuse, R114, R68 ;  /* 0x000000720894723c */ /* 0x040ff00000041844 */
[-C--:B------:R-:W-:Y:S08]  /*10330*/  HMMA.16816.F32.BF16 R80, R8, R22.reuse, R80 ;  /* 0x000000160850723c */ /* 0x080ff00000041850 */
[----:B------:R-:W-:Y:S01]  /*10340*/  HMMA.16816.F32.BF16 R68, R40, R22, R44 ;  /* 0x000000162844723c */ /* 0x000fe2000004182c */
[----:B------:R-:W3:Y:S04]  /*10350*/  LDSM.16.M88.4 R20, [R240+0xc100] ;  /* 0x00c10000f014783b */ /* 0x000ee80000000200 */
[----:B------:R-:W-:Y:S03]  /*10360*/  LDSM.16.M88.4 R44, [R237+0x2000] ;  /* 0x00200000ed2c783b */ /* 0x000fe60000000200 */
[C---:B----4-:R-:W-:Y:S08]  /*10370*/  HMMA.16816.F32.BF16 R100, R8.reuse, R56, R100 ;  /* 0x000000380864723c */ /* 0x050ff00000041864 */
[C---:B------:R-:W-:Y:S08]  /*10380*/  HMMA.16816.F32.BF16 R124, R8.reuse, R58, R76 ;  /* 0x0000003a087c723c */ /* 0x040ff0000004184c */
[C---:B------:R-:W-:Y:S08]  /*10390*/  HMMA.16816.F32.BF16 R96, R8.reuse, R84, R96 ;  /* 0x000000540860723c */ /* 0x040ff00000041860 */
[C---:B------:R-:W-:Y:S08]  /*103a0*/  HMMA.16816.F32.BF16 R128, R8.reuse, R86, R72 ;  /* 0x000000560880723c */ /* 0x040ff00000041848 */
[----:B------:R-:W-:Y:S08]  /*103b0*/  HMMA.16816.F32.BF16 R132, R8, R112, R92 ;  /* 0x000000700884723c */ /* 0x000ff0000004185c */
[----:B--2---:R-:W-:Y:S01]  /*103c0*/  HMMA.16816.F32.BF16 R8, R32, R64, R16 ;  /* 0x000000402008723c */ /* 0x004fe20000041810 */
[----:B------:R-:W2:Y:S07]  /*103d0*/  LDSM.16.M88.4 R16, [R240+0xe100] ;  /* 0x00e10000f010783b */ /* 0x000eae0000000200 */
[----:B-1----:R-:W-:Y:S01]  /*103e0*/  HMMA.16816.F32.BF16 R48, R28, R60, R12 ;  /* 0x0000003c1c30723c */ /* 0x002fe2000004180c */
[----:B------:R-:W1:Y:S07]  /*103f0*/  LDSM.16.M88.4 R12, [R242+0xc100] ;  /* 0x00c10000f20c783b */ /* 0x000e6e0000000200 */
[C---:B------:R-:W-:Y:S08]  /*10400*/  HMMA.16816.F32.BF16 R88, R40.reuse, R56, R88 ;  /* 0x000000382858723c */ /* 0x040ff00000041858 */
[----:B------:R-:W-:Y:S08]  /*10410*/  HMMA.16816.F32.BF16 R108, R40, R58, R108 ;  /* 0x0000003a286c723c */ /* 0x000ff0000004186c */
[----:B------:R-:W-:Y:S01]  /*10420*/  HMMA.16816.F32.BF16 R56, R24, R60, R8 ;  /* 0x0000003c1838723c */ /* 0x000fe20000041808 */
[----:B------:R-:W-:Y:S07]  /*10430*/  LDSM.16.M88.4 R8, [R244+0xe100] ;  /* 0x00e10000f408783b */ /* 0x000fee0000000200 */
[----:B---3--:R-:W-:Y:S01]  /*10440*/  HMMA.16816.F32.BF16 R72, R20, R52, R48 ;  /* 0x000000341448723c */ /* 0x008fe20000041830 */
[----:B------:R-:W3:Y:S07]  /*10450*/  LDSM.16.M88.4 R48, [R232+0x6900] ;  /* 0x00690000e830783b */ /* 0x000eee0000000200 */
[-C--:B------:R-:W-:Y:S08]  /*10460*/  HMMA.16816.F32.BF16 R68, R36, R66.reuse, R68 ;  /* 0x000000422444723c */ /* 0x080ff00000041844 */
[----:B------:R-:W-:Y:S08]  /*10470*/  HMMA.16816.F32.BF16 R76, R32, R66, R80 ;  /* 0x00000042204c723c */ /* 0x000ff00000041850 */
[----:B--2---:R-:W-:Y:S01]  /*10480*/  HMMA.16816.F32.BF16 R64, R16, R52, R56 ;  /* 0x000000341040723c */ /* 0x004fe20000041838 */
[----:B------:R-:W2:Y:S07]  /*10490*/  LDSM.16.M88.4 R56, [R243+0x2800] ;  /* 0x00280000f338783b */ /* 0x000eae0000000200 */
[----:B------:R-:W-:Y:S08]  /*104a0*/  HMMA.16816.F32.BF16 R68, R28, R62, R68 ;  /* 0x0000003e1c44723c */ /* 0x000ff00000041844 */
[----:B-1----:R-:W-:Y:S08]  /*104b0*/  HMMA.16816.F32.BF16 R80, R12, R44, R72 ;  /* 0x0000002c0c50723c */ /* 0x002ff00000041848 */
[----:B------:R-:W-:Y:S08]  /*104c0*/  HMMA.16816.F32.BF16 R76, R24, R62, R76 ;  /* 0x0000003e184c723c */ /* 0x000ff0000004184c */
[----:B---3--:R-:W-:Y:S08]  /*104d0*/  HMMA.16816.F32.BF16 R72, R36, R48, R88 ;  /* 0x000000302448723c */ /* 0x008ff00000041858 */
[----:B------:R-:W-:Y:S01]  /*104e0*/  HMMA.16816.F32.BF16 R136, R40, R84, R136 ;  /* 0x000000542888723c */ /* 0x000fe20000041888 */
[----:B------:R-:W-:-:S04]  /*104f0*/  FMUL.FTZ R0, R80, c[0x0][0x320] ;  /* 0x0000c80050007a20 */ /* 0x000fc80000410000 */
[----:B------:R1:W3:Y:S03]  /*10500*/  MUFU.TANH R147, R0 ;  /* 0x0000000000937308 */ /* 0x0002e60000002400 */
[C---:B------:R-:W-:Y:S08]  /*10510*/  HMMA.16816.F32.BF16 R104, R40.reuse, R86, R104 ;  /* 0x000000562868723c */ /* 0x040ff00000041868 */
[----:B------:R-:W-:Y:S01]  /*10520*/  HMMA.16816.F32.BF16 R120, R40, R112, R120 ;  /* 0x000000702878723c */ /* 0x000fe20000041878 */
[----:B-1----:R-:W-:-:S07]  /*10530*/  FMUL.FTZ R0, R81, c[0x0][0x320] ;  /* 0x0000c80051007a20 */ /* 0x002fce0000410000 */
[----:B------:R-:W-:Y:S01]  /*10540*/  HMMA.16816.F32.BF16 R116, R40, R114, R116 ;  /* 0x000000722874723c */ /* 0x000fe20000041874 */
[----:B------:R-:W1:Y:S01]  /*10550*/  LDSM.16.M88.4 R40, [R238+0x6900] ;  /* 0x00690000ee28783b */ /* 0x000e620000000200 */
[----:B------:R4:W1:Y:S06]  /*10560*/  MUFU.TANH R146, R0 ;  /* 0x0000000000927308 */ /* 0x00086c0000002400 */
[----:B------:R-:W-:Y:S08]  /*10570*/  HMMA.16816.F32.BF16 R84, R8, R44, R64 ;  /* 0x0000002c0854723c */ /* 0x000ff00000041840 */
[----:B------:R-:W-:Y:S01]  /*10580*/  HMMA.16816.F32.BF16 R64, R20, R54, R68 ;  /* 0x000000361440723c */ /* 0x000fe20000041844 */
[----:B----4-:R-:W-:-:S04]  /*10590*/  FMUL.FTZ R0, R82, c[0x0][0x320] ;  /* 0x0000c80052007a20 */ /* 0x010fc80000410000 */
[----:B------:R4:W1:Y:S03]  /*105a0*/  MUFU.TANH R145, R0 ;  /* 0x0000000000917308 */ /* 0x0008660000002400 */
[----:B------:R-:W-:Y:S08]  /*105b0*/  HMMA.16816.F32.BF16 R60, R32, R48, R100 ;  /* 0x00000030203c723c */ /* 0x000ff00000041864 */
[----:B------:R-:W-:Y:S01]  /*105c0*/  HMMA.16816.F32.BF16 R68, R16, R54, R76 ;  /* 0x000000361044723c */ /* 0x000fe2000004184c */
[----:B------:R-:W1:Y:S01]  /*105d0*/  LDSM.16.M88.4 R52, [R237+0x2800] ;  /* 0x00280000ed34783b */ /* 0x000e620000000200 */
[----:B----4-:R-:W-:-:S06]  /*105e0*/  FMUL.FTZ R0, R83, c[0x0][0x320] ;  /* 0x0000c80053007a20 */ /* 0x010fcc0000410000 */
[----:B--2---:R-:W-:Y:S01]  /*105f0*/  HMMA.16816.F32.BF16 R72, R28, R56, R72 ;  /* 0x000000381c48723c */ /* 0x004fe20000041848 */
[----:B------:R2:W4:Y:S07]  /*10600*/  MUFU.TANH R144, R0 ;  /* 0x0000000000907308 */ /* 0x00052e0000002400 */
[----:B------:R-:W-:Y:S08]  /*10610*/  HMMA.16816.F32.BF16 R76, R12, R46, R64 ;  /* 0x0000002e0c4c723c */ /* 0x000ff00000041840 */
[----:B------:R-:W-:Y:S01]  /*10620*/  HMMA.16816.F32.BF16 R64, R24, R56, R60 ;  /* 0x000000381840723c */ /* 0x000fe2000004183c */
[----:B------:R-:W3:Y:S01]  /*10630*/  LDSM.16.M88.4 R60, [R232+0x7100] ;  /* 0x00710000e83c783b */ /* 0x000ee20000000200 */
[----:B--2---:R-:W-:-:S04]  /*10640*/  FMUL.FTZ R0, R84, c[0x0][0x320] ;  /* 0x0000c80054007a20 */ /* 0x004fc80000410000 */
[----:B------:R2:W1:Y:S02]  /*10650*/  MUFU.TANH R143, R0 ;  /* 0x00000000008f7308 */ /* 0x0004640000002400 */
[----:B------:R-:W-:Y:S08]  /*10660*/  HMMA.16816.F32.BF16 R88, R8, R46, R68 ;  /* 0x0000002e0858723c */ /* 0x000ff00000041844 */
[----:B------:R-:W-:Y:S01]  /*10670*/  HMMA.16816.F32.BF16 R44, R36, R50, R108 ;  /* 0x00000032242c723c */ /* 0x000fe2000004186c */
[----:B--2---:R-:W-:-:S07]  /*10680*/  FMUL.FTZ R0, R85, c[0x0][0x320] ;  /* 0x0000c80055007a20 */ /* 0x004fce0000410000 */
[----:B-1----:R-:W-:Y:S01]  /*10690*/  HMMA.16816.F32.BF16 R68, R20, R40, R72 ;  /* 0x000000281444723c */ /* 0x002fe20000041848 */
        /* <DEDUP_REMOVED lines=9> */
[----:B------:R-:W-:Y:S01]  /*10730*/  HMMA.16816.F32.BF16 R80, R8, R52, R48 ;  /* 0x000000340850723c */ /* 0x000fe20000041830 */
        /* <DEDUP_REMOVED lines=13> */
[----:B------:R-:W3:Y:S07]  /*10810*/  LDSM.16.M88.4 R56, [R238+0x7100] ;  /* 0x00710000ee38783b */ /* 0x000eee0000000200 */
[----:B------:R-:W-:Y:S01]  /*10820*/  HMMA.16816.F32.BF16 R72, R36, R60, R136 ;  /* 0x0000003c2448723c */ /* 0x000fe20000041888 */
[----:B-1----:R-:W-:-:S04]  /*10830*/  FMUL.FTZ R0, R88, c[0x0][0x320] ;  /* 0x0000c80058007a20 */ /* 0x002fc80000410000 */
[----:B------:R1:W1:Y:S11]  /*10840*/  MUFU.TANH R111, R0 ;  /* 0x00000000006f7308 */ /* 0x0002760000002400 */
[----:B------:R-:W-:Y:S01]  /*10850*/  HMMA.16816.F32.BF16 R68, R16, R42, R68 ;  /* 0x0000002a1044723c */ /* 0x000fe20000041844 */
[----:B------:R-:W4:Y:S01]  /*10860*/  LDSM.16.M88.4 R40, [R237+0x3000] ;  /* 0x00300000ed28783b */ /* 0x000f220000000200 */
[----:B-1----:R-:W-:-:S06]  /*10870*/  FMUL.FTZ R0, R89, c[0x0][0x320] ;  /* 0x0000c80059007a20 */ /* 0x002fcc0000410000 */
[----:B--2---:R-:W-:Y:S01]  /*10880*/  HMMA.16816.F32.BF16 R72, R28, R44, R72 ;  /* 0x0000002c1c48723c */ /* 0x004fe20000041848 */
[----:B------:R1:W2:Y:S11]  /*10890*/  MUFU.TANH R110, R0 ;  /* 0x00000000006e7308 */ /* 0x0002b60000002400 */
[----:B------:R-:W-:Y:S04]  /*108a0*/  @!UPT UIADD3 URZ, URZ, URZ, URZ ;  /* 0x0000003f3f3ff290 */ /* 0x000fe8000fffe03f */
[----:B------:R-:W-:Y:S01]  /*108b0*/  HMMA.16816.F32.BF16 R84, R8, R54, R68 ;  /* 0x000000360854723c */ /* 0x000fe20000041844 */
[----:B-1----:R-:W-:-:S04]  /*108c0*/  FMUL.FTZ R0, R90, c[0x0][0x320] ;  /* 0x0000c8005a007a20 */ /* 0x002fc80000410000 */
[----:B------:R1:W1:Y:S03]  /*108d0*/  MUFU.TANH R109, R0 ;  /* 0x00000000006d7308 */ /* 0x0002660000002400 */
[----:B---3--:R-:W-:Y:S08]  /*108e0*/  HMMA.16816.F32.BF16 R68, R20, R56, R72 ;  /* 0x000000381444723c */ /* 0x008ff00000041848 */
[----:B------:R-:W-:Y:S01]  /*108f0*/  HMMA.16816.F32.BF16 R72, R32, R62, R128 ;  /* 0x0000003e2048723c */ /* 0x000fe20000041880 */
[----:B-1----:R-:W-:-:S04]  /*10900*/  FMUL.FTZ R0, R91, c[0x0][0x320] ;  /* 0x0000c8005b007a20 */ /* 0x002fc80000410000 */
[----:B------:R1:W3:Y:S11]  /*10910*/  MUFU.TANH R103, R0 ;  /* 0x0000000000677308 */ /* 0x0002f60000002400 */
        /* <DEDUP_REMOVED lines=11> */
[----:B----4-:R-:W-:Y:S01]  /*109d0*/  HMMA.16816.F32.BF16 R72, R8, R42, R72 ;  /* 0x0000002a0848723c */ /* 0x010fe20000041848 */
[----:B-1----:R-:W-:-:S07]  /*109e0*/  FMUL.FTZ R0, R79, c[0x0][0x320] ;  /* 0x0000c8004f007a20 */ /* 0x002fce0000410000 */
[----:B------:R-:W-:Y:S01]  /*109f0*/  HMMA.16816.F32.BF16 R76, R12, R54, R64 ;  /* 0x000000360c4c723c */ /* 0x000fe20000041840 */
[----:B------:R1:W4:Y:S07]  /*10a00*/  MUFU.TANH R100, R0 ;  /* 0x0000000000647308 */ /* 0x00032e0000002400 */
[----:B------:R-:W-:Y:S01]  /*10a10*/  HMMA.16816.F32.BF16 R64, R24, R44, R48 ;  /* 0x0000002c1840723c */ /* 0x000fe20000041830 */
[----:B------:R-:W2:Y:S07]  /*10a20*/  LDSM.16.M88.4 R48, [R232+0x7900] ;  /* 0x00790000e830783b */ /* 0x000eae0000000200 */
        /* <DEDUP_REMOVED lines=21> */
[----:B------:R-:W-:Y:S01]  /*10b80*/  HMMA.16816.F32.BF16 R64, R32, R48, R132 ;  /* 0x000000302040723c */ /* 0x000fe20000041884 */
        /* <DEDUP_REMOVED lines=21> */
[----:B------:R-:W2:Y:S01]  /*10ce0*/  LDSM.16.M88.4 R36, [R237+0x3800] ;  /* 0x00380000ed24783b */ /* 0x000ea20000000200 */
        /* <DEDUP_REMOVED lines=14> */
[----:B--2---:R-:W-:Y:S07]  /*10dd0*/  HMMA.16816.F32.BF16 R56, R12, R36, R56 ;  /* 0x000000240c38723c */ /* 0x004fee0000041838 */
        /* <DEDUP_REMOVED lines=34> */
[----:B------:R-:W2:Y:S01]  /*11000*/  MUFU.TANH R52, R26 ;  /* 0x0000001a00347308 */ /* 0x000ea20000002400 */
[----:B-1----:R-:W-:-:S07]  /*11010*/  FMUL.FTZ R0, R80, c[0x0][0x320] ;  /* 0x0000c80050007a20 */ /* 0x002fce0000410000 */
        /* <DEDUP_REMOVED lines=17> */
[----:B------:R1:W1:Y:S02]  /*11130*/  MUFU.TANH R68, R0 ;  /* 0x0000000000447308 */ /* 0x0002640000002400 */
[----:B-1----:R-:W-:-:S06]  /*11140*/  FMUL.FTZ R0, R75, c[0x0][0x320] ;  /* 0x0000c8004b007a20 */ /* 0x002fcc0000410000 */
[----:B------:R1:W1:Y:S02]  /*11150*/  MUFU.TANH R48, R0 ;  /* 0x0000000000307308 */ /* 0x0002640000002400 */
[----:B-1----:R-:W-:-:S06]  /*11160*/  FMUL.FTZ R0, R59, c[0x0][0x320] ;  /* 0x0000c8003b007a20 */ /* 0x002fcc0000410000 */
[----:B------:R1:W1:Y:S02]  /*11170*/  MUFU.TANH R42, R0 ;  /* 0x00000000002a7308 */ /* 0x0002640000002400 */
[----:B-1----:R-:W-:Y:S01]  /*11180*/  LOP3.LUT R0, R154, R153, RZ, 0xfc, !PT ;  /* 0x000000999a007212 */ /* 0x002fe200078efcff */
[----:B------:R-:W-:Y:S06]  /*11190*/  BAR.SYNC.DEFER_BLOCKING 0x0 ;  /* 0x0000000000007b1d */ /* 0x000fec0000010000 */
[----:B------:R-:W-:Y:S05]  /*111a0*/  @!P6 BRA `(.L_x_837) ;  /* 0x000002300000e947 */ /* 0x000fea0003800000 */
[----:B--234-:R-:W-:Y:S01]  /*111b0*/  LEA.HI.SX32 R10, R173, 0xfffffffe, 0x1a ;  /* 0xfffffffead0a7811 */ /* 0x01cfe200078fd2ff */
        /* <DEDUP_REMOVED lines=34> */
.L_x_837:
[----:B--234-:R-:W-:Y:S01]  /*113e0*/  LOP3.LUT R2, R156, 0xffffffe0, RZ, 0xc0, !PT ;  /* 0xffffffe09c027812 */ /* 0x01cfe200078ec0ff */
[----:B------:R1:W-:Y:S01]  /*113f0*/  STL [R1+0x78], R244 ;  /* 0x000078f401007387 */ /* 0x0003e20000100800 */
[----:B------:R-:W-:-:S03]  /*11400*/  SHF.L.U32 R233, R0, 0x1, RZ ;  /* 0x0000000100e97819 */ /* 0x000fc600000006ff */
[----:B------:R-:W-:Y:S01]  /*11410*/  IMAD.IADD R2, R212, 0x1, -R2 ;  /* 0x00000001d4027824 */ /* 0x000fe200078e0a02 */
[----:B------:R2:W-:Y:S01]  /*11420*/  STL [R1+0x74], R243 ;  /* 0x000074f301007387 */ /* 0x0005e20000100800 */
[--C-:B------:R-:W-:Y:S02]  /*11430*/  IMAD R234, R4, 0x2, R233.reuse ;  /* 0x0000000204ea7824 */ /* 0x100fe400078e02e9 */
[C---:B------:R-:W-:Y:S01]  /*11440*/  IMAD R236, R3.reuse, 0x2, R233 ;  /* 0x0000000203ec7824 */ /* 0x040fe200078e02e9 */
[----:B------:R-:W-:Y:S01]  /*11450*/  SHF.R.S32.HI R5, RZ, 0x1f, R2 ;  /* 0x0000001fff057819 */ /* 0x000fe20000011402 */
[----:B------:R-:W-:Y:S01]  /*11460*/  STL [R1+0x70], R242 ;  /* 0x000070f201007387 */ /* 0x000fe20000100800 */
[----:B------:R-:W-:Y:S02]  /*11470*/  LEA R235, R3, R234, 0x1 ;  /* 0x000000ea03eb7211 */ /* 0x000fe400078e08ff */
[----:B------:R-:W-:Y:S01]  /*11480*/  LEA.HI R5, R5, R2, RZ, 0x2 ;  /* 0x0000000205057211 */ /* 0x000fe200078f10ff */
[----:B------:R-:W-:Y:S03]  /*11490*/  STL [R1+0x6c], R241 ;  /* 0x00006cf101007387 */ /* 0x000fe60000100800 */
[----:B------:R-:W-:Y:S01]  /*114a0*/  LOP3.LUT R5, R5, 0x7ffffffc, RZ, 0xc0, !PT ;  /* 0x7ffffffc05057812 */ /* 0x000fe200078ec0ff */
[----:B------:R3:W-:Y:S04]  /*114b0*/  STL [R1+0x68], R240 ;  /* 0x000068f001007387 */ /* 0x0007e80000100800 */
[----:B------:R-:W-:Y:S01]  /*114c0*/  IMAD.IADD R2, R2, 0x1, -R5 ;  /* 0x0000000102027824 */ /* 0x000fe200078e0a05 */
[----:B------:R-:W-:Y:S03]  /*114d0*/  STL [R1+0x64], R239 ;  /* 0x000064ef01007387 */ /* 0x000fe60000100800 */
        /* <DEDUP_REMOVED lines=24> */
[----:B------:R-:W-:Y:S02]  /*11660*/  FSEL R27, R111, -INF , P5 ;  /* 0xff8000006f1b7808 */ /* 0x000fe40002800000 */
[----:B------:R-:W-:-:S02]  /*11670*/  FSEL R16, R113, -INF , P5 ;  /* 0xff80000071107808 */ /* 0x000fc40002800000 */
        /* <DEDUP_REMOVED lines=30> */
[----:B------:R-:W-:Y:S02]  /*11860*/  FSEL R137, R68, -INF , P6 ;  /* 0xff80000044897808 */ /* 0x000fe40003000000 */
[----:B------:R-:W-:Y:S02]  /*11870*/  ISETP.GT.AND P0, PT, R2, 0x29, PT ;  /* 0x000000290200780c */ /* 0x000fe40003f04270 */
        /* <DEDUP_REMOVED lines=15> */
[----:B------:R-:W-:Y:S01]  /*11970*/  FSEL R171, R85, -INF , P1 ;  /* 0xff80000055ab7808 */ /* 0x000fe20000800000 */
[----:B------:R-:W-:Y:S01]  /*11980*/  LDSM.16.MT88.4 R76, [R236+0x100] ;  /* 0x00010000ec4c783b */ /* 0x000fe20000004200 */
[----:B------:R-:W-:-:S02]  /*11990*/  ISETP.GT.AND P1, PT, R2, 0x38, PT ;  /* 0x000000380200780c */ /* 0x000fc40003f24270 */
[----:B-1----:R-:W-:Y:S01]  /*119a0*/  FSEL R244, R57, -INF , P2 ;  /* 0xff80000039f47808 */ /* 0x002fe20001000000 */
[----:B------:R-:W-:Y:S01]  /*119b0*/  LDSM.16.MT88.4 R84, [R236+0x2900] ;  /* 0x00290000ec54783b */ /* 0x000fe20000004200 */
[----:B------:R-:W-:Y:S02]  /*119c0*/  FMNMX.FTZ R136, R205, R136, !PT ;  /* 0x00000088cd887209 */ /* 0x000fe40007810000 */
[----:B------:R-:W-:Y:S02]  /*119d0*/  FSEL R174, R48, -INF , P0 ;  /* 0xff80000030ae7808 */ /* 0x000fe40000000000 */
[----:B------:R-:W-:Y:S02]  /*119e0*/  FSEL R169, R73, -INF , P0 ;  /* 0xff80000049a97808 */ /* 0x000fe40000000000 */
[----:B------:R-:W-:Y:S02]  /*119f0*/  FSEL R132, R71, -INF , P0 ;  /* 0xff80000047847808 */ /* 0x000fe40000000000 */
[----:B------:R-:W-:-:S02]  /*11a00*/  ISETP.GT.AND P0, PT, R2, 0x39, PT ;  /* 0x000000390200780c */ /* 0x000fc40003f04270 */
[----:B--2---:R-:W-:Y:S02]  /*11a10*/  FSEL R243, R21, -INF , P1 ;  /* 0xff80000015f37808 */ /* 0x004fe40000800000 */
[----:B------:R-:W-:Y:S02]  /*11a20*/  FMNMX.FTZ R136, R244, R136, !PT ;  /* 0x00000088f4887209 */ /* 0x000fe40007810000 */
[----:B---3--:R-:W-:Y:S02]  /*11a30*/  FSEL R240, R20, -INF , P0 ;  /* 0xff80000014f07808 */ /* 0x008fe40000000000 */
[----:B------:R-:W-:Y:S02]  /*11a40*/  FMNMX.FTZ R136, R243, R136, !PT ;  /* 0x00000088f3887209 */ /* 0x000fe40007810000 */
[----:B------:R-:W-:Y:S02]  /*11a50*/  FSEL R138, R70, -INF , P6 ;  /* 0xff800000468a7808 */ /* 0x000fe40003000000 */
[----:B------:R-:W-:Y:S01]  /*11a60*/  FMNMX.FTZ R136, R240, R136, !PT ;  /* 0x00000088f0887209 */ /* 0x000fe20007810000 */
[----:B------:R-:W-:Y:S01]  /*11a70*/  LDSM.16.MT88.4 R68, [R233+0x2100] ;  /* 0x00210000e944783b */ /* 0x000fe20000004200 */
[----:B------:R-:W-:-:S02]  /*11a80*/  FSEL R242, R58, -INF , P5 ;  /* 0xff8000003af27808 */ /* 0x000fc40002800000 */
[----:B------:R-:W-:Y:S01]  /*11a90*/  FSEL R241, R42, -INF , P2 ;  /* 0xff8000002af17808 */ /* 0x000fe20001000000 */
[----:B------:R-:W1:Y:S01]  /*11aa0*/  SHFL.BFLY PT, R2, R136, 0x2, 0x1f ;  /* 0x0c401f0088027f89 */ /* 0x000e6200000e0000 */
[----:B------:R-:W-:Y:S02]  /*11ab0*/  FSEL R105, R36, -INF , P1 ;  /* 0xff80000024697808 */ /* 0x000fe40000800000 */
[----:B------:R-:W-:Y:S01]  /*11ac0*/  FSEL R214, R35, -INF , P0 ;  /* 0xff80000023d67808 */ /* 0x000fe20000000000 */
[----:B------:R-:W-:Y:S01]  /*11ad0*/  LDSM.16.MT88.4 R56, [R234+0x2100] ;  /* 0x00210000ea38783b */ /* 0x000fe20000004200 */
[----:B------:R-:W-:Y:S02]  /*11ae0*/  FMNMX.FTZ R134, R25, R26, !PT ;  /* 0x0000001a19867209 */ /* 0x000fe40007810000 */
[----:B------:R-:W-:Y:S02]  /*11af0*/  FSEL R176, R74, -INF , P6 ;  /* 0xff8000004ab07808 */ /* 0x000fe40003000000 */
[----:B------:R-:W-:-:S02]  /*11b00*/  FMNMX.FTZ R134, R27, R134, !PT ;  /* 0x000000861b867209 */ /* 0x000fc40007810000 */
[----:B------:R-:W-:Y:S02]  /*11b10*/  FSEL R172, R72, -INF , P6 ;  /* 0xff80000048ac7808 */ /* 0x000fe40003000000 */
[----:B------:R-:W-:Y:S01]  /*11b20*/  FMNMX.FTZ R134, R28, R134, !PT ;  /* 0x000000861c867209 */ /* 0x000fe20007810000 */
[----:B------:R-:W-:Y:S01]  /*11b30*/  LDSM.16.MT88.4 R72, [R235+0x100] ;  /* 0x00010000eb48783b */ /* 0x000fe20000004200 */
[----:B------:R-:W-:Y:S02]  /*11b40*/  FMNMX.FTZ R6, R29, R30, !PT ;  /* 0x0000001e1d067209 */ /* 0x000fe40007810000 */
[----:B------:R-:W-:Y:S02]  /*11b50*/  FMNMX.FTZ R134, R33, R134, !PT ;  /* 0x0000008621867209 */ /* 0x000fe40007810000 */
[----:B------:R-:W-:Y:S02]  /*11b60*/  FSEL R231, R49, -INF , P5 ;  /* 0xff80000031e77808 */ /* 0x000fe40002800000 */
[----:B------:R-:W-:-:S02]  /*11b70*/  FMNMX.FTZ R134, R34, R134, !PT ;  /* 0x0000008622867209 */ /* 0x000fc40007810000 */
[----:B------:R-:W-:Y:S02]  /*11b80*/  FSEL R230, R50, -INF , P2 ;  /* 0xff80000032e67808 */ /* 0x000fe40001000000 */
[----:B-1----:R-:W-:Y:S02]  /*11b90*/  FMNMX.FTZ R136, R136, R2, !PT ;  /* 0x0000000288887209 */ /* 0x002fe40007810000 */
        /* <DEDUP_REMOVED lines=9> */
[----:B------:R-:W-:Y:S01]  /*11c30*/  FMNMX.FTZ R134, R172, R134, !PT ;  /* 0x00000086ac867209 */ /* 0x000fe20007810000 */
[----:B------:R-:W-:Y:S01]  /*11c40*/  LDSM.16.MT88.4 R48, [R233+0x2900] ;  /* 0x00290000e930783b */ /* 0x000fe20000004200 */
[----:B------:R-:W-:-:S02]  /*11c50*/  FSEL R220, R47, -INF , P1 ;  /* 0xff8000002fdc7808 */ /* 0x000fc40000800000 */
[----:B------:R-:W-:Y:S02]  /*11c60*/  FMNMX.FTZ R134, R169, R134, !PT ;  /* 0x00000086a9867209 */ /* 0x000fe40007810000 */
[----:B------:R-:W-:Y:S02]  /*11c70*/  FSEL R219, R43, -INF , P0 ;  /* 0xff8000002bdb7808 */ /* 0x000fe40000000000 */
[----:B------:R-:W-:Y:S01]  /*11c80*/  FMNMX.FTZ R134, R231, R134, !PT ;  /* 0x00000086e7867209 */ /* 0x000fe20007810000 */
[----:B------:R-:W-:Y:S01]  /*11c90*/  LDSM.16.MT88.4 R40, [R233+0x100] ;  /* 0x00010000e928783b */ /* 0x000fe20000004200 */
[----:B-1----:R-:W-:Y:S02]  /*11ca0*/  FMNMX.FTZ R136, R136, R2, !PT ;  /* 0x0000000288887209 */ /* 0x002fe40007810000 */
[----:B------:R-:W-:Y:S02]  /*11cb0*/  FMNMX.FTZ R2, R14, R15, !PT ;  /* 0x0000000f0e027209 */ /* 0x000fe40007810000 */
[C---:B------:R-:W-:Y:S01]  /*11cc0*/  FSETP.NEU.FTZ.AND P6, PT, R136.reuse, -INF , PT ;  /* 0xff8000008800780b */ /* 0x040fe20003fdd000 */
[----:B------:R-:W-:Y:S01]  /*11cd0*/  FMUL.FTZ R22, R136, c[0x0][0x2d0] ;  /* 0x0000b40088167a20 */ /* 0x000fe20000410000 */
[----:B------:R-:W-:-:S02]  /*11ce0*/  FMNMX.FTZ R2, R16, R2, !PT ;  /* 0x0000000210027209 */ /* 0x000fc40007810000 */
[----:B------:R-:W-:Y:S02]  /*11cf0*/  FMNMX.FTZ R134, R230, R134, !PT ;  /* 0x00000086e6867209 */ /* 0x000fe40007810000 */
[----:B------:R-:W-:Y:S02]  /*11d00*/  FMNMX.FTZ R2, R17, R2, !PT ;  /* 0x0000000211027209 */ /* 0x000fe40007810000 */
[----:B------:R-:W-:Y:S02]  /*11d10*/  FSEL R22, R22, RZ, P6 ;  /* 0x000000ff16167208 */ /* 0x000fe40003000000 */
[----:B------:R-:W-:Y:S02]  /*11d20*/  FMNMX.FTZ R2, R18, R2, !PT ;  /* 0x0000000212027209 */ /* 0x000fe40007810000 */
[----:B------:R-:W-:Y:S01]  /*11d30*/  FMNMX.FTZ R134, R229, R134, !PT ;  /* 0x00000086e5867209 */ /* 0x000fe20007810000 */
[----:B------:R-:W-:Y:S01]  /*11d40*/  FFMA.FTZ R5, R5, c[0x0][0x2d0], -R22 ;  /* 0x0000b40005057a23 */ /* 0x000fe20000010816 */
[----:B------:R-:W-:-:S02]  /*11d50*/  FMNMX.FTZ R2, R19, R2, !PT ;  /* 0x0000000213027209 */ /* 0x000fc40007810000 */
[----:B------:R-:W-:Y:S01]  /*11d60*/  FMNMX.FTZ R134, R228, R134, !PT ;  /* 0x00000086e4867209 */ /* 0x000fe20007810000 */
[----:B------:R1:W-:Y:S01]  /*11d70*/  MUFU.EX2 R213, R5 ;  /* 0x0000000500d57308 */ /* 0x0003e20000000800 */
[----:B------:R-:W-:Y:S02]  /*11d80*/  FMNMX.FTZ R2, R24, R2, !PT ;  /* 0x0000000218027209 */ /* 0x000fe40007810000 */
[----:B------:R-:W-:Y:S02]  /*11d90*/  LOP3.LUT P6, RZ, R152, 0x2, RZ, 0xc0, !PT ;  /* 0x0000000298ff7812 */ /* 0x000fe400078cc0ff */
[----:B------:R-:W-:-:S04]  /*11da0*/  FMNMX.FTZ R2, R23, R2, !PT ;  /* 0x0000000217027209 */ /* 0x000fc80007810000 */
[----:B------:R-:W-:-:S04]  /*11db0*/  FMNMX.FTZ R2, R171, R2, !PT ;  /* 0x00000002ab027209 */ /* 0x000fc80007810000 */
[----:B------:R-:W-:Y:S02]  /*11dc0*/  FMNMX.FTZ R2, R170, R2, !PT ;  /* 0x00000002aa027209 */ /* 0x000fe40007810000 */
[----:B-1----:R-:W-:Y:S01]  /*11dd0*/  FMNMX.FTZ R5, R31, R6, !PT ;  /* 0x000000061f057209 */ /* 0x002fe20007810000 */
[----:B------:R-:W-:Y:S01]  /*11de0*/  FFMA.FTZ R6, R7, c[0x0][0x2d0], -R22 ;  /* 0x0000b40007067a23 */ /* 0x000fe20000010816 */
[----:B------:R-:W-:-:S03]  /*11df0*/  FMNMX.FTZ R2, R138, R2, !PT ;  /* 0x000000028a027209 */ /* 0x000fc60007810000 */
[----:B------:R1:W-:Y:S01]  /*11e00*/  MUFU.EX2 R164, R6 ;  /* 0x0000000600a47308 */ /* 0x0003e20000000800 */
[----:B------:R-:W-:-:S04]  /*11e10*/  FMNMX.FTZ R2, R132, R2, !PT ;  /* 0x0000000284027209 */ /* 0x000fc80007810000 */
[----:B------:R-:W-:-:S04]  /*11e20*/  FMNMX.FTZ R2, R242, R2, !PT ;  /* 0x00000002f2027209 */ /* 0x000fc80007810000 */
[----:B------:R-:W-:-:S04]  /*11e30*/  FMNMX.FTZ R2, R241, R2, !PT ;  /* 0x00000002f1027209 */ /* 0x000fc80007810000 */
[----:B------:R-:W-:Y:S01]  /*11e40*/  FMNMX.FTZ R2, R105, R2, !PT ;  /* 0x0000000269027209 */ /* 0x000fe20007810000 */
[----:B-1----:R-:W1:Y:S03]  /*11e50*/  SHFL.BFLY PT, R6, R134, 0x2, 0x1f ;  /* 0x0c401f0086067f89 */ /* 0x002e6600000e0000 */
[----:B------:R-:W-:-:S05]  /*11e60*/  FMNMX.FTZ R2, R214, R2, !PT ;  /* 0x00000002d6027209 */ /* 0x000fca0007810000 */
[----:B------:R-:W2:Y:S01]  /*11e70*/  SHFL.BFLY PT, R135, R2, 0x2, 0x1f ;  /* 0x0c401f0002877f89 */ /* 0x000ea200000e0000 */
[----:B-1----:R-:W-:Y:S02]  /*11e80*/  FMNMX.FTZ R134, R134, R6, !PT ;  /* 0x0000000686867209 */ /* 0x002fe40007810000 */
[----:B--2---:R-:W-:Y:S02]  /*11e90*/  FMNMX.FTZ R135, R2, R135, !PT ;  /* 0x0000008702877209 */ /* 0x004fe40007810000 */
[----:B------:R-:W-:-:S03]  /*11ea0*/  FMNMX.FTZ R2, R32, R5, !PT ;  /* 0x0000000520027209 */ /* 0x000fc60007810000 */
[----:B------:R-:W1:Y:S01]  /*11eb0*/  SHFL.BFLY PT, R7, R135, 0x1, 0x1f ;  /* 0x0c201f0087077f89 */ /* 0x000e6200000e0000 */
[----:B------:R-:W-:Y:S01]  /*11ec0*/  FMNMX.FTZ R5, R39, R2, !PT ;  /* 0x0000000227057209 */ /* 0x000fe20007810000 */
[----:B------:R-:W-:-:S03]  /*11ed0*/  FFMA.FTZ R2, R8, c[0x0][0x2d0], -R22 ;  /* 0x0000b40008027a23 */ /* 0x000fc60000010816 */
[----:B------:R-:W-:Y:S01]  /*11ee0*/  FMNMX.FTZ R5, R44, R5, !PT ;  /* 0x000000052c057209 */ /* 0x000fe20007810000 */
[----:B------:R2:W-:Y:S03]  /*11ef0*/  MUFU.EX2 R166, R2 ;  /* 0x0000000200a67308 */ /* 0x0005e60000000800 */
[----:B------:R-:W-:Y:S01]  /*11f00*/  FMNMX.FTZ R5, R45, R5, !PT ;  /* 0x000000052d057209 */ /* 0x000fe20007810000 */
[----:B--2---:R-:W-:Y:S01]  /*11f10*/  FFMA.FTZ R2, R9, c[0x0][0x2d0], -R22 ;  /* 0x0000b40009027a23 */ /* 0x004fe20000010816 */
[----:B-1----:R-:W-:-:S03]  /*11f20*/  FMNMX.FTZ R135, R135, R7, !PT ;  /* 0x0000000787877209 */ /* 0x002fc60007810000 */
[----:B------:R1:W-:Y:S01]  /*11f30*/  MUFU.EX2 R239, R2 ;  /* 0x0000000200ef7308 */ /* 0x0003e20000000800 */
[----:B------:R-:W2:Y:S01]  /*11f40*/  SHFL.BFLY PT, R7, R134, 0x1, 0x1f ;  /* 0x0c201f0086077f89 */ /* 0x000ea200000e0000 */
        /* <DEDUP_REMOVED lines=8> */
[----:B--2---:R-:W-:Y:S02]  /*11fd0*/  FMNMX.FTZ R134, R134, R7, !PT ;  /* 0x0000000786867209 */ /* 0x004fe40007810000 */
[----:B------:R-:W-:Y:S02]  /*11fe0*/  FMNMX.FTZ R2, R176, R2, !PT ;  /* 0x00000002b0027209 */ /* 0x000fe40007810000 */
[C---:B------:R-:W-:Y:S01]  /*11ff0*/  FSETP.NEU.FTZ.AND P0, PT, R134.reuse, -INF , PT ;  /* 0xff8000008600780b */ /* 0x040fe20003f1d000 */
[----:B------:R-:W-:Y:S01]  /*12000*/  FMUL.FTZ R20, R134, c[0x0][0x2d0] ;  /* 0x0000b40086147a20 */ /* 0x000fe20000410000 */
[----:B------:R-:W-:-:S04]  /*12010*/  FMNMX.FTZ R2, R174, R2, !PT ;  /* 0x00000002ae027209 */ /* 0x000fc80007810000 */
[----:B------:R-:W-:Y:S01]  /*12020*/  FMNMX.FTZ R2, R222, R2, !PT ;  /* 0x00000002de027209 */ /* 0x000fe20007810000 */
[----:B-1----:R-:W-:Y:S01]  /*12030*/  FFMA.FTZ R5, R11, c[0x0][0x2d0], -R22 ;  /* 0x0000b4000b057a23 */ /* 0x002fe20000010816 */
[----:B------:R-:W-:Y:S02]  /*12040*/  FSEL R20, R20, RZ, P0 ;  /* 0x000000ff14147208 */ /* 0x000fe40000000000 */
[----:B------:R-:W-:Y:S01]  /*12050*/  FMNMX.FTZ R2, R221, R2, !PT ;  /* 0x00000002dd027209 */ /* 0x000fe20007810000 */
[----:B------:R1:W-:Y:S02]  /*12060*/  MUFU.EX2 R54, R5 ;  /* 0x0000000500367308 */ /* 0x0003e40000000800 */
[----:B------:R-:W-:Y:S01]  /*12070*/  FFMA.FTZ R3, R34, c[0x0][0x2d0], -R20 ;  /* 0x0000b40022037a23 */ /* 0x000fe20000010814 */
[----:B------:R-:W-:-:S04]  /*12080*/  FMNMX.FTZ R2, R220, R2, !PT ;  /* 0x00000002dc027209 */ /* 0x000fc80007810000 */
[----:B------:R-:W-:Y:S01]  /*12090*/  FMNMX.FTZ R2, R219, R2, !PT ;  /* 0x00000002db027209 */ /* 0x000fe20007810000 */
[----:B------:R2:W-:Y:S04]  /*120a0*/  MUFU.EX2 R224, R3 ;  /* 0x0000000300e07308 */ /* 0x0005e80000000800 */
[----:B------:R-:W3:Y:S01]  /*120b0*/  SHFL.BFLY PT, R6, R2, 0x2, 0x1f ;  /* 0x0c401f0002067f89 */ /* 0x000ee200000e0000 */
[----:B-1----:R-:W-:-:S04]  /*120c0*/  FFMA.FTZ R5, R12, c[0x0][0x2d0], -R22 ;  /* 0x0000b4000c057a23 */ /* 0x002fc80000010816 */
[----:B------:R1:W-:Y:S01]  /*120d0*/  MUFU.EX2 R225, R5 ;  /* 0x0000000500e17308 */ /* 0x0003e20000000800 */
[----:B--2---:R-:W-:-:S07]  /*120e0*/  FFMA.FTZ R3, R37, c[0x0][0x2d0], -R20 ;  /* 0x0000b40025037a23 */ /* 0x004fce0000010814 */
[----:B------:R2:W-:Y:S01]  /*120f0*/  MUFU.EX2 R237, R3 ;  /* 0x0000000300ed7308 */ /* 0x0005e20000000800 */
[----:B-1----:R-:W-:Y:S01]  /*12100*/  FFMA.FTZ R5, R13, c[0x0][0x2d0], -R22 ;  /* 0x0000b4000d057a23 */ /* 0x002fe20000010816 */
[----:B---3--:R-:W-:-:S06]  /*12110*/  FMNMX.FTZ R2, R2, R6, !PT ;  /* 0x0000000602027209 */ /* 0x008fcc0007810000 */
[----:B------:R1:W3:Y:S01]  /*12120*/  MUFU.EX2 R104, R5 ;  /* 0x0000000500687308 */ /* 0x0002e20000000800 */
[----:B------:R-:W4:Y:S01]  /*12130*/  SHFL.BFLY PT, R6, R2, 0x1, 0x1f ;  /* 0x0c201f0002067f89 */ /* 0x000f2200000e0000 */
[----:B--2---:R-:W-:Y:S02]  /*12140*/  FFMA.FTZ R3, R38, c[0x0][0x2d0], -R20 ;  /* 0x0000b40026037a23 */ /* 0x004fe40000010814 */
[----:B-1----:R-:W-:Y:S01]  /*12150*/  FFMA.FTZ R5, R14, c[0x0][0x2d0], -R21 ;  /* 0x0000b4000e057a23 */ /* 0x002fe20000010815 */
[----:B---3--:R-:W-:-:S03]  /*12160*/  F2FP.BF16.PACK_AB R10, R104, R225 ;  /* 0x000000e1680a723e */ /* 0x008fc600000010ff */
[----:B------:R1:W-:Y:S01]  /*12170*/  MUFU.EX2 R218, R5 ;  /* 0x0000000500da7308 */ /* 0x0003e20000000800 */
[----:B----4-:R-:W-:-:S04]  /*12180*/  FMNMX.FTZ R2, R2, R6, !PT ;  /* 0x0000000602027209 */ /* 0x010fc80007810000 */
[C---:B------:R-:W-:Y:S01]  /*12190*/  FSETP.NEU.FTZ.AND P0, PT, R2.reuse, -INF , PT ;  /* 0xff8000000200780b */ /* 0x040fe20003f1d000 */
[----:B------:R-:W-:Y:S02]  /*121a0*/  FMUL.FTZ R6, R2, c[0x0][0x2d0] ;  /* 0x0000b40002067a20 */ /* 0x000fe40000410000 */
[----:B-1----:R-:W-:-:S03]  /*121b0*/  FFMA.FTZ R5, R15, c[0x0][0x2d0], -R21 ;  /* 0x0000b4000f057a23 */ /* 0x002fc60000010815 */
[----:B------:R-:W-:Y:S01]  /*121c0*/  FSEL R0, R6, RZ, P0 ;  /* 0x000000ff06007208 */ /* 0x000fe20000000000 */
[----:B------:R1:W2:Y:S04]  /*121d0*/  MUFU.EX2 R217, R5 ;  /* 0x0000000500d97308 */ /* 0x0002a80000000800 */
[----:B------:R-:W-:-:S04]  /*121e0*/  FFMA.FTZ R4, R31, c[0x0][0x2d0], -R0 ;  /* 0x0000b4001f047a23 */ /* 0x000fc80000010800 */
[----:B------:R3:W-:Y:S01]  /*121f0*/  MUFU.EX2 R238, R4 ;  /* 0x0000000400ee7308 */ /* 0x0007e20000000800 */
[----:B-1----:R-:W-:Y:S01]  /*12200*/  FFMA.FTZ R5, R16, c[0x0][0x2d0], -R21 ;  /* 0x0000b40010057a23 */ /* 0x002fe20000010815 */
[----:B------:R-:W-:-:S06]  /*12210*/  F2FP.BF16.PACK_AB R16, R164, R213 ;  /* 0x000000d5a410723e */ /* 0x000fcc00000010ff */
[----:B------:R1:W-:Y:S01]  /*12220*/  MUFU.EX2 R223, R5 ;  /* 0x0000000500df7308 */ /* 0x0003e20000000800 */
[----:B---3--:R-:W-:-:S07]  /*12230*/  FFMA.FTZ R4, R32, c[0x0][0x2d0], -R0 ;  /* 0x0000b40020047a23 */ /* 0x008fce0000010800 */
[----:B-----5:R-:W3:Y:S01]  /*12240*/  MUFU.EX2 R165, R4 ;  /* 0x0000000400a57308 */ /* 0x020ee20000000800 */
[----:B-1----:R-:W-:Y:S01]  /*12250*/  FFMA.FTZ R5, R17, c[0x0][0x2d0], -R21 ;  /* 0x0000b40011057a23 */ /* 0x002fe20000010815 */
[----:B--2---:R-:W-:-:S06]  /*12260*/  F2FP.BF16.PACK_AB R17, R217, R218 ;  /* 0x000000dad911723e */ /* 0x004fcc00000010ff */
[----:B------:R1:W2:Y:S01]  /*12270*/  MUFU.EX2 R167, R5 ;  /* 0x0000000500a77308 */ /* 0x0002a20000000800 */
[----:B---3--:R-:W-:Y:S01]  /*12280*/  F2FP.BF16.PACK_AB R15, R165, R238 ;  /* 0x000000eea50f723e */ /* 0x008fe200000010ff */
[----:B------:R-:W-:Y:S02]  /*12290*/  FFMA.FTZ R4, R33, c[0x0][0x2d0], -R20 ;  /* 0x0000b40021047a23 */ /* 0x000fe40000010814 */
[----:B------:R-:W-:Y:S04]  /*122a0*/  LDSM.16.MT88.4 R32, [R235+0x2100] ;  /* 0x00210000eb20783b */ /* 0x000fe80000004200 */
[----:B------:R-:W-:Y:S01]  /*122b0*/  MUFU.EX2 R60, R4 ;  /* 0x00000004003c7308 */ /* 0x000fe20000000800 */
[----:B-1----:R-:W-:Y:S01]  /*122c0*/  FFMA.FTZ R5, R18, c[0x0][0x2d0], -R21 ;  /* 0x0000b40012057a23 */ /* 0x002fe20000010815 */
[----:B------:R-:W-:-:S06]  /*122d0*/  F2FP.BF16.PACK_AB R18, R239, R166 ;  /* 0x000000a6ef12723e */ /* 0x000fcc00000010ff */
[----:B------:R1:W-:Y:S02]  /*122e0*/  MUFU.EX2 R179, R5 ;  /* 0x0000000500b37308 */ /* 0x0003e40000000800 */
[----:B-1----:R-:W-:Y:S01]  /*122f0*/  FFMA.FTZ R5, R19, c[0x0][0x2d0], -R21 ;  /* 0x0000b40013057a23 */ /* 0x002fe20000010815 */
[----:B--2---:R-:W-:-:S05]  /*12300*/  F2FP.BF16.PACK_AB R19, R167, R223 ;  /* 0x000000dfa713723e */ /* 0x004fca00000010ff */
[----:B------:R1:W2:Y:S02]  /*12310*/  MUFU.EX2 R227, R5 ;  /* 0x0000000500e37308 */ /* 0x0002a40000000800 */
[----:B------:R-:W-:Y:S01]  /*12320*/  HMMA.16816.F32.BF16 R100, R16, R40, RZ ;  /* 0x000000281064723c */ /* 0x000fe200000418ff */
[----:B-1----:R-:W-:Y:S01]  /*12330*/  FFMA.FTZ R5, R24, c[0x0][0x2d0], -R21 ;  /* 0x0000b40018057a23 */ /* 0x002fe20000010815 */
[----:B--2---:R-:W-:-:S04]  /*12340*/  F2FP.BF16.PACK_AB R9, R227, R179 ;  /* 0x000000b3e309723e */ /* 0x004fc800000010ff */
[----:B------:R1:W-:Y:S02]  /*12350*/  MUFU.EX2 R232, R5 ;  /* 0x0000000500e87308 */ /* 0x0003e40000000800 */
[----:B-1----:R-:W-:-:S06]  /*12360*/  FFMA.FTZ R5, R23, c[0x0][0x2d0], -R21 ;  /* 0x0000b40017057a23 */ /* 0x002fcc0000010815 */
[----:B------:R1:W2:Y:S08]  /*12370*/  MUFU.EX2 R23, R3 ;  /* 0x0000000300177308 */ /* 0x0002b00000000800 */
[----:B------:R3:W4:Y:S01]  /*12380*/  MUFU.EX2 R204, R5 ;  /* 0x0000000500cc7308 */ /* 0x0007220000000800 */
[----:B-1----:R-:W-:Y:S01]  /*12390*/  FFMA.FTZ R3, R39, c[0x0][0x2d0], -R0 ;  /* 0x0000b40027037a23 */ /* 0x002fe20000010800 */
[----:B--2---:R-:W-:Y:S01]  /*123a0*/  F2FP.BF16.PACK_AB R6, R23, R237 ;  /* 0x000000ed1706723e */ /* 0x004fe200000010ff */
[----:B------:R-:W-:Y:S05]  /*123b0*/  LDSM.16.MT88.4 R36, [R236+0x2100] ;  /* 0x00210000ec24783b */ /* 0x000fea0000004200 */
[----:B------:R1:W-:Y:S01]  /*123c0*/  MUFU.EX2 R106, R3 ;  /* 0x00000003006a7308 */ /* 0x0003e20000000800 */
[----:B---3--:R-:W-:Y:S01]  /*123d0*/  FFMA.FTZ R5, R25, c[0x0][0x2d0], -R20 ;  /* 0x0000b40019057a23 */ /* 0x008fe20000010814 */
[----:B----4-:R-:W-:-:S06]  /*123e0*/  F2FP.BF16.PACK_AB R11, R204, R232 ;  /* 0x000000e8cc0b723e */ /* 0x010fcc00000010ff */
[----:B------:R2:W-:Y:S01]  /*123f0*/  MUFU.EX2 R203, R5 ;  /* 0x0000000500cb7308 */ /* 0x0005e20000000800 */
[----:B-1----:R-:W-:Y:S02]  /*12400*/  FFMA.FTZ R3, R44, c[0x0][0x2d0], -R0 ;  /* 0x0000b4002c037a23 */ /* 0x002fe40000010800 */
[----:B--2---:R-:W-:-:S05]  /*12410*/  FFMA.FTZ R5, R26, c[0x0][0x2d0], -R20 ;  /* 0x0000b4001a057a23 */ /* 0x004fca0000010814 */
        /* <DEDUP_REMOVED lines=16> */
[----:B------:R2:W3:Y:S06]  /*12520*/  MUFU.EX2 R24, R3 ;  /* 0x0000000300187308 */ /* 0x0004ec0000000800 */
[----:B------:R-:W-:Y:S01]  /*12530*/  MOV R25, R60 ;  /* 0x0000003c00197202 */ /* 0x000fe20000000f00 */
[----:B------:R-:W-:Y:S01]  /*12540*/  HMMA.16816.F32.BF16 R96, R12, R40, RZ ;  /* 0x000000280c60723c */ /* 0x000fe200000418ff */
[----:B------:R-:W-:Y:S02]  /*12550*/  LDSM.16.MT88.4 R60, [R235+0x900] ;  /* 0x00090000eb3c783b */ /* 0x000fe40000004200 */
[----:B------:R-:W-:-:S04]  /*12560*/  F2FP.BF16.PACK_AB R4, R224, R25 ;  /* 0x00000019e004723e */ /* 0x000fc800000010ff */
[----:B------:R-:W-:Y:S01]  /*12570*/  IMAD.MOV.U32 R40, RZ, RZ, R54 ;  /* 0x000000ffff287224 */ /* 0x000fe200078e0036 */
[C---:B------:R-:W-:Y:S01]  /*12580*/  HMMA.16816.F32.BF16 R148, R12.reuse, R56, RZ ;  /* 0x000000380c94723c */ /* 0x040fe200000418ff */
[--C-:B--2---:R-:W-:Y:S01]  /*12590*/  FFMA.FTZ R3, R45, c[0x0][0x2d0], -R0.reuse ;  /* 0x0000b4002d037a23 */ /* 0x104fe20000010800 */
[----:B---3--:R-:W-:Y:S01]  /*125a0*/  F2FP.BF16.PACK_AB R5, R24, R106 ;  /* 0x0000006a1805723e */ /* 0x008fe200000010ff */
[----:B------:R-:W-:Y:S02]  /*125b0*/  IMAD.MOV.U32 R41, RZ, RZ, R53 ;  /* 0x000000ffff297224 */ /* 0x000fe400078e0035 */
[----:B------:R-:W2:Y:S01]  /*125c0*/  LDSM.16.MT88.4 R52, [R233+0x900] ;  /* 0x00090000e934783b */ /* 0x000ea20000004200 */
[----:B------:R3:W-:Y:S02]  /*125d0*/  MUFU.EX2 R215, R3 ;  /* 0x0000000300d77308 */ /* 0x0007e40000000800 */
[----:B------:R-:W-:Y:S01]  /*125e0*/  F2FP.BF16.PACK_AB R8, R40, R41 ;  /* 0x000000292808723e */ /* 0x000fe200000010ff */
[----:B------:R-:W-:Y:S08]  /*125f0*/  HMMA.16816.F32.BF16 R160, R12, R76, RZ ;  /* 0x0000004c0ca0723c */ /* 0x000ff000000418ff */
[----:B-1----:R-:W-:Y:S01]  /*12600*/  HMMA.16816.F32.BF16 R192, R8, R28, R92 ;  /* 0x0000001c08c0723c */ /* 0x002fe2000004185c */
[----:B---3--:R-:W-:-:S02]  /*12610*/  FFMA.FTZ R3, R46, c[0x0][0x2d0], -R0 ;  /* 0x0000b4002e037a23 */ /* 0x008fc40000010800 */
[----:B------:R-:W1:Y:S05]  /*12620*/  LDSM.16.MT88.4 R44, [R234+0x2900] ;  /* 0x00290000ea2c783b */ /* 0x000e6a0000004200 */
[C---:B------:R-:W-:Y:S01]  /*12630*/  HMMA.16816.F32.BF16 R156, R12.reuse, R72, RZ ;  /* 0x000000480c9c723c */ /* 0x040fe200000418ff */
[----:B------:R3:W4:Y:S07]  /*12640*/  MUFU.EX2 R226, R3 ;  /* 0x0000000300e27308 */ /* 0x00072e0000000800 */
[C---:B------:R-:W-:Y:S08]  /*12650*/  HMMA.16816.F32.BF16 R152, R12.reuse, R68, RZ ;  /* 0x000000440c98723c */ /* 0x040ff000000418ff */
[----:B------:R-:W-:Y:S01]  /*12660*/  HMMA.16816.F32.BF16 R112, R12, R36, RZ ;  /* 0x000000240c70723c */ /* 0x000fe200000418ff */
[----:B---3--:R-:W-:Y:S01]  /*12670*/  IMAD.MOV.U32 R3, RZ, RZ, R80 ;  /* 0x000000ffff037224 */ /* 0x008fe200078e0050 */
[----:B----4-:R-:W-:Y:S01]  /*12680*/  F2FP.BF16.PACK_AB R7, R226, R215 ;  /* 0x000000d7e207723e */ /* 0x010fe200000010ff */
[----:B------:R-:W3:Y:S05]  /*12690*/  LDSM.16.MT88.4 R80, [R235+0x2900] ;  /* 0x00290000eb50783b */ /* 0x000eea0000004200 */
[-C--:B--2---:R-:W-:Y:S08]  /*126a0*/  HMMA.16816.F32.BF16 R180, R8, R52.reuse, R100 ;  /* 0x0000003408b4723c */ /* 0x084ff00000041864 */
[C---:B------:R-:W-:Y:S07]  /*126b0*/  HMMA.16816.F32.BF16 R184, R4.reuse, R52, R96 ;  /* 0x0000003404b8723c */ /* 0x040fee0000041860 */
[----:B------:R-:W-:Y:S01]  /*126c0*/  IMAD.MOV.U32 R53, RZ, RZ, R106 ;  /* 0x000000ffff357224 */ /* 0x000fe200078e006a */
[----:B------:R-:W-:Y:S01]  /*126d0*/  HMMA.16816.F32.BF16 R188, R4, R28, R88 ;  /* 0x0000001c04bc723c */ /* 0x000fe20000041858 */
[----:B------:R-:W-:-:S06]  /*126e0*/  MOV R52, R105 ;  /* 0x0000006900347202 */ /* 0x000fcc0000000f00 */
[----:B------:R-:W-:Y:S01]  /*126f0*/  IMAD.MOV.U32 R29, RZ, RZ, R104 ;  /* 0x000000ffff1d7224 */ /* 0x000fe200078e0068 */
[C---:B------:R-:W-:Y:S08]  /*12700*/  HMMA.16816.F32.BF16 R144, R12.reuse, R42, RZ ;  /* 0x0000002a0c90723c */ /* 0x040ff000000418ff */
[C---:B------:R-:W-:Y:S08]  /*12710*/  HMMA.16816.F32.BF16 R104, R12.reuse, R32, RZ ;  /* 0x000000200c68723c */ /* 0x040ff000000418ff */
[C---:B------:R-:W-:Y:S08]  /*12720*/  HMMA.16816.F32.BF16 R140, R12.reuse, R26, RZ ;  /* 0x0000001a0c8c723c */ /* 0x040ff000000418ff */
[C---:B------:R-:W-:Y:S08]  /*12730*/  HMMA.16816.F32.BF16 R128, R12.reuse, R78, RZ ;  /* 0x0000004e0c80723c */ /* 0x040ff000000418ff */
[C---:B------:R-:W-:Y:S08]  /*12740*/  HMMA.16816.F32.BF16 R124, R12.reuse, R74, RZ ;  /* 0x0000004a0c7c723c */ /* 0x040ff000000418ff */
[C---:B------:R-:W-:Y:S08]  /*12750*/  HMMA.16816.F32.BF16 R120, R12.reuse, R70, RZ ;  /* 0x000000460c78723c */ /* 0x040ff000000418ff */
[C---:B------:R-:W-:Y:S08]  /*12760*/  HMMA.16816.F32.BF16 R116, R12.reuse, R58, RZ ;  /* 0x0000003a0c74723c */ /* 0x040ff000000418ff */
[C---:B------:R-:W-:Y:S08]  /*12770*/  HMMA.16816.F32.BF16 R108, R12.reuse, R38, RZ ;  /* 0x000000260c6c723c */ /* 0x040ff000000418ff */
[----:B------:R-:W-:Y:S08]  /*12780*/  HMMA.16816.F32.BF16 R100, R12, R34, RZ ;  /* 0x000000220c64723c */ /* 0x000ff000000418ff */
[C---:B-1----:R-:W-:Y:S08]  /*12790*/  HMMA.16816.F32.BF16 R12, R4.reuse, R44, R148 ;  /* 0x0000002c040c723c */ /* 0x042ff00000041894 */
[C---:B------:R-:W-:Y:S07]  /*127a0*/  HMMA.16816.F32.BF16 R196, R4.reuse, R64, R160 ;  /* 0x0000004004c4723c */ /* 0x040fee00000418a0 */
[----:B------:R-:W-:Y:S01]  /*127b0*/  IMAD.MOV.U32 R162, RZ, RZ, R205 ;  /* 0x000000ffffa27224 */ /* 0x000fe200078e00cd */
[----:B------:R-:W-:Y:S01]  /*127c0*/  MOV R163, R204 ;  /* 0x000000cc00a37202 */ /* 0x000fe20000000f00 */
[C---:B---3--:R-:W-:Y:S07]  /*127d0*/  HMMA.16816.F32.BF16 R104, R4.reuse, R80, R104 ;  /* 0x000000500468723c */ /* 0x048fee0000041868 */
[----:B------:R-:W-:Y:S01]  /*127e0*/  MOV R28, R13 ;  /* 0x0000000d001c7202 */ /* 0x000fe20000000f00 */
[C---:B------:R-:W-:Y:S07]  /*127f0*/  HMMA.16816.F32.BF16 R204, R4.reuse, R60, R156 ;  /* 0x0000003c04cc723c */ /* 0x040fee000004189c */
[----:B------:R-:W-:Y:S01]  /*12800*/  MOV R158, R15 ;  /* 0x0000000f009e7202 */ /* 0x000fe20000000f00 */
[----:B------:R-:W-:Y:S01]  /*12810*/  IMAD.MOV.U32 R157, RZ, RZ, R14 ;  /* 0x000000ffff9d7224 */ /* 0x000fe200078e000e */
[----:B------:R-:W-:Y:S01]  /*12820*/  HMMA.16816.F32.BF16 R208, R4, R48, R152 ;  /* 0x0000003004d0723c */ /* 0x000fe20000041898 */
[----:B------:R-:W-:-:S06]  /*12830*/  IMAD.MOV.U32 R156, RZ, RZ, R12 ;  /* 0x000000ffff9c7224 */ /* 0x000fcc00078e000c */
[----:B------:R-:W-:Y:S01]  /*12840*/  IMAD.MOV.U32 R154, RZ, RZ, R213 ;  /* 0x000000ffff9a7224 */ /* 0x000fe200078e00d5 */
[C---:B------:R-:W-:Y:S01]  /*12850*/  HMMA.16816.F32.BF16 R12, R16.reuse, R56, RZ ;  /* 0x00000038100c723c */ /* 0x040fe200000418ff */
[----:B------:R-:W-:Y:S01]  /*12860*/  IMAD.MOV.U32 R213, RZ, RZ, R104 ;  /* 0x000000ffffd57224 */ /* 0x000fe200078e0068 */
[----:B------:R-:W-:Y:S01]  /*12870*/  MOV R212, R105 ;  /* 0x0000006900d47202 */ /* 0x000fe20000000f00 */
[----:B------:R-:W-:Y:S01]  /*12880*/  IMAD.MOV.U32 R104, RZ, RZ, R224 ;  /* 0x000000ffff687224 */ /* 0x000fe200078e00e0 */
[----:B------:R-:W-:Y:S01]  /*12890*/  MOV R105, R225 ;  /* 0x000000e100697202 */ /* 0x000fe20000000f00 */
[----:B------:R-:W-:Y:S02]  /*128a0*/  IMAD.MOV.U32 R155, RZ, RZ, R24 ;  /* 0x000000ffff9b7224 */ /* 0x000fe400078e0018 */
[----:B------:R-:W-:Y:S01]  /*128b0*/  IMAD.MOV.U32 R57, RZ, RZ, R29 ;  /* 0x000000ffff397224 */ /* 0x000fe200078e001d */
[----:B------:R-:W-:Y:S01]  /*128c0*/  HMMA.16816.F32.BF16 R88, R16, R68, RZ ;  /* 0x000000441058723c */ /* 0x000fe200000418ff */
[----:B------:R-:W-:-:S02]  /*128d0*/  IMAD.MOV.U32 R29, RZ, RZ, R227 ;  /* 0x000000ffff1d7224 */ /* 0x000fc400078e00e3 */
[----:B------:R-:W-:Y:S01]  /*128e0*/  IMAD.MOV.U32 R56, RZ, RZ, R52 ;  /* 0x000000ffff387224 */ /* 0x000fe200078e0034 */
[----:B------:R-:W-:-:S03]  /*128f0*/  MOV R52, R25 ;  /* 0x0000001900347202 */ /* 0x000fc60000000f00 */
[----:B------:R-:W-:Y:S01]  /*12900*/  IMAD.MOV.U32 R69, RZ, RZ, R106 ;  /* 0x000000ffff457224 */ /* 0x000fe200078e006a */
[----:B------:R-:W-:Y:S01]  /*12910*/  HMMA.16816.F32.BF16 R96, R16, R76, RZ ;  /* 0x0000004c1060723c */ /* 0x000fe200000418ff */
[----:B------:R-:W-:Y:S02]  /*12920*/  IMAD.MOV.U32 R106, RZ, RZ, R226 ;  /* 0x000000ffff6a7224 */ /* 0x000fe400078e00e2 */
[----:B------:R-:W-:-:S04]  /*12930*/  IMAD.MOV.U32 R68, RZ, RZ, R107 ;  /* 0x000000ffff447224 */ /* 0x000fc800078e006b */
[----:B------:R-:W-:Y:S01]  /*12940*/  MOV R77, R154 ;  /* 0x0000009a004d7202 */ /* 0x000fe20000000f00 */
[----:B------:R-:W-:Y:S01]  /*12950*/  HMMA.16816.F32.BF16 R224, R4, R46, R116 ;  /* 0x0000002e04e0723c */ /* 0x000fe20000041874 */
[----:B------:R-:W-:-:S07]  /*12960*/  IMAD.MOV.U32 R76, RZ, RZ, R155 ;  /* 0x000000ffff4c7224 */ /* 0x000fce00078e009b */
[----:B------:R-:W-:Y:S08]  /*12970*/  HMMA.16816.F32.BF16 R116, R8, R44, R12 ;  /* 0x0000002c0874723c */ /* 0x000ff0000004180c */
[C---:B------:R-:W-:Y:S08]  /*12980*/  HMMA.16816.F32.BF16 R12, R16.reuse, R36, RZ ;  /* 0x00000024100c723c */ /* 0x040ff000000418ff */
[----:B------:R-:W-:Y:S08]  /*12990*/  HMMA.16816.F32.BF16 R36, R16, R38, RZ ;  /* 0x000000261024723c */ /* 0x000ff000000418ff */
[----:B------:R-:W-:Y:S08]  /*129a0*/  HMMA.16816.F32.BF16 R108, R4, R86, R108 ;  /* 0x00000056046c723c */ /* 0x000ff0000004186c */
[----:B------:R-:W-:Y:S07]  /*129b0*/  HMMA.16816.F32.BF16 R92, R16, R72, RZ ;  /* 0x00000048105c723c */ /* 0x000fee00000418ff */
[----:B------:R-:W-:Y:S01]  /*129c0*/  IMAD.MOV.U32 R73, RZ, RZ, R162 ;  /* 0x000000ffff497224 */ /* 0x000fe200078e00a2 */
[----:B------:R-:W-:Y:S01]  /*129d0*/  HMMA.16816.F32.BF16 R36, R8, R86, R36 ;  /* 0x000000560824723c */ /* 0x000fe20000041824 */
[----:B------:R-:W-:Y:S01]  /*129e0*/  MOV R72, R163 ;  /* 0x000000a300487202 */ /* 0x000fe20000000f00 */
[----:B------:R-:W-:Y:S01]  /*129f0*/  IMAD.MOV.U32 R162, RZ, RZ, R40 ;  /* 0x000000ffffa27224 */ /* 0x000fe200078e0028 */
[----:B------:R-:W-:-:S04]  /*12a00*/  MOV R163, R41 ;  /* 0x0000002900a37202 */ /* 0x000fc80000000f00 */
[----:B------:R-:W-:Y:S01]  /*12a10*/  MOV R86, R3 ;  /* 0x0000000300567202 */ /* 0x000fe20000000f00 */
[----:B------:R-:W-:Y:S01]  /*12a20*/  HMMA.16816.F32.BF16 R112, R4, R84, R112 ;  /* 0x000000540470723c */ /* 0x000fe20000041870 */
[----:B------:R-:W-:-:S07]  /*12a30*/  FFMA.FTZ R3, R168, c[0x0][0x2d0], -R22 ;  /* 0x0000b400a8037a23 */ /* 0x000fce0000010816 */
[----:B------:R-:W-:Y:S01]  /*12a40*/  HMMA.16816.F32.BF16 R96, R8, R64, R96 ;  /* 0x000000400860723c */ /* 0x000fe20000041860 */
[----:B------:R1:W-:Y:S07]  /*12a50*/  MUFU.EX2 R65, R3 ;  /* 0x0000000300417308 */ /* 0x0003ee0000000800 */
[C---:B------:R-:W-:Y:S07]  /*12a60*/  HMMA.16816.F32.BF16 R148, R4.reuse, R54, R144 ;  /* 0x000000360494723c */ /* 0x040fee0000041890 */
[----:B------:R-:W-:Y:S01]  /*12a70*/  IMAD.MOV.U32 R144, RZ, RZ, R167 ;  /* 0x000000ffff907224 */ /* 0x000fe200078e00a7 */
[----:B------:R-:W-:Y:S01]  /*12a80*/  MOV R145, R166 ;  /* 0x000000a600917202 */ /* 0x000fe20000000f00 */
[----:B-1----:R-:W-:Y:S01]  /*12a90*/  FFMA.FTZ R3, R139, c[0x0][0x2d0], -R22 ;  /* 0x0000b4008b037a23 */ /* 0x002fe20000010816 */
[----:B------:R-:W-:Y:S01]  /*12aa0*/  HMMA.16816.F32.BF16 R128, R4, R66, R128 ;  /* 0x000000420480723c */ /* 0x000fe20000041880 */
[----:B------:R-:W-:Y:S01]  /*12ab0*/  IMAD.MOV.U32 R146, RZ, RZ, R165 ;  /* 0x000000ffff927224 */ /* 0x000fe200078e00a5 */
[----:B------:R-:W-:Y:S01]  /*12ac0*/  MOV R160, R115 ;  /* 0x0000007300a07202 */ /* 0x000fe20000000f00 */
[----:B------:R-:W-:Y:S01]  /*12ad0*/  IMAD.MOV.U32 R147, RZ, RZ, R164 ;  /* 0x000000ffff937224 */ /* 0x000fe200078e00a4 */
[----:B------:R1:W-:Y:S01]  /*12ae0*/  MUFU.EX2 R139, R3 ;  /* 0x00000003008b7308 */ /* 0x0003e20000000800 */
[----:B------:R-:W-:-:S02]  /*12af0*/  IMAD.MOV.U32 R24, RZ, RZ, R113 ;  /* 0x000000ffff187224 */ /* 0x000fc400078e0071 */
[----:B------:R-:W-:Y:S01]  /*12b00*/  IMAD.MOV.U32 R161, RZ, RZ, R114 ;  /* 0x000000ffffa17224 */ /* 0x000fe200078e0072 */
[----:B------:R-:W-:Y:S01]  /*12b10*/  HMMA.16816.F32.BF16 R164, R4, R30, R140 ;  /* 0x0000001e04a4723c */ /* 0x000fe2000004188c */
[----:B------:R-:W-:Y:S02]  /*12b20*/  IMAD.MOV.U32 R159, RZ, RZ, R112 ;  /* 0x000000ffff9f7224 */ /* 0x000fe400078e0070 */
[----:B------:R-:W-:-:S04]  /*12b30*/  IMAD.MOV.U32 R107, RZ, RZ, R24 ;  /* 0x000000ffff6b7224 */ /* 0x000fc800078e0018 */
[----:B------:R-:W-:Y:S01]  /*12b40*/  MOV R143, R76 ;  /* 0x0000004c008f7202 */ /* 0x000fe20000000f00 */
[----:B------:R-:W-:Y:S01]  /*12b50*/  IMAD.MOV.U32 R142, RZ, RZ, R77 ;  /* 0x000000ffff8e7224 */ /* 0x000fe200078e004d */
[----:B------:R-:W-:Y:S01]  /*12b60*/  HMMA.16816.F32.BF16 R124, R4, R62, R124 ;  /* 0x0000003e047c723c */ /* 0x000fe2000004187c */
[----:B------:R-:W-:Y:S01]  /*12b70*/  MOV R141, R147 ;  /* 0x00000093008d7202 */ /* 0x000fe20000000f00 */
[----:B------:R-:W-:Y:S02]  /*12b80*/  IMAD.MOV.U32 R147, RZ, RZ, R72 ;  /* 0x000000ffff937224 */ /* 0x000fe400078e0048 */
[----:B-1----:R-:W-:Y:S02]  /*12b90*/  FFMA.FTZ R3, R137, c[0x0][0x2d0], -R22 ;  /* 0x0000b40089037a23 */ /* 0x002fe40000010816 */
[----:B------:R-:W-:Y:S01]  /*12ba0*/  IMAD.MOV.U32 R140, RZ, RZ, R146 ;  /* 0x000000ffff8c7224 */ /* 0x000fe200078e0092 */
[----:B------:R-:W-:Y:S01]  /*12bb0*/  MOV R146, R57 ;  /* 0x0000003900927202 */ /* 0x000fe20000000f00 */
[----:B------:R-:W-:Y:S01]  /*12bc0*/  HMMA.16816.F32.BF16 R76, R16, R78, RZ ;  /* 0x0000004e104c723c */ /* 0x000fe200000418ff */
[----:B------:R1:W-:Y:S01]  /*12bd0*/  MUFU.EX2 R137, R3 ;  /* 0x0000000300897308 */ /* 0x0003e20000000800 */
[----:B------:R-:W-:Y:S01]  /*12be0*/  IMAD.MOV.U32 R87, RZ, RZ, R140 ;  /* 0x000000ffff577224 */ /* 0x000fe200078e008c */
[----:B------:R-:W-:Y:S01]  /*12bf0*/  MOV R44, R146 ;  /* 0x00000092002c7202 */ /* 0x000fe20000000f00 */
[----:B------:R-:W-:-:S04]  /*12c00*/  IMAD.MOV.U32 R168, RZ, RZ, R141 ;  /* 0x000000ffffa87224 */ /* 0x000fc800078e008d */
[C---:B------:R-:W-:Y:S08]  /*12c10*/  HMMA.16816.F32.BF16 R120, R4.reuse, R50, R120 ;  /* 0x000000320478723c */ /* 0x040ff00000041878 */
[----:B------:R-:W-:Y:S01]  /*12c20*/  HMMA.16816.F32.BF16 R152, R4, R82, R100 ;  /* 0x000000520498723c */ /* 0x000fe20000041864 */
[----:B-1----:R-:W-:-:S04]  /*12c30*/  FFMA.FTZ R3, R133, c[0x0][0x2d0], -R22 ;  /* 0x0000b40085037a23 */ /* 0x002fc80000010816 */
[----:B------:R1:W-:Y:S03]  /*12c40*/  MUFU.EX2 R133, R3 ;  /* 0x0000000300857308 */ /* 0x0003e60000000800 */
[C---:B------:R-:W-:Y:S08]  /*12c50*/  HMMA.16816.F32.BF16 R40, R16.reuse, R42, RZ ;  /* 0x0000002a1028723c */ /* 0x040ff000000418ff */
[----:B------:R-:W-:Y:S01]  /*12c60*/  HMMA.16816.F32.BF16 R4, R16, R32, RZ ;  /* 0x000000201004723c */ /* 0x000fe200000418ff */
[----:B-1----:R-:W-:-:S02]  /*12c70*/  FFMA.FTZ R3, R171, c[0x0][0x2d0], -R21 ;  /* 0x0000b400ab037a23 */ /* 0x002fc40000010815 */
[----:B------:R-:W-:-:S05]  /*12c80*/  IMAD.MOV.U32 R171, RZ, RZ, R142 ;  /* 0x000000ffffab7224 */ /* 0x000fca00078e008e */
[C---:B------:R-:W-:Y:S01]  /*12c90*/  HMMA.16816.F32.BF16 R100, R8.reuse, R60, R92 ;  /* 0x0000003c0864723c */ /* 0x040fe2000004185c */
[----:B------:R1:W-:Y:S07]  /*12ca0*/  MUFU.EX2 R61, R3 ;  /* 0x00000003003d7308 */ /* 0x0003ee0000000800 */
[C---:B------:R-:W-:Y:S01]  /*12cb0*/  HMMA.16816.F32.BF16 R112, R8.reuse, R84, R12 ;  /* 0x000000540870723c */ /* 0x040fe2000004180c */
[----:B------:R-:W2:Y:S06]  /*12cc0*/  LDSM.16.MT88.4 R12, [R233+0x1100] ;  /* 0x00110000e90c783b */ /* 0x000eac0000004200 */
[----:B------:R-:W-:Y:S01]  /*12cd0*/  MOV R85, R144 ;  /* 0x0000009000557202 */ /* 0x000fe20000000f00 */
[----:B------:R-:W-:Y:S01]  /*12ce0*/  IMAD.MOV.U32 R144, RZ, RZ, R104 ;  /* 0x000000ffff907224 */ /* 0x000fe200078e0068 */
[----:B------:R-:W-:Y:S01]  /*12cf0*/  HMMA.16816.F32.BF16 R76, R8, R66, R76 ;  /* 0x00000042084c723c */ /* 0x000fe2000004184c */
[----:B-1----:R-:W-:Y:S01]  /*12d00*/  FFMA.FTZ R3, R170, c[0x0][0x2d0], -R21 ;  /* 0x0000b400aa037a23 */ /* 0x002fe20000010815 */
[----:B------:R-:W-:Y:S01]  /*12d10*/  MOV R170, R143 ;  /* 0x0000008f00aa7202 */ /* 0x000fe20000000f00 */
[----:B------:R-:W-:-:S02]  /*12d20*/  IMAD.MOV.U32 R104, RZ, RZ, R73 ;  /* 0x000000ffff687224 */ /* 0x000fc400078e0049 */
[----:B------:R1:W-:Y:S01]  /*12d30*/  MUFU.EX2 R64, R3 ;  /* 0x0000000300407308 */ /* 0x0003e20000000800 */
[----:B------:R-:W-:Y:S02]  /*12d40*/  IMAD.MOV.U32 R84, RZ, RZ, R145 ;  /* 0x000000ffff547224 */ /* 0x000fe400078e0091 */
[----:B------:R-:W-:Y:S01]  /*12d50*/  HMMA.16816.F32.BF16 R72, R16, R74, RZ ;  /* 0x0000004a1048723c */ /* 0x000fe200000418ff */
[----:B------:R-:W-:-:S04]  /*12d60*/  IMAD.MOV.U32 R145, RZ, RZ, R56 ;  /* 0x000000ffff917224 */ /* 0x000fc800078e0038 */
[----:B------:R-:W-:-:S03]  /*12d70*/  IMAD.MOV.U32 R45, RZ, RZ, R145 ;  /* 0x000000ffff2d7224 */ /* 0x000fc600078e0091 */
[----:B------:R-:W-:Y:S01]  /*12d80*/  HMMA.16816.F32.BF16 R92, R8, R48, R88 ;  /* 0x00000030085c723c */ /* 0x000fe20000041858 */
[----:B-1----:R-:W-:Y:S01]  /*12d90*/  FFMA.FTZ R3, R138, c[0x0][0x2d0], -R21 ;  /* 0x0000b4008a037a23 */ /* 0x002fe20000010815 */
[----:B------:R-:W-:-:S06]  /*12da0*/  MOV R138, R158 ;  /* 0x0000009e008a7202 */ /* 0x000fcc0000000f00 */
[C---:B------:R-:W-:Y:S01]  /*12db0*/  HMMA.16816.F32.BF16 R40, R8.reuse, R54, R40 ;  /* 0x000000360828723c */ /* 0x040fe20000041828 */
[----:B------:R1:W-:Y:S07]  /*12dc0*/  MUFU.EX2 R67, R3 ;  /* 0x0000000300437308 */ /* 0x0003ee0000000800 */
[----:B------:R-:W-:Y:S08]  /*12dd0*/  HMMA.16816.F32.BF16 R88, R8, R80, R4 ;  /* 0x000000500858723c */ /* 0x000ff00000041804 */
[----:B------:R-:W-:Y:S01]  /*12de0*/  HMMA.16816.F32.BF16 R4, R16, R70, RZ ;  /* 0x000000461004723c */ /* 0x000fe200000418ff */
[----:B-1----:R-:W-:-:S04]  /*12df0*/  FFMA.FTZ R3, R132, c[0x0][0x2d0], -R21 ;  /* 0x0000b40084037a23 */ /* 0x002fc80000010815 */
[----:B------:R1:W-:Y:S02]  /*12e00*/  MUFU.EX2 R132, R3 ;  /* 0x0000000300847308 */ /* 0x0003e40000000800 */
[----:B------:R-:W-:Y:S01]  /*12e10*/  IMAD.MOV.U32 R71, RZ, RZ, R147 ;  /* 0x000000ffff477224 */ /* 0x000fe200078e0093 */
[----:B------:R-:W-:Y:S01]  /*12e20*/  HMMA.16816.F32.BF16 R72, R8, R62, R72 ;  /* 0x0000003e0848723c */ /* 0x000fe20000041848 */
[----:B------:R-:W-:Y:S02]  /*12e30*/  IMAD.MOV.U32 R70, RZ, RZ, R104 ;  /* 0x000000ffff467224 */ /* 0x000fe400078e0068 */
[----:B------:R-:W-:-:S05]  /*12e40*/  IMAD.MOV.U32 R104, RZ, RZ, R159 ;  /* 0x000000ffff687224 */ /* 0x000fca00078e009f */
[----:B------:R-:W-:Y:S01]  /*12e50*/  HMMA.16816.F32.BF16 R24, R16, R26, RZ ;  /* 0x0000001a1018723c */ /* 0x000fe200000418ff */
[----:B-1----:R-:W-:-:S07]  /*12e60*/  FFMA.FTZ R3, R175, c[0x0][0x2d0], -R20 ;  /* 0x0000b400af037a23 */ /* 0x002fce0000010814 */
[C---:B------:R-:W-:Y:S01]  /*12e70*/  HMMA.16816.F32.BF16 R56, R16.reuse, R58, RZ ;  /* 0x0000003a1038723c */ /* 0x040fe200000418ff */
[----:B------:R1:W-:Y:S07]  /*12e80*/  MUFU.EX2 R54, R3 ;  /* 0x0000000300367308 */ /* 0x0003ee0000000800 */
[----:B------:R-:W-:Y:S08]  /*12e90*/  HMMA.16816.F32.BF16 R16, R16, R34, RZ ;  /* 0x000000221010723c */ /* 0x000ff000000418ff */
[----:B------:R-:W-:Y:S01]  /*12ea0*/  HMMA.16816.F32.BF16 R48, R8, R50, R4 ;  /* 0x000000320830723c */ /* 0x000fe20000041804 */
[----:B-1----:R-:W-:-:S04]  /*12eb0*/  FFMA.FTZ R3, R173, c[0x0][0x2d0], -R20 ;  /* 0x0000b400ad037a23 */ /* 0x002fc80000010814 */
[----:B------:R1:W3:Y:S02]  /*12ec0*/  MUFU.EX2 R60, R3 ;  /* 0x00000003003c7308 */ /* 0x0002e40000000800 */
[----:B------:R-:W-:Y:S01]  /*12ed0*/  FFMA.FTZ R4, R169, c[0x0][0x2d0], -R20 ;  /* 0x0000b400a9047a23 */ /* 0x000fe20000010814 */
[----:B------:R-:W-:Y:S01]  /*12ee0*/  HMMA.16816.F32.BF16 R24, R8, R30, R24 ;  /* 0x0000001e0818723c */ /* 0x000fe20000041818 */
[----:B------:R-:W-:-:S04]  /*12ef0*/  IMAD.MOV.U32 R169, RZ, RZ, R144 ;  /* 0x000000ffffa97224 */ /* 0x000fc800078e0090 */
[----:B------:R3:W-:Y:S03]  /*12f00*/  MUFU.EX2 R66, R4 ;  /* 0x0000000400427308 */ /* 0x0007e60000000800 */
[----:B------:R-:W-:Y:S01]  /*12f10*/  HMMA.16816.F32.BF16 R56, R8, R46, R56 ;  /* 0x0000002e0838723c */ /* 0x000fe20000041838 */
[----:B-1----:R-:W-:-:S06]  /*12f20*/  FFMA.FTZ R3, R172, c[0x0][0x2d0], -R20 ;  /* 0x0000b400ac037a23 */ /* 0x002fcc0000010814 */
[----:B------:R-:W-:Y:S01]  /*12f30*/  MOV R47, R105 ;  /* 0x00000069002f7202 */ /* 0x000fe20000000f00 */
[----:B------:R-:W-:Y:S01]  /*12f40*/  HMMA.16816.F32.BF16 R80, R8, R82, R16 ;  /* 0x000000520850723c */ /* 0x000fe20000041810 */
[----:B------:R1:W4:Y:S01]  /*12f50*/  MUFU.EX2 R63, R3 ;  /* 0x00000003003f7308 */ /* 0x0003220000000800 */
[----:B------:R-:W2:Y:S01]  /*12f60*/  LDSM.16.MT88.4 R16, [R234+0x1100] ;  /* 0x00110000ea10783b */ /* 0x000ea20000004200 */
[----:B------:R-:W-:Y:S01]  /*12f70*/  IMAD.MOV.U32 R46, RZ, RZ, R106 ;  /* 0x000000ffff2e7224 */ /* 0x000fe200078e006a */
[----:B------:R-:W-:Y:S01]  /*12f80*/  MOV R106, R161 ;  /* 0x000000a1006a7202 */ /* 0x000fe20000000f00 */
[----:B------:R-:W-:Y:S01]  /*12f90*/  IMAD.MOV.U32 R105, RZ, RZ, R107 ;  /* 0x000000ffff697224 */ /* 0x000fe200078e006b */
[----:B---3--:R-:W-:Y:S01]  /*12fa0*/  F2FP.BF16.PACK_AB R4, R60, R54 ;  /* 0x000000363c04723e */ /* 0x008fe200000010ff */
[----:B------:R-:W-:Y:S01]  /*12fb0*/  IMAD.MOV.U32 R107, RZ, RZ, R160 ;  /* 0x000000ffff6b7224 */ /* 0x000fe200078e00a0 */
[----:B------:R-:W-:Y:S02]  /*12fc0*/  F2FP.BF16.PACK_AB R8, R139, R65 ;  /* 0x000000418b08723e */ /* 0x000fe400000010ff */
[----:B------:R-:W-:-:S02]  /*12fd0*/  F2FP.BF16.PACK_AB R9, R64, R61 ;  /* 0x0000003d4009723e */ /* 0x000fc400000010ff */
[----:B------:R-:W-:Y:S02]  /*12fe0*/  F2FP.BF16.PACK_AB R10, R133, R137 ;  /* 0x00000089850a723e */ /* 0x000fe400000010ff */
[----:B------:R-:W-:Y:S01]  /*12ff0*/  F2FP.BF16.PACK_AB R11, R132, R67 ;  /* 0x00000043840b723e */ /* 0x000fe200000010ff */
[----:B-1----:R-:W-:Y:S01]  /*13000*/  FFMA.FTZ R3, R178, c[0x0][0x2d0], -R0 ;  /* 0x0000b400b2037a23 */ /* 0x002fe20000010800 */
[----:B----4-:R-:W-:Y:S01]  /*13010*/  F2FP.BF16.PACK_AB R6, R66, R63 ;  /* 0x0000003f4206723e */ /* 0x010fe200000010ff */
[----:B------:R-:W-:Y:S02]  /*13020*/  IMAD.MOV.U32 R178, RZ, RZ, R52 ;  /* 0x000000ffffb27224 */ /* 0x000fe400078e0034 */
[----:B------:R1:W-:Y:S02]  /*13030*/  MUFU.EX2 R52, R3 ;  /* 0x0000000300347308 */ /* 0x0003e40000000800 */
[----:B--2---:R-:W-:Y:S01]  /*13040*/  HMMA.16816.F32.BF16 R144, R8, R12, R180 ;  /* 0x0000000c0890723c */ /* 0x004fe200000418b4 */
[----:B-1----:R-:W-:-:S02]  /*13050*/  FFMA.FTZ R3, R177, c[0x0][0x2d0], -R0 ;  /* 0x0000b400b1037a23 */ /* 0x002fc40000010800 */
[----:B------:R-:W-:-:S03]  /*13060*/  IMAD.MOV.U32 R177, RZ, RZ, R53 ;  /* 0x000000ffffb17224 */ /* 0x000fc600078e0035 */
[----:B------:R1:W2:Y:S02]  /*13070*/  MUFU.EX2 R53, R3 ;  /* 0x0000000300357308 */ /* 0x0002a40000000800 */
[----:B------:R-:W-:Y:S01]  /*13080*/  HMMA.16816.F32.BF16 R32, R8, R18, R24 ;  /* 0x000000120820723c */ /* 0x000fe20000041818 */
[----:B------:R-:W3:Y:S01]  /*13090*/  LDSM.16.MT88.4 R24, [R234+0x3100] ;  /* 0x00310000ea18783b */ /* 0x000ee20000004200 */
[--C-:B-1----:R-:W-:Y:S01]  /*130a0*/  FFMA.FTZ R3, R176, c[0x0][0x2d0], -R0.reuse ;  /* 0x0000b400b0037a23 */ /* 0x102fe20000010800 */
[----:B--2---:R-:W-:Y:S02]  /*130b0*/  F2FP.BF16.PACK_AB R5, R53, R52 ;  /* 0x000000343505723e */ /* 0x004fe400000010ff */
[----:B------:R-:W-:Y:S01]  /*130c0*/  MOV R176, R162 ;  /* 0x000000a200b07202 */ /* 0x000fe20000000f00 */
[----:B------:R1:W-:Y:S02]  /*130d0*/  MUFU.EX2 R55, R3 ;  /* 0x0000000300377308 */ /* 0x0003e40000000800 */
[----:B-1----:R-:W-:-:S06]  /*130e0*/  FFMA.FTZ R3, R174, c[0x0][0x2d0], -R0 ;  /* 0x0000b400ae037a23 */ /* 0x002fcc0000010800 */
[----:B------:R-:W1:Y:S02]  /*130f0*/  MUFU.EX2 R62, R3 ;  /* 0x00000003003e7308 */ /* 0x000e640000000800 */
[----:B-1----:R-:W-:Y:S01]  /*13100*/  F2FP.BF16.PACK_AB R7, R62, R55 ;  /* 0x000000373e07723e */ /* 0x002fe200000010ff */
[----:B------:R-:W-:-:S06]  /*13110*/  IMAD.MOV.U32 R3, RZ, RZ, R157 ;  /* 0x000000ffff037224 */ /* 0x000fcc00078e009d */
[C---:B------:R-:W-:Y:S07]  /*13120*/  HMMA.16816.F32.BF16 R140, R4.reuse, R12, R184 ;  /* 0x0000000c048c723c */ /* 0x040fee00000418b8 */
[----:B------:R-:W-:Y:S01]  /*13130*/  IMAD.MOV.U32 R187, RZ, RZ, R28 ;  /* 0x000000ffffbb7224 */ /* 0x000fe200078e001c */
[----:B------:R-:W-:Y:S01]  /*13140*/  HMMA.16816.F32.BF16 R148, R4, R14, R148 ;  /* 0x0000000e0494723c */ /* 0x000fe20000041894 */
[----:B------:R-:W-:Y:S01]  /*13150*/  IMAD.MOV.U32 R184, RZ, RZ, R29 ;  /* 0x000000ffffb87224 */ /* 0x000fe200078e001d */
[----:B------:R-:W-:Y:S01]  /*13160*/  MOV R186, R156 ;  /* 0x0000009c00ba7202 */ /* 0x000fe20000000f00 */
[----:B------:R-:W-:-:S05]  /*13170*/  IMAD.MOV.U32 R185, RZ, RZ, R163 ;  /* 0x000000ffffb97224 */ /* 0x000fca00078e00a3 */
[C---:B------:R-:W-:Y:S01]  /*13180*/  HMMA.16816.F32.BF16 R28, R8.reuse, R14, R40 ;  /* 0x0000000e081c723c */ /* 0x040fe20000041828 */
[----:B------:R-:W1:Y:S06]  /*13190*/  LDSM.16.MT88.4 R12, [R236+0x1100] ;  /* 0x00110000ec0c783b */ /* 0x000e6c0000004200 */
[----:B------:R-:W-:Y:S01]  /*131a0*/  MOV R41, R187 ;  /* 0x000000bb00297202 */ /* 0x000fe20000000f00 */
[----:B------:R-:W-:Y:S01]  /*131b0*/  HMMA.16816.F32.BF16 R156, R8, R16, R192 ;  /* 0x00000010089c723c */ /* 0x000fe200000418c0 */
[----:B------:R-:W-:Y:S01]  /*131c0*/  MOV R187, R215 ;  /* 0x000000d700bb7202 */ /* 0x000fe20000000f00 */
[----:B------:R-:W-:-:S02]  /*131d0*/  IMAD.MOV.U32 R40, RZ, RZ, R186 ;  /* 0x000000ffff287224 */ /* 0x000fc400078e00ba */
[----:B------:R-:W-:Y:S02]  /*131e0*/  IMAD.MOV.U32 R42, RZ, RZ, R3 ;  /* 0x000000ffff2a7224 */ /* 0x000fe400078e0003 */
[----:B------:R-:W-:Y:S01]  /*131f0*/  IMAD.MOV.U32 R43, RZ, RZ, R138 ;  /* 0x000000ffff2b7224 */ /* 0x000fe200078e008a */
[----:B------:R-:W-:Y:S01]  /*13200*/  MOV R138, R46 ;  /* 0x0000002e008a7202 */ /* 0x000fe20000000f00 */
[----:B------:R-:W-:Y:S01]  /*13210*/  HMMA.16816.F32.BF16 R160, R4, R16, R188 ;  /* 0x0000001004a0723c */ /* 0x000fe200000418bc */
[----:B------:R-:W-:Y:S02]  /*13220*/  IMAD.MOV.U32 R3, RZ, RZ, R70 ;  /* 0x000000ffff037224 */ /* 0x000fe400078e0046 */
[----:B------:R-:W-:-:S05]  /*13230*/  IMAD.MOV.U32 R186, RZ, RZ, R44 ;  /* 0x000000ffffba7224 */ /* 0x000fca00078e002c */
[C---:B------:R-:W-:Y:S01]  /*13240*/  HMMA.16816.F32.BF16 R164, R4.reuse, R18, R164 ;  /* 0x0000001204a4723c */ /* 0x040fe200000418a4 */
[----:B------:R-:W2:Y:S07]  /*13250*/  LDSM.16.MT88.4 R16, [R235+0x1100] ;  /* 0x00110000eb10783b */ /* 0x000eae0000004200 */
[----:B---3--:R-:W-:Y:S08]  /*13260*/  HMMA.16816.F32.BF16 R40, R4, R24, R40 ;  /* 0x000000180428723c */ /* 0x008ff00000041828 */
[----:B-1----:R-:W-:Y:S07]  /*13270*/  HMMA.16816.F32.BF16 R172, R8, R12, R96 ;  /* 0x0000000c08ac723c */ /* 0x002fee0000041860 */
[----:B------:R-:W-:Y:S01]  /*13280*/  MOV R99, R176 ;  /* 0x000000b000637202 */ /* 0x000fe20000000f00 */
[----:B------:R-:W-:Y:S01]  /*13290*/  IMAD.MOV.U32 R98, RZ, RZ, R177 ;  /* 0x000000ffff627224 */ /* 0x000fe200078e00b1 */
[----:B------:R-:W-:Y:S01]  /*132a0*/  MOV R96, R179 ;  /* 0x000000b300607202 */ /* 0x000fe20000000f00 */
[----:B------:R-:W-:Y:S01]  /*132b0*/  IMAD.MOV.U32 R97, RZ, RZ, R178 ;  /* 0x000000ffff617224 */ /* 0x000fe200078e00b2 */
[C---:B------:R-:W-:Y:S07]  /*132c0*/  HMMA.16816.F32.BF16 R180, R4.reuse, R14, R128 ;  /* 0x0000000e04b4723c */ /* 0x040fee0000041880 */
[----:B------:R-:W-:Y:S01]  /*132d0*/  IMAD.MOV.U32 R130, RZ, RZ, R214 ;  /* 0x000000ffff827224 */ /* 0x000fe200078e00d6 */
[----:B------:R-:W-:Y:S01]  /*132e0*/  HMMA.16816.F32.BF16 R176, R4, R12, R196 ;  /* 0x0000000c04b0723c */ /* 0x000fe200000418c4 */
[----:B------:R-:W-:Y:S01]  /*132f0*/  IMAD.MOV.U32 R131, RZ, RZ, R185 ;  /* 0x000000ffff837224 */ /* 0x000fe200078e00b9 */
[----:B------:R-:W-:Y:S01]  /*13300*/  MOV R185, R71 ;  /* 0x0000004700b97202 */ /* 0x000fe20000000f00 */
[----:B------:R-:W-:-:S02]  /*13310*/  IMAD.MOV.U32 R128, RZ, RZ, R47 ;  /* 0x000000ffff807224 */ /* 0x000fc400078e002f */
[----:B------:R-:W-:-:S03]  /*13320*/  IMAD.MOV.U32 R129, RZ, RZ, R45 ;  /* 0x000000ffff817224 */ /* 0x000fc600078e002d */
[C---:B------:R-:W-:Y:S01]  /*13330*/  HMMA.16816.F32.BF16 R76, R8.reuse, R14, R76 ;  /* 0x0000000e084c723c */ /* 0x040fe2000004184c */
[----:B------:R-:W1:Y:S07]  /*13340*/  LDSM.16.MT88.4 R12, [R233+0x3100] ;  /* 0x00310000e90c783b */ /* 0x000e6e0000004200 */
[C---:B--2---:R-:W-:Y:S07]  /*13350*/  HMMA.16816.F32.BF16 R188, R8.reuse, R16, R100 ;  /* 0x0000001008bc723c */ /* 0x044fee0000041864 */
[----:B------:R-:W-:Y:S01]  /*13360*/  IMAD.MOV.U32 R100, RZ, RZ, R213 ;  /* 0x000000ffff647224 */ /* 0x000fe200078e00d5 */
[----:B------:R-:W-:Y:S01]  /*13370*/  MOV R101, R212 ;  /* 0x000000d400657202 */ /* 0x000fe20000000f00 */
[----:B------:R-:W-:Y:S01]  /*13380*/  IMAD.MOV.U32 R102, RZ, RZ, R69 ;  /* 0x000000ffff667224 */ /* 0x000fe200078e0045 */
[----:B------:R-:W-:Y:S01]  /*13390*/  HMMA.16816.F32.BF16 R212, R8, R18, R72 ;  /* 0x0000001208d4723c */ /* 0x000fe20000041848 */
[----:B------:R-:W-:-:S07]  /*133a0*/  IMAD.MOV.U32 R103, RZ, RZ, R68 ;  /* 0x000000ffff677224 */ /* 0x000fce00078e0044 */
[C---:B------:R-:W-:Y:S07]  /*133b0*/  HMMA.16816.F32.BF16 R192, R4.reuse, R16, R204 ;  /* 0x0000001004c0723c */ /* 0x040fee00000418cc */
[----:B------:R-:W-:Y:S01]  /*133c0*/  MOV R204, R100 ;  /* 0x0000006400cc7202 */ /* 0x000fe20000000f00 */
[----:B------:R-:W-:Y:S01]  /*133d0*/  HMMA.16816.F32.BF16 R196, R4, R18, R124 ;  /* 0x0000001204c4723c */ /* 0x000fe2000004187c */
[----:B------:R-:W2:Y:S01]  /*133e0*/  LDSM.16.MT88.4 R16, [R236+0x3100] ;  /* 0x00310000ec10783b */ /* 0x000ea20000004200 */
[----:B------:R-:W-:Y:S01]  /*133f0*/  IMAD.MOV.U32 R205, RZ, RZ, R101 ;  /* 0x000000ffffcd7224 */ /* 0x000fe200078e0065 */
[----:B------:R-:W-:Y:S01]  /*13400*/  MOV R207, R103 ;  /* 0x0000006700cf7202 */ /* 0x000fe20000000f00 */
[----:B------:R-:W-:Y:S01]  /*13410*/  IMAD.MOV.U32 R100, RZ, RZ, R128 ;  /* 0x000000ffff647224 */ /* 0x000fe200078e0080 */
[----:B------:R-:W-:Y:S01]  /*13420*/  MOV R128, R98 ;  /* 0x0000006200807202 */ /* 0x000fe20000000f00 */
[----:B------:R-:W-:-:S02]  /*13430*/  IMAD.MOV.U32 R101, RZ, RZ, R129 ;  /* 0x000000ffff657224 */ /* 0x000fc400078e0081 */
[-C--:B-1----:R-:W-:Y:S01]  /*13440*/  HMMA.16816.F32.BF16 R72, R4, R12.reuse, R208 ;  /* 0x0000000c0448723c */ /* 0x082fe200000418d0 */
        /* <DEDUP_REMOVED lines=8> */
[----:B------:R-:W-:Y:S02]  /*134d0*/  IMAD.MOV.U32 R171, RZ, RZ, R86 ;  /* 0x000000ffffab7224 */ /* 0x000fe400078e0056 */
[----:B------:R-:W-:-:S02]  /*134e0*/  IMAD.MOV.U32 R130, RZ, RZ, R96 ;  /* 0x000000ffff827224 */ /* 0x000fc400078e0060 */
[----:B------:R-:W-:Y:S02]  /*134f0*/  IMAD.MOV.U32 R103, RZ, RZ, R99 ;  /* 0x000000ffff677224 */ /* 0x000fe400078e0063 */
[----:B------:R-:W-:Y:S01]  /*13500*/  IMAD.MOV.U32 R168, RZ, RZ, R87 ;  /* 0x000000ffffa87224 */ /* 0x000fe200078e0057 */
[----:B------:R-:W-:Y:S01]  /*13510*/  HMMA.16816.F32.BF16 R44, R4, R14, R120 ;  /* 0x0000000e042c723c */ /* 0x000fe20000041878 */
[----:B------:R-:W-:-:S07]  /*13520*/  IMAD.MOV.U32 R86, RZ, RZ, R244 ;  /* 0x000000ffff567224 */ /* 0x000fce00078e00f4 */
[----:B------:R-:W-:Y:S01]  /*13530*/  HMMA.16816.F32.BF16 R208, R8, R14, R48 ;  /* 0x0000000e08d0723c */ /* 0x000fe20000041830 */
        /* <DEDUP_REMOVED lines=10> */
[C---:B--2---:R-:W-:Y:S01]  /*135e0*/  HMMA.16816.F32.BF16 R104, R4.reuse, R16, R104 ;  /* 0x000000100468723c */ /* 0x044fe20000041868 */
[----:B------:R-:W-:Y:S01]  /*135f0*/  IMAD.MOV.U32 R85, RZ, RZ, R241 ;  /* 0x000000ffff557224 */ /* 0x000fe200078e00f1 */
[----:B------:R2:W5:Y:S01]  /*13600*/  LDL.LU R244, [R1+0x78] ;  /* 0x0000780001f47983 */ /* 0x0005620000300800 */
        /* <DEDUP_REMOVED lines=10> */
[----:B------:R-:W-:-:S02]  /*136b0*/  IMAD.MOV.U32 R102, RZ, RZ, R98 ;  /* 0x000000ffff667224 */ /* 0x000fc400078e0062 */
[----:B------:R-:W-:-:S03]  /*136c0*/  IMAD.MOV.U32 R204, RZ, RZ, R100 ;  /* 0x000000ffffcc7224 */ /* 0x000fc600078e0064 */
[----:B------:R-:W-:Y:S01]  /*136d0*/  HMMA.16816.F32.BF16 R108, R4, R18, R108 ;  /* 0x00000012046c723c */ /* 0x000fe2000004186c */
[----:B------:R-:W-:Y:S01]  /*136e0*/  IMAD.MOV.U32 R224, RZ, RZ, R205 ;  /* 0x000000ffffe07224 */ /* 0x000fe200078e00cd */
[----:B------:R-:W-:Y:S01]  /*136f0*/  MOV R226, R102 ;  /* 0x0000006600e27202 */ /* 0x000fe20000000f00 */
[----:B------:R-:W-:Y:S01]  /*13700*/  IMAD.MOV.U32 R225, RZ, RZ, R206 ;  /* 0x000000ffffe17224 */ /* 0x000fe200078e00ce */
[----:B------:R-:W-:-:S04]  /*13710*/  MOV R227, R204 ;  /* 0x000000cc00e37202 */ /* 0x000fc80000000f00 */
[C---:B-1----:R-:W-:Y:S08]  /*13720*/  HMMA.16816.F32.BF16 R120, R4.reuse, R12, R124 ;  /* 0x0000000c0478723c */ /* 0x042ff0000004187c */
[----:B------:R-:W-:Y:S01]  /*13730*/  HMMA.16816.F32.BF16 R48, R4, R14, R152 ;  /* 0x0000000e0430723c */ /* 0x000fe20000041898 */
[----:B------:R-:W-:Y:S01]  /*13740*/  FFMA.FTZ R3, R3, c[0x0][0x2d0], -R22 ;  /* 0x0000b40003037a23 */ /* 0x000fe20000010816 */
[----:B------:R-:W-:Y:S01]  /*13750*/  MOV R101, R97 ;  /* 0x0000006100657202 */ /* 0x000fe20000000f00 */
[----:B------:R2:W5:Y:S04]  /*13760*/  LDL.LU R242, [R1+0x70] ;  /* 0x0000700001f27983 */ /* 0x0005680000300800 */
[----:B------:R-:W-:-:S02]  /*13770*/  IMAD.MOV.U32 R7, RZ, RZ, R103 ;  /* 0x000000ffff077224 */ /* 0x000fc400078e0067 */
[----:B------:R-:W-:Y:S02]  /*13780*/  IMAD.MOV.U32 R152, RZ, RZ, R86 ;  /* 0x000000ffff987224 */ /* 0x000fe400078e0056 */
[----:B------:R-:W-:Y:S02]  /*13790*/  IMAD.MOV.U32 R100, RZ, RZ, R96 ;  /* 0x000000ffff647224 */ /* 0x000fe400078e0060 */
[----:B------:R-:W-:Y:S01]  /*137a0*/  IMAD.MOV.U32 R155, RZ, RZ, R85 ;  /* 0x000000ffff9b7224 */ /* 0x000fe200078e0055 */
[----:B------:R-:W-:Y:S01]  /*137b0*/  MOV R6, R7 ;  /* 0x0000000700067202 */ /* 0x000fe20000000f00 */
        /* <DEDUP_REMOVED lines=10> */
[----:B------:R-:W-:Y:S01]  /*13860*/  MOV R226, R227 ;  /* 0x000000e300e27202 */ /* 0x000fe20000000f00 */
[----:B------:R-:W-:Y:S01]  /*13870*/  IMAD.MOV.U32 R227, RZ, RZ, R127 ;  /* 0x000000ffffe37224 */ /* 0x000fe200078e007f */
[----:B------:R2:W5:Y:S01]  /*13880*/  LDL.LU R241, [R1+0x6c] ;  /* 0x00006c0001f17983 */ /* 0x0005620000300800 */
[----:B------:R-:W-:Y:S01]  /*13890*/  IMAD.MOV.U32 R127, RZ, RZ, R96 ;  /* 0x000000ffff7f7224 */ /* 0x000fe200078e0060 */
[----:B------:R-:W-:Y:S01]  /*138a0*/  MOV R96, R184 ;  /* 0x000000b800607202 */ /* 0x000fe20000000f00 */
[----:B------:R-:W-:-:S02]  /*138b0*/  IMAD.MOV.U32 R184, RZ, RZ, R23 ;  /* 0x000000ffffb87224 */ /* 0x000fc400078e0017 */
[----:B------:R-:W-:Y:S01]  /*138c0*/  IMAD.MOV.U32 R154, RZ, RZ, R84 ;  /* 0x000000ffff9a7224 */ /* 0x000fe200078e0054 */
[----:B------:R1:W-:Y:S01]  /*138d0*/  MUFU.EX2 R23, R3 ;  /* 0x0000000300177308 */ /* 0x0003e20000000800 */
[----:B------:R-:W-:Y:S01]  /*138e0*/  HMMA.16816.F32.BF16 R84, R8, R24, R116 ;  /* 0x000000180854723c */ /* 0x000fe20000041874 */
[----:B------:R-:W-:Y:S01]  /*138f0*/  IMAD.MOV.U32 R125, RZ, RZ, R100 ;  /* 0x000000ffff7d7224 */ /* 0x000fe200078e0064 */
[----:B------:R2:W5:Y:S01]  /*13900*/  LDL.LU R240, [R1+0x68] ;  /* 0x0000680001f07983 */ /* 0x0005620000300800 */
[----:B------:R-:W-:Y:S02]  /*13910*/  FFMA.FTZ R4, R220, c[0x0][0x2d0], -R0 ;  /* 0x0000b400dc047a23 */ /* 0x000fe40000010800 */
[----:B------:R-:W-:Y:S02]  /*13920*/  FADD.FTZ R5, R203, R202 ;  /* 0x000000cacb057221 */ /* 0x000fe40000010000 */
[----:B------:R-:W-:Y:S02]  /*13930*/  IMAD.MOV.U32 R97, RZ, RZ, R99 ;  /* 0x000000ffff617224 */ /* 0x000fe400078e0063 */
[----:B-1----:R-:W-:-:S04]  /*13940*/  FFMA.FTZ R3, R6, c[0x0][0x2d0], -R22 ;  /* 0x0000b40006037a23 */ /* 0x002fc80000010816 */
[----:B------:R1:W3:Y:S01]  /*13950*/  MUFU.EX2 R24, R3 ;  /* 0x0000000300187308 */ /* 0x0002e20000000800 */
[----:B------:R-:W-:Y:S01]  /*13960*/  HMMA.16816.F32.BF16 R204, R8, R26, R56 ;  /* 0x0000001a08cc723c */ /* 0x000fe20000041838 */
[----:B------:R-:W-:Y:S02]  /*13970*/  IMAD.MOV.U32 R124, RZ, RZ, R101 ;  /* 0x000000ffff7c7224 */ /* 0x000fe400078e0065 */
[----:B-1----:R-:W-:-:S04]  /*13980*/  FFMA.FTZ R3, R7, c[0x0][0x2d0], -R22 ;  /* 0x0000b40007037a23 */ /* 0x002fc80000010816 */
[----:B------:R1:W-:Y:S01]  /*13990*/  MUFU.EX2 R25, R3 ;  /* 0x0000000300197308 */ /* 0x0003e20000000800 */
[----:B------:R-:W-:Y:S01]  /*139a0*/  HMMA.16816.F32.BF16 R100, R8, R16, R112 ;  /* 0x000000100864723c */ /* 0x000fe20000041870 */
[----:B-1----:R-:W-:-:S06]  /*139b0*/  FFMA.FTZ R3, R152, c[0x0][0x2d0], -R22 ;  /* 0x0000b40098037a23 */ /* 0x002fcc0000010816 */
[----:B------:R1:W4:Y:S02]  /*139c0*/  MUFU.EX2 R26, R3 ;  /* 0x00000003001a7308 */ /* 0x0003240000000800 */
[----:B-1----:R-:W-:-:S06]  /*139d0*/  FFMA.FTZ R3, R153, c[0x0][0x2d0], -R21 ;  /* 0x0000b40099037a23 */ /* 0x002fcc0000010815 */
[----:B------:R1:W-:Y:S02]  /*139e0*/  MUFU.EX2 R16, R3 ;  /* 0x0000000300107308 */ /* 0x0003e40000000800 */
[----:B-1----:R-:W-:-:S06]  /*139f0*/  FFMA.FTZ R3, R154, c[0x0][0x2d0], -R21 ;  /* 0x0000b4009a037a23 */ /* 0x002fcc0000010815 */
[----:B------:R1:W-:Y:S01]  /*13a00*/  MUFU.EX2 R18, R3 ;  /* 0x0000000300127308 */ /* 0x0003e20000000800 */
[----:B------:R-:W-:Y:S01]  /*13a10*/  HMMA.16816.F32.BF16 R116, R8, R12, R88 ;  /* 0x0000000c0874723c */ /* 0x000fe20000041858 */
[----:B-1----:R-:W-:-:S07]  /*13a20*/  FFMA.FTZ R3, R155, c[0x0][0x2d0], -R21 ;  /* 0x0000b4009b037a23 */ /* 0x002fce0000010815 */
[----:B------:R-:W-:Y:S01]  /*13a30*/  HMMA.16816.F32.BF16 R56, R8, R14, R80 ;  /* 0x0000000e0838723c */ /* 0x000fe20000041850 */
[----:B------:R-:W1:Y:S01]  /*13a40*/  LDSM.16.MT88.4 R152, [R233+0x1900] ;  /* 0x00190000e998783b */ /* 0x000e620000004200 */
[----:B------:R2:W-:Y:S01]  /*13a50*/  MUFU.EX2 R22, R3 ;  /* 0x0000000300167308 */ /* 0x0005e20000000800 */
[----:B------:R-:W-:Y:S02]  /*13a60*/  IMAD.MOV.U32 R7, RZ, RZ, R225 ;  /* 0x000000ffff077224 */ /* 0x000fe400078e00e1 */
[----:B------:R-:W-:Y:S02]  /*13a70*/  FADD.FTZ R6, R218, R217 ;  /* 0x000000d9da067221 */ /* 0x000fe40000010000 */
[----:B------:R-:W-:Y:S01]  /*13a80*/  IMAD.MOV.U32 R27, RZ, RZ, R127 ;  /* 0x000000ffff1b7224 */ /* 0x000fe200078e007f */
[----:B------:R-:W-:Y:S02]  /*13a90*/  MOV R220, R128 ;  /* 0x0000008000dc7202 */ /* 0x000fe40000000f00 */
[----:B------:R-:W-:Y:S01]  /*13aa0*/  MUFU.EX2 R13, R4 ;  /* 0x00000004000d7308 */ /* 0x000fe20000000800 */
[----:B------:R-:W-:-:S02]  /*13ab0*/  MOV R113, R96 ;  /* 0x0000006000717202 */ /* 0x000fc40000000f00 */
[----:B------:R-:W-:Y:S01]  /*13ac0*/  MOV R99, R238 ;  /* 0x000000ee00637202 */ /* 0x000fe20000000f00 */
[----:B------:R-:W-:Y:S01]  /*13ad0*/  IMAD.MOV.U32 R98, RZ, RZ, R239 ;  /* 0x000000ffff627224 */ /* 0x000fe200078e00ef */
[----:B------:R-:W-:Y:S01]  /*13ae0*/  MOV R115, R226 ;  /* 0x000000e200737202 */ /* 0x000fe20000000f00 */
[----:B------:R-:W-:Y:S01]  /*13af0*/  FADD.FTZ R9, R201, R200 ;  /* 0x000000c8c9097221 */ /* 0x000fe20000010000 */
[----:B------:R-:W-:Y:S01]  /*13b00*/  LDSM.16.MT88.4 R80, [R233+0x3900] ;  /* 0x00390000e950783b */ /* 0x000fe20000004200 */
[----:B--2---:R-:W-:Y:S01]  /*13b10*/  FFMA.FTZ R3, R224, c[0x0][0x2d0], -R21 ;  /* 0x0000b400e0037a23 */ /* 0x004fe20000010815 */
[----:B------:R-:W-:Y:S01]  /*13b20*/  MOV R127, R168 ;  /* 0x000000a8007f7202 */ /* 0x000fe20000000f00 */
[----:B------:R-:W-:Y:S01]  /*13b30*/  IMAD.MOV.U32 R218, RZ, RZ, R131 ;  /* 0x000000ffffda7224 */ /* 0x000fe200078e0083 */
[----:B------:R-:W-:Y:S01]  /*13b40*/  MOV R217, R130 ;  /* 0x0000008200d97202 */ /* 0x000fe20000000f00 */
[----:B------:R2:W1:Y:S01]  /*13b50*/  MUFU.EX2 R21, R3 ;  /* 0x0000000300157308 */ /* 0x0004620000000800 */
[----:B---3--:R-:W-:Y:S01]  /*13b60*/  F2FP.BF16.PACK_AB R128, R24, R23 ;  /* 0x000000171880723e */ /* 0x008fe200000010ff */
[----:B------:R-:W-:-:S02]  /*13b70*/  IMAD.MOV.U32 R96, RZ, RZ, R171 ;  /* 0x000000ffff607224 */ /* 0x000fc400078e00ab */
[----:B------:R-:W-:Y:S01]  /*13b80*/  IMAD.MOV.U32 R114, RZ, RZ, R227 ;  /* 0x000000ffff727224 */ /* 0x000fe200078e00e3 */
[----:B------:R-:W-:Y:S01]  /*13b90*/  MOV R225, R186 ;  /* 0x000000ba00e17202 */ /* 0x000fe20000000f00 */
[----:B------:R-:W-:Y:S01]  /*13ba0*/  IMAD.MOV.U32 R226, RZ, RZ, R185 ;  /* 0x000000ffffe27224 */ /* 0x000fe200078e00b9 */
[----:B------:R-:W-:Y:S04]  /*13bb0*/  LDSM.16.MT88.4 R200, [R235+0x1900] ;  /* 0x00190000ebc8783b */ /* 0x000fe80000004200 */
[----:B------:R3:W5:Y:S01]  /*13bc0*/  LDL.LU R239, [R1+0x64] ;  /* 0x0000640001ef7983 */ /* 0x0007620000300800 */
[----:B--2---:R-:W-:Y:S01]  /*13bd0*/  FFMA.FTZ R3, R231, c[0x0][0x2d0], -R20 ;  /* 0x0000b400e7037a23 */ /* 0x004fe20000010814 */
[----:B----4-:R-:W-:Y:S02]  /*13be0*/  F2FP.BF16.PACK_AB R130, R26, R25 ;  /* 0x000000191a82723e */ /* 0x010fe400000010ff */
[----:B-1----:R-:W-:Y:S01]  /*13bf0*/  F2FP.BF16.PACK_AB R131, R21, R22 ;  /* 0x000000161583723e */ /* 0x002fe200000010ff */
[----:B------:R1:W-:Y:S01]  /*13c00*/  MUFU.EX2 R12, R3 ;  /* 0x00000003000c7308 */ /* 0x0003e20000000800 */
[----:B------:R-:W-:Y:S01]  /*13c10*/  IMAD.MOV.U32 R227, RZ, RZ, R184 ;  /* 0x000000ffffe37224 */ /* 0x000fe200078e00b8 */
[----:B------:R3:W5:Y:S01]  /*13c20*/  LDL.LU R238, [R1+0x60] ;  /* 0x0000600001ee7983 */ /* 0x0007620000300800 */
[----:B------:R-:W-:-:S02]  /*13c30*/  IMAD.MOV.U32 R224, RZ, RZ, R187 ;  /* 0x000000ffffe07224 */ /* 0x000fc400078e00bb */
[----:B------:R-:W-:Y:S01]  /*13c40*/  IMAD.MOV.U32 R231, RZ, RZ, R114 ;  /* 0x000000ffffe77224 */ /* 0x000fe200078e0072 */
[----:B------:R-:W-:Y:S04]  /*13c50*/  LDSM.16.MT88.4 R184, [R236+0x1900] ;  /* 0x00190000ecb8783b */ /* 0x000fe80000004200 */
[----:B------:R3:W5:Y:S04]  /*13c60*/  LDL.LU R237, [R1+0x5c] ;  /* 0x00005c0001ed7983 */ /* 0x0007680000300800 */
[----:B------:R3:W5:Y:S01]  /*13c70*/  LDL.LU R232, [R1+0x58] ;  /* 0x0000580001e87983 */ /* 0x0007620000300800 */
[----:B-1----:R-:W-:-:S04]  /*13c80*/  FFMA.FTZ R3, R230, c[0x0][0x2d0], -R20 ;  /* 0x0000b400e6037a23 */ /* 0x002fc80000010814 */
[----:B------:R1:W2:Y:S02]  /*13c90*/  MUFU.EX2 R15, R3 ;  /* 0x00000003000f7308 */ /* 0x0002a40000000800 */
[----:B-1----:R-:W-:-:S06]  /*13ca0*/  FFMA.FTZ R3, R229, c[0x0][0x2d0], -R20 ;  /* 0x0000b400e5037a23 */ /* 0x002fcc0000010814 */
[----:B------:R1:W-:Y:S02]  /*13cb0*/  MUFU.EX2 R17, R3 ;  /* 0x0000000300117308 */ /* 0x0003e40000000800 */
[----:B-1----:R-:W-:-:S06]  /*13cc0*/  FFMA.FTZ R3, R228, c[0x0][0x2d0], -R20 ;  /* 0x0000b400e4037a23 */ /* 0x002fcc0000010814 */
[----:B------:R1:W-:Y:S01]  /*13cd0*/  MUFU.EX2 R19, R3 ;  /* 0x0000000300137308 */ /* 0x0003e20000000800 */
[----:B------:R-:W-:Y:S01]  /*13ce0*/  MOV R229, R7 ;  /* 0x0000000700e57202 */ /* 0x000fe20000000f00 */
[----:B-1----:R-:W-:-:S06]  /*13cf0*/  FFMA.FTZ R3, R222, c[0x0][0x2d0], -R0 ;  /* 0x0000b400de037a23 */ /* 0x002fcc0000010800 */
[----:B------:R1:W-:Y:S01]  /*13d00*/  MUFU.EX2 R10, R3 ;  /* 0x00000003000a7308 */ /* 0x0003e20000000800 */
[----:B------:R-:W-:Y:S02]  /*13d10*/  FADD.FTZ R20, R223, R6 ;  /* 0x00000006df147221 */ /* 0x000fe40000010000 */
[----:B-1----:R-:W-:-:S05]  /*13d20*/  FFMA.FTZ R3, R221, c[0x0][0x2d0], -R0 ;  /* 0x0000b400dd037a23 */ /* 0x002fca0000010800 */
[----:B------:R1:W4:Y:S02]  /*13d30*/  MUFU.EX2 R11, R3 ;  /* 0x00000003000b7308 */ /* 0x0003240000000800 */
[----:B-1----:R-:W-:-:S06]  /*13d40*/  FFMA.FTZ R3, R219, c[0x0][0x2d0], -R0 ;  /* 0x0000b400db037a23 */ /* 0x002fcc0000010800 */
[----:B------:R1:W1:Y:S02]  /*13d50*/  MUFU.EX2 R14, R3 ;  /* 0x00000003000e7308 */ /* 0x0002640000000800 */
[----:B-1----:R-:W-:Y:S02]  /*13d60*/  FADD.FTZ R3, R216, R5 ;  /* 0x00000005d8037221 */ /* 0x002fe40000010000 */
[----:B------:R-:W1:Y:S01]  /*13d70*/  LDSM.16.MT88.4 R4, [R235+0x3900] ;  /* 0x00390000eb04783b */ /* 0x000e620000004200 */
[----:B------:R-:W-:Y:S01]  /*13d80*/  IMAD.MOV.U32 R228, RZ, RZ, R124 ;  /* 0x000000ffffe47224 */ /* 0x000fe200078e007c */
[----:B------:R-:W-:Y:S01]  /*13d90*/  MOV R222, R125 ;  /* 0x0000007d00de7202 */ /* 0x000fe20000000f00 */
[----:B------:R-:W-:Y:S01]  /*13da0*/  IMAD.MOV.U32 R221, RZ, RZ, R126 ;  /* 0x000000ffffdd7224 */ /* 0x000fe200078e007e */
[----:B------:R-:W-:Y:S01]  /*13db0*/  MOV R223, R127 ;  /* 0x0000007f00df7202 */ /* 0x000fe20000000f00 */
[----:B------:R-:W-:Y:S01]  /*13dc0*/  IMAD.MOV.U32 R219, RZ, RZ, R129 ;  /* 0x000000ffffdb7224 */ /* 0x000fe200078e0081 */
[----:B------:R-:W-:-:S02]  /*13dd0*/  F2FP.BF16.PACK_AB R129, R18, R16 ;  /* 0x000000101281723e */ /* 0x000fc400000010ff */
[----:B--2---:R-:W-:Y:S02]  /*13de0*/  F2FP.BF16.PACK_AB R124, R15, R12 ;  /* 0x0000000c0f7c723e */ /* 0x004fe400000010ff */
[----:B----4-:R-:W-:Y:S02]  /*13df0*/  F2FP.BF16.PACK_AB R125, R11, R10 ;  /* 0x0000000a0b7d723e */ /* 0x010fe400000010ff */
[----:B------:R-:W-:Y:S02]  /*13e00*/  F2FP.BF16.PACK_AB R126, R19, R17 ;  /* 0x00000011137e723e */ /* 0x000fe400000010ff */
[----:B------:R-:W-:Y:S01]  /*13e10*/  F2FP.BF16.PACK_AB R127, R14, R13 ;  /* 0x0000000d0e7f723e */ /* 0x000fe200000010ff */
[----:B------:R-:W-:Y:S01]  /*13e20*/  FADD.FTZ R0, R170, R169 ;  /* 0x000000a9aa007221 */ /* 0x000fe20000010000 */
[----:B------:R-:W-:Y:S01]  /*13e30*/  HMMA.16816.F32.BF16 R144, R128, R152, R144 ;  /* 0x000000988090723c */ /* 0x000fe20000041890 */
[----:B------:R-:W-:Y:S01]  /*13e40*/  IMAD.MOV.U32 R216, RZ, RZ, R96 ;  /* 0x000000ffffd87224 */ /* 0x000fe200078e0060 */
[----:B------:R-:W2:Y:S01]  /*13e50*/  LDSM.16.MT88.4 R168, [R234+0x1900] ;  /* 0x00190000eaa8783b */ /* 0x000ea20000004200 */
[----:B------:R-:W-:Y:S01]  /*13e60*/  FADD.FTZ R8, R113, R0 ;  /* 0x0000000071087221 */ /* 0x000fe20000010000 */
[----:B------:R-:W-:-:S04]  /*13e70*/  MOV R0, R99 ;  /* 0x0000006300007202 */ /* 0x000fc80000000f00 */
[----:B------:R-:W-:Y:S01]  /*13e80*/  HMMA.16816.F32.BF16 R140, R124, R152, R140 ;  /* 0x000000987c8c723c */ /* 0x000fe2000004188c */
[----:B------:R-:W-:-:S07]  /*13e90*/  FADD.FTZ R0, R0, R9 ;  /* 0x0000000900007221 */ /* 0x000fce0000010000 */
[-C--:B------:R-:W-:Y:S08]  /*13ea0*/  HMMA.16816.F32.BF16 R148, R124, R154.reuse, R148 ;  /* 0x0000009a7c94723c */ /* 0x080ff00000041894 */
[----:B------:R-:W-:Y:S07]  /*13eb0*/  HMMA.16816.F32.BF16 R152, R128, R154, R28 ;  /* 0x0000009a8098723c */ /* 0x000fee000004181c */
[----:B------:R-:W-:Y:S01]  /*13ec0*/  IMAD.MOV.U32 R30, RZ, RZ, R98 ;  /* 0x000000ffff1e7224 */ /* 0x000fe200078e0062 */
[----:B------:R-:W-:Y:S01]  /*13ed0*/  MOV R31, R97 ;  /* 0x00000061001f7202 */ /* 0x000fe20000000f00 */
[----:B------:R-:W-:Y:S01]  /*13ee0*/  FADD.FTZ R0, R223, R0 ;  /* 0x00000000df007221 */ /* 0x000fe20000010000 */
[----:B-1----:R-:W-:Y:S01]  /*13ef0*/  HMMA.16816.F32.BF16 R120, R124, R4, R120 ;  /* 0x000000047c78723c */ /* 0x002fe20000041878 */
[----:B------:R-:W-:Y:S01]  /*13f00*/  FADD.FTZ R8, R30, R8 ;  /* 0x000000081e087221 */ /* 0x000fe20000010000 */
[----:B------:R-:W1:Y:S03]  /*13f10*/  LDSM.16.MT88.4 R96, [R234+0x3900] ;  /* 0x00390000ea60783b */ /* 0x000e660000004200 */
[----:B------:R-:W-:-:S03]  /*13f20*/  FADD.FTZ R9, R218, R8 ;  /* 0x00000008da097221 */ /* 0x000fc60000010000 */
[----:B------:R-:W-:Y:S01]  /*13f30*/  HMMA.16816.F32.BF16 R116, R128, R4, R116 ;  /* 0x000000048074723c */ /* 0x000fe20000041874 */
[----:B------:R-:W-:Y:S02]  /*13f40*/  FADD.FTZ R3, R216, R3 ;  /* 0x00000003d8037221 */ /* 0x000fe40000010000 */
[----:B------:R-:W-:Y:S02]  /*13f50*/  IMAD.MOV.U32 R230, RZ, RZ, R115 ;  /* 0x000000ffffe67224 */ /* 0x000fe400078e0073 */
[----:B------:R-:W4:Y:S02]  /*13f60*/  LDSM.16.MT88.4 R112, [R236+0x3900] ;  /* 0x00390000ec70783b */ /* 0x000f240000004200 */
        /* <DEDUP_REMOVED lines=39> */
[----:B------:R-:W-:Y:S01]  /*141e0*/  FADD.FTZ R5, R11, R5 ;  /* 0x000000050b057221 */ /* 0x000fe20000010000 */
[----:B------:R-:W-:Y:S01]  /*141f0*/  HMMA.16816.F32.BF16 R172, R128, R184, R172 ;  /* 0x000000b880ac723c */ /* 0x000fe200000418ac */
[----:B------:R-:W-:Y:S02]  /*14200*/  FADD.FTZ R4, R15, R4 ;  /* 0x000000040f047221 */ /* 0x000fe40000010000 */
[----:B------:R-:W-:Y:S02]  /*14210*/  FADD.FTZ R0, R26, R0 ;  /* 0x000000001a007221 */ /* 0x000fe40000010000 */
[----:B------:R-:W-:-:S03]  /*14220*/  FADD.FTZ R3, R22, R3 ;  /* 0x0000000316037221 */ /* 0x000fc60000010000 */
[----:B------:R-:W-:Y:S01]  /*14230*/  HMMA.16816.F32.BF16 R176, R124, R184, R176 ;  /* 0x000000b87cb0723c */ /* 0x000fe200000418b0 */
[----:B------:R-:W-:Y:S02]  /*14240*/  FADD.FTZ R5, R13, R5 ;  /* 0x000000050d057221 */ /* 0x000fe40000010000 */
[----:B------:R-:W-:-:S05]  /*14250*/  FADD.FTZ R4, R17, R4 ;  /* 0x0000000411047221 */ /* 0x000fca0000010000 */
[-C--:B------:R-:W-:Y:S01]  /*14260*/  HMMA.16816.F32.BF16 R180, R124, R186.reuse, R180 ;  /* 0x000000ba7cb4723c */ /* 0x080fe200000418b4 */
[----:B------:R1:W-:Y:S07]  /*14270*/  STL [R1+0xc], R0 ;  /* 0x00000c0001007387 */ /* 0x0003ee0000100800 */
[C---:B------:R-:W-:Y:S08]  /*14280*/  HMMA.16816.F32.BF16 R184, R128.reuse, R186, R76 ;  /* 0x000000ba80b8723c */ /* 0x040ff0000004184c */
[-C--:B--2---:R-:W-:Y:S08]  /*14290*/  HMMA.16816.F32.BF16 R156, R128, R168.reuse, R156 ;  /* 0x000000a8809c723c */ /* 0x084ff0000004189c */
[----:B------:R-:W-:Y:S01]  /*142a0*/  HMMA.16816.F32.BF16 R160, R124, R168, R160 ;  /* 0x000000a87ca0723c */ /* 0x000fe200000418a0 */
[----:B-1----:R-:W-:-:S07]  /*142b0*/  FADD.FTZ R0, R14, R5 ;  /* 0x000000050e007221 */ /* 0x002fce0000010000 */
[C---:B------:R-:W-:Y:S08]  /*142c0*/  HMMA.16816.F32.BF16 R164, R124.reuse, R170, R164 ;  /* 0x000000aa7ca4723c */ /* 0x040ff000000418a4 */
[C---:B------:R-:W-:Y:S08]  /*142d0*/  HMMA.16816.F32.BF16 R192, R124.reuse, R200, R192 ;  /* 0x000000c87cc0723c */ /* 0x040ff000000418c0 */
[C---:B------:R-:W-:Y:S08]  /*142e0*/  HMMA.16816.F32.BF16 R196, R124.reuse, R202, R196 ;  /* 0x000000ca7cc4723c */ /* 0x040ff000000418c4 */
[C---:B------:R-:W-:Y:S08]  /*142f0*/  HMMA.16816.F32.BF16 R72, R124.reuse, R80, R72 ;  /* 0x000000507c48723c */ /* 0x040ff00000041848 */
[C---:B------:R-:W-:Y:S08]  /*14300*/  HMMA.16816.F32.BF16 R76, R124.reuse, R82, R44 ;  /* 0x000000527c4c723c */ /* 0x040ff0000004182c */
[C---:B------:R-:W-:Y:S08]  /*14310*/  HMMA.16816.F32.BF16 R88, R124.reuse, R96, R40 ;  /* 0x000000607c58723c */ /* 0x040ff00000041828 */
[C---:B------:R-:W-:Y:S08]  /*14320*/  HMMA.16816.F32.BF16 R92, R124.reuse, R98, R92 ;  /* 0x000000627c5c723c */ /* 0x040ff0000004185c */
[C---:B----4-:R-:W-:Y:S08]  /*14330*/  HMMA.16816.F32.BF16 R104, R124.reuse, R112, R104 ;  /* 0x000000707c68723c */ /* 0x050ff00000041868 */
        /* <DEDUP_REMOVED lines=21> */
[----:B------:R-:W3:Y:S04]  /*14490*/  LDL.64 R224, [R1+0x30] ;  /* 0x0000300001e07983 */ /* 0x000ee80000100a00 */
[----:B------:R-:W3:Y:S04]  /*144a0*/  LDL R227, [R1+0x54] ;  /* 0x0000540001e37983 */ /* 0x000ee80000100800 */
[----:B------:R-:W3:Y:S01]  /*144b0*/  LDL.LU R138, [R1+0x4] ;  /* 0x00000400018a7983 */ /* 0x000ee20000300800 */
[----:B------:R-:W-:Y:S01]  /*144c0*/  IMAD.MOV.U32 R132, RZ, RZ, R135 ;  /* 0x000000ffff847224 */ /* 0x000fe200078e0087 */
[----:B------:R-:W-:Y:S01]  /*144d0*/  ULDC.64 UR4, c[0x0][0x118] ;  /* 0x0000460000047ab9 */ /* 0x000fe20000000a00 */
[----:B------:R-:W-:-:S02]  /*144e0*/  IMAD.MOV.U32 R3, RZ, RZ, R136 ;  /* 0x000000ffff037224 */ /* 0x000fc400078e0088 */
[----:B------:R-:W-:Y:S01]  /*144f0*/  IMAD.MOV.U32 R137, RZ, RZ, R134 ;  /* 0x000000ffff897224 */ /* 0x000fe200078e0086 */
[----:B--2---:R-:W-:Y:S02]  /*14500*/  IADD3 R5, P1, R228, 0x40, RZ ;  /* 0x00000040e4057810 */ /* 0x004fe40007f3e0ff */
[----:B---3--:R-:W-:Y:S02]  /*14510*/  LEA.HI.SX32 R0, R138, 0xfffffffe, 0x1a ;  /* 0xfffffffe8a007811 */ /* 0x008fe400078fd2ff */
[----:B------:R-:W-:Y:S02]  /*14520*/  MOV R138, R2 ;  /* 0x00000002008a7202 */ /* 0x000fe40000000f00 */
[----:B----4-:R-:W-:Y:S01]  /*14530*/  IADD3 R2, P0, R230, 0x40, RZ ;  /* 0x00000040e6027810 */ /* 0x010fe20007f1e0ff */
[----:B------:R1:W-:Y:S04]  /*14540*/  STL [R1], R0 ;  /* 0x0000000001007387 */ /* 0x0003e80000100800 */
[----:B------:R-:W-:Y:S04]  /*14550*/  STL [R1+0x2c], R5 ;  /* 0x00002c0501007387 */ /* 0x000fe80000100800 */
[----:B------:R2:W-:Y:S01]  /*14560*/  STL [R1+0x24], R2 ;  /* 0x0000240201007387 */ /* 0x0005e20000100800 */
[----:B-1----:R-:W-:-:S05]  /*14570*/  MOV R0, c[0x0][0x208] ;  /* 0x0000820000007a02 */ /* 0x002fca0000000f00 */
[----:B------:R-:W-:Y:S02]  /*14580*/  IMAD.SHL.U32 R4, R0, 0x20, RZ ;  /* 0x0000002000047824 */ /* 0x000fe400078e00ff */
[----:B--2---:R-:W-:-:S03]  /*14590*/  IMAD.X R2, RZ, RZ, R225, P0 ;  /* 0x000000ffff027224 */ /* 0x004fc600000e06e1 */
[----:B------:R-:W-:Y:S02]  /*145a0*/  IADD3 R0, P2, R4, 0x80, RZ ;  /* 0x0000008004007810 */ /* 0x000fe40007f5e0ff */
[----:B------:R-:W-:-:S03]  /*145b0*/  IADD3.X R4, RZ, R226, RZ, P1, !PT ;  /* 0x000000e2ff047210 */ /* 0x000fc60000ffe4ff */
[----:B------:R1:W-:Y:S04]  /*145c0*/  STL [R1+0x1c], R0 ;  /* 0x00001c0001007387 */ /* 0x0003e80000100800 */
[----:B------:R2:W-:Y:S01]  /*145d0*/  STL [R1+0x28], R4 ;  /* 0x0000280401007387 */ /* 0x0005e20000100800 */
[----:B-1----:R-:W-:-:S05]  /*145e0*/  IADD3.X R0, RZ, R227, RZ, P2, !PT ;  /* 0x000000e3ff007210 */ /* 0x002fca00017fe4ff */
[----:B------:R2:W-:Y:S04]  /*145f0*/  STL [R1+0x18], R0 ;  /* 0x0000180001007387 */ /* 0x0005e80000100800 */
[----:B------:R2:W-:Y:S02]  /*14600*/  STL [R1+0x20], R2 ;  /* 0x0000200201007387 */ /* 0x0005e40000100800 */
.L_x_839:
[----:B------:R-:W3:Y:S01]  /*14610*/  LDL.64 R26, [R1+0x38] ;  /* 0x00003800011a7983 */ /* 0x000ee20000100a00 */
[----:B------:R-:W-:Y:S04]  /*14620*/  DEPBAR.LE SB0, 0x0 ;  /* 0x000080000000791a */ /* 0x000fe80000000000 */
[----:B------:R-:W-:Y:S01]  /*14630*/  MOV R58, c[0x0][0x208] ;  /* 0x00008200003a7a02 */ /* 0x000fe20000000f00 */
[----:B----4-:R-:W4:Y:S01]  /*14640*/  LDL R24, [R1+0x2c] ;  /* 0x00002c0001187983 */ /* 0x010f220000100800 */
[----:B------:R-:W-:Y:S02]  /*14650*/  MOV R57, 0x5 ;  /* 0x0000000500397802 */ /* 0x000fe40000000f00 */
[----:B------:R-:W-:Y:S01]  /*14660*/  SHF.L.U32 R58, R58, 0x5, RZ ;  /* 0x000000053a3a7819 */ /* 0x000fe200000006ff */
[----:B--2---:R-:W2:Y:S01]  /*14670*/  LDL R31, [R1+0x4c] ;  /* 0x00004c00011f7983 */ /* 0x004ea20000100800 */
[----:B------:R-:W-:Y:S03]  /*14680*/  MOV R56, c[0x0][0x208] ;  /* 0x0000820000387a02 */ /* 0x000fe60000000f00 */
[----:B------:R-:W2:Y:S01]  /*14690*/  LDL R30, [R1+0x28] ;  /* 0x00002800011e7983 */ /* 0x000ea20000100800 */
[----:B------:R-:W-:Y:S03]  /*146a0*/  SHF.L.U64.HI R56, R56, R57, c[0x0][0x20c] ;  /* 0x0000830038387619 */ /* 0x000fe60000010239 */
[----:B------:R-:W2:Y:S04]  /*146b0*/  LDL R55, [R1+0x1c] ;  /* 0x00001c0001377983 */ /* 0x000ea80000100800 */
[----:B------:R1:W-:Y:S04]  /*146c0*/  STL [R1+0x94], R129 ;  /* 0x0000948101007387 */ /* 0x0003e80000100800 */
[----:B------:R-:W-:Y:S08]  /*146d0*/  BAR.SYNC.DEFER_BLOCKING 0x0 ;  /* 0x0000000000007b1d */ /* 0x000ff00000010000 */
[----:B-----5:R-:W-:Y:S08]  /*146e0*/  LDSM.16.M88.4 R64, [R239+0x8100] ;  /* 0x00810000ef40783b */ /* 0x020ff00000000200 */
[----:B-1----:R-:W2:Y:S04]  /*146f0*/  LDL.LU R129, [R1] ;  /* 0x0000000001817983 */ /* 0x002ea80000300800 */
[----:B------:R-:W-:Y:S04]  /*14700*/  STL [R1+0x90], R130 ;  /* 0x0000908201007387 */ /* 0x000fe80000100800 */
[----:B------:R-:W-:Y:S04]  /*14710*/  STL [R1+0x8c], R131 ;  /* 0x00008c8301007387 */ /* 0x000fe80000100800 */
[----:B------:R-:W4:Y:S04]  /*14720*/  LDL R54, [R1+0x18] ;  /* 0x0000180001367983 */ /* 0x000f280000100800 */
[----:B------:R-:W1:Y:S08]  /*14730*/  LDSM.16.M88.4 R16, [R232+0x4100] ;  /* 0x00410000e810783b */ /* 0x000e700000000200 */
[----:B------:R-:W1:Y:S08]  /*14740*/  LDSM.16.M88.4 R60, [R239+0xa100] ;  /* 0x00a10000ef3c783b */ /* 0x000e700000000200 */
[----:B------:R-:W1:Y:S08]  /*14750*/  LDSM.16.M88.4 R32, [R232+0x4900] ;  /* 0x00490000e820783b */ /* 0x000e700000000200 */
[----:B------:R-:W2:Y:S08]  /*14760*/  LDSM.16.M88.4 R48, [R232+0x5100] ;  /* 0x00510000e830783b */ /* 0x000eb00000000200 */
[----:B------:R-:W2:Y:S01]  /*14770*/  LDSM.16.M88.4 R204, [R232+0x5900] ;  /* 0x00590000e8cc783b */ /* 0x000ea20000000200 */
[-C--:B-1----:R-:W-:Y:S07]  /*14780*/  HMMA.16816.F32.BF16 R4, R64, R16.reuse, RZ ;  /* 0x000000104004723c */ /* 0x082fee00000418ff */
[----:B------:R-:W-:Y:S01]  /*14790*/  LDSM.16.M88.4 R208, [R241+0x8100] ;  /* 0x00810000f1d0783b */ /* 0x000fe20000000200 */
[C---:B------:R-:W-:Y:S07]  /*147a0*/  HMMA.16816.F32.BF16 R8, R60.reuse, R16, RZ ;  /* 0x000000103c08723c */ /* 0x040fee00000418ff */
[----:B------:R-:W1:Y:S01]  /*147b0*/  LDSM.16.M88.4 R212, [R243] ;  /* 0x00000000f3d4783b */ /* 0x000e620000000200 */
[-C--:B------:R-:W-:Y:S07]  /*147c0*/  HMMA.16816.F32.BF16 R12, R60, R18.reuse, RZ ;  /* 0x000000123c0c723c */ /* 0x080fee00000418ff */
[----:B------:R-:W1:Y:S01]  /*147d0*/  LDSM.16.M88.4 R216, [R241+0xa100] ;  /* 0x00a10000f1d8783b */ /* 0x000e620000000200 */
[C---:B------:R-:W-:Y:S07]  /*147e0*/  HMMA.16816.F32.BF16 R16, R64.reuse, R18, RZ ;  /* 0x000000124010723c */ /* 0x040fee00000418ff */
[----:B------:R-:W1:Y:S01]  /*147f0*/  LDSM.16.M88.4 R220, [R251] ;  /* 0x00000000fbdc783b */ /* 0x000e620000000200 */
[-C--:B------:R-:W-:Y:S07]  /*14800*/  HMMA.16816.F32.BF16 R20, R64, R32.reuse, RZ ;  /* 0x000000204014723c */ /* 0x080fee00000418ff */
[----:B------:R-:W1:Y:S08]  /*14810*/  LDSM.16.M88.4 R224, [R250] ;  /* 0x00000000fae0783b */ /* 0x000e700000000200 */
[----:B------:R-:W1:Y:S08]  /*14820*/  LDSM.16.M88.4 R228, [R249] ;  /* 0x00000000f9e4783b */ /* 0x000e700000000200 */
[----:B------:R-:W-:Y:S04]  /*14830*/  STL [R1+0x58], R243 ;  /* 0x000058f301007387 */ /* 0x000fe80000100800 */
        /* <DEDUP_REMOVED lines=11> */
[----:B------:R-:W-:Y:S01]  /*148f0*/  STL [R1+0x88], R238 ;  /* 0x000088ee01007387 */ /* 0x000fe20000100800 */
[----:B--2---:R-:W-:Y:S01]  /*14900*/  SHF.R.S32.HI R0, RZ, 0x1f, R129 ;  /* 0x0000001fff007819 */ /* 0x004fe20000011481 */
[C---:B------:R-:W-:Y:S04]  /*14910*/  IMAD.WIDE.U32 R28, R129.reuse, c[0x0][0x208], RZ ;  /* 0x00008200811c7a25 */ /* 0x040fe800078e00ff */
[----:B------:R-:W-:Y:S01]  /*14920*/  IMAD R0, R0, c[0x0][0x208], RZ ;  /* 0x0000820000007a24 */ /* 0x000fe200078e02ff */
[----:B------:R-:W-:Y:S03]  /*14930*/  SHF.L.U32 R38, R28, 0x6, RZ ;  /* 0x000000061c267819 */ /* 0x000fe600000006ff */
[----:B------:R-:W-:Y:S01]  /*14940*/  IMAD R0, R129, c[0x0][0x20c], R0 ;  /* 0x0000830081007a24 */ /* 0x000fe200078e0200 */
[C---:B---3--:R-:W-:Y:S02]  /*14950*/  IADD3 R2, P5, R38.reuse, R26, RZ ;  /* 0x0000001a26027210 */ /* 0x048fe40007fbe0ff */
[----:B----4-:R-:W-:Y:S02]  /*14960*/  IADD3 R38, P1, R38, R24, RZ ;  /* 0x0000001826267210 */ /* 0x010fe40007f3e0ff */
[C---:B------:R-:W-:Y:S02]  /*14970*/  HMMA.16816.F32.BF16 R24, R60.reuse, R32, RZ ;  /* 0x000000203c18723c */ /* 0x040fe400000418ff */
[----:B------:R-:W-:Y:S02]  /*14980*/  IADD3 R0, R29, R0, RZ ;  /* 0x000000001d007210 */ /* 0x000fe40007ffe0ff */
[----:B------:R-:W-:Y:S02]  /*14990*/  LEA R36, P2, R2, c[0x0][0x1f8], 0x1 ;  /* 0x00007e0002247a11 */ /* 0x000fe400078408ff */
[----:B------:R-:W-:Y:S02]  /*149a0*/  SHF.L.U64.HI R0, R28, 0x6, R0 ;  /* 0x000000061c007819 */ /* 0x000fe40000010200 */
[----:B------:R-:W-:Y:S04]  /*149b0*/  LEA R40, P0, R38, c[0x0][0x1f8], 0x1 ;  /* 0x00007e0026287a11 */ /* 0x000fe800078008ff */
[C---:B------:R-:W-:Y:S02]  /*149c0*/  IADD3.X R32, R0.reuse, R31, RZ, P5, !PT ;  /* 0x0000001f00207210 */ /* 0x040fe40002ffe4ff */
[----:B------:R-:W-:Y:S02]  /*149d0*/  IADD3.X R0, R0, R30, RZ, P1, !PT ;  /* 0x0000001e00007210 */ /* 0x000fe40000ffe4ff */
[-C--:B------:R-:W-:Y:S01]  /*149e0*/  HMMA.16816.F32.BF16 R28, R60, R34.reuse, RZ ;  /* 0x000000223c1c723c */ /* 0x080fe200000418ff */
[----:B------:R-:W-:Y:S02]  /*149f0*/  LEA.HI.X R37, R2, c[0x0][0x1fc], R32, 0x1, P2 ;  /* 0x00007f0002257a11 */ /* 0x000fe400010f0c20 */
[----:B------:R-:W-:Y:S02]  /*14a00*/  LEA.HI.X R41, R38, c[0x0][0x1fc], R0, 0x1, P0 ;  /* 0x00007f0026297a11 */ /* 0x000fe400000f0c00 */
[----:B------:R-:W-:Y:S01]  /*14a10*/  IADD3 R44, P0, R36, R58, RZ ;  /* 0x0000003a242c7210 */ /* 0x000fe20007f1e0ff */
[----:B------:R-:W-:Y:S01]  /*14a20*/  @!PT LDS RZ, [RZ] ;  /* 0x00000000fffff984 */ /* 0x000fe20000000800 */
[----:B------:R-:W-:Y:S01]  /*14a30*/  @!PT LDS RZ, [RZ] ;  /* 0x00000000fffff984 */ /* 0x000fe20000000800 */
[----:B------:R-:W-:Y:S01]  /*14a40*/  @!PT LDS RZ, [RZ] ;  /* 0x00000000fffff984 */ /* 0x000fe20000000800 */
[----:B------:R2:W-:Y:S02]  /*14a50*/  LDGSTS.E.BYPASS.LTC128B.128 [R252+0x100], [R36.64], !P4 ;  /* 0x0010000024fc7fae */ /* 0x0005e4000e101d44 */
[C---:B------:R-:W-:Y:S04]  /*14a60*/  HMMA.16816.F32.BF16 R32, R64.reuse, R34, RZ ;  /* 0x000000224020723c */ /* 0x040fe800000418ff */
[----:B------:R-:W-:Y:S02]  /*14a70*/  IADD3.X R45, R37, R56, RZ, P0, !PT ;  /* 0x00000038252d7210 */ /* 0x000fe400007fe4ff */
[----:B------:R3:W-:Y:S01]  /*14a80*/  LDGSTS.E.BYPASS.LTC128B.128 [R252+0x2100], [R40.64], !P3 ;  /* 0x0210000028fc7fae */ /* 0x0007e2000d901d44 */
[C---:B------:R-:W-:Y:S02]  /*14a90*/  IADD3 R52, P1, R44.reuse, R58, RZ ;  /* 0x0000003a2c347210 */ /* 0x040fe40007f3e0ff */
[-C--:B------:R-:W-:Y:S03]  /*14aa0*/  IADD3 R46, P0, R44, R55.reuse, RZ ;  /* 0x000000372c2e7210 */ /* 0x080fe60007f1e0ff */
[C---:B------:R-:W-:Y:S02]  /*14ab0*/  IADD3.X R53, R45.reuse, R56, RZ, P1, !PT ;  /* 0x000000382d357210 */ /* 0x040fe40000ffe4ff */
[----:B------:R4:W-:Y:S01]  /*14ac0*/  LDGSTS.E.BYPASS.LTC128B.128 [R252+0x900], [R44.64], !P4 ;  /* 0x009000002cfc7fae */ /* 0x0009e2000e101d44 */
[----:B------:R-:W-:Y:S07]  /*14ad0*/  IADD3.X R47, R45, R54, RZ, P0, !PT ;  /* 0x000000362d2f7210 */ /* 0x000fee00007fe4ff */
[----:B------:R4:W-:Y:S01]  /*14ae0*/  LDGSTS.E.BYPASS.LTC128B.128 [R252+0x2900], [R44.64+0x80], !P3 ;  /* 0x029000802cfc7fae */ /* 0x0009e2000d901d44 */
[-C--:B--2---:R-:W-:Y:S07]  /*14af0*/  HMMA.16816.F32.BF16 R36, R64, R48.reuse, RZ ;  /* 0x000000304024723c */ /* 0x084fee00000418ff */
[----:B------:R2:W-:Y:S01]  /*14b00*/  LDGSTS.E.BYPASS.LTC128B.128 [R252+0x1100], [R52.64], !P4 ;  /* 0x0110000034fc7fae */ /* 0x0005e2000e101d44 */
[C---:B---3--:R-:W-:Y:S07]  /*14b10*/  HMMA.16816.F32.BF16 R40, R60.reuse, R48, RZ ;  /* 0x000000303c28723c */ /* 0x048fee00000418ff */
[----:B------:R4:W-:Y:S01]  /*14b20*/  LDGSTS.E.BYPASS.LTC128B.128 [R252+0x3100], [R46.64], !P3 ;  /* 0x031000002efc7fae */ /* 0x0009e2000d901d44 */
[C---:B------:R-:W-:Y:S04]  /*14b30*/  IADD3 R48, P0, R52.reuse, R58, RZ ;  /* 0x0000003a34307210 */ /* 0x040fe80007f1e0ff */
[C---:B------:R-:W-:Y:S05]  /*14b40*/  IADD3.X R49, R53.reuse, R56, RZ, P0, !PT ;  /* 0x0000003835317210 */ /* 0x040fea00007fe4ff */
[----:B------:R3:W-:Y:S01]  /*14b50*/  LDGSTS.E.BYPASS.LTC128B.128 [R252+0x1900], [R48.64], !P4 ;  /* 0x0190000030fc7fae */ /* 0x0007e2000e101d44 */
[----:B--2---:R-:W-:Y:S04]  /*14b60*/  IADD3 R52, P0, R52, R55, RZ ;  /* 0x0000003734347210 */ /* 0x004fe80007f1e0ff */
[----:B------:R-:W-:Y:S02]  /*14b70*/  IADD3.X R53, R53, R54, RZ, P0, !PT ;  /* 0x0000003635357210 */ /* 0x000fe400007fe4ff */
[C---:B------:R-:W-:Y:S01]  /*14b80*/  ISETP.GT.AND P0, PT, R129.reuse, RZ, PT ;  /* 0x000000ff8100720c */ /* 0x040fe20003f04270 */
[-C--:B----4-:R-:W-:Y:S02]  /*14b90*/  HMMA.16816.F32.BF16 R44, R60, R50.reuse, RZ ;  /* 0x000000323c2c723c */ /* 0x090fe400000418ff */
[----:B------:R2:W-:Y:S01]  /*14ba0*/  LDGSTS.E.BYPASS.LTC128B.128 [R252+0x3900], [R52.64], !P3 ;  /* 0x0390000034fc7fae */ /* 0x0005e2000d901d44 */
[----:B------:R-:W-:Y:S07]  /*14bb0*/  IADD3 R129, R129, -0x1, RZ ;  /* 0xffffffff81817810 */ /* 0x000fee0007ffe0ff */
[----:B------:R-:W0:Y:S01]  /*14bc0*/  LDGDEPBAR ;  /* 0x00000000000079af */ /* 0x000e220000000000 */
[C---:B---3--:R-:W-:Y:S08]  /*14bd0*/  HMMA.16816.F32.BF16 R48, R64.reuse, R50, RZ ;  /* 0x000000324030723c */ /* 0x048ff000000418ff */
[-C--:B--2---:R-:W-:Y:S08]  /*14be0*/  HMMA.16816.F32.BF16 R52, R64, R204.reuse, RZ ;  /* 0x000000cc4034723c */ /* 0x084ff000000418ff */
[C---:B------:R-:W-:Y:S08]  /*14bf0*/  HMMA.16816.F32.BF16 R56, R60.reuse, R204, RZ ;  /* 0x000000cc3c38723c */ /* 0x040ff000000418ff */
[-C--:B------:R-:W-:Y:S08]  /*14c00*/  HMMA.16816.F32.BF16 R60, R60, R206.reuse, RZ ;  /* 0x000000ce3c3c723c */ /* 0x080ff000000418ff */
[----:B------:R-:W-:Y:S01]  /*14c10*/  HMMA.16816.F32.BF16 R64, R64, R206, RZ ;  /* 0x000000ce4040723c */ /* 0x000fe200000418ff */
[----:B------:R-:W-:Y:S07]  /*14c20*/  LDSM.16.M88.4 R204, [R240+0x8100] ;  /* 0x00810000f0cc783b */ /* 0x000fee0000000200 */
[-C--:B-1----:R-:W-:Y:S08]  /*14c30*/  HMMA.16816.F32.BF16 R4, R208, R212.reuse, R4 ;  /* 0x000000d4d004723c */ /* 0x082ff00000041804 */
[C---:B------:R-:W-:Y:S08]  /*14c40*/  HMMA.16816.F32.BF16 R8, R216.reuse, R212, R8 ;  /* 0x000000d4d808723c */ /* 0x040ff00000041808 */
[-C--:B------:R-:W-:Y:S08]  /*14c50*/  HMMA.16816.F32.BF16 R12, R216, R214.reuse, R12 ;  /* 0x000000d6d80c723c */ /* 0x080ff0000004180c */
[C---:B------:R-:W-:Y:S01]  /*14c60*/  HMMA.16816.F32.BF16 R16, R208.reuse, R214, R16 ;  /* 0x000000d6d010723c */ /* 0x040fe20000041810 */
[----:B------:R-:W1:Y:S07]  /*14c70*/  LDSM.16.M88.4 R212, [R238+0x4100] ;  /* 0x00410000eed4783b */ /* 0x000e6e0000000200 */
[-C--:B------:R-:W-:Y:S08]  /*14c80*/  HMMA.16816.F32.BF16 R20, R208, R220.reuse, R20 ;  /* 0x000000dcd014723c */ /* 0x080ff00000041814 */
[C---:B------:R-:W-:Y:S08]  /*14c90*/  HMMA.16816.F32.BF16 R24, R216.reuse, R220, R24 ;  /* 0x000000dcd818723c */ /* 0x040ff00000041818 */
[-C--:B------:R-:W-:Y:S08]  /*14ca0*/  HMMA.16816.F32.BF16 R28, R216, R222.reuse, R28 ;  /* 0x000000ded81c723c */ /* 0x080ff0000004181c */
[C---:B------:R-:W-:Y:S01]  /*14cb0*/  HMMA.16816.F32.BF16 R32, R208.reuse, R222, R32 ;  /* 0x000000ded020723c */ /* 0x040fe20000041820 */
[----:B------:R-:W2:Y:S07]  /*14cc0*/  LDSM.16.M88.4 R220, [R240+0xa100] ;  /* 0x00a10000f0dc783b */ /* 0x000eae0000000200 */
[-C--:B------:R-:W-:Y:S08]  /*14cd0*/  HMMA.16816.F32.BF16 R36, R208, R224.reuse, R36 ;  /* 0x000000e0d024723c */ /* 0x080ff00000041824 */
[C---:B------:R-:W-:Y:S08]  /*14ce0*/  HMMA.16816.F32.BF16 R40, R216.reuse, R224, R40 ;  /* 0x000000e0d828723c */ /* 0x040ff00000041828 */
[-C--:B------:R-:W-:Y:S08]  /*14cf0*/  HMMA.16816.F32.BF16 R44, R216, R226.reuse, R44 ;  /* 0x000000e2d82c723c */ /* 0x080ff0000004182c */
[C---:B------:R-:W-:Y:S01]  /*14d00*/  HMMA.16816.F32.BF16 R48, R208.reuse, R226, R48 ;  /* 0x000000e2d030723c */ /* 0x040fe20000041830 */
[----:B------:R-:W-:Y:S07]  /*14d10*/  LDSM.16.M88.4 R224, [R238+0x5900] ;  /* 0x00590000eee0783b */ /* 0x000fee0000000200 */
[-C--:B------:R-:W-:Y:S08]  /*14d20*/  HMMA.16816.F32.BF16 R52, R208, R228.reuse, R52 ;  /* 0x000000e4d034723c */ /* 0x080ff00000041834 */
[C---:B------:R-:W-:Y:S08]  /*14d30*/  HMMA.16816.F32.BF16 R56, R216.reuse, R228, R56 ;  /* 0x000000e4d838723c */ /* 0x040ff00000041838 */
[-C--:B------:R-:W-:Y:S01]  /*14d40*/  HMMA.16816.F32.BF16 R60, R216, R230.reuse, R60 ;  /* 0x000000e6d83c723c */ /* 0x080fe2000004183c */
[----:B------:R-:W-:Y:S07]  /*14d50*/  LDSM.16.M88.4 R216, [R238+0x5100] ;  /* 0x00510000eed8783b */ /* 0x000fee0000000200 */
[----:B------:R-:W-:Y:S01]  /*14d60*/  HMMA.16816.F32.BF16 R64, R208, R230, R64 ;  /* 0x000000e6d040723c */ /* 0x000fe20000041840 */
[----:B------:R-:W3:Y:S07]  /*14d70*/  LDSM.16.M88.4 R208, [R238+0x4900] ;  /* 0x00490000eed0783b */ /* 0x000eee0000000200 */
[-C--:B-1----:R-:W-:Y:S08]  /*14d80*/  HMMA.16816.F32.BF16 R4, R204, R212.reuse, R4 ;  /* 0x000000d4cc04723c */ /* 0x082ff00000041804 */
[C---:B--2---:R-:W-:Y:S08]  /*14d90*/  HMMA.16816.F32.BF16 R8, R220.reuse, R212, R8 ;  /* 0x000000d4dc08723c */ /* 0x044ff00000041808 */
[-C--:B------:R-:W-:Y:S08]  /*14da0*/  HMMA.16816.F32.BF16 R12, R220, R214.reuse, R12 ;  /* 0x000000d6dc0c723c */ /* 0x080ff0000004180c */
[C---:B------:R-:W-:Y:S01]  /*14db0*/  HMMA.16816.F32.BF16 R16, R204.reuse, R214, R16 ;  /* 0x000000d6cc10723c */ /* 0x040fe20000041810 */
[----:B------:R-:W-:Y:S07]  /*14dc0*/  LDSM.16.M88.4 R212, [R237] ;  /* 0x00000000edd4783b */ /* 0x000fee0000000200 */
[-C--:B---3--:R-:W-:Y:S08]  /*14dd0*/  HMMA.16816.F32.BF16 R20, R204, R208.reuse, R20 ;  /* 0x000000d0cc14723c */ /* 0x088ff00000041814 */
        /* <DEDUP_REMOVED lines=11> */
[-C--:B------:R-:W-:Y:S01]  /*14e90*/  HMMA.16816.F32.BF16 R60, R220, R226.reuse, R60 ;  /* 0x000000e2dc3c723c */ /* 0x080fe2000004183c */
[----:B------:R-:W-:Y:S07]  /*14ea0*/  LDSM.16.M88.4 R220, [R237+0x1000] ;  /* 0x00100000eddc783b */ /* 0x000fee0000000200 */
[----:B------:R-:W-:Y:S01]  /*14eb0*/  HMMA.16816.F32.BF16 R64, R204, R226, R64 ;  /* 0x000000e2cc40723c */ /* 0x000fe20000041840 */
[----:B------:R-:W3:Y:S07]  /*14ec0*/  LDSM.16.M88.4 R204, [R237+0x800] ;  /* 0x00080000edcc783b */ /* 0x000eee0000000200 */
[-C--:B-1----:R-:W-:Y:S01]  /*14ed0*/  HMMA.16816.F32.BF16 R4, R208, R212.reuse, R4 ;  /* 0x000000d4d004723c */ /* 0x082fe20000041804 */
[----:B------:R-:W1:Y:S07]  /*14ee0*/  LDSM.16.M88.4 R224, [R237+0x1800] ;  /* 0x00180000ede0783b */ /* 0x000e6e0000000200 */
[C---:B--2---:R-:W-:Y:S08]  /*14ef0*/  HMMA.16816.F32.BF16 R8, R216.reuse, R212, R8 ;  /* 0x000000d4d808723c */ /* 0x044ff00000041808 */
[-C--:B------:R-:W-:Y:S08]  /*14f00*/  HMMA.16816.F32.BF16 R12, R216, R214.reuse, R12 ;  /* 0x000000d6d80c723c */ /* 0x080ff0000004180c */
[C---:B------:R-:W-:Y:S01]  /*14f10*/  HMMA.16816.F32.BF16 R16, R208.reuse, R214, R16 ;  /* 0x000000d6d010723c */ /* 0x040fe20000041810 */
[----:B------:R-:W-:Y:S07]  /*14f20*/  LDSM.16.M88.4 R212, [R232+0x6100] ;  /* 0x00610000e8d4783b */ /* 0x000fee0000000200 */
[-C--:B---3--:R-:W-:Y:S08]  /*14f30*/  HMMA.16816.F32.BF16 R20, R208, R204.reuse, R20 ;  /* 0x000000ccd014723c */ /* 0x088ff00000041814 */
        /* <DEDUP_REMOVED lines=8> */
[----:B------:R-:W3:Y:S07]  /*14fc0*/  LDSM.16.M88.4 R220, [R239+0xe100] ;  /* 0x00e10000efdc783b */ /* 0x000eee0000000200 */
[-C--:B-1----:R-:W-:Y:S08]  /*14fd0*/  HMMA.16816.F32.BF16 R52, R208, R224.reuse, R52 ;  /* 0x000000e0d034723c */ /* 0x082ff00000041834 */
[C---:B------:R-:W-:Y:S08]  /*14fe0*/  HMMA.16816.F32.BF16 R56, R216.reuse, R224, R56 ;  /* 0x000000e0d838723c */ /* 0x040ff00000041838 */
[-C--:B------:R-:W-:Y:S01]  /*14ff0*/  HMMA.16816.F32.BF16 R60, R216, R226.reuse, R60 ;  /* 0x000000e2d83c723c */ /* 0x080fe2000004183c */
[----:B------:R-:W-:Y:S07]  /*15000*/  LDSM.16.M88.4 R216, [R232+0x7100] ;  /* 0x00710000e8d8783b */ /* 0x000fee0000000200 */
[----:B------:R-:W-:Y:S01]  /*15010*/  HMMA.16816.F32.BF16 R64, R208, R226, R64 ;  /* 0x000000e2d040723c */ /* 0x000fe20000041840 */
[----:B------:R-:W1:Y:S07]  /*15020*/  LDSM.16.M88.4 R208, [R232+0x6900] ;  /* 0x00690000e8d0783b */ /* 0x000e6e0000000200 */
[-C--:B--2---:R-:W-:Y:S01]  /*15030*/  HMMA.16816.F32.BF16 R4, R204, R212.reuse, R4 ;  /* 0x000000d4cc04723c */ /* 0x084fe20000041804 */
[----:B------:R-:W2:Y:S07]  /*15040*/  LDSM.16.M88.4 R224, [R232+0x7900] ;  /* 0x00790000e8e0783b */ /* 0x000eae0000000200 */
[C---:B---3--:R-:W-:Y:S08]  /*15050*/  HMMA.16816.F32.BF16 R8, R220.reuse, R212, R8 ;  /* 0x000000d4dc08723c */ /* 0x048ff00000041808 */
[-C--:B------:R-:W-:Y:S08]  /*15060*/  HMMA.16816.F32.BF16 R12, R220, R214.reuse, R12 ;  /* 0x000000d6dc0c723c */ /* 0x080ff0000004180c */
[C---:B------:R-:W-:Y:S01]  /*15070*/  HMMA.16816.F32.BF16 R16, R204.reuse, R214, R16 ;  /* 0x000000d6cc10723c */ /* 0x040fe20000041810 */
[----:B------:R-:W-:Y:S07]  /*15080*/  LDSM.16.M88.4 R212, [R248] ;  /* 0x00000000f8d4783b */ /* 0x000fee0000000200 */
        /* <DEDUP_REMOVED lines=9> */
[----:B------:R-:W3:Y:S07]  /*15120*/  LDSM.16.M88.4 R216, [R241+0xe100] ;  /* 0x00e10000f1d8783b */ /* 0x000eee0000000200 */
[-C--:B--2---:R-:W-:Y:S08]  /*15130*/  HMMA.16816.F32.BF16 R52, R204, R224.reuse, R52 ;  /* 0x000000e0cc34723c */ /* 0x084ff00000041834 */
[C---:B------:R-:W-:Y:S08]  /*15140*/  HMMA.16816.F32.BF16 R56, R220.reuse, R224, R56 ;  /* 0x000000e0dc38723c */ /* 0x040ff00000041838 */
[-C--:B------:R-:W-:Y:S01]  /*15150*/  HMMA.16816.F32.BF16 R60, R220, R226.reuse, R60 ;  /* 0x000000e2dc3c723c */ /* 0x080fe2000004183c */
[----:B------:R-:W-:Y:S07]  /*15160*/  LDSM.16.M88.4 R220, [R246] ;  /* 0x00000000f6dc783b */ /* 0x000fee0000000200 */
[----:B------:R-:W-:Y:S01]  /*15170*/  HMMA.16816.F32.BF16 R64, R204, R226, R64 ;  /* 0x000000e2cc40723c */ /* 0x000fe20000041840 */
[----:B------:R-:W2:Y:S07]  /*15180*/  LDSM.16.M88.4 R204, [R247] ;  /* 0x00000000f7cc783b */ /* 0x000eae0000000200 */
[-C--:B-1----:R-:W-:Y:S01]  /*15190*/  HMMA.16816.F32.BF16 R4, R208, R212.reuse, R4 ;  /* 0x000000d4d004723c */ /* 0x082fe20000041804 */
[----:B------:R-:W1:Y:S07]  /*151a0*/  LDSM.16.M88.4 R224, [R245] ;  /* 0x00000000f5e0783b */ /* 0x000e6e0000000200 */
[C---:B---3--:R-:W-:Y:S08]  /*151b0*/  HMMA.16816.F32.BF16 R8, R216.reuse, R212, R8 ;  /* 0x000000d4d808723c */ /* 0x048ff00000041808 */
[-C--:B------:R-:W-:Y:S08]  /*151c0*/  HMMA.16816.F32.BF16 R12, R216, R214.reuse, R12 ;  /* 0x000000d6d80c723c */ /* 0x080ff0000004180c */
[C---:B------:R-:W-:Y:S01]  /*151d0*/  HMMA.16816.F32.BF16 R16, R208.reuse, R214, R16 ;  /* 0x000000d6d010723c */ /* 0x040fe20000041810 */
[----:B------:R-:W-:Y:S07]  /*151e0*/  LDSM.16.M88.4 R212, [R238+0x6100] ;  /* 0x00610000eed4783b */ /* 0x000fee0000000200 */
[-C--:B--2---:R-:W-:Y:S08]  /*151f0*/  HMMA.16816.F32.BF16 R20, R208, R204.reuse, R20 ;  /* 0x000000ccd014723c */ /* 0x084ff00000041814 */
        /* <DEDUP_REMOVED lines=12> */
[----:B------:R-:W1:Y:S07]  /*152c0*/  LDSM.16.M88.4 R216, [R238+0x6900] ;  /* 0x00690000eed8783b */ /* 0x000e6e0000000200 */
[----:B------:R-:W-:Y:S01]  /*152d0*/  HMMA.16816.F32.BF16 R64, R208, R226, R64 ;  /* 0x000000e2d040723c */ /* 0x000fe20000041840 */
[----:B------:R-:W4:Y:S07]  /*152e0*/  LDSM.16.M88.4 R208, [R238+0x7100] ;  /* 0x00710000eed0783b */ /* 0x000f2e0000000200 */
[-C--:B--2---:R-:W-:Y:S01]  /*152f0*/  HMMA.16816.F32.BF16 R4, R204, R212.reuse, R4 ;  /* 0x000000d4cc04723c */ /* 0x084fe20000041804 */
[----:B------:R-:W2:Y:S07]  /*15300*/  LDSM.16.M88.4 R224, [R238+0x7900] ;  /* 0x00790000eee0783b */ /* 0x000eae0000000200 */
[C---:B---3--:R-:W-:Y:S08]  /*15310*/  HMMA.16816.F32.BF16 R8, R220.reuse, R212, R8 ;  /* 0x000000d4dc08723c */ /* 0x048ff00000041808 */
[-C--:B------:R-:W-:Y:S08]  /*15320*/  HMMA.16816.F32.BF16 R12, R220, R214.reuse, R12 ;  /* 0x000000d6dc0c723c */ /* 0x080ff0000004180c */
[C---:B------:R-:W-:Y:S01]  /*15330*/  HMMA.16816.F32.BF16 R16, R204.reuse, R214, R16 ;  /* 0x000000d6cc10723c */ /* 0x040fe20000041810 */
[----:B------:R-:W-:Y:S07]  /*15340*/  LDSM.16.M88.4 R212, [R242+0xc100] ;  /* 0x00c10000f2d4783b */ /* 0x000fee0000000200 */
[-C--:B-1----:R-:W-:Y:S08]  /*15350*/  HMMA.16816.F32.BF16 R20, R204, R216.reuse, R20 ;  /* 0x000000d8cc14723c */ /* 0x082ff00000041814 */
[C---:B------:R-:W-:Y:S08]  /*15360*/  HMMA.16816.F32.BF16 R24, R220.reuse, R216, R24 ;  /* 0x000000d8dc18723c */ /* 0x040ff00000041818 */
        /* <DEDUP_REMOVED lines=8> */
[-C--:B--2---:R-:W-:Y:S08]  /*153f0*/  HMMA.16816.F32.BF16 R52, R204, R224.reuse, R52 ;  /* 0x000000e0cc34723c */ /* 0x084ff00000041834 */
[C---:B------:R-:W-:Y:S08]  /*15400*/  HMMA.16816.F32.BF16 R56, R220.reuse, R224, R56 ;  /* 0x000000e0dc38723c */ /* 0x040ff00000041838 */
[-C--:B------:R-:W-:Y:S08]  /*15410*/  HMMA.16816.F32.BF16 R60, R220, R226.reuse, R60 ;  /* 0x000000e2dc3c723c */ /* 0x080ff0000004183c */
[----:B------:R-:W-:Y:S08]  /*15420*/  HMMA.16816.F32.BF16 R64, R204, R226, R64 ;  /* 0x000000e2cc40723c */ /* 0x000ff00000041840 */
[-C--:B-1----:R-:W-:Y:S08]  /*15430*/  HMMA.16816.F32.BF16 R4, R212, R216.reuse, R4 ;  /* 0x000000d8d404723c */ /* 0x082ff00000041804 */
[C---:B---3--:R-:W-:Y:S08]  /*15440*/  HMMA.16816.F32.BF16 R8, R208.reuse, R216, R8 ;  /* 0x000000d8d008723c */ /* 0x048ff00000041808 */
        /* <DEDUP_REMOVED lines=23> */
[----:B------:R-:W2:Y:S01]  /*155c0*/  MUFU.TANH R221, R8 ;  /* 0x0000000800dd7308 */ /* 0x000ea20000002400 */
[----:B-1----:R-:W1:Y:S09]  /*155d0*/  LDSM.16.M88.4 R4, [R237+0x2800] ;  /* 0x00280000ed04783b */ /* 0x002e720000000200 */
[----:B------:R-:W2:Y:S10]  /*155e0*/  MUFU.TANH R220, R9 ;  /* 0x0000000900dc7308 */ /* 0x000eb40000002400 */
[----:B------:R-:W-:Y:S10]  /*155f0*/  MUFU.TANH R222, R10 ;  /* 0x0000000a00de7308 */ /* 0x000ff40000002400 */
[----:B------:R4:W-:Y:S10]  /*15600*/  MUFU.TANH R223, R11 ;  /* 0x0000000b00df7308 */ /* 0x0009f40000002400 */
[----:B------:R-:W-:Y:S01]  /*15610*/  MUFU.TANH R18, R18 ;  /* 0x0000001200127308 */ /* 0x000fe20000002400 */
[-C--:B-1----:R-:W-:Y:S09]  /*15620*/  HMMA.16816.F32.BF16 R20, R212, R4.reuse, R20 ;  /* 0x00000004d414723c */ /* 0x082ff20000041814 */
[----:B------:R-:W-:Y:S01]  /*15630*/  MUFU.TANH R16, R16 ;  /* 0x0000001000107308 */ /* 0x000fe20000002400 */
[C---:B------:R-:W-:Y:S01]  /*15640*/  HMMA.16816.F32.BF16 R24, R208.reuse, R4, R24 ;  /* 0x00000004d018723c */ /* 0x040fe20000041818 */
[----:B----4-:R-:W1:Y:S08]  /*15650*/  LDSM.16.M88.4 R8, [R237+0x3000] ;  /* 0x00300000ed08783b */ /* 0x010e700000000200 */
[----:B------:R-:W-:Y:S01]  /*15660*/  MUFU.TANH R19, R19 ;  /* 0x0000001300137308 */ /* 0x000fe20000002400 */
[-C--:B------:R-:W-:Y:S04]  /*15670*/  HMMA.16816.F32.BF16 R28, R208, R6.reuse, R28 ;  /* 0x00000006d01c723c */ /* 0x080fe8000004181c */
[----:B------:R-:W-:Y:S04]  /*15680*/  FMUL.FTZ R21, R21, c[0x0][0x320] ;  /* 0x0000c80015157a20 */ /* 0x000fe80000410000 */
[C---:B------:R-:W-:Y:S01]  /*15690*/  HMMA.16816.F32.BF16 R32, R212.reuse, R6, R32 ;  /* 0x00000006d420723c */ /* 0x040fe20000041820 */
[----:B------:R-:W-:Y:S01]  /*156a0*/  MUFU.TANH R17, R17 ;  /* 0x0000001100117308 */ /* 0x000fe20000002400 */
[----:B------:R-:W4:Y:S01]  /*156b0*/  LDSM.16.M88.4 R4, [R237+0x3800] ;  /* 0x00380000ed04783b */ /* 0x000f220000000200 */
[----:B------:R-:W-:Y:S04]  /*156c0*/  DEPBAR.LE SB0, 0x0 ;  /* 0x000080000000791a */ /* 0x000fe80000000000 */
[----:B------:R-:W-:Y:S02]  /*156d0*/  FMUL.FTZ R22, R22, c[0x0][0x320] ;  /* 0x0000c80016167a20 */ /* 0x000fe40000410000 */
[----:B------:R-:W-:Y:S02]  /*156e0*/  FMUL.FTZ R20, R20, c[0x0][0x320] ;  /* 0x0000c80014147a20 */ /* 0x000fe40000410000 */
[----:B------:R-:W-:Y:S01]  /*156f0*/  MUFU.TANH R227, R21 ;  /* 0x0000001500e37308 */ /* 0x000fe20000002400 */
[----:B------:R-:W-:Y:S01]  /*15700*/  FMUL.FTZ R25, R25, c[0x0][0x320] ;  /* 0x0000c80019197a20 */ /* 0x000fe20000410000 */
[----:B------:R-:W-:Y:S01]  /*15710*/  BAR.SYNC.DEFER_BLOCKING 0x0 ;  /* 0x0000000000007b1d */ /* 0x000fe20000010000 */
[----:B------:R-:W-:Y:S02]  /*15720*/  FMUL.FTZ R23, R23, c[0x0][0x320] ;  /* 0x0000c80017177a20 */ /* 0x000fe40000410000 */
[----:B------:R-:W-:Y:S02]  /*15730*/  FMUL.FTZ R28, R28, c[0x0][0x320] ;  /* 0x0000c8001c1c7a20 */ /* 0x000fe40000410000 */
[----:B------:R-:W-:Y:S02]  /*15740*/  FMUL.FTZ R29, R29, c[0x0][0x320] ;  /* 0x0000c8001d1d7a20 */ /* 0x000fe40000410000 */
[----:B------:R-:W-:Y:S01]  /*15750*/  FMUL.FTZ R26, R26, c[0x0][0x320] ;  /* 0x0000c8001a1a7a20 */ /* 0x000fe20000410000 */
[----:B------:R-:W-:Y:S01]  /*15760*/  MUFU.TANH R130, R28 ;  /* 0x0000001c00827308 */ /* 0x000fe20000002400 */
[----:B------:R-:W-:Y:S02]  /*15770*/  FMUL.FTZ R27, R27, c[0x0][0x320] ;  /* 0x0000c8001b1b7a20 */ /* 0x000fe40000410000 */
[----:B------:R-:W-:Y:S01]  /*15780*/  FMUL.FTZ R34, R34, c[0x0][0x320] ;  /* 0x0000c80022227a20 */ /* 0x000fe20000410000 */
[-C--:B-1----:R-:W-:Y:S05]  /*15790*/  HMMA.16816.F32.BF16 R36, R212, R8.reuse, R36 ;  /* 0x00000008d424723c */ /* 0x082fea0000041824 */
[----:B------:R-:W-:Y:S01]  /*157a0*/  FMUL.FTZ R35, R35, c[0x0][0x320] ;  /* 0x0000c80023237a20 */ /* 0x000fe20000410000 */
        /* <DEDUP_REMOVED lines=11> */
[----:B------:R2:W2:Y:S01]  /*15860*/  MUFU.TANH R218, R13 ;  /* 0x0000000d00da7308 */ /* 0x0004a20000002400 */
[----:B------:R-:W3:Y:S02]  /*15870*/  LDL R11, [R1+0x24] ;  /* 0x00002400010b7983 */ /* 0x000ee40000100800 */
[----:B------:R-:W-:Y:S02]  /*15880*/  FMUL.FTZ R36, R36, c[0x0][0x320] ;  /* 0x0000c80024247a20 */ /* 0x000fe40000410000 */
[----:B------:R-:W3:Y:S01]  /*15890*/  LDL R10, [R1+0x20] ;  /* 0x00002000010a7983 */ /* 0x000ee20000100800 */
[----:B------:R-:W-:Y:S01]  /*158a0*/  FMUL.FTZ R39, R39, c[0x0][0x320] ;  /* 0x0000c80027277a20 */ /* 0x000fe20000410000 */
[-C--:B----4-:R-:W-:Y:S03]  /*158b0*/  HMMA.16816.F32.BF16 R52, R212, R4.reuse, R52 ;  /* 0x00000004d434723c */ /* 0x090fe60000041834 */
[----:B------:R-:W4:Y:S01]  /*158c0*/  MUFU.TANH R0, R38 ;  /* 0x0000002600007308 */ /* 0x000f220000002400 */
[----:B------:R-:W-:Y:S02]  /*158d0*/  FMUL.FTZ R42, R42, c[0x0][0x320] ;  /* 0x0000c8002a2a7a20 */ /* 0x000fe40000410000 */
[----:B------:R-:W-:Y:S01]  /*158e0*/  FMUL.FTZ R37, R37, c[0x0][0x320] ;  /* 0x0000c80025257a20 */ /* 0x000fe20000410000 */
[----:B-1----:R-:W-:Y:S01]  /*158f0*/  MOV R27, c[0x0][0x1e0] ;  /* 0x00007800001b7a02 */ /* 0x002fe20000000f00 */
[C---:B------:R-:W-:Y:S04]  /*15900*/  HMMA.16816.F32.BF16 R56, R208.reuse, R4, R56 ;  /* 0x00000004d038723c */ /* 0x040fe80000041838 */
[----:B------:R-:W-:Y:S01]  /*15910*/  FMUL.FTZ R44, R44, c[0x0][0x320] ;  /* 0x0000c8002c2c7a20 */ /* 0x000fe20000410000 */
[----:B------:R-:W-:Y:S01]  /*15920*/  MUFU.TANH R2, R42 ;  /* 0x0000002a00027308 */ /* 0x000fe20000002400 */
[----:B------:R-:W-:Y:S01]  /*15930*/  FMUL.FTZ R45, R45, c[0x0][0x320] ;  /* 0x0000c8002d2d7a20 */ /* 0x000fe20000410000 */
[----:B--2---:R-:W-:Y:S01]  /*15940*/  FMNMX.FTZ R4, R221, R137, !PT ;  /* 0x00000089dd047209 */ /* 0x004fe20007810000 */
[----:B------:R-:W-:Y:S01]  /*15950*/  FMUL.FTZ R51, R51, c[0x0][0x320] ;  /* 0x0000c80033337a20 */ /* 0x000fe20000410000 */
[-C--:B------:R-:W-:Y:S03]  /*15960*/  HMMA.16816.F32.BF16 R60, R208, R6.reuse, R60 ;  /* 0x00000006d03c723c */ /* 0x080fe6000004183c */
[----:B------:R-:W-:Y:S01]  /*15970*/  FMUL.FTZ R48, R48, c[0x0][0x320] ;  /* 0x0000c80030307a20 */ /* 0x000fe20000410000 */
[----:B------:R-:W-:Y:S01]  /*15980*/  MOV R13, 0x5 ;  /* 0x00000005000d7802 */ /* 0x000fe20000000f00 */
[----:B------:R-:W-:Y:S01]  /*15990*/  FMUL.FTZ R47, R47, c[0x0][0x320] ;  /* 0x0000c8002f2f7a20 */ /* 0x000fe20000410000 */
[----:B------:R4:W-:Y:S01]  /*159a0*/  MUFU.TANH R8, R51 ;  /* 0x0000003300087308 */ /* 0x0009e20000002400 */
[----:B------:R-:W-:Y:S01]  /*159b0*/  FMUL.FTZ R52, R52, c[0x0][0x320] ;  /* 0x0000c80034347a20 */ /* 0x000fe20000410000 */
[----:B------:R-:W-:Y:S04]  /*159c0*/  HMMA.16816.F32.BF16 R64, R212, R6, R64 ;  /* 0x00000006d440723c */ /* 0x000fe80000041840 */
[----:B------:R-:W-:Y:S01]  /*159d0*/  FMUL.FTZ R50, R50, c[0x0][0x320] ;  /* 0x0000c80032327a20 */ /* 0x000fe20000410000 */
[----:B------:R-:W-:Y:S01]  /*159e0*/  @P0 SHF.L.U64.HI R13, R27, R13, c[0x0][0x1e4] ;  /* 0x000079001b0d0619 */ /* 0x000fe2000001020d */
[----:B------:R-:W-:Y:S01]  /*159f0*/  FMUL.FTZ R54, R54, c[0x0][0x320] ;  /* 0x0000c80036367a20 */ /* 0x000fe20000410000 */
[----:B------:R-:W-:Y:S01]  /*15a00*/  FMNMX.FTZ R4, R220, R4, !PT ;  /* 0x00000004dc047209 */ /* 0x000fe20007810000 */
[----:B------:R-:W-:Y:S01]  /*15a10*/  MUFU.TANH R42, R44 ;  /* 0x0000002c002a7308 */ /* 0x000fe20000002400 */
[----:B------:R-:W-:Y:S03]  /*15a20*/  FMUL.FTZ R56, R56, c[0x0][0x320] ;  /* 0x0000c80038387a20 */ /* 0x000fe60000410000 */
[----:B------:R-:W-:Y:S01]  /*15a30*/  FMUL.FTZ R55, R55, c[0x0][0x320] ;  /* 0x0000c80037377a20 */ /* 0x000fe20000410000 */
[----:B------:R-:W-:Y:S01]  /*15a40*/  FMNMX.FTZ R4, R12, R4, !PT ;  /* 0x000000040c047209 */ /* 0x000fe20007810000 */
[----:B------:R-:W-:Y:S02]  /*15a50*/  FMUL.FTZ R53, R53, c[0x0][0x320] ;  /* 0x0000c80035357a20 */ /* 0x000fe40000410000 */
[----:B------:R-:W-:Y:S01]  /*15a60*/  FMUL.FTZ R60, R60, c[0x0][0x320] ;  /* 0x0000c8003c3c7a20 */ /* 0x000fe20000410000 */
[----:B------:R-:W-:Y:S01]  /*15a70*/  FMNMX.FTZ R4, R218, R4, !PT ;  /* 0x00000004da047209 */ /* 0x000fe20007810000 */
[----:B------:R1:W-:Y:S01]  /*15a80*/  MUFU.TANH R21, R56 ;  /* 0x0000003800157308 */ /* 0x0003e20000002400 */
[----:B------:R-:W-:Y:S02]  /*15a90*/  FMUL.FTZ R61, R61, c[0x0][0x320] ;  /* 0x0000c8003d3d7a20 */ /* 0x000fe40000410000 */
[----:B------:R-:W-:Y:S01]  /*15aa0*/  FMUL.FTZ R46, R46, c[0x0][0x320] ;  /* 0x0000c8002e2e7a20 */ /* 0x000fe20000410000 */
[----:B----4-:R-:W-:Y:S01]  /*15ab0*/  MOV R51, R0 ;  /* 0x0000000000337202 */ /* 0x010fe20000000f00 */
        /* <DEDUP_REMOVED lines=12> */
[----:B-1----:R-:W-:Y:S01]  /*15b80*/  MOV R56, R130 ;  /* 0x0000008200387202 */ /* 0x002fe20000000f00 */
[----:B------:R-:W-:Y:S02]  /*15b90*/  FMUL.FTZ R64, R64, c[0x0][0x320] ;  /* 0x0000c80040407a20 */ /* 0x000fe40000410000 */
[----:B------:R-:W-:Y:S03]  /*15ba0*/  FMUL.FTZ R43, R43, c[0x0][0x320] ;  /* 0x0000c8002b2b7a20 */ /* 0x000fe60000410000 */
[----:B------:R2:W-:Y:S10]  /*15bb0*/  MUFU.TANH R130, R60 ;  /* 0x0000003c00827308 */ /* 0x0005f40000002400 */
[----:B------:R1:W-:Y:S10]  /*15bc0*/  MUFU.TANH R45, R50 ;  /* 0x00000032002d7308 */ /* 0x0003f40000002400 */
[----:B------:R-:W4:Y:S01]  /*15bd0*/  MUFU.TANH R231, R22 ;  /* 0x0000001600e77308 */ /* 0x000f220000002400 */
[----:B--2---:R-:W-:Y:S02]  /*15be0*/  MOV R60, R0 ;  /* 0x00000000003c7202 */ /* 0x004fe40000000f00 */
[----:B------:R-:W-:Y:S07]  /*15bf0*/  FMNMX.FTZ R0, R217, R132, !PT ;  /* 0x00000084d9007209 */ /* 0x000fee0007810000 */
[----:B------:R-:W2:Y:S01]  /*15c00*/  MUFU.TANH R226, R20 ;  /* 0x0000001400e27308 */ /* 0x000ea20000002400 */
[----:B------:R-:W-:Y:S02]  /*15c10*/  FMNMX.FTZ R0, R216, R0, !PT ;  /* 0x00000000d8007209 */ /* 0x000fe40007810000 */
[----:B-1----:R-:W-:Y:S02]  /*15c20*/  MOV R50, R136 ;  /* 0x0000008800327202 */ /* 0x002fe40000000f00 */
[----:B------:R-:W-:Y:S02]  /*15c30*/  FMNMX.FTZ R0, R18, R0, !PT ;  /* 0x0000000012007209 */ /* 0x000fe40007810000 */
[----:B------:R-:W-:Y:S03]  /*15c40*/  FMNMX.FTZ R136, R207, R3, !PT ;  /* 0x00000003cf887209 */ /* 0x000fe60007810000 */
[----:B------:R-:W1:Y:S01]  /*15c50*/  MUFU.TANH R230, R23 ;  /* 0x0000001700e67308 */ /* 0x000e620000002400 */
[----:B------:R-:W-:Y:S02]  /*15c60*/  FMNMX.FTZ R0, R19, R0, !PT ;  /* 0x0000000013007209 */ /* 0x000fe40007810000 */
[----:B------:R-:W-:Y:S02]  /*15c70*/  FMNMX.FTZ R136, R205, R136, !PT ;  /* 0x00000088cd887209 */ /* 0x000fe40007810000 */
[----:B----4-:R-:W-:Y:S02]  /*15c80*/  FMNMX.FTZ R0, R231, R0, !PT ;  /* 0x00000000e7007209 */ /* 0x010fe40007810000 */
[----:B------:R-:W-:Y:S03]  /*15c90*/  FMNMX.FTZ R136, R16, R136, !PT ;  /* 0x0000008810887209 */ /* 0x000fe60007810000 */
[----:B------:R-:W4:Y:S01]  /*15ca0*/  MUFU.TANH R250, R24 ;  /* 0x0000001800fa7308 */ /* 0x000f220000002400 */
[----:B------:R-:W-:Y:S04]  /*15cb0*/  FMNMX.FTZ R136, R17, R136, !PT ;  /* 0x0000008811887209 */ /* 0x000fe80007810000 */
[----:B--2---:R-:W-:Y:S04]  /*15cc0*/  FMNMX.FTZ R136, R226, R136, !PT ;  /* 0x00000088e2887209 */ /* 0x004fe80007810000 */
[----:B------:R-:W-:Y:S01]  /*15cd0*/  FMNMX.FTZ R136, R227, R136, !PT ;  /* 0x00000088e3887209 */ /* 0x000fe20007810000 */
[----:B------:R-:W2:Y:S01]  /*15ce0*/  MUFU.TANH R228, R34 ;  /* 0x0000002200e47308 */ /* 0x000ea20000002400 */
[----:B-1----:R-:W-:Y:S09]  /*15cf0*/  FMNMX.FTZ R0, R230, R0, !PT ;  /* 0x00000000e6007209 */ /* 0x002ff20007810000 */
[----:B------:R-:W1:Y:S01]  /*15d00*/  MUFU.TANH R224, R32 ;  /* 0x0000002000e07308 */ /* 0x000e620000002400 */
[----:B----4-:R-:W-:Y:S04]  /*15d10*/  FMNMX.FTZ R4, R250, R4, !PT ;  /* 0x00000004fa047209 */ /* 0x010fe80007810000 */
[----:B------:R-:W-:Y:S05]  /*15d20*/  FMNMX.FTZ R4, R50, R4, !PT ;  /* 0x0000000432047209 */ /* 0x000fea0007810000 */
[----:B------:R-:W-:Y:S01]  /*15d30*/  MUFU.TANH R139, R40 ;  /* 0x00000028008b7308 */ /* 0x000fe20000002400 */
[----:B------:R-:W-:Y:S02]  /*15d40*/  FMNMX.FTZ R4, R56, R4, !PT ;  /* 0x0000000438047209 */ /* 0x000fe40007810000 */
[----:B--2---:R-:W-:Y:S07]  /*15d50*/  FMNMX.FTZ R0, R228, R0, !PT ;  /* 0x00000000e4007209 */ /* 0x004fee0007810000 */
[----:B------:R2:W-:Y:S01]  /*15d60*/  MUFU.TANH R40, R57 ;  /* 0x0000003900287308 */ /* 0x0005e20000002400 */
[----:B-1----:R-:W-:Y:S09]  /*15d70*/  FMNMX.FTZ R136, R224, R136, !PT ;  /* 0x00000088e0887209 */ /* 0x002ff20007810000 */
[----:B------:R-:W1:Y:S10]  /*15d80*/  MUFU.TANH R229, R35 ;  /* 0x0000002300e57308 */ /* 0x000e740000002400 */
[----:B------:R-:W4:Y:S01]  /*15d90*/  MUFU.TANH R225, R33 ;  /* 0x0000002100e17308 */ /* 0x000f220000002400 */
[----:B--2---:R-:W-:Y:S09]  /*15da0*/  MOV R57, R2 ;  /* 0x0000000200397202 */ /* 0x004ff20000000f00 */
[----:B------:R-:W-:Y:S01]  /*15db0*/  MUFU.TANH R134, R26 ;  /* 0x0000001a00867308 */ /* 0x000fe20000002400 */
[----:B-1----:R-:W-:Y:S04]  /*15dc0*/  FMNMX.FTZ R0, R229, R0, !PT ;  /* 0x00000000e5007209 */ /* 0x002fe80007810000 */
[----:B------:R-:W-:Y:S05]  /*15dd0*/  FMNMX.FTZ R0, R51, R0, !PT ;  /* 0x0000000033007209 */ /* 0x000fea0007810000 */
[----:B------:R-:W1:Y:S01]  /*15de0*/  MUFU.TANH R26, R29 ;  /* 0x0000001d001a7308 */ /* 0x000e620000002400 */
[----:B----4-:R-:W-:Y:S09]  /*15df0*/  FMNMX.FTZ R136, R225, R136, !PT ;  /* 0x00000088e1887209 */ /* 0x010ff20007810000 */
[----:B------:R2:W-:Y:S10]  /*15e00*/  MUFU.TANH R135, R49 ;  /* 0x0000003100877308 */ /* 0x0005f40000002400 */
[----:B------:R-:W4:Y:S01]  /*15e10*/  MUFU.TANH R243, R36 ;  /* 0x0000002400f37308 */ /* 0x000f220000002400 */
[----:B-1----:R-:W-:Y:S01]  /*15e20*/  FMNMX.FTZ R4, R26, R4, !PT ;  /* 0x000000041a047209 */ /* 0x002fe20007810000 */
[----:B------:R-:W3:Y:S08]  /*15e30*/  LDL.64 R28, [R1+0x40] ;  /* 0x00004000011c7983 */ /* 0x000ef00000100a00 */
[----:B------:R-:W1:Y:S01]  /*15e40*/  MUFU.TANH R249, R39 ;  /* 0x0000002700f97308 */ /* 0x000e620000002400 */
[----:B--2---:R-:W-:Y:S04]  /*15e50*/  MOV R49, R139 ;  /* 0x0000008b00317202 */ /* 0x004fe80000000f00 */
[----:B------:R-:W-:Y:S05]  /*15e60*/  FMNMX.FTZ R4, R49, R4, !PT ;  /* 0x0000000431047209 */ /* 0x000fea0007810000 */
[----:B------:R-:W-:Y:S01]  /*15e70*/  MUFU.TANH R219, R14 ;  /* 0x0000000e00db7308 */ /* 0x000fe20000002400 */
[----:B----4-:R-:W-:Y:S09]  /*15e80*/  FMNMX.FTZ R136, R243, R136, !PT ;  /* 0x00000088f3887209 */ /* 0x010ff20007810000 */
[----:B------:R-:W2:Y:S01]  /*15e90*/  MUFU.TANH R14, R37 ;  /* 0x00000025000e7308 */ /* 0x000ea20000002400 */
[----:B-1----:R-:W-:Y:S04]  /*15ea0*/  FMNMX.FTZ R0, R249, R0, !PT ;  /* 0x00000000f9007209 */ /* 0x002fe80007810000 */
[----:B------:R-:W-:Y:S05]  /*15eb0*/  FMNMX.FTZ R0, R45, R0, !PT ;  /* 0x000000002d007209 */ /* 0x000fea0007810000 */
[----:B------:R1:W-:Y:S10]  /*15ec0*/  MUFU.TANH R25, R66 ;  /* 0x0000004200197308 */ /* 0x0003f40000002400 */
[----:B------:R-:W4:Y:S01]  /*15ed0*/  MUFU.TANH R41, R41 ;  /* 0x0000002900297308 */ /* 0x000f220000002400 */
[----:B--2---:R-:W-:Y:S09]  /*15ee0*/  FMNMX.FTZ R136, R14, R136, !PT ;  /* 0x000000880e887209 */ /* 0x004ff20007810000 */
[----:B------:R-:W2:Y:S01]  /*15ef0*/  MUFU.TANH R131, R48 ;  /* 0x0000003000837308 */ /* 0x000ea20000002400 */
[----:B-1----:R-:W-:Y:S02]  /*15f00*/  MOV R66, R8 ;  /* 0x0000000800427202 */ /* 0x002fe40000000f00 */
[----:B------:R-:W3:Y:S02]  /*15f10*/  LDL.64 R8, [R1+0x30] ;  /* 0x0000300001087983 */ /* 0x000ee40000100a00 */
[----:B------:R-:W-:Y:S05]  /*15f20*/  FMNMX.FTZ R0, R66, R0, !PT ;  /* 0x0000000042007209 */ /* 0x000fea0007810000 */
[----:B------:R1:W-:Y:S01]  /*15f30*/  MUFU.TANH R5, R65 ;  /* 0x0000004100057308 */ /* 0x0003e20000002400 */
[----:B------:R-:W-:Y:S01]  /*15f40*/  STL [R1], R129 ;  /* 0x0000008101007387 */ /* 0x000fe20000100800 */
[----:B----4-:R-:W-:Y:S04]  /*15f50*/  FMNMX.FTZ R4, R41, R4, !PT ;  /* 0x0000000429047209 */ /* 0x010fe80007810000 */
[----:B------:R-:W-:Y:S04]  /*15f60*/  FMNMX.FTZ R4, R42, R4, !PT ;  /* 0x000000042a047209 */ /* 0x000fe80007810000 */
[----:B------:R-:W4:Y:S01]  /*15f70*/  MUFU.TANH R35, R54 ;  /* 0x0000003600237308 */ /* 0x000f220000002400 */
[----:B------:R-:W-:Y:S02]  /*15f80*/  FMNMX.FTZ R4, R44, R4, !PT ;  /* 0x000000042c047209 */ /* 0x000fe40007810000 */
[----:B--2---:R-:W-:Y:S07]  /*15f90*/  FMNMX.FTZ R136, R131, R136, !PT ;  /* 0x0000008883887209 */ /* 0x004fee0007810000 */
[----:B------:R-:W-:Y:S01]  /*15fa0*/  MUFU.TANH R34, R55 ;  /* 0x0000003700227308 */ /* 0x000fe20000002400 */
[----:B-1----:R-:W-:Y:S04]  /*15fb0*/  MOV R65, R135 ;  /* 0x0000008700417202 */ /* 0x002fe80000000f00 */
[----:B------:R-:W-:Y:S05]  /*15fc0*/  FMNMX.FTZ R136, R65, R136, !PT ;  /* 0x0000008841887209 */ /* 0x000fea0007810000 */
[----:B------:R-:W-:Y:S01]  /*15fd0*/  MUFU.TANH R23, R61 ;  /* 0x0000003d00177308 */ /* 0x000fe20000002400 */
[----:B------:R-:W-:Y:S02]  /*15fe0*/  FMNMX.FTZ R136, R60, R136, !PT ;  /* 0x000000883c887209 */ /* 0x000fe40007810000 */
[----:B----4-:R-:W-:Y:S07]  /*15ff0*/  FMNMX.FTZ R0, R35, R0, !PT ;  /* 0x0000000023007209 */ /* 0x010fee0007810000 */
[----:B------:R-:W1:Y:S10]  /*16000*/  MUFU.TANH R2, R64 ;  /* 0x0000004000027308 */ /* 0x000e740000002400 */
[----:B------:R-:W2:Y:S10]  /*16010*/  MUFU.TANH R20, R53 ;  /* 0x0000003500147308 */ /* 0x000eb40000002400 */
[----:B------:R4:W4:Y:S01]  /*16020*/  MUFU.TANH R24, R67 ;  /* 0x0000004300187308 */ /* 0x0009220000002400 */
[----:B-1----:R-:W-:Y:S02]  /*16030*/  MOV R61, R2 ;  /* 0x00000002003d7202 */ /* 0x002fe40000000f00 */
[----:B------:R-:W-:Y:S02]  /*16040*/  FMNMX.FTZ R2, R34, R0, !PT ;  /* 0x0000000022027209 */ /* 0x000fe40007810000 */
[----:B------:R-:W-:Y:S05]  /*16050*/  FMNMX.FTZ R0, R21, R4, !PT ;  /* 0x0000000415007209 */ /* 0x000fea0007810000 */
[----:B------:R1:W-:Y:S01]  /*16060*/  MUFU.TANH R64, R43 ;  /* 0x0000002b00407308 */ /* 0x0003e20000002400 */
[----:B------:R-:W-:Y:S02]  /*16070*/  FMNMX.FTZ R4, R222, R138, !PT ;  /* 0x0000008ade047209 */ /* 0x000fe40007810000 */
[----:B------:R-:W-:Y:S02]  /*16080*/  FMNMX.FTZ R0, R40, R0, !PT ;  /* 0x0000000028007209 */ /* 0x000fe40007810000 */
[----:B--2---:R-:W-:Y:S02]  /*16090*/  FMNMX.FTZ R136, R20, R136, !PT ;  /* 0x0000008814887209 */ /* 0x004fe40007810000 */
[----:B------:R-:W-:Y:S02]  /*160a0*/  FMNMX.FTZ R0, R130, R0, !PT ;  /* 0x0000000082007209 */ /* 0x000fe40007810000 */
[----:B------:R-:W-:Y:S01]  /*160b0*/  FMNMX.FTZ R136, R61, R136, !PT ;  /* 0x000000883d887209 */ /* 0x000fe20007810000 */
[----:B------:R-:W2:Y:S01]  /*160c0*/  MUFU.TANH R15, R15 ;  /* 0x0000000f000f7308 */ /* 0x000ea20000002400 */
[----:B------:R-:W-:Y:S02]  /*160d0*/  FMNMX.FTZ R0, R23, R0, !PT ;  /* 0x0000000017007209 */ /* 0x000fe40007810000 */
[----:B------:R-:W-:Y:S02]  /*160e0*/  FMNMX.FTZ R4, R223, R4, !PT ;  /* 0x00000004df047209 */ /* 0x000fe40007810000 */
[----:B----4-:R-:W-:Y:S02]  /*160f0*/  MOV R67, R5 ;  /* 0x0000000500437202 */ /* 0x010fe40000000f00 */
[----:B------:R-:W-:Y:S02]  /*16100*/  FMNMX.FTZ R4, R219, R4, !PT ;  /* 0x00000004db047209 */ /* 0x000fe40007810000 */
[----:B------:R-:W-:Y:S01]  /*16110*/  FMNMX.FTZ R136, R67, R136, !PT ;  /* 0x0000008843887209 */ /* 0x000fe20007810000 */
[----:B------:R-:W-:Y:S01]  /*16120*/  MUFU.TANH R22, R47 ;  /* 0x0000002f00167308 */ /* 0x000fe20000002400 */
[----:B------:R-:W-:Y:S02]  /*16130*/  FMNMX.FTZ R2, R25, R2, !PT ;  /* 0x0000000219027209 */ /* 0x000fe40007810000 */
[----:B-1----:R-:W-:Y:S01]  /*16140*/  MOV R43, R134 ;  /* 0x00000086002b7202 */ /* 0x002fe20000000f00 */
[----:B------:R-:W1:Y:S01]  /*16150*/  SHFL.BFLY PT, R6, R136, 0x2, 0x1f ;  /* 0x0c401f0088067f89 */ /* 0x000e6200000e0000 */
[----:B------:R-:W-:Y:S05]  /*16160*/  FMNMX.FTZ R2, R24, R2, !PT ;  /* 0x0000000218027209 */ /* 0x000fea0007810000 */
[----:B------:R-:W4:Y:S02]  /*16170*/  MUFU.TANH R251, R30 ;  /* 0x0000001e00fb7308 */ /* 0x000f240000002400 */
[----:B------:R-:W4:Y:S01]  /*16180*/  SHFL.BFLY PT, R134, R0, 0x2, 0x1f ;  /* 0x0c401f0000867f89 */ /* 0x000f2200000e0000 */
[----:B--2---:R-:W-:Y:S04]  /*16190*/  FMNMX.FTZ R4, R15, R4, !PT ;  /* 0x000000040f047209 */ /* 0x004fe80007810000 */
[----:B------:R-:W-:Y:S03]  /*161a0*/  FMNMX.FTZ R4, R43, R4, !PT ;  /* 0x000000042b047209 */ /* 0x000fe60007810000 */
[----:B------:R-:W2:Y:S01]  /*161b0*/  MUFU.TANH R133, R31 ;  /* 0x0000001f00857308 */ /* 0x000ea20000002400 */
[----:B------:R-:W2:Y:S01]  /*161c0*/  SHFL.BFLY PT, R5, R2, 0x2, 0x1f ;  /* 0x0c401f0002057f89 */ /* 0x000ea200000e0000 */
[----:B-1----:R-:W-:Y:S08]  /*161d0*/  FMNMX.FTZ R136, R136, R6, !PT ;  /* 0x0000000688887209 */ /* 0x002ff00007810000 */
[----:B------:R1:W1:Y:S01]  /*161e0*/  MUFU.TANH R48, R46 ;  /* 0x0000002e00307308 */ /* 0x0002620000002400 */
[----:B------:R-:W1:Y:S01]  /*161f0*/  SHFL.BFLY PT, R6, R136, 0x1, 0x1f ;  /* 0x0c201f0088067f89 */ /* 0x000e6200000e0000 */
[----:B----4-:R-:W-:Y:S02]  /*16200*/  FMNMX.FTZ R134, R0, R134, !PT ;  /* 0x0000008600867209 */ /* 0x010fe40007810000 */
[----:B------:R-:W-:Y:S06]  /*16210*/  FMNMX.FTZ R0, R239, R4, !PT ;  /* 0x00000004ef007209 */ /* 0x000fec0007810000 */
[----:B------:R4:W4:Y:S01]  /*16220*/  MUFU.TANH R238, R58 ;  /* 0x0000003a00ee7308 */ /* 0x0009220000002400 */
[----:B------:R-:W-:Y:S02]  /*16230*/  FMNMX.FTZ R0, R251, R0, !PT ;  /* 0x00000000fb007209 */ /* 0x000fe40007810000 */
[----:B--2---:R-:W-:Y:S02]  /*16240*/  MOV R47, R133 ;  /* 0x00000085002f7202 */ /* 0x004fe40000000f00 */
[----:B------:R-:W-:Y:S02]  /*16250*/  FMNMX.FTZ R2, R2, R5, !PT ;  /* 0x0000000502027209 */ /* 0x000fe40007810000 */
[----:B------:R-:W-:Y:S01]  /*16260*/  FMNMX.FTZ R4, R47, R0, !PT ;  /* 0x000000002f047209 */ /* 0x000fe20007810000 */
[----:B------:R-:W-:Y:S01]  /*16270*/  FMUL.FTZ R0, R63, c[0x0][0x320] ;  /* 0x0000c8003f007a20 */ /* 0x000fe20000410000 */
[----:B------:R-:W2:Y:S01]  /*16280*/  SHFL.BFLY PT, R5, R134, 0x1, 0x1f ;  /* 0x0c201f0086057f89 */ /* 0x000ea200000e0000 */
[----:B------:R2:W-:Y:S01]  /*16290*/  MUFU.TANH R240, R59 ;  /* 0x0000003b00f07308 */ /* 0x0005e20000002400 */
[----:B------:R-:W-:Y:S02]  /*162a0*/  FMNMX.FTZ R4, R57, R4, !PT ;  /* 0x0000000439047209 */ /* 0x000fe40007810000 */
[----:B------:R-:W-:Y:S02]  /*162b0*/  MOV R63, R23 ;  /* 0x00000017003f7202 */ /* 0x000fe40000000f00 */
[----:B-1----:R-:W-:Y:S02]  /*162c0*/  MOV R46, R20 ;  /* 0x00000014002e7202 */ /* 0x002fe40000000f00 */
[----:B------:R-:W-:Y:S01]  /*162d0*/  FMNMX.FTZ R136, R136, R6, !PT ;  /* 0x0000000688887209 */ /* 0x000fe20007810000 */
[----:B------:R-:W1:Y:S02]  /*162e0*/  SHFL.BFLY PT, R135, R2, 0x1, 0x1f ;  /* 0x0c201f0002877f89 */ /* 0x000e6400000e0000 */
[----:B------:R1:W-:Y:S02]  /*162f0*/  MUFU.TANH R204, R0 ;  /* 0x0000000000cc7308 */ /* 0x0003e40000002400 */
[----:B------:R-:W-:Y:S01]  /*16300*/  FMUL.FTZ R206, R136, c[0x0][0x2d0] ;  /* 0x0000b40088ce7a20 */ /* 0x000fe20000410000 */
[----:B----4-:R-:W-:Y:S07]  /*16310*/  MOV R58, R26 ;  /* 0x0000001a003a7202 */ /* 0x010fee0000000f00 */
[----:B------:R4:W-:Y:S01]  /*16320*/  MUFU.TANH R139, R62 ;  /* 0x0000003e008b7308 */ /* 0x0009e20000002400 */
[----:B--2---:R-:W-:Y:S02]  /*16330*/  FMNMX.FTZ R134, R134, R5, !PT ;  /* 0x0000000586867209 */ /* 0x004fe40007810000 */
[----:B------:R-:W-:Y:S02]  /*16340*/  MOV R59, R25 ;  /* 0x00000019003b7202 */ /* 0x000fe40000000f00 */
[----:B-1----:R-:W-:Y:S01]  /*16350*/  FMNMX.FTZ R135, R2, R135, !PT ;  /* 0x0000008702877209 */ /* 0x002fe20007810000 */
[----:B------:R-:W-:Y:S01]  /*16360*/  FADD.FTZ R0, -R136, R3 ;  /* 0x0000000388007221 */ /* 0x000fe20000010100 */
[----:B------:R-:W-:Y:S01]  /*16370*/  FMNMX.FTZ R3, R64, R4, !PT ;  /* 0x0000000440037209 */ /* 0x000fe20007810000 */
[--C-:B------:R-:W-:Y:S02]  /*16380*/  FFMA.FTZ R4, R207, c[0x0][0x2d0], -R206.reuse ;  /* 0x0000b400cf047a23 */ /* 0x100fe400000108ce */
[----:B------:R-:W-:Y:S01]  /*16390*/  FMUL.FTZ R207, R135, c[0x0][0x2d0] ;  /* 0x0000b40087cf7a20 */ /* 0x000fe20000410000 */
[----:B------:R-:W-:Y:S01]  /*163a0*/  FMNMX.FTZ R2, R48, R3, !PT ;  /* 0x0000000330027209 */ /* 0x000fe20007810000 */
[----:B------:R1:W-:Y:S01]  /*163b0*/  MUFU.EX2 R214, R4 ;  /* 0x0000000400d67308 */ /* 0x0003e20000000800 */
[----:B------:R-:W-:Y:S02]  /*163c0*/  FMUL.FTZ R0, R0, c[0x0][0x2d0] ;  /* 0x0000b40000007a20 */ /* 0x000fe40000410000 */
[--C-:B------:R-:W-:Y:S01]  /*163d0*/  FFMA.FTZ R5, R18, c[0x0][0x2d0], -R207.reuse ;  /* 0x0000b40012057a23 */ /* 0x100fe200000108cf */
[----:B------:R-:W-:Y:S01]  /*163e0*/  FMNMX.FTZ R2, R22, R2, !PT ;  /* 0x0000000216027209 */ /* 0x000fe20007810000 */
[----:B------:R-:W-:Y:S01]  /*163f0*/  FFMA.FTZ R6, R19, c[0x0][0x2d0], -R207 ;  /* 0x0000b40013067a23 */ /* 0x000fe200000108cf */
[----:B----4-:R-:W-:Y:S02]  /*16400*/  MOV R62, R24 ;  /* 0x00000018003e7202 */ /* 0x010fe40000000f00 */
[----:B------:R-:W-:Y:S02]  /*16410*/  FMNMX.FTZ R3, R238, R2, !PT ;  /* 0x00000002ee037209 */ /* 0x000fe40007810000 */
[----:B------:R-:W-:Y:S10]  /*16420*/  MUFU.EX2 R241, R5 ;  /* 0x0000000500f17308 */ /* 0x000ff40000000800 */
[----:B------:R-:W-:Y:S01]  /*16430*/  MUFU.EX2 R232, R6 ;  /* 0x0000000600e87308 */ /* 0x000fe20000000800 */
[--C-:B-1----:R-:W-:Y:S02]  /*16440*/  FFMA.FTZ R4, R205, c[0x0][0x2d0], -R206.reuse ;  /* 0x0000b400cd047a23 */ /* 0x102fe400000108ce */
[----:B------:R-:W-:Y:S07]  /*16450*/  FMUL.FTZ R205, R134, c[0x0][0x2d0] ;  /* 0x0000b40086cd7a20 */ /* 0x000fee0000410000 */
[----:B------:R1:W-:Y:S10]  /*16460*/  MUFU.EX2 R245, R4 ;  /* 0x0000000400f57308 */ /* 0x0003f40000000800 */
[----:B------:R2:W4:Y:S01]  /*16470*/  MUFU.EX2 R133, R0 ;  /* 0x0000000000857308 */ /* 0x0005220000000800 */
[----:B-1----:R-:W-:Y:S09]  /*16480*/  FFMA.FTZ R4, R16, c[0x0][0x2d0], -R206 ;  /* 0x0000b40010047a23 */ /* 0x002ff200000108ce */
[----:B------:R1:W-:Y:S01]  /*16490*/  MUFU.EX2 R247, R4 ;  /* 0x0000000400f77308 */ /* 0x0003e20000000800 */
[----:B--2---:R-:W-:Y:S02]  /*164a0*/  FADD.FTZ R0, -R135, R132 ;  /* 0x0000008487007221 */ /* 0x004fe40000010100 */
[C---:B----4-:R-:W-:Y:S01]  /*164b0*/  FMUL.FTZ R32, R133.reuse, R168 ;  /* 0x000000a885207220 */ /* 0x050fe20000410000 */
[----:B------:R-:W-:Y:S01]  /*164c0*/  MOV R168, R45 ;  /* 0x0000002d00a87202 */ /* 0x000fe20000000f00 */
[----:B------:R-:W-:Y:S01]  /*164d0*/  FMUL.FTZ R2, R0, c[0x0][0x2d0] ;  /* 0x0000b40000027a20 */ /* 0x000fe20000410000 */
[----:B------:R-:W-:Y:S01]  /*164e0*/  FMNMX.FTZ R0, R240, R3, !PT ;  /* 0x00000003f0007209 */ /* 0x000fe20007810000 */
[----:B------:R-:W-:Y:S03]  /*164f0*/  FMUL.FTZ R33, R133, R169 ;  /* 0x000000a985217220 */ /* 0x000fe60000410000 */
[----:B------:R2:W4:Y:S01]  /*16500*/  MUFU.EX2 R132, R2 ;  /* 0x0000000200847308 */ /* 0x0005220000000800 */
[----:B------:R-:W-:Y:S01]  /*16510*/  FMNMX.FTZ R0, R139, R0, !PT ;  /* 0x000000008b007209 */ /* 0x000fe20007810000 */
[C---:B------:R-:W-:Y:S02]  /*16520*/  FMUL.FTZ R68, R133.reuse, R68 ;  /* 0x0000004485447220 */ /* 0x040fe40000410000 */
[C---:B------:R-:W-:Y:S01]  /*16530*/  FMUL.FTZ R69, R133.reuse, R69 ;  /* 0x0000004585457220 */ /* 0x040fe20000410000 */
[----:B------:R-:W-:Y:S01]  /*16540*/  FMNMX.FTZ R0, R204, R0, !PT ;  /* 0x00000000cc007209 */ /* 0x000fe20007810000 */
[C---:B------:R-:W-:Y:S02]  /*16550*/  FMUL.FTZ R80, R133.reuse, R80 ;  /* 0x0000005085507220 */ /* 0x040fe40000410000 */
[----:B------:R-:W-:Y:S02]  /*16560*/  FMUL.FTZ R81, R133, R81 ;  /* 0x0000005185517220 */ /* 0x000fe40000410000 */
[----:B-1----:R-:W-:Y:S01]  /*16570*/  FFMA.FTZ R4, R17, c[0x0][0x2d0], -R206 ;  /* 0x0000b40011047a23 */ /* 0x002fe200000108ce */
[----:B------:R-:W-:Y:S01]  /*16580*/  SHF.L.U32 R17, R27, 0x5, RZ ;  /* 0x000000051b117819 */ /* 0x000fe200000006ff */
[C---:B------:R-:W-:Y:S02]  /*16590*/  FMUL.FTZ R84, R133.reuse, R84 ;  /* 0x0000005485547220 */ /* 0x040fe40000410000 */
[----:B------:R1:W-:Y:S01]  /*165a0*/  MUFU.EX2 R248, R4 ;  /* 0x0000000400f87308 */ /* 0x0003e20000000800 */
[C---:B------:R-:W-:Y:S02]  /*165b0*/  FMUL.FTZ R85, R133.reuse, R85 ;  /* 0x0000005585557220 */ /* 0x040fe40000410000 */
[C---:B------:R-:W-:Y:S02]  /*165c0*/  FMUL.FTZ R96, R133.reuse, R96 ;  /* 0x0000006085607220 */ /* 0x040fe40000410000 */
[C---:B------:R-:W-:Y:S02]  /*165d0*/  FMUL.FTZ R97, R133.reuse, R97 ;  /* 0x0000006185617220 */ /* 0x040fe40000410000 */
[C---:B------:R-:W-:Y:S02]  /*165e0*/  FMUL.FTZ R100, R133.reuse, R100 ;  /* 0x0000006485647220 */ /* 0x040fe40000410000 */
[----:B------:R-:W-:Y:S02]  /*165f0*/  FMUL.FTZ R101, R133, R101 ;  /* 0x0000006585657220 */ /* 0x000fe40000410000 */
[----:B--2---:R-:W-:Y:S02]  /*16600*/  FADD.FTZ R2, -R134, R137 ;  /* 0x0000008986027221 */ /* 0x004fe40000010100 */
[----:B----4-:R-:W-:Y:S02]  /*16610*/  FMUL.FTZ R18, R132, R154 ;  /* 0x0000009a84127220 */ /* 0x010fe40000410000 */
[----:B------:R-:W-:Y:S02]  /*16620*/  FMUL.FTZ R2, R2, c[0x0][0x2d0] ;  /* 0x0000b40002027a20 */ /* 0x000fe40000410000 */
[C---:B------:R-:W-:Y:S02]  /*16630*/  FMUL.FTZ R19, R132.reuse, R155 ;  /* 0x0000009b84137220 */ /* 0x040fe40000410000 */
[----:B------:R2:W4:Y:S01]  /*16640*/  MUFU.EX2 R3, R2 ;  /* 0x0000000200037308 */ /* 0x0005220000000800 */
[C---:B------:R-:W-:Y:S02]  /*16650*/  FMUL.FTZ R70, R132.reuse, R70 ;  /* 0x0000004684467220 */ /* 0x040fe40000410000 */
[C---:B------:R-:W-:Y:S02]  /*16660*/  FMUL.FTZ R71, R132.reuse, R71 ;  /* 0x0000004784477220 */ /* 0x040fe40000410000 */
[--C-:B-1----:R-:W-:Y:S02]  /*16670*/  FFMA.FTZ R4, R217, c[0x0][0x2d0], -R207.reuse ;  /* 0x0000b400d9047a23 */ /* 0x102fe400000108cf */
        /* <DEDUP_REMOVED lines=9> */
[----:B------:R-:W-:Y:S01]  /*16710*/  FMUL.FTZ R112, R133, R112 ;  /* 0x0000007085707220 */ /* 0x000fe20000410000 */
[----:B--2---:R-:W2:Y:S01]  /*16720*/  SHFL.BFLY PT, R2, R0, 0x2, 0x1f ;  /* 0x0c401f0000027f89 */ /* 0x004ea200000e0000 */
[C---:B----4-:R-:W-:Y:S01]  /*16730*/  FMUL.FTZ R24, R3.reuse, R160 ;  /* 0x000000a003187220 */ /* 0x050fe20000410000 */
[----:B------:R-:W-:Y:S01]  /*16740*/  MOV R160, R35 ;  /* 0x0000002300a07202 */ /* 0x000fe20000000f00 */
[C---:B------:R-:W-:Y:S01]  /*16750*/  FMUL.FTZ R25, R3.reuse, R161 ;  /* 0x000000a103197220 */ /* 0x040fe20000410000 */
[----:B------:R-:W-:Y:S01]  /*16760*/  MOV R161, R48 ;  /* 0x0000003000a17202 */ /* 0x000fe20000000f00 */
[C---:B---3--:R-:W-:Y:S01]  /*16770*/  FMUL.FTZ R29, R3.reuse, R165 ;  /* 0x000000a5031d7220 */ /* 0x048fe20000410000 */
[----:B------:R-:W-:Y:S01]  /*16780*/  MOV R165, R46 ;  /* 0x0000002e00a57202 */ /* 0x000fe20000000f00 */
[----:B------:R-:W-:Y:S01]  /*16790*/  FMUL.FTZ R35, R132, R171 ;  /* 0x000000ab84237220 */ /* 0x000fe20000410000 */
[----:B------:R-:W-:Y:S01]  /*167a0*/  MOV R171, R49 ;  /* 0x0000003100ab7202 */ /* 0x000fe20000000f00 */
[----:B------:R-:W-:Y:S01]  /*167b0*/  FMUL.FTZ R45, R3, R181 ;  /* 0x000000b5032d7220 */ /* 0x000fe20000410000 */
[----:B------:R-:W-:Y:S01]  /*167c0*/  MOV R181, R56 ;  /* 0x0000003800b57202 */ /* 0x000fe20000000f00 */
[----:B-1----:R-:W-:Y:S02]  /*167d0*/  FFMA.FTZ R4, R216, c[0x0][0x2d0], -R207 ;  /* 0x0000b400d8047a23 */ /* 0x002fe400000108cf */
[C---:B------:R-:W-:Y:S02]  /*167e0*/  FMUL.FTZ R49, R133.reuse, R185 ;  /* 0x000000b985317220 */ /* 0x040fe40000410000 */
[----:B------:R1:W-:Y:S01]  /*167f0*/  MUFU.EX2 R246, R4 ;  /* 0x0000000400f67308 */ /* 0x0003e20000000800 */
[----:B------:R-:W-:Y:S02]  /*16800*/  FMUL.FTZ R48, R133, R184 ;  /* 0x000000b885307220 */ /* 0x000fe40000410000 */
[C---:B------:R-:W-:Y:S02]  /*16810*/  FMUL.FTZ R56, R3.reuse, R192 ;  /* 0x000000c003387220 */ /* 0x040fe40000410000 */
[C---:B------:R-:W-:Y:S02]  /*16820*/  FMUL.FTZ R72, R3.reuse, R72 ;  /* 0x0000004803487220 */ /* 0x040fe40000410000 */
[C---:B------:R-:W-:Y:S01]  /*16830*/  FMUL.FTZ R73, R3.reuse, R73 ;  /* 0x0000004903497220 */ /* 0x040fe20000410000 */
[----:B--2---:R-:W-:Y:S01]  /*16840*/  FMNMX.FTZ R0, R0, R2, !PT ;  /* 0x0000000200007209 */ /* 0x004fe20007810000 */
[C---:B------:R-:W-:Y:S02]  /*16850*/  FMUL.FTZ R76, R3.reuse, R76 ;  /* 0x0000004c034c7220 */ /* 0x040fe40000410000 */
[C---:B------:R-:W-:Y:S02]  /*16860*/  FMUL.FTZ R77, R3.reuse, R77 ;  /* 0x0000004d034d7220 */ /* 0x040fe40000410000 */
[----:B------:R-:W2:Y:S01]  /*16870*/  SHFL.BFLY PT, R2, R0, 0x1, 0x1f ;  /* 0x0c201f0000027f89 */ /* 0x000ea200000e0000 */
[C---:B------:R-:W-:Y:S02]  /*16880*/  FMUL.FTZ R88, R3.reuse, R88 ;  /* 0x0000005803587220 */ /* 0x040fe40000410000 */
[C---:B------:R-:W-:Y:S02]  /*16890*/  FMUL.FTZ R89, R3.reuse, R89 ;  /* 0x0000005903597220 */ /* 0x040fe40000410000 */
[C---:B------:R-:W-:Y:S02]  /*168a0*/  FMUL.FTZ R92, R3.reuse, R92 ;  /* 0x0000005c035c7220 */ /* 0x040fe40000410000 */
[C---:B------:R-:W-:Y:S02]  /*168b0*/  FMUL.FTZ R93, R3.reuse, R93 ;  /* 0x0000005d035d7220 */ /* 0x040fe40000410000 */
[C---:B------:R-:W-:Y:S01]  /*168c0*/  FMUL.FTZ R104, R3.reuse, R104 ;  /* 0x0000006803687220 */ /* 0x040fe20000410000 */
[----:B-1----:R-:W-:Y:S01]  /*168d0*/  @P0 SHF.R.S32.HI R4, RZ, 0x1f, R129 ;  /* 0x0000001fff040819 */ /* 0x002fe20000011481 */
[C---:B------:R-:W-:Y:S02]  /*168e0*/  FMUL.FTZ R105, R3.reuse, R105 ;  /* 0x0000006903697220 */ /* 0x040fe40000410000 */
[----:B------:R-:W-:Y:S02]  /*168f0*/  FMUL.FTZ R108, R3, R108 ;  /* 0x0000006c036c7220 */ /* 0x000fe40000410000 */
[----:B------:R-:W-:Y:S02]  /*16900*/  @P0 IMAD R7, R4, c[0x0][0x1e0], RZ ;  /* 0x0000780004070a24 */ /* 0x000fe400078e02ff */
[C---:B------:R-:W-:Y:S04]  /*16910*/  @P0 IMAD.WIDE.U32 R4, R129.reuse, c[0x0][0x1e0], RZ ;  /* 0x0000780081040a25 */ /* 0x040fe800078e00ff */
[----:B------:R-:W-:Y:S01]  /*16920*/  @P0 IMAD R7, R129, c[0x0][0x1e4], R7 ;  /* 0x0000790081070a24 */ /* 0x000fe200078e0207 */
[----:B------:R-:W-:Y:S01]  /*16930*/  @P0 SHF.L.U32 R6, R4, 0x6, RZ ;  /* 0x0000000604060819 */ /* 0x000fe200000006ff */
[----:B------:R-:W3:Y:S01]  /*16940*/  LDL.LU R129, [R1+0x94] ;  /* 0x0000940001817983 */ /* 0x000ee20000300800 */
[----:B--2---:R-:W-:Y:S01]  /*16950*/  FMNMX.FTZ R2, R0, R2, !PT ;  /* 0x0000000200027209 */ /* 0x004fe20007810000 */
[----:B------:R-:W-:Y:S01]  /*16960*/  FMUL.FTZ R109, R3, R109 ;  /* 0x0000006d036d7220 */ /* 0x000fe20000410000 */
[----:B------:R-:W-:Y:S01]  /*16970*/  @P0 IADD3 R5, R5, R7, RZ ;  /* 0x0000000705050210 */ /* 0x000fe20007ffe0ff */
[----:B------:R-:W2:Y:S01]  /*16980*/  LDL R16, [R1+0x50] ;  /* 0x0000500001107983 */ /* 0x000ea20000100800 */
[----:B------:R-:W-:Y:S01]  /*16990*/  @P0 IADD3 R7, P1, R6, R28, RZ ;  /* 0x0000001c06070210 */ /* 0x000fe20007f3e0ff */
[----:B------:R-:W-:Y:S01]  /*169a0*/  FMUL.FTZ R137, R2, c[0x0][0x2d0] ;  /* 0x0000b40002897a20 */ /* 0x000fe20000410000 */
[----:B------:R-:W-:Y:S01]  /*169b0*/  @P0 SHF.L.U64.HI R5, R4, 0x6, R5 ;  /* 0x0000000604050819 */ /* 0x000fe20000010205 */
[----:B------:R-:W-:Y:S01]  /*169c0*/  FADD.FTZ R0, -R2, R138 ;  /* 0x0000008a02007221 */ /* 0x000fe20000010100 */
[----:B------:R-:W-:Y:S01]  /*169d0*/  @P0 IADD3 R4, P2, R6, R11, RZ ;  /* 0x0000000b06040210 */ /* 0x000fe20007f5e0ff */
[----:B------:R-:W-:Y:S01]  /*169e0*/  FMUL.FTZ R28, R3, R164 ;  /* 0x000000a4031c7220 */ /* 0x000fe20000410000 */
[----:B------:R-:W-:Y:S01]  /*169f0*/  @P0 LEA R6, P5, R7, c[0x0][0x1c8], 0x1 ;  /* 0x0000720007060a11 */ /* 0x000fe200078a08ff */
[----:B------:R-:W-:Y:S01]  /*16a00*/  FMUL.FTZ R0, R0, c[0x0][0x2d0] ;  /* 0x0000b40000007a20 */ /* 0x000fe20000410000 */
[----:B------:R-:W-:Y:S01]  /*16a10*/  @P0 IADD3.X R9, R5, R9, RZ, P1, !PT ;  /* 0x0000000905090210 */ /* 0x000fe20000ffe4ff */
[----:B------:R-:W-:Y:S01]  /*16a20*/  FMUL.FTZ R113, R133, R113 ;  /* 0x0000007185717220 */ /* 0x000fe20000410000 */
[----:B------:R-:W-:Y:S01]  /*16a30*/  @P0 LEA R8, P1, R4, c[0x0][0x1c8], 0x1 ;  /* 0x0000720004080a11 */ /* 0x000fe200078208ff */
[----:B------:R-:W-:Y:S01]  /*16a40*/  FMUL.FTZ R114, R132, R114 ;  /* 0x0000007284727220 */ /* 0x000fe20000410000 */
[----:B------:R-:W-:Y:S01]  /*16a50*/  @P0 LEA.HI.X R7, R7, c[0x0][0x1cc], R9, 0x1, P5 ;  /* 0x0000730007070a11 */ /* 0x000fe200028f0c09 */
[----:B------:R-:W1:Y:S01]  /*16a60*/  MUFU.EX2 R0, R0 ;  /* 0x0000000000007308 */ /* 0x000e620000000800 */
[----:B------:R-:W-:Y:S01]  /*16a70*/  @P0 IADD3.X R5, R5, R10, RZ, P2, !PT ;  /* 0x0000000a05050210 */ /* 0x000fe200017fe4ff */
[----:B------:R-:W-:Y:S01]  /*16a80*/  FFMA.FTZ R10, R221, c[0x0][0x2d0], -R205 ;  /* 0x0000b400dd0a7a23 */ /* 0x000fe200000108cd */
[----:B------:R-:W-:Y:S01]  /*16a90*/  @P0 SHF.L.U32 R11, R27, 0x5, RZ ;  /* 0x000000051b0b0819 */ /* 0x000fe200000006ff */
[----:B------:R4:W-:Y:S01]  /*16aa0*/  @P0 LDGSTS.E.BYPASS.LTC128B.128 [R252+0x4100], [R6.64], !P4 ;  /* 0x0410000006fc0fae */ /* 0x0009e2000e101d44 */
[----:B------:R-:W-:Y:S01]  /*16ab0*/  @P0 LEA.HI.X R9, R4, c[0x0][0x1cc], R5, 0x1, P1 ;  /* 0x0000730004090a11 */ /* 0x000fe200008f0c05 */
[--C-:B------:R-:W-:Y:S01]  /*16ac0*/  FFMA.FTZ R5, R220, c[0x0][0x2d0], -R205.reuse ;  /* 0x0000b400dc057a23 */ /* 0x100fe200000108cd */
[----:B------:R-:W-:Y:S01]  /*16ad0*/  @P0 IADD3 R4, P1, R6, R11, RZ ;  /* 0x0000000b06040210 */ /* 0x000fe20007f3e0ff */
[----:B------:R-:W-:Y:S01]  /*16ae0*/  FMUL.FTZ R115, R132, R115 ;  /* 0x0000007384737220 */ /* 0x000fe20000410000 */
[----:B------:R-:W-:Y:S01]  /*16af0*/  MOV R138, R22 ;  /* 0x00000016008a7202 */ /* 0x000fe20000000f00 */
[----:B------:R4:W-:Y:S01]  /*16b00*/  MUFU.EX2 R215, R5 ;  /* 0x0000000500d77308 */ /* 0x0009e20000000800 */
[----:B------:R-:W-:Y:S01]  /*16b10*/  MOV R221, R21 ;  /* 0x0000001500dd7202 */ /* 0x000fe20000000f00 */
[----:B------:R4:W-:Y:S01]  /*16b20*/  @P0 LDGSTS.E.BYPASS.LTC128B.128 [R252+0x6100], [R8.64], !P3 ;  /* 0x0610000008fc0fae */ /* 0x0009e2000d901d44 */
[----:B------:R-:W-:Y:S01]  /*16b30*/  MOV R220, R14 ;  /* 0x0000000e00dc7202 */ /* 0x000fe20000000f00 */
[--C-:B------:R-:W-:Y:S01]  /*16b40*/  FFMA.FTZ R14, R218, c[0x0][0x2d0], -R205.reuse ;  /* 0x0000b400da0e7a23 */ /* 0x100fe200000108cd */
[----:B------:R-:W-:Y:S01]  /*16b50*/  MOV R218, R51 ;  /* 0x0000003300da7202 */ /* 0x000fe20000000f00 */
[----:B------:R-:W-:Y:S01]  /*16b60*/  FMUL.FTZ R51, R132, R187 ;  /* 0x000000bb84337220 */ /* 0x000fe20000410000 */
[----:B------:R-:W-:Y:S01]  /*16b70*/  MOV R169, R220 ;  /* 0x000000dc00a97202 */ /* 0x000fe20000000f00 */
[----:B------:R-:W-:Y:S01]  /*16b80*/  FMUL.FTZ R116, R133, R116 ;  /* 0x0000007485747220 */ /* 0x000fe20000410000 */
[----:B------:R-:W-:Y:S01]  /*16b90*/  MOV R220, R44 ;  /* 0x0000002c00dc7202 */ /* 0x000fe20000000f00 */
[----:B------:R4:W-:Y:S01]  /*16ba0*/  MUFU.EX2 R212, R10 ;  /* 0x0000000a00d47308 */ /* 0x0009e20000000800 */
[C---:B------:R-:W-:Y:S01]  /*16bb0*/  FMUL.FTZ R44, R3.reuse, R180 ;  /* 0x000000b4032c7220 */ /* 0x040fe20000410000 */
[----:B------:R-:W-:Y:S01]  /*16bc0*/  MOV R164, R60 ;  /* 0x0000003c00a47202 */ /* 0x000fe20000000f00 */
[C---:B------:R-:W-:Y:S01]  /*16bd0*/  FMUL.FTZ R60, R3.reuse, R196 ;  /* 0x000000c4033c7220 */ /* 0x040fe20000410000 */
[----:B------:R-:W-:Y:S01]  /*16be0*/  MOV R180, R58 ;  /* 0x0000003a00b47202 */ /* 0x000fe20000000f00 */
[C---:B-1----:R-:W-:Y:S01]  /*16bf0*/  FMUL.FTZ R26, R0.reuse, R162 ;  /* 0x000000a2001a7220 */ /* 0x042fe20000410000 */
[----:B------:R-:W-:Y:S01]  /*16c00*/  MOV R162, R67 ;  /* 0x0000004300a27202 */ /* 0x000fe20000000f00 */
[C---:B------:R-:W-:Y:S01]  /*16c10*/  FMUL.FTZ R27, R0.reuse, R163 ;  /* 0x000000a3001b7220 */ /* 0x040fe20000410000 */
[----:B------:R-:W-:Y:S01]  /*16c20*/  MOV R163, R61 ;  /* 0x0000003d00a37202 */ /* 0x000fe20000000f00 */
[----:B------:R-:W-:Y:S01]  /*16c30*/  FMUL.FTZ R30, R0, R166 ;  /* 0x000000a6001e7220 */ /* 0x000fe20000410000 */
[----:B------:R1:W-:Y:S01]  /*16c40*/  MUFU.EX2 R216, R14 ;  /* 0x0000000e00d87308 */ /* 0x0003e20000000800 */
[----:B----4-:R-:W-:Y:S01]  /*16c50*/  @P0 IADD3 R6, P6, R4, R11, RZ ;  /* 0x0000000b04060210 */ /* 0x010fe20007fde0ff */
[----:B------:R-:W-:Y:S01]  /*16c60*/  FMUL.FTZ R31, R0, R167 ;  /* 0x000000a7001f7220 */ /* 0x000fe20000410000 */
[----:B------:R-:W-:Y:S01]  /*16c70*/  MOV R167, R57 ;  /* 0x0000003900a77202 */ /* 0x000fe20000000f00 */
[----:B------:R-:W-:Y:S01]  /*16c80*/  FMUL.FTZ R57, R3, R193 ;  /* 0x000000c103397220 */ /* 0x000fe20000410000 */
[----:B------:R-:W-:Y:S01]  /*16c90*/  @P0 IADD3.X R5, R7, R13, RZ, P1, !PT ;  /* 0x0000000d07050210 */ /* 0x000fe20000ffe4ff */
[----:B------:R-:W-:Y:S01]  /*16ca0*/  FFMA.FTZ R7, R12, c[0x0][0x2d0], -R205 ;  /* 0x0000b4000c077a23 */ /* 0x000fe200000108cd */
[----:B------:R-:W-:Y:S01]  /*16cb0*/  MOV R166, R64 ;  /* 0x0000004000a67202 */ /* 0x000fe20000000f00 */
[----:B------:R-:W-:Y:S01]  /*16cc0*/  FMUL.FTZ R46, R0, R182 ;  /* 0x000000b6002e7220 */ /* 0x000fe20000410000 */
[----:B------:R-:W-:Y:S01]  /*16cd0*/  @P0 IADD3 R9, P1, R17, 0x80, RZ ;  /* 0x0000008011090810 */ /* 0x000fe20007f3e0ff */
[----:B------:R4:W2:Y:S01]  /*16ce0*/  MUFU.EX2 R217, R7 ;  /* 0x0000000700d97308 */ /* 0x0008a20000000800 */
[----:B------:R2:W-:Y:S01]  /*16cf0*/  @P0 LDGSTS.E.BYPASS.LTC128B.128 [R252+0x4900], [R4.64], !P4 ;  /* 0x0490000004fc0fae */ /* 0x0005e2000e101d44 */
[----:B------:R-:W-:Y:S01]  /*16d00*/  @P0 IADD3 R8, P2, R6, R11, RZ ;  /* 0x0000000b06080210 */ /* 0x000fe20007f5e0ff */
[----:B------:R-:W-:Y:S01]  /*16d10*/  FMUL.FTZ R17, R133, R153 ;  /* 0x0000009985117220 */ /* 0x000fe20000410000 */
[----:B------:R-:W-:Y:S01]  /*16d20*/  @P0 IADD3 R10, P5, R4, R9, RZ ;  /* 0x00000009040a0210 */ /* 0x000fe20007fbe0ff */
[----:B------:R-:W-:Y:S01]  /*16d30*/  FMUL.FTZ R61, R3, R197 ;  /* 0x000000c5033d7220 */ /* 0x000fe20000410000 */
[----:B------:R-:W-:Y:S01]  /*16d40*/  MOV R182, R50 ;  /* 0x0000003200b67202 */ /* 0x000fe20000000f00 */
[----:B------:R-:W-:Y:S02]  /*16d50*/  FMUL.FTZ R50, R132, R186 ;  /* 0x000000ba84327220 */ /* 0x000fe40000410000 */
[----:B------:R2:W-:Y:S01]  /*16d60*/  @P0 LDGSTS.E.BYPASS.LTC128B.128 [R252+0x6900], [R4.64+0x80], !P3 ;  /* 0x0690008004fc0fae */ /* 0x0005e2000d901d44 */
[C---:B------:R-:W-:Y:S02]  /*16d70*/  FMUL.FTZ R58, R0.reuse, R194 ;  /* 0x000000c2003a7220 */ /* 0x040fe40000410000 */
[----:B------:R-:W-:Y:S02]  /*16d80*/  FMUL.FTZ R64, R133, R200 ;  /* 0x000000c885407220 */ /* 0x000fe40000410000 */
[----:B-1----:R-:W-:Y:S02]  /*16d90*/  FMUL.FTZ R14, R0, R150 ;  /* 0x00000096000e7220 */ /* 0x002fe40000410000 */
[----:B------:R-:W-:Y:S02]  /*16da0*/  FMUL.FTZ R67, R132, R203 ;  /* 0x000000cb84437220 */ /* 0x000fe40000410000 */
[C---:B------:R-:W-:Y:S02]  /*16db0*/  FMUL.FTZ R74, R0.reuse, R74 ;  /* 0x0000004a004a7220 */ /* 0x040fe40000410000 */
[C---:B------:R-:W-:Y:S02]  /*16dc0*/  FMUL.FTZ R75, R0.reuse, R75 ;  /* 0x0000004b004b7220 */ /* 0x040fe40000410000 */
[C---:B------:R-:W-:Y:S01]  /*16dd0*/  FMUL.FTZ R78, R0.reuse, R78 ;  /* 0x0000004e004e7220 */ /* 0x040fe20000410000 */
[----:B----4-:R-:W-:Y:S01]  /*16de0*/  @P0 IADD3.X R7, R5, R13, RZ, P6, !PT ;  /* 0x0000000d05070210 */ /* 0x010fe200037fe4ff */
[C---:B------:R-:W-:Y:S02]  /*16df0*/  FMUL.FTZ R79, R0.reuse, R79 ;  /* 0x0000004f004f7220 */ /* 0x040fe40000410000 */
[C---:B------:R-:W-:Y:S02]  /*16e00*/  FMUL.FTZ R90, R0.reuse, R90 ;  /* 0x0000005a005a7220 */ /* 0x040fe40000410000 */
[----:B------:R1:W-:Y:S01]  /*16e10*/  @P0 LDGSTS.E.BYPASS.LTC128B.128 [R252+0x5100], [R6.64], !P4 ;  /* 0x0510000006fc0fae */ /* 0x0003e2000e101d44 */
[C---:B------:R-:W-:Y:S02]  /*16e20*/  FMUL.FTZ R91, R0.reuse, R91 ;  /* 0x0000005b005b7220 */ /* 0x040fe40000410000 */
[C---:B------:R-:W-:Y:S02]  /*16e30*/  FMUL.FTZ R94, R0.reuse, R94 ;  /* 0x0000005e005e7220 */ /* 0x040fe40000410000 */
[C---:B------:R-:W-:Y:S02]  /*16e40*/  FMUL.FTZ R95, R0.reuse, R95 ;  /* 0x0000005f005f7220 */ /* 0x040fe40000410000 */
[C---:B------:R-:W-:Y:S02]  /*16e50*/  FMUL.FTZ R106, R0.reuse, R106 ;  /* 0x0000006a006a7220 */ /* 0x040fe40000410000 */
[C---:B------:R-:W-:Y:S02]  /*16e60*/  FMUL.FTZ R107, R0.reuse, R107 ;  /* 0x0000006b006b7220 */ /* 0x040fe40000410000 */
[C---:B------:R-:W-:Y:S02]  /*16e70*/  FMUL.FTZ R110, R0.reuse, R110 ;  /* 0x0000006e006e7220 */ /* 0x040fe40000410000 */
[----:B------:R-:W-:Y:S02]  /*16e80*/  FMUL.FTZ R111, R0, R111 ;  /* 0x0000006f006f7220 */ /* 0x000fe40000410000 */
[----:B------:R-:W-:Y:S02]  /*16e90*/  FMUL.FTZ R117, R133, R117 ;  /* 0x0000007585757220 */ /* 0x000fe40000410000 */
[C---:B------:R-:W-:Y:S02]  /*16ea0*/  FMUL.FTZ R118, R132.reuse, R118 ;  /* 0x0000007684767220 */ /* 0x040fe40000410000 */
[----:B------:R-:W-:Y:S02]  /*16eb0*/  FMUL.FTZ R119, R132, R119 ;  /* 0x0000007784777220 */ /* 0x000fe40000410000 */
        /* <DEDUP_REMOVED lines=8> */
[----:B------:R-:W-:Y:S02]  /*16f40*/  FMUL.FTZ R128, R133, R128 ;  /* 0x0000008085807220 */ /* 0x000fe40000410000 */
[--C-:B------:R-:W-:Y:S06]  /*16f50*/  FFMA.FTZ R139, R139, c[0x0][0x2d0], -R137.reuse ;  /* 0x0000b4008b8b7a23 */ /* 0x100fec0000010889 */
[----:B------:R-:W-:Y:S01]  /*16f60*/  MUFU.EX2 R139, R139 ;  /* 0x0000008b008b7308 */ /* 0x000fe20000000800 */
[C---:B---3--:R-:W-:Y:S01]  /*16f70*/  FMUL.FTZ R129, R133.reuse, R129 ;  /* 0x0000008185817220 */ /* 0x048fe20000410000 */
[----:B--2---:R-:W-:Y:S01]  /*16f80*/  @P0 IADD3.X R12, RZ, R16, RZ, P1, !PT ;  /* 0x00000010ff0c0210 */ /* 0x004fe20000ffe4ff */
[----:B------:R-:W-:Y:S01]  /*16f90*/  FMUL.FTZ R16, R133, R152 ;  /* 0x0000009885107220 */ /* 0x000fe20000410000 */
[----:B------:R-:W-:Y:S01]  /*16fa0*/  @P0 IADD3 R4, P1, R6, R9, RZ ;  /* 0x0000000906040210 */ /* 0x000fe20007f3e0ff */
[--C-:B-1----:R-:W-:Y:S01]  /*16fb0*/  FFMA.FTZ R6, R222, c[0x0][0x2d0], -R137.reuse ;  /* 0x0000b400de067a23 */ /* 0x102fe20000010889 */
[-C--:B------:R-:W-:Y:S02]  /*16fc0*/  @P0 IADD3.X R11, R5, R12.reuse, RZ, P5, !PT ;  /* 0x0000000c050b0210 */ /* 0x080fe40002ffe4ff */
[C---:B------:R-:W-:Y:S02]  /*16fd0*/  @P0 IADD3.X R9, R7.reuse, R13, RZ, P2, !PT ;  /* 0x0000000d07090210 */ /* 0x040fe400017fe4ff */
[----:B------:R1:W-:Y:S01]  /*16fe0*/  MUFU.EX2 R208, R6 ;  /* 0x0000000600d07308 */ /* 0x0003e20000000800 */
[----:B------:R-:W-:Y:S01]  /*16ff0*/  @P0 IADD3.X R5, R7, R12, RZ, P1, !PT ;  /* 0x0000000c07050210 */ /* 0x000fe20000ffe4ff */
[----:B------:R2:W-:Y:S01]  /*17000*/  @P0 LDGSTS.E.BYPASS.LTC128B.128 [R252+0x7100], [R10.64], !P3 ;  /* 0x071000000afc0fae */ /* 0x0005e2000d901d44 */
[----:B------:R-:W-:Y:S01]  /*17010*/  FMUL.FTZ R7, R132, R147 ;  /* 0x0000009384077220 */ /* 0x000fe20000410000 */
[----:B------:R-:W-:Y:S01]  /*17020*/  F2FP.BF16.PACK_AB R147, R232, R241 ;  /* 0x000000f1e893723e */ /* 0x000fe200000010ff */
[C---:B------:R-:W-:Y:S01]  /*17030*/  FMUL.FTZ R12, R3.reuse, R148 ;  /* 0x00000094030c7220 */ /* 0x040fe20000410000 */
[----:B------:R-:W-:Y:S01]  /*17040*/  MOV R222, R40 ;  /* 0x0000002800de7202 */ /* 0x000fe20000000f00 */
[C---:B------:R-:W-:Y:S02]  /*17050*/  FMUL.FTZ R13, R3.reuse, R149 ;  /* 0x00000095030d7220 */ /* 0x040fe40000410000 */
[C---:B------:R-:W-:Y:S01]  /*17060*/  FMUL.FTZ R40, R3.reuse, R176 ;  /* 0x000000b003287220 */ /* 0x040fe20000410000 */
[----:B------:R3:W-:Y:S08]  /*17070*/  @P0 LDGSTS.E.BYPASS.LTC128B.128 [R252+0x5900], [R8.64], !P4 ;  /* 0x0590000008fc0fae */ /* 0x0007f0000e101d44 */
[----:B------:R4:W-:Y:S01]  /*17080*/  @P0 LDGSTS.E.BYPASS.LTC128B.128 [R252+0x7900], [R4.64], !P3 ;  /* 0x0790000004fc0fae */ /* 0x0009e2000d901d44 */
[----:B-1----:R-:W-:Y:S01]  /*17090*/  FMUL.FTZ R6, R132, R146 ;  /* 0x0000009284067220 */ /* 0x002fe20000410000 */
[----:B------:R-:W-:Y:S06]  /*170a0*/  F2FP.BF16.PACK_AB R146, R248, R247 ;  /* 0x000000f7f892723e */ /* 0x000fec00000010ff */
[----:B------:R-:W1:Y:S01]  /*170b0*/  LDSM.16.MT88.4 R20, [R233+0x100] ;  /* 0x00010000e914783b */ /* 0x000e620000004200 */
[----:B--2---:R-:W-:Y:S01]  /*170c0*/  FMUL.FTZ R10, R0, R142 ;  /* 0x0000008e000a7220 */ /* 0x004fe20000410000 */
[----:B------:R-:W-:Y:S01]  /*170d0*/  F2FP.BF16.PACK_AB R142, R216, R217 ;  /* 0x000000d9d88e723e */ /* 0x000fe200000010ff */
[----:B------:R-:W-:Y:S05]  /*170e0*/  FMUL.FTZ R11, R0, R143 ;  /* 0x0000008f000b7220 */ /* 0x000fea0000410000 */
[----:B------:R-:W2:Y:S01]  /*170f0*/  LDSM.16.MT88.4 R36, [R234+0x100] ;  /* 0x00010000ea24783b */ /* 0x000ea20000004200 */
[----:B---3--:R-:W-:Y:S01]  /*17100*/  FMUL.FTZ R8, R3, R140 ;  /* 0x0000008c03087220 */ /* 0x008fe20000410000 */
[----:B------:R-:W-:Y:S01]  /*17110*/  F2FP.BF16.PACK_AB R140, R215, R212 ;  /* 0x000000d4d78c723e */ /* 0x000fe200000010ff */
[----:B------:R-:W-:Y:S05]  /*17120*/  FMUL.FTZ R9, R3, R141 ;  /* 0x0000008d03097220 */ /* 0x000fea0000410000 */
[----:B------:R-:W3:Y:S01]  /*17130*/  LDSM.16.MT88.4 R52, [R236+0x100] ;  /* 0x00010000ec34783b */ /* 0x000ee20000004200 */
[--C-:B----4-:R-:W-:Y:S01]  /*17140*/  FFMA.FTZ R4, R223, c[0x0][0x2d0], -R137.reuse ;  /* 0x0000b400df047a23 */ /* 0x110fe20000010889 */
[----:B------:R-:W-:Y:S01]  /*17150*/  MOV R223, R221 ;  /* 0x000000dd00df7202 */ /* 0x000fe20000000f00 */
[----:B------:R-:W-:Y:S01]  /*17160*/  FMUL.FTZ R5, R133, R145 ;  /* 0x0000009185057220 */ /* 0x000fe20000410000 */
[----:B------:R-:W-:Y:S01]  /*17170*/  F2FP.BF16.PACK_AB R145, R246, R213 ;  /* 0x000000d5f691723e */ /* 0x000fe200000010ff */
[----:B------:R4:W1:Y:S03]  /*17180*/  MUFU.EX2 R209, R4 ;  /* 0x0000000400d17308 */ /* 0x0008660000000800 */
[----:B------:R-:W-:Y:S01]  /*17190*/  LDSM.16.MT88.4 R152, [R233+0x2100] ;  /* 0x00210000e998783b */ /* 0x000fe20000004200 */
[----:B------:R-:W-:Y:S01]  /*171a0*/  MOV R221, R63 ;  /* 0x0000003f00dd7202 */ /* 0x000fe20000000f00 */
[C---:B------:R-:W-:Y:S06]  /*171b0*/  FMUL.FTZ R63, R0.reuse, R199 ;  /* 0x000000c7003f7220 */ /* 0x040fec0000410000 */
[----:B------:R-:W0:Y:S01]  /*171c0*/  LDGDEPBAR ;  /* 0x00000000000079af */ /* 0x000e220000000000 */
[--C-:B----4-:R-:W-:Y:S01]  /*171d0*/  FFMA.FTZ R4, R219, c[0x0][0x2d0], -R137.reuse ;  /* 0x0000b400db047a23 */ /* 0x110fe20000010889 */
[----:B-1----:R-:W-:Y:S02]  /*171e0*/  F2FP.BF16.PACK_AB R141, R209, R208 ;  /* 0x000000d0d18d723e */ /* 0x002fe400000010ff */
[----:B------:R-:W-:Y:S01]  /*171f0*/  MOV R219, R42 ;  /* 0x0000002a00db7202 */ /* 0x000fe20000000f00 */
[----:B------:R1:W-:Y:S01]  /*17200*/  MUFU.EX2 R210, R4 ;  /* 0x0000000400d27308 */ /* 0x0003e20000000800 */
[C---:B------:R-:W-:Y:S02]  /*17210*/  FMUL.FTZ R42, R0.reuse, R178 ;  /* 0x000000b2002a7220 */ /* 0x040fe40000410000 */
[----:B-1----:R-:W-:Y:S02]  /*17220*/  FFMA.FTZ R4, R15, c[0x0][0x2d0], -R137 ;  /* 0x0000b4000f047a23 */ /* 0x002fe40000010889 */
[----:B------:R-:W-:Y:S05]  /*17230*/  FMUL.FTZ R15, R0, R151 ;  /* 0x00000097000f7220 */ /* 0x000fea0000410000 */
[----:B------:R1:W4:Y:S01]  /*17240*/  MUFU.EX2 R211, R4 ;  /* 0x0000000400d37308 */ /* 0x0003220000000800 */
[----:B------:R-:W2:Y:S01]  /*17250*/  LDSM.16.MT88.4 R148, [R235+0x100] ;  /* 0x00010000eb94783b */ /* 0x000ea20000004200 */
[----:B-1----:R-:W-:Y:S01]  /*17260*/  FMUL.FTZ R4, R133, R144 ;  /* 0x0000009085047220 */ /* 0x002fe20000410000 */
[----:B------:R-:W-:Y:S02]  /*17270*/  F2FP.BF16.PACK_AB R144, R245, R214 ;  /* 0x000000d6f590723e */ /* 0x000fe400000010ff */
[----:B----4-:R-:W-:Y:S05]  /*17280*/  F2FP.BF16.PACK_AB R143, R211, R210 ;  /* 0x000000d2d38f723e */ /* 0x010fea00000010ff */
[-C--:B------:R-:W-:Y:S08]  /*17290*/  HMMA.16816.F32.BF16 R4, R144, R20.reuse, R4 ;  /* 0x000000149004723c */ /* 0x080ff00000041804 */
[C---:B------:R-:W-:Y:S07]  /*172a0*/  HMMA.16816.F32.BF16 R8, R140.reuse, R20, R8 ;  /* 0x000000148c08723c */ /* 0x040fee0000041808 */
[C---:B------:R-:W-:Y:S01]  /*172b0*/  FMUL.FTZ R20, R133.reuse, R156 ;  /* 0x0000009c85147220 */ /* 0x040fe20000410000 */
[-C--:B------:R-:W-:Y:S04]  /*172c0*/  HMMA.16816.F32.BF16 R12, R140, R22.reuse, R12 ;  /* 0x000000168c0c723c */ /* 0x080fe8000004180c */
[----:B------:R-:W-:Y:S01]  /*172d0*/  MOV R156, R138 ;  /* 0x0000008a009c7202 */ /* 0x000fe20000000f00 */
[----:B------:R-:W-:Y:S01]  /*172e0*/  FMUL.FTZ R21, R133, R157 ;  /* 0x0000009d85157220 */ /* 0x000fe20000410000 */
[----:B------:R-:W-:Y:S01]  /*172f0*/  MOV R157, R62 ;  /* 0x0000003e009d7202 */ /* 0x000fe20000000f00 */
[--C-:B------:R-:W-:Y:S01]  /*17300*/  FFMA.FTZ R138, R226, c[0x0][0x2d0], -R206.reuse ;  /* 0x0000b400e28a7a23 */ /* 0x100fe200000108ce */
[C---:B------:R-:W-:Y:S03]  /*17310*/  HMMA.16816.F32.BF16 R16, R144.reuse, R22, R16 ;  /* 0x000000169010723c */ /* 0x040fe60000041810 */
[----:B------:R1:W-:Y:S01]  /*17320*/  MUFU.EX2 R176, R138 ;  /* 0x0000008a00b07308 */ /* 0x0003e20000000800 */
[----:B------:R-:W-:Y:S03]  /*17330*/  FMUL.FTZ R62, R0, R198 ;  /* 0x000000c6003e7220 */ /* 0x000fe60000410000 */
[C---:B------:R-:W-:Y:S01]  /*17340*/  FMUL.FTZ R22, R132.reuse, R158 ;  /* 0x0000009e84167220 */ /* 0x040fe20000410000 */
[----:B------:R-:W-:Y:S01]  /*17350*/  MOV R158, R59 ;  /* 0x0000003b009e7202 */ /* 0x000fe20000000f00 */
[C---:B------:R-:W-:Y:S03]  /*17360*/  FMUL.FTZ R23, R132.reuse, R159 ;  /* 0x0000009f84177220 */ /* 0x040fe60000410000 */
[----:B------:R-:W-:Y:S01]  /*17370*/  MOV R159, R34 ;  /* 0x00000022009f7202 */ /* 0x000fe20000000f00 */
[----:B------:R-:W-:Y:S01]  /*17380*/  FMUL.FTZ R34, R132, R170 ;  /* 0x000000aa84227220 */ /* 0x000fe20000410000 */
[----:B------:R-:W-:Y:S01]  /*17390*/  MOV R170, R41 ;  /* 0x0000002900aa7202 */ /* 0x000fe20000000f00 */
[----:B------:R-:W-:Y:S01]  /*173a0*/  FMUL.FTZ R41, R3, R177 ;  /* 0x000000b103297220 */ /* 0x000fe20000410000 */
[-C--:B--2---:R-:W-:Y:S03]  /*173b0*/  HMMA.16816.F32.BF16 R20, R144, R36.reuse, R20 ;  /* 0x000000249014723c */ /* 0x084fe60000041814 */
[C---:B------:R-:W-:Y:S01]  /*173c0*/  FMUL.FTZ R59, R0.reuse, R195 ;  /* 0x000000c3003b7220 */ /* 0x040fe20000410000 */
[----:B------:R-:W-:Y:S01]  /*173d0*/  MOV R177, R43 ;  /* 0x0000002b00b17202 */ /* 0x000fe20000000f00 */
[----:B------:R-:W-:Y:S03]  /*173e0*/  FMUL.FTZ R43, R0, R179 ;  /* 0x000000b3002b7220 */ /* 0x000fe60000410000 */
[C---:B------:R-:W-:Y:S04]  /*173f0*/  HMMA.16816.F32.BF16 R24, R140.reuse, R36, R24 ;  /* 0x000000248c18723c */ /* 0x040fe80000041818 */
[--C-:B-1----:R-:W-:Y:S03]  /*17400*/  FFMA.FTZ R138, R227, c[0x0][0x2d0], -R206.reuse ;  /* 0x0000b400e38a7a23 */ /* 0x102fe600000108ce */
[C---:B------:R-:W-:Y:S01]  /*17410*/  FMUL.FTZ R36, R133.reuse, R172 ;  /* 0x000000ac85247220 */ /* 0x040fe20000410000 */
[-C--:B------:R-:W-:Y:S04]  /*17420*/  HMMA.16816.F32.BF16 R28, R140, R38.reuse, R28 ;  /* 0x000000268c1c723c */ /* 0x080fe8000004181c */
[C---:B------:R-:W-:Y:S01]  /*17430*/  FMUL.FTZ R37, R133.reuse, R173 ;  /* 0x000000ad85257220 */ /* 0x040fe20000410000 */
[----:B------:R-:W-:Y:S01]  /*17440*/  MOV R172, R66 ;  /* 0x0000004200ac7202 */ /* 0x000fe20000000f00 */
[C---:B------:R-:W-:Y:S01]  /*17450*/  FMUL.FTZ R66, R132.reuse, R202 ;  /* 0x000000ca84427220 */ /* 0x040fe20000410000 */
[----:B------:R-:W-:Y:S01]  /*17460*/  MOV R173, R65 ;  /* 0x0000004100ad7202 */ /* 0x000fe20000000f00 */
[C---:B------:R-:W-:Y:S04]  /*17470*/  HMMA.16816.F32.BF16 R32, R144.reuse, R38, R32 ;  /* 0x000000269020723c */ /* 0x040fe80000041820 */
[C---:B------:R-:W-:Y:S03]  /*17480*/  FMUL.FTZ R65, R133.reuse, R201 ;  /* 0x000000c985417220 */ /* 0x040fe60000410000 */
[----:B------:R-:W-:Y:S01]  /*17490*/  FMUL.FTZ R39, R132, R175 ;  /* 0x000000af84277220 */ /* 0x000fe20000410000 */
[----:B------:R-:W-:Y:S01]  /*174a0*/  MOV R175, R47 ;  /* 0x0000002f00af7202 */ /* 0x000fe20000000f00 */
[----:B------:R-:W-:Y:S03]  /*174b0*/  FMUL.FTZ R47, R0, R183 ;  /* 0x000000b7002f7220 */ /* 0x000fe60000410000 */
[----:B------:R-:W-:Y:S01]  /*174c0*/  MOV R183, R250 ;  /* 0x000000fa00b77202 */ /* 0x000fe20000000f00 */
[----:B------:R-:W-:Y:S01]  /*174d0*/  FMUL.FTZ R38, R132, R174 ;  /* 0x000000ae84267220 */ /* 0x000fe20000410000 */
[----:B------:R1:W2:Y:S01]  /*174e0*/  MUFU.EX2 R250, R138 ;  /* 0x0000008a00fa7308 */ /* 0x0002a20000000800 */
[----:B------:R-:W-:Y:S05]  /*174f0*/  MOV R174, R251 ;  /* 0x000000fb00ae7202 */ /* 0x000fea0000000f00 */
[-C--:B---3--:R-:W-:Y:S08]  /*17500*/  HMMA.16816.F32.BF16 R36, R144, R52.reuse, R36 ;  /* 0x000000349024723c */ /* 0x088ff00000041824 */
[C---:B------:R-:W-:Y:S07]  /*17510*/  HMMA.16816.F32.BF16 R40, R140.reuse, R52, R40 ;  /* 0x000000348c28723c */ /* 0x040fee0000041828 */
[C---:B------:R-:W-:Y:S01]  /*17520*/  FMUL.FTZ R52, R133.reuse, R188 ;  /* 0x000000bc85347220 */ /* 0x040fe20000410000 */
[-C--:B------:R-:W-:Y:S04]  /*17530*/  HMMA.16816.F32.BF16 R44, R140, R54.reuse, R44 ;  /* 0x000000368c2c723c */ /* 0x080fe8000004182c */
[--C-:B-1----:R-:W-:Y:S02]  /*17540*/  FFMA.FTZ R138, R224, c[0x0][0x2d0], -R206.reuse ;  /* 0x0000b400e08a7a23 */ /* 0x102fe400000108ce */
[----:B------:R-:W-:Y:S02]  /*17550*/  FMUL.FTZ R53, R133, R189 ;  /* 0x000000bd85357220 */ /* 0x000fe40000410000 */
[C---:B------:R-:W-:Y:S01]  /*17560*/  HMMA.16816.F32.BF16 R48, R144.reuse, R54, R48 ;  /* 0x000000369030723c */ /* 0x040fe20000041830 */
[----:B------:R1:W-:Y:S06]  /*17570*/  MUFU.EX2 R179, R138 ;  /* 0x0000008a00b37308 */ /* 0x0003ec0000000800 */
[C---:B------:R-:W-:Y:S02]  /*17580*/  FMUL.FTZ R55, R132.reuse, R191 ;  /* 0x000000bf84377220 */ /* 0x040fe40000410000 */
[----:B------:R-:W-:Y:S07]  /*17590*/  FMUL.FTZ R54, R132, R190 ;  /* 0x000000be84367220 */ /* 0x000fee0000410000 */
[-C--:B------:R-:W-:Y:S08]  /*175a0*/  HMMA.16816.F32.BF16 R52, R144, R148.reuse, R52 ;  /* 0x000000949034723c */ /* 0x080ff00000041834 */
[C---:B------:R-:W-:Y:S04]  /*175b0*/  HMMA.16816.F32.BF16 R56, R140.reuse, R148, R56 ;  /* 0x000000948c38723c */ /* 0x040fe80000041838 */
[--C-:B-1----:R-:W-:Y:S04]  /*175c0*/  FFMA.FTZ R138, R225, c[0x0][0x2d0], -R206.reuse ;  /* 0x0000b400e18a7a23 */ /* 0x102fe800000108ce */
[-C--:B------:R-:W-:Y:S01]  /*175d0*/  HMMA.16816.F32.BF16 R60, R140, R150.reuse, R60 ;  /* 0x000000968c3c723c */ /* 0x080fe2000004183c */
[----:B------:R1:W-:Y:S07]  /*175e0*/  MUFU.EX2 R193, R138 ;  /* 0x0000008a00c17308 */ /* 0x0003ee0000000800 */
[C---:B------:R-:W-:Y:S01]  /*175f0*/  HMMA.16816.F32.BF16 R64, R144.reuse, R150, R64 ;  /* 0x000000969040723c */ /* 0x040fe20000041840 */
[----:B------:R-:W3:Y:S07]  /*17600*/  LDSM.16.MT88.4 R148, [R234+0x2100] ;  /* 0x00210000ea94783b */ /* 0x000eee0000004200 */
[-C--:B------:R-:W-:Y:S08]  /*17610*/  HMMA.16816.F32.BF16 R68, R144, R152.reuse, R68 ;  /* 0x000000989044723c */ /* 0x080ff00000041844 */
[C---:B------:R-:W-:Y:S04]  /*17620*/  HMMA.16816.F32.BF16 R72, R140.reuse, R152, R72 ;  /* 0x000000988c48723c */ /* 0x040fe80000041848 */
[--C-:B-1----:R-:W-:Y:S04]  /*17630*/  FFMA.FTZ R138, R231, c[0x0][0x2d0], -R207.reuse ;  /* 0x0000b400e78a7a23 */ /* 0x102fe800000108cf */
[-C--:B------:R-:W-:Y:S01]  /*17640*/  HMMA.16816.F32.BF16 R76, R140, R154.reuse, R76 ;  /* 0x0000009a8c4c723c */ /* 0x080fe2000004184c */
[----:B------:R1:W-:Y:S07]  /*17650*/  MUFU.EX2 R191, R138 ;  /* 0x0000008a00bf7308 */ /* 0x0003ee0000000800 */
[C---:B------:R-:W-:Y:S01]  /*17660*/  HMMA.16816.F32.BF16 R80, R144.reuse, R154, R80 ;  /* 0x0000009a9050723c */ /* 0x040fe20000041850 */
[----:B------:R-:W4:Y:S07]  /*17670*/  LDSM.16.MT88.4 R152, [R236+0x2100] ;  /* 0x00210000ec98783b */ /* 0x000f2e0000004200 */
[-C--:B---3--:R-:W-:Y:S08]  /*17680*/  HMMA.16816.F32.BF16 R84, R144, R148.reuse, R84 ;  /* 0x000000949054723c */ /* 0x088ff00000041854 */
[C---:B------:R-:W-:Y:S04]  /*17690*/  HMMA.16816.F32.BF16 R88, R140.reuse, R148, R88 ;  /* 0x000000948c58723c */ /* 0x040fe80000041858 */
[--C-:B-1----:R-:W-:Y:S04]  /*176a0*/  FFMA.FTZ R138, R230, c[0x0][0x2d0], -R207.reuse ;  /* 0x0000b400e68a7a23 */ /* 0x102fe800000108cf */
[-C--:B------:R-:W-:Y:S01]  /*176b0*/  HMMA.16816.F32.BF16 R92, R140, R150.reuse, R92 ;  /* 0x000000968c5c723c */ /* 0x080fe2000004185c */
[----:B------:R1:W3:Y:S07]  /*176c0*/  MUFU.EX2 R251, R138 ;  /* 0x0000008a00fb7308 */ /* 0x0002ee0000000800 */
[C---:B------:R-:W-:Y:S01]  /*176d0*/  HMMA.16816.F32.BF16 R96, R144.reuse, R150, R96 ;  /* 0x000000969060723c */ /* 0x040fe20000041860 */
[----:B------:R-:W2:Y:S07]  /*176e0*/  LDSM.16.MT88.4 R148, [R235+0x2100] ;  /* 0x00210000eb94783b */ /* 0x000eae0000004200 */
[-C--:B----4-:R-:W-:Y:S08]  /*176f0*/  HMMA.16816.F32.BF16 R100, R144, R152.reuse, R100 ;  /* 0x000000989064723c */ /* 0x090ff00000041864 */
[C---:B------:R-:W-:Y:S04]  /*17700*/  HMMA.16816.F32.BF16 R104, R140.reuse, R152, R104 ;  /* 0x000000988c68723c */ /* 0x040fe80000041868 */
[--C-:B-1----:R-:W-:Y:S04]  /*17710*/  FFMA.FTZ R138, R228, c[0x0][0x2d0], -R207.reuse ;  /* 0x0000b400e48a7a23 */ /* 0x102fe800000108cf */
[-C--:B------:R-:W-:Y:S01]  /*17720*/  HMMA.16816.F32.BF16 R108, R140, R154.reuse, R108 ;  /* 0x0000009a8c6c723c */ /* 0x080fe2000004186c */
[----:B------:R1:W-:Y:S07]  /*17730*/  MUFU.EX2 R178, R138 ;  /* 0x0000008a00b27308 */ /* 0x0003ee0000000800 */
[C---:B------:R-:W-:Y:S01]  /*17740*/  HMMA.16816.F32.BF16 R112, R144.reuse, R154, R112 ;  /* 0x0000009a9070723c */ /* 0x040fe20000041870 */
[----:B------:R-:W4:Y:S07]  /*17750*/  LDSM.16.MT88.4 R152, [R233+0x900] ;  /* 0x00090000e998783b */ /* 0x000f2e0000004200 */
[-C--:B--2---:R-:W-:Y:S08]  /*17760*/  HMMA.16816.F32.BF16 R116, R144, R148.reuse, R116 ;  /* 0x000000949074723c */ /* 0x084ff00000041874 */
[C---:B------:R-:W-:Y:S04]  /*17770*/  HMMA.16816.F32.BF16 R120, R140.reuse, R148, R120 ;  /* 0x000000948c78723c */ /* 0x040fe80000041878 */
[----:B-1----:R-:W-:Y:S04]  /*17780*/  FFMA.FTZ R138, R229, c[0x0][0x2d0], -R207 ;  /* 0x0000b400e58a7a23 */ /* 0x002fe800000108cf */
[-C--:B------:R-:W-:Y:S01]  /*17790*/  HMMA.16816.F32.BF16 R124, R140, R150.reuse, R124 ;  /* 0x000000968c7c723c */ /* 0x080fe2000004187c */
[----:B------:R1:W2:Y:S06]  /*177a0*/  MUFU.EX2 R196, R138 ;  /* 0x0000008a00c47308 */ /* 0x0002ac0000000800 */
[----:B------:R-:W-:Y:S02]  /*177b0*/  F2FP.BF16.PACK_AB R140, R250, R176 ;  /* 0x000000b0fa8c723e */ /* 0x000fe400000010ff */
[----:B---3--:R-:W-:Y:S03]  /*177c0*/  F2FP.BF16.PACK_AB R141, R251, R191 ;  /* 0x000000bffb8d723e */ /* 0x008fe600000010ff */
[----:B------:R-:W-:Y:S01]  /*177d0*/  F2FP.BF16.PACK_AB R142, R193, R179 ;  /* 0x000000b3c18e723e */ /* 0x000fe200000010ff */
[--C-:B-1----:R-:W-:Y:S01]  /*177e0*/  FFMA.FTZ R138, R183, c[0x0][0x2d0], -R205.reuse ;  /* 0x0000b400b78a7a23 */ /* 0x102fe200000108cd */
[----:B------:R-:W-:Y:S02]  /*177f0*/  MOV R183, R182 ;  /* 0x000000b600b77202 */ /* 0x000fe40000000f00 */
[----:B------:R-:W-:Y:S02]  /*17800*/  MOV R182, R181 ;  /* 0x000000b500b67202 */ /* 0x000fe40000000f00 */
[----:B------:R-:W-:Y:S02]  /*17810*/  MOV R181, R180 ;  /* 0x000000b400b57202 */ /* 0x000fe40000000f00 */
[----:B------:R-:W-:Y:S02]  /*17820*/  MOV R180, R177 ;  /* 0x000000b100b47202 */ /* 0x000fe40000000f00 */
[----:B------:R-:W-:Y:S02]  /*17830*/  MOV R177, R239 ;  /* 0x000000ef00b17202 */ /* 0x000fe40000000f00 */
[----:B------:R1:W-:Y:S01]  /*17840*/  MUFU.EX2 R239, R138 ;  /* 0x0000008a00ef7308 */ /* 0x0003e20000000800 */
[----:B--2---:R-:W-:Y:S01]  /*17850*/  F2FP.BF16.PACK_AB R143, R196, R178 ;  /* 0x000000b2c48f723e */ /* 0x004fe200000010ff */
[--C-:B-1----:R-:W-:Y:S01]  /*17860*/  FFMA.FTZ R138, R183, c[0x0][0x2d0], -R205.reuse ;  /* 0x0000b400b78a7a23 */ /* 0x102fe200000108cd */
[----:B------:R-:W-:Y:S02]  /*17870*/  MOV R183, R182 ;  /* 0x000000b600b77202 */ /* 0x000fe40000000f00 */
[----:B------:R-:W-:Y:S02]  /*17880*/  MOV R182, R181 ;  /* 0x000000b500b67202 */ /* 0x000fe40000000f00 */
[----:B------:R-:W-:Y:S02]  /*17890*/  MOV R181, R180 ;  /* 0x000000b400b57202 */ /* 0x000fe40000000f00 */
        /* <DEDUP_REMOVED lines=8> */
[----:B------:R-:W-:Y:S02]  /*17920*/  MOV R218, R130 ;  /* 0x0000008200da7202 */ /* 0x000fe40000000f00 */
[----:B------:R-:W2:Y:S01]  /*17930*/  LDL.LU R130, [R1+0x90] ;  /* 0x0000900001827983 */ /* 0x000ea20000300800 */
[--C-:B-1----:R-:W-:Y:S01]  /*17940*/  FFMA.FTZ R138, R183, c[0x0][0x2d0], -R205.reuse ;  /* 0x0000b400b78a7a23 */ /* 0x102fe200000108cd */
[----:B------:R-:W-:Y:S02]  /*17950*/  MOV R183, R181 ;  /* 0x000000b500b77202 */ /* 0x000fe40000000f00 */
[----:B------:R-:W-:Y:S02]  /*17960*/  MOV R181, R177 ;  /* 0x000000b100b57202 */ /* 0x000fe40000000f00 */
[----:B------:R1:W-:Y:S02]  /*17970*/  MUFU.EX2 R177, R138 ;  /* 0x0000008a00b17308 */ /* 0x0003e40000000800 */
[----:B-1----:R-:W-:Y:S01]  /*17980*/  FFMA.FTZ R138, R184, c[0x0][0x2d0], -R205 ;  /* 0x0000b400b88a7a23 */ /* 0x002fe200000108cd */
[----:B------:R-:W-:Y:S02]  /*17990*/  MOV R184, R183 ;  /* 0x000000b700b87202 */ /* 0x000fe40000000f00 */
[----:B------:R-:W-:Y:S05]  /*179a0*/  MOV R183, R182 ;  /* 0x000000b600b77202 */ /* 0x000fea0000000f00 */
[----:B------:R1:W-:Y:S01]  /*179b0*/  MUFU.EX2 R197, R138 ;  /* 0x0000008a00c57308 */ /* 0x0003e20000000800 */
[----:B------:R-:W-:Y:S02]  /*179c0*/  MOV R182, R181 ;  /* 0x000000b500b67202 */ /* 0x000fe40000000f00 */
[----:B------:R-:W-:Y:S02]  /*179d0*/  MOV R181, R180 ;  /* 0x000000b400b57202 */ /* 0x000fe40000000f00 */
[----:B------:R-:W-:Y:S02]  /*179e0*/  MOV R180, R175 ;  /* 0x000000af00b47202 */ /* 0x000fe40000000f00 */
[----:B------:R-:W-:Y:S02]  /*179f0*/  MOV R175, R173 ;  /* 0x000000ad00af7202 */ /* 0x000fe40000000f00 */
[----:B------:R-:W-:Y:S02]  /*17a00*/  MOV R173, R168 ;  /* 0x000000a800ad7202 */ /* 0x000fe40000000f00 */
[----:B------:R-:W-:Y:S02]  /*17a10*/  MOV R168, R131 ;  /* 0x0000008300a87202 */ /* 0x000fe40000000f00 */
[----:B------:R-:W3:Y:S04]  /*17a20*/  LDL.LU R131, [R1+0x8c] ;  /* 0x00008c0001837983 */ /* 0x000ee80000300800 */
[----:B------:R-:W4:Y:S04]  /*17a30*/  LDL.LU R186, [R1+0xc] ;  /* 0x00000c0001ba7983 */ /* 0x000f280000300800 */
[----:B------:R-:W4:Y:S01]  /*17a40*/  LDL.LU R185, [R1+0x8] ;  /* 0x0000080001b97983 */ /* 0x000f220000300800 */
[--C-:B-1----:R-:W-:Y:S01]  /*17a50*/  FFMA.FTZ R138, R184, c[0x0][0x2d0], -R137.reuse ;  /* 0x0000b400b88a7a23 */ /* 0x102fe20000010889 */
        /* <DEDUP_REMOVED lines=9> */
[--C-:B-1----:R-:W-:Y:S01]  /*17af0*/  FFMA.FTZ R138, R183, c[0x0][0x2d0], -R137.reuse ;  /* 0x0000b400b78a7a23 */ /* 0x102fe20000010889 */
[----:B------:R-:W-:Y:S07]  /*17b00*/  MOV R183, R181 ;  /* 0x000000b500b77202 */ /* 0x000fee0000000f00 */
[----:B------:R1:W-:Y:S02]  /*17b10*/  MUFU.EX2 R181, R138 ;  /* 0x0000008a00b57308 */ /* 0x0003e40000000800 */
[----:B-1----:R-:W-:Y:S08]  /*17b20*/  FFMA.FTZ R138, R183, c[0x0][0x2d0], -R137 ;  /* 0x0000b400b78a7a23 */ /* 0x002ff00000010889 */
[----:B------:R1:W-:Y:S02]  /*17b30*/  MUFU.EX2 R201, R138 ;  /* 0x0000008a00c97308 */ /* 0x0003e40000000800 */
[--C-:B-1----:R-:W-:Y:S08]  /*17b40*/  FFMA.FTZ R138, R182, c[0x0][0x2d0], -R206.reuse ;  /* 0x0000b400b68a7a23 */ /* 0x102ff000000108ce */
[----:B------:R1:W1:Y:S02]  /*17b50*/  MUFU.EX2 R200, R138 ;  /* 0x0000008a00c87308 */ /* 0x0002640000000800 */
[--C-:B-1----:R-:W-:Y:S01]  /*17b60*/  FFMA.FTZ R138, R169, c[0x0][0x2d0], -R206.reuse ;  /* 0x0000b400a98a7a23 */ /* 0x102fe200000108ce */
[----:B------:R-:W-:Y:S02]  /*17b70*/  MOV R169, R168 ;  /* 0x000000a800a97202 */ /* 0x000fe40000000f00 */
[----:B------:R-:W-:Y:S05]  /*17b80*/  MOV R168, R219 ;  /* 0x000000db00a87202 */ /* 0x000fea0000000f00 */
[----:B------:R1:W-:Y:S02]  /*17b90*/  MUFU.EX2 R219, R138 ;  /* 0x0000008a00db7308 */ /* 0x0003e40000000800 */
[--C-:B-1----:R-:W-:Y:S08]  /*17ba0*/  FFMA.FTZ R138, R180, c[0x0][0x2d0], -R206.reuse ;  /* 0x0000b400b48a7a23 */ /* 0x102ff000000108ce */
[----:B------:R1:W-:Y:S02]  /*17bb0*/  MUFU.EX2 R189, R138 ;  /* 0x0000008a00bd7308 */ /* 0x0003e40000000800 */
[----:B-1----:R-:W-:Y:S02]  /*17bc0*/  FFMA.FTZ R138, R175, c[0x0][0x2d0], -R206 ;  /* 0x0000b400af8a7a23 */ /* 0x002fe400000108ce */
[----:B------:R-:W-:Y:S06]  /*17bd0*/  FFMA.FTZ R175, R218, c[0x0][0x2d0], -R205 ;  /* 0x0000b400daaf7a23 */ /* 0x000fec00000108cd */
[----:B------:R1:W-:Y:S10]  /*17be0*/  MUFU.EX2 R182, R138 ;  /* 0x0000008a00b67308 */ /* 0x0003f40000000800 */
[----:B------:R1:W-:Y:S01]  /*17bf0*/  MUFU.EX2 R230, R175 ;  /* 0x000000af00e67308 */ /* 0x0003e20000000800 */
[----:B--2---:R-:W-:Y:S02]  /*17c00*/  FMUL.FTZ R130, R132, R130 ;  /* 0x0000008284827220 */ /* 0x004fe40000410000 */
[----:B-1----:R-:W-:Y:S02]  /*17c10*/  FFMA.FTZ R138, R174, c[0x0][0x2d0], -R207 ;  /* 0x0000b400ae8a7a23 */ /* 0x002fe400000108cf */
[----:B------:R-:W-:Y:S05]  /*17c20*/  FFMA.FTZ R174, R222, c[0x0][0x2d0], -R205 ;  /* 0x0000b400deae7a23 */ /* 0x000fea00000108cd */
[----:B------:R1:W-:Y:S01]  /*17c30*/  MUFU.EX2 R184, R138 ;  /* 0x0000008a00b87308 */ /* 0x0003e20000000800 */
[----:B------:R-:W-:Y:S09]  /*17c40*/  MOV R175, R200 ;  /* 0x000000c800af7202 */ /* 0x000ff20000000f00 */
[----:B------:R2:W-:Y:S01]  /*17c50*/  MUFU.EX2 R231, R174 ;  /* 0x000000ae00e77308 */ /* 0x0005e20000000800 */
[--C-:B-1----:R-:W-:Y:S01]  /*17c60*/  FFMA.FTZ R138, R169, c[0x0][0x2d0], -R207.reuse ;  /* 0x0000b400a98a7a23 */ /* 0x102fe200000108cf */
[----:B------:R-:W-:Y:S02]  /*17c70*/  MOV R169, R168 ;  /* 0x000000a800a97202 */ /* 0x000fe40000000f00 */
[----:B------:R-:W-:Y:S06]  /*17c80*/  MOV R168, R220 ;  /* 0x000000dc00a87202 */ /* 0x000fec0000000f00 */
[----:B------:R1:W-:Y:S01]  /*17c90*/  MUFU.EX2 R220, R138 ;  /* 0x0000008a00dc7308 */ /* 0x0003e20000000800 */
[----:B--2---:R-:W-:Y:S01]  /*17ca0*/  MOV R174, R201 ;  /* 0x000000c900ae7202 */ /* 0x004fe20000000f00 */
[C---:B---3--:R-:W-:Y:S02]  /*17cb0*/  FMUL.FTZ R131, R132.reuse, R131 ;  /* 0x0000008384837220 */ /* 0x048fe40000410000 */
[----:B-1----:R-:W-:Y:S02]  /*17cc0*/  FFMA.FTZ R138, R173, c[0x0][0x2d0], -R207 ;  /* 0x0000b400ad8a7a23 */ /* 0x002fe400000108cf */
[----:B------:R-:W-:Y:S02]  /*17cd0*/  FFMA.FTZ R173, R223, c[0x0][0x2d0], -R205 ;  /* 0x0000b400dfad7a23 */ /* 0x000fe400000108cd */
[----:B----4-:R-:W-:Y:S01]  /*17ce0*/  FFMA.FTZ R133, R133, R186, R214 ;  /* 0x000000ba85857223 */ /* 0x010fe200000100d6 */
[----:B------:R-:W-:Y:S01]  /*17cf0*/  HMMA.16816.F32.BF16 R128, R144, R150, R128 ;  /* 0x000000969080723c */ /* 0x000fe20000041880 */
[----:B------:R-:W1:Y:S01]  /*17d00*/  LDSM.16.MT88.4 R148, [R234+0x900] ;  /* 0x00090000ea94783b */ /* 0x000e620000004200 */
[----:B------:R2:W-:Y:S02]  /*17d10*/  MUFU.EX2 R188, R138 ;  /* 0x0000008a00bc7308 */ /* 0x0005e40000000800 */
[----:B------:R-:W-:Y:S02]  /*17d20*/  FFMA.FTZ R132, R132, R185, R213 ;  /* 0x000000b984847223 */ /* 0x000fe400000100d5 */
[----:B------:R-:W-:Y:S01]  /*17d30*/  FADD.FTZ R133, R245, R133 ;  /* 0x00000085f5857221 */ /* 0x000fe20000010000 */
[----:B------:R-:W-:Y:S01]  /*17d40*/  F2FP.BF16.PACK_AB R144, R243, R239 ;  /* 0x000000eff390723e */ /* 0x000fe200000010ff */
[-C--:B------:R-:W-:Y:S04]  /*17d50*/  HMMA.16816.F32.BF16 R4, R140, R152.reuse, R4 ;  /* 0x000000988c04723c */ /* 0x080fe80000041804 */
[----:B------:R-:W-:Y:S01]  /*17d60*/  MUFU.EX2 R173, R173 ;  /* 0x000000ad00ad7308 */ /* 0x000fe20000000800 */
[----:B------:R-:W-:Y:S01]  /*17d70*/  F2FP.BF16.PACK_AB R145, R202, R249 ;  /* 0x000000f9ca91723e */ /* 0x000fe200000010ff */
[----:B------:R-:W-:Y:S01]  /*17d80*/  FADD.FTZ R133, R247, R133 ;  /* 0x00000085f7857221 */ /* 0x000fe20000010000 */
[----:B------:R-:W-:Y:S01]  /*17d90*/  F2FP.BF16.PACK_AB R147, R201, R181 ;  /* 0x000000b5c993723e */ /* 0x000fe200000010ff */
[----:B------:R-:W-:Y:S01]  /*17da0*/  FADD.FTZ R132, R246, R132 ;  /* 0x00000084f6847221 */ /* 0x000fe20000010000 */
[----:B------:R-:W-:Y:S03]  /*17db0*/  F2FP.BF16.PACK_AB R146, R197, R177 ;  /* 0x000000b1c592723e */ /* 0x000fe600000010ff */
[----:B------:R-:W-:Y:S02]  /*17dc0*/  FADD.FTZ R133, R248, R133 ;  /* 0x00000085f8857221 */ /* 0x000fe40000010000 */
[----:B------:R-:W-:Y:S02]  /*17dd0*/  FADD.FTZ R132, R241, R132 ;  /* 0x00000084f1847221 */ /* 0x000fe40000010000 */
[C---:B------:R-:W-:Y:S04]  /*17de0*/  HMMA.16816.F32.BF16 R8, R144.reuse, R152, R8 ;  /* 0x000000989008723c */ /* 0x040fe80000041808 */
[----:B------:R-:W-:Y:S02]  /*17df0*/  FADD.FTZ R132, R232, R132 ;  /* 0x00000084e8847221 */ /* 0x000fe40000010000 */
[--C-:B--2---:R-:W-:Y:S02]  /*17e00*/  FFMA.FTZ R138, R172, c[0x0][0x2d0], -R207.reuse ;  /* 0x0000b400ac8a7a23 */ /* 0x104fe400000108cf */
[-C--:B------:R-:W-:Y:S02]  /*17e10*/  HMMA.16816.F32.BF16 R12, R144, R154.reuse, R12 ;  /* 0x0000009a900c723c */ /* 0x080fe4000004180c */
[----:B------:R2:W-:Y:S02]  /*17e20*/  MUFU.EX2 R180, R138 ;  /* 0x0000008a00b47308 */ /* 0x0005e40000000800 */
[----:B------:R-:W-:Y:S02]  /*17e30*/  FFMA.FTZ R172, R157, c[0x0][0x2d0], -R207 ;  /* 0x0000b4009dac7a23 */ /* 0x000fe400000108cf */
[----:B------:R-:W-:Y:S02]  /*17e40*/  FADD.FTZ R133, R176, R133 ;  /* 0x00000085b0857221 */ /* 0x000fe40000010000 */
[C---:B------:R-:W-:Y:S01]  /*17e50*/  HMMA.16816.F32.BF16 R16, R140.reuse, R154, R16 ;  /* 0x0000009a8c10723c */ /* 0x040fe20000041810 */
[----:B------:R-:W3:Y:S07]  /*17e60*/  LDSM.16.MT88.4 R152, [R236+0x900] ;  /* 0x00090000ec98783b */ /* 0x000eee0000004200 */
[-C--:B-1----:R-:W-:Y:S08]  /*17e70*/  HMMA.16816.F32.BF16 R20, R140, R148.reuse, R20 ;  /* 0x000000948c14723c */ /* 0x082ff00000041814 */
[C---:B------:R-:W-:Y:S04]  /*17e80*/  HMMA.16816.F32.BF16 R24, R144.reuse, R148, R24 ;  /* 0x000000949018723c */ /* 0x040fe80000041818 */
[----:B--2---:R-:W-:Y:S02]  /*17e90*/  FFMA.FTZ R138, R169, c[0x0][0x2d0], -R205 ;  /* 0x0000b400a98a7a23 */ /* 0x004fe400000108cd */
[--C-:B------:R-:W-:Y:S02]  /*17ea0*/  FFMA.FTZ R169, R165, c[0x0][0x2d0], -R206.reuse ;  /* 0x0000b400a5a97a23 */ /* 0x100fe400000108ce */
[-C--:B------:R-:W-:Y:S01]  /*17eb0*/  HMMA.16816.F32.BF16 R28, R144, R150.reuse, R28 ;  /* 0x00000096901c723c */ /* 0x080fe2000004181c */
[----:B------:R1:W-:Y:S03]  /*17ec0*/  MUFU.EX2 R183, R138 ;  /* 0x0000008a00b77308 */ /* 0x0003e60000000800 */
[----:B------:R-:W-:Y:S04]  /*17ed0*/  FFMA.FTZ R165, R159, c[0x0][0x2d0], -R207 ;  /* 0x0000b4009fa57a23 */ /* 0x000fe800000108cf */
[C---:B------:R-:W-:Y:S01]  /*17ee0*/  HMMA.16816.F32.BF16 R32, R140.reuse, R150, R32 ;  /* 0x000000968c20723c */ /* 0x040fe20000041820 */
[----:B------:R-:W2:Y:S02]  /*17ef0*/  LDSM.16.MT88.4 R148, [R235+0x900] ;  /* 0x00090000eb94783b */ /* 0x000ea40000004200 */
[----:B------:R-:W-:Y:S05]  /*17f00*/  MUFU.EX2 R199, R169 ;  /* 0x000000a900c77308 */ /* 0x000fea0000000800 */
[-C--:B---3--:R-:W-:Y:S05]  /*17f10*/  HMMA.16816.F32.BF16 R36, R140, R152.reuse, R36 ;  /* 0x000000988c24723c */ /* 0x088fea0000041824 */
[----:B------:R-:W-:Y:S03]  /*17f20*/  MUFU.EX2 R198, R165 ;  /* 0x000000a500c67308 */ /* 0x000fe60000000800 */
[C---:B------:R-:W-:Y:S04]  /*17f30*/  HMMA.16816.F32.BF16 R40, R144.reuse, R152, R40 ;  /* 0x000000989028723c */ /* 0x040fe80000041828 */
[----:B-1----:R-:W-:Y:S02]  /*17f40*/  FFMA.FTZ R138, R168, c[0x0][0x2d0], -R205 ;  /* 0x0000b400a88a7a23 */ /* 0x002fe400000108cd */
[--C-:B------:R-:W-:Y:S01]  /*17f50*/  FFMA.FTZ R168, R163, c[0x0][0x2d0], -R206.reuse ;  /* 0x0000b400a3a87a23 */ /* 0x100fe200000108ce */
[----:B------:R1:W-:Y:S01]  /*17f60*/  MUFU.EX2 R165, R172 ;  /* 0x000000ac00a57308 */ /* 0x0003e20000000800 */
[-C--:B------:R-:W-:Y:S08]  /*17f70*/  HMMA.16816.F32.BF16 R44, R144, R154.reuse, R44 ;  /* 0x0000009a902c723c */ /* 0x080ff0000004182c */
[C---:B------:R-:W-:Y:S01]  /*17f80*/  HMMA.16816.F32.BF16 R48, R140.reuse, R154, R48 ;  /* 0x0000009a8c30723c */ /* 0x040fe20000041830 */
[----:B------:R-:W3:Y:S01]  /*17f90*/  LDSM.16.MT88.4 R152, [R233+0x2900] ;  /* 0x00290000e998783b */ /* 0x000ee20000004200 */
[----:B------:R-:W4:Y:S06]  /*17fa0*/  MUFU.EX2 R218, R168 ;  /* 0x000000a800da7308 */ /* 0x000f2c0000000800 */
[-C--:B--2---:R-:W-:Y:S04]  /*17fb0*/  HMMA.16816.F32.BF16 R52, R140, R148.reuse, R52 ;  /* 0x000000948c34723c */ /* 0x084fe80000041834 */
[----:B------:R2:W-:Y:S01]  /*17fc0*/  MUFU.EX2 R192, R138 ;  /* 0x0000008a00c07308 */ /* 0x0005e20000000800 */
[----:B-1----:R-:W-:Y:S03]  /*17fd0*/  MOV R172, R202 ;  /* 0x000000ca00ac7202 */ /* 0x002fe60000000f00 */
[C---:B------:R-:W-:Y:S08]  /*17fe0*/  HMMA.16816.F32.BF16 R56, R144.reuse, R148, R56 ;  /* 0x000000949038723c */ /* 0x040ff00000041838 */
[-C--:B------:R-:W-:Y:S04]  /*17ff0*/  HMMA.16816.F32.BF16 R60, R144, R150.reuse, R60 ;  /* 0x00000096903c723c */ /* 0x080fe8000004183c */
[-C--:B----4-:R-:W-:Y:S04]  /*18000*/  MOV R176, R218.reuse ;  /* 0x000000da00b07202 */ /* 0x090fe80000000f00 */
[C---:B------:R-:W-:Y:S01]  /*18010*/  HMMA.16816.F32.BF16 R64, R140.reuse, R150, R64 ;  /* 0x000000968c40723c */ /* 0x040fe20000041840 */
[----:B------:R-:W1:Y:S03]  /*18020*/  LDSM.16.MT88.4 R148, [R234+0x2900] ;  /* 0x00290000ea94783b */ /* 0x000e660000004200 */
[--C-:B--2---:R-:W-:Y:S02]  /*18030*/  FFMA.FTZ R138, R167, c[0x0][0x2d0], -R137.reuse ;  /* 0x0000b400a78a7a23 */ /* 0x104fe40000010889 */
[--C-:B------:R-:W-:Y:S02]  /*18040*/  FFMA.FTZ R167, R162, c[0x0][0x2d0], -R206.reuse ;  /* 0x0000b400a2a77a23 */ /* 0x100fe400000108ce */
[----:B------:R2:W-:Y:S01]  /*18050*/  MUFU.EX2 R226, R138 ;  /* 0x0000008a00e27308 */ /* 0x0005e20000000800 */
[-C--:B---3--:R-:W-:Y:S08]  /*18060*/  HMMA.16816.F32.BF16 R68, R140, R152.reuse, R68 ;  /* 0x000000988c44723c */ /* 0x088ff00000041844 */
[C---:B------:R-:W-:Y:S01]  /*18070*/  HMMA.16816.F32.BF16 R72, R144.reuse, R152, R72 ;  /* 0x000000989048723c */ /* 0x040fe20000041848 */
[----:B------:R-:W3:Y:S07]  /*18080*/  MUFU.EX2 R167, R167 ;  /* 0x000000a700a77308 */ /* 0x000eee0000000800 */
[-C--:B------:R-:W-:Y:S04]  /*18090*/  HMMA.16816.F32.BF16 R76, R144, R154.reuse, R76 ;  /* 0x0000009a904c723c */ /* 0x080fe8000004184c */
[----:B--2---:R-:W-:Y:S04]  /*180a0*/  FFMA.FTZ R138, R166, c[0x0][0x2d0], -R137 ;  /* 0x0000b400a68a7a23 */ /* 0x004fe80000010889 */
[C---:B------:R-:W-:Y:S01]  /*180b0*/  HMMA.16816.F32.BF16 R80, R140.reuse, R154, R80 ;  /* 0x0000009a8c50723c */ /* 0x040fe20000041850 */
[----:B------:R-:W2:Y:S01]  /*180c0*/  LDSM.16.MT88.4 R152, [R236+0x2900] ;  /* 0x00290000ec98783b */ /* 0x000ea20000004200 */
[----:B------:R4:W-:Y:S02]  /*180d0*/  MUFU.EX2 R228, R138 ;  /* 0x0000008a00e47308 */ /* 0x0009e40000000800 */
[----:B------:R-:W-:Y:S04]  /*180e0*/  FFMA.FTZ R166, R160, c[0x0][0x2d0], -R207 ;  /* 0x0000b400a0a67a23 */ /* 0x000fe800000108cf */
[-C--:B-1----:R-:W-:Y:S04]  /*180f0*/  HMMA.16816.F32.BF16 R84, R140, R148.reuse, R84 ;  /* 0x000000948c54723c */ /* 0x082fe80000041854 */
[----:B------:R3:W-:Y:S04]  /*18100*/  MUFU.EX2 R195, R166 ;  /* 0x000000a600c37308 */ /* 0x0007e80000000800 */
[C---:B------:R-:W-:Y:S08]  /*18110*/  HMMA.16816.F32.BF16 R88, R144.reuse, R148, R88 ;  /* 0x000000949058723c */ /* 0x040ff00000041858 */
[-C--:B------:R-:W-:Y:S04]  /*18120*/  HMMA.16816.F32.BF16 R92, R144, R150.reuse, R92 ;  /* 0x00000096905c723c */ /* 0x080fe8000004185c */
[----:B----4-:R-:W-:Y:S02]  /*18130*/  FFMA.FTZ R138, R161, c[0x0][0x2d0], -R137 ;  /* 0x0000b400a18a7a23 */ /* 0x010fe40000010889 */
[----:B------:R-:W-:Y:S02]  /*18140*/  LDSM.16.MT88.4 R160, [R236+0x1100] ;  /* 0x00110000eca0783b */ /* 0x000fe40000004200 */
[C---:B------:R-:W-:Y:S01]  /*18150*/  HMMA.16816.F32.BF16 R96, R140.reuse, R150, R96 ;  /* 0x000000968c60723c */ /* 0x040fe20000041860 */
[----:B------:R1:W-:Y:S03]  /*18160*/  MUFU.EX2 R225, R138 ;  /* 0x0000008a00e17308 */ /* 0x0003e60000000800 */
[----:B---3--:R-:W-:Y:S02]  /*18170*/  MOV R166, R167 ;  /* 0x000000a700a67202 */ /* 0x008fe40000000f00 */
[----:B------:R-:W3:Y:S02]  /*18180*/  LDSM.16.MT88.4 R148, [R235+0x2900] ;  /* 0x00290000eb94783b */ /* 0x000ee40000004200 */
[-C--:B--2---:R-:W-:Y:S08]  /*18190*/  HMMA.16816.F32.BF16 R100, R140, R152.reuse, R100 ;  /* 0x000000988c64723c */ /* 0x084ff00000041864 */
[C---:B------:R-:W-:Y:S07]  /*181a0*/  HMMA.16816.F32.BF16 R104, R144.reuse, R152, R104 ;  /* 0x000000989068723c */ /* 0x040fee0000041868 */
[--C-:B------:R-:W-:Y:S01]  /*181b0*/  FFMA.FTZ R152, R170, c[0x0][0x2d0], -R205.reuse ;  /* 0x0000b400aa987a23 */ /* 0x100fe200000108cd */
[-C--:B------:R-:W-:Y:S03]  /*181c0*/  HMMA.16816.F32.BF16 R108, R144, R154.reuse, R108 ;  /* 0x0000009a906c723c */ /* 0x080fe6000004186c */
[----:B------:R-:W-:Y:S01]  /*181d0*/  MUFU.EX2 R190, R152 ;  /* 0x0000009800be7308 */ /* 0x000fe20000000800 */
[----:B------:R-:W-:Y:S01]  /*181e0*/  FFMA.FTZ R170, R164, c[0x0][0x2d0], -R206 ;  /* 0x0000b400a4aa7a23 */ /* 0x000fe200000108ce */
[----:B------:R-:W-:Y:S01]  /*181f0*/  F2FP.BF16.PACK_AB R206, R166, R218 ;  /* 0x000000daa6ce723e */ /* 0x000fe200000010ff */
[----:B------:R-:W2:Y:S01]  /*18200*/  LDL.LU R164, [R1+0x10] ;  /* 0x0000100001a47983 */ /* 0x000ea20000300800 */
[----:B------:R-:W-:Y:S01]  /*18210*/  FFMA.FTZ R153, R171, c[0x0][0x2d0], -R205 ;  /* 0x0000b400ab997a23 */ /* 0x000fe200000108cd */
[C---:B------:R-:W-:Y:S02]  /*18220*/  HMMA.16816.F32.BF16 R112, R140.reuse, R154, R112 ;  /* 0x0000009a8c70723c */ /* 0x040fe40000041870 */
[----:B------:R-:W4:Y:S02]  /*18230*/  LDL.LU R185, [R1+0x14] ;  /* 0x0000140001b97983 */ /* 0x000f240000300800 */
[----:B-1----:R-:W-:Y:S01]  /*18240*/  FFMA.FTZ R138, R156, c[0x0][0x2d0], -R137 ;  /* 0x0000b4009c8a7a23 */ /* 0x002fe20000010889 */
[----:B------:R1:W1:Y:S01]  /*18250*/  MUFU.EX2 R203, R153 ;  /* 0x0000009900cb7308 */ /* 0x0002620000000800 */
[----:B------:R-:W-:Y:S02]  /*18260*/  FFMA.FTZ R171, R158, c[0x0][0x2d0], -R207 ;  /* 0x0000b4009eab7a23 */ /* 0x000fe400000108cf */
[----:B------:R-:W-:Y:S01]  /*18270*/  LDSM.16.MT88.4 R156, [R234+0x1100] ;  /* 0x00110000ea9c783b */ /* 0x000fe20000004200 */
[----:B------:R-:W-:Y:S01]  /*18280*/  FFMA.FTZ R205, R221, c[0x0][0x2d0], -R205 ;  /* 0x0000b400ddcd7a23 */ /* 0x000fe200000108cd */
[-C--:B---3--:R-:W-:Y:S05]  /*18290*/  HMMA.16816.F32.BF16 R116, R140, R148.reuse, R116 ;  /* 0x000000948c74723c */ /* 0x088fea0000041874 */
[----:B------:R-:W-:Y:S03]  /*182a0*/  MUFU.EX2 R171, R171 ;  /* 0x000000ab00ab7308 */ /* 0x000fe60000000800 */
[C---:B------:R-:W-:Y:S07]  /*182b0*/  HMMA.16816.F32.BF16 R120, R144.reuse, R148, R120 ;  /* 0x000000949078723c */ /* 0x040fee0000041878 */
[----:B------:R-:W3:Y:S01]  /*182c0*/  MUFU.EX2 R227, R138 ;  /* 0x0000008a00e37308 */ /* 0x000ee20000000800 */
[-C--:B------:R-:W-:Y:S01]  /*182d0*/  HMMA.16816.F32.BF16 R124, R144, R150.reuse, R124 ;  /* 0x00000096907c723c */ /* 0x080fe2000004187c */
[----:B-1----:R-:W1:Y:S03]  /*182e0*/  LDSM.16.MT88.4 R152, [R233+0x1100] ;  /* 0x00110000e998783b */ /* 0x002e660000004200 */
[-C--:B------:R-:W-:Y:S05]  /*182f0*/  MOV R167, R203.reuse ;  /* 0x000000cb00a77202 */ /* 0x080fea0000000f00 */
[----:B------:R-:W-:Y:S03]  /*18300*/  MUFU.EX2 R194, R170 ;  /* 0x000000aa00c27308 */ /* 0x000fe60000000800 */
[----:B------:R-:W-:Y:S01]  /*18310*/  F2FP.BF16.PACK_AB R144, R190, R203 ;  /* 0x000000cbbe90723e */ /* 0x000fe200000010ff */
[----:B------:R-:W-:Y:S01]  /*18320*/  HMMA.16816.F32.BF16 R128, R140, R150, R128 ;  /* 0x000000968c80723c */ /* 0x000fe20000041880 */
[----:B------:R-:W1:Y:S03]  /*18330*/  LDSM.16.MT88.4 R148, [R235+0x1100] ;  /* 0x00110000eb94783b */ /* 0x000e660000004200 */
[----:B------:R-:W-:Y:S02]  /*18340*/  F2FP.BF16.PACK_AB R146, R192, R183 ;  /* 0x000000b7c092723e */ /* 0x000fe400000010ff */
[----:B------:R-:W-:Y:S02]  /*18350*/  F2FP.BF16.PACK_AB R145, R228, R226 ;  /* 0x000000e2e491723e */ /* 0x000fe400000010ff */
[----:B------:R-:W-:Y:S01]  /*18360*/  F2FP.BF16.PACK_AB R140, R219, R200 ;  /* 0x000000c8db8c723e */ /* 0x000fe200000010ff */
[----:B------:R1:W1:Y:S01]  /*18370*/  MUFU.EX2 R229, R205 ;  /* 0x000000cd00e57308 */ /* 0x0002620000000800 */
[----:B------:R-:W-:Y:S02]  /*18380*/  LDSM.16.MT88.4 R200, [R235+0x1900] ;  /* 0x00190000ebc8783b */ /* 0x000fe40000004200 */
[----:B------:R-:W-:Y:S02]  /*18390*/  F2FP.BF16.PACK_AB R141, R220, R184 ;  /* 0x000000b8dc8d723e */ /* 0x000fe400000010ff */
[----:B------:R-:W-:Y:S02]  /*183a0*/  F2FP.BF16.PACK_AB R142, R182, R189 ;  /* 0x000000bdb68e723e */ /* 0x000fe400000010ff */
[----:B------:R-:W-:Y:S02]  /*183b0*/  F2FP.BF16.PACK_AB R143, R180, R188 ;  /* 0x000000bcb48f723e */ /* 0x000fe400000010ff */
[----:B---3--:R-:W-:Y:S05]  /*183c0*/  F2FP.BF16.PACK_AB R147, R227, R225 ;  /* 0x000000e1e393723e */ /* 0x008fea00000010ff */
[-C--:B-1----:R-:W-:Y:S03]  /*183d0*/  HMMA.16816.F32.BF16 R4, R140, R152.reuse, R4 ;  /* 0x000000988c04723c */ /* 0x082fe60000041804 */
[----:B------:R-:W-:Y:S05]  /*183e0*/  F2FP.BF16.PACK_AB R205, R198, R195 ;  /* 0x000000c3c6cd723e */ /* 0x000fea00000010ff */
        /* <DEDUP_REMOVED lines=28> */
[----:B------:R-:W-:Y:S03]  /*185b0*/  LDSM.16.MT88.4 R220, [R236+0x3900] ;  /* 0x00390000ecdc783b */ /* 0x000fe60000004200 */
[----:B------:R-:W-:Y:S04]  /*185c0*/  MOV R156, R219 ;  /* 0x000000db009c7202 */ /* 0x000fe80000000f00 */
[C---:B------:R-:W-:Y:S07]  /*185d0*/  HMMA.16816.F32.BF16 R96, R140.reuse, R158, R96 ;  /* 0x0000009e8c60723c */ /* 0x040fee0000041860 */
[----:B------:R-:W-:Y:S01]  /*185e0*/  MOV R159, R171 ;  /* 0x000000ab009f7202 */ /* 0x000fe20000000f00 */
[-C--:B------:R-:W-:Y:S01]  /*185f0*/  HMMA.16816.F32.BF16 R100, R140, R160.reuse, R100 ;  /* 0x000000a08c64723c */ /* 0x080fe20000041864 */
[----:B------:R-:W3:Y:S03]  /*18600*/  LDSM.16.MT88.4 R168, [R234+0x1900] ;  /* 0x00190000eaa8783b */ /* 0x000ee60000004200 */
[----:B------:R-:W-:Y:S02]  /*18610*/  MOV R158, R184 ;  /* 0x000000b8009e7202 */ /* 0x000fe40000000f00 */
[----:B------:R-:W-:Y:S02]  /*18620*/  F2FP.BF16.PACK_AB R207, R165, R159 ;  /* 0x0000009fa5cf723e */ /* 0x000fe400000010ff */
[C---:B------:R-:W-:Y:S08]  /*18630*/  HMMA.16816.F32.BF16 R104, R144.reuse, R160, R104 ;  /* 0x000000a09068723c */ /* 0x040ff00000041868 */
[-C--:B------:R-:W-:Y:S08]  /*18640*/  HMMA.16816.F32.BF16 R108, R144, R162.reuse, R108 ;  /* 0x000000a2906c723c */ /* 0x080ff0000004186c */
[C---:B------:R-:W-:Y:S08]  /*18650*/  HMMA.16816.F32.BF16 R112, R140.reuse, R162, R112 ;  /* 0x000000a28c70723c */ /* 0x040ff00000041870 */
[-C--:B------:R-:W-:Y:S04]  /*18660*/  HMMA.16816.F32.BF16 R116, R140, R148.reuse, R116 ;  /* 0x000000948c74723c */ /* 0x080fe80000041874 */
[----:B--2---:R-:W-:Y:S02]  /*18670*/  FFMA.FTZ R164, R3, R164, R212 ;  /* 0x000000a403a47223 */ /* 0x004fe400000100d4 */
[--C-:B------:R-:W-:Y:S02]  /*18680*/  FFMA.FTZ R3, R238, c[0x0][0x2d0], -R137.reuse ;  /* 0x0000b400ee037a23 */ /* 0x100fe40000010889 */
[C---:B------:R-:W-:Y:S01]  /*18690*/  HMMA.16816.F32.BF16 R120, R144.reuse, R148, R120 ;  /* 0x000000949078723c */ /* 0x040fe20000041878 */
[----:B------:R2:W5:Y:S01]  /*186a0*/  LDL.LU R238, [R1+0x88] ;  /* 0x0000880001ee7983 */ /* 0x0005620000300800 */
[----:B------:R1:W-:Y:S02]  /*186b0*/  MUFU.EX2 R138, R3 ;  /* 0x00000003008a7308 */ /* 0x0003e40000000800 */
[----:B----4-:R-:W-:Y:S01]  /*186c0*/  FFMA.FTZ R0, R0, R185, R208 ;  /* 0x000000b900007223 */ /* 0x010fe200000100d0 */
[----:B------:R-:W-:Y:S01]  /*186d0*/  F2FP.BF16.PACK_AB R208, R231, R173 ;  /* 0x000000ade7d0723e */ /* 0x000fe200000010ff */
[----:B------:R-:W4:Y:S02]  /*186e0*/  LDSM.16.MT88.4 R184, [R236+0x1900] ;  /* 0x00190000ecb8783b */ /* 0x000f240000004200 */
[-C--:B------:R-:W-:Y:S04]  /*186f0*/  HMMA.16816.F32.BF16 R124, R144, R150.reuse, R124 ;  /* 0x00000096907c723c */ /* 0x080fe8000004187c */
[----:B------:R-:W-:Y:S04]  /*18700*/  FADD.FTZ R0, R209, R0 ;  /* 0x00000000d1007221 */ /* 0x000fe80000010000 */
[----:B------:R-:W-:Y:S04]  /*18710*/  HMMA.16816.F32.BF16 R128, R140, R150, R128 ;  /* 0x000000968c80723c */ /* 0x000fe80000041880 */
[----:B------:R-:W-:Y:S01]  /*18720*/  FADD.FTZ R0, R210, R0 ;  /* 0x00000000d2007221 */ /* 0x000fe20000010000 */
[----:B------:R-:W-:Y:S03]  /*18730*/  F2FP.BF16.PACK_AB R210, R229, R230 ;  /* 0x000000e6e5d2723e */ /* 0x000fe600000010ff */
[----:B------:R-:W-:Y:S04]  /*18740*/  FADD.FTZ R0, R211, R0 ;  /* 0x00000000d3007221 */ /* 0x000fe80000010000 */
[--C-:B-1----:R-:W-:Y:S02]  /*18750*/  FFMA.FTZ R3, R240, c[0x0][0x2d0], -R137.reuse ;  /* 0x0000b400f0037a23 */ /* 0x102fe40000010889 */
[----:B------:R-:W-:Y:S01]  /*18760*/  FFMA.FTZ R137, R204, c[0x0][0x2d0], -R137 ;  /* 0x0000b400cc897a23 */ /* 0x000fe20000010889 */
[----:B------:R-:W-:Y:S01]  /*18770*/  F2FP.BF16.PACK_AB R204, R199, R194 ;  /* 0x000000c2c7cc723e */ /* 0x000fe200000010ff */
[----:B------:R-:W1:Y:S01]  /*18780*/  MUFU.EX2 R224, R3 ;  /* 0x0000000300e07308 */ /* 0x000e620000000800 */
[----:B------:R2:W5:Y:S01]  /*18790*/  LDL.LU R240, [R1+0x84] ;  /* 0x0000840001f07983 */ /* 0x0005620000300800 */
[----:B------:R-:W-:Y:S03]  /*187a0*/  FADD.FTZ R0, R249, R0 ;  /* 0x00000000f9007221 */ /* 0x000fe60000010000 */
[----:B------:R2:W5:Y:S01]  /*187b0*/  LDL.LU R245, [R1+0x80] ;  /* 0x0000800001f57983 */ /* 0x0005620000300800 */
[-C--:B------:R-:W-:Y:S03]  /*187c0*/  HMMA.16816.F32.BF16 R144, R204, R152.reuse, R4 ;  /* 0x00000098cc90723c */ /* 0x080fe60000041804 */
[----:B------:R2:W5:Y:S01]  /*187d0*/  LDL.LU R246, [R1+0x7c] ;  /* 0x00007c0001f67983 */ /* 0x0005620000300800 */
[----:B------:R-:W2:Y:S03]  /*187e0*/  MUFU.EX2 R137, R137 ;  /* 0x0000008900897308 */ /* 0x000ea60000000800 */
[----:B------:R-:W-:Y:S01]  /*187f0*/  MOV R6, R158 ;  /* 0x0000009e00067202 */ /* 0x000fe20000000f00 */
[----:B------:R3:W5:Y:S01]  /*18800*/  LDL.LU R247, [R1+0x78] ;  /* 0x0000780001f77983 */ /* 0x0007620000300800 */
[----:B------:R-:W-:Y:S03]  /*18810*/  MOV R7, R159 ;  /* 0x0000009f00077202 */ /* 0x000fe60000000f00 */
[----:B------:R3:W5:Y:S04]  /*18820*/  LDL.LU R241, [R1+0x74] ;  /* 0x0000740001f17983 */ /* 0x0007680000300800 */
[----:B------:R3:W5:Y:S01]  /*18830*/  LDL.LU R248, [R1+0x70] ;  /* 0x0000700001f87983 */ /* 0x0007620000300800 */
[----:B-1----:R-:W-:Y:S01]  /*18840*/  F2FP.BF16.PACK_AB R209, R224, R138 ;  /* 0x0000008ae0d1723e */ /* 0x002fe200000010ff */
[----:B------:R-:W-:Y:S02]  /*18850*/  FADD.FTZ R3, R215, R164 ;  /* 0x000000a4d7037221 */ /* 0x000fe40000010000 */
[----:B------:R1:W5:Y:S02]  /*18860*/  LDL.LU R232, [R1+0x6c] ;  /* 0x00006c0001e87983 */ /* 0x0003640000300800 */
[----:B------:R-:W-:Y:S02]  /*18870*/  FADD.FTZ R3, R217, R3 ;  /* 0x00000003d9037221 */ /* 0x000fe40000010000 */
[----:B------:R-:W1:Y:S02]  /*18880*/  LDSM.16.MT88.4 R212, [R233+0x3900] ;  /* 0x00390000e9d4783b */ /* 0x000e640000004200 */
[----:B------:R-:W-:Y:S01]  /*18890*/  FADD.FTZ R3, R216, R3 ;  /* 0x00000003d8037221 */ /* 0x000fe20000010000 */
[----:B--2---:R-:W-:Y:S03]  /*188a0*/  F2FP.BF16.PACK_AB R211, R137, R139 ;  /* 0x0000008b89d3723e */ /* 0x004fe600000010ff */
[----:B------:R-:W-:Y:S02]  /*188b0*/  FADD.FTZ R3, R239, R3 ;  /* 0x00000003ef037221 */ /* 0x000fe40000010000 */
[----:B------:R-:W2:Y:S02]  /*188c0*/  LDSM.16.MT88.4 R216, [R234+0x3900] ;  /* 0x00390000ead8783b */ /* 0x000ea40000004200 */
[C---:B------:R-:W-:Y:S06]  /*188d0*/  HMMA.16816.F32.BF16 R140, R208.reuse, R152, R8 ;  /* 0x00000098d08c723c */ /* 0x040fec0000041808 */
[----:B------:R1:W5:Y:S01]  /*188e0*/  LDL.LU R239, [R1+0x68] ;  /* 0x0000680001ef7983 */ /* 0x0003620000300800 */
[----:B------:R-:W-:Y:S01]  /*188f0*/  MOV R11, R156 ;  /* 0x0000009c000b7202 */ /* 0x000fe20000000f00 */
[-C--:B------:R-:W-:Y:S02]  /*18900*/  HMMA.16816.F32.BF16 R148, R208, R154.reuse, R12 ;  /* 0x0000009ad094723c */ /* 0x080fe4000004180c */
[----:B------:R1:W5:Y:S02]  /*18910*/  LDL.LU R249, [R1+0x64] ;  /* 0x0000640001f97983 */ /* 0x0003640000300800 */
[----:B------:R-:W-:Y:S02]  /*18920*/  MOV R10, R157 ;  /* 0x0000009d000a7202 */ /* 0x000fe40000000f00 */
[----:B------:R-:W-:Y:S02]  /*18930*/  MOV R8, R191 ;  /* 0x000000bf00087202 */ /* 0x000fe40000000f00 */
[C---:B------:R-:W-:Y:S04]  /*18940*/  HMMA.16816.F32.BF16 R152, R204.reuse, R154, R16 ;  /* 0x0000009acc98723c */ /* 0x040fe80000041810 */
[----:B------:R-:W-:Y:S01]  /*18950*/  MOV R13, R7 ;  /* 0x00000007000d7202 */ /* 0x000fe20000000f00 */
[----:B------:R-:W-:Y:S01]  /*18960*/  FADD.FTZ R8, R8, R132 ;  /* 0x0000008408087221 */ /* 0x000fe20000010000 */
[----:B------:R-:W-:Y:S02]  /*18970*/  MOV R15, R165 ;  /* 0x000000a5000f7202 */ /* 0x000fe40000000f00 */
[-C--:B---3--:R-:W-:Y:S04]  /*18980*/  HMMA.16816.F32.BF16 R156, R204, R168.reuse, R20 ;  /* 0x000000a8cc9c723c */ /* 0x088fe80000041814 */
        /* <DEDUP_REMOVED lines=12> */
[-C--:B----4-:R-:W-:Y:S03]  /*18a50*/  HMMA.16816.F32.BF16 R172, R204, R184.reuse, R36 ;  /* 0x000000b8ccac723c */ /* 0x090fe60000041824 */
[----:B------:R-:W-:Y:S01]  /*18a60*/  MOV R30, R6 ;  /* 0x00000006001e7202 */ /* 0x000fe20000000f00 */
[----:B------:R-:W-:Y:S01]  /*18a70*/  FADD.FTZ R9, R9, R0 ;  /* 0x0000000009097221 */ /* 0x000fe20000010000 */
[----:B------:R-:W-:Y:S01]  /*18a80*/  MOV R35, R197 ;  /* 0x000000c500237202 */ /* 0x000fe20000000f00 */
[----:B------:R-:W3:Y:S01]  /*18a90*/  LDSM.16.MT88.4 R4, [R235+0x3900] ;  /* 0x00390000eb04783b */ /* 0x000ee20000004200 */
[----:B------:R-:W-:Y:S02]  /*18aa0*/  MOV R39, R177 ;  /* 0x000000b100277202 */ /* 0x000fe40000000f00 */
[----:B------:R-:W-:Y:S03]  /*18ab0*/  MOV R37, R179 ;  /* 0x000000b300257202 */ /* 0x000fe60000000f00 */
        /* <DEDUP_REMOVED lines=35> */
[----:B------:R-:W-:Y:S01]  /*18cf0*/  MOV R36, R37 ;  /* 0x0000002500247202 */ /* 0x000fe20000000f00 */
[----:B------:R-:W-:Y:S01]  /*18d00*/  FADD.FTZ R8, R42, R12 ;  /* 0x0000000c2a087221 */ /* 0x000fe20000010000 */
[----:B------:R-:W-:Y:S02]  /*18d10*/  MOV R37, R38 ;  /* 0x0000002600257202 */ /* 0x000fe40000000f00 */
[----:B------:R-:W-:Y:S02]  /*18d20*/  MOV R38, R39 ;  /* 0x0000002700267202 */ /* 0x000fe40000000f00 */
[----:B------:R-:W-:Y:S01]  /*18d30*/  MOV R39, R32 ;  /* 0x0000002000277202 */ /* 0x000fe20000000f00 */
[----:B------:R-:W-:Y:S01]  /*18d40*/  FADD.FTZ R12, R37, R9 ;  /* 0x00000009250c7221 */ /* 0x000fe20000010000 */
        /* <DEDUP_REMOVED lines=9> */
[----:B------:R-:W-:Y:S01]  /*18de0*/  MOV R26, R183 ;  /* 0x000000b7001a7202 */ /* 0x000fe20000000f00 */
[----:B------:R-:W-:Y:S01]  /*18df0*/  FADD.FTZ R3, R43, R11 ;  /* 0x0000000b2b037221 */ /* 0x000fe20000010000 */
[----:B------:R-:W-:Y:S01]  /*18e00*/  MOV R27, R182 ;  /* 0x000000b6001b7202 */ /* 0x000fe20000000f00 */
[----:B------:R-:W-:Y:S01]  /*18e10*/  FADD.FTZ R0, R36, R10 ;  /* 0x0000000a24007221 */ /* 0x000fe20000010000 */
[-C--:B------:R-:W-:Y:S03]  /*18e20*/  HMMA.16816.F32.BF16 R180, R208, R186.reuse, R44 ;  /* 0x000000bad0b4723c */ /* 0x080fe6000004182c */
[----:B------:R-:W-:Y:S01]  /*18e30*/  MOV R23, R195 ;  /* 0x000000c300177202 */ /* 0x000fe20000000f00 */
[----:B------:R-:W-:Y:S01]  /*18e40*/  FADD.FTZ R11, R38, R8 ;  /* 0x00000008260b7221 */ /* 0x000fe20000010000 */
[----:B------:R-:W-:Y:S01]  /*18e50*/  MOV R22, R194 ;  /* 0x000000c200167202 */ /* 0x000fe20000000f00 */
[----:B------:R-:W-:Y:S01]  /*18e60*/  FADD.FTZ R10, R39, R3 ;  /* 0x00000003270a7221 */ /* 0x000fe20000010000 */
[----:B------:R-:W-:Y:S01]  /*18e70*/  MOV R21, R192 ;  /* 0x000000c000157202 */ /* 0x000fe20000000f00 */
[C---:B------:R-:W-:Y:S04]  /*18e80*/  HMMA.16816.F32.BF16 R184, R204.reuse, R186, R48 ;  /* 0x000000baccb8723c */ /* 0x040fe80000041830 */
[----:B------:R-:W-:Y:S01]  /*18e90*/  MOV R31, R190 ;  /* 0x000000be001f7202 */ /* 0x000fe20000000f00 */
[----:B------:R-:W-:Y:S01]  /*18ea0*/  FADD.FTZ R3, R34, R11 ;  /* 0x0000000b22037221 */ /* 0x000fe20000010000 */
[----:B------:R-:W-:Y:S01]  /*18eb0*/  MOV R24, R189 ;  /* 0x000000bd00187202 */ /* 0x000fe20000000f00 */
[----:B------:R-:W-:Y:S01]  /*18ec0*/  FADD.FTZ R9, R32, R0 ;  /* 0x0000000020097221 */ /* 0x000fe20000010000 */
[----:B------:R-:W-:Y:S01]  /*18ed0*/  MOV R25, R188 ;  /* 0x000000bc00197202 */ /* 0x000fe20000000f00 */
[----:B------:R-:W-:Y:S01]  /*18ee0*/  FADD.FTZ R0, R35, R10 ;  /* 0x0000000a23007221 */ /* 0x000fe20000010000 */
[-C--:B------:R-:W-:Y:S03]  /*18ef0*/  HMMA.16816.F32.BF16 R188, R204, R200.reuse, R52 ;  /* 0x000000c8ccbc723c */ /* 0x080fe60000041834 */
[----:B------:R-:W-:Y:S01]  /*18f00*/  FADD.FTZ R11, R28, R9 ;  /* 0x000000091c0b7221 */ /* 0x000fe20000010000 */
[----:B------:R-:W-:Y:S01]  /*18f10*/  MOV R132, R135 ;  /* 0x0000008700847202 */ /* 0x000fe20000000f00 */
[----:B------:R-:W-:Y:S02]  /*18f20*/  FADD.FTZ R9, R29, R3 ;  /* 0x000000031d097221 */ /* 0x000fe40000010000 */
[----:B------:R-:W-:Y:S01]  /*18f30*/  FADD.FTZ R8, R33, R12 ;  /* 0x0000000c21087221 */ /* 0x000fe20000010000 */
        /* <DEDUP_REMOVED lines=9> */
[-C--:B-1----:R-:W-:Y:S04]  /*18fd0*/  HMMA.16816.F32.BF16 R68, R204, R212.reuse, R68 ;  /* 0x000000d4cc44723c */ /* 0x082fe80000041844 */
[----:B------:R-:W-:Y:S04]  /*18fe0*/  FADD.FTZ R9, R22, R9 ;  /* 0x0000000916097221 */ /* 0x000fe80000010000 */
[C---:B------:R-:W-:Y:S08]  /*18ff0*/  HMMA.16816.F32.BF16 R72, R208.reuse, R212, R72 ;  /* 0x000000d4d048723c */ /* 0x040ff00000041848 */
[-C--:B------:R-:W-:Y:S08]  /*19000*/  HMMA.16816.F32.BF16 R76, R208, R214.reuse, R76 ;  /* 0x000000d6d04c723c */ /* 0x080ff0000004184c */
[C---:B------:R-:W-:Y:S08]  /*19010*/  HMMA.16816.F32.BF16 R80, R204.reuse, R214, R80 ;  /* 0x000000d6cc50723c */ /* 0x040ff00000041850 */
[-C--:B--2---:R-:W-:Y:S08]  /*19020*/  HMMA.16816.F32.BF16 R84, R204, R216.reuse, R84 ;  /* 0x000000d8cc54723c */ /* 0x084ff00000041854 */
[C---:B------:R-:W-:Y:S08]  /*19030*/  HMMA.16816.F32.BF16 R88, R208.reuse, R216, R88 ;  /* 0x000000d8d058723c */ /* 0x040ff00000041858 */
[-C--:B------:R-:W-:Y:S08]  /*19040*/  HMMA.16816.F32.BF16 R92, R208, R218.reuse, R92 ;  /* 0x000000dad05c723c */ /* 0x080ff0000004185c */
[C---:B------:R-:W-:Y:S08]  /*19050*/  HMMA.16816.F32.BF16 R96, R204.reuse, R218, R96 ;  /* 0x000000dacc60723c */ /* 0x040ff00000041860 */
[-C--:B------:R-:W-:Y:S08]  /*19060*/  HMMA.16816.F32.BF16 R100, R204, R220.reuse, R100 ;  /* 0x000000dccc64723c */ /* 0x080ff00000041864 */
[C---:B------:R-:W-:Y:S08]  /*19070*/  HMMA.16816.F32.BF16 R104, R208.reuse, R220, R104 ;  /* 0x000000dcd068723c */ /* 0x040ff00000041868 */
[-C--:B------:R-:W-:Y:S08]  /*19080*/  HMMA.16816.F32.BF16 R108, R208, R222.reuse, R108 ;  /* 0x000000ded06c723c */ /* 0x080ff0000004186c */
[C---:B------:R-:W-:Y:S08]  /*19090*/  HMMA.16816.F32.BF16 R112, R204.reuse, R222, R112 ;  /* 0x000000decc70723c */ /* 0x040ff00000041870 */
[-C--:B---3--:R-:W-:Y:S08]  /*190a0*/  HMMA.16816.F32.BF16 R116, R204, R4.reuse, R116 ;  /* 0x00000004cc74723c */ /* 0x088ff00000041874 */
        /* <DEDUP_REMOVED lines=12> */
[----:B------:R-:W-:Y:S01]  /*19170*/  FADD.FTZ R4, R138, R0 ;  /* 0x000000008a047221 */ /* 0x000fe20000010000 */
[----:B------:R-:W-:Y:S01]  /*19180*/  MOV R138, R2 ;  /* 0x00000002008a7202 */ /* 0x000fe20000000f00 */
        /* <DEDUP_REMOVED lines=18> */
.L_x_838:
[----:B---34-:R-:W2:Y:S04]  /*192b0*/  LDL.LU R0, [R1+0xc] ;  /* 0x00000c0001007983 */ /* 0x018ea80000300800 */
        /* <DEDUP_REMOVED lines=182> */
[----:B------:R-:W-:Y:S02]  /*19e20*/  @P1 FFMA.FTZ R63, R3, R134, R7 ;  /* 0x00000086033f1223 */ /* 0x000fe40000010007 */
[----:B------:R-:W-:Y:S02]  /*19e30*/  @P0 FFMA.FTZ R64, R0, R2, R4 ;  /* 0x0000000200400223 */ /* 0x000fe40000010004 */
.L_x_784:
        /* <DEDUP_REMOVED lines=71> */
[----:B------:R1:W-:Y:S01]  /*1a2b0*/  STS [R2], R7 ;  /* 0x0000000702007388 */ /* 0x0003e20000000800 */
        /* <DEDUP_REMOVED lines=18> */
[----:B-1----:R-:W-:Y:S01]  /*1a3e0*/  IMAD.MOV.U32 R7, RZ, RZ, 0x40 ;  /* 0x00000040ff077424 */ /* 0x002fe200078e00ff */
[----:B------:R-:W-:Y:S02]  /*1a3f0*/  F2FP.BF16.PACK_AB R25, R25, R94 ;  /* 0x0000005e1919723e */ /* 0x000fe400000010ff */
[----:B------:R-:W-:Y:S01]  /*1a400*/  STS [R3+0x480], R50 ;  /* 0x0004803203007388 */ /* 0x000fe20000000800 */
[----:B------:R-:W-:Y:S02]  /*1a410*/  F2FP.BF16.PACK_AB R24, R24, R100 ;  /* 0x000000641818723e */ /* 0x000fe400000010ff */
[----:B------:R-:W-:Y:S01]  /*1a420*/  SEL R7, R7, 0xffffffc0, !P2 ;  /* 0xffffffc007077807 */ /* 0x000fe20005000000 */
[----:B------:R1:W-:Y:S01]  /*1a430*/  STS [R4+0x400], R6 ;  /* 0x0004000604007388 */ /* 0x0003e20000000800 */
        /* <DEDUP_REMOVED lines=17> */
[----:B-1----:R-:W-:Y:S01]  /*1a550*/  IMAD.IADD R6, R0, 0x1, R7 ;  /* 0x0000000100067824 */ /* 0x002fe200078e0207 */
[----:B------:R-:W-:-:S02]  /*1a560*/  F2FP.BF16.PACK_AB R16, R16, R122 ;  /* 0x0000007a1010723e */ /* 0x000fc400000010ff */
[----:B------:R-:W-:Y:S01]  /*1a570*/  F2FP.BF16.PACK_AB R15, R15, R124 ;  /* 0x0000007c0f0f723e */ /* 0x000fe200000010ff */
[----:B---3--:R-:W-:Y:S01]  /*1a580*/  IMAD.IADD R8, R7, 0x1, R2 ;  /* 0x0000000107087824 */ /* 0x008fe200078e0202 */
[----:B------:R-:W-:Y:S01]  /*1a590*/  STS [R6+0x80], R49 ;  /* 0x0000803106007388 */ /* 0x000fe20000000800 */
[----:B------:R-:W-:Y:S02]  /*1a5a0*/  F2FP.BF16.PACK_AB R14, R14, R126 ;  /* 0x0000007e0e0e723e */ /* 0x000fe400000010ff */
[----:B------:R-:W-:Y:S01]  /*1a5b0*/  ISETP.NE.U32.AND P0, PT, RZ, c[0x0][0x500], PT ;  /* 0x00014000ff007a0c */ /* 0x000fe20003f05070 */
[----:B------:R-:W-:Y:S03]  /*1a5c0*/  STS [R6+0x480], R48 ;  /* 0x0004803006007388 */ /* 0x000fe60000000800 */
[----:B------:R-:W-:Y:S01]  /*1a5d0*/  ISETP.NE.AND.EX P1, PT, RZ, c[0x0][0x504], PT, P0 ;  /* 0x00014100ff007a0c */ /* 0x000fe20003f25300 */
[----:B------:R1:W-:Y:S01]  /*1a5e0*/  STS [R8+0x400], R5 ;  /* 0x0004000508007388 */ /* 0x0003e20000000800 */
[----:B------:R-:W-:-:S03]  /*1a5f0*/  ISETP.NE.U32.AND P0, PT, RZ, c[0x0][0x508], PT ;  /* 0x00014200ff007a0c */ /* 0x000fc60003f05070 */
[----:B------:R-:W-:Y:S01]  /*1a600*/  STS [R8], R45 ;  /* 0x0000002d08007388 */ /* 0x000fe20000000800 */
[----:B------:R-:W-:-:S03]  /*1a610*/  ISETP.NE.AND.EX P0, PT, RZ, c[0x0][0x50c], PT, P0 ;  /* 0x00014300ff007a0c */ /* 0x000fc60003f05300 */
        /* <DEDUP_REMOVED lines=61> */
.L_x_841:
[----:B-1----:R-:W-:Y:S01]  /*1a9f0*/  LOP3.LUT R0, R60, 0xffffffe0, RZ, 0xc0, !PT ;  /* 0xffffffe03c007812 */ /* 0x002fe200078ec0ff */
[----:B------:R-:W1:Y:S01]  /*1aa00*/  S2R R80, SR_CTAID.X ;  /* 0x0000000000507919 */ /* 0x000e620000002500 */
[----:B------:R-:W-:Y:S01]  /*1aa10*/  LEA.HI R4, R26, R26, RZ, 0x1 ;  /* 0x0000001a1a047211 */ /* 0x000fe200078f08ff */
[----:B------:R-:W-:Y:S01]  /*1aa20*/  IMAD R14, R67, c[0x0][0x3e8], RZ ;  /* 0x0000fa00430e7a24 */ /* 0x000fe200078e02ff */
[----:B------:R-:W-:Y:S01]  /*1aa30*/  SHF.R.S32.HI R6, RZ, 0x1f, R59 ;  /* 0x0000001fff067819 */ /* 0x000fe2000001143b */
[----:B------:R-:W-:Y:S01]  /*1aa40*/  IMAD.IADD R0, R66, 0x1, -R0 ;  /* 0x0000000142007824 */ /* 0x000fe200078e0a00 */
[----:B------:R-:W-:Y:S01]  /*1aa50*/  LOP3.LUT R5, R4, 0x1ffffffe, RZ, 0xc0, !PT ;  /* 0x1ffffffe04057812 */ /* 0x000fe200078ec0ff */
[----:B------:R-:W-:Y:S01]  /*1aa60*/  IMAD R14, R81, c[0x0][0x3ec], R14 ;  /* 0x0000fb00510e7a24 */ /* 0x000fe200078e020e */
[----:B------:R-:W-:Y:S01]  /*1aa70*/  LEA.HI R6, R6, R59, RZ, 0x2 ;  /* 0x0000003b06067211 */ /* 0x000fe200078f10ff */
[----:B-----5:R-:W-:Y:S01]  /*1aa80*/  IMAD R20, R20, c[0x0][0x4e8], RZ ;  /* 0x00013a0014147a24 */ /* 0x020fe200078e02ff */
[----:B------:R-:W-:Y:S01]  /*1aa90*/  SHF.R.S32.HI R8, RZ, 0x1f, R0 ;  /* 0x0000001fff087819 */ /* 0x000fe20000011400 */
[----:B------:R-:W-:Y:S01]  /*1aaa0*/  IMAD.IADD R7, R26, 0x1, -R5 ;  /* 0x000000011a077824 */ /* 0x000fe200078e0a05 */
[----:B------:R-:W-:Y:S01]  /*1aab0*/  LOP3.LUT R6, R6, 0xffffffc, RZ, 0xc0, !PT ;  /* 0x0ffffffc06067812 */ /* 0x000fe200078ec0ff */
[----:B------:R-:W-:Y:S01]  /*1aac0*/  IMAD.SHL.U32 R5, R4, 0x20, RZ ;  /* 0x0000002004057824 */ /* 0x000fe200078e00ff */
[----:B------:R-:W-:Y:S01]  /*1aad0*/  LEA.HI R4, R8, R0, RZ, 0x2 ;  /* 0x0000000008047211 */ /* 0x000fe200078f10ff */
[----:B------:R-:W-:Y:S01]  /*1aae0*/  BSSY B0, `(.L_x_842) ;  /* 0x0000084000007945 */ /* 0x000fe20003800000 */
[----:B------:R-:W-:Y:S01]  /*1aaf0*/  MOV R8, c[0x0][0x4e8] ;  /* 0x00013a0000087a02 */ /* 0x000fe20000000f00 */
[----:B------:R-:W-:Y:S01]  /*1ab00*/  IMAD.IADD R6, R59, 0x1, -R6 ;  /* 0x000000013b067824 */ /* 0x000fe200078e0a06 */
[----:B------:R-:W-:-:S02]  /*1ab10*/  LOP3.LUT R5, R5, 0xffffffc0, RZ, 0xc0, !PT ;  /* 0xffffffc005057812 */ /* 0x000fc400078ec0ff */
[----:B------:R-:W-:Y:S02]  /*1ab20*/  SHF.R.S32.HI R4, RZ, 0x2, R4 ;  /* 0x00000002ff047819 */ /* 0x000fe40000011404 */
[----:B------:R-:W-:Y:S01]  /*1ab30*/  ISETP.NE.AND P2, PT, R8, 0x1, PT ;  /* 0x000000010800780c */ /* 0x000fe20003f45270 */
[----:B------:R-:W-:Y:S01]  /*1ab40*/  IMAD R7, R7, 0x8, R5 ;  /* 0x0000000807077824 */ /* 0x000fe200078e0205 */
[----:B------:R-:W-:Y:S01]  /*1ab50*/  LOP3.LUT P0, RZ, R0, 0x3, RZ, 0xc0, !PT ;  /* 0x0000000300ff7812 */ /* 0x000fe2000780c0ff */
[----:B------:R-:W-:Y:S01]  /*1ab60*/  IMAD R19, R6, 0x10, R4 ;  /* 0x0000001006137824 */ /* 0x000fe200078e0204 */
[----:B------:R-:W-:Y:S01]  /*1ab70*/  LEA.HI R10, R65, R66, RZ, 0x3 ;  /* 0x00000042410a7211 */ /* 0x000fe200078f18ff */
[----:B------:R-:W-:Y:S01]  /*1ab80*/  IMAD R0, R3, c[0x0][0x3a0], RZ ;  /* 0x0000e80003007a24 */ /* 0x000fe200078e02ff */
[----:B------:R-:W-:Y:S01]  /*1ab90*/  SEL R18, R69, RZ, !P1 ;  /* 0x000000ff45127207 */ /* 0x000fe20004800000 */
[----:B------:R-:W-:Y:S01]  /*1aba0*/  IMAD.WIDE.U32 R4, R81, c[0x0][0x490], R2 ;  /* 0x0001240051047a25 */ /* 0x000fe200078e0002 */
[----:B------:R-:W-:-:S02]  /*1abb0*/  IADD3 R6, R19, R7, RZ ;  /* 0x0000000713067210 */ /* 0x000fc40007ffe0ff */
[----:B------:R-:W-:Y:S01]  /*1abc0*/  SHF.R.S32.HI R21, RZ, 0x3, R10 ;  /* 0x00000003ff157819 */ /* 0x000fe2000001140a */
[----:B------:R-:W-:Y:S01]  /*1abd0*/  IMAD R7, R2, c[0x0][0x3a4], R0 ;  /* 0x0000e90002077a24 */ /* 0x000fe200078e0200 */
[----:B------:R-:W-:Y:S01]  /*1abe0*/  LOP3.LUT R12, R10, 0xfffffff8, RZ, 0xc0, !PT ;  /* 0xfffffff80a0c7812 */ /* 0x000fe200078ec0ff */
[----:B------:R-:W-:Y:S01]  /*1abf0*/  IMAD.WIDE.U32 R2, R2, c[0x0][0x3a0], RZ ;  /* 0x0000e80002027a25 */ /* 0x000fe200078e00ff */
[----:B------:R-:W-:-:S03]  /*1ac00*/  LEA.HI R23, R65, R66, RZ, 0x6 ;  /* 0x0000004241177211 */ /* 0x000fc600078f30ff */
[----:B-1----:R-:W-:Y:S01]  /*1ac10*/  IMAD R0, R80, 0x80, R6 ;  /* 0x0000008050007824 */ /* 0x002fe200078e0206 */
[----:B------:R-:W-:Y:S01]  /*1ac20*/  IADD3 R3, R3, R7, RZ ;  /* 0x0000000703037210 */ /* 0x000fe20007ffe0ff */
[----:B------:R-:W-:Y:S01]  /*1ac30*/  IMAD R8, R67, c[0x0][0x490], RZ ;  /* 0x0001240043087a24 */ /* 0x000fe200078e02ff */
[----:B------:R-:W-:Y:S01]  /*1ac40*/  SHF.R.S32.HI R6, RZ, 0x1f, R69 ;  /* 0x0000001fff067819 */ /* 0x000fe20000011445 */
[----:B------:R-:W-:-:S03]  /*1ac50*/  @P2 IMAD.HI.U32 R7, R0, c[0x0][0x4ec], RZ ;  /* 0x00013b0000072a27 */ /* 0x000fc600078e00ff */
[----:B------:R-:W-:Y:S01]  /*1ac60*/  SEL R15, R6, RZ, !P1 ;  /* 0x000000ff060f7207 */ /* 0x000fe20004800000 */
[----:B------:R-:W-:Y:S01]  /*1ac70*/  IMAD.MOV.U32 R9, RZ, RZ, R0 ;  /* 0x000000ffff097224 */ /* 0x000fe200078e0000 */
[----:B------:R-:W-:Y:S01]  /*1ac80*/  @P2 SHF.R.U32.HI R9, RZ, c[0x0][0x4f0], R7 ;  /* 0x00013c00ff092a19 */ /* 0x000fe20000011607 */
[C---:B------:R-:W-:Y:S02]  /*1ac90*/  IMAD R8, R81.reuse, c[0x0][0x494], R8 ;  /* 0x0001250051087a24 */ /* 0x040fe400078e0208 */
[----:B------:R-:W-:Y:S01]  /*1aca0*/  IMAD.WIDE.U32 R6, R81, c[0x0][0x3e8], R2 ;  /* 0x0000fa0051067a25 */ /* 0x000fe200078e0002 */
[----:B------:R-:W-:-:S03]  /*1acb0*/  SHF.L.U32 R2, R21, 0x6, RZ ;  /* 0x0000000615027819 */ /* 0x000fc600000006ff */
[----:B------:R-:W-:Y:S02]  /*1acc0*/  IMAD.MOV R10, RZ, RZ, -R9 ;  /* 0x000000ffff0a7224 */ /* 0x000fe400078e0a09 */
[----:B------:R-:W-:Y:S02]  /*1acd0*/  IMAD.IADD R5, R5, 0x1, R8 ;  /* 0x0000000105057824 */ /* 0x000fe400078e0208 */
[----:B------:R-:W-:Y:S01]  /*1ace0*/  IMAD R10, R10, c[0x0][0x4e8], R0 ;  /* 0x00013a000a0a7a24 */ /* 0x000fe200078e0200 */
[----:B------:R-:W-:Y:S01]  /*1acf0*/  LOP3.LUT R0, R2, 0x1c0, RZ, 0xc0, !PT ;  /* 0x000001c002007812 */ /* 0x000fe200078ec0ff */
[----:B------:R-:W-:Y:S02]  /*1ad00*/  IMAD.IADD R12, R66, 0x1, -R12 ;  /* 0x00000001420c7824 */ /* 0x000fe400078e0a0c */
[----:B------:R-:W-:Y:S01]  /*1ad10*/  IMAD R8, R15, c[0x0][0x498], RZ ;  /* 0x000126000f087a24 */ /* 0x000fe200078e02ff */
[----:B------:R-:W-:Y:S01]  /*1ad20*/  SHF.R.U32.HI R13, RZ, 0x3, R0 ;  /* 0x00000003ff0d7819 */ /* 0x000fe20000011600 */
[----:B------:R-:W-:-:S04]  /*1ad30*/  IMAD.WIDE.U32 R2, R18, c[0x0][0x498], R4 ;  /* 0x0001260012027a25 */ /* 0x000fc800078e0004 */
[----:B------:R-:W-:Y:S01]  /*1ad40*/  IMAD R17, R18, c[0x0][0x49c], R8 ;  /* 0x0001270012117a24 */ /* 0x000fe200078e0208 */
[----:B------:R-:W-:Y:S01]  /*1ad50*/  IADD3 R2, P1, R9, R2, RZ ;  /* 0x0000000209027210 */ /* 0x000fe20007f3e0ff */
[C---:B------:R-:W-:Y:S02]  /*1ad60*/  IMAD R11, R12.reuse, 0x10, R21 ;  /* 0x000000100c0b7824 */ /* 0x040fe400078e0215 */
[----:B------:R-:W-:Y:S01]  /*1ad70*/  IMAD.SHL.U32 R8, R12, 0x8, RZ ;  /* 0x000000080c087824 */ /* 0x000fe200078e00ff */
[----:B------:R-:W-:Y:S01]  /*1ad80*/  SHF.R.S32.HI R12, RZ, 0x1f, R9 ;  /* 0x0000001fff0c7819 */ /* 0x000fe20000011409 */
[----:B------:R-:W-:Y:S01]  /*1ad90*/  IMAD.IADD R5, R7, 0x1, R14 ;  /* 0x0000000107057824 */ /* 0x000fe200078e020e */
[----:B------:R-:W-:Y:S02]  /*1ada0*/  SHF.R.S32.HI R7, RZ, 0x1f, R10 ;  /* 0x0000001fff077819 */ /* 0x000fe4000001140a */
[----:B------:R-:W-:Y:S02]  /*1adb0*/  LEA R11, R80, R11, 0x7 ;  /* 0x0000000b500b7211 */ /* 0x000fe400078e38ff */
[----:B------:R-:W-:Y:S01]  /*1adc0*/  IADD3.X R3, R12, R3, R17, P1, !PT ;  /* 0x000000030c037210 */ /* 0x000fe20000ffe411 */
[----:B------:R-:W-:Y:S01]  /*1add0*/  IMAD R7, R7, c[0x0][0x488], RZ ;  /* 0x0001220007077a24 */ /* 0x000fe200078e02ff */
[----:B------:R-:W-:Y:S01]  /*1ade0*/  LOP3.LUT R4, R0, 0x38, R8, 0xf8, !PT ;  /* 0x0000003800047812 */ /* 0x000fe200078ef808 */
[----:B------:R-:W-:-:S03]  /*1adf0*/  @P2 IMAD.HI.U32 R0, R11, c[0x0][0x4ec], RZ ;  /* 0x00013b000b002a27 */ /* 0x000fc600078e00ff */
[----:B------:R-:W-:Y:S01]  /*1ae00*/  LOP3.LUT R22, R4, R13, RZ, 0x3c, !PT ;  /* 0x0000000d04167212 */ /* 0x000fe200078e3cff */
[----:B------:R-:W-:Y:S01]  /*1ae10*/  IMAD.WIDE.U32 R2, R10, c[0x0][0x488], R2 ;  /* 0x000122000a027a25 */ /* 0x000fe200078e0002 */
[----:B------:R-:W-:-:S03]  /*1ae20*/  MOV R4, R6 ;  /* 0x0000000600047202 */ /* 0x000fc60000000f00 */
[----:B------:R-:W-:Y:S02]  /*1ae30*/  IMAD R7, R10, c[0x0][0x48c], R7 ;  /* 0x000123000a077a24 */ /* 0x000fe400078e0207 */
[----:B------:R-:W-:Y:S01]  /*1ae40*/  IMAD.MOV.U32 R16, RZ, RZ, R11 ;  /* 0x000000ffff107224 */ /* 0x000fe200078e000b */
[----:B------:R-:W-:Y:S01]  /*1ae50*/  @P2 SHF.R.U32.HI R16, RZ, c[0x0][0x4f0], R0 ;  /* 0x00013c00ff102a19 */ /* 0x000fe20000011600 */
[----:B------:R-:W-:Y:S01]  /*1ae60*/  IMAD R17, R80, 0x80, R19 ;  /* 0x0000008050117824 */ /* 0x000fe200078e0213 */
[----:B------:R-:W-:Y:S01]  /*1ae70*/  LEA R0, P1, R2, c[0x0][0x450], 0x2 ;  /* 0x0001140002007a11 */ /* 0x000fe200078210ff */
[----:B------:R-:W-:Y:S01]  /*1ae80*/  IMAD R6, R15, c[0x0][0x3f0], RZ ;  /* 0x0000fc000f067a24 */ /* 0x000fe200078e02ff */
[----:B------:R-:W-:Y:S01]  /*1ae90*/  IADD3 R7, R3, R7, RZ ;  /* 0x0000000703077210 */ /* 0x000fe20007ffe0ff */
[----:B------:R-:W-:Y:S01]  /*1aea0*/  IMAD.MOV R10, RZ, RZ, -R16 ;  /* 0x000000ffff0a7224 */ /* 0x000fe200078e0a10 */
[----:B------:R-:W-:Y:S01]  /*1aeb0*/  IADD3 R9, R17, 0x8, RZ ;  /* 0x0000000811097810 */ /* 0x000fe20007ffe0ff */
[----:B------:R-:W-:Y:S01]  /*1aec0*/  IMAD R3, R18, c[0x0][0x3f4], R6 ;  /* 0x0000fd0012037a24 */ /* 0x000fe200078e0206 */
[----:B------:R-:W-:Y:S01]  /*1aed0*/  LEA.HI.X R2, R2, c[0x0][0x454], R7, 0x2, P1 ;  /* 0x0001150002027a11 */ /* 0x000fe200008f1407 */
[----:B------:R-:W-:Y:S01]  /*1aee0*/  IMAD.WIDE.U32 R4, R18, c[0x0][0x3f0], R4 ;  /* 0x0000fc0012047a25 */ /* 0x000fe200078e0004 */
[----:B------:R-:W-:Y:S01]  /*1aef0*/  SHF.R.S32.HI R6, RZ, 0x1f, R16 ;  /* 0x0000001fff067819 */ /* 0x000fe20000011410 */
[----:B------:R-:W-:Y:S01]  /*1af00*/  SHFL.IDX PT, R12, R0, RZ, 0x1c1f ;  /* 0x001c1fff000c7589 */ /* 0x000fe200000e0000 */
[-C--:B------:R-:W-:Y:S01]  /*1af10*/  ISETP.GE.OR P3, PT, R9, R20.reuse, P0 ;  /* 0x000000140900720c */ /* 0x080fe20000766670 */
[----:B------:R-:W-:Y:S01]  /*1af20*/  IMAD R9, R10, c[0x0][0x4e8], R11 ;  /* 0x00013a000a097a24 */ /* 0x000fe200078e020b */
[----:B------:R-:W-:Y:S01]  /*1af30*/  ISETP.GE.OR P2, PT, R17, R20, P0 ;  /* 0x000000141100720c */ /* 0x000fe20000746670 */
[----:B------:R-:W1:Y:S01]  /*1af40*/  SHFL.IDX PT, R13, R2, RZ, 0x1c1f ;  /* 0x001c1fff020d7589 */ /* 0x000e6200000e0000 */
[----:B------:R-:W-:-:S02]  /*1af50*/  IMAD.IADD R3, R5, 0x1, R3 ;  /* 0x0000000105037824 */ /* 0x000fc400078e0203 */
        /* <DEDUP_REMOVED lines=60> */
.L_x_843:
[----:B--234-:R-:W-:Y:S05]  /*1b320*/  BSYNC B0 ;  /* 0x0000000000007941 */ /* 0x01cfea0003800000 */
.L_x_842:
        /* <DEDUP_REMOVED lines=16> */
.L_x_845:
[----:B------:R-:W-:Y:S05]  /*1b430*/  BSYNC B0 ;  /* 0x0000000000007941 */ /* 0x000fea0003800000 */
.L_x_844:
        /* <DEDUP_REMOVED lines=16> */
.L_x_847:
[----:B------:R-:W-:Y:S05]  /*1b540*/  BSYNC B0 ;  /* 0x0000000000007941 */ /* 0x000fea0003800000 */
.L_x_846:
        /* <DEDUP_REMOVED lines=16> */
.L_x_849:
[----:B------:R-:W-:Y:S05]  /*1b650*/  BSYNC B0 ;  /* 0x0000000000007941 */ /* 0x000fea0003800000 */
.L_x_848:
        /* <DEDUP_REMOVED lines=16> */
.L_x_851:
[----:B------:R-:W-:Y:S05]  /*1b760*/  BSYNC B0 ;  /* 0x0000000000007941 */ /* 0x000fea0003800000 */
.L_x_850:
        /* <DEDUP_REMOVED lines=16> */
.L_x_853:
[----:B------:R-:W-:Y:S05]  /*1b870*/  BSYNC B0 ;  /* 0x0000000000007941 */ /* 0x000fea0003800000 */
.L_x_852:
        /* <DEDUP_REMOVED lines=16> */
.L_x_855:
[----:B------:R-:W-:Y:S05]  /*1b980*/  BSYNC B0 ;  /* 0x0000000000007941 */ /* 0x000fea0003800000 */
.L_x_854:
        /* <DEDUP_REMOVED lines=17> */
.L_x_840:
        /* <DEDUP_REMOVED lines=19> */
.L_x_856:
        /* <DEDUP_REMOVED lines=40> */
.L_x_858:
[----:B------:R-:W-:Y:S05]  /*1be50*/  BSYNC B0 ;  /* 0x0000000000007941 */ /* 0x000fea0003800000 */
.L_x_857:
        /* <DEDUP_REMOVED lines=34> */
[----:B------:R-:W-:Y:S01]  /*1c080*/  IMAD R0, R0, c[0x0][0x3e4], R6 ;  /* 0x0000f90000007a24 */ /* 0x000fe200078e0206 */
[----:B------:R-:W-:-:S03]  /*1c090*/  SHF.L.U32 R6, R12, 0x3, RZ ;  /* 0x000000030c067819 */ /* 0x000fc600000006ff */
[----:B------:R-:W-:Y:S01]  /*1c0a0*/  IMAD.IADD R3, R3, 0x1, R0 ;  /* 0x0000000103037824 */ /* 0x000fe200078e0200 */
[----:B------:R-:W-:Y:S01]  /*1c0b0*/  IADD3 R7, R6, 0x40, RZ ;  /* 0x0000004006077810 */ /* 0x000fe20007ffe0ff */
[----:B------:R-:W-:Y:S02]  /*1c0c0*/  IMAD R0, R4, c[0x0][0x3d8], RZ ;  /* 0x0000f60004007a24 */ /* 0x000fe400078e02ff */
[----:B------:R-:W-:-:S04]  /*1c0d0*/  IMAD.WIDE.U32 R2, R5, c[0x0][0x3d8], R2 ;  /* 0x0000f60005027a25 */ /* 0x000fc800078e0002 */
[----:B------:R-:W-:Y:S01]  /*1c0e0*/  IMAD R0, R5, c[0x0][0x3dc], R0 ;  /* 0x0000f70005007a24 */ /* 0x000fe200078e0200 */
[----:B------:R-:W-:-:S04]  /*1c0f0*/  LEA R11, P0, R2, c[0x0][0x380], 0x1 ;  /* 0x0000e000020b7a11 */ /* 0x000fc800078008ff */
[----:B------:R-:W-:-:S04]  /*1c100*/  IADD3 R0, R3, R0, RZ ;  /* 0x0000000003007210 */ /* 0x000fc80007ffe0ff */
        /* <DEDUP_REMOVED lines=14> */
.L_x_860:
[----:B------:R-:W-:Y:S05]  /*1c1f0*/  BSYNC B0 ;  /* 0x0000000000007941 */ /* 0x000fea0003800000 */
.L_x_859:
        /* <DEDUP_REMOVED lines=15> */
.L_x_862:
[----:B------:R-:W-:Y:S05]  /*1c2f0*/  BSYNC B0 ;  /* 0x0000000000007941 */ /* 0x000fea0003800000 */
.L_x_861:
        /* <DEDUP_REMOVED lines=15> */
.L_x_864:
[----:B------:R-:W-:Y:S05]  /*1c3f0*/  BSYNC B0 ;  /* 0x0000000000007941 */ /* 0x000fea0003800000 */
.L_x_863:
        /* <DEDUP_REMOVED lines=15> */
.L_x_866:
[----:B------:R-:W-:Y:S05]  /*1c4f0*/  BSYNC B0 ;  /* 0x0000000000007941 */ /* 0x000fea0003800000 */
.L_x_865:
        /* <DEDUP_REMOVED lines=15> */
.L_x_868:
[----:B------:R-:W-:Y:S05]  /*1c5f0*/  BSYNC B0 ;  /* 0x0000000000007941 */ /* 0x000fea0003800000 */
.L_x_867:
        /* <DEDUP_REMOVED lines=15> */
.L_x_870:
[----:B------:R-:W-:Y:S05]  /*1c6f0*/  BSYNC B0 ;  /* 0x0000000000007941 */ /* 0x000fea0003800000 */
.L_x_869:
        /* <DEDUP_REMOVED lines=15> */
.L_x_872:
[----:B------:R-:W-:Y:S05]  /*1c7f0*/  BSYNC B0 ;  /* 0x0000000000007941 */ /* 0x000fea0003800000 */
.L_x_871:
        /* <DEDUP_REMOVED lines=16> */
.L_x_873:
        /* <DEDUP_REMOVED lines=16> */
.L_x_3771:


//--------------------- .text._ZN7cutlass13device_kernelIN5flash19enable_sm80_to_sm89INS1_16FlashAttnFwdSm80INS1_25CollectiveMainloopFwdSm80ILi4ELi1ELb0EN4cute5tupleIJNS5_1CILi128EEENS7_ILi48EEES8_EEELi128ENS_10bfloat16_tEfNS_4arch4Sm80ELb0ELb1ELb1ELb0ELb0ELb0ELb1ELb0EEENS1_21CollectiveEpilogueFwdINS6_IJS8_S8_S9_EEENS6_IJNS7_ILi1EEESH_SH_EEESB_SD_Li128ELb0ELb1ELb0ELb0EEENS1_19SingleTileSchedulerILb0ELb0ELb1ELi128EEEEEEEEEvNT_6ParamsE --------------------------
	.section	.text._ZN7cutlass13device_kernelIN5flash19enable_sm80_to_sm89INS1_16FlashAttnFwdSm80INS1_25CollectiveMainloopFwdSm80ILi4ELi1ELb0EN4cute5tupleIJNS5_1CILi128EEENS7_ILi48EEES8_EEELi128ENS_10bfloat16_tEfNS_4arch4Sm80ELb0ELb1ELb1ELb0ELb0ELb0ELb1ELb0EEENS1_21CollectiveEpilogueFwdINS6_IJS8_S8_S9_EEENS6_IJNS7_ILi1EEESH_SH_EEESB_SD_Li128ELb0ELb1ELb0ELb0EEENS1_19SingleTileSchedulerILb0ELb0ELb1ELi128EEEEEEEEEvNT_6ParamsE,"ax",@progbits
	.sectioninfo	@"SHI_REGISTERS=255"
	.align	128
.text._ZN7cutlass13device_kernelIN5flash19enable_sm80_to_sm89INS1_16FlashAttnFwdSm80INS1_25CollectiveMainloopFwdSm80ILi4ELi1ELb0EN4cute5tupleIJNS5_1CILi128EEENS7_ILi48EEES8_EEELi128ENS_10bfloat16_tEfNS_4arch4Sm80ELb0ELb1ELb1ELb0ELb0ELb0ELb1ELb0EEENS1_21CollectiveEpilogueFwdINS6_IJS8_S8_S9_EEENS6_IJNS7_ILi1EEESH_SH_EEESB_SD_Li128ELb0ELb1ELb0ELb0EEENS1_19SingleTileSchedulerILb0ELb0ELb1ELi128EEEEEEEEEvNT_6ParamsE:
        .type           _ZN7cutlass13device_kernelIN5flash19enable_sm80_to_sm89INS1_16FlashAttnFwdSm80INS1_25CollectiveMainloopFwdSm80ILi4ELi1ELb0EN4cute5tupleIJNS5_1CILi128EEENS7_ILi48EEES8_EEELi128ENS_10bfloat16_tEfNS_4arch4Sm80ELb0ELb1ELb1ELb0ELb0ELb0ELb1ELb0EEENS1_21CollectiveEpilogueFwdINS6_IJS8_S8_S9_EEENS6_IJNS7_ILi1EEESH_SH_EEESB_SD_Li128ELb0ELb1ELb0ELb0EEENS1_19SingleTileSchedulerILb0ELb0ELb1ELi128EEEEEEEEEvNT_6ParamsE,@function
        .size           _ZN7cutlass13device_kernelIN5flash19enable_sm80_to_sm89INS1_16FlashAttnFwdSm80INS1_25CollectiveMainloopFwdSm80ILi4ELi1ELb0EN4cute5tupleIJNS5_1CILi128EEENS7_ILi48EEES8_EEELi128ENS_10bfloat16_tEfNS_4arch4Sm80ELb0ELb1ELb1ELb0ELb0ELb0ELb1ELb0EEENS1_21CollectiveEpilogueFwdINS6_IJS8_S8_S9_EEENS6_IJNS7_ILi1EEESH_SH_EEESB_SD_Li128ELb0ELb1ELb0ELb0EEENS1_19SingleTileSchedulerILb0ELb0ELb1ELi128EEEEEEEEEvNT_6ParamsE,(.L_x_3772 - _ZN7cutlass13device_kernelIN5flash19enable_sm80_to_sm89INS1_16FlashAttnFwdSm80INS1_25CollectiveMainloopFwdSm80ILi4ELi1ELb0EN4cute5tupleIJNS5_1CILi128EEENS7_ILi48EEES8_EEELi128ENS_10bfloat16_tEfNS_4arch4Sm80ELb0ELb1ELb1ELb0ELb0ELb0ELb1ELb0EEENS1_21CollectiveEpilogueFwdINS6_IJS8_S8_S9_EEENS6_IJNS7_ILi1EEESH_SH_EEESB_SD_Li128ELb0ELb1ELb0ELb0EEENS1_19SingleTileSchedulerILb0ELb0ELb1ELi128EEEEEEEEEvNT_6ParamsE)
        .other          _ZN7cutlass13device_kernelIN5flash19enable_sm80_to_sm89INS1_16FlashAttnFwdSm80INS1_25CollectiveMainloopFwdSm80ILi4ELi1ELb0EN4cute5tupleIJNS5_1CILi128EEENS7_ILi48EEES8_EEELi128ENS_10bfloat16_tEfNS_4arch4Sm80ELb0ELb1ELb1ELb0ELb0ELb0ELb1ELb0EEENS1_21CollectiveEpilogueFwdINS6_IJS8_S8_S9_EEENS6_IJNS7_ILi1EEESH_SH_EEESB_SD_Li128ELb0ELb1ELb0ELb0EEENS1_19SingleTileSchedulerILb0ELb0ELb1ELi128EEEEEEEEEvNT_6ParamsE,@"STO_CUDA_ENTRY STV_DEFAULT"
_ZN7cutlass13device_kernelIN5flash19enable_sm80_to_sm89INS1_16FlashAttnFwdSm80INS1_25CollectiveMainloopFwdSm80ILi4ELi1ELb0EN4cute5tupleIJNS5_1CILi128EEENS7_ILi48EEES8_EEELi128ENS_10bfloat16_tEfNS_4arch4Sm80ELb0ELb1ELb1ELb0ELb0ELb0ELb1ELb0EEENS1_21CollectiveEpilogueFwdINS6_IJS8_S8_S9_EEENS6_IJNS7_ILi1EEESH_SH_EEESB_SD_Li128ELb0ELb1ELb0ELb0EEENS1_19SingleTileSchedulerILb0ELb0ELb1ELi128EEEEEEEEEvNT_6ParamsE:
[----:B------:R-:W-:-:S03]  /*0000*/  MOV R1, c[0x0][0x28] ;  /* 0x00000a0000017a02 */ /* 0x000fc60000000f00 */
[----:B------:R-:W1:Y:S01]  /*0010*/  S2R R22, SR_CTAID.Z ;  /* 0x0000000000167919 */ /* 0x000e620000002700 */
[----:B------:R-:W-:Y:S02]  /*0020*/  IADD3 R1, R1, -0x68, RZ ;  /* 0xffffff9801017810 */ /* 0x000fe40007ffe0ff */
[----:B-1----:R-:W-:-:S13]  /*0030*/  ISETP.GE.AND P0, PT, R22, RZ, PT ;  /* 0x000000ff1600720c */ /* 0x002fda0003f06270 */
[----:B------:R-:W-:Y:S05]  /*0040*/  @!P0 EXIT ;  /* 0x000000000000894d */ /* 0x000fea0003800000 */
[----:B------:R-:W1:Y:S01]  /*0050*/  S2UR UR17, SR_CTAID.X ;  /* 0x00000000001179c3 */ /* 0x000e620000002500 */
[----:B------:R-:W-:Y:S01]  /*0060*/  ULDC UR6, c[0x0][0x2c4] ;  /* 0x0000b10000067ab9 */ /* 0x000fe20000000800 */
[----:B------:R-:W2:Y:S01]  /*0070*/  S2R R129, SR_TID.X ;  /* 0x0000000000817919 */ /* 0x000ea20000002100 */
[----:B------:R-:W-:Y:S02]  /*0080*/  UISETP.NE.AND UP3, UPT, UR6, 0x1, UPT ;  /* 0x000000010600788c */ /* 0x000fe4000bf65270 */
[----:B------:R-:W-:Y:S02]  /*0090*/  ULDC.64 UR4, c[0x0][0x2c8] ;  /* 0x0000b20000047ab9 */ /* 0x000fe40000000a00 */
[----:B------:R-:W-:Y:S02]  /*00a0*/  UMOV UR8, 0x1 ;  /* 0x0000000100087882 */ /* 0x000fe40000000000 */
[----:B------:R-:W-:Y:S02]  /*00b0*/  ULDC UR7, c[0x0][0x168] ;  /* 0x00005a0000077ab9 */ /* 0x000fe40000000800 */
[----:B------:R-:W-:-:S02]  /*00c0*/  UIADD3 UR7, UR8, -UR7, URZ ;  /* 0x8000000708077290 */ /* 0x000fc4000fffe03f */
[----:B-1----:R-:W-:-:S04]  /*00d0*/  USHF.L.U32 UR17, UR17, 0x7, URZ ;  /* 0x0000000711117899 */ /* 0x002fc8000800063f */
[----:B------:R-:W-:Y:S02]  /*00e0*/  @UP3 UIADD3 UR10, UR17, 0x7f, URZ ;  /* 0x0000007f110a3890 */ /* 0x000fe4000fffe03f */
[----:B------:R-:W-:Y:S02]  /*00f0*/  UIADD3 UR9, UR17, 0x7f, URZ ;  /* 0x0000007f11097890 */ /* 0x000fe4000fffe03f */
[----:B------:R-:W-:-:S04]  /*0100*/  UIMAD.WIDE.U32 UR10, UR10, UR4, URZ ;  /* 0x000000040a0a72a5 */ /* 0x000fc8000f8e003f */
[----:B------:R-:W-:-:S03]  /*0110*/  @UP3 USHF.R.U32.HI UR9, URZ, UR5, UR11 ;  /* 0x000000053f093299 */ /* 0x000fc6000801160b */
[----:B------:R-:W-:Y:S02]  /*0120*/  ULDC.64 UR4, c[0x0][0x328] ;  /* 0x0000ca0000047ab9 */ /* 0x000fe40000000a00 */
[----:B------:R-:W-:-:S03]  /*0130*/  UISETP.LE.AND UP2, UPT, UR8, UR5, UPT ;  /* 0x000000050800728c */ /* 0x000fc6000bf43270 */
[----:B------:R-:W-:Y:S02]  /*0140*/  ULDC UR5, c[0x0][0x1d0] ;  /* 0x0000740000057ab9 */ /* 0x000fe40000000800 */
[----:B------:R-:W-:Y:S01]  /*0150*/  UIADD3 UR5, UR9, UR5, UR7 ;  /* 0x0000000509057290 */ /* 0x000fe2000fffe007 */
[----:B------:R-:W-:-:S03]  /*0160*/  PLOP3.LUT P0, PT, PT, PT, UP2, 0x40, 0x0 ;  /* 0x000000000000781c */ /* 0x000fc60003f0e828 */
[----:B------:R-:W-:-:S06]  /*0170*/  UIADD3 UR4, UR5, UR4, URZ ;  /* 0x0000000405047290 */ /* 0x000fcc000fffe03f */
[----:B------:R-:W-:-:S04]  /*0180*/  MOV R0, UR4 ;  /* 0x0000000400007c02 */ /* 0x000fc80008000f00 */
[----:B------:R-:W-:Y:S05]  /*0190*/  @P0 BRA `(.L_x_874) ;  /* 0x0000013000000947 */ /* 0x000fea0003800000 */
[----:B--2---:R-:W-:Y:S01]  /*01a0*/  ISETP.LT.AND P0, PT, RZ, UR5, PT ;  /* 0x00000005ff007c0c */ /* 0x004fe2000bf01270 */
[----:B------:R-:W-:-:S12]  /*01b0*/  UIADD3 UR7, UR5, -0x1, URZ ;  /* 0xffffffff05077890 */ /* 0x000fd8000fffe03f */
[----:B------:R-:W-:Y:S05]  /*01c0*/  @P0 BRA `(.L_x_875) ;  /* 0x0000008000000947 */ /* 0x000fea0003800000 */
[----:B------:R-:W-:Y:S02]  /*01d0*/  ULDC UR4, c[0x0][0x32c] ;  /* 0x0000cb0000047ab9 */ /* 0x000fe40000000800 */
[----:B------:R-:W-:Y:S02]  /*01e0*/  UISETP.NE.AND UP0, UPT, UR8, UR4, UPT ;  /* 0x000000040800728c */ /* 0x000fe4000bf05270 */
[----:B------:R-:W-:-:S03]  /*01f0*/  UIADD3 UR7, -UR5, URZ, URZ ;  /* 0x0000003f05077290 */ /* 0x000fc6000fffe13f */
[----:B------:R-:W-:Y:S02]  /*0200*/  ULDC.64 UR4, c[0x0][0x330] ;  /* 0x0000cc0000047ab9 */ /* 0x000fe40000000a00 */
[----:B------:R-:W-:-:S04]  /*0210*/  UIMAD.WIDE.U32 UR8, UR7, UR4, URZ ;  /* 0x00000004070872a5 */ /* 0x000fc8000f8e003f */
[----:B------:R-:W-:-:S04]  /*0220*/  @UP0 USHF.R.U32.HI UR7, URZ, UR5, UR9 ;  /* 0x000000053f070299 */ /* 0x000fc80008011609 */
[----:B------:R-:W-:Y:S01]  /*0230*/  ULOP3.LUT UR7, URZ, UR7, URZ, 0x33, !UPT ;  /* 0x000000073f077292 */ /* 0x000fe2000f8e333f */
[----:B------:R-:W-:Y:S05]  /*0240*/  BRA `(.L_x_876) ;  /* 0x0000005000007947 */ /* 0x000fea0003800000 */
.L_x_875:
[----:B------:R-:W-:Y:S02]  /*0250*/  ULDC UR4, c[0x0][0x32c] ;  /* 0x0000cb0000047ab9 */ /* 0x000fe40000000800 */
[----:B------:R-:W-:-:S03]  /*0260*/  UISETP.NE.AND UP0, UPT, UR8, UR4, UPT ;  /* 0x000000040800728c */ /* 0x000fc6000bf05270 */
[----:B------:R-:W-:Y:S02]  /*0270*/  ULDC.64 UR4, c[0x0][0x330] ;  /* 0x0000cc0000047ab9 */ /* 0x000fe40000000a00 */
[----:B------:R-:W-:-:S06]  /*0280*/  UIMAD.WIDE.U32 UR8, UR7, UR4, URZ ;  /* 0x00000004070872a5 */ /* 0x000fcc000f8e003f */
[----:B------:R-:W-:Y:S02]  /*0290*/  @UP0 USHF.R.U32.HI UR7, URZ, UR5, UR9 ;  /* 0x000000053f070299 */ /* 0x000fe40008011609 */
.L_x_876:
[----:B------:R-:W-:Y:S02]  /*02a0*/  ULDC UR4, c[0x0][0x32c] ;  /* 0x0000cb0000047ab9 */ /* 0x000fe40000000800 */
[----:B------:R-:W-:-:S06]  /*02b0*/  UIMAD UR4, UR7, UR4, UR4 ;  /* 0x00000004070472a4 */ /* 0x000fcc000f8e0204 */
[----:B------:R-:W-:-:S03]  /*02c0*/  IMNMX R0, R0, UR4, PT ;  /* 0x0000000400007c17 */ /* 0x000fc6000b800200 */
.L_x_874:
[----:B--2---:R-:W-:Y:S01]  /*02d0*/  UMOV UR7, 0x2f ;  /* 0x0000002f00077882 */ /* 0x004fe20000000000 */
[----:B------:R-:W-:Y:S01]  /*02e0*/  IADD3 R0, R0, 0x2f, RZ ;  /* 0x0000002f00007810 */ /* 0x000fe20007ffe0ff */
[----:B------:R-:W-:Y:S01]  /*02f0*/  ULDC UR16, c[0x0][0x1d0] ;  /* 0x0000740000107ab9 */ /* 0x000fe20000000800 */
[----:B------:R-:W-:Y:S01]  /*0300*/  PLOP3.LUT P0, PT, PT, PT, UP2, 0x40, 0x0 ;  /* 0x000000000000781c */ /* 0x000fe20003f0e828 */
[----:B------:R-:W-:Y:S02]  /*0310*/  UIADD3 UR7, UR7, UR16, URZ ;  /* 0x0000001007077290 */ /* 0x000fe4000fffe03f */
[----:B------:R-:W-:Y:S01]  /*0320*/  ULDC.64 UR4, c[0x0][0x2c8] ;  /* 0x0000b20000047ab9 */ /* 0x000fe20000000a00 */
[----:B------:R-:W-:Y:S01]  /*0330*/  IMAD.HI R0, R0, 0x2aaaaaab, RZ ;  /* 0x2aaaaaab00007827 */ /* 0x000fe200078e02ff */
[----:B------:R-:W-:Y:S02]  /*0340*/  UIMAD.WIDE UR8, UR7, 0x2aaaaaab, URZ ;  /* 0x2aaaaaab070878a5 */ /* 0x000fe4000f8e023f */
[----:B------:R-:W-:-:S02]  /*0350*/  UIMAD.WIDE.U32 UR10, UR17, UR4, URZ ;  /* 0x00000004110a72a5 */ /* 0x000fc4000f8e003f */
[----:B------:R-:W-:Y:S01]  /*0360*/  ULDC UR7, c[0x0][0x168] ;  /* 0x00005a0000077ab9 */ /* 0x000fe20000000800 */
[----:B------:R-:W-:Y:S01]  /*0370*/  SHF.R.U32.HI R2, RZ, 0x1f, R0 ;  /* 0x0000001fff027819 */ /* 0x000fe20000011600 */
[----:B------:R-:W-:Y:S02]  /*0380*/  UIADD3 UR16, UR16, -UR7, URZ ;  /* 0x8000000710107290 */ /* 0x000fe4000fffe03f */
[----:B------:R-:W-:Y:S01]  /*0390*/  USHF.R.U32.HI UR7, URZ, 0x1f, UR9 ;  /* 0x0000001f3f077899 */ /* 0x000fe20008011609 */
[----:B------:R-:W-:Y:S01]  /*03a0*/  LEA.HI.SX32 R0, R0, R2, 0x1d ;  /* 0x0000000200007211 */ /* 0x000fe200078feaff */
[----:B------:R-:W-:Y:S02]  /*03b0*/  UMOV UR4, UR17 ;  /* 0x0000001100047c82 */ /* 0x000fe40008000000 */
[----:B------:R-:W-:Y:S02]  /*03c0*/  @UP3 USHF.R.U32.HI UR4, URZ, UR5, UR11 ;  /* 0x000000053f043299 */ /* 0x000fe4000801160b */
[----:B------:R-:W-:-:S02]  /*03d0*/  ULEA.HI.SX32 UR9, UR9, UR7, 0x1d ;  /* 0x0000000709097291 */ /* 0x000fc4000f8fea3f */
[----:B------:R-:W-:Y:S02]  /*03e0*/  UIADD3 UR4, UR16, UR4, URZ ;  /* 0x0000000410047290 */ /* 0x000fe4000fffe03f */
[----:B------:R-:W-:Y:S02]  /*03f0*/  ULDC UR5, c[0x0][0x324] ;  /* 0x0000c90000057ab9 */ /* 0x000fe40000000800 */
[----:B------:R-:W-:Y:S01]  /*0400*/  UIADD3 UR7, UR4, -UR5, URZ ;  /* 0x8000000504077290 */ /* 0x000fe2000fffe03f */
[----:B------:R-:W-:Y:S01]  /*0410*/  IMNMX R242, R0, UR9, PT ;  /* 0x0000000900f27c17 */ /* 0x000fe2000b800200 */
[----:B------:R-:W-:Y:S05]  /*0420*/  @P0 BRA `(.L_x_877) ;  /* 0x0000015000000947 */ /* 0x000fea0003800000 */
[----:B------:R-:W-:Y:S02]  /*0430*/  UMOV UR8, UR4 ;  /* 0x0000000400087c82 */ /* 0x000fe40008000000 */
[----:B------:R-:W-:-:S06]  /*0440*/  UISETP.GT.AND UP0, UPT, UR8, -0x1, UPT ;  /* 0xffffffff0800788c */ /* 0x000fcc000bf04270 */
[----:B------:R-:W-:-:S13]  /*0450*/  PLOP3.LUT P0, PT, PT, PT, UP0, 0x80, 0x0 ;  /* 0x000000000000781c */ /* 0x000fda0003f0f008 */
[----:B------:R-:W-:Y:S05]  /*0460*/  @P0 BRA `(.L_x_878) ;  /* 0x0000008000000947 */ /* 0x000fea0003800000 */
[----:B------:R-:W-:Y:S02]  /*0470*/  ULDC UR4, c[0x0][0x32c] ;  /* 0x0000cb0000047ab9 */ /* 0x000fe40000000800 */
[----:B------:R-:W-:Y:S02]  /*0480*/  UISETP.NE.AND UP0, UPT, UR4, 0x1, UPT ;  /* 0x000000010400788c */ /* 0x000fe4000bf05270 */
[----:B------:R-:W-:Y:S02]  /*0490*/  ULOP3.LUT UR8, URZ, UR8, URZ, 0x33, !UPT ;  /* 0x000000083f087292 */ /* 0x000fe4000f8e333f */
[----:B------:R-:W-:Y:S02]  /*04a0*/  ULDC.64 UR4, c[0x0][0x330] ;  /* 0x0000cc0000047ab9 */ /* 0x000fe40000000a00 */
[----:B------:R-:W-:-:S05]  /*04b0*/  UIMAD.WIDE.U32 UR10, UR8, UR4, URZ ;  /* 0x00000004080a72a5 */ /* 0x000fca000f8e003f */
[----:B------:R-:W-:-:S04]  /*04c0*/  @UP0 USHF.R.U32.HI UR8, URZ, UR5, UR11 ;  /* 0x000000053f080299 */ /* 0x000fc8000801160b */
[----:B------:R-:W-:Y:S01]  /*04d0*/  ULOP3.LUT UR8, URZ, UR8, URZ, 0x33, !UPT ;  /* 0x000000083f087292 */ /* 0x000fe2000f8e333f */
[----:B------:R-:W-:Y:S05]  /*04e0*/  BRA `(.L_x_879) ;  /* 0x0000005000007947 */ /* 0x000fea0003800000 */
.L_x_878:
[----:B------:R-:W-:Y:S02]  /*04f0*/  ULDC UR4, c[0x0][0x32c] ;  /* 0x0000cb0000047ab9 */ /* 0x000fe40000000800 */
[----:B------:R-:W-:-:S03]  /*0500*/  UISETP.NE.AND UP0, UPT, UR4, 0x1, UPT ;  /* 0x000000010400788c */ /* 0x000fc6000bf05270 */
[----:B------:R-:W-:Y:S02]  /*0510*/  ULDC.64 UR4, c[0x0][0x330] ;  /* 0x0000cc0000047ab9 */ /* 0x000fe40000000a00 */
[----:B------:R-:W-:-:S06]  /*0520*/  UIMAD.WIDE.U32 UR10, UR8, UR4, URZ ;  /* 0x00000004080a72a5 */ /* 0x000fcc000f8e003f */
[----:B------:R-:W-:Y:S02]  /*0530*/  @UP0 USHF.R.U32.HI UR8, URZ, UR5, UR11 ;  /* 0x000000053f080299 */ /* 0x000fe4000801160b */
.L_x_879:
[----:B------:R-:W-:Y:S02]  /*0540*/  ULDC UR4, c[0x0][0x32c] ;  /* 0x0000cb0000047ab9 */ /* 0x000fe40000000800 */
[----:B------:R-:W-:-:S04]  /*0550*/  UIMAD UR4, UR8, UR4, URZ ;  /* 0x00000004080472a4 */ /* 0x000fc8000f8e023f */
[----:B------:R-:W-:-:S04]  /*0560*/  UISETP.LT.AND UP0, UPT, UR7, UR4, UPT ;  /* 0x000000040700728c */ /* 0x000fc8000bf01270 */
[----:B------:R-:W-:-:S04]  /*0570*/  USEL UR7, UR7, UR4, !UP0 ;  /* 0x0000000407077287 */ /* 0x000fc8000c000000 */
.L_x_877:
[----:B------:R-:W-:Y:S01]  /*0580*/  UIMAD.WIDE UR4, UR7, 0x2aaaaaab, URZ ;  /* 0x2aaaaaab070478a5 */ /* 0x000fe2000f8e023f */
[----:B------:R-:W-:Y:S01]  /*0590*/  PLOP3.LUT P4, PT, PT, PT, PT, 0x80, 0x0 ;  /* 0x000000000000781c */ /* 0x000fe20003f8f070 */
[----:B------:R-:W-:Y:S01]  /*05a0*/  ULDC.64 UR14, c[0x0][0x118] ;  /* 0x00004600000e7ab9 */ /* 0x000fe20000000a00 */
[----:B------:R-:W-:Y:S01]  /*05b0*/  CS2R R126, SRZ ;  /* 0x00000000007e7805 */ /* 0x000fe2000001ff00 */
[----:B------:R-:W-:Y:S01]  /*05c0*/  USHF.R.U32.HI UR4, URZ, 0x1f, UR5 ;  /* 0x0000001f3f047899 */ /* 0x000fe20008011605 */
[----:B------:R-:W-:Y:S01]  /*05d0*/  CS2R R124, SRZ ;  /* 0x00000000007c7805 */ /* 0x000fe2000001ff00 */
[----:B------:R-:W-:Y:S01]  /*05e0*/  IMAD.MOV.U32 R23, RZ, RZ, RZ ;  /* 0x000000ffff177224 */ /* 0x000fe200078e00ff */
[----:B------:R-:W-:Y:S01]  /*05f0*/  CS2R R24, SRZ ;  /* 0x0000000000187805 */ /* 0x000fe2000001ff00 */
[----:B------:R-:W-:Y:S01]  /*0600*/  ULEA.HI.SX32 UR4, UR5, UR4, 0x1d ;  /* 0x0000000405047291 */ /* 0x000fe2000f8fea3f */
[----:B------:R-:W-:Y:S01]  /*0610*/  IMAD.MOV.U32 R130, RZ, RZ, RZ ;  /* 0x000000ffff827224 */ /* 0x000fe200078e00ff */
[----:B------:R-:W-:Y:S01]  /*0620*/  MOV R128, RZ ;  /* 0x000000ff00807202 */ /* 0x000fe20000000f00 */
[----:B------:R-:W-:Y:S01]  /*0630*/  CS2R R122, SRZ ;  /* 0x00000000007a7805 */ /* 0x000fe2000001ff00 */
[----:B------:R-:W-:Y:S01]  /*0640*/  UISETP.LT.AND UP0, UPT, URZ, UR4, UPT ;  /* 0x000000043f00728c */ /* 0x000fe2000bf01270 */
[----:B------:R-:W-:Y:S01]  /*0650*/  CS2R R120, SRZ ;  /* 0x0000000000787805 */ /* 0x000fe2000001ff00 */
[----:B------:R-:W-:Y:S01]  /*0660*/  IMAD.MOV.U32 R118, RZ, RZ, RZ ;  /* 0x000000ffff767224 */ /* 0x000fe200078e00ff */
[----:B------:R-:W-:Y:S01]  /*0670*/  CS2R R26, SRZ ;  /* 0x00000000001a7805 */ /* 0x000fe2000001ff00 */
[----:B------:R-:W-:Y:S01]  /*0680*/  USEL UR8, URZ, UR4, !UP0 ;  /* 0x000000043f087287 */ /* 0x000fe2000c000000 */
[----:B------:R-:W-:Y:S01]  /*0690*/  MOV R116, RZ ;  /* 0x000000ff00747202 */ /* 0x000fe20000000f00 */
[----:B------:R-:W-:Y:S01]  /*06a0*/  CS2R R110, SRZ ;  /* 0x00000000006e7805 */ /* 0x000fe2000001ff00 */
[----:B------:R-:W-:Y:S01]  /*06b0*/  CS2R R108, SRZ ;  /* 0x00000000006c7805 */ /* 0x000fe2000001ff00 */
[----:B------:R-:W-:Y:S01]  /*06c0*/  IMAD.MOV.U32 R114, RZ, RZ, RZ ;  /* 0x000000ffff727224 */ /* 0x000fe200078e00ff */
[----:B------:R-:W-:Y:S01]  /*06d0*/  CS2R R28, SRZ ;  /* 0x00000000001c7805 */ /* 0x000fe2000001ff00 */
[----:B------:R-:W-:Y:S01]  /*06e0*/  ISETP.GT.AND P0, PT, R242, UR8, PT ;  /* 0x00000008f2007c0c */ /* 0x000fe2000bf04270 */
        /* <DEDUP_REMOVED lines=63> */
[----:B------:R-:W-:Y:S05]  /*0ae0*/  @!P0 BRA `(.L_x_880) ;  /* 0x00013c4000008947 */ /* 0x000fea0003800000 */
[----:B------:R-:W-:-:S04]  /*0af0*/  ISETP.NE.U32.AND P6, PT, RZ, c[0x0][0x340], PT ;  /* 0x0000d000ff007a0c */ /* 0x000fc80003fc5070 */
[----:B------:R-:W-:-:S13]  /*0b00*/  ISETP.NE.AND.EX P6, PT, RZ, c[0x0][0x344], PT, P6 ;  /* 0x0000d100ff007a0c */ /* 0x000fda0003fc5360 */
[----:B------:R-:W-:-:S04]  /*0b10*/  @P6 IMAD.MOV.U32 R2, RZ, RZ, 0x4 ;  /* 0x00000004ff026424 */ /* 0x000fc800078e00ff */
[----:B------:R-:W-:-:S05]  /*0b20*/  @P6 IMAD.WIDE R2, R22, R2, c[0x0][0x340] ;  /* 0x0000d00016026625 */ /* 0x000fca00078e0202 */
[----:B------:R1:W2:Y:S01]  /*0b30*/  @P6 LDG.E R20, [R2.64] ;  /* 0x0000000e02146981 */ /* 0x0002a2000c1e1900 */
[----:B------:R-:W-:Y:S01]  /*0b40*/  SHF.R.S32.HI R126, RZ, 0x1f, R129 ;  /* 0x0000001fff7e7819 */ /* 0x000fe20000011481 */
[----:B------:R-:W-:Y:S01]  /*0b50*/  ULDC UR4, c[0x0][0x168] ;  /* 0x00005a0000047ab9 */ /* 0x000fe20000000800 */
[----:B------:R-:W-:Y:S01]  /*0b60*/  PLOP3.LUT P1, PT, PT, PT, UP3, 0x80, 0x0 ;  /* 0x000000000000781c */ /* 0x000fe20003f2f038 */
[----:B------:R-:W3:Y:S01]  /*0b70*/  S2R R40, SR_CTAID.Y ;  /* 0x0000000000287919 */ /* 0x000ee20000002600 */
[----:B------:R-:W-:Y:S01]  /*0b80*/  PLOP3.LUT P0, PT, PT, PT, UP3, 0x80, 0x0 ;  /* 0x000000000000781c */ /* 0x000fe20003f0f038 */
[----:B------:R-:W-:Y:S01]  /*0b90*/  UIMAD UR4, UR6, UR4, URZ ;  /* 0x00000004060472a4 */ /* 0x000fe2000f8e023f */
[----:B------:R-:W-:Y:S01]  /*0ba0*/  SHF.R.S32.HI R21, RZ, 0x1f, R22 ;  /* 0x0000001fff157819 */ /* 0x000fe20000011416 */
[----:B------:R-:W-:Y:S01]  /*0bb0*/  UMOV UR11, 0x5 ;  /* 0x00000005000b7882 */ /* 0x000fe20000000000 */
[----:B------:R-:W-:Y:S01]  /*0bc0*/  IADD3 R122, R242, -0x1, RZ ;  /* 0xfffffffff27a7810 */ /* 0x000fe20007ffe0ff */
[----:B------:R-:W-:Y:S01]  /*0bd0*/  ULDC.64 UR6, c[0x0][0x1e0] ;  /* 0x0000780000067ab9 */ /* 0x000fe20000000a00 */
[----:B------:R-:W-:Y:S01]  /*0be0*/  LEA.HI R124, R126, R129, RZ, 0x5 ;  /* 0x000000817e7c7211 */ /* 0x000fe200078f28ff */
[----:B------:R-:W-:-:S02]  /*0bf0*/  UIMAD.WIDE.U32 UR12, UR6, 0x20, URZ ;  /* 0x00000020060c78a5 */ /* 0x000fc4000f8e003f */
[----:B------:R-:W-:Y:S01]  /*0c00*/  USHF.L.U32 UR9, UR7, 0x5, URZ ;  /* 0x0000000507097899 */ /* 0x000fe2000800063f */
[----:B------:R-:W-:-:S03]  /*0c10*/  SHF.R.S32.HI R123, RZ, 0x5, R124 ;  /* 0x00000005ff7b7819 */ /* 0x000fc6000001147c */
[----:B------:R-:W-:Y:S01]  /*0c20*/  UIADD3 UR9, UR13, UR9, URZ ;  /* 0x000000090d097290 */ /* 0x000fe2000fffe03f */
[----:B-1----:R-:W-:Y:S02]  /*0c30*/  LEA.HI R2, R126, R129, RZ, 0x3 ;  /* 0x000000817e027211 */ /* 0x002fe400078f18ff */
[----:B---3--:R-:W-:Y:S01]  /*0c40*/  SHF.R.S32.HI R41, RZ, 0x1f, R40 ;  /* 0x0000001fff297819 */ /* 0x008fe20000011428 */
[----:B------:R-:W-:Y:S01]  /*0c50*/  IMAD.WIDE.U32 R6, R40, c[0x0][0x1b8], RZ ;  /* 0x00006e0028067a25 */ /* 0x000fe200078e00ff */
[----:B------:R-:W-:Y:S02]  /*0c60*/  LOP3.LUT R0, R2, 0xfffffff8, RZ, 0xc0, !PT ;  /* 0xfffffff802007812 */ /* 0x000fe400078ec0ff */
[----:B------:R-:W-:Y:S01]  /*0c70*/  SHF.R.S32.HI R29, RZ, 0x3, R2 ;  /* 0x00000003ff1d7819 */ /* 0x000fe20000011402 */
[----:B------:R-:W-:Y:S02]  /*0c80*/  IMAD R2, R41, c[0x0][0x1b8], RZ ;  /* 0x00006e0029027a24 */ /* 0x000fe400078e02ff */
[----:B------:R-:W-:Y:S01]  /*0c90*/  IMAD.IADD R31, R129, 0x1, -R0 ;  /* 0x00000001811f7824 */ /* 0x000fe200078e0a00 */
[----:B------:R-:W-:Y:S01]  /*0ca0*/  IADD3 R13, R29, UR17, RZ ;  /* 0x000000111d0d7c10 */ /* 0x000fe2000fffe0ff */
[----:B------:R-:W-:Y:S01]  /*0cb0*/  IMAD R2, R40, c[0x0][0x1bc], R2 ;  /* 0x00006f0028027a24 */ /* 0x000fe200078e0202 */
[--C-:B------:R-:W-:Y:S01]  /*0cc0*/  SHF.R.S32.HI R36, RZ, 0x1f, R29.reuse ;  /* 0x0000001fff247819 */ /* 0x100fe2000001141d */
[----:B------:R-:W-:Y:S01]  /*0cd0*/  IMAD R0, R31, 0x10, R29 ;  /* 0x000000101f007824 */ /* 0x000fe200078e021d */
[----:B------:R-:W-:Y:S01]  /*0ce0*/  IADD3 R15, R13, 0x70, RZ ;  /* 0x000000700d0f7810 */ /* 0x000fe20007ffe0ff */
[----:B------:R-:W-:-:S02]  /*0cf0*/  IMAD.IADD R3, R7, 0x1, R2 ;  /* 0x0000000107037824 */ /* 0x000fc400078e0202 */
[----:B------:R-:W-:Y:S01]  /*0d00*/  IMAD R7, R21, c[0x0][0x1c0], RZ ;  /* 0x0000700015077a24 */ /* 0x000fe200078e02ff */
[----:B------:R-:W-:Y:S01]  /*0d10*/  IADD3 R4, R0, UR17, RZ ;  /* 0x0000001100047c10 */ /* 0x000fe2000fffe0ff */
[----:B------:R-:W-:Y:S02]  /*0d20*/  IMAD.MOV.U32 R2, RZ, RZ, R6 ;  /* 0x000000ffff027224 */ /* 0x000fe400078e0006 */
[----:B------:R-:W-:Y:S02]  /*0d30*/  IMAD R6, R22, c[0x0][0x1c4], R7 ;  /* 0x0000710016067a24 */ /* 0x000fe400078e0207 */
[----:B------:R-:W-:Y:S01]  /*0d40*/  @P1 IMAD.HI.U32 R5, R4, c[0x0][0x2c8], RZ ;  /* 0x0000b20004051a27 */ /* 0x000fe200078e00ff */
[----:B------:R-:W-:-:S03]  /*0d50*/  ISETP.GE.AND P1, PT, R13, UR4, PT ;  /* 0x000000040d007c0c */ /* 0x000fc6000bf26270 */
[----:B------:R-:W-:Y:S01]  /*0d60*/  IMAD.MOV.U32 R0, RZ, RZ, R4 ;  /* 0x000000ffff007224 */ /* 0x000fe200078e0004 */
[----:B------:R-:W-:Y:S01]  /*0d70*/  @P0 SHF.R.U32.HI R0, RZ, c[0x0][0x2cc], R5 ;  /* 0x0000b300ff000a19 */ /* 0x000fe20000011605 */
[----:B------:R-:W-:-:S03]  /*0d80*/  IMAD.WIDE.U32 R2, R22, c[0x0][0x1c0], R2 ;  /* 0x0000700016027a25 */ /* 0x000fc600078e0002 */
[--C-:B------:R-:W-:Y:S01]  /*0d90*/  SHF.R.S32.HI R7, RZ, 0x1f, R0.reuse ;  /* 0x0000001fff077819 */ /* 0x100fe20000011400 */
[----:B------:R-:W-:Y:S02]  /*0da0*/  IMAD.MOV R5, RZ, RZ, -R0 ;  /* 0x000000ffff057224 */ /* 0x000fe400078e0a00 */
[----:B------:R-:W-:Y:S01]  /*0db0*/  IMAD.IADD R3, R3, 0x1, R6 ;  /* 0x0000000103037824 */ /* 0x000fe200078e0206 */
[----:B------:R-:W-:Y:S01]  /*0dc0*/  IADD3 R6, R13, 0x10, RZ ;  /* 0x000000100d067810 */ /* 0x000fe20007ffe0ff */
[----:B------:R-:W-:Y:S02]  /*0dd0*/  IMAD R5, R5, c[0x0][0x2c4], R4 ;  /* 0x0000b10005057a24 */ /* 0x000fe400078e0204 */
[----:B------:R-:W-:Y:S01]  /*0de0*/  IMAD R7, R7, c[0x0][0x1b0], RZ ;  /* 0x00006c0007077a24 */ /* 0x000fe200078e02ff */
[----:B------:R-:W-:Y:S01]  /*0df0*/  ISETP.GE.AND P4, PT, R6, UR4, PT ;  /* 0x0000000406007c0c */ /* 0x000fe2000bf86270 */
[----:B------:R-:W-:Y:S01]  /*0e00*/  IMAD.WIDE.U32 R2, R0, c[0x0][0x1b0], R2 ;  /* 0x00006c0000027a25 */ /* 0x000fe200078e0002 */
[----:B------:R-:W-:-:S03]  /*0e10*/  SHF.R.S32.HI R4, RZ, 0x1f, R5 ;  /* 0x0000001fff047819 */ /* 0x000fc60000011405 */
[----:B------:R-:W-:Y:S01]  /*0e20*/  IMAD R0, R0, c[0x0][0x1b4], R7 ;  /* 0x00006d0000007a24 */ /* 0x000fe200078e0207 */
[----:B------:R-:W-:Y:S01]  /*0e30*/  LEA.HI R7, R126, R129, RZ, 0x6 ;  /* 0x000000817e077211 */ /* 0x000fe200078f30ff */
[----:B------:R-:W-:Y:S02]  /*0e40*/  IMAD R19, R41, c[0x0][0x1e8], RZ ;  /* 0x00007a0029137a24 */ /* 0x000fe400078e02ff */
[----:B------:R-:W-:Y:S02]  /*0e50*/  IMAD.IADD R3, R3, 0x1, R0 ;  /* 0x0000000103037824 */ /* 0x000fe400078e0200 */
[----:B------:R-:W-:Y:S02]  /*0e60*/  IMAD R0, R4, c[0x0][0x1a8], RZ ;  /* 0x00006a0004007a24 */ /* 0x000fe400078e02ff */
[----:B------:R-:W-:-:S04]  /*0e70*/  IMAD.WIDE.U32 R2, R5, c[0x0][0x1a8], R2 ;  /* 0x00006a0005027a25 */ /* 0x000fc800078e0002 */
[----:B------:R-:W-:Y:S01]  /*0e80*/  IMAD R0, R5, c[0x0][0x1ac], R0 ;  /* 0x00006b0005007a24 */ /* 0x000fe200078e0200 */
[C---:B------:R-:W-:Y:S01]  /*0e90*/  LEA R17, P0, R2.reuse, c[0x0][0x160], 0x1 ;  /* 0x0000580002117a11 */ /* 0x040fe200078008ff */
[----:B------:R-:W-:Y:S02]  /*0ea0*/  IMAD.SHL.U32 R4, R31, 0x8, RZ ;  /* 0x000000081f047824 */ /* 0x000fe400078e00ff */
[----:B------:R-:W-:Y:S02]  /*0eb0*/  IMAD.IADD R0, R3, 0x1, R0 ;  /* 0x0000000103007824 */ /* 0x000fe400078e0200 */
[----:B------:R-:W-:Y:S01]  /*0ec0*/  IMAD.SHL.U32 R3, R29, 0x40, RZ ;  /* 0x000000401d037824 */ /* 0x000fe200078e00ff */
[----:B------:R-:W-:Y:S01]  /*0ed0*/  SHFL.IDX PT, R10, R17, 0x1, 0x181f ;  /* 0x00381f00110a7f89 */ /* 0x000fe200000e0000 */
[----:B------:R-:W-:Y:S01]  /*0ee0*/  IMAD.SHL.U32 R7, R7, 0x8, RZ ;  /* 0x0000000807077824 */ /* 0x000fe200078e00ff */
[----:B------:R-:W-:Y:S01]  /*0ef0*/  LEA.HI.X R16, R2, c[0x0][0x164], R0, 0x1, P0 ;  /* 0x0000590002107a11 */ /* 0x000fe200000f0c00 */
[----:B------:R-:W-:Y:S01]  /*0f00*/  IMAD R19, R40, c[0x0][0x1ec], R19 ;  /* 0x00007b0028137a24 */ /* 0x000fe200078e0213 */
[----:B------:R-:W1:Y:S01]  /*0f10*/  SHFL.IDX PT, R2, R17, RZ, 0x181f ;  /* 0x00181fff11027589 */ /* 0x000e6200000e0000 */
[----:B------:R-:W-:-:S02]  /*0f20*/  LOP3.LUT R0, R3, 0x1c0, RZ, 0xc0, !PT ;  /* 0x000001c003007812 */ /* 0x000fc400078ec0ff */
[----:B------:R-:W-:Y:S01]  /*0f30*/  ISETP.GE.AND P5, PT, R4, c[0x0][0x198], PT ;  /* 0x0000660004007a0c */ /* 0x000fe20003fa6270 */
[----:B------:R-:W3:Y:S01]  /*0f40*/  SHFL.IDX PT, R3, R16, RZ, 0x181f ;  /* 0x00181fff10037589 */ /* 0x000ee200000e0000 */
[----:B------:R-:W-:Y:S02]  /*0f50*/  LOP3.LUT R5, R0, 0x38, R4, 0xf8, !PT ;  /* 0x0000003800057812 */ /* 0x000fe400078ef804 */
[----:B------:R-:W-:Y:S01]  /*0f60*/  SHF.R.U32.HI R0, RZ, 0x3, R0 ;  /* 0x00000003ff007819 */ /* 0x000fe20000011600 */
[----:B------:R-:W4:Y:S03]  /*0f70*/  SHFL.IDX PT, R11, R16, 0x1, 0x181f ;  /* 0x00381f00100b7f89 */ /* 0x000f2600000e0000 */
[----:B------:R-:W-:Y:S02]  /*0f80*/  LOP3.LUT R6, R5, R0, RZ, 0x3c, !PT ;  /* 0x0000000005067212 */ /* 0x000fe400078e3cff */
[----:B------:R-:W-:-:S02]  /*0f90*/  IADD3 R5, R13, 0x20, RZ ;  /* 0x000000200d057810 */ /* 0x000fc40007ffe0ff */
[----:B------:R-:W-:Y:S02]  /*0fa0*/  IADD3 R0, R4, 0x40, RZ ;  /* 0x0000004004007810 */ /* 0x000fe40007ffe0ff */
[----:B------:R-:W-:Y:S02]  /*0fb0*/  ISETP.GE.AND P2, PT, R5, UR4, PT ;  /* 0x0000000405007c0c */ /* 0x000fe4000bf46270 */
[----:B------:R-:W-:Y:S02]  /*0fc0*/  @!P1 SHF.R.S32.HI R5, RZ, 0x1f, R0 ;  /* 0x0000001fff059819 */ /* 0x000fe40000011400 */
[----:B------:R-:W-:Y:S02]  /*0fd0*/  LOP3.LUT R8, R6, 0xfffffe00, R7, 0xf8, !PT ;  /* 0xfffffe0006087812 */ /* 0x000fe400078ef807 */
[----:B------:R-:W-:Y:S02]  /*0fe0*/  @!P1 LEA.HI R7, R5, R0, RZ, 0x3 ;  /* 0x0000000005079211 */ /* 0x000fe400078f18ff */
[----:B------:R-:W-:Y:S01]  /*0ff0*/  SHF.R.S32.HI R5, RZ, 0x1f, R4 ;  /* 0x0000001fff057819 */ /* 0x000fe20000011404 */
[----:B------:R-:W-:Y:S01]  /*1000*/  IMAD.SHL.U32 R243, R8, 0x2, RZ ;  /* 0x0000000208f37824 */ /* 0x000fe200078e00ff */
[----:B------:R-:W-:Y:S01]  /*1010*/  ISETP.GE.AND P3, PT, R0, c[0x0][0x198], PT ;  /* 0x0000660000007a0c */ /* 0x000fe20003f66270 */
[----:B------:R-:W5:Y:S01]  /*1020*/  SHFL.IDX PT, R8, R17, 0x2, 0x181f ;  /* 0x00581f0011087f89 */ /* 0x000f6200000e0000 */
[----:B-1----:R-:W-:-:S02]  /*1030*/  @!P1 LEA R6, P0, R4, R2, 0x1 ;  /* 0x0000000204069211 */ /* 0x002fc400078008ff */
[----:B------:R-:W-:Y:S02]  /*1040*/  @!P1 LOP3.LUT R9, R7, 0xfffffff8, RZ, 0xc0, !PT ;  /* 0xfffffff807099812 */ /* 0x000fe400078ec0ff */
[----:B---3--:R-:W-:Y:S02]  /*1050*/  @!P1 LEA.HI.X R7, R4, R3, R5, 0x1, P0 ;  /* 0x0000000304079211 */ /* 0x008fe400000f0c05 */
[----:B------:R-:W-:Y:S01]  /*1060*/  @!P4 SHF.R.S32.HI R12, RZ, 0x1f, R0 ;  /* 0x0000001fff0cc819 */ /* 0x000fe20000011400 */
[----:B------:R-:W-:Y:S02]  /*1070*/  @!P1 IMAD.WIDE R2, R9, 0x2, R2 ;  /* 0x0000000209029825 */ /* 0x000fe400078e0202 */
[----:B------:R-:W1:Y:S04]  /*1080*/  SHFL.IDX PT, R9, R16, 0x2, 0x181f ;  /* 0x00581f0010097f89 */ /* 0x000e6800000e0000 */
[----:B------:R3:W-:Y:S04]  /*1090*/  @!P1 LDGSTS.E.BYPASS.LTC128B.128 [R243+0x8080], [R6.64], !P5 ;  /* 0x0808000006f39fae */ /* 0x0007e8000e901d4e */
[----:B------:R1:W-:Y:S01]  /*10a0*/  @!P1 LDGSTS.E.BYPASS.LTC128B.128 [R243+0xc080], [R2.64], !P3 ;  /* 0x0c08000002f39fae */ /* 0x0003e2000d901d4e */
[----:B---3--:R-:W-:-:S02]  /*10b0*/  @!P4 LEA.HI R7, R12, R0, RZ, 0x3 ;  /* 0x000000000c07c211 */ /* 0x008fc400078f18ff */
[----:B------:R-:W-:Y:S02]  /*10c0*/  IADD3 R6, R13, 0x30, RZ ;  /* 0x000000300d067810 */ /* 0x000fe40007ffe0ff */
[----:B-1----:R-:W-:Y:S02]  /*10d0*/  @!P4 LEA R2, P0, R4, R10, 0x1 ;  /* 0x0000000a0402c211 */ /* 0x002fe400078008ff */
[----:B------:R-:W-:Y:S02]  /*10e0*/  @!P4 LOP3.LUT R7, R7, 0xfffffff8, RZ, 0xc0, !PT ;  /* 0xfffffff80707c812 */ /* 0x000fe400078ec0ff */
[----:B------:R-:W-:Y:S02]  /*10f0*/  ISETP.GE.AND P1, PT, R6, UR4, PT ;  /* 0x0000000406007c0c */ /* 0x000fe4000bf26270 */
[----:B------:R-:W1:Y:S01]  /*1100*/  SHFL.IDX PT, R6, R17, 0x3, 0x181f ;  /* 0x00781f0011067f89 */ /* 0x000e6200000e0000 */
[----:B----4-:R-:W-:Y:S01]  /*1110*/  @!P4 LEA.HI.X R3, R4, R11, R5, 0x1, P0 ;  /* 0x0000000b0403c211 */ /* 0x010fe200000f0c05 */
[----:B------:R-:W-:Y:S01]  /*1120*/  @!P4 IMAD.WIDE R10, R7, 0x2, R10 ;  /* 0x00000002070ac825 */ /* 0x000fe200078e020a */
[----:B------:R-:W-:Y:S01]  /*1130*/  @!P2 SHF.R.S32.HI R12, RZ, 0x1f, R0 ;  /* 0x0000001fff0ca819 */ /* 0x000fe20000011400 */
[----:B------:R-:W3:Y:S04]  /*1140*/  SHFL.IDX PT, R7, R16, 0x3, 0x181f ;  /* 0x00781f0010077f89 */ /* 0x000ee800000e0000 */
[----:B------:R4:W-:Y:S04]  /*1150*/  @!P4 LDGSTS.E.BYPASS.LTC128B.128 [R243+0x8880], [R2.64], !P5 ;  /* 0x0888000002f3cfae */ /* 0x0009e8000e901d4e */
[----:B------:R1:W-:Y:S01]  /*1160*/  @!P4 LDGSTS.E.BYPASS.LTC128B.128 [R243+0xc880], [R10.64], !P3 ;  /* 0x0c8800000af3cfae */ /* 0x0003e2000d901d4e */
[----:B----4-:R-:W-:-:S02]  /*1170*/  @!P2 LEA.HI R2, R12, R0, RZ, 0x3 ;  /* 0x000000000c02a211 */ /* 0x010fc400078f18ff */
[C---:B------:R-:W-:Y:S02]  /*1180*/  IADD3 R3, R13.reuse, 0x50, RZ ;  /* 0x000000500d037810 */ /* 0x040fe40007ffe0ff */
[----:B-1----:R-:W-:Y:S02]  /*1190*/  IADD3 R11, R13, 0x40, RZ ;  /* 0x000000400d0b7810 */ /* 0x002fe40007ffe0ff */
[----:B-----5:R-:W-:Y:S02]  /*11a0*/  @!P2 LEA R10, P4, R4, R8, 0x1 ;  /* 0x00000008040aa211 */ /* 0x020fe400078808ff */
[----:B------:R-:W-:Y:S02]  /*11b0*/  @!P2 LOP3.LUT R2, R2, 0xfffffff8, RZ, 0xc0, !PT ;  /* 0xfffffff80202a812 */ /* 0x000fe400078ec0ff */
[----:B------:R-:W-:Y:S02]  /*11c0*/  ISETP.GE.AND P0, PT, R11, UR4, PT ;  /* 0x000000040b007c0c */ /* 0x000fe4000bf06270 */
[----:B------:R-:W-:Y:S01]  /*11d0*/  @!P2 LEA.HI.X R11, R4, R9, R5, 0x1, P4 ;  /* 0x00000009040ba211 */ /* 0x000fe200020f0c05 */
[----:B------:R-:W-:Y:S01]  /*11e0*/  @!P2 IMAD.WIDE R8, R2, 0x2, R8 ;  /* 0x000000020208a825 */ /* 0x000fe200078e0208 */
[----:B------:R-:W-:Y:S01]  /*11f0*/  ISETP.GE.AND P4, PT, R3, UR4, PT ;  /* 0x0000000403007c0c */ /* 0x000fe2000bf86270 */
[----:B------:R-:W1:Y:S01]  /*1200*/  SHFL.IDX PT, R2, R17, 0x4, 0x181f ;  /* 0x00981f0011027f89 */ /* 0x000e6200000e0000 */
[----:B------:R-:W-:-:S03]  /*1210*/  @!P1 SHF.R.S32.HI R3, RZ, 0x1f, R0 ;  /* 0x0000001fff039819 */ /* 0x000fc60000011400 */
[----:B------:R4:W-:Y:S04]  /*1220*/  @!P2 LDGSTS.E.BYPASS.LTC128B.128 [R243+0x9080], [R10.64], !P5 ;  /* 0x090800000af3afae */ /* 0x0009e8000e901d4e */
[----:B------:R5:W-:Y:S04]  /*1230*/  @!P2 LDGSTS.E.BYPASS.LTC128B.128 [R243+0xd080], [R8.64], !P3 ;  /* 0x0d08000008f3afae */ /* 0x000be8000d901d4e */
[----:B------:R-:W-:Y:S02]  /*1240*/  @!P4 SHF.R.S32.HI R18, RZ, 0x1f, R0 ;  /* 0x0000001fff12c819 */ /* 0x000fe40000011400 */
[----:B----4-:R-:W-:-:S02]  /*1250*/  @!P1 LEA.HI R10, R3, R0, RZ, 0x3 ;  /* 0x00000000030a9211 */ /* 0x010fc400078f18ff */
[----:B------:R-:W4:Y:S01]  /*1260*/  SHFL.IDX PT, R3, R16, 0x4, 0x181f ;  /* 0x00981f0010037f89 */ /* 0x000f2200000e0000 */
[----:B------:R-:W-:Y:S02]  /*1270*/  IADD3 R11, R13, 0x60, RZ ;  /* 0x000000600d0b7810 */ /* 0x000fe40007ffe0ff */
[----:B-----5:R-:W-:Y:S02]  /*1280*/  @!P1 LEA R8, P2, R4, R6, 0x1 ;  /* 0x0000000604089211 */ /* 0x020fe400078408ff */
[----:B------:R-:W-:Y:S02]  /*1290*/  @!P1 LOP3.LUT R10, R10, 0xfffffff8, RZ, 0xc0, !PT ;  /* 0xfffffff80a0a9812 */ /* 0x000fe400078ec0ff */
[----:B---3--:R-:W-:Y:S02]  /*12a0*/  @!P1 LEA.HI.X R9, R4, R7, R5, 0x1, P2 ;  /* 0x0000000704099211 */ /* 0x008fe400010f0c05 */
[----:B------:R-:W-:Y:S01]  /*12b0*/  ISETP.GE.AND P2, PT, R11, UR4, PT ;  /* 0x000000040b007c0c */ /* 0x000fe2000bf46270 */
[----:B------:R-:W-:Y:S01]  /*12c0*/  @!P1 IMAD.WIDE R6, R10, 0x2, R6 ;  /* 0x000000020a069825 */ /* 0x000fe200078e0206 */
[----:B------:R-:W-:Y:S03]  /*12d0*/  SHFL.IDX PT, R11, R16, 0x5, 0x181f ;  /* 0x00b81f00100b7f89 */ /* 0x000fe600000e0000 */
[----:B------:R-:W-:Y:S01]  /*12e0*/  IMAD R10, R36, c[0x0][0x1e0], RZ ;  /* 0x00007800240a7a24 */ /* 0x000fe200078e02ff */
[----:B------:R3:W-:Y:S04]  /*12f0*/  @!P1 LDGSTS.E.BYPASS.LTC128B.128 [R243+0x9880], [R8.64], !P5 ;  /* 0x0988000008f39fae */ /* 0x0007e8000e901d4e */
[----:B------:R5:W-:Y:S01]  /*1300*/  @!P1 LDGSTS.E.BYPASS.LTC128B.128 [R243+0xd880], [R6.64], !P3 ;  /* 0x0d88000006f39fae */ /* 0x000be2000d901d4e */
[----:B-1----:R-:W-:-:S04]  /*1310*/  @!P0 LEA R12, P1, R4, R2, 0x1 ;  /* 0x00000002040c8211 */ /* 0x002fc800078208ff */
[--C-:B----4-:R-:W-:Y:S02]  /*1320*/  @!P0 LEA.HI.X R13, R4, R3, R5.reuse, 0x1, P1 ;  /* 0x00000003040d8211 */ /* 0x110fe400008f0c05 */
[----:B------:R-:W-:Y:S01]  /*1330*/  ISETP.GE.AND P1, PT, R15, UR4, PT ;  /* 0x000000040f007c0c */ /* 0x000fe2000bf26270 */
[----:B------:R-:W-:Y:S02]  /*1340*/  ULDC.64 UR4, c[0x0][0x208] ;  /* 0x0000820000047ab9 */ /* 0x000fe40000000a00 */
[----:B------:R1:W-:Y:S01]  /*1350*/  @!P0 LDGSTS.E.BYPASS.LTC128B.128 [R243+0xa080], [R12.64], !P5 ;  /* 0x0a0800000cf38fae */ /* 0x0003e2000e901d4e */
[----:B------:R-:W-:Y:S02]  /*1360*/  USHF.L.U32 UR10, UR4, 0x5, URZ ;  /* 0x00000005040a7899 */ /* 0x000fe4000800063f */
[----:B------:R-:W-:Y:S01]  /*1370*/  USHF.L.U64.HI UR11, UR4, UR11, UR5 ;  /* 0x0000000b040b7299 */ /* 0x000fe20008010205 */
[----:B---3--:R-:W-:-:S04]  /*1380*/  IMAD.WIDE.U32 R8, R29, c[0x0][0x1e0], R4 ;  /* 0x000078001d087a25 */ /* 0x008fc800078e0004 */
[----:B-----5:R-:W-:Y:S01]  /*1390*/  IMAD R7, R29, c[0x0][0x1e4], R10 ;  /* 0x000079001d077a24 */ /* 0x020fe200078e020a */
[----:B------:R-:W-:Y:S01]  /*13a0*/  @!P0 SHF.R.S32.HI R6, RZ, 0x1f, R0 ;  /* 0x0000001fff068819 */ /* 0x000fe20000011400 */
[----:B------:R-:W1:Y:S02]  /*13b0*/  SHFL.IDX PT, R10, R17, 0x5, 0x181f ;  /* 0x00b81f00110a7f89 */ /* 0x000e6400000e0000 */
[----:B------:R-:W-:Y:S01]  /*13c0*/  IMAD.IADD R9, R9, 0x1, R7 ;  /* 0x0000000109097824 */ /* 0x000fe200078e0207 */
[----:B------:R-:W-:Y:S01]  /*13d0*/  @!P0 LEA.HI R6, R6, R0, RZ, 0x3 ;  /* 0x0000000006068211 */ /* 0x000fe200078f18ff */
[----:B------:R-:W-:Y:S02]  /*13e0*/  SHFL.IDX PT, R7, R16, 0x6, 0x181f ;  /* 0x00d81f0010077f89 */ /* 0x000fe400000e0000 */
[----:B------:R-:W-:Y:S01]  /*13f0*/  IMAD.WIDE.U32 R8, R40, c[0x0][0x1e8], R8 ;  /* 0x00007a0028087a25 */ /* 0x000fe200078e0008 */
[----:B------:R-:W-:Y:S02]  /*1400*/  @!P0 LOP3.LUT R14, R6, 0xfffffff8, RZ, 0xc0, !PT ;  /* 0xfffffff8060e8812 */ /* 0x000fe400078ec0ff */
[----:B------:R-:W-:Y:S01]  /*1410*/  SHFL.IDX PT, R6, R17, 0x6, 0x181f ;  /* 0x00d81f0011067f89 */ /* 0x000fe200000e0000 */
[----:B------:R-:W-:Y:S01]  /*1420*/  IMAD.IADD R9, R9, 0x1, R19 ;  /* 0x0000000109097824 */ /* 0x000fe200078e0213 */
[----:B------:R-:W-:Y:S01]  /*1430*/  SHF.R.S32.HI R19, RZ, 0x1f, R122 ;  /* 0x0000001fff137819 */ /* 0x000fe2000001147a */
[----:B------:R-:W-:-:S02]  /*1440*/  @!P0 IMAD.WIDE R14, R14, 0x2, R2 ;  /* 0x000000020e0e8825 */ /* 0x000fc400078e0202 */
[----:B------:R2:W3:Y:S04]  /*1450*/  SHFL.IDX PT, R2, R17, 0x7, 0x181f ;  /* 0x00f81f0011027f89 */ /* 0x0004e800000e0000 */
[----:B------:R4:W-:Y:S04]  /*1460*/  @!P0 LDGSTS.E.BYPASS.LTC128B.128 [R243+0xe080], [R14.64], !P3 ;  /* 0x0e0800000ef38fae */ /* 0x0009e8000d901d4e */
[----:B------:R5:W3:Y:S01]  /*1470*/  SHFL.IDX PT, R3, R16, 0x7, 0x181f ;  /* 0x00f81f0010037f89 */ /* 0x000ae200000e0000 */
[----:B-1----:R-:W-:-:S04]  /*1480*/  @!P4 LEA R12, P0, R4, R10, 0x1 ;  /* 0x0000000a040cc211 */ /* 0x002fc800078008ff */
[----:B------:R-:W-:-:S05]  /*1490*/  @!P4 LEA.HI.X R13, R4, R11, R5, 0x1, P0 ;  /* 0x0000000b040dc211 */ /* 0x000fca00000f0c05 */
[----:B------:R1:W-:Y:S01]  /*14a0*/  @!P4 LDGSTS.E.BYPASS.LTC128B.128 [R243+0xa880], [R12.64], !P5 ;  /* 0x0a8800000cf3cfae */ /* 0x0003e2000e901d4e */
[--C-:B--2---:R-:W-:Y:S01]  /*14b0*/  @P6 SHF.R.S32.HI R17, RZ, 0x1f, R20.reuse ;  /* 0x0000001fff116819 */ /* 0x104fe20000011414 */
[----:B------:R-:W-:Y:S01]  /*14c0*/  @!P6 IMAD.MOV.U32 R17, RZ, RZ, R21 ;  /* 0x000000ffff11e224 */ /* 0x000fe200078e0015 */
[----:B----4-:R-:W-:Y:S01]  /*14d0*/  @!P4 LEA.HI R14, R18, R0, RZ, 0x3 ;  /* 0x00000000120ec211 */ /* 0x010fe200078f18ff */
[----:B-----5:R-:W-:Y:S02]  /*14e0*/  @P6 IMAD.MOV.U32 R16, RZ, RZ, R20 ;  /* 0x000000ffff106224 */ /* 0x020fe400078e0014 */
[----:B------:R-:W-:Y:S01]  /*14f0*/  @!P6 IMAD.MOV.U32 R16, RZ, RZ, R22 ;  /* 0x000000ffff10e224 */ /* 0x000fe200078e0016 */
[----:B------:R-:W-:-:S03]  /*1500*/  @!P4 LOP3.LUT R14, R14, 0xfffffff8, RZ, 0xc0, !PT ;  /* 0xfffffff80e0ec812 */ /* 0x000fc600078ec0ff */
[----:B------:R-:W-:-:S04]  /*1510*/  IMAD.WIDE.U32 R24, R16, c[0x0][0x1f0], R8 ;  /* 0x00007c0010187a25 */ /* 0x000fc800078e0008 */
[----:B------:R-:W-:Y:S01]  /*1520*/  @!P4 IMAD.WIDE R10, R14, 0x2, R10 ;  /* 0x000000020e0ac825 */ /* 0x000fe200078e020a */
[--C-:B------:R-:W-:Y:S01]  /*1530*/  @!P2 SHF.R.S32.HI R14, RZ, 0x1f, R0.reuse ;  /* 0x0000001fff0ea819 */ /* 0x100fe20000011400 */
[----:B------:R-:W-:Y:S01]  /*1540*/  STL.64 [R1+0x38], R24 ;  /* 0x0000381801007387 */ /* 0x000fe20000100a00 */
[----:B-1----:R-:W-:Y:S01]  /*1550*/  @!P1 SHF.R.S32.HI R13, RZ, 0x1f, R0 ;  /* 0x0000001fff0d9819 */ /* 0x002fe20000011400 */
[----:B------:R-:W-:Y:S02]  /*1560*/  IMAD.MOV.U32 R132, RZ, RZ, R24 ;  /* 0x000000ffff847224 */ /* 0x000fe400078e0018 */
[----:B------:R1:W-:Y:S01]  /*1570*/  @!P4 LDGSTS.E.BYPASS.LTC128B.128 [R243+0xe880], [R10.64], !P3 ;  /* 0x0e8800000af3cfae */ /* 0x0003e2000d901d4e */
[-C--:B------:R-:W-:Y:S01]  /*1580*/  @!P2 LEA.HI R14, R14, R0.reuse, RZ, 0x3 ;  /* 0x000000000e0ea211 */ /* 0x080fe200078f18ff */
[----:B------:R-:W-:Y:S01]  /*1590*/  IMAD.MOV.U32 R9, RZ, RZ, c[0x0][0x1e4] ;  /* 0x00007900ff097624 */ /* 0x000fe200078e00ff */
[----:B------:R-:W-:Y:S02]  /*15a0*/  @!P1 LEA.HI R13, R13, R0, RZ, 0x3 ;  /* 0x000000000d0d9211 */ /* 0x000fe400078f18ff */
[----:B------:R-:W-:-:S02]  /*15b0*/  @!P2 LOP3.LUT R14, R14, 0xfffffff8, RZ, 0xc0, !PT ;  /* 0xfffffff80e0ea812 */ /* 0x000fc400078ec0ff */
[C---:B---3--:R-:W-:Y:S02]  /*15c0*/  @!P1 LEA R12, P0, R4.reuse, R2, 0x1 ;  /* 0x00000002040c9211 */ /* 0x048fe400078008ff */
[----:B------:R-:W-:Y:S02]  /*15d0*/  @!P1 LOP3.LUT R15, R13, 0xfffffff8, RZ, 0xc0, !PT ;  /* 0xfffffff80d0f9812 */ /* 0x000fe400078ec0ff */
[----:B------:R-:W-:-:S03]  /*15e0*/  @!P1 LEA.HI.X R13, R4, R3, R5, 0x1, P0 ;  /* 0x00000003040d9211 */ /* 0x000fc600000f0c05 */
[----:B------:R-:W-:Y:S01]  /*15f0*/  @!P1 IMAD.WIDE R2, R15, 0x2, R2 ;  /* 0x000000020f029825 */ /* 0x000fe200078e0202 */
[----:B-1----:R-:W-:-:S04]  /*1600*/  @!P2 LEA R10, P4, R4, R6, 0x1 ;  /* 0x00000006040aa211 */ /* 0x002fc800078808ff */
[----:B------:R-:W-:Y:S01]  /*1610*/  @!P2 LEA.HI.X R11, R4, R7, R5, 0x1, P4 ;  /* 0x00000007040ba211 */ /* 0x000fe200020f0c05 */
[----:B------:R-:W-:Y:S01]  /*1620*/  @!P2 IMAD.WIDE R6, R14, 0x2, R6 ;  /* 0x000000020e06a825 */ /* 0x000fe200078e0206 */
[----:B------:R-:W-:-:S03]  /*1630*/  ISETP.GE.AND P4, PT, R4, c[0x0][0x1d4], PT ;  /* 0x0000750004007a0c */ /* 0x000fc60003f86270 */
[----:B------:R1:W-:Y:S04]  /*1640*/  @!P2 LDGSTS.E.BYPASS.LTC128B.128 [R243+0xb080], [R10.64], !P5 ;  /* 0x0b0800000af3afae */ /* 0x0003e8000e901d4e */
[----:B------:R2:W-:Y:S04]  /*1650*/  @!P2 LDGSTS.E.BYPASS.LTC128B.128 [R243+0xf080], [R6.64], !P3 ;  /* 0x0f08000006f3afae */ /* 0x0005e8000d901d4e */
[----:B------:R3:W-:Y:S04]  /*1660*/  @!P1 LDGSTS.E.BYPASS.LTC128B.128 [R243+0xb880], [R12.64], !P5 ;  /* 0x0b8800000cf39fae */ /* 0x0007e8000e901d4e */
[----:B------:R4:W-:Y:S01]  /*1670*/  @!P1 LDGSTS.E.BYPASS.LTC128B.128 [R243+0xf880], [R2.64], !P3 ;  /* 0x0f88000002f39fae */ /* 0x0009e2000d901d4e */
[----:B------:R-:W-:-:S03]  /*1680*/  ISETP.GE.AND P3, PT, R0, c[0x0][0x1d4], PT ;  /* 0x0000750000007a0c */ /* 0x000fc60003f66270 */
[----:B------:R-:W0:Y:S01]  /*1690*/  LDGDEPBAR ;  /* 0x00000000000079af */ /* 0x000e220000000000 */
[----:B-1----:R-:W-:-:S04]  /*16a0*/  IMAD.MOV.U32 R10, RZ, RZ, 0x30 ;  /* 0x00000030ff0a7424 */ /* 0x002fc800078e00ff */
[----:B------:R-:W-:Y:S02]  /*16b0*/  IMAD R28, R242, -0x30, R10 ;  /* 0xffffffd0f21c7824 */ /* 0x000fe400078e020a */
[C---:B--2---:R-:W-:Y:S02]  /*16c0*/  IMAD R7, R10.reuse, c[0x0][0x1e4], RZ ;  /* 0x000079000a077a24 */ /* 0x044fe400078e02ff */
[----:B------:R-:W-:Y:S01]  /*16d0*/  IMAD.WIDE.U32 R130, R10, c[0x0][0x1e0], RZ ;  /* 0x000078000a827a25 */ /* 0x000fe200078e00ff */
[----:B------:R-:W-:Y:S02]  /*16e0*/  IADD3 R30, R28, c[0x0][0x1d0], -R29 ;  /* 0x000074001c1e7a10 */ /* 0x000fe40007ffe81d */
[----:B---3--:R-:W-:Y:S01]  /*16f0*/  LEA.HI R13, R126, R129, RZ, 0x4 ;  /* 0x000000817e0d7211 */ /* 0x008fe200078f20ff */
[----:B------:R-:W-:Y:S01]  /*1700*/  IMAD R6, R17, c[0x0][0x1f0], RZ ;  /* 0x00007c0011067a24 */ /* 0x000fe200078e02ff */
[----:B------:R-:W-:Y:S01]  /*1710*/  ISETP.GE.AND P5, PT, R30, 0x11, PT ;  /* 0x000000111e00780c */ /* 0x000fe20003fa6270 */
[----:B------:R-:W-:Y:S01]  /*1720*/  IMAD.IADD R125, R131, 0x1, R7 ;  /* 0x00000001837d7824 */ /* 0x000fe200078e0207 */
[----:B------:R-:W-:Y:S01]  /*1730*/  BAR.SYNC.DEFER_BLOCKING 0x0 ;  /* 0x0000000000007b1d */ /* 0x000fe20000010000 */
[----:B------:R-:W-:Y:S01]  /*1740*/  IMAD R6, R16, c[0x0][0x1f4], R6 ;  /* 0x00007d0010067a24 */ /* 0x000fe200078e0206 */
[C---:B------:R-:W-:Y:S01]  /*1750*/  ISETP.GE.AND P6, PT, R30.reuse, 0x1, PT ;  /* 0x000000011e00780c */ /* 0x040fe20003fc6270 */
[----:B----4-:R-:W-:Y:S01]  /*1760*/  IMAD R2, R125, R122, RZ ;  /* 0x0000007a7d027224 */ /* 0x010fe200078e02ff */
[----:B------:R-:W-:Y:S01]  /*1770*/  ISETP.GE.AND P2, PT, R30, 0x21, PT ;  /* 0x000000211e00780c */ /* 0x000fe20003f46270 */
[----:B------:R-:W-:Y:S01]  /*1780*/  IMAD.IADD R133, R25, 0x1, R6 ;  /* 0x0000000119857824 */ /* 0x000fe200078e0206 */
[----:B------:R-:W-:Y:S01]  /*1790*/  LOP3.LUT R8, R13, 0xfffffff0, RZ, 0xc0, !PT ;  /* 0xfffffff00d087812 */ /* 0x000fe200078ec0ff */
[-C--:B------:R-:W-:Y:S01]  /*17a0*/  IMAD R6, R19, R130.reuse, R2 ;  /* 0x0000008213067224 */ /* 0x080fe200078e0202 */
[----:B------:R-:W-:Y:S01]  /*17b0*/  SHF.R.S32.HI R11, RZ, 0x4, R13 ;  /* 0x00000004ff0b7819 */ /* 0x000fe2000001140d */
[----:B------:R-:W-:Y:S01]  /*17c0*/  IMAD.MOV.U32 R12, RZ, RZ, c[0x0][0x1e0] ;  /* 0x00007800ff0c7624 */ /* 0x000fe200078e00ff */
[----:B------:R-:W-:Y:S01]  /*17d0*/  STL.64 [R1+0x30], R132 ;  /* 0x0000308401007387 */ /* 0x000fe20000100a00 */
[----:B------:R-:W-:Y:S01]  /*17e0*/  IMAD.WIDE.U32 R2, R122, R130, R132 ;  /* 0x000000827a027225 */ /* 0x000fe200078e0084 */
[----:B------:R-:W-:-:S03]  /*17f0*/  LEA.HI R13, R13, R11, RZ, 0x1 ;  /* 0x0000000b0d0d7211 */ /* 0x000fc600078f08ff */
[----:B------:R-:W-:Y:S01]  /*1800*/  IMAD.IADD R3, R3, 0x1, R6 ;  /* 0x0000000103037824 */ /* 0x000fe200078e0206 */
[----:B------:R-:W-:Y:S01]  /*1810*/  @P5 LEA R7, P0, R12, R2, 0x4 ;  /* 0x000000020c075211 */ /* 0x000fe200078020ff */
[----:B------:R-:W-:-:S03]  /*1820*/  IMAD.IADD R0, R129, 0x1, -R8 ;  /* 0x0000000181007824 */ /* 0x000fc600078e0a08 */
[----:B------:R-:W-:Y:S02]  /*1830*/  @P5 LEA.HI.X R12, R12, R3, R9, 0x4, P0 ;  /* 0x000000030c0c5211 */ /* 0x000fe400000f2409 */
[C---:B------:R-:W-:Y:S02]  /*1840*/  @P6 LEA R8, P0, R2.reuse, c[0x0][0x1c8], 0x1 ;  /* 0x0000720002086a11 */ /* 0x040fe400078008ff */
[C---:B------:R-:W-:Y:S02]  /*1850*/  @P5 LEA R6, P1, R7.reuse, c[0x0][0x1c8], 0x1 ;  /* 0x0000720007065a11 */ /* 0x040fe400078208ff */
[C---:B------:R-:W-:Y:S02]  /*1860*/  @P6 LEA.HI.X R9, R2.reuse, c[0x0][0x1cc], R3, 0x1, P0 ;  /* 0x0000730002096a11 */ /* 0x040fe400000f0c03 */
[----:B------:R-:W-:Y:S02]  /*1870*/  @P2 IADD3 R10, P0, R2, UR12, RZ ;  /* 0x0000000c020a2c10 */ /* 0x000fe4000ff1e0ff */
[----:B------:R-:W-:Y:S01]  /*1880*/  @P5 LEA.HI.X R7, R7, c[0x0][0x1cc], R12, 0x1, P1 ;  /* 0x0000730007075a11 */ /* 0x000fe200008f0c0c */
[----:B------:R-:W-:Y:S01]  /*1890*/  @!PT LDS RZ, [RZ] ;  /* 0x00000000fffff984 */ /* 0x000fe20000000800 */
[----:B------:R-:W-:Y:S01]  /*18a0*/  @!PT LDS RZ, [RZ] ;  /* 0x00000000fffff984 */ /* 0x000fe20000000800 */
[----:B------:R-:W-:Y:S01]  /*18b0*/  @!PT LDS RZ, [RZ] ;  /* 0x00000000fffff984 */ /* 0x000fe20000000800 */
[----:B------:R1:W-:Y:S01]  /*18c0*/  @P6 LDGSTS.E.BYPASS.LTC128B.128 [R243+0x5080], [R8.64], !P4 ;  /* 0x0508000008f36fae */ /* 0x0003e2000e101d4e */
[----:B------:R-:W-:-:S02]  /*18d0*/  @P2 IADD3.X R3, R3, UR9, RZ, P0, !PT ;  /* 0x0000000903032c10 */ /* 0x000fc400087fe4ff */
[C---:B------:R-:W-:Y:S01]  /*18e0*/  @P2 LEA R2, P0, R10.reuse, c[0x0][0x1c8], 0x1 ;  /* 0x000072000a022a11 */ /* 0x040fe200078008ff */
[----:B------:R1:W-:Y:S01]  /*18f0*/  @P6 LDGSTS.E.BYPASS.LTC128B.128 [R243+0x6880], [R8.64+0x80], !P3 ;  /* 0x0688008008f36fae */ /* 0x0003e2000d901d4e */
[----:B------:R-:W-:Y:S02]  /*1900*/  SHF.R.S32.HI R14, RZ, 0x1f, R0 ;  /* 0x0000001fff0e7819 */ /* 0x000fe40000011400 */
[----:B------:R-:W-:Y:S01]  /*1910*/  @P2 LEA.HI.X R3, R10, c[0x0][0x1cc], R3, 0x1, P0 ;  /* 0x000073000a032a11 */ /* 0x000fe200000f0c03 */
[----:B------:R2:W-:Y:S01]  /*1920*/  @P5 LDGSTS.E.BYPASS.LTC128B.128 [R243+0x5880], [R6.64], !P4 ;  /* 0x0588000006f35fae */ /* 0x0005e2000e101d4e */
[----:B------:R-:W-:Y:S02]  /*1930*/  LEA.HI R14, R14, R0, RZ, 0x3 ;  /* 0x000000000e0e7211 */ /* 0x000fe400078f18ff */
[----:B------:R-:W-:Y:S01]  /*1940*/  LOP3.LUT R12, R13, 0xfffffffe, RZ, 0xc0, !PT ;  /* 0xfffffffe0d0c7812 */ /* 0x000fe200078ec0ff */
[----:B------:R2:W-:Y:S01]  /*1950*/  @P5 LDGSTS.E.BYPASS.LTC128B.128 [R243+0x7080], [R6.64+0x80], !P3 ;  /* 0x0708008006f35fae */ /* 0x0005e2000d901d4e */
[----:B------:R-:W-:-:S02]  /*1960*/  LOP3.LUT R13, R14, 0xfffffff8, RZ, 0xc0, !PT ;  /* 0xfffffff80e0d7812 */ /* 0x000fc400078ec0ff */
[----:B------:R-:W-:Y:S01]  /*1970*/  LOP3.LUT P0, RZ, R31, 0x2, RZ, 0xc0, !PT ;  /* 0x000000021fff7812 */ /* 0x000fe2000780c0ff */
[----:B------:R3:W-:Y:S01]  /*1980*/  @P2 LDGSTS.E.BYPASS.LTC128B.128 [R243+0x6080], [R2.64], !P4 ;  /* 0x0608000002f32fae */ /* 0x0007e2000e101d4e */
[----:B------:R-:W-:Y:S02]  /*1990*/  IMAD.IADD R12, R11, 0x1, -R12 ;  /* 0x000000010b0c7824 */ /* 0x000fe400078e0a0c */
[----:B------:R-:W-:Y:S01]  /*19a0*/  IMAD.IADD R18, R0, 0x1, -R13 ;  /* 0x0000000100127824 */ /* 0x000fe200078e0a0d */
[----:B------:R3:W-:Y:S01]  /*19b0*/  @P2 LDGSTS.E.BYPASS.LTC128B.128 [R243+0x7880], [R2.64+0x80], !P3 ;  /* 0x0788008002f32fae */ /* 0x0007e2000d901d4e */
[----:B------:R-:W-:-:S03]  /*19c0*/  IMAD.SHL.U32 R0, R31, 0x40, RZ ;  /* 0x000000401f007824 */ /* 0x000fc600078e00ff */
[----:B------:R-:W0:Y:S01]  /*19d0*/  LDGDEPBAR ;  /* 0x00000000000079af */ /* 0x000e220000000000 */
[----:B------:R-:W-:Y:S02]  /*19e0*/  R2P PR, R18, 0x6 ;  /* 0x0000000612007804 */ /* 0x000fe40000000000 */
[----:B------:R-:W-:Y:S02]  /*19f0*/  LOP3.LUT R0, R0, 0x1c0, RZ, 0xc0, !PT ;  /* 0x000001c000007812 */ /* 0x000fe400078ec0ff */
[C---:B------:R-:W-:Y:S02]  /*1a00*/  ISETP.LT.OR P5, PT, R30.reuse, 0x1, P4 ;  /* 0x000000011e00780c */ /* 0x040fe400027a1670 */
[----:B------:R-:W-:Y:S01]  /*1a10*/  ISETP.LT.OR P6, PT, R30, 0x11, P4 ;  /* 0x000000111e00780c */ /* 0x000fe200027c1670 */
[----:B--2---:R-:W-:Y:S02]  /*1a20*/  IMAD.SHL.U32 R6, R29, 0x8, RZ ;  /* 0x000000081d067824 */ /* 0x004fe400078e00ff */
[----:B------:R-:W-:-:S03]  /*1a30*/  IMAD.SHL.U32 R7, R14, 0x40, RZ ;  /* 0x000000400e077824 */ /* 0x000fc600078e00ff */
[----:B------:R-:W-:Y:S02]  /*1a40*/  LOP3.LUT R6, R0, 0x8, R6, 0xf8, !PT ;  /* 0x0000000800067812 */ /* 0x000fe400078ef806 */
[----:B------:R-:W-:Y:S01]  /*1a50*/  SHF.R.U32.HI R0, RZ, 0x3, R0 ;  /* 0x00000003ff007819 */ /* 0x000fe20000011600 */
[----:B---3--:R-:W-:Y:S01]  /*1a60*/  IMAD.SHL.U32 R2, R18, 0x40, RZ ;  /* 0x0000004012027824 */ /* 0x008fe200078e00ff */
[----:B------:R-:W-:-:S04]  /*1a70*/  DEPBAR.LE SB0, 0x1 ;  /* 0x000080400000791a */ /* 0x000fc80000000000 */
[----:B------:R-:W-:-:S04]  /*1a80*/  DEPBAR.LE SB0, 0x0 ;  /* 0x000080000000791a */ /* 0x000fc80000000000 */
[----:B------:R-:W-:Y:S01]  /*1a90*/  IMAD.SHL.U32 R3, R12, 0x8, RZ ;  /* 0x000000080c037824 */ /* 0x000fe200078e00ff */
[----:B------:R-:W-:Y:S02]  /*1aa0*/  LOP3.LUT R2, R2, 0x1c0, RZ, 0xc0, !PT ;  /* 0x000001c002027812 */ /* 0x000fe400078ec0ff */
[----:B------:R-:W-:Y:S02]  /*1ab0*/  LOP3.LUT R121, R7, 0xfffffe00, RZ, 0xc0, !PT ;  /* 0xfffffe0007797812 */ /* 0x000fe400078ec0ff */
[----:B------:R-:W-:Y:S02]  /*1ac0*/  LOP3.LUT R3, R2, 0x8, R3, 0xf8, !PT ;  /* 0x0000000802037812 */ /* 0x000fe400078ef803 */
[----:B------:R-:W-:Y:S02]  /*1ad0*/  SHF.R.U32.HI R2, RZ, 0x3, R2 ;  /* 0x00000003ff027819 */ /* 0x000fe40000011602 */
[----:B------:R-:W-:Y:S01]  /*1ae0*/  LOP3.LUT R0, R6, R0, RZ, 0x3c, !PT ;  /* 0x0000000006007212 */ /* 0x000fe200078e3cff */
[----:B------:R-:W-:Y:S01]  /*1af0*/  IMAD R6, R41, c[0x0][0x210], RZ ;  /* 0x0000840029067a24 */ /* 0x000fe200078e02ff */
[----:B------:R-:W-:Y:S01]  /*1b00*/  LOP3.LUT R120, R3, R2, RZ, 0x3c, !PT ;  /* 0x0000000203787212 */ /* 0x000fe200078e3cff */
[----:B------:R-:W-:-:S02]  /*1b10*/  IMAD R2, R123, 0x400, R121 ;  /* 0x000004007b027824 */ /* 0x000fc400078e0279 */
[----:B------:R-:W-:Y:S02]  /*1b20*/  IMAD R0, R12, 0x200, R0 ;  /* 0x000002000c007824 */ /* 0x000fe400078e0200 */
[----:B------:R-:W-:Y:S02]  /*1b30*/  IMAD.IADD R2, R120, 0x1, R2 ;  /* 0x0000000178027824 */ /* 0x000fe400078e0202 */
[----:B------:R-:W-:Y:S01]  /*1b40*/  IMAD.SHL.U32 R224, R0, 0x2, RZ ;  /* 0x0000000200e07824 */ /* 0x000fe200078e00ff */
[----:B------:R-:W-:Y:S01]  /*1b50*/  BAR.SYNC.DEFER_BLOCKING 0x0 ;  /* 0x0000000000007b1d */ /* 0x000fe20000010000 */
[----:B------:R-:W-:Y:S02]  /*1b60*/  IMAD.SHL.U32 R231, R2, 0x2, RZ ;  /* 0x0000000202e77824 */ /* 0x000fe400078e00ff */
[----:B------:R-:W-:Y:S01]  /*1b70*/  IMAD R0, R36, c[0x0][0x208], RZ ;  /* 0x0000820024007a24 */ /* 0x000fe200078e02ff */
[----:B------:R-:W-:Y:S01]  /*1b80*/  IADD3 R235, R224, 0x50a0, RZ ;  /* 0x000050a0e0eb7810 */ /* 0x000fe20007ffe0ff */
[----:B------:R-:W-:-:S04]  /*1b90*/  IMAD.WIDE.U32 R2, R29, c[0x0][0x208], R4 ;  /* 0x000082001d027a25 */ /* 0x000fc800078e0004 */
[----:B------:R-:W-:Y:S02]  /*1ba0*/  IMAD R0, R29, c[0x0][0x20c], R0 ;  /* 0x000083001d007a24 */ /* 0x000fe400078e0200 */
[----:B------:R-:W-:Y:S02]  /*1bb0*/  IMAD.MOV.U32 R4, RZ, RZ, 0x10 ;  /* 0x00000010ff047424 */ /* 0x000fe400078e00ff */
[----:B------:R-:W-:Y:S01]  /*1bc0*/  IMAD.IADD R5, R3, 0x1, R0 ;  /* 0x0000000103057824 */ /* 0x000fe200078e0200 */
[----:B------:R-:W-:Y:S02]  /*1bd0*/  IADD3 R0, R224, 0x5080, RZ ;  /* 0x00005080e0007810 */ /* 0x000fe40007ffe0ff */
[----:B------:R-:W-:Y:S01]  /*1be0*/  SEL R3, R4, 0xfffffff0, !P1 ;  /* 0xfffffff004037807 */ /* 0x000fe20004800000 */
[----:B------:R-:W-:Y:S01]  /*1bf0*/  IMAD.MOV.U32 R4, RZ, RZ, R2 ;  /* 0x000000ffff047224 */ /* 0x000fe200078e0002 */
[----:B------:R-:W-:Y:S01]  /*1c00*/  @P0 IADD3 R235, R0, -0x20, RZ ;  /* 0xffffffe000eb0810 */ /* 0x000fe20007ffe0ff */
[----:B------:R-:W-:Y:S01]  /*1c10*/  IMAD R0, R40, c[0x0][0x214], R6 ;  /* 0x0000850028007a24 */ /* 0x000fe200078e0206 */
[----:B------:R-:W-:Y:S01]  /*1c20*/  ISETP.LT.OR P1, PT, R30, 0x1, P3 ;  /* 0x000000011e00780c */ /* 0x000fe20001f21670 */
[----:B------:R-:W-:Y:S01]  /*1c30*/  IMAD.WIDE.U32 R4, R40, c[0x0][0x210], R4 ;  /* 0x0000840028047a25 */ /* 0x000fe200078e0004 */
[----:B------:R-:W-:Y:S01]  /*1c40*/  IADD3 R241, R235, 0x800, RZ ;  /* 0x00000800ebf17810 */ /* 0x000fe20007ffe0ff */
[----:B------:R-:W-:Y:S02]  /*1c50*/  LDSM.16.M88.4 R20, [R224+0x5080] ;  /* 0x00508000e014783b */ /* 0x000fe40000000200 */
[----:B------:R-:W-:Y:S01]  /*1c60*/  IMAD.IADD R5, R5, 0x1, R0 ;  /* 0x0000000105057824 */ /* 0x000fe200078e0200 */
[----:B------:R-:W-:Y:S01]  /*1c70*/  IADD3 R240, R235, 0x1000, RZ ;  /* 0x00001000ebf07810 */ /* 0x000fe20007ffe0ff */
[----:B------:R-:W-:Y:S01]  /*1c80*/  IMAD R2, R17, c[0x0][0x218], RZ ;  /* 0x0000860011027a24 */ /* 0x000fe200078e02ff */
[----:B------:R-:W2:Y:S01]  /*1c90*/  LDSM.16.M88.4 R12, [R231+0x8080] ;  /* 0x00808000e70c783b */ /* 0x000ea20000000200 */
[----:B------:R-:W-:Y:S01]  /*1ca0*/  IMAD R0, R19, c[0x0][0x208], RZ ;  /* 0x0000820013007a24 */ /* 0x000fe200078e02ff */
[----:B------:R-:W-:Y:S01]  /*1cb0*/  IADD3 R239, R235, 0x1800, RZ ;  /* 0x00001800ebef7810 */ /* 0x000fe20007ffe0ff */
[----:B------:R-:W-:Y:S01]  /*1cc0*/  IMAD R233, R3, 0x2, R231 ;  /* 0x0000000203e97824 */ /* 0x000fe200078e02e7 */
[----:B-1----:R-:W1:Y:S01]  /*1cd0*/  LDSM.16.M88.4 R8, [R231+0xa080] ;  /* 0x00a08000e708783b */ /* 0x002e620000000200 */
[C---:B------:R-:W-:Y:S01]  /*1ce0*/  IMAD R2, R16.reuse, c[0x0][0x21c], R2 ;  /* 0x0000870010027a24 */ /* 0x040fe200078e0202 */
[C---:B------:R-:W-:Y:S01]  /*1cf0*/  IADD3 R238, R235.reuse, 0x2000, RZ ;  /* 0x00002000ebee7810 */ /* 0x040fe20007ffe0ff */
[----:B------:R-:W-:Y:S01]  /*1d00*/  IMAD.WIDE.U32 R78, R16, c[0x0][0x218], R4 ;  /* 0x00008600104e7a25 */ /* 0x000fe200078e0004 */
[----:B------:R-:W3:Y:S01]  /*1d10*/  LDSM.16.M88.4 R24, [R224+0x5880] ;  /* 0x00588000e018783b */ /* 0x000ee20000000200 */
[----:B------:R-:W-:-:S02]  /*1d20*/  IADD3 R237, R235, 0x2800, RZ ;  /* 0x00002800ebed7810 */ /* 0x000fc40007ffe0ff */
[C---:B------:R-:W-:Y:S01]  /*1d30*/  IMAD.WIDE.U32 R6, R122.reuse, c[0x0][0x208], RZ ;  /* 0x000082007a067a25 */ /* 0x040fe200078e00ff */
[----:B------:R-:W4:Y:S03]  /*1d40*/  LDSM.16.M88.4 R32, [R224+0x6080] ;  /* 0x00608000e020783b */ /* 0x000f260000000200 */
[----:B------:R-:W-:Y:S01]  /*1d50*/  IMAD R0, R122, c[0x0][0x20c], R0 ;  /* 0x000083007a007a24 */ /* 0x000fe200078e0200 */
[----:B------:R-:W-:Y:S01]  /*1d60*/  LDSM.16.M88.4 R44, [R235+0x800] ;  /* 0x00080000eb2c783b */ /* 0x000fe20000000200 */
[----:B------:R-:W-:Y:S02]  /*1d70*/  IMAD.IADD R77, R79, 0x1, R2 ;  /* 0x000000014f4d7824 */ /* 0x000fe400078e0202 */
[----:B------:R-:W-:Y:S01]  /*1d80*/  IMAD.IADD R0, R7, 0x1, R0 ;  /* 0x0000000107007824 */ /* 0x000fe200078e0200 */
[----:B------:R-:W-:Y:S01]  /*1d90*/  LDSM.16.M88.4 R48, [R235+0x1000] ;  /* 0x00100000eb30783b */ /* 0x000fe20000000200 */
[----:B------:R-:W-:-:S02]  /*1da0*/  IMAD.MOV.U32 R76, RZ, RZ, R78 ;  /* 0x000000ffff4c7224 */ /* 0x000fc400078e004e */
[----:B------:R-:W-:Y:S01]  /*1db0*/  IMAD R0, R0, 0x30, RZ ;  /* 0x0000003000007824 */ /* 0x000fe200078e02ff */
[----:B------:R-:W-:Y:S01]  /*1dc0*/  LDSM.16.M88.4 R52, [R235] ;  /* 0x00000000eb34783b */ /* 0x000fe20000000200 */
[----:B------:R-:W-:-:S03]  /*1dd0*/  IMAD.WIDE.U32 R6, R6, 0x30, R76 ;  /* 0x0000003006067825 */ /* 0x000fc600078e004c */
[----:B------:R-:W-:Y:S01]  /*1de0*/  LDSM.16.M88.4 R16, [R233+0x8080] ;  /* 0x00808000e910783b */ /* 0x000fe20000000200 */
[----:B------:R-:W-:Y:S01]  /*1df0*/  IMAD.IADD R0, R7, 0x1, R0 ;  /* 0x0000000107007824 */ /* 0x000fe200078e0200 */
[C---:B------:R-:W-:Y:S01]  /*1e00*/  LEA R4, P0, R6.reuse, c[0x0][0x1f8], 0x1 ;  /* 0x00007e0006047a11 */ /* 0x040fe200078008ff */
[----:B------:R-:W-:Y:S01]  /*1e10*/  IMAD.MOV.U32 R2, RZ, RZ, 0x20 ;  /* 0x00000020ff027424 */ /* 0x000fe200078e00ff */
[----:B------:R-:W-:Y:S02]  /*1e20*/  STL.64 [R1+0x40], R78 ;  /* 0x0000404e01007387 */ /* 0x000fe40000100a00 */
[----:B------:R-:W-:Y:S01]  /*1e30*/  LEA.HI.X R5, R6, c[0x0][0x1fc], R0, 0x1, P0 ;  /* 0x00007f0006057a11 */ /* 0x000fe200000f0c00 */
[----:B------:R-:W-:Y:S01]  /*1e40*/  IMAD.U32 R0, RZ, RZ, UR10 ;  /* 0x0000000aff007e24 */ /* 0x000fe2000f8e00ff */
[----:B------:R-:W-:Y:S01]  /*1e50*/  IADD3 R6, P0, R4, UR10, RZ ;  /* 0x0000000a04067c10 */ /* 0x000fe2000ff1e0ff */
[----:B------:R-:W-:Y:S01]  /*1e60*/  STL.64 [R1+0x20], R76 ;  /* 0x0000204c01007387 */ /* 0x000fe20000100a00 */
[----:B------:R-:W-:Y:S01]  /*1e70*/  SEL R2, R2, 0xffffffe0, !P2 ;  /* 0xffffffe002027807 */ /* 0x000fe20005000000 */
[----:B--2---:R-:W-:Y:S01]  /*1e80*/  HMMA.16816.F32.BF16 R72, R12, R20, RZ ;  /* 0x000000140c48723c */ /* 0x004fe200000418ff */
[----:B------:R-:W-:-:S02]  /*1e90*/  IADD3.X R7, R5, UR11, RZ, P0, !PT ;  /* 0x0000000b05077c10 */ /* 0x000fc400087fe4ff */
[----:B------:R-:W-:Y:S01]  /*1ea0*/  LOP3.LUT P0, RZ, R31, 0x4, RZ, 0xc0, !PT ;  /* 0x000000041fff7812 */ /* 0x000fe2000780c0ff */
[C---:B------:R-:W-:Y:S02]  /*1eb0*/  IMAD R232, R2.reuse, 0x2, R231 ;  /* 0x0000000202e87824 */ /* 0x040fe400078e02e7 */
[----:B------:R-:W-:Y:S02]  /*1ec0*/  IMAD R234, R2, 0x2, R233 ;  /* 0x0000000202ea7824 */ /* 0x000fe400078e02e9 */
[----:B-1----:R-:W-:Y:S01]  /*1ed0*/  HMMA.16816.F32.BF16 R56, R8, R20, RZ ;  /* 0x000000140838723c */ /* 0x002fe200000418ff */
[----:B------:R-:W-:-:S07]  /*1ee0*/  IMAD R236, R3, 0x2, R232 ;  /* 0x0000000203ec7824 */ /* 0x000fce00078e02e8 */
[-C--:B------:R-:W-:Y:S08]  /*1ef0*/  HMMA.16816.F32.BF16 R64, R8, R22.reuse, RZ ;  /* 0x000000160840723c */ /* 0x080ff000000418ff */
[C---:B------:R-:W-:Y:S01]  /*1f00*/  HMMA.16816.F32.BF16 R112, R12.reuse, R22, RZ ;  /* 0x000000160c70723c */ /* 0x040fe200000418ff */
[----:B------:R-:W1:Y:S04]  /*1f10*/  LDSM.16.M88.4 R20, [R233+0xa080] ;  /* 0x00a08000e914783b */ /* 0x000e680000000200 */
[----:B------:R-:W-:Y:S01]  /*1f20*/  @!PT LDS RZ, [RZ] ;  /* 0x00000000fffff984 */ /* 0x000fe20000000800 */
[----:B------:R-:W-:Y:S01]  /*1f30*/  @!PT LDS RZ, [RZ] ;  /* 0x00000000fffff984 */ /* 0x000fe20000000800 */
[----:B------:R-:W-:Y:S01]  /*1f40*/  @!PT LDS RZ, [RZ] ;  /* 0x00000000fffff984 */ /* 0x000fe20000000800 */
[----:B------:R2:W-:Y:S03]  /*1f50*/  LDGSTS.E.BYPASS.LTC128B.128 [R243+0x2080], [R4.64], !P5 ;  /* 0x0208000004f37fae */ /* 0x0005e6000e901d4e */
[----:B---3--:R-:W-:Y:S01]  /*1f60*/  HMMA.16816.F32.BF16 R68, R12, R24, RZ ;  /* 0x000000180c44723c */ /* 0x008fe200000418ff */
[----:B------:R2:W-:Y:S04]  /*1f70*/  LDGSTS.E.BYPASS.LTC128B.128 [R243+0x3880], [R4.64+0x80], !P1 ;  /* 0x0388008004f37fae */ /* 0x0005e8000c901d4e */
[----:B------:R3:W-:Y:S01]  /*1f80*/  LDGSTS.E.BYPASS.LTC128B.128 [R243+0x2880], [R6.64], !P6 ;  /* 0x0288000006f37fae */ /* 0x0007e2000f101d4e */
[----:B------:R-:W-:-:S02]  /*1f90*/  ISETP.LT.OR P6, PT, R30, 0x11, P3 ;  /* 0x000000111e00780c */ /* 0x000fc40001fc1670 */
[C---:B------:R-:W-:Y:S08]  /*1fa0*/  HMMA.16816.F32.BF16 R36, R8.reuse, R24, RZ ;  /* 0x000000180824723c */ /* 0x040ff000000418ff */
[-C--:B------:R-:W-:Y:S08]  /*1fb0*/  HMMA.16816.F32.BF16 R60, R8, R26.reuse, RZ ;  /* 0x0000001a083c723c */ /* 0x080ff000000418ff */
[----:B------:R-:W-:Y:S08]  /*1fc0*/  HMMA.16816.F32.BF16 R108, R12, R26, RZ ;  /* 0x0000001a0c6c723c */ /* 0x000ff000000418ff */
[C---:B----4-:R-:W-:Y:S08]  /*1fd0*/  HMMA.16816.F32.BF16 R24, R8.reuse, R32, RZ ;  /* 0x000000200818723c */ /* 0x050ff000000418ff */
[----:B------:R-:W-:Y:S07]  /*1fe0*/  HMMA.16816.F32.BF16 R40, R8, R34, RZ ;  /* 0x000000220828723c */ /* 0x000fee00000418ff */
[----:B------:R-:W-:Y:S01]  /*1ff0*/  IADD3 R8, P5, P1, R0, 0x80, R4 ;  /* 0x0000008000087810 */ /* 0x000fe200079be004 */
[----:B------:R-:W-:Y:S01]  /*2000*/  IMAD.MOV.U32 R0, RZ, RZ, 0x40 ;  /* 0x00000040ff007424 */ /* 0x000fe200078e00ff */
[----:B--2---:R-:W-:Y:S01]  /*2010*/  IADD3 R4, P2, R6, UR10, RZ ;  /* 0x0000000a06047c10 */ /* 0x004fe2000ff5e0ff */
[----:B------:R-:W-:Y:S01]  /*2020*/  HMMA.16816.F32.BF16 R92, R12, R32, RZ ;  /* 0x000000200c5c723c */ /* 0x000fe200000418ff */
[----:B------:R-:W-:-:S02]  /*2030*/  IADD3.X R9, RZ, UR11, R5, P5, P1 ;  /* 0x0000000bff097c10 */ /* 0x000fc4000afe2405 */
[C---:B------:R-:W-:Y:S02]  /*2040*/  ISETP.LT.OR P5, PT, R30.reuse, 0x21, P4 ;  /* 0x000000211e00780c */ /* 0x040fe400027a1670 */
[----:B------:R-:W-:Y:S01]  /*2050*/  ISETP.LT.OR P1, PT, R30, 0x21, P3 ;  /* 0x000000211e00780c */ /* 0x000fe20001f21670 */
[----:B------:R2:W-:Y:S01]  /*2060*/  LDGSTS.E.BYPASS.LTC128B.128 [R243+0x4080], [R8.64], !P6 ;  /* 0x0408000008f37fae */ /* 0x0005e2000f101d4e */
[----:B------:R-:W-:Y:S01]  /*2070*/  SEL R0, R0, 0xffffffc0, !P0 ;  /* 0xffffffc000007807 */ /* 0x000fe20004000000 */
[----:B------:R-:W-:Y:S01]  /*2080*/  HMMA.16816.F32.BF16 R104, R12, R34, RZ ;  /* 0x000000220c68723c */ /* 0x000fe200000418ff */
[----:B------:R-:W-:Y:S02]  /*2090*/  IADD3.X R5, R7, UR11, RZ, P2, !PT ;  /* 0x0000000b07057c10 */ /* 0x000fe400097fe4ff */
[----:B------:R-:W-:Y:S01]  /*20a0*/  ISETP.GT.AND P0, PT, R122, UR8, PT ;  /* 0x000000087a007c0c */ /* 0x000fe2000bf04270 */
[----:B------:R-:W-:Y:S02]  /*20b0*/  IMAD.IADD R230, R224, 0x1, R0 ;  /* 0x00000001e0e67824 */ /* 0x000fe400078e0200 */
[----:B------:R-:W-:Y:S01]  /*20c0*/  IMAD.IADD R229, R0, 0x1, R235 ;  /* 0x0000000100e57824 */ /* 0x000fe200078e02eb */
[----:B------:R-:W-:Y:S01]  /*20d0*/  LOP3.LUT R0, R120, R121, RZ, 0xfc, !PT ;  /* 0x0000007978007212 */ /* 0x000fe200078efcff */
[----:B------:R3:W-:Y:S01]  /*20e0*/  LDGSTS.E.BYPASS.LTC128B.128 [R243+0x3080], [R4.64], !P5 ;  /* 0x0308000004f37fae */ /* 0x0007e2000e901d4e */
[C---:B-1----:R-:W-:Y:S03]  /*20f0*/  HMMA.16816.F32.BF16 R96, R20.reuse, R44, R36 ;  /* 0x0000002c1460723c */ /* 0x042fe60000041824 */
[----:B------:R3:W-:Y:S04]  /*2100*/  LDGSTS.E.BYPASS.LTC128B.128 [R243+0x4880], [R4.64+0x80], !P1 ;  /* 0x0488008004f37fae */ /* 0x0007e8000c901d4e */
[----:B------:R-:W-:Y:S01]  /*2110*/  LDSM.16.M88.4 R32, [R230+0x5080] ;  /* 0x00508000e620783b */ /* 0x000fe20000000200 */
[C---:B------:R-:W-:Y:S03]  /*2120*/  HMMA.16816.F32.BF16 R88, R20.reuse, R48, R24 ;  /* 0x000000301458723c */ /* 0x040fe60000041818 */
[----:B------:R-:W-:Y:S04]  /*2130*/  LDSM.16.M88.4 R24, [R230+0x5880] ;  /* 0x00588000e618783b */ /* 0x000fe80000000200 */
[----:B------:R-:W-:Y:S01]  /*2140*/  LDSM.16.M88.4 R36, [R230+0x6080] ;  /* 0x00608000e624783b */ /* 0x000fe20000000200 */
[C---:B------:R-:W-:Y:S03]  /*2150*/  HMMA.16816.F32.BF16 R100, R20.reuse, R52, R56 ;  /* 0x000000341464723c */ /* 0x040fe60000041838 */
[----:B--2---:R-:W1:Y:S04]  /*2160*/  LDSM.16.M88.4 R8, [R232+0xa080] ;  /* 0x00a08000e808783b */ /* 0x004e680000000200 */
[----:B------:R-:W2:Y:S01]  /*2170*/  LDSM.16.M88.4 R12, [R232+0x8080] ;  /* 0x00808000e80c783b */ /* 0x000ea20000000200 */
[C---:B------:R-:W-:Y:S03]  /*2180*/  HMMA.16816.F32.BF16 R84, R20.reuse, R54, R64 ;  /* 0x000000361454723c */ /* 0x040fe60000041840 */
[----:B------:R-:W-:Y:S04]  /*2190*/  LDSM.16.M88.4 R64, [R229+0x800] ;  /* 0x00080000e540783b */ /* 0x000fe80000000200 */
[----:B---3--:R-:W-:Y:S01]  /*21a0*/  LDSM.16.M88.4 R4, [R234+0xa080] ;  /* 0x00a08000ea04783b */ /* 0x008fe20000000200 */
[C---:B------:R-:W-:Y:S03]  /*21b0*/  HMMA.16816.F32.BF16 R80, R20.reuse, R46, R60 ;  /* 0x0000002e1450723c */ /* 0x040fe6000004183c */
[----:B------:R-:W-:Y:S04]  /*21c0*/  LDSM.16.M88.4 R60, [R229+0x1000] ;  /* 0x00100000e53c783b */ /* 0x000fe80000000200 */
[----:B------:R-:W0:Y:S01]  /*21d0*/  LDGDEPBAR ;  /* 0x00000000000079af */ /* 0x000e220000000000 */
[----:B------:R-:W-:Y:S03]  /*21e0*/  HMMA.16816.F32.BF16 R76, R20, R50, R40 ;  /* 0x00000032144c723c */ /* 0x000fe60000041828 */
[----:B------:R-:W3:Y:S04]  /*21f0*/  LDSM.16.M88.4 R40, [R229] ;  /* 0x00000000e528783b */ /* 0x000ee80000000200 */
[----:B------:R-:W4:Y:S01]  /*2200*/  LDSM.16.M88.4 R20, [R234+0x8080] ;  /* 0x00808000ea14783b */ /* 0x000f220000000200 */
[C---:B------:R-:W-:Y:S08]  /*2210*/  HMMA.16816.F32.BF16 R72, R16.reuse, R52, R72 ;  /* 0x000000341048723c */ /* 0x040ff00000041848 */
[C---:B------:R-:W-:Y:S08]  /*2220*/  HMMA.16816.F32.BF16 R68, R16.reuse, R44, R68 ;  /* 0x0000002c1044723c */ /* 0x040ff00000041844 */
[C---:B------:R-:W-:Y:S08]  /*2230*/  HMMA.16816.F32.BF16 R52, R16.reuse, R54, R112 ;  /* 0x000000361034723c */ /* 0x040ff00000041870 */
[C---:B------:R-:W-:Y:S08]  /*2240*/  HMMA.16816.F32.BF16 R56, R16.reuse, R48, R92 ;  /* 0x000000301038723c */ /* 0x040ff0000004185c */
[C---:B------:R-:W-:Y:S08]  /*2250*/  HMMA.16816.F32.BF16 R44, R16.reuse, R46, R108 ;  /* 0x0000002e102c723c */ /* 0x040ff0000004186c */
[----:B------:R-:W-:Y:S01]  /*2260*/  HMMA.16816.F32.BF16 R48, R16, R50, R104 ;  /* 0x000000321030723c */ /* 0x000fe20000041868 */
[----:B------:R-:W-:Y:S07]  /*2270*/  LDSM.16.M88.4 R16, [R231+0xe080] ;  /* 0x00e08000e710783b */ /* 0x000fee0000000200 */
[C---:B-1----:R-:W-:Y:S08]  /*2280*/  HMMA.16816.F32.BF16 R92, R8.reuse, R32, R100 ;  /* 0x00000020085c723c */ /* 0x042ff00000041864 */
[C---:B------:R-:W-:Y:S08]  /*2290*/  HMMA.16816.F32.BF16 R96, R8.reuse, R24, R96 ;  /* 0x000000180860723c */ /* 0x040ff00000041860 */
[C---:B------:R-:W-:Y:S08]  /*22a0*/  HMMA.16816.F32.BF16 R88, R8.reuse, R36, R88 ;  /* 0x000000240858723c */ /* 0x040ff00000041858 */
[C---:B------:R-:W-:Y:S08]  /*22b0*/  HMMA.16816.F32.BF16 R84, R8.reuse, R34, R84 ;  /* 0x000000220854723c */ /* 0x040ff00000041854 */
[C---:B------:R-:W-:Y:S08]  /*22c0*/  HMMA.16816.F32.BF16 R80, R8.reuse, R26, R80 ;  /* 0x0000001a0850723c */ /* 0x040ff00000041850 */
[----:B------:R-:W-:Y:S08]  /*22d0*/  HMMA.16816.F32.BF16 R8, R8, R38, R76 ;  /* 0x000000260808723c */ /* 0x000ff0000004184c */
[C---:B--2---:R-:W-:Y:S08]  /*22e0*/  HMMA.16816.F32.BF16 R72, R12.reuse, R32, R72 ;  /* 0x000000200c48723c */ /* 0x044ff00000041848 */
[C---:B------:R-:W-:Y:S01]  /*22f0*/  HMMA.16816.F32.BF16 R52, R12.reuse, R34, R52 ;  /* 0x000000220c34723c */ /* 0x040fe20000041834 */
[----:B------:R-:W1:Y:S07]  /*2300*/  LDSM.16.M88.4 R32, [R224+0x6880] ;  /* 0x00688000e020783b */ /* 0x000e6e0000000200 */
[C---:B------:R-:W-:Y:S08]  /*2310*/  HMMA.16816.F32.BF16 R108, R12.reuse, R24, R68 ;  /* 0x000000180c6c723c */ /* 0x040ff00000041844 */
[C---:B------:R-:W-:Y:S01]  /*2320*/  HMMA.16816.F32.BF16 R116, R12.reuse, R26, R44 ;  /* 0x0000001a0c74723c */ /* 0x040fe2000004182c */
[----:B------:R-:W2:Y:S07]  /*2330*/  LDSM.16.M88.4 R24, [R224+0x7080] ;  /* 0x00708000e018783b */ /* 0x000eae0000000200 */
[C---:B------:R-:W-:Y:S08]  /*2340*/  HMMA.16816.F32.BF16 R112, R12.reuse, R36, R56 ;  /* 0x000000240c70723c */ /* 0x040ff00000041838 */
[----:B------:R-:W-:Y:S01]  /*2350*/  HMMA.16816.F32.BF16 R56, R12, R38, R48 ;  /* 0x000000260c38723c */ /* 0x000fe20000041830 */
[----:B------:R-:W5:Y:S04]  /*2360*/  LDSM.16.M88.4 R12, [R224+0x7880] ;  /* 0x00788000e00c783b */ /* 0x000f680000000200 */
[----:B------:R-:W-:Y:S03]  /*2370*/  LDSM.16.M88.4 R48, [R235+0x2000] ;  /* 0x00200000eb30783b */ /* 0x000fe60000000200 */
[C---:B---3--:R-:W-:Y:S08]  /*2380*/  HMMA.16816.F32.BF16 R44, R4.reuse, R40, R92 ;  /* 0x00000028042c723c */ /* 0x048ff0000004185c */
[C---:B------:R-:W-:Y:S08]  /*2390*/  HMMA.16816.F32.BF16 R36, R4.reuse, R42, R84 ;  /* 0x0000002a0424723c */ /* 0x040ff00000041854 */
[C---:B------:R-:W-:Y:S08]  /*23a0*/  HMMA.16816.F32.BF16 R68, R4.reuse, R64, R96 ;  /* 0x000000400444723c */ /* 0x040ff00000041860 */
[C---:B------:R-:W-:Y:S01]  /*23b0*/  HMMA.16816.F32.BF16 R100, R4.reuse, R62, R8 ;  /* 0x0000003e0464723c */ /* 0x040fe20000041808 */
[----:B------:R-:W3:Y:S07]  /*23c0*/  LDSM.16.M88.4 R8, [R231+0xc080] ;  /* 0x00c08000e708783b */ /* 0x000eee0000000200 */
[C---:B------:R-:W-:Y:S08]  /*23d0*/  HMMA.16816.F32.BF16 R76, R4.reuse, R66, R80 ;  /* 0x00000042044c723c */ /* 0x040ff00000041850 */
[----:B------:R-:W-:Y:S01]  /*23e0*/  HMMA.16816.F32.BF16 R104, R4, R60, R88 ;  /* 0x0000003c0468723c */ /* 0x000fe20000041858 */
[----:B------:R-:W1:Y:S07]  /*23f0*/  LDSM.16.M88.4 R4, [R233+0xe080] ;  /* 0x00e08000e904783b */ /* 0x000e6e0000000200 */
[C---:B----4-:R-:W-:Y:S01]  /*2400*/  HMMA.16816.F32.BF16 R96, R20.reuse, R40, R72 ;  /* 0x000000281460723c */ /* 0x050fe20000041848 */
[----:B------:R-:W4:Y:S07]  /*2410*/  LDSM.16.M88.4 R72, [R235+0x2800] ;  /* 0x00280000eb48783b */ /* 0x000f2e0000000200 */
[C---:B------:R-:W-:Y:S01]  /*2420*/  HMMA.16816.F32.BF16 R88, R20.reuse, R42, R52 ;  /* 0x0000002a1458723c */ /* 0x040fe20000041834 */
[----:B------:R-:W2:Y:S07]  /*2430*/  LDSM.16.M88.4 R52, [R235+0x1800] ;  /* 0x00180000eb34783b */ /* 0x000eae0000000200 */
[C---:B------:R-:W-:Y:S08]  /*2440*/  HMMA.16816.F32.BF16 R92, R20.reuse, R64, R108 ;  /* 0x00000040145c723c */ /* 0x040ff0000004186c */
[C---:B------:R-:W-:Y:S08]  /*2450*/  HMMA.16816.F32.BF16 R108, R20.reuse, R66, R116 ;  /* 0x00000042146c723c */ /* 0x040ff00000041874 */
[C---:B------:R-:W-:Y:S08]  /*2460*/  HMMA.16816.F32.BF16 R112, R20.reuse, R60, R112 ;  /* 0x0000003c1470723c */ /* 0x040ff00000041870 */
[----:B------:R-:W-:Y:S01]  /*2470*/  HMMA.16816.F32.BF16 R84, R20, R62, R56 ;  /* 0x0000003e1454723c */ /* 0x000fe20000041838 */
[----:B------:R-:W3:Y:S07]  /*2480*/  LDSM.16.M88.4 R20, [R233+0xc080] ;  /* 0x00c08000e914783b */ /* 0x000eee0000000200 */
[C---:B-1----:R-:W-:Y:S08]  /*2490*/  HMMA.16816.F32.BF16 R80, R16.reuse, R32, R44 ;  /* 0x000000201050723c */ /* 0x042ff0000004182c */
[C---:B------:R-:W-:Y:S08]  /*24a0*/  HMMA.16816.F32.BF16 R56, R16.reuse, R34, R36 ;  /* 0x000000221038723c */ /* 0x040ff00000041824 */
[C---:B--2---:R-:W-:Y:S08]  /*24b0*/  HMMA.16816.F32.BF16 R44, R16.reuse, R24, R68 ;  /* 0x00000018102c723c */ /* 0x044ff00000041844 */
[C---:B------:R-:W-:Y:S08]  /*24c0*/  HMMA.16816.F32.BF16 R40, R16.reuse, R26, R76 ;  /* 0x0000001a1028723c */ /* 0x040ff0000004184c */
[----:B-----5:R-:W-:Y:S08]  /*24d0*/  HMMA.16816.F32.BF16 R36, R16, R12, R104 ;  /* 0x0000000c1024723c */ /* 0x020ff00000041868 */
[C---:B---3--:R-:W-:Y:S08]  /*24e0*/  HMMA.16816.F32.BF16 R76, R8.reuse, R32, R96 ;  /* 0x00000020084c723c */ /* 0x048ff00000041860 */
[----:B------:R-:W-:Y:S08]  /*24f0*/  HMMA.16816.F32.BF16 R68, R8, R34, R88 ;  /* 0x000000220844723c */ /* 0x000ff00000041858 */
[----:B------:R-:W-:Y:S01]  /*2500*/  HMMA.16816.F32.BF16 R64, R16, R14, R100 ;  /* 0x0000000e1040723c */ /* 0x000fe20000041864 */
[----:B------:R-:W-:Y:S07]  /*2510*/  LDSM.16.M88.4 R16, [R232+0xe080] ;  /* 0x00e08000e810783b */ /* 0x000fee0000000200 */
[C---:B------:R-:W-:Y:S08]  /*2520*/  HMMA.16816.F32.BF16 R60, R8.reuse, R24, R92 ;  /* 0x00000018083c723c */ /* 0x040ff0000004185c */
[C---:B------:R-:W-:Y:S08]  /*2530*/  HMMA.16816.F32.BF16 R32, R8.reuse, R26, R108 ;  /* 0x0000001a0820723c */ /* 0x040ff0000004186c */
[C---:B------:R-:W-:Y:S08]  /*2540*/  HMMA.16816.F32.BF16 R24, R8.reuse, R12, R112 ;  /* 0x0000000c0818723c */ /* 0x040ff00000041870 */
[----:B------:R-:W-:Y:S01]  /*2550*/  HMMA.16816.F32.BF16 R84, R8, R14, R84 ;  /* 0x0000000e0854723c */ /* 0x000fe20000041854 */
[----:B------:R-:W-:Y:S04]  /*2560*/  LDSM.16.M88.4 R12, [R232+0xc080] ;  /* 0x00c08000e80c783b */ /* 0x000fe80000000200 */
[----:B------:R-:W-:Y:S03]  /*2570*/  LDSM.16.M88.4 R8, [R234+0xc080] ;  /* 0x00c08000ea08783b */ /* 0x000fe60000000200 */
[C---:B------:R-:W-:Y:S01]  /*2580*/  HMMA.16816.F32.BF16 R112, R4.reuse, R48, R44 ;  /* 0x000000300470723c */ /* 0x040fe2000004182c */
[----:B------:R-:W1:Y:S07]  /*2590*/  LDSM.16.M88.4 R44, [R230+0x6880] ;  /* 0x00688000e62c783b */ /* 0x000e6e0000000200 */
[C---:B------:R-:W-:Y:S01]  /*25a0*/  HMMA.16816.F32.BF16 R108, R4.reuse, R50, R40 ;  /* 0x00000032046c723c */ /* 0x040fe20000041828 */
[----:B------:R-:W2:Y:S07]  /*25b0*/  LDSM.16.M88.4 R40, [R230+0x7080] ;  /* 0x00708000e628783b */ /* 0x000eae0000000200 */
[C---:B----4-:R-:W-:Y:S01]  /*25c0*/  HMMA.16816.F32.BF16 R104, R4.reuse, R72, R36 ;  /* 0x000000480468723c */ /* 0x050fe20000041824 */
[----:B------:R-:W3:Y:S07]  /*25d0*/  LDSM.16.M88.4 R36, [R230+0x7880] ;  /* 0x00788000e624783b */ /* 0x000eee0000000200 */
[C---:B------:R-:W-:Y:S08]  /*25e0*/  HMMA.16816.F32.BF16 R116, R4.reuse, R52, R80 ;  /* 0x000000340474723c */ /* 0x040ff00000041850 */
[----:B------:R-:W-:Y:S08]  /*25f0*/  HMMA.16816.F32.BF16 R80, R4, R54, R56 ;  /* 0x000000360450723c */ /* 0x000ff00000041838 */
[C---:B------:R-:W-:Y:S08]  /*2600*/  HMMA.16816.F32.BF16 R100, R20.reuse, R52, R76 ;  /* 0x000000341464723c */ /* 0x040ff0000004184c */
[----:B------:R-:W-:Y:S08]  /*2610*/  HMMA.16816.F32.BF16 R96, R20, R54, R68 ;  /* 0x000000361460723c */ /* 0x000ff00000041844 */
[----:B------:R-:W-:Y:S01]  /*2620*/  HMMA.16816.F32.BF16 R56, R4, R74, R64 ;  /* 0x0000004a0438723c */ /* 0x000fe20000041840 */
[----:B------:R-:W-:Y:S07]  /*2630*/  LDSM.16.M88.4 R4, [R236+0xe080] ;  /* 0x00e08000ec04783b */ /* 0x000fee0000000200 */
[C---:B------:R-:W-:Y:S08]  /*2640*/  HMMA.16816.F32.BF16 R92, R20.reuse, R48, R60 ;  /* 0x00000030145c723c */ /* 0x040ff0000004183c */
[C---:B------:R-:W-:Y:S01]  /*2650*/  HMMA.16816.F32.BF16 R88, R20.reuse, R50, R32 ;  /* 0x000000321458723c */ /* 0x040fe20000041820 */
[----:B------:R-:W4:Y:S07]  /*2660*/  LDSM.16.M88.4 R32, [R229+0x1800] ;  /* 0x00180000e520783b */ /* 0x000f2e0000000200 */
[C---:B------:R-:W-:Y:S01]  /*2670*/  HMMA.16816.F32.BF16 R64, R20.reuse, R72, R24 ;  /* 0x000000481440723c */ /* 0x040fe20000041818 */
[----:B------:R-:W5:Y:S07]  /*2680*/  LDSM.16.M88.4 R24, [R229+0x2000] ;  /* 0x00200000e518783b */ /* 0x000f6e0000000200 */
[----:B------:R-:W-:Y:S01]  /*2690*/  HMMA.16816.F32.BF16 R60, R20, R74, R84 ;  /* 0x0000004a143c723c */ /* 0x000fe20000041854 */
[----:B------:R-:W3:Y:S01]  /*26a0*/  LDSM.16.M88.4 R20, [R229+0x2800] ;  /* 0x00280000e514783b */ /* 0x000ee20000000200 */
[----:B------:R-:W-:-:S06]  /*26b0*/  DEPBAR.LE SB0, 0x0 ;  /* 0x000080000000791a */ /* 0x000fcc0000000000 */
[C---:B-1----:R-:W-:Y:S08]  /*26c0*/  HMMA.16816.F32.BF16 R84, R16.reuse, R44, R116 ;  /* 0x0000002c1054723c */ /* 0x042ff00000041874 */
[----:B------:R-:W-:Y:S08]  /*26d0*/  HMMA.16816.F32.BF16 R80, R16, R46, R80 ;  /* 0x0000002e1050723c */ /* 0x000ff00000041850 */
[C---:B------:R-:W-:Y:S08]  /*26e0*/  HMMA.16816.F32.BF16 R52, R12.reuse, R44, R100 ;  /* 0x0000002c0c34723c */ /* 0x040ff00000041864 */
[----:B------:R-:W-:Y:S08]  /*26f0*/  HMMA.16816.F32.BF16 R48, R12, R46, R96 ;  /* 0x0000002e0c30723c */ /* 0x000ff00000041860 */
[C---:B--2---:R-:W-:Y:S08]  /*2700*/  HMMA.16816.F32.BF16 R76, R16.reuse, R40, R112 ;  /* 0x00000028104c723c */ /* 0x044ff00000041870 */
[C---:B------:R-:W-:Y:S08]  /*2710*/  HMMA.16816.F32.BF16 R72, R16.reuse, R42, R108 ;  /* 0x0000002a1048723c */ /* 0x040ff0000004186c */
[C---:B---3--:R-:W-:Y:S08]  /*2720*/  HMMA.16816.F32.BF16 R68, R16.reuse, R36, R104 ;  /* 0x000000241044723c */ /* 0x048ff00000041868 */
[----:B------:R-:W-:Y:S08]  /*2730*/  HMMA.16816.F32.BF16 R56, R16, R38, R56 ;  /* 0x000000261038723c */ /* 0x000ff00000041838 */
[C---:B------:R-:W-:Y:S08]  /*2740*/  HMMA.16816.F32.BF16 R44, R12.reuse, R40, R92 ;  /* 0x000000280c2c723c */ /* 0x040ff0000004185c */
[C---:B------:R-:W-:Y:S08]  /*2750*/  HMMA.16816.F32.BF16 R40, R12.reuse, R42, R88 ;  /* 0x0000002a0c28723c */ /* 0x040ff00000041858 */
[C---:B------:R-:W-:Y:S08]  /*2760*/  HMMA.16816.F32.BF16 R16, R12.reuse, R36, R64 ;  /* 0x000000240c10723c */ /* 0x040ff00000041840 */
[----:B------:R-:W-:Y:S08]  /*2770*/  HMMA.16816.F32.BF16 R12, R12, R38, R60 ;  /* 0x000000260c0c723c */ /* 0x000ff0000004183c */
[C---:B----4-:R-:W-:Y:S08]  /*2780*/  HMMA.16816.F32.BF16 R84, R4.reuse, R32, R84 ;  /* 0x000000200454723c */ /* 0x050ff00000041854 */
[----:B------:R-:W-:Y:S08]  /*2790*/  HMMA.16816.F32.BF16 R80, R4, R34, R80 ;  /* 0x000000220450723c */ /* 0x000ff00000041850 */
[C---:B------:R-:W-:Y:S08]  /*27a0*/  HMMA.16816.F32.BF16 R52, R8.reuse, R32, R52 ;  /* 0x000000200834723c */ /* 0x040ff00000041834 */
[----:B------:R-:W-:Y:S08]  /*27b0*/  HMMA.16816.F32.BF16 R48, R8, R34, R48 ;  /* 0x000000220830723c */ /* 0x000ff00000041830 */
[C---:B-----5:R-:W-:Y:S08]  /*27c0*/  HMMA.16816.F32.BF16 R76, R4.reuse, R24, R76 ;  /* 0x00000018044c723c */ /* 0x060ff0000004184c */
[C---:B------:R-:W-:Y:S08]  /*27d0*/  HMMA.16816.F32.BF16 R72, R4.reuse, R26, R72 ;  /* 0x0000001a0448723c */ /* 0x040ff00000041848 */
[C---:B------:R-:W-:Y:S08]  /*27e0*/  HMMA.16816.F32.BF16 R68, R4.reuse, R20, R68 ;  /* 0x000000140444723c */ /* 0x040ff00000041844 */
[----:B------:R-:W-:Y:S08]  /*27f0*/  HMMA.16816.F32.BF16 R60, R4, R22, R56 ;  /* 0x00000016043c723c */ /* 0x000ff00000041838 */
[C---:B------:R-:W-:Y:S08]  /*2800*/  HMMA.16816.F32.BF16 R44, R8.reuse, R24, R44 ;  /* 0x00000018082c723c */ /* 0x040ff0000004182c */
        /* <DEDUP_REMOVED lines=14> */
[----:B------:R-:W-:Y:S01]  /*28f0*/  IMAD.IADD R5, R9, 0x1, R5 ;  /* 0x0000000109057824 */ /* 0x000fe200078e0205 */
[----:B------:R-:W-:Y:S02]  /*2900*/  IADD3 R6, P5, R4, UR4, RZ ;  /* 0x0000000404067c10 */ /* 0x000fe4000ffbe0ff */
[----:B------:R-:W-:Y:S02]  /*2910*/  IADD3 R10, P2, P1, R7, 0x80, R4 ;  /* 0x00000080070a7810 */ /* 0x000fe4000795e004 */
[----:B------:R-:W-:Y:S02]  /*2920*/  LEA.HI.X R5, R8, c[0x0][0x1cc], R5, 0x1, P0 ;  /* 0x0000730008057a11 */ /* 0x000fe400000f0c05 */
[----:B------:R-:W-:-:S02]  /*2930*/  IADD3 R8, P0, R6, UR4, RZ ;  /* 0x0000000406087c10 */ /* 0x000fc4000ff1e0ff */
[----:B------:R-:W-:Y:S01]  /*2940*/  IADD3.X R7, R5, UR6, RZ, P5, !PT ;  /* 0x0000000605077c10 */ /* 0x000fe2000affe4ff */
[----:B------:R-:W-:Y:S01]  /*2950*/  @!PT LDS RZ, [RZ] ;  /* 0x00000000fffff984 */ /* 0x000fe20000000800 */
[----:B------:R-:W-:Y:S01]  /*2960*/  @!PT LDS RZ, [RZ] ;  /* 0x00000000fffff984 */ /* 0x000fe20000000800 */
[----:B------:R-:W-:Y:S01]  /*2970*/  @!PT LDS RZ, [RZ] ;  /* 0x00000000fffff984 */ /* 0x000fe20000000800 */
[----:B------:R1:W-:Y:S01]  /*2980*/  LDGSTS.E.BYPASS.LTC128B.128 [R243+0x5080], [R4.64], !P4 ;  /* 0x0508000004f37fae */ /* 0x0003e2000e101d4e */
[----:B------:R-:W-:Y:S02]  /*2990*/  IADD3.X R11, RZ, UR6, R5, P2, P1 ;  /* 0x00000006ff0b7c10 */ /* 0x000fe400097e2405 */
[----:B------:R-:W-:Y:S01]  /*29a0*/  IADD3.X R9, R7, UR6, RZ, P0, !PT ;  /* 0x0000000607097c10 */ /* 0x000fe200087fe4ff */
[----:B------:R1:W-:Y:S04]  /*29b0*/  LDGSTS.E.BYPASS.LTC128B.128 [R243+0x6880], [R4.64+0x80], !P3 ;  /* 0x0688008004f37fae */ /* 0x0003e8000d901d4e */
[----:B------:R1:W-:Y:S04]  /*29c0*/  LDGSTS.E.BYPASS.LTC128B.128 [R243+0x5880], [R6.64], !P4 ;  /* 0x0588000006f37fae */ /* 0x0003e8000e101d4e */
[----:B------:R1:W-:Y:S04]  /*29d0*/  LDGSTS.E.BYPASS.LTC128B.128 [R243+0x7080], [R10.64], !P3 ;  /* 0x070800000af37fae */ /* 0x0003e8000d901d4e */
[----:B------:R1:W-:Y:S04]  /*29e0*/  LDGSTS.E.BYPASS.LTC128B.128 [R243+0x6080], [R8.64], !P4 ;  /* 0x0608000008f37fae */ /* 0x0003e8000e101d4e */
[----:B------:R1:W-:Y:S02]  /*29f0*/  LDGSTS.E.BYPASS.LTC128B.128 [R243+0x7880], [R8.64+0x80], !P3 ;  /* 0x0788008008f37fae */ /* 0x0003e4000d901d4e */
.L_x_881:
[----:B-1----:R-:W-:Y:S01]  /*2a00*/  FMUL.FTZ R4, R53, c[0x0][0x320] ;  /* 0x0000c80035047a20 */ /* 0x002fe20000410000 */
[----:B------:R-:W-:Y:S01]  /*2a10*/  SHF.R.S32.HI R7, RZ, 0x1f, R123 ;  /* 0x0000001fff077819 */ /* 0x000fe2000001147b */
[----:B------:R-:W-:Y:S01]  /*2a20*/  FMUL.FTZ R5, R44, c[0x0][0x320] ;  /* 0x0000c8002c057a20 */ /* 0x000fe20000410000 */
[----:B------:R-:W-:Y:S01]  /*2a30*/  LEA.HI R6, R126, R129, RZ, 0x2 ;  /* 0x000000817e067211 */ /* 0x000fe200078f10ff */
[----:B------:R1:W2:Y:S01]  /*2a40*/  MUFU.TANH R24, R4 ;  /* 0x0000000400187308 */ /* 0x0002a20000002400 */
[----:B------:R-:W-:Y:S01]  /*2a50*/  PLOP3.LUT P1, PT, PT, PT, UP3, 0x80, 0x0 ;  /* 0x000000000000781c */ /* 0x000fe20003f2f038 */
[----:B------:R-:W-:Y:S01]  /*2a60*/  FMUL.FTZ R10, R40, c[0x0][0x320] ;  /* 0x0000c800280a7a20 */ /* 0x000fe20000410000 */
[----:B------:R-:W-:Y:S01]  /*2a70*/  LOP3.LUT R6, R6, 0xfffffffc, RZ, 0xc0, !PT ;  /* 0xfffffffc06067812 */ /* 0x000fe200078ec0ff */
[----:B------:R-:W-:Y:S01]  /*2a80*/  ULDC UR6, c[0x0][0x324] ;  /* 0x0000c90000067ab9 */ /* 0x000fe20000000800 */
[----:B------:R-:W-:Y:S01]  /*2a90*/  PLOP3.LUT P0, PT, PT, PT, UP3, 0x80, 0x0 ;  /* 0x000000000000781c */ /* 0x000fe20003f0f038 */
[----:B------:R-:W-:Y:S01]  /*2aa0*/  ULOP3.LUT UR6, URZ, UR6, URZ, 0x33, !UPT ;  /* 0x000000063f067292 */ /* 0x000fe2000f8e333f */
[----:B------:R-:W0:Y:S01]  /*2ab0*/  LDGDEPBAR ;  /* 0x00000000000079af */ /* 0x000e220000000000 */
[----:B------:R3:W4:Y:S01]  /*2ac0*/  MUFU.TANH R20, R5 ;  /* 0x0000000500147308 */ /* 0x0007220000002400 */
[----:B------:R-:W-:-:S02]  /*2ad0*/  IMAD.IADD R6, R129, 0x1, -R6 ;  /* 0x0000000181067824 */ /* 0x000fc400078e0a06 */
[----:B-1----:R-:W-:-:S05]  /*2ae0*/  FMUL.FTZ R4, R48, c[0x0][0x320] ;  /* 0x0000c80030047a20 */ /* 0x002fca0000410000 */
[----:B------:R1:W1:Y:S01]  /*2af0*/  MUFU.TANH R16, R10 ;  /* 0x0000000a00107308 */ /* 0x0002620000002400 */
[----:B---3--:R-:W-:-:S07]  /*2b00*/  LEA.HI R5, R7, R123, RZ, 0x2 ;  /* 0x0000007b07057211 */ /* 0x008fce00078f10ff */
[----:B------:R3:W2:Y:S01]  /*2b10*/  MUFU.TANH R23, R4 ;  /* 0x0000000400177308 */ /* 0x0006a20000002400 */
[----:B------:R-:W-:Y:S01]  /*2b20*/  FMUL.FTZ R7, R45, c[0x0][0x320] ;  /* 0x0000c8002d077a20 */ /* 0x000fe20000410000 */
[----:B------:R-:W-:-:S06]  /*2b30*/  LOP3.LUT R5, R5, 0xffffffc, RZ, 0xc0, !PT ;  /* 0x0ffffffc05057812 */ /* 0x000fcc00078ec0ff */
[----:B------:R-:W2:Y:S01]  /*2b40*/  MUFU.TANH R17, R7 ;  /* 0x0000000700117308 */ /* 0x000ea20000002400 */
[----:B------:R-:W-:Y:S01]  /*2b50*/  IMAD.IADD R8, R123, 0x1, -R5 ;  /* 0x000000017b087824 */ /* 0x000fe200078e0a05 */
[----:B------:R-:W-:Y:S01]  /*2b60*/  LEA.HI R5, R6, R6, RZ, 0x1 ;  /* 0x0000000606057211 */ /* 0x000fe200078f08ff */
[----:B-1----:R-:W-:Y:S02]  /*2b70*/  FMUL.FTZ R10, R41, c[0x0][0x320] ;  /* 0x0000c800290a7a20 */ /* 0x002fe40000410000 */
[----:B---3--:R-:W-:-:S03]  /*2b80*/  FMUL.FTZ R4, R49, c[0x0][0x320] ;  /* 0x0000c80031047a20 */ /* 0x008fc60000410000 */
[----:B------:R-:W1:Y:S08]  /*2b90*/  MUFU.TANH R15, R10 ;  /* 0x0000000a000f7308 */ /* 0x000e700000002400 */
[----:B------:R3:W1:Y:S02]  /*2ba0*/  MUFU.TANH R21, R4 ;  /* 0x0000000400157308 */ /* 0x0006640000002400 */
[----:B---3--:R-:W-:-:S05]  /*2bb0*/  LOP3.LUT R4, R124, 0xffffffe0, RZ, 0xc0, !PT ;  /* 0xffffffe07c047812 */ /* 0x008fca00078ec0ff */
[----:B------:R-:W-:-:S05]  /*2bc0*/  IMAD.IADD R4, R129, 0x1, -R4 ;  /* 0x0000000181047824 */ /* 0x000fca00078e0a04 */
[----:B------:R-:W-:-:S04]  /*2bd0*/  SHF.R.S32.HI R9, RZ, 0x1f, R4 ;  /* 0x0000001fff097819 */ /* 0x000fc80000011404 */
[----:B------:R-:W-:-:S04]  /*2be0*/  LEA.HI R9, R9, R4, RZ, 0x2 ;  /* 0x0000000409097211 */ /* 0x000fc800078f10ff */
[----:B------:R-:W-:-:S05]  /*2bf0*/  LEA.HI.SX32 R7, R9, UR17, 0x1e ;  /* 0x0000001109077c11 */ /* 0x000fca000f8ff2ff */
[----:B------:R-:W-:Y:S01]  /*2c00*/  IMAD R11, R8, 0x10, R7 ;  /* 0x00000010080b7824 */ /* 0x000fe200078e0207 */
[C---:B------:R-:W-:Y:S02]  /*2c10*/  SHF.L.U32 R7, R5.reuse, 0x5, RZ ;  /* 0x0000000505077819 */ /* 0x040fe400000006ff */
[----:B------:R-:W-:Y:S02]  /*2c20*/  LOP3.LUT R8, R5, 0x1ffffffe, RZ, 0xc0, !PT ;  /* 0x1ffffffe05087812 */ /* 0x000fe400078ec0ff */
[----:B------:R-:W-:Y:S02]  /*2c30*/  LOP3.LUT R5, R7, 0xffffffc0, RZ, 0xc0, !PT ;  /* 0xffffffc007057812 */ /* 0x000fe400078ec0ff */
[----:B------:R-:W-:Y:S01]  /*2c40*/  IADD3.X R7, R28, c[0x0][0x1d0], RZ, PT, !PT ;  /* 0x000074001c077a10 */ /* 0x000fe20003ffe4ff */
[----:B------:R-:W-:Y:S02]  /*2c50*/  IMAD.IADD R6, R6, 0x1, -R8 ;  /* 0x0000000106067824 */ /* 0x000fe400078e0a08 */
[----:B------:R-:W-:-:S02]  /*2c60*/  IMAD.IADD R5, R5, 0x1, R11 ;  /* 0x0000000105057824 */ /* 0x000fc400078e020b */
[----:B------:R-:W-:Y:S02]  /*2c70*/  FMUL.FTZ R8, R33, c[0x0][0x320] ;  /* 0x0000c80021087a20 */ /* 0x000fe40000410000 */
[----:B------:R-:W-:Y:S02]  /*2c80*/  IMAD R12, R6, 0x8, R5 ;  /* 0x00000008060c7824 */ /* 0x000fe400078e0205 */
[----:B------:R-:W-:Y:S02]  /*2c90*/  FMUL.FTZ R5, R36, c[0x0][0x320] ;  /* 0x0000c80024057a20 */ /* 0x000fe40000410000 */
[----:B------:R-:W-:Y:S01]  /*2ca0*/  @P1 IMAD.HI.U32 R6, R12, c[0x0][0x2c8], RZ ;  /* 0x0000b2000c061a27 */ /* 0x000fe200078e00ff */
[----:B------:R3:W-:Y:S01]  /*2cb0*/  STL [R1+0x28], R12 ;  /* 0x0000280c01007387 */ /* 0x0007e20000100800 */
[----:B------:R5:W1:Y:S01]  /*2cc0*/  MUFU.TANH R13, R5 ;  /* 0x00000005000d7308 */ /* 0x000a620000002400 */
[----:B------:R-:W-:Y:S02]  /*2cd0*/  MOV R10, R12 ;  /* 0x0000000c000a7202 */ /* 0x000fe40000000f00 */
[----:B------:R-:W-:-:S02]  /*2ce0*/  @P0 SHF.R.U32.HI R10, RZ, c[0x0][0x2cc], R6 ;  /* 0x0000b300ff0a0a19 */ /* 0x000fc40000011606 */
[----:B------:R-:W-:-:S03]  /*2cf0*/  PLOP3.LUT P0, PT, PT, PT, UP2, 0x40, 0x0 ;  /* 0x000000000000781c */ /* 0x000fc60003f0e828 */
[----:B------:R-:W1:Y:S01]  /*2d00*/  SHFL.IDX PT, R6, R10, RZ, 0x1c1f ;  /* 0x001c1fff0a067589 */ /* 0x000e6200000e0000 */
[----:B-----5:R-:W-:-:S04]  /*2d10*/  FMUL.FTZ R5, R37, c[0x0][0x320] ;  /* 0x0000c80025057a20 */ /* 0x020fc80000410000 */
[----:B---3--:R3:W1:Y:S02]  /*2d20*/  MUFU.TANH R12, R5 ;  /* 0x00000005000c7308 */ /* 0x0086640000002400 */
[----:B---3--:R-:W-:-:S06]  /*2d30*/  FMUL.FTZ R5, R32, c[0x0][0x320] ;  /* 0x0000c80020057a20 */ /* 0x008fcc0000410000 */
[----:B------:R3:W1:Y:S02]  /*2d40*/  MUFU.TANH R11, R5 ;  /* 0x00000005000b7308 */ /* 0x0006640000002400 */
[----:B---3--:R-:W-:-:S06]  /*2d50*/  LOP3.LUT R5, R9, 0x7ffffffc, RZ, 0xc0, !PT ;  /* 0x7ffffffc09057812 */ /* 0x008fcc00078ec0ff */
[----:B------:R-:W3:Y:S01]  /*2d60*/  MUFU.TANH R9, R8 ;  /* 0x0000000800097308 */ /* 0x000ee20000002400 */
[----:B------:R-:W-:Y:S02]  /*2d70*/  IMAD.IADD R4, R4, 0x1, -R5 ;  /* 0x0000000104047824 */ /* 0x000fe400078e0a05 */
[----:B------:R-:W-:Y:S02]  /*2d80*/  FMUL.FTZ R5, R52, c[0x0][0x320] ;  /* 0x0000c80034057a20 */ /* 0x000fe40000410000 */
[----:B------:R-:W-:-:S03]  /*2d90*/  IMAD.SHL.U32 R22, R4, 0x2, RZ ;  /* 0x0000000204167824 */ /* 0x000fc600078e00ff */
[----:B------:R5:W2:Y:S02]  /*2da0*/  MUFU.TANH R8, R5 ;  /* 0x0000000500087308 */ /* 0x000aa40000002400 */
[----:B------:R-:W-:Y:S01]  /*2db0*/  IADD3 R4, R7, -c[0x0][0x168], -R22 ;  /* 0x80005a0007047a10 */ /* 0x000fe20007ffe816 */
[----:B------:R2:W-:Y:S01]  /*2dc0*/  STL [R1], R22 ;  /* 0x0000001601007387 */ /* 0x0005e20000100800 */
[----:B------:R-:W-:Y:S02]  /*2dd0*/  IADD3 R18, -R22, c[0x0][0x1d0], R28 ;  /* 0x0000740016127a10 */ /* 0x000fe40007ffe11c */
[C---:B------:R-:W-:Y:S02]  /*2de0*/  IADD3 R14, R4.reuse, c[0x0][0x328], RZ ;  /* 0x0000ca00040e7a10 */ /* 0x040fe40007ffe0ff */
[----:B------:R-:W-:-:S05]  /*2df0*/  IADD3 R19, R4, UR6, RZ ;  /* 0x0000000604137c10 */ /* 0x000fca000fffe0ff */
[--C-:B-1----:R-:W-:Y:S02]  /*2e00*/  IMAD.IADD R4, R19, 0x1, R6.reuse ;  /* 0x0000000113047824 */ /* 0x102fe400078e0206 */
[----:B-----5:R-:W-:-:S05]  /*2e10*/  IMAD.IADD R5, R14, 0x1, R6 ;  /* 0x000000010e057824 */ /* 0x020fca00078e0206 */
[----:B------:R-:W-:Y:S02]  /*2e20*/  IMNMX R5, R5, R18, PT ;  /* 0x0000001205057217 */ /* 0x000fe40003800200 */
[----:B--2---:R-:W-:Y:S01]  /*2e30*/  IADD3 R22, R28, -R22, RZ ;  /* 0x800000161c167210 */ /* 0x004fe20007ffe0ff */
[----:B------:R-:W-:Y:S05]  /*2e40*/  @P0 BRA `(.L_x_882) ;  /* 0x0000015000000947 */ /* 0x000fea0003800000 */
[----:B---34-:R-:W-:Y:S01]  /*2e50*/  IADD3 R6, R6, c[0x0][0x1d0], RZ ;  /* 0x0000740006067a10 */ /* 0x018fe20007ffe0ff */
        /* <DEDUP_REMOVED lines=11> */
.L_x_884:
[----:B------:R-:W-:-:S04]  /*2f10*/  MOV R7, c[0x0][0x32c] ;  /* 0x0000cb0000077a02 */ /* 0x000fc80000000f00 */
[----:B------:R-:W-:-:S13]  /*2f20*/  ISETP.NE.AND P0, PT, R7, 0x1, PT ;  /* 0x000000010700780c */ /* 0x000fda0003f05270 */
[----:B------:R-:W-:-:S05]  /*2f30*/  @P0 IMAD.HI.U32 R7, R6, c[0x0][0x330], RZ ;  /* 0x0000cc0006070a27 */ /* 0x000fca00078e00ff */
[----:B------:R-:W-:Y:S02]  /*2f40*/  @P0 SHF.R.U32.HI R6, RZ, c[0x0][0x334], R7 ;  /* 0x0000cd00ff060a19 */ /* 0x000fe40000011607 */
.L_x_885:
[----:B------:R-:W-:Y:S05]  /*2f50*/  BSYNC B0 ;  /* 0x0000000000007941 */ /* 0x000fea0003800000 */
.L_x_883:
[----:B------:R-:W-:-:S05]  /*2f60*/  IMAD R6, R6, c[0x0][0x32c], R22 ;  /* 0x0000cb0006067a24 */ /* 0x000fca00078e0216 */
[----:B------:R-:W-:Y:S02]  /*2f70*/  IADD3 R7, R6, c[0x0][0x32c], RZ ;  /* 0x0000cb0006077a10 */ /* 0x000fe40007ffe0ff */
[----:B------:R-:W-:Y:S02]  /*2f80*/  IMNMX R4, R4, R6, !PT ;  /* 0x0000000604047217 */ /* 0x000fe40007800200 */
[----:B------:R-:W-:Y:S02]  /*2f90*/  IMNMX R5, R5, R7, PT ;  /* 0x0000000705057217 */ /* 0x000fe40003800200 */
.L_x_882:
[C---:B---34-:R-:W-:Y:S01]  /*2fa0*/  ISETP.GE.AND P0, PT, R28.reuse, 0x2, PT ;  /* 0x000000021c00780c */ /* 0x058fe20003f06270 */
[----:B------:R-:W1:Y:S01]  /*2fb0*/  SHFL.IDX PT, R6, R10, 0x1, 0x1c1f ;  /* 0x003c1f000a067f89 */ /* 0x000e6200000e0000 */
[----:B------:R-:W-:Y:S02]  /*2fc0*/  ISETP.GE.AND P2, PT, R28, 0xa, PT ;  /* 0x0000000a1c00780c */ /* 0x000fe40003f46270 */
[----:B------:R-:W-:Y:S02]  /*2fd0*/  P2R R32, PR, RZ, 0x1 ;  /* 0x00000001ff207803 */ /* 0x000fe40000000000 */
[----:B------:R-:W-:-:S02]  /*2fe0*/  ISETP.GT.AND P0, PT, R4, 0x1, !P0 ;  /* 0x000000010400780c */ /* 0x000fc40004704270 */
[----:B------:R-:W-:Y:S02]  /*2ff0*/  ISETP.GE.AND P1, PT, R28, 0x9, PT ;  /* 0x000000091c00780c */ /* 0x000fe40003f26270 */
[----:B------:R-:W-:Y:S02]  /*3000*/  ISETP.LT.OR P0, PT, R5, 0x2, P0 ;  /* 0x000000020500780c */ /* 0x000fe40000701670 */
[----:B------:R-:W-:Y:S02]  /*3010*/  P2R R31, PR, RZ, 0x2 ;  /* 0x00000002ff1f7803 */ /* 0x000fe40000000000 */
[----:B------:R-:W-:Y:S02]  /*3020*/  FSEL R40, R24, -INF , !P0 ;  /* 0xff80000018287808 */ /* 0x000fe40004000000 */
[----:B------:R-:W-:Y:S02]  /*3030*/  ISETP.GT.AND P0, PT, R4, 0x9, !P2 ;  /* 0x000000090400780c */ /* 0x000fe40005704270 */
[----:B------:R-:W-:-:S02]  /*3040*/  P2R R30, PR, RZ, 0x4 ;  /* 0x00000004ff1e7803 */ /* 0x000fc40000000000 */
[----:B------:R-:W-:Y:S02]  /*3050*/  ISETP.LT.OR P0, PT, R5, 0xa, P0 ;  /* 0x0000000a0500780c */ /* 0x000fe40000701670 */
[----:B------:R-:W-:Y:S02]  /*3060*/  ISETP.GT.AND P1, PT, R4, 0x8, !P1 ;  /* 0x000000080400780c */ /* 0x000fe40004f24270 */
[----:B------:R-:W-:Y:S02]  /*3070*/  ISETP.GE.AND P2, PT, R28, 0x11, PT ;  /* 0x000000111c00780c */ /* 0x000fe40003f46270 */
[----:B------:R-:W-:Y:S02]  /*3080*/  FSEL R41, R21, -INF , !P0 ;  /* 0xff80000015297808 */ /* 0x000fe40004000000 */
[----:B------:R-:W-:Y:S02]  /*3090*/  ISETP.LT.OR P1, PT, R5, 0x9, P1 ;  /* 0x000000090500780c */ /* 0x000fe40000f21670 */
[----:B------:R-:W-:-:S02]  /*30a0*/  ISETP.GT.AND P0, PT, R4, 0x10, !P2 ;  /* 0x000000100400780c */ /* 0x000fc40005704270 */
[----:B------:R-:W-:Y:S02]  /*30b0*/  FSEL R44, R23, -INF , !P1 ;  /* 0xff800000172c7808 */ /* 0x000fe40004800000 */
[----:B------:R-:W-:Y:S02]  /*30c0*/  ISETP.LT.OR P0, PT, R5, 0x11, P0 ;  /* 0x000000110500780c */ /* 0x000fe40000701670 */
[----:B------:R-:W-:Y:S02]  /*30d0*/  ISETP.GE.AND P1, PT, R28, 0x12, PT ;  /* 0x000000121c00780c */ /* 0x000fe40003f26270 */
[----:B------:R-:W-:Y:S02]  /*30e0*/  FSEL R53, R20, -INF , !P0 ;  /* 0xff80000014357808 */ /* 0x000fe40004000000 */
[----:B------:R-:W-:Y:S02]  /*30f0*/  ISETP.GT.AND P0, PT, R4, 0x11, !P1 ;  /* 0x000000110400780c */ /* 0x000fe40004f04270 */
[----:B------:R-:W-:-:S02]  /*3100*/  P2R R27, PR, RZ, 0x2 ;  /* 0x00000002ff1b7803 */ /* 0x000fc40000000000 */
[----:B------:R-:W-:Y:S02]  /*3110*/  ISETP.LT.OR P0, PT, R5, 0x12, P0 ;  /* 0x000000120500780c */ /* 0x000fe40000701670 */
[----:B------:R-:W-:Y:S02]  /*3120*/  ISETP.GE.AND P1, PT, R28, 0x19, PT ;  /* 0x000000191c00780c */ /* 0x000fe40003f26270 */
[----:B------:R-:W-:Y:S02]  /*3130*/  FSEL R56, R17, -INF , !P0 ;  /* 0xff80000011387808 */ /* 0x000fe40004000000 */
[----:B------:R-:W-:Y:S02]  /*3140*/  ISETP.GT.AND P0, PT, R4, 0x18, !P1 ;  /* 0x000000180400780c */ /* 0x000fe40004f04270 */
[----:B------:R-:W-:Y:S02]  /*3150*/  P2R R26, PR, RZ, 0x2 ;  /* 0x00000002ff1a7803 */ /* 0x000fe40000000000 */
[----:B------:R-:W-:-:S02]  /*3160*/  ISETP.LT.OR P0, PT, R5, 0x19, P0 ;  /* 0x000000190500780c */ /* 0x000fc40000701670 */
[----:B------:R-:W-:Y:S02]  /*3170*/  ISETP.GE.AND P1, PT, R28, 0x1a, PT ;  /* 0x0000001a1c00780c */ /* 0x000fe40003f26270 */
[----:B------:R-:W-:Y:S02]  /*3180*/  FSEL R57, R16, -INF , !P0 ;  /* 0xff80000010397808 */ /* 0x000fe40004000000 */
[----:B------:R-:W-:Y:S02]  /*3190*/  ISETP.GT.AND P0, PT, R4, 0x19, !P1 ;  /* 0x000000190400780c */ /* 0x000fe40004f04270 */
[C---:B------:R-:W-:Y:S02]  /*31a0*/  ISETP.GE.AND P6, PT, R28.reuse, 0x21, PT ;  /* 0x000000211c00780c */ /* 0x040fe40003fc6270 */
[----:B------:R-:W-:Y:S02]  /*31b0*/  ISETP.LT.OR P0, PT, R5, 0x1a, P0 ;  /* 0x0000001a0500780c */ /* 0x000fe40000701670 */
[----:B------:R-:W-:-:S02]  /*31c0*/  ISETP.GE.AND P5, PT, R28, 0x22, PT ;  /* 0x000000221c00780c */ /* 0x000fc40003fa6270 */
[----:B------:R-:W-:Y:S02]  /*31d0*/  FSEL R58, R15, -INF , !P0 ;  /* 0xff8000000f3a7808 */ /* 0x000fe40004000000 */
[----:B------:R-:W-:Y:S02]  /*31e0*/  ISETP.GT.AND P0, PT, R4, 0x20, !P6 ;  /* 0x000000200400780c */ /* 0x000fe40007704270 */
[----:B------:R-:W-:Y:S02]  /*31f0*/  P2R R29, PR, RZ, 0x4 ;  /* 0x00000004ff1d7803 */ /* 0x000fe40000000000 */
[----:B------:R-:W-:Y:S02]  /*3200*/  ISETP.LT.OR P0, PT, R5, 0x21, P0 ;  /* 0x000000210500780c */ /* 0x000fe40000701670 */
[----:B------:R-:W-:Y:S02]  /*3210*/  ISETP.GE.AND P2, PT, R28, 0x29, PT ;  /* 0x000000291c00780c */ /* 0x000fe40003f46270 */
[----:B------:R-:W-:-:S02]  /*3220*/  FSEL R167, R13, -INF , !P0 ;  /* 0xff8000000da77808 */ /* 0x000fc40004000000 */
[----:B------:R-:W-:Y:S02]  /*3230*/  ISETP.GT.AND P0, PT, R4, 0x21, !P5 ;  /* 0x000000210400780c */ /* 0x000fe40006f04270 */
[----:B------:R-:W-:Y:S02]  /*3240*/  P2R R33, PR, RZ, 0x2 ;  /* 0x00000002ff217803 */ /* 0x000fe40000000000 */
[----:B------:R-:W-:Y:S02]  /*3250*/  ISETP.LT.OR P0, PT, R5, 0x22, P0 ;  /* 0x000000220500780c */ /* 0x000fe40000701670 */
[----:B------:R-:W-:Y:S02]  /*3260*/  ISETP.GE.AND P1, PT, R28, 0x1, PT ;  /* 0x000000011c00780c */ /* 0x000fe40003f26270 */
[----:B------:R-:W-:Y:S02]  /*3270*/  FSEL R163, R12, -INF , !P0 ;  /* 0xff8000000ca37808 */ /* 0x000fe40004000000 */
[----:B------:R-:W-:-:S02]  /*3280*/  ISETP.GT.AND P0, PT, R4, 0x28, !P2 ;  /* 0x000000280400780c */ /* 0x000fc40005704270 */
[----:B------:R-:W-:Y:S02]  /*3290*/  P2R R25, PR, RZ, 0x2 ;  /* 0x00000002ff197803 */ /* 0x000fe40000000000 */
[----:B------:R-:W-:-:S04]  /*32a0*/  ISETP.LT.OR P0, PT, R5, 0x29, P0 ;  /* 0x000000290500780c */ /* 0x000fc80000701670 */
[----:B------:R-:W-:Y:S02]  /*32b0*/  FSEL R168, R11, -INF , !P0 ;  /* 0xff8000000ba87808 */ /* 0x000fe40004000000 */
[----:B------:R-:W-:Y:S02]  /*32c0*/  ISETP.GT.AND P0, PT, R4, RZ, !P1 ;  /* 0x000000ff0400720c */ /* 0x000fe40004f04270 */
[----:B------:R-:W-:Y:S02]  /*32d0*/  ISETP.GE.AND P1, PT, R28, 0x2a, PT ;  /* 0x0000002a1c00780c */ /* 0x000fe40003f26270 */
[----:B------:R-:W-:-:S04]  /*32e0*/  ISETP.LT.OR P0, PT, R5, 0x1, P0 ;  /* 0x000000010500780c */ /* 0x000fc80000701670 */
[----:B------:R-:W-:Y:S02]  /*32f0*/  FSEL R37, R8, -INF , !P0 ;  /* 0xff80000008257808 */ /* 0x000fe40004000000 */
[----:B------:R-:W-:Y:S01]  /*3300*/  ISETP.GT.AND P0, PT, R4, 0x29, !P1 ;  /* 0x000000290400780c */ /* 0x000fe20004f04270 */
[----:B------:R-:W-:-:S03]  /*3310*/  FMUL.FTZ R4, R43, c[0x0][0x320] ;  /* 0x0000c8002b047a20 */ /* 0x000fc60000410000 */
[----:B------:R-:W-:Y:S01]  /*3320*/  ISETP.LT.OR P0, PT, R5, 0x2a, P0 ;  /* 0x0000002a0500780c */ /* 0x000fe20000701670 */
[----:B------:R2:W3:Y:S01]  /*3330*/  MUFU.TANH R24, R4 ;  /* 0x0000000400187308 */ /* 0x0004e20000002400 */
[----:B------:R-:W-:Y:S02]  /*3340*/  FMUL.FTZ R5, R34, c[0x0][0x320] ;  /* 0x0000c80022057a20 */ /* 0x000fe40000410000 */
[----:B------:R-:W-:Y:S02]  /*3350*/  FSEL R162, R9, -INF , !P0 ;  /* 0xff80000009a27808 */ /* 0x000fe40004000000 */
[----:B------:R-:W-:-:S03]  /*3360*/  PLOP3.LUT P0, PT, PT, PT, UP2, 0x40, 0x0 ;  /* 0x000000000000781c */ /* 0x000fc60003f0e828 */
[----:B------:R1:W4:Y:S01]  /*3370*/  MUFU.TANH R13, R5 ;  /* 0x00000005000d7308 */ /* 0x0003220000002400 */
[----:B--2---:R-:W-:-:S07]  /*3380*/  FMUL.FTZ R4, R54, c[0x0][0x320] ;  /* 0x0000c80036047a20 */ /* 0x004fce0000410000 */
[----:B------:R2:W2:Y:S01]  /*3390*/  MUFU.TANH R23, R4 ;  /* 0x0000000400177308 */ /* 0x0004a20000002400 */
[----:B-1----:R-:W-:-:S05]  /*33a0*/  IMAD.IADD R5, R14, 0x1, R6 ;  /* 0x000000010e057824 */ /* 0x002fca00078e0206 */
[----:B------:R-:W-:Y:S01]  /*33b0*/  IMNMX R5, R5, R18, PT ;  /* 0x0000001205057217 */ /* 0x000fe20003800200 */
[----:B--2---:R-:W-:-:S04]  /*33c0*/  FMUL.FTZ R4, R55, c[0x0][0x320] ;  /* 0x0000c80037047a20 */ /* 0x004fc80000410000 */
[----:B------:R1:W2:Y:S02]  /*33d0*/  MUFU.TANH R21, R4 ;  /* 0x0000000400157308 */ /* 0x0002a40000002400 */
[----:B-1----:R-:W-:-:S06]  /*33e0*/  FMUL.FTZ R4, R38, c[0x0][0x320] ;  /* 0x0000c80026047a20 */ /* 0x002fcc0000410000 */
[----:B------:R1:W1:Y:S02]  /*33f0*/  MUFU.TANH R20, R4 ;  /* 0x0000000400147308 */ /* 0x0002640000002400 */
        /* <DEDUP_REMOVED lines=14> */
[----:B-1----:R-:W-:Y:S01]  /*34e0*/  IMAD.IADD R4, R19, 0x1, R6 ;  /* 0x0000000113047824 */ /* 0x002fe200078e0206 */
[----:B------:R-:W-:Y:S05]  /*34f0*/  @P0 BRA `(.L_x_886) ;  /* 0x0000015000000947 */ /* 0x000fea0003800000 */
        /* <DEDUP_REMOVED lines=12> */
.L_x_888:
[----:B------:R-:W-:-:S04]  /*35c0*/  MOV R7, c[0x0][0x32c] ;  /* 0x0000cb0000077a02 */ /* 0x000fc80000000f00 */
[----:B------:R-:W-:-:S13]  /*35d0*/  ISETP.NE.AND P0, PT, R7, 0x1, PT ;  /* 0x000000010700780c */ /* 0x000fda0003f05270 */
[----:B------:R-:W-:-:S05]  /*35e0*/  @P0 IMAD.HI.U32 R7, R6, c[0x0][0x330], RZ ;  /* 0x0000cc0006070a27 */ /* 0x000fca00078e00ff */
[----:B------:R-:W-:Y:S02]  /*35f0*/  @P0 SHF.R.U32.HI R6, RZ, c[0x0][0x334], R7 ;  /* 0x0000cd00ff060a19 */ /* 0x000fe40000011607 */
.L_x_889:
[----:B------:R-:W-:Y:S05]  /*3600*/  BSYNC B0 ;  /* 0x0000000000007941 */ /* 0x000fea0003800000 */
.L_x_887:
[----:B------:R-:W-:-:S05]  /*3610*/  IMAD R6, R6, c[0x0][0x32c], R22 ;  /* 0x0000cb0006067a24 */ /* 0x000fca00078e0216 */
[----:B------:R-:W-:Y:S02]  /*3620*/  IADD3 R7, R6, c[0x0][0x32c], RZ ;  /* 0x0000cb0006077a10 */ /* 0x000fe40007ffe0ff */
[----:B------:R-:W-:Y:S02]  /*3630*/  IMNMX R4, R4, R6, !PT ;  /* 0x0000000604047217 */ /* 0x000fe40007800200 */
[----:B------:R-:W-:Y:S02]  /*3640*/  IMNMX R5, R5, R7, PT ;  /* 0x0000000705057217 */ /* 0x000fe40003800200 */
.L_x_886:
[----:B--234-:R-:W-:Y:S01]  /*3650*/  ISETP.NE.AND P0, PT, R32, RZ, PT ;  /* 0x000000ff2000720c */ /* 0x01cfe20003f05270 */
[----:B------:R-:W1:Y:S03]  /*3660*/  SHFL.IDX PT, R6, R10, 0x2, 0x1c1f ;  /* 0x005c1f000a067f89 */ /* 0x000e6600000e0000 */
        /* <DEDUP_REMOVED lines=36> */
[----:B------:R-:W-:-:S04]  /*38b0*/  ISETP.NE.AND P0, PT, R25, RZ, PT ;  /* 0x000000ff1900720c */ /* 0x000fc80003f05270 */
[----:B------:R-:W-:-:S04]  /*38c0*/  ISETP.GT.AND P0, PT, R4, RZ, !P0 ;  /* 0x000000ff0400720c */ /* 0x000fc80004704270 */
        /* <DEDUP_REMOVED lines=46> */
.L_x_892:
[----:B------:R-:W-:-:S04]  /*3bb0*/  MOV R7, c[0x0][0x32c] ;  /* 0x0000cb0000077a02 */ /* 0x000fc80000000f00 */
[----:B------:R-:W-:-:S13]  /*3bc0*/  ISETP.NE.AND P0, PT, R7, 0x1, PT ;  /* 0x000000010700780c */ /* 0x000fda0003f05270 */
[----:B------:R-:W-:-:S05]  /*3bd0*/  @P0 IMAD.HI.U32 R7, R6, c[0x0][0x330], RZ ;  /* 0x0000cc0006070a27 */ /* 0x000fca00078e00ff */
[----:B------:R-:W-:Y:S02]  /*3be0*/  @P0 SHF.R.U32.HI R6, RZ, c[0x0][0x334], R7 ;  /* 0x0000cd00ff060a19 */ /* 0x000fe40000011607 */
.L_x_893:
[----:B------:R-:W-:Y:S05]  /*3bf0*/  BSYNC B0 ;  /* 0x0000000000007941 */ /* 0x000fea0003800000 */
.L_x_891:
[----:B------:R-:W-:-:S05]  /*3c00*/  IMAD R6, R6, c[0x0][0x32c], R22 ;  /* 0x0000cb0006067a24 */ /* 0x000fca00078e0216 */
[----:B------:R-:W-:Y:S02]  /*3c10*/  IADD3 R7, R6, c[0x0][0x32c], RZ ;  /* 0x0000cb0006077a10 */ /* 0x000fe40007ffe0ff */
[----:B------:R-:W-:Y:S02]  /*3c20*/  IMNMX R4, R4, R6, !PT ;  /* 0x0000000604047217 */ /* 0x000fe40007800200 */
[----:B------:R-:W-:Y:S02]  /*3c30*/  IMNMX R5, R5, R7, PT ;  /* 0x0000000705057217 */ /* 0x000fe40003800200 */
.L_x_890:
[----:B--234-:R-:W-:-:S04]  /*3c40*/  ISETP.NE.AND P0, PT, R32, RZ, PT ;  /* 0x000000ff2000720c */ /* 0x01cfc80003f05270 */
        /* <DEDUP_REMOVED lines=43> */
[----:B------:R1:W2:Y:S01]  /*3f00*/  MUFU.TANH R55, R4 ;  /* 0x0000000400377308 */ /* 0x0002a20000002400 */
[----:B------:R-:W-:Y:S02]  /*3f10*/  FMUL.FTZ R5, R62, c[0x0][0x320] ;  /* 0x0000c8003e057a20 */ /* 0x000fe40000410000 */
[----:B------:R-:W-:Y:S02]  /*3f20*/  FSEL R189, R9, -INF , !P0 ;  /* 0xff80000009bd7808 */ /* 0x000fe40004000000 */
[----:B------:R-:W-:-:S03]  /*3f30*/  PLOP3.LUT P0, PT, PT, PT, UP2, 0x40, 0x0 ;  /* 0x000000000000781c */ /* 0x000fc60003f0e828 */
[----:B------:R3:W4:Y:S01]  /*3f40*/  MUFU.TANH R60, R5 ;  /* 0x00000005003c7308 */ /* 0x0007220000002400 */
[----:B-1----:R-:W-:-:S07]  /*3f50*/  FMUL.FTZ R4, R87, c[0x0][0x320] ;  /* 0x0000c80057047a20 */ /* 0x002fce0000410000 */
[----:B------:R1:W1:Y:S01]  /*3f60*/  MUFU.TANH R16, R4 ;  /* 0x0000000400107308 */ /* 0x0002620000002400 */
[----:B---3--:R-:W-:-:S07]  /*3f70*/  FMUL.FTZ R5, R63, c[0x0][0x320] ;  /* 0x0000c8003f057a20 */ /* 0x008fce0000410000 */
[----:B------:R3:W2:Y:S01]  /*3f80*/  MUFU.TANH R59, R5 ;  /* 0x00000005003b7308 */ /* 0x0006a20000002400 */
[----:B-1----:R-:W-:-:S07]  /*3f90*/  FMUL.FTZ R4, R75, c[0x0][0x320] ;  /* 0x0000c8004b047a20 */ /* 0x002fce0000410000 */
[----:B------:R1:W1:Y:S01]  /*3fa0*/  MUFU.TANH R17, R4 ;  /* 0x0000000400117308 */ /* 0x0002620000002400 */
[----:B---3--:R-:W-:Y:S02]  /*3fb0*/  FMUL.FTZ R5, R70, c[0x0][0x320] ;  /* 0x0000c80046057a20 */ /* 0x008fe40000410000 */
[----:B-1----:R-:W-:-:S05]  /*3fc0*/  FMUL.FTZ R4, R86, c[0x0][0x320] ;  /* 0x0000c80056047a20 */ /* 0x002fca0000410000 */
[----:B------:R1:W3:Y:S02]  /*3fd0*/  MUFU.TANH R15, R4 ;  /* 0x00000004000f7308 */ /* 0x0002e40000002400 */
[----:B-1----:R-:W-:-:S06]  /*3fe0*/  FMUL.FTZ R4, R78, c[0x0][0x320] ;  /* 0x0000c8004e047a20 */ /* 0x002fcc0000410000 */
[----:B------:R1:W1:Y:S02]  /*3ff0*/  MUFU.TANH R13, R4 ;  /* 0x00000004000d7308 */ /* 0x0002640000002400 */
[----:B-1----:R-:W-:-:S06]  /*4000*/  FMUL.FTZ R4, R83, c[0x0][0x320] ;  /* 0x0000c80053047a20 */ /* 0x002fcc0000410000 */
[----:B------:R1:W1:Y:S02]  /*4010*/  MUFU.TANH R12, R4 ;  /* 0x00000004000c7308 */ /* 0x0002640000002400 */
[----:B-1----:R-:W-:-:S06]  /*4020*/  FMUL.FTZ R4, R74, c[0x0][0x320] ;  /* 0x0000c8004a047a20 */ /* 0x002fcc0000410000 */
[----:B------:R1:W1:Y:S02]  /*4030*/  MUFU.TANH R11, R4 ;  /* 0x00000004000b7308 */ /* 0x0002640000002400 */
[----:B-1----:R1:W5:Y:S06]  /*4040*/  SHFL.IDX PT, R4, R10, 0x3, 0x1c1f ;  /* 0x007c1f000a047f89 */ /* 0x00236c00000e0000 */
[----:B-1----:R1:W1:Y:S01]  /*4050*/  MUFU.TANH R10, R5 ;  /* 0x00000005000a7308 */ /* 0x0022620000002400 */
[--C-:B-----5:R-:W-:Y:S02]  /*4060*/  IMAD.IADD R9, R14, 0x1, R4.reuse ;  /* 0x000000010e097824 */ /* 0x120fe400078e0204 */
[----:B------:R-:W-:-:S03]  /*4070*/  IMAD.IADD R8, R19, 0x1, R4 ;  /* 0x0000000113087824 */ /* 0x000fc600078e0204 */
[----:B------:R-:W-:Y:S01]  /*4080*/  IMNMX R9, R9, R18, PT ;  /* 0x0000001209097217 */ /* 0x000fe20003800200 */
[----:B-1----:R-:W-:-:S04]  /*4090*/  FMUL.FTZ R5, R82, c[0x0][0x320] ;  /* 0x0000c80052057a20 */ /* 0x002fc80000410000 */
[----:B------:R1:W1:Y:S02]  /*40a0*/  MUFU.TANH R7, R5 ;  /* 0x0000000500077308 */ /* 0x0002640000002400 */
[----:B-1----:R-:W-:-:S06]  /*40b0*/  FMUL.FTZ R5, R79, c[0x0][0x320] ;  /* 0x0000c8004f057a20 */ /* 0x002fcc0000410000 */
[----:B------:R1:W1:Y:S01]  /*40c0*/  MUFU.TANH R6, R5 ;  /* 0x0000000500067308 */ /* 0x0002620000002400 */
[----:B------:R-:W-:Y:S05]  /*40d0*/  @P0 BRA `(.L_x_894) ;  /* 0x0000015000000947 */ /* 0x000fea0003800000 */
[----:B--234-:R-:W-:Y:S01]  /*40e0*/  IADD3 R4, R4, c[0x0][0x1d0], RZ ;  /* 0x0000740004047a10 */ /* 0x01cfe20007ffe0ff */
[----:B------:R-:W-:Y:S03]  /*40f0*/  BSSY B0, `(.L_x_895) ;  /* 0x000000f000007945 */ /* 0x000fe60003800000 */
[----:B------:R-:W-:-:S04]  /*4100*/  IADD3 R4, R4, -c[0x0][0x168], RZ ;  /* 0x80005a0004047a10 */ /* 0x000fc80007ffe0ff */
[----:B------:R-:W-:-:S13]  /*4110*/  ISETP.GT.AND P0, PT, R4, -0x1, PT ;  /* 0xffffffff0400780c */ /* 0x000fda0003f04270 */
[----:B------:R-:W-:Y:S05]  /*4120*/  @P0 BRA `(.L_x_896) ;  /* 0x0000007000000947 */ /* 0x000fea0003800000 */
[----:B-1----:R-:W-:Y:S01]  /*4130*/  IMAD.MOV.U32 R5, RZ, RZ, c[0x0][0x32c] ;  /* 0x0000cb00ff057624 */ /* 0x002fe200078e00ff */
[----:B------:R-:W-:-:S04]  /*4140*/  LOP3.LUT R4, RZ, R4, RZ, 0x33, !PT ;  /* 0x00000004ff047212 */ /* 0x000fc800078e33ff */
[----:B------:R-:W-:-:S13]  /*4150*/  ISETP.NE.AND P0, PT, R5, 0x1, PT ;  /* 0x000000010500780c */ /* 0x000fda0003f05270 */
[----:B------:R-:W-:-:S05]  /*4160*/  @P0 IMAD.HI.U32 R5, R4, c[0x0][0x330], RZ ;  /* 0x0000cc0004050a27 */ /* 0x000fca00078e00ff */
[----:B------:R-:W-:-:S04]  /*4170*/  @P0 SHF.R.U32.HI R4, RZ, c[0x0][0x334], R5 ;  /* 0x0000cd00ff040a19 */ /* 0x000fc80000011605 */
[----:B------:R-:W-:Y:S01]  /*4180*/  LOP3.LUT R4, RZ, R4, RZ, 0x33, !PT ;  /* 0x00000004ff047212 */ /* 0x000fe200078e33ff */
[----:B------:R-:W-:Y:S05]  /*4190*/  BRA `(.L_x_897) ;  /* 0x0000004000007947 */ /* 0x000fea0003800000 */
.L_x_896:
[----:B-1----:R-:W-:-:S04]  /*41a0*/  MOV R5, c[0x0][0x32c] ;  /* 0x0000cb0000057a02 */ /* 0x002fc80000000f00 */
[----:B------:R-:W-:-:S13]  /*41b0*/  ISETP.NE.AND P0, PT, R5, 0x1, PT ;  /* 0x000000010500780c */ /* 0x000fda0003f05270 */
[----:B------:R-:W-:-:S05]  /*41c0*/  @P0 IMAD.HI.U32 R5, R4, c[0x0][0x330], RZ ;  /* 0x0000cc0004050a27 */ /* 0x000fca00078e00ff */
[----:B------:R-:W-:Y:S02]  /*41d0*/  @P0 SHF.R.U32.HI R4, RZ, c[0x0][0x334], R5 ;  /* 0x0000cd00ff040a19 */ /* 0x000fe40000011605 */
.L_x_897:
[----:B------:R-:W-:Y:S05]  /*41e0*/  BSYNC B0 ;  /* 0x0000000000007941 */ /* 0x000fea0003800000 */
.L_x_895:
[----:B------:R-:W-:-:S05]  /*41f0*/  IMAD R4, R4, c[0x0][0x32c], R22 ;  /* 0x0000cb0004047a24 */ /* 0x000fca00078e0216 */
[----:B------:R-:W-:Y:S02]  /*4200*/  IADD3 R5, R4, c[0x0][0x32c], RZ ;  /* 0x0000cb0004057a10 */ /* 0x000fe40007ffe0ff */
[----:B------:R-:W-:Y:S02]  /*4210*/  IMNMX R8, R8, R4, !PT ;  /* 0x0000000408087217 */ /* 0x000fe40007800200 */
[----:B------:R-:W-:Y:S02]  /*4220*/  IMNMX R9, R9, R5, PT ;  /* 0x0000000509097217 */ /* 0x000fe40003800200 */
.L_x_894:
[----:B--234-:R-:W-:Y:S01]  /*4230*/  FMNMX.FTZ R137, R37, R40, !PT ;  /* 0x0000002825897209 */ /* 0x01cfe20007810000 */
[----:B------:R-:W-:Y:S01]  /*4240*/  IMAD.SHL.U32 R225, R0, 0x2, RZ ;  /* 0x0000000200e17824 */ /* 0x000fe200078e00ff */
[----:B------:R-:W-:Y:S01]  /*4250*/  FMNMX.FTZ R136, R28, R34, !PT ;  /* 0x000000221c887209 */ /* 0x000fe20007810000 */
[----:B------:R-:W-:Y:S01]  /*4260*/  STL [R1+0x60], R234 ;  /* 0x000060ea01007387 */ /* 0x000fe20000100800 */
[----:B------:R-:W-:Y:S01]  /*4270*/  FMNMX.FTZ R137, R44, R137, !PT ;  /* 0x000000892c897209 */ /* 0x000fe20007810000 */
[----:B------:R-:W-:Y:S01]  /*4280*/  IMAD R226, R3, 0x2, R225 ;  /* 0x0000000203e27824 */ /* 0x000fe200078e02e1 */
[----:B------:R-:W-:Y:S01]  /*4290*/  FMNMX.FTZ R136, R35, R136, !PT ;  /* 0x0000008823887209 */ /* 0x000fe20007810000 */
[----:B------:R-:W-:Y:S01]  /*42a0*/  STL [R1+0x5c], R233 ;  /* 0x00005ce901007387 */ /* 0x000fe20000100800 */
[----:B------:R-:W-:Y:S01]  /*42b0*/  FMNMX.FTZ R137, R41, R137, !PT ;  /* 0x0000008929897209 */ /* 0x000fe20007810000 */
[----:B------:R-:W-:Y:S01]  /*42c0*/  IMAD R227, R2, 0x2, R226 ;  /* 0x0000000202e37824 */ /* 0x000fe200078e02e2 */
[----:B------:R-:W-:Y:S01]  /*42d0*/  ISETP.NE.AND P0, PT, R32, RZ, PT ;  /* 0x000000ff2000720c */ /* 0x000fe20003f05270 */
[----:B------:R-:W-:Y:S01]  /*42e0*/  STL [R1+0x58], R232 ;  /* 0x000058e801007387 */ /* 0x000fe20000100800 */
[----:B------:R-:W-:Y:S01]  /*42f0*/  FMNMX.FTZ R137, R53, R137, !PT ;  /* 0x0000008935897209 */ /* 0x000fe20007810000 */
[----:B------:R-:W-:Y:S01]  /*4300*/  ULDC.64 UR4, c[0x0][0x2c8] ;  /* 0x0000b20000047ab9 */ /* 0x000fe20000000a00 */
[----:B------:R-:W-:Y:S01]  /*4310*/  FMNMX.FTZ R136, R36, R136, !PT ;  /* 0x0000008824887209 */ /* 0x000fe20007810000 */
[----:B------:R-:W-:Y:S01]  /*4320*/  STL [R1+0x54], R231 ;  /* 0x000054e701007387 */ /* 0x000fe20000100800 */
[----:B------:R-:W-:-:S02]  /*4330*/  FMNMX.FTZ R137, R56, R137, !PT ;  /* 0x0000008938897209 */ /* 0x000fc40007810000 */
[----:B------:R-:W-:Y:S01]  /*4340*/  ISETP.GT.AND P0, PT, R8, 0x1, !P0 ;  /* 0x000000010800780c */ /* 0x000fe20004704270 */
[----:B------:R-:W-:Y:S01]  /*4350*/  STL [R1+0x50], R230 ;  /* 0x000050e601007387 */ /* 0x000fe20000100800 */
[----:B------:R-:W-:Y:S02]  /*4360*/  FMNMX.FTZ R137, R57, R137, !PT ;  /* 0x0000008939897209 */ /* 0x000fe40007810000 */
[----:B------:R-:W-:Y:S01]  /*4370*/  FMNMX.FTZ R136, R38, R136, !PT ;  /* 0x0000008826887209 */ /* 0x000fe20007810000 */
[----:B------:R-:W-:Y:S01]  /*4380*/  STL [R1+0x4c], R229 ;  /* 0x00004ce501007387 */ /* 0x000fe20000100800 */
[----:B------:R-:W-:Y:S02]  /*4390*/  FMNMX.FTZ R137, R58, R137, !PT ;  /* 0x000000893a897209 */ /* 0x000fe40007810000 */
[----:B------:R-:W-:Y:S01]  /*43a0*/  ISETP.LT.OR P0, PT, R9, 0x2, P0 ;  /* 0x000000020900780c */ /* 0x000fe20000701670 */
[----:B------:R-:W-:Y:S01]  /*43b0*/  LDSM.16.MT88.4 R48, [R227+0x2080] ;  /* 0x00208000e330783b */ /* 0x000fe20000004200 */
[----:B------:R-:W-:-:S02]  /*43c0*/  FMNMX.FTZ R137, R167, R137, !PT ;  /* 0x00000089a7897209 */ /* 0x000fc40007810000 */
[----:B------:R-:W-:Y:S01]  /*43d0*/  FMNMX.FTZ R136, R39, R136, !PT ;  /* 0x0000008827887209 */ /* 0x000fe20007810000 */
[----:B------:R-:W-:Y:S01]  /*43e0*/  LDSM.16.MT88.4 R68, [R225+0x3880] ;  /* 0x00388000e144783b */ /* 0x000fe20000004200 */
[----:B------:R-:W-:Y:S02]  /*43f0*/  FMNMX.FTZ R137, R163, R137, !PT ;  /* 0x00000089a3897209 */ /* 0x000fe40007810000 */
[----:B------:R-:W-:Y:S01]  /*4400*/  FSEL R22, R16, -INF , !P0 ;  /* 0xff80000010167808 */ /* 0x000fe20004000000 */
[----:B------:R-:W-:Y:S01]  /*4410*/  LDSM.16.MT88.4 R76, [R226+0x3880] ;  /* 0x00388000e24c783b */ /* 0x000fe20000004200 */
[----:B------:R-:W-:Y:S02]  /*4420*/  FMNMX.FTZ R137, R168, R137, !PT ;  /* 0x00000089a8897209 */ /* 0x000fe40007810000 */
[----:B------:R-:W-:Y:S01]  /*4430*/  FMNMX.FTZ R136, R52, R136, !PT ;  /* 0x0000008834887209 */ /* 0x000fe20007810000 */
[----:B------:R-:W-:Y:S01]  /*4440*/  LDSM.16.MT88.4 R116, [R227+0x3880] ;  /* 0x00388000e374783b */ /* 0x000fe20000004200 */
[----:B------:R-:W-:-:S02]  /*4450*/  FMNMX.FTZ R137, R162, R137, !PT ;  /* 0x00000089a2897209 */ /* 0x000fc40007810000 */
[----:B------:R-:W-:Y:S01]  /*4460*/  ISETP.NE.AND P0, PT, R31, RZ, PT ;  /* 0x000000ff1f00720c */ /* 0x000fe20003f05270 */
[----:B------:R-:W-:Y:S01]  /*4470*/  LDSM.16.MT88.4 R72, [R225+0x2880] ;  /* 0x00288000e148783b */ /* 0x000fe20000004200 */
[----:B------:R-:W-:Y:S02]  /*4480*/  FMNMX.FTZ R136, R54, R136, !PT ;  /* 0x0000008836887209 */ /* 0x000fe40007810000 */
[----:B------:R-:W-:Y:S01]  /*4490*/  ISETP.GT.AND P0, PT, R8, 0x8, !P0 ;  /* 0x000000080800780c */ /* 0x000fe20004704270 */
[----:B------:R-:W2:Y:S01]  /*44a0*/  SHFL.BFLY PT, R4, R137, 0x2, 0x1f ;  /* 0x0c401f0089047f89 */ /* 0x000ea200000e0000 */
[----:B------:R-:W-:Y:S02]  /*44b0*/  FMNMX.FTZ R136, R158, R136, !PT ;  /* 0x000000889e887209 */ /* 0x000fe40007810000 */
[----:B------:R-:W-:Y:S01]  /*44c0*/  ISETP.LT.OR P0, PT, R9, 0x9, P0 ;  /* 0x000000090900780c */ /* 0x000fe20000701670 */
[----:B------:R-:W-:Y:S01]  /*44d0*/  LDSM.16.MT88.4 R64, [R226+0x2880] ;  /* 0x00288000e240783b */ /* 0x000fe20000004200 */
[----:B------:R-:W-:-:S02]  /*44e0*/  FMNMX.FTZ R136, R159, R136, !PT ;  /* 0x000000889f887209 */ /* 0x000fc40007810000 */
[----:B------:R-:W-:Y:S01]  /*44f0*/  FSEL R104, R7, -INF , !P0 ;  /* 0xff80000007687808 */ /* 0x000fe20004000000 */
[----:B------:R-:W-:Y:S01]  /*4500*/  STL [R1+0x48], R224 ;  /* 0x000048e001007387 */ /* 0x000fe20000100800 */
[----:B------:R-:W-:Y:S02]  /*4510*/  ISETP.NE.AND P0, PT, R30, RZ, PT ;  /* 0x000000ff1e00720c */ /* 0x000fe40003f05270 */
[----:B------:R-:W-:Y:S02]  /*4520*/  FMNMX.FTZ R136, R161, R136, !PT ;  /* 0x00000088a1887209 */ /* 0x000fe40007810000 */
[----:B------:R-:W-:Y:S02]  /*4530*/  ISETP.GT.AND P0, PT, R8, 0x9, !P0 ;  /* 0x000000090800780c */ /* 0x000fe40004704270 */
[----:B------:R-:W-:Y:S02]  /*4540*/  FMNMX.FTZ R136, R160, R136, !PT ;  /* 0x00000088a0887209 */ /* 0x000fe40007810000 */
[----:B------:R-:W-:-:S02]  /*4550*/  ISETP.LT.OR P0, PT, R9, 0xa, P0 ;  /* 0x0000000a0900780c */ /* 0x000fc40000701670 */
[----:B------:R-:W-:Y:S02]  /*4560*/  LEA R228, R2, R225, 0x1 ;  /* 0x000000e102e47211 */ /* 0x000fe400078e08ff */
[----:B------:R-:W-:Y:S02]  /*4570*/  FSEL R23, R12, -INF , !P0 ;  /* 0xff8000000c177808 */ /* 0x000fe40004000000 */
[----:B------:R-:W-:Y:S01]  /*4580*/  ISETP.NE.AND P0, PT, R29, RZ, PT ;  /* 0x000000ff1d00720c */ /* 0x000fe20003f05270 */
[----:B------:R-:W-:Y:S01]  /*4590*/  LDSM.16.MT88.4 R92, [R228+0x3880] ;  /* 0x00388000e45c783b */ /* 0x000fe20000004200 */
[----:B--2---:R-:W-:Y:S02]  /*45a0*/  FMNMX.FTZ R137, R137, R4, !PT ;  /* 0x0000000489897209 */ /* 0x004fe40007810000 */
[C---:B------:R-:W-:Y:S02]  /*45b0*/  ISETP.GT.AND P0, PT, R8.reuse, 0x10, !P0 ;  /* 0x000000100800780c */ /* 0x040fe40004704270 */
[----:B------:R-:W-:Y:S01]  /*45c0*/  ISETP.GT.AND P6, PT, R8, 0x20, !P6 ;  /* 0x000000200800780c */ /* 0x000fe200077c4270 */
[----:B------:R-:W2:Y:S01]  /*45d0*/  SHFL.BFLY PT, R4, R137, 0x1, 0x1f ;  /* 0x0c201f0089047f89 */ /* 0x000ea200000e0000 */
[----:B------:R-:W-:-:S02]  /*45e0*/  ISETP.LT.OR P0, PT, R9, 0x11, P0 ;  /* 0x000000110900780c */ /* 0x000fc40000701670 */
[C---:B------:R-:W-:Y:S02]  /*45f0*/  ISETP.GT.AND P5, PT, R8.reuse, 0x21, !P5 ;  /* 0x000000210800780c */ /* 0x040fe40006fa4270 */
[----:B------:R-:W-:Y:S02]  /*4600*/  FSEL R128, R13, -INF , !P0 ;  /* 0xff8000000d807808 */ /* 0x000fe40004000000 */
[----:B------:R-:W-:Y:S02]  /*4610*/  ISETP.NE.AND P0, PT, R27, RZ, PT ;  /* 0x000000ff1b00720c */ /* 0x000fe40003f05270 */
[C---:B------:R-:W-:Y:S02]  /*4620*/  ISETP.GT.AND P2, PT, R8.reuse, 0x28, !P2 ;  /* 0x000000280800780c */ /* 0x040fe40005744270 */
[C---:B------:R-:W-:Y:S02]  /*4630*/  ISETP.GT.AND P0, PT, R8.reuse, 0x11, !P0 ;  /* 0x000000110800780c */ /* 0x040fe40004704270 */
[----:B------:R-:W-:-:S02]  /*4640*/  ISETP.GT.AND P1, PT, R8, 0x29, !P1 ;  /* 0x000000290800780c */ /* 0x000fc40004f24270 */
[C---:B------:R-:W-:Y:S02]  /*4650*/  ISETP.LT.OR P0, PT, R9.reuse, 0x12, P0 ;  /* 0x000000120900780c */ /* 0x040fe40000701670 */
[C---:B------:R-:W-:Y:S02]  /*4660*/  ISETP.LT.OR P6, PT, R9.reuse, 0x21, P6 ;  /* 0x000000210900780c */ /* 0x040fe400037c1670 */
[----:B-1----:R-:W-:Y:S02]  /*4670*/  FSEL R130, R6, -INF , !P0 ;  /* 0xff80000006827808 */ /* 0x002fe40004000000 */
[----:B------:R-:W-:Y:S02]  /*4680*/  ISETP.NE.AND P0, PT, R26, RZ, PT ;  /* 0x000000ff1a00720c */ /* 0x000fe40003f05270 */
[----:B------:R-:W-:Y:S02]  /*4690*/  ISETP.LT.OR P5, PT, R9, 0x22, P5 ;  /* 0x000000220900780c */ /* 0x000fe40002fa1670 */
[----:B--2---:R-:W-:-:S02]  /*46a0*/  FMNMX.FTZ R137, R137, R4, !PT ;  /* 0x0000000489897209 */ /* 0x004fc40007810000 */
[----:B------:R-:W1:Y:S01]  /*46b0*/  SHFL.BFLY PT, R4, R136, 0x2, 0x1f ;  /* 0x0c401f0088047f89 */ /* 0x000e6200000e0000 */
[----:B------:R-:W-:Y:S02]  /*46c0*/  ISETP.GT.AND P0, PT, R8, 0x18, !P0 ;  /* 0x000000180800780c */ /* 0x000fe40004704270 */
[----:B------:R-:W-:Y:S01]  /*46d0*/  FMUL.FTZ R13, R137, c[0x0][0x2d0] ;  /* 0x0000b400890d7a20 */ /* 0x000fe20000410000 */
[----:B------:R-:W-:Y:S02]  /*46e0*/  FSEL R139, R10, -INF , !P6 ;  /* 0xff8000000a8b7808 */ /* 0x000fe40007000000 */
[C---:B------:R-:W-:Y:S02]  /*46f0*/  ISETP.LT.OR P0, PT, R9.reuse, 0x19, P0 ;  /* 0x000000190900780c */ /* 0x040fe40000701670 */
[----:B------:R-:W-:Y:S02]  /*4700*/  ISETP.LT.OR P2, PT, R9, 0x29, P2 ;  /* 0x000000290900780c */ /* 0x000fe40001741670 */
[----:B------:R-:W-:-:S02]  /*4710*/  FSEL R131, R11, -INF , !P0 ;  /* 0xff8000000b837808 */ /* 0x000fc40004000000 */
[----:B------:R-:W-:Y:S02]  /*4720*/  ISETP.NE.AND P0, PT, R25, RZ, PT ;  /* 0x000000ff1900720c */ /* 0x000fe40003f05270 */
[----:B------:R-:W-:Y:S01]  /*4730*/  LDSM.16.MT88.4 R24, [R226+0x2080] ;  /* 0x00208000e218783b */ /* 0x000fe20000004200 */
[----:B------:R-:W-:Y:S02]  /*4740*/  FSEL R156, R55, -INF , !P5 ;  /* 0xff800000379c7808 */ /* 0x000fe40006800000 */
[----:B------:R-:W-:Y:S02]  /*4750*/  ISETP.GT.AND P0, PT, R8, RZ, !P0 ;  /* 0x000000ff0800720c */ /* 0x000fe40004704270 */
[C---:B------:R-:W-:Y:S02]  /*4760*/  ISETP.LT.OR P1, PT, R9.reuse, 0x2a, P1 ;  /* 0x0000002a0900780c */ /* 0x040fe40000f21670 */
[----:B------:R-:W-:Y:S02]  /*4770*/  ISETP.LT.OR P0, PT, R9, 0x1, P0 ;  /* 0x000000010900780c */ /* 0x000fe40000701670 */
[----:B------:R-:W-:-:S02]  /*4780*/  FSEL R157, R60, -INF , !P2 ;  /* 0xff8000003c9d7808 */ /* 0x000fc40005000000 */
[----:B-1----:R-:W-:Y:S01]  /*4790*/  FMNMX.FTZ R136, R136, R4, !PT ;  /* 0x0000000488887209 */ /* 0x002fe20007810000 */
[----:B------:R-:W-:Y:S01]  /*47a0*/  LDSM.16.MT88.4 R60, [R228+0x2880] ;  /* 0x00288000e43c783b */ /* 0x000fe20000004200 */
[----:B------:R-:W-:Y:S02]  /*47b0*/  FSEL R21, R15, -INF , !P0 ;  /* 0xff8000000f157808 */ /* 0x000fe40004000000 */
[----:B------:R-:W-:Y:S01]  /*47c0*/  FSETP.NEU.FTZ.AND P0, PT, R137, -INF , PT ;  /* 0xff8000008900780b */ /* 0x000fe20003f1d000 */
[----:B------:R-:W1:Y:S01]  /*47d0*/  SHFL.BFLY PT, R4, R136, 0x1, 0x1f ;  /* 0x0c201f0088047f89 */ /* 0x000e6200000e0000 */
[----:B------:R-:W-:Y:S02]  /*47e0*/  FMNMX.FTZ R3, R21, R22, !PT ;  /* 0x0000001615037209 */ /* 0x000fe40007810000 */
[----:B------:R-:W-:Y:S02]  /*47f0*/  FSEL R13, R13, RZ, P0 ;  /* 0x000000ff0d0d7208 */ /* 0x000fe40000000000 */
[----:B------:R-:W-:-:S03]  /*4800*/  FSEL R164, R59, -INF , !P1 ;  /* 0xff8000003ba47808 */ /* 0x000fc60004800000 */
[----:B------:R-:W-:-:S04]  /*4810*/  FFMA.FTZ R2, R53, c[0x0][0x2d0], -R13 ;  /* 0x0000b40035027a23 */ /* 0x000fc8000001080d */
[----:B------:R2:W-:Y:S01]  /*4820*/  MUFU.EX2 R187, R2 ;  /* 0x0000000200bb7308 */ /* 0x0005e20000000800 */
[----:B-1----:R-:W-:Y:S01]  /*4830*/  FMNMX.FTZ R136, R136, R4, !PT ;  /* 0x0000000488887209 */ /* 0x002fe20007810000 */
[----:B------:R-:W-:-:S03]  /*4840*/  FFMA.FTZ R4, R37, c[0x0][0x2d0], -R13 ;  /* 0x0000b40025047a23 */ /* 0x000fc6000001080d */
[C---:B------:R-:W-:Y:S01]  /*4850*/  FSETP.NEU.FTZ.AND P0, PT, R136.reuse, -INF , PT ;  /* 0xff8000008800780b */ /* 0x040fe20003f1d000 */
[----:B------:R-:W-:Y:S02]  /*4860*/  FMUL.FTZ R12, R136, c[0x0][0x2d0] ;  /* 0x0000b400880c7a20 */ /* 0x000fe40000410000 */
[----:B------:R1:W-:Y:S01]  /*4870*/  MUFU.EX2 R192, R4 ;  /* 0x0000000400c07308 */ /* 0x0003e20000000800 */
[----:B--2---:R-:W-:Y:S02]  /*4880*/  FFMA.FTZ R2, R56, c[0x0][0x2d0], -R13 ;  /* 0x0000b40038027a23 */ /* 0x004fe4000001080d */
[----:B------:R-:W-:Y:S02]  /*4890*/  FSEL R12, R12, RZ, P0 ;  /* 0x000000ff0c0c7208 */ /* 0x000fe40000000000 */
[----:B------:R-:W-:-:S03]  /*48a0*/  ISETP.NE.AND P0, PT, R33, RZ, PT ;  /* 0x000000ff2100720c */ /* 0x000fc60003f05270 */
[----:B------:R2:W-:Y:S01]  /*48b0*/  MUFU.EX2 R198, R2 ;  /* 0x0000000200c67308 */ /* 0x0005e20000000800 */
[----:B------:R-:W-:Y:S01]  /*48c0*/  FFMA.FTZ R0, R34, c[0x0][0x2d0], -R12 ;  /* 0x0000b40022007a23 */ /* 0x000fe2000001080c */
[----:B------:R-:W-:-:S04]  /*48d0*/  ISETP.GT.AND P0, PT, R8, 0x19, !P0 ;  /* 0x000000190800780c */ /* 0x000fc80004704270 */
[----:B------:R-:W-:Y:S02]  /*48e0*/  ISETP.LT.OR P0, PT, R9, 0x1a, P0 ;  /* 0x0000001a0900780c */ /* 0x000fe40000701670 */
[----:B------:R3:W-:Y:S01]  /*48f0*/  MUFU.EX2 R182, R0 ;  /* 0x0000000000b67308 */ /* 0x0007e20000000800 */
[--C-:B-1----:R-:W-:Y:S01]  /*4900*/  FFMA.FTZ R4, R40, c[0x0][0x2d0], -R13.reuse ;  /* 0x0000b40028047a23 */ /* 0x102fe2000001080d */
[----:B------:R-:W-:Y:S02]  /*4910*/  FSEL R20, R17, -INF , !P0 ;  /* 0xff80000011147808 */ /* 0x000fe40004000000 */
[----:B--2---:R-:W-:Y:S01]  /*4920*/  FMNMX.FTZ R2, R104, R3, !PT ;  /* 0x0000000368027209 */ /* 0x004fe20007810000 */
[----:B------:R-:W-:-:S03]  /*4930*/  FFMA.FTZ R3, R57, c[0x0][0x2d0], -R13 ;  /* 0x0000b40039037a23 */ /* 0x000fc6000001080d */
[----:B------:R1:W-:Y:S01]  /*4940*/  MUFU.EX2 R231, R4 ;  /* 0x0000000400e77308 */ /* 0x0003e20000000800 */
[----:B------:R-:W-:Y:S01]  /*4950*/  FMNMX.FTZ R2, R23, R2, !PT ;  /* 0x0000000217027209 */ /* 0x000fe20007810000 */
[----:B---3--:R-:W-:-:S06]  /*4960*/  FFMA.FTZ R0, R35, c[0x0][0x2d0], -R12 ;  /* 0x0000b40023007a23 */ /* 0x008fcc000001080c */
[----:B------:R2:W-:Y:S08]  /*4970*/  MUFU.EX2 R229, R3 ;  /* 0x0000000300e57308 */ /* 0x0005f00000000800 */
[----:B------:R3:W-:Y:S01]  /*4980*/  MUFU.EX2 R195, R0 ;  /* 0x0000000000c37308 */ /* 0x0007e20000000800 */
[--C-:B-1----:R-:W-:Y:S02]  /*4990*/  FFMA.FTZ R4, R44, c[0x0][0x2d0], -R13.reuse ;  /* 0x0000b4002c047a23 */ /* 0x102fe4000001080d */
[----:B------:R-:W-:Y:S01]  /*49a0*/  LDSM.16.MT88.4 R44, [R228+0x2080] ;  /* 0x00208000e42c783b */ /* 0x000fe20000004200 */
[----:B--2---:R-:W-:Y:S01]  /*49b0*/  FMNMX.FTZ R3, R128, R2, !PT ;  /* 0x0000000280037209 */ /* 0x004fe20007810000 */
[----:B------:R-:W-:-:S03]  /*49c0*/  FFMA.FTZ R2, R58, c[0x0][0x2d0], -R13 ;  /* 0x0000b4003a027a23 */ /* 0x000fc6000001080d */
[----:B------:R1:W-:Y:S01]  /*49d0*/  MUFU.EX2 R194, R4 ;  /* 0x0000000400c27308 */ /* 0x0003e20000000800 */
[----:B------:R-:W-:Y:S01]  /*49e0*/  LDSM.16.MT88.4 R56, [R227+0x2880] ;  /* 0x00288000e338783b */ /* 0x000fe20000004200 */
[----:B---3--:R-:W-:-:S06]  /*49f0*/  FFMA.FTZ R0, R36, c[0x0][0x2d0], -R12 ;  /* 0x0000b40024007a23 */ /* 0x008fcc000001080c */
[----:B------:R2:W3:Y:S08]  /*4a00*/  MUFU.EX2 R171, R2 ;  /* 0x0000000200ab7308 */ /* 0x0004f00000000800 */
[----:B------:R4:W4:Y:S01]  /*4a10*/  MUFU.EX2 R190, R0 ;  /* 0x0000000000be7308 */ /* 0x0009220000000800 */
[----:B-1----:R-:W-:Y:S02]  /*4a20*/  FFMA.FTZ R4, R41, c[0x0][0x2d0], -R13 ;  /* 0x0000b40029047a23 */ /* 0x002fe4000001080d */
[----:B------:R-:W1:Y:S01]  /*4a30*/  LDSM.16.MT88.4 R40, [R225+0x2080] ;  /* 0x00208000e128783b */ /* 0x000e620000004200 */
[----:B--2---:R-:W-:Y:S01]  /*4a40*/  FMNMX.FTZ R2, R130, R3, !PT ;  /* 0x0000000382027209 */ /* 0x004fe20007810000 */
[----:B------:R-:W-:-:S03]  /*4a50*/  FFMA.FTZ R3, R38, c[0x0][0x2d0], -R12 ;  /* 0x0000b40026037a23 */ /* 0x000fc6000001080c */
[----:B------:R2:W2:Y:S01]  /*4a60*/  MUFU.EX2 R197, R4 ;  /* 0x0000000400c57308 */ /* 0x0004a20000000800 */
[----:B---3--:R-:W-:Y:S02]  /*4a70*/  F2FP.BF16.PACK_AB R10, R171, R229 ;  /* 0x000000e5ab0a723e */ /* 0x008fe400000010ff */
[----:B------:R-:W-:Y:S02]  /*4a80*/  FMNMX.FTZ R2, R131, R2, !PT ;  /* 0x0000000283027209 */ /* 0x000fe40007810000 */
[----:B----4-:R-:W-:-:S03]  /*4a90*/  FMNMX.FTZ R0, R105, R106, !PT ;  /* 0x0000006a69007209 */ /* 0x010fc60007810000 */
[----:B------:R3:W-:Y:S01]  /*4aa0*/  MUFU.EX2 R186, R3 ;  /* 0x0000000300ba7308 */ /* 0x0007e20000000800 */
[----:B------:R-:W-:Y:S02]  /*4ab0*/  F2FP.BF16.PACK_AB R7, R190, R195 ;  /* 0x000000c3be07723e */ /* 0x000fe400000010ff */
[----:B------:R-:W-:-:S04]  /*4ac0*/  FMNMX.FTZ R0, R107, R0, !PT ;  /* 0x000000006b007209 */ /* 0x000fc80007810000 */
[----:B------:R-:W-:Y:S01]  /*4ad0*/  FMNMX.FTZ R0, R129, R0, !PT ;  /* 0x0000000081007209 */ /* 0x000fe20007810000 */
[--C-:B--2---:R-:W-:Y:S01]  /*4ae0*/  FFMA.FTZ R4, R28, c[0x0][0x2d0], -R12.reuse ;  /* 0x0000b4001c047a23 */ /* 0x104fe2000001080c */
[----:B------:R-:W-:Y:S02]  /*4af0*/  F2FP.BF16.PACK_AB R6, R197, R194 ;  /* 0x000000c2c506723e */ /* 0x000fe400000010ff */
[----:B------:R-:W-:Y:S01]  /*4b00*/  FMNMX.FTZ R0, R132, R0, !PT ;  /* 0x0000000084007209 */ /* 0x000fe20007810000 */
[----:B------:R2:W4:Y:S03]  /*4b10*/  MUFU.EX2 R193, R4 ;  /* 0x0000000400c17308 */ /* 0x0005260000000800 */
[----:B------:R-:W-:Y:S02]  /*4b20*/  FMNMX.FTZ R0, R133, R0, !PT ;  /* 0x0000000085007209 */ /* 0x000fe40007810000 */
[----:B---3--:R-:W-:Y:S01]  /*4b30*/  FMNMX.FTZ R3, R20, R2, !PT ;  /* 0x0000000214037209 */ /* 0x008fe20007810000 */
[----:B------:R-:W-:Y:S01]  /*4b40*/  FFMA.FTZ R2, R39, c[0x0][0x2d0], -R12 ;  /* 0x0000b40027027a23 */ /* 0x000fe2000001080c */
[----:B------:R-:W-:Y:S01]  /*4b50*/  FMNMX.FTZ R0, R134, R0, !PT ;  /* 0x0000000086007209 */ /* 0x000fe20007810000 */
[----:B------:R-:W-:Y:S01]  /*4b60*/  LDSM.16.MT88.4 R36, [R226+0x4080] ;  /* 0x00408000e224783b */ /* 0x000fe20000004200 */
[----:B------:R-:W-:Y:S01]  /*4b70*/  FMNMX.FTZ R3, R139, R3, !PT ;  /* 0x000000038b037209 */ /* 0x000fe20007810000 */
[----:B------:R3:W1:Y:S01]  /*4b80*/  MUFU.EX2 R180, R2 ;  /* 0x0000000200b47308 */ /* 0x0006620000000800 */
[----:B------:R-:W-:-:S02]  /*4b90*/  FMNMX.FTZ R0, R138, R0, !PT ;  /* 0x000000008a007209 */ /* 0x000fc40007810000 */
[----:B------:R-:W-:Y:S02]  /*4ba0*/  FMNMX.FTZ R3, R156, R3, !PT ;  /* 0x000000039c037209 */ /* 0x000fe40007810000 */
[----:B------:R-:W-:Y:S02]  /*4bb0*/  FMNMX.FTZ R0, R165, R0, !PT ;  /* 0x00000000a5007209 */ /* 0x000fe40007810000 */
[----:B------:R-:W-:Y:S02]  /*4bc0*/  FMNMX.FTZ R3, R157, R3, !PT ;  /* 0x000000039d037209 */ /* 0x000fe40007810000 */
[----:B------:R-:W-:Y:S02]  /*4bd0*/  FMNMX.FTZ R0, R166, R0, !PT ;  /* 0x00000000a6007209 */ /* 0x000fe40007810000 */
[----:B------:R-:W-:Y:S02]  /*4be0*/  FMNMX.FTZ R3, R164, R3, !PT ;  /* 0x00000003a4037209 */ /* 0x000fe40007810000 */
[----:B------:R-:W-:-:S02]  /*4bf0*/  FMNMX.FTZ R0, R188, R0, !PT ;  /* 0x00000000bc007209 */ /* 0x000fc40007810000 */
[----:B--2---:R-:W-:Y:S01]  /*4c00*/  F2FP.BF16.PACK_AB R4, R231, R192 ;  /* 0x000000c0e704723e */ /* 0x004fe200000010ff */
[----:B------:R-:W2:Y:S01]  /*4c10*/  SHFL.BFLY PT, R14, R3, 0x2, 0x1f ;  /* 0x0c401f00030e7f89 */ /* 0x000ea200000e0000 */
[----:B------:R-:W-:Y:S01]  /*4c20*/  FMNMX.FTZ R0, R189, R0, !PT ;  /* 0x00000000bd007209 */ /* 0x000fe20007810000 */
[--C-:B---3--:R-:W-:Y:S01]  /*4c30*/  FFMA.FTZ R2, R52, c[0x0][0x2d0], -R12.reuse ;  /* 0x0000b40034027a23 */ /* 0x108fe2000001080c */
[----:B----4-:R-:W-:Y:S02]  /*4c40*/  F2FP.BF16.PACK_AB R5, R182, R193 ;  /* 0x000000c1b605723e */ /* 0x010fe400000010ff */
[----:B-1----:R-:W-:Y:S01]  /*4c50*/  F2FP.BF16.PACK_AB R9, R180, R186 ;  /* 0x000000bab409723e */ /* 0x002fe200000010ff */
[----:B------:R-:W1:Y:S01]  /*4c60*/  SHFL.BFLY PT, R8, R0, 0x2, 0x1f ;  /* 0x0c401f0000087f89 */ /* 0x000e6200000e0000 */
[----:B------:R3:W-:Y:S03]  /*4c70*/  MUFU.EX2 R230, R2 ;  /* 0x0000000200e67308 */ /* 0x0007e60000000800 */
[C---:B------:R-:W-:Y:S08]  /*4c80*/  HMMA.16816.F32.BF16 R148, R4.reuse, R48, RZ ;  /* 0x000000300494723c */ /* 0x040ff000000418ff */
[C---:B------:R-:W-:Y:S01]  /*4c90*/  HMMA.16816.F32.BF16 R28, R4.reuse, R40, RZ ;  /* 0x00000028041c723c */ /* 0x040fe200000418ff */
[----:B---3--:R-:W-:Y:S01]  /*4ca0*/  FFMA.FTZ R2, R54, c[0x0][0x2d0], -R12 ;  /* 0x0000b40036027a23 */ /* 0x008fe2000001080c */
[----:B--2---:R-:W-:Y:S01]  /*4cb0*/  FMNMX.FTZ R3, R3, R14, !PT ;  /* 0x0000000e03037209 */ /* 0x004fe20007810000 */
[----:B------:R-:W-:Y:S05]  /*4cc0*/  LDSM.16.MT88.4 R52, [R225+0x4080] ;  /* 0x00408000e134783b */ /* 0x000fea0000004200 */
[----:B------:R-:W-:Y:S01]  /*4cd0*/  HMMA.16816.F32.BF16 R32, R4, R24, RZ ;  /* 0x000000180420723c */ /* 0x000fe200000418ff */
[----:B------:R-:W2:Y:S01]  /*4ce0*/  MUFU.EX2 R170, R2 ;  /* 0x0000000200aa7308 */ /* 0x000ea20000000800 */
[----:B-1----:R-:W-:-:S02]  /*4cf0*/  FMNMX.FTZ R0, R0, R8, !PT ;  /* 0x0000000800007209 */ /* 0x002fc40007810000 */
[----:B------:R-:W-:-:S04]  /*4d00*/  F2FP.BF16.PACK_AB R8, R198, R187 ;  /* 0x000000bbc608723e */ /* 0x000fc800000010ff */
[C---:B------:R-:W-:Y:S01]  /*4d10*/  HMMA.16816.F32.BF16 R140, R4.reuse, R44, RZ ;  /* 0x0000002c048c723c */ /* 0x040fe200000418ff */
[----:B------:R-:W1:Y:S07]  /*4d20*/  SHFL.BFLY PT, R15, R0, 0x1, 0x1f ;  /* 0x0c201f00000f7f89 */ /* 0x000e6e00000e0000 */
[----:B------:R-:W-:Y:S01]  /*4d30*/  HMMA.16816.F32.BF16 R144, R4, R68, RZ ;  /* 0x000000440490723c */ /* 0x000fe200000418ff */
[----:B--2---:R-:W-:-:S07]  /*4d40*/  F2FP.BF16.PACK_AB R11, R170, R230 ;  /* 0x000000e6aa0b723e */ /* 0x004fce00000010ff */
[C---:B------:R-:W-:Y:S08]  /*4d50*/  HMMA.16816.F32.BF16 R152, R4.reuse, R76, RZ ;  /* 0x0000004c0498723c */ /* 0x040ff000000418ff */
[----:B------:R-:W-:Y:S01]  /*4d60*/  HMMA.16816.F32.BF16 R124, R4, R92, RZ ;  /* 0x0000005c047c723c */ /* 0x000fe200000418ff */
[----:B-1----:R-:W-:-:S04]  /*4d70*/  FMNMX.FTZ R135, R0, R15, !PT ;  /* 0x0000000f00877209 */ /* 0x002fc80007810000 */
[C---:B------:R-:W-:Y:S01]  /*4d80*/  FSETP.NEU.FTZ.AND P0, PT, R135.reuse, -INF , PT ;  /* 0xff8000008700780b */ /* 0x040fe20003f1d000 */
[----:B------:R-:W-:Y:S02]  /*4d90*/  FMUL.FTZ R0, R135, c[0x0][0x2d0] ;  /* 0x0000b40087007a20 */ /* 0x000fe40000410000 */
[----:B------:R-:W-:Y:S03]  /*4da0*/  HMMA.16816.F32.BF16 R120, R4, R116, RZ ;  /* 0x000000740478723c */ /* 0x000fe600000418ff */
[----:B------:R-:W-:-:S05]  /*4db0*/  FSEL R0, R0, RZ, P0 ;  /* 0x000000ff00007208 */ /* 0x000fca0000000000 */
[----:B------:R-:W-:Y:S01]  /*4dc0*/  HMMA.16816.F32.BF16 R112, R4, R42, RZ ;  /* 0x0000002a0470723c */ /* 0x000fe200000418ff */
[----:B------:R-:W-:-:S04]  /*4dd0*/  FFMA.FTZ R2, R105, c[0x0][0x2d0], -R0 ;  /* 0x0000b40069027a23 */ /* 0x000fc80000010800 */
[----:B------:R1:W-:Y:S03]  /*4de0*/  MUFU.EX2 R234, R2 ;  /* 0x0000000200ea7308 */ /* 0x0003e60000000800 */
[C---:B------:R-:W-:Y:S08]  /*4df0*/  HMMA.16816.F32.BF16 R108, R4.reuse, R26, RZ ;  /* 0x0000001a046c723c */ /* 0x040ff000000418ff */
[----:B------:R-:W-:Y:S01]  /*4e00*/  HMMA.16816.F32.BF16 R100, R4, R46, RZ ;  /* 0x0000002e0464723c */ /* 0x000fe200000418ff */
[----:B-1----:R-:W-:-:S07]  /*4e10*/  FFMA.FTZ R2, R106, c[0x0][0x2d0], -R0 ;  /* 0x0000b4006a027a23 */ /* 0x002fce0000010800 */
[C---:B------:R-:W-:Y:S01]  /*4e20*/  HMMA.16816.F32.BF16 R96, R4.reuse, R50, RZ ;  /* 0x000000320460723c */ /* 0x040fe200000418ff */
[----:B------:R1:W-:Y:S07]  /*4e30*/  MUFU.EX2 R232, R2 ;  /* 0x0000000200e87308 */ /* 0x0003ee0000000800 */
[C---:B------:R-:W-:Y:S08]  /*4e40*/  HMMA.16816.F32.BF16 R88, R4.reuse, R70, RZ ;  /* 0x000000460458723c */ /* 0x040ff000000418ff */
[----:B------:R-:W-:Y:S01]  /*4e50*/  HMMA.16816.F32.BF16 R84, R4, R78, RZ ;  /* 0x0000004e0454723c */ /* 0x000fe200000418ff */
[----:B-1----:R-:W-:-:S04]  /*4e60*/  FFMA.FTZ R2, R107, c[0x0][0x2d0], -R0 ;  /* 0x0000b4006b027a23 */ /* 0x002fc80000010800 */
[----:B------:R1:W-:Y:S03]  /*4e70*/  MUFU.EX2 R196, R2 ;  /* 0x0000000200c47308 */ /* 0x0003e60000000800 */
[C---:B------:R-:W-:Y:S08]  /*4e80*/  HMMA.16816.F32.BF16 R80, R4.reuse, R94, RZ ;  /* 0x0000005e0450723c */ /* 0x040ff000000418ff */
[----:B------:R-:W-:Y:S01]  /*4e90*/  HMMA.16816.F32.BF16 R16, R4, R118, RZ ;  /* 0x000000760410723c */ /* 0x000fe200000418ff */
[----:B------:R-:W2:Y:S07]  /*4ea0*/  SHFL.BFLY PT, R4, R3, 0x1, 0x1f ;  /* 0x0c201f0003047f89 */ /* 0x000eae00000e0000 */
[C---:B------:R-:W-:Y:S08]  /*4eb0*/  HMMA.16816.F32.BF16 R148, R8.reuse, R56, R148 ;  /* 0x000000380894723c */ /* 0x040ff00000041894 */
[C---:B------:R-:W-:Y:S01]  /*4ec0*/  HMMA.16816.F32.BF16 R172, R8.reuse, R72, R28 ;  /* 0x0000004808ac723c */ /* 0x040fe2000004181c */
[----:B------:R-:W3:Y:S07]  /*4ed0*/  LDSM.16.MT88.4 R28, [R228+0x4080] ;  /* 0x00408000e41c783b */ /* 0x000eee0000004200 */
[----:B------:R-:W-:Y:S01]  /*4ee0*/  HMMA.16816.F32.BF16 R176, R8, R64, R32 ;  /* 0x0000004008b0723c */ /* 0x000fe20000041820 */
[----:B------:R-:W4:Y:S01]  /*4ef0*/  LDSM.16.MT88.4 R32, [R227+0x4080] ;  /* 0x00408000e320783b */ /* 0x000f220000004200 */
[----:B--2---:R-:W-:Y:S01]  /*4f00*/  FMNMX.FTZ R3, R3, R4, !PT ;  /* 0x0000000403037209 */ /* 0x004fe20007810000 */
[----:B------:R-:W-:-:S03]  /*4f10*/  FFMA.FTZ R4, R129, c[0x0][0x2d0], -R0 ;  /* 0x0000b40081047a23 */ /* 0x000fc60000010800 */
[C---:B------:R-:W-:Y:S01]  /*4f20*/  FSETP.NEU.FTZ.AND P0, PT, R3.reuse, -INF , PT ;  /* 0xff8000000300780b */ /* 0x040fe20003f1d000 */
[----:B-1----:R-:W-:Y:S01]  /*4f30*/  FMUL.FTZ R2, R3, c[0x0][0x2d0] ;  /* 0x0000b40003027a20 */ /* 0x002fe20000410000 */
[C---:B------:R-:W-:Y:S01]  /*4f40*/  HMMA.16816.F32.BF16 R200, R8.reuse, R60, R140 ;  /* 0x0000003c08c8723c */ /* 0x040fe2000004188c */
[----:B------:R-:W-:Y:S01]  /*4f50*/  MOV R233, R151 ;  /* 0x0000009700e97202 */ /* 0x000fe20000000f00 */
[----:B------:R-:W-:Y:S01]  /*4f60*/  IMAD.MOV.U32 R199, RZ, RZ, R149 ;  /* 0x000000ffffc77224 */ /* 0x000fe200078e0095 */
[----:B------:R1:W2:Y:S01]  /*4f70*/  MUFU.EX2 R191, R4 ;  /* 0x0000000400bf7308 */ /* 0x0002a20000000800 */
[----:B------:R-:W-:Y:S01]  /*4f80*/  IMAD.MOV.U32 R183, RZ, RZ, R150 ;  /* 0x000000ffffb77224 */ /* 0x000fe200078e0096 */
[----:B------:R-:W-:Y:S02]  /*4f90*/  FSEL R2, R2, RZ, P0 ;  /* 0x000000ff02027208 */ /* 0x000fe40000000000 */
[----:B------:R-:W-:Y:S01]  /*4fa0*/  MOV R143, R148 ;  /* 0x00000094008f7202 */ /* 0x000fe20000000f00 */
[C---:B------:R-:W-:Y:S08]  /*4fb0*/  HMMA.16816.F32.BF16 R244, R8.reuse, R74, R112 ;  /* 0x0000004a08f4723c */ /* 0x040ff00000041870 */
[----:B------:R-:W-:Y:S01]  /*4fc0*/  HMMA.16816.F32.BF16 R148, R8, R52, R144 ;  /* 0x000000340894723c */ /* 0x000fe20000041890 */
[----:B-1----:R-:W-:Y:S01]  /*4fd0*/  FFMA.FTZ R4, R21, c[0x0][0x2d0], -R2 ;  /* 0x0000b40015047a23 */ /* 0x002fe20000010802 */
[----:B--2---:R-:W-:-:S03]  /*4fe0*/  F2FP.BF16.PACK_AB R6, R191, R196 ;  /* 0x000000c4bf06723e */ /* 0x004fc600000010ff */
[----:B------:R1:W-:Y:S03]  /*4ff0*/  MUFU.EX2 R146, R4 ;  /* 0x0000000400927308 */ /* 0x0003e60000000800 */
[----:B------:R-:W-:Y:S01]  /*5000*/  IMAD.MOV.U32 R142, RZ, RZ, R203 ;  /* 0x000000ffff8e7224 */ /* 0x000fe200078e00cb */
[----:B------:R-:W-:Y:S01]  /*5010*/  MOV R141, R201 ;  /* 0x000000c9008d7202 */ /* 0x000fe20000000f00 */
[----:B------:R-:W-:Y:S01]  /*5020*/  IMAD.MOV.U32 R140, RZ, RZ, R202 ;  /* 0x000000ffff8c7224 */ /* 0x000fe200078e00ca */
[----:B---3--:R-:W-:Y:S01]  /*5030*/  HMMA.16816.F32.BF16 R216, R8, R28, R124 ;  /* 0x0000001c08d8723c */ /* 0x008fe2000004187c */
[----:B------:R-:W-:-:S07]  /*5040*/  IMAD.MOV.U32 R15, RZ, RZ, R200 ;  /* 0x000000ffff0f7224 */ /* 0x000fce00078e00c8 */
[----:B------:R-:W-:Y:S01]  /*5050*/  HMMA.16816.F32.BF16 R248, R8, R36, R152 ;  /* 0x0000002408f8723c */ /* 0x000fe20000041898 */
[----:B------:R-:W-:Y:S01]  /*5060*/  LDSM.16.MT88.4 R152, [R225+0x3080] ;  /* 0x00308000e198783b */ /* 0x000fe20000004200 */
[----:B-1----:R-:W-:-:S03]  /*5070*/  FFMA.FTZ R4, R22, c[0x0][0x2d0], -R2 ;  /* 0x0000b40016047a23 */ /* 0x002fc60000010802 */
[----:B------:R-:W-:Y:S01]  /*5080*/  MOV R145, R150 ;  /* 0x0000009600917202 */ /* 0x000fe20000000f00 */
[----:B------:R-:W-:Y:S01]  /*5090*/  IMAD.MOV.U32 R5, RZ, RZ, R149 ;  /* 0x000000ffff057224 */ /* 0x000fe200078e0095 */
[----:B------:R1:W2:Y:S01]  /*50a0*/  MUFU.EX2 R147, R4 ;  /* 0x0000000400937308 */ /* 0x0002a20000000800 */
[----:B------:R-:W-:Y:S01]  /*50b0*/  IMAD.MOV.U32 R252, RZ, RZ, R148 ;  /* 0x000000fffffc7224 */ /* 0x000fe200078e0094 */
[----:B----4-:R-:W-:Y:S01]  /*50c0*/  HMMA.16816.F32.BF16 R212, R8, R32, R120 ;  /* 0x0000002008d4723c */ /* 0x010fe20000041878 */
[----:B------:R-:W-:Y:S02]  /*50d0*/  IMAD.MOV.U32 R144, RZ, RZ, R151 ;  /* 0x000000ffff907224 */ /* 0x000fe400078e0097 */
[----:B------:R-:W-:-:S05]  /*50e0*/  IMAD.MOV.U32 R129, RZ, RZ, R5 ;  /* 0x000000ffff817224 */ /* 0x000fca00078e0005 */
[----:B------:R-:W-:Y:S01]  /*50f0*/  HMMA.16816.F32.BF16 R220, R8, R66, R108 ;  /* 0x0000004208dc723c */ /* 0x000fe2000004186c */
[----:B-1----:R-:W-:Y:S01]  /*5100*/  FFMA.FTZ R4, R104, c[0x0][0x2d0], -R2 ;  /* 0x0000b40068047a23 */ /* 0x002fe20000010802 */
[----:B--2---:R-:W-:-:S06]  /*5110*/  F2FP.BF16.PACK_AB R5, R147, R146 ;  /* 0x000000929305723e */ /* 0x004fcc00000010ff */
[C---:B------:R-:W-:Y:S01]  /*5120*/  HMMA.16816.F32.BF16 R208, R8.reuse, R62, R100 ;  /* 0x0000003e08d0723c */ /* 0x040fe20000041864 */
[----:B------:R1:W-:Y:S07]  /*5130*/  MUFU.EX2 R224, R4 ;  /* 0x0000000400e07308 */ /* 0x0003ee0000000800 */
[C---:B------:R-:W-:Y:S08]  /*5140*/  HMMA.16816.F32.BF16 R204, R8.reuse, R58, R96 ;  /* 0x0000003a08cc723c */ /* 0x040ff00000041860 */
[----:B------:R-:W-:Y:S01]  /*5150*/  HMMA.16816.F32.BF16 R200, R8, R54, R88 ;  /* 0x0000003608c8723c */ /* 0x000fe20000041858 */
[----:B-1----:R-:W-:-:S04]  /*5160*/  FFMA.FTZ R4, R23, c[0x0][0x2d0], -R2 ;  /* 0x0000b40017047a23 */ /* 0x002fc80000010802 */
[----:B------:R1:W2:Y:S03]  /*5170*/  MUFU.EX2 R181, R4 ;  /* 0x0000000400b57308 */ /* 0x0002a60000000800 */
[C---:B------:R-:W-:Y:S08]  /*5180*/  HMMA.16816.F32.BF16 R148, R8.reuse, R38, R84 ;  /* 0x000000260894723c */ /* 0x040ff00000041854 */
[----:B------:R-:W-:Y:S01]  /*5190*/  HMMA.16816.F32.BF16 R112, R8, R30, R80 ;  /* 0x0000001e0870723c */ /* 0x000fe20000041850 */
[----:B-1----:R-:W-:-:S07]  /*51a0*/  F2FP.BF16.PACK_AB R4, R232, R234 ;  /* 0x000000eae804723e */ /* 0x002fce00000010ff */
[----:B------:R-:W-:Y:S01]  /*51b0*/  HMMA.16816.F32.BF16 R124, R8, R34, R16 ;  /* 0x00000022087c723c */ /* 0x000fe20000041810 */
[----:B--2---:R-:W-:-:S06]  /*51c0*/  F2FP.BF16.PACK_AB R7, R181, R224 ;  /* 0x000000e0b507723e */ /* 0x004fcc00000010ff */
[--C-:B------:R-:W-:Y:S01]  /*51d0*/  FFMA.FTZ R8, R132, c[0x0][0x2d0], -R0.reuse ;  /* 0x0000b40084087a23 */ /* 0x100fe20000010800 */
[C---:B------:R-:W-:Y:S03]  /*51e0*/  HMMA.16816.F32.BF16 R104, R4.reuse, R40, RZ ;  /* 0x000000280468723c */ /* 0x040fe600000418ff */
[----:B------:R1:W2:Y:S05]  /*51f0*/  MUFU.EX2 R14, R8 ;  /* 0x00000008000e7308 */ /* 0x0002aa0000000800 */
[C---:B------:R-:W-:Y:S08]  /*5200*/  HMMA.16816.F32.BF16 R84, R4.reuse, R24, RZ ;  /* 0x000000180454723c */ /* 0x040ff000000418ff */
[----:B------:R-:W-:Y:S01]  /*5210*/  HMMA.16816.F32.BF16 R80, R4, R44, RZ ;  /* 0x0000002c0450723c */ /* 0x000fe200000418ff */
[----:B-1----:R-:W-:-:S04]  /*5220*/  FFMA.FTZ R8, R133, c[0x0][0x2d0], -R0 ;  /* 0x0000b40085087a23 */ /* 0x002fc80000010800 */
        /* <DEDUP_REMOVED lines=14> */
[----:B------:R-:W-:Y:S01]  /*5310*/  MOV R128, R252 ;  /* 0x000000fc00807202 */ /* 0x000fe20000000f00 */
[----:B------:R1:W3:Y:S06]  /*5320*/  MUFU.EX2 R40, R8 ;  /* 0x0000000800287308 */ /* 0x0002ec0000000800 */
[C---:B------:R-:W-:Y:S08]  /*5330*/  HMMA.16816.F32.BF16 R76, R4.reuse, R78, RZ ;  /* 0x0000004e044c723c */ /* 0x040ff000000418ff */
[----:B------:R-:W-:Y:S01]  /*5340*/  HMMA.16816.F32.BF16 R48, R4, R94, RZ ;  /* 0x0000005e0430723c */ /* 0x000fe200000418ff */
[----:B-1----:R-:W-:-:S02]  /*5350*/  FFMA.FTZ R8, R130, c[0x0][0x2d0], -R2 ;  /* 0x0000b40082087a23 */ /* 0x002fc40000010802 */
[----:B--2---:R-:W-:Y:S02]  /*5360*/  IMAD.MOV.U32 R130, RZ, RZ, R14 ;  /* 0x000000ffff827224 */ /* 0x004fe400078e000e */
[----:B------:R1:W2:Y:S02]  /*5370*/  MUFU.EX2 R14, R8 ;  /* 0x00000008000e7308 */ /* 0x0002a40000000800 */
[----:B------:R-:W-:Y:S01]  /*5380*/  MOV R94, R182 ;  /* 0x000000b6005e7202 */ /* 0x000fe20000000f00 */
[----:B------:R-:W-:Y:S02]  /*5390*/  IMAD.MOV.U32 R95, RZ, RZ, R143 ;  /* 0x000000ffff5f7224 */ /* 0x000fe400078e008f */
[--C-:B-1----:R-:W-:Y:S02]  /*53a0*/  FFMA.FTZ R8, R131, c[0x0][0x2d0], -R2.reuse ;  /* 0x0000b40083087a23 */ /* 0x102fe40000010802 */
[----:B------:R-:W-:Y:S02]  /*53b0*/  IMAD.MOV.U32 R131, RZ, RZ, R233 ;  /* 0x000000ffff837224 */ /* 0x000fe400078e00e9 */
[----:B------:R1:W-:Y:S02]  /*53c0*/  MUFU.EX2 R233, R8 ;  /* 0x0000000800e97308 */ /* 0x0003e40000000800 */
[----:B-1----:R-:W-:-:S02]  /*53d0*/  FFMA.FTZ R8, R20, c[0x0][0x2d0], -R2 ;  /* 0x0000b40014087a23 */ /* 0x002fc40000010802 */
[C---:B------:R-:W-:Y:S04]  /*53e0*/  HMMA.16816.F32.BF16 R20, R4.reuse, R116, RZ ;  /* 0x000000740414723c */ /* 0x040fe800000418ff */
[----:B------:R1:W4:Y:S03]  /*53f0*/  MUFU.EX2 R132, R8 ;  /* 0x0000000800847308 */ /* 0x0003260000000800 */
[----:B---3--:R-:W-:Y:S02]  /*5400*/  IMAD.MOV.U32 R117, RZ, RZ, R40 ;  /* 0x000000ffff757224 */ /* 0x008fe400078e0028 */
[----:B------:R-:W-:Y:S01]  /*5410*/  HMMA.16816.F32.BF16 R40, R4, R118, RZ ;  /* 0x000000760428723c */ /* 0x000fe200000418ff */
[----:B------:R-:W-:-:S06]  /*5420*/  IMAD.MOV.U32 R116, RZ, RZ, R142 ;  /* 0x000000ffff747224 */ /* 0x000fcc00078e008e */
[----:B------:R-:W-:Y:S01]  /*5430*/  MOV R118, R141 ;  /* 0x0000008d00767202 */ /* 0x000fe20000000f00 */
[----:B------:R-:W-:Y:S01]  /*5440*/  IMAD.MOV.U32 R119, RZ, RZ, R140 ;  /* 0x000000ffff777224 */ /* 0x000fe200078e008c */
[----:B-1----:R-:W-:Y:S07]  /*5450*/  HMMA.16816.F32.BF16 R8, R4, R92, RZ ;  /* 0x0000005c0408723c */ /* 0x002fee00000418ff */
[----:B------:R-:W-:Y:S01]  /*5460*/  F2FP.BF16.PACK_AB R4, R184, R130 ;  /* 0x00000082b804723e */ /* 0x000fe200000010ff */
[----:B------:R-:W-:Y:S01]  /*5470*/  IMAD.MOV.U32 R93, RZ, RZ, R183 ;  /* 0x000000ffff5d7224 */ /* 0x000fe200078e00b7 */
[----:B------:R-:W-:-:S02]  /*5480*/  F2FP.BF16.PACK_AB R6, R169, R185 ;  /* 0x000000b9a906723e */ /* 0x000fc400000010ff */
[----:B--2---:R-:W-:Y:S02]  /*5490*/  F2FP.BF16.PACK_AB R5, R14, R117 ;  /* 0x000000750e05723e */ /* 0x004fe400000010ff */
[----:B----4-:R-:W-:Y:S02]  /*54a0*/  F2FP.BF16.PACK_AB R7, R132, R233 ;  /* 0x000000e98407723e */ /* 0x010fe400000010ff */
[----:B------:R-:W-:-:S05]  /*54b0*/  MOV R92, R199 ;  /* 0x000000c7005c7202 */ /* 0x000fca0000000f00 */
        /* <DEDUP_REMOVED lines=8> */
[----:B------:R-:W-:Y:S01]  /*5540*/  HMMA.16816.F32.BF16 R180, R4, R60, R80 ;  /* 0x0000003c04b4723c */ /* 0x000fe20000041850 */
[----:B------:R-:W-:-:S06]  /*5550*/  MOV R57, R194 ;  /* 0x000000c200397202 */ /* 0x000fcc0000000f00 */
[----:B------:R-:W-:Y:S01]  /*5560*/  IMAD.MOV.U32 R80, RZ, RZ, R193 ;  /* 0x000000ffff507224 */ /* 0x000fe200078e00c1 */
[C---:B------:R-:W-:Y:S01]  /*5570*/  HMMA.16816.F32.BF16 R24, R4.reuse, R52, R24 ;  /* 0x000000340418723c */ /* 0x040fe20000041818 */
[----:B------:R-:W-:Y:S01]  /*5580*/  IMAD.MOV.U32 R81, RZ, RZ, R192 ;  /* 0x000000ffff517224 */ /* 0x000fe200078e00c0 */
[----:B------:R-:W-:Y:S01]  /*5590*/  MOV R60, R197 ;  /* 0x000000c5003c7202 */ /* 0x000fe20000000f00 */
[----:B------:R-:W-:Y:S01]  /*55a0*/  IMAD.MOV.U32 R61, RZ, RZ, R198 ;  /* 0x000000ffff3d7224 */ /* 0x000fe200078e00c6 */
[----:B------:R-:W-:Y:S01]  /*55b0*/  MOV R82, R171 ;  /* 0x000000ab00527202 */ /* 0x000fe20000000f00 */
[----:B------:R-:W-:Y:S02]  /*55c0*/  IMAD.MOV.U32 R83, RZ, RZ, R14 ;  /* 0x000000ffff537224 */ /* 0x000fe400078e000e */
[----:B------:R-:W-:Y:S01]  /*55d0*/  IMAD.MOV.U32 R53, RZ, RZ, R196 ;  /* 0x000000ffff357224 */ /* 0x000fe200078e00c4 */
[C---:B------:R-:W-:Y:S07]  /*55e0*/  HMMA.16816.F32.BF16 R192, R4.reuse, R28, R8 ;  /* 0x0000001c04c0723c */ /* 0x040fee0000041808 */
[----:B------:R-:W-:Y:S01]  /*55f0*/  FFMA.FTZ R8, R167, c[0x0][0x2d0], -R13 ;  /* 0x0000b400a7087a23 */ /* 0x000fe2000001080d */
[----:B------:R-:W-:Y:S01]  /*5600*/  HMMA.16816.F32.BF16 R196, R4, R32, R20 ;  /* 0x0000002004c4723c */ /* 0x000fe20000041814 */
[----:B------:R-:W-:Y:S01]  /*5610*/  MOV R29, R61 ;  /* 0x0000003d001d7202 */ /* 0x000fe20000000f00 */
[----:B------:R-:W-:Y:S01]  /*5620*/  IMAD.MOV.U32 R28, RZ, RZ, R85 ;  /* 0x000000ffff1c7224 */ /* 0x000fe200078e0055 */
[----:B------:R1:W-:Y:S01]  /*5630*/  MUFU.EX2 R64, R8 ;  /* 0x0000000800407308 */ /* 0x0003e20000000800 */
[----:B------:R-:W-:-:S02]  /*5640*/  IMAD.MOV.U32 R167, RZ, RZ, R86 ;  /* 0x000000ffffa77224 */ /* 0x000fc400078e0056 */
[----:B------:R-:W-:Y:S02]  /*5650*/  IMAD.MOV.U32 R85, RZ, RZ, R94 ;  /* 0x000000ffff557224 */ /* 0x000fe400078e005e */
[----:B------:R-:W-:Y:S01]  /*5660*/  HMMA.16816.F32.BF16 R140, R4, R36, R16 ;  /* 0x00000024048c723c */ /* 0x000fe20000041810 */
[----:B------:R-:W-:Y:S01]  /*5670*/  IMAD.MOV.U32 R86, RZ, RZ, R117 ;  /* 0x000000ffff567224 */ /* 0x000fe200078e0075 */
[----:B------:R-:W-:-:S06]  /*5680*/  MOV R117, R146 ;  /* 0x0000009200757202 */ /* 0x000fcc0000000f00 */
[----:B------:R-:W-:Y:S01]  /*5690*/  HMMA.16816.F32.BF16 R16, R4, R66, R100 ;  /* 0x000000420410723c */ /* 0x000fe20000041864 */
[----:B-1----:R-:W-:-:S04]  /*56a0*/  FFMA.FTZ R8, R163, c[0x0][0x2d0], -R13 ;  /* 0x0000b400a3087a23 */ /* 0x002fc8000001080d */
[----:B------:R1:W2:Y:S02]  /*56b0*/  MUFU.EX2 R52, R8 ;  /* 0x0000000800347308 */ /* 0x0002a40000000800 */
[----:B------:R-:W-:Y:S01]  /*56c0*/  IMAD.MOV.U32 R103, RZ, RZ, R185 ;  /* 0x000000ffff677224 */ /* 0x000fe200078e00b9 */
[C---:B------:R-:W-:Y:S01]  /*56d0*/  HMMA.16816.F32.BF16 R40, R4.reuse, R34, R40 ;  /* 0x000000220428723c */ /* 0x040fe20000041828 */
[----:B------:R-:W-:Y:S01]  /*56e0*/  MOV R66, R131 ;  /* 0x0000008300427202 */ /* 0x000fe20000000f00 */
[----:B------:R-:W-:Y:S01]  /*56f0*/  IMAD.MOV.U32 R67, RZ, RZ, R128 ;  /* 0x000000ffff437224 */ /* 0x000fe200078e0080 */
[----:B------:R-:W-:Y:S01]  /*5700*/  MOV R100, R129 ;  /* 0x0000008100647202 */ /* 0x000fe20000000f00 */
[----:B------:R-:W-:Y:S02]  /*5710*/  IMAD.MOV.U32 R101, RZ, RZ, R145 ;  /* 0x000000ffff657224 */ /* 0x000fe400078e0091 */
[----:B------:R-:W-:Y:S02]  /*5720*/  IMAD.MOV.U32 R102, RZ, RZ, R144 ;  /* 0x000000ffff667224 */ /* 0x000fe400078e0090 */
[----:B------:R-:W-:Y:S01]  /*5730*/  HMMA.16816.F32.BF16 R20, R4, R62, R96 ;  /* 0x0000003e0414723c */ /* 0x000fe20000041860 */
[----:B-1----:R-:W-:-:S06]  /*5740*/  FFMA.FTZ R8, R168, c[0x0][0x2d0], -R13 ;  /* 0x0000b400a8087a23 */ /* 0x002fcc000001080d */
[----:B------:R-:W-:Y:S01]  /*5750*/  MOV R98, R95 ;  /* 0x0000005f00627202 */ /* 0x000fe20000000f00 */
[----:B------:R-:W1:Y:S01]  /*5760*/  LDSM.16.MT88.4 R168, [R226+0x3080] ;  /* 0x00308000e2a8783b */ /* 0x000e620000004200 */
[----:B--2---:R-:W-:Y:S01]  /*5770*/  IMAD.MOV.U32 R35, RZ, RZ, R52 ;  /* 0x000000ffff237224 */ /* 0x004fe200078e0034 */
[----:B------:R2:W-:Y:S01]  /*5780*/  MUFU.EX2 R252, R8 ;  /* 0x0000000800fc7308 */ /* 0x0005e20000000800 */
[----:B------:R-:W-:Y:S01]  /*5790*/  IMAD.MOV.U32 R52, RZ, RZ, R60 ;  /* 0x000000ffff347224 */ /* 0x000fe200078e003c */
[----:B------:R-:W-:Y:S01]  /*57a0*/  HMMA.16816.F32.BF16 R104, R4, R72, R104 ;  /* 0x000000480468723c */ /* 0x000fe20000041868 */
[----:B------:R-:W-:Y:S01]  /*57b0*/  LDSM.16.MT88.4 R60, [R227+0x3080] ;  /* 0x00308000e33c783b */ /* 0x000fe20000004200 */
[----:B------:R-:W-:Y:S01]  /*57c0*/  F2FP.BF16.PACK_AB R128, R35, R64 ;  /* 0x000000402380723e */ /* 0x000fe200000010ff */
[----:B------:R-:W-:Y:S02]  /*57d0*/  IMAD.MOV.U32 R99, RZ, RZ, R92 ;  /* 0x000000ffff637224 */ /* 0x000fe400078e005c */
[----:B------:R-:W-:-:S02]  /*57e0*/  IMAD.MOV.U32 R97, RZ, RZ, R100 ;  /* 0x000000ffff617224 */ /* 0x000fc400078e0064 */
[----:B------:R-:W-:Y:S01]  /*57f0*/  IMAD.MOV.U32 R96, RZ, RZ, R67 ;  /* 0x000000ffff607224 */ /* 0x000fe200078e0043 */
[C---:B------:R-:W-:Y:S01]  /*5800*/  HMMA.16816.F32.BF16 R72, R4.reuse, R74, R108 ;  /* 0x0000004a0448723c */ /* 0x040fe2000004186c */
[----:B------:R-:W-:Y:S01]  /*5810*/  LDSM.16.MT88.4 R108, [R228+0x4880] ;  /* 0x00488000e46c783b */ /* 0x000fe20000004200 */
[----:B------:R-:W-:Y:S02]  /*5820*/  IMAD.MOV.U32 R67, RZ, RZ, R167 ;  /* 0x000000ffff437224 */ /* 0x000fe400078e00a7 */
[----:B------:R-:W-:Y:S02]  /*5830*/  IMAD.MOV.U32 R100, RZ, RZ, R28 ;  /* 0x000000ffff647224 */ /* 0x000fe400078e001c */
[----:B--2---:R-:W-:Y:S02]  /*5840*/  FFMA.FTZ R8, R162, c[0x0][0x2d0], -R13 ;  /* 0x0000b400a2087a23 */ /* 0x004fe4000001080d */
[----:B------:R-:W-:Y:S01]  /*5850*/  HMMA.16816.F32.BF16 R88, R4, R58, R88 ;  /* 0x0000003a0458723c */ /* 0x000fe20000041858 */
[----:B------:R-:W-:Y:S01]  /*5860*/  IMAD.MOV.U32 R167, RZ, RZ, R57 ;  /* 0x000000ffffa77224 */ /* 0x000fe200078e0039 */
[----:B------:R2:W-:Y:S01]  /*5870*/  MUFU.EX2 R138, R8 ;  /* 0x00000008008a7308 */ /* 0x0005e20000000800 */
[----:B------:R-:W-:Y:S01]  /*5880*/  IMAD.MOV.U32 R28, RZ, RZ, R80 ;  /* 0x000000ffff1c7224 */ /* 0x000fe200078e0050 */
[----:B------:R-:W-:Y:S01]  /*5890*/  MOV R80, R65 ;  /* 0x0000004100507202 */ /* 0x000fe20000000f00 */
[----:B------:R-:W-:-:S03]  /*58a0*/  IMAD.MOV.U32 R57, RZ, RZ, R83 ;  /* 0x000000ffff397224 */ /* 0x000fc600078e0053 */
[C---:B------:R-:W-:Y:S01]  /*58b0*/  HMMA.16816.F32.BF16 R36, R4.reuse, R38, R76 ;  /* 0x000000260424723c */ /* 0x040fe2000004184c */
[----:B------:R-:W-:Y:S07]  /*58c0*/  LDSM.16.MT88.4 R76, [R225+0x4880] ;  /* 0x00488000e14c783b */ /* 0x000fee0000004200 */
[----:B------:R-:W-:Y:S01]  /*58d0*/  HMMA.16816.F32.BF16 R48, R4, R30, R48 ;  /* 0x0000001e0430723c */ /* 0x000fe20000041830 */
[----:B--2---:R-:W-:Y:S02]  /*58e0*/  FFMA.FTZ R8, R158, c[0x0][0x2d0], -R12 ;  /* 0x0000b4009e087a23 */ /* 0x004fe4000001080c */
[----:B------:R-:W-:-:S02]  /*58f0*/  IMAD.MOV.U32 R158, RZ, RZ, R184 ;  /* 0x000000ffff9e7224 */ /* 0x000fc400078e00b8 */
[----:B------:R2:W-:Y:S01]  /*5900*/  MUFU.EX2 R134, R8 ;  /* 0x0000000800867308 */ /* 0x0005e20000000800 */
[----:B------:R-:W-:Y:S01]  /*5910*/  MOV R65, R233 ;  /* 0x000000e900417202 */ /* 0x000fe20000000f00 */
[----:B------:R-:W-:Y:S02]  /*5920*/  IMAD.MOV.U32 R83, RZ, RZ, R234 ;  /* 0x000000ffff537224 */ /* 0x000fe400078e00ea */
[----:B------:R3:W5:Y:S04]  /*5930*/  LDL.LU R234, [R1+0x60] ;  /* 0x0000600001ea7983 */ /* 0x0007680000300800 */
[----:B------:R3:W5:Y:S01]  /*5940*/  LDL.LU R233, [R1+0x5c] ;  /* 0x00005c0001e97983 */ /* 0x0007620000300800 */
[----:B--2---:R-:W-:Y:S02]  /*5950*/  FFMA.FTZ R8, R159, c[0x0][0x2d0], -R12 ;  /* 0x0000b4009f087a23 */ /* 0x004fe4000001080c */
[----:B------:R-:W-:-:S02]  /*5960*/  IMAD.MOV.U32 R159, RZ, RZ, R93 ;  /* 0x000000ffff9f7224 */ /* 0x000fc400078e005d */
[----:B------:R2:W4:Y:S01]  /*5970*/  MUFU.EX2 R33, R8 ;  /* 0x0000000800217308 */ /* 0x0005220000000800 */
[----:B------:R-:W-:Y:S01]  /*5980*/  LDSM.16.MT88.4 R92, [R226+0x4880] ;  /* 0x00488000e25c783b */ /* 0x000fe20000004200 */
[----:B--2---:R-:W-:Y:S01]  /*5990*/  FFMA.FTZ R8, R161, c[0x0][0x2d0], -R12 ;  /* 0x0000b400a1087a23 */ /* 0x004fe2000001080c */
[----:B----4-:R-:W-:-:S05]  /*59a0*/  F2FP.BF16.PACK_AB R129, R33, R134 ;  /* 0x000000862181723e */ /* 0x010fca00000010ff */
[----:B------:R2:W-:Y:S02]  /*59b0*/  MUFU.EX2 R133, R8 ;  /* 0x0000000800857308 */ /* 0x0005e40000000800 */
[----:B--2---:R-:W-:Y:S02]  /*59c0*/  FFMA.FTZ R8, R160, c[0x0][0x2d0], -R12 ;  /* 0x0000b400a0087a23 */ /* 0x004fe4000001080c */
[----:B------:R-:W-:Y:S04]  /*59d0*/  HMMA.16816.F32.BF16 R12, R4, R54, R68 ;  /* 0x00000036040c723c */ /* 0x000fe80000041844 */
[----:B------:R-:W2:Y:S03]  /*59e0*/  MUFU.EX2 R32, R8 ;  /* 0x0000000800207308 */ /* 0x000ea60000000800 */
[----:B------:R-:W-:Y:S01]  /*59f0*/  IMAD.MOV.U32 R69, RZ, RZ, R118 ;  /* 0x000000ffff457224 */ /* 0x000fe200078e0076 */
[----:B------:R-:W-:Y:S01]  /*5a00*/  MOV R118, R186 ;  /* 0x000000ba00767202 */ /* 0x000fe20000000f00 */
[----:B------:R-:W-:Y:S01]  /*5a10*/  IMAD.MOV.U32 R70, RZ, RZ, R119 ;  /* 0x000000ffff467224 */ /* 0x000fe200078e0077 */
[----:B------:R-:W-:Y:S01]  /*5a20*/  MOV R68, R87 ;  /* 0x0000005700447202 */ /* 0x000fe20000000f00 */
[----:B------:R-:W-:Y:S01]  /*5a30*/  IMAD.MOV.U32 R119, RZ, RZ, R187 ;  /* 0x000000ffff777224 */ /* 0x000fe200078e00bb */
[----:B------:R-:W-:Y:S01]  /*5a40*/  MOV R71, R116 ;  /* 0x0000007400477202 */ /* 0x000fe20000000f00 */
[----:B------:R-:W4:Y:S01]  /*5a50*/  LDSM.16.MT88.4 R184, [R228+0x3080] ;  /* 0x00308000e4b8783b */ /* 0x000f220000004200 */
[----:B------:R-:W-:Y:S01]  /*5a60*/  IMAD.MOV.U32 R87, RZ, RZ, R130 ;  /* 0x000000ffff577224 */ /* 0x000fe200078e0082 */
[----:B------:R-:W-:Y:S01]  /*5a70*/  F2FP.BF16.PACK_AB R130, R138, R252 ;  /* 0x000000fc8a82723e */ /* 0x000fe200000010ff */
[----:B------:R-:W-:Y:S01]  /*5a80*/  FFMA.FTZ R4, R165, c[0x0][0x2d0], -R0 ;  /* 0x0000b400a5047a23 */ /* 0x000fe20000010800 */
[----:B--2---:R-:W-:Y:S01]  /*5a90*/  F2FP.BF16.PACK_AB R131, R32, R133 ;  /* 0x000000852083723e */ /* 0x004fe200000010ff */
[----:B------:R-:W2:Y:S01]  /*5aa0*/  LDSM.16.MT88.4 R8, [R227+0x4880] ;  /* 0x00488000e308783b */ /* 0x000ea20000004200 */
[----:B------:R-:W-:-:S05]  /*5ab0*/  IMAD.MOV.U32 R116, RZ, RZ, R147 ;  /* 0x000000ffff747224 */ /* 0x000fca00078e0093 */
[C---:B-1----:R-:W-:Y:S01]  /*5ac0*/  HMMA.16816.F32.BF16 R160, R128.reuse, R168, R176 ;  /* 0x000000a880a0723c */ /* 0x042fe200000418b0 */
[----:B------:R1:W-:Y:S07]  /*5ad0*/  MUFU.EX2 R31, R4 ;  /* 0x00000004001f7308 */ /* 0x0003ee0000000800 */
[----:B------:R-:W-:Y:S01]  /*5ae0*/  HMMA.16816.F32.BF16 R144, R128, R152, R172 ;  /* 0x000000988090723c */ /* 0x000fe200000418ac */
[----:B-1----:R-:W-:-:S07]  /*5af0*/  FFMA.FTZ R4, R166, c[0x0][0x2d0], -R0 ;  /* 0x0000b400a6047a23 */ /* 0x002fce0000010800 */
[C---:B----4-:R-:W-:Y:S07]  /*5b00*/  HMMA.16816.F32.BF16 R176, R128.reuse, R184, R68 ;  /* 0x000000b880b0723c */ /* 0x050fee0000041844 */
        /* <DEDUP_REMOVED lines=13> */
[----:B------:R-:W-:Y:S01]  /*5be0*/  HMMA.16816.F32.BF16 R52, R128, R60, R68 ;  /* 0x0000003c8034723c */ /* 0x000fe20000041844 */
[----:B------:R-:W-:Y:S01]  /*5bf0*/  IMAD.MOV.U32 R56, RZ, RZ, R82 ;  /* 0x000000ffff387224 */ /* 0x000fe200078e0052 */
[----:B------:R1:W4:Y:S01]  /*5c00*/  MUFU.EX2 R30, R4 ;  /* 0x00000004001e7308 */ /* 0x0003220000000800 */
[----:B------:R-:W-:-:S04]  /*5c10*/  IMAD.MOV.U32 R81, RZ, RZ, R84 ;  /* 0x000000ffff517224 */ /* 0x000fc800078e0054 */
        /* <DEDUP_REMOVED lines=16> */
[--C-:B-1----:R-:W-:Y:S01]  /*5d20*/  FFMA.FTZ R4, R188, c[0x0][0x2d0], -R0.reuse ;  /* 0x0000b400bc047a23 */ /* 0x102fe20000010800 */
[----:B------:R-:W-:Y:S01]  /*5d30*/  MOV R29, R86 ;  /* 0x00000056001d7202 */ /* 0x000fe20000000f00 */
[----:B------:R-:W-:Y:S01]  /*5d40*/  FFMA.FTZ R0, R189, c[0x0][0x2d0], -R0 ;  /* 0x0000b400bd007a23 */ /* 0x000fe20000010800 */
[----:B------:R-:W-:Y:S01]  /*5d50*/  MOV R173, R97 ;  /* 0x0000006100ad7202 */ /* 0x000fe20000000f00 */
[----:B------:R-:W-:Y:S01]  /*5d60*/  IMAD.MOV.U32 R97, RZ, RZ, R67 ;  /* 0x000000ffff617224 */ /* 0x000fe200078e0043 */
[----:B------:R-:W-:Y:S01]  /*5d70*/  MOV R67, R158 ;  /* 0x0000009e00437202 */ /* 0x000fe20000000f00 */
[----:B------:R-:W-:Y:S01]  /*5d80*/  IMAD.MOV.U32 R158, RZ, RZ, R167 ;  /* 0x000000ffff9e7224 */ /* 0x000fe200078e00a7 */
[----:B------:R-:W-:Y:S01]  /*5d90*/  MOV R167, R28 ;  /* 0x0000001c00a77202 */ /* 0x000fe20000000f00 */
[----:B------:R-:W-:Y:S01]  /*5da0*/  IMAD.MOV.U32 R5, RZ, RZ, R29 ;  /* 0x000000ffff057224 */ /* 0x000fe200078e001d */
[----:B------:R1:W-:Y:S01]  /*5db0*/  MUFU.EX2 R28, R0 ;  /* 0x00000000001c7308 */ /* 0x0003e20000000800 */
        /* <DEDUP_REMOVED lines=9> */
[----:B------:R-:W-:-:S02]  /*5e50*/  MOV R159, R102 ;  /* 0x00000066009f7202 */ /* 0x000fc40000000f00 */
[----:B------:R-:W-:Y:S01]  /*5e60*/  HMMA.16816.F32.BF16 R100, R128, R108, R216 ;  /* 0x0000006c8064723c */ /* 0x000fe200000418d8 */
[----:B-1----:R-:W-:Y:S01]  /*5e70*/  FFMA.FTZ R0, R139, c[0x0][0x2d0], -R2 ;  /* 0x0000b4008b007a23 */ /* 0x002fe20000010802 */
[----:B------:R-:W-:Y:S01]  /*5e80*/  MOV R56, R80 ;  /* 0x0000005000387202 */ /* 0x000fe20000000f00 */
[----:B------:R-:W-:-:S04]  /*5e90*/  IMAD.MOV.U32 R57, RZ, RZ, R81 ;  /* 0x000000ffff397224 */ /* 0x000fc800078e0051 */
[----:B------:R-:W-:Y:S01]  /*5ea0*/  IMAD.MOV.U32 R218, RZ, RZ, R5 ;  /* 0x000000ffffda7224 */ /* 0x000fe200078e0005 */
[----:B------:R-:W-:Y:S01]  /*5eb0*/  MOV R80, R84 ;  /* 0x0000005400507202 */ /* 0x000fe20000000f00 */
[----:B------:R1:W-:Y:S01]  /*5ec0*/  MUFU.EX2 R5, R0 ;  /* 0x0000000000057308 */ /* 0x0003e20000000800 */
[----:B------:R-:W-:Y:S01]  /*5ed0*/  IMAD.MOV.U32 R81, RZ, RZ, R85 ;  /* 0x000000ffff517224 */ /* 0x000fe200078e0055 */
[----:B------:R-:W-:Y:S01]  /*5ee0*/  MOV R85, R229 ;  /* 0x000000e500557202 */ /* 0x000fe20000000f00 */
[----:B------:R-:W-:Y:S02]  /*5ef0*/  IMAD.MOV.U32 R84, RZ, RZ, R230 ;  /* 0x000000ffff547224 */ /* 0x000fe400078e00e6 */
[----:B------:R-:W-:-:S03]  /*5f00*/  IMAD.MOV.U32 R86, RZ, RZ, R224 ;  /* 0x000000ffff567224 */ /* 0x000fc600078e00e0 */
[----:B------:R-:W2:Y:S01]  /*5f10*/  MUFU.EX2 R29, R4 ;  /* 0x00000004001d7308 */ /* 0x000ea20000000800 */
[----:B------:R-:W-:Y:S01]  /*5f20*/  MOV R6, R84 ;  /* 0x0000005400067202 */ /* 0x000fe20000000f00 */
[----:B------:R-:W-:Y:S02]  /*5f30*/  IMAD.MOV.U32 R7, RZ, RZ, R85 ;  /* 0x000000ffff077224 */ /* 0x000fe400078e0055 */
[----:B-1----:R-:W-:Y:S01]  /*5f40*/  FFMA.FTZ R0, R156, c[0x0][0x2d0], -R2 ;  /* 0x0000b4009c007a23 */ /* 0x002fe20000010802 */
[----:B------:R-:W-:Y:S01]  /*5f50*/  MOV R34, R86 ;  /* 0x0000005600227202 */ /* 0x000fe20000000f00 */
[----:B------:R-:W-:Y:S02]  /*5f60*/  IMAD.MOV.U32 R58, RZ, RZ, R87 ;  /* 0x000000ffff3a7224 */ /* 0x000fe400078e0057 */
[----:B------:R1:W1:Y:S01]  /*5f70*/  MUFU.EX2 R4, R0 ;  /* 0x0000000000047308 */ /* 0x0002620000000800 */
        /* <DEDUP_REMOVED lines=10> */
[--C-:B-1----:R-:W-:Y:S02]  /*6020*/  FFMA.FTZ R0, R157, c[0x0][0x2d0], -R2.reuse ;  /* 0x0000b4009d007a23 */ /* 0x102fe40000010802 */
[----:B------:R-:W-:Y:S01]  /*6030*/  FFMA.FTZ R2, R164, c[0x0][0x2d0], -R2 ;  /* 0x0000b400a4027a23 */ /* 0x000fe20000010802 */
[----:B------:R-:W-:Y:S02]  /*6040*/  MOV R58, R116 ;  /* 0x00000074003a7202 */ /* 0x000fe40000000f00 */
[----:B--2---:R-:W-:Y:S01]  /*6050*/  HMMA.16816.F32.BF16 R116, R128, R8, R212 ;  /* 0x000000088074723c */ /* 0x004fe200000418d4 */
[----:B------:R-:W-:Y:S06]  /*6060*/  MUFU.EX2 R0, R0 ;  /* 0x0000000000007308 */ /* 0x000fec0000000800 */
[----:B------:R-:W-:-:S02]  /*6070*/  MOV R213, R59 ;  /* 0x0000003b00d57202 */ /* 0x000fc40000000f00 */
[----:B------:R-:W1:Y:S01]  /*6080*/  MUFU.EX2 R2, R2 ;  /* 0x0000000200027308 */ /* 0x000e620000000800 */
        /* <DEDUP_REMOVED lines=10> */
[----:B------:R-:W-:-:S02]  /*6130*/  IMAD.MOV.U32 R214, RZ, RZ, R173 ;  /* 0x000000ffffd67224 */ /* 0x000fc400078e00ad */
[----:B------:R-:W-:Y:S02]  /*6140*/  IMAD.MOV.U32 R82, RZ, RZ, R232 ;  /* 0x000000ffff527224 */ /* 0x000fe400078e00e8 */
[----:B------:R-:W-:Y:S01]  /*6150*/  IMAD.MOV.U32 R139, RZ, RZ, R67 ;  /* 0x000000ffff8b7224 */ /* 0x000fe200078e0043 */
[----:B------:R3:W5:Y:S01]  /*6160*/  LDL.LU R232, [R1+0x58] ;  /* 0x0000580001e87983 */ /* 0x0007620000300800 */
[----:B------:R-:W-:Y:S01]  /*6170*/  IMAD.MOV.U32 R247, RZ, RZ, R174 ;  /* 0x000000fffff77224 */ /* 0x000fe200078e00ae */
[----:B------:R-:W-:Y:S01]  /*6180*/  MOV R246, R175 ;  /* 0x000000af00f67202 */ /* 0x000fe20000000f00 */
[----:B------:R-:W-:Y:S01]  /*6190*/  HMMA.16816.F32.BF16 R84, R128, R92, R248 ;  /* 0x0000005c8054723c */ /* 0x000fe200000418f8 */
[----:B------:R-:W-:Y:S01]  /*61a0*/  IMAD.MOV.U32 R245, RZ, RZ, R6 ;  /* 0x000000fffff57224 */ /* 0x000fe200078e0006 */
[----:B------:R-:W-:Y:S01]  /*61b0*/  MOV R6, R66 ;  /* 0x0000004200067202 */ /* 0x000fe20000000f00 */
[----:B------:R3:W5:Y:S01]  /*61c0*/  LDL.LU R231, [R1+0x54] ;  /* 0x0000540001e77983 */ /* 0x0007620000300800 */
[----:B------:R-:W-:-:S04]  /*61d0*/  MOV R244, R7 ;  /* 0x0000000700f47202 */ /* 0x000fc80000000f00 */
[----:B------:R-:W-:Y:S01]  /*61e0*/  HMMA.16816.F32.BF16 R172, R128, R170, R220 ;  /* 0x000000aa80ac723c */ /* 0x000fe200000418dc */
[----:B------:R-:W-:-:S07]  /*61f0*/  IMAD.MOV.U32 R251, RZ, RZ, R64 ;  /* 0x000000fffffb7224 */ /* 0x000fce00078e0040 */
[----:B------:R-:W-:Y:S01]  /*6200*/  HMMA.16816.F32.BF16 R68, R128, R76, R68 ;  /* 0x0000004c8044723c */ /* 0x000fe20000041844 */
[----:B------:R-:W-:Y:S01]  /*6210*/  IMAD.MOV.U32 R223, RZ, RZ, R34 ;  /* 0x000000ffffdf7224 */ /* 0x000fe200078e0022 */
[----:B------:R-:W-:Y:S01]  /*6220*/  MOV R220, R190 ;  /* 0x000000be00dc7202 */ /* 0x000fe20000000f00 */
[----:B------:R-:W-:Y:S01]  /*6230*/  IMAD.MOV.U32 R221, RZ, RZ, R191 ;  /* 0x000000ffffdd7224 */ /* 0x000fe200078e00bf */
[----:B------:R-:W-:Y:S01]  /*6240*/  MOV R34, R65 ;  /* 0x0000004100227202 */ /* 0x000fe20000000f00 */
[----:B------:R-:W-:-:S03]  /*6250*/  IMAD.MOV.U32 R7, RZ, RZ, R99 ;  /* 0x000000ffff077224 */ /* 0x000fc600078e0063 */
[C---:B------:R-:W-:Y:S01]  /*6260*/  HMMA.16816.F32.BF16 R112, R128.reuse, R110, R112 ;  /* 0x0000006e8070723c */ /* 0x040fe20000041870 */
[----:B------:R-:W-:Y:S01]  /*6270*/  MOV R248, R167 ;  /* 0x000000a700f87202 */ /* 0x000fe20000000f00 */
[----:B------:R-:W-:Y:S01]  /*6280*/  IMAD.MOV.U32 R249, RZ, RZ, R56 ;  /* 0x000000fffff97224 */ /* 0x000fe200078e0038 */
[----:B------:R-:W-:Y:S01]  /*6290*/  MOV R250, R57 ;  /* 0x0000003900fa7202 */ /* 0x000fe20000000f00 */
[----:B------:R3:W5:Y:S04]  /*62a0*/  LDL.LU R230, [R1+0x50] ;  /* 0x0000500001e67983 */ /* 0x0007680000300800 */
[C---:B------:R-:W-:Y:S01]  /*62b0*/  HMMA.16816.F32.BF16 R188, R128.reuse, R186, R208 ;  /* 0x000000ba80bc723c */ /* 0x040fe200000418d0 */
[----:B------:R-:W-:Y:S01]  /*62c0*/  MOV R222, R58 ;  /* 0x0000003a00de7202 */ /* 0x000fe20000000f00 */
[----:B------:R3:W5:Y:S04]  /*62d0*/  LDL.LU R229, [R1+0x4c] ;  /* 0x00004c0001e57983 */ /* 0x0007680000300800 */
[----:B------:R3:W5:Y:S01]  /*62e0*/  LDL.LU R224, [R1+0x48] ;  /* 0x0000480001e07983 */ /* 0x0007620000300800 */
[----:B------:R-:W-:Y:S01]  /*62f0*/  MOV R210, R96 ;  /* 0x0000006000d27202 */ /* 0x000fe20000000f00 */
[----:B------:R-:W-:Y:S01]  /*6300*/  HMMA.16816.F32.BF16 R64, R128, R62, R204 ;  /* 0x0000003e8040723c */ /* 0x000fe200000418cc */
[----:B------:R-:W-:Y:S01]  /*6310*/  IMAD.MOV.U32 R209, RZ, RZ, R97 ;  /* 0x000000ffffd17224 */ /* 0x000fe200078e0061 */
[----:B------:R-:W-:-:S05]  /*6320*/  MOV R208, R98 ;  /* 0x0000006200d07202 */ /* 0x000fca0000000f00 */
[----:B------:R-:W-:Y:S01]  /*6330*/  IMAD.MOV.U32 R204, RZ, RZ, R80 ;  /* 0x000000ffffcc7224 */ /* 0x000fe200078e0050 */
[----:B------:R-:W-:Y:S01]  /*6340*/  MOV R205, R81 ;  /* 0x0000005100cd7202 */ /* 0x000fe20000000f00 */
[----:B------:R-:W-:Y:S01]  /*6350*/  IMAD.MOV.U32 R206, RZ, RZ, R82 ;  /* 0x000000ffffce7224 */ /* 0x000fe200078e0052 */
[----:B------:R-:W-:Y:S01]  /*6360*/  MOV R207, R83 ;  /* 0x0000005300cf7202 */ /* 0x000fe20000000f00 */
[C---:B------:R-:W-:Y:S08]  /*6370*/  HMMA.16816.F32.BF16 R96, R128.reuse, R94, R148 ;  /* 0x0000005e8060723c */ /* 0x040ff00000041894 */
[C---:B------:R-:W-:Y:S08]  /*6380*/  HMMA.16816.F32.BF16 R80, R128.reuse, R78, R200 ;  /* 0x0000004e8050723c */ /* 0x040ff000000418c8 */
[----:B------:R-:W-:Y:S07]  /*6390*/  HMMA.16816.F32.BF16 R128, R128, R10, R124 ;  /* 0x0000000a8080723c */ /* 0x000fee000004187c */
[----:B----4-:R-:W-:-:S02]  /*63a0*/  F2FP.BF16.PACK_AB R124, R30, R31 ;  /* 0x0000001f1e7c723e */ /* 0x010fc400000010ff */
[----:B------:R-:W-:Y:S02]  /*63b0*/  F2FP.BF16.PACK_AB R126, R28, R29 ;  /* 0x0000001d1c7e723e */ /* 0x000fe400000010ff */
[----:B------:R-:W-:Y:S02]  /*63c0*/  F2FP.BF16.PACK_AB R125, R4, R5 ;  /* 0x00000005047d723e */ /* 0x000fe400000010ff */
[----:B-1----:R-:W-:Y:S01]  /*63d0*/  F2FP.BF16.PACK_AB R127, R2, R0 ;  /* 0x00000000027f723e */ /* 0x002fe200000010ff */
[----:B------:R-:W-:Y:S02]  /*63e0*/  FADD.FTZ R6, R6, R204 ;  /* 0x000000cc06067221 */ /* 0x000fe40000010000 */
[----:B------:R-:W-:-:S04]  /*63f0*/  FADD.FTZ R7, R7, R205 ;  /* 0x000000cd07077221 */ /* 0x000fc80000010000 */
[----:B------:R-:W-:Y:S01]  /*6400*/  HMMA.16816.F32.BF16 R148, R124, R152, R104 ;  /* 0x000000987c94723c */ /* 0x000fe20000041868 */
[----:B------:R-:W-:Y:S02]  /*6410*/  IMAD.MOV.U32 R211, RZ, RZ, R59 ;  /* 0x000000ffffd37224 */ /* 0x000fe400078e003b */
[----:B------:R-:W-:-:S05]  /*6420*/  FADD.FTZ R6, R208, R6 ;  /* 0x00000006d0067221 */ /* 0x000fca0000010000 */
[----:B------:R-:W-:Y:S01]  /*6430*/  HMMA.16816.F32.BF16 R152, R124, R154, R72 ;  /* 0x0000009a7c98723c */ /* 0x000fe20000041848 */
[----:B------:R-:W-:-:S07]  /*6440*/  FADD.FTZ R7, R209, R7 ;  /* 0x00000007d1077221 */ /* 0x000fce0000010000 */
[----:B------:R-:W-:Y:S01]  /*6450*/  HMMA.16816.F32.BF16 R72, R124, R76, R24 ;  /* 0x0000004c7c48723c */ /* 0x000fe20000041818 */
[----:B------:R-:W-:-:S07]  /*6460*/  FADD.FTZ R6, R211, R6 ;  /* 0x00000006d3067221 */ /* 0x000fce0000010000 */
[----:B------:R-:W-:Y:S01]  /*6470*/  HMMA.16816.F32.BF16 R76, R124, R78, R12 ;  /* 0x0000004e7c4c723c */ /* 0x000fe2000004180c */
[----:B------:R-:W-:-:S06]  /*6480*/  FADD.FTZ R7, R220, R7 ;  /* 0x00000007dc077221 */ /* 0x000fcc0000010000 */
        /* <DEDUP_REMOVED lines=12> */
[----:B------:R-:W-:-:S06]  /*6550*/  FADD.FTZ R6, R215, R13 ;  /* 0x0000000dd7067221 */ /* 0x000fcc0000010000 */
[----:B------:R-:W-:Y:S02]  /*6560*/  FADD.FTZ R9, R214, R14 ;  /* 0x0000000ed6097221 */ /* 0x000fe40000010000 */
[----:B------:R-:W-:Y:S02]  /*6570*/  FADD.FTZ R8, R216, R12 ;  /* 0x0000000cd8087221 */ /* 0x000fe40000010000 */
[----:B------:R-:W-:Y:S02]  /*6580*/  FADD.FTZ R12, R217, R7 ;  /* 0x00000007d90c7221 */ /* 0x000fe40000010000 */
[----:B------:R-:W-:Y:S01]  /*6590*/  FADD.FTZ R7, R218, R9 ;  /* 0x00000009da077221 */ /* 0x000fe20000010000 */
[----:B------:R-:W-:Y:S01]  /*65a0*/  HMMA.16816.F32.BF16 R56, R124, R60, R44 ;  /* 0x0000003c7c38723c */ /* 0x000fe2000004182c */
[----:B------:R-:W-:Y:S02]  /*65b0*/  FADD.FTZ R9, R219, R6 ;  /* 0x00000006db097221 */ /* 0x000fe40000010000 */
[----:B------:R-:W-:-:S02]  /*65c0*/  FADD.FTZ R6, R139, R8 ;  /* 0x000000088b067221 */ /* 0x000fc40000010000 */
[----:B------:R-:W-:-:S03]  /*65d0*/  FADD.FTZ R7, R248, R7 ;  /* 0x00000007f8077221 */ /* 0x000fc60000010000 */
[C---:B------:R-:W-:Y:S08]  /*65e0*/  HMMA.16816.F32.BF16 R60, R124.reuse, R62, R88 ;  /* 0x0000003e7c3c723c */ /* 0x040ff00000041858 */
[C---:B------:R-:W-:Y:S08]  /*65f0*/  HMMA.16816.F32.BF16 R180, R124.reuse, R184, R180 ;  /* 0x000000b87cb4723c */ /* 0x040ff000000418b4 */
[C---:B------:R-:W-:Y:S08]  /*6600*/  HMMA.16816.F32.BF16 R88, R124.reuse, R92, R140 ;  /* 0x0000005c7c58723c */ /* 0x040ff0000004188c */
[C---:B------:R-:W-:Y:S08]  /*6610*/  HMMA.16816.F32.BF16 R104, R124.reuse, R108, R192 ;  /* 0x0000006c7c68723c */ /* 0x040ff000000418c0 */
[C---:B------:R-:W-:Y:S08]  /*6620*/  HMMA.16816.F32.BF16 R168, R124.reuse, R170, R16 ;  /* 0x000000aa7ca8723c */ /* 0x040ff00000041810 */
[C---:B------:R-:W-:Y:S08]  /*6630*/  HMMA.16816.F32.BF16 R184, R124.reuse, R186, R20 ;  /* 0x000000ba7cb8723c */ /* 0x040ff00000041814 */
[C---:B------:R-:W-:Y:S08]  /*6640*/  HMMA.16816.F32.BF16 R92, R124.reuse, R94, R36 ;  /* 0x0000005e7c5c723c */ /* 0x040ff00000041824 */
[----:B------:R-:W-:Y:S01]  /*6650*/  HMMA.16816.F32.BF16 R108, R124, R110, R48 ;  /* 0x0000006e7c6c723c */ /* 0x000fe20000041830 */
[----:B------:R-:W-:-:S07]  /*6660*/  FADD.FTZ R8, R249, R12 ;  /* 0x0000000cf9087221 */ /* 0x000fce0000010000 */
[----:B------:R-:W-:Y:S07]  /*6670*/  HMMA.16816.F32.BF16 R124, R124, R10, R40 ;  /* 0x0000000a7c7c723c */ /* 0x000fee0000041828 */
        /* <DEDUP_REMOVED lines=16> */
[----:B------:R-:W-:Y:S01]  /*6780*/  FADD.FTZ R7, R32, R5 ;  /* 0x0000000520077221 */ /* 0x000fe20000010000 */
[----:B------:R1:W-:Y:S01]  /*6790*/  STL [R1+0xc], R0 ;  /* 0x00000c0001007387 */ /* 0x0003e20000100800 */
[----:B------:R-:W-:Y:S01]  /*67a0*/  FADD.FTZ R5, R28, R6 ;  /* 0x000000061c057221 */ /* 0x000fe20000010000 */
[----:B------:R-:W-:Y:S02]  /*67b0*/  UIMAD.WIDE.U32 UR18, UR17, UR4, URZ ;  /* 0x00000004111272a5 */ /* 0x000fe4000f8e003f */
[----:B------:R3:W-:Y:S04]  /*67c0*/  STL [R1+0x4], R7 ;  /* 0x0000040701007387 */ /* 0x0007e80000100800 */
[----:B------:R3:W-:Y:S01]  /*67d0*/  STL [R1+0x8], R5 ;  /* 0x0000080501007387 */ /* 0x0007e20000100800 */
[----:B------:R-:W-:Y:S01]  /*67e0*/  PLOP3.LUT P0, PT, PT, PT, UP2, 0x40, 0x0 ;  /* 0x000000000000781c */ /* 0x000fe20003f0e828 */
[----:B------:R-:W-:Y:S01]  /*67f0*/  @UP3 UMOV UR7, UR19 ;  /* 0x0000001300073c82 */ /* 0x000fe20008000000 */
[----:B-1----:R-:W-:-:S05]  /*6800*/  FADD.FTZ R0, R2, R4 ;  /* 0x0000000402007221 */ /* 0x002fca0000010000 */
[----:B------:R3:W-:Y:S01]  /*6810*/  STL [R1+0x10], R0 ;  /* 0x0000100001007387 */ /* 0x0007e20000100800 */
[----:B------:R-:W-:-:S04]  /*6820*/  @UP3 USHF.R.U32.HI UR17, URZ, UR5, UR7 ;  /* 0x000000053f113299 */ /* 0x000fc80008011607 */
[----:B------:R-:W-:-:S03]  /*6830*/  UIADD3 UR4, UR16, UR17, URZ ;  /* 0x0000001110047290 */ /* 0x000fc6000fffe03f */
[----:B------:R-:W-:Y:S02]  /*6840*/  ULDC UR16, c[0x0][0x328] ;  /* 0x0000ca0000107ab9 */ /* 0x000fe40000000800 */
[----:B------:R-:W-:Y:S01]  /*6850*/  UIADD3 UR16, UR4, UR16, URZ ;  /* 0x0000001004107290 */ /* 0x000fe2000fffe03f */
[----:B------:R-:W-:Y:S01]  /*6860*/  IADD3 R242, R242, -0x2, RZ ;  /* 0xfffffffef2f27810 */ /* 0x000fe20007ffe0ff */
[----:B------:R-:W-:Y:S05]  /*6870*/  @P0 BRA `(.L_x_898) ;  /* 0x0000013000000947 */ /* 0x000fea0003800000 */
[----:B------:R-:W-:Y:S01]  /*6880*/  ISETP.LT.AND P0, PT, RZ, UR4, PT ;  /* 0x00000004ff007c0c */ /* 0x000fe2000bf01270 */
[----:B------:R-:W-:Y:S02]  /*6890*/  UIADD3 UR17, UR4, -0x1, URZ ;  /* 0xffffffff04117890 */ /* 0x000fe4000fffe03f */
[----:B------:R-:W-:-:S10]  /*68a0*/  ULDC UR7, c[0x0][0x32c] ;  /* 0x0000cb0000077ab9 */ /* 0x000fd40000000800 */
[----:B------:R-:W-:Y:S05]  /*68b0*/  @P0 BRA `(.L_x_899) ;  /* 0x0000007000000947 */ /* 0x000fea0003800000 */
[----:B------:R-:W-:Y:S02]  /*68c0*/  UISETP.NE.AND UP0, UPT, UR7, 0x1, UPT ;  /* 0x000000010700788c */ /* 0x000fe4000bf05270 */
[----:B------:R-:W-:-:S03]  /*68d0*/  UIADD3 UR17, -UR4, URZ, URZ ;  /* 0x0000003f04117290 */ /* 0x000fc6000fffe13f */
[----:B------:R-:W-:Y:S02]  /*68e0*/  ULDC.64 UR4, c[0x0][0x330] ;  /* 0x0000cc0000047ab9 */ /* 0x000fe40000000a00 */
[----:B------:R-:W-:-:S04]  /*68f0*/  UIMAD.WIDE.U32 UR18, UR17, UR4, URZ ;  /* 0x00000004111272a5 */ /* 0x000fc8000f8e003f */
[----:B------:R-:W-:-:S04]  /*6900*/  @UP0 USHF.R.U32.HI UR17, URZ, UR5, UR19 ;  /* 0x000000053f110299 */ /* 0x000fc80008011613 */
[----:B------:R-:W-:Y:S01]  /*6910*/  ULOP3.LUT UR17, URZ, UR17, URZ, 0x33, !UPT ;  /* 0x000000113f117292 */ /* 0x000fe2000f8e333f */
[----:B------:R-:W-:Y:S05]  /*6920*/  BRA `(.L_x_900) ;  /* 0x0000004000007947 */ /* 0x000fea0003800000 */
.L_x_899:
[----:B------:R-:W-:Y:S02]  /*6930*/  UISETP.NE.AND UP0, UPT, UR7, 0x1, UPT ;  /* 0x000000010700788c */ /* 0x000fe4000bf05270 */
[----:B------:R-:W-:Y:S02]  /*6940*/  ULDC.64 UR4, c[0x0][0x330] ;  /* 0x0000cc0000047ab9 */ /* 0x000fe40000000a00 */
[----:B------:R-:W-:-:S07]  /*6950*/  UIMAD.WIDE.U32 UR18, UR17, UR4, URZ ;  /* 0x00000004111272a5 */ /* 0x000fce000f8e003f */
[----:B------:R-:W-:Y:S02]  /*6960*/  @UP0 USHF.R.U32.HI UR17, URZ, UR5, UR19 ;  /* 0x000000053f110299 */ /* 0x000fe40008011613 */
.L_x_900:
[----:B------:R-:W-:Y:S02]  /*6970*/  ULDC UR4, c[0x0][0x32c] ;  /* 0x0000cb0000047ab9 */ /* 0x000fe40000000800 */
[----:B------:R-:W-:-:S04]  /*6980*/  UIMAD UR4, UR17, UR7, UR4 ;  /* 0x00000007110472a4 */ /* 0x000fc8000f8e0204 */
[----:B------:R-:W-:-:S04]  /*6990*/  UISETP.LT.AND UP0, UPT, UR16, UR4, UPT ;  /* 0x000000041000728c */ /* 0x000fc8000bf01270 */
[----:B------:R-:W-:-:S04]  /*69a0*/  USEL UR16, UR16, UR4, UP0 ;  /* 0x0000000410107287 */ /* 0x000fc80008000000 */
.L_x_898:
[----:B------:R-:W-:-:S04]  /*69b0*/  UIMAD.WIDE UR4, UR16, 0x2aaaaaab, URZ ;  /* 0x2aaaaaab100478a5 */ /* 0x000fc8000f8e023f */
[----:B------:R-:W-:-:S04]  /*69c0*/  USHF.R.U32.HI UR4, URZ, 0x1f, UR5 ;  /* 0x0000001f3f047899 */ /* 0x000fc80008011605 */
[----:B------:R-:W-:-:S04]  /*69d0*/  ULEA.HI.SX32 UR4, UR5, UR4, 0x1d ;  /* 0x0000000405047291 */ /* 0x000fc8000f8fea3f */
[----:B------:R-:W-:-:S04]  /*69e0*/  UISETP.LT.AND UP0, UPT, UR8, UR4, UPT ;  /* 0x000000040800728c */ /* 0x000fc8000bf01270 */
[----:B------:R-:W-:-:S06]  /*69f0*/  USEL UR4, UR8, UR4, !UP0 ;  /* 0x0000000408047287 */ /* 0x000fcc000c000000 */
[----:B------:R-:W-:-:S13]  /*6a00*/  ISETP.GE.AND P0, PT, R242, UR4, PT ;  /* 0x00000004f2007c0c */ /* 0x000fda000bf06270 */
[----:B------:R-:W-:Y:S05]  /*6a10*/  @!P0 BRA `(.L_x_901) ;  /* 0x00004c2000008947 */ /* 0x000fea0003800000 */
[----:B---3--:R-:W2:Y:S01]  /*6a20*/  LDL R0, [R1+0x28] ;  /* 0x0000280001007983 */ /* 0x008ea20000100800 */
[----:B------:R-:W-:Y:S01]  /*6a30*/  PLOP3.LUT P1, PT, PT, PT, UP3, 0x80, 0x0 ;  /* 0x000000000000781c */ /* 0x000fe20003f2f038 */
[----:B------:R-:W-:Y:S01]  /*6a40*/  IMAD.MOV.U32 R134, RZ, RZ, R136 ;  /* 0x000000ffff867224 */ /* 0x000fe200078e0088 */
[----:B------:R-:W-:Y:S01]  /*6a50*/  PLOP3.LUT P0, PT, PT, PT, UP3, 0x80, 0x0 ;  /* 0x000000000000781c */ /* 0x000fe20003f0f038 */
[----:B------:R-:W-:Y:S01]  /*6a60*/  IMAD.MOV.U32 R132, RZ, RZ, R137 ;  /* 0x000000ffff847224 */ /* 0x000fe200078e0089 */
[----:B------:R-:W-:Y:S01]  /*6a70*/  MOV R139, R3 ;  /* 0x00000003008b7202 */ /* 0x000fe20000000f00 */
[----:B------:R-:W-:-:S08]  /*6a80*/  IMAD.MOV.U32 R138, RZ, RZ, R135 ;  /* 0x000000ffff8a7224 */ /* 0x000fd000078e0087 */
[----:B--2---:R-:W-:-:S05]  /*6a90*/  @P1 IMAD.HI.U32 R0, R0, c[0x0][0x2c8], RZ ;  /* 0x0000b20000001a27 */ /* 0x004fca00078e00ff */
[----:B------:R-:W-:-:S05]  /*6aa0*/  @P0 SHF.R.U32.HI R0, RZ, c[0x0][0x2cc], R0 ;  /* 0x0000b300ff000a19 */ /* 0x000fca0000011600 */
[----:B------:R1:W-:Y:S02]  /*6ab0*/  @P0 STL [R1+0x18], R0 ;  /* 0x0000180001000387 */ /* 0x0003e40000100800 */
.L_x_918:
[----:B------:R-:W2:Y:S01]  /*6ac0*/  LDL.64 R38, [R1+0x20] ;  /* 0x0000200001267983 */ /* 0x000ea20000100a00 */
[----:B------:R-:W-:Y:S05]  /*6ad0*/  DEPBAR.LE SB0, 0x0 ;  /* 0x000080000000791a */ /* 0x000fea0000000000 */
[----:B------:R-:W-:Y:S01]  /*6ae0*/  BAR.SYNC.DEFER_BLOCKING 0x0 ;  /* 0x0000000000007b1d */ /* 0x000fe20000010000 */
[C---:B------:R-:W-:Y:S11]  /*6af0*/  ISETP.LT.AND P6, PT, R242.reuse, UR8, PT ;  /* 0x00000008f2007c0c */ /* 0x040ff6000bfc1270 */
[----:B------:R-:W-:Y:S02]  /*6b00*/  @!UPT UIADD3 URZ, URZ, URZ, URZ ;  /* 0x0000003f3f3ff290 */ /* 0x000fe4000fffe03f */
[----:B-1----:R-:W-:Y:S01]  /*6b10*/  @!P6 SHF.R.S32.HI R0, RZ, 0x1f, R242 ;  /* 0x0000001fff00e819 */ /* 0x002fe200000114f2 */
[----:B------:R-:W-:Y:S04]  /*6b20*/  @!P6 IMAD.WIDE.U32 R36, R242, c[0x0][0x208], RZ ;  /* 0x00008200f224ea25 */ /* 0x000fe800078e00ff */
[----:B------:R-:W-:Y:S04]  /*6b30*/  @!P6 IMAD R0, R0, c[0x0][0x208], RZ ;  /* 0x000082000000ea24 */ /* 0x000fe800078e02ff */
[----:B------:R-:W-:Y:S01]  /*6b40*/  @!P6 IMAD R0, R242, c[0x0][0x20c], R0 ;  /* 0x00008300f200ea24 */ /* 0x000fe200078e0200 */
[----:B------:R-:W2:Y:S04]  /*6b50*/  LDL.64 R2, [R1+0x40] ;  /* 0x0000400001027983 */ /* 0x000ea80000100a00 */
[----:B------:R-:W-:Y:S02]  /*6b60*/  @!P6 IADD3 R0, R37, R0, RZ ;  /* 0x000000002500e210 */ /* 0x000fe40007ffe0ff */
[----:B-----5:R-:W-:Y:S03]  /*6b70*/  LDSM.16.M88.4 R48, [R231+0x8080] ;  /* 0x00808000e730783b */ /* 0x020fe60000000200 */
[----:B------:R-:W-:Y:S05]  /*6b80*/  @!P6 IMAD R0, R0, 0x30, RZ ;  /* 0x000000300000e824 */ /* 0x000fea00078e02ff */
[----:B------:R-:W1:Y:S08]  /*6b90*/  LDSM.16.M88.4 R16, [R224+0x5080] ;  /* 0x00508000e010783b */ /* 0x000e700000000200 */
[----:B------:R-:W3:Y:S08]  /*6ba0*/  LDSM.16.M88.4 R44, [R231+0xa080] ;  /* 0x00a08000e72c783b */ /* 0x000ef00000000200 */
[----:B------:R-:W4:Y:S08]  /*6bb0*/  LDSM.16.M88.4 R32, [R224+0x5880] ;  /* 0x00588000e020783b */ /* 0x000f300000000200 */
[----:B------:R-:W2:Y:S06]  /*6bc0*/  LDL.64 R246, [R1+0x30] ;  /* 0x0000300001f67983 */ /* 0x000eac0000100a00 */
[----:B------:R-:W2:Y:S08]  /*6bd0*/  LDSM.16.M88.4 R140, [R224+0x6080] ;  /* 0x00608000e08c783b */ /* 0x000eb00000000200 */
[----:B------:R-:W2:Y:S01]  /*6be0*/  LDL.64 R244, [R1+0x38] ;  /* 0x0000380001f47983 */ /* 0x000ea20000100a00 */
[-C--:B-1----:R-:W-:Y:S05]  /*6bf0*/  HMMA.16816.F32.BF16 R4, R48, R16.reuse, RZ ;  /* 0x000000103004723c */ /* 0x082fea00000418ff */
[----:B------:R-:W-:Y:S03]  /*6c00*/  LDSM.16.M88.4 R192, [R233+0x8080] ;  /* 0x00808000e9c0783b */ /* 0x000fe60000000200 */
[C---:B---3--:R-:W-:Y:S05]  /*6c10*/  HMMA.16816.F32.BF16 R8, R44.reuse, R16, RZ ;  /* 0x000000102c08723c */ /* 0x048fea00000418ff */
[----:B------:R-:W1:Y:S03]  /*6c20*/  LDSM.16.M88.4 R196, [R235] ;  /* 0x00000000ebc4783b */ /* 0x000e660000000200 */
[-C--:B------:R-:W-:Y:S05]  /*6c30*/  HMMA.16816.F32.BF16 R12, R44, R18.reuse, RZ ;  /* 0x000000122c0c723c */ /* 0x080fea00000418ff */
[----:B------:R-:W3:Y:S03]  /*6c40*/  LDSM.16.M88.4 R200, [R233+0xa080] ;  /* 0x00a08000e9c8783b */ /* 0x000ee60000000200 */
[C---:B------:R-:W-:Y:S05]  /*6c50*/  HMMA.16816.F32.BF16 R16, R48.reuse, R18, RZ ;  /* 0x000000123010723c */ /* 0x040fea00000418ff */
[----:B------:R-:W1:Y:S03]  /*6c60*/  LDSM.16.M88.4 R204, [R241] ;  /* 0x00000000f1cc783b */ /* 0x000e660000000200 */
[-C--:B----4-:R-:W-:Y:S05]  /*6c70*/  HMMA.16816.F32.BF16 R20, R48, R32.reuse, RZ ;  /* 0x000000203014723c */ /* 0x090fea00000418ff */
[----:B------:R-:W4:Y:S03]  /*6c80*/  LDSM.16.M88.4 R208, [R240] ;  /* 0x00000000f0d0783b */ /* 0x000f260000000200 */
[C---:B------:R-:W-:Y:S08]  /*6c90*/  HMMA.16816.F32.BF16 R24, R44.reuse, R32, RZ ;  /* 0x000000202c18723c */ /* 0x040ff000000418ff */
[-C--:B------:R-:W-:Y:S08]  /*6ca0*/  HMMA.16816.F32.BF16 R28, R44, R34.reuse, RZ ;  /* 0x000000222c1c723c */ /* 0x080ff000000418ff */
[C---:B------:R-:W-:Y:S04]  /*6cb0*/  HMMA.16816.F32.BF16 R32, R48.reuse, R34, RZ ;  /* 0x000000223020723c */ /* 0x040fe800000418ff */
[----:B--2---:R-:W-:Y:S05]  /*6cc0*/  @!P6 MOV R3, R39 ;  /* 0x000000270003e202 */ /* 0x004fea0000000f00 */
[----:B------:R-:W-:Y:S02]  /*6cd0*/  @!P6 IMAD.WIDE.U32 R2, R36, 0x30, R2 ;  /* 0x000000302402e825 */ /* 0x000fe400078e0002 */
[-C--:B------:R-:W-:Y:S03]  /*6ce0*/  HMMA.16816.F32.BF16 R36, R48, R140.reuse, RZ ;  /* 0x0000008c3024723c */ /* 0x080fe600000418ff */
[----:B------:R-:W-:Y:S02]  /*6cf0*/  @!P6 IADD3 R133, R3, R0, RZ ;  /* 0x000000000385e210 */ /* 0x000fe40007ffe0ff */
[C---:B------:R-:W-:Y:S02]  /*6d00*/  @!P6 SHF.L.U32 R0, R2.reuse, 0x1, RZ ;  /* 0x000000010200e819 */ /* 0x040fe400000006ff */
[----:B------:R-:W-:Y:S01]  /*6d10*/  @!P6 SHF.L.U64.HI R133, R2, 0x1, R133 ;  /* 0x000000010285e819 */ /* 0x000fe20000010285 */
[C---:B------:R-:W-:Y:S04]  /*6d20*/  HMMA.16816.F32.BF16 R40, R44.reuse, R140, RZ ;  /* 0x0000008c2c28723c */ /* 0x040fe800000418ff */
[C---:B------:R-:W-:Y:S02]  /*6d30*/  @!P6 IADD3 R136, P0, R0.reuse, c[0x0][0x1f8], RZ ;  /* 0x00007e000088ea10 */ /* 0x040fe40007f1e0ff */
[----:B------:R-:W-:Y:S02]  /*6d40*/  @!P6 IADD3 R0, P5, R0, 0x80, RZ ;  /* 0x000000800000e810 */ /* 0x000fe40007fbe0ff */
[-C--:B------:R-:W-:Y:S01]  /*6d50*/  HMMA.16816.F32.BF16 R44, R44, R142.reuse, RZ ;  /* 0x0000008e2c2c723c */ /* 0x080fe200000418ff */
[----:B------:R-:W-:Y:S03]  /*6d60*/  @!P6 IADD3.X R137, R133, c[0x0][0x1fc], RZ, P0, !PT ;  /* 0x00007f008589ea10 */ /* 0x000fe600007fe4ff */
[----:B------:R-:W-:Y:S02]  /*6d70*/  @!P6 IADD3 R212, P2, R0, c[0x0][0x1f8], RZ ;  /* 0x00007e0000d4ea10 */ /* 0x000fe40007f5e0ff */
[----:B------:R-:W-:Y:S01]  /*6d80*/  @!PT LDS RZ, [RZ] ;  /* 0x00000000fffff984 */ /* 0x000fe20000000800 */
[----:B------:R-:W-:Y:S01]  /*6d90*/  @!PT LDS RZ, [RZ] ;  /* 0x00000000fffff984 */ /* 0x000fe20000000800 */
[----:B------:R-:W-:Y:S01]  /*6da0*/  @!PT LDS RZ, [RZ] ;  /* 0x00000000fffff984 */ /* 0x000fe20000000800 */
[----:B------:R2:W-:Y:S01]  /*6db0*/  @!P6 LDGSTS.E.BYPASS.LTC128B.128 [R243+0x2080], [R136.64], !P4 ;  /* 0x0208000088f3efae */ /* 0x0005e2000e101d4e */
[----:B------:R-:W-:Y:S01]  /*6dc0*/  @!P6 IADD3 R2, P1, R136, UR10, RZ ;  /* 0x0000000a8802ec10 */ /* 0x000fe2000ff3e0ff */
[----:B------:R-:W-:Y:S04]  /*6dd0*/  HMMA.16816.F32.BF16 R48, R48, R142, RZ ;  /* 0x0000008e3030723c */ /* 0x000fe800000418ff */
[----:B------:R-:W-:Y:S02]  /*6de0*/  @!P6 IADD3.X R213, RZ, c[0x0][0x1fc], R133, P2, P5 ;  /* 0x00007f00ffd5ea10 */ /* 0x000fe400017ea485 */
[----:B------:R-:W-:Y:S02]  /*6df0*/  @!P6 IADD3.X R3, R137, UR11, RZ, P1, !PT ;  /* 0x0000000b8903ec10 */ /* 0x000fe40008ffe4ff */
[-C--:B-1----:R-:W-:Y:S01]  /*6e00*/  HMMA.16816.F32.BF16 R4, R192, R196.reuse, R4 ;  /* 0x000000c4c004723c */ /* 0x082fe20000041804 */
[----:B------:R1:W-:Y:S04]  /*6e10*/  @!P6 LDGSTS.E.BYPASS.LTC128B.128 [R243+0x3880], [R212.64], !P3 ;  /* 0x03880000d4f3efae */ /* 0x0003e8000d901d4e */
[----:B------:R-:W-:Y:S03]  /*6e20*/  @!P6 IADD3 R140, P0, R2, UR10, RZ ;  /* 0x0000000a028cec10 */ /* 0x000fe6000ff1e0ff */
[C---:B---3--:R-:W-:Y:S01]  /*6e30*/  HMMA.16816.F32.BF16 R8, R200.reuse, R196, R8 ;  /* 0x000000c4c808723c */ /* 0x048fe20000041808 */
[----:B------:R3:W-:Y:S03]  /*6e40*/  @!P6 LDGSTS.E.BYPASS.LTC128B.128 [R243+0x2880], [R2.64], !P4 ;  /* 0x0288000002f3efae */ /* 0x0007e6000e101d4e */
[----:B------:R-:W-:Y:S02]  /*6e50*/  @!P6 IADD3.X R141, R3, UR11, RZ, P0, !PT ;  /* 0x0000000b038dec10 */ /* 0x000fe400087fe4ff */
[----:B------:R-:W-:Y:S02]  /*6e60*/  MOV R245, c[0x0][0x1e4] ;  /* 0x0000790000f57a02 */ /* 0x000fe40000000f00 */
[-C--:B------:R-:W-:Y:S01]  /*6e70*/  HMMA.16816.F32.BF16 R12, R200, R198.reuse, R12 ;  /* 0x000000c6c80c723c */ /* 0x080fe2000004180c */
[----:B------:R3:W-:Y:S07]  /*6e80*/  @!P6 LDGSTS.E.BYPASS.LTC128B.128 [R243+0x4080], [R2.64+0x80], !P3 ;  /* 0x0408008002f3efae */ /* 0x0007ee000d901d4e */
[C---:B------:R-:W-:Y:S01]  /*6e90*/  HMMA.16816.F32.BF16 R16, R192.reuse, R198, R16 ;  /* 0x000000c6c010723c */ /* 0x040fe20000041810 */
[----:B------:R2:W-:Y:S07]  /*6ea0*/  @!P6 LDGSTS.E.BYPASS.LTC128B.128 [R243+0x3080], [R140.64], !P4 ;  /* 0x030800008cf3efae */ /* 0x0005ee000e101d4e */
[-C--:B------:R-:W-:Y:S01]  /*6eb0*/  HMMA.16816.F32.BF16 R20, R192, R204.reuse, R20 ;  /* 0x000000ccc014723c */ /* 0x080fe20000041814 */
[----:B------:R2:W-:Y:S02]  /*6ec0*/  @!P6 LDGSTS.E.BYPASS.LTC128B.128 [R243+0x4880], [R140.64+0x80], !P3 ;  /* 0x048800808cf3efae */ /* 0x0005e4000d901d4e */
[C---:B------:R-:W-:Y:S05]  /*6ed0*/  ISETP.GT.AND P6, PT, R242.reuse, UR8, PT ;  /* 0x00000008f2007c0c */ /* 0x040fea000bfc4270 */
[C---:B------:R-:W-:Y:S01]  /*6ee0*/  HMMA.16816.F32.BF16 R24, R200.reuse, R204, R24 ;  /* 0x000000ccc818723c */ /* 0x040fe20000041818 */
[----:B-1----:R-:W-:Y:S07]  /*6ef0*/  LDSM.16.M88.4 R212, [R230+0x5080] ;  /* 0x00508000e6d4783b */ /* 0x002fee0000000200 */
[-C--:B------:R-:W-:Y:S01]  /*6f00*/  HMMA.16816.F32.BF16 R28, R200, R206.reuse, R28 ;  /* 0x000000cec81c723c */ /* 0x080fe2000004181c */
[----:B------:R-:W0:Y:S03]  /*6f10*/  LDGDEPBAR ;  /* 0x00000000000079af */ /* 0x000e260000000000 */
[----:B------:R-:W-:Y:S02]  /*6f20*/  @P6 IADD3 R0, R242, -0x1, RZ ;  /* 0xfffffffff2006810 */ /* 0x000fe40007ffe0ff */
[----:B---3--:R-:W-:Y:S02]  /*6f30*/  @P6 MOV R3, R247 ;  /* 0x000000f700036202 */ /* 0x008fe40000000f00 */
[C---:B------:R-:W-:Y:S01]  /*6f40*/  HMMA.16816.F32.BF16 R32, R192.reuse, R206, R32 ;  /* 0x000000cec020723c */ /* 0x040fe20000041820 */
[----:B------:R-:W-:Y:S03]  /*6f50*/  LDSM.16.M88.4 R216, [R232+0xa080] ;  /* 0x00a08000e8d8783b */ /* 0x000fe60000000200 */
[----:B------:R-:W-:Y:S04]  /*6f60*/  @P6 SHF.R.S32.HI R2, RZ, 0x1f, R0 ;  /* 0x0000001fff026819 */ /* 0x000fe80000011400 */
[-C--:B----4-:R-:W-:Y:S01]  /*6f70*/  HMMA.16816.F32.BF16 R36, R192, R208.reuse, R36 ;  /* 0x000000d0c024723c */ /* 0x090fe20000041824 */
[----:B--2---:R-:W1:Y:S03]  /*6f80*/  LDSM.16.M88.4 R140, [R232+0x8080] ;  /* 0x00808000e88c783b */ /* 0x004e660000000200 */
[----:B------:R-:W-:Y:S04]  /*6f90*/  @P6 IMAD R2, R2, c[0x0][0x1e0], RZ ;  /* 0x0000780002026a24 */ /* 0x000fe800078e02ff */
[C---:B------:R-:W-:Y:S01]  /*6fa0*/  HMMA.16816.F32.BF16 R40, R200.reuse, R208, R40 ;  /* 0x000000d0c828723c */ /* 0x040fe20000041828 */
[----:B------:R-:W2:Y:S03]  /*6fb0*/  LDSM.16.M88.4 R220, [R230+0x5880] ;  /* 0x00588000e6dc783b */ /* 0x000ea60000000200 */
[----:B------:R-:W-:Y:S04]  /*6fc0*/  @P6 IMAD R2, R0, c[0x0][0x1e4], R2 ;  /* 0x0000790000026a24 */ /* 0x000fe800078e0202 */
[-C--:B------:R-:W-:Y:S01]  /*6fd0*/  HMMA.16816.F32.BF16 R44, R200, R210.reuse, R44 ;  /* 0x000000d2c82c723c */ /* 0x080fe2000004182c */
[----:B------:R-:W3:Y:S07]  /*6fe0*/  LDSM.16.M88.4 R196, [R230+0x6080] ;  /* 0x00608000e6c4783b */ /* 0x000eee0000000200 */
[----:B------:R-:W-:Y:S01]  /*6ff0*/  HMMA.16816.F32.BF16 R48, R192, R210, R48 ;  /* 0x000000d2c030723c */ /* 0x000fe20000041830 */
[----:B------:R-:W-:Y:S08]  /*7000*/  LDSM.16.M88.4 R200, [R234+0x8080] ;  /* 0x00808000eac8783b */ /* 0x000ff00000000200 */
[----:B------:R-:W4:Y:S01]  /*7010*/  LDSM.16.M88.4 R204, [R229] ;  /* 0x00000000e5cc783b */ /* 0x000f220000000200 */
[-C--:B-1----:R-:W-:Y:S07]  /*7020*/  HMMA.16816.F32.BF16 R4, R140, R212.reuse, R4 ;  /* 0x000000d48c04723c */ /* 0x082fee0000041804 */
[----:B------:R-:W1:Y:S01]  /*7030*/  LDSM.16.M88.4 R192, [R234+0xa080] ;  /* 0x00a08000eac0783b */ /* 0x000e620000000200 */
[C---:B------:R-:W-:Y:S07]  /*7040*/  HMMA.16816.F32.BF16 R8, R216.reuse, R212, R8 ;  /* 0x000000d4d808723c */ /* 0x040fee0000041808 */
[----:B------:R-:W1:Y:S01]  /*7050*/  LDSM.16.M88.4 R208, [R229+0x800] ;  /* 0x00080000e5d0783b */ /* 0x000e620000000200 */
[-C--:B------:R-:W-:Y:S08]  /*7060*/  HMMA.16816.F32.BF16 R12, R216, R214.reuse, R12 ;  /* 0x000000d6d80c723c */ /* 0x080ff0000004180c */
[C---:B------:R-:W-:Y:S01]  /*7070*/  HMMA.16816.F32.BF16 R16, R140.reuse, R214, R16 ;  /* 0x000000d68c10723c */ /* 0x040fe20000041810 */
[----:B------:R-:W1:Y:S07]  /*7080*/  LDSM.16.M88.4 R212, [R229+0x1000] ;  /* 0x00100000e5d4783b */ /* 0x000e6e0000000200 */
[-C--:B--2---:R-:W-:Y:S08]  /*7090*/  HMMA.16816.F32.BF16 R20, R140, R220.reuse, R20 ;  /* 0x000000dc8c14723c */ /* 0x084ff00000041814 */
[C---:B------:R-:W-:Y:S08]  /*70a0*/  HMMA.16816.F32.BF16 R24, R216.reuse, R220, R24 ;  /* 0x000000dcd818723c */ /* 0x040ff00000041818 */
[-C--:B------:R-:W-:Y:S08]  /*70b0*/  HMMA.16816.F32.BF16 R28, R216, R222.reuse, R28 ;  /* 0x000000ded81c723c */ /* 0x080ff0000004181c */
[C---:B------:R-:W-:Y:S01]  /*70c0*/  HMMA.16816.F32.BF16 R32, R140.reuse, R222, R32 ;  /* 0x000000de8c20723c */ /* 0x040fe20000041820 */
[----:B------:R-:W-:Y:S07]  /*70d0*/  LDSM.16.M88.4 R220, [R224+0x7080] ;  /* 0x00708000e0dc783b */ /* 0x000fee0000000200 */
[-C--:B---3--:R-:W-:Y:S08]  /*70e0*/  HMMA.16816.F32.BF16 R36, R140, R196.reuse, R36 ;  /* 0x000000c48c24723c */ /* 0x088ff00000041824 */
[C---:B------:R-:W-:Y:S08]  /*70f0*/  HMMA.16816.F32.BF16 R40, R216.reuse, R196, R40 ;  /* 0x000000c4d828723c */ /* 0x040ff00000041828 */
[-C--:B------:R-:W-:Y:S01]  /*7100*/  HMMA.16816.F32.BF16 R44, R216, R198.reuse, R44 ;  /* 0x000000c6d82c723c */ /* 0x080fe2000004182c */
[----:B------:R-:W-:Y:S07]  /*7110*/  LDSM.16.M88.4 R216, [R231+0xe080] ;  /* 0x00e08000e7d8783b */ /* 0x000fee0000000200 */
[----:B------:R-:W-:Y:S01]  /*7120*/  HMMA.16816.F32.BF16 R48, R140, R198, R48 ;  /* 0x000000c68c30723c */ /* 0x000fe20000041830 */
[----:B------:R-:W-:Y:S07]  /*7130*/  LDSM.16.M88.4 R140, [R231+0xc080] ;  /* 0x00c08000e78c783b */ /* 0x000fee0000000200 */
[-C--:B----4-:R-:W-:Y:S01]  /*7140*/  HMMA.16816.F32.BF16 R4, R200, R204.reuse, R4 ;  /* 0x000000ccc804723c */ /* 0x090fe20000041804 */
[----:B------:R-:W2:Y:S07]  /*7150*/  LDSM.16.M88.4 R196, [R224+0x6880] ;  /* 0x00688000e0c4783b */ /* 0x000eae0000000200 */
[C---:B-1----:R-:W-:Y:S08]  /*7160*/  HMMA.16816.F32.BF16 R8, R192.reuse, R204, R8 ;  /* 0x000000ccc008723c */ /* 0x042ff00000041808 */
[-C--:B------:R-:W-:Y:S08]  /*7170*/  HMMA.16816.F32.BF16 R12, R192, R206.reuse, R12 ;  /* 0x000000cec00c723c */ /* 0x080ff0000004180c */
[C---:B------:R-:W-:Y:S01]  /*7180*/  HMMA.16816.F32.BF16 R16, R200.reuse, R206, R16 ;  /* 0x000000cec810723c */ /* 0x040fe20000041810 */
[----:B------:R-:W-:Y:S07]  /*7190*/  LDSM.16.M88.4 R204, [R239] ;  /* 0x00000000efcc783b */ /* 0x000fee0000000200 */
        /* <DEDUP_REMOVED lines=8> */
[----:B------:R-:W1:Y:S07]  /*7220*/  LDSM.16.M88.4 R192, [R224+0x7880] ;  /* 0x00788000e0c0783b */ /* 0x000e6e0000000200 */
[----:B------:R-:W-:Y:S01]  /*7230*/  HMMA.16816.F32.BF16 R48, R200, R214, R48 ;  /* 0x000000d6c830723c */ /* 0x000fe20000041830 */
[----:B------:R-:W3:Y:S07]  /*7240*/  LDSM.16.M88.4 R200, [R233+0xc080] ;  /* 0x00c08000e9c8783b */ /* 0x000eee0000000200 */
[-C--:B--2---:R-:W-:Y:S01]  /*7250*/  HMMA.16816.F32.BF16 R4, R140, R196.reuse, R4 ;  /* 0x000000c48c04723c */ /* 0x084fe20000041804 */
[----:B------:R-:W-:Y:S07]  /*7260*/  LDSM.16.M88.4 R212, [R237] ;  /* 0x00000000edd4783b */ /* 0x000fee0000000200 */
[C---:B------:R-:W-:Y:S08]  /*7270*/  HMMA.16816.F32.BF16 R8, R216.reuse, R196, R8 ;  /* 0x000000c4d808723c */ /* 0x040ff00000041808 */
[-C--:B------:R-:W-:Y:S08]  /*7280*/  HMMA.16816.F32.BF16 R12, R216, R198.reuse, R12 ;  /* 0x000000c6d80c723c */ /* 0x080ff0000004180c */
[C---:B------:R-:W-:Y:S01]  /*7290*/  HMMA.16816.F32.BF16 R16, R140.reuse, R198, R16 ;  /* 0x000000c68c10723c */ /* 0x040fe20000041810 */
[----:B------:R-:W2:Y:S07]  /*72a0*/  LDSM.16.M88.4 R196, [R238] ;  /* 0x00000000eec4783b */ /* 0x000eae0000000200 */
[-C--:B------:R-:W-:Y:S08]  /*72b0*/  HMMA.16816.F32.BF16 R20, R140, R220.reuse, R20 ;  /* 0x000000dc8c14723c */ /* 0x080ff00000041814 */
[C---:B------:R-:W-:Y:S08]  /*72c0*/  HMMA.16816.F32.BF16 R24, R216.reuse, R220, R24 ;  /* 0x000000dcd818723c */ /* 0x040ff00000041818 */
[-C--:B------:R-:W-:Y:S08]  /*72d0*/  HMMA.16816.F32.BF16 R28, R216, R222.reuse, R28 ;  /* 0x000000ded81c723c */ /* 0x080ff0000004181c */
[C---:B------:R-:W-:Y:S01]  /*72e0*/  HMMA.16816.F32.BF16 R32, R140.reuse, R222, R32 ;  /* 0x000000de8c20723c */ /* 0x040fe20000041820 */
[----:B------:R-:W-:Y:S07]  /*72f0*/  LDSM.16.M88.4 R220, [R229+0x1800] ;  /* 0x00180000e5dc783b */ /* 0x000fee0000000200 */
[-C--:B-1----:R-:W-:Y:S08]  /*7300*/  HMMA.16816.F32.BF16 R36, R140, R192.reuse, R36 ;  /* 0x000000c08c24723c */ /* 0x082ff00000041824 */
[C---:B------:R-:W-:Y:S08]  /*7310*/  HMMA.16816.F32.BF16 R40, R216.reuse, R192, R40 ;  /* 0x000000c0d828723c */ /* 0x040ff00000041828 */
[-C--:B------:R-:W-:Y:S01]  /*7320*/  HMMA.16816.F32.BF16 R44, R216, R194.reuse, R44 ;  /* 0x000000c2d82c723c */ /* 0x080fe2000004182c */
[----:B------:R-:W-:Y:S07]  /*7330*/  LDSM.16.M88.4 R216, [R230+0x7880] ;  /* 0x00788000e6d8783b */ /* 0x000fee0000000200 */
[----:B------:R-:W-:Y:S01]  /*7340*/  HMMA.16816.F32.BF16 R48, R140, R194, R48 ;  /* 0x000000c28c30723c */ /* 0x000fe20000041830 */
[----:B------:R-:W-:Y:S07]  /*7350*/  LDSM.16.M88.4 R140, [R232+0xc080] ;  /* 0x00c08000e88c783b */ /* 0x000fee0000000200 */
[-C--:B---3--:R-:W-:Y:S01]  /*7360*/  HMMA.16816.F32.BF16 R4, R200, R204.reuse, R4 ;  /* 0x000000ccc804723c */ /* 0x088fe20000041804 */
[----:B------:R-:W1:Y:S07]  /*7370*/  LDSM.16.M88.4 R192, [R230+0x6880] ;  /* 0x00688000e6c0783b */ /* 0x000e6e0000000200 */
[C---:B------:R-:W-:Y:S08]  /*7380*/  HMMA.16816.F32.BF16 R8, R208.reuse, R204, R8 ;  /* 0x000000ccd008723c */ /* 0x040ff00000041808 */
        /* <DEDUP_REMOVED lines=10> */
[-C--:B------:R-:W-:Y:S01]  /*7430*/  HMMA.16816.F32.BF16 R44, R208, R214.reuse, R44 ;  /* 0x000000d6d02c723c */ /* 0x080fe2000004182c */
[----:B------:R-:W3:Y:S07]  /*7440*/  LDSM.16.M88.4 R208, [R234+0xc080] ;  /* 0x00c08000ead0783b */ /* 0x000eee0000000200 */
[----:B------:R-:W-:Y:S01]  /*7450*/  HMMA.16816.F32.BF16 R48, R200, R214, R48 ;  /* 0x000000d6c830723c */ /* 0x000fe20000041830 */
[----:B------:R-:W4:Y:S07]  /*7460*/  LDSM.16.M88.4 R200, [R236+0xe080] ;  /* 0x00e08000ecc8783b */ /* 0x000f2e0000000200 */
[-C--:B-1----:R-:W-:Y:S08]  /*7470*/  HMMA.16816.F32.BF16 R4, R140, R192.reuse, R4 ;  /* 0x000000c08c04723c */ /* 0x082ff00000041804 */
[C---:B--2---:R-:W-:Y:S08]  /*7480*/  HMMA.16816.F32.BF16 R8, R196.reuse, R192, R8 ;  /* 0x000000c0c408723c */ /* 0x044ff00000041808 */
[-C--:B------:R-:W-:Y:S08]  /*7490*/  HMMA.16816.F32.BF16 R12, R196, R194.reuse, R12 ;  /* 0x000000c2c40c723c */ /* 0x080ff0000004180c */
[C---:B------:R-:W-:Y:S08]  /*74a0*/  HMMA.16816.F32.BF16 R16, R140.reuse, R194, R16 ;  /* 0x000000c28c10723c */ /* 0x040ff00000041810 */
[-C--:B------:R-:W-:Y:S08]  /*74b0*/  HMMA.16816.F32.BF16 R20, R140, R204.reuse, R20 ;  /* 0x000000cc8c14723c */ /* 0x080ff00000041814 */
[C---:B------:R-:W-:Y:S08]  /*74c0*/  HMMA.16816.F32.BF16 R24, R196.reuse, R204, R24 ;  /* 0x000000ccc418723c */ /* 0x040ff00000041818 */
[-C--:B------:R-:W-:Y:S08]  /*74d0*/  HMMA.16816.F32.BF16 R28, R196, R206.reuse, R28 ;  /* 0x000000cec41c723c */ /* 0x080ff0000004181c */
[C---:B------:R-:W-:Y:S08]  /*74e0*/  HMMA.16816.F32.BF16 R32, R140.reuse, R206, R32 ;  /* 0x000000ce8c20723c */ /* 0x040ff00000041820 */
[-C--:B------:R-:W-:Y:S08]  /*74f0*/  HMMA.16816.F32.BF16 R36, R140, R216.reuse, R36 ;  /* 0x000000d88c24723c */ /* 0x080ff00000041824 */
[C---:B------:R-:W-:Y:S08]  /*7500*/  HMMA.16816.F32.BF16 R40, R196.reuse, R216, R40 ;  /* 0x000000d8c428723c */ /* 0x040ff00000041828 */
[-C--:B------:R-:W-:Y:S08]  /*7510*/  HMMA.16816.F32.BF16 R44, R196, R218.reuse, R44 ;  /* 0x000000dac42c723c */ /* 0x080ff0000004182c */
[----:B------:R-:W-:Y:S08]  /*7520*/  HMMA.16816.F32.BF16 R48, R140, R218, R48 ;  /* 0x000000da8c30723c */ /* 0x000ff00000041830 */
[-C--:B---3--:R-:W-:Y:S08]  /*7530*/  HMMA.16816.F32.BF16 R4, R208, R220.reuse, R4 ;  /* 0x000000dcd004723c */ /* 0x088ff00000041804 */
[C---:B----4-:R-:W-:Y:S08]  /*7540*/  HMMA.16816.F32.BF16 R8, R200.reuse, R220, R8 ;  /* 0x000000dcc808723c */ /* 0x050ff00000041808 */
        /* <DEDUP_REMOVED lines=20> */
[----:B------:R4:W1:Y:S10]  /*7690*/  MUFU.TANH R199, R7 ;  /* 0x0000000700c77308 */ /* 0x0008740000002400 */
[----:B------:R-:W1:Y:S10]  /*76a0*/  MUFU.TANH R218, R8 ;  /* 0x0000000800da7308 */ /* 0x000e740000002400 */
[----:B------:R-:W1:Y:S01]  /*76b0*/  MUFU.TANH R215, R9 ;  /* 0x0000000900d77308 */ /* 0x000e620000002400 */
[----:B----4-:R-:W4:Y:S09]  /*76c0*/  LDSM.16.M88.4 R4, [R229+0x2000] ;  /* 0x00200000e504783b */ /* 0x010f320000000200 */
[----:B------:R-:W1:Y:S10]  /*76d0*/  MUFU.TANH R220, R10 ;  /* 0x0000000a00dc7308 */ /* 0x000e740000002400 */
[----:B------:R1:W1:Y:S10]  /*76e0*/  MUFU.TANH R219, R11 ;  /* 0x0000000b00db7308 */ /* 0x0002740000002400 */
[----:B------:R2:W2:Y:S10]  /*76f0*/  MUFU.TANH R212, R12 ;  /* 0x0000000c00d47308 */ /* 0x0004b40000002400 */
[----:B------:R-:W3:Y:S01]  /*7700*/  MUFU.TANH R136, R17 ;  /* 0x0000001100887308 */ /* 0x000ee20000002400 */
[----:B-1----:R-:W1:Y:S01]  /*7710*/  LDSM.16.M88.4 R8, [R229+0x2800] ;  /* 0x00280000e508783b */ /* 0x002e620000000200 */
[-C--:B----4-:R-:W-:Y:S01]  /*7720*/  HMMA.16816.F32.BF16 R20, R208, R4.reuse, R20 ;  /* 0x00000004d014723c */ /* 0x090fe20000041814 */
[----:B------:R-:W-:Y:S07]  /*7730*/  DEPBAR.LE SB0, 0x0 ;  /* 0x000080000000791a */ /* 0x000fee0000000000 */
[----:B------:R-:W4:Y:S01]  /*7740*/  MUFU.TANH R193, R19 ;  /* 0x0000001300c17308 */ /* 0x000f220000002400 */
[----:B------:R-:W-:Y:S01]  /*7750*/  BAR.SYNC.DEFER_BLOCKING 0x0 ;  /* 0x0000000000007b1d */ /* 0x000fe20000010000 */
[C---:B------:R-:W-:Y:S05]  /*7760*/  HMMA.16816.F32.BF16 R24, R200.reuse, R4, R24 ;  /* 0x00000004c818723c */ /* 0x040fea0000041818 */
[----:B--2---:R-:W-:Y:S03]  /*7770*/  FMUL.FTZ R12, R16, c[0x0][0x320] ;  /* 0x0000c800100c7a20 */ /* 0x004fe60000410000 */
[----:B------:R-:W2:Y:S01]  /*7780*/  MUFU.TANH R205, R13 ;  /* 0x0000000d00cd7308 */ /* 0x000ea20000002400 */
[-C--:B------:R-:W-:Y:S03]  /*7790*/  HMMA.16816.F32.BF16 R28, R200, R6.reuse, R28 ;  /* 0x00000006c81c723c */ /* 0x080fe6000004181c */
[----:B------:R-:W-:Y:S05]  /*77a0*/  @P6 IMAD.WIDE.U32 R4, R0, c[0x0][0x1e0], RZ ;  /* 0x0000780000046a25 */ /* 0x000fea00078e00ff */
[C---:B------:R-:W-:Y:S01]  /*77b0*/  HMMA.16816.F32.BF16 R32, R208.reuse, R6, R32 ;  /* 0x00000006d020723c */ /* 0x040fe20000041820 */
[----:B------:R-:W2:Y:S03]  /*77c0*/  MUFU.TANH R217, R14 ;  /* 0x0000000e00d97308 */ /* 0x000ea60000002400 */
[----:B------:R-:W-:Y:S01]  /*77d0*/  @P6 IADD3 R0, R5, R2, RZ ;  /* 0x0000000205006210 */ /* 0x000fe20007ffe0ff */
[----:B------:R-:W-:Y:S01]  /*77e0*/  FMUL.FTZ R22, R22, c[0x0][0x320] ;  /* 0x0000c80016167a20 */ /* 0x000fe20000410000 */
[----:B------:R2:W2:Y:S01]  /*77f0*/  LDL R5, [R1+0x28] ;  /* 0x0000280001057983 */ /* 0x0004a20000100800 */
[----:B------:R-:W-:Y:S01]  /*7800*/  @P6 MOV R2, R244 ;  /* 0x000000f400026202 */ /* 0x000fe20000000f00 */
[----:B------:R-:W-:Y:S01]  /*7810*/  FMUL.FTZ R20, R20, c[0x0][0x320] ;  /* 0x0000c80014147a20 */ /* 0x000fe20000410000 */
[----:B------:R-:W-:Y:S02]  /*7820*/  MOV R244, c[0x0][0x1e0] ;  /* 0x0000780000f47a02 */ /* 0x000fe40000000f00 */
[----:B------:R3:W2:Y:S01]  /*7830*/  MUFU.TANH R142, R22 ;  /* 0x00000016008e7308 */ /* 0x0006a20000002400 */
[----:B------:R-:W-:Y:S01]  /*7840*/  @P6 IMAD.WIDE.U32 R2, R4, 0x30, R2 ;  /* 0x0000003004026825 */ /* 0x000fe200078e0002 */
[----:B------:R-:W-:Y:S01]  /*7850*/  @P6 SHF.L.U32 R6, R244, 0x5, RZ ;  /* 0x00000005f4066819 */ /* 0x000fe200000006ff */
[-C--:B-1----:R-:W-:Y:S03]  /*7860*/  HMMA.16816.F32.BF16 R36, R208, R8.reuse, R36 ;  /* 0x00000008d024723c */ /* 0x082fe60000041824 */
[----:B------:R-:W-:Y:S02]  /*7870*/  @P6 IMAD R0, R0, 0x30, RZ ;  /* 0x0000003000006824 */ /* 0x000fe400078e02ff */
[----:B------:R-:W-:Y:S02]  /*7880*/  FMUL.FTZ R21, R21, c[0x0][0x320] ;  /* 0x0000c80015157a20 */ /* 0x000fe40000410000 */
[----:B------:R-:W1:Y:S01]  /*7890*/  MUFU.TANH R135, R20 ;  /* 0x0000001400877308 */ /* 0x000e620000002400 */
[----:B------:R-:W-:Y:S01]  /*78a0*/  FMUL.FTZ R26, R26, c[0x0][0x320] ;  /* 0x0000c8001a1a7a20 */ /* 0x000fe20000410000 */
[C---:B------:R-:W-:Y:S04]  /*78b0*/  HMMA.16816.F32.BF16 R40, R200.reuse, R8, R40 ;  /* 0x00000008c828723c */ /* 0x040fe80000041828 */
[----:B------:R-:W-:Y:S01]  /*78c0*/  @P6 IADD3 R4, R3, R0, RZ ;  /* 0x0000000003046210 */ /* 0x000fe20007ffe0ff */
[----:B------:R-:W-:Y:S01]  /*78d0*/  FMUL.FTZ R27, R27, c[0x0][0x320] ;  /* 0x0000c8001b1b7a20 */ /* 0x000fe20000410000 */
[----:B------:R-:W-:Y:S01]  /*78e0*/  @P6 SHF.L.U32 R0, R2, 0x1, RZ ;  /* 0x0000000102006819 */ /* 0x000fe200000006ff */
[----:B------:R-:W-:Y:S01]  /*78f0*/  FMUL.FTZ R28, R28, c[0x0][0x320] ;  /* 0x0000c8001c1c7a20 */ /* 0x000fe20000410000 */
[----:B------:R1:W1:Y:S01]  /*7900*/  MUFU.TANH R133, R21 ;  /* 0x0000001500857308 */ /* 0x0002620000002400 */
[-C--:B------:R-:W-:Y:S03]  /*7910*/  HMMA.16816.F32.BF16 R44, R200, R10.reuse, R44 ;  /* 0x0000000ac82c723c */ /* 0x080fe6000004182c */
[----:B------:R-:W-:Y:S01]  /*7920*/  @P6 SHF.L.U64.HI R4, R2, 0x1, R4 ;  /* 0x0000000102046819 */ /* 0x000fe20000010204 */
[----:B------:R-:W-:Y:S01]  /*7930*/  FMUL.FTZ R29, R29, c[0x0][0x320] ;  /* 0x0000c8001d1d7a20 */ /* 0x000fe20000410000 */
[----:B------:R-:W-:Y:S01]  /*7940*/  @P6 IADD3 R2, P0, R0, c[0x0][0x1c8], RZ ;  /* 0x0000720000026a10 */ /* 0x000fe20007f1e0ff */
[----:B------:R-:W-:Y:S01]  /*7950*/  FMUL.FTZ R30, R30, c[0x0][0x320] ;  /* 0x0000c8001e1e7a20 */ /* 0x000fe20000410000 */
[----:B------:R-:W-:Y:S01]  /*7960*/  @P6 IADD3 R0, P5, R0, 0x80, RZ ;  /* 0x0000008000006810 */ /* 0x000fe20007fbe0ff */
[----:B------:R-:W-:Y:S01]  /*7970*/  HMMA.16816.F32.BF16 R48, R208, R10, R48 ;  /* 0x0000000ad030723c */ /* 0x000fe20000041830 */
[----:B------:R4:W2:Y:S01]  /*7980*/  MUFU.TANH R207, R26 ;  /* 0x0000001a00cf7308 */ /* 0x0008a20000002400 */
[----:B------:R-:W2:Y:S02]  /*7990*/  LDL R10, [R1+0x18] ;  /* 0x00001800010a7983 */ /* 0x000ea40000100800 */
[----:B---3--:R-:W-:Y:S01]  /*79a0*/  FMUL.FTZ R22, R36, c[0x0][0x320] ;  /* 0x0000c80024167a20 */ /* 0x008fe20000410000 */
[----:B------:R-:W-:Y:S01]  /*79b0*/  @P6 IADD3.X R3, R4, c[0x0][0x1cc], RZ, P0, !PT ;  /* 0x0000730004036a10 */ /* 0x000fe200007fe4ff */
[----:B------:R-:W3:Y:S01]  /*79c0*/  LDL R36, [R1] ;  /* 0x0000000001247983 */ /* 0x000ee20000100800 */
[----:B------:R-:W-:Y:S01]  /*79d0*/  @P6 IADD3 R8, P2, R0, c[0x0][0x1c8], RZ ;  /* 0x0000720000086a10 */ /* 0x000fe20007f5e0ff */
[----:B------:R-:W-:Y:S01]  /*79e0*/  FMUL.FTZ R31, R31, c[0x0][0x320] ;  /* 0x0000c8001f1f7a20 */ /* 0x000fe20000410000 */
[----:B------:R-:W-:Y:S01]  /*79f0*/  @P6 SHF.L.U64.HI R0, R244, 0x5, R245 ;  /* 0x00000005f4006819 */ /* 0x000fe200000102f5 */
[----:B------:R-:W-:Y:S01]  /*7a00*/  @!PT LDS RZ, [RZ] ;  /* 0x00000000fffff984 */ /* 0x000fe20000000800 */
[----:B------:R-:W-:Y:S01]  /*7a10*/  @!PT LDS RZ, [RZ] ;  /* 0x00000000fffff984 */ /* 0x000fe20000000800 */
[----:B------:R-:W-:Y:S01]  /*7a20*/  @!PT LDS RZ, [RZ] ;  /* 0x00000000fffff984 */ /* 0x000fe20000000800 */
[----:B------:R4:W-:Y:S01]  /*7a30*/  @P6 LDGSTS.E.BYPASS.LTC128B.128 [R243+0x5080], [R2.64], !P4 ;  /* 0x0508000002f36fae */ /* 0x0009e2000e101d4e */
[----:B------:R4:W2:Y:S01]  /*7a40*/  MUFU.TANH R206, R27 ;  /* 0x0000001b00ce7308 */ /* 0x0008a20000002400 */
[----:B------:R-:W-:Y:S01]  /*7a50*/  @P6 IADD3.X R9, RZ, c[0x0][0x1cc], R4, P2, P5 ;  /* 0x00007300ff096a10 */ /* 0x000fe200017ea404 */
[----:B------:R-:W-:Y:S01]  /*7a60*/  FMUL.FTZ R34, R34, c[0x0][0x320] ;  /* 0x0000c80022227a20 */ /* 0x000fe20000410000 */
[----:B------:R-:W-:Y:S01]  /*7a70*/  PLOP3.LUT P0, PT, PT, PT, UP3, 0x80, 0x0 ;  /* 0x000000000000781c */ /* 0x000fe20003f0f038 */
[----:B-1----:R-:W-:Y:S02]  /*7a80*/  FMUL.FTZ R21, R37, c[0x0][0x320] ;  /* 0x0000c80025157a20 */ /* 0x002fe40000410000 */
[----:B------:R-:W-:Y:S01]  /*7a90*/  FMUL.FTZ R42, R42, c[0x0][0x320] ;  /* 0x0000c8002a2a7a20 */ /* 0x000fe20000410000 */
[----:B------:R1:W-:Y:S01]  /*7aa0*/  @P6 LDGSTS.E.BYPASS.LTC128B.128 [R243+0x6880], [R8.64], !P3 ;  /* 0x0688000008f36fae */ /* 0x0003e2000d901d4e */
[----:B------:R-:W-:Y:S02]  /*7ab0*/  FMUL.FTZ R43, R43, c[0x0][0x320] ;  /* 0x0000c8002b2b7a20 */ /* 0x000fe40000410000 */
[----:B------:R1:W1:Y:S01]  /*7ac0*/  MUFU.TANH R140, R28 ;  /* 0x0000001c008c7308 */ /* 0x0002620000002400 */
[----:B------:R-:W-:Y:S02]  /*7ad0*/  FMUL.FTZ R46, R46, c[0x0][0x320] ;  /* 0x0000c8002e2e7a20 */ /* 0x000fe40000410000 */
[----:B------:R-:W-:Y:S02]  /*7ae0*/  FMUL.FTZ R47, R47, c[0x0][0x320] ;  /* 0x0000c8002f2f7a20 */ /* 0x000fe40000410000 */
[----:B----4-:R-:W-:Y:S02]  /*7af0*/  FMUL.FTZ R26, R33, c[0x0][0x320] ;  /* 0x0000c800211a7a20 */ /* 0x010fe40000410000 */
[----:B------:R-:W-:Y:S02]  /*7b00*/  FMUL.FTZ R33, R35, c[0x0][0x320] ;  /* 0x0000c80023217a20 */ /* 0x000fe40000410000 */
[----:B------:R-:W-:Y:S01]  /*7b10*/  FMUL.FTZ R35, R40, c[0x0][0x320] ;  /* 0x0000c80028237a20 */ /* 0x000fe20000410000 */
[----:B------:R4:W2:Y:S01]  /*7b20*/  MUFU.TANH R137, R29 ;  /* 0x0000001d00897308 */ /* 0x0008a20000002400 */
[----:B------:R-:W-:Y:S02]  /*7b30*/  FMUL.FTZ R17, R48, c[0x0][0x320] ;  /* 0x0000c80030117a20 */ /* 0x000fe40000410000 */
[----:B------:R-:W-:Y:S02]  /*7b40*/  FMUL.FTZ R16, R49, c[0x0][0x320] ;  /* 0x0000c80031107a20 */ /* 0x000fe40000410000 */
[----:B------:R-:W-:Y:S01]  /*7b50*/  FMUL.FTZ R27, R32, c[0x0][0x320] ;  /* 0x0000c800201b7a20 */ /* 0x000fe20000410000 */
[----:B------:R-:W-:Y:S01]  /*7b60*/  @P6 IADD3 R2, P1, R2, R6, RZ ;  /* 0x0000000602026210 */ /* 0x000fe20007f3e0ff */
[----:B------:R-:W-:Y:S02]  /*7b70*/  FMUL.FTZ R32, R41, c[0x0][0x320] ;  /* 0x0000c80029207a20 */ /* 0x000fe40000410000 */
[----:B------:R-:W-:Y:S01]  /*7b80*/  FMUL.FTZ R20, R50, c[0x0][0x320] ;  /* 0x0000c80032147a20 */ /* 0x000fe20000410000 */
[----:B------:R4:W2:Y:S01]  /*7b90*/  MUFU.TANH R143, R30 ;  /* 0x0000001e008f7308 */ /* 0x0008a20000002400 */
[----:B------:R-:W-:Y:S01]  /*7ba0*/  @P6 IADD3.X R3, R3, R0, RZ, P1, !PT ;  /* 0x0000000003036210 */ /* 0x000fe20000ffe4ff */
[----:B------:R-:W-:Y:S01]  /*7bb0*/  FMUL.FTZ R19, R51, c[0x0][0x320] ;  /* 0x0000c80033137a20 */ /* 0x000fe20000410000 */
[----:B------:R-:W-:Y:S01]  /*7bc0*/  @P6 IADD3 R6, P2, R2, R6, RZ ;  /* 0x0000000602066210 */ /* 0x000fe20007f5e0ff */
[----:B-1----:R-:W-:Y:S02]  /*7bd0*/  FMUL.FTZ R28, R45, c[0x0][0x320] ;  /* 0x0000c8002d1c7a20 */ /* 0x002fe40000410000 */
[----:B------:R1:W-:Y:S01]  /*7be0*/  @P6 LDGSTS.E.BYPASS.LTC128B.128 [R243+0x5880], [R2.64], !P4 ;  /* 0x0588000002f36fae */ /* 0x0003e2000e101d4e */
[----:B------:R-:W-:Y:S01]  /*7bf0*/  @P6 IADD3.X R7, R3, R0, RZ, P2, !PT ;  /* 0x0000000003076210 */ /* 0x000fe200017fe4ff */
[----:B------:R-:W-:Y:S02]  /*7c00*/  FMUL.FTZ R23, R23, c[0x0][0x320] ;  /* 0x0000c80017177a20 */ /* 0x000fe40000410000 */
[----:B------:R1:W1:Y:S01]  /*7c10*/  MUFU.TANH R213, R31 ;  /* 0x0000001f00d57308 */ /* 0x0002620000002400 */
[----:B------:R-:W-:Y:S02]  /*7c20*/  FMUL.FTZ R24, R24, c[0x0][0x320] ;  /* 0x0000c80018187a20 */ /* 0x000fe40000410000 */
[----:B------:R-:W-:Y:S01]  /*7c30*/  FMUL.FTZ R25, R25, c[0x0][0x320] ;  /* 0x0000c80019197a20 */ /* 0x000fe20000410000 */
[----:B------:R2:W-:Y:S01]  /*7c40*/  @P6 LDGSTS.E.BYPASS.LTC128B.128 [R243+0x7080], [R2.64+0x80], !P3 ;  /* 0x0708008002f36fae */ /* 0x0005e2000d901d4e */
[----:B----4-:R-:W-:Y:S02]  /*7c50*/  FMUL.FTZ R29, R44, c[0x0][0x320] ;  /* 0x0000c8002c1d7a20 */ /* 0x010fe40000410000 */
[----:B------:R-:W-:Y:S03]  /*7c60*/  IMAD R0, R242, -0x30, RZ ;  /* 0xffffffd0f2007824 */ /* 0x000fe600078e02ff */
[----:B------:R4:W2:Y:S02]  /*7c70*/  MUFU.TANH R216, R15 ;  /* 0x0000000f00d87308 */ /* 0x0008a40000002400 */
[----:B------:R3:W-:Y:S01]  /*7c80*/  @P6 LDGSTS.E.BYPASS.LTC128B.128 [R243+0x6080], [R6.64], !P4 ;  /* 0x0608000006f36fae */ /* 0x0007e2000e101d4e */
[----:B------:R-:W-:Y:S07]  /*7c90*/  FMUL.FTZ R30, R39, c[0x0][0x320] ;  /* 0x0000c800271e7a20 */ /* 0x000fee0000410000 */
[----:B------:R-:W2:Y:S01]  /*7ca0*/  MUFU.TANH R12, R12 ;  /* 0x0000000c000c7308 */ /* 0x000ea20000002400 */
[----:B------:R3:W-:Y:S01]  /*7cb0*/  @P6 LDGSTS.E.BYPASS.LTC128B.128 [R243+0x7880], [R6.64+0x80], !P3 ;  /* 0x0788008006f36fae */ /* 0x0007e2000d901d4e */
[----:B-1----:R-:W-:Y:S07]  /*7cc0*/  FMUL.FTZ R31, R38, c[0x0][0x320] ;  /* 0x0000c800261f7a20 */ /* 0x002fee0000410000 */
[----:B------:R-:W0:Y:S01]  /*7cd0*/  LDGDEPBAR ;  /* 0x00000000000079af */ /* 0x000e220000000000 */
[----:B------:R4:W1:Y:S10]  /*7ce0*/  MUFU.TANH R194, R18 ;  /* 0x0000001200c27308 */ /* 0x0008740000002400 */
[----:B------:R4:W1:Y:S10]  /*7cf0*/  MUFU.TANH R141, R23 ;  /* 0x00000017008d7308 */ /* 0x0008740000002400 */
[----:B------:R4:W1:Y:S10]  /*7d00*/  MUFU.TANH R195, R24 ;  /* 0x0000001800c37308 */ /* 0x0008740000002400 */
[----:B------:R4:W1:Y:S10]  /*7d10*/  MUFU.TANH R192, R25 ;  /* 0x0000001900c07308 */ /* 0x0008740000002400 */
        /* <DEDUP_REMOVED lines=19> */
[----:B--2---:R-:W-:Y:S02]  /*7e50*/  @P0 MOV R5, R10 ;  /* 0x0000000a00050202 */ /* 0x004fe40000000f00 */
[----:B------:R-:W-:Y:S02]  /*7e60*/  PLOP3.LUT P0, PT, PT, PT, UP2, 0x40, 0x0 ;  /* 0x000000000000781c */ /* 0x000fe40003f0e828 */
[----:B---3--:R-:W-:Y:S01]  /*7e70*/  IADD3 R7, -R36, 0x1, R0 ;  /* 0x0000000124077810 */ /* 0x008fe20007ffe100 */
[----:B------:R-:W2:Y:S03]  /*7e80*/  SHFL.IDX PT, R4, R5, RZ, 0x1c1f ;  /* 0x001c1fff05047589 */ /* 0x000ea600000e0000 */
[----:B------:R-:W-:Y:S01]  /*7e90*/  IADD3 R7, R7, c[0x0][0x1d0], RZ ;  /* 0x0000740007077a10 */ /* 0x000fe20007ffe0ff */
[----:B------:R-:W3:Y:S03]  /*7ea0*/  MUFU.TANH R19, R19 ;  /* 0x0000001300137308 */ /* 0x000ee60000002400 */
[----:B------:R-:W-:Y:S04]  /*7eb0*/  IADD3 R7, R7, -c[0x0][0x168], RZ ;  /* 0x80005a0007077a10 */ /* 0x000fe80007ffe0ff */
[C---:B------:R-:W-:Y:S02]  /*7ec0*/  IADD3 R6, R7.reuse, c[0x0][0x328], RZ ;  /* 0x0000ca0007067a10 */ /* 0x040fe40007ffe0ff */
[----:B------:R-:W-:Y:S02]  /*7ed0*/  IADD3 R7, R7, UR6, RZ ;  /* 0x0000000607077c10 */ /* 0x000fe4000fffe0ff */
[----:B--2---:R-:W-:Y:S02]  /*7ee0*/  IADD3 R3, R6, R4, RZ ;  /* 0x0000000406037210 */ /* 0x004fe40007ffe0ff */
[----:B------:R-:W-:Y:S01]  /*7ef0*/  IADD3 R2, R4, R7, RZ ;  /* 0x0000000704027210 */ /* 0x000fe20007ffe0ff */
[----:B------:R-:W-:-:S05]  /*7f00*/  @P0 BRA `(.L_x_902) ;  /* 0x0000019000000947 */ /* 0x000fca0003800000 */
[----:B-1--4-:R-:W-:Y:S01]  /*7f10*/  IADD3 R4, R4, c[0x0][0x1d0], RZ ;  /* 0x0000740004047a10 */ /* 0x012fe20007ffe0ff */
        /* <DEDUP_REMOVED lines=13> */
.L_x_904:
[----:B------:R-:W-:Y:S04]  /*7ff0*/  MOV R8, c[0x0][0x32c] ;  /* 0x0000cb0000087a02 */ /* 0x000fe80000000f00 */
[----:B------:R-:W-:Y:S11]  /*8000*/  ISETP.NE.AND P0, PT, R8, 0x1, PT ;  /* 0x000000010800780c */ /* 0x000ff60003f05270 */
[----:B------:R-:W-:Y:S02]  /*8010*/  @!UPT UIADD3 URZ, URZ, URZ, URZ ;  /* 0x0000003f3f3ff290 */ /* 0x000fe4000fffe03f */
[----:B------:R-:W-:Y:S05]  /*8020*/  @P0 IMAD.HI.U32 R8, R4, c[0x0][0x330], RZ ;  /* 0x0000cc0004080a27 */ /* 0x000fea00078e00ff */
[----:B------:R-:W-:Y:S02]  /*8030*/  @P0 SHF.R.U32.HI R4, RZ, c[0x0][0x334], R8 ;  /* 0x0000cd00ff040a19 */ /* 0x000fe40000011608 */
.L_x_905:
[----:B------:R-:W-:Y:S05]  /*8040*/  BSYNC B0 ;  /* 0x0000000000007941 */ /* 0x000fea0003800000 */
.L_x_903:
[----:B------:R-:W-:Y:S04]  /*8050*/  IMAD.IADD R8, R0, 0x1, -R36 ;  /* 0x0000000100087824 */ /* 0x000fe800078e0a24 */
[----:B------:R-:W-:Y:S05]  /*8060*/  IMAD R4, R4, c[0x0][0x32c], R8 ;  /* 0x0000cb0004047a24 */ /* 0x000fea00078e0208 */
[----:B------:R-:W-:Y:S02]  /*8070*/  IADD3 R8, R4, c[0x0][0x32c], RZ ;  /* 0x0000cb0004087a10 */ /* 0x000fe40007ffe0ff */
[----:B------:R-:W-:Y:S02]  /*8080*/  IMNMX R2, R2, R4, !PT ;  /* 0x0000000402027217 */ /* 0x000fe40007800200 */
[----:B------:R-:W-:Y:S02]  /*8090*/  IMNMX R3, R3, R8, PT ;  /* 0x0000000803037217 */ /* 0x000fe40003800200 */
.L_x_902:
[C---:B-1--4-:R-:W-:Y:S01]  /*80a0*/  ISETP.GE.AND P0, PT, R0.reuse, 0x1, PT ;  /* 0x000000010000780c */ /* 0x052fe20003f06270 */
[----:B------:R-:W1:Y:S01]  /*80b0*/  SHFL.IDX PT, R4, R5, 0x1, 0x1c1f ;  /* 0x003c1f0005047f89 */ /* 0x000e6200000e0000 */
[----:B------:R-:W-:Y:S02]  /*80c0*/  ISETP.GE.AND P2, PT, R0, 0x9, PT ;  /* 0x000000090000780c */ /* 0x000fe40003f46270 */
[----:B------:R-:W-:Y:S02]  /*80d0*/  P2R R15, PR, RZ, 0x1 ;  /* 0x00000001ff0f7803 */ /* 0x000fe40000000000 */
[----:B------:R-:W-:Y:S02]  /*80e0*/  ISETP.GT.AND P0, PT, R2, RZ, !P0 ;  /* 0x000000ff0200720c */ /* 0x000fe40004704270 */
[----:B------:R-:W-:Y:S02]  /*80f0*/  ISETP.GE.AND P1, PT, R0, 0x2, PT ;  /* 0x000000020000780c */ /* 0x000fe40003f26270 */
[----:B------:R-:W-:Y:S02]  /*8100*/  ISETP.LT.OR P0, PT, R3, 0x1, P0 ;  /* 0x000000010300780c */ /* 0x000fe40000701670 */
[----:B------:R-:W-:Y:S02]  /*8110*/  P2R R14, PR, RZ, 0x2 ;  /* 0x00000002ff0e7803 */ /* 0x000fe40000000000 */
[----:B------:R-:W-:Y:S02]  /*8120*/  FSEL R18, R197, -INF , !P0 ;  /* 0xff800000c5127808 */ /* 0x000fe40004000000 */
[C---:B------:R-:W-:Y:S02]  /*8130*/  ISETP.GT.AND P0, PT, R2.reuse, 0x8, !P2 ;  /* 0x000000080200780c */ /* 0x040fe40005704270 */
[----:B------:R-:W-:Y:S02]  /*8140*/  ISETP.GT.AND P1, PT, R2, 0x1, !P1 ;  /* 0x000000010200780c */ /* 0x000fe40004f24270 */
[----:B------:R-:W-:Y:S02]  /*8150*/  P2R R13, PR, RZ, 0x4 ;  /* 0x00000004ff0d7803 */ /* 0x000fe40000000000 */
[C---:B------:R-:W-:Y:S02]  /*8160*/  ISETP.LT.OR P0, PT, R3.reuse, 0x9, P0 ;  /* 0x000000090300780c */ /* 0x040fe40000701670 */
[----:B------:R-:W-:Y:S02]  /*8170*/  ISETP.GE.AND P2, PT, R0, 0xa, PT ;  /* 0x0000000a0000780c */ /* 0x000fe40003f46270 */
[C---:B------:R-:W-:Y:S02]  /*8180*/  ISETP.LT.OR P1, PT, R3.reuse, 0x2, P1 ;  /* 0x000000020300780c */ /* 0x040fe40000f21670 */
[----:B------:R-:W-:Y:S02]  /*8190*/  FSEL R25, R12, -INF , !P0 ;  /* 0xff8000000c197808 */ /* 0x000fe40004000000 */
[----:B------:R-:W-:Y:S02]  /*81a0*/  ISETP.GT.AND P0, PT, R2, 0x9, !P2 ;  /* 0x000000090200780c */ /* 0x000fe40005704270 */
[----:B------:R-:W-:Y:S02]  /*81b0*/  FSEL R23, R196, -INF , !P1 ;  /* 0xff800000c4177808 */ /* 0x000fe40004800000 */
[C---:B------:R-:W-:Y:S02]  /*81c0*/  ISETP.LT.OR P0, PT, R3.reuse, 0xa, P0 ;  /* 0x0000000a0300780c */ /* 0x040fe40000701670 */
[----:B------:R-:W-:Y:S02]  /*81d0*/  ISETP.GE.AND P1, PT, R0, 0x11, PT ;  /* 0x000000110000780c */ /* 0x000fe40003f26270 */
[----:B------:R-:W-:Y:S02]  /*81e0*/  FSEL R24, R136, -INF , !P0 ;  /* 0xff80000088187808 */ /* 0x000fe40004000000 */
[----:B------:R-:W-:Y:S02]  /*81f0*/  ISETP.GT.AND P0, PT, R2, 0x10, !P1 ;  /* 0x000000100200780c */ /* 0x000fe40004f04270 */
[----:B------:R-:W-:Y:S02]  /*8200*/  P2R R11, PR, RZ, 0x2 ;  /* 0x00000002ff0b7803 */ /* 0x000fe40000000000 */
[----:B------:R-:W-:Y:S02]  /*8210*/  ISETP.LT.OR P0, PT, R3, 0x11, P0 ;  /* 0x000000110300780c */ /* 0x000fe40000701670 */
        /* <DEDUP_REMOVED lines=14> */
[C---:B------:R-:W-:Y:S02]  /*8300*/  ISETP.LT.OR P0, PT, R3.reuse, 0x1a, P0 ;  /* 0x0000001a0300780c */ /* 0x040fe40000701670 */
[----:B------:R-:W-:Y:S02]  /*8310*/  ISETP.GE.AND P1, PT, R0, 0x21, PT ;  /* 0x000000210000780c */ /* 0x000fe40003f26270 */
[----:B------:R-:W-:Y:S02]  /*8320*/  FSEL R203, R26, -INF , !P0 ;  /* 0xff8000001acb7808 */ /* 0x000fe40004000000 */
[----:B------:R-:W-:Y:S02]  /*8330*/  ISETP.GT.AND P0, PT, R2, 0x20, !P1 ;  /* 0x000000200200780c */ /* 0x000fe40004f04270 */
[C---:B------:R-:W-:Y:S02]  /*8340*/  ISETP.GE.AND P6, PT, R0.reuse, 0x22, PT ;  /* 0x000000220000780c */ /* 0x040fe40003fc6270 */
[C---:B------:R-:W-:Y:S02]  /*8350*/  ISETP.LT.OR P0, PT, R3.reuse, 0x21, P0 ;  /* 0x000000210300780c */ /* 0x040fe40000701670 */
[----:B------:R-:W-:Y:S02]  /*8360*/  ISETP.GE.AND P5, PT, R0, 0x29, PT ;  /* 0x000000290000780c */ /* 0x000fe40003fa6270 */
[----:B------:R-:W-:Y:S02]  /*8370*/  FSEL R223, R22, -INF , !P0 ;  /* 0xff80000016df7808 */ /* 0x000fe40004000000 */
[C---:B------:R-:W-:Y:S02]  /*8380*/  ISETP.GT.AND P0, PT, R2.reuse, 0x21, !P6 ;  /* 0x000000210200780c */ /* 0x040fe40007704270 */
[----:B------:R-:W-:Y:S02]  /*8390*/  P2R R12, PR, RZ, 0x4 ;  /* 0x00000004ff0c7803 */ /* 0x000fe40000000000 */
[----:B------:R-:W-:Y:S04]  /*83a0*/  ISETP.LT.OR P0, PT, R3, 0x22, P0 ;  /* 0x000000220300780c */ /* 0x000fe80000701670 */
[----:B------:R-:W-:Y:S02]  /*83b0*/  FSEL R244, R21, -INF , !P0 ;  /* 0xff80000015f47808 */ /* 0x000fe40004000000 */
[----:B------:R-:W-:Y:S04]  /*83c0*/  ISETP.GT.AND P0, PT, R2, 0x28, !P5 ;  /* 0x000000280200780c */ /* 0x000fe80006f04270 */
[----:B------:R-:W-:Y:S04]  /*83d0*/  ISETP.LT.OR P0, PT, R3, 0x29, P0 ;  /* 0x000000290300780c */ /* 0x000fe80000701670 */
[----:B------:R-:W-:Y:S02]  /*83e0*/  FSEL R248, R17, -INF , !P0 ;  /* 0xff80000011f87808 */ /* 0x000fe40004000000 */
[----:B------:R-:W-:Y:S04]  /*83f0*/  ISETP.GE.AND P0, PT, R0, 0x2a, PT ;  /* 0x0000002a0000780c */ /* 0x000fe80003f06270 */
[----:B------:R-:W-:Y:S01]  /*8400*/  ISETP.GT.AND P2, PT, R2, 0x29, !P0 ;  /* 0x000000290200780c */ /* 0x000fe20004744270 */
[--C-:B-1----:R-:W-:Y:S03]  /*8410*/  IMAD.IADD R2, R7, 0x1, R4.reuse ;  /* 0x0000000107027824 */ /* 0x102fe600078e0204 */
[----:B------:R-:W-:Y:S01]  /*8420*/  ISETP.LT.OR P2, PT, R3, 0x2a, P2 ;  /* 0x0000002a0300780c */ /* 0x000fe20001741670 */
[----:B------:R-:W-:Y:S03]  /*8430*/  IMAD.IADD R3, R6, 0x1, R4 ;  /* 0x0000000106037824 */ /* 0x000fe600078e0204 */
[----:B------:R-:W-:Y:S02]  /*8440*/  FSEL R250, R16, -INF , !P2 ;  /* 0xff80000010fa7808 */ /* 0x000fe40005000000 */
[----:B------:R-:W-:Y:S11]  /*8450*/  PLOP3.LUT P2, PT, PT, PT, UP2, 0x40, 0x0 ;  /* 0x000000000000781c */ /* 0x000ff60003f4e828 */
[----:B------:R-:W-:Y:S02]  /*8460*/  @!UPT UIADD3 URZ, URZ, URZ, URZ ;  /* 0x0000003f3f3ff290 */ /* 0x000fe4000fffe03f */
[----:B------:R-:W-:-:S05]  /*8470*/  @P2 BRA `(.L_x_906) ;  /* 0x0000019000002947 */ /* 0x000fca0003800000 */
        /* <DEDUP_REMOVED lines=14> */
.L_x_908:
[----:B------:R-:W-:Y:S04]  /*8560*/  MOV R16, c[0x0][0x32c] ;  /* 0x0000cb0000107a02 */ /* 0x000fe80000000f00 */
[----:B------:R-:W-:Y:S11]  /*8570*/  ISETP.NE.AND P2, PT, R16, 0x1, PT ;  /* 0x000000011000780c */ /* 0x000ff60003f45270 */
[----:B------:R-:W-:Y:S02]  /*8580*/  @!UPT UIADD3 URZ, URZ, URZ, URZ ;  /* 0x0000003f3f3ff290 */ /* 0x000fe4000fffe03f */
[----:B------:R-:W-:Y:S05]  /*8590*/  @P2 IMAD.HI.U32 R16, R4, c[0x0][0x330], RZ ;  /* 0x0000cc0004102a27 */ /* 0x000fea00078e00ff */
[----:B------:R-:W-:Y:S02]  /*85a0*/  @P2 SHF.R.U32.HI R4, RZ, c[0x0][0x334], R16 ;  /* 0x0000cd00ff042a19 */ /* 0x000fe40000011610 */
.L_x_909:
[----:B------:R-:W-:Y:S05]  /*85b0*/  BSYNC B0 ;  /* 0x0000000000007941 */ /* 0x000fea0003800000 */
.L_x_907:
[----:B------:R-:W-:Y:S04]  /*85c0*/  IMAD.IADD R16, R0, 0x1, -R36 ;  /* 0x0000000100107824 */ /* 0x000fe800078e0a24 */
[----:B------:R-:W-:Y:S05]  /*85d0*/  IMAD R4, R4, c[0x0][0x32c], R16 ;  /* 0x0000cb0004047a24 */ /* 0x000fea00078e0210 */
[----:B------:R-:W-:Y:S02]  /*85e0*/  IADD3 R16, R4, c[0x0][0x32c], RZ ;  /* 0x0000cb0004107a10 */ /* 0x000fe40007ffe0ff */
[----:B------:R-:W-:Y:S02]  /*85f0*/  IMNMX R2, R2, R4, !PT ;  /* 0x0000000402027217 */ /* 0x000fe40007800200 */
[----:B------:R-:W-:Y:S02]  /*8600*/  IMNMX R3, R3, R16, PT ;  /* 0x0000001003037217 */ /* 0x000fe40003800200 */
.L_x_906:
[----:B------:R-:W-:Y:S01]  /*8610*/  ISETP.NE.AND P2, PT, R14, RZ, PT ;  /* 0x000000ff0e00720c */ /* 0x000fe20003f45270 */
[----:B------:R-:W1:Y:S03]  /*8620*/  SHFL.IDX PT, R4, R5, 0x2, 0x1c1f ;  /* 0x005c1f0005047f89 */ /* 0x000e6600000e0000 */
[C---:B------:R-:W-:Y:S04]  /*8630*/  ISETP.GT.AND P2, PT, R2.reuse, 0x1, !P2 ;  /* 0x000000010200780c */ /* 0x040fe80005744270 */
[----:B------:R-:W-:Y:S04]  /*8640*/  ISETP.LT.OR P2, PT, R3, 0x2, P2 ;  /* 0x000000020300780c */ /* 0x000fe80001741670 */
[----:B------:R-:W-:Y:S02]  /*8650*/  FSEL R21, R199, -INF , !P2 ;  /* 0xff800000c7157808 */ /* 0x000fe40005000000 */
[----:B------:R-:W-:Y:S04]  /*8660*/  ISETP.NE.AND P2, PT, R13, RZ, PT ;  /* 0x000000ff0d00720c */ /* 0x000fe80003f45270 */
[----:B------:R-:W-:Y:S04]  /*8670*/  ISETP.GT.AND P2, PT, R2, 0x8, !P2 ;  /* 0x000000080200780c */ /* 0x000fe80005744270 */
[C---:B------:R-:W-:Y:S04]  /*8680*/  ISETP.LT.OR P2, PT, R3.reuse, 0x9, P2 ;  /* 0x000000090300780c */ /* 0x040fe80001741670 */
[----:B------:R-:W-:Y:S02]  /*8690*/  FSEL R22, R194, -INF , !P2 ;  /* 0xff800000c2167808 */ /* 0x000fe40005000000 */
[----:B------:R-:W-:Y:S04]  /*86a0*/  ISETP.NE.AND P2, PT, R12, RZ, PT ;  /* 0x000000ff0c00720c */ /* 0x000fe80003f45270 */
        /* <DEDUP_REMOVED lines=19> */
[C---:B------:R-:W-:Y:S04]  /*87e0*/  ISETP.GT.AND P2, PT, R2.reuse, 0x20, !P1 ;  /* 0x000000200200780c */ /* 0x040fe80004f44270 */
[----:B------:R-:W-:Y:S04]  /*87f0*/  ISETP.LT.OR P2, PT, R3, 0x21, P2 ;  /* 0x000000210300780c */ /* 0x000fe80001741670 */
[----:B------:R-:W-:Y:S02]  /*8800*/  FSEL R221, R31, -INF , !P2 ;  /* 0xff8000001fdd7808 */ /* 0x000fe40005000000 */
[----:B------:R-:W-:Y:S04]  /*8810*/  ISETP.GT.AND P2, PT, R2, 0x21, !P6 ;  /* 0x000000210200780c */ /* 0x000fe80007744270 */
[C---:B------:R-:W-:Y:S04]  /*8820*/  ISETP.LT.OR P2, PT, R3.reuse, 0x22, P2 ;  /* 0x000000220300780c */ /* 0x040fe80001741670 */
[----:B------:R-:W-:Y:S02]  /*8830*/  FSEL R222, R30, -INF , !P2 ;  /* 0xff8000001ede7808 */ /* 0x000fe40005000000 */
[----:B------:R-:W-:Y:S04]  /*8840*/  ISETP.GT.AND P2, PT, R2, 0x28, !P5 ;  /* 0x000000280200780c */ /* 0x000fe80006f44270 */
[----:B------:R-:W-:Y:S04]  /*8850*/  ISETP.LT.OR P2, PT, R3, 0x29, P2 ;  /* 0x000000290300780c */ /* 0x000fe80001741670 */
[----:B------:R-:W-:Y:S02]  /*8860*/  FSEL R245, R20, -INF , !P2 ;  /* 0xff80000014f57808 */ /* 0x000fe40005000000 */
[----:B------:R-:W-:Y:S04]  /*8870*/  ISETP.NE.AND P2, PT, R15, RZ, PT ;  /* 0x000000ff0f00720c */ /* 0x000fe80003f45270 */
[----:B------:R-:W-:Y:S04]  /*8880*/  ISETP.GT.AND P2, PT, R2, RZ, !P2 ;  /* 0x000000ff0200720c */ /* 0x000fe80005744270 */
[----:B------:R-:W-:Y:S04]  /*8890*/  ISETP.LT.OR P2, PT, R3, 0x1, P2 ;  /* 0x000000010300780c */ /* 0x000fe80001741670 */
[----:B------:R-:W-:Y:S02]  /*88a0*/  FSEL R17, R214, -INF , !P2 ;  /* 0xff800000d6117808 */ /* 0x000fe40005000000 */
[----:B------:R-:W-:Y:S01]  /*88b0*/  ISETP.GT.AND P2, PT, R2, 0x29, !P0 ;  /* 0x000000290200780c */ /* 0x000fe20004744270 */
[--C-:B-1----:R-:W-:Y:S03]  /*88c0*/  IMAD.IADD R2, R7, 0x1, R4.reuse ;  /* 0x0000000107027824 */ /* 0x102fe600078e0204 */
[----:B------:R-:W-:Y:S01]  /*88d0*/  ISETP.LT.OR P2, PT, R3, 0x2a, P2 ;  /* 0x0000002a0300780c */ /* 0x000fe20001741670 */
[----:B------:R-:W-:Y:S03]  /*88e0*/  IMAD.IADD R3, R6, 0x1, R4 ;  /* 0x0000000106037824 */ /* 0x000fe600078e0204 */
[----:B---3--:R-:W-:Y:S02]  /*88f0*/  FSEL R247, R19, -INF , !P2 ;  /* 0xff80000013f77808 */ /* 0x008fe40005000000 */
        /* <DEDUP_REMOVED lines=17> */
.L_x_912:
[----:B------:R-:W-:Y:S04]  /*8a10*/  MOV R16, c[0x0][0x32c] ;  /* 0x0000cb0000107a02 */ /* 0x000fe80000000f00 */
[----:B------:R-:W-:Y:S11]  /*8a20*/  ISETP.NE.AND P2, PT, R16, 0x1, PT ;  /* 0x000000011000780c */ /* 0x000ff60003f45270 */
[----:B------:R-:W-:Y:S02]  /*8a30*/  @!UPT UIADD3 URZ, URZ, URZ, URZ ;  /* 0x0000003f3f3ff290 */ /* 0x000fe4000fffe03f */
[----:B------:R-:W-:Y:S05]  /*8a40*/  @P2 IMAD.HI.U32 R16, R4, c[0x0][0x330], RZ ;  /* 0x0000cc0004102a27 */ /* 0x000fea00078e00ff */
[----:B------:R-:W-:Y:S02]  /*8a50*/  @P2 SHF.R.U32.HI R4, RZ, c[0x0][0x334], R16 ;  /* 0x0000cd00ff042a19 */ /* 0x000fe40000011610 */
.L_x_913:
[----:B------:R-:W-:Y:S05]  /*8a60*/  BSYNC B0 ;  /* 0x0000000000007941 */ /* 0x000fea0003800000 */
.L_x_911:
[----:B------:R-:W-:Y:S04]  /*8a70*/  IMAD.IADD R16, R0, 0x1, -R36 ;  /* 0x0000000100107824 */ /* 0x000fe800078e0a24 */
[----:B------:R-:W-:Y:S05]  /*8a80*/  IMAD R4, R4, c[0x0][0x32c], R16 ;  /* 0x0000cb0004047a24 */ /* 0x000fea00078e0210 */
[----:B------:R-:W-:Y:S02]  /*8a90*/  IADD3 R16, R4, c[0x0][0x32c], RZ ;  /* 0x0000cb0004107a10 */ /* 0x000fe40007ffe0ff */
[----:B------:R-:W-:Y:S02]  /*8aa0*/  IMNMX R2, R2, R4, !PT ;  /* 0x0000000402027217 */ /* 0x000fe40007800200 */
[----:B------:R-:W-:Y:S02]  /*8ab0*/  IMNMX R3, R3, R16, PT ;  /* 0x0000001003037217 */ /* 0x000fe40003800200 */
.L_x_910:
        /* <DEDUP_REMOVED lines=35> */
[C---:B------:R-:W-:Y:S04]  /*8cf0*/  ISETP.GT.AND P2, PT, R2.reuse, 0x28, !P5 ;  /* 0x000000280200780c */ /* 0x040fe80006f44270 */
        /* <DEDUP_REMOVED lines=28> */
.L_x_916:
[----:B------:R-:W-:Y:S04]  /*8ec0*/  MOV R5, c[0x0][0x32c] ;  /* 0x0000cb0000057a02 */ /* 0x000fe80000000f00 */
[----:B------:R-:W-:Y:S11]  /*8ed0*/  ISETP.NE.AND P2, PT, R5, 0x1, PT ;  /* 0x000000010500780c */ /* 0x000ff60003f45270 */
[----:B------:R-:W-:Y:S02]  /*8ee0*/  @!UPT UIADD3 URZ, URZ, URZ, URZ ;  /* 0x0000003f3f3ff290 */ /* 0x000fe4000fffe03f */
[----:B------:R-:W-:Y:S05]  /*8ef0*/  @P2 IMAD.HI.U32 R5, R4, c[0x0][0x330], RZ ;  /* 0x0000cc0004052a27 */ /* 0x000fea00078e00ff */
[----:B------:R-:W-:Y:S02]  /*8f00*/  @P2 SHF.R.U32.HI R4, RZ, c[0x0][0x334], R5 ;  /* 0x0000cd00ff042a19 */ /* 0x000fe40000011605 */
.L_x_917:
[----:B------:R-:W-:Y:S05]  /*8f10*/  BSYNC B0 ;  /* 0x0000000000007941 */ /* 0x000fea0003800000 */
.L_x_915:
[----:B------:R-:W-:Y:S04]  /*8f20*/  IMAD.IADD R0, R0, 0x1, -R36 ;  /* 0x0000000100007824 */ /* 0x000fe800078e0a24 */
[----:B------:R-:W-:Y:S05]  /*8f30*/  IMAD R4, R4, c[0x0][0x32c], R0 ;  /* 0x0000cb0004047a24 */ /* 0x000fea00078e0200 */
[----:B------:R-:W-:Y:S02]  /*8f40*/  IADD3 R0, R4, c[0x0][0x32c], RZ ;  /* 0x0000cb0004007a10 */ /* 0x000fe40007ffe0ff */
[----:B------:R-:W-:Y:S02]  /*8f50*/  IMNMX R2, R2, R4, !PT ;  /* 0x0000000402027217 */ /* 0x000fe40007800200 */
[----:B------:R-:W-:Y:S02]  /*8f60*/  IMNMX R3, R3, R0, PT ;  /* 0x0000000003037217 */ /* 0x000fe40003800200 */
.L_x_914:
[----:B------:R-:W-:Y:S01]  /*8f70*/  FMNMX.FTZ R137, R18, R132, !PT ;  /* 0x0000008412897209 */ /* 0x000fe20007810000 */
[----:B------:R-:W-:Y:S01]  /*8f80*/  LDSM.16.MT88.4 R36, [R226+0x2080] ;  /* 0x00208000e224783b */ /* 0x000fe20000004200 */
[----:B------:R-:W-:Y:S02]  /*8f90*/  ISETP.NE.AND P2, PT, R15, RZ, PT ;  /* 0x000000ff0f00720c */ /* 0x000fe40003f45270 */
[----:B------:R-:W-:Y:S02]  /*8fa0*/  FMNMX.FTZ R137, R23, R137, !PT ;  /* 0x0000008917897209 */ /* 0x000fe40007810000 */
[----:B------:R-:W-:Y:S02]  /*8fb0*/  ISETP.GT.AND P2, PT, R2, RZ, !P2 ;  /* 0x000000ff0200720c */ /* 0x000fe40005744270 */
[----:B------:R-:W-:Y:S02]  /*8fc0*/  FMNMX.FTZ R137, R25, R137, !PT ;  /* 0x0000008919897209 */ /* 0x000fe40007810000 */
[----:B------:R-:W-:Y:S02]  /*8fd0*/  ISETP.LT.OR P2, PT, R3, 0x1, P2 ;  /* 0x000000010300780c */ /* 0x000fe40001741670 */
[----:B------:R-:W-:Y:S02]  /*8fe0*/  FMNMX.FTZ R137, R24, R137, !PT ;  /* 0x0000008918897209 */ /* 0x000fe40007810000 */
[----:B------:R-:W-:Y:S02]  /*8ff0*/  FMNMX.FTZ R0, R17, R134, !PT ;  /* 0x0000008611007209 */ /* 0x000fe40007810000 */
[----:B------:R-:W-:Y:S02]  /*9000*/  FMNMX.FTZ R137, R196, R137, !PT ;  /* 0x00000089c4897209 */ /* 0x000fe40007810000 */
[----:B------:R-:W-:Y:S02]  /*9010*/  FSEL R5, R220, -INF , !P2 ;  /* 0xff800000dc057808 */ /* 0x000fe40005000000 */
[----:B------:R-:W-:Y:S02]  /*9020*/  FMNMX.FTZ R137, R198, R137, !PT ;  /* 0x00000089c6897209 */ /* 0x000fe40007810000 */
[----:B------:R-:W-:Y:S02]  /*9030*/  ISETP.NE.AND P2, PT, R14, RZ, PT ;  /* 0x000000ff0e00720c */ /* 0x000fe40003f45270 */
[----:B------:R-:W-:Y:S02]  /*9040*/  FMNMX.FTZ R137, R200, R137, !PT ;  /* 0x00000089c8897209 */ /* 0x000fe40007810000 */
[----:B------:R-:W-:Y:S02]  /*9050*/  FMNMX.FTZ R0, R21, R0, !PT ;  /* 0x0000000015007209 */ /* 0x000fe40007810000 */
[----:B------:R-:W-:Y:S02]  /*9060*/  FMNMX.FTZ R137, R203, R137, !PT ;  /* 0x00000089cb897209 */ /* 0x000fe40007810000 */
[----:B------:R-:W-:Y:S02]  /*9070*/  ISETP.GT.AND P2, PT, R2, 0x1, !P2 ;  /* 0x000000010200780c */ /* 0x000fe40005744270 */
[----:B------:R-:W-:Y:S02]  /*9080*/  FMNMX.FTZ R137, R223, R137, !PT ;  /* 0x00000089df897209 */ /* 0x000fe40007810000 */
[----:B------:R-:W-:Y:S02]  /*9090*/  FMNMX.FTZ R0, R22, R0, !PT ;  /* 0x0000000016007209 */ /* 0x000fe40007810000 */
[----:B------:R-:W-:Y:S02]  /*90a0*/  FMNMX.FTZ R137, R244, R137, !PT ;  /* 0x00000089f4897209 */ /* 0x000fe40007810000 */
[----:B------:R-:W-:Y:S02]  /*90b0*/  ISETP.LT.OR P2, PT, R3, 0x2, P2 ;  /* 0x000000020300780c */ /* 0x000fe40001741670 */
[----:B------:R-:W-:Y:S02]  /*90c0*/  FMNMX.FTZ R0, R27, R0, !PT ;  /* 0x000000001b007209 */ /* 0x000fe40007810000 */
[----:B------:R-:W-:Y:S02]  /*90d0*/  FMNMX.FTZ R137, R248, R137, !PT ;  /* 0x00000089f8897209 */ /* 0x000fe40007810000 */
[----:B------:R-:W-:Y:S02]  /*90e0*/  FSEL R7, R219, -INF , !P2 ;  /* 0xff800000db077808 */ /* 0x000fe40005000000 */
[----:B------:R-:W-:Y:S02]  /*90f0*/  ISETP.NE.AND P2, PT, R13, RZ, PT ;  /* 0x000000ff0d00720c */ /* 0x000fe40003f45270 */
[----:B------:R-:W-:Y:S02]  /*9100*/  FMNMX.FTZ R0, R197, R0, !PT ;  /* 0x00000000c5007209 */ /* 0x000fe40007810000 */
[----:B------:R-:W-:Y:S02]  /*9110*/  ISETP.GT.AND P2, PT, R2, 0x8, !P2 ;  /* 0x000000080200780c */ /* 0x000fe40005744270 */
[----:B------:R-:W-:Y:S02]  /*9120*/  FMNMX.FTZ R137, R250, R137, !PT ;  /* 0x00000089fa897209 */ /* 0x000fe40007810000 */
[----:B------:R-:W-:Y:S02]  /*9130*/  FMNMX.FTZ R0, R199, R0, !PT ;  /* 0x00000000c7007209 */ /* 0x000fe40007810000 */
[----:B------:R-:W-:Y:S01]  /*9140*/  ISETP.LT.OR P2, PT, R3, 0x9, P2 ;  /* 0x000000090300780c */ /* 0x000fe20001741670 */
[----:B------:R-:W1:Y:S01]  /*9150*/  SHFL.BFLY PT, R6, R137, 0x2, 0x1f ;  /* 0x0c401f0089067f89 */ /* 0x000e6200000e0000 */
[----:B------:R-:W-:Y:S02]  /*9160*/  FMNMX.FTZ R0, R201, R0, !PT ;  /* 0x00000000c9007209 */ /* 0x000fe40007810000 */
[----:B------:R-:W-:Y:S02]  /*9170*/  FSEL R13, R217, -INF , !P2 ;  /* 0xff800000d90d7808 */ /* 0x000fe40005000000 */
[----:B------:R-:W-:Y:S02]  /*9180*/  ISETP.NE.AND P2, PT, R12, RZ, PT ;  /* 0x000000ff0c00720c */ /* 0x000fe40003f45270 */
[----:B------:R-:W-:Y:S02]  /*9190*/  FMNMX.FTZ R0, R204, R0, !PT ;  /* 0x00000000cc007209 */ /* 0x000fe40007810000 */
[----:B------:R-:W-:Y:S02]  /*91a0*/  ISETP.GT.AND P2, PT, R2, 0x9, !P2 ;  /* 0x000000090200780c */ /* 0x000fe40005744270 */
[----:B------:R-:W-:Y:S02]  /*91b0*/  FMNMX.FTZ R0, R221, R0, !PT ;  /* 0x00000000dd007209 */ /* 0x000fe40007810000 */
[----:B------:R-:W-:Y:S02]  /*91c0*/  ISETP.LT.OR P2, PT, R3, 0xa, P2 ;  /* 0x0000000a0300780c */ /* 0x000fe40001741670 */
[----:B------:R-:W-:Y:S02]  /*91d0*/  FMNMX.FTZ R0, R222, R0, !PT ;  /* 0x00000000de007209 */ /* 0x000fe40007810000 */
[----:B------:R-:W-:Y:S02]  /*91e0*/  FSEL R12, R216, -INF , !P2 ;  /* 0xff800000d80c7808 */ /* 0x000fe40005000000 */
[----:B------:R-:W-:Y:S02]  /*91f0*/  ISETP.NE.AND P2, PT, R11, RZ, PT ;  /* 0x000000ff0b00720c */ /* 0x000fe40003f45270 */
[----:B------:R-:W-:Y:S02]  /*9200*/  FMNMX.FTZ R0, R245, R0, !PT ;  /* 0x00000000f5007209 */ /* 0x000fe40007810000 */
[----:B------:R-:W-:Y:S02]  /*9210*/  ISETP.GT.AND P2, PT, R2, 0x10, !P2 ;  /* 0x000000100200780c */ /* 0x000fe40005744270 */
[----:B------:R-:W-:Y:S02]  /*9220*/  FMNMX.FTZ R0, R247, R0, !PT ;  /* 0x00000000f7007209 */ /* 0x000fe40007810000 */
[----:B------:R-:W-:Y:S02]  /*9230*/  ISETP.LT.OR P2, PT, R3, 0x11, P2 ;  /* 0x000000110300780c */ /* 0x000fe40001741670 */
[----:B-1----:R-:W-:Y:S02]  /*9240*/  FMNMX.FTZ R137, R137, R6, !PT ;  /* 0x0000000689897209 */ /* 0x002fe40007810000 */
[----:B------:R-:W1:Y:S01]  /*9250*/  SHFL.BFLY PT, R6, R0, 0x2, 0x1f ;  /* 0x0c401f0000067f89 */ /* 0x000e6200000e0000 */
        /* <DEDUP_REMOVED lines=14> */
[----:B------:R-:W-:Y:S02]  /*9340*/  FMNMX.FTZ R4, R205, R4, !PT ;  /* 0x00000004cd047209 */ /* 0x000fe40007810000 */
[----:B------:R-:W-:Y:S01]  /*9350*/  FSEL R211, R143, -INF , !P2 ;  /* 0xff8000008fd37808 */ /* 0x000fe20005000000 */
[----:B------:R-:W1:Y:S01]  /*9360*/  SHFL.BFLY PT, R136, R0, 0x1, 0x1f ;  /* 0x0c201f0000887f89 */ /* 0x000e6200000e0000 */
[----:B------:R-:W-:Y:S02]  /*9370*/  ISETP.NE.AND P2, PT, R8, RZ, PT ;  /* 0x000000ff0800720c */ /* 0x000fe40003f45270 */
[----:B------:R-:W-:Y:S02]  /*9380*/  FMNMX.FTZ R4, R209, R4, !PT ;  /* 0x00000004d1047209 */ /* 0x000fe40007810000 */
[----:B------:R-:W-:Y:S02]  /*9390*/  FMNMX.FTZ R6, R5, R139, !PT ;  /* 0x0000008b05067209 */ /* 0x000fe40007810000 */
[----:B------:R-:W-:Y:S01]  /*93a0*/  FMNMX.FTZ R4, R210, R4, !PT ;  /* 0x00000004d2047209 */ /* 0x000fe20007810000 */
[----:B------:R-:W2:Y:S01]  /*93b0*/  SHFL.BFLY PT, R8, R137, 0x1, 0x1f ;  /* 0x0c201f0089087f89 */ /* 0x000ea200000e0000 */
[----:B------:R-:W-:Y:S02]  /*93c0*/  FMNMX.FTZ R6, R7, R6, !PT ;  /* 0x0000000607067209 */ /* 0x000fe40007810000 */
[----:B------:R-:W-:Y:S02]  /*93d0*/  FMNMX.FTZ R4, R215, R4, !PT ;  /* 0x00000004d7047209 */ /* 0x000fe40007810000 */
[----:B------:R-:W-:Y:S02]  /*93e0*/  FMNMX.FTZ R6, R13, R6, !PT ;  /* 0x000000060d067209 */ /* 0x000fe40007810000 */
[----:B------:R-:W-:Y:S02]  /*93f0*/  FMNMX.FTZ R4, R246, R4, !PT ;  /* 0x00000004f6047209 */ /* 0x000fe40007810000 */
[----:B------:R-:W-:Y:S02]  /*9400*/  ISETP.GT.AND P2, PT, R2, 0x19, !P2 ;  /* 0x000000190200780c */ /* 0x000fe40005744270 */
[----:B------:R-:W-:Y:S02]  /*9410*/  FMNMX.FTZ R4, R249, R4, !PT ;  /* 0x00000004f9047209 */ /* 0x000fe40007810000 */
[----:B------:R-:W-:Y:S02]  /*9420*/  ISETP.LT.OR P2, PT, R3, 0x1a, P2 ;  /* 0x0000001a0300780c */ /* 0x000fe40001741670 */
[----:B------:R-:W-:Y:S02]  /*9430*/  FMNMX.FTZ R4, R218, R4, !PT ;  /* 0x00000004da047209 */ /* 0x000fe40007810000 */
[----:B-1----:R-:W-:Y:S02]  /*9440*/  FMNMX.FTZ R136, R0, R136, !PT ;  /* 0x0000008800887209 */ /* 0x002fe40007810000 */
[----:B------:R-:W-:Y:S02]  /*9450*/  FMNMX.FTZ R0, R12, R6, !PT ;  /* 0x000000060c007209 */ /* 0x000fe40007810000 */
[----:B------:R-:W-:Y:S01]  /*9460*/  ISETP.GT.AND P1, PT, R2, 0x20, !P1 ;  /* 0x000000200200780c */ /* 0x000fe20004f24270 */
[----:B------:R-:W-:Y:S01]  /*9470*/  FMUL.FTZ R142, R136, c[0x0][0x2d0] ;  /* 0x0000b400888e7a20 */ /* 0x000fe20000410000 */
[----:B------:R-:W-:Y:S02]  /*9480*/  FMNMX.FTZ R0, R207, R0, !PT ;  /* 0x00000000cf007209 */ /* 0x000fe40007810000 */
[----:B--2---:R-:W-:Y:S02]  /*9490*/  FMNMX.FTZ R137, R137, R8, !PT ;  /* 0x0000000889897209 */ /* 0x004fe40007810000 */
[----:B------:R-:W1:Y:S01]  /*94a0*/  SHFL.BFLY PT, R8, R4, 0x2, 0x1f ;  /* 0x0c401f0004087f89 */ /* 0x000e6200000e0000 */
[----:B------:R-:W-:Y:S02]  /*94b0*/  FMNMX.FTZ R0, R208, R0, !PT ;  /* 0x00000000d0007209 */ /* 0x000fe40007810000 */
[----:B------:R-:W-:Y:S01]  /*94c0*/  FSEL R206, R213, -INF , !P2 ;  /* 0xff800000d5ce7808 */ /* 0x000fe20005000000 */
[----:B------:R-:W-:Y:S01]  /*94d0*/  FMUL.FTZ R141, R137, c[0x0][0x2d0] ;  /* 0x0000b400898d7a20 */ /* 0x000fe20000410000 */
[----:B------:R-:W-:Y:S02]  /*94e0*/  ISETP.LT.OR P1, PT, R3, 0x21, P1 ;  /* 0x000000210300780c */ /* 0x000fe40000f21670 */
[----:B------:R-:W-:Y:S02]  /*94f0*/  FMNMX.FTZ R0, R211, R0, !PT ;  /* 0x00000000d3007209 */ /* 0x000fe40007810000 */
[----:B------:R-:W-:Y:S02]  /*9500*/  ISETP.GT.AND P6, PT, R2, 0x21, !P6 ;  /* 0x000000210200780c */ /* 0x000fe400077c4270 */
[----:B------:R-:W-:Y:S02]  /*9510*/  FSEL R213, R42, -INF , !P1 ;  /* 0xff8000002ad57808 */ /* 0x000fe40004800000 */
[----:B------:R-:W-:Y:S02]  /*9520*/  FMNMX.FTZ R0, R206, R0, !PT ;  /* 0x00000000ce007209 */ /* 0x000fe40007810000 */
[----:B------:R-:W-:Y:S02]  /*9530*/  ISETP.LT.OR P6, PT, R3, 0x22, P6 ;  /* 0x000000220300780c */ /* 0x000fe400037c1670 */
[C---:B------:R-:W-:Y:S02]  /*9540*/  ISETP.GT.AND P5, PT, R2.reuse, 0x28, !P5 ;  /* 0x000000280200780c */ /* 0x040fe40006fa4270 */
[----:B------:R-:W-:Y:S02]  /*9550*/  FMNMX.FTZ R0, R213, R0, !PT ;  /* 0x00000000d5007209 */ /* 0x000fe40007810000 */
[----:B------:R-:W-:Y:S02]  /*9560*/  FSEL R212, R43, -INF , !P6 ;  /* 0xff8000002bd47808 */ /* 0x000fe40007000000 */
[C---:B------:R-:W-:Y:S02]  /*9570*/  ISETP.LT.OR P5, PT, R3.reuse, 0x29, P5 ;  /* 0x000000290300780c */ /* 0x040fe40002fa1670 */
[----:B------:R-:W-:Y:S02]  /*9580*/  ISETP.GT.AND P0, PT, R2, 0x29, !P0 ;  /* 0x000000290200780c */ /* 0x000fe40004704270 */
[----:B-1----:R-:W-:Y:S02]  /*9590*/  FMNMX.FTZ R4, R4, R8, !PT ;  /* 0x0000000804047209 */ /* 0x002fe40007810000 */
[----:B------:R-:W-:Y:S02]  /*95a0*/  FSETP.NEU.FTZ.AND P1, PT, R136, -INF , PT ;  /* 0xff8000008800780b */ /* 0x000fe40003f3d000 */
[----:B------:R-:W-:Y:S01]  /*95b0*/  FSEL R214, R46, -INF , !P5 ;  /* 0xff8000002ed67808 */ /* 0x000fe20006800000 */
[----:B------:R-:W1:Y:S01]  /*95c0*/  SHFL.BFLY PT, R135, R4, 0x1, 0x1f ;  /* 0x0c201f0004877f89 */ /* 0x000e6200000e0000 */
[----:B------:R-:W-:Y:S02]  /*95d0*/  ISETP.LT.OR P0, PT, R3, 0x2a, P0 ;  /* 0x0000002a0300780c */ /* 0x000fe40000701670 */
[----:B------:R-:W-:Y:S02]  /*95e0*/  FMNMX.FTZ R0, R212, R0, !PT ;  /* 0x00000000d4007209 */ /* 0x000fe40007810000 */
[----:B------:R-:W-:Y:S02]  /*95f0*/  FSEL R142, R142, RZ, P1 ;  /* 0x000000ff8e8e7208 */ /* 0x000fe40000800000 */
[----:B------:R-:W-:Y:S02]  /*9600*/  FSEL R140, R47, -INF , !P0 ;  /* 0xff8000002f8c7808 */ /* 0x000fe40004000000 */
[----:B------:R-:W-:Y:S01]  /*9610*/  FMNMX.FTZ R0, R214, R0, !PT ;  /* 0x00000000d6007209 */ /* 0x000fe20007810000 */
[--C-:B------:R-:W-:Y:S01]  /*9620*/  FFMA.FTZ R3, R27, c[0x0][0x2d0], -R142.reuse ;  /* 0x0000b4001b037a23 */ /* 0x100fe2000001088e */
[----:B------:R-:W-:Y:S01]  /*9630*/  FSETP.NEU.FTZ.AND P2, PT, R137, -INF , PT ;  /* 0xff8000008900780b */ /* 0x000fe20003f5d000 */
[--C-:B------:R-:W-:Y:S01]  /*9640*/  FFMA.FTZ R21, R21, c[0x0][0x2d0], -R142.reuse ;  /* 0x0000b40015157a23 */ /* 0x100fe2000001088e */
[----:B------:R-:W-:Y:S01]  /*9650*/  FMNMX.FTZ R0, R140, R0, !PT ;  /* 0x000000008c007209 */ /* 0x000fe20007810000 */
[----:B------:R2:W-:Y:S01]  /*9660*/  MUFU.EX2 R34, R3 ;  /* 0x0000000300227308 */ /* 0x0005e20000000800 */
[----:B------:R-:W-:Y:S01]  /*9670*/  FSEL R141, R141, RZ, P2 ;  /* 0x000000ff8d8d7208 */ /* 0x000fe20001000000 */
[--C-:B------:R-:W-:Y:S02]  /*9680*/  FFMA.FTZ R22, R22, c[0x0][0x2d0], -R142.reuse ;  /* 0x0000b40016167a23 */ /* 0x100fe4000001088e */
[----:B------:R-:W2:Y:S01]  /*9690*/  SHFL.BFLY PT, R2, R0, 0x2, 0x1f ;  /* 0x0c401f0000027f89 */ /* 0x000ea200000e0000 */
[----:B------:R-:W-:Y:S02]  /*96a0*/  FFMA.FTZ R17, R17, c[0x0][0x2d0], -R142 ;  /* 0x0000b40011117a23 */ /* 0x000fe4000001088e */
[--C-:B------:R-:W-:Y:S02]  /*96b0*/  FFMA.FTZ R24, R24, c[0x0][0x2d0], -R141.reuse ;  /* 0x0000b40018187a23 */ /* 0x100fe4000001088d */
[--C-:B------:R-:W-:Y:S01]  /*96c0*/  FFMA.FTZ R25, R25, c[0x0][0x2d0], -R141.reuse ;  /* 0x0000b40019197a23 */ /* 0x100fe2000001088d */
[----:B-1----:R-:W-:Y:S01]  /*96d0*/  FMNMX.FTZ R135, R4, R135, !PT ;  /* 0x0000008704877209 */ /* 0x002fe20007810000 */
[----:B------:R-:W-:Y:S01]  /*96e0*/  MUFU.EX2 R33, R24 ;  /* 0x0000001800217308 */ /* 0x000fe20000000800 */
[--C-:B------:R-:W-:Y:S02]  /*96f0*/  FFMA.FTZ R23, R23, c[0x0][0x2d0], -R141.reuse ;  /* 0x0000b40017177a23 */ /* 0x100fe4000001088d */
[C---:B------:R-:W-:Y:S01]  /*9700*/  FSETP.NEU.FTZ.AND P0, PT, R135.reuse, -INF , PT ;  /* 0xff8000008700780b */ /* 0x040fe20003f1d000 */
[----:B------:R-:W-:Y:S02]  /*9710*/  FMUL.FTZ R143, R135, c[0x0][0x2d0] ;  /* 0x0000b400878f7a20 */ /* 0x000fe40000410000 */
[----:B------:R-:W-:Y:S03]  /*9720*/  FFMA.FTZ R18, R18, c[0x0][0x2d0], -R141 ;  /* 0x0000b40012127a23 */ /* 0x000fe6000001088d */
[----:B------:R-:W-:Y:S01]  /*9730*/  FSEL R143, R143, RZ, P0 ;  /* 0x000000ff8f8f7208 */ /* 0x000fe20000000000 */
[----:B------:R-:W1:Y:S04]  /*9740*/  MUFU.EX2 R219, R25 ;  /* 0x0000001900db7308 */ /* 0x000e680000000800 */
[--C-:B------:R-:W-:Y:S02]  /*9750*/  FFMA.FTZ R19, R19, c[0x0][0x2d0], -R143.reuse ;  /* 0x0000b40013137a23 */ /* 0x100fe4000001088f */
[--C-:B------:R-:W-:Y:S01]  /*9760*/  FFMA.FTZ R20, R20, c[0x0][0x2d0], -R143.reuse ;  /* 0x0000b40014147a23 */ /* 0x100fe2000001088f */
[----:B--2---:R-:W-:Y:S01]  /*9770*/  FMNMX.FTZ R3, R0, R2, !PT ;  /* 0x0000000200037209 */ /* 0x004fe20007810000 */
[--C-:B------:R-:W-:Y:S01]  /*9780*/  FFMA.FTZ R2, R26, c[0x0][0x2d0], -R143.reuse ;  /* 0x0000b4001a027a23 */ /* 0x100fe2000001088f */
[----:B------:R-:W-:Y:S01]  /*9790*/  FSEL R0, R137, RZ, P2 ;  /* 0x000000ff89007208 */ /* 0x000fe20001000000 */
[----:B------:R-:W-:Y:S01]  /*97a0*/  MUFU.EX2 R44, R19 ;  /* 0x00000013002c7308 */ /* 0x000fe20000000800 */
[----:B------:R-:W-:Y:S01]  /*97b0*/  FFMA.FTZ R16, R16, c[0x0][0x2d0], -R143 ;  /* 0x0000b40010107a23 */ /* 0x000fe2000001088f */
[----:B------:R-:W2:Y:S02]  /*97c0*/  SHFL.BFLY PT, R4, R3, 0x1, 0x1f ;  /* 0x0c201f0003047f89 */ /* 0x000ea400000e0000 */
[----:B------:R-:W-:Y:S04]  /*97d0*/  FADD.FTZ R0, -R0, R132 ;  /* 0x0000008400007221 */ /* 0x000fe80000010100 */
[----:B------:R-:W-:Y:S02]  /*97e0*/  FMUL.FTZ R0, R0, c[0x0][0x2d0] ;  /* 0x0000b40000007a20 */ /* 0x000fe40000410000 */
[----:B------:R3:W-:Y:S01]  /*97f0*/  MUFU.EX2 R28, R2 ;  /* 0x00000002001c7308 */ /* 0x0007e20000000800 */
[----:B-1----:R-:W-:Y:S09]  /*9800*/  F2FP.BF16.PACK_AB R194, R33, R219 ;  /* 0x000000db21c2723e */ /* 0x002ff200000010ff */
[----:B------:R1:W4:Y:S01]  /*9810*/  MUFU.EX2 R133, R0 ;  /* 0x0000000000857308 */ /* 0x0003220000000800 */
[----:B--2---:R-:W-:Y:S09]  /*9820*/  FMNMX.FTZ R3, R3, R4, !PT ;  /* 0x0000000403037209 */ /* 0x004ff20007810000 */
[----:B------:R-:W-:Y:S01]  /*9830*/  MUFU.EX2 R252, R23 ;  /* 0x0000001700fc7308 */ /* 0x000fe20000000800 */
[----:B---3--:R-:W-:Y:S05]  /*9840*/  FSEL R2, R136, RZ, P1 ;  /* 0x000000ff88027208 */ /* 0x008fea0000800000 */
[----:B------:R-:W-:Y:S04]  /*9850*/  FADD.FTZ R2, -R2, R134 ;  /* 0x0000008602027221 */ /* 0x000fe80000010100 */
[----:B------:R-:W-:Y:S01]  /*9860*/  MUFU.EX2 R251, R21 ;  /* 0x0000001500fb7308 */ /* 0x000fe20000000800 */
[----:B------:R-:W-:Y:S02]  /*9870*/  FMUL.FTZ R134, R3, c[0x0][0x2d0] ;  /* 0x0000b40003867a20 */ /* 0x000fe40000410000 */
[----:B------:R-:W-:Y:S01]  /*9880*/  FMUL.FTZ R2, R2, c[0x0][0x2d0] ;  /* 0x0000b40002027a20 */ /* 0x000fe20000410000 */
[----:B-1----:R-:W-:Y:S01]  /*9890*/  FSEL R0, R135, RZ, P0 ;  /* 0x000000ff87007208 */ /* 0x002fe20000000000 */
[----:B----4-:R-:W-:Y:S01]  /*98a0*/  FMUL.FTZ R32, R133, R172 ;  /* 0x000000ac85207220 */ /* 0x010fe20000410000 */
[----:B------:R-:W-:Y:S01]  /*98b0*/  FSETP.NEU.FTZ.AND P0, PT, R3, -INF , PT ;  /* 0xff8000000300780b */ /* 0x000fe20003f1d000 */
[----:B------:R-:W-:Y:S01]  /*98c0*/  FMUL.FTZ R52, R133, R52 ;  /* 0x0000003485347220 */ /* 0x000fe20000410000 */
[----:B------:R-:W-:Y:S01]  /*98d0*/  MOV R172, R33 ;  /* 0x0000002100ac7202 */ /* 0x000fe20000000f00 */
[----:B------:R-:W-:Y:S01]  /*98e0*/  FADD.FTZ R0, -R0, R138 ;  /* 0x0000008a00007221 */ /* 0x000fe20000010100 */
[----:B------:R-:W1:Y:S01]  /*98f0*/  MUFU.EX2 R132, R2 ;  /* 0x0000000200847308 */ /* 0x000e620000000800 */
[----:B------:R-:W-:Y:S01]  /*9900*/  FSEL R134, R134, RZ, P0 ;  /* 0x000000ff86867208 */ /* 0x000fe20000000000 */
[--C-:B------:R-:W-:Y:S02]  /*9910*/  FFMA.FTZ R138, R196, c[0x0][0x2d0], -R141.reuse ;  /* 0x0000b400c48a7a23 */ /* 0x100fe4000001088d */
[----:B------:R-:W-:Y:S02]  /*9920*/  FMUL.FTZ R0, R0, c[0x0][0x2d0] ;  /* 0x0000b40000007a20 */ /* 0x000fe40000410000 */
[--C-:B------:R-:W-:Y:S02]  /*9930*/  FFMA.FTZ R4, R12, c[0x0][0x2d0], -R134.reuse ;  /* 0x0000b4000c047a23 */ /* 0x100fe40000010886 */
[--C-:B------:R-:W-:Y:S02]  /*9940*/  FFMA.FTZ R5, R5, c[0x0][0x2d0], -R134.reuse ;  /* 0x0000b40005057a23 */ /* 0x100fe40000010886 */
[----:B------:R2:W3:Y:S01]  /*9950*/  MUFU.EX2 R2, R0 ;  /* 0x0000000000027308 */ /* 0x0004e20000000800 */
        /* <DEDUP_REMOVED lines=8> */
[----:B------:R-:W-:Y:S02]  /*99e0*/  FMUL.FTZ R80, R133, R80 ;  /* 0x0000005085507220 */ /* 0x000fe40000410000 */
[C---:B-1----:R-:W-:Y:S02]  /*99f0*/  FMUL.FTZ R6, R132.reuse, R146 ;  /* 0x0000009284067220 */ /* 0x042fe40000410000 */
[C---:B------:R-:W-:Y:S02]  /*9a00*/  FMUL.FTZ R19, R132.reuse, R159 ;  /* 0x0000009f84137220 */ /* 0x040fe40000410000 */
[C---:B------:R-:W-:Y:S01]  /*9a10*/  FMUL.FTZ R54, R132.reuse, R54 ;  /* 0x0000003684367220 */ /* 0x040fe20000410000 */
[----:B------:R1:W-:Y:S01]  /*9a20*/  MUFU.EX2 R48, R4 ;  /* 0x0000000400307308 */ /* 0x0003e20000000800 */
[C---:B------:R-:W-:Y:S02]  /*9a30*/  FMUL.FTZ R55, R132.reuse, R55 ;  /* 0x0000003784377220 */ /* 0x040fe40000410000 */
[----:B------:R-:W-:Y:S02]  /*9a40*/  FMUL.FTZ R66, R132, R66 ;  /* 0x0000004284427220 */ /* 0x000fe40000410000 */
[--C-:B--2---:R-:W-:Y:S02]  /*9a50*/  FFMA.FTZ R0, R7, c[0x0][0x2d0], -R134.reuse ;  /* 0x0000b40007007a23 */ /* 0x104fe40000010886 */
[C---:B---3--:R-:W-:Y:S02]  /*9a60*/  FMUL.FTZ R24, R2.reuse, R164 ;  /* 0x000000a402187220 */ /* 0x048fe40000410000 */
[----:B------:R-:W-:Y:S01]  /*9a70*/  FMUL.FTZ R25, R2, R165 ;  /* 0x000000a502197220 */ /* 0x000fe20000410000 */
[----:B------:R-:W2:Y:S01]  /*9a80*/  MUFU.EX2 R50, R0 ;  /* 0x0000000000327308 */ /* 0x000ea20000000800 */
[----:B------:R-:W-:Y:S02]  /*9a90*/  FMUL.FTZ R7, R132, R147 ;  /* 0x0000009384077220 */ /* 0x000fe40000410000 */
[C---:B------:R-:W-:Y:S02]  /*9aa0*/  FMUL.FTZ R8, R2.reuse, R148 ;  /* 0x0000009402087220 */ /* 0x040fe40000410000 */
[C---:B----4-:R-:W-:Y:S02]  /*9ab0*/  FMUL.FTZ R5, R133.reuse, R145 ;  /* 0x0000009185057220 */ /* 0x050fe40000410000 */
[C---:B------:R-:W-:Y:S02]  /*9ac0*/  FMUL.FTZ R9, R2.reuse, R149 ;  /* 0x0000009502097220 */ /* 0x040fe40000410000 */
[C---:B------:R-:W-:Y:S01]  /*9ad0*/  FMUL.FTZ R12, R2.reuse, R152 ;  /* 0x00000098020c7220 */ /* 0x040fe20000410000 */
[----:B------:R3:W-:Y:S01]  /*9ae0*/  MUFU.EX2 R164, R138 ;  /* 0x0000008a00a47308 */ /* 0x0007e20000000800 */
[C---:B------:R-:W-:Y:S02]  /*9af0*/  FMUL.FTZ R29, R2.reuse, R169 ;  /* 0x000000a9021d7220 */ /* 0x040fe40000410000 */
[C---:B------:R-:W-:Y:S02]  /*9b00*/  FMUL.FTZ R56, R2.reuse, R56 ;  /* 0x0000003802387220 */ /* 0x040fe40000410000 */
[----:B-1----:R-:W-:Y:S02]  /*9b10*/  FMUL.FTZ R4, R133, R144 ;  /* 0x0000009085047220 */ /* 0x002fe40000410000 */
[C---:B------:R-:W-:Y:S02]  /*9b20*/  FMUL.FTZ R57, R2.reuse, R57 ;  /* 0x0000003902397220 */ /* 0x040fe40000410000 */
[C---:B------:R-:W-:Y:S01]  /*9b30*/  FMUL.FTZ R60, R2.reuse, R60 ;  /* 0x0000003c023c7220 */ /* 0x040fe20000410000 */
[----:B------:R-:W1:Y:S01]  /*9b40*/  MUFU.EX2 R35, R22 ;  /* 0x0000001600237308 */ /* 0x000e620000000800 */
[----:B------:R-:W-:Y:S02]  /*9b50*/  FMUL.FTZ R61, R2, R61 ;  /* 0x0000003d023d7220 */ /* 0x000fe40000410000 */
[----:B------:R-:W-:Y:S01]  /*9b60*/  FMUL.FTZ R67, R132, R67 ;  /* 0x0000004384437220 */ /* 0x000fe20000410000 */
[----:B--2---:R-:W-:Y:S01]  /*9b70*/  F2FP.BF16.PACK_AB R145, R50, R45 ;  /* 0x0000002d3291723e */ /* 0x004fe200000010ff */
[----:B------:R-:W-:Y:S02]  /*9b80*/  FFMA.FTZ R0, R13, c[0x0][0x2d0], -R134 ;  /* 0x0000b4000d007a23 */ /* 0x000fe40000010886 */
[----:B------:R-:W-:Y:S02]  /*9b90*/  FMUL.FTZ R13, R2, R153 ;  /* 0x00000099020d7220 */ /* 0x000fe40000410000 */
[C---:B------:R-:W-:Y:S01]  /*9ba0*/  FMUL.FTZ R70, R132.reuse, R70 ;  /* 0x0000004684467220 */ /* 0x040fe20000410000 */
[----:B------:R2:W4:Y:S01]  /*9bb0*/  MUFU.EX2 R49, R0 ;  /* 0x0000000000317308 */ /* 0x0005220000000800 */
[----:B------:R-:W-:Y:S02]  /*9bc0*/  FMUL.FTZ R71, R132, R71 ;  /* 0x0000004784477220 */ /* 0x000fe40000410000 */
[----:B------:R-:W-:Y:S02]  /*9bd0*/  FMUL.FTZ R72, R2, R72 ;  /* 0x0000004802487220 */ /* 0x000fe40000410000 */
[----:B---3--:R-:W-:Y:S02]  /*9be0*/  FFMA.FTZ R138, R198, c[0x0][0x2d0], -R141 ;  /* 0x0000b400c68a7a23 */ /* 0x008fe4000001088d */
[C---:B------:R-:W-:Y:S02]  /*9bf0*/  FMUL.FTZ R73, R2.reuse, R73 ;  /* 0x0000004902497220 */ /* 0x040fe40000410000 */
[C---:B------:R-:W-:Y:S01]  /*9c00*/  FMUL.FTZ R76, R2.reuse, R76 ;  /* 0x0000004c024c7220 */ /* 0x040fe20000410000 */
[----:B------:R3:W-:Y:S01]  /*9c10*/  MUFU.EX2 R40, R20 ;  /* 0x0000001400287308 */ /* 0x0007e20000000800 */
[----:B------:R-:W-:Y:S02]  /*9c20*/  FMUL.FTZ R77, R2, R77 ;  /* 0x0000004d024d7220 */ /* 0x000fe40000410000 */
[C---:B------:R-:W-:Y:S01]  /*9c30*/  FMUL.FTZ R81, R133.reuse, R81 ;  /* 0x0000005185517220 */ /* 0x040fe20000410000 */
[-C--:B-1----:R-:W-:Y:S01]  /*9c40*/  F2FP.BF16.PACK_AB R195, R34, R35.reuse ;  /* 0x0000002322c3723e */ /* 0x082fe200000010ff */
[C---:B------:R-:W-:Y:S01]  /*9c50*/  FMUL.FTZ R34, R132.reuse, R174 ;  /* 0x000000ae84227220 */ /* 0x040fe20000410000 */
[----:B------:R-:W-:Y:S01]  /*9c60*/  MOV R174, R35 ;  /* 0x0000002300ae7202 */ /* 0x000fe20000000f00 */
[C---:B------:R-:W-:Y:S01]  /*9c70*/  FMUL.FTZ R35, R132.reuse, R175 ;  /* 0x000000af84237220 */ /* 0x040fe20000410000 */
[----:B------:R-:W-:Y:S01]  /*9c80*/  MOV R175, R219 ;  /* 0x000000db00af7202 */ /* 0x000fe20000000f00 */
[C---:B------:R-:W-:Y:S01]  /*9c90*/  FMUL.FTZ R82, R132.reuse, R82 ;  /* 0x0000005284527220 */ /* 0x040fe20000410000 */
[----:B------:R-:W1:Y:S01]  /*9ca0*/  MUFU.EX2 R51, R18 ;  /* 0x0000001200337308 */ /* 0x000e620000000800 */
[----:B------:R-:W-:Y:S02]  /*9cb0*/  FMUL.FTZ R83, R132, R83 ;  /* 0x0000005384537220 */ /* 0x000fe40000410000 */
[----:B------:R-:W-:Y:S01]  /*9cc0*/  FMUL.FTZ R84, R133, R84 ;  /* 0x0000005485547220 */ /* 0x000fe20000410000 */
[----:B--2---:R-:W-:Y:S01]  /*9cd0*/  FSEL R0, R3, RZ, P0 ;  /* 0x000000ff03007208 */ /* 0x004fe20000000000 */
[----:B------:R-:W-:Y:S01]  /*9ce0*/  FMUL.FTZ R85, R133, R85 ;  /* 0x0000005585557220 */ /* 0x000fe20000410000 */
[----:B----4-:R-:W-:Y:S01]  /*9cf0*/  F2FP.BF16.PACK_AB R147, R48, R49 ;  /* 0x000000313093723e */ /* 0x010fe200000010ff */
[----:B------:R-:W-:Y:S01]  /*9d00*/  FMUL.FTZ R86, R132, R86 ;  /* 0x0000005684567220 */ /* 0x000fe20000410000 */
[----:B------:R-:W-:Y:S01]  /*9d10*/  ISETP.GT.AND P0, PT, R242, UR4, PT ;  /* 0x00000004f2007c0c */ /* 0x000fe2000bf04270 */
[----:B------:R-:W-:Y:S01]  /*9d20*/  FADD.FTZ R0, -R0, R139 ;  /* 0x0000008b00007221 */ /* 0x000fe20000010100 */
[----:B------:R-:W-:Y:S01]  /*9d30*/  MOV R139, R28 ;  /* 0x0000001c008b7202 */ /* 0x000fe20000000f00 */
[----:B------:R-:W-:Y:S01]  /*9d40*/  FMUL.FTZ R28, R2, R168 ;  /* 0x000000a8021c7220 */ /* 0x000fe20000410000 */
[----:B------:R-:W2:Y:S01]  /*9d50*/  MUFU.EX2 R41, R17 ;  /* 0x0000001100297308 */ /* 0x000ea20000000800 */
[----:B------:R-:W-:Y:S01]  /*9d60*/  FMUL.FTZ R0, R0, c[0x0][0x2d0] ;  /* 0x0000b40000007a20 */ /* 0x000fe20000410000 */
[----:B------:R-:W-:Y:S01]  /*9d70*/  F2FP.BF16.PACK_AB R146, R139, R44 ;  /* 0x0000002c8b92723e */ /* 0x000fe200000010ff */
[----:B---3--:R-:W3:Y:S01]  /*9d80*/  LDSM.16.MT88.4 R20, [R225+0x2080] ;  /* 0x00208000e114783b */ /* 0x008ee20000004200 */
[----:B------:R-:W-:Y:S01]  /*9d90*/  FMUL.FTZ R87, R132, R87 ;  /* 0x0000005784577220 */ /* 0x000fe20000410000 */
[----:B------:R-:W-:Y:S01]  /*9da0*/  IADD3 R242, R242, -0x1, RZ ;  /* 0xfffffffff2f27810 */ /* 0x000fe20007ffe0ff */
[C---:B------:R-:W-:Y:S02]  /*9db0*/  FMUL.FTZ R88, R2.reuse, R88 ;  /* 0x0000005802587220 */ /* 0x040fe40000410000 */
[C---:B------:R-:W-:Y:S02]  /*9dc0*/  FMUL.FTZ R89, R2.reuse, R89 ;  /* 0x0000005902597220 */ /* 0x040fe40000410000 */
[----:B------:R-:W4:Y:S01]  /*9dd0*/  MUFU.EX2 R0, R0 ;  /* 0x0000000000007308 */ /* 0x000f220000000800 */
[----:B------:R-:W-:Y:S01]  /*9de0*/  FMUL.FTZ R92, R2, R92 ;  /* 0x0000005c025c7220 */ /* 0x000fe20000410000 */
[----:B-1----:R-:W-:Y:S01]  /*9df0*/  F2FP.BF16.PACK_AB R192, R252, R51 ;  /* 0x00000033fcc0723e */ /* 0x002fe200000010ff */
[----:B------:R-:W-:Y:S02]  /*9e00*/  FMUL.FTZ R18, R132, R158 ;  /* 0x0000009e84127220 */ /* 0x000fe40000410000 */
[----:B------:R-:W-:Y:S02]  /*9e10*/  FMUL.FTZ R93, R2, R93 ;  /* 0x0000005d025d7220 */ /* 0x000fe40000410000 */
[C---:B------:R-:W-:Y:S02]  /*9e20*/  FMUL.FTZ R96, R133.reuse, R96 ;  /* 0x0000006085607220 */ /* 0x040fe40000410000 */
[----:B------:R-:W-:Y:S01]  /*9e30*/  FMUL.FTZ R97, R133, R97 ;  /* 0x0000006185617220 */ /* 0x000fe20000410000 */
[----:B------:R-:W1:Y:S01]  /*9e40*/  MUFU.EX2 R220, R16 ;  /* 0x0000001000dc7308 */ /* 0x000e620000000800 */
[C---:B------:R-:W-:Y:S02]  /*9e50*/  FMUL.FTZ R98, R132.reuse, R98 ;  /* 0x0000006284627220 */ /* 0x040fe40000410000 */
[C---:B------:R-:W-:Y:S01]  /*9e60*/  FMUL.FTZ R99, R132.reuse, R99 ;  /* 0x0000006384637220 */ /* 0x040fe20000410000 */
[----:B--2---:R-:W-:Y:S01]  /*9e70*/  F2FP.BF16.PACK_AB R193, R251, R41 ;  /* 0x00000029fbc1723e */ /* 0x004fe200000010ff */
[C---:B------:R-:W-:Y:S02]  /*9e80*/  FMUL.FTZ R17, R133.reuse, R157 ;  /* 0x0000009d85117220 */ /* 0x040fe40000410000 */
[C---:B------:R-:W-:Y:S02]  /*9e90*/  FMUL.FTZ R100, R133.reuse, R100 ;  /* 0x0000006485647220 */ /* 0x040fe40000410000 */
[C---:B------:R-:W-:Y:S02]  /*9ea0*/  FMUL.FTZ R101, R133.reuse, R101 ;  /* 0x0000006585657220 */ /* 0x040fe40000410000 */
[C---:B------:R-:W-:Y:S02]  /*9eb0*/  FMUL.FTZ R102, R132.reuse, R102 ;  /* 0x0000006684667220 */ /* 0x040fe40000410000 */
[----:B------:R-:W-:Y:S02]  /*9ec0*/  FMUL.FTZ R103, R132, R103 ;  /* 0x0000006784677220 */ /* 0x000fe40000410000 */
[----:B----4-:R-:W-:Y:S01]  /*9ed0*/  FMUL.FTZ R26, R0, R166 ;  /* 0x000000a6001a7220 */ /* 0x010fe20000410000 */
[----:B------:R-:W-:Y:S01]  /*9ee0*/  MOV R166, R44 ;  /* 0x0000002c00a67202 */ /* 0x000fe20000000f00 */
[----:B------:R-:W-:Y:S02]  /*9ef0*/  FMUL.FTZ R44, R2, R184 ;  /* 0x000000b8022c7220 */ /* 0x000fe40000410000 */
[----:B------:R2:W-:Y:S01]  /*9f00*/  MUFU.EX2 R184, R138 ;  /* 0x0000008a00b87308 */ /* 0x0005e20000000800 */
[C---:B------:R-:W-:Y:S02]  /*9f10*/  FMUL.FTZ R46, R0.reuse, R186 ;  /* 0x000000ba002e7220 */ /* 0x040fe40000410000 */
[----:B------:R-:W-:Y:S01]  /*9f20*/  FMUL.FTZ R27, R0, R167 ;  /* 0x000000a7001b7220 */ /* 0x000fe20000410000 */
[-C--:B---3--:R-:W-:Y:S05]  /*9f30*/  HMMA.16816.F32.BF16 R4, R192, R20.reuse, R4 ;  /* 0x00000014c004723c */ /* 0x088fea0000041804 */
[----:B------:R-:W-:Y:S01]  /*9f40*/  MOV R167, R45 ;  /* 0x0000002d00a77202 */ /* 0x000fe20000000f00 */
[----:B------:R-:W-:Y:S01]  /*9f50*/  FMUL.FTZ R45, R2, R185 ;  /* 0x000000b9022d7220 */ /* 0x000fe20000410000 */
[----:B------:R-:W-:Y:S01]  /*9f60*/  MOV R185, R48 ;  /* 0x0000003000b97202 */ /* 0x000fe20000000f00 */
[C---:B------:R-:W-:Y:S01]  /*9f70*/  FMUL.FTZ R48, R133.reuse, R188 ;  /* 0x000000bc85307220 */ /* 0x040fe20000410000 */
[----:B-1----:R-:W-:Y:S03]  /*9f80*/  F2FP.BF16.PACK_AB R144, R40, R220 ;  /* 0x000000dc2890723e */ /* 0x002fe600000010ff */
[C---:B------:R-:W-:Y:S02]  /*9f90*/  FMUL.FTZ R30, R0.reuse, R170 ;  /* 0x000000aa001e7220 */ /* 0x040fe40000410000 */
[C---:B------:R-:W-:Y:S01]  /*9fa0*/  FMUL.FTZ R42, R0.reuse, R182 ;  /* 0x000000b6002a7220 */ /* 0x040fe20000410000 */
[----:B------:R-:W-:Y:S01]  /*9fb0*/  MOV R182, R49 ;  /* 0x0000003100b67202 */ /* 0x000fe20000000f00 */
[----:B------:R-:W-:Y:S02]  /*9fc0*/  FMUL.FTZ R49, R133, R189 ;  /* 0x000000bd85317220 */ /* 0x000fe40000410000 */
[C---:B------:R-:W-:Y:S02]  /*9fd0*/  FMUL.FTZ R43, R0.reuse, R183 ;  /* 0x000000b7002b7220 */ /* 0x040fe40000410000 */
[--C-:B--2---:R-:W-:Y:S02]  /*9fe0*/  FFMA.FTZ R138, R197, c[0x0][0x2d0], -R142.reuse ;  /* 0x0000b400c58a7a23 */ /* 0x104fe4000001088e */
[C---:B------:R-:W-:Y:S02]  /*9ff0*/  FMUL.FTZ R10, R0.reuse, R150 ;  /* 0x00000096000a7220 */ /* 0x040fe40000410000 */
[----:B------:R1:W-:Y:S01]  /*a000*/  MUFU.EX2 R165, R138 ;  /* 0x0000008a00a57308 */ /* 0x0003e20000000800 */
[C---:B------:R-:W-:Y:S02]  /*a010*/  FMUL.FTZ R11, R0.reuse, R151 ;  /* 0x00000097000b7220 */ /* 0x040fe40000410000 */
[----:B------:R-:W2:Y:S01]  /*a020*/  LDSM.16.MT88.4 R148, [R228+0x2080] ;  /* 0x00208000e494783b */ /* 0x000ea20000004200 */
[C---:B------:R-:W-:Y:S02]  /*a030*/  FMUL.FTZ R14, R0.reuse, R154 ;  /* 0x0000009a000e7220 */ /* 0x040fe40000410000 */
[C---:B------:R-:W-:Y:S02]  /*a040*/  FMUL.FTZ R15, R0.reuse, R155 ;  /* 0x0000009b000f7220 */ /* 0x040fe40000410000 */
[C---:B------:R-:W-:Y:S03]  /*a050*/  HMMA.16816.F32.BF16 R8, R144.reuse, R20, R8 ;  /* 0x000000149008723c */ /* 0x040fe60000041808 */
[----:B------:R-:W3:Y:S01]  /*a060*/  LDSM.16.MT88.4 R152, [R227+0x2080] ;  /* 0x00208000e398783b */ /* 0x000ee20000004200 */
[C---:B------:R-:W-:Y:S02]  /*a070*/  FMUL.FTZ R47, R0.reuse, R187 ;  /* 0x000000bb002f7220 */ /* 0x040fe40000410000 */
[C---:B------:R-:W-:Y:S02]  /*a080*/  FMUL.FTZ R16, R133.reuse, R156 ;  /* 0x0000009c85107220 */ /* 0x040fe40000410000 */
[-C--:B------:R-:W-:Y:S03]  /*a090*/  HMMA.16816.F32.BF16 R12, R144, R22.reuse, R12 ;  /* 0x00000016900c723c */ /* 0x080fe6000004180c */
[----:B------:R-:W-:Y:S01]  /*a0a0*/  LDSM.16.MT88.4 R156, [R226+0x2880] ;  /* 0x00288000e29c783b */ /* 0x000fe20000004200 */
[C---:B------:R-:W-:Y:S02]  /*a0b0*/  FMUL.FTZ R20, R133.reuse, R160 ;  /* 0x000000a085147220 */ /* 0x040fe40000410000 */
[----:B------:R-:W-:Y:S02]  /*a0c0*/  FMUL.FTZ R21, R133, R161 ;  /* 0x000000a185157220 */ /* 0x000fe40000410000 */
[C---:B------:R-:W-:Y:S04]  /*a0d0*/  HMMA.16816.F32.BF16 R16, R192.reuse, R22, R16 ;  /* 0x00000016c010723c */ /* 0x040fe80000041810 */
[--C-:B-1----:R-:W-:Y:S02]  /*a0e0*/  FFMA.FTZ R138, R199, c[0x0][0x2d0], -R142.reuse ;  /* 0x0000b400c78a7a23 */ /* 0x102fe4000001088e */
[----:B------:R-:W-:Y:S01]  /*a0f0*/  FMUL.FTZ R31, R0, R171 ;  /* 0x000000ab001f7220 */ /* 0x000fe20000410000 */
[----:B------:R-:W-:Y:S01]  /*a100*/  MOV R171, R40 ;  /* 0x0000002800ab7202 */ /* 0x000fe20000000f00 */
[----:B------:R1:W-:Y:S01]  /*a110*/  MUFU.EX2 R186, R138 ;  /* 0x0000008a00ba7308 */ /* 0x0003e20000000800 */
[C---:B------:R-:W-:Y:S01]  /*a120*/  FMUL.FTZ R22, R132.reuse, R162 ;  /* 0x000000a284167220 */ /* 0x040fe20000410000 */
[----:B------:R-:W-:Y:S02]  /*a130*/  LDSM.16.MT88.4 R196, [R227+0x3080] ;  /* 0x00308000e3c4783b */ /* 0x000fe40000004200 */
[----:B------:R-:W-:Y:S02]  /*a140*/  FMUL.FTZ R23, R132, R163 ;  /* 0x000000a384177220 */ /* 0x000fe40000410000 */
[----:B------:R-:W-:Y:S01]  /*a150*/  FMUL.FTZ R40, R2, R180 ;  /* 0x000000b402287220 */ /* 0x000fe20000410000 */
[----:B------:R-:W-:Y:S01]  /*a160*/  MOV R180, R220 ;  /* 0x000000dc00b47202 */ /* 0x000fe20000000f00 */
[C---:B------:R-:W-:Y:S02]  /*a170*/  FMUL.FTZ R58, R0.reuse, R58 ;  /* 0x0000003a003a7220 */ /* 0x040fe40000410000 */
[----:B------:R-:W-:Y:S01]  /*a180*/  LDSM.16.MT88.4 R160, [R228+0x2880] ;  /* 0x00288000e4a0783b */ /* 0x000fe20000004200 */
[-C--:B------:R-:W-:Y:S03]  /*a190*/  HMMA.16816.F32.BF16 R20, R192, R36.reuse, R20 ;  /* 0x00000024c014723c */ /* 0x080fe60000041814 */
[C---:B------:R-:W-:Y:S02]  /*a1a0*/  FMUL.FTZ R59, R0.reuse, R59 ;  /* 0x0000003b003b7220 */ /* 0x040fe40000410000 */
[C---:B------:R-:W-:Y:S02]  /*a1b0*/  FMUL.FTZ R62, R0.reuse, R62 ;  /* 0x0000003e003e7220 */ /* 0x040fe40000410000 */
[C---:B------:R-:W-:Y:S01]  /*a1c0*/  FMUL.FTZ R63, R0.reuse, R63 ;  /* 0x0000003f003f7220 */ /* 0x040fe20000410000 */
[C---:B------:R-:W-:Y:S04]  /*a1d0*/  HMMA.16816.F32.BF16 R24, R144.reuse, R36, R24 ;  /* 0x000000249018723c */ /* 0x040fe80000041818 */
[----:B------:R-:W-:Y:S02]  /*a1e0*/  FMUL.FTZ R74, R0, R74 ;  /* 0x0000004a004a7220 */ /* 0x000fe40000410000 */
[--C-:B-1----:R-:W-:Y:S02]  /*a1f0*/  FFMA.FTZ R138, R200, c[0x0][0x2d0], -R141.reuse ;  /* 0x0000b400c88a7a23 */ /* 0x102fe4000001088d */
[-C--:B------:R-:W-:Y:S02]  /*a200*/  HMMA.16816.F32.BF16 R28, R144, R38.reuse, R28 ;  /* 0x00000026901c723c */ /* 0x080fe4000004181c */
[----:B------:R1:W-:Y:S02]  /*a210*/  MUFU.EX2 R188, R138 ;  /* 0x0000008a00bc7308 */ /* 0x0003e40000000800 */
[C---:B------:R-:W-:Y:S01]  /*a220*/  FMUL.FTZ R36, R133.reuse, R176 ;  /* 0x000000b085247220 */ /* 0x040fe20000410000 */
[----:B------:R-:W-:Y:S01]  /*a230*/  MOV R176, R41 ;  /* 0x0000002900b07202 */ /* 0x000fe20000000f00 */
[----:B------:R-:W-:Y:S01]  /*a240*/  FMUL.FTZ R37, R133, R177 ;  /* 0x000000b185257220 */ /* 0x000fe20000410000 */
[----:B------:R-:W-:Y:S01]  /*a250*/  MOV R177, R51 ;  /* 0x0000003300b17202 */ /* 0x000fe20000000f00 */
[C---:B------:R-:W-:Y:S04]  /*a260*/  HMMA.16816.F32.BF16 R32, R192.reuse, R38, R32 ;  /* 0x00000026c020723c */ /* 0x040fe80000041820 */
[----:B------:R-:W-:Y:S01]  /*a270*/  FMUL.FTZ R41, R2, R181 ;  /* 0x000000b502297220 */ /* 0x000fe20000410000 */
[----:B------:R-:W-:Y:S01]  /*a280*/  MOV R181, R50 ;  /* 0x0000003200b57202 */ /* 0x000fe20000000f00 */
[C---:B------:R-:W-:Y:S02]  /*a290*/  FMUL.FTZ R50, R132.reuse, R190 ;  /* 0x000000be84327220 */ /* 0x040fe40000410000 */
[C---:B------:R-:W-:Y:S01]  /*a2a0*/  FMUL.FTZ R39, R132.reuse, R179 ;  /* 0x000000b384277220 */ /* 0x040fe20000410000 */
[----:B------:R-:W-:Y:S03]  /*a2b0*/  MOV R179, R252 ;  /* 0x000000fc00b37202 */ /* 0x000fe60000000f00 */
[C---:B------:R-:W-:Y:S01]  /*a2c0*/  FMUL.FTZ R38, R132.reuse, R178 ;  /* 0x000000b284267220 */ /* 0x040fe20000410000 */
[----:B------:R-:W-:Y:S01]  /*a2d0*/  MOV R178, R251 ;  /* 0x000000fb00b27202 */ /* 0x000fe20000000f00 */
[----:B------:R-:W-:Y:S02]  /*a2e0*/  FMUL.FTZ R51, R132, R191 ;  /* 0x000000bf84337220 */ /* 0x000fe40000410000 */
[C---:B------:R-:W-:Y:S02]  /*a2f0*/  FMUL.FTZ R75, R0.reuse, R75 ;  /* 0x0000004b004b7220 */ /* 0x040fe40000410000 */
[----:B-1----:R-:W-:Y:S01]  /*a300*/  FFMA.FTZ R138, R203, c[0x0][0x2d0], -R141 ;  /* 0x0000b400cb8a7a23 */ /* 0x002fe2000001088d */
[-C--:B--2---:R-:W-:Y:S03]  /*a310*/  HMMA.16816.F32.BF16 R36, R192, R148.reuse, R36 ;  /* 0x00000094c024723c */ /* 0x084fe60000041824 */
[----:B------:R1:W-:Y:S01]  /*a320*/  MUFU.EX2 R170, R138 ;  /* 0x0000008a00aa7308 */ /* 0x0003e20000000800 */
[C---:B------:R-:W-:Y:S02]  /*a330*/  FMUL.FTZ R78, R0.reuse, R78 ;  /* 0x0000004e004e7220 */ /* 0x040fe40000410000 */
[C---:B------:R-:W-:Y:S02]  /*a340*/  FMUL.FTZ R79, R0.reuse, R79 ;  /* 0x0000004f004f7220 */ /* 0x040fe40000410000 */
[C---:B------:R-:W-:Y:S04]  /*a350*/  HMMA.16816.F32.BF16 R40, R144.reuse, R148, R40 ;  /* 0x000000949028723c */ /* 0x040fe80000041828 */
[C---:B------:R-:W-:Y:S02]  /*a360*/  FMUL.FTZ R90, R0.reuse, R90 ;  /* 0x0000005a005a7220 */ /* 0x040fe40000410000 */
[C---:B------:R-:W-:Y:S02]  /*a370*/  FMUL.FTZ R91, R0.reuse, R91 ;  /* 0x0000005b005b7220 */ /* 0x040fe40000410000 */
[-C--:B------:R-:W-:Y:S04]  /*a380*/  HMMA.16816.F32.BF16 R44, R144, R150.reuse, R44 ;  /* 0x00000096902c723c */ /* 0x080fe8000004182c */
[C---:B------:R-:W-:Y:S02]  /*a390*/  FMUL.FTZ R94, R0.reuse, R94 ;  /* 0x0000005e005e7220 */ /* 0x040fe40000410000 */
[----:B------:R-:W-:Y:S02]  /*a3a0*/  FMUL.FTZ R95, R0, R95 ;  /* 0x0000005f005f7220 */ /* 0x000fe40000410000 */
[C---:B------:R-:W-:Y:S01]  /*a3b0*/  HMMA.16816.F32.BF16 R48, R192.reuse, R150, R48 ;  /* 0x00000096c030723c */ /* 0x040fe20000041830 */
[----:B------:R-:W2:Y:S03]  /*a3c0*/  LDSM.16.MT88.4 R148, [R225+0x3880] ;  /* 0x00388000e194783b */ /* 0x000ea60000004200 */
[--C-:B-1----:R-:W-:Y:S02]  /*a3d0*/  FFMA.FTZ R138, R201, c[0x0][0x2d0], -R142.reuse ;  /* 0x0000b400c98a7a23 */ /* 0x102fe4000001088e */
[C---:B------:R-:W-:Y:S02]  /*a3e0*/  FMUL.FTZ R104, R2.reuse, R104 ;  /* 0x0000006802687220 */ /* 0x040fe40000410000 */
[-C--:B---3--:R-:W-:Y:S01]  /*a3f0*/  HMMA.16816.F32.BF16 R52, R192, R152.reuse, R52 ;  /* 0x00000098c034723c */ /* 0x088fe20000041834 */
[----:B------:R1:W-:Y:S03]  /*a400*/  MUFU.EX2 R189, R138 ;  /* 0x0000008a00bd7308 */ /* 0x0003e60000000800 */
[----:B------:R-:W-:Y:S02]  /*a410*/  FMUL.FTZ R105, R2, R105 ;  /* 0x0000006902697220 */ /* 0x000fe40000410000 */
[C---:B------:R-:W-:Y:S02]  /*a420*/  FMUL.FTZ R106, R0.reuse, R106 ;  /* 0x0000006a006a7220 */ /* 0x040fe40000410000 */
[C---:B------:R-:W-:Y:S04]  /*a430*/  HMMA.16816.F32.BF16 R56, R144.reuse, R152, R56 ;  /* 0x000000989038723c */ /* 0x040fe80000041838 */
[----:B------:R-:W-:Y:S02]  /*a440*/  FMUL.FTZ R107, R0, R107 ;  /* 0x0000006b006b7220 */ /* 0x000fe40000410000 */
[C---:B------:R-:W-:Y:S02]  /*a450*/  FMUL.FTZ R108, R2.reuse, R108 ;  /* 0x0000006c026c7220 */ /* 0x040fe40000410000 */
[-C--:B------:R-:W-:Y:S04]  /*a460*/  HMMA.16816.F32.BF16 R60, R144, R154.reuse, R60 ;  /* 0x0000009a903c723c */ /* 0x080fe8000004183c */
[----:B------:R-:W-:Y:S02]  /*a470*/  FMUL.FTZ R109, R2, R109 ;  /* 0x0000006d026d7220 */ /* 0x000fe40000410000 */
[----:B------:R-:W-:Y:S02]  /*a480*/  FMUL.FTZ R110, R0, R110 ;  /* 0x0000006e006e7220 */ /* 0x000fe40000410000 */
[C---:B------:R-:W-:Y:S01]  /*a490*/  HMMA.16816.F32.BF16 R64, R192.reuse, R154, R64 ;  /* 0x0000009ac040723c */ /* 0x040fe20000041840 */
[----:B------:R-:W3:Y:S03]  /*a4a0*/  LDSM.16.MT88.4 R152, [R226+0x3880] ;  /* 0x00388000e298783b */ /* 0x000ee60000004200 */
[----:B-1----:R-:W-:Y:S02]  /*a4b0*/  FFMA.FTZ R138, R204, c[0x0][0x2d0], -R142 ;  /* 0x0000b400cc8a7a23 */ /* 0x002fe4000001088e */
[----:B------:R-:W-:Y:S02]  /*a4c0*/  FMUL.FTZ R111, R0, R111 ;  /* 0x0000006f006f7220 */ /* 0x000fe40000410000 */
[----:B------:R1:W-:Y:S01]  /*a4d0*/  MUFU.EX2 R168, R138 ;  /* 0x0000008a00a87308 */ /* 0x0003e20000000800 */
[-C--:B--2---:R-:W-:Y:S03]  /*a4e0*/  HMMA.16816.F32.BF16 R68, R192, R148.reuse, R68 ;  /* 0x00000094c044723c */ /* 0x084fe60000041844 */
[C---:B------:R-:W-:Y:S02]  /*a4f0*/  FMUL.FTZ R112, R133.reuse, R112 ;  /* 0x0000007085707220 */ /* 0x040fe40000410000 */
[C---:B------:R-:W-:Y:S02]  /*a500*/  FMUL.FTZ R113, R133.reuse, R113 ;  /* 0x0000007185717220 */ /* 0x040fe40000410000 */
[C---:B------:R-:W-:Y:S01]  /*a510*/  FMUL.FTZ R114, R132.reuse, R114 ;  /* 0x0000007284727220 */ /* 0x040fe20000410000 */
[C---:B------:R-:W-:Y:S04]  /*a520*/  HMMA.16816.F32.BF16 R72, R144.reuse, R148, R72 ;  /* 0x000000949048723c */ /* 0x040fe80000041848 */
[----:B------:R-:W-:Y:S02]  /*a530*/  FMUL.FTZ R115, R132, R115 ;  /* 0x0000007384737220 */ /* 0x000fe40000410000 */
[C---:B------:R-:W-:Y:S02]  /*a540*/  FMUL.FTZ R120, R2.reuse, R120 ;  /* 0x0000007802787220 */ /* 0x040fe40000410000 */
[-C--:B------:R-:W-:Y:S04]  /*a550*/  HMMA.16816.F32.BF16 R76, R144, R150.reuse, R76 ;  /* 0x00000096904c723c */ /* 0x080fe8000004184c */
[----:B------:R-:W-:Y:S02]  /*a560*/  FMUL.FTZ R121, R2, R121 ;  /* 0x0000007902797220 */ /* 0x000fe40000410000 */
[----:B------:R-:W-:Y:S02]  /*a570*/  FMUL.FTZ R122, R0, R122 ;  /* 0x0000007a007a7220 */ /* 0x000fe40000410000 */
[C---:B------:R-:W-:Y:S01]  /*a580*/  HMMA.16816.F32.BF16 R80, R192.reuse, R150, R80 ;  /* 0x00000096c050723c */ /* 0x040fe20000041850 */
[----:B------:R-:W2:Y:S03]  /*a590*/  LDSM.16.MT88.4 R148, [R228+0x3880] ;  /* 0x00388000e494783b */ /* 0x000ea60000004200 */
[--C-:B-1----:R-:W-:Y:S02]  /*a5a0*/  FFMA.FTZ R138, R202, c[0x0][0x2d0], -R143.reuse ;  /* 0x0000b400ca8a7a23 */ /* 0x102fe4000001088f */
[----:B------:R-:W-:Y:S02]  /*a5b0*/  FMUL.FTZ R123, R0, R123 ;  /* 0x0000007b007b7220 */ /* 0x000fe40000410000 */
[-C--:B---3--:R-:W-:Y:S01]  /*a5c0*/  HMMA.16816.F32.BF16 R84, R192, R152.reuse, R84 ;  /* 0x00000098c054723c */ /* 0x088fe20000041854 */
[----:B------:R1:W-:Y:S03]  /*a5d0*/  MUFU.EX2 R183, R138 ;  /* 0x0000008a00b77308 */ /* 0x0003e60000000800 */
[C---:B------:R-:W-:Y:S02]  /*a5e0*/  FMUL.FTZ R124, R2.reuse, R124 ;  /* 0x0000007c027c7220 */ /* 0x040fe40000410000 */
[----:B------:R-:W-:Y:S02]  /*a5f0*/  FMUL.FTZ R125, R2, R125 ;  /* 0x0000007d027d7220 */ /* 0x000fe40000410000 */
[C---:B------:R-:W-:Y:S04]  /*a600*/  HMMA.16816.F32.BF16 R88, R144.reuse, R152, R88 ;  /* 0x000000989058723c */ /* 0x040fe80000041858 */
[C---:B------:R-:W-:Y:S02]  /*a610*/  FMUL.FTZ R126, R0.reuse, R126 ;  /* 0x0000007e007e7220 */ /* 0x040fe40000410000 */
[----:B------:R-:W-:Y:S02]  /*a620*/  FMUL.FTZ R127, R0, R127 ;  /* 0x0000007f007f7220 */ /* 0x000fe40000410000 */
[-C--:B------:R-:W-:Y:S04]  /*a630*/  HMMA.16816.F32.BF16 R92, R144, R154.reuse, R92 ;  /* 0x0000009a905c723c */ /* 0x080fe8000004185c */
[C---:B------:R-:W-:Y:S02]  /*a640*/  FMUL.FTZ R128, R133.reuse, R128 ;  /* 0x0000008085807220 */ /* 0x040fe40000410000 */
[----:B------:R-:W-:Y:S02]  /*a650*/  FMUL.FTZ R129, R133, R129 ;  /* 0x0000008185817220 */ /* 0x000fe40000410000 */
[C---:B------:R-:W-:Y:S01]  /*a660*/  HMMA.16816.F32.BF16 R96, R192.reuse, R154, R96 ;  /* 0x0000009ac060723c */ /* 0x040fe20000041860 */
[----:B------:R-:W3:Y:S03]  /*a670*/  LDSM.16.MT88.4 R152, [R227+0x3880] ;  /* 0x00388000e398783b */ /* 0x000ee60000004200 */
[--C-:B-1----:R-:W-:Y:S02]  /*a680*/  FFMA.FTZ R138, R205, c[0x0][0x2d0], -R143.reuse ;  /* 0x0000b400cd8a7a23 */ /* 0x102fe4000001088f */
[C---:B------:R-:W-:Y:S02]  /*a690*/  FMUL.FTZ R130, R132.reuse, R130 ;  /* 0x0000008284827220 */ /* 0x040fe40000410000 */
[----:B------:R1:W4:Y:S01]  /*a6a0*/  MUFU.EX2 R187, R138 ;  /* 0x0000008a00bb7308 */ /* 0x0003220000000800 */
[-C--:B--2---:R-:W-:Y:S03]  /*a6b0*/  HMMA.16816.F32.BF16 R100, R192, R148.reuse, R100 ;  /* 0x00000094c064723c */ /* 0x084fe60000041864 */
[C---:B------:R-:W-:Y:S02]  /*a6c0*/  FMUL.FTZ R131, R132.reuse, R131 ;  /* 0x0000008384837220 */ /* 0x040fe40000410000 */
[C---:B------:R-:W-:Y:S02]  /*a6d0*/  FMUL.FTZ R116, R133.reuse, R116 ;  /* 0x0000007485747220 */ /* 0x040fe40000410000 */
[----:B------:R-:W-:Y:S01]  /*a6e0*/  FMUL.FTZ R117, R133, R117 ;  /* 0x0000007585757220 */ /* 0x000fe20000410000 */
[C---:B------:R-:W-:Y:S04]  /*a6f0*/  HMMA.16816.F32.BF16 R104, R144.reuse, R148, R104 ;  /* 0x000000949068723c */ /* 0x040fe80000041868 */
[C---:B------:R-:W-:Y:S02]  /*a700*/  FMUL.FTZ R118, R132.reuse, R118 ;  /* 0x0000007684767220 */ /* 0x040fe40000410000 */
[----:B------:R-:W-:Y:S02]  /*a710*/  FMUL.FTZ R119, R132, R119 ;  /* 0x0000007784777220 */ /* 0x000fe40000410000 */
[-C--:B------:R-:W-:Y:S04]  /*a720*/  HMMA.16816.F32.BF16 R108, R144, R150.reuse, R108 ;  /* 0x00000096906c723c */ /* 0x080fe8000004186c */
[--C-:B-1----:R-:W-:Y:S04]  /*a730*/  FFMA.FTZ R138, R209, c[0x0][0x2d0], -R143.reuse ;  /* 0x0000b400d18a7a23 */ /* 0x102fe8000001088f */
[C---:B------:R-:W-:Y:S01]  /*a740*/  HMMA.16816.F32.BF16 R112, R192.reuse, R150, R112 ;  /* 0x00000096c070723c */ /* 0x040fe20000041870 */
[----:B------:R-:W1:Y:S01]  /*a750*/  LDSM.16.MT88.4 R148, [R225+0x2880] ;  /* 0x00288000e194783b */ /* 0x000e620000004200 */
[----:B------:R2:W-:Y:S06]  /*a760*/  MUFU.EX2 R169, R138 ;  /* 0x0000008a00a97308 */ /* 0x0005ec0000000800 */
[-C--:B---3--:R-:W-:Y:S08]  /*a770*/  HMMA.16816.F32.BF16 R116, R192, R152.reuse, R116 ;  /* 0x00000098c074723c */ /* 0x088ff00000041874 */
[C---:B------:R-:W-:Y:S07]  /*a780*/  HMMA.16816.F32.BF16 R120, R144.reuse, R152, R120 ;  /* 0x000000989078723c */ /* 0x040fee0000041878 */
[----:B----4-:R-:W-:Y:S01]  /*a790*/  F2FP.BF16.PACK_AB R152, R187, R183 ;  /* 0x000000b7bb98723e */ /* 0x010fe200000010ff */
[-C--:B------:R-:W-:Y:S04]  /*a7a0*/  HMMA.16816.F32.BF16 R124, R144, R154.reuse, R124 ;  /* 0x0000009a907c723c */ /* 0x080fe8000004187c */
[----:B--2---:R-:W-:Y:S03]  /*a7b0*/  FFMA.FTZ R138, R210, c[0x0][0x2d0], -R143 ;  /* 0x0000b400d28a7a23 */ /* 0x004fe6000001088f */
[----:B------:R-:W-:Y:S01]  /*a7c0*/  F2FP.BF16.PACK_AB R144, R184, R164 ;  /* 0x000000a4b890723e */ /* 0x000fe200000010ff */
[----:B------:R-:W-:Y:S01]  /*a7d0*/  HMMA.16816.F32.BF16 R128, R192, R154, R128 ;  /* 0x0000009ac080723c */ /* 0x000fe20000041880 */
[----:B------:R2:W3:Y:S03]  /*a7e0*/  MUFU.EX2 R252, R138 ;  /* 0x0000008a00fc7308 */ /* 0x0004e60000000800 */
[----:B------:R-:W-:Y:S02]  /*a7f0*/  F2FP.BF16.PACK_AB R145, R186, R165 ;  /* 0x000000a5ba91723e */ /* 0x000fe400000010ff */
[----:B------:R-:W-:Y:S02]  /*a800*/  F2FP.BF16.PACK_AB R146, R170, R188 ;  /* 0x000000bcaa92723e */ /* 0x000fe400000010ff */
[----:B------:R-:W-:Y:S07]  /*a810*/  F2FP.BF16.PACK_AB R147, R168, R189 ;  /* 0x000000bda893723e */ /* 0x000fee00000010ff */
[-C--:B-1----:R-:W-:Y:S05]  /*a820*/  HMMA.16816.F32.BF16 R4, R144, R148.reuse, R4 ;  /* 0x000000949004723c */ /* 0x082fea0000041804 */
[--C-:B--2---:R-:W-:Y:S01]  /*a830*/  FFMA.FTZ R138, R207, c[0x0][0x2d0], -R134.reuse ;  /* 0x0000b400cf8a7a23 */ /* 0x104fe20000010886 */
[----:B---3--:R-:W-:Y:S03]  /*a840*/  F2FP.BF16.PACK_AB R154, R252, R169 ;  /* 0x000000a9fc9a723e */ /* 0x008fe600000010ff */
[----:B------:R1:W-:Y:S03]  /*a850*/  MUFU.EX2 R251, R138 ;  /* 0x0000008a00fb7308 */ /* 0x0003e60000000800 */
[--C-:B-1----:R-:W-:Y:S07]  /*a860*/  FFMA.FTZ R138, R208, c[0x0][0x2d0], -R134.reuse ;  /* 0x0000b400d08a7a23 */ /* 0x102fee0000010886 */
[----:B------:R1:W2:Y:S02]  /*a870*/  MUFU.EX2 R220, R138 ;  /* 0x0000008a00dc7308 */ /* 0x0002a40000000800 */
[--C-:B-1----:R-:W-:Y:S01]  /*a880*/  FFMA.FTZ R138, R211, c[0x0][0x2d0], -R134.reuse ;  /* 0x0000b400d38a7a23 */ /* 0x102fe20000010886 */
[----:B--2---:R-:W-:Y:S07]  /*a890*/  F2FP.BF16.PACK_AB R153, R220, R251 ;  /* 0x000000fbdc99723e */ /* 0x004fee00000010ff */
[----:B------:R1:W-:Y:S02]  /*a8a0*/  MUFU.EX2 R219, R138 ;  /* 0x0000008a00db7308 */ /* 0x0003e40000000800 */
[----:B-1----:R-:W-:Y:S08]  /*a8b0*/  FFMA.FTZ R138, R206, c[0x0][0x2d0], -R134 ;  /* 0x0000b400ce8a7a23 */ /* 0x002ff00000010886 */
[----:B------:R1:W2:Y:S02]  /*a8c0*/  MUFU.EX2 R201, R138 ;  /* 0x0000008a00c97308 */ /* 0x0002a40000000800 */
[--C-:B-1----:R-:W-:Y:S01]  /*a8d0*/  FFMA.FTZ R138, R223, c[0x0][0x2d0], -R141.reuse ;  /* 0x0000b400df8a7a23 */ /* 0x102fe2000001088d */
[----:B--2---:R-:W-:Y:S02]  /*a8e0*/  F2FP.BF16.PACK_AB R155, R201, R219 ;  /* 0x000000dbc99b723e */ /* 0x004fe400000010ff */
[----:B------:R-:W-:Y:S05]  /*a8f0*/  MOV R223, R168 ;  /* 0x000000a800df7202 */ /* 0x000fea0000000f00 */
[----:B------:R1:W-:Y:S01]  /*a900*/  MUFU.EX2 R217, R138 ;  /* 0x0000008a00d97308 */ /* 0x0003e20000000800 */
[C---:B------:R-:W-:Y:S08]  /*a910*/  HMMA.16816.F32.BF16 R8, R152.reuse, R148, R8 ;  /* 0x000000949808723c */ /* 0x040ff00000041808 */
[-C--:B------:R-:W-:Y:S08]  /*a920*/  HMMA.16816.F32.BF16 R12, R152, R150.reuse, R12 ;  /* 0x00000096980c723c */ /* 0x080ff0000004180c */
[C---:B------:R-:W-:Y:S01]  /*a930*/  HMMA.16816.F32.BF16 R16, R144.reuse, R150, R16 ;  /* 0x000000969010723c */ /* 0x040fe20000041810 */
[----:B------:R-:W2:Y:S03]  /*a940*/  LDSM.16.MT88.4 R148, [R227+0x2880] ;  /* 0x00288000e394783b */ /* 0x000ea60000004200 */
[--C-:B-1----:R-:W-:Y:S01]  /*a950*/  FFMA.FTZ R138, R244, c[0x0][0x2d0], -R141.reuse ;  /* 0x0000b400f48a7a23 */ /* 0x102fe2000001088d */
[----:B------:R-:W-:Y:S03]  /*a960*/  MOV R244, R170 ;  /* 0x000000aa00f47202 */ /* 0x000fe60000000f00 */
[-C--:B------:R-:W-:Y:S01]  /*a970*/  HMMA.16816.F32.BF16 R20, R144, R156.reuse, R20 ;  /* 0x0000009c9014723c */ /* 0x080fe20000041814 */
[----:B------:R1:W-:Y:S07]  /*a980*/  MUFU.EX2 R216, R138 ;  /* 0x0000008a00d87308 */ /* 0x0003ee0000000800 */
[C---:B------:R-:W-:Y:S08]  /*a990*/  HMMA.16816.F32.BF16 R24, R152.reuse, R156, R24 ;  /* 0x0000009c9818723c */ /* 0x040ff00000041818 */
[-C--:B------:R-:W-:Y:S08]  /*a9a0*/  HMMA.16816.F32.BF16 R28, R152, R158.reuse, R28 ;  /* 0x0000009e981c723c */ /* 0x080ff0000004181c */
[C---:B------:R-:W-:Y:S01]  /*a9b0*/  HMMA.16816.F32.BF16 R32, R144.reuse, R158, R32 ;  /* 0x0000009e9020723c */ /* 0x040fe20000041820 */
[----:B------:R-:W3:Y:S03]  /*a9c0*/  LDSM.16.MT88.4 R156, [R225+0x4080] ;  /* 0x00408000e19c783b */ /* 0x000ee60000004200 */
[--C-:B-1----:R-:W-:Y:S01]  /*a9d0*/  FFMA.FTZ R138, R221, c[0x0][0x2d0], -R142.reuse ;  /* 0x0000b400dd8a7a23 */ /* 0x102fe2000001088e */
[----:B------:R-:W-:Y:S03]  /*a9e0*/  MOV R221, R169 ;  /* 0x000000a900dd7202 */ /* 0x000fe60000000f00 */
[-C--:B------:R-:W-:Y:S01]  /*a9f0*/  HMMA.16816.F32.BF16 R36, R144, R160.reuse, R36 ;  /* 0x000000a09024723c */ /* 0x080fe20000041824 */
[----:B------:R1:W-:Y:S07]  /*aa00*/  MUFU.EX2 R211, R138 ;  /* 0x0000008a00d37308 */ /* 0x0003ee0000000800 */
[C---:B------:R-:W-:Y:S08]  /*aa10*/  HMMA.16816.F32.BF16 R40, R152.reuse, R160, R40 ;  /* 0x000000a09828723c */ /* 0x040ff00000041828 */
[-C--:B------:R-:W-:Y:S08]  /*aa20*/  HMMA.16816.F32.BF16 R44, R152, R162.reuse, R44 ;  /* 0x000000a2982c723c */ /* 0x080ff0000004182c */
[C---:B------:R-:W-:Y:S01]  /*aa30*/  HMMA.16816.F32.BF16 R48, R144.reuse, R162, R48 ;  /* 0x000000a29030723c */ /* 0x040fe20000041830 */
[----:B------:R-:W4:Y:S03]  /*aa40*/  LDSM.16.MT88.4 R160, [R226+0x4080] ;  /* 0x00408000e2a0783b */ /* 0x000f260000004200 */
[--C-:B-1----:R-:W-:Y:S01]  /*aa50*/  FFMA.FTZ R138, R222, c[0x0][0x2d0], -R142.reuse ;  /* 0x0000b400de8a7a23 */ /* 0x102fe2000001088e */
[----:B------:R-:W-:Y:S03]  /*aa60*/  MOV R222, R189 ;  /* 0x000000bd00de7202 */ /* 0x000fe60000000f00 */
[-C--:B--2---:R-:W-:Y:S01]  /*aa70*/  HMMA.16816.F32.BF16 R52, R144, R148.reuse, R52 ;  /* 0x000000949034723c */ /* 0x084fe20000041834 */
[----:B------:R1:W2:Y:S07]  /*aa80*/  MUFU.EX2 R209, R138 ;  /* 0x0000008a00d17308 */ /* 0x0002ae0000000800 */
[C---:B------:R-:W-:Y:S08]  /*aa90*/  HMMA.16816.F32.BF16 R56, R152.reuse, R148, R56 ;  /* 0x000000949838723c */ /* 0x040ff00000041838 */
[-C--:B------:R-:W-:Y:S08]  /*aaa0*/  HMMA.16816.F32.BF16 R60, R152, R150.reuse, R60 ;  /* 0x00000096983c723c */ /* 0x080ff0000004183c */
[C---:B------:R-:W-:Y:S01]  /*aab0*/  HMMA.16816.F32.BF16 R64, R144.reuse, R150, R64 ;  /* 0x000000969040723c */ /* 0x040fe20000041840 */
[----:B------:R-:W5:Y:S03]  /*aac0*/  LDSM.16.MT88.4 R148, [R228+0x4080] ;  /* 0x00408000e494783b */ /* 0x000f660000004200 */
[--C-:B-1----:R-:W-:Y:S01]  /*aad0*/  FFMA.FTZ R138, R248, c[0x0][0x2d0], -R141.reuse ;  /* 0x0000b400f88a7a23 */ /* 0x102fe2000001088d */
[----:B------:R-:W-:Y:S01]  /*aae0*/  MOV R248, R188 ;  /* 0x000000bc00f87202 */ /* 0x000fe20000000f00 */
[----:B------:R-:W-:Y:S01]  /*aaf0*/  FFMA.FTZ R141, R250, c[0x0][0x2d0], -R141 ;  /* 0x0000b400fa8d7a23 */ /* 0x000fe2000001088d */
[----:B------:R-:W-:Y:S01]  /*ab00*/  MOV R250, R187 ;  /* 0x000000bb00fa7202 */ /* 0x000fe20000000f00 */
[-C--:B---3--:R-:W-:Y:S01]  /*ab10*/  HMMA.16816.F32.BF16 R68, R144, R156.reuse, R68 ;  /* 0x0000009c9044723c */ /* 0x088fe20000041844 */
[----:B------:R1:W-:Y:S01]  /*ab20*/  MUFU.EX2 R210, R138 ;  /* 0x0000008a00d27308 */ /* 0x0003e20000000800 */
[----:B------:R-:W-:Y:S06]  /*ab30*/  LDSM.16.MT88.4 R188, [R228+0x3080] ;  /* 0x00308000e4bc783b */ /* 0x000fec0000004200 */
[C---:B------:R-:W-:Y:S03]  /*ab40*/  HMMA.16816.F32.BF16 R72, R152.reuse, R156, R72 ;  /* 0x0000009c9848723c */ /* 0x040fe60000041848 */
[----:B------:R2:W3:Y:S05]  /*ab50*/  MUFU.EX2 R208, R141 ;  /* 0x0000008d00d07308 */ /* 0x0004ea0000000800 */
[-C--:B------:R-:W-:Y:S08]  /*ab60*/  HMMA.16816.F32.BF16 R76, R152, R158.reuse, R76 ;  /* 0x0000009e984c723c */ /* 0x080ff0000004184c */
[C---:B------:R-:W-:Y:S01]  /*ab70*/  HMMA.16816.F32.BF16 R80, R144.reuse, R158, R80 ;  /* 0x0000009e9050723c */ /* 0x040fe20000041850 */
[----:B------:R-:W3:Y:S03]  /*ab80*/  LDSM.16.MT88.4 R156, [R227+0x4080] ;  /* 0x00408000e39c783b */ /* 0x000ee60000004200 */
[--C-:B-1----:R-:W-:Y:S01]  /*ab90*/  FFMA.FTZ R138, R245, c[0x0][0x2d0], -R142.reuse ;  /* 0x0000b400f58a7a23 */ /* 0x102fe2000001088e */
[----:B------:R-:W-:Y:S01]  /*aba0*/  MOV R245, R186 ;  /* 0x000000ba00f57202 */ /* 0x000fe20000000f00 */
[----:B------:R-:W-:Y:S01]  /*abb0*/  FFMA.FTZ R142, R247, c[0x0][0x2d0], -R142 ;  /* 0x0000b400f78e7a23 */ /* 0x000fe2000001088e */
[----:B------:R-:W-:Y:S01]  /*abc0*/  MOV R247, R185 ;  /* 0x000000b900f77202 */ /* 0x000fe20000000f00 */
[-C--:B----4-:R-:W-:Y:S01]  /*abd0*/  HMMA.16816.F32.BF16 R84, R144, R160.reuse, R84 ;  /* 0x000000a09054723c */ /* 0x090fe20000041854 */
[----:B------:R1:W-:Y:S03]  /*abe0*/  MUFU.EX2 R207, R138 ;  /* 0x0000008a00cf7308 */ /* 0x0003e60000000800 */
[----:B--2---:R-:W-:Y:S04]  /*abf0*/  F2FP.BF16.PACK_AB R141, R209, R211 ;  /* 0x000000d3d18d723e */ /* 0x004fe800000010ff */
[C---:B------:R-:W-:Y:S03]  /*ac00*/  HMMA.16816.F32.BF16 R88, R152.reuse, R160, R88 ;  /* 0x000000a09858723c */ /* 0x040fe60000041858 */
[----:B------:R3:W-:Y:S05]  /*ac10*/  MUFU.EX2 R206, R142 ;  /* 0x0000008e00ce7308 */ /* 0x0007ea0000000800 */
[-C--:B------:R-:W-:Y:S08]  /*ac20*/  HMMA.16816.F32.BF16 R92, R152, R162.reuse, R92 ;  /* 0x000000a2985c723c */ /* 0x080ff0000004185c */
[C---:B------:R-:W-:Y:S04]  /*ac30*/  HMMA.16816.F32.BF16 R96, R144.reuse, R162, R96 ;  /* 0x000000a29060723c */ /* 0x040fe80000041860 */
[--C-:B-1----:R-:W-:Y:S01]  /*ac40*/  FFMA.FTZ R138, R215, c[0x0][0x2d0], -R143.reuse ;  /* 0x0000b400d78a7a23 */ /* 0x102fe2000001088f */
[----:B------:R-:W-:Y:S03]  /*ac50*/  MOV R215, R184 ;  /* 0x000000b800d77202 */ /* 0x000fe60000000f00 */
[-C--:B-----5:R-:W-:Y:S01]  /*ac60*/  HMMA.16816.F32.BF16 R100, R144, R148.reuse, R100 ;  /* 0x000000949064723c */ /* 0x0a0fe20000041864 */
[----:B------:R1:W-:Y:S03]  /*ac70*/  MUFU.EX2 R205, R138 ;  /* 0x0000008a00cd7308 */ /* 0x0003e60000000800 */
[----:B---3--:R-:W-:Y:S04]  /*ac80*/  F2FP.BF16.PACK_AB R142, R208, R210 ;  /* 0x000000d2d08e723e */ /* 0x008fe800000010ff */
[C---:B------:R-:W-:Y:S08]  /*ac90*/  HMMA.16816.F32.BF16 R104, R152.reuse, R148, R104 ;  /* 0x000000949868723c */ /* 0x040ff00000041868 */
[-C--:B------:R-:W-:Y:S08]  /*aca0*/  HMMA.16816.F32.BF16 R108, R152, R150.reuse, R108 ;  /* 0x00000096986c723c */ /* 0x080ff0000004186c */
[C---:B------:R-:W-:Y:S04]  /*acb0*/  HMMA.16816.F32.BF16 R112, R144.reuse, R150, R112 ;  /* 0x000000969070723c */ /* 0x040fe80000041870 */
[--C-:B-1----:R-:W-:Y:S01]  /*acc0*/  FFMA.FTZ R138, R246, c[0x0][0x2d0], -R143.reuse ;  /* 0x0000b400f68a7a23 */ /* 0x102fe2000001088f */
[----:B------:R-:W-:Y:S02]  /*acd0*/  MOV R246, R183 ;  /* 0x000000b700f67202 */ /* 0x000fe40000000f00 */
[----:B------:R-:W-:Y:S01]  /*ace0*/  MOV R183, R181 ;  /* 0x000000b500b77202 */ /* 0x000fe20000000f00 */
[-C--:B------:R-:W-:Y:S01]  /*acf0*/  HMMA.16816.F32.BF16 R116, R144, R156.reuse, R116 ;  /* 0x0000009c9074723c */ /* 0x080fe20000041874 */
[----:B------:R1:W2:Y:S03]  /*ad00*/  MUFU.EX2 R203, R138 ;  /* 0x0000008a00cb7308 */ /* 0x0002a60000000800 */
[----:B------:R-:W-:Y:S02]  /*ad10*/  MOV R181, R175 ;  /* 0x000000af00b57202 */ /* 0x000fe40000000f00 */
[----:B------:R-:W-:Y:S02]  /*ad20*/  MOV R175, R173 ;  /* 0x000000ad00af7202 */ /* 0x000fe40000000f00 */
[C---:B------:R-:W-:Y:S04]  /*ad30*/  HMMA.16816.F32.BF16 R120, R152.reuse, R156, R120 ;  /* 0x0000009c9878723c */ /* 0x040fe80000041878 */
[----:B------:R-:W-:Y:S02]  /*ad40*/  MOV R173, R167 ;  /* 0x000000a700ad7202 */ /* 0x000fe40000000f00 */
[----:B------:R-:W-:Y:S02]  /*ad50*/  MOV R186, R175 ;  /* 0x000000af00ba7202 */ /* 0x000fe40000000f00 */
[-C--:B------:R-:W-:Y:S04]  /*ad60*/  HMMA.16816.F32.BF16 R124, R152, R158.reuse, R124 ;  /* 0x0000009e987c723c */ /* 0x080fe8000004187c */
[----:B------:R-:W-:Y:S04]  /*ad70*/  MOV R184, R173 ;  /* 0x000000ad00b87202 */ /* 0x000fe80000000f00 */
[----:B------:R-:W-:Y:S04]  /*ad80*/  HMMA.16816.F32.BF16 R128, R144, R158, R128 ;  /* 0x0000009e9080723c */ /* 0x000fe80000041880 */
[--C-:B-1----:R-:W-:Y:S01]  /*ad90*/  FFMA.FTZ R138, R249, c[0x0][0x2d0], -R143.reuse ;  /* 0x0000b400f98a7a23 */ /* 0x102fe2000001088f */
[----:B------:R-:W-:Y:S01]  /*ada0*/  MOV R249, R182 ;  /* 0x000000b600f97202 */ /* 0x000fe20000000f00 */
[----:B------:R-:W-:Y:S01]  /*adb0*/  FFMA.FTZ R143, R218, c[0x0][0x2d0], -R143 ;  /* 0x0000b400da8f7a23 */ /* 0x000fe2000001088f */
[----:B------:R-:W-:Y:S01]  /*adc0*/  MOV R218, R165 ;  /* 0x000000a500da7202 */ /* 0x000fe20000000f00 */
[----:B------:R1:W-:Y:S01]  /*add0*/  MUFU.EX2 R204, R138 ;  /* 0x0000008a00cc7308 */ /* 0x0003e20000000800 */
[----:B------:R-:W-:Y:S03]  /*ade0*/  MOV R182, R174 ;  /* 0x000000ae00b67202 */ /* 0x000fe60000000f00 */
[----:B------:R-:W-:Y:S02]  /*adf0*/  MOV R174, R172 ;  /* 0x000000ac00ae7202 */ /* 0x000fe40000000f00 */
[----:B------:R-:W-:Y:S02]  /*ae00*/  MOV R172, R166 ;  /* 0x000000a600ac7202 */ /* 0x000fe40000000f00 */
[----:B------:R-:W-:Y:S02]  /*ae10*/  MOV R185, R174 ;  /* 0x000000ae00b97202 */ /* 0x000fe40000000f00 */
[----:B------:R3:W4:Y:S01]  /*ae20*/  MUFU.EX2 R202, R143 ;  /* 0x0000008f00ca7308 */ /* 0x0007220000000800 */
[----:B--2---:R-:W-:Y:S01]  /*ae30*/  F2FP.BF16.PACK_AB R192, R203, R205 ;  /* 0x000000cdcbc0723e */ /* 0x004fe200000010ff */
[--C-:B-1----:R-:W-:Y:S01]  /*ae40*/  FFMA.FTZ R138, R213, c[0x0][0x2d0], -R134.reuse ;  /* 0x0000b400d58a7a23 */ /* 0x102fe20000010886 */
[----:B------:R-:W-:Y:S02]  /*ae50*/  MOV R213, R164 ;  /* 0x000000a400d57202 */ /* 0x000fe40000000f00 */
[----:B------:R-:W1:Y:S05]  /*ae60*/  LDSM.16.MT88.4 R164, [R225+0x3080] ;  /* 0x00308000e1a4783b */ /* 0x000e6a0000004200 */
[----:B------:R2:W-:Y:S01]  /*ae70*/  MUFU.EX2 R200, R138 ;  /* 0x0000008a00c87308 */ /* 0x0005e20000000800 */
[----:B---3--:R-:W-:Y:S02]  /*ae80*/  F2FP.BF16.PACK_AB R143, R206, R207 ;  /* 0x000000cfce8f723e */ /* 0x008fe400000010ff */
[----:B----4-:R-:W-:Y:S01]  /*ae90*/  F2FP.BF16.PACK_AB R194, R202, R204 ;  /* 0x000000cccac2723e */ /* 0x010fe200000010ff */
[--C-:B--2---:R-:W-:Y:S01]  /*aea0*/  FFMA.FTZ R138, R212, c[0x0][0x2d0], -R134.reuse ;  /* 0x0000b400d48a7a23 */ /* 0x104fe20000010886 */
[----:B------:R-:W-:Y:S05]  /*aeb0*/  MOV R212, R139 ;  /* 0x0000008b00d47202 */ /* 0x000fea0000000f00 */
[----:B------:R2:W3:Y:S02]  /*aec0*/  MUFU.EX2 R139, R138 ;  /* 0x0000008a008b7308 */ /* 0x0004e40000000800 */
[--C-:B--2---:R-:W-:Y:S01]  /*aed0*/  FFMA.FTZ R138, R214, c[0x0][0x2d0], -R134.reuse ;  /* 0x0000b400d68a7a23 */ /* 0x104fe20000010886 */
[----:B------:R-:W-:Y:S01]  /*aee0*/  MOV R214, R183 ;  /* 0x000000b700d67202 */ /* 0x000fe20000000f00 */
[----:B------:R-:W-:Y:S01]  /*aef0*/  FFMA.FTZ R134, R140, c[0x0][0x2d0], -R134 ;  /* 0x0000b4008c867a23 */ /* 0x000fe20000010886 */
[----:B------:R-:W-:Y:S02]  /*af00*/  MOV R183, R172 ;  /* 0x000000ac00b77202 */ /* 0x000fe40000000f00 */
[----:B------:R-:W2:Y:S03]  /*af10*/  LDSM.16.MT88.4 R172, [R226+0x3080] ;  /* 0x00308000e2ac783b */ /* 0x000ea60000004200 */
[----:B------:R-:W-:Y:S01]  /*af20*/  MUFU.EX2 R138, R138 ;  /* 0x0000008a008a7308 */ /* 0x000fe20000000800 */
[----:B------:R-:W-:Y:S02]  /*af30*/  F2FP.BF16.PACK_AB R140, R216, R217 ;  /* 0x000000d9d88c723e */ /* 0x000fe400000010ff */
[----:B---3--:R-:W-:Y:S05]  /*af40*/  F2FP.BF16.PACK_AB R193, R139, R200 ;  /* 0x000000c88bc1723e */ /* 0x008fea00000010ff */
[-C--:B-1----:R-:W-:Y:S01]  /*af50*/  HMMA.16816.F32.BF16 R144, R140, R164.reuse, R4 ;  /* 0x000000a48c90723c */ /* 0x082fe20000041804 */
[----:B------:R-:W1:Y:S01]  /*af60*/  LDSM.16.MT88.4 R4, [R225+0x4880] ;  /* 0x00488000e104783b */ /* 0x000e620000004200 */
[----:B------:R-:W3:Y:S03]  /*af70*/  MUFU.EX2 R134, R134 ;  /* 0x0000008600867308 */ /* 0x000ee60000000800 */
[----:B---3--:R-:W-:Y:S07]  /*af80*/  F2FP.BF16.PACK_AB R195, R134, R138 ;  /* 0x0000008a86c3723e */ /* 0x008fee00000010ff */
[C---:B------:R-:W-:Y:S01]  /*af90*/  HMMA.16816.F32.BF16 R148, R192.reuse, R164, R8 ;  /* 0x000000a4c094723c */ /* 0x040fe20000041808 */
[----:B------:R-:W3:Y:S07]  /*afa0*/  LDSM.16.MT88.4 R8, [R226+0x4880] ;  /* 0x00488000e208783b */ /* 0x000eee0000004200 */
[-C--:B------:R-:W-:Y:S01]  /*afb0*/  HMMA.16816.F32.BF16 R152, R192, R166.reuse, R12 ;  /* 0x000000a6c098723c */ /* 0x080fe2000004180c */
[----:B------:R-:W4:Y:S07]  /*afc0*/  LDSM.16.MT88.4 R12, [R228+0x4880] ;  /* 0x00488000e40c783b */ /* 0x000f2e0000004200 */
[C---:B------:R-:W-:Y:S01]  /*afd0*/  HMMA.16816.F32.BF16 R156, R140.reuse, R166, R16 ;  /* 0x000000a68c9c723c */ /* 0x040fe20000041810 */
[----:B------:R-:W5:Y:S07]  /*afe0*/  LDSM.16.MT88.4 R16, [R227+0x4880] ;  /* 0x00488000e310783b */ /* 0x000f6e0000004200 */
[-C--:B--2---:R-:W-:Y:S01]  /*aff0*/  HMMA.16816.F32.BF16 R160, R140, R172.reuse, R20 ;  /* 0x000000ac8ca0723c */ /* 0x084fe20000041814 */
[----:B------:R-:W2:Y:S06]  /*b000*/  LDL.LU R20, [R1+0x10] ;  /* 0x0000100001147983 */ /* 0x000eac0000300800 */
[----:B------:R-:W-:Y:S01]  /*b010*/  MOV R23, R186 ;  /* 0x000000ba00177202 */ /* 0x000fe20000000f00 */
[C---:B------:R-:W-:Y:S04]  /*b020*/  HMMA.16816.F32.BF16 R164, R192.reuse, R172, R24 ;  /* 0x000000acc0a4723c */ /* 0x040fe80000041818 */
[----:B------:R-:W-:Y:S02]  /*b030*/  MOV R22, R185 ;  /* 0x000000b900167202 */ /* 0x000fe40000000f00 */
[----:B------:R-:W-:Y:S02]  /*b040*/  MOV R21, R184 ;  /* 0x000000b800157202 */ /* 0x000fe40000000f00 */
[----:B------:R-:W-:Y:S02]  /*b050*/  MOV R24, R171 ;  /* 0x000000ab00187202 */ /* 0x000fe40000000f00 */
[-C--:B------:R-:W-:Y:S01]  /*b060*/  HMMA.16816.F32.BF16 R168, R192, R174.reuse, R28 ;  /* 0x000000aec0a8723c */ /* 0x080fe2000004181c */
[----:B------:R-:W2:Y:S02]  /*b070*/  LDL.LU R28, [R1+0x8] ;  /* 0x00000800011c7983 */ /* 0x000ea40000300800 */
[----:B------:R-:W-:Y:S02]  /*b080*/  MOV R27, R183 ;  /* 0x000000b7001b7202 */ /* 0x000fe40000000f00 */
[----:B------:R-:W-:Y:S02]  /*b090*/  MOV R26, R182 ;  /* 0x000000b6001a7202 */ /* 0x000fe40000000f00 */
[----:B------:R-:W-:Y:S01]  /*b0a0*/  MOV R25, R181 ;  /* 0x000000b500197202 */ /* 0x000fe20000000f00 */
[C---:B------:R-:W-:Y:S01]  /*b0b0*/  HMMA.16816.F32.BF16 R172, R140.reuse, R174, R32 ;  /* 0x000000ae8cac723c */ /* 0x040fe20000041820 */
[----:B------:R-:W2:Y:S03]  /*b0c0*/  LDL.LU R33, [R1+0xc] ;  /* 0x00000c0001217983 */ /* 0x000ea60000300800 */
[----:B------:R-:W-:Y:S01]  /*b0d0*/  MOV R30, R179 ;  /* 0x000000b3001e7202 */ /* 0x000fe20000000f00 */
[----:B------:R-:W2:Y:S01]  /*b0e0*/  LDL.LU R35, [R1+0x4] ;  /* 0x0000040001237983 */ /* 0x000ea20000300800 */
[----:B------:R-:W-:Y:S02]  /*b0f0*/  MOV R31, R178 ;  /* 0x000000b2001f7202 */ /* 0x000fe40000000f00 */
[----:B------:R-:W-:Y:S04]  /*b100*/  MOV R32, R177 ;  /* 0x000000b100207202 */ /* 0x000fe80000000f00 */
[----:B------:R-:W-:Y:S02]  /*b110*/  MOV R34, R176 ;  /* 0x000000b000227202 */ /* 0x000fe40000000f00 */
[-C--:B------:R-:W-:Y:S03]  /*b120*/  HMMA.16816.F32.BF16 R176, R140, R188.reuse, R36 ;  /* 0x000000bc8cb0723c */ /* 0x080fe60000041824 */
[----:B------:R-:W-:Y:S05]  /*b130*/  MOV R29, R180 ;  /* 0x000000b4001d7202 */ /* 0x000fea0000000f00 */
        /* <DEDUP_REMOVED lines=8> */
[C---:B------:R-:W-:Y:S08]  /*b1c0*/  HMMA.16816.F32.BF16 R72, R192.reuse, R4, R72 ;  /* 0x00000004c048723c */ /* 0x040ff00000041848 */
[-C--:B------:R-:W-:Y:S08]  /*b1d0*/  HMMA.16816.F32.BF16 R76, R192, R6.reuse, R76 ;  /* 0x00000006c04c723c */ /* 0x080ff0000004184c */
[C---:B------:R-:W-:Y:S08]  /*b1e0*/  HMMA.16816.F32.BF16 R80, R140.reuse, R6, R80 ;  /* 0x000000068c50723c */ /* 0x040ff00000041850 */
[-C--:B---3--:R-:W-:Y:S08]  /*b1f0*/  HMMA.16816.F32.BF16 R84, R140, R8.reuse, R84 ;  /* 0x000000088c54723c */ /* 0x088ff00000041854 */
[C---:B------:R-:W-:Y:S08]  /*b200*/  HMMA.16816.F32.BF16 R88, R192.reuse, R8, R88 ;  /* 0x00000008c058723c */ /* 0x040ff00000041858 */
[-C--:B------:R-:W-:Y:S08]  /*b210*/  HMMA.16816.F32.BF16 R92, R192, R10.reuse, R92 ;  /* 0x0000000ac05c723c */ /* 0x080ff0000004185c */
[C---:B------:R-:W-:Y:S08]  /*b220*/  HMMA.16816.F32.BF16 R96, R140.reuse, R10, R96 ;  /* 0x0000000a8c60723c */ /* 0x040ff00000041860 */
[-C--:B----4-:R-:W-:Y:S08]  /*b230*/  HMMA.16816.F32.BF16 R100, R140, R12.reuse, R100 ;  /* 0x0000000c8c64723c */ /* 0x090ff00000041864 */
[C---:B------:R-:W-:Y:S08]  /*b240*/  HMMA.16816.F32.BF16 R104, R192.reuse, R12, R104 ;  /* 0x0000000cc068723c */ /* 0x040ff00000041868 */
[-C--:B------:R-:W-:Y:S08]  /*b250*/  HMMA.16816.F32.BF16 R108, R192, R14.reuse, R108 ;  /* 0x0000000ec06c723c */ /* 0x080ff0000004186c */
[C---:B------:R-:W-:Y:S08]  /*b260*/  HMMA.16816.F32.BF16 R112, R140.reuse, R14, R112 ;  /* 0x0000000e8c70723c */ /* 0x040ff00000041870 */
[-C--:B-----5:R-:W-:Y:S08]  /*b270*/  HMMA.16816.F32.BF16 R116, R140, R16.reuse, R116 ;  /* 0x000000108c74723c */ /* 0x0a0ff00000041874 */
[C---:B------:R-:W-:Y:S08]  /*b280*/  HMMA.16816.F32.BF16 R120, R192.reuse, R16, R120 ;  /* 0x00000010c078723c */ /* 0x040ff00000041878 */
[-C--:B------:R-:W-:Y:S08]  /*b290*/  HMMA.16816.F32.BF16 R124, R192, R18.reuse, R124 ;  /* 0x00000012c07c723c */ /* 0x080ff0000004187c */
[----:B------:R-:W-:Y:S04]  /*b2a0*/  HMMA.16816.F32.BF16 R128, R140, R18, R128 ;  /* 0x000000128c80723c */ /* 0x000fe80000041880 */
[----:B--2---:R-:W-:Y:S04]  /*b2b0*/  FFMA.FTZ R4, R2, R28, R29 ;  /* 0x0000001c02047223 */ /* 0x004fe8000001001d */
[----:B------:R-:W-:Y:S04]  /*b2c0*/  FADD.FTZ R4, R24, R4 ;  /* 0x0000000418047221 */ /* 0x000fe80000010000 */
[----:B------:R-:W-:Y:S02]  /*b2d0*/  FFMA.FTZ R133, R133, R33, R32 ;  /* 0x0000002185857223 */ /* 0x000fe40000010020 */
[----:B------:R-:W-:Y:S02]  /*b2e0*/  FADD.FTZ R5, R27, R4 ;  /* 0x000000041b057221 */ /* 0x000fe40000010000 */
[----:B------:R-:W-:Y:S02]  /*b2f0*/  FFMA.FTZ R132, R132, R35, R34 ;  /* 0x0000002384847223 */ /* 0x000fe40000010022 */
[----:B------:R-:W-:Y:S02]  /*b300*/  FADD.FTZ R2, R30, R133 ;  /* 0x000000851e027221 */ /* 0x000fe40000010000 */
[----:B------:R-:W-:Y:S02]  /*b310*/  FADD.FTZ R132, R31, R132 ;  /* 0x000000841f847221 */ /* 0x000fe40000010000 */
[----:B------:R-:W-:Y:S02]  /*b320*/  FADD.FTZ R2, R25, R2 ;  /* 0x0000000219027221 */ /* 0x000fe40000010000 */
[----:B------:R-:W-:Y:S02]  /*b330*/  FFMA.FTZ R4, R0, R20, R21 ;  /* 0x0000001400047223 */ /* 0x000fe40000010015 */
[----:B------:R-:W-:Y:S02]  /*b340*/  FADD.FTZ R132, R26, R132 ;  /* 0x000000841a847221 */ /* 0x000fe40000010000 */
        /* <DEDUP_REMOVED lines=35> */
[----:B------:R1:W-:Y:S01]  /*b580*/  STL [R1+0xc], R6 ;  /* 0x00000c0601007387 */ /* 0x0003e20000100800 */
[----:B------:R-:W-:Y:S01]  /*b590*/  FADD.FTZ R4, R204, R4 ;  /* 0x00000004cc047221 */ /* 0x000fe20000010000 */
[----:B------:R-:W-:Y:S01]  /*b5a0*/  MOV R139, R3 ;  /* 0x00000003008b7202 */ /* 0x000fe20000000f00 */
[----:B------:R-:W-:Y:S01]  /*b5b0*/  FADD.FTZ R0, R138, R2 ;  /* 0x000000028a007221 */ /* 0x000fe20000010000 */
[----:B------:R1:W-:Y:S01]  /*b5c0*/  STL [R1+0x4], R5 ;  /* 0x0000040501007387 */ /* 0x0003e20000100800 */
[----:B------:R-:W-:Y:S01]  /*b5d0*/  FADD.FTZ R2, R202, R4 ;  /* 0x00000004ca027221 */ /* 0x000fe20000010000 */
[----:B------:R-:W-:Y:S01]  /*b5e0*/  MOV R138, R135 ;  /* 0x00000087008a7202 */ /* 0x000fe20000000f00 */
[----:B------:R-:W-:Y:S01]  /*b5f0*/  FADD.FTZ R0, R134, R0 ;  /* 0x0000000086007221 */ /* 0x000fe20000010000 */
[----:B------:R-:W-:Y:S02]  /*b600*/  MOV R134, R136 ;  /* 0x0000008800867202 */ /* 0x000fe40000000f00 */
[----:B------:R1:W-:Y:S04]  /*b610*/  STL [R1+0x8], R2 ;  /* 0x0000080201007387 */ /* 0x0003e80000100800 */
[----:B------:R1:W-:Y:S01]  /*b620*/  STL [R1+0x10], R0 ;  /* 0x0000100001007387 */ /* 0x0003e20000100800 */
[----:B------:R-:W-:-:S05]  /*b630*/  @P0 BRA `(.L_x_918) ;  /* 0xffffb48000000947 */ /* 0x000fca000383ffff */
.L_x_901:
[----:B------:R-:W2:Y:S01]  /*b640*/  S2UR UR7, SR_CTAID.X ;  /* 0x00000000000779c3 */ /* 0x000ea20000002500 */
[----:B------:R-:W-:Y:S01]  /*b650*/  ULDC.64 UR4, c[0x0][0x2c8] ;  /* 0x0000b20000047ab9 */ /* 0x000fe20000000a00 */
[----:B------:R-:W-:Y:S01]  /*b660*/  PLOP3.LUT P0, PT, PT, PT, UP2, 0x40, 0x0 ;  /* 0x000000000000781c */ /* 0x000fe20003f0e828 */
[----:B--2---:R-:W-:-:S04]  /*b670*/  ULEA UR7, UR7, 0x7f, 0x7 ;  /* 0x0000007f07077891 */ /* 0x004fc8000f8e383f */
[----:B------:R-:W-:-:S03]  /*b680*/  UIMAD.WIDE.U32 UR16, UR7, UR4, URZ ;  /* 0x00000004071072a5 */ /* 0x000fc6000f8e003f */
[----:B------:R-:W-:Y:S02]  /*b690*/  ULDC UR4, c[0x0][0x168] ;  /* 0x00005a0000047ab9 */ /* 0x000fe40000000800 */
[----:B------:R-:W-:Y:S02]  /*b6a0*/  @UP3 USHF.R.U32.HI UR7, URZ, UR5, UR17 ;  /* 0x000000053f073299 */ /* 0x000fe40008011611 */
[----:B------:R-:W-:Y:S02]  /*b6b0*/  UIADD3 UR4, -UR4, 0x1, URZ ;  /* 0x0000000104047890 */ /* 0x000fe4000fffe13f */
[----:B------:R-:W-:Y:S02]  /*b6c0*/  ULDC UR5, c[0x0][0x1d0] ;  /* 0x0000740000057ab9 */ /* 0x000fe40000000800 */
[----:B------:R-:W-:-:S03]  /*b6d0*/  UIADD3 UR16, UR7, UR5, UR4 ;  /* 0x0000000507107290 */ /* 0x000fc6000fffe004 */
[----:B------:R-:W-:Y:S02]  /*b6e0*/  ULDC UR7, c[0x0][0x324] ;  /* 0x0000c90000077ab9 */ /* 0x000fe40000000800 */
[----:B------:R-:W-:Y:S01]  /*b6f0*/  UIADD3 UR7, UR16, -UR7, URZ ;  /* 0x8000000710077290 */ /* 0x000fe2000fffe03f */
[----:B------:R-:W-:Y:S05]  /*b700*/  @P0 BRA `(.L_x_919) ;  /* 0x0000016000000947 */ /* 0x000fea0003800000 */
[----:B------:R-:W-:-:S06]  /*b710*/  UISETP.GT.AND UP0, UPT, UR16, -0x1, UPT ;  /* 0xffffffff1000788c */ /* 0x000fcc000bf04270 */
[----:B------:R-:W-:-:S13]  /*b720*/  PLOP3.LUT P0, PT, PT, PT, UP0, 0x80, 0x0 ;  /* 0x000000000000781c */ /* 0x000fda0003f0f008 */
[----:B------:R-:W-:Y:S05]  /*b730*/  @P0 BRA `(.L_x_920) ;  /* 0x0000009000000947 */ /* 0x000fea0003800000 */
[----:B------:R-:W-:Y:S02]  /*b740*/  ULDC UR4, c[0x0][0x32c] ;  /* 0x0000cb0000047ab9 */ /* 0x000fe40000000800 */
[----:B------:R-:W-:Y:S02]  /*b750*/  UISETP.NE.AND UP0, UPT, UR4, 0x1, UPT ;  /* 0x000000010400788c */ /* 0x000fe4000bf05270 */
[----:B------:R-:W-:Y:S02]  /*b760*/  ULOP3.LUT UR16, URZ, UR16, URZ, 0x33, !UPT ;  /* 0x000000103f107292 */ /* 0x000fe4000f8e333f */
[----:B------:R-:W-:Y:S02]  /*b770*/  ULDC.64 UR4, c[0x0][0x330] ;  /* 0x0000cc0000047ab9 */ /* 0x000fe40000000a00 */
[----:B------:R-:W-:-:S07]  /*b780*/  UIMAD.WIDE.U32 UR18, UR16, UR4, URZ ;  /* 0x00000004101272a5 */ /* 0x000fce000f8e003f */
[----:B------:R-:W-:Y:S02]  /*b790*/  @UP0 UMOV UR17, UR19 ;  /* 0x0000001300110c82 */ /* 0x000fe40008000000 */
[----:B------:R-:W-:-:S04]  /*b7a0*/  @UP0 USHF.R.U32.HI UR16, URZ, UR5, UR17 ;  /* 0x000000053f100299 */ /* 0x000fc80008011611 */
[----:B------:R-:W-:Y:S01]  /*b7b0*/  ULOP3.LUT UR16, URZ, UR16, URZ, 0x33, !UPT ;  /* 0x000000103f107292 */ /* 0x000fe2000f8e333f */
[----:B------:R-:W-:Y:S05]  /*b7c0*/  BRA `(.L_x_921) ;  /* 0x0000006000007947 */ /* 0x000fea0003800000 */
.L_x_920:
[----:B------:R-:W-:Y:S02]  /*b7d0*/  ULDC UR4, c[0x0][0x32c] ;  /* 0x0000cb0000047ab9 */ /* 0x000fe40000000800 */
[----:B------:R-:W-:-:S03]  /*b7e0*/  UISETP.NE.AND UP0, UPT, UR4, 0x1, UPT ;  /* 0x000000010400788c */ /* 0x000fc6000bf05270 */
[----:B------:R-:W-:Y:S02]  /*b7f0*/  ULDC.64 UR4, c[0x0][0x330] ;  /* 0x0000cc0000047ab9 */ /* 0x000fe40000000a00 */
[----:B------:R-:W-:-:S07]  /*b800*/  UIMAD.WIDE.U32 UR18, UR16, UR4, URZ ;  /* 0x00000004101272a5 */ /* 0x000fce000f8e003f */
[----:B------:R-:W-:Y:S02]  /*b810*/  @UP0 UMOV UR17, UR19 ;  /* 0x0000001300110c82 */ /* 0x000fe40008000000 */
[----:B------:R-:W-:Y:S02]  /*b820*/  @UP0 USHF.R.U32.HI UR16, URZ, UR5, UR17 ;  /* 0x000000053f100299 */ /* 0x000fe40008011611 */
.L_x_921:
[----:B------:R-:W-:Y:S02]  /*b830*/  ULDC UR4, c[0x0][0x32c] ;  /* 0x0000cb0000047ab9 */ /* 0x000fe40000000800 */
[----:B------:R-:W-:-:S04]  /*b840*/  UIMAD UR4, UR16, UR4, URZ ;  /* 0x00000004100472a4 */ /* 0x000fc8000f8e023f */
[----:B------:R-:W-:-:S04]  /*b850*/  UISETP.LT.AND UP0, UPT, UR7, UR4, UPT ;  /* 0x000000040700728c */ /* 0x000fc8000bf01270 */
[----:B------:R-:W-:-:S04]  /*b860*/  USEL UR7, UR7, UR4, !UP0 ;  /* 0x0000000407077287 */ /* 0x000fc8000c000000 */
.L_x_919:
[----:B------:R-:W-:-:S04]  /*b870*/  UIADD3 UR7, UR7, 0x2f, URZ ;  /* 0x0000002f07077890 */ /* 0x000fc8000fffe03f */
[----:B------:R-:W-:-:S04]  /*b880*/  UIMAD.WIDE UR4, UR7, 0x2aaaaaab, URZ ;  /* 0x2aaaaaab070478a5 */ /* 0x000fc8000f8e023f */
[----:B------:R-:W-:-:S04]  /*b890*/  USHF.R.U32.HI UR4, URZ, 0x1f, UR5 ;  /* 0x0000001f3f047899 */ /* 0x000fc80008011605 */
[----:B------:R-:W-:-:S04]  /*b8a0*/  ULEA.HI.SX32 UR4, UR5, UR4, 0x1d ;  /* 0x0000000405047291 */ /* 0x000fc8000f8fea3f */
[----:B------:R-:W-:-:S04]  /*b8b0*/  UISETP.LT.AND UP0, UPT, UR8, UR4, UPT ;  /* 0x000000040800728c */ /* 0x000fc8000bf01270 */
[----:B------:R-:W-:-:S06]  /*b8c0*/  USEL UR4, UR8, UR4, !UP0 ;  /* 0x0000000408047287 */ /* 0x000fcc000c000000 */
[----:B------:R-:W-:-:S13]  /*b8d0*/  ISETP.GE.AND P0, PT, R242, UR4, PT ;  /* 0x00000004f2007c0c */ /* 0x000fda000bf06270 */
[----:B------:R-:W-:Y:S05]  /*b8e0*/  @!P0 BRA `(.L_x_922) ;  /* 0x0000364000008947 */ /* 0x000fea0003800000 */
[----:B------:R-:W-:Y:S01]  /*b8f0*/  MOV R132, R136 ;  /* 0x0000008800847202 */ /* 0x000fe20000000f00 */
[----:B------:R-:W-:Y:S01]  /*b900*/  IMAD.MOV.U32 R139, RZ, RZ, R3 ;  /* 0x000000ffff8b7224 */ /* 0x000fe200078e0003 */
[----:B-1----:R-:W-:Y:S01]  /*b910*/  MOV R2, R137 ;  /* 0x0000008900027202 */ /* 0x002fe20000000f00 */
[----:B------:R-:W-:Y:S01]  /*b920*/  IMAD.MOV.U32 R244, RZ, RZ, R242 ;  /* 0x000000fffff47224 */ /* 0x000fe200078e00f2 */
[----:B------:R-:W-:Y:S02]  /*b930*/  MOV R138, R135 ;  /* 0x00000087008a7202 */ /* 0x000fe40000000f00 */
.L_x_923:
[----:B--2---:R-:W2:Y:S01]  /*b940*/  LDL.64 R40, [R1+0x20] ;  /* 0x0000200001287983 */ /* 0x004ea20000100a00 */
[----:B------:R-:W-:Y:S05]  /*b950*/  DEPBAR.LE SB0, 0x0 ;  /* 0x000080000000791a */ /* 0x000fea0000000000 */
[----:B------:R-:W-:Y:S01]  /*b960*/  BAR.SYNC.DEFER_BLOCKING 0x0 ;  /* 0x0000000000007b1d */ /* 0x000fe20000010000 */
[C---:B------:R-:W-:Y:S02]  /*b970*/  ISETP.LT.AND P6, PT, R244.reuse, UR8, PT ;  /* 0x00000008f4007c0c */ /* 0x040fe4000bfc1270 */
[C---:B------:R-:W-:Y:S11]  /*b980*/  IADD3 R242, R244.reuse, -0x1, RZ ;  /* 0xfffffffff4f27810 */ /* 0x040ff60007ffe0ff */
[----:B---3--:R-:W-:Y:S01]  /*b990*/  @!P6 SHF.R.S32.HI R0, RZ, 0x1f, R244 ;  /* 0x0000001fff00e819 */ /* 0x008fe200000114f4 */
[----:B------:R-:W-:Y:S04]  /*b9a0*/  @!P6 IMAD.WIDE.U32 R36, R244, c[0x0][0x208], RZ ;  /* 0x00008200f424ea25 */ /* 0x000fe800078e00ff */
[----:B------:R-:W-:Y:S04]  /*b9b0*/  @!P6 IMAD R0, R0, c[0x0][0x208], RZ ;  /* 0x000082000000ea24 */ /* 0x000fe800078e02ff */
[----:B------:R-:W-:Y:S01]  /*b9c0*/  @!P6 IMAD R0, R244, c[0x0][0x20c], R0 ;  /* 0x00008300f400ea24 */ /* 0x000fe200078e0200 */
[----:B------:R-:W3:Y:S04]  /*b9d0*/  LDL.64 R38, [R1+0x40] ;  /* 0x0000400001267983 */ /* 0x000ee80000100a00 */
[----:B------:R-:W-:Y:S02]  /*b9e0*/  @!P6 IADD3 R0, R37, R0, RZ ;  /* 0x000000002500e210 */ /* 0x000fe40007ffe0ff */
[----:B-----5:R-:W-:Y:S03]  /*b9f0*/  LDSM.16.M88.4 R48, [R231+0x8080] ;  /* 0x00808000e730783b */ /* 0x020fe60000000200 */
[----:B------:R-:W-:Y:S05]  /*ba00*/  @!P6 IMAD R0, R0, 0x30, RZ ;  /* 0x000000300000e824 */ /* 0x000fea00078e02ff */
[----:B------:R-:W1:Y:S08]  /*ba10*/  LDSM.16.M88.4 R16, [R224+0x5080] ;  /* 0x00508000e010783b */ /* 0x000e700000000200 */
[----:B------:R-:W4:Y:S08]  /*ba20*/  LDSM.16.M88.4 R44, [R231+0xa080] ;  /* 0x00a08000e72c783b */ /* 0x000f300000000200 */
[----:B------:R-:W4:Y:S08]  /*ba30*/  LDSM.16.M88.4 R32, [R224+0x5880] ;  /* 0x00588000e020783b */ /* 0x000f300000000200 */
[----:B------:R-:W2:Y:S08]  /*ba40*/  LDSM.16.M88.4 R140, [R224+0x6080] ;  /* 0x00608000e08c783b */ /* 0x000eb00000000200 */
[----:B------:R-:W-:Y:S01]  /*ba50*/  LDSM.16.M88.4 R192, [R233+0x8080] ;  /* 0x00808000e9c0783b */ /* 0x000fe20000000200 */
[-C--:B-1----:R-:W-:Y:S07]  /*ba60*/  HMMA.16816.F32.BF16 R4, R48, R16.reuse, RZ ;  /* 0x000000103004723c */ /* 0x082fee00000418ff */
[----:B------:R-:W1:Y:S01]  /*ba70*/  LDSM.16.M88.4 R196, [R235] ;  /* 0x00000000ebc4783b */ /* 0x000e620000000200 */
[C---:B----4-:R-:W-:Y:S07]  /*ba80*/  HMMA.16816.F32.BF16 R8, R44.reuse, R16, RZ ;  /* 0x000000102c08723c */ /* 0x050fee00000418ff */
[----:B------:R-:W4:Y:S01]  /*ba90*/  LDSM.16.M88.4 R200, [R233+0xa080] ;  /* 0x00a08000e9c8783b */ /* 0x000f220000000200 */
[-C--:B------:R-:W-:Y:S07]  /*baa0*/  HMMA.16816.F32.BF16 R12, R44, R18.reuse, RZ ;  /* 0x000000122c0c723c */ /* 0x080fee00000418ff */
[----:B------:R-:W1:Y:S01]  /*bab0*/  LDSM.16.M88.4 R204, [R241] ;  /* 0x00000000f1cc783b */ /* 0x000e620000000200 */
[C---:B------:R-:W-:Y:S07]  /*bac0*/  HMMA.16816.F32.BF16 R16, R48.reuse, R18, RZ ;  /* 0x000000123010723c */ /* 0x040fee00000418ff */
[----:B------:R-:W1:Y:S01]  /*bad0*/  LDSM.16.M88.4 R208, [R240] ;  /* 0x00000000f0d0783b */ /* 0x000e620000000200 */
[-C--:B------:R-:W-:Y:S08]  /*bae0*/  HMMA.16816.F32.BF16 R20, R48, R32.reuse, RZ ;  /* 0x000000203014723c */ /* 0x080ff000000418ff */
[C---:B------:R-:W-:Y:S08]  /*baf0*/  HMMA.16816.F32.BF16 R24, R44.reuse, R32, RZ ;  /* 0x000000202c18723c */ /* 0x040ff000000418ff */
[-C--:B------:R-:W-:Y:S08]  /*bb00*/  HMMA.16816.F32.BF16 R28, R44, R34.reuse, RZ ;  /* 0x000000222c1c723c */ /* 0x080ff000000418ff */
[C---:B------:R-:W-:Y:S04]  /*bb10*/  HMMA.16816.F32.BF16 R32, R48.reuse, R34, RZ ;  /* 0x000000223020723c */ /* 0x040fe800000418ff */
[----:B--2---:R-:W-:Y:S02]  /*bb20*/  @!P6 MOV R135, R41 ;  /* 0x000000290087e202 */ /* 0x004fe40000000f00 */
[----:B---3--:R-:W-:Y:S06]  /*bb30*/  @!P6 MOV R134, R38 ;  /* 0x000000260086e202 */ /* 0x008fec0000000f00 */
        /* <DEDUP_REMOVED lines=21> */
[----:B------:R-:W-:Y:S02]  /*bc90*/  @!P6 IADD3 R140, P0, R134, UR10, RZ ;  /* 0x0000000a868cec10 */ /* 0x000fe4000ff1e0ff */
[----:B------:R-:W-:Y:S01]  /*bca0*/  ISETP.GT.AND P5, PT, R244, UR8, PT ;  /* 0x00000008f4007c0c */ /* 0x000fe2000bfa4270 */
[C---:B----4-:R-:W-:Y:S01]  /*bcb0*/  HMMA.16816.F32.BF16 R8, R200.reuse, R196, R8 ;  /* 0x000000c4c808723c */ /* 0x050fe20000041808 */
[----:B------:R3:W-:Y:S03]  /*bcc0*/  @!P6 LDGSTS.E.BYPASS.LTC128B.128 [R243+0x2880], [R134.64], !P4 ;  /* 0x0288000086f3efae */ /* 0x0007e6000e101d4e */
[----:B------:R-:W-:Y:S04]  /*bcd0*/  @!P6 IADD3.X R141, R135, UR11, RZ, P0, !PT ;  /* 0x0000000b878dec10 */ /* 0x000fe800087fe4ff */
[-C--:B------:R-:W-:Y:S01]  /*bce0*/  HMMA.16816.F32.BF16 R12, R200, R198.reuse, R12 ;  /* 0x000000c6c80c723c */ /* 0x080fe2000004180c */
[----:B------:R3:W-:Y:S07]  /*bcf0*/  @!P6 LDGSTS.E.BYPASS.LTC128B.128 [R243+0x4080], [R134.64+0x80], !P3 ;  /* 0x0408008086f3efae */ /* 0x0007ee000d901d4e */
[C---:B------:R-:W-:Y:S01]  /*bd00*/  HMMA.16816.F32.BF16 R16, R192.reuse, R198, R16 ;  /* 0x000000c6c010723c */ /* 0x040fe20000041810 */
[----:B------:R4:W-:Y:S07]  /*bd10*/  @!P6 LDGSTS.E.BYPASS.LTC128B.128 [R243+0x3080], [R140.64], !P4 ;  /* 0x030800008cf3efae */ /* 0x0009ee000e101d4e */
[-C--:B------:R-:W-:Y:S01]  /*bd20*/  HMMA.16816.F32.BF16 R20, R192, R204.reuse, R20 ;  /* 0x000000ccc014723c */ /* 0x080fe20000041814 */
[----:B------:R4:W-:Y:S07]  /*bd30*/  @!P6 LDGSTS.E.BYPASS.LTC128B.128 [R243+0x4880], [R140.64+0x80], !P3 ;  /* 0x048800808cf3efae */ /* 0x0009ee000d901d4e */
[C---:B------:R-:W-:Y:S01]  /*bd40*/  HMMA.16816.F32.BF16 R24, R200.reuse, R204, R24 ;  /* 0x000000ccc818723c */ /* 0x040fe20000041818 */
[----:B-1----:R-:W-:Y:S07]  /*bd50*/  LDSM.16.M88.4 R212, [R230+0x5080] ;  /* 0x00508000e6d4783b */ /* 0x002fee0000000200 */
[-C--:B------:R-:W-:Y:S01]  /*bd60*/  HMMA.16816.F32.BF16 R28, R200, R206.reuse, R28 ;  /* 0x000000cec81c723c */ /* 0x080fe2000004181c */
[----:B------:R-:W0:Y:S07]  /*bd70*/  LDGDEPBAR ;  /* 0x00000000000079af */ /* 0x000e2e0000000000 */
[C---:B------:R-:W-:Y:S01]  /*bd80*/  HMMA.16816.F32.BF16 R32, R192.reuse, R206, R32 ;  /* 0x000000cec020723c */ /* 0x040fe20000041820 */
[----:B------:R-:W-:Y:S07]  /*bd90*/  LDSM.16.M88.4 R216, [R232+0xa080] ;  /* 0x00a08000e8d8783b */ /* 0x000fee0000000200 */
[-C--:B------:R-:W-:Y:S01]  /*bda0*/  HMMA.16816.F32.BF16 R36, R192, R208.reuse, R36 ;  /* 0x000000d0c024723c */ /* 0x080fe20000041824 */
[----:B----4-:R-:W1:Y:S07]  /*bdb0*/  LDSM.16.M88.4 R140, [R232+0x8080] ;  /* 0x00808000e88c783b */ /* 0x010e6e0000000200 */
[C---:B------:R-:W-:Y:S01]  /*bdc0*/  HMMA.16816.F32.BF16 R40, R200.reuse, R208, R40 ;  /* 0x000000d0c828723c */ /* 0x040fe20000041828 */
[----:B------:R-:W4:Y:S07]  /*bdd0*/  LDSM.16.M88.4 R220, [R230+0x5880] ;  /* 0x00588000e6dc783b */ /* 0x000f2e0000000200 */
[-C--:B------:R-:W-:Y:S01]  /*bde0*/  HMMA.16816.F32.BF16 R44, R200, R210.reuse, R44 ;  /* 0x000000d2c82c723c */ /* 0x080fe2000004182c */
[----:B------:R-:W2:Y:S07]  /*bdf0*/  LDSM.16.M88.4 R196, [R230+0x6080] ;  /* 0x00608000e6c4783b */ /* 0x000eae0000000200 */
[----:B------:R-:W-:Y:S01]  /*be00*/  HMMA.16816.F32.BF16 R48, R192, R210, R48 ;  /* 0x000000d2c030723c */ /* 0x000fe20000041830 */
[----:B------:R-:W-:Y:S08]  /*be10*/  LDSM.16.M88.4 R200, [R234+0x8080] ;  /* 0x00808000eac8783b */ /* 0x000ff00000000200 */
[----:B------:R-:W2:Y:S01]  /*be20*/  LDSM.16.M88.4 R204, [R229] ;  /* 0x00000000e5cc783b */ /* 0x000ea20000000200 */
[-C--:B-1----:R-:W-:Y:S07]  /*be30*/  HMMA.16816.F32.BF16 R4, R140, R212.reuse, R4 ;  /* 0x000000d48c04723c */ /* 0x082fee0000041804 */
[----:B------:R-:W1:Y:S01]  /*be40*/  LDSM.16.M88.4 R192, [R234+0xa080] ;  /* 0x00a08000eac0783b */ /* 0x000e620000000200 */
[C---:B------:R-:W-:Y:S07]  /*be50*/  HMMA.16816.F32.BF16 R8, R216.reuse, R212, R8 ;  /* 0x000000d4d808723c */ /* 0x040fee0000041808 */
[----:B------:R-:W1:Y:S01]  /*be60*/  LDSM.16.M88.4 R208, [R229+0x800] ;  /* 0x00080000e5d0783b */ /* 0x000e620000000200 */
[-C--:B------:R-:W-:Y:S08]  /*be70*/  HMMA.16816.F32.BF16 R12, R216, R214.reuse, R12 ;  /* 0x000000d6d80c723c */ /* 0x080ff0000004180c */
[C---:B------:R-:W-:Y:S01]  /*be80*/  HMMA.16816.F32.BF16 R16, R140.reuse, R214, R16 ;  /* 0x000000d68c10723c */ /* 0x040fe20000041810 */
[----:B------:R-:W1:Y:S07]  /*be90*/  LDSM.16.M88.4 R212, [R229+0x1000] ;  /* 0x00100000e5d4783b */ /* 0x000e6e0000000200 */
[-C--:B----4-:R-:W-:Y:S08]  /*bea0*/  HMMA.16816.F32.BF16 R20, R140, R220.reuse, R20 ;  /* 0x000000dc8c14723c */ /* 0x090ff00000041814 */
[C---:B------:R-:W-:Y:S08]  /*beb0*/  HMMA.16816.F32.BF16 R24, R216.reuse, R220, R24 ;  /* 0x000000dcd818723c */ /* 0x040ff00000041818 */
[-C--:B------:R-:W-:Y:S08]  /*bec0*/  HMMA.16816.F32.BF16 R28, R216, R222.reuse, R28 ;  /* 0x000000ded81c723c */ /* 0x080ff0000004181c */
[C---:B------:R-:W-:Y:S01]  /*bed0*/  HMMA.16816.F32.BF16 R32, R140.reuse, R222, R32 ;  /* 0x000000de8c20723c */ /* 0x040fe20000041820 */
[----:B------:R-:W-:Y:S07]  /*bee0*/  LDSM.16.M88.4 R220, [R224+0x7080] ;  /* 0x00708000e0dc783b */ /* 0x000fee0000000200 */
[-C--:B--2---:R-:W-:Y:S08]  /*bef0*/  HMMA.16816.F32.BF16 R36, R140, R196.reuse, R36 ;  /* 0x000000c48c24723c */ /* 0x084ff00000041824 */
[C---:B------:R-:W-:Y:S08]  /*bf00*/  HMMA.16816.F32.BF16 R40, R216.reuse, R196, R40 ;  /* 0x000000c4d828723c */ /* 0x040ff00000041828 */
[-C--:B------:R-:W-:Y:S01]  /*bf10*/  HMMA.16816.F32.BF16 R44, R216, R198.reuse, R44 ;  /* 0x000000c6d82c723c */ /* 0x080fe2000004182c */
[----:B------:R-:W-:Y:S07]  /*bf20*/  LDSM.16.M88.4 R216, [R231+0xe080] ;  /* 0x00e08000e7d8783b */ /* 0x000fee0000000200 */
[----:B------:R-:W-:Y:S01]  /*bf30*/  HMMA.16816.F32.BF16 R48, R140, R198, R48 ;  /* 0x000000c68c30723c */ /* 0x000fe20000041830 */
[----:B------:R-:W-:Y:S07]  /*bf40*/  LDSM.16.M88.4 R140, [R231+0xc080] ;  /* 0x00c08000e78c783b */ /* 0x000fee0000000200 */
[-C--:B------:R-:W-:Y:S01]  /*bf50*/  HMMA.16816.F32.BF16 R4, R200, R204.reuse, R4 ;  /* 0x000000ccc804723c */ /* 0x080fe20000041804 */
        /* <DEDUP_REMOVED lines=15> */
[----:B------:R-:W4:Y:S07]  /*c050*/  LDSM.16.M88.4 R200, [R233+0xc080] ;  /* 0x00c08000e9c8783b */ /* 0x000f2e0000000200 */
        /* <DEDUP_REMOVED lines=17> */
[-C--:B----4-:R-:W-:Y:S01]  /*c170*/  HMMA.16816.F32.BF16 R4, R200, R204.reuse, R4 ;  /* 0x000000ccc804723c */ /* 0x090fe20000041804 */
        /* <DEDUP_REMOVED lines=13> */
[----:B------:R-:W4:Y:S07]  /*c250*/  LDSM.16.M88.4 R208, [R234+0xc080] ;  /* 0x00c08000ead0783b */ /* 0x000f2e0000000200 */
[----:B------:R-:W-:Y:S01]  /*c260*/  HMMA.16816.F32.BF16 R48, R200, R214, R48 ;  /* 0x000000d6c830723c */ /* 0x000fe20000041830 */
[----:B------:R-:W3:Y:S07]  /*c270*/  LDSM.16.M88.4 R200, [R236+0xe080] ;  /* 0x00e08000ecc8783b */ /* 0x000eee0000000200 */
        /* <DEDUP_REMOVED lines=12> */
[-C--:B----4-:R-:W-:Y:S08]  /*c340*/  HMMA.16816.F32.BF16 R4, R208, R220.reuse, R4 ;  /* 0x000000dcd004723c */ /* 0x090ff00000041804 */
        /* <DEDUP_REMOVED lines=30> */
[----:B------:R-:W-:Y:S01]  /*c530*/  MUFU.TANH R197, R10 ;  /* 0x0000000a00c57308 */ /* 0x000fe20000002400 */
[----:B--2---:R-:W-:Y:S09]  /*c540*/  FMNMX.FTZ R0, R196, R138, !PT ;  /* 0x0000008ac4007209 */ /* 0x004ff20007810000 */
[----:B------:R2:W-:Y:S01]  /*c550*/  MUFU.TANH R198, R11 ;  /* 0x0000000b00c67308 */ /* 0x0005e20000002400 */
[----:B---3--:R-:W-:Y:S09]  /*c560*/  FMNMX.FTZ R0, R195, R0, !PT ;  /* 0x00000000c3007209 */ /* 0x008ff20007810000 */
[----:B------:R-:W3:Y:S10]  /*c570*/  MUFU.TANH R16, R16 ;  /* 0x0000001000107308 */ /* 0x000ef40000002400 */
[----:B------:R-:W4:Y:S01]  /*c580*/  MUFU.TANH R17, R17 ;  /* 0x0000001100117308 */ /* 0x000f220000002400 */
[----:B--2---:R-:W2:Y:S01]  /*c590*/  LDSM.16.M88.4 R8, [R229+0x2800] ;  /* 0x00280000e508783b */ /* 0x004ea20000000200 */
[-C--:B-1----:R-:W-:Y:S01]  /*c5a0*/  HMMA.16816.F32.BF16 R20, R208, R4.reuse, R20 ;  /* 0x00000004d014723c */ /* 0x082fe20000041814 */
[----:B------:R-:W-:Y:S07]  /*c5b0*/  DEPBAR.LE SB0, 0x0 ;  /* 0x000080000000791a */ /* 0x000fee0000000000 */
[----:B------:R-:W1:Y:S01]  /*c5c0*/  MUFU.TANH R12, R12 ;  /* 0x0000000c000c7308 */ /* 0x000e620000002400 */
[----:B------:R-:W-:Y:S01]  /*c5d0*/  BAR.SYNC.DEFER_BLOCKING 0x0 ;  /* 0x0000000000007b1d */ /* 0x000fe20000010000 */
[C---:B------:R-:W-:Y:S05]  /*c5e0*/  HMMA.16816.F32.BF16 R24, R200.reuse, R4, R24 ;  /* 0x00000004c818723c */ /* 0x040fea0000041818 */
[----:B---3--:R-:W-:Y:S03]  /*c5f0*/  FMNMX.FTZ R137, R16, R137, !PT ;  /* 0x0000008910897209 */ /* 0x008fe60007810000 */
[----:B------:R-:W3:Y:S01]  /*c600*/  MUFU.TANH R13, R13 ;  /* 0x0000000d000d7308 */ /* 0x000ee20000002400 */
[-C--:B------:R-:W-:Y:S03]  /*c610*/  HMMA.16816.F32.BF16 R28, R200, R6.reuse, R28 ;  /* 0x00000006c81c723c */ /* 0x080fe6000004181c */
[----:B----4-:R-:W-:Y:S05]  /*c620*/  FMNMX.FTZ R137, R17, R137, !PT ;  /* 0x0000008911897209 */ /* 0x010fea0007810000 */
        /* <DEDUP_REMOVED lines=9> */
[-C--:B--2---:R-:W-:Y:S03]  /*c6c0*/  HMMA.16816.F32.BF16 R36, R208, R8.reuse, R36 ;  /* 0x00000008d024723c */ /* 0x084fe60000041824 */
[----:B---3--:R-:W-:Y:S01]  /*c6d0*/  FMNMX.FTZ R0, R13, R0, !PT ;  /* 0x000000000d007209 */ /* 0x008fe20007810000 */
[----:B------:R-:W-:Y:S02]  /*c6e0*/  FMUL.FTZ R26, R26, c[0x0][0x320] ;  /* 0x0000c8001a1a7a20 */ /* 0x000fe40000410000 */
[----:B------:R2:W2:Y:S01]  /*c6f0*/  MUFU.TANH R205, R21 ;  /* 0x0000001500cd7308 */ /* 0x0004a20000002400 */
[----:B------:R-:W-:Y:S01]  /*c700*/  FMUL.FTZ R27, R27, c[0x0][0x320] ;  /* 0x0000c8001b1b7a20 */ /* 0x000fe20000410000 */
[C---:B------:R-:W-:Y:S01]  /*c710*/  HMMA.16816.F32.BF16 R40, R200.reuse, R8, R40 ;  /* 0x00000008c828723c */ /* 0x040fe20000041828 */
[----:B------:R-:W3:Y:S03]  /*c720*/  LDL.64 R8, [R1+0x38] ;  /* 0x0000380001087983 */ /* 0x000ee60000100a00 */
[----:B------:R-:W-:Y:S01]  /*c730*/  FMUL.FTZ R32, R32, c[0x0][0x320] ;  /* 0x0000c80020207a20 */ /* 0x000fe20000410000 */
[----:B----4-:R-:W-:Y:S01]  /*c740*/  FMNMX.FTZ R3, R18, R3, !PT ;  /* 0x0000000312037209 */ /* 0x010fe20007810000 */
[----:B------:R-:W-:Y:S02]  /*c750*/  FMUL.FTZ R24, R24, c[0x0][0x320] ;  /* 0x0000c80018187a20 */ /* 0x000fe40000410000 */
[----:B------:R-:W-:Y:S01]  /*c760*/  MUFU.TANH R215, R22 ;  /* 0x0000001600d77308 */ /* 0x000fe20000002400 */
[-C--:B------:R-:W-:Y:S03]  /*c770*/  HMMA.16816.F32.BF16 R44, R200, R10.reuse, R44 ;  /* 0x0000000ac82c723c */ /* 0x080fe6000004182c */
[----:B------:R-:W-:Y:S01]  /*c780*/  FMUL.FTZ R33, R33, c[0x0][0x320] ;  /* 0x0000c80021217a20 */ /* 0x000fe20000410000 */
[----:B-1----:R-:W-:Y:S01]  /*c790*/  FMNMX.FTZ R137, R206, R137, !PT ;  /* 0x00000089ce897209 */ /* 0x002fe20007810000 */
[----:B------:R-:W-:Y:S02]  /*c7a0*/  FMUL.FTZ R34, R34, c[0x0][0x320] ;  /* 0x0000c80022227a20 */ /* 0x000fe40000410000 */
[----:B------:R-:W-:Y:S01]  /*c7b0*/  FMUL.FTZ R36, R36, c[0x0][0x320] ;  /* 0x0000c80024247a20 */ /* 0x000fe20000410000 */
[----:B------:R-:W-:Y:S01]  /*c7c0*/  HMMA.16816.F32.BF16 R48, R208, R10, R48 ;  /* 0x0000000ad030723c */ /* 0x000fe20000041830 */
[----:B------:R1:W-:Y:S03]  /*c7d0*/  MUFU.TANH R214, R23 ;  /* 0x0000001700d67308 */ /* 0x0003e60000002400 */
[----:B------:R-:W-:Y:S01]  /*c7e0*/  FMUL.FTZ R37, R37, c[0x0][0x320] ;  /* 0x0000c80025257a20 */ /* 0x000fe20000410000 */
[----:B--2---:R-:W-:Y:S01]  /*c7f0*/  MOV R21, c[0x0][0x1e4] ;  /* 0x0000790000157a02 */ /* 0x004fe20000000f00 */
[----:B------:R-:W-:Y:S01]  /*c800*/  FMUL.FTZ R38, R38, c[0x0][0x320] ;  /* 0x0000c80026267a20 */ /* 0x000fe20000410000 */
[----:B------:R-:W-:Y:S01]  /*c810*/  FMNMX.FTZ R137, R205, R137, !PT ;  /* 0x00000089cd897209 */ /* 0x000fe20007810000 */
[----:B------:R-:W-:Y:S01]  /*c820*/  FMUL.FTZ R39, R39, c[0x0][0x320] ;  /* 0x0000c80027277a20 */ /* 0x000fe20000410000 */
[----:B------:R-:W-:Y:S02]  /*c830*/  MOV R10, c[0x0][0x1e0] ;  /* 0x00007800000a7a02 */ /* 0x000fe40000000f00 */
        /* <DEDUP_REMOVED lines=9> */
[----:B-1----:R-:W4:Y:S01]  /*c8d0*/  LDL.64 R22, [R1+0x30] ;  /* 0x0000300001167983 */ /* 0x002f220000100a00 */
        /* <DEDUP_REMOVED lines=11> */
[----:B------:R-:W-:Y:S09]  /*c990*/  FMUL.FTZ R31, R31, c[0x0][0x320] ;  /* 0x0000c8001f1f7a20 */ /* 0x000ff20000410000 */
[----:B------:R-:W2:Y:S01]  /*c9a0*/  MUFU.TANH R216, R25 ;  /* 0x0000001900d87308 */ /* 0x000ea20000002400 */
[----:B-1----:R-:W-:Y:S09]  /*c9b0*/  FMNMX.FTZ R0, R217, R0, !PT ;  /* 0x00000000d9007209 */ /* 0x002ff20007810000 */
[----:B------:R-:W1:Y:S01]  /*c9c0*/  MUFU.TANH R221, R36 ;  /* 0x0000002400dd7308 */ /* 0x000e620000002400 */
[----:B--2---:R-:W-:Y:S09]  /*c9d0*/  FMNMX.FTZ R137, R204, R137, !PT ;  /* 0x00000089cc897209 */ /* 0x004ff20007810000 */
[----:B------:R-:W2:Y:S01]  /*c9e0*/  MUFU.TANH R218, R28 ;  /* 0x0000001c00da7308 */ /* 0x000ea20000002400 */
[----:B------:R-:W-:Y:S09]  /*c9f0*/  FMNMX.FTZ R0, R216, R0, !PT ;  /* 0x00000000d8007209 */ /* 0x000ff20007810000 */
        /* <DEDUP_REMOVED lines=10> */
[----:B------:R2:W-:Y:S01]  /*caa0*/  MUFU.TANH R251, R50 ;  /* 0x0000003200fb7308 */ /* 0x0005e20000002400 */
[----:B------:R-:W-:Y:S09]  /*cab0*/  FMNMX.FTZ R0, R40, R0, !PT ;  /* 0x0000000028007209 */ /* 0x000ff20007810000 */
[----:B------:R-:W2:Y:S01]  /*cac0*/  MUFU.TANH R247, R44 ;  /* 0x0000002c00f77308 */ /* 0x000ea20000002400 */
[----:B-1----:R-:W-:Y:S05]  /*cad0*/  FMNMX.FTZ R137, R245, R137, !PT ;  /* 0x00000089f5897209 */ /* 0x002fea0007810000 */
[----:B------:R-:W1:Y:S04]  /*cae0*/  SHFL.BFLY PT, R4, R137, 0x2, 0x1f ;  /* 0x0c401f0089047f89 */ /* 0x000e6800000e0000 */
[----:B------:R-:W1:Y:S01]  /*caf0*/  MUFU.TANH R19, R19 ;  /* 0x0000001300137308 */ /* 0x000e620000002400 */
[----:B--2---:R-:W-:Y:S04]  /*cb00*/  MOV R50, R133 ;  /* 0x0000008500327202 */ /* 0x004fe80000000f00 */
[----:B------:R-:W-:Y:S05]  /*cb10*/  FMNMX.FTZ R0, R50, R0, !PT ;  /* 0x0000000032007209 */ /* 0x000fea0007810000 */
[----:B------:R-:W2:Y:S01]  /*cb20*/  MUFU.TANH R248, R45 ;  /* 0x0000002d00f87308 */ /* 0x000ea20000002400 */
[----:B------:R-:W-:Y:S09]  /*cb30*/  FMNMX.FTZ R0, R247, R0, !PT ;  /* 0x00000000f7007209 */ /* 0x000ff20007810000 */
[----:B------:R-:W2:Y:S01]  /*cb40*/  MUFU.TANH R207, R34 ;  /* 0x0000002200cf7308 */ /* 0x000ea20000002400 */
[----:B-1----:R-:W-:Y:S02]  /*cb50*/  FMNMX.FTZ R137, R137, R4, !PT ;  /* 0x0000000489897209 */ /* 0x002fe40007810000 */
[----:B------:R-:W-:Y:S02]  /*cb60*/  FMNMX.FTZ R3, R19, R3, !PT ;  /* 0x0000000313037209 */ /* 0x000fe40007810000 */
[----:B------:R-:W-:Y:S01]  /*cb70*/  FMNMX.FTZ R4, R197, R139, !PT ;  /* 0x0000008bc5047209 */ /* 0x000fe20007810000 */
[----:B------:R-:W1:Y:S01]  /*cb80*/  SHFL.BFLY PT, R6, R137, 0x1, 0x1f ;  /* 0x0c201f0089067f89 */ /* 0x000e6200000e0000 */
[----:B------:R-:W-:Y:S03]  /*cb90*/  FMNMX.FTZ R3, R215, R3, !PT ;  /* 0x00000003d7037209 */ /* 0x000fe60007810000 */
[----:B------:R-:W1:Y:S01]  /*cba0*/  MUFU.TANH R212, R35 ;  /* 0x0000002300d47308 */ /* 0x000e620000002400 */
[----:B------:R-:W-:Y:S02]  /*cbb0*/  FMNMX.FTZ R4, R198, R4, !PT ;  /* 0x00000004c6047209 */ /* 0x000fe40007810000 */
[----:B------:R-:W-:Y:S02]  /*cbc0*/  FMNMX.FTZ R3, R214, R3, !PT ;  /* 0x00000003d6037209 */ /* 0x000fe40007810000 */
[----:B--2---:R-:W-:Y:S05]  /*cbd0*/  FMNMX.FTZ R0, R248, R0, !PT ;  /* 0x00000000f8007209 */ /* 0x004fea0007810000 */
[----:B------:R-:W2:Y:S01]  /*cbe0*/  MUFU.TANH R246, R38 ;  /* 0x0000002600f67308 */ /* 0x000ea20000002400 */
[----:B------:R-:W2:Y:S01]  /*cbf0*/  SHFL.BFLY PT, R135, R0, 0x2, 0x1f ;  /* 0x0c401f0000877f89 */ /* 0x000ea200000e0000 */
[----:B------:R-:W-:Y:S08]  /*cc00*/  FMNMX.FTZ R3, R207, R3, !PT ;  /* 0x00000003cf037209 */ /* 0x000ff00007810000 */
[----:B------:R-:W2:Y:S01]  /*cc10*/  MUFU.TANH R249, R39 ;  /* 0x0000002700f97308 */ /* 0x000ea20000002400 */
[----:B-1----:R-:W-:Y:S01]  /*cc20*/  FMNMX.FTZ R137, R137, R6, !PT ;  /* 0x0000000689897209 */ /* 0x002fe20007810000 */
[----:B------:R-:W-:Y:S01]  /*cc30*/  @P5 IMAD.WIDE.U32 R6, R242, c[0x0][0x1e0], RZ ;  /* 0x00007800f2065a25 */ /* 0x000fe200078e00ff */
[----:B------:R-:W-:Y:S03]  /*cc40*/  FMNMX.FTZ R3, R212, R3, !PT ;  /* 0x00000003d4037209 */ /* 0x000fe60007810000 */
[----:B------:R-:W-:Y:S04]  /*cc50*/  FMUL.FTZ R142, R137, c[0x0][0x2d0] ;  /* 0x0000b400898e7a20 */ /* 0x000fe80000410000 */
[----:B------:R-:W1:Y:S01]  /*cc60*/  MUFU.TANH R14, R14 ;  /* 0x0000000e000e7308 */ /* 0x000e620000002400 */
[----:B--2---:R-:W-:Y:S02]  /*cc70*/  FMNMX.FTZ R3, R246, R3, !PT ;  /* 0x00000003f6037209 */ /* 0x004fe40007810000 */
[----:B------:R-:W-:Y:S07]  /*cc80*/  FMNMX.FTZ R135, R0, R135, !PT ;  /* 0x0000008700877209 */ /* 0x000fee0007810000 */
[----:B------:R-:W2:Y:S01]  /*cc90*/  MUFU.TANH R15, R15 ;  /* 0x0000000f000f7308 */ /* 0x000ea20000002400 */
[----:B------:R-:W-:Y:S04]  /*cca0*/  FMNMX.FTZ R3, R249, R3, !PT ;  /* 0x00000003f9037209 */ /* 0x000fe80007810000 */
[----:B------:R-:W-:Y:S05]  /*ccb0*/  FMNMX.FTZ R3, R251, R3, !PT ;  /* 0x00000003fb037209 */ /* 0x000fea0007810000 */
[----:B------:R-:W2:Y:S01]  /*ccc0*/  MUFU.TANH R49, R51 ;  /* 0x0000003300317308 */ /* 0x000ea20000002400 */
[----:B-1----:R-:W-:Y:S09]  /*ccd0*/  FMNMX.FTZ R4, R14, R4, !PT ;  /* 0x000000040e047209 */ /* 0x002ff20007810000 */
[----:B------:R-:W1:Y:S01]  /*cce0*/  MUFU.TANH R201, R26 ;  /* 0x0000001a00c97308 */ /* 0x000e620000002400 */
[----:B--2---:R-:W-:Y:S09]  /*ccf0*/  FMNMX.FTZ R0, R15, R4, !PT ;  /* 0x000000040f007209 */ /* 0x004ff20007810000 */
[----:B------:R-:W2:Y:S01]  /*cd00*/  MUFU.TANH R200, R27 ;  /* 0x0000001b00c87308 */ /* 0x000ea20000002400 */
[----:B------:R-:W-:Y:S05]  /*cd10*/  FMNMX.FTZ R3, R49, R3, !PT ;  /* 0x0000000331037209 */ /* 0x000fea0007810000 */
[----:B------:R-:W3:Y:S04]  /*cd20*/  SHFL.BFLY PT, R5, R3, 0x2, 0x1f ;  /* 0x0c401f0003057f89 */ /* 0x000ee800000e0000 */
[----:B------:R-:W3:Y:S01]  /*cd30*/  MUFU.TANH R202, R30 ;  /* 0x0000001e00ca7308 */ /* 0x000ee20000002400 */
[----:B-1----:R-:W-:Y:S01]  /*cd40*/  FMNMX.FTZ R4, R201, R0, !PT ;  /* 0x00000000c9047209 */ /* 0x002fe20007810000 */
[----:B------:R-:W-:Y:S08]  /*cd50*/  FMUL.FTZ R0, R47, c[0x0][0x320] ;  /* 0x0000c8002f007a20 */ /* 0x000ff00000410000 */
[----:B------:R1:W-:Y:S01]  /*cd60*/  MUFU.TANH R141, R0 ;  /* 0x00000000008d7308 */ /* 0x0003e20000002400 */
[----:B--2---:R-:W-:Y:S09]  /*cd70*/  FMNMX.FTZ R4, R200, R4, !PT ;  /* 0x00000004c8047209 */ /* 0x004ff20007810000 */
[----:B------:R-:W2:Y:S01]  /*cd80*/  MUFU.TANH R203, R31 ;  /* 0x0000001f00cb7308 */ /* 0x000ea20000002400 */
[----:B---3--:R-:W-:Y:S02]  /*cd90*/  FMNMX.FTZ R3, R3, R5, !PT ;  /* 0x0000000503037209 */ /* 0x008fe40007810000 */
[----:B------:R-:W-:Y:S01]  /*cda0*/  FMNMX.FTZ R4, R202, R4, !PT ;  /* 0x00000004ca047209 */ /* 0x000fe20007810000 */
[----:B------:R-:W3:Y:S06]  /*cdb0*/  SHFL.BFLY PT, R5, R135, 0x1, 0x1f ;  /* 0x0c201f0087057f89 */ /* 0x000eec00000e0000 */
[----:B------:R-:W3:Y:S01]  /*cdc0*/  MUFU.TANH R250, R42 ;  /* 0x0000002a00fa7308 */ /* 0x000ee20000002400 */
[----:B-1----:R-:W-:Y:S01]  /*cdd0*/  FADD.FTZ R0, -R137, R2 ;  /* 0x0000000289007221 */ /* 0x002fe20000010100 */
[----:B------:R-:W1:Y:S03]  /*cde0*/  SHFL.BFLY PT, R136, R3, 0x1, 0x1f ;  /* 0x0c201f0003887f89 */ /* 0x000e6600000e0000 */
[----:B------:R-:W-:Y:S05]  /*cdf0*/  FMUL.FTZ R0, R0, c[0x0][0x2d0] ;  /* 0x0000b40000007a20 */ /* 0x000fea0000410000 */
[----:B------:R-:W4:Y:S01]  /*ce00*/  MUFU.TANH R252, R43 ;  /* 0x0000002b00fc7308 */ /* 0x000f220000002400 */
[----:B--2---:R-:W-:Y:S01]  /*ce10*/  FMNMX.FTZ R2, R203, R4, !PT ;  /* 0x00000004cb027209 */ /* 0x004fe20007810000 */
[----:B------:R-:W-:Y:S08]  /*ce20*/  FFMA.FTZ R4, R192, c[0x0][0x2d0], -R142 ;  /* 0x0000b400c0047a23 */ /* 0x000ff0000001088e */
[----:B------:R2:W2:Y:S01]  /*ce30*/  MUFU.EX2 R134, R0 ;  /* 0x0000000000867308 */ /* 0x0004a20000000800 */
[----:B---3--:R-:W-:Y:S02]  /*ce40*/  FMNMX.FTZ R135, R135, R5, !PT ;  /* 0x0000000587877209 */ /* 0x008fe40007810000 */
[----:B------:R-:W-:Y:S03]  /*ce50*/  FMNMX.FTZ R2, R250, R2, !PT ;  /* 0x00000002fa027209 */ /* 0x000fe60007810000 */
[----:B------:R-:W-:Y:S01]  /*ce60*/  FMUL.FTZ R192, R135, c[0x0][0x2d0] ;  /* 0x0000b40087c07a20 */ /* 0x000fe20000410000 */
[----:B-1----:R-:W-:Y:S03]  /*ce70*/  FMNMX.FTZ R136, R3, R136, !PT ;  /* 0x0000008803887209 */ /* 0x002fe60007810000 */
[----:B------:R-:W1:Y:S01]  /*ce80*/  MUFU.TANH R140, R46 ;  /* 0x0000002e008c7308 */ /* 0x000e620000002400 */
[----:B----4-:R-:W-:Y:S09]  /*ce90*/  @P5 MOV R5, R23 ;  /* 0x0000001700055202 */ /* 0x010ff20000000f00 */
[----:B------:R3:W4:Y:S01]  /*cea0*/  MUFU.EX2 R223, R4 ;  /* 0x0000000400df7308 */ /* 0x0007220000000800 */
[----:B--2---:R-:W-:Y:S01]  /*ceb0*/  FMNMX.FTZ R0, R252, R2, !PT ;  /* 0x00000002fc007209 */ /* 0x004fe20007810000 */
[----:B------:R-:W-:Y:S02]  /*cec0*/  FADD.FTZ R2, -R136, R132 ;  /* 0x0000008488027221 */ /* 0x000fe40000010100 */
[----:B------:R-:W-:Y:S02]  /*ced0*/  FMUL.FTZ R32, R134, R172 ;  /* 0x000000ac86207220 */ /* 0x000fe40000410000 */
[----:B------:R-:W-:Y:S02]  /*cee0*/  FMUL.FTZ R2, R2, c[0x0][0x2d0] ;  /* 0x0000b40002027a20 */ /* 0x000fe40000410000 */
[----:B------:R-:W-:Y:S02]  /*cef0*/  FMUL.FTZ R33, R134, R173 ;  /* 0x000000ad86217220 */ /* 0x000fe40000410000 */
[----:B------:R2:W2:Y:S01]  /*cf00*/  MUFU.EX2 R133, R2 ;  /* 0x0000000200857308 */ /* 0x0004a20000000800 */
[----:B-1----:R-:W-:Y:S01]  /*cf10*/  FMNMX.FTZ R0, R140, R0, !PT ;  /* 0x000000008c007209 */ /* 0x002fe20007810000 */
[C---:B------:R-:W-:Y:S02]  /*cf20*/  FMUL.FTZ R52, R134.reuse, R52 ;  /* 0x0000003486347220 */ /* 0x040fe40000410000 */
[C---:B------:R-:W-:Y:S01]  /*cf30*/  FMUL.FTZ R53, R134.reuse, R53 ;  /* 0x0000003586357220 */ /* 0x040fe20000410000 */
[----:B------:R-:W-:Y:S01]  /*cf40*/  FMNMX.FTZ R0, R141, R0, !PT ;  /* 0x000000008d007209 */ /* 0x000fe20007810000 */
[C---:B------:R-:W-:Y:S02]  /*cf50*/  FMUL.FTZ R64, R134.reuse, R64 ;  /* 0x0000004086407220 */ /* 0x040fe40000410000 */
[C---:B------:R-:W-:Y:S02]  /*cf60*/  FMUL.FTZ R65, R134.reuse, R65 ;  /* 0x0000004186417220 */ /* 0x040fe40000410000 */
[----:B------:R-:W1:Y:S01]  /*cf70*/  SHFL.BFLY PT, R3, R0, 0x2, 0x1f ;  /* 0x0c401f0000037f89 */ /* 0x000e6200000e0000 */
[----:B---3--:R-:W-:Y:S01]  /*cf80*/  @P5 SHF.R.S32.HI R4, RZ, 0x1f, R242 ;  /* 0x0000001fff045819 */ /* 0x008fe200000114f2 */
[C---:B------:R-:W-:Y:S01]  /*cf90*/  FMUL.FTZ R68, R134.reuse, R68 ;  /* 0x0000004486447220 */ /* 0x040fe20000410000 */
[----:B----4-:R-:W-:Y:S01]  /*cfa0*/  MOV R173, R223 ;  /* 0x000000df00ad7202 */ /* 0x010fe20000000f00 */
[C---:B------:R-:W-:Y:S02]  /*cfb0*/  FMUL.FTZ R69, R134.reuse, R69 ;  /* 0x0000004586457220 */ /* 0x040fe40000410000 */
[C---:B------:R-:W-:Y:S02]  /*cfc0*/  FMUL.FTZ R80, R134.reuse, R80 ;  /* 0x0000005086507220 */ /* 0x040fe40000410000 */
[C---:B------:R-:W-:Y:S02]  /*cfd0*/  FMUL.FTZ R81, R134.reuse, R81 ;  /* 0x0000005186517220 */ /* 0x040fe40000410000 */
[C---:B------:R-:W-:Y:S02]  /*cfe0*/  FMUL.FTZ R84, R134.reuse, R84 ;  /* 0x0000005486547220 */ /* 0x040fe40000410000 */
[----:B------:R-:W-:Y:S02]  /*cff0*/  FMUL.FTZ R85, R134, R85 ;  /* 0x0000005586557220 */ /* 0x000fe40000410000 */
[----:B--2---:R-:W-:Y:S02]  /*d000*/  FADD.FTZ R2, -R135, R138 ;  /* 0x0000008a87027221 */ /* 0x004fe40000010100 */
[--C-:B------:R-:W-:Y:S02]  /*d010*/  FFMA.FTZ R138, R206, c[0x0][0x2d0], -R142.reuse ;  /* 0x0000b400ce8a7a23 */ /* 0x100fe4000001088e */
[----:B------:R-:W-:Y:S02]  /*d020*/  FMUL.FTZ R2, R2, c[0x0][0x2d0] ;  /* 0x0000b40002027a20 */ /* 0x000fe40000410000 */
[C---:B------:R-:W-:Y:S01]  /*d030*/  FMUL.FTZ R34, R133.reuse, R174 ;  /* 0x000000ae85227220 */ /* 0x040fe20000410000 */
[----:B------:R-:W-:Y:S01]  /*d040*/  MOV R174, R252 ;  /* 0x000000fc00ae7202 */ /* 0x000fe20000000f00 */
[----:B------:R2:W3:Y:S01]  /*d050*/  MUFU.EX2 R132, R2 ;  /* 0x0000000200847308 */ /* 0x0004e20000000800 */
[C---:B------:R-:W-:Y:S01]  /*d060*/  FMUL.FTZ R35, R133.reuse, R175 ;  /* 0x000000af85237220 */ /* 0x040fe20000410000 */
[----:B-1----:R-:W-:Y:S01]  /*d070*/  FMNMX.FTZ R0, R0, R3, !PT ;  /* 0x0000000300007209 */ /* 0x002fe20007810000 */
[C---:B------:R-:W-:Y:S01]  /*d080*/  FMUL.FTZ R51, R133.reuse, R191 ;  /* 0x000000bf85337220 */ /* 0x040fe20000410000 */
[----:B------:R-:W-:Y:S01]  /*d090*/  MOV R175, R250 ;  /* 0x000000fa00af7202 */ /* 0x000fe20000000f00 */
        /* <DEDUP_REMOVED lines=10> */
[--C-:B--2---:R-:W-:Y:S02]  /*d140*/  FFMA.FTZ R2, R143, c[0x0][0x2d0], -R142.reuse ;  /* 0x0000b4008f027a23 */ /* 0x104fe4000001088e */
[----:B------:R-:W-:Y:S02]  /*d150*/  FMUL.FTZ R143, R136, c[0x0][0x2d0] ;  /* 0x0000b400888f7a20 */ /* 0x000fe40000410000 */
[----:B------:R-:W1:Y:S01]  /*d160*/  MUFU.EX2 R48, R2 ;  /* 0x0000000200307308 */ /* 0x000e620000000800 */
[----:B---3--:R-:W-:Y:S02]  /*d170*/  FMUL.FTZ R45, R132, R185 ;  /* 0x000000b9842d7220 */ /* 0x008fe40000410000 */
[--C-:B------:R-:W-:Y:S02]  /*d180*/  FFMA.FTZ R3, R194, c[0x0][0x2d0], -R143.reuse ;  /* 0x0000b400c2037a23 */ /* 0x100fe4000001088f */
        /* <DEDUP_REMOVED lines=11> */
[----:B-1----:R-:W-:Y:S01]  /*d240*/  MOV R169, R48 ;  /* 0x0000003000a97202 */ /* 0x002fe20000000f00 */
[--C-:B------:R-:W-:Y:S02]  /*d250*/  FFMA.FTZ R2, R16, c[0x0][0x2d0], -R142.reuse ;  /* 0x0000b40010027a23 */ /* 0x100fe4000001088e */
[----:B------:R-:W-:Y:S02]  /*d260*/  FMUL.FTZ R16, R134, R156 ;  /* 0x0000009c86107220 */ /* 0x000fe40000410000 */
[----:B------:R1:W-:Y:S01]  /*d270*/  MUFU.EX2 R24, R2 ;  /* 0x0000000200187308 */ /* 0x0003e20000000800 */
[C---:B------:R-:W-:Y:S02]  /*d280*/  FMUL.FTZ R77, R132.reuse, R77 ;  /* 0x0000004d844d7220 */ /* 0x040fe40000410000 */
[C---:B------:R-:W-:Y:S02]  /*d290*/  FMUL.FTZ R88, R132.reuse, R88 ;  /* 0x0000005884587220 */ /* 0x040fe40000410000 */
[--C-:B--2---:R-:W-:Y:S02]  /*d2a0*/  FFMA.FTZ R3, R193, c[0x0][0x2d0], -R143.reuse ;  /* 0x0000b400c1037a23 */ /* 0x104fe4000001088f */
[C---:B------:R-:W-:Y:S02]  /*d2b0*/  FMUL.FTZ R89, R132.reuse, R89 ;  /* 0x0000005984597220 */ /* 0x040fe40000410000 */
[C---:B------:R-:W-:Y:S01]  /*d2c0*/  FMUL.FTZ R92, R132.reuse, R92 ;  /* 0x0000005c845c7220 */ /* 0x040fe20000410000 */
[----:B------:R2:W-:Y:S01]  /*d2d0*/  MUFU.EX2 R44, R3 ;  /* 0x00000003002c7308 */ /* 0x0005e20000000800 */
[----:B------:R-:W-:Y:S02]  /*d2e0*/  FMUL.FTZ R93, R132, R93 ;  /* 0x0000005d845d7220 */ /* 0x000fe40000410000 */
[C---:B------:R-:W-:Y:S02]  /*d2f0*/  FMUL.FTZ R96, R134.reuse, R96 ;  /* 0x0000006086607220 */ /* 0x040fe40000410000 */
[C---:B------:R-:W-:Y:S02]  /*d300*/  FMUL.FTZ R97, R134.reuse, R97 ;  /* 0x0000006186617220 */ /* 0x040fe40000410000 */
[C---:B------:R-:W-:Y:S02]  /*d310*/  FMUL.FTZ R98, R133.reuse, R98 ;  /* 0x0000006285627220 */ /* 0x040fe40000410000 */
[----:B------:R-:W-:Y:S02]  /*d320*/  FMUL.FTZ R99, R133, R99 ;  /* 0x0000006385637220 */ /* 0x000fe40000410000 */
[C---:B------:R-:W-:Y:S02]  /*d330*/  FMUL.FTZ R100, R134.reuse, R100 ;  /* 0x0000006486647220 */ /* 0x040fe40000410000 */
[C---:B------:R-:W-:Y:S02]  /*d340*/  FMUL.FTZ R101, R134.reuse, R101 ;  /* 0x0000006586657220 */ /* 0x040fe40000410000 */
[----:B-1----:R-:W-:Y:S02]  /*d350*/  FFMA.FTZ R2, R17, c[0x0][0x2d0], -R142 ;  /* 0x0000b40011027a23 */ /* 0x002fe4000001088e */
[----:B------:R-:W-:Y:S02]  /*d360*/  FMUL.FTZ R17, R134, R157 ;  /* 0x0000009d86117220 */ /* 0x000fe40000410000 */
[----:B------:R1:W3:Y:S01]  /*d370*/  MUFU.EX2 R11, R2 ;  /* 0x00000002000b7308 */ /* 0x0002e20000000800 */
[C---:B------:R-:W-:Y:S02]  /*d380*/  FMUL.FTZ R102, R133.reuse, R102 ;  /* 0x0000006685667220 */ /* 0x040fe40000410000 */
[C---:B------:R-:W-:Y:S02]  /*d390*/  FMUL.FTZ R103, R133.reuse, R103 ;  /* 0x0000006785677220 */ /* 0x040fe40000410000 */
[--C-:B--2---:R-:W-:Y:S02]  /*d3a0*/  FFMA.FTZ R3, R18, c[0x0][0x2d0], -R143.reuse ;  /* 0x0000b40012037a23 */ /* 0x104fe4000001088f */
[C---:B------:R-:W-:Y:S02]  /*d3b0*/  FMUL.FTZ R18, R133.reuse, R158 ;  /* 0x0000009e85127220 */ /* 0x040fe40000410000 */
[C---:B------:R-:W-:Y:S01]  /*d3c0*/  FMUL.FTZ R104, R132.reuse, R104 ;  /* 0x0000006884687220 */ /* 0x040fe20000410000 */
[----:B------:R2:W-:Y:S01]  /*d3d0*/  MUFU.EX2 R20, R3 ;  /* 0x0000000300147308 */ /* 0x0005e20000000800 */
[C---:B------:R-:W-:Y:S02]  /*d3e0*/  FMUL.FTZ R105, R132.reuse, R105 ;  /* 0x0000006984697220 */ /* 0x040fe40000410000 */
[C---:B------:R-:W-:Y:S02]  /*d3f0*/  FMUL.FTZ R108, R132.reuse, R108 ;  /* 0x0000006c846c7220 */ /* 0x040fe40000410000 */
[----:B------:R-:W-:Y:S02]  /*d400*/  FMUL.FTZ R109, R132, R109 ;  /* 0x0000006d846d7220 */ /* 0x000fe40000410000 */
[C---:B------:R-:W-:Y:S02]  /*d410*/  FMUL.FTZ R112, R134.reuse, R112 ;  /* 0x0000007086707220 */ /* 0x040fe40000410000 */
[C---:B------:R-:W-:Y:S02]  /*d420*/  FMUL.FTZ R113, R134.reuse, R113 ;  /* 0x0000007186717220 */ /* 0x040fe40000410000 */
[C---:B------:R-:W-:Y:S02]  /*d430*/  FMUL.FTZ R114, R133.reuse, R114 ;  /* 0x0000007285727220 */ /* 0x040fe40000410000 */
[C---:B------:R-:W-:Y:S01]  /*d440*/  FMUL.FTZ R115, R133.reuse, R115 ;  /* 0x0000007385737220 */ /* 0x040fe20000410000 */
[----:B-1----:R-:W2:Y:S01]  /*d450*/  SHFL.BFLY PT, R2, R0, 0x1, 0x1f ;  /* 0x0c201f0000027f89 */ /* 0x002ea200000e0000 */
        /* <DEDUP_REMOVED lines=10> */
[C---:B------:R-:W-:Y:S02]  /*d500*/  FMUL.FTZ R130, R133.reuse, R130 ;  /* 0x0000008285827220 */ /* 0x040fe40000410000 */
[----:B------:R-:W-:Y:S01]  /*d510*/  FMUL.FTZ R131, R133, R131 ;  /* 0x0000008385837220 */ /* 0x000fe20000410000 */
[----:B--2---:R-:W-:Y:S01]  /*d520*/  FMNMX.FTZ R3, R0, R2, !PT ;  /* 0x0000000200037209 */ /* 0x004fe20007810000 */
[----:B------:R-:W-:Y:S01]  /*d530*/  @P5 IMAD R2, R4, c[0x0][0x1e0], RZ ;  /* 0x0000780004025a24 */ /* 0x000fe200078e02ff */
[----:B------:R-:W-:Y:S01]  /*d540*/  @P5 MOV R4, R8 ;  /* 0x0000000800045202 */ /* 0x000fe20000000f00 */
[----:B------:R-:W-:Y:S02]  /*d550*/  FFMA.FTZ R0, R19, c[0x0][0x2d0], -R143 ;  /* 0x0000b40013007a23 */ /* 0x000fe4000001088f */
[----:B------:R-:W-:Y:S02]  /*d560*/  @P5 IMAD R2, R242, c[0x0][0x1e4], R2 ;  /* 0x00007900f2025a24 */ /* 0x000fe400078e0202 */
[----:B------:R-:W-:Y:S01]  /*d570*/  @P5 IMAD.WIDE.U32 R4, R6, 0x30, R4 ;  /* 0x0000003006045825 */ /* 0x000fe200078e0004 */
[----:B------:R1:W-:Y:S02]  /*d580*/  MUFU.EX2 R194, R0 ;  /* 0x0000000000c27308 */ /* 0x0003e40000000800 */
[----:B------:R-:W-:Y:S01]  /*d590*/  @P5 IADD3 R2, R7, R2, RZ ;  /* 0x0000000207025210 */ /* 0x000fe20007ffe0ff */
[--C-:B------:R-:W-:Y:S01]  /*d5a0*/  FFMA.FTZ R6, R196, c[0x0][0x2d0], -R192.reuse ;  /* 0x0000b400c4067a23 */ /* 0x100fe200000108c0 */
[----:B---3--:R-:W-:Y:S01]  /*d5b0*/  MOV R196, R11 ;  /* 0x0000000b00c47202 */ /* 0x008fe20000000f00 */
[--C-:B------:R-:W-:Y:S02]  /*d5c0*/  FFMA.FTZ R7, R195, c[0x0][0x2d0], -R192.reuse ;  /* 0x0000b400c3077a23 */ /* 0x100fe400000108c0 */
[----:B------:R-:W-:Y:S02]  /*d5d0*/  @P5 IMAD R2, R2, 0x30, RZ ;  /* 0x0000003002025824 */ /* 0x000fe400078e02ff */
[----:B------:R-:W-:Y:S01]  /*d5e0*/  FFMA.FTZ R11, R12, c[0x0][0x2d0], -R192 ;  /* 0x0000b4000c0b7a23 */ /* 0x000fe200000108c0 */
[----:B------:R2:W3:Y:S01]  /*d5f0*/  MUFU.EX2 R42, R6 ;  /* 0x00000006002a7308 */ /* 0x0004e20000000800 */
[----:B------:R-:W-:Y:S01]  /*d600*/  FMUL.FTZ R12, R132, R152 ;  /* 0x00000098840c7220 */ /* 0x000fe20000410000 */
[----:B------:R-:W-:Y:S01]  /*d610*/  @P5 IADD3 R2, R5, R2, RZ ;  /* 0x0000000205025210 */ /* 0x000fe20007ffe0ff */
[----:B------:R-:W-:Y:S03]  /*d620*/  FMUL.FTZ R19, R133, R159 ;  /* 0x0000009f85137220 */ /* 0x000fe60000410000 */
[----:B------:R-:W-:Y:S02]  /*d630*/  @P5 SHF.L.U64.HI R5, R4, 0x1, R2 ;  /* 0x0000000104055819 */ /* 0x000fe40000010202 */
[C---:B------:R-:W-:Y:S02]  /*d640*/  @P5 SHF.L.U32 R2, R10.reuse, 0x5, RZ ;  /* 0x000000050a025819 */ /* 0x040fe400000006ff */
[----:B------:R4:W4:Y:S01]  /*d650*/  MUFU.EX2 R41, R7 ;  /* 0x0000000700297308 */ /* 0x0009220000000800 */
[----:B------:R-:W-:Y:S01]  /*d660*/  @P5 SHF.L.U64.HI R10, R10, 0x5, R21 ;  /* 0x000000050a0a5819 */ /* 0x000fe20000010215 */
[----:B-1----:R-:W-:Y:S01]  /*d670*/  FADD.FTZ R0, -R3, R139 ;  /* 0x0000008b03007221 */ /* 0x002fe20000010100 */
[----:B------:R-:W-:Y:S03]  /*d680*/  MOV R139, R251 ;  /* 0x000000fb008b7202 */ /* 0x000fe60000000f00 */
[----:B------:R-:W-:Y:S04]  /*d690*/  FMUL.FTZ R0, R0, c[0x0][0x2d0] ;  /* 0x0000b40000007a20 */ /* 0x000fe80000410000 */
[----:B------:R1:W-:Y:S01]  /*d6a0*/  MUFU.EX2 R195, R11 ;  /* 0x0000000b00c37308 */ /* 0x0003e20000000800 */
[----:B------:R-:W-:Y:S01]  /*d6b0*/  FFMA.FTZ R139, R139, c[0x0][0x2d0], -R143 ;  /* 0x0000b4008b8b7a23 */ /* 0x000fe2000001088f */
[----:B--2---:R-:W-:Y:S02]  /*d6c0*/  @P5 SHF.L.U32 R6, R4, 0x1, RZ ;  /* 0x0000000104065819 */ /* 0x004fe400000006ff */
[----:B---3--:R-:W-:Y:S02]  /*d6d0*/  MOV R172, R42 ;  /* 0x0000002a00ac7202 */ /* 0x008fe40000000f00 */
[C---:B------:R-:W-:Y:S02]  /*d6e0*/  @P5 IADD3 R8, P2, R6.reuse, 0x80, RZ ;  /* 0x0000008006085810 */ /* 0x040fe40007f5e0ff */
[----:B------:R-:W-:Y:S02]  /*d6f0*/  @P5 IADD3 R6, P0, R6, c[0x0][0x1c8], RZ ;  /* 0x0000720006065a10 */ /* 0x000fe40007f1e0ff */
[----:B------:R-:W2:Y:S01]  /*d700*/  MUFU.EX2 R0, R0 ;  /* 0x0000000000007308 */ /* 0x000ea20000000800 */
[----:B------:R-:W-:Y:S02]  /*d710*/  @P5 IADD3 R8, P1, R8, c[0x0][0x1c8], RZ ;  /* 0x0000720008085a10 */ /* 0x000fe40007f3e0ff */
[----:B----4-:R-:W-:Y:S02]  /*d720*/  @P5 IADD3.X R7, R5, c[0x0][0x1cc], RZ, P0, !PT ;  /* 0x0000730005075a10 */ /* 0x010fe400007fe4ff */
[----:B------:R-:W-:Y:S02]  /*d730*/  @P5 IADD3.X R9, RZ, c[0x0][0x1cc], R5, P1, P2 ;  /* 0x00007300ff095a10 */ /* 0x000fe40000fe4405 */
[----:B------:R-:W-:Y:S01]  /*d740*/  @P5 IADD3 R4, P0, R6, R2, RZ ;  /* 0x0000000206045210 */ /* 0x000fe20007f1e0ff */
[----:B------:R3:W-:Y:S01]  /*d750*/  @P5 LDGSTS.E.BYPASS.LTC128B.128 [R243+0x5080], [R6.64], !P4 ;  /* 0x0508000006f35fae */ /* 0x0007e2000e101d4e */
[----:B------:R-:W-:Y:S02]  /*d760*/  MOV R168, R41 ;  /* 0x0000002900a87202 */ /* 0x000fe40000000f00 */
[----:B------:R-:W-:Y:S01]  /*d770*/  @P5 IADD3.X R5, R7, R10, RZ, P0, !PT ;  /* 0x0000000a07055210 */ /* 0x000fe200007fe4ff */
[----:B-1----:R-:W-:Y:S01]  /*d780*/  FFMA.FTZ R11, R13, c[0x0][0x2d0], -R192 ;  /* 0x0000b4000d0b7a23 */ /* 0x002fe200000108c0 */
[----:B------:R-:W-:Y:S01]  /*d790*/  ISETP.GT.AND P0, PT, R244, UR4, PT ;  /* 0x00000004f4007c0c */ /* 0x000fe2000bf04270 */
[----:B------:R-:W-:Y:S02]  /*d7a0*/  FMUL.FTZ R13, R132, R153 ;  /* 0x00000099840d7220 */ /* 0x000fe40000410000 */
[----:B------:R1:W-:Y:S01]  /*d7b0*/  @P5 LDGSTS.E.BYPASS.LTC128B.128 [R243+0x6880], [R8.64], !P3 ;  /* 0x0688000008f35fae */ /* 0x0003e2000d901d4e */
[----:B------:R-:W4:Y:S01]  /*d7c0*/  MUFU.EX2 R193, R11 ;  /* 0x0000000b00c17308 */ /* 0x000f220000000800 */
[----:B------:R-:W-:Y:S06]  /*d7d0*/  MOV R244, R242 ;  /* 0x000000f200f47202 */ /* 0x000fec0000000f00 */
[----:B------:R1:W-:Y:S01]  /*d7e0*/  @P5 LDGSTS.E.BYPASS.LTC128B.128 [R243+0x5880], [R4.64], !P4 ;  /* 0x0588000004f35fae */ /* 0x0003e2000e101d4e */
[C---:B--2---:R-:W-:Y:S01]  /*d7f0*/  FMUL.FTZ R30, R0.reuse, R170 ;  /* 0x000000aa001e7220 */ /* 0x044fe20000410000 */
[----:B------:R-:W-:Y:S01]  /*d800*/  MOV R170, R44 ;  /* 0x0000002c00aa7202 */ /* 0x000fe20000000f00 */
[C---:B------:R-:W-:Y:S02]  /*d810*/  FMUL.FTZ R26, R0.reuse, R166 ;  /* 0x000000a6001a7220 */ /* 0x040fe40000410000 */
[C---:B------:R-:W-:Y:S02]  /*d820*/  FMUL.FTZ R27, R0.reuse, R167 ;  /* 0x000000a7001b7220 */ /* 0x040fe40000410000 */
[C---:B------:R-:W-:Y:S01]  /*d830*/  FMUL.FTZ R43, R0.reuse, R183 ;  /* 0x000000b7002b7220 */ /* 0x040fe20000410000 */
[----:B------:R2:W-:Y:S01]  /*d840*/  @P5 LDGSTS.E.BYPASS.LTC128B.128 [R243+0x7080], [R4.64+0x80], !P3 ;  /* 0x0708008004f35fae */ /* 0x0005e2000d901d4e */
[----:B------:R-:W-:Y:S01]  /*d850*/  MOV R183, R245 ;  /* 0x000000f500b77202 */ /* 0x000fe20000000f00 */
[----:B------:R-:W-:Y:S01]  /*d860*/  FMUL.FTZ R31, R0, R171 ;  /* 0x000000ab001f7220 */ /* 0x000fe20000410000 */
[----:B---3--:R-:W-:Y:S01]  /*d870*/  @P5 IADD3 R6, P1, R4, R2, RZ ;  /* 0x0000000204065210 */ /* 0x008fe20007f3e0ff */
[----:B------:R-:W-:Y:S01]  /*d880*/  FMUL.FTZ R2, R3, c[0x0][0x2d0] ;  /* 0x0000b40003027a20 */ /* 0x000fe20000410000 */
[----:B------:R-:W-:Y:S01]  /*d890*/  MOV R171, R222 ;  /* 0x000000de00ab7202 */ /* 0x000fe20000000f00 */
[C---:B------:R-:W-:Y:S01]  /*d8a0*/  FMUL.FTZ R46, R0.reuse, R186 ;  /* 0x000000ba002e7220 */ /* 0x040fe20000410000 */
[----:B------:R-:W-:Y:S01]  /*d8b0*/  @P5 IADD3.X R7, R5, R10, RZ, P1, !PT ;  /* 0x0000000a05075210 */ /* 0x000fe20000ffe4ff */
[C---:B------:R-:W-:Y:S01]  /*d8c0*/  FMUL.FTZ R10, R0.reuse, R150 ;  /* 0x00000096000a7220 */ /* 0x040fe20000410000 */
[----:B----4-:R-:W-:Y:S01]  /*d8d0*/  F2FP.BF16.PACK_AB R150, R193, R195 ;  /* 0x000000c3c196723e */ /* 0x010fe200000010ff */
[----:B------:R-:W-:Y:S02]  /*d8e0*/  FMUL.FTZ R11, R0, R151 ;  /* 0x00000097000b7220 */ /* 0x000fe40000410000 */
[----:B------:R3:W-:Y:S01]  /*d8f0*/  @P5 LDGSTS.E.BYPASS.LTC128B.128 [R243+0x6080], [R6.64], !P4 ;  /* 0x0608000006f35fae */ /* 0x0007e2000e101d4e */
[--C-:B-1----:R-:W-:Y:S01]  /*d900*/  FFMA.FTZ R8, R197, c[0x0][0x2d0], -R2.reuse ;  /* 0x0000b400c5087a23 */ /* 0x102fe20000010802 */
[----:B------:R-:W-:Y:S01]  /*d910*/  MOV R197, R20 ;  /* 0x0000001400c57202 */ /* 0x000fe20000000f00 */
[----:B------:R-:W-:Y:S02]  /*d920*/  FMUL.FTZ R9, R132, R149 ;  /* 0x0000009584097220 */ /* 0x000fe40000410000 */
[----:B------:R1:W-:Y:S01]  /*d930*/  MUFU.EX2 R209, R8 ;  /* 0x0000000800d17308 */ /* 0x0003e20000000800 */
[C---:B------:R-:W-:Y:S02]  /*d940*/  FMUL.FTZ R47, R0.reuse, R187 ;  /* 0x000000bb002f7220 */ /* 0x040fe40000410000 */
[----:B------:R3:W-:Y:S01]  /*d950*/  @P5 LDGSTS.E.BYPASS.LTC128B.128 [R243+0x7880], [R6.64+0x80], !P3 ;  /* 0x0788008006f35fae */ /* 0x0007e2000d901d4e */
[C---:B------:R-:W-:Y:S02]  /*d960*/  FMUL.FTZ R58, R0.reuse, R58 ;  /* 0x0000003a003a7220 */ /* 0x040fe40000410000 */
[C---:B------:R-:W-:Y:S02]  /*d970*/  FMUL.FTZ R59, R0.reuse, R59 ;  /* 0x0000003b003b7220 */ /* 0x040fe40000410000 */
[----:B------:R-:W-:Y:S02]  /*d980*/  FMUL.FTZ R62, R0, R62 ;  /* 0x0000003e003e7220 */ /* 0x000fe40000410000 */
[----:B--2---:R-:W-:Y:S01]  /*d990*/  FMUL.FTZ R5, R134, R145 ;  /* 0x0000009186057220 */ /* 0x004fe20000410000 */
[----:B------:R-:W-:Y:S01]  /*d9a0*/  F2FP.BF16.PACK_AB R145, R44, R222 ;  /* 0x000000de2c91723e */ /* 0x000fe200000010ff */
[----:B------:R-:W-:Y:S01]  /*d9b0*/  FMUL.FTZ R44, R132, R184 ;  /* 0x000000b8842c7220 */ /* 0x000fe20000410000 */
[----:B------:R-:W2:Y:S01]  /*d9c0*/  LDSM.16.MT88.4 R20, [R225+0x2080] ;  /* 0x00208000e114783b */ /* 0x000ea20000004200 */
[----:B------:R4:W-:Y:S01]  /*d9d0*/  MUFU.EX2 R184, R138 ;  /* 0x0000008a00b87308 */ /* 0x0009e20000000800 */
[----:B------:R-:W-:Y:S01]  /*d9e0*/  FFMA.FTZ R4, R198, c[0x0][0x2d0], -R2 ;  /* 0x0000b400c6047a23 */ /* 0x000fe20000010802 */
[----:B------:R-:W-:Y:S01]  /*d9f0*/  MOV R198, R24 ;  /* 0x0000001800c67202 */ /* 0x000fe20000000f00 */
[----:B------:R-:W-:Y:S02]  /*da00*/  FMUL.FTZ R24, R132, R164 ;  /* 0x000000a484187220 */ /* 0x000fe40000410000 */
[C---:B------:R-:W-:Y:S02]  /*da10*/  FMUL.FTZ R63, R0.reuse, R63 ;  /* 0x0000003f003f7220 */ /* 0x040fe40000410000 */
[----:B------:R-:W2:Y:S01]  /*da20*/  LDSM.16.MT88.4 R36, [R226+0x2080] ;  /* 0x00208000e224783b */ /* 0x000ea20000004200 */
[----:B------:R-:W-:Y:S02]  /*da30*/  FMUL.FTZ R74, R0, R74 ;  /* 0x0000004a004a7220 */ /* 0x000fe40000410000 */
[----:B------:R-:W4:Y:S01]  /*da40*/  MUFU.EX2 R210, R4 ;  /* 0x0000000400d27308 */ /* 0x000f220000000800 */
[C---:B-1----:R-:W-:Y:S01]  /*da50*/  FMUL.FTZ R8, R132.reuse, R148 ;  /* 0x0000009484087220 */ /* 0x042fe20000410000 */
[----:B------:R-:W-:Y:S01]  /*da60*/  F2FP.BF16.PACK_AB R148, R41, R42 ;  /* 0x0000002a2994723e */ /* 0x000fe200000010ff */
[----:B------:R-:W-:Y:S01]  /*da70*/  FMUL.FTZ R41, R132, R181 ;  /* 0x000000b584297220 */ /* 0x000fe20000410000 */
[----:B------:R-:W-:Y:S01]  /*da80*/  MOV R181, R249 ;  /* 0x000000f900b57202 */ /* 0x000fe20000000f00 */
[----:B------:R-:W-:Y:S01]  /*da90*/  FMUL.FTZ R42, R0, R182 ;  /* 0x000000b6002a7220 */ /* 0x000fe20000410000 */
[----:B------:R-:W-:Y:S01]  /*daa0*/  MOV R182, R246 ;  /* 0x000000f600b67202 */ /* 0x000fe20000000f00 */
[C---:B---3--:R-:W-:Y:S01]  /*dab0*/  FMUL.FTZ R6, R133.reuse, R146 ;  /* 0x0000009285067220 */ /* 0x048fe20000410000 */
[----:B------:R-:W-:Y:S01]  /*dac0*/  F2FP.BF16.PACK_AB R146, R196, R198 ;  /* 0x000000c6c492723e */ /* 0x000fe200000010ff */
[----:B------:R-:W-:Y:S01]  /*dad0*/  FMUL.FTZ R7, R133, R147 ;  /* 0x0000009385077220 */ /* 0x000fe20000410000 */
[----:B------:R-:W-:Y:S01]  /*dae0*/  F2FP.BF16.PACK_AB R147, R194, R197 ;  /* 0x000000c5c293723e */ /* 0x000fe200000010ff */
[----:B------:R-:W-:Y:S01]  /*daf0*/  LDSM.16.MT88.4 R156, [R227+0x2080] ;  /* 0x00208000e39c783b */ /* 0x000fe20000004200 */
[C---:B------:R-:W-:Y:S02]  /*db00*/  FMUL.FTZ R75, R0.reuse, R75 ;  /* 0x0000004b004b7220 */ /* 0x040fe40000410000 */
[----:B----4-:R-:W-:Y:S02]  /*db10*/  FFMA.FTZ R138, R205, c[0x0][0x2d0], -R142 ;  /* 0x0000b400cd8a7a23 */ /* 0x010fe4000001088e */
[C---:B------:R-:W-:Y:S02]  /*db20*/  FMUL.FTZ R78, R0.reuse, R78 ;  /* 0x0000004e004e7220 */ /* 0x040fe40000410000 */
[----:B------:R1:W-:Y:S01]  /*db30*/  MUFU.EX2 R185, R138 ;  /* 0x0000008a00b97308 */ /* 0x0003e20000000800 */
[C---:B------:R-:W-:Y:S01]  /*db40*/  FMUL.FTZ R79, R0.reuse, R79 ;  /* 0x0000004f004f7220 */ /* 0x040fe20000410000 */
[----:B------:R-:W-:Y:S01]  /*db50*/  LDSM.16.MT88.4 R164, [R228+0x2880] ;  /* 0x00288000e4a4783b */ /* 0x000fe20000004200 */
[C---:B------:R-:W-:Y:S02]  /*db60*/  FMUL.FTZ R90, R0.reuse, R90 ;  /* 0x0000005a005a7220 */ /* 0x040fe40000410000 */
[----:B------:R-:W-:Y:S01]  /*db70*/  FMUL.FTZ R91, R0, R91 ;  /* 0x0000005b005b7220 */ /* 0x000fe20000410000 */
[----:B------:R-:W-:Y:S01]  /*db80*/  F2FP.BF16.PACK_AB R149, R210, R209 ;  /* 0x000000d1d295723e */ /* 0x000fe200000010ff */
[----:B------:R-:W-:Y:S02]  /*db90*/  FFMA.FTZ R4, R14, c[0x0][0x2d0], -R2 ;  /* 0x0000b4000e047a23 */ /* 0x000fe40000010802 */
[C---:B------:R-:W-:Y:S01]  /*dba0*/  FMUL.FTZ R14, R0.reuse, R154 ;  /* 0x0000009a000e7220 */ /* 0x040fe20000410000 */
[----:B------:R-:W0:Y:S01]  /*dbb0*/  LDGDEPBAR ;  /* 0x00000000000079af */ /* 0x000e220000000000 */
[----:B------:R3:W-:Y:S01]  /*dbc0*/  MUFU.EX2 R211, R4 ;  /* 0x0000000400d37308 */ /* 0x0007e20000000800 */
[C---:B------:R-:W-:Y:S02]  /*dbd0*/  FMUL.FTZ R94, R0.reuse, R94 ;  /* 0x0000005e005e7220 */ /* 0x040fe40000410000 */
[C---:B------:R-:W-:Y:S02]  /*dbe0*/  FMUL.FTZ R95, R0.reuse, R95 ;  /* 0x0000005f005f7220 */ /* 0x040fe40000410000 */
[C---:B------:R-:W-:Y:S02]  /*dbf0*/  FMUL.FTZ R106, R0.reuse, R106 ;  /* 0x0000006a006a7220 */ /* 0x040fe40000410000 */
[C---:B------:R-:W-:Y:S02]  /*dc00*/  FMUL.FTZ R107, R0.reuse, R107 ;  /* 0x0000006b006b7220 */ /* 0x040fe40000410000 */
[C---:B------:R-:W-:Y:S02]  /*dc10*/  FMUL.FTZ R110, R0.reuse, R110 ;  /* 0x0000006e006e7220 */ /* 0x040fe40000410000 */
[C---:B------:R-:W-:Y:S02]  /*dc20*/  FMUL.FTZ R111, R0.reuse, R111 ;  /* 0x0000006f006f7220 */ /* 0x040fe40000410000 */
[----:B-1----:R-:W-:Y:S02]  /*dc30*/  FFMA.FTZ R138, R199, c[0x0][0x2d0], -R142 ;  /* 0x0000b400c78a7a23 */ /* 0x002fe4000001088e */
[C---:B------:R-:W-:Y:S02]  /*dc40*/  FMUL.FTZ R122, R0.reuse, R122 ;  /* 0x0000007a007a7220 */ /* 0x040fe40000410000 */
[----:B------:R1:W-:Y:S01]  /*dc50*/  MUFU.EX2 R252, R138 ;  /* 0x0000008a00fc7308 */ /* 0x0003e20000000800 */
[C---:B------:R-:W-:Y:S02]  /*dc60*/  FMUL.FTZ R123, R0.reuse, R123 ;  /* 0x0000007b007b7220 */ /* 0x040fe40000410000 */
[C---:B------:R-:W-:Y:S02]  /*dc70*/  FMUL.FTZ R126, R0.reuse, R126 ;  /* 0x0000007e007e7220 */ /* 0x040fe40000410000 */
[C---:B------:R-:W-:Y:S02]  /*dc80*/  FMUL.FTZ R127, R0.reuse, R127 ;  /* 0x0000007f007f7220 */ /* 0x040fe40000410000 */
[--C-:B---3--:R-:W-:Y:S02]  /*dc90*/  FFMA.FTZ R4, R15, c[0x0][0x2d0], -R2.reuse ;  /* 0x0000b4000f047a23 */ /* 0x108fe40000010802 */
[----:B------:R-:W-:Y:S02]  /*dca0*/  FMUL.FTZ R15, R0, R155 ;  /* 0x0000009b000f7220 */ /* 0x000fe40000410000 */
[----:B------:R3:W4:Y:S01]  /*dcb0*/  MUFU.EX2 R213, R4 ;  /* 0x0000000400d57308 */ /* 0x0007220000000800 */
[----:B------:R-:W2:Y:S01]  /*dcc0*/  LDSM.16.MT88.4 R152, [R228+0x2080] ;  /* 0x00208000e498783b */ /* 0x000ea20000004200 */
[----:B------:R-:W-:Y:S02]  /*dcd0*/  FFMA.FTZ R140, R140, c[0x0][0x2d0], -R2 ;  /* 0x0000b4008c8c7a23 */ /* 0x000fe40000010802 */
[----:B-1----:R-:W-:Y:S06]  /*dce0*/  FFMA.FTZ R138, R204, c[0x0][0x2d0], -R142 ;  /* 0x0000b400cc8a7a23 */ /* 0x002fec000001088e */
[----:B------:R1:W-:Y:S01]  /*dcf0*/  MUFU.EX2 R251, R138 ;  /* 0x0000008a00fb7308 */ /* 0x0003e20000000800 */
[----:B---3--:R-:W-:Y:S01]  /*dd00*/  FMUL.FTZ R4, R134, R144 ;  /* 0x0000009086047220 */ /* 0x008fe20000410000 */
[----:B------:R-:W-:Y:S01]  /*dd10*/  F2FP.BF16.PACK_AB R144, R48, R223 ;  /* 0x000000df3090723e */ /* 0x000fe200000010ff */
[C---:B------:R-:W-:Y:S01]  /*dd20*/  FMUL.FTZ R48, R134.reuse, R188 ;  /* 0x000000bc86307220 */ /* 0x040fe20000410000 */
[----:B----4-:R-:W-:Y:S05]  /*dd30*/  F2FP.BF16.PACK_AB R151, R213, R211 ;  /* 0x000000d3d597723e */ /* 0x010fea00000010ff */
[-C--:B--2---:R-:W-:Y:S08]  /*dd40*/  HMMA.16816.F32.BF16 R4, R144, R20.reuse, R4 ;  /* 0x000000149004723c */ /* 0x084ff00000041804 */
[C---:B------:R-:W-:Y:S04]  /*dd50*/  HMMA.16816.F32.BF16 R8, R148.reuse, R20, R8 ;  /* 0x000000149408723c */ /* 0x040fe80000041808 */
[--C-:B-1----:R-:W-:Y:S02]  /*dd60*/  FFMA.FTZ R138, R215, c[0x0][0x2d0], -R143.reuse ;  /* 0x0000b400d78a7a23 */ /* 0x102fe4000001088f */
[----:B------:R-:W-:Y:S01]  /*dd70*/  MUFU.EX2 R215, R139 ;  /* 0x0000008b00d77308 */ /* 0x000fe20000000800 */
[C---:B------:R-:W-:Y:S01]  /*dd80*/  FMUL.FTZ R20, R134.reuse, R160 ;  /* 0x000000a086147220 */ /* 0x040fe20000410000 */
[-C--:B------:R-:W-:Y:S04]  /*dd90*/  HMMA.16816.F32.BF16 R12, R148, R22.reuse, R12 ;  /* 0x00000016940c723c */ /* 0x080fe8000004180c */
[----:B------:R-:W-:Y:S04]  /*dda0*/  FMUL.FTZ R21, R134, R161 ;  /* 0x000000a186157220 */ /* 0x000fe80000410000 */
[C---:B------:R-:W-:Y:S01]  /*ddb0*/  HMMA.16816.F32.BF16 R16, R144.reuse, R22, R16 ;  /* 0x000000169010723c */ /* 0x040fe20000041810 */
[----:B------:R1:W-:Y:S06]  /*ddc0*/  MUFU.EX2 R250, R138 ;  /* 0x0000008a00fa7308 */ /* 0x0003ec0000000800 */
[C---:B------:R-:W-:Y:S02]  /*ddd0*/  FMUL.FTZ R22, R133.reuse, R162 ;  /* 0x000000a285167220 */ /* 0x040fe40000410000 */
[C---:B------:R-:W-:Y:S02]  /*dde0*/  FMUL.FTZ R23, R133.reuse, R163 ;  /* 0x000000a385177220 */ /* 0x040fe40000410000 */
[----:B------:R-:W-:Y:S01]  /*ddf0*/  LDSM.16.MT88.4 R160, [R226+0x2880] ;  /* 0x00288000e2a0783b */ /* 0x000fe20000004200 */
[----:B------:R-:W-:Y:S04]  /*de00*/  MUFU.EX2 R139, R140 ;  /* 0x0000008c008b7308 */ /* 0x000fe80000000800 */
[-C--:B------:R-:W-:Y:S08]  /*de10*/  HMMA.16816.F32.BF16 R20, R144, R36.reuse, R20 ;  /* 0x000000249014723c */ /* 0x080ff00000041814 */
[C---:B------:R-:W-:Y:S04]  /*de20*/  HMMA.16816.F32.BF16 R24, R148.reuse, R36, R24 ;  /* 0x000000249418723c */ /* 0x040fe80000041818 */
[--C-:B-1----:R-:W-:Y:S03]  /*de30*/  FFMA.FTZ R138, R214, c[0x0][0x2d0], -R143.reuse ;  /* 0x0000b400d68a7a23 */ /* 0x102fe6000001088f */
[C---:B------:R-:W-:Y:S01]  /*de40*/  FMUL.FTZ R36, R134.reuse, R176 ;  /* 0x000000b086247220 */ /* 0x040fe20000410000 */
[-C--:B------:R-:W-:Y:S01]  /*de50*/  HMMA.16816.F32.BF16 R28, R148, R38.reuse, R28 ;  /* 0x00000026941c723c */ /* 0x080fe2000004181c */
[----:B------:R1:W-:Y:S03]  /*de60*/  MUFU.EX2 R249, R138 ;  /* 0x0000008a00f97308 */ /* 0x0003e60000000800 */
[----:B------:R-:W-:Y:S01]  /*de70*/  MOV R176, R248 ;  /* 0x000000f800b07202 */ /* 0x000fe20000000f00 */
[----:B------:R-:W-:Y:S01]  /*de80*/  FMUL.FTZ R37, R134, R177 ;  /* 0x000000b186257220 */ /* 0x000fe20000410000 */
[----:B------:R-:W-:Y:S02]  /*de90*/  MOV R177, R247 ;  /* 0x000000f700b17202 */ /* 0x000fe40000000f00 */
[C---:B------:R-:W-:Y:S07]  /*dea0*/  HMMA.16816.F32.BF16 R32, R144.reuse, R38, R32 ;  /* 0x000000269020723c */ /* 0x040fee0000041820 */
[C---:B------:R-:W-:Y:S01]  /*deb0*/  FMUL.FTZ R38, R133.reuse, R178 ;  /* 0x000000b285267220 */ /* 0x040fe20000410000 */
[----:B------:R-:W-:Y:S01]  /*dec0*/  MOV R178, R50 ;  /* 0x0000003200b27202 */ /* 0x000fe20000000f00 */
[C---:B------:R-:W-:Y:S03]  /*ded0*/  FMUL.FTZ R39, R133.reuse, R179 ;  /* 0x000000b385277220 */ /* 0x040fe60000410000 */
[----:B------:R-:W-:Y:S01]  /*dee0*/  FMUL.FTZ R50, R133, R190 ;  /* 0x000000be85327220 */ /* 0x000fe20000410000 */
[----:B------:R-:W-:Y:S01]  /*def0*/  MOV R179, R40 ;  /* 0x0000002800b37202 */ /* 0x000fe20000000f00 */
[----:B------:R-:W-:Y:S01]  /*df00*/  FMUL.FTZ R40, R132, R180 ;  /* 0x000000b484287220 */ /* 0x000fe20000410000 */
[----:B------:R-:W-:Y:S01]  /*df10*/  MOV R180, R49 ;  /* 0x0000003100b47202 */ /* 0x000fe20000000f00 */
[-C--:B------:R-:W-:Y:S03]  /*df20*/  HMMA.16816.F32.BF16 R36, R144, R152.reuse, R36 ;  /* 0x000000989024723c */ /* 0x080fe60000041824 */
[--C-:B-1----:R-:W-:Y:S02]  /*df30*/  FFMA.FTZ R138, R207, c[0x0][0x2d0], -R143.reuse ;  /* 0x0000b400cf8a7a23 */ /* 0x102fe4000001088f */
[----:B------:R-:W-:Y:S02]  /*df40*/  FMUL.FTZ R49, R134, R189 ;  /* 0x000000bd86317220 */ /* 0x000fe40000410000 */
[----:B------:R1:W-:Y:S01]  /*df50*/  MUFU.EX2 R248, R138 ;  /* 0x0000008a00f87308 */ /* 0x0003e20000000800 */
[C---:B------:R-:W-:Y:S01]  /*df60*/  HMMA.16816.F32.BF16 R40, R148.reuse, R152, R40 ;  /* 0x000000989428723c */ /* 0x040fe20000041828 */
[----:B------:R-:W-:Y:S07]  /*df70*/  LDSM.16.MT88.4 R188, [R228+0x3080] ;  /* 0x00308000e4bc783b */ /* 0x000fee0000004200 */
[-C--:B------:R-:W-:Y:S08]  /*df80*/  HMMA.16816.F32.BF16 R44, R148, R154.reuse, R44 ;  /* 0x0000009a942c723c */ /* 0x080ff0000004182c */
[C---:B------:R-:W-:Y:S01]  /*df90*/  HMMA.16816.F32.BF16 R48, R144.reuse, R154, R48 ;  /* 0x0000009a9030723c */ /* 0x040fe20000041830 */
[----:B------:R-:W2:Y:S03]  /*dfa0*/  LDSM.16.MT88.4 R152, [R225+0x3880] ;  /* 0x00388000e198783b */ /* 0x000ea60000004200 */
[--C-:B-1----:R-:W-:Y:S04]  /*dfb0*/  FFMA.FTZ R138, R212, c[0x0][0x2d0], -R143.reuse ;  /* 0x0000b400d48a7a23 */ /* 0x102fe8000001088f */
[-C--:B------:R-:W-:Y:S01]  /*dfc0*/  HMMA.16816.F32.BF16 R52, R144, R156.reuse, R52 ;  /* 0x0000009c9034723c */ /* 0x080fe20000041834 */
[----:B------:R1:W-:Y:S07]  /*dfd0*/  MUFU.EX2 R247, R138 ;  /* 0x0000008a00f77308 */ /* 0x0003ee0000000800 */
[C---:B------:R-:W-:Y:S08]  /*dfe0*/  HMMA.16816.F32.BF16 R56, R148.reuse, R156, R56 ;  /* 0x0000009c9438723c */ /* 0x040ff00000041838 */
[-C--:B------:R-:W-:Y:S08]  /*dff0*/  HMMA.16816.F32.BF16 R60, R148, R158.reuse, R60 ;  /* 0x0000009e943c723c */ /* 0x080ff0000004183c */
[C---:B------:R-:W-:Y:S01]  /*e000*/  HMMA.16816.F32.BF16 R64, R144.reuse, R158, R64 ;  /* 0x0000009e9040723c */ /* 0x040fe20000041840 */
[----:B------:R-:W3:Y:S03]  /*e010*/  LDSM.16.MT88.4 R156, [R226+0x3880] ;  /* 0x00388000e29c783b */ /* 0x000ee60000004200 */
[--C-:B-1----:R-:W-:Y:S04]  /*e020*/  FFMA.FTZ R138, R217, c[0x0][0x2d0], -R192.reuse ;  /* 0x0000b400d98a7a23 */ /* 0x102fe800000108c0 */
[----:B------:R1:W-:Y:S01]  /*e030*/  MUFU.EX2 R246, R138 ;  /* 0x0000008a00f67308 */ /* 0x0003e20000000800 */
[-C--:B--2---:R-:W-:Y:S08]  /*e040*/  HMMA.16816.F32.BF16 R68, R144, R152.reuse, R68 ;  /* 0x000000989044723c */ /* 0x084ff00000041844 */
[C---:B------:R-:W-:Y:S08]  /*e050*/  HMMA.16816.F32.BF16 R72, R148.reuse, R152, R72 ;  /* 0x000000989448723c */ /* 0x040ff00000041848 */
[-C--:B------:R-:W-:Y:S04]  /*e060*/  HMMA.16816.F32.BF16 R76, R148, R154.reuse, R76 ;  /* 0x0000009a944c723c */ /* 0x080fe8000004184c */
[--C-:B-1----:R-:W-:Y:S04]  /*e070*/  FFMA.FTZ R138, R216, c[0x0][0x2d0], -R192.reuse ;  /* 0x0000b400d88a7a23 */ /* 0x102fe800000108c0 */
[C---:B------:R-:W-:Y:S01]  /*e080*/  HMMA.16816.F32.BF16 R80, R144.reuse, R154, R80 ;  /* 0x0000009a9050723c */ /* 0x040fe20000041850 */
[----:B------:R-:W1:Y:S01]  /*e090*/  LDSM.16.MT88.4 R152, [R228+0x3880] ;  /* 0x00388000e498783b */ /* 0x000e620000004200 */
[----:B------:R2:W4:Y:S06]  /*e0a0*/  MUFU.EX2 R245, R138 ;  /* 0x0000008a00f57308 */ /* 0x00052c0000000800 */
[-C--:B---3--:R-:W-:Y:S08]  /*e0b0*/  HMMA.16816.F32.BF16 R84, R144, R156.reuse, R84 ;  /* 0x0000009c9054723c */ /* 0x088ff00000041854 */
[C---:B------:R-:W-:Y:S08]  /*e0c0*/  HMMA.16816.F32.BF16 R88, R148.reuse, R156, R88 ;  /* 0x0000009c9458723c */ /* 0x040ff00000041858 */
[-C--:B------:R-:W-:Y:S04]  /*e0d0*/  HMMA.16816.F32.BF16 R92, R148, R158.reuse, R92 ;  /* 0x0000009e945c723c */ /* 0x080fe8000004185c */
[--C-:B--2---:R-:W-:Y:S04]  /*e0e0*/  FFMA.FTZ R138, R218, c[0x0][0x2d0], -R192.reuse ;  /* 0x0000b400da8a7a23 */ /* 0x104fe800000108c0 */
[C---:B------:R-:W-:Y:S01]  /*e0f0*/  HMMA.16816.F32.BF16 R96, R144.reuse, R158, R96 ;  /* 0x0000009e9060723c */ /* 0x040fe20000041860 */
[----:B------:R2:W-:Y:S01]  /*e100*/  MUFU.EX2 R223, R138 ;  /* 0x0000008a00df7308 */ /* 0x0005e20000000800 */
[----:B------:R-:W3:Y:S06]  /*e110*/  LDSM.16.MT88.4 R156, [R227+0x3880] ;  /* 0x00388000e39c783b */ /* 0x000eec0000004200 */
[-C--:B-1----:R-:W-:Y:S08]  /*e120*/  HMMA.16816.F32.BF16 R100, R144, R152.reuse, R100 ;  /* 0x000000989064723c */ /* 0x082ff00000041864 */
[C---:B------:R-:W-:Y:S08]  /*e130*/  HMMA.16816.F32.BF16 R104, R148.reuse, R152, R104 ;  /* 0x000000989468723c */ /* 0x040ff00000041868 */
[-C--:B------:R-:W-:Y:S04]  /*e140*/  HMMA.16816.F32.BF16 R108, R148, R154.reuse, R108 ;  /* 0x0000009a946c723c */ /* 0x080fe8000004186c */
[----:B--2---:R-:W-:Y:S04]  /*e150*/  FFMA.FTZ R138, R219, c[0x0][0x2d0], -R192 ;  /* 0x0000b400db8a7a23 */ /* 0x004fe800000108c0 */
[C---:B------:R-:W-:Y:S01]  /*e160*/  HMMA.16816.F32.BF16 R112, R144.reuse, R154, R112 ;  /* 0x0000009a9070723c */ /* 0x040fe20000041870 */
[----:B------:R1:W2:Y:S01]  /*e170*/  MUFU.EX2 R222, R138 ;  /* 0x0000008a00de7308 */ /* 0x0002a20000000800 */
[----:B------:R-:W2:Y:S06]  /*e180*/  LDSM.16.MT88.4 R152, [R225+0x2880] ;  /* 0x00288000e198783b */ /* 0x000eac0000004200 */
[-C--:B---3--:R-:W-:Y:S08]  /*e190*/  HMMA.16816.F32.BF16 R116, R144, R156.reuse, R116 ;  /* 0x0000009c9074723c */ /* 0x088ff00000041874 */
[C---:B------:R-:W-:Y:S08]  /*e1a0*/  HMMA.16816.F32.BF16 R120, R148.reuse, R156, R120 ;  /* 0x0000009c9478723c */ /* 0x040ff00000041878 */
[-C--:B------:R-:W-:Y:S04]  /*e1b0*/  HMMA.16816.F32.BF16 R124, R148, R158.reuse, R124 ;  /* 0x0000009e947c723c */ /* 0x080fe8000004187c */
[--C-:B-1----:R-:W-:Y:S03]  /*e1c0*/  FFMA.FTZ R138, R201, c[0x0][0x2d0], -R2.reuse ;  /* 0x0000b400c98a7a23 */ /* 0x102fe60000010802 */
[----:B----4-:R-:W-:Y:S01]  /*e1d0*/  F2FP.BF16.PACK_AB R148, R245, R246 ;  /* 0x000000f6f594723e */ /* 0x010fe200000010ff */
[----:B------:R-:W-:Y:S01]  /*e1e0*/  HMMA.16816.F32.BF16 R128, R144, R158, R128 ;  /* 0x0000009e9080723c */ /* 0x000fe20000041880 */
[----:B------:R1:W-:Y:S01]  /*e1f0*/  MUFU.EX2 R205, R138 ;  /* 0x0000008a00cd7308 */ /* 0x0003e20000000800 */
[----:B------:R-:W-:Y:S02]  /*e200*/  LDSM.16.MT88.4 R156, [R225+0x4080] ;  /* 0x00408000e19c783b */ /* 0x000fe40000004200 */
[----:B--2---:R-:W-:Y:S03]  /*e210*/  F2FP.BF16.PACK_AB R150, R222, R223 ;  /* 0x000000dfde96723e */ /* 0x004fe600000010ff */
[----:B------:R-:W-:Y:S02]  /*e220*/  F2FP.BF16.PACK_AB R144, R185, R184 ;  /* 0x000000b8b990723e */ /* 0x000fe400000010ff */
[----:B------:R-:W-:Y:S03]  /*e230*/  F2FP.BF16.PACK_AB R146, R251, R252 ;  /* 0x000000fcfb92723e */ /* 0x000fe600000010ff */
[----:B------:R-:W-:Y:S02]  /*e240*/  F2FP.BF16.PACK_AB R145, R249, R250 ;  /* 0x000000faf991723e */ /* 0x000fe400000010ff */
[----:B------:R-:W-:Y:S07]  /*e250*/  F2FP.BF16.PACK_AB R147, R247, R248 ;  /* 0x000000f8f793723e */ /* 0x000fee00000010ff */
[-C--:B------:R-:W-:Y:S03]  /*e260*/  HMMA.16816.F32.BF16 R4, R144, R152.reuse, R4 ;  /* 0x000000989004723c */ /* 0x080fe60000041804 */
[--C-:B-1----:R-:W-:Y:S04]  /*e270*/  FFMA.FTZ R138, R200, c[0x0][0x2d0], -R2.reuse ;  /* 0x0000b400c88a7a23 */ /* 0x102fe80000010802 */
[----:B------:R1:W2:Y:S02]  /*e280*/  MUFU.EX2 R204, R138 ;  /* 0x0000008a00cc7308 */ /* 0x0002a40000000800 */
[--C-:B-1----:R-:W-:Y:S03]  /*e290*/  FFMA.FTZ R138, R202, c[0x0][0x2d0], -R2.reuse ;  /* 0x0000b400ca8a7a23 */ /* 0x102fe60000010802 */
        /* <DEDUP_REMOVED lines=8> */
[-C--:B------:R-:W-:Y:S08]  /*e320*/  HMMA.16816.F32.BF16 R12, R148, R154.reuse, R12 ;  /* 0x0000009a940c723c */ /* 0x080ff0000004180c */
[C---:B------:R-:W-:Y:S01]  /*e330*/  HMMA.16816.F32.BF16 R16, R144.reuse, R154, R16 ;  /* 0x0000009a9010723c */ /* 0x040fe20000041810 */
[----:B------:R-:W2:Y:S03]  /*e340*/  LDSM.16.MT88.4 R152, [R227+0x2880] ;  /* 0x00288000e398783b */ /* 0x000ea60000004200 */
[--C-:B-1----:R-:W-:Y:S04]  /*e350*/  FFMA.FTZ R138, R220, c[0x0][0x2d0], -R142.reuse ;  /* 0x0000b400dc8a7a23 */ /* 0x102fe8000001088e */
[-C--:B------:R-:W-:Y:S01]  /*e360*/  HMMA.16816.F32.BF16 R20, R144, R160.reuse, R20 ;  /* 0x000000a09014723c */ /* 0x080fe20000041814 */
[----:B------:R1:W3:Y:S07]  /*e370*/  MUFU.EX2 R219, R138 ;  /* 0x0000008a00db7308 */ /* 0x0002ee0000000800 */
[C---:B------:R-:W-:Y:S08]  /*e380*/  HMMA.16816.F32.BF16 R24, R148.reuse, R160, R24 ;  /* 0x000000a09418723c */ /* 0x040ff00000041818 */
[-C--:B------:R-:W-:Y:S08]  /*e390*/  HMMA.16816.F32.BF16 R28, R148, R162.reuse, R28 ;  /* 0x000000a2941c723c */ /* 0x080ff0000004181c */
[C---:B------:R-:W-:Y:S01]  /*e3a0*/  HMMA.16816.F32.BF16 R32, R144.reuse, R162, R32 ;  /* 0x000000a29020723c */ /* 0x040fe20000041820 */
[----:B------:R-:W4:Y:S03]  /*e3b0*/  LDSM.16.MT88.4 R160, [R226+0x4080] ;  /* 0x00408000e2a0783b */ /* 0x000f260000004200 */
[--C-:B-1----:R-:W-:Y:S01]  /*e3c0*/  FFMA.FTZ R138, R208, c[0x0][0x2d0], -R142.reuse ;  /* 0x0000b400d08a7a23 */ /* 0x102fe2000001088e */
[----:B---3--:R-:W-:Y:S03]  /*e3d0*/  F2FP.BF16.PACK_AB R140, R219, R221 ;  /* 0x000000dddb8c723e */ /* 0x008fe600000010ff */
[-C--:B------:R-:W-:Y:S01]  /*e3e0*/  HMMA.16816.F32.BF16 R36, R144, R164.reuse, R36 ;  /* 0x000000a49024723c */ /* 0x080fe20000041824 */
[----:B------:R1:W-:Y:S07]  /*e3f0*/  MUFU.EX2 R220, R138 ;  /* 0x0000008a00dc7308 */ /* 0x0003ee0000000800 */
[C---:B------:R-:W-:Y:S08]  /*e400*/  HMMA.16816.F32.BF16 R40, R148.reuse, R164, R40 ;  /* 0x000000a49428723c */ /* 0x040ff00000041828 */
[-C--:B------:R-:W-:Y:S08]  /*e410*/  HMMA.16816.F32.BF16 R44, R148, R166.reuse, R44 ;  /* 0x000000a6942c723c */ /* 0x080ff0000004182c */
[C---:B------:R-:W-:Y:S01]  /*e420*/  HMMA.16816.F32.BF16 R48, R144.reuse, R166, R48 ;  /* 0x000000a69030723c */ /* 0x040fe20000041830 */
[----:B------:R-:W-:Y:S03]  /*e430*/  LDSM.16.MT88.4 R164, [R225+0x3080] ;  /* 0x00308000e1a4783b */ /* 0x000fe60000004200 */
[----:B-1----:R-:W-:Y:S01]  /*e440*/  FFMA.FTZ R138, R183, c[0x0][0x2d0], -R142 ;  /* 0x0000b400b78a7a23 */ /* 0x002fe2000001088e */
[----:B------:R-:W-:Y:S03]  /*e450*/  MOV R183, R193 ;  /* 0x000000c100b77202 */ /* 0x000fe60000000f00 */
[-C--:B--2---:R-:W-:Y:S01]  /*e460*/  HMMA.16816.F32.BF16 R52, R144, R152.reuse, R52 ;  /* 0x000000989034723c */ /* 0x084fe20000041834 */
[----:B------:R1:W2:Y:S07]  /*e470*/  MUFU.EX2 R218, R138 ;  /* 0x0000008a00da7308 */ /* 0x0002ae0000000800 */
[C---:B------:R-:W-:Y:S08]  /*e480*/  HMMA.16816.F32.BF16 R56, R148.reuse, R152, R56 ;  /* 0x000000989438723c */ /* 0x040ff00000041838 */
[-C--:B------:R-:W-:Y:S08]  /*e490*/  HMMA.16816.F32.BF16 R60, R148, R154.reuse, R60 ;  /* 0x0000009a943c723c */ /* 0x080ff0000004183c */
[C---:B------:R-:W-:Y:S01]  /*e4a0*/  HMMA.16816.F32.BF16 R64, R144.reuse, R154, R64 ;  /* 0x0000009a9040723c */ /* 0x040fe20000041840 */
[----:B------:R-:W3:Y:S03]  /*e4b0*/  LDSM.16.MT88.4 R152, [R228+0x4080] ;  /* 0x00408000e498783b */ /* 0x000ee60000004200 */
[--C-:B-1----:R-:W-:Y:S01]  /*e4c0*/  FFMA.FTZ R138, R182, c[0x0][0x2d0], -R143.reuse ;  /* 0x0000b400b68a7a23 */ /* 0x102fe2000001088f */
[----:B--2---:R-:W-:Y:S02]  /*e4d0*/  F2FP.BF16.PACK_AB R142, R218, R220 ;  /* 0x000000dcda8e723e */ /* 0x004fe400000010ff */
[----:B------:R-:W-:Y:S01]  /*e4e0*/  MOV R182, R194 ;  /* 0x000000c200b67202 */ /* 0x000fe20000000f00 */
[-C--:B------:R-:W-:Y:S01]  /*e4f0*/  HMMA.16816.F32.BF16 R68, R144, R156.reuse, R68 ;  /* 0x0000009c9044723c */ /* 0x080fe20000041844 */
[----:B------:R1:W-:Y:S07]  /*e500*/  MUFU.EX2 R217, R138 ;  /* 0x0000008a00d97308 */ /* 0x0003ee0000000800 */
[C---:B------:R-:W-:Y:S08]  /*e510*/  HMMA.16816.F32.BF16 R72, R148.reuse, R156, R72 ;  /* 0x0000009c9448723c */ /* 0x040ff00000041848 */
[-C--:B------:R-:W-:Y:S08]  /*e520*/  HMMA.16816.F32.BF16 R76, R148, R158.reuse, R76 ;  /* 0x0000009e944c723c */ /* 0x080ff0000004184c */
[C---:B------:R-:W-:Y:S01]  /*e530*/  HMMA.16816.F32.BF16 R80, R144.reuse, R158, R80 ;  /* 0x0000009e9050723c */ /* 0x040fe20000041850 */
[----:B------:R-:W2:Y:S03]  /*e540*/  LDSM.16.MT88.4 R156, [R227+0x4080] ;  /* 0x00408000e39c783b */ /* 0x000ea60000004200 */
[--C-:B-1----:R-:W-:Y:S01]  /*e550*/  FFMA.FTZ R138, R181, c[0x0][0x2d0], -R143.reuse ;  /* 0x0000b400b58a7a23 */ /* 0x102fe2000001088f */
[----:B------:R-:W-:Y:S03]  /*e560*/  MOV R181, R196 ;  /* 0x000000c400b57202 */ /* 0x000fe60000000f00 */
[-C--:B----4-:R-:W-:Y:S01]  /*e570*/  HMMA.16816.F32.BF16 R84, R144, R160.reuse, R84 ;  /* 0x000000a09054723c */ /* 0x090fe20000041854 */
[----:B------:R1:W-:Y:S07]  /*e580*/  MUFU.EX2 R216, R138 ;  /* 0x0000008a00d87308 */ /* 0x0003ee0000000800 */
[C---:B------:R-:W-:Y:S08]  /*e590*/  HMMA.16816.F32.BF16 R88, R148.reuse, R160, R88 ;  /* 0x000000a09458723c */ /* 0x040ff00000041858 */
[-C--:B------:R-:W-:Y:S08]  /*e5a0*/  HMMA.16816.F32.BF16 R92, R148, R162.reuse, R92 ;  /* 0x000000a2945c723c */ /* 0x080ff0000004185c */
[C---:B------:R-:W-:Y:S04]  /*e5b0*/  HMMA.16816.F32.BF16 R96, R144.reuse, R162, R96 ;  /* 0x000000a29060723c */ /* 0x040fe80000041860 */
[----:B-1----:R-:W-:Y:S01]  /*e5c0*/  FFMA.FTZ R138, R180, c[0x0][0x2d0], -R143 ;  /* 0x0000b400b48a7a23 */ /* 0x002fe2000001088f */
[----:B------:R-:W-:Y:S03]  /*e5d0*/  MOV R180, R173 ;  /* 0x000000ad00b47202 */ /* 0x000fe60000000f00 */
[-C--:B---3--:R-:W-:Y:S01]  /*e5e0*/  HMMA.16816.F32.BF16 R100, R144, R152.reuse, R100 ;  /* 0x000000989064723c */ /* 0x088fe20000041864 */
[----:B------:R1:W3:Y:S07]  /*e5f0*/  MUFU.EX2 R214, R138 ;  /* 0x0000008a00d67308 */ /* 0x0002ee0000000800 */
[C---:B------:R-:W-:Y:S08]  /*e600*/  HMMA.16816.F32.BF16 R104, R148.reuse, R152, R104 ;  /* 0x000000989468723c */ /* 0x040ff00000041868 */
[-C--:B------:R-:W-:Y:S08]  /*e610*/  HMMA.16816.F32.BF16 R108, R148, R154.reuse, R108 ;  /* 0x0000009a946c723c */ /* 0x080ff0000004186c */
[C---:B------:R-:W-:Y:S04]  /*e620*/  HMMA.16816.F32.BF16 R112, R144.reuse, R154, R112 ;  /* 0x0000009a9070723c */ /* 0x040fe80000041870 */
[--C-:B-1----:R-:W-:Y:S01]  /*e630*/  FFMA.FTZ R138, R179, c[0x0][0x2d0], -R192.reuse ;  /* 0x0000b400b38a7a23 */ /* 0x102fe200000108c0 */
[----:B---3--:R-:W-:Y:S02]  /*e640*/  F2FP.BF16.PACK_AB R143, R214, R215 ;  /* 0x000000d7d68f723e */ /* 0x008fe400000010ff */
[----:B------:R-:W-:Y:S01]  /*e650*/  MOV R179, R169 ;  /* 0x000000a900b37202 */ /* 0x000fe20000000f00 */
[-C--:B--2---:R-:W-:Y:S01]  /*e660*/  HMMA.16816.F32.BF16 R116, R144, R156.reuse, R116 ;  /* 0x0000009c9074723c */ /* 0x084fe20000041874 */
[----:B------:R1:W-:Y:S03]  /*e670*/  MUFU.EX2 R212, R138 ;  /* 0x0000008a00d47308 */ /* 0x0003e60000000800 */
[----:B------:R-:W-:Y:S04]  /*e680*/  MOV R169, R198 ;  /* 0x000000c600a97202 */ /* 0x000fe80000000f00 */
[C---:B------:R-:W-:Y:S08]  /*e690*/  HMMA.16816.F32.BF16 R120, R148.reuse, R156, R120 ;  /* 0x0000009c9478723c */ /* 0x040ff00000041878 */
[-C--:B------:R-:W-:Y:S08]  /*e6a0*/  HMMA.16816.F32.BF16 R124, R148, R158.reuse, R124 ;  /* 0x0000009e947c723c */ /* 0x080ff0000004187c */
[----:B------:R-:W-:Y:S04]  /*e6b0*/  HMMA.16816.F32.BF16 R128, R144, R158, R128 ;  /* 0x0000009e9080723c */ /* 0x000fe80000041880 */
[--C-:B-1----:R-:W-:Y:S01]  /*e6c0*/  FFMA.FTZ R138, R178, c[0x0][0x2d0], -R192.reuse ;  /* 0x0000b400b28a7a23 */ /* 0x102fe200000108c0 */
[----:B------:R-:W-:Y:S02]  /*e6d0*/  MOV R178, R170 ;  /* 0x000000aa00b27202 */ /* 0x000fe40000000f00 */
[----:B------:R-:W-:Y:S01]  /*e6e0*/  MOV R170, R197 ;  /* 0x000000c500aa7202 */ /* 0x000fe20000000f00 */
[----:B------:R1:W2:Y:S01]  /*e6f0*/  MUFU.EX2 R208, R138 ;  /* 0x0000008a00d07308 */ /* 0x0002a20000000800 */
[----:B------:R-:W-:Y:S03]  /*e700*/  LDSM.16.MT88.4 R196, [R227+0x3080] ;  /* 0x00308000e3c4783b */ /* 0x000fe60000004200 */
[--C-:B-1----:R-:W-:Y:S01]  /*e710*/  FFMA.FTZ R138, R177, c[0x0][0x2d0], -R192.reuse ;  /* 0x0000b400b18a7a23 */ /* 0x102fe200000108c0 */
[----:B------:R-:W-:Y:S02]  /*e720*/  MOV R177, R171 ;  /* 0x000000ab00b17202 */ /* 0x000fe40000000f00 */
[----:B------:R-:W-:Y:S03]  /*e730*/  MOV R171, R195 ;  /* 0x000000c300ab7202 */ /* 0x000fe60000000f00 */
[----:B------:R1:W-:Y:S02]  /*e740*/  MUFU.EX2 R207, R138 ;  /* 0x0000008a00cf7308 */ /* 0x0003e40000000800 */
[----:B-1----:R-:W-:Y:S01]  /*e750*/  FFMA.FTZ R138, R176, c[0x0][0x2d0], -R192 ;  /* 0x0000b400b08a7a23 */ /* 0x002fe200000108c0 */
[----:B------:R-:W-:Y:S02]  /*e760*/  MOV R176, R172 ;  /* 0x000000ac00b07202 */ /* 0x000fe40000000f00 */
[----:B--2---:R-:W-:Y:S05]  /*e770*/  F2FP.BF16.PACK_AB R192, R208, R212 ;  /* 0x000000d4d0c0723e */ /* 0x004fea00000010ff */
[----:B------:R1:W2:Y:S02]  /*e780*/  MUFU.EX2 R206, R138 ;  /* 0x0000008a00ce7308 */ /* 0x0002a40000000800 */
[--C-:B-1----:R-:W-:Y:S01]  /*e790*/  FFMA.FTZ R138, R175, c[0x0][0x2d0], -R2.reuse ;  /* 0x0000b400af8a7a23 */ /* 0x102fe20000010802 */
[----:B--2---:R-:W-:Y:S07]  /*e7a0*/  F2FP.BF16.PACK_AB R194, R206, R207 ;  /* 0x000000cfcec2723e */ /* 0x004fee00000010ff */
[----:B------:R1:W-:Y:S02]  /*e7b0*/  MUFU.EX2 R201, R138 ;  /* 0x0000008a00c97308 */ /* 0x0003e40000000800 */
[--C-:B-1----:R-:W-:Y:S02]  /*e7c0*/  FFMA.FTZ R138, R174, c[0x0][0x2d0], -R2.reuse ;  /* 0x0000b400ae8a7a23 */ /* 0x102fe40000010802 */
[----:B------:R-:W-:Y:S01]  /*e7d0*/  FFMA.FTZ R2, R141, c[0x0][0x2d0], -R2 ;  /* 0x0000b4008d027a23 */ /* 0x000fe20000010802 */
[----:B------:R-:W1:Y:S05]  /*e7e0*/  LDSM.16.MT88.4 R172, [R226+0x3080] ;  /* 0x00308000e2ac783b */ /* 0x000e6a0000004200 */
[----:B------:R-:W2:Y:S01]  /*e7f0*/  MUFU.EX2 R200, R138 ;  /* 0x0000008a00c87308 */ /* 0x000ea20000000800 */
[----:B------:R-:W-:Y:S07]  /*e800*/  F2FP.BF16.PACK_AB R141, R216, R217 ;  /* 0x000000d9d88d723e */ /* 0x000fee00000010ff */
[-C--:B------:R-:W-:Y:S01]  /*e810*/  HMMA.16816.F32.BF16 R144, R140, R164.reuse, R4 ;  /* 0x000000a48c90723c */ /* 0x080fe20000041804 */
[----:B------:R-:W3:Y:S01]  /*e820*/  LDSM.16.MT88.4 R4, [R225+0x4880] ;  /* 0x00488000e104783b */ /* 0x000ee20000004200 */
[----:B------:R-:W4:Y:S03]  /*e830*/  MUFU.EX2 R138, R2 ;  /* 0x00000002008a7308 */ /* 0x000f260000000800 */
[----:B--2---:R-:W-:Y:S02]  /*e840*/  F2FP.BF16.PACK_AB R193, R200, R201 ;  /* 0x000000c9c8c1723e */ /* 0x004fe400000010ff */
[----:B----4-:R-:W-:Y:S02]  /*e850*/  F2FP.BF16.PACK_AB R195, R138, R139 ;  /* 0x0000008b8ac3723e */ /* 0x010fe400000010ff */
[----:B------:R-:W-:Y:S05]  /*e860*/  MOV R2, R171 ;  /* 0x000000ab00027202 */ /* 0x000fea0000000f00 */
[C---:B------:R-:W-:Y:S01]  /*e870*/  HMMA.16816.F32.BF16 R148, R192.reuse, R164, R8 ;  /* 0x000000a4c094723c */ /* 0x040fe20000041808 */
[----:B------:R-:W2:Y:S07]  /*e880*/  LDSM.16.MT88.4 R8, [R226+0x4880] ;  /* 0x00488000e208783b */ /* 0x000eae0000004200 */
[-C--:B------:R-:W-:Y:S01]  /*e890*/  HMMA.16816.F32.BF16 R152, R192, R166.reuse, R12 ;  /* 0x000000a6c098723c */ /* 0x080fe2000004180c */
[----:B------:R-:W2:Y:S07]  /*e8a0*/  LDSM.16.MT88.4 R12, [R228+0x4880] ;  /* 0x00488000e40c783b */ /* 0x000eae0000004200 */
[C---:B------:R-:W-:Y:S01]  /*e8b0*/  HMMA.16816.F32.BF16 R156, R140.reuse, R166, R16 ;  /* 0x000000a68c9c723c */ /* 0x040fe20000041810 */
[----:B------:R-:W2:Y:S07]  /*e8c0*/  LDSM.16.MT88.4 R16, [R227+0x4880] ;  /* 0x00488000e310783b */ /* 0x000eae0000004200 */
[-C--:B-1----:R-:W-:Y:S07]  /*e8d0*/  HMMA.16816.F32.BF16 R160, R140, R172.reuse, R20 ;  /* 0x000000ac8ca0723c */ /* 0x082fee0000041814 */
[----:B------:R-:W-:Y:S01]  /*e8e0*/  MOV R23, R185 ;  /* 0x000000b900177202 */ /* 0x000fe20000000f00 */
[C---:B------:R-:W-:Y:S04]  /*e8f0*/  HMMA.16816.F32.BF16 R164, R192.reuse, R172, R24 ;  /* 0x000000acc0a4723c */ /* 0x040fe80000041818 */
[----:B------:R-:W-:Y:S02]  /*e900*/  MOV R22, R184 ;  /* 0x000000b800167202 */ /* 0x000fe40000000f00 */
[----:B------:R-:W-:Y:S02]  /*e910*/  MOV R21, R183 ;  /* 0x000000b700157202 */ /* 0x000fe40000000f00 */
[----:B------:R-:W-:Y:S04]  /*e920*/  MOV R26, R170 ;  /* 0x000000aa001a7202 */ /* 0x000fe80000000f00 */
[----:B------:R-:W-:Y:S02]  /*e930*/  MOV R25, R169 ;  /* 0x000000a900197202 */ /* 0x000fe40000000f00 */
[----:B------:R-:W-:Y:S02]  /*e940*/  MOV R24, R168 ;  /* 0x000000a800187202 */ /* 0x000fe40000000f00 */
[-C--:B------:R-:W-:Y:S01]  /*e950*/  HMMA.16816.F32.BF16 R168, R192, R174.reuse, R28 ;  /* 0x000000aec0a8723c */ /* 0x080fe2000004181c */
[----:B------:R-:W4:Y:S02]  /*e960*/  LDL.LU R29, [R1+0x8] ;  /* 0x00000800011d7983 */ /* 0x000f240000300800 */
[----:B------:R-:W-:Y:S02]  /*e970*/  MOV R20, R182 ;  /* 0x000000b600147202 */ /* 0x000fe40000000f00 */
[----:B------:R-:W4:Y:S01]  /*e980*/  LDL.LU R28, [R1+0x10] ;  /* 0x00001000011c7983 */ /* 0x000f220000300800 */
[----:B------:R-:W-:Y:S02]  /*e990*/  MOV R27, R181 ;  /* 0x000000b5001b7202 */ /* 0x000fe40000000f00 */
[C---:B------:R-:W-:Y:S01]  /*e9a0*/  HMMA.16816.F32.BF16 R172, R140.reuse, R174, R32 ;  /* 0x000000ae8cac723c */ /* 0x040fe20000041820 */
[----:B------:R-:W4:Y:S03]  /*e9b0*/  LDL.LU R33, [R1+0xc] ;  /* 0x00000c0001217983 */ /* 0x000f260000300800 */
[----:B------:R-:W-:Y:S01]  /*e9c0*/  MOV R30, R179 ;  /* 0x000000b3001e7202 */ /* 0x000fe20000000f00 */
[----:B------:R-:W4:Y:S01]  /*e9d0*/  LDL.LU R32, [R1+0x4] ;  /* 0x0000040001207983 */ /* 0x000f220000300800 */
[----:B------:R-:W-:Y:S02]  /*e9e0*/  MOV R31, R178 ;  /* 0x000000b2001f7202 */ /* 0x000fe40000000f00 */
[----:B------:R-:W-:Y:S04]  /*e9f0*/  MOV R35, R176 ;  /* 0x000000b000237202 */ /* 0x000fe80000000f00 */
[----:B------:R-:W-:Y:S02]  /*ea00*/  MOV R34, R177 ;  /* 0x000000b100227202 */ /* 0x000fe40000000f00 */
[-C--:B------:R-:W-:Y:S07]  /*ea10*/  HMMA.16816.F32.BF16 R176, R140, R188.reuse, R36 ;  /* 0x000000bc8cb0723c */ /* 0x080fee0000041824 */
[----:B------:R-:W-:Y:S02]  /*ea20*/  MOV R39, R180 ;  /* 0x000000b400277202 */ /* 0x000fe40000000f00 */
        /* <DEDUP_REMOVED lines=22> */
[----:B------:R-:W-:Y:S04]  /*eb90*/  HMMA.16816.F32.BF16 R128, R140, R18, R128 ;  /* 0x000000128c80723c */ /* 0x000fe80000041880 */
[----:B----4-:R-:W-:Y:S02]  /*eba0*/  FFMA.FTZ R132, R132, R29, R35 ;  /* 0x0000001d84847223 */ /* 0x010fe40000010023 */
[----:B------:R-:W-:Y:S02]  /*ebb0*/  FFMA.FTZ R0, R0, R28, R209 ;  /* 0x0000001c00007223 */ /* 0x000fe400000100d1 */
[----:B------:R-:W-:Y:S01]  /*ebc0*/  FADD.FTZ R4, R24, R132 ;  /* 0x0000008418047221 */ /* 0x000fe20000010000 */
[----:B------:R-:W-:Y:S03]  /*ebd0*/  MOV R132, R136 ;  /* 0x0000008800847202 */ /* 0x000fe60000000f00 */
[----:B------:R-:W-:Y:S02]  /*ebe0*/  FFMA.FTZ R134, R134, R33, R39 ;  /* 0x0000002186867223 */ /* 0x000fe40000010027 */
[----:B------:R-:W-:Y:S02]  /*ebf0*/  FADD.FTZ R0, R210, R0 ;  /* 0x00000000d2007221 */ /* 0x000fe40000010000 */
[----:B------:R-:W-:Y:S02]  /*ec00*/  FFMA.FTZ R133, R133, R32, R34 ;  /* 0x0000002085857223 */ /* 0x000fe40000010022 */
        /* <DEDUP_REMOVED lines=39> */
[----:B------:R-:W-:Y:S01]  /*ee80*/  FADD.FTZ R0, R139, R4 ;  /* 0x000000048b007221 */ /* 0x000fe20000010000 */
[----:B------:R-:W-:Y:S01]  /*ee90*/  MOV R139, R3 ;  /* 0x00000003008b7202 */ /* 0x000fe20000000f00 */
[----:B------:R-:W-:Y:S02]  /*eea0*/  FADD.FTZ R4, R214, R5 ;  /* 0x00000005d6047221 */ /* 0x000fe40000010000 */
[----:B------:R-:W-:Y:S02]  /*eeb0*/  FADD.FTZ R2, R206, R2 ;  /* 0x00000002ce027221 */ /* 0x000fe40000010000 */
[----:B------:R-:W-:Y:S01]  /*eec0*/  FADD.FTZ R0, R138, R0 ;  /* 0x000000008a007221 */ /* 0x000fe20000010000 */
[----:B------:R-:W-:Y:S01]  /*eed0*/  STL [R1+0x4], R4 ;  /* 0x0000040401007387 */ /* 0x000fe20000100800 */
[----:B------:R-:W-:Y:S03]  /*eee0*/  MOV R138, R135 ;  /* 0x00000087008a7202 */ /* 0x000fe60000000f00 */
[----:B------:R1:W-:Y:S04]  /*eef0*/  STL [R1+0x8], R2 ;  /* 0x0000080201007387 */ /* 0x0003e80000100800 */
[----:B------:R2:W-:Y:S01]  /*ef00*/  STL [R1+0x10], R0 ;  /* 0x0000100001007387 */ /* 0x0005e20000100800 */
[----:B-1----:R-:W-:Y:S01]  /*ef10*/  MOV R2, R137 ;  /* 0x0000008900027202 */ /* 0x002fe20000000f00 */
[----:B------:R-:W-:-:S05]  /*ef20*/  @P0 BRA `(.L_x_923) ;  /* 0xffffca1000000947 */ /* 0x000fca000383ffff */
.L_x_922:
[----:B------:R-:W-:-:S13]  /*ef30*/  ISETP.GE.AND P0, PT, R242, UR8, PT ;  /* 0x00000008f2007c0c */ /* 0x000fda000bf06270 */
[----:B------:R-:W-:Y:S05]  /*ef40*/  @!P0 BRA `(.L_x_924) ;  /* 0x00004c5000008947 */ /* 0x000fea0003800000 */
[----:B-1-3--:R-:W3:Y:S04]  /*ef50*/  LDL.64 R4, [R1+0x40] ;  /* 0x0000400001047983 */ /* 0x00aee80000100a00 */
[----:B------:R-:W4:Y:S01]  /*ef60*/  LDL.64 R6, [R1+0x20] ;  /* 0x0000200001067983 */ /* 0x000f220000100a00 */
[----:B------:R-:W-:Y:S01]  /*ef70*/  IMAD.MOV.U32 R139, RZ, RZ, R3 ;  /* 0x000000ffff8b7224 */ /* 0x000fe200078e0003 */
[----:B------:R-:W-:Y:S02]  /*ef80*/  ULDC.64 UR4, c[0x0][0x1e0] ;  /* 0x0000780000047ab9 */ /* 0x000fe40000000a00 */
[----:B------:R-:W-:Y:S02]  /*ef90*/  USHF.L.U64.HI UR7, UR4, 0x5, UR5 ;  /* 0x0000000504077899 */ /* 0x000fe40008010205 */
[----:B------:R-:W-:-:S02]  /*efa0*/  USHF.L.U32 UR16, UR4, 0x5, URZ ;  /* 0x0000000504107899 */ /* 0x000fc4000800063f */
[----:B------:R-:W-:Y:S02]  /*efb0*/  UMOV UR13, 0x30 ;  /* 0x00000030000d7882 */ /* 0x000fe40000000000 */
[----:B------:R-:W-:Y:S01]  /*efc0*/  ULDC.64 UR4, c[0x0][0x208] ;  /* 0x0000820000047ab9 */ /* 0x000fe20000000a00 */
[----:B------:R-:W-:Y:S01]  /*efd0*/  IMAD.MOV.U32 R134, RZ, RZ, R136 ;  /* 0x000000ffff867224 */ /* 0x000fe200078e0088 */
[----:B------:R-:W-:Y:S01]  /*efe0*/  UIADD3 UR12, UP1, UR12, 0x80, URZ ;  /* 0x000000800c0c7890 */ /* 0x000fe2000ff3e03f */
[----:B------:R-:W-:Y:S01]  /*eff0*/  MOV R132, R137 ;  /* 0x0000008900847202 */ /* 0x000fe20000000f00 */
[----:B------:R-:W-:Y:S01]  /*f000*/  UIADD3 UR17, UP0, UR10, 0x80, URZ ;  /* 0x000000800a117890 */ /* 0x000fe2000ff1e03f */
[----:B------:R-:W-:Y:S01]  /*f010*/  MOV R138, R135 ;  /* 0x00000087008a7202 */ /* 0x000fe20000000f00 */
[----:B------:R-:W-:Y:S02]  /*f020*/  UIMAD.WIDE.U32 UR18, UR13, UR4, URZ ;  /* 0x000000040d1272a5 */ /* 0x000fe4000f8e003f */
[----:B------:R-:W-:-:S02]  /*f030*/  UIMAD UR5, UR13, UR5, URZ ;  /* 0x000000050d0572a4 */ /* 0x000fc4000f8e023f */
[----:B------:R-:W-:Y:S02]  /*f040*/  UIADD3.X UR9, URZ, UR9, URZ, UP1, !UPT ;  /* 0x000000093f097290 */ /* 0x000fe40008ffe43f */
[----:B------:R-:W-:Y:S02]  /*f050*/  UIADD3.X UR4, URZ, UR11, URZ, UP0, !UPT ;  /* 0x0000000b3f047290 */ /* 0x000fe400087fe43f */
[----:B------:R-:W-:Y:S01]  /*f060*/  UIADD3 UR5, UR19, UR5, URZ ;  /* 0x0000000513057290 */ /* 0x000fe2000fffe03f */
[----:B---3--:R-:W-:Y:S02]  /*f070*/  IADD3 R8, P0, R4, 0x40, RZ ;  /* 0x0000004004087810 */ /* 0x008fe40007f1e0ff */
[----:B------:R-:W-:Y:S01]  /*f080*/  MOV R2, R4 ;  /* 0x0000000400027202 */ /* 0x000fe20000000f00 */
[--C-:B----4-:R-:W-:Y:S02]  /*f090*/  IMAD.MOV.U32 R3, RZ, RZ, R7.reuse ;  /* 0x000000ffff037224 */ /* 0x110fe400078e0007 */
[----:B------:R-:W-:-:S05]  /*f0a0*/  IMAD.X R9, RZ, RZ, R7, P0 ;  /* 0x000000ffff097224 */ /* 0x000fca00000e0607 */
[----:B------:R1:W-:Y:S04]  /*f0b0*/  STL.64 [R1+0x18], R8 ;  /* 0x0000180801007387 */ /* 0x0003e80000100a00 */
[----:B------:R1:W-:Y:S02]  /*f0c0*/  STL.64 [R1+0x20], R2 ;  /* 0x0000200201007387 */ /* 0x0003e40000100a00 */
.L_x_941:
[----:B-12---:R-:W3:Y:S01]  /*f0d0*/  LDL.64 R2, [R1+0x20] ;  /* 0x0000200001027983 */ /* 0x006ee20000100a00 */
[----:B------:R-:W-:Y:S04]  /*f0e0*/  DEPBAR.LE SB0, 0x0 ;  /* 0x000080000000791a */ /* 0x000fe80000000000 */
[----:B------:R-:W-:Y:S01]  /*f0f0*/  SHF.R.S32.HI R12, RZ, 0x1f, R242 ;  /* 0x0000001fff0c7819 */ /* 0x000fe200000114f2 */
[----:B------:R-:W4:Y:S01]  /*f100*/  LDL.64 R14, [R1+0x18] ;  /* 0x00001800010e7983 */ /* 0x000f220000100a00 */
[----:B--2---:R-:W-:Y:S05]  /*f110*/  IMAD R0, R242, UR5, RZ ;  /* 0x00000005f2007c24 */ /* 0x004fea000f8e02ff */
[----:B------:R-:W-:Y:S01]  /*f120*/  BAR.SYNC.DEFER_BLOCKING 0x0 ;  /* 0x0000000000007b1d */ /* 0x000fe20000010000 */
[----:B------:R-:W-:Y:S01]  /*f130*/  IMAD R0, R12, UR18, R0 ;  /* 0x000000120c007c24 */ /* 0x000fe2000f8e0200 */
[C---:B------:R-:W-:Y:S06]  /*f140*/  ISETP.GT.AND P6, PT, R242.reuse, UR8, PT ;  /* 0x00000008f2007c0c */ /* 0x040fec000bfc4270 */
[----:B-----5:R-:W-:Y:S08]  /*f150*/  LDSM.16.M88.4 R48, [R231+0x8080] ;  /* 0x00808000e730783b */ /* 0x020ff00000000200 */
[----:B------:R-:W1:Y:S08]  /*f160*/  LDSM.16.M88.4 R16, [R224+0x5080] ;  /* 0x00508000e010783b */ /* 0x000e700000000200 */
[----:B------:R-:W2:Y:S08]  /*f170*/  LDSM.16.M88.4 R44, [R231+0xa080] ;  /* 0x00a08000e72c783b */ /* 0x000eb00000000200 */
[----:B------:R-:W3:Y:S08]  /*f180*/  LDSM.16.M88.4 R32, [R224+0x5880] ;  /* 0x00588000e020783b */ /* 0x000ef00000000200 */
[----:B------:R-:W3:Y:S08]  /*f190*/  LDSM.16.M88.4 R140, [R224+0x6080] ;  /* 0x00608000e08c783b */ /* 0x000ef00000000200 */
[----:B------:R-:W-:Y:S01]  /*f1a0*/  LDSM.16.M88.4 R192, [R233+0x8080] ;  /* 0x00808000e9c0783b */ /* 0x000fe20000000200 */
[-C--:B-1----:R-:W-:Y:S07]  /*f1b0*/  HMMA.16816.F32.BF16 R4, R48, R16.reuse, RZ ;  /* 0x000000103004723c */ /* 0x082fee00000418ff */
[----:B------:R-:W1:Y:S01]  /*f1c0*/  LDSM.16.M88.4 R196, [R235] ;  /* 0x00000000ebc4783b */ /* 0x000e620000000200 */
[C---:B--2---:R-:W-:Y:S07]  /*f1d0*/  HMMA.16816.F32.BF16 R8, R44.reuse, R16, RZ ;  /* 0x000000102c08723c */ /* 0x044fee00000418ff */
[----:B------:R-:W2:Y:S08]  /*f1e0*/  LDSM.16.M88.4 R200, [R233+0xa080] ;  /* 0x00a08000e9c8783b */ /* 0x000eb00000000200 */
[----:B------:R-:W1:Y:S08]  /*f1f0*/  LDSM.16.M88.4 R204, [R241] ;  /* 0x00000000f1cc783b */ /* 0x000e700000000200 */
[----:B------:R-:W1:Y:S08]  /*f200*/  LDSM.16.M88.4 R208, [R240] ;  /* 0x00000000f0d0783b */ /* 0x000e700000000200 */
[----:B------:R-:W2:Y:S06]  /*f210*/  LDL.64 R248, [R1+0x30] ;  /* 0x0000300001f87983 */ /* 0x000eac0000100a00 */
[----:B------:R-:W2:Y:S06]  /*f220*/  LDL.64 R246, [R1+0x38] ;  /* 0x0000380001f67983 */ /* 0x000eac0000100a00 */
[----:B------:R-:W2:Y:S01]  /*f230*/  LDL R245, [R1+0x28] ;  /* 0x0000280001f57983 */ /* 0x000ea20000100800 */
[----:B---3--:R-:W-:Y:S05]  /*f240*/  IMAD.WIDE.U32 R2, R242, UR18, R2 ;  /* 0x00000012f2027c25 */ /* 0x008fea000f8e0002 */
[----:B------:R-:W-:Y:S01]  /*f250*/  LEA R24, P1, R2, c[0x0][0x1f8], 0x1 ;  /* 0x00007e0002187a11 */ /* 0x000fe200078208ff */
[----:B----4-:R-:W-:Y:S01]  /*f260*/  IMAD.WIDE.U32 R20, R242, UR18, R14 ;  /* 0x00000012f2147c25 */ /* 0x010fe2000f8e000e */
[----:B------:R-:W-:Y:S01]  /*f270*/  IADD3 R3, R3, R0, RZ ;  /* 0x0000000003037210 */ /* 0x000fe20007ffe0ff */
[-C--:B------:R-:W-:Y:S03]  /*f280*/  HMMA.16816.F32.BF16 R12, R44, R18.reuse, RZ ;  /* 0x000000122c0c723c */ /* 0x080fe600000418ff */
[----:B------:R-:W-:Y:S02]  /*f290*/  LEA.HI.X R25, R2, c[0x0][0x1fc], R3, 0x1, P1 ;  /* 0x00007f0002197a11 */ /* 0x000fe400008f0c03 */
[----:B------:R-:W-:Y:S02]  /*f2a0*/  LEA R28, P0, R20, c[0x0][0x1f8], 0x1 ;  /* 0x00007e00141c7a11 */ /* 0x000fe400078008ff */
[----:B------:R-:W-:Y:S01]  /*f2b0*/  IADD3 R0, R0, R21, RZ ;  /* 0x0000001500007210 */ /* 0x000fe20007ffe0ff */
[C---:B------:R-:W-:Y:S01]  /*f2c0*/  HMMA.16816.F32.BF16 R16, R48.reuse, R18, RZ ;  /* 0x000000123010723c */ /* 0x040fe200000418ff */
[----:B------:R-:W-:Y:S01]  /*f2d0*/  @!PT LDS RZ, [RZ] ;  /* 0x00000000fffff984 */ /* 0x000fe20000000800 */
[----:B------:R-:W-:Y:S01]  /*f2e0*/  @!PT LDS RZ, [RZ] ;  /* 0x00000000fffff984 */ /* 0x000fe20000000800 */
[----:B------:R-:W-:Y:S01]  /*f2f0*/  @!PT LDS RZ, [RZ] ;  /* 0x00000000fffff984 */ /* 0x000fe20000000800 */
[----:B------:R3:W-:Y:S03]  /*f300*/  LDGSTS.E.BYPASS.LTC128B.128 [R243+0x2080], [R24.64], !P4 ;  /* 0x0208000018f37fae */ /* 0x0007e6000e101d4e */
[----:B------:R-:W-:Y:S02]  /*f310*/  LEA.HI.X R29, R20, c[0x0][0x1fc], R0, 0x1, P0 ;  /* 0x00007f00141d7a11 */ /* 0x000fe400000f0c00 */
[----:B------:R-:W-:Y:S02]  /*f320*/  IADD3 R2, P2, R24, UR10, RZ ;  /* 0x0000000a18027c10 */ /* 0x000fe4000ff5e0ff */
[-C--:B------:R-:W-:Y:S01]  /*f330*/  HMMA.16816.F32.BF16 R20, R48, R32.reuse, RZ ;  /* 0x000000203014723c */ /* 0x080fe200000418ff */
[----:B------:R4:W-:Y:S03]  /*f340*/  LDGSTS.E.BYPASS.LTC128B.128 [R243+0x3880], [R28.64], !P3 ;  /* 0x038800001cf37fae */ /* 0x0009e6000d901d4e */
[----:B------:R-:W-:Y:S02]  /*f350*/  IADD3.X R3, R25, UR11, RZ, P2, !PT ;  /* 0x0000000b19037c10 */ /* 0x000fe400097fe4ff */
[C---:B------:R-:W-:Y:S02]  /*f360*/  IADD3 R38, P1, R2.reuse, UR10, RZ ;  /* 0x0000000a02267c10 */ /* 0x040fe4000ff3e0ff */
[----:B------:R-:W-:Y:S01]  /*f370*/  IADD3 R36, P0, R2, UR17, RZ ;  /* 0x0000001102247c10 */ /* 0x000fe2000ff1e0ff */
[----:B------:R1:W-:Y:S03]  /*f380*/  LDGSTS.E.BYPASS.LTC128B.128 [R243+0x2880], [R2.64], !P4 ;  /* 0x0288000002f37fae */ /* 0x0003e6000e101d4e */
[C---:B------:R-:W-:Y:S02]  /*f390*/  IADD3.X R39, R3.reuse, UR11, RZ, P1, !PT ;  /* 0x0000000b03277c10 */ /* 0x040fe40008ffe4ff */
[----:B------:R-:W-:Y:S02]  /*f3a0*/  IADD3.X R37, R3, UR4, RZ, P0, !PT ;  /* 0x0000000403257c10 */ /* 0x000fe400087fe4ff */
[----:B------:R-:W-:Y:S01]  /*f3b0*/  PLOP3.LUT P1, PT, PT, PT, UP3, 0x80, 0x0 ;  /* 0x000000000000781c */ /* 0x000fe20003f2f038 */
[----:B------:R1:W-:Y:S01]  /*f3c0*/  LDGSTS.E.BYPASS.LTC128B.128 [R243+0x4080], [R2.64+0x80], !P3 ;  /* 0x0408008002f37fae */ /* 0x0003e2000d901d4e */
[----:B------:R-:W-:Y:S01]  /*f3d0*/  PLOP3.LUT P0, PT, PT, PT, UP3, 0x80, 0x0 ;  /* 0x000000000000781c */ /* 0x000fe20003f0f038 */
[C---:B---3--:R-:W-:Y:S02]  /*f3e0*/  HMMA.16816.F32.BF16 R24, R44.reuse, R32, RZ ;  /* 0x000000202c18723c */ /* 0x048fe400000418ff */
[----:B------:R-:W-:Y:S04]  /*f3f0*/  @P6 IADD3 R0, R242, -0x1, RZ ;  /* 0xfffffffff2006810 */ /* 0x000fe80007ffe0ff */
[----:B------:R3:W-:Y:S02]  /*f400*/  LDGSTS.E.BYPASS.LTC128B.128 [R243+0x3080], [R38.64], !P4 ;  /* 0x0308000026f37fae */ /* 0x0007e4000e101d4e */
[-C--:B----4-:R-:W-:Y:S06]  /*f410*/  HMMA.16816.F32.BF16 R28, R44, R34.reuse, RZ ;  /* 0x000000222c1c723c */ /* 0x090fec00000418ff */
[----:B------:R3:W-:Y:S02]  /*f420*/  LDGSTS.E.BYPASS.LTC128B.128 [R243+0x4880], [R36.64], !P3 ;  /* 0x0488000024f37fae */ /* 0x0007e4000d901d4e */
[C---:B------:R-:W-:Y:S06]  /*f430*/  HMMA.16816.F32.BF16 R32, R48.reuse, R34, RZ ;  /* 0x000000223020723c */ /* 0x040fec00000418ff */
[----:B------:R-:W-:Y:S01]  /*f440*/  LDSM.16.M88.4 R212, [R232+0x8080] ;  /* 0x00808000e8d4783b */ /* 0x000fe20000000200 */
[----:B-1----:R-:W-:Y:S07]  /*f450*/  @P6 SHF.R.S32.HI R2, RZ, 0x1f, R0 ;  /* 0x0000001fff026819 */ /* 0x002fee0000011400 */
[----:B------:R-:W0:Y:S01]  /*f460*/  LDGDEPBAR ;  /* 0x00000000000079af */ /* 0x000e220000000000 */
[----:B------:R-:W-:Y:S04]  /*f470*/  @P6 IMAD R2, R2, c[0x0][0x1e0], RZ ;  /* 0x0000780002026a24 */ /* 0x000fe800078e02ff */
[----:B------:R-:W-:Y:S03]  /*f480*/  @P6 IMAD R2, R0, c[0x0][0x1e4], R2 ;  /* 0x0000790000026a24 */ /* 0x000fe600078e0202 */
[----:B------:R-:W1:Y:S01]  /*f490*/  LDSM.16.M88.4 R216, [R230+0x5080] ;  /* 0x00508000e6d8783b */ /* 0x000e620000000200 */
[-C--:B---3--:R-:W-:Y:S07]  /*f4a0*/  HMMA.16816.F32.BF16 R36, R48, R140.reuse, RZ ;  /* 0x0000008c3024723c */ /* 0x088fee00000418ff */
[----:B------:R-:W3:Y:S01]  /*f4b0*/  LDSM.16.M88.4 R220, [R232+0xa080] ;  /* 0x00a08000e8dc783b */ /* 0x000ee20000000200 */
[C---:B------:R-:W-:Y:S08]  /*f4c0*/  HMMA.16816.F32.BF16 R40, R44.reuse, R140, RZ ;  /* 0x0000008c2c28723c */ /* 0x040ff000000418ff */
[-C--:B------:R-:W-:Y:S08]  /*f4d0*/  HMMA.16816.F32.BF16 R44, R44, R142.reuse, RZ ;  /* 0x0000008e2c2c723c */ /* 0x080ff000000418ff */
[----:B------:R-:W-:Y:S01]  /*f4e0*/  HMMA.16816.F32.BF16 R48, R48, R142, RZ ;  /* 0x0000008e3030723c */ /* 0x000fe200000418ff */
[----:B------:R-:W4:Y:S07]  /*f4f0*/  LDSM.16.M88.4 R140, [R230+0x5880] ;  /* 0x00588000e68c783b */ /* 0x000f2e0000000200 */
[-C--:B------:R-:W-:Y:S05]  /*f500*/  HMMA.16816.F32.BF16 R4, R192, R196.reuse, R4 ;  /* 0x000000c4c004723c */ /* 0x080fea0000041804 */
[----:B--2---:R-:W-:Y:S03]  /*f510*/  @P6 MOV R3, R249 ;  /* 0x000000f900036202 */ /* 0x004fe60000000f00 */
        /* <DEDUP_REMOVED lines=12> */
[----:B------:R-:W-:Y:S07]  /*f5e0*/  LDSM.16.M88.4 R200, [R229] ;  /* 0x00000000e5c8783b */ /* 0x000fee0000000200 */
[----:B------:R-:W-:Y:S01]  /*f5f0*/  HMMA.16816.F32.BF16 R48, R192, R210, R48 ;  /* 0x000000d2c030723c */ /* 0x000fe20000041830 */
[----:B------:R-:W2:Y:S07]  /*f600*/  LDSM.16.M88.4 R192, [R234+0x8080] ;  /* 0x00808000eac0783b */ /* 0x000eae0000000200 */
[-C--:B-1----:R-:W-:Y:S01]  /*f610*/  HMMA.16816.F32.BF16 R4, R212, R216.reuse, R4 ;  /* 0x000000d8d404723c */ /* 0x082fe20000041804 */
[----:B------:R-:W1:Y:S07]  /*f620*/  LDSM.16.M88.4 R208, [R229+0x800] ;  /* 0x00080000e5d0783b */ /* 0x000e6e0000000200 */
[C---:B---3--:R-:W-:Y:S08]  /*f630*/  HMMA.16816.F32.BF16 R8, R220.reuse, R216, R8 ;  /* 0x000000d8dc08723c */ /* 0x048ff00000041808 */
[-C--:B------:R-:W-:Y:S08]  /*f640*/  HMMA.16816.F32.BF16 R12, R220, R218.reuse, R12 ;  /* 0x000000dadc0c723c */ /* 0x080ff0000004180c */
[C---:B------:R-:W-:Y:S01]  /*f650*/  HMMA.16816.F32.BF16 R16, R212.reuse, R218, R16 ;  /* 0x000000dad410723c */ /* 0x040fe20000041810 */
[----:B------:R-:W3:Y:S07]  /*f660*/  LDSM.16.M88.4 R216, [R229+0x1000] ;  /* 0x00100000e5d8783b */ /* 0x000eee0000000200 */
        /* <DEDUP_REMOVED lines=8> */
[----:B------:R-:W-:Y:S07]  /*f6f0*/  LDSM.16.M88.4 R220, [R238] ;  /* 0x00000000eedc783b */ /* 0x000fee0000000200 */
[----:B------:R-:W-:Y:S01]  /*f700*/  HMMA.16816.F32.BF16 R48, R212, R198, R48 ;  /* 0x000000c6d430723c */ /* 0x000fe20000041830 */
[----:B------:R-:W2:Y:S07]  /*f710*/  LDSM.16.M88.4 R196, [R224+0x6880] ;  /* 0x00688000e0c4783b */ /* 0x000eae0000000200 */
[-C--:B------:R-:W-:Y:S01]  /*f720*/  HMMA.16816.F32.BF16 R4, R192, R200.reuse, R4 ;  /* 0x000000c8c004723c */ /* 0x080fe20000041804 */
[----:B------:R-:W4:Y:S07]  /*f730*/  LDSM.16.M88.4 R212, [R231+0xe080] ;  /* 0x00e08000e7d4783b */ /* 0x000f2e0000000200 */
[C---:B------:R-:W-:Y:S08]  /*f740*/  HMMA.16816.F32.BF16 R8, R204.reuse, R200, R8 ;  /* 0x000000c8cc08723c */ /* 0x040ff00000041808 */
[-C--:B------:R-:W-:Y:S08]  /*f750*/  HMMA.16816.F32.BF16 R12, R204, R202.reuse, R12 ;  /* 0x000000cacc0c723c */ /* 0x080ff0000004180c */
[C---:B------:R-:W-:Y:S01]  /*f760*/  HMMA.16816.F32.BF16 R16, R192.reuse, R202, R16 ;  /* 0x000000cac010723c */ /* 0x040fe20000041810 */
[----:B------:R-:W2:Y:S07]  /*f770*/  LDSM.16.M88.4 R200, [R224+0x7080] ;  /* 0x00708000e0c8783b */ /* 0x000eae0000000200 */
        /* <DEDUP_REMOVED lines=10> */
[----:B------:R-:W3:Y:S07]  /*f820*/  LDSM.16.M88.4 R192, [R233+0xc080] ;  /* 0x00c08000e9c0783b */ /* 0x000eee0000000200 */
[-C--:B--2---:R-:W-:Y:S01]  /*f830*/  HMMA.16816.F32.BF16 R4, R140, R196.reuse, R4 ;  /* 0x000000c48c04723c */ /* 0x084fe20000041804 */
[----:B------:R-:W2:Y:S07]  /*f840*/  LDSM.16.M88.4 R216, [R233+0xe080] ;  /* 0x00e08000e9d8783b */ /* 0x000eae0000000200 */
[C---:B----4-:R-:W-:Y:S08]  /*f850*/  HMMA.16816.F32.BF16 R8, R212.reuse, R196, R8 ;  /* 0x000000c4d408723c */ /* 0x050ff00000041808 */
[-C--:B------:R-:W-:Y:S08]  /*f860*/  HMMA.16816.F32.BF16 R12, R212, R198.reuse, R12 ;  /* 0x000000c6d40c723c */ /* 0x080ff0000004180c */
[C---:B------:R-:W-:Y:S01]  /*f870*/  HMMA.16816.F32.BF16 R16, R140.reuse, R198, R16 ;  /* 0x000000c68c10723c */ /* 0x040fe20000041810 */
[----:B------:R-:W4:Y:S07]  /*f880*/  LDSM.16.M88.4 R196, [R237] ;  /* 0x00000000edc4783b */ /* 0x000f2e0000000200 */
        /* <DEDUP_REMOVED lines=10> */
[----:B------:R-:W1:Y:S07]  /*f930*/  LDSM.16.M88.4 R140, [R232+0xc080] ;  /* 0x00c08000e88c783b */ /* 0x000e6e0000000200 */
[-C--:B---3--:R-:W-:Y:S01]  /*f940*/  HMMA.16816.F32.BF16 R4, R192, R208.reuse, R4 ;  /* 0x000000d0c004723c */ /* 0x088fe20000041804 */
[----:B------:R-:W3:Y:S07]  /*f950*/  LDSM.16.M88.4 R204, [R232+0xe080] ;  /* 0x00e08000e8cc783b */ /* 0x000eee0000000200 */
[C---:B--2---:R-:W-:Y:S08]  /*f960*/  HMMA.16816.F32.BF16 R8, R216.reuse, R208, R8 ;  /* 0x000000d0d808723c */ /* 0x044ff00000041808 */
        /* <DEDUP_REMOVED lines=8> */
[-C--:B----4-:R-:W-:Y:S08]  /*f9f0*/  HMMA.16816.F32.BF16 R36, R192, R196.reuse, R36 ;  /* 0x000000c4c024723c */ /* 0x090ff00000041824 */
[C---:B------:R-:W-:Y:S08]  /*fa00*/  HMMA.16816.F32.BF16 R40, R216.reuse, R196, R40 ;  /* 0x000000c4d828723c */ /* 0x040ff00000041828 */
[-C--:B------:R-:W-:Y:S01]  /*fa10*/  HMMA.16816.F32.BF16 R44, R216, R198.reuse, R44 ;  /* 0x000000c6d82c723c */ /* 0x080fe2000004182c */
[----:B------:R-:W4:Y:S07]  /*fa20*/  LDSM.16.M88.4 R216, [R234+0xc080] ;  /* 0x00c08000ead8783b */ /* 0x000f2e0000000200 */
[----:B------:R-:W-:Y:S01]  /*fa30*/  HMMA.16816.F32.BF16 R48, R192, R198, R48 ;  /* 0x000000c6c030723c */ /* 0x000fe20000041830 */
[----:B------:R-:W4:Y:S07]  /*fa40*/  LDSM.16.M88.4 R192, [R236+0xe080] ;  /* 0x00e08000ecc0783b */ /* 0x000f2e0000000200 */
[-C--:B-1----:R-:W-:Y:S08]  /*fa50*/  HMMA.16816.F32.BF16 R4, R140, R200.reuse, R4 ;  /* 0x000000c88c04723c */ /* 0x082ff00000041804 */
[C---:B---3--:R-:W-:Y:S08]  /*fa60*/  HMMA.16816.F32.BF16 R8, R204.reuse, R200, R8 ;  /* 0x000000c8cc08723c */ /* 0x048ff00000041808 */
        /* <DEDUP_REMOVED lines=11> */
[C---:B------:R-:W-:Y:S08]  /*fb20*/  HMMA.16816.F32.BF16 R8, R192.reuse, R220, R8 ;  /* 0x000000dcc008723c */ /* 0x040ff00000041808 */
        /* <DEDUP_REMOVED lines=14> */
[----:B------:R3:W4:Y:S01]  /*fc10*/  MUFU.TANH R210, R12 ;  /* 0x0000000c00d27308 */ /* 0x0007220000002400 */
[----:B------:R-:W-:Y:S02]  /*fc20*/  FMUL.FTZ R16, R16, c[0x0][0x320] ;  /* 0x0000c80010107a20 */ /* 0x000fe40000410000 */
[----:B------:R-:W-:Y:S02]  /*fc30*/  FMUL.FTZ R17, R17, c[0x0][0x320] ;  /* 0x0000c80011117a20 */ /* 0x000fe40000410000 */
[----:B------:R-:W-:Y:S02]  /*fc40*/  FMUL.FTZ R18, R18, c[0x0][0x320] ;  /* 0x0000c80012127a20 */ /* 0x000fe40000410000 */
[----:B------:R-:W-:Y:S02]  /*fc50*/  FMUL.FTZ R19, R19, c[0x0][0x320] ;  /* 0x0000c80013137a20 */ /* 0x000fe40000410000 */
[----:B------:R-:W-:Y:S01]  /*fc60*/  FMUL.FTZ R13, R13, c[0x0][0x320] ;  /* 0x0000c8000d0d7a20 */ /* 0x000fe20000410000 */
[----:B------:R-:W1:Y:S01]  /*fc70*/  MUFU.TANH R211, R6 ;  /* 0x0000000600d37308 */ /* 0x000e620000002400 */
[----:B------:R-:W-:Y:S09]  /*fc80*/  FMUL.FTZ R14, R14, c[0x0][0x320] ;  /* 0x0000c8000e0e7a20 */ /* 0x000ff20000410000 */
[----:B------:R1:W1:Y:S01]  /*fc90*/  MUFU.TANH R206, R7 ;  /* 0x0000000700ce7308 */ /* 0x0002620000002400 */
[----:B---3--:R-:W3:Y:S09]  /*fca0*/  LDL R12, [R1] ;  /* 0x00000000010c7983 */ /* 0x008ef20000100800 */
[----:B------:R-:W2:Y:S10]  /*fcb0*/  MUFU.TANH R220, R8 ;  /* 0x0000000800dc7308 */ /* 0x000eb40000002400 */
[----:B------:R-:W2:Y:S01]  /*fcc0*/  MUFU.TANH R213, R9 ;  /* 0x0000000900d57308 */ /* 0x000ea20000002400 */
[----:B-1----:R-:W1:Y:S09]  /*fcd0*/  LDSM.16.M88.4 R4, [R229+0x2000] ;  /* 0x00200000e504783b */ /* 0x002e720000000200 */
[----:B------:R-:W1:Y:S10]  /*fce0*/  MUFU.TANH R244, R10 ;  /* 0x0000000a00f47308 */ /* 0x000e740000002400 */
[----:B------:R1:W1:Y:S10]  /*fcf0*/  MUFU.TANH R221, R11 ;  /* 0x0000000b00dd7308 */ /* 0x0002740000002400 */
[----:B------:R-:W2:Y:S10]  /*fd00*/  MUFU.TANH R214, R15 ;  /* 0x0000000f00d67308 */ /* 0x000eb40000002400 */
[----:B------:R-:W2:Y:S01]  /*fd10*/  MUFU.TANH R140, R16 ;  /* 0x00000010008c7308 */ /* 0x000ea20000002400 */
[----:B-1----:R-:W1:Y:S01]  /*fd20*/  LDSM.16.M88.4 R8, [R229+0x2800] ;  /* 0x00280000e508783b */ /* 0x002e620000000200 */
[----:B------:R-:W-:Y:S04]  /*fd30*/  DEPBAR.LE SB0, 0x0 ;  /* 0x000080000000791a */ /* 0x000fe80000000000 */
[-C--:B------:R-:W-:Y:S04]  /*fd40*/  HMMA.16816.F32.BF16 R20, R216, R4.reuse, R20 ;  /* 0x00000004d814723c */ /* 0x080fe80000041814 */
[----:B------:R-:W1:Y:S01]  /*fd50*/  MUFU.TANH R136, R17 ;  /* 0x0000001100887308 */ /* 0x000e620000002400 */
[----:B------:R-:W-:Y:S03]  /*fd60*/  BAR.SYNC.DEFER_BLOCKING 0x0 ;  /* 0x0000000000007b1d */ /* 0x000fe60000010000 */
[C---:B------:R-:W-:Y:S06]  /*fd70*/  HMMA.16816.F32.BF16 R24, R192.reuse, R4, R24 ;  /* 0x00000004c018723c */ /* 0x040fec0000041818 */
[----:B------:R-:W1:Y:S01]  /*fd80*/  MUFU.TANH R199, R18 ;  /* 0x0000001200c77308 */ /* 0x000e620000002400 */
[----:B------:R-:W-:Y:S01]  /*fd90*/  @P6 IMAD.WIDE.U32 R4, R0, c[0x0][0x1e0], RZ ;  /* 0x0000780000046a25 */ /* 0x000fe200078e00ff */
[-C--:B------:R-:W-:Y:S04]  /*fda0*/  HMMA.16816.F32.BF16 R28, R192, R6.reuse, R28 ;  /* 0x00000006c01c723c */ /* 0x080fe8000004181c */
[----:B------:R-:W-:Y:S04]  /*fdb0*/  @P6 IADD3 R0, R5, R2, RZ ;  /* 0x0000000205006210 */ /* 0x000fe80007ffe0ff */
[----:B------:R-:W2:Y:S01]  /*fdc0*/  MUFU.TANH R197, R19 ;  /* 0x0000001300c57308 */ /* 0x000ea20000002400 */
[----:B------:R-:W-:Y:S01]  /*fdd0*/  @P6 MOV R2, R246 ;  /* 0x000000f600026202 */ /* 0x000fe20000000f00 */
[C---:B------:R-:W-:Y:S04]  /*fde0*/  HMMA.16816.F32.BF16 R32, R216.reuse, R6, R32 ;  /* 0x00000006d820723c */ /* 0x040fe80000041820 */
[----:B------:R-:W-:Y:S04]  /*fdf0*/  @P6 IMAD.WIDE.U32 R2, R4, 0x30, R2 ;  /* 0x0000003004026825 */ /* 0x000fe800078e0002 */
[----:B------:R-:W2:Y:S01]  /*fe00*/  MUFU.TANH R209, R13 ;  /* 0x0000000d00d17308 */ /* 0x000ea20000002400 */
[----:B------:R-:W-:Y:S03]  /*fe10*/  @P1 IMAD.HI.U32 R4, R245, c[0x0][0x2c8], RZ ;  /* 0x0000b200f5041a27 */ /* 0x000fe600078e00ff */
[----:B------:R-:W-:Y:S01]  /*fe20*/  MOV R6, R245 ;  /* 0x000000f500067202 */ /* 0x000fe20000000f00 */
[-C--:B-1----:R-:W-:Y:S03]  /*fe30*/  HMMA.16816.F32.BF16 R36, R216, R8.reuse, R36 ;  /* 0x00000008d824723c */ /* 0x082fe60000041824 */
[----:B------:R-:W-:Y:S01]  /*fe40*/  @P0 SHF.R.U32.HI R6, RZ, c[0x0][0x2cc], R4 ;  /* 0x0000b300ff060a19 */ /* 0x000fe20000011604 */
[----:B------:R-:W-:Y:S01]  /*fe50*/  @P6 IMAD R0, R0, 0x30, RZ ;  /* 0x0000003000006824 */ /* 0x000fe200078e02ff */
[----:B------:R-:W1:Y:S01]  /*fe60*/  MUFU.TANH R215, R14 ;  /* 0x0000000e00d77308 */ /* 0x000e620000002400 */
[----:B------:R-:W-:Y:S02]  /*fe70*/  FMUL.FTZ R20, R20, c[0x0][0x320] ;  /* 0x0000c80014147a20 */ /* 0x000fe40000410000 */
[C---:B------:R-:W-:Y:S04]  /*fe80*/  HMMA.16816.F32.BF16 R40, R192.reuse, R8, R40 ;  /* 0x00000008c028723c */ /* 0x040fe80000041828 */
[----:B------:R-:W-:Y:S01]  /*fe90*/  @P6 IADD3 R0, R3, R0, RZ ;  /* 0x0000000003006210 */ /* 0x000fe20007ffe0ff */
[----:B------:R-:W-:Y:S01]  /*fea0*/  FMUL.FTZ R21, R21, c[0x0][0x320] ;  /* 0x0000c80015157a20 */ /* 0x000fe20000410000 */
[----:B------:R-:W-:Y:S01]  /*feb0*/  @P6 SHF.L.U32 R3, R2, 0x1, RZ ;  /* 0x0000000102036819 */ /* 0x000fe200000006ff */
[----:B------:R-:W-:Y:S01]  /*fec0*/  FMUL.FTZ R22, R22, c[0x0][0x320] ;  /* 0x0000c80016167a20 */ /* 0x000fe20000410000 */
[----:B------:R1:W1:Y:S01]  /*fed0*/  MUFU.TANH R135, R20 ;  /* 0x0000001400877308 */ /* 0x0002620000002400 */
[----:B------:R-:W-:Y:S01]  /*fee0*/  @P6 SHF.L.U64.HI R0, R2, 0x1, R0 ;  /* 0x0000000102006819 */ /* 0x000fe20000010200 */
[-C--:B------:R-:W-:Y:S03]  /*fef0*/  HMMA.16816.F32.BF16 R44, R192, R10.reuse, R44 ;  /* 0x0000000ac02c723c */ /* 0x080fe6000004182c */
[C---:B------:R-:W-:Y:S01]  /*ff00*/  @P6 IADD3 R2, P5, R3.reuse, c[0x0][0x1c8], RZ ;  /* 0x0000720003026a10 */ /* 0x040fe20007fbe0ff */
[----:B------:R-:W-:Y:S01]  /*ff10*/  FMUL.FTZ R26, R26, c[0x0][0x320] ;  /* 0x0000c8001a1a7a20 */ /* 0x000fe20000410000 */
[----:B------:R-:W-:Y:S01]  /*ff20*/  @P6 IADD3 R8, P2, R3, 0x80, RZ ;  /* 0x0000008003086810 */ /* 0x000fe20007f5e0ff */
[----:B------:R-:W-:Y:S01]  /*ff30*/  FMUL.FTZ R28, R28, c[0x0][0x320] ;  /* 0x0000c8001c1c7a20 */ /* 0x000fe20000410000 */
[----:B------:R-:W-:Y:S01]  /*ff40*/  @P6 IADD3.X R3, R0, c[0x0][0x1cc], RZ, P5, !PT ;  /* 0x0000730000036a10 */ /* 0x000fe20002ffe4ff */
[----:B------:R2:W2:Y:S01]  /*ff50*/  MUFU.TANH R133, R21 ;  /* 0x0000001500857308 */ /* 0x0004a20000002400 */
[----:B------:R-:W-:Y:S01]  /*ff60*/  @P6 IADD3 R8, P1, R8, c[0x0][0x1c8], RZ ;  /* 0x0000720008086a10 */ /* 0x000fe20007f3e0ff */
[----:B------:R-:W-:Y:S02]  /*ff70*/  HMMA.16816.F32.BF16 R48, R216, R10, R48 ;  /* 0x0000000ad830723c */ /* 0x000fe40000041830 */
[----:B------:R-:W-:Y:S01]  /*ff80*/  @!PT LDS RZ, [RZ] ;  /* 0x00000000fffff984 */ /* 0x000fe20000000800 */
[----:B------:R-:W-:Y:S01]  /*ff90*/  @!PT LDS RZ, [RZ] ;  /* 0x00000000fffff984 */ /* 0x000fe20000000800 */
[----:B------:R-:W-:Y:S01]  /*ffa0*/  @!PT LDS RZ, [RZ] ;  /* 0x00000000fffff984 */ /* 0x000fe20000000800 */
[----:B------:R4:W-:Y:S02]  /*ffb0*/  @P6 LDGSTS.E.BYPASS.LTC128B.128 [R243+0x5080], [R2.64], !P4 ;  /* 0x0508000002f36fae */ /* 0x0009e4000e101d4e */
[----:B------:R-:W-:Y:S01]  /*ffc0*/  @P6 IADD3.X R9, RZ, c[0x0][0x1cc], R0, P1, P2 ;  /* 0x00007300ff096a10 */ /* 0x000fe20000fe4400 */
[----:B------:R-:W-:Y:S01]  /*ffd0*/  FMUL.FTZ R29, R29, c[0x0][0x320] ;  /* 0x0000c8001d1d7a20 */ /* 0x000fe20000410000 */
[----:B------:R-:W-:Y:S01]  /*ffe0*/  @P6 IADD3 R4, P0, R2, UR16, RZ ;  /* 0x0000001002046c10 */ /* 0x000fe2000ff1e0ff */
[----:B------:R-:W-:Y:S01]  /*fff0*/  FMUL.FTZ R30, R30, c[0x0][0x320] ;  /* 0x0000c8001e1e7a20 */ /* 0x000fe20000410000 */
[----:B------:R4:W3:Y:S01]  /*10000*/  MUFU.TANH R143, R22 ;  /* 0x00000016008f7308 */ /* 0x0008e20000002400 */
[----:B------:R-:W-:Y:S01]  /*10010*/  FMUL.FTZ R31, R31, c[0x0][0x320] ;  /* 0x0000c8001f1f7a20 */ /* 0x000fe20000410000 */
[----:B------:R4:W-:Y:S02]  /*10020*/  @P6 LDGSTS.E.BYPASS.LTC128B.128 [R243+0x6880], [R8.64], !P3 ;  /* 0x0688000008f36fae */ /* 0x0009e4000d901d4e */
[----:B------:R-:W-:Y:S01]  /*10030*/  @P6 IADD3.X R5, R3, UR7, RZ, P0, !PT ;  /* 0x0000000703056c10 */ /* 0x000fe200087fe4ff */
[----:B-1----:R-:W-:Y:S01]  /*10040*/  FMUL.FTZ R20, R36, c[0x0][0x320] ;  /* 0x0000c80024147a20 */ /* 0x002fe20000410000 */
[----:B------:R-:W-:Y:S01]  /*10050*/  @P6 IADD3 R10, P1, R4, UR16, RZ ;  /* 0x00000010040a6c10 */ /* 0x000fe2000ff3e0ff */
[----:B------:R-:W-:Y:S02]  /*10060*/  FMUL.FTZ R18, R37, c[0x0][0x320] ;  /* 0x0000c80025127a20 */ /* 0x000fe40000410000 */
[----:B------:R-:W-:Y:S01]  /*10070*/  FMUL.FTZ R42, R42, c[0x0][0x320] ;  /* 0x0000c8002a2a7a20 */ /* 0x000fe20000410000 */
[----:B------:R1:W1:Y:S01]  /*10080*/  MUFU.TANH R208, R26 ;  /* 0x0000001a00d07308 */ /* 0x0002620000002400 */
[----:B------:R1:W-:Y:S01]  /*10090*/  @P6 LDGSTS.E.BYPASS.LTC128B.128 [R243+0x5880], [R4.64], !P4 ;  /* 0x0588000004f36fae */ /* 0x0003e2000e101d4e */
[----:B------:R-:W-:Y:S01]  /*100a0*/  @P6 IADD3.X R11, R5, UR7, RZ, P1, !PT ;  /* 0x00000007050b6c10 */ /* 0x000fe20008ffe4ff */
[----:B------:R-:W-:Y:S02]  /*100b0*/  FMUL.FTZ R43, R43, c[0x0][0x320] ;  /* 0x0000c8002b2b7a20 */ /* 0x000fe40000410000 */
[----:B--2---:R-:W-:Y:S02]  /*100c0*/  FMUL.FTZ R21, R33, c[0x0][0x320] ;  /* 0x0000c80021157a20 */ /* 0x004fe40000410000 */
[----:B------:R-:W-:Y:S02]  /*100d0*/  FMUL.FTZ R33, R34, c[0x0][0x320] ;  /* 0x0000c80022217a20 */ /* 0x000fe40000410000 */
[----:B------:R2:W-:Y:S01]  /*100e0*/  @P6 LDGSTS.E.BYPASS.LTC128B.128 [R243+0x7080], [R4.64+0x80], !P3 ;  /* 0x0708008004f36fae */ /* 0x0005e2000d901d4e */
[----:B------:R2:W2:Y:S01]  /*100f0*/  MUFU.TANH R141, R28 ;  /* 0x0000001c008d7308 */ /* 0x0004a20000002400 */
[----:B------:R-:W-:Y:S02]  /*10100*/  FMUL.FTZ R34, R40, c[0x0][0x320] ;  /* 0x0000c80028227a20 */ /* 0x000fe40000410000 */
[----:B------:R-:W-:Y:S02]  /*10110*/  FMUL.FTZ R46, R46, c[0x0][0x320] ;  /* 0x0000c8002e2e7a20 */ /* 0x000fe40000410000 */
[----:B----4-:R-:W-:Y:S02]  /*10120*/  FMUL.FTZ R22, R32, c[0x0][0x320] ;  /* 0x0000c80020167a20 */ /* 0x010fe40000410000 */
[----:B------:R4:W-:Y:S01]  /*10130*/  @P6 LDGSTS.E.BYPASS.LTC128B.128 [R243+0x6080], [R10.64], !P4 ;  /* 0x060800000af36fae */ /* 0x0009e2000e101d4e */
[----:B------:R-:W-:Y:S01]  /*10140*/  FMUL.FTZ R32, R35, c[0x0][0x320] ;  /* 0x0000c80023207a20 */ /* 0x000fe20000410000 */
[----:B------:R-:W-:Y:S01]  /*10150*/  @P6 IADD3 R8, P0, R4, UR12, RZ ;  /* 0x0000000c04086c10 */ /* 0x000fe2000ff1e0ff */
[----:B------:R4:W3:Y:S01]  /*10160*/  MUFU.TANH R137, R29 ;  /* 0x0000001d00897308 */ /* 0x0008e20000002400 */
[----:B------:R-:W-:Y:S02]  /*10170*/  FMUL.FTZ R47, R47, c[0x0][0x320] ;  /* 0x0000c8002f2f7a20 */ /* 0x000fe40000410000 */
[----:B------:R-:W-:Y:S01]  /*10180*/  @P6 IADD3.X R9, R5, UR9, RZ, P0, !PT ;  /* 0x0000000905096c10 */ /* 0x000fe200087fe4ff */
[----:B-1----:R-:W-:Y:S01]  /*10190*/  FMUL.FTZ R26, R39, c[0x0][0x320] ;  /* 0x0000c800271a7a20 */ /* 0x002fe20000410000 */
[----:B------:R-:W-:Y:S01]  /*101a0*/  PLOP3.LUT P0, PT, PT, PT, UP2, 0x40, 0x0 ;  /* 0x000000000000781c */ /* 0x000fe20003f0e828 */
[----:B------:R-:W-:Y:S02]  /*101b0*/  FMUL.FTZ R15, R48, c[0x0][0x320] ;  /* 0x0000c800300f7a20 */ /* 0x000fe40000410000 */
[----:B------:R1:W-:Y:S01]  /*101c0*/  @P6 LDGSTS.E.BYPASS.LTC128B.128 [R243+0x7880], [R8.64], !P3 ;  /* 0x0788000008f36fae */ /* 0x0003e2000d901d4e */
[----:B------:R-:W-:Y:S01]  /*101d0*/  FMUL.FTZ R16, R49, c[0x0][0x320] ;  /* 0x0000c80031107a20 */ /* 0x000fe20000410000 */
[----:B------:R1:W1:Y:S01]  /*101e0*/  MUFU.TANH R200, R30 ;  /* 0x0000001e00c87308 */ /* 0x0002620000002400 */
[----:B------:R-:W-:Y:S02]  /*101f0*/  FMUL.FTZ R17, R50, c[0x0][0x320] ;  /* 0x0000c80032117a20 */ /* 0x000fe40000410000 */
[----:B------:R-:W-:Y:S02]  /*10200*/  FMUL.FTZ R19, R51, c[0x0][0x320] ;  /* 0x0000c80033137a20 */ /* 0x000fe40000410000 */
[----:B--2---:R-:W-:Y:S01]  /*10210*/  FMUL.FTZ R28, R45, c[0x0][0x320] ;  /* 0x0000c8002d1c7a20 */ /* 0x004fe20000410000 */
[----:B------:R-:W0:Y:S01]  /*10220*/  LDGDEPBAR ;  /* 0x00000000000079af */ /* 0x000e220000000000 */
[----:B------:R-:W-:Y:S02]  /*10230*/  FMUL.FTZ R23, R23, c[0x0][0x320] ;  /* 0x0000c80017177a20 */ /* 0x000fe40000410000 */
[----:B------:R-:W-:Y:S01]  /*10240*/  FMUL.FTZ R24, R24, c[0x0][0x320] ;  /* 0x0000c80018187a20 */ /* 0x000fe20000410000 */
[----:B------:R2:W2:Y:S01]  /*10250*/  MUFU.TANH R212, R31 ;  /* 0x0000001f00d47308 */ /* 0x0004a20000002400 */
[----:B------:R-:W-:Y:S02]  /*10260*/  FMUL.FTZ R25, R25, c[0x0][0x320] ;  /* 0x0000c80019197a20 */ /* 0x000fe40000410000 */
[----:B------:R-:W-:Y:S01]  /*10270*/  FMUL.FTZ R27, R27, c[0x0][0x320] ;  /* 0x0000c8001b1b7a20 */ /* 0x000fe20000410000 */
[----:B------:R-:W3:Y:S01]  /*10280*/  SHFL.IDX PT, R4, R6, RZ, 0x1c1f ;  /* 0x001c1fff06047589 */ /* 0x000ee200000e0000 */
[----:B----4-:R-:W-:Y:S02]  /*10290*/  FMUL.FTZ R29, R44, c[0x0][0x320] ;  /* 0x0000c8002c1d7a20 */ /* 0x010fe40000410000 */
[----:B------:R-:W-:Y:S03]  /*102a0*/  IMAD R3, R242, -0x30, RZ ;  /* 0xffffffd0f2037824 */ /* 0x000fe600078e02ff */
[----:B------:R4:W3:Y:S01]  /*102b0*/  MUFU.TANH R142, R23 ;  /* 0x00000017008e7308 */ /* 0x0008e20000002400 */
[----:B-1----:R-:W-:Y:S09]  /*102c0*/  FMUL.FTZ R30, R38, c[0x0][0x320] ;  /* 0x0000c800261e7a20 */ /* 0x002ff20000410000 */
[----:B------:R4:W1:Y:S01]  /*102d0*/  MUFU.TANH R204, R24 ;  /* 0x0000001800cc7308 */ /* 0x0008620000002400 */
[----:B--2---:R-:W-:Y:S09]  /*102e0*/  FMUL.FTZ R31, R41, c[0x0][0x320] ;  /* 0x0000c800291f7a20 */ /* 0x004ff20000410000 */
[----:B------:R4:W2:Y:S10]  /*102f0*/  MUFU.TANH R201, R25 ;  /* 0x0000001900c97308 */ /* 0x0008b40000002400 */
[----:B------:R4:W1:Y:S10]  /*10300*/  MUFU.TANH R207, R27 ;  /* 0x0000001b00cf7308 */ /* 0x0008740000002400 */
[----:B------:R-:W1:Y:S10]  /*10310*/  MUFU.TANH R22, R22 ;  /* 0x0000001600167308 */ /* 0x000e740000002400 */
[----:B------:R-:W1:Y:S10]  /*10320*/  MUFU.TANH R21, R21 ;  /* 0x0000001500157308 */ /* 0x000e740000002400 */
[----:B------:R-:W1:Y:S10]  /*10330*/  MUFU.TANH R33, R33 ;  /* 0x0000002100217308 */ /* 0x000e740000002400 */
[----:B------:R-:W1:Y:S10]  /*10340*/  MUFU.TANH R32, R32 ;  /* 0x0000002000207308 */ /* 0x000e740000002400 */
[----:B------:R-:W1:Y:S10]  /*10350*/  MUFU.TANH R20, R20 ;  /* 0x0000001400147308 */ /* 0x000e740000002400 */
[----:B------:R-:W1:Y:S10]  /*10360*/  MUFU.TANH R18, R18 ;  /* 0x0000001200127308 */ /* 0x000e740000002400 */
[----:B------:R-:W1:Y:S01]  /*10370*/  MUFU.TANH R30, R30 ;  /* 0x0000001e001e7308 */ /* 0x000e620000002400 */
[C---:B---3--:R-:W-:Y:S02]  /*10380*/  IADD3 R7, -R12.reuse, 0x1, R3 ;  /* 0x000000010c077810 */ /* 0x048fe40007ffe103 */
[----:B------:R-:W-:Y:S02]  /*10390*/  IADD3 R8, -R12, R3, RZ ;  /* 0x000000030c087210 */ /* 0x000fe40007ffe1ff */
[----:B------:R-:W-:Y:S05]  /*103a0*/  IADD3 R7, R7, c[0x0][0x1d0], RZ ;  /* 0x0000740007077a10 */ /* 0x000fea0007ffe0ff */
[----:B------:R-:W3:Y:S01]  /*103b0*/  MUFU.TANH R26, R26 ;  /* 0x0000001a001a7308 */ /* 0x000ee20000002400 */
[----:B------:R-:W-:Y:S04]  /*103c0*/  IADD3 R7, R7, -c[0x0][0x168], RZ ;  /* 0x80005a0007077a10 */ /* 0x000fe80007ffe0ff */
[C---:B------:R-:W-:Y:S02]  /*103d0*/  IADD3 R5, R7.reuse, c[0x0][0x328], RZ ;  /* 0x0000ca0007057a10 */ /* 0x040fe40007ffe0ff */
[----:B------:R-:W-:Y:S03]  /*103e0*/  IADD3 R7, R7, UR6, RZ ;  /* 0x0000000607077c10 */ /* 0x000fe6000fffe0ff */
[----:B------:R-:W1:Y:S01]  /*103f0*/  MUFU.TANH R34, R34 ;  /* 0x0000002200227308 */ /* 0x000e620000002400 */
[-C--:B------:R-:W-:Y:S02]  /*10400*/  IADD3 R2, R5, R4.reuse, RZ ;  /* 0x0000000405027210 */ /* 0x080fe40007ffe0ff */
[----:B------:R-:W-:Y:S07]  /*10410*/  IADD3 R0, R7, R4, RZ ;  /* 0x0000000407007210 */ /* 0x000fee0007ffe0ff */
        /* <DEDUP_REMOVED lines=11> */
[----:B------:R-:W-:-:S05]  /*104d0*/  @P0 BRA `(.L_x_925) ;  /* 0x0000018000000947 */ /* 0x000fca0003800000 */
        /* <DEDUP_REMOVED lines=14> */
.L_x_927:
[----:B------:R-:W-:Y:S04]  /*105c0*/  MOV R9, c[0x0][0x32c] ;  /* 0x0000cb0000097a02 */ /* 0x000fe80000000f00 */
[----:B------:R-:W-:Y:S11]  /*105d0*/  ISETP.NE.AND P0, PT, R9, 0x1, PT ;  /* 0x000000010900780c */ /* 0x000ff60003f05270 */
[----:B------:R-:W-:Y:S02]  /*105e0*/  @!UPT UIADD3 URZ, URZ, URZ, URZ ;  /* 0x0000003f3f3ff290 */ /* 0x000fe4000fffe03f */
[----:B------:R-:W-:Y:S05]  /*105f0*/  @P0 IMAD.HI.U32 R9, R4, c[0x0][0x330], RZ ;  /* 0x0000cc0004090a27 */ /* 0x000fea00078e00ff */
[----:B------:R-:W-:Y:S02]  /*10600*/  @P0 SHF.R.U32.HI R4, RZ, c[0x0][0x334], R9 ;  /* 0x0000cd00ff040a19 */ /* 0x000fe40000011609 */
.L_x_928:
[----:B------:R-:W-:Y:S05]  /*10610*/  BSYNC B0 ;  /* 0x0000000000007941 */ /* 0x000fea0003800000 */
.L_x_926:
[----:B------:R-:W-:Y:S05]  /*10620*/  IMAD R4, R4, c[0x0][0x32c], R8 ;  /* 0x0000cb0004047a24 */ /* 0x000fea00078e0208 */
[----:B------:R-:W-:Y:S02]  /*10630*/  IADD3 R9, R4, c[0x0][0x32c], RZ ;  /* 0x0000cb0004097a10 */ /* 0x000fe40007ffe0ff */
[----:B------:R-:W-:Y:S02]  /*10640*/  IMNMX R0, R0, R4, !PT ;  /* 0x0000000400007217 */ /* 0x000fe40007800200 */
[----:B------:R-:W-:Y:S02]  /*10650*/  IMNMX R2, R2, R9, PT ;  /* 0x0000000902027217 */ /* 0x000fe40003800200 */
.L_x_925:
[C---:B--234-:R-:W-:Y:S02]  /*10660*/  ISETP.GE.AND P0, PT, R3.reuse, 0x2, PT ;  /* 0x000000020300780c */ /* 0x05cfe40003f06270 */
[C---:B------:R-:W-:Y:S02]  /*10670*/  ISETP.GE.AND P2, PT, R3.reuse, 0xa, PT ;  /* 0x0000000a0300780c */ /* 0x040fe40003f46270 */
[----:B------:R-:W-:Y:S02]  /*10680*/  P2R R14, PR, RZ, 0x1 ;  /* 0x00000001ff0e7803 */ /* 0x000fe40000000000 */
[----:B------:R-:W-:Y:S02]  /*10690*/  ISETP.GT.AND P0, PT, R0, 0x1, !P0 ;  /* 0x000000010000780c */ /* 0x000fe40004704270 */
[C---:B------:R-:W-:Y:S02]  /*106a0*/  ISETP.GE.AND P1, PT, R3.reuse, 0x9, PT ;  /* 0x000000090300780c */ /* 0x040fe40003f26270 */
[----:B------:R-:W-:Y:S02]  /*106b0*/  ISETP.LT.OR P0, PT, R2, 0x2, P0 ;  /* 0x000000020200780c */ /* 0x000fe40000701670 */
[----:B------:R-:W-:Y:S02]  /*106c0*/  P2R R13, PR, RZ, 0x2 ;  /* 0x00000002ff0d7803 */ /* 0x000fe40000000000 */
[----:B------:R-:W-:Y:S02]  /*106d0*/  FSEL R23, R196, -INF , !P0 ;  /* 0xff800000c4177808 */ /* 0x000fe40004000000 */
[C---:B------:R-:W-:Y:S02]  /*106e0*/  ISETP.GT.AND P0, PT, R0.reuse, 0x9, !P2 ;  /* 0x000000090000780c */ /* 0x040fe40005704270 */
[----:B------:R-:W-:Y:S02]  /*106f0*/  ISETP.GT.AND P1, PT, R0, 0x8, !P1 ;  /* 0x000000080000780c */ /* 0x000fe40004f24270 */
[----:B------:R-:W-:Y:S02]  /*10700*/  P2R R12, PR, RZ, 0x4 ;  /* 0x00000004ff0c7803 */ /* 0x000fe40000000000 */
[C---:B------:R-:W-:Y:S02]  /*10710*/  ISETP.LT.OR P0, PT, R2.reuse, 0xa, P0 ;  /* 0x0000000a0200780c */ /* 0x040fe40000701670 */
[C---:B------:R-:W-:Y:S02]  /*10720*/  ISETP.GE.AND P2, PT, R3.reuse, 0x11, PT ;  /* 0x000000110300780c */ /* 0x040fe40003f46270 */
[----:B------:R-:W-:Y:S02]  /*10730*/  ISETP.LT.OR P1, PT, R2, 0x9, P1 ;  /* 0x000000090200780c */ /* 0x000fe40000f21670 */
[----:B------:R-:W-:Y:S02]  /*10740*/  FSEL R24, R136, -INF , !P0 ;  /* 0xff80000088187808 */ /* 0x000fe40004000000 */
[----:B------:R-:W-:Y:S02]  /*10750*/  ISETP.GT.AND P0, PT, R0, 0x10, !P2 ;  /* 0x000000100000780c */ /* 0x000fe40005704270 */
[----:B------:R-:W-:Y:S02]  /*10760*/  FSEL R25, R140, -INF , !P1 ;  /* 0xff8000008c197808 */ /* 0x000fe40004800000 */
        /* <DEDUP_REMOVED lines=11> */
[C---:B------:R-:W-:Y:S02]  /*10820*/  ISETP.GE.AND P1, PT, R3.reuse, 0x1a, PT ;  /* 0x0000001a0300780c */ /* 0x040fe40003f26270 */
[----:B-1----:R-:W-:Y:S02]  /*10830*/  FSEL R202, R22, -INF , !P0 ;  /* 0xff80000016ca7808 */ /* 0x002fe40004000000 */
[----:B------:R-:W-:Y:S02]  /*10840*/  ISETP.GT.AND P0, PT, R0, 0x19, !P1 ;  /* 0x000000190000780c */ /* 0x000fe40004f04270 */
[----:B------:R-:W-:Y:S02]  /*10850*/  P2R R4, PR, RZ, 0x2 ;  /* 0x00000002ff047803 */ /* 0x000fe40000000000 */
[----:B------:R-:W-:Y:S02]  /*10860*/  ISETP.LT.OR P0, PT, R2, 0x1a, P0 ;  /* 0x0000001a0200780c */ /* 0x000fe40000701670 */
[----:B------:R-:W-:Y:S02]  /*10870*/  ISETP.GE.AND P1, PT, R3, 0x21, PT ;  /* 0x000000210300780c */ /* 0x000fe40003f26270 */
[----:B------:R-:W-:Y:S02]  /*10880*/  FSEL R205, R21, -INF , !P0 ;  /* 0xff80000015cd7808 */ /* 0x000fe40004000000 */
[----:B------:R-:W-:Y:S02]  /*10890*/  ISETP.GT.AND P0, PT, R0, 0x20, !P1 ;  /* 0x000000200000780c */ /* 0x000fe40004f04270 */
[C---:B------:R-:W-:Y:S02]  /*108a0*/  ISETP.GE.AND P6, PT, R3.reuse, 0x22, PT ;  /* 0x000000220300780c */ /* 0x040fe40003fc6270 */
[----:B------:R-:W-:Y:S02]  /*108b0*/  ISETP.LT.OR P0, PT, R2, 0x21, P0 ;  /* 0x000000210200780c */ /* 0x000fe40000701670 */
[C---:B------:R-:W-:Y:S02]  /*108c0*/  ISETP.GE.AND P5, PT, R3.reuse, 0x29, PT ;  /* 0x000000290300780c */ /* 0x040fe40003fa6270 */
[----:B------:R-:W-:Y:S02]  /*108d0*/  FSEL R218, R20, -INF , !P0 ;  /* 0xff80000014da7808 */ /* 0x000fe40004000000 */
[----:B------:R-:W-:Y:S02]  /*108e0*/  ISETP.GT.AND P0, PT, R0, 0x21, !P6 ;  /* 0x000000210000780c */ /* 0x000fe40007704270 */
[----:B------:R-:W-:Y:S02]  /*108f0*/  P2R R11, PR, RZ, 0x4 ;  /* 0x00000004ff0b7803 */ /* 0x000fe40000000000 */
[----:B------:R-:W-:Y:S02]  /*10900*/  ISETP.LT.OR P0, PT, R2, 0x22, P0 ;  /* 0x000000220200780c */ /* 0x000fe40000701670 */
[----:B------:R-:W-:Y:S02]  /*10910*/  ISETP.GE.AND P2, PT, R3, 0x1, PT ;  /* 0x000000010300780c */ /* 0x000fe40003f46270 */
[----:B------:R-:W-:Y:S02]  /*10920*/  FSEL R222, R18, -INF , !P0 ;  /* 0xff80000012de7808 */ /* 0x000fe40004000000 */
[----:B------:R-:W-:Y:S04]  /*10930*/  ISETP.GT.AND P0, PT, R0, 0x28, !P5 ;  /* 0x000000280000780c */ /* 0x000fe80006f04270 */
[----:B------:R-:W-:Y:S04]  /*10940*/  ISETP.LT.OR P0, PT, R2, 0x29, P0 ;  /* 0x000000290200780c */ /* 0x000fe80000701670 */
[----:B------:R-:W-:Y:S02]  /*10950*/  FSEL R249, R15, -INF , !P0 ;  /* 0xff8000000ff97808 */ /* 0x000fe40004000000 */
[----:B------:R-:W-:Y:S02]  /*10960*/  ISETP.GT.AND P0, PT, R0, RZ, !P2 ;  /* 0x000000ff0000720c */ /* 0x000fe40005704270 */
[----:B------:R-:W-:Y:S02]  /*10970*/  P2R R15, PR, RZ, 0x4 ;  /* 0x00000004ff0f7803 */ /* 0x000fe40000000000 */
[----:B------:R-:W-:Y:S04]  /*10980*/  ISETP.LT.OR P0, PT, R2, 0x1, P0 ;  /* 0x000000010200780c */ /* 0x000fe80000701670 */
[----:B------:R-:W-:Y:S02]  /*10990*/  FSEL R18, R203, -INF , !P0 ;  /* 0xff800000cb127808 */ /* 0x000fe40004000000 */
[----:B------:R-:W-:Y:S02]  /*109a0*/  ISETP.GE.AND P0, PT, R3, 0x2a, PT ;  /* 0x0000002a0300780c */ /* 0x000fe40003f06270 */
[----:B------:R-:W1:Y:S02]  /*109b0*/  SHFL.IDX PT, R3, R6, 0x1, 0x1c1f ;  /* 0x003c1f0006037f89 */ /* 0x000e6400000e0000 */
[----:B------:R-:W-:Y:S04]  /*109c0*/  ISETP.GT.AND P2, PT, R0, 0x29, !P0 ;  /* 0x000000290000780c */ /* 0x000fe80004744270 */
[----:B------:R-:W-:Y:S04]  /*109d0*/  ISETP.LT.OR P2, PT, R2, 0x2a, P2 ;  /* 0x0000002a0200780c */ /* 0x000fe80001741670 */
[----:B------:R-:W-:Y:S02]  /*109e0*/  FSEL R248, R16, -INF , !P2 ;  /* 0xff80000010f87808 */ /* 0x000fe40005000000 */
[----:B------:R-:W-:Y:S01]  /*109f0*/  PLOP3.LUT P2, PT, PT, PT, UP2, 0x40, 0x0 ;  /* 0x000000000000781c */ /* 0x000fe20003f4e828 */
[--C-:B-1----:R-:W-:Y:S02]  /*10a00*/  IMAD.IADD R2, R5, 0x1, R3.reuse ;  /* 0x0000000105027824 */ /* 0x102fe400078e0203 */
[----:B------:R-:W-:Y:S10]  /*10a10*/  IMAD.IADD R0, R7, 0x1, R3 ;  /* 0x0000000107007824 */ /* 0x000ff400078e0203 */
        /* <DEDUP_REMOVED lines=15> */
.L_x_931:
[----:B------:R-:W-:Y:S04]  /*10b10*/  MOV R16, c[0x0][0x32c] ;  /* 0x0000cb0000107a02 */ /* 0x000fe80000000f00 */
[----:B------:R-:W-:Y:S11]  /*10b20*/  ISETP.NE.AND P2, PT, R16, 0x1, PT ;  /* 0x000000011000780c */ /* 0x000ff60003f45270 */
[----:B------:R-:W-:Y:S02]  /*10b30*/  @!UPT UIADD3 URZ, URZ, URZ, URZ ;  /* 0x0000003f3f3ff290 */ /* 0x000fe4000fffe03f */
[----:B------:R-:W-:Y:S05]  /*10b40*/  @P2 IMAD.HI.U32 R16, R3, c[0x0][0x330], RZ ;  /* 0x0000cc0003102a27 */ /* 0x000fea00078e00ff */
[----:B------:R-:W-:Y:S02]  /*10b50*/  @P2 SHF.R.U32.HI R3, RZ, c[0x0][0x334], R16 ;  /* 0x0000cd00ff032a19 */ /* 0x000fe40000011610 */
.L_x_932:
[----:B------:R-:W-:Y:S05]  /*10b60*/  BSYNC B0 ;  /* 0x0000000000007941 */ /* 0x000fea0003800000 */
.L_x_930:
[----:B------:R-:W-:Y:S05]  /*10b70*/  IMAD R3, R3, c[0x0][0x32c], R8 ;  /* 0x0000cb0003037a24 */ /* 0x000fea00078e0208 */
[----:B------:R-:W-:Y:S02]  /*10b80*/  IADD3 R16, R3, c[0x0][0x32c], RZ ;  /* 0x0000cb0003107a10 */ /* 0x000fe40007ffe0ff */
[----:B------:R-:W-:Y:S02]  /*10b90*/  IMNMX R0, R0, R3, !PT ;  /* 0x0000000300007217 */ /* 0x000fe40007800200 */
[----:B------:R-:W-:Y:S02]  /*10ba0*/  IMNMX R2, R2, R16, PT ;  /* 0x0000001002027217 */ /* 0x000fe40003800200 */
.L_x_929:
[----:B------:R-:W-:Y:S01]  /*10bb0*/  ISETP.NE.AND P2, PT, R14, RZ, PT ;  /* 0x000000ff0e00720c */ /* 0x000fe20003f45270 */
[----:B------:R-:W1:Y:S03]  /*10bc0*/  SHFL.IDX PT, R3, R6, 0x2, 0x1c1f ;  /* 0x005c1f0006037f89 */ /* 0x000e6600000e0000 */
        /* <DEDUP_REMOVED lines=62> */
.L_x_935:
[----:B------:R-:W-:Y:S04]  /*10fb0*/  MOV R16, c[0x0][0x32c] ;  /* 0x0000cb0000107a02 */ /* 0x000fe80000000f00 */
[----:B------:R-:W-:Y:S11]  /*10fc0*/  ISETP.NE.AND P2, PT, R16, 0x1, PT ;  /* 0x000000011000780c */ /* 0x000ff60003f45270 */
[----:B------:R-:W-:Y:S02]  /*10fd0*/  @!UPT UIADD3 URZ, URZ, URZ, URZ ;  /* 0x0000003f3f3ff290 */ /* 0x000fe4000fffe03f */
[----:B------:R-:W-:Y:S05]  /*10fe0*/  @P2 IMAD.HI.U32 R16, R3, c[0x0][0x330], RZ ;  /* 0x0000cc0003102a27 */ /* 0x000fea00078e00ff */
[----:B------:R-:W-:Y:S02]  /*10ff0*/  @P2 SHF.R.U32.HI R3, RZ, c[0x0][0x334], R16 ;  /* 0x0000cd00ff032a19 */ /* 0x000fe40000011610 */
.L_x_936:
[----:B------:R-:W-:Y:S05]  /*11000*/  BSYNC B0 ;  /* 0x0000000000007941 */ /* 0x000fea0003800000 */
.L_x_934:
[----:B------:R-:W-:Y:S05]  /*11010*/  IMAD R3, R3, c[0x0][0x32c], R8 ;  /* 0x0000cb0003037a24 */ /* 0x000fea00078e0208 */
[----:B------:R-:W-:Y:S02]  /*11020*/  IADD3 R16, R3, c[0x0][0x32c], RZ ;  /* 0x0000cb0003107a10 */ /* 0x000fe40007ffe0ff */
[----:B------:R-:W-:Y:S02]  /*11030*/  IMNMX R0, R0, R3, !PT ;  /* 0x0000000300007217 */ /* 0x000fe40007800200 */
[----:B------:R-:W-:Y:S02]  /*11040*/  IMNMX R2, R2, R16, PT ;  /* 0x0000001002027217 */ /* 0x000fe40003800200 */
.L_x_933:
        /* <DEDUP_REMOVED lines=64> */
.L_x_939:
[----:B------:R-:W-:Y:S04]  /*11450*/  MOV R5, c[0x0][0x32c] ;  /* 0x0000cb0000057a02 */ /* 0x000fe80000000f00 */
[----:B------:R-:W-:Y:S11]  /*11460*/  ISETP.NE.AND P2, PT, R5, 0x1, PT ;  /* 0x000000010500780c */ /* 0x000ff60003f45270 */
[----:B------:R-:W-:Y:S02]  /*11470*/  @!UPT UIADD3 URZ, URZ, URZ, URZ ;  /* 0x0000003f3f3ff290 */ /* 0x000fe4000fffe03f */
[----:B------:R-:W-:Y:S05]  /*11480*/  @P2 IMAD.HI.U32 R5, R3, c[0x0][0x330], RZ ;  /* 0x0000cc0003052a27 */ /* 0x000fea00078e00ff */
[----:B------:R-:W-:Y:S02]  /*11490*/  @P2 SHF.R.U32.HI R3, RZ, c[0x0][0x334], R5 ;  /* 0x0000cd00ff032a19 */ /* 0x000fe40000011605 */
.L_x_940:
[----:B------:R-:W-:Y:S05]  /*114a0*/  BSYNC B0 ;  /* 0x0000000000007941 */ /* 0x000fea0003800000 */
.L_x_938:
[----:B------:R-:W-:Y:S05]  /*114b0*/  IMAD R8, R3, c[0x0][0x32c], R8 ;  /* 0x0000cb0003087a24 */ /* 0x000fea00078e0208 */
[----:B------:R-:W-:Y:S02]  /*114c0*/  IADD3 R3, R8, c[0x0][0x32c], RZ ;  /* 0x0000cb0008037a10 */ /* 0x000fe40007ffe0ff */
[----:B------:R-:W-:Y:S02]  /*114d0*/  IMNMX R0, R0, R8, !PT ;  /* 0x0000000800007217 */ /* 0x000fe40007800200 */
[----:B------:R-:W-:Y:S02]  /*114e0*/  IMNMX R2, R2, R3, PT ;  /* 0x0000000302027217 */ /* 0x000fe40003800200 */
.L_x_937:
[----:B------:R-:W-:Y:S01]  /*114f0*/  ISETP.NE.AND P2, PT, R15, RZ, PT ;  /* 0x000000ff0f00720c */ /* 0x000fe20003f45270 */
[----:B------:R-:W-:Y:S01]  /*11500*/  LDSM.16.MT88.4 R36, [R226+0x2080] ;  /* 0x00208000e224783b */ /* 0x000fe20000004200 */
[----:B------:R-:W-:Y:S02]  /*11510*/  FMNMX.FTZ R137, R18, R132, !PT ;  /* 0x0000008412897209 */ /* 0x000fe40007810000 */
[----:B------:R-:W-:Y:S02]  /*11520*/  ISETP.GT.AND P2, PT, R0, RZ, !P2 ;  /* 0x000000ff0000720c */ /* 0x000fe40005744270 */
        /* <DEDUP_REMOVED lines=17> */
[----:B------:R-:W-:Y:S02]  /*11640*/  FMNMX.FTZ R3, R21, R3, !PT ;  /* 0x0000000315037209 */ /* 0x000fe40007810000 */
[----:B------:R-:W-:Y:S02]  /*11650*/  FSEL R13, R215, -INF , !P2 ;  /* 0xff800000d70d7808 */ /* 0x000fe40005000000 */
[----:B------:R-:W-:Y:S02]  /*11660*/  ISETP.NE.AND P2, PT, R12, RZ, PT ;  /* 0x000000ff0c00720c */ /* 0x000fe40003f45270 */
[----:B------:R-:W-:Y:S02]  /*11670*/  FMNMX.FTZ R137, R218, R137, !PT ;  /* 0x00000089da897209 */ /* 0x000fe40007810000 */
[----:B------:R-:W-:Y:S02]  /*11680*/  FMNMX.FTZ R3, R22, R3, !PT ;  /* 0x0000000316037209 */ /* 0x000fe40007810000 */
[----:B------:R-:W-:Y:S02]  /*11690*/  ISETP.GT.AND P2, PT, R0, 0x9, !P2 ;  /* 0x000000090000780c */ /* 0x000fe40005744270 */
        /* <DEDUP_REMOVED lines=9> */
[----:B------:R-:W-:Y:S01]  /*11730*/  ISETP.GT.AND P2, PT, R0, 0x10, !P2 ;  /* 0x000000100000780c */ /* 0x000fe20005744270 */
[----:B------:R-:W1:Y:S01]  /*11740*/  SHFL.BFLY PT, R6, R137, 0x2, 0x1f ;  /* 0x0c401f0089067f89 */ /* 0x000e6200000e0000 */
        /* <DEDUP_REMOVED lines=14> */
[----:B-1----:R-:W-:Y:S02]  /*11830*/  FMNMX.FTZ R137, R137, R6, !PT ;  /* 0x0000000689897209 */ /* 0x002fe40007810000 */
[----:B------:R-:W-:Y:S01]  /*11840*/  ISETP.LT.OR P2, PT, R2, 0x19, P2 ;  /* 0x000000190200780c */ /* 0x000fe20001741670 */
[----:B------:R-:W1:Y:S01]  /*11850*/  SHFL.BFLY PT, R6, R3, 0x2, 0x1f ;  /* 0x0c401f0003067f89 */ /* 0x000e6200000e0000 */
[----:B------:R-:W-:Y:S02]  /*11860*/  ISETP.GT.AND P1, PT, R0, 0x20, !P1 ;  /* 0x000000200000780c */ /* 0x000fe40004f24270 */
[----:B------:R-:W-:Y:S02]  /*11870*/  FSEL R211, R200, -INF , !P2 ;  /* 0xff800000c8d37808 */ /* 0x000fe40005000000 */
[----:B------:R-:W-:Y:S02]  /*11880*/  ISETP.NE.AND P2, PT, R4, RZ, PT ;  /* 0x000000ff0400720c */ /* 0x000fe40003f45270 */
[----:B------:R-:W-:Y:S01]  /*11890*/  FMNMX.FTZ R4, R16, R138, !PT ;  /* 0x0000008a10047209 */ /* 0x000fe20007810000 */
[----:B------:R-:W2:Y:S01]  /*118a0*/  SHFL.BFLY PT, R8, R137, 0x1, 0x1f ;  /* 0x0c201f0089087f89 */ /* 0x000ea200000e0000 */
[----:B------:R-:W-:Y:S02]  /*118b0*/  ISETP.GT.AND P2, PT, R0, 0x19, !P2 ;  /* 0x000000190000780c */ /* 0x000fe40005744270 */
[----:B------:R-:W-:Y:S02]  /*118c0*/  FMNMX.FTZ R4, R20, R4, !PT ;  /* 0x0000000414047209 */ /* 0x000fe40007810000 */
[----:B------:R-:W-:Y:S02]  /*118d0*/  ISETP.LT.OR P2, PT, R2, 0x1a, P2 ;  /* 0x0000001a0200780c */ /* 0x000fe40001741670 */
[----:B------:R-:W-:Y:S02]  /*118e0*/  FMNMX.FTZ R4, R19, R4, !PT ;  /* 0x0000000413047209 */ /* 0x000fe40007810000 */
[----:B------:R-:W-:Y:S02]  /*118f0*/  FSEL R200, R212, -INF , !P2 ;  /* 0xff800000d4c87808 */ /* 0x000fe40005000000 */
[----:B------:R-:W-:Y:S02]  /*11900*/  FMNMX.FTZ R4, R26, R4, !PT ;  /* 0x000000041a047209 */ /* 0x000fe40007810000 */
[----:B------:R-:W-:Y:S02]  /*11910*/  ISETP.LT.OR P1, PT, R2, 0x21, P1 ;  /* 0x000000210200780c */ /* 0x000fe40000f21670 */
[----:B------:R-:W-:Y:S02]  /*11920*/  FMNMX.FTZ R4, R204, R4, !PT ;  /* 0x00000004cc047209 */ /* 0x000fe40007810000 */
[----:B-1----:R-:W-:Y:S02]  /*11930*/  FMNMX.FTZ R3, R3, R6, !PT ;  /* 0x0000000603037209 */ /* 0x002fe40007810000 */
[----:B------:R-:W-:Y:S02]  /*11940*/  FMNMX.FTZ R4, R201, R4, !PT ;  /* 0x00000004c9047209 */ /* 0x000fe40007810000 */
[----:B------:R-:W-:Y:S01]  /*11950*/  FMNMX.FTZ R6, R5, R139, !PT ;  /* 0x0000008b05067209 */ /* 0x000fe20007810000 */
[----:B------:R-:W1:Y:S01]  /*11960*/  SHFL.BFLY PT, R136, R3, 0x1, 0x1f ;  /* 0x0c201f0003887f89 */ /* 0x000e6200000e0000 */
[----:B------:R-:W-:Y:S02]  /*11970*/  FMNMX.FTZ R4, R209, R4, !PT ;  /* 0x00000004d1047209 */ /* 0x000fe40007810000 */
[----:B------:R-:W-:Y:S02]  /*11980*/  FMNMX.FTZ R6, R7, R6, !PT ;  /* 0x0000000607067209 */ /* 0x000fe40007810000 */
[----:B------:R-:W-:Y:S02]  /*11990*/  FMNMX.FTZ R4, R210, R4, !PT ;  /* 0x00000004d2047209 */ /* 0x000fe40007810000 */
[----:B------:R-:W-:Y:S02]  /*119a0*/  FMNMX.FTZ R6, R13, R6, !PT ;  /* 0x000000060d067209 */ /* 0x000fe40007810000 */
[----:B------:R-:W-:Y:S02]  /*119b0*/  FMNMX.FTZ R4, R219, R4, !PT ;  /* 0x00000004db047209 */ /* 0x000fe40007810000 */
[----:B--2---:R-:W-:Y:S02]  /*119c0*/  FMNMX.FTZ R137, R137, R8, !PT ;  /* 0x0000000889897209 */ /* 0x004fe40007810000 */
[----:B------:R-:W-:Y:S02]  /*119d0*/  FMNMX.FTZ R4, R223, R4, !PT ;  /* 0x00000004df047209 */ /* 0x000fe40007810000 */
[----:B------:R-:W-:Y:S01]  /*119e0*/  ISETP.GT.AND P6, PT, R0, 0x21, !P6 ;  /* 0x000000210000780c */ /* 0x000fe200077c4270 */
[----:B------:R-:W-:Y:S01]  /*119f0*/  FMUL.FTZ R141, R137, c[0x0][0x2d0] ;  /* 0x0000b400898d7a20 */ /* 0x000fe20000410000 */
[----:B------:R-:W-:Y:S02]  /*11a00*/  FMNMX.FTZ R4, R246, R4, !PT ;  /* 0x00000004f6047209 */ /* 0x000fe40007810000 */
[----:B------:R-:W-:Y:S02]  /*11a10*/  FSEL R214, R42, -INF , !P1 ;  /* 0xff8000002ad67808 */ /* 0x000fe40004800000 */
[----:B------:R-:W-:Y:S02]  /*11a20*/  FMNMX.FTZ R4, R220, R4, !PT ;  /* 0x00000004dc047209 */ /* 0x000fe40007810000 */
[----:B------:R-:W-:Y:S02]  /*11a30*/  ISETP.GT.AND P5, PT, R0, 0x28, !P5 ;  /* 0x000000280000780c */ /* 0x000fe40006fa4270 */
[----:B-1----:R-:W-:Y:S01]  /*11a40*/  FMNMX.FTZ R136, R3, R136, !PT ;  /* 0x0000008803887209 */ /* 0x002fe20007810000 */
[----:B------:R-:W1:Y:S01]  /*11a50*/  SHFL.BFLY PT, R8, R4, 0x2, 0x1f ;  /* 0x0c401f0004087f89 */ /* 0x000e6200000e0000 */
[----:B------:R-:W-:Y:S02]  /*11a60*/  FMNMX.FTZ R3, R12, R6, !PT ;  /* 0x000000060c037209 */ /* 0x000fe40007810000 */
[----:B------:R-:W-:Y:S01]  /*11a70*/  ISETP.GT.AND P0, PT, R0, 0x29, !P0 ;  /* 0x000000290000780c */ /* 0x000fe20004704270 */
[----:B------:R-:W-:Y:S01]  /*11a80*/  FMUL.FTZ R142, R136, c[0x0][0x2d0] ;  /* 0x0000b400888e7a20 */ /* 0x000fe20000410000 */
[----:B------:R-:W-:Y:S02]  /*11a90*/  FMNMX.FTZ R3, R208, R3, !PT ;  /* 0x00000003d0037209 */ /* 0x000fe40007810000 */
[C---:B------:R-:W-:Y:S02]  /*11aa0*/  ISETP.LT.OR P6, PT, R2.reuse, 0x22, P6 ;  /* 0x000000220200780c */ /* 0x040fe400037c1670 */
[----:B------:R-:W-:Y:S02]  /*11ab0*/  FMNMX.FTZ R3, R207, R3, !PT ;  /* 0x00000003cf037209 */ /* 0x000fe40007810000 */
[----:B------:R-:W-:Y:S02]  /*11ac0*/  FSEL R212, R43, -INF , !P6 ;  /* 0xff8000002bd47808 */ /* 0x000fe40007000000 */
[----:B------:R-:W-:Y:S02]  /*11ad0*/  FMNMX.FTZ R3, R211, R3, !PT ;  /* 0x00000003d3037209 */ /* 0x000fe40007810000 */
[----:B------:R-:W-:Y:S02]  /*11ae0*/  ISETP.LT.OR P5, PT, R2, 0x29, P5 ;  /* 0x000000290200780c */ /* 0x000fe40002fa1670 */
[----:B------:R-:W-:Y:S02]  /*11af0*/  FMNMX.FTZ R0, R200, R3, !PT ;  /* 0x00000003c8007209 */ /* 0x000fe40007810000 */
[----:B------:R-:W-:Y:S02]  /*11b00*/  FSETP.NEU.FTZ.AND P1, PT, R136, -INF , PT ;  /* 0xff8000008800780b */ /* 0x000fe40003f3d000 */
[----:B------:R-:W-:Y:S02]  /*11b10*/  FMNMX.FTZ R0, R214, R0, !PT ;  /* 0x00000000d6007209 */ /* 0x000fe40007810000 */
[----:B------:R-:W-:Y:S02]  /*11b20*/  FSEL R213, R46, -INF , !P5 ;  /* 0xff8000002ed57808 */ /* 0x000fe40006800000 */
[----:B-1----:R-:W-:Y:S02]  /*11b30*/  FMNMX.FTZ R4, R4, R8, !PT ;  /* 0x0000000804047209 */ /* 0x002fe40007810000 */
[----:B------:R-:W-:Y:S02]  /*11b40*/  FMNMX.FTZ R0, R212, R0, !PT ;  /* 0x00000000d4007209 */ /* 0x000fe40007810000 */
[----:B------:R-:W-:Y:S01]  /*11b50*/  ISETP.LT.OR P0, PT, R2, 0x2a, P0 ;  /* 0x0000002a0200780c */ /* 0x000fe20000701670 */
[----:B------:R-:W1:Y:S01]  /*11b60*/  SHFL.BFLY PT, R135, R4, 0x1, 0x1f ;  /* 0x0c201f0004877f89 */ /* 0x000e6200000e0000 */
        /* <DEDUP_REMOVED lines=14> */
[----:B------:R-:W-:Y:S01]  /*11c50*/  MUFU.EX2 R215, R21 ;  /* 0x0000001500d77308 */ /* 0x000fe20000000800 */
[--C-:B------:R-:W-:Y:S02]  /*11c60*/  FFMA.FTZ R24, R24, c[0x0][0x2d0], -R141.reuse ;  /* 0x0000b40018187a23 */ /* 0x100fe4000001088d */
[----:B------:R-:W-:Y:S01]  /*11c70*/  FFMA.FTZ R23, R23, c[0x0][0x2d0], -R141 ;  /* 0x0000b40017177a23 */ /* 0x000fe2000001088d */
[----:B-1----:R-:W-:Y:S04]  /*11c80*/  FMNMX.FTZ R135, R4, R135, !PT ;  /* 0x0000008704877209 */ /* 0x002fe80007810000 */
[C---:B------:R-:W-:Y:S01]  /*11c90*/  FSETP.NEU.FTZ.AND P0, PT, R135.reuse, -INF , PT ;  /* 0xff8000008700780b */ /* 0x040fe20003f1d000 */
[----:B------:R-:W-:Y:S01]  /*11ca0*/  FMUL.FTZ R143, R135, c[0x0][0x2d0] ;  /* 0x0000b400878f7a20 */ /* 0x000fe20000410000 */
[----:B------:R-:W-:Y:S04]  /*11cb0*/  MUFU.EX2 R221, R18 ;  /* 0x0000001200dd7308 */ /* 0x000fe80000000800 */
[----:B------:R-:W-:Y:S02]  /*11cc0*/  FSEL R143, R143, RZ, P0 ;  /* 0x000000ff8f8f7208 */ /* 0x000fe40000000000 */
[----:B--2---:R-:W-:Y:S03]  /*11cd0*/  FMNMX.FTZ R3, R0, R2, !PT ;  /* 0x0000000200037209 */ /* 0x004fe60007810000 */
[--C-:B------:R-:W-:Y:S01]  /*11ce0*/  FFMA.FTZ R2, R26, c[0x0][0x2d0], -R143.reuse ;  /* 0x0000b4001a027a23 */ /* 0x100fe2000001088f */
[----:B------:R-:W-:Y:S01]  /*11cf0*/  FSEL R0, R137, RZ, P2 ;  /* 0x000000ff89007208 */ /* 0x000fe20001000000 */
[--C-:B------:R-:W-:Y:S01]  /*11d00*/  FFMA.FTZ R20, R20, c[0x0][0x2d0], -R143.reuse ;  /* 0x0000b40014147a23 */ /* 0x100fe2000001088f */
[----:B------:R-:W-:Y:S01]  /*11d10*/  MUFU.EX2 R28, R25 ;  /* 0x00000019001c7308 */ /* 0x000fe20000000800 */
[----:B------:R-:W1:Y:S01]  /*11d20*/  SHFL.BFLY PT, R4, R3, 0x1, 0x1f ;  /* 0x0c201f0003047f89 */ /* 0x000e6200000e0000 */
[--C-:B------:R-:W-:Y:S02]  /*11d30*/  FFMA.FTZ R16, R16, c[0x0][0x2d0], -R143.reuse ;  /* 0x0000b40010107a23 */ /* 0x100fe4000001088f */
[----:B------:R-:W-:Y:S02]  /*11d40*/  FADD.FTZ R0, -R0, R132 ;  /* 0x0000008400007221 */ /* 0x000fe40000010100 */
[----:B------:R-:W-:Y:S02]  /*11d50*/  FFMA.FTZ R19, R19, c[0x0][0x2d0], -R143 ;  /* 0x0000b40013137a23 */ /* 0x000fe4000001088f */
[----:B------:R-:W-:Y:S02]  /*11d60*/  FMUL.FTZ R0, R0, c[0x0][0x2d0] ;  /* 0x0000b40000007a20 */ /* 0x000fe40000410000 */
[----:B------:R2:W-:Y:S10]  /*11d70*/  MUFU.EX2 R50, R2 ;  /* 0x0000000200327308 */ /* 0x0005f40000000800 */
[----:B------:R3:W4:Y:S01]  /*11d80*/  MUFU.EX2 R133, R0 ;  /* 0x0000000000857308 */ /* 0x0007220000000800 */
[----:B-1----:R-:W-:Y:S09]  /*11d90*/  FMNMX.FTZ R3, R3, R4, !PT ;  /* 0x0000000403037209 */ /* 0x002ff20007810000 */
[----:B------:R-:W-:Y:S01]  /*11da0*/  MUFU.EX2 R6, R20 ;  /* 0x0000001400067308 */ /* 0x000fe20000000800 */
[----:B--2---:R-:W-:Y:S05]  /*11db0*/  FSEL R2, R136, RZ, P1 ;  /* 0x000000ff88027208 */ /* 0x004fea0000800000 */
[----:B------:R-:W-:Y:S04]  /*11dc0*/  FADD.FTZ R2, -R2, R134 ;  /* 0x0000008602027221 */ /* 0x000fe80000010100 */
[----:B------:R-:W1:Y:S01]  /*11dd0*/  MUFU.EX2 R250, R24 ;  /* 0x0000001800fa7308 */ /* 0x000e620000000800 */
[----:B------:R-:W-:Y:S02]  /*11de0*/  FMUL.FTZ R134, R3, c[0x0][0x2d0] ;  /* 0x0000b40003867a20 */ /* 0x000fe40000410000 */
[----:B------:R-:W-:Y:S01]  /*11df0*/  FMUL.FTZ R2, R2, c[0x0][0x2d0] ;  /* 0x0000b40002027a20 */ /* 0x000fe20000410000 */
[----:B---3--:R-:W-:Y:S01]  /*11e00*/  FSEL R0, R135, RZ, P0 ;  /* 0x000000ff87007208 */ /* 0x008fe20000000000 */
[----:B----4-:R-:W-:Y:S01]  /*11e10*/  FMUL.FTZ R32, R133, R172 ;  /* 0x000000ac85207220 */ /* 0x010fe20000410000 */
[----:B------:R-:W-:Y:S01]  /*11e20*/  FSETP.NEU.FTZ.AND P0, PT, R3, -INF , PT ;  /* 0xff8000000300780b */ /* 0x000fe20003f1d000 */
[C---:B------:R-:W-:Y:S02]  /*11e30*/  FMUL.FTZ R33, R133.reuse, R173 ;  /* 0x000000ad85217220 */ /* 0x040fe40000410000 */
[----:B------:R-:W-:Y:S01]  /*11e40*/  FADD.FTZ R0, -R0, R138 ;  /* 0x0000008a00007221 */ /* 0x000fe20000010100 */
[----:B------:R-:W2:Y:S01]  /*11e50*/  MUFU.EX2 R132, R2 ;  /* 0x0000000200847308 */ /* 0x000ea20000000800 */
[----:B------:R-:W-:Y:S01]  /*11e60*/  FSEL R134, R134, RZ, P0 ;  /* 0x000000ff86867208 */ /* 0x000fe20000000000 */
[----:B------:R-:W-:Y:S01]  /*11e70*/  FMUL.FTZ R52, R133, R52 ;  /* 0x0000003485347220 */ /* 0x000fe20000410000 */
[----:B------:R-:W-:Y:S01]  /*11e80*/  MOV R138, R28 ;  /* 0x0000001c008a7202 */ /* 0x000fe20000000f00 */
[----:B------:R-:W-:Y:S02]  /*11e90*/  FMUL.FTZ R0, R0, c[0x0][0x2d0] ;  /* 0x0000b40000007a20 */ /* 0x000fe40000410000 */
[--C-:B------:R-:W-:Y:S02]  /*11ea0*/  FFMA.FTZ R4, R12, c[0x0][0x2d0], -R134.reuse ;  /* 0x0000b4000c047a23 */ /* 0x100fe40000010886 */
[--C-:B------:R-:W-:Y:S02]  /*11eb0*/  FFMA.FTZ R5, R5, c[0x0][0x2d0], -R134.reuse ;  /* 0x0000b40005057a23 */ /* 0x100fe40000010886 */
[----:B------:R3:W4:Y:S01]  /*11ec0*/  MUFU.EX2 R2, R0 ;  /* 0x0000000000027308 */ /* 0x0007220000000800 */
[C---:B------:R-:W-:Y:S02]  /*11ed0*/  FMUL.FTZ R53, R133.reuse, R53 ;  /* 0x0000003585357220 */ /* 0x040fe40000410000 */
[C---:B------:R-:W-:Y:S01]  /*11ee0*/  FMUL.FTZ R64, R133.reuse, R64 ;  /* 0x0000004085407220 */ /* 0x040fe20000410000 */
[----:B-1----:R-:W-:Y:S01]  /*11ef0*/  F2FP.BF16.PACK_AB R194, R250, R138 ;  /* 0x0000008afac2723e */ /* 0x002fe200000010ff */
[C---:B------:R-:W-:Y:S01]  /*11f00*/  FMUL.FTZ R65, R133.reuse, R65 ;  /* 0x0000004185417220 */ /* 0x040fe20000410000 */
[----:B------:R-:W-:Y:S01]  /*11f10*/  MOV R173, R250 ;  /* 0x000000fa00ad7202 */ /* 0x000fe20000000f00 */
[C---:B------:R-:W-:Y:S02]  /*11f20*/  FMUL.FTZ R68, R133.reuse, R68 ;  /* 0x0000004485447220 */ /* 0x040fe40000410000 */
[C---:B------:R-:W-:Y:S01]  /*11f30*/  FMUL.FTZ R69, R133.reuse, R69 ;  /* 0x0000004585457220 */ /* 0x040fe20000410000 */
[----:B------:R-:W1:Y:S01]  /*11f40*/  MUFU.EX2 R29, R23 ;  /* 0x00000017001d7308 */ /* 0x000e620000000800 */
[C---:B------:R-:W-:Y:S02]  /*11f50*/  FMUL.FTZ R80, R133.reuse, R80 ;  /* 0x0000005085507220 */ /* 0x040fe40000410000 */
[----:B------:R-:W-:Y:S02]  /*11f60*/  FMUL.FTZ R81, R133, R81 ;  /* 0x0000005185517220 */ /* 0x000fe40000410000 */
[C---:B--2---:R-:W-:Y:S02]  /*11f70*/  FMUL.FTZ R35, R132.reuse, R175 ;  /* 0x000000af84237220 */ /* 0x044fe40000410000 */
[C---:B------:R-:W-:Y:S01]  /*11f80*/  FMUL.FTZ R34, R132.reuse, R174 ;  /* 0x000000ae84227220 */ /* 0x040fe20000410000 */
[----:B------:R-:W-:Y:S01]  /*11f90*/  MOV R174, R251 ;  /* 0x000000fb00ae7202 */ /* 0x000fe20000000f00 */
[C---:B------:R-:W-:Y:S01]  /*11fa0*/  FMUL.FTZ R54, R132.reuse, R54 ;  /* 0x0000003684367220 */ /* 0x040fe20000410000 */
[----:B------:R2:W-:Y:S01]  /*11fb0*/  MUFU.EX2 R49, R4 ;  /* 0x0000000400317308 */ /* 0x0005e20000000800 */
[C---:B------:R-:W-:Y:S02]  /*11fc0*/  FMUL.FTZ R55, R132.reuse, R55 ;  /* 0x0000003784377220 */ /* 0x040fe40000410000 */
[----:B------:R-:W-:Y:S02]  /*11fd0*/  FMUL.FTZ R66, R132, R66 ;  /* 0x0000004284427220 */ /* 0x000fe40000410000 */
[--C-:B---3--:R-:W-:Y:S02]  /*11fe0*/  FFMA.FTZ R0, R7, c[0x0][0x2d0], -R134.reuse ;  /* 0x0000b40007007a23 */ /* 0x108fe40000010886 */
[----:B----4-:R-:W-:Y:S01]  /*11ff0*/  FMUL.FTZ R28, R2, R168 ;  /* 0x000000a8021c7220 */ /* 0x010fe20000410000 */
[----:B------:R-:W-:Y:S01]  /*12000*/  MOV R168, R138 ;  /* 0x0000008a00a87202 */ /* 0x000fe20000000f00 */
[----:B------:R-:W-:Y:S01]  /*12010*/  FFMA.FTZ R138, R196, c[0x0][0x2d0], -R141 ;  /* 0x0000b400c48a7a23 */ /* 0x000fe2000001088d */
[----:B------:R3:W-:Y:S01]  /*12020*/  MUFU.EX2 R252, R0 ;  /* 0x0000000000fc7308 */ /* 0x0007e20000000800 */
[C---:B------:R-:W-:Y:S02]  /*12030*/  FMUL.FTZ R40, R2.reuse, R180 ;  /* 0x000000b402287220 */ /* 0x040fe40000410000 */
[C---:B------:R-:W-:Y:S01]  /*12040*/  FMUL.FTZ R44, R2.reuse, R184 ;  /* 0x000000b8022c7220 */ /* 0x040fe20000410000 */
[----:B-1----:R-:W-:Y:S01]  /*12050*/  MOV R46, R29 ;  /* 0x0000001d002e7202 */ /* 0x002fe20000000f00 */
[----:B------:R-:W-:Y:S02]  /*12060*/  FMUL.FTZ R29, R2, R169 ;  /* 0x000000a9021d7220 */ /* 0x000fe40000410000 */
[----:B------:R-:W-:Y:S01]  /*12070*/  FMUL.FTZ R7, R132, R147 ;  /* 0x0000009384077220 */ /* 0x000fe20000410000 */
[----:B------:R-:W-:Y:S01]  /*12080*/  F2FP.BF16.PACK_AB R192, R46, R221 ;  /* 0x000000dd2ec0723e */ /* 0x000fe200000010ff */
[C---:B------:R-:W-:Y:S01]  /*12090*/  FMUL.FTZ R8, R2.reuse, R148 ;  /* 0x0000009402087220 */ /* 0x040fe20000410000 */
[----:B------:R-:W1:Y:S01]  /*120a0*/  MUFU.EX2 R47, R16 ;  /* 0x00000010002f7308 */ /* 0x000e620000000800 */
[C---:B------:R-:W-:Y:S02]  /*120b0*/  FMUL.FTZ R9, R2.reuse, R149 ;  /* 0x0000009502097220 */ /* 0x040fe40000410000 */
[C---:B------:R-:W-:Y:S02]  /*120c0*/  FMUL.FTZ R12, R2.reuse, R152 ;  /* 0x00000098020c7220 */ /* 0x040fe40000410000 */
[----:B--2---:R-:W-:Y:S02]  /*120d0*/  FMUL.FTZ R4, R133, R144 ;  /* 0x0000009085047220 */ /* 0x004fe40000410000 */
[C---:B------:R-:W-:Y:S02]  /*120e0*/  FMUL.FTZ R24, R2.reuse, R164 ;  /* 0x000000a402187220 */ /* 0x040fe40000410000 */
[C---:B------:R-:W-:Y:S01]  /*120f0*/  FMUL.FTZ R25, R2.reuse, R165 ;  /* 0x000000a502197220 */ /* 0x040fe20000410000 */
[----:B------:R-:W2:Y:S01]  /*12100*/  MUFU.EX2 R48, R19 ;  /* 0x0000001300307308 */ /* 0x000ea20000000800 */
[C---:B------:R-:W-:Y:S02]  /*12110*/  FMUL.FTZ R41, R2.reuse, R181 ;  /* 0x000000b502297220 */ /* 0x040fe40000410000 */
[C---:B------:R-:W-:Y:S02]  /*12120*/  FMUL.FTZ R45, R2.reuse, R185 ;  /* 0x000000b9022d7220 */ /* 0x040fe40000410000 */
[----:B---3--:R-:W-:Y:S02]  /*12130*/  FFMA.FTZ R0, R13, c[0x0][0x2d0], -R134 ;  /* 0x0000b4000d007a23 */ /* 0x008fe40000010886 */
[C---:B------:R-:W-:Y:S02]  /*12140*/  FMUL.FTZ R13, R2.reuse, R153 ;  /* 0x00000099020d7220 */ /* 0x040fe40000410000 */
[C---:B------:R-:W-:Y:S01]  /*12150*/  FMUL.FTZ R56, R2.reuse, R56 ;  /* 0x0000003802387220 */ /* 0x040fe20000410000 */
[----:B------:R3:W4:Y:S01]  /*12160*/  MUFU.EX2 R18, R0 ;  /* 0x0000000000127308 */ /* 0x0007220000000800 */
[C---:B------:R-:W-:Y:S02]  /*12170*/  FMUL.FTZ R57, R2.reuse, R57 ;  /* 0x0000003902397220 */ /* 0x040fe40000410000 */
[C---:B------:R-:W-:Y:S01]  /*12180*/  FMUL.FTZ R60, R2.reuse, R60 ;  /* 0x0000003c023c7220 */ /* 0x040fe20000410000 */
[----:B-1----:R-:W-:Y:S01]  /*12190*/  MOV R180, R47 ;  /* 0x0000002f00b47202 */ /* 0x002fe20000000f00 */
[----:B------:R-:W-:Y:S02]  /*121a0*/  FMUL.FTZ R16, R133, R156 ;  /* 0x0000009c85107220 */ /* 0x000fe40000410000 */
[----:B------:R-:W-:Y:S02]  /*121b0*/  FMUL.FTZ R61, R2, R61 ;  /* 0x0000003d023d7220 */ /* 0x000fe40000410000 */
[C---:B------:R-:W-:Y:S01]  /*121c0*/  FMUL.FTZ R67, R132.reuse, R67 ;  /* 0x0000004384437220 */ /* 0x040fe20000410000 */
[----:B------:R-:W1:Y:S01]  /*121d0*/  MUFU.EX2 R51, R5 ;  /* 0x0000000500337308 */ /* 0x000e620000000800 */
[C---:B------:R-:W-:Y:S02]  /*121e0*/  FMUL.FTZ R70, R132.reuse, R70 ;  /* 0x0000004684467220 */ /* 0x040fe40000410000 */
[C---:B------:R-:W-:Y:S01]  /*121f0*/  FMUL.FTZ R71, R132.reuse, R71 ;  /* 0x0000004784477220 */ /* 0x040fe20000410000 */
[----:B--2---:R-:W-:Y:S01]  /*12200*/  MOV R175, R48 ;  /* 0x0000003000af7202 */ /* 0x004fe20000000f00 */
[----:B------:R-:W-:Y:S02]  /*12210*/  FMUL.FTZ R19, R132, R159 ;  /* 0x0000009f84137220 */ /* 0x000fe40000410000 */
[C---:B------:R-:W-:Y:S02]  /*12220*/  FMUL.FTZ R72, R2.reuse, R72 ;  /* 0x0000004802487220 */ /* 0x040fe40000410000 */
[C---:B------:R-:W-:Y:S01]  /*12230*/  FMUL.FTZ R73, R2.reuse, R73 ;  /* 0x0000004902497220 */ /* 0x040fe20000410000 */
[----:B------:R-:W2:Y:S01]  /*12240*/  MUFU.EX2 R244, R17 ;  /* 0x0000001100f47308 */ /* 0x000ea20000000800 */
[C---:B------:R-:W-:Y:S02]  /*12250*/  FMUL.FTZ R76, R2.reuse, R76 ;  /* 0x0000004c024c7220 */ /* 0x040fe40000410000 */
[----:B------:R-:W-:Y:S01]  /*12260*/  FMUL.FTZ R77, R2, R77 ;  /* 0x0000004d024d7220 */ /* 0x000fe20000410000 */
[----:B---3--:R-:W-:Y:S01]  /*12270*/  FSEL R0, R3, RZ, P0 ;  /* 0x000000ff03007208 */ /* 0x008fe20000000000 */
[C---:B------:R-:W-:Y:S01]  /*12280*/  FMUL.FTZ R82, R132.reuse, R82 ;  /* 0x0000005284527220 */ /* 0x040fe20000410000 */
[----:B----4-:R-:W-:Y:S01]  /*12290*/  F2FP.BF16.PACK_AB R147, R49, R18 ;  /* 0x000000123193723e */ /* 0x010fe200000010ff */
[----:B------:R-:W-:Y:S01]  /*122a0*/  FMUL.FTZ R83, R132, R83 ;  /* 0x0000005384537220 */ /* 0x000fe20000410000 */
[----:B------:R-:W-:Y:S01]  /*122b0*/  ISETP.GT.AND P0, PT, R242, UR8, PT ;  /* 0x00000008f2007c0c */ /* 0x000fe2000bf04270 */
[----:B------:R-:W-:Y:S01]  /*122c0*/  FADD.FTZ R0, -R0, R139 ;  /* 0x0000008b00007221 */ /* 0x000fe20000010100 */
[----:B------:R-:W-:Y:S01]  /*122d0*/  MOV R139, R6 ;  /* 0x00000006008b7202 */ /* 0x000fe20000000f00 */
[----:B------:R-:W-:Y:S01]  /*122e0*/  FMUL.FTZ R6, R132, R146 ;  /* 0x0000009284067220 */ /* 0x000fe20000410000 */
[----:B------:R-:W-:Y:S01]  /*122f0*/  F2FP.BF16.PACK_AB R146, R50, R48 ;  /* 0x000000303292723e */ /* 0x000fe200000010ff */
[----:B------:R-:W-:Y:S01]  /*12300*/  FMUL.FTZ R0, R0, c[0x0][0x2d0] ;  /* 0x0000b40000007a20 */ /* 0x000fe20000410000 */
[----:B------:R-:W-:Y:S01]  /*12310*/  F2FP.BF16.PACK_AB R144, R139, R47 ;  /* 0x0000002f8b90723e */ /* 0x000fe200000010ff */
[C---:B------:R-:W-:Y:S01]  /*12320*/  FMUL.FTZ R48, R133.reuse, R188 ;  /* 0x000000bc85307220 */ /* 0x040fe20000410000 */
[----:B------:R-:W-:Y:S01]  /*12330*/  MOV R169, R139 ;  /* 0x0000008b00a97202 */ /* 0x000fe20000000f00 */
[----:B------:R3:W4:Y:S01]  /*12340*/  MUFU.EX2 R17, R22 ;  /* 0x0000001600117308 */ /* 0x0007220000000800 */
[----:B------:R-:W-:Y:S01]  /*12350*/  MOV R188, R49 ;  /* 0x0000003100bc7202 */ /* 0x000fe20000000f00 */
[C---:B------:R-:W-:Y:S01]  /*12360*/  FMUL.FTZ R49, R133.reuse, R189 ;  /* 0x000000bd85317220 */ /* 0x040fe20000410000 */
[----:B-1----:R-:W-:Y:S01]  /*12370*/  MOV R172, R51 ;  /* 0x0000003300ac7202 */ /* 0x002fe20000000f00 */
[----:B------:R-:W-:Y:S01]  /*12380*/  FMUL.FTZ R5, R133, R145 ;  /* 0x0000009185057220 */ /* 0x000fe20000410000 */
[----:B------:R-:W-:Y:S01]  /*12390*/  F2FP.BF16.PACK_AB R145, R252, R51 ;  /* 0x00000033fc91723e */ /* 0x000fe200000010ff */
[C---:B------:R-:W-:Y:S01]  /*123a0*/  FMUL.FTZ R51, R132.reuse, R191 ;  /* 0x000000bf84337220 */ /* 0x040fe20000410000 */
[----:B--2---:R-:W-:Y:S01]  /*123b0*/  F2FP.BF16.PACK_AB R193, R215, R244 ;  /* 0x000000f4d7c1723e */ /* 0x004fe200000010ff */
[C---:B------:R-:W-:Y:S02]  /*123c0*/  FMUL.FTZ R84, R133.reuse, R84 ;  /* 0x0000005485547220 */ /* 0x040fe40000410000 */
[----:B------:R1:W-:Y:S01]  /*123d0*/  MUFU.EX2 R139, R138 ;  /* 0x0000008a008b7308 */ /* 0x0003e20000000800 */
[----:B------:R-:W-:Y:S02]  /*123e0*/  FMUL.FTZ R85, R133, R85 ;  /* 0x0000005585557220 */ /* 0x000fe40000410000 */
[C---:B------:R-:W-:Y:S02]  /*123f0*/  FMUL.FTZ R86, R132.reuse, R86 ;  /* 0x0000005684567220 */ /* 0x040fe40000410000 */
[----:B------:R-:W-:Y:S02]  /*12400*/  FMUL.FTZ R87, R132, R87 ;  /* 0x0000005784577220 */ /* 0x000fe40000410000 */
[C---:B------:R-:W-:Y:S02]  /*12410*/  FMUL.FTZ R88, R2.reuse, R88 ;  /* 0x0000005802587220 */ /* 0x040fe40000410000 */
[C---:B------:R-:W-:Y:S01]  /*12420*/  FMUL.FTZ R89, R2.reuse, R89 ;  /* 0x0000005902597220 */ /* 0x040fe20000410000 */
[----:B------:R-:W2:Y:S01]  /*12430*/  MUFU.EX2 R0, R0 ;  /* 0x0000000000007308 */ /* 0x000ea20000000800 */
[C---:B------:R-:W-:Y:S02]  /*12440*/  FMUL.FTZ R92, R2.reuse, R92 ;  /* 0x0000005c025c7220 */ /* 0x040fe40000410000 */
[----:B------:R-:W-:Y:S01]  /*12450*/  FMUL.FTZ R93, R2, R93 ;  /* 0x0000005d025d7220 */ /* 0x000fe20000410000 */
[----:B---3--:R-:W3:Y:S01]  /*12460*/  LDSM.16.MT88.4 R20, [R225+0x2080] ;  /* 0x00208000e114783b */ /* 0x008ee20000004200 */
[-C--:B----4-:R-:W-:Y:S01]  /*12470*/  F2FP.BF16.PACK_AB R195, R251, R17.reuse ;  /* 0x00000011fbc3723e */ /* 0x090fe200000010ff */
[C---:B------:R-:W-:Y:S01]  /*12480*/  FMUL.FTZ R96, R133.reuse, R96 ;  /* 0x0000006085607220 */ /* 0x040fe20000410000 */
[----:B------:R-:W-:Y:S01]  /*12490*/  MOV R156, R17 ;  /* 0x00000011009c7202 */ /* 0x000fe20000000f00 */
[C---:B------:R-:W-:Y:S01]  /*124a0*/  FMUL.FTZ R17, R133.reuse, R157 ;  /* 0x0000009d85117220 */ /* 0x040fe20000410000 */
[----:B------:R-:W-:Y:S01]  /*124b0*/  MOV R157, R18 ;  /* 0x00000012009d7202 */ /* 0x000fe20000000f00 */
[----:B------:R-:W-:Y:S01]  /*124c0*/  FMUL.FTZ R18, R132, R158 ;  /* 0x0000009e84127220 */ /* 0x000fe20000410000 */
[----:B------:R-:W-:Y:S01]  /*124d0*/  MOV R181, R156 ;  /* 0x0000009c00b57202 */ /* 0x000fe20000000f00 */
[C---:B------:R-:W-:Y:S01]  /*124e0*/  FMUL.FTZ R97, R133.reuse, R97 ;  /* 0x0000006185617220 */ /* 0x040fe20000410000 */
[----:B------:R-:W-:Y:S01]  /*124f0*/  MOV R185, R157 ;  /* 0x0000009d00b97202 */ /* 0x000fe20000000f00 */
[--C-:B-1----:R-:W-:Y:S01]  /*12500*/  FFMA.FTZ R138, R198, c[0x0][0x2d0], -R141.reuse ;  /* 0x0000b400c68a7a23 */ /* 0x102fe2000001088d */
[----:B------:R-:W-:Y:S01]  /*12510*/  LDSM.16.MT88.4 R156, [R226+0x2880] ;  /* 0x00288000e29c783b */ /* 0x000fe20000004200 */
[C---:B------:R-:W-:Y:S02]  /*12520*/  FMUL.FTZ R98, R132.reuse, R98 ;  /* 0x0000006284627220 */ /* 0x040fe40000410000 */
[----:B------:R-:W-:Y:S02]  /*12530*/  FMUL.FTZ R99, R132, R99 ;  /* 0x0000006384637220 */ /* 0x000fe40000410000 */
[C---:B------:R-:W-:Y:S02]  /*12540*/  FMUL.FTZ R100, R133.reuse, R100 ;  /* 0x0000006485647220 */ /* 0x040fe40000410000 */
[----:B------:R-:W-:Y:S02]  /*12550*/  FMUL.FTZ R101, R133, R101 ;  /* 0x0000006585657220 */ /* 0x000fe40000410000 */
[C---:B--2---:R-:W-:Y:S02]  /*12560*/  FMUL.FTZ R47, R0.reuse, R187 ;  /* 0x000000bb002f7220 */ /* 0x044fe40000410000 */
[----:B------:R1:W-:Y:S01]  /*12570*/  MUFU.EX2 R187, R138 ;  /* 0x0000008a00bb7308 */ /* 0x0003e20000000800 */
[C---:B------:R-:W-:Y:S02]  /*12580*/  FMUL.FTZ R31, R0.reuse, R171 ;  /* 0x000000ab001f7220 */ /* 0x040fe40000410000 */
[C---:B------:R-:W-:Y:S02]  /*12590*/  FMUL.FTZ R10, R0.reuse, R150 ;  /* 0x00000096000a7220 */ /* 0x040fe40000410000 */
[C---:B------:R-:W-:Y:S02]  /*125a0*/  FMUL.FTZ R11, R0.reuse, R151 ;  /* 0x00000097000b7220 */ /* 0x040fe40000410000 */
[----:B------:R-:W2:Y:S01]  /*125b0*/  LDSM.16.MT88.4 R148, [R228+0x2080] ;  /* 0x00208000e494783b */ /* 0x000ea20000004200 */
[C---:B------:R-:W-:Y:S02]  /*125c0*/  FMUL.FTZ R14, R0.reuse, R154 ;  /* 0x0000009a000e7220 */ /* 0x040fe40000410000 */
[C---:B------:R-:W-:Y:S02]  /*125d0*/  FMUL.FTZ R15, R0.reuse, R155 ;  /* 0x0000009b000f7220 */ /* 0x040fe40000410000 */
[C---:B------:R-:W-:Y:S02]  /*125e0*/  FMUL.FTZ R26, R0.reuse, R166 ;  /* 0x000000a6001a7220 */ /* 0x040fe40000410000 */
[C---:B------:R-:W-:Y:S01]  /*125f0*/  FMUL.FTZ R27, R0.reuse, R167 ;  /* 0x000000a7001b7220 */ /* 0x040fe20000410000 */
[----:B------:R-:W4:Y:S01]  /*12600*/  LDSM.16.MT88.4 R152, [R227+0x2080] ;  /* 0x00208000e398783b */ /* 0x000f220000004200 */
[----:B------:R-:W-:Y:S01]  /*12610*/  FMUL.FTZ R43, R0, R183 ;  /* 0x000000b7002b7220 */ /* 0x000fe20000410000 */
[----:B------:R-:W-:Y:S01]  /*12620*/  MOV R183, R50 ;  /* 0x0000003200b77202 */ /* 0x000fe20000000f00 */
[-C--:B---3--:R-:W-:Y:S05]  /*12630*/  HMMA.16816.F32.BF16 R4, R192, R20.reuse, R4 ;  /* 0x00000014c004723c */ /* 0x088fea0000041804 */
[----:B------:R-:W-:Y:S01]  /*12640*/  LDSM.16.MT88.4 R164, [R227+0x2880] ;  /* 0x00288000e3a4783b */ /* 0x000fe20000004200 */
[--C-:B-1----:R-:W-:Y:S02]  /*12650*/  FFMA.FTZ R138, R197, c[0x0][0x2d0], -R142.reuse ;  /* 0x0000b400c58a7a23 */ /* 0x102fe4000001088e */
[C---:B------:R-:W-:Y:S02]  /*12660*/  HMMA.16816.F32.BF16 R8, R144.reuse, R20, R8 ;  /* 0x000000149008723c */ /* 0x040fe40000041808 */
[----:B------:R1:W-:Y:S02]  /*12670*/  MUFU.EX2 R184, R138 ;  /* 0x0000008a00b87308 */ /* 0x0003e40000000800 */
[----:B------:R-:W-:Y:S02]  /*12680*/  FMUL.FTZ R50, R132, R190 ;  /* 0x000000be84327220 */ /* 0x000fe40000410000 */
[C---:B------:R-:W-:Y:S01]  /*12690*/  FMUL.FTZ R42, R0.reuse, R182 ;  /* 0x000000b6002a7220 */ /* 0x040fe20000410000 */
[----:B------:R-:W-:Y:S01]  /*126a0*/  MOV R182, R252 ;  /* 0x000000fc00b67202 */ /* 0x000fe20000000f00 */
[-C--:B------:R-:W-:Y:S04]  /*126b0*/  HMMA.16816.F32.BF16 R12, R144, R22.reuse, R12 ;  /* 0x00000016900c723c */ /* 0x080fe8000004180c */
[C---:B------:R-:W-:Y:S02]  /*126c0*/  FMUL.FTZ R20, R133.reuse, R160 ;  /* 0x000000a085147220 */ /* 0x040fe40000410000 */
[----:B------:R-:W-:Y:S02]  /*126d0*/  FMUL.FTZ R21, R133, R161 ;  /* 0x000000a185157220 */ /* 0x000fe40000410000 */
[C---:B------:R-:W-:Y:S04]  /*126e0*/  HMMA.16816.F32.BF16 R16, R192.reuse, R22, R16 ;  /* 0x00000016c010723c */ /* 0x040fe80000041810 */
[C---:B------:R-:W-:Y:S02]  /*126f0*/  FMUL.FTZ R30, R0.reuse, R170 ;  /* 0x000000aa001e7220 */ /* 0x040fe40000410000 */
[----:B------:R-:W-:Y:S02]  /*12700*/  FMUL.FTZ R58, R0, R58 ;  /* 0x0000003a003a7220 */ /* 0x000fe40000410000 */
[C---:B------:R-:W-:Y:S04]  /*12710*/  FMUL.FTZ R22, R132.reuse, R162 ;  /* 0x000000a284167220 */ /* 0x040fe80000410000 */
[--C-:B-1----:R-:W-:Y:S02]  /*12720*/  FFMA.FTZ R138, R199, c[0x0][0x2d0], -R142.reuse ;  /* 0x0000b400c78a7a23 */ /* 0x102fe4000001088e */
[----:B------:R-:W-:Y:S02]  /*12730*/  FMUL.FTZ R23, R132, R163 ;  /* 0x000000a384177220 */ /* 0x000fe40000410000 */
[----:B------:R1:W-:Y:S01]  /*12740*/  MUFU.EX2 R189, R138 ;  /* 0x0000008a00bd7308 */ /* 0x0003e20000000800 */
[----:B------:R-:W-:Y:S01]  /*12750*/  LDSM.16.MT88.4 R160, [R228+0x2880] ;  /* 0x00288000e4a0783b */ /* 0x000fe20000004200 */
[C---:B------:R-:W-:Y:S02]  /*12760*/  FMUL.FTZ R59, R0.reuse, R59 ;  /* 0x0000003b003b7220 */ /* 0x040fe40000410000 */
[C---:B------:R-:W-:Y:S01]  /*12770*/  FMUL.FTZ R62, R0.reuse, R62 ;  /* 0x0000003e003e7220 */ /* 0x040fe20000410000 */
[-C--:B------:R-:W-:Y:S03]  /*12780*/  HMMA.16816.F32.BF16 R20, R192, R36.reuse, R20 ;  /* 0x00000024c014723c */ /* 0x080fe60000041814 */
[C---:B------:R-:W-:Y:S02]  /*12790*/  FMUL.FTZ R63, R0.reuse, R63 ;  /* 0x0000003f003f7220 */ /* 0x040fe40000410000 */
[C---:B------:R-:W-:Y:S02]  /*127a0*/  FMUL.FTZ R74, R0.reuse, R74 ;  /* 0x0000004a004a7220 */ /* 0x040fe40000410000 */
[C---:B------:R-:W-:Y:S01]  /*127b0*/  FMUL.FTZ R75, R0.reuse, R75 ;  /* 0x0000004b004b7220 */ /* 0x040fe20000410000 */
[C---:B------:R-:W-:Y:S04]  /*127c0*/  HMMA.16816.F32.BF16 R24, R144.reuse, R36, R24 ;  /* 0x000000249018723c */ /* 0x040fe80000041818 */
[C---:B------:R-:W-:Y:S02]  /*127d0*/  FMUL.FTZ R78, R0.reuse, R78 ;  /* 0x0000004e004e7220 */ /* 0x040fe40000410000 */
[----:B------:R-:W-:Y:S02]  /*127e0*/  FMUL.FTZ R79, R0, R79 ;  /* 0x0000004f004f7220 */ /* 0x000fe40000410000 */
[-C--:B------:R-:W-:Y:S04]  /*127f0*/  HMMA.16816.F32.BF16 R28, R144, R38.reuse, R28 ;  /* 0x00000026901c723c */ /* 0x080fe8000004181c */
[--C-:B-1----:R-:W-:Y:S02]  /*12800*/  FFMA.FTZ R138, R202, c[0x0][0x2d0], -R141.reuse ;  /* 0x0000b400ca8a7a23 */ /* 0x102fe4000001088d */
[C---:B------:R-:W-:Y:S01]  /*12810*/  FMUL.FTZ R36, R133.reuse, R176 ;  /* 0x000000b085247220 */ /* 0x040fe20000410000 */
[----:B------:R-:W-:Y:S01]  /*12820*/  MOV R176, R244 ;  /* 0x000000f400b07202 */ /* 0x000fe20000000f00 */
[C---:B------:R-:W-:Y:S01]  /*12830*/  HMMA.16816.F32.BF16 R32, R192.reuse, R38, R32 ;  /* 0x00000026c020723c */ /* 0x040fe20000041820 */
[----:B------:R1:W-:Y:S03]  /*12840*/  MUFU.EX2 R191, R138 ;  /* 0x0000008a00bf7308 */ /* 0x0003e60000000800 */
[----:B------:R-:W-:Y:S01]  /*12850*/  FMUL.FTZ R37, R133, R177 ;  /* 0x000000b185257220 */ /* 0x000fe20000410000 */
[----:B------:R-:W-:Y:S01]  /*12860*/  MOV R177, R221 ;  /* 0x000000dd00b17202 */ /* 0x000fe20000000f00 */
[----:B------:R-:W-:Y:S02]  /*12870*/  FMUL.FTZ R90, R0, R90 ;  /* 0x0000005a005a7220 */ /* 0x000fe40000410000 */
[----:B------:R-:W-:Y:S01]  /*12880*/  FMUL.FTZ R39, R132, R179 ;  /* 0x000000b384277220 */ /* 0x000fe20000410000 */
[----:B------:R-:W-:Y:S03]  /*12890*/  MOV R179, R46 ;  /* 0x0000002e00b37202 */ /* 0x000fe60000000f00 */
[----:B------:R-:W-:Y:S02]  /*128a0*/  FMUL.FTZ R46, R0, R186 ;  /* 0x000000ba002e7220 */ /* 0x000fe40000410000 */
[----:B------:R-:W-:Y:S01]  /*128b0*/  FMUL.FTZ R38, R132, R178 ;  /* 0x000000b284267220 */ /* 0x000fe20000410000 */
[----:B------:R-:W-:Y:S01]  /*128c0*/  MOV R178, R215 ;  /* 0x000000d700b27202 */ /* 0x000fe20000000f00 */
[C---:B------:R-:W-:Y:S02]  /*128d0*/  FMUL.FTZ R91, R0.reuse, R91 ;  /* 0x0000005b005b7220 */ /* 0x040fe40000410000 */
[C---:B------:R-:W-:Y:S02]  /*128e0*/  FMUL.FTZ R94, R0.reuse, R94 ;  /* 0x0000005e005e7220 */ /* 0x040fe40000410000 */
[----:B------:R-:W-:Y:S01]  /*128f0*/  FMUL.FTZ R95, R0, R95 ;  /* 0x0000005f005f7220 */ /* 0x000fe20000410000 */
[-C--:B--2---:R-:W-:Y:S03]  /*12900*/  HMMA.16816.F32.BF16 R36, R192, R148.reuse, R36 ;  /* 0x00000094c024723c */ /* 0x084fe60000041824 */
[C---:B------:R-:W-:Y:S02]  /*12910*/  FMUL.FTZ R102, R132.reuse, R102 ;  /* 0x0000006684667220 */ /* 0x040fe40000410000 */
[----:B-1----:R-:W-:Y:S02]  /*12920*/  FFMA.FTZ R138, R205, c[0x0][0x2d0], -R141 ;  /* 0x0000b400cd8a7a23 */ /* 0x002fe4000001088d */
[----:B------:R-:W-:Y:S01]  /*12930*/  FMUL.FTZ R103, R132, R103 ;  /* 0x0000006784677220 */ /* 0x000fe20000410000 */
[C---:B------:R-:W-:Y:S01]  /*12940*/  HMMA.16816.F32.BF16 R40, R144.reuse, R148, R40 ;  /* 0x000000949028723c */ /* 0x040fe20000041828 */
[----:B------:R1:W-:Y:S03]  /*12950*/  MUFU.EX2 R171, R138 ;  /* 0x0000008a00ab7308 */ /* 0x0003e60000000800 */
[C---:B------:R-:W-:Y:S02]  /*12960*/  FMUL.FTZ R104, R2.reuse, R104 ;  /* 0x0000006802687220 */ /* 0x040fe40000410000 */
[----:B------:R-:W-:Y:S02]  /*12970*/  FMUL.FTZ R105, R2, R105 ;  /* 0x0000006902697220 */ /* 0x000fe40000410000 */
[-C--:B------:R-:W-:Y:S04]  /*12980*/  HMMA.16816.F32.BF16 R44, R144, R150.reuse, R44 ;  /* 0x00000096902c723c */ /* 0x080fe8000004182c */
[C---:B------:R-:W-:Y:S02]  /*12990*/  FMUL.FTZ R106, R0.reuse, R106 ;  /* 0x0000006a006a7220 */ /* 0x040fe40000410000 */
[----:B------:R-:W-:Y:S02]  /*129a0*/  FMUL.FTZ R107, R0, R107 ;  /* 0x0000006b006b7220 */ /* 0x000fe40000410000 */
[C---:B------:R-:W-:Y:S01]  /*129b0*/  HMMA.16816.F32.BF16 R48, R192.reuse, R150, R48 ;  /* 0x00000096c030723c */ /* 0x040fe20000041830 */
[----:B------:R-:W2:Y:S03]  /*129c0*/  LDSM.16.MT88.4 R148, [R225+0x3880] ;  /* 0x00388000e194783b */ /* 0x000ea60000004200 */
[C---:B------:R-:W-:Y:S02]  /*129d0*/  FMUL.FTZ R108, R2.reuse, R108 ;  /* 0x0000006c026c7220 */ /* 0x040fe40000410000 */
[----:B------:R-:W-:Y:S02]  /*129e0*/  FMUL.FTZ R109, R2, R109 ;  /* 0x0000006d026d7220 */ /* 0x000fe40000410000 */
[-C--:B----4-:R-:W-:Y:S04]  /*129f0*/  HMMA.16816.F32.BF16 R52, R192, R152.reuse, R52 ;  /* 0x00000098c034723c */ /* 0x090fe80000041834 */
[--C-:B-1----:R-:W-:Y:S02]  /*12a00*/  FFMA.FTZ R138, R203, c[0x0][0x2d0], -R142.reuse ;  /* 0x0000b400cb8a7a23 */ /* 0x102fe4000001088e */
[C---:B------:R-:W-:Y:S02]  /*12a10*/  FMUL.FTZ R110, R0.reuse, R110 ;  /* 0x0000006e006e7220 */ /* 0x040fe40000410000 */
[C---:B------:R-:W-:Y:S01]  /*12a20*/  HMMA.16816.F32.BF16 R56, R144.reuse, R152, R56 ;  /* 0x000000989038723c */ /* 0x040fe20000041838 */
[----:B------:R1:W-:Y:S03]  /*12a30*/  MUFU.EX2 R196, R138 ;  /* 0x0000008a00c47308 */ /* 0x0003e60000000800 */
[----:B------:R-:W-:Y:S02]  /*12a40*/  FMUL.FTZ R111, R0, R111 ;  /* 0x0000006f006f7220 */ /* 0x000fe40000410000 */
[C---:B------:R-:W-:Y:S02]  /*12a50*/  FMUL.FTZ R112, R133.reuse, R112 ;  /* 0x0000007085707220 */ /* 0x040fe40000410000 */
[-C--:B------:R-:W-:Y:S04]  /*12a60*/  HMMA.16816.F32.BF16 R60, R144, R154.reuse, R60 ;  /* 0x0000009a903c723c */ /* 0x080fe8000004183c */
[C---:B------:R-:W-:Y:S02]  /*12a70*/  FMUL.FTZ R113, R133.reuse, R113 ;  /* 0x0000007185717220 */ /* 0x040fe40000410000 */
[C---:B------:R-:W-:Y:S02]  /*12a80*/  FMUL.FTZ R114, R132.reuse, R114 ;  /* 0x0000007284727220 */ /* 0x040fe40000410000 */
[C---:B------:R-:W-:Y:S01]  /*12a90*/  HMMA.16816.F32.BF16 R64, R192.reuse, R154, R64 ;  /* 0x0000009ac040723c */ /* 0x040fe20000041840 */
[----:B------:R-:W3:Y:S03]  /*12aa0*/  LDSM.16.MT88.4 R152, [R226+0x3880] ;  /* 0x00388000e298783b */ /* 0x000ee60000004200 */
[----:B------:R-:W-:Y:S02]  /*12ab0*/  FMUL.FTZ R115, R132, R115 ;  /* 0x0000007384737220 */ /* 0x000fe40000410000 */
[C---:B------:R-:W-:Y:S02]  /*12ac0*/  FMUL.FTZ R116, R133.reuse, R116 ;  /* 0x0000007485747220 */ /* 0x040fe40000410000 */
[C---:B------:R-:W-:Y:S01]  /*12ad0*/  FMUL.FTZ R117, R133.reuse, R117 ;  /* 0x0000007585757220 */ /* 0x040fe20000410000 */
[-C--:B--2---:R-:W-:Y:S03]  /*12ae0*/  HMMA.16816.F32.BF16 R68, R192, R148.reuse, R68 ;  /* 0x00000094c044723c */ /* 0x084fe60000041844 */
[----:B-1----:R-:W-:Y:S02]  /*12af0*/  FFMA.FTZ R138, R206, c[0x0][0x2d0], -R142 ;  /* 0x0000b400ce8a7a23 */ /* 0x002fe4000001088e */
[C---:B------:R-:W-:Y:S02]  /*12b00*/  FMUL.FTZ R118, R132.reuse, R118 ;  /* 0x0000007684767220 */ /* 0x040fe40000410000 */
[----:B------:R1:W-:Y:S01]  /*12b10*/  MUFU.EX2 R170, R138 ;  /* 0x0000008a00aa7308 */ /* 0x0003e20000000800 */
[C---:B------:R-:W-:Y:S04]  /*12b20*/  HMMA.16816.F32.BF16 R72, R144.reuse, R148, R72 ;  /* 0x000000949048723c */ /* 0x040fe80000041848 */
[----:B------:R-:W-:Y:S02]  /*12b30*/  FMUL.FTZ R119, R132, R119 ;  /* 0x0000007784777220 */ /* 0x000fe40000410000 */
[C---:B------:R-:W-:Y:S02]  /*12b40*/  FMUL.FTZ R120, R2.reuse, R120 ;  /* 0x0000007802787220 */ /* 0x040fe40000410000 */
[-C--:B------:R-:W-:Y:S04]  /*12b50*/  HMMA.16816.F32.BF16 R76, R144, R150.reuse, R76 ;  /* 0x00000096904c723c */ /* 0x080fe8000004184c */
[----:B------:R-:W-:Y:S02]  /*12b60*/  FMUL.FTZ R121, R2, R121 ;  /* 0x0000007902797220 */ /* 0x000fe40000410000 */
[C---:B------:R-:W-:Y:S02]  /*12b70*/  FMUL.FTZ R122, R0.reuse, R122 ;  /* 0x0000007a007a7220 */ /* 0x040fe40000410000 */
[C---:B------:R-:W-:Y:S01]  /*12b80*/  HMMA.16816.F32.BF16 R80, R192.reuse, R150, R80 ;  /* 0x00000096c050723c */ /* 0x040fe20000041850 */
[----:B------:R-:W2:Y:S03]  /*12b90*/  LDSM.16.MT88.4 R148, [R228+0x3880] ;  /* 0x00388000e494783b */ /* 0x000ea60000004200 */
[----:B------:R-:W-:Y:S02]  /*12ba0*/  FMUL.FTZ R123, R0, R123 ;  /* 0x0000007b007b7220 */ /* 0x000fe40000410000 */
[----:B------:R-:W-:Y:S02]  /*12bb0*/  FMUL.FTZ R124, R2, R124 ;  /* 0x0000007c027c7220 */ /* 0x000fe40000410000 */
[-C--:B---3--:R-:W-:Y:S04]  /*12bc0*/  HMMA.16816.F32.BF16 R84, R192, R152.reuse, R84 ;  /* 0x00000098c054723c */ /* 0x088fe80000041854 */
[--C-:B-1----:R-:W-:Y:S02]  /*12bd0*/  FFMA.FTZ R138, R204, c[0x0][0x2d0], -R143.reuse ;  /* 0x0000b400cc8a7a23 */ /* 0x102fe4000001088f */
[----:B------:R-:W-:Y:S02]  /*12be0*/  FMUL.FTZ R125, R2, R125 ;  /* 0x0000007d027d7220 */ /* 0x000fe40000410000 */
        /* <DEDUP_REMOVED lines=8> */
[----:B------:R-:W3:Y:S03]  /*12c70*/  LDSM.16.MT88.4 R152, [R227+0x3880] ;  /* 0x00388000e398783b */ /* 0x000ee60000004200 */
[C---:B------:R-:W-:Y:S02]  /*12c80*/  FMUL.FTZ R130, R132.reuse, R130 ;  /* 0x0000008284827220 */ /* 0x040fe40000410000 */
[----:B------:R-:W-:Y:S02]  /*12c90*/  FMUL.FTZ R131, R132, R131 ;  /* 0x0000008384837220 */ /* 0x000fe40000410000 */
[-C--:B--2---:R-:W-:Y:S04]  /*12ca0*/  HMMA.16816.F32.BF16 R100, R192, R148.reuse, R100 ;  /* 0x00000094c064723c */ /* 0x084fe80000041864 */
[--C-:B-1----:R-:W-:Y:S04]  /*12cb0*/  FFMA.FTZ R138, R201, c[0x0][0x2d0], -R143.reuse ;  /* 0x0000b400c98a7a23 */ /* 0x102fe8000001088f */
[----:B------:R1:W2:Y:S01]  /*12cc0*/  MUFU.EX2 R190, R138 ;  /* 0x0000008a00be7308 */ /* 0x0002a20000000800 */
[C---:B------:R-:W-:Y:S08]  /*12cd0*/  HMMA.16816.F32.BF16 R104, R144.reuse, R148, R104 ;  /* 0x000000949068723c */ /* 0x040ff00000041868 */
[-C--:B------:R-:W-:Y:S08]  /*12ce0*/  HMMA.16816.F32.BF16 R108, R144, R150.reuse, R108 ;  /* 0x00000096906c723c */ /* 0x080ff0000004186c */
[C---:B------:R-:W-:Y:S01]  /*12cf0*/  HMMA.16816.F32.BF16 R112, R192.reuse, R150, R112 ;  /* 0x00000096c070723c */ /* 0x040fe20000041870 */
[----:B------:R-:W4:Y:S03]  /*12d00*/  LDSM.16.MT88.4 R148, [R225+0x2880] ;  /* 0x00288000e194783b */ /* 0x000f260000004200 */
[--C-:B-1----:R-:W-:Y:S04]  /*12d10*/  FFMA.FTZ R138, R209, c[0x0][0x2d0], -R143.reuse ;  /* 0x0000b400d18a7a23 */ /* 0x102fe8000001088f */
[-C--:B---3--:R-:W-:Y:S01]  /*12d20*/  HMMA.16816.F32.BF16 R116, R192, R152.reuse, R116 ;  /* 0x00000098c074723c */ /* 0x088fe20000041874 */
[----:B------:R1:W-:Y:S07]  /*12d30*/  MUFU.EX2 R252, R138 ;  /* 0x0000008a00fc7308 */ /* 0x0003ee0000000800 */
[C---:B------:R-:W-:Y:S07]  /*12d40*/  HMMA.16816.F32.BF16 R120, R144.reuse, R152, R120 ;  /* 0x000000989078723c */ /* 0x040fee0000041878 */
[----:B--2---:R-:W-:Y:S01]  /*12d50*/  F2FP.BF16.PACK_AB R152, R190, R186 ;  /* 0x000000babe98723e */ /* 0x004fe200000010ff */
[-C--:B------:R-:W-:Y:S07]  /*12d60*/  HMMA.16816.F32.BF16 R124, R144, R154.reuse, R124 ;  /* 0x0000009a907c723c */ /* 0x080fee000004187c */
[----:B------:R-:W-:Y:S01]  /*12d70*/  F2FP.BF16.PACK_AB R145, R189, R184 ;  /* 0x000000b8bd91723e */ /* 0x000fe200000010ff */
[----:B------:R-:W-:Y:S04]  /*12d80*/  HMMA.16816.F32.BF16 R128, R192, R154, R128 ;  /* 0x0000009ac080723c */ /* 0x000fe80000041880 */
[----:B-1----:R-:W-:Y:S01]  /*12d90*/  FFMA.FTZ R138, R210, c[0x0][0x2d0], -R143 ;  /* 0x0000b400d28a7a23 */ /* 0x002fe2000001088f */
[----:B------:R-:W-:Y:S02]  /*12da0*/  F2FP.BF16.PACK_AB R146, R171, R191 ;  /* 0x000000bfab92723e */ /* 0x000fe400000010ff */
[----:B------:R-:W-:Y:S01]  /*12db0*/  F2FP.BF16.PACK_AB R147, R170, R196 ;  /* 0x000000c4aa93723e */ /* 0x000fe200000010ff */
[----:B------:R1:W2:Y:S01]  /*12dc0*/  MUFU.EX2 R251, R138 ;  /* 0x0000008a00fb7308 */ /* 0x0002a20000000800 */
[----:B------:R-:W-:Y:S07]  /*12dd0*/  F2FP.BF16.PACK_AB R144, R187, R139 ;  /* 0x0000008bbb90723e */ /* 0x000fee00000010ff */
[-C--:B----4-:R-:W-:Y:S05]  /*12de0*/  HMMA.16816.F32.BF16 R4, R144, R148.reuse, R4 ;  /* 0x000000949004723c */ /* 0x090fea0000041804 */
[--C-:B-1----:R-:W-:Y:S01]  /*12df0*/  FFMA.FTZ R138, R208, c[0x0][0x2d0], -R134.reuse ;  /* 0x0000b400d08a7a23 */ /* 0x102fe20000010886 */
[----:B--2---:R-:W-:Y:S03]  /*12e00*/  F2FP.BF16.PACK_AB R154, R251, R252 ;  /* 0x000000fcfb9a723e */ /* 0x004fe600000010ff */
        /* <DEDUP_REMOVED lines=33> */
[-C--:B------:R-:W-:Y:S01]  /*13020*/  HMMA.16816.F32.BF16 R52, R144, R164.reuse, R52 ;  /* 0x000000a49034723c */ /* 0x080fe20000041834 */
[----:B------:R1:W5:Y:S01]  /*13030*/  MUFU.EX2 R210, R138 ;  /* 0x0000008a00d27308 */ /* 0x0003620000000800 */
[----:B------:R-:W-:Y:S06]  /*13040*/  LDSM.16.MT88.4 R196, [R227+0x3080] ;  /* 0x00308000e3c4783b */ /* 0x000fec0000004200 */
[C---:B------:R-:W-:Y:S08]  /*13050*/  HMMA.16816.F32.BF16 R56, R152.reuse, R164, R56 ;  /* 0x000000a49838723c */ /* 0x040ff00000041838 */
[-C--:B------:R-:W-:Y:S08]  /*13060*/  HMMA.16816.F32.BF16 R60, R152, R166.reuse, R60 ;  /* 0x000000a6983c723c */ /* 0x080ff0000004183c */
[C---:B------:R-:W-:Y:S04]  /*13070*/  HMMA.16816.F32.BF16 R64, R144.reuse, R166, R64 ;  /* 0x000000a69040723c */ /* 0x040fe80000041840 */
[--C-:B-1----:R-:W-:Y:S01]  /*13080*/  FFMA.FTZ R138, R249, c[0x0][0x2d0], -R141.reuse ;  /* 0x0000b400f98a7a23 */ /* 0x102fe2000001088d */
[----:B------:R-:W-:Y:S01]  /*13090*/  MOV R249, R191 ;  /* 0x000000bf00f97202 */ /* 0x000fe20000000f00 */
[----:B------:R-:W-:Y:S01]  /*130a0*/  FFMA.FTZ R141, R248, c[0x0][0x2d0], -R141 ;  /* 0x0000b400f88d7a23 */ /* 0x000fe2000001088d */
[----:B------:R-:W-:Y:S01]  /*130b0*/  MOV R248, R190 ;  /* 0x000000be00f87202 */ /* 0x000fe20000000f00 */
[-C--:B--2---:R-:W-:Y:S01]  /*130c0*/  HMMA.16816.F32.BF16 R68, R144, R148.reuse, R68 ;  /* 0x000000949044723c */ /* 0x084fe20000041844 */
[----:B------:R1:W-:Y:S07]  /*130d0*/  MUFU.EX2 R209, R138 ;  /* 0x0000008a00d17308 */ /* 0x0003ee0000000800 */
[C---:B------:R-:W-:Y:S03]  /*130e0*/  HMMA.16816.F32.BF16 R72, R152.reuse, R148, R72 ;  /* 0x000000949848723c */ /* 0x040fe60000041848 */
[----:B------:R5:W2:Y:S05]  /*130f0*/  MUFU.EX2 R208, R141 ;  /* 0x0000008d00d07308 */ /* 0x000aaa0000000800 */
[-C--:B------:R-:W-:Y:S08]  /*13100*/  HMMA.16816.F32.BF16 R76, R152, R150.reuse, R76 ;  /* 0x00000096984c723c */ /* 0x080ff0000004184c */
[C---:B------:R-:W-:Y:S01]  /*13110*/  HMMA.16816.F32.BF16 R80, R144.reuse, R150, R80 ;  /* 0x000000969050723c */ /* 0x040fe20000041850 */
[----:B------:R-:W2:Y:S03]  /*13120*/  LDSM.16.MT88.4 R148, [R227+0x4080] ;  /* 0x00408000e394783b */ /* 0x000ea60000004200 */
[--C-:B-1----:R-:W-:Y:S01]  /*13130*/  FFMA.FTZ R138, R245, c[0x0][0x2d0], -R142.reuse ;  /* 0x0000b400f58a7a23 */ /* 0x102fe2000001088e */
[----:B------:R-:W-:Y:S01]  /*13140*/  MOV R245, R189 ;  /* 0x000000bd00f57202 */ /* 0x000fe20000000f00 */
[----:B------:R-:W-:Y:S01]  /*13150*/  FFMA.FTZ R142, R247, c[0x0][0x2d0], -R142 ;  /* 0x0000b400f78e7a23 */ /* 0x000fe2000001088e */
[----:B------:R-:W-:Y:S01]  /*13160*/  MOV R247, R188 ;  /* 0x000000bc00f77202 */ /* 0x000fe20000000f00 */
[-C--:B---3--:R-:W-:Y:S01]  /*13170*/  HMMA.16816.F32.BF16 R84, R144, R156.reuse, R84 ;  /* 0x0000009c9054723c */ /* 0x088fe20000041854 */
[----:B------:R1:W-:Y:S01]  /*13180*/  MUFU.EX2 R207, R138 ;  /* 0x0000008a00cf7308 */ /* 0x0003e20000000800 */
[----:B------:R-:W-:Y:S02]  /*13190*/  LDSM.16.MT88.4 R188, [R228+0x3080] ;  /* 0x00308000e4bc783b */ /* 0x000fe40000004200 */
[----:B-----5:R-:W-:Y:S04]  /*131a0*/  F2FP.BF16.PACK_AB R141, R210, R211 ;  /* 0x000000d3d28d723e */ /* 0x020fe800000010ff */
[C---:B------:R-:W-:Y:S03]  /*131b0*/  HMMA.16816.F32.BF16 R88, R152.reuse, R156, R88 ;  /* 0x0000009c9858723c */ /* 0x040fe60000041858 */
[----:B------:R2:W-:Y:S05]  /*131c0*/  MUFU.EX2 R206, R142 ;  /* 0x0000008e00ce7308 */ /* 0x0005ea0000000800 */
[-C--:B------:R-:W-:Y:S08]  /*131d0*/  HMMA.16816.F32.BF16 R92, R152, R158.reuse, R92 ;  /* 0x0000009e985c723c */ /* 0x080ff0000004185c */
[C---:B------:R-:W-:Y:S01]  /*131e0*/  HMMA.16816.F32.BF16 R96, R144.reuse, R158, R96 ;  /* 0x0000009e9060723c */ /* 0x040fe20000041860 */
[----:B------:R-:W3:Y:S03]  /*131f0*/  LDSM.16.MT88.4 R156, [R225+0x3080] ;  /* 0x00308000e19c783b */ /* 0x000ee60000004200 */
[--C-:B-1----:R-:W-:Y:S01]  /*13200*/  FFMA.FTZ R138, R219, c[0x0][0x2d0], -R143.reuse ;  /* 0x0000b400db8a7a23 */ /* 0x102fe2000001088f */
[----:B------:R-:W-:Y:S03]  /*13210*/  MOV R219, R187 ;  /* 0x000000bb00db7202 */ /* 0x000fe60000000f00 */
[-C--:B----4-:R-:W-:Y:S01]  /*13220*/  HMMA.16816.F32.BF16 R100, R144, R160.reuse, R100 ;  /* 0x000000a09064723c */ /* 0x090fe20000041864 */
[----:B------:R1:W-:Y:S03]  /*13230*/  MUFU.EX2 R205, R138 ;  /* 0x0000008a00cd7308 */ /* 0x0003e60000000800 */
[----:B--2---:R-:W-:Y:S04]  /*13240*/  F2FP.BF16.PACK_AB R142, R208, R209 ;  /* 0x000000d1d08e723e */ /* 0x004fe800000010ff */
[C---:B------:R-:W-:Y:S08]  /*13250*/  HMMA.16816.F32.BF16 R104, R152.reuse, R160, R104 ;  /* 0x000000a09868723c */ /* 0x040ff00000041868 */
[-C--:B------:R-:W-:Y:S08]  /*13260*/  HMMA.16816.F32.BF16 R108, R152, R162.reuse, R108 ;  /* 0x000000a2986c723c */ /* 0x080ff0000004186c */
[C---:B------:R-:W-:Y:S04]  /*13270*/  HMMA.16816.F32.BF16 R112, R144.reuse, R162, R112 ;  /* 0x000000a29070723c */ /* 0x040fe80000041870 */
[--C-:B-1----:R-:W-:Y:S01]  /*13280*/  FFMA.FTZ R138, R223, c[0x0][0x2d0], -R143.reuse ;  /* 0x0000b400df8a7a23 */ /* 0x102fe2000001088f */
[----:B------:R-:W-:Y:S03]  /*13290*/  MOV R223, R186 ;  /* 0x000000ba00df7202 */ /* 0x000fe60000000f00 */
[-C--:B------:R-:W-:Y:S01]  /*132a0*/  HMMA.16816.F32.BF16 R116, R144, R148.reuse, R116 ;  /* 0x000000949074723c */ /* 0x080fe20000041874 */
[----:B------:R1:W2:Y:S07]  /*132b0*/  MUFU.EX2 R204, R138 ;  /* 0x0000008a00cc7308 */ /* 0x0002ae0000000800 */
[C---:B------:R-:W-:Y:S08]  /*132c0*/  HMMA.16816.F32.BF16 R120, R152.reuse, R148, R120 ;  /* 0x000000949878723c */ /* 0x040ff00000041878 */
[-C--:B------:R-:W-:Y:S08]  /*132d0*/  HMMA.16816.F32.BF16 R124, R152, R150.reuse, R124 ;  /* 0x00000096987c723c */ /* 0x080ff0000004187c */
        /* <DEDUP_REMOVED lines=8> */
[----:B--2---:R-:W-:Y:S04]  /*13360*/  F2FP.BF16.PACK_AB R192, R204, R205 ;  /* 0x000000cdccc0723e */ /* 0x004fe800000010ff */
[----:B------:R2:W4:Y:S01]  /*13370*/  MUFU.EX2 R202, R143 ;  /* 0x0000008f00ca7308 */ /* 0x0005220000000800 */
[--C-:B-1----:R-:W-:Y:S01]  /*13380*/  FFMA.FTZ R138, R214, c[0x0][0x2d0], -R134.reuse ;  /* 0x0000b400d68a7a23 */ /* 0x102fe20000010886 */
[----:B------:R-:W-:Y:S08]  /*13390*/  MOV R214, R139 ;  /* 0x0000008b00d67202 */ /* 0x000ff00000000f00 */
[----:B------:R1:W-:Y:S01]  /*133a0*/  MUFU.EX2 R139, R138 ;  /* 0x0000008a008b7308 */ /* 0x0003e20000000800 */
[----:B--2---:R-:W-:Y:S02]  /*133b0*/  F2FP.BF16.PACK_AB R143, R206, R207 ;  /* 0x000000cfce8f723e */ /* 0x004fe400000010ff */
[----:B----4-:R-:W-:Y:S01]  /*133c0*/  F2FP.BF16.PACK_AB R194, R202, R203 ;  /* 0x000000cbcac2723e */ /* 0x010fe200000010ff */
[--C-:B-1----:R-:W-:Y:S01]  /*133d0*/  FFMA.FTZ R138, R212, c[0x0][0x2d0], -R134.reuse ;  /* 0x0000b400d48a7a23 */ /* 0x102fe20000010886 */
[----:B------:R-:W-:Y:S02]  /*133e0*/  MOV R212, R183 ;  /* 0x000000b700d47202 */ /* 0x000fe40000000f00 */
[----:B------:R-:W-:Y:S03]  /*133f0*/  MOV R183, R172 ;  /* 0x000000ac00b77202 */ /* 0x000fe60000000f00 */
[----:B------:R1:W2:Y:S02]  /*13400*/  MUFU.EX2 R200, R138 ;  /* 0x0000008a00c87308 */ /* 0x0002a40000000800 */
[--C-:B-1----:R-:W-:Y:S01]  /*13410*/  FFMA.FTZ R138, R213, c[0x0][0x2d0], -R134.reuse ;  /* 0x0000b400d58a7a23 */ /* 0x102fe20000010886 */
[----:B------:R-:W-:Y:S01]  /*13420*/  MOV R213, R182 ;  /* 0x000000b600d57202 */ /* 0x000fe20000000f00 */
[----:B------:R-:W-:Y:S01]  /*13430*/  FFMA.FTZ R134, R140, c[0x0][0x2d0], -R134 ;  /* 0x0000b4008c867a23 */ /* 0x000fe20000010886 */
[----:B------:R-:W-:Y:S02]  /*13440*/  MOV R182, R175 ;  /* 0x000000af00b67202 */ /* 0x000fe40000000f00 */
[----:B------:R-:W1:Y:S03]  /*13450*/  LDSM.16.MT88.4 R172, [R226+0x3080] ;  /* 0x00308000e2ac783b */ /* 0x000e660000004200 */
[----:B------:R-:W-:Y:S01]  /*13460*/  MUFU.EX2 R138, R138 ;  /* 0x0000008a008a7308 */ /* 0x000fe20000000800 */
[----:B------:R-:W-:Y:S02]  /*13470*/  F2FP.BF16.PACK_AB R140, R218, R215 ;  /* 0x000000d7da8c723e */ /* 0x000fe400000010ff */
[----:B--2---:R-:W-:Y:S05]  /*13480*/  F2FP.BF16.PACK_AB R193, R200, R139 ;  /* 0x0000008bc8c1723e */ /* 0x004fea00000010ff */
[-C--:B---3--:R-:W-:Y:S01]  /*13490*/  HMMA.16816.F32.BF16 R144, R140, R156.reuse, R4 ;  /* 0x0000009c8c90723c */ /* 0x088fe20000041804 */
[----:B------:R-:W2:Y:S01]  /*134a0*/  LDSM.16.MT88.4 R4, [R225+0x4880] ;  /* 0x00488000e104783b */ /* 0x000ea20000004200 */
        /* <DEDUP_REMOVED lines=8> */
[-C--:B-1----:R-:W-:Y:S01]  /*13530*/  HMMA.16816.F32.BF16 R160, R140, R172.reuse, R20 ;  /* 0x000000ac8ca0723c */ /* 0x082fe20000041814 */
[----:B------:R-:W5:Y:S06]  /*13540*/  LDL.LU R20, [R1+0x10] ;  /* 0x0000100001147983 */ /* 0x000f6c0000300800 */
[----:B------:R-:W-:Y:S01]  /*13550*/  MOV R21, R183 ;  /* 0x000000b700157202 */ /* 0x000fe20000000f00 */
[C---:B------:R-:W-:Y:S04]  /*13560*/  HMMA.16816.F32.BF16 R164, R192.reuse, R172, R24 ;  /* 0x000000acc0a4723c */ /* 0x040fe80000041818 */
[----:B------:R-:W-:Y:S02]  /*13570*/  MOV R23, R185 ;  /* 0x000000b900177202 */ /* 0x000fe40000000f00 */
[----:B------:R-:W-:Y:S02]  /*13580*/  MOV R22, R184 ;  /* 0x000000b800167202 */ /* 0x000fe40000000f00 */
[----:B------:R-:W-:Y:S04]  /*13590*/  MOV R24, R169 ;  /* 0x000000a900187202 */ /* 0x000fe80000000f00 */
[----:B------:R-:W-:Y:S02]  /*135a0*/  MOV R25, R168 ;  /* 0x000000a800197202 */ /* 0x000fe40000000f00 */
[-C--:B------:R-:W-:Y:S01]  /*135b0*/  HMMA.16816.F32.BF16 R168, R192, R174.reuse, R28 ;  /* 0x000000aec0a8723c */ /* 0x080fe2000004181c */
[----:B------:R-:W5:Y:S02]  /*135c0*/  LDL.LU R28, [R1+0x8] ;  /* 0x00000800011c7983 */ /* 0x000f640000300800 */
[----:B------:R-:W-:Y:S02]  /*135d0*/  MOV R27, R182 ;  /* 0x000000b6001b7202 */ /* 0x000fe40000000f00 */
[----:B------:R-:W-:Y:S02]  /*135e0*/  MOV R26, R181 ;  /* 0x000000b5001a7202 */ /* 0x000fe40000000f00 */
[----:B------:R-:W-:Y:S01]  /*135f0*/  MOV R30, R179 ;  /* 0x000000b3001e7202 */ /* 0x000fe20000000f00 */
[C---:B------:R-:W-:Y:S01]  /*13600*/  HMMA.16816.F32.BF16 R172, R140.reuse, R174, R32 ;  /* 0x000000ae8cac723c */ /* 0x040fe20000041820 */
[----:B------:R-:W5:Y:S03]  /*13610*/  LDL.LU R33, [R1+0xc] ;  /* 0x00000c0001217983 */ /* 0x000f660000300800 */
[----:B------:R-:W-:Y:S01]  /*13620*/  MOV R31, R178 ;  /* 0x000000b2001f7202 */ /* 0x000fe20000000f00 */
[----:B------:R-:W5:Y:S01]  /*13630*/  LDL.LU R35, [R1+0x4] ;  /* 0x0000040001237983 */ /* 0x000f620000300800 */
[----:B------:R-:W-:Y:S02]  /*13640*/  MOV R29, R180 ;  /* 0x000000b4001d7202 */ /* 0x000fe40000000f00 */
[----:B------:R-:W-:Y:S04]  /*13650*/  MOV R32, R177 ;  /* 0x000000b100207202 */ /* 0x000fe80000000f00 */
[----:B------:R-:W-:Y:S02]  /*13660*/  MOV R34, R176 ;  /* 0x000000b000227202 */ /* 0x000fe40000000f00 */
        /* <DEDUP_REMOVED lines=8> */
[-C--:B--2---:R-:W-:Y:S08]  /*136f0*/  HMMA.16816.F32.BF16 R68, R140, R4.reuse, R68 ;  /* 0x000000048c44723c */ /* 0x084ff00000041844 */
        /* <DEDUP_REMOVED lines=15> */
[----:B------:R-:W-:Y:S04]  /*137f0*/  FFMA.FTZ R4, R2, R28, R29 ;  /* 0x0000001c02047223 */ /* 0x000fe8000001001d */
        /* <DEDUP_REMOVED lines=44> */
[----:B------:R-:W-:Y:S01]  /*13ac0*/  FADD.FTZ R4, R203, R4 ;  /* 0x00000004cb047221 */ /* 0x000fe20000010000 */
[----:B------:R1:W-:Y:S01]  /*13ad0*/  STL [R1+0xc], R0 ;  /* 0x00000c0001007387 */ /* 0x0003e20000100800 */
[----:B------:R-:W-:Y:S02]  /*13ae0*/  FADD.FTZ R2, R200, R2 ;  /* 0x00000002c8027221 */ /* 0x000fe40000010000 */
[----:B------:R-:W-:Y:S01]  /*13af0*/  FADD.FTZ R4, R202, R4 ;  /* 0x00000004ca047221 */ /* 0x000fe20000010000 */
[----:B------:R2:W-:Y:S01]  /*13b00*/  STL [R1+0x4], R5 ;  /* 0x0000040501007387 */ /* 0x0005e20000100800 */
[----:B------:R-:W-:Y:S01]  /*13b10*/  FADD.FTZ R2, R138, R2 ;  /* 0x000000028a027221 */ /* 0x000fe20000010000 */
[----:B------:R-:W-:Y:S02]  /*13b20*/  MOV R138, R135 ;  /* 0x00000087008a7202 */ /* 0x000fe40000000f00 */
[----:B------:R2:W-:Y:S01]  /*13b30*/  STL [R1+0x8], R4 ;  /* 0x0000080401007387 */ /* 0x0005e20000100800 */
[----:B------:R-:W-:Y:S01]  /*13b40*/  FADD.FTZ R2, R134, R2 ;  /* 0x0000000286027221 */ /* 0x000fe20000010000 */
[----:B------:R-:W-:Y:S04]  /*13b50*/  MOV R134, R136 ;  /* 0x0000008800867202 */ /* 0x000fe80000000f00 */
[----:B------:R2:W-:Y:S01]  /*13b60*/  STL [R1+0x10], R2 ;  /* 0x0000100201007387 */ /* 0x0005e20000100800 */
[----:B-1----:R-:W-:Y:S04]  /*13b70*/  IADD3 R0, R242, -0x1, RZ ;  /* 0xfffffffff2007810 */ /* 0x002fe80007ffe0ff */
[----:B------:R-:W-:Y:S01]  /*13b80*/  MOV R242, R0 ;  /* 0x0000000000f27202 */ /* 0x000fe20000000f00 */
[----:B------:R-:W-:-:S05]  /*13b90*/  @P0 BRA `(.L_x_941) ;  /* 0xffffb53000000947 */ /* 0x000fca000383ffff */
.L_x_924:
[----:B-123--:R-:W2:Y:S04]  /*13ba0*/  LDL.LU R0, [R1+0xc] ;  /* 0x00000c0001007983 */ /* 0x00eea80000300800 */
        /* <DEDUP_REMOVED lines=26> */
[----:B------:R-:W-:Y:S01]  /*13d50*/  FSETP.NE.FTZ.AND P2, PT, R9, RZ, PT ;  /* 0x000000ff0900720b */ /* 0x000fe20003f55000 */
[----:B----4-:R-:W-:-:S03]  /*13d60*/  FADD.FTZ R8, R2, R8 ;  /* 0x0000000802087221 */ /* 0x010fc60000010000 */
[----:B------:R-:W-:Y:S02]  /*13d70*/  FSETP.NE.FTZ.AND P1, PT, R6, RZ, PT ;  /* 0x000000ff0600720b */ /* 0x000fe40003f35000 */
[----:B------:R-:W-:-:S03]  /*13d80*/  MOV R2, RZ ;  /* 0x000000ff00027202 */ /* 0x000fc60000000f00 */
[----:B------:R-:W1:Y:S01]  /*13d90*/  @P3 MUFU.RCP R0, R5 ;  /* 0x0000000500003308 */ /* 0x000e620000001000 */
[----:B------:R-:W-:-:S07]  /*13da0*/  FSETP.NE.FTZ.AND P0, PT, R8, RZ, PT ;  /* 0x000000ff0800720b */ /* 0x000fce0003f15000 */
[----:B------:R-:W-:Y:S01]  /*13db0*/  @P2 MUFU.RCP R4, R9 ;  /* 0x0000000900042308 */ /* 0x000fe20000001000 */
[----:B-1----:R-:W-:-:S07]  /*13dc0*/  FMUL.FTZ R144, R0, R144 ;  /* 0x0000009000907220 */ /* 0x002fce0000410000 */
        /* <DEDUP_REMOVED lines=19> */
[C---:B------:R-:W-:Y:S01]  /*13f00*/  FMUL.FTZ R68, R0.reuse, R68 ;  /* 0x0000004400447220 */ /* 0x040fe20000410000 */
[----:B------:R-:W-:Y:S01]  /*13f10*/  @P0 MUFU.LG2 R6, R8 ;  /* 0x0000000800060308 */ /* 0x000fe20000000c00 */
        /* <DEDUP_REMOVED lines=16> */
[----:B-1----:R-:W-:-:S02]  /*14020*/  FMUL.FTZ R148, R2, R148 ;  /* 0x0000009402947220 */ /* 0x002fc40000410000 */
[C---:B------:R-:W-:Y:S02]  /*14030*/  FMUL.FTZ R149, R2.reuse, R149 ;  /* 0x0000009502957220 */ /* 0x040fe40000410000 */
[C---:B------:R-:W-:Y:S01]  /*14040*/  FMUL.FTZ R152, R2.reuse, R152 ;  /* 0x0000009802987220 */ /* 0x040fe20000410000 */
[----:B------:R1:W2:Y:S01]  /*14050*/  @P0 MUFU.RCP R0, R8 ;  /* 0x0000000800000308 */ /* 0x0002a20000001000 */
[C---:B------:R-:W-:Y:S02]  /*14060*/  FMUL.FTZ R153, R2.reuse, R153 ;  /* 0x0000009902997220 */ /* 0x040fe40000410000 */
[C---:B------:R-:W-:Y:S02]  /*14070*/  FMUL.FTZ R164, R2.reuse, R164 ;  /* 0x000000a402a47220 */ /* 0x040fe40000410000 */
[C---:B------:R-:W-:Y:S02]  /*14080*/  FMUL.FTZ R165, R2.reuse, R165 ;  /* 0x000000a502a57220 */ /* 0x040fe40000410000 */
[----:B------:R-:W-:-:S02]  /*14090*/  FMUL.FTZ R168, R2, R168 ;  /* 0x000000a802a87220 */ /* 0x000fc40000410000 */
[C---:B------:R-:W-:Y:S02]  /*140a0*/  FMUL.FTZ R169, R2.reuse, R169 ;  /* 0x000000a902a97220 */ /* 0x040fe40000410000 */
[C---:B------:R-:W-:Y:S02]  /*140b0*/  FMUL.FTZ R180, R2.reuse, R180 ;  /* 0x000000b402b47220 */ /* 0x040fe40000410000 */
[C---:B------:R-:W-:Y:S02]  /*140c0*/  FMUL.FTZ R181, R2.reuse, R181 ;  /* 0x000000b502b57220 */ /* 0x040fe40000410000 */
[C---:B------:R-:W-:Y:S01]  /*140d0*/  FMUL.FTZ R184, R2.reuse, R184 ;  /* 0x000000b802b87220 */ /* 0x040fe20000410000 */
[----:B-1----:R-:W-:Y:S01]  /*140e0*/  @P0 MOV R8, 0x3f317218 ;  /* 0x3f31721800080802 */ /* 0x002fe20000000f00 */
        /* <DEDUP_REMOVED lines=55> */
[C---:B--2---:R-:W-:Y:S02]  /*14460*/  FMUL.FTZ R150, R0.reuse, R150 ;  /* 0x0000009600967220 */ /* 0x044fe40000410000 */
        /* <DEDUP_REMOVED lines=30> */
[----:B------:R-:W-:Y:S01]  /*14650*/  FMUL.FTZ R127, R0, R127 ;  /* 0x0000007f007f7220 */ /* 0x000fe20000410000 */
[----:B------:R-:W-:Y:S01]  /*14660*/  @P1 MOV R0, 0x3f317218 ;  /* 0x3f31721800001802 */ /* 0x000fe20000000f00 */
[----:B------:R-:W-:-:S02]  /*14670*/  @P2 FMUL.FTZ R5, R2, c[0x0][0x2d0] ;  /* 0x0000b40002052a20 */ /* 0x000fc40000410000 */
[----:B------:R-:W-:Y:S02]  /*14680*/  @P3 FMUL.FTZ R10, R4, c[0x0][0x2d0] ;  /* 0x0000b400040a3a20 */ /* 0x000fe40000410000 */
[----:B------:R-:W-:Y:S02]  /*14690*/  @P1 FMUL.FTZ R2, R0, c[0x0][0x2d0] ;  /* 0x0000b40000021a20 */ /* 0x000fe40000410000 */
[----:B------:R-:W-:Y:S02]  /*146a0*/  @P3 FMUL.FTZ R11, R11, 0.69314718246459960938 ;  /* 0x3f3172180b0b3820 */ /* 0x000fe40000410000 */
[----:B------:R-:W-:Y:S02]  /*146b0*/  @P2 FMUL.FTZ R9, R9, 0.69314718246459960938 ;  /* 0x3f31721809092820 */ /* 0x000fe40000410000 */
[----:B------:R-:W-:Y:S02]  /*146c0*/  @P1 FMUL.FTZ R7, R7, 0.69314718246459960938 ;  /* 0x3f31721807071820 */ /* 0x000fe40000410000 */
[----:B------:R-:W-:-:S02]  /*146d0*/  @P0 FMUL.FTZ R4, R6, 0.69314718246459960938 ;  /* 0x3f31721806040820 */ /* 0x000fc40000410000 */
[----:B------:R-:W-:Y:S02]  /*146e0*/  @P0 FMUL.FTZ R0, R8, c[0x0][0x2d0] ;  /* 0x0000b40008000a20 */ /* 0x000fe40000410000 */
[----:B------:R-:W-:Y:S02]  /*146f0*/  @P3 FFMA.FTZ R38, R10, R137, R11 ;  /* 0x000000890a263223 */ /* 0x000fe4000001000b */
[----:B------:R-:W-:Y:S02]  /*14700*/  @P2 FFMA.FTZ R39, R5, R136, R9 ;  /* 0x0000008805272223 */ /* 0x000fe40000010009 */
[----:B------:R-:W-:Y:S02]  /*14710*/  @P1 FFMA.FTZ R40, R2, R135, R7 ;  /* 0x0000008702281223 */ /* 0x000fe40000010007 */
[----:B------:R-:W-:Y:S02]  /*14720*/  @P0 FFMA.FTZ R41, R0, R3, R4 ;  /* 0x0000000300290223 */ /* 0x000fe40000010004 */
.L_x_880:
[----:B------:R-:W-:Y:S05]  /*14730*/  @P4 BRA `(.L_x_942) ;  /* 0x00001ae000004947 */ /* 0x000fea0003800000 */
[----:B------:R-:W1:Y:S01]  /*14740*/  S2R R13, SR_TID.X ;  /* 0x00000000000d7919 */ /* 0x000e620000002100 */
[----:B------:R-:W-:Y:S01]  /*14750*/  F2FP.BF16.PACK_AB R43, R43, R52 ;  /* 0x000000342b2b723e */ /* 0x000fe200000010ff */
[----:B------:R-:W-:Y:S01]  /*14760*/  BSSY B0, `(.L_x_943) ;  /* 0x0000134000007945 */ /* 0x000fe20003800000 */
[----:B------:R-:W-:Y:S01]  /*14770*/  F2FP.BF16.PACK_AB R36, R36, R80 ;  /* 0x000000502424723e */ /* 0x000fe200000010ff */
[----:B------:R-:W2:Y:S01]  /*14780*/  S2R R20, SR_CTAID.Y ;  /* 0x0000000000147919 */ /* 0x000ea20000002600 */
[----:B------:R-:W-:Y:S01]  /*14790*/  F2FP.BF16.PACK_AB R54, R55, R54 ;  /* 0x000000363736723e */ /* 0x000fe200000010ff */
[----:B------:R-:W-:Y:S01]  /*147a0*/  IMAD.MOV.U32 R55, RZ, RZ, c[0x0][0x4e8] ;  /* 0x00013a00ff377624 */ /* 0x000fe200078e00ff */
[----:B------:R-:W-:Y:S01]  /*147b0*/  F2FP.BF16.PACK_AB R47, R47, R144 ;  /* 0x000000902f2f723e */ /* 0x000fe200000010ff */
[----:B------:R-:W3:Y:S01]  /*147c0*/  S2R R14, SR_CTAID.Z ;  /* 0x00000000000e7919 */ /* 0x000ee20000002700 */
[----:B------:R-:W-:-:S02]  /*147d0*/  F2FP.BF16.PACK_AB R146, R147, R146 ;  /* 0x000000929392723e */ /* 0x000fc400000010ff */
[C---:B------:R-:W-:Y:S01]  /*147e0*/  ISETP.NE.AND P0, PT, R55.reuse, 0x1, PT ;  /* 0x000000013700780c */ /* 0x040fe20003f05270 */
[----:B------:R-:W4:Y:S01]  /*147f0*/  S2R R80, SR_CTAID.X ;  /* 0x0000000000507919 */ /* 0x000f220000002500 */
[----:B------:R-:W-:Y:S01]  /*14800*/  IMAD R55, R55, c[0x0][0x388], RZ ;  /* 0x0000e20037377a24 */ /* 0x000fe200078e02ff */
[----:B------:R-:W-:Y:S02]  /*14810*/  F2FP.BF16.PACK_AB R45, R45, R156 ;  /* 0x0000009c2d2d723e */ /* 0x000fe400000010ff */
[----:B------:R-:W-:Y:S01]  /*14820*/  BAR.SYNC.DEFER_BLOCKING 0x1, 0x80 ;  /* 0x0042000000007b1d */ /* 0x000fe20000010000 */
[----:B------:R-:W-:Y:S02]  /*14830*/  F2FP.BF16.PACK_AB R158, R159, R158 ;  /* 0x0000009e9f9e723e */ /* 0x000fe400000010ff */
[----:B------:R-:W-:Y:S02]  /*14840*/  F2FP.BF16.PACK_AB R148, R149, R148 ;  /* 0x000000949594723e */ /* 0x000fe400000010ff */
[----:B------:R-:W-:-:S02]  /*14850*/  F2FP.BF16.PACK_AB R150, R151, R150 ;  /* 0x000000969796723e */ /* 0x000fc400000010ff */
[----:B------:R-:W-:Y:S02]  /*14860*/  F2FP.BF16.PACK_AB R152, R153, R152 ;  /* 0x000000989998723e */ /* 0x000fe400000010ff */
[----:B-1----:R-:W-:Y:S02]  /*14870*/  SHF.R.S32.HI R19, RZ, 0x1f, R13 ;  /* 0x0000001fff137819 */ /* 0x002fe4000001140d */
[----:B------:R-:W-:Y:S01]  /*14880*/  F2FP.BF16.PACK_AB R154, R155, R154 ;  /* 0x0000009a9b9a723e */ /* 0x000fe200000010ff */
[----:B--2---:R-:W-:Y:S01]  /*14890*/  IMAD.WIDE.U32 R16, R20, c[0x0][0x490], RZ ;  /* 0x0001240014107a25 */ /* 0x004fe200078e00ff */
[----:B------:R-:W-:Y:S02]  /*148a0*/  SHF.R.S32.HI R0, RZ, 0x1f, R20 ;  /* 0x0000001fff007819 */ /* 0x000fe40000011414 */
[CC--:B------:R-:W-:Y:S02]  /*148b0*/  LEA.HI R2, R19.reuse, R13.reuse, RZ, 0x2 ;  /* 0x0000000d13027211 */ /* 0x0c0fe400078f10ff */
[CC--:B------:R-:W-:Y:S01]  /*148c0*/  LEA.HI R7, R19.reuse, R13.reuse, RZ, 0x5 ;  /* 0x0000000d13077211 */ /* 0x0c0fe200078f28ff */
[C---:B------:R-:W-:Y:S01]  /*148d0*/  IMAD R4, R0.reuse, c[0x0][0x490], RZ ;  /* 0x0001240000047a24 */ /* 0x040fe200078e02ff */
[----:B------:R-:W-:Y:S01]  /*148e0*/  LEA.HI R10, R19, R13, RZ, 0x3 ;  /* 0x0000000d130a7211 */ /* 0x000fe200078f18ff */
[----:B------:R-:W-:Y:S01]  /*148f0*/  IMAD R3, R0, c[0x0][0x3e8], RZ ;  /* 0x0000fa0000037a24 */ /* 0x000fe200078e02ff */
[----:B------:R-:W-:Y:S01]  /*14900*/  SHF.R.S32.HI R8, RZ, 0x2, R2 ;  /* 0x00000002ff087819 */ /* 0x000fe20000011402 */
[C---:B------:R-:W-:Y:S01]  /*14910*/  IMAD R4, R20.reuse, c[0x0][0x494], R4 ;  /* 0x0001250014047a24 */ /* 0x040fe200078e0204 */
[----:B------:R-:W-:Y:S01]  /*14920*/  SHF.R.S32.HI R0, RZ, 0x1f, R2 ;  /* 0x0000001fff007819 */ /* 0x000fe20000011402 */
[----:B------:R-:W-:Y:S01]  /*14930*/  IMAD R3, R20, c[0x0][0x3ec], R3 ;  /* 0x0000fb0014037a24 */ /* 0x000fe200078e0203 */
[----:B------:R-:W-:Y:S01]  /*14940*/  LOP3.LUT R11, R7, 0xffffffe0, RZ, 0xc0, !PT ;  /* 0xffffffe0070b7812 */ /* 0x000fe200078ec0ff */
[----:B------:R-:W-:Y:S01]  /*14950*/  IMAD.IADD R5, R17, 0x1, R4 ;  /* 0x0000000111057824 */ /* 0x000fe200078e0204 */
[----:B------:R-:W-:Y:S01]  /*14960*/  LOP3.LUT R12, R10, 0xfffffff8, RZ, 0xc0, !PT ;  /* 0xfffffff80a0c7812 */ /* 0x000fe200078ec0ff */
[----:B------:R-:W-:Y:S01]  /*14970*/  IMAD.MOV.U32 R4, RZ, RZ, R16 ;  /* 0x000000ffff047224 */ /* 0x000fe200078e0010 */
[----:B------:R-:W-:Y:S01]  /*14980*/  LEA.HI R6, R0, R8, RZ, 0x3 ;  /* 0x0000000800067211 */ /* 0x000fe200078f18ff */
[C---:B------:R-:W-:Y:S01]  /*14990*/  IMAD.IADD R0, R13.reuse, 0x1, -R11 ;  /* 0x000000010d007824 */ /* 0x040fe200078e0a0b */
[----:B------:R-:W-:Y:S01]  /*149a0*/  LOP3.LUT R2, R2, 0xfffffffc, RZ, 0xc0, !PT ;  /* 0xfffffffc02027812 */ /* 0x000fe200078ec0ff */
[----:B------:R-:W-:Y:S01]  /*149b0*/  IMAD.IADD R11, R13, 0x1, -R12 ;  /* 0x000000010d0b7824 */ /* 0x000fe200078e0a0c */
[----:B------:R-:W-:Y:S01]  /*149c0*/  LOP3.LUT R6, R6, 0xfffffff8, RZ, 0xc0, !PT ;  /* 0xfffffff806067812 */ /* 0x000fe200078ec0ff */
[----:B------:R-:W-:Y:S01]  /*149d0*/  IMAD.WIDE.U32 R20, R20, c[0x0][0x3e8], RZ ;  /* 0x0000fa0014147a25 */ /* 0x000fe200078e00ff */
[----:B------:R-:W-:-:S02]  /*149e0*/  SHF.R.S32.HI R12, RZ, 0x1f, R0 ;  /* 0x0000001fff0c7819 */ /* 0x000fc40000011400 */
[----:B------:R-:W-:Y:S01]  /*149f0*/  LEA.HI R19, R19, R13, RZ, 0x6 ;  /* 0x0000000d13137211 */ /* 0x000fe200078f30ff */
[----:B------:R-:W-:Y:S01]  /*14a00*/  IMAD.IADD R9, R13, 0x1, -R2 ;  /* 0x000000010d097824 */ /* 0x000fe200078e0a02 */
[----:B---3--:R-:W-:Y:S01]  /*14a10*/  SHF.R.S32.HI R13, RZ, 0x1f, R14 ;  /* 0x0000001fff0d7819 */ /* 0x008fe2000001140e */
[----:B------:R-:W-:Y:S01]  /*14a20*/  IMAD.IADD R8, R8, 0x1, -R6 ;  /* 0x0000000108087824 */ /* 0x000fe200078e0a06 */
[----:B------:R-:W-:Y:S01]  /*14a30*/  LOP3.LUT P3, RZ, R0, 0x3, RZ, 0xc0, !PT ;  /* 0x0000000300ff7812 */ /* 0x000fe2000786c0ff */
[----:B------:R-:W-:Y:S01]  /*14a40*/  IMAD.IADD R3, R21, 0x1, R3 ;  /* 0x0000000115037824 */ /* 0x000fe200078e0203 */
[----:B------:R-:W-:Y:S01]  /*14a50*/  LEA.HI R16, R12, R0, RZ, 0x2 ;  /* 0x000000000c107211 */ /* 0x000fe200078f10ff */
[C---:B------:R-:W-:Y:S01]  /*14a60*/  IMAD R22, R13.reuse, c[0x0][0x498], RZ ;  /* 0x000126000d167a24 */ /* 0x040fe200078e02ff */
[--C-:B------:R-:W-:Y:S01]  /*14a70*/  SHF.R.S32.HI R6, RZ, 0x5, R7.reuse ;  /* 0x00000005ff067819 */ /* 0x100fe20000011407 */
[----:B------:R-:W-:Y:S01]  /*14a80*/  IMAD R17, R13, c[0x0][0x3f0], RZ ;  /* 0x0000fc000d117a24 */ /* 0x000fe200078e02ff */
[----:B------:R-:W-:Y:S01]  /*14a90*/  SHF.R.S32.HI R0, RZ, 0x1f, R7 ;  /* 0x0000001fff007819 */ /* 0x000fe20000011407 */
[----:B------:R-:W-:Y:S01]  /*14aa0*/  IMAD.MOV.U32 R2, RZ, RZ, R20 ;  /* 0x000000ffff027224 */ /* 0x000fe200078e0014 */
[----:B------:R-:W-:Y:S01]  /*14ab0*/  SHF.R.S32.HI R52, RZ, 0x3, R10 ;  /* 0x00000003ff347819 */ /* 0x000fe2000001140a */
[----:B------:R-:W-:Y:S01]  /*14ac0*/  IMAD.WIDE.U32 R20, R14, c[0x0][0x498], R4 ;  /* 0x000126000e147a25 */ /* 0x000fe200078e0004 */
[----:B------:R-:W-:-:S02]  /*14ad0*/  LEA.HI R0, R0, R6, RZ, 0x2 ;  /* 0x0000000600007211 */ /* 0x000fc400078f10ff */
[----:B------:R-:W-:Y:S01]  /*14ae0*/  F2FP.BF16.PACK_AB R49, R49, R160 ;  /* 0x000000a03131723e */ /* 0x000fe200000010ff */
[----:B------:R-:W-:Y:S01]  /*14af0*/  IMAD.SHL.U32 R4, R52, 0x40, RZ ;  /* 0x0000004034047824 */ /* 0x000fe200078e00ff */
[----:B------:R-:W-:Y:S01]  /*14b00*/  F2FP.BF16.PACK_AB R162, R163, R162 ;  /* 0x000000a2a3a2723e */ /* 0x000fe200000010ff */
[----:B------:R-:W-:Y:S01]  /*14b10*/  IMAD R22, R14, c[0x0][0x49c], R22 ;  /* 0x000127000e167a24 */ /* 0x000fe200078e0216 */
[----:B------:R-:W-:Y:S01]  /*14b20*/  F2FP.BF16.PACK_AB R48, R48, R172 ;  /* 0x000000ac3030723e */ /* 0x000fe200000010ff */
[C---:B------:R-:W-:Y:S01]  /*14b30*/  IMAD R17, R14.reuse, c[0x0][0x3f4], R17 ;  /* 0x0000fd000e117a24 */ /* 0x040fe200078e0211 */
[----:B------:R-:W-:Y:S01]  /*14b40*/  F2FP.BF16.PACK_AB R174, R175, R174 ;  /* 0x000000aeafae723e */ /* 0x000fe200000010ff */
[----:B------:R-:W-:Y:S01]  /*14b50*/  IMAD.WIDE.U32 R14, R14, c[0x0][0x3f0], R2 ;  /* 0x0000fc000e0e7a25 */ /* 0x000fe200078e0002 */
[----:B------:R-:W-:Y:S02]  /*14b60*/  LOP3.LUT R3, R0, 0xffffffc, RZ, 0xc0, !PT ;  /* 0x0ffffffc00037812 */ /* 0x000fe400078ec0ff */
[----:B------:R-:W-:Y:S01]  /*14b70*/  LEA.HI R2, R9, R9, RZ, 0x1 ;  /* 0x0000000909027211 */ /* 0x000fe200078f08ff */
[----:B------:R-:W-:Y:S01]  /*14b80*/  IMAD.SHL.U32 R12, R11, 0x8, RZ ;  /* 0x000000080b0c7824 */ /* 0x000fe200078e00ff */
[----:B------:R-:W-:Y:S01]  /*14b90*/  LOP3.LUT R0, R4, 0x1c0, RZ, 0xc0, !PT ;  /* 0x000001c004007812 */ /* 0x000fe200078ec0ff */
[----:B------:R-:W-:Y:S01]  /*14ba0*/  IMAD.IADD R7, R6, 0x1, -R3 ;  /* 0x0000000106077824 */ /* 0x000fe200078e0a03 */
[----:B------:R-:W-:Y:S01]  /*14bb0*/  LOP3.LUT R4, R2, 0x1ffffffe, RZ, 0xc0, !PT ;  /* 0x1ffffffe02047812 */ /* 0x000fe200078ec0ff */
[----:B------:R-:W-:Y:S01]  /*14bc0*/  IMAD R18, R6, 0x200, R9 ;  /* 0x0000020006127824 */ /* 0x000fe200078e0209 */
[----:B------:R-:W-:Y:S01]  /*14bd0*/  SHF.R.U32.HI R5, RZ, 0x3, R0 ;  /* 0x00000003ff057819 */ /* 0x000fe20000011600 */
[----:B------:R-:W-:Y:S01]  /*14be0*/  IMAD.SHL.U32 R6, R8, 0x40, RZ ;  /* 0x0000004008067824 */ /* 0x000fe200078e00ff */
[----:B------:R-:W-:Y:S01]  /*14bf0*/  LOP3.LUT R3, R0, 0x38, R12, 0xf8, !PT ;  /* 0x0000003800037812 */ /* 0x000fe200078ef80c */
[----:B------:R-:W-:Y:S01]  /*14c00*/  IMAD.SHL.U32 R0, R2, 0x20, RZ ;  /* 0x0000002002007824 */ /* 0x000fe200078e00ff */
[----:B------:R-:W-:Y:S01]  /*14c10*/  F2FP.BF16.PACK_AB R164, R165, R164 ;  /* 0x000000a4a5a4723e */ /* 0x000fe200000010ff */
[----:B------:R-:W-:Y:S01]  /*14c20*/  IMAD.IADD R9, R9, 0x1, -R4 ;  /* 0x0000000109097824 */ /* 0x000fe200078e0a04 */
[----:B------:R-:W-:-:S02]  /*14c30*/  LOP3.LUT R4, R8, 0x1, RZ, 0xc0, !PT ;  /* 0x0000000108047812 */ /* 0x000fc400078ec0ff */
[----:B------:R-:W-:Y:S01]  /*14c40*/  LOP3.LUT R2, R0, 0xffffffc0, RZ, 0xc0, !PT ;  /* 0xffffffc000027812 */ /* 0x000fe200078ec0ff */
[----:B------:R-:W-:Y:S01]  /*14c50*/  IMAD R0, R11, 0x10, R52 ;  /* 0x000000100b007824 */ /* 0x000fe200078e0234 */
[----:B------:R-:W-:Y:S02]  /*14c60*/  ISETP.NE.U32.AND P4, PT, R4, 0x1, PT ;  /* 0x000000010400780c */ /* 0x000fe40003f85070 */
[----:B------:R-:W-:Y:S01]  /*14c70*/  LOP3.LUT R13, R3, R5, RZ, 0x3c, !PT ;  /* 0x00000005030d7212 */ /* 0x000fe200078e3cff */
[----:B----4-:R-:W-:Y:S01]  /*14c80*/  IMAD R4, R80, 0x80, R0 ;  /* 0x0000008050047824 */ /* 0x010fe200078e0200 */
[----:B------:R-:W-:Y:S01]  /*14c90*/  SHF.R.S32.HI R3, RZ, 0x2, R16 ;  /* 0x00000002ff037819 */ /* 0x000fe20000011410 */
[----:B------:R-:W-:Y:S01]  /*14ca0*/  IMAD R10, R9, 0x8, R2 ;  /* 0x00000008090a7824 */ /* 0x000fe200078e0202 */
[----:B------:R-:W-:Y:S01]  /*14cb0*/  R2P PR, R8, 0x6 ;  /* 0x0000000608007804 */ /* 0x000fe20000000000 */
[----:B------:R-:W-:Y:S01]  /*14cc0*/  @P0 IMAD.HI.U32 R8, R4, c[0x0][0x4ec], RZ ;  /* 0x00013b0004080a27 */ /* 0x000fe200078e00ff */
[----:B------:R-:W-:-:S02]  /*14cd0*/  LOP3.LUT R6, R6, 0x1c0, RZ, 0xc0, !PT ;  /* 0x000001c006067812 */ /* 0x000fc400078ec0ff */
[----:B------:R-:W-:Y:S01]  /*14ce0*/  F2FP.BF16.PACK_AB R166, R167, R166 ;  /* 0x000000a6a7a6723e */ /* 0x000fe200000010ff */
[----:B------:R-:W-:Y:S01]  /*14cf0*/  IMAD R5, R7, 0x10, R3 ;  /* 0x0000001007057824 */ /* 0x000fe200078e0203 */
[----:B------:R-:W-:Y:S01]  /*14d00*/  LEA.HI R9, R6, R6, RZ, 0x1d ;  /* 0x0000000606097211 */ /* 0x000fe200078fe8ff */
[----:B------:R-:W-:Y:S01]  /*14d10*/  IMAD.SHL.U32 R7, R19, 0x8, RZ ;  /* 0x0000000813077824 */ /* 0x000fe200078e00ff */
[----:B------:R-:W-:Y:S01]  /*14d20*/  F2FP.BF16.PACK_AB R168, R169, R168 ;  /* 0x000000a8a9a8723e */ /* 0x000fe200000010ff */
[----:B------:R-:W-:Y:S01]  /*14d30*/  IMAD.MOV.U32 R0, RZ, RZ, R4 ;  /* 0x000000ffff007224 */ /* 0x000fe200078e0004 */
[----:B------:R-:W-:Y:S01]  /*14d40*/  @P0 SHF.R.U32.HI R0, RZ, c[0x0][0x4f0], R8 ;  /* 0x00013c00ff000a19 */ /* 0x000fe20000011608 */
[----:B------:R-:W-:Y:S01]  /*14d50*/  IMAD.IADD R11, R5, 0x1, R10 ;  /* 0x00000001050b7824 */ /* 0x000fe200078e020a */
[----:B------:R-:W-:Y:S01]  /*14d60*/  LOP3.LUT R13, R13, 0x7ffffe00, R7, 0xf8, !PT ;  /* 0x7ffffe000d0d7812 */ /* 0x000fe200078ef807 */
[----:B------:R-:W-:Y:S01]  /*14d70*/  IMAD R5, R80, 0x80, R5 ;  /* 0x0000008050057824 */ /* 0x000fe200078e0205 */
[----:B------:R-:W-:Y:S01]  /*14d80*/  SHF.R.S32.HI R7, RZ, 0x1f, R0 ;  /* 0x0000001fff077819 */ /* 0x000fe20000011400 */
[----:B------:R-:W-:Y:S01]  /*14d90*/  IMAD.IADD R3, R15, 0x1, R17 ;  /* 0x000000010f037824 */ /* 0x000fe200078e0211 */
[----:B------:R-:W-:Y:S01]  /*14da0*/  F2FP.BF16.PACK_AB R170, R171, R170 ;  /* 0x000000aaabaa723e */ /* 0x000fe200000010ff */
[----:B------:R-:W-:Y:S01]  /*14db0*/  IMAD.MOV.U32 R2, RZ, RZ, R14 ;  /* 0x000000ffff027224 */ /* 0x000fe200078e000e */
[----:B------:R-:W-:Y:S01]  /*14dc0*/  IADD3 R8, R5, 0x8, RZ ;  /* 0x0000000805087810 */ /* 0x000fe20007ffe0ff */
[----:B------:R-:W-:Y:S01]  /*14dd0*/  IMAD R7, R7, c[0x0][0x3e0], RZ ;  /* 0x0000f80007077a24 */ /* 0x000fe200078e02ff */
[-C--:B------:R-:W-:Y:S01]  /*14de0*/  ISETP.GE.OR P6, PT, R5, R55.reuse, P3 ;  /* 0x000000370500720c */ /* 0x080fe20001fc6670 */
[----:B------:R-:W-:Y:S01]  /*14df0*/  IMAD.MOV R6, RZ, RZ, -R0 ;  /* 0x000000ffff067224 */ /* 0x000fe200078e0a00 */
[----:B------:R-:W-:Y:S01]  /*14e00*/  ISETP.GE.OR P5, PT, R8, R55, P3 ;  /* 0x000000370800720c */ /* 0x000fe20001fa6670 */
[----:B------:R-:W-:Y:S01]  /*14e10*/  IMAD.U32 R10, R18, 0x2, R9 ;  /* 0x00000002120a7824 */ /* 0x000fe200078e0009 */
[----:B------:R-:W-:Y:S01]  /*14e20*/  F2FP.BF16.PACK_AB R46, R46, R176 ;  /* 0x000000b02e2e723e */ /* 0x000fe200000010ff */
[----:B------:R-:W-:Y:S01]  /*14e30*/  IMAD.WIDE.U32 R8, R0, c[0x0][0x3e0], R2 ;  /* 0x0000f80000087a25 */ /* 0x000fe200078e0002 */
[----:B------:R-:W-:-:S02]  /*14e40*/  F2FP.BF16.PACK_AB R178, R179, R178 ;  /* 0x000000b2b3b2723e */ /* 0x000fc400000010ff */
[----:B------:R-:W-:Y:S01]  /*14e50*/  F2FP.BF16.PACK_AB R44, R44, R188 ;  /* 0x000000bc2c2c723e */ /* 0x000fe200000010ff */
[----:B------:R-:W-:Y:S01]  /*14e60*/  IMAD R7, R0, c[0x0][0x3e4], R7 ;  /* 0x0000f90000077a24 */ /* 0x000fe200078e0207 */
[----:B------:R-:W-:Y:S01]  /*14e70*/  F2FP.BF16.PACK_AB R190, R191, R190 ;  /* 0x000000bebfbe723e */ /* 0x000fe200000010ff */
[----:B------:R-:W-:Y:S01]  /*14e80*/  IMAD R18, R6, c[0x0][0x4e8], R4 ;  /* 0x00013a0006127a24 */ /* 0x000fe200078e0204 */
[----:B------:R-:W-:Y:S01]  /*14e90*/  F2FP.BF16.PACK_AB R180, R181, R180 ;  /* 0x000000b4b5b4723e */ /* 0x000fe200000010ff */
[----:B------:R-:W-:Y:S01]  /*14ea0*/  IMAD.SHL.U32 R0, R10, 0x2, RZ ;  /* 0x000000020a007824 */ /* 0x000fe200078e00ff */
[C---:B------:R-:W-:Y:S01]  /*14eb0*/  IADD3 R10, R5.reuse, 0x40, RZ ;  /* 0x00000040050a7810 */ /* 0x040fe20007ffe0ff */
[----:B------:R-:W-:Y:S01]  /*14ec0*/  IMAD R6, R80, 0x80, R11 ;  /* 0x0000008050067824 */ /* 0x000fe200078e020b */
[----:B------:R-:W-:Y:S02]  /*14ed0*/  IADD3 R5, R5, 0x48, RZ ;  /* 0x0000004805057810 */ /* 0x000fe40007ffe0ff */
[----:B------:R-:W-:Y:S01]  /*14ee0*/  IADD3 R11, R0, 0x80, RZ ;  /* 0x00000080000b7810 */ /* 0x000fe20007ffe0ff */
[----:B------:R-:W-:Y:S01]  /*14ef0*/  @P0 IMAD.HI.U32 R4, R6, c[0x0][0x4ec], RZ ;  /* 0x00013b0006040a27 */ /* 0x000fe200078e00ff */
[----:B------:R-:W-:Y:S01]  /*14f00*/  IADD3 R2, R0, 0x70, RZ ;  /* 0x0000007000027810 */ /* 0x000fe20007ffe0ff */
[----:B------:R-:W-:Y:S01]  /*14f10*/  STS [R0+0x80], R47 ;  /* 0x0000802f00007388 */ /* 0x000fe20000000800 */
[----:B------:R-:W-:Y:S01]  /*14f20*/  @P4 IADD3 R2, R11, 0x10, RZ ;  /* 0x000000100b024810 */ /* 0x000fe20007ffe0ff */
[----:B------:R-:W-:Y:S01]  /*14f30*/  IMAD.MOV.U32 R3, RZ, RZ, R6 ;  /* 0x000000ffff037224 */ /* 0x000fe200078e0006 */
[-C--:B------:R-:W-:Y:S01]  /*14f40*/  ISETP.GE.OR P4, PT, R10, R55.reuse, P3 ;  /* 0x000000370a00720c */ /* 0x080fe20001f86670 */
[----:B------:R-:W-:Y:S01]  /*14f50*/  STS [R0+0x480], R146 ;  /* 0x0004809200007388 */ /* 0x000fe20000000800 */
[----:B------:R-:W-:Y:S01]  /*14f60*/  @P0 SHF.R.U32.HI R3, RZ, c[0x0][0x4f0], R4 ;  /* 0x00013c00ff030a19 */ /* 0x000fe20000011604 */
[----:B------:R-:W-:Y:S01]  /*14f70*/  IMAD.MOV.U32 R4, RZ, RZ, R8 ;  /* 0x000000ffff047224 */ /* 0x000fe200078e0008 */
[----:B------:R-:W-:Y:S01]  /*14f80*/  ISETP.GE.OR P3, PT, R5, R55, P3 ;  /* 0x000000370500720c */ /* 0x000fe20001f66670 */
[----:B------:R-:W-:Y:S01]  /*14f90*/  IMAD.IADD R5, R9, 0x1, R7 ;  /* 0x0000000109057824 */ /* 0x000fe200078e0207 */
[----:B------:R-:W-:Y:S01]  /*14fa0*/  SHF.R.S32.HI R7, RZ, 0x1f, R18 ;  /* 0x0000001fff077819 */ /* 0x000fe20000011412 */
[--C-:B------:R-:W-:Y:S01]  /*14fb0*/  IMAD.MOV R8, RZ, RZ, -R3.reuse ;  /* 0x000000ffff087224 */ /* 0x100fe200078e0a03 */
[----:B------:R-:W-:Y:S01]  /*14fc0*/  SHF.R.S32.HI R9, RZ, 0x1f, R3 ;  /* 0x0000001fff097819 */ /* 0x000fe20000011403 */
[----:B------:R-:W-:Y:S01]  /*14fd0*/  STS [R2], R45 ;  /* 0x0000002d02007388 */ /* 0x000fe20000000800 */
[----:B------:R-:W-:Y:S01]  /*14fe0*/  IADD3 R10, P0, R3, R20, RZ ;  /* 0x00000014030a7210 */ /* 0x000fe20007f1e0ff */
[----:B------:R-:W-:Y:S01]  /*14ff0*/  IMAD R7, R7, c[0x0][0x3d8], RZ ;  /* 0x0000f60007077a24 */ /* 0x000fe200078e02ff */
[----:B------:R-:W-:Y:S01]  /*15000*/  F2FP.BF16.PACK_AB R182, R183, R182 ;  /* 0x000000b6b7b6723e */ /* 0x000fe200000010ff */
[----:B------:R-:W-:Y:S01]  /*15010*/  IMAD R8, R8, c[0x0][0x4e8], R6 ;  /* 0x00013a0008087a24 */ /* 0x000fe200078e0206 */
[----:B------:R-:W-:Y:S01]  /*15020*/  IADD3.X R11, R9, R21, R22, P0, !PT ;  /* 0x00000015090b7210 */ /* 0x000fe200007fe416 */
[C---:B------:R-:W-:Y:S01]  /*15030*/  IMAD R53, R18.reuse, c[0x0][0x3dc], R7 ;  /* 0x0000f70012357a24 */ /* 0x040fe200078e0207 */
[----:B------:R-:W-:Y:S01]  /*15040*/  STS [R2+0x400], R158 ;  /* 0x0004009e02007388 */ /* 0x000fe20000000800 */
[----:B------:R-:W-:Y:S01]  /*15050*/  IMAD.WIDE.U32 R18, R18, c[0x0][0x3d8], R4 ;  /* 0x0000f60012127a25 */ /* 0x000fe200078e0004 */
[----:B------:R-:W-:-:S02]  /*15060*/  SHF.R.S32.HI R4, RZ, 0x1f, R8 ;  /* 0x0000001fff047819 */ /* 0x000fc40000011408 */
[----:B------:R-:W-:Y:S01]  /*15070*/  STS [R0+0x2080], R148 ;  /* 0x0020809400007388 */ /* 0x000fe20000000800 */
[----:B------:R-:W-:Y:S01]  /*15080*/  IMAD.MOV.U32 R9, RZ, RZ, 0x20 ;  /* 0x00000020ff097424 */ /* 0x000fe200078e00ff */
[----:B------:R-:W-:Y:S01]  /*15090*/  F2FP.BF16.PACK_AB R184, R185, R184 ;  /* 0x000000b8b9b8723e */ /* 0x000fe200000010ff */
[----:B------:R-:W-:Y:S01]  /*150a0*/  IMAD R4, R4, c[0x0][0x488], RZ ;  /* 0x0001220004047a24 */ /* 0x000fe200078e02ff */
[----:B------:R-:W-:Y:S01]  /*150b0*/  STS [R0+0x2480], R150 ;  /* 0x0024809600007388 */ /* 0x000fe20000000800 */
[C---:B------:R-:W-:Y:S01]  /*150c0*/  IMAD.WIDE.U32 R6, R8.reuse, c[0x0][0x488], R10 ;  /* 0x0001220008067a25 */ /* 0x040fe200078e000a */
[----:B------:R-:W-:Y:S02]  /*150d0*/  SEL R9, R9, 0xffffffe0, !P1 ;  /* 0xffffffe009097807 */ /* 0x000fe40004800000 */
[----:B------:R-:W-:Y:S01]  /*150e0*/  STS [R2+0x2000], R152 ;  /* 0x0020009802007388 */ /* 0x000fe20000000800 */
[----:B------:R-:W-:Y:S01]  /*150f0*/  IMAD R8, R8, c[0x0][0x48c], R4 ;  /* 0x0001230008087a24 */ /* 0x000fe200078e0204 */
[----:B------:R-:W-:Y:S01]  /*15100*/  LEA R10, P0, R6, c[0x0][0x450], 0x2 ;  /* 0x00011400060a7a11 */ /* 0x000fe200078010ff */
[----:B------:R-:W-:Y:S01]  /*15110*/  IMAD.MOV.U32 R5, RZ, RZ, 0x40 ;  /* 0x00000040ff057424 */ /* 0x000fe200078e00ff */
[----:B------:R-:W-:Y:S01]  /*15120*/  STS [R2+0x2400], R154 ;  /* 0x0024009a02007388 */ /* 0x000fe20000000800 */
[----:B------:R-:W-:Y:S01]  /*15130*/  IMAD.IADD R8, R7, 0x1, R8 ;  /* 0x0000000107087824 */ /* 0x000fe200078e0208 */
[----:B------:R-:W-:Y:S01]  /*15140*/  F2FP.BF16.PACK_AB R186, R187, R186 ;  /* 0x000000babbba723e */ /* 0x000fe200000010ff */
[----:B------:R-:W-:Y:S01]  /*15150*/  IMAD.IADD R3, R0, 0x1, R9 ;  /* 0x0000000100037824 */ /* 0x000fe200078e0209 */
[----:B------:R-:W-:Y:S01]  /*15160*/  SEL R7, R5, 0xffffffc0, !P2 ;  /* 0xffffffc005077807 */ /* 0x000fe20005000000 */
[----:B------:R-:W-:Y:S01]  /*15170*/  IMAD.IADD R4, R9, 0x1, R2 ;  /* 0x0000000109047824 */ /* 0x000fe200078e0202 */
[----:B------:R-:W-:Y:S01]  /*15180*/  LEA.HI.X R9, R6, c[0x0][0x454], R8, 0x2, P0 ;  /* 0x0001150006097a11 */ /* 0x000fe200000f1408 */
[----:B------:R-:W-:Y:S01]  /*15190*/  SHFL.IDX PT, R16, R10, RZ, 0x1c1f ;  /* 0x001c1fff0a107589 */ /* 0x000fe200000e0000 */
[----:B------:R-:W-:Y:S01]  /*151a0*/  F2FP.BF16.PACK_AB R42, R42, R64 ;  /* 0x000000402a2a723e */ /* 0x000fe200000010ff */
[----:B------:R-:W-:Y:S01]  /*151b0*/  IMAD.IADD R6, R0, 0x1, R7 ;  /* 0x0000000100067824 */ /* 0x000fe200078e0207 */
[----:B------:R-:W-:Y:S01]  /*151c0*/  F2FP.BF16.PACK_AB R66, R67, R66 ;  /* 0x000000424342723e */ /* 0x000fe200000010ff */
[----:B------:R-:W-:Y:S01]  /*151d0*/  STS [R3+0x80], R49 ;  /* 0x0000803103007388 */ /* 0x000fe20000000800 */
[----:B------:R-:W-:Y:S01]  /*151e0*/  IMAD.IADD R8, R7, 0x1, R2 ;  /* 0x0000000107087824 */ /* 0x000fe200078e0202 */
[----:B------:R-:W-:Y:S01]  /*151f0*/  F2FP.BF16.PACK_AB R56, R57, R56 ;  /* 0x000000383938723e */ /* 0x000fe200000010ff */
[----:B------:R-:W-:Y:S01]  /*15200*/  IMAD.IADD R5, R7, 0x1, R3 ;  /* 0x0000000107057824 */ /* 0x000fe200078e0203 */
[----:B------:R-:W-:Y:S01]  /*15210*/  STS [R3+0x480], R162 ;  /* 0x000480a203007388 */ /* 0x000fe20000000800 */
[----:B------:R-:W-:Y:S01]  /*15220*/  IMAD.IADD R7, R4, 0x1, R7 ;  /* 0x0000000104077824 */ /* 0x000fe200078e0207 */
[----:B------:R-:W-:-:S02]  /*15230*/  F2FP.BF16.PACK_AB R58, R59, R58 ;  /* 0x0000003a3b3a723e */ /* 0x000fc400000010ff */
[----:B------:R-:W-:Y:S01]  /*15240*/  STS [R4], R48 ;  /* 0x0000003004007388 */ /* 0x000fe20000000800 */
[----:B------:R-:W-:Y:S02]  /*15250*/  F2FP.BF16.PACK_AB R60, R61, R60 ;  /* 0x0000003c3d3c723e */ /* 0x000fe400000010ff */
        /* <DEDUP_REMOVED lines=22> */
[----:B------:R-:W-:Y:S01]  /*153c0*/  STS [R8], R44 ;  /* 0x0000002c08007388 */ /* 0x000fe20000000800 */
        /* <DEDUP_REMOVED lines=42> */
[----:B-1----:R-:W-:Y:S01]  /*15670*/  IMAD.SHL.U32 R0, R13, 0x2, RZ ;  /* 0x000000020d007824 */ /* 0x002fe200078e00ff */
[----:B------:R-:W-:-:S02]  /*15680*/  LEA R13, P0, R18, c[0x0][0x380], 0x1 ;  /* 0x0000e000120d7a11 */ /* 0x000fc400078008ff */
        /* <DEDUP_REMOVED lines=16> */
[----:B-1----:R-:W-:-:S03]  /*15790*/  IMAD R6, R80, 0x80, R52 ;  /* 0x0000008050067824 */ /* 0x002fc600078e0234 */
[----:B------:R-:W-:Y:S04]  /*157a0*/  STS [R5+0x6080], R120 ;  /* 0x0060807805007388 */ /* 0x000fe80000000800 */
[----:B------:R-:W-:Y:S04]  /*157b0*/  STS [R5+0x6480], R122 ;  /* 0x0064807a05007388 */ /* 0x000fe80000000800 */
[----:B------:R-:W-:Y:S04]  /*157c0*/  STS [R7+0x6000], R124 ;  /* 0x0060007c07007388 */ /* 0x000fe80000000800 */
[----:B------:R-:W-:Y:S04]  /*157d0*/  STS [R7+0x6400], R126 ;  /* 0x0064007e07007388 */ /* 0x000fe80000000800 */
[----:B------:R-:W1:Y:S04]  /*157e0*/  SHFL.IDX PT, R17, R9, RZ, 0x1c1f ;  /* 0x001c1fff09117589 */ /* 0x000e6800000e0000 */
[----:B------:R-:W-:Y:S06]  /*157f0*/  BAR.SYNC.DEFER_BLOCKING 0x1, 0x80 ;  /* 0x0042000000007b1d */ /* 0x000fec0000010000 */
[----:B------:R-:W-:Y:S04]  /*15800*/  SHFL.IDX PT, R2, R10, 0x1, 0x1c1f ;  /* 0x003c1f000a027f89 */ /* 0x000fe800000e0000 */
[----:B------:R-:W2:Y:S04]  /*15810*/  SHFL.IDX PT, R3, R9, 0x1, 0x1c1f ;  /* 0x003c1f0009037f89 */ /* 0x000ea800000e0000 */
[----:B------:R-:W-:Y:S04]  /*15820*/  SHFL.IDX PT, R14, R10, 0x2, 0x1c1f ;  /* 0x005c1f000a0e7f89 */ /* 0x000fe800000e0000 */
[----:B------:R-:W3:Y:S04]  /*15830*/  SHFL.IDX PT, R15, R9, 0x2, 0x1c1f ;  /* 0x005c1f00090f7f89 */ /* 0x000ee800000e0000 */
[----:B------:R-:W-:Y:S04]  /*15840*/  SHFL.IDX PT, R10, R10, 0x3, 0x1c1f ;  /* 0x007c1f000a0a7f89 */ /* 0x000fe800000e0000 */
[----:B------:R-:W4:Y:S04]  /*15850*/  SHFL.IDX PT, R11, R9, 0x3, 0x1c1f ;  /* 0x007c1f00090b7f89 */ /* 0x000f2800000e0000 */
[----:B-1----:R-:W-:Y:S04]  /*15860*/  @!P6 ST.E [R16.64], R38 ;  /* 0x000000261000e985 */ /* 0x002fe8000c10190e */
[----:B--2---:R1:W-:Y:S04]  /*15870*/  @!P5 ST.E [R2.64], R39 ;  /* 0x000000270200d985 */ /* 0x0043e8000c10190e */
[----:B---3--:R2:W-:Y:S04]  /*15880*/  @!P4 ST.E [R14.64], R40 ;  /* 0x000000280e00c985 */ /* 0x0085e8000c10190e */
[----:B----4-:R2:W-:Y:S04]  /*15890*/  @!P3 ST.E [R10.64], R41 ;  /* 0x000000290a00b985 */ /* 0x0105e8000c10190e */
[----:B------:R2:W3:Y:S04]  /*158a0*/  LDS.128 R24, [R0+0x880] ;  /* 0x0008800000187984 */ /* 0x0004e80000000c00 */
[----:B------:R2:W4:Y:S01]  /*158b0*/  LDS.128 R32, [R0+0x1080] ;  /* 0x0010800000207984 */ /* 0x0005220000000c00 */
[----:B-1----:R-:W-:-:S03]  /*158c0*/  IMAD.IADD R2, R19, 0x1, R53 ;  /* 0x0000000113027824 */ /* 0x002fc600078e0235 */
[----:B------:R2:W1:Y:S04]  /*158d0*/  LDS.128 R40, [R0+0x1880] ;  /* 0x0018800000287984 */ /* 0x0004680000000c00 */
[----:B------:R2:W1:Y:S01]  /*158e0*/  LDS.128 R48, [R0+0x2080] ;  /* 0x0020800000307984 */ /* 0x0004620000000c00 */
[----:B------:R-:W-:Y:S02]  /*158f0*/  LEA.HI.X R7, R18, c[0x0][0x384], R2, 0x1, P0 ;  /* 0x0000e10012077a11 */ /* 0x000fe400000f0c02 */
[----:B------:R-:W-:Y:S01]  /*15900*/  ISETP.GE.AND P0, PT, R6, R55, PT ;  /* 0x000000370600720c */ /* 0x000fe20003f06270 */
[----:B------:R2:W1:Y:S04]  /*15910*/  LDS.128 R60, [R0+0x2880] ;  /* 0x00288000003c7984 */ /* 0x0004680000000c00 */
        /* <DEDUP_REMOVED lines=12> */
[----:B---34-:R-:W3:Y:S01]  /*159e0*/  LDS.128 R16, [R0+0x80] ;  /* 0x0000800000107984 */ /* 0x018ee20000000c00 */
[----:B------:R-:W-:-:S02]  /*159f0*/  IADD3 R4, R12, 0x40, RZ ;  /* 0x000000400c047810 */ /* 0x000fc40007ffe0ff */
[----:B------:R-:W-:Y:S01]  /*15a00*/  ISETP.GE.AND P1, PT, R12, c[0x0][0x3c8], PT ;  /* 0x0000f2000c007a0c */ /* 0x000fe20003f26270 */
[----:B--2---:R2:W4:Y:S01]  /*15a10*/  LDS.128 R8, [R0+0x4080] ;  /* 0x0040800000087984 */ /* 0x0045220000000c00 */
[----:B------:R-:W-:-:S13]  /*15a20*/  ISETP.GE.AND P0, PT, R4, c[0x0][0x3c8], PT ;  /* 0x0000f20004007a0c */ /* 0x000fda0003f06270 */
[----:B--2---:R-:W-:-:S04]  /*15a30*/  @!P0 SHF.R.S32.HI R0, RZ, 0x1f, R4 ;  /* 0x0000001fff008819 */ /* 0x004fc80000011404 */
[----:B------:R-:W-:Y:S01]  /*15a40*/  @!P0 LEA.HI R0, R0, R4, RZ, 0x3 ;  /* 0x0000000400008211 */ /* 0x000fe200078f18ff */
[----:B-1----:R-:W-:-:S03]  /*15a50*/  @!P1 IMAD.WIDE R4, R12, 0x2, R2 ;  /* 0x000000020c049825 */ /* 0x002fc600078e0202 */
[----:B------:R-:W-:-:S05]  /*15a60*/  @!P0 LOP3.LUT R0, R0, 0xfffffff8, RZ, 0xc0, !PT ;  /* 0xfffffff800008812 */ /* 0x000fca00078ec0ff */
[----:B------:R-:W-:Y:S01]  /*15a70*/  @!P0 IMAD.WIDE R2, R0, 0x2, R2 ;  /* 0x0000000200028825 */ /* 0x000fe200078e0202 */
[----:B---3--:R1:W-:Y:S04]  /*15a80*/  @!P1 ST.E.128 [R4.64], R16 ;  /* 0x0000001004009985 */ /* 0x0083e8000c101d0e */
[----:B----4-:R1:W-:Y:S02]  /*15a90*/  @!P0 ST.E.128 [R2.64], R8 ;  /* 0x0000000802008985 */ /* 0x0103e4000c101d0e */
.L_x_944:
[----:B---34-:R-:W-:Y:S05]  /*15aa0*/  BSYNC B0 ;  /* 0x0000000000007941 */ /* 0x018fea0003800000 */
.L_x_943:
[----:B--2---:R-:W-:Y:S01]  /*15ab0*/  IADD3 R0, R6, 0x10, RZ ;  /* 0x0000001006007810 */ /* 0x004fe20007ffe0ff */
[----:B-1----:R1:W2:Y:S01]  /*15ac0*/  SHFL.IDX PT, R3, R7, 0x1, 0x181f ;  /* 0x00381f0007037f89 */ /* 0x0022a200000e0000 */
        /* <DEDUP_REMOVED lines=14> */
.L_x_946:
[----:B------:R-:W-:Y:S05]  /*15bb0*/  BSYNC B0 ;  /* 0x0000000000007941 */ /* 0x000fea0003800000 */
.L_x_945:
        /* <DEDUP_REMOVED lines=16> */
.L_x_948:
[----:B------:R-:W-:Y:S05]  /*15cc0*/  BSYNC B0 ;  /* 0x0000000000007941 */ /* 0x000fea0003800000 */
.L_x_947:
        /* <DEDUP_REMOVED lines=16> */
.L_x_950:
[----:B------:R-:W-:Y:S05]  /*15dd0*/  BSYNC B0 ;  /* 0x0000000000007941 */ /* 0x000fea0003800000 */
.L_x_949:
        /* <DEDUP_REMOVED lines=16> */
.L_x_952:
[----:B------:R-:W-:Y:S05]  /*15ee0*/  BSYNC B0 ;  /* 0x0000000000007941 */ /* 0x000fea0003800000 */
.L_x_951:
        /* <DEDUP_REMOVED lines=16> */
.L_x_954:
[----:B------:R-:W-:Y:S05]  /*15ff0*/  BSYNC B0 ;  /* 0x0000000000007941 */ /* 0x000fea0003800000 */
.L_x_953:
        /* <DEDUP_REMOVED lines=16> */
.L_x_956:
[----:B------:R-:W-:Y:S05]  /*16100*/  BSYNC B0 ;  /* 0x0000000000007941 */ /* 0x000fea0003800000 */
.L_x_955:
        /* <DEDUP_REMOVED lines=17> */
.L_x_942:
        /* <DEDUP_REMOVED lines=19> */
[----:B------:R-:W-:-:S04]  /*16350*/  IMAD R3, R3, c[0x0][0x490], RZ ;  /* 0x0001240003037a24 */ /* 0x000fc800078e02ff */
[----:B------:R-:W-:Y:S01]  /*16360*/  IMAD R2, R4, c[0x0][0x494], R3 ;  /* 0x0001250004027a24 */ /* 0x000fe200078e0203 */
[----:B------:R-:W-:-:S04]  /*16370*/  IADD3 R4, -R0, RZ, RZ ;  /* 0x000000ff00047210 */ /* 0x000fc80007ffe1ff */
[----:B------:R-:W-:Y:S01]  /*16380*/  IADD3 R3, R7, R2, RZ ;  /* 0x0000000207037210 */ /* 0x000fe20007ffe0ff */
[----:B------:R-:W-:Y:S02]  /*16390*/  IMAD.MOV.U32 R2, RZ, RZ, R6 ;  /* 0x000000ffff027224 */ /* 0x000fe400078e0006 */
        /* <DEDUP_REMOVED lines=16> */
.L_x_958:
[----:B------:R-:W-:Y:S05]  /*164a0*/  BSYNC B0 ;  /* 0x0000000000007941 */ /* 0x000fea0003800000 */
.L_x_957:
[----:B------:R-:W2:Y:S01]  /*164b0*/  S2R R6, SR_CTAID.Y ;  /* 0x0000000000067919 */ /* 0x000ea20000002600 */
[----:B-1----:R-:W-:Y:S01]  /*164c0*/  SHF.R.S32.HI R0, RZ, 0x1f, R11 ;  /* 0x0000001fff007819 */ /* 0x002fe2000001140b */
[----:B------:R-:W-:Y:S01]  /*164d0*/  BSSY B0, `(.L_x_959) ;  /* 0x0000036000007945 */ /* 0x000fe20003800000 */
[----:B------:R-:W-:Y:S01]  /*164e0*/  MOV R12, c[0x0][0x4e8] ;  /* 0x00013a00000c7a02 */ /* 0x000fe20000000f00 */
[----:B------:R-:W1:Y:S01]  /*164f0*/  S2R R13, SR_CTAID.X ;  /* 0x00000000000d7919 */ /* 0x000e620000002500 */
[----:B------:R-:W-:Y:S02]  /*16500*/  LEA.HI R0, R0, R11, RZ, 0x3 ;  /* 0x0000000b00007211 */ /* 0x000fe400078f18ff */
[C---:B------:R-:W-:Y:S01]  /*16510*/  ISETP.NE.AND P0, PT, R12.reuse, 0x1, PT ;  /* 0x000000010c00780c */ /* 0x040fe20003f05270 */
[----:B------:R-:W-:Y:S01]  /*16520*/  IMAD R12, R12, c[0x0][0x388], RZ ;  /* 0x0000e2000c0c7a24 */ /* 0x000fe200078e02ff */
[----:B------:R-:W-:Y:S02]  /*16530*/  LOP3.LUT R2, R0, 0xfffffff8, RZ, 0xc0, !PT ;  /* 0xfffffff800027812 */ /* 0x000fe400078ec0ff */
[----:B------:R-:W-:-:S03]  /*16540*/  SHF.R.S32.HI R8, RZ, 0x3, R0 ;  /* 0x00000003ff087819 */ /* 0x000fc60000011400 */
[----:B------:R-:W-:-:S05]  /*16550*/  IMAD.IADD R11, R11, 0x1, -R2 ;  /* 0x000000010b0b7824 */ /* 0x000fca00078e0a02 */
[----:B------:R-:W-:Y:S02]  /*16560*/  LEA R0, R11, R8, 0x4 ;  /* 0x000000080b007211 */ /* 0x000fe400078e20ff */
[----:B--2---:R-:W-:-:S03]  /*16570*/  SHF.R.S32.HI R3, RZ, 0x1f, R6 ;  /* 0x0000001fff037819 */ /* 0x004fc60000011406 */
[C---:B-1----:R-:W-:Y:S01]  /*16580*/  IMAD R5, R13.reuse, 0x80, R0 ;  /* 0x000000800d057824 */ /* 0x042fe200078e0200 */
[----:B------:R-:W-:Y:S01]  /*16590*/  LEA R8, R13, R8, 0x7 ;  /* 0x000000080d087211 */ /* 0x000fe200078e38ff */
[----:B------:R-:W-:Y:S02]  /*165a0*/  IMAD R2, R3, c[0x0][0x3e8], RZ ;  /* 0x0000fa0003027a24 */ /* 0x000fe400078e02ff */
[----:B------:R-:W-:-:S04]  /*165b0*/  @P0 IMAD.HI.U32 R4, R5, c[0x0][0x4ec], RZ ;  /* 0x00013b0005040a27 */ /* 0x000fc800078e00ff */
[C---:B------:R-:W-:Y:S02]  /*165c0*/  IMAD R2, R6.reuse, c[0x0][0x3ec], R2 ;  /* 0x0000fb0006027a24 */ /* 0x040fe400078e0202 */
[----:B------:R-:W-:-:S04]  /*165d0*/  IMAD.WIDE.U32 R6, R6, c[0x0][0x3e8], RZ ;  /* 0x0000fa0006067a25 */ /* 0x000fc800078e00ff */
[----:B------:R-:W-:Y:S01]  /*165e0*/  IMAD.MOV.U32 R0, RZ, RZ, R5 ;  /* 0x000000ffff007224 */ /* 0x000fe200078e0005 */
        /* <DEDUP_REMOVED lines=14> */
[----:B------:R-:W-:-:S04]  /*166d0*/  SHF.L.U32 R6, R11, 0x3, RZ ;  /* 0x000000030b067819 */ /* 0x000fc800000006ff */
        /* <DEDUP_REMOVED lines=21> */
.L_x_960:
[----:B------:R-:W-:Y:S05]  /*16830*/  BSYNC B0 ;  /* 0x0000000000007941 */ /* 0x000fea0003800000 */
.L_x_959:
        /* <DEDUP_REMOVED lines=15> */
.L_x_962:
[----:B------:R-:W-:Y:S05]  /*16930*/  BSYNC B0 ;  /* 0x0000000000007941 */ /* 0x000fea0003800000 */
.L_x_961:
        /* <DEDUP_REMOVED lines=15> */
.L_x_964:
[----:B------:R-:W-:Y:S05]  /*16a30*/  BSYNC B0 ;  /* 0x0000000000007941 */ /* 0x000fea0003800000 */
.L_x_963:
        /* <DEDUP_REMOVED lines=15> */
.L_x_966:
[----:B------:R-:W-:Y:S05]  /*16b30*/  BSYNC B0 ;  /* 0x0000000000007941 */ /* 0x000fea0003800000 */
.L_x_965:
        /* <DEDUP_REMOVED lines=15> */
.L_x_968:
[----:B------:R-:W-:Y:S05]  /*16c30*/  BSYNC B0 ;  /* 0x0000000000007941 */ /* 0x000fea0003800000 */
.L_x_967:
        /* <DEDUP_REMOVED lines=15> */
.L_x_970:
[----:B------:R-:W-:Y:S05]  /*16d30*/  BSYNC B0 ;  /* 0x0000000000007941 */ /* 0x000fea0003800000 */
.L_x_969:
        /* <DEDUP_REMOVED lines=15> */
.L_x_972:
[----:B------:R-:W-:Y:S05]  /*16e30*/  BSYNC B0 ;  /* 0x0000000000007941 */ /* 0x000fea0003800000 */
.L_x_971:
        /* <DEDUP_REMOVED lines=16> */
.L_x_973:
        /* <DEDUP_REMOVED lines=12> */
.L_x_3772:


//--------------------- .text._ZN7cutlass13device_kernelIN5flash19enable_sm80_to_sm89INS1_16FlashAttnFwdSm80INS1_25CollectiveMainloopFwdSm80ILi4ELi1ELb0EN4cute5tupleIJNS5_1CILi128EEENS7_ILi48EEES8_EEELi128ENS_10bfloat16_tEfNS_4arch4Sm80ELb0ELb1ELb1ELb1ELb0ELb0ELb1ELb0EEENS1_21CollectiveEpilogueFwdINS6_IJS8_S8_S9_EEENS6_IJNS7_ILi1EEESH_SH_EEESB_SD_Li128ELb1ELb1ELb0ELb0EEENS1_19SingleTileSchedulerILb1ELb0ELb1ELi128EEEEEEEEEvNT_6ParamsE --------------------------
	.section	.text._ZN7cutlass13device_kernelIN5flash19enable_sm80_to_sm89INS1_16FlashAttnFwdSm80INS1_25CollectiveMainloopFwdSm80ILi4ELi1ELb0EN4cute5tupleIJNS5_1CILi128EEENS7_ILi48EEES8_EEELi128ENS_10bfloat16_tEfNS_4arch4Sm80ELb0ELb1ELb1ELb1ELb0ELb0ELb1ELb0EEENS1_21CollectiveEpilogueFwdINS6_IJS8_S8_S9_EEENS6_IJNS7_ILi1EEESH_SH_EEESB_SD_Li128ELb1ELb1ELb0ELb0EEENS1_19SingleTileSchedulerILb1ELb0ELb1ELi128EEEEEEEEEvNT_6ParamsE,"ax",@progbits
	.sectioninfo	@"SHI_REGISTERS=255"
	.align	128
.text._ZN7cutlass13device_kernelIN5flash19enable_sm80_to_sm89INS1_16FlashAttnFwdSm80INS1_25CollectiveMainloopFwdSm80ILi4ELi1ELb0EN4cute5tupleIJNS5_1CILi128EEENS7_ILi48EEES8_EEELi128ENS_10bfloat16_tEfNS_4arch4Sm80ELb0ELb1ELb1ELb1ELb0ELb0ELb1ELb0EEENS1_21CollectiveEpilogueFwdINS6_IJS8_S8_S9_EEENS6_IJNS7_ILi1EEESH_SH_EEESB_SD_Li128ELb1ELb1ELb0ELb0EEENS1_19SingleTileSchedulerILb1ELb0ELb1ELi128EEEEEEEEEvNT_6ParamsE:
        .type           _ZN7cutlass13device_kernelIN5flash19enable_sm80_to_sm89INS1_16FlashAttnFwdSm80INS1_25CollectiveMainloopFwdSm80ILi4ELi1ELb0EN4cute5tupleIJNS5_1CILi128EEENS7_ILi48EEES8_EEELi128ENS_10bfloat16_tEfNS_4arch4Sm80ELb0ELb1ELb1ELb1ELb0ELb0ELb1ELb0EEENS1_21CollectiveEpilogueFwdINS6_IJS8_S8_S9_EEENS6_IJNS7_ILi1EEESH_SH_EEESB_SD_Li128ELb1ELb1ELb0ELb0EEENS1_19SingleTileSchedulerILb1ELb0ELb1ELi128EEEEEEEEEvNT_6ParamsE,@function
        .size           _ZN7cutlass13device_kernelIN5flash19enable_sm80_to_sm89INS1_16FlashAttnFwdSm80INS1_25CollectiveMainloopFwdSm80ILi4ELi1ELb0EN4cute5tupleIJNS5_1CILi128EEENS7_ILi48EEES8_EEELi128ENS_10bfloat16_tEfNS_4arch4Sm80ELb0ELb1ELb1ELb1ELb0ELb0ELb1ELb0EEENS1_21CollectiveEpilogueFwdINS6_IJS8_S8_S9_EEENS6_IJNS7_ILi1EEESH_SH_EEESB_SD_Li128ELb1ELb1ELb0ELb0EEENS1_19SingleTileSchedulerILb1ELb0ELb1ELi128EEEEEEEEEvNT_6ParamsE,(.L_x_3773 - _ZN7cutlass13device_kernelIN5flash19enable_sm80_to_sm89INS1_16FlashAttnFwdSm80INS1_25CollectiveMainloopFwdSm80ILi4ELi1ELb0EN4cute5tupleIJNS5_1CILi128EEENS7_ILi48EEES8_EEELi128ENS_10bfloat16_tEfNS_4arch4Sm80ELb0ELb1ELb1ELb1ELb0ELb0ELb1ELb0EEENS1_21CollectiveEpilogueFwdINS6_IJS8_S8_S9_EEENS6_IJNS7_ILi1EEESH_SH_EEESB_SD_Li128ELb1ELb1ELb0ELb0EEENS1_19SingleTileSchedulerILb1ELb0ELb1ELi128EEEEEEEEEvNT_6ParamsE)
        .other          _ZN7cutlass13device_kernelIN5flash19enable_sm80_to_sm89INS1_16FlashAttnFwdSm80INS1_25CollectiveMainloopFwdSm80ILi4ELi1ELb0EN4cute5tupleIJNS5_1CILi128EEENS7_ILi48EEES8_EEELi128ENS_10bfloat16_tEfNS_4arch4Sm80ELb0ELb1ELb1ELb1ELb0ELb0ELb1ELb0EEENS1_21CollectiveEpilogueFwdINS6_IJS8_S8_S9_EEENS6_IJNS7_ILi1EEESH_SH_EEESB_SD_Li128ELb1ELb1ELb0ELb0EEENS1_19SingleTileSchedulerILb1ELb0ELb1ELi128EEEEEEEEEvNT_6ParamsE,@"STO_CUDA_ENTRY STV_DEFAULT"
_ZN7cutlass13device_kernelIN5flash19enable_sm80_to_sm89INS1_16FlashAttnFwdSm80INS1_25CollectiveMainloopFwdSm80ILi4ELi1ELb0EN4cute5tupleIJNS5_1CILi128EEENS7_ILi48EEES8_EEELi128ENS_10bfloat16_tEfNS_4arch4Sm80ELb0ELb1ELb1ELb1ELb0ELb0ELb1ELb0EEENS1_21CollectiveEpilogueFwdINS6_IJS8_S8_S9_EEENS6_IJNS7_ILi1EEESH_SH_EEESB_SD_Li128ELb1ELb1ELb0ELb0EEENS1_19SingleTileSchedulerILb1ELb0ELb1ELi128EEEEEEEEEvNT_6ParamsE:
        /* <DEDUP_REMOVED lines=17> */
.L_x_975:
        /* <DEDUP_REMOVED lines=8> */
.L_x_977:
[----:B------:R-:W-:-:S04]  /*0190*/  MOV R0, c[0x0][0x54c] ;  /* 0x0001530000007a02 */ /* 0x000fc80000000f00 */
.L_x_976:
[----:B------:R-:W-:Y:S01]  /*01a0*/  USHF.L.U32 UR23, UR23, 0x7, URZ ;  /* 0x0000000717177899 */ /* 0x000fe2000800063f */
[----:B-----5:R-:W-:-:S05]  /*01b0*/  IMAD R0, R0, c[0x0][0x548], RZ ;  /* 0x0001520000007a24 */ /* 0x020fca00078e02ff */
[----:B------:R-:W-:-:S04]  /*01c0*/  ISETP.LE.AND P0, PT, R0, UR23, PT ;  /* 0x0000001700007c0c */ /* 0x000fc8000bf03270 */
[----:B------:R-:W-:-:S05]  /*01d0*/  SEL R0, R5, 0xffffffff, !P0 ;  /* 0xffffffff05007807 */ /* 0x000fca0004000000 */
[----:B------:R2:W-:Y:S01]  /*01e0*/  STL [R1+0x2c], R0 ;  /* 0x00002c0001007387 */ /* 0x0005e20000100800 */
[----:B------:R-:W-:Y:S05]  /*01f0*/  BRA `(.L_x_978) ;  /* 0x0000013000007947 */ /* 0x000fea0003800000 */
.L_x_974:
[----:B------:R-:W-:-:S04]  /*0200*/  ISETP.NE.U32.AND P0, PT, RZ, c[0x0][0x568], PT ;  /* 0x00015a00ff007a0c */ /* 0x000fc80003f05070 */
[----:B------:R-:W-:-:S13]  /*0210*/  ISETP.NE.AND.EX P0, PT, RZ, c[0x0][0x56c], PT, P0 ;  /* 0x00015b00ff007a0c */ /* 0x000fda0003f05300 */
[----:B------:R-:W-:Y:S05]  /*0220*/  @!P0 BRA `(.L_x_979) ;  /* 0x0000002000008947 */ /* 0x000fea0003800000 */
[----:B------:R1:W5:Y:S01]  /*0230*/  LDG.E R0, [R2.64] ;  /* 0x0000001402007981 */ /* 0x000362000c1e1900 */
[----:B------:R-:W-:Y:S05]  /*0240*/  BRA `(.L_x_980) ;  /* 0x0000009000007947 */ /* 0x000fea0003800000 */
.L_x_979:
        /* <DEDUP_REMOVED lines=8> */
.L_x_981:
[----:B------:R-:W-:-:S04]  /*02d0*/  MOV R0, c[0x0][0x54c] ;  /* 0x0001530000007a02 */ /* 0x000fc80000000f00 */
.L_x_980:
[----:B------:R-:W-:Y:S01]  /*02e0*/  USHF.L.U32 UR23, UR23, 0x7, URZ ;  /* 0x0000000717177899 */ /* 0x000fe2000800063f */
[----:B-----5:R-:W-:-:S05]  /*02f0*/  IMAD R0, R0, c[0x0][0x548], RZ ;  /* 0x0001520000007a24 */ /* 0x020fca00078e02ff */
[----:B------:R-:W-:-:S04]  /*0300*/  ISETP.LE.AND P0, PT, R0, UR23, PT ;  /* 0x0000001700007c0c */ /* 0x000fc8000bf03270 */
[----:B------:R-:W-:-:S05]  /*0310*/  SEL R0, R5, 0xffffffff, !P0 ;  /* 0xffffffff05007807 */ /* 0x000fca0004000000 */
[----:B------:R2:W-:Y:S04]  /*0320*/  STL [R1+0x2c], R0 ;  /* 0x00002c0001007387 */ /* 0x0005e80000100800 */
.L_x_978:
[----:B------:R-:W3:Y:S02]  /*0330*/  LDL R52, [R1+0x2c] ;  /* 0x00002c0001347983 */ /* 0x000ee40000100800 */
[----:B---3--:R-:W-:-:S13]  /*0340*/  ISETP.GE.AND P0, PT, R52, RZ, PT ;  /* 0x000000ff3400720c */ /* 0x008fda0003f06270 */
        /* <DEDUP_REMOVED lines=10> */
[----:B-1----:R-:W-:Y:S01]  /*03f0*/  @P0 IMAD.WIDE R2, R52, R9, c[0x0][0x360] ;  /* 0x0000d80034020625 */ /* 0x002fe200078e0209 */
[----:B------:R1:W3:Y:S01]  /*0400*/  @P1 LDG.E R8, [R4.64] ;  /* 0x0000001404081981 */ /* 0x0002e2000c1e1900 */
[----:B------:R-:W-:-:S03]  /*0410*/  CS2R R6, SRZ ;  /* 0x0000000000067805 */ /* 0x000fc6000001ff00 */
[----:B--2---:R2:W4:Y:S01]  /*0420*/  @P0 LDG.E R0, [R2.64] ;  /* 0x0000001402000981 */ /* 0x004522000c1e1900 */
[----:B-1----:R-:W-:-:S04]  /*0430*/  IMAD.WIDE R4, R52, R9, c[0x0][0x348] ;  /* 0x0000d20034047625 */ /* 0x002fc800078e0209 */
[----:B--2---:R-:W-:Y:S01]  /*0440*/  IMAD.WIDE R2, R52, R9, c[0x0][0x350] ;  /* 0x0000d40034027625 */ /* 0x004fe200078e0209 */
[----:B------:R1:W5:Y:S04]  /*0450*/  @P6 LDG.E R6, [R4.64] ;  /* 0x0000001404066981 */ /* 0x000368000c1e1900 */
[----:B------:R1:W5:Y:S01]  /*0460*/  @P5 LDG.E R7, [R2.64] ;  /* 0x0000001402075981 */ /* 0x000362000c1e1900 */
[----:B------:R-:W-:Y:S02]  /*0470*/  UMOV UR8, URZ ;  /* 0x0000003f00087c82 */ /* 0x000fe40008000000 */
[----:B------:R-:W-:Y:S02]  /*0480*/  ULDC UR15, c[0x0][0x168] ;  /* 0x00005a00000f7ab9 */ /* 0x000fe40000000800 */
[----:B------:R-:W-:Y:S01]  /*0490*/  ULDC UR9, c[0x0][0x1d0] ;  /* 0x0000740000097ab9 */ /* 0x000fe20000000800 */
[----:B---3--:R1:W2:Y:S08]  /*04a0*/  @P1 R2UR UR8, R8 ;  /* 0x00000000080813c2 */ /* 0x0082b000000e0000 */
[----:B----4-:R1:W3:Y:S02]  /*04b0*/  @P0 R2UR UR15, R0 ;  /* 0x00000000000f03c2 */ /* 0x0102e400000e0000 */
[----:B-12---:R-:W-:Y:S05]  /*04c0*/  @P0 BRA `(.L_x_982) ;  /* 0x0000006000000947 */ /* 0x006fea0003800000 */
[----:B------:R-:W-:Y:S05]  /*04d0*/  @!P6 BRA `(.L_x_982) ;  /* 0x000000500000e947 */ /* 0x000fea0003800000 */
[----:B------:R1:W2:Y:S04]  /*04e0*/  LDG.E R0, [R4.64] ;  /* 0x0000001404007981 */ /* 0x0002a8000c1e1900 */
[----:B-1----:R-:W4:Y:S01]  /*04f0*/  LDG.E R4, [R4.64+0x4] ;  /* 0x0000041404047981 */ /* 0x002f22000c1e1900 */
[----:B--23--:R-:W1:Y:S08]  /*0500*/  R2UR UR15, R0 ;  /* 0x00000000000f73c2 */ /* 0x00ce7000000e0000 */
[----:B----4-:R-:W1:Y:S02]  /*0510*/  R2UR UR4, R4 ;  /* 0x00000000040473c2 */ /* 0x010e6400000e0000 */
[----:B-1----:R-:W-:-:S06]  /*0520*/  UIADD3 UR15, -UR15, UR4, URZ ;  /* 0x000000040f0f7290 */ /* 0x002fcc000fffe13f */
.L_x_982:
[----:B------:R-:W-:-:S04]  /*0530*/  ISETP.NE.U32.AND P0, PT, RZ, c[0x0][0x368], PT ;  /* 0x0000da00ff007a0c */ /* 0x000fc80003f05070 */
[----:B------:R-:W-:-:S13]  /*0540*/  ISETP.NE.AND.EX P0, PT, RZ, c[0x0][0x36c], PT, P0 ;  /* 0x0000db00ff007a0c */ /* 0x000fda0003f05300 */
[----:B------:R-:W-:Y:S05]  /*0550*/  @!P0 BRA `(.L_x_983) ;  /* 0x0000004000008947 */ /* 0x000fea0003800000 */
[----:B------:R-:W-:-:S05]  /*0560*/  IMAD.WIDE R2, R52, R9, c[0x0][0x368] ;  /* 0x0000da0034027625 */ /* 0x000fca00078e0209 */
[----:B------:R-:W2:Y:S02]  /*0570*/  LDG.E R0, [R2.64] ;  /* 0x0000001402007981 */ /* 0x000ea4000c1e1900 */
[----:B--2---:R1:W2:Y:S02]  /*0580*/  R2UR UR9, R0 ;  /* 0x00000000000973c2 */ /* 0x0042a400000e0000 */
[----:B-12---:R-:W-:Y:S05]  /*0590*/  BRA `(.L_x_984) ;  /* 0x0000006000007947 */ /* 0x006fea0003800000 */
.L_x_983:
[----:B------:R-:W-:Y:S05]  /*05a0*/  @!P5 BRA `(.L_x_984) ;  /* 0x000000500000d947 */ /* 0x000fea0003800000 */
[----:B------:R1:W2:Y:S04]  /*05b0*/  LDG.E R0, [R2.64] ;  /* 0x0000001402007981 */ /* 0x0002a8000c1e1900 */
[----:B-1----:R-:W4:Y:S01]  /*05c0*/  LDG.E R2, [R2.64+0x4] ;  /* 0x0000041402027981 */ /* 0x002f22000c1e1900 */
[----:B--2---:R-:W1:Y:S08]  /*05d0*/  R2UR UR9, R0 ;  /* 0x00000000000973c2 */ /* 0x004e7000000e0000 */
[----:B----4-:R-:W1:Y:S02]  /*05e0*/  R2UR UR4, R2 ;  /* 0x00000000020473c2 */ /* 0x010e6400000e0000 */
[----:B-1----:R-:W-:-:S06]  /*05f0*/  UIADD3 UR9, -UR9, UR4, URZ ;  /* 0x0000000409097290 */ /* 0x002fcc000fffe13f */
.L_x_984:
[----:B------:R-:W-:Y:S01]  /*0600*/  ULDC UR4, c[0x0][0x2c4] ;  /* 0x0000b10000047ab9 */ /* 0x000fe20000000800 */
[----:B-----5:R-:W-:Y:S01]  /*0610*/  IADD3 R7, R7, UR8, RZ ;  /* 0x0000000807077c10 */ /* 0x020fe2000fffe0ff */
[----:B------:R-:W-:-:S02]  /*0620*/  UISETP.NE.AND UP0, UPT, UR4, 0x1, UPT ;  /* 0x000000010400788c */ /* 0x000fc4000bf05270 */
[----:B------:R-:W-:Y:S02]  /*0630*/  ULDC.64 UR6, c[0x0][0x2c8] ;  /* 0x0000b20000067ab9 */ /* 0x000fe40000000a00 */
[----:B------:R-:W-:Y:S02]  /*0640*/  UIADD3 UR10, UR23, 0x7f, URZ ;  /* 0x0000007f170a7890 */ /* 0x000fe4000fffe03f */
[----:B------:R-:W-:Y:S02]  /*0650*/  ULDC.64 UR4, c[0x0][0x328] ;  /* 0x0000ca0000047ab9 */ /* 0x000fe40000000a00 */
[----:B------:R-:W-:Y:S02]  /*0660*/  UP2UR UR17, UPR, URZ, 0x1 ;  /* 0x000000013f117883 */ /* 0x000fe40008000000 */
[----:B------:R-:W-:Y:S02]  /*0670*/  UIADD3 UR9, -UR8, UR9, URZ ;  /* 0x0000000908097290 */ /* 0x000fe4000fffe13f */
[----:B------:R-:W-:-:S04]  /*0680*/  @UP0 UIADD3 UR12, UR23, 0x7f, URZ ;  /* 0x0000007f170c0890 */ /* 0x000fc8000fffe03f */
[----:B------:R-:W-:Y:S02]  /*0690*/  UIMAD.WIDE.U32 UR12, UR12, UR6, URZ ;  /* 0x000000060c0c72a5 */ /* 0x000fe4000f8e003f */
[----:B---3--:R-:W-:-:S05]  /*06a0*/  UIADD3 UR6, UR9, 0x1, -UR15 ;  /* 0x0000000109067890 */ /* 0x008fca000fffe80f */
[----:B------:R-:W-:Y:S02]  /*06b0*/  @UP0 UMOV UR11, UR13 ;  /* 0x0000000d000b0c82 */ /* 0x000fe40008000000 */
[----:B------:R-:W-:Y:S02]  /*06c0*/  @UP0 USHF.R.U32.HI UR10, URZ, UR7, UR11 ;  /* 0x000000073f0a0299 */ /* 0x000fe4000801160b */
[----:B------:R-:W-:Y:S02]  /*06d0*/  UISETP.GE.AND UP0, UPT, UR5, 0x1, UPT ;  /* 0x000000010500788c */ /* 0x000fe4000bf06270 */
[----:B------:R-:W-:Y:S02]  /*06e0*/  UIADD3 UR6, UR6, UR10, URZ ;  /* 0x0000000a06067290 */ /* 0x000fe4000fffe03f */
[----:B------:R-:W-:Y:S02]  /*06f0*/  UP2UR UR16, UPR, URZ, 0x1 ;  /* 0x000000013f107883 */ /* 0x000fe40008000000 */
[----:B------:R-:W-:Y:S01]  /*0700*/  PLOP3.LUT P0, PT, PT, PT, UP0, 0x40, 0x0 ;  /* 0x000000000000781c */ /* 0x000fe20003f0e808 */
[----:B------:R-:W-:-:S12]  /*0710*/  UIADD3 UR4, UR6, UR4, URZ ;  /* 0x0000000406047290 */ /* 0x000fd8000fffe03f */
[----:B------:R-:W-:Y:S05]  /*0720*/  @P0 BRA `(.L_x_985) ;  /* 0x0000012000000947 */ /* 0x000fea0003800000 */
[----:B------:R-:W-:Y:S01]  /*0730*/  ISETP.LT.AND P0, PT, RZ, UR6, PT ;  /* 0x00000006ff007c0c */ /* 0x000fe2000bf01270 */
[----:B------:R-:W-:-:S12]  /*0740*/  UIADD3 UR8, UR6, -0x1, URZ ;  /* 0xffffffff06087890 */ /* 0x000fd8000fffe03f */
        /* <DEDUP_REMOVED lines=8> */
.L_x_986:
[----:B------:R-:W-:Y:S02]  /*07d0*/  UISETP.NE.AND UP0, UPT, UR5, 0x1, UPT ;  /* 0x000000010500788c */ /* 0x000fe4000bf05270 */
[----:B------:R-:W-:Y:S02]  /*07e0*/  ULDC.64 UR6, c[0x0][0x330] ;  /* 0x0000cc0000067ab9 */ /* 0x000fe40000000a00 */
[----:B------:R-:W-:-:S07]  /*07f0*/  UIMAD.WIDE.U32 UR10, UR8, UR6, URZ ;  /* 0x00000006080a72a5 */ /* 0x000fce000f8e003f */
[----:B------:R-:W-:Y:S02]  /*0800*/  @UP0 USHF.R.U32.HI UR8, URZ, UR7, UR11 ;  /* 0x000000073f080299 */ /* 0x000fe4000801160b */
.L_x_987:
[----:B------:R-:W-:Y:S02]  /*0810*/  ULDC UR6, c[0x0][0x32c] ;  /* 0x0000cb0000067ab9 */ /* 0x000fe40000000800 */
[----:B------:R-:W-:-:S04]  /*0820*/  UIMAD UR6, UR8, UR5, UR6 ;  /* 0x00000005080672a4 */ /* 0x000fc8000f8e0206 */
[----:B------:R-:W-:-:S04]  /*0830*/  UISETP.LT.AND UP0, UPT, UR4, UR6, UPT ;  /* 0x000000060400728c */ /* 0x000fc8000bf01270 */
[----:B------:R-:W-:Y:S02]  /*0840*/  USEL UR4, UR4, UR6, UP0 ;  /* 0x0000000604047287 */ /* 0x000fe40008000000 */
.L_x_985:
[----:B------:R-:W-:Y:S02]  /*0850*/  UISETP.NE.AND UP0, UPT, UR17, URZ, UPT ;  /* 0x0000003f1100728c */ /* 0x000fe4000bf05270 */
[----:B------:R-:W-:Y:S02]  /*0860*/  UIADD3 UR18, UR9, 0x2f, URZ ;  /* 0x0000002f09127890 */ /* 0x000fe4000fffe03f */
[----:B------:R-:W-:Y:S02]  /*0870*/  UIADD3 UR10, UR4, 0x2f, URZ ;  /* 0x0000002f040a7890 */ /* 0x000fe4000fffe03f */
[----:B------:R-:W-:Y:S02]  /*0880*/  ULDC.64 UR6, c[0x0][0x2c8] ;  /* 0x0000b20000067ab9 */ /* 0x000fe40000000a00 */
[----:B------:R-:W-:Y:S02]  /*0890*/  UISETP.GE.AND UP1, UPT, UR5, 0x1, UPT ;  /* 0x000000010500788c */ /* 0x000fe4000bf26270 */
[----:B------:R-:W-:-:S02]  /*08a0*/  UIMAD.WIDE.U32 UR12, UR23, UR6, URZ ;  /* 0x00000006170c72a5 */ /* 0x000fc4000f8e003f */
[----:B------:R-:W-:Y:S02]  /*08b0*/  UIMAD.WIDE UR18, UR18, 0x2aaaaaab, URZ ;  /* 0x2aaaaaab121278a5 */ /* 0x000fe4000f8e023f */
[----:B------:R-:W-:Y:S01]  /*08c0*/  UIMAD.WIDE UR10, UR10, 0x2aaaaaab, URZ ;  /* 0x2aaaaaab0a0a78a5 */ /* 0x000fe2000f8e023f */
[----:B------:R-:W-:Y:S01]  /*08d0*/  PLOP3.LUT P0, PT, PT, PT, UP1, 0x40, 0x0 ;  /* 0x000000000000781c */ /* 0x000fe20003f0e818 */
[----:B------:R-:W-:Y:S02]  /*08e0*/  UMOV UR4, UR23 ;  /* 0x0000001700047c82 */ /* 0x000fe40008000000 */
[----:B------:R-:W-:Y:S02]  /*08f0*/  @UP0 USHF.R.U32.HI UR4, URZ, UR7, UR13 ;  /* 0x000000073f040299 */ /* 0x000fe4000801160d */
[----:B------:R-:W-:Y:S02]  /*0900*/  USHF.R.U32.HI UR7, URZ, 0x1f, UR19 ;  /* 0x0000001f3f077899 */ /* 0x000fe40008011613 */
[----:B------:R-:W-:-:S02]  /*0910*/  USHF.R.U32.HI UR13, URZ, 0x1f, UR11 ;  /* 0x0000001f3f0d7899 */ /* 0x000fc4000801160b */
[----:B------:R-:W-:Y:S02]  /*0920*/  UIADD3 UR22, UR9, -UR15, URZ ;  /* 0x8000000f09167290 */ /* 0x000fe4000fffe03f */
[----:B------:R-:W-:Y:S02]  /*0930*/  ULEA.HI.SX32 UR7, UR19, UR7, 0x1d ;  /* 0x0000000713077291 */ /* 0x000fe4000f8fea3f */
[----:B------:R-:W-:Y:S02]  /*0940*/  ULEA.HI.SX32 UR13, UR11, UR13, 0x1d ;  /* 0x0000000d0b0d7291 */ /* 0x000fe4000f8fea3f */
[----:B------:R-:W-:Y:S02]  /*0950*/  UIADD3 UR4, UR22, UR4, URZ ;  /* 0x0000000416047290 */ /* 0x000fe4000fffe03f */
[----:B------:R-:W-:Y:S02]  /*0960*/  UISETP.LT.AND UP0, UPT, UR7, UR13, UPT ;  /* 0x0000000d0700728c */ /* 0x000fe4000bf01270 */
[----:B------:R-:W-:-:S02]  /*0970*/  ULDC UR6, c[0x0][0x324] ;  /* 0x0000c90000067ab9 */ /* 0x000fc40000000800 */
[----:B------:R-:W-:Y:S02]  /*0980*/  UIADD3 UR6, UR4, -UR6, URZ ;  /* 0x8000000604067290 */ /* 0x000fe4000fffe03f */
[----:B------:R-:W-:Y:S01]  /*0990*/  USEL UR13, UR7, UR13, UP0 ;  /* 0x0000000d070d7287 */ /* 0x000fe20008000000 */
[----:B------:R-:W-:Y:S05]  /*09a0*/  @P0 BRA `(.L_x_988) ;  /* 0x0000013000000947 */ /* 0x000fea0003800000 */
[----:B------:R-:W-:Y:S02]  /*09b0*/  UMOV UR7, UR4 ;  /* 0x0000000400077c82 */ /* 0x000fe40008000000 */
[----:B------:R-:W-:-:S06]  /*09c0*/  UISETP.GT.AND UP0, UPT, UR7, -0x1, UPT ;  /* 0xffffffff0700788c */ /* 0x000fcc000bf04270 */
[----:B------:R-:W-:-:S13]  /*09d0*/  PLOP3.LUT P0, PT, PT, PT, UP0, 0x80, 0x0 ;  /* 0x000000000000781c */ /* 0x000fda0003f0f008 */
[----:B------:R-:W-:Y:S05]  /*09e0*/  @P0 BRA `(.L_x_989) ;  /* 0x0000007000000947 */ /* 0x000fea0003800000 */
[----:B------:R-:W-:Y:S02]  /*09f0*/  UISETP.NE.AND UP0, UPT, UR5, 0x1, UPT ;  /* 0x000000010500788c */ /* 0x000fe4000bf05270 */
[----:B------:R-:W-:Y:S02]  /*0a00*/  ULOP3.LUT UR7, URZ, UR7, URZ, 0x33, !UPT ;  /* 0x000000073f077292 */ /* 0x000fe4000f8e333f */
[----:B------:R-:W-:Y:S02]  /*0a10*/  ULDC.64 UR4, c[0x0][0x330] ;  /* 0x0000cc0000047ab9 */ /* 0x000fe40000000a00 */
[----:B------:R-:W-:-:S05]  /*0a20*/  UIMAD.WIDE.U32 UR10, UR7, UR4, URZ ;  /* 0x00000004070a72a5 */ /* 0x000fca000f8e003f */
[----:B------:R-:W-:-:S04]  /*0a30*/  @UP0 USHF.R.U32.HI UR7, URZ, UR5, UR11 ;  /* 0x000000053f070299 */ /* 0x000fc8000801160b */
[----:B------:R-:W-:Y:S01]  /*0a40*/  ULOP3.LUT UR7, URZ, UR7, URZ, 0x33, !UPT ;  /* 0x000000073f077292 */ /* 0x000fe2000f8e333f */
[----:B------:R-:W-:Y:S05]  /*0a50*/  BRA `(.L_x_990) ;  /* 0x0000004000007947 */ /* 0x000fea0003800000 */
.L_x_989:
[----:B------:R-:W-:-:S03]  /*0a60*/  UISETP.NE.AND UP0, UPT, UR5, 0x1, UPT ;  /* 0x000000010500788c */ /* 0x000fc6000bf05270 */
[----:B------:R-:W-:Y:S02]  /*0a70*/  ULDC.64 UR4, c[0x0][0x330] ;  /* 0x0000cc0000047ab9 */ /* 0x000fe40000000a00 */
[----:B------:R-:W-:-:S06]  /*0a80*/  UIMAD.WIDE.U32 UR10, UR7, UR4, URZ ;  /* 0x00000004070a72a5 */ /* 0x000fcc000f8e003f */
[----:B------:R-:W-:Y:S02]  /*0a90*/  @UP0 USHF.R.U32.HI UR7, URZ, UR5, UR11 ;  /* 0x000000053f070299 */ /* 0x000fe4000801160b */
.L_x_990:
[----:B------:R-:W-:Y:S02]  /*0aa0*/  ULDC UR4, c[0x0][0x32c] ;  /* 0x0000cb0000047ab9 */ /* 0x000fe40000000800 */
[----:B------:R-:W-:-:S04]  /*0ab0*/  UIMAD UR4, UR7, UR4, URZ ;  /* 0x00000004070472a4 */ /* 0x000fc8000f8e023f */
[----:B------:R-:W-:-:S04]  /*0ac0*/  UISETP.LT.AND UP0, UPT, UR6, UR4, UPT ;  /* 0x000000040600728c */ /* 0x000fc8000bf01270 */
[----:B------:R-:W-:-:S04]  /*0ad0*/  USEL UR6, UR6, UR4, !UP0 ;  /* 0x0000000406067287 */ /* 0x000fc8000c000000 */
.L_x_988:
[----:B------:R-:W-:Y:S01]  /*0ae0*/  UIMAD.WIDE UR4, UR6, 0x2aaaaaab, URZ ;  /* 0x2aaaaaab060478a5 */ /* 0x000fe2000f8e023f */
[----:B------:R-:W-:Y:S01]  /*0af0*/  PLOP3.LUT P0, PT, PT, PT, PT, 0x80, 0x0 ;  /* 0x000000000000781c */ /* 0x000fe20003f0f070 */
[----:B------:R-:W-:Y:S01]  /*0b00*/  CS2R R14, SRZ ;  /* 0x00000000000e7805 */ /* 0x000fe2000001ff00 */
[----:B------:R-:W-:Y:S01]  /*0b10*/  IMAD.MOV.U32 R126, RZ, RZ, RZ ;  /* 0x000000ffff7e7224 */ /* 0x000fe200078e00ff */
[----:B------:R-:W-:Y:S01]  /*0b20*/  USHF.R.U32.HI UR4, URZ, 0x1f, UR5 ;  /* 0x0000001f3f047899 */ /* 0x000fe20008011605 */
[----:B------:R-:W-:Y:S01]  /*0b30*/  CS2R R124, SRZ ;  /* 0x00000000007c7805 */ /* 0x000fe2000001ff00 */
[----:B------:R-:W-:Y:S01]  /*0b40*/  CS2R R130, SRZ ;  /* 0x0000000000827805 */ /* 0x000fe2000001ff00 */
[----:B------:R-:W-:Y:S01]  /*0b50*/  CS2R R128, SRZ ;  /* 0x0000000000807805 */ /* 0x000fe2000001ff00 */
[----:B------:R-:W-:Y:S01]  /*0b60*/  ULEA.HI.SX32 UR4, UR5, UR4, 0x1d ;  /* 0x0000000405047291 */ /* 0x000fe2000f8fea3f */
[----:B------:R-:W-:Y:S01]  /*0b70*/  CS2R R16, SRZ ;  /* 0x0000000000107805 */ /* 0x000fe2000001ff00 */
[----:B------:R-:W-:Y:S01]  /*0b80*/  IMAD.MOV.U32 R122, RZ, RZ, RZ ;  /* 0x000000ffff7a7224 */ /* 0x000fe200078e00ff */
[----:B------:R-:W-:Y:S01]  /*0b90*/  CS2R R120, SRZ ;  /* 0x0000000000787805 */ /* 0x000fe2000001ff00 */
[----:B------:R-:W-:Y:S01]  /*0ba0*/  UISETP.LT.AND UP0, UPT, URZ, UR4, UPT ;  /* 0x000000043f00728c */ /* 0x000fe2000bf01270 */
[----:B------:R-:W-:Y:S01]  /*0bb0*/  CS2R R118, SRZ ;  /* 0x0000000000767805 */ /* 0x000fe2000001ff00 */
[----:B------:R-:W-:Y:S01]  /*0bc0*/  CS2R R116, SRZ ;  /* 0x0000000000747805 */ /* 0x000fe2000001ff00 */
[----:B------:R-:W-:Y:S01]  /*0bd0*/  MOV R110, RZ ;  /* 0x000000ff006e7202 */ /* 0x000fe20000000f00 */
[----:B------:R-:W-:Y:S01]  /*0be0*/  USEL UR8, URZ, UR4, !UP0 ;  /* 0x000000043f087287 */ /* 0x000fe2000c000000 */
[----:B------:R-:W-:Y:S01]  /*0bf0*/  CS2R R18, SRZ ;  /* 0x0000000000127805 */ /* 0x000fe2000001ff00 */
[----:B------:R-:W-:Y:S01]  /*0c00*/  IMAD.MOV.U32 R108, RZ, RZ, RZ ;  /* 0x000000ffff6c7224 */ /* 0x000fe200078e00ff */
[----:B------:R-:W-:Y:S01]  /*0c10*/  MOV R114, RZ ;  /* 0x000000ff00727202 */ /* 0x000fe20000000f00 */
[----:B------:R-:W-:Y:S01]  /*0c20*/  UISETP.GT.AND UP0, UPT, UR13, UR8, UPT ;  /* 0x000000080d00728c */ /* 0x000fe2000bf04270 */
[----:B------:R-:W-:Y:S01]  /*0c30*/  CS2R R112, SRZ ;  /* 0x0000000000707805 */ /* 0x000fe2000001ff00 */
[----:B------:R-:W-:Y:S01]  /*0c40*/  CS2R R20, SRZ ;  /* 0x0000000000147805 */ /* 0x000fe2000001ff00 */
[----:B------:R-:W-:Y:S01]  /*0c50*/  IMAD.MOV.U32 R106, RZ, RZ, RZ ;  /* 0x000000ffff6a7224 */ /* 0x000fe200078e00ff */
[----:B------:R-:W-:Y:S01]  /*0c60*/  CS2R R22, SRZ ;  /* 0x0000000000167805 */ /* 0x000fe2000001ff00 */
[----:B------:R-:W-:Y:S01]  /*0c70*/  MOV R104, RZ ;  /* 0x000000ff00687202 */ /* 0x000fe20000000f00 */
[----:B------:R-:W-:Y:S01]  /*0c80*/  IMAD.MOV.U32 R102, RZ, RZ, RZ ;  /* 0x000000ffff667224 */ /* 0x000fe200078e00ff */
[----:B------:R-:W-:Y:S01]  /*0c90*/  PLOP3.LUT P1, PT, PT, PT, UP0, 0x80, 0x0 ;  /* 0x000000000000781c */ /* 0x000fe20003f2f008 */
        /* <DEDUP_REMOVED lines=41> */
[----:B------:R-:W-:Y:S01]  /*0f30*/  IMAD.MOV.U32 R176, RZ, RZ, RZ ;  /* 0x000000ffffb07224 */ /* 0x000fe200078e00ff */
[----:B------:R-:W-:Y:S01]  /*0f40*/  CS2R R170, SRZ ;  /* 0x0000000000aa7805 */ /* 0x000fe2000001ff00 */
[----:B------:R-:W-:Y:S01]  /*0f50*/  CS2R R54, SRZ ;  /* 0x0000000000367805 */ /* 0x000fe2000001ff00 */
        /* <DEDUP_REMOVED lines=20> */
[----:B------:R-:W-:-:S03]  /*10a0*/  UISETP.NE.AND UP0, UPT, UR17, URZ, UPT ;  /* 0x0000003f1100728c */ /* 0x000fc6000bf05270 */
[----:B------:R-:W-:-:S13]  /*10b0*/  ISETP.NE.AND.EX P2, PT, RZ, c[0x0][0x344], PT, P2 ;  /* 0x0000d100ff007a0c */ /* 0x000fda0003f45320 */
[----:B------:R-:W-:-:S05]  /*10c0*/  @P2 IMAD.WIDE R2, R52, R9, c[0x0][0x340] ;  /* 0x0000d00034022625 */ /* 0x000fca00078e0209 */
[----:B------:R1:W2:Y:S01]  /*10d0*/  @P2 LDG.E R21, [R2.64] ;  /* 0x0000001402152981 */ /* 0x0002a2000c1e1900 */
[----:B------:R-:W-:Y:S01]  /*10e0*/  SHF.R.S32.HI R122, RZ, 0x1f, R123 ;  /* 0x0000001fff7a7819 */ /* 0x000fe2000001147b */
[----:B------:R-:W-:Y:S01]  /*10f0*/  ULDC UR4, c[0x0][0x2c4] ;  /* 0x0000b10000047ab9 */ /* 0x000fe20000000800 */
[----:B------:R-:W-:Y:S01]  /*1100*/  SHF.R.S32.HI R0, RZ, 0x1f, R6 ;  /* 0x0000001fff007819 */ /* 0x000fe20000011406 */
[----:B------:R-:W3:Y:S01]  /*1110*/  S2R R17, SR_CTAID.Y ;  /* 0x0000000000117919 */ /* 0x000ee20000002600 */
[----:B------:R-:W-:Y:S01]  /*1120*/  PLOP3.LUT P1, PT, PT, PT, UP0, 0x80, 0x0 ;  /* 0x000000000000781c */ /* 0x000fe20003f2f008 */
[----:B------:R-:W-:Y:S01]  /*1130*/  UIMAD UR4, UR15, UR4, URZ ;  /* 0x000000040f0472a4 */ /* 0x000fe2000f8e023f */
[----:B------:R-:W-:Y:S01]  /*1140*/  SHF.R.S32.HI R19, RZ, 0x1f, R52 ;  /* 0x0000001fff137819 */ /* 0x000fe20000011434 */
[----:B------:R-:W-:Y:S01]  /*1150*/  IMAD R0, R0, c[0x0][0x178], RZ ;  /* 0x00005e0000007a24 */ /* 0x000fe200078e02ff */
[----:B------:R-:W-:Y:S01]  /*1160*/  LEA.HI R27, R122, R123, RZ, 0x4 ;  /* 0x0000007b7a1b7211 */ /* 0x000fe200078f20ff */
[----:B------:R-:W-:Y:S01]  /*1170*/  BSSY B0, `(.L_x_992) ;  /* 0x0000077000007945 */ /* 0x000fe20003800000 */
[----:B------:R-:W-:Y:S01]  /*1180*/  SEL R10, R19, RZ, !P6 ;  /* 0x000000ff130a7207 */ /* 0x000fe20007000000 */
[----:B------:R-:W-:Y:S01]  /*1190*/  IMAD R0, R6, c[0x0][0x17c], R0 ;  /* 0x00005f0006007a24 */ /* 0x000fe200078e0200 */
[----:B------:R-:W-:-:S03]  /*11a0*/  MOV R24, 0x20 ;  /* 0x0000002000187802 */ /* 0x000fc60000000f00 */
[----:B------:R-:W-:Y:S01]  /*11b0*/  IMAD R10, R10, c[0x0][0x1c0], RZ ;  /* 0x000070000a0a7a24 */ /* 0x000fe200078e02ff */
[----:B-1----:R-:W-:Y:S02]  /*11c0*/  LEA.HI R2, R122, R123, RZ, 0x3 ;  /* 0x0000007b7a027211 */ /* 0x002fe400078f18ff */
[----:B---3--:R-:W-:Y:S02]  /*11d0*/  SHF.R.S32.HI R16, RZ, 0x1f, R17 ;  /* 0x0000001fff107819 */ /* 0x008fe40000011411 */
[----:B------:R-:W-:Y:S02]  /*11e0*/  SHF.R.S32.HI R20, RZ, 0x3, R2 ;  /* 0x00000003ff147819 */ /* 0x000fe40000011402 */
[----:B------:R-:W-:Y:S01]  /*11f0*/  LOP3.LUT R2, R2, 0xfffffff8, RZ, 0xc0, !PT ;  /* 0xfffffff802027812 */ /* 0x000fe200078ec0ff */
[----:B------:R-:W-:Y:S02]  /*1200*/  IMAD R8, R16, c[0x0][0x1b8], RZ ;  /* 0x00006e0010087a24 */ /* 0x000fe400078e02ff */
[----:B------:R-:W-:-:S02]  /*1210*/  IMAD.SHL.U32 R4, R20, 0x40, RZ ;  /* 0x0000004014047824 */ /* 0x000fc400078e00ff */
[----:B------:R-:W-:Y:S02]  /*1220*/  IMAD.IADD R25, R123, 0x1, -R2 ;  /* 0x000000017b197824 */ /* 0x000fe400078e0a02 */
[----:B------:R-:W-:Y:S01]  /*1230*/  IMAD.WIDE.U32 R2, R6, c[0x0][0x178], RZ ;  /* 0x00005e0006027a25 */ /* 0x000fe200078e00ff */
[----:B------:R-:W-:-:S03]  /*1240*/  LOP3.LUT R4, R4, 0x1c0, RZ, 0xc0, !PT ;  /* 0x000001c004047812 */ /* 0x000fc600078ec0ff */
[----:B------:R-:W-:Y:S01]  /*1250*/  IMAD.SHL.U32 R12, R25, 0x8, RZ ;  /* 0x00000008190c7824 */ /* 0x000fe200078e00ff */
[----:B------:R-:W-:Y:S01]  /*1260*/  IADD3 R3, R3, R0, RZ ;  /* 0x0000000003037210 */ /* 0x000fe20007ffe0ff */
[----:B------:R-:W-:Y:S02]  /*1270*/  IMAD R9, R25, 0x10, R20 ;  /* 0x0000001019097824 */ /* 0x000fe400078e0214 */
[C---:B------:R-:W-:Y:S01]  /*1280*/  IMAD R8, R17.reuse, c[0x0][0x1bc], R8 ;  /* 0x00006f0011087a24 */ /* 0x040fe200078e0208 */
[----:B------:R-:W-:Y:S01]  /*1290*/  LOP3.LUT R0, R4, 0x38, R12, 0xf8, !PT ;  /* 0x0000003804007812 */ /* 0x000fe200078ef80c */
[----:B------:R-:W-:Y:S01]  /*12a0*/  IMAD.WIDE.U32 R2, R17, c[0x0][0x1b8], R2 ;  /* 0x00006e0011027a25 */ /* 0x000fe200078e0002 */
[----:B------:R-:W-:Y:S02]  /*12b0*/  SHF.R.U32.HI R4, RZ, 0x3, R4 ;  /* 0x00000003ff047819 */ /* 0x000fe40000011604 */
[----:B------:R-:W-:Y:S01]  /*12c0*/  IADD3 R5, R12, 0x40, RZ ;  /* 0x000000400c057810 */ /* 0x000fe20007ffe0ff */
[----:B------:R-:W-:Y:S01]  /*12d0*/  IMAD.IADD R3, R3, 0x1, R8 ;  /* 0x0000000103037824 */ /* 0x000fe200078e0208 */
[----:B------:R-:W-:-:S02]  /*12e0*/  LOP3.LUT R22, R0, R4, RZ, 0x3c, !PT ;  /* 0x0000000400167212 */ /* 0x000fc400078e3cff */
[----:B------:R-:W-:Y:S02]  /*12f0*/  SHF.R.S32.HI R4, RZ, 0x1f, R7 ;  /* 0x0000001fff047819 */ /* 0x000fe40000011407 */
[----:B------:R-:W-:Y:S02]  /*1300*/  IADD3 R0, P0, R7, R20, RZ ;  /* 0x0000001407007210 */ /* 0x000fe40007f1e0ff */
[----:B------:R-:W-:Y:S02]  /*1310*/  IADD3 R9, R9, UR23, RZ ;  /* 0x0000001709097c10 */ /* 0x000fe4000fffe0ff */
[----:B------:R-:W-:Y:S02]  /*1320*/  LEA.HI.X.SX32 R4, R20, R4, 0x1, P0 ;  /* 0x0000000414047211 */ /* 0x000fe400000f0eff */
[----:B------:R-:W-:Y:S01]  /*1330*/  PLOP3.LUT P0, PT, PT, PT, UP0, 0x80, 0x0 ;  /* 0x000000000000781c */ /* 0x000fe20003f0f008 */
[----:B------:R-:W-:Y:S01]  /*1340*/  @P1 IMAD.HI.U32 R11, R9, c[0x0][0x2c8], RZ ;  /* 0x0000b200090b1a27 */ /* 0x000fe200078e00ff */
[----:B------:R-:W-:-:S02]  /*1350*/  ISETP.GE.AND P3, PT, R5, c[0x0][0x1d4], PT ;  /* 0x0000750005007a0c */ /* 0x000fc40003f66270 */
[----:B------:R-:W-:Y:S01]  /*1360*/  SHF.R.S32.HI R13, RZ, 0x1f, R12 ;  /* 0x0000001fff0d7819 */ /* 0x000fe2000001140c */
[----:B------:R-:W-:Y:S01]  /*1370*/  IMAD R5, R4, c[0x0][0x1e0], RZ ;  /* 0x0000780004057a24 */ /* 0x000fe200078e02ff */
[----:B------:R-:W-:Y:S01]  /*1380*/  SEL R8, R52, RZ, !P6 ;  /* 0x000000ff34087207 */ /* 0x000fe20007000000 */
[----:B------:R-:W-:Y:S01]  /*1390*/  IMAD R4, R4, c[0x0][0x208], RZ ;  /* 0x0000820004047a24 */ /* 0x000fe200078e02ff */
[----:B------:R-:W-:Y:S01]  /*13a0*/  ISETP.GE.AND P4, PT, R12, c[0x0][0x1d4], PT ;  /* 0x000075000c007a0c */ /* 0x000fe20003f86270 */
[C---:B------:R-:W-:Y:S02]  /*13b0*/  IMAD R14, R0.reuse, c[0x0][0x1e4], R5 ;  /* 0x00007900000e7a24 */ /* 0x040fe400078e0205 */
[C---:B------:R-:W-:Y:S02]  /*13c0*/  IMAD R15, R0.reuse, c[0x0][0x20c], R4 ;  /* 0x00008300000f7a24 */ /* 0x040fe400078e0204 */
[----:B------:R-:W-:-:S04]  /*13d0*/  IMAD.WIDE.U32 R6, R0, c[0x0][0x1e0], R12 ;  /* 0x0000780000067a25 */ /* 0x000fc800078e000c */
[----:B------:R-:W-:Y:S01]  /*13e0*/  IMAD.WIDE.U32 R4, R0, c[0x0][0x208], R12 ;  /* 0x0000820000047a25 */ /* 0x000fe200078e000c */
[----:B------:R-:W-:Y:S02]  /*13f0*/  MOV R0, R9 ;  /* 0x0000000900007202 */ /* 0x000fe40000000f00 */
[----:B------:R-:W-:Y:S01]  /*1400*/  @P0 SHF.R.U32.HI R0, RZ, c[0x0][0x2cc], R11 ;  /* 0x0000b300ff000a19 */ /* 0x000fe2000001160b */
[C---:B------:R-:W-:Y:S02]  /*1410*/  IMAD R11, R8.reuse, c[0x0][0x1c4], R10 ;  /* 0x00007100080b7a24 */ /* 0x040fe400078e020a */
[----:B------:R-:W-:Y:S01]  /*1420*/  IMAD.WIDE.U32 R2, R8, c[0x0][0x1c0], R2 ;  /* 0x0000700008027a25 */ /* 0x000fe200078e0002 */
[----:B------:R-:W-:Y:S02]  /*1430*/  IADD3 R10, -R0, RZ, RZ ;  /* 0x000000ff000a7210 */ /* 0x000fe40007ffe1ff */
[----:B------:R-:W-:Y:S01]  /*1440*/  SHF.R.S32.HI R8, RZ, 0x1f, R0 ;  /* 0x0000001fff087819 */ /* 0x000fe20000011400 */
[----:B------:R-:W-:-:S02]  /*1450*/  IMAD.IADD R3, R3, 0x1, R11 ;  /* 0x0000000103037824 */ /* 0x000fc400078e020b */
        /* <DEDUP_REMOVED lines=9> */
[----:B------:R-:W-:Y:S02]  /*14f0*/  IMAD.IADD R0, R123, 0x1, -R9 ;  /* 0x000000017b007824 */ /* 0x000fe400078e0a09 */
[----:B------:R-:W-:Y:S02]  /*1500*/  IMAD R11, R11, c[0x0][0x1a8], RZ ;  /* 0x00006a000b0b7a24 */ /* 0x000fe400078e02ff */
[----:B------:R-:W-:-:S04]  /*1510*/  IMAD.WIDE.U32 R8, R17, c[0x0][0x1e8], R6 ;  /* 0x00007a0011087a25 */ /* 0x000fc800078e0006 */
[----:B------:R-:W-:-:S04]  /*1520*/  IMAD.WIDE.U32 R6, R17, c[0x0][0x210], R4 ;  /* 0x0000840011067a25 */ /* 0x000fc800078e0004 */
[C---:B------:R-:W-:Y:S02]  /*1530*/  IMAD R14, R16.reuse, c[0x0][0x1e8], RZ ;  /* 0x00007a00100e7a24 */ /* 0x040fe400078e02ff */
[----:B------:R-:W-:Y:S01]  /*1540*/  IMAD R15, R16, c[0x0][0x210], RZ ;  /* 0x00008400100f7a24 */ /* 0x000fe200078e02ff */
[----:B------:R-:W-:Y:S01]  /*1550*/  SHF.R.S32.HI R16, RZ, 0x1f, R0 ;  /* 0x0000001fff107819 */ /* 0x000fe20000011400 */
[C---:B------:R-:W-:Y:S02]  /*1560*/  IMAD R11, R10.reuse, c[0x0][0x1ac], R11 ;  /* 0x00006b000a0b7a24 */ /* 0x040fe400078e020b */
[----:B------:R-:W-:Y:S01]  /*1570*/  IMAD.WIDE.U32 R4, R10, c[0x0][0x1a8], R2 ;  /* 0x00006a000a047a25 */ /* 0x000fe200078e0002 */
[----:B------:R-:W-:Y:S02]  /*1580*/  LEA.HI R26, R16, R0, RZ, 0x3 ;  /* 0x00000000101a7211 */ /* 0x000fe400078f18ff */
[----:B------:R-:W-:Y:S01]  /*1590*/  IADD3 R16, R20, UR23, RZ ;  /* 0x0000001714107c10 */ /* 0x000fe2000fffe0ff */
[----:B------:R-:W-:Y:S01]  /*15a0*/  IMAD R14, R17, c[0x0][0x1ec], R14 ;  /* 0x00007b00110e7a24 */ /* 0x000fe200078e020e */
[----:B------:R-:W-:Y:S01]  /*15b0*/  IADD3 R2, R5, R11, RZ ;  /* 0x0000000b05027210 */ /* 0x000fe20007ffe0ff */
[----:B------:R-:W-:Y:S01]  /*15c0*/  IMAD R15, R17, c[0x0][0x214], R15 ;  /* 0x00008500110f7a24 */ /* 0x000fe200078e020f */
[----:B------:R-:W-:Y:S01]  /*15d0*/  LEA R18, P0, R4, c[0x0][0x160], 0x1 ;  /* 0x0000580004127a11 */ /* 0x000fe200078008ff */
[----:B------:R-:W-:Y:S01]  /*15e0*/  IMAD.IADD R9, R9, 0x1, R14 ;  /* 0x0000000109097824 */ /* 0x000fe200078e020e */
[----:B------:R-:W-:Y:S01]  /*15f0*/  LOP3.LUT R10, R26, 0xfffffff8, RZ, 0xc0, !PT ;  /* 0xfffffff81a0a7812 */ /* 0x000fe200078ec0ff */
[----:B------:R-:W-:Y:S01]  /*1600*/  IMAD.IADD R7, R7, 0x1, R15 ;  /* 0x0000000107077824 */ /* 0x000fe200078e020f */
[----:B------:R-:W-:Y:S01]  /*1610*/  LEA.HI.X R17, R4, c[0x0][0x164], R2, 0x1, P0 ;  /* 0x0000590004117a11 */ /* 0x000fe200000f0c02 */
[----:B------:R-:W-:Y:S01]  /*1620*/  IMAD.SHL.U32 R15, R25, 0x8, RZ ;  /* 0x00000008190f7824 */ /* 0x000fe200078e00ff */
[----:B------:R-:W-:Y:S01]  /*1630*/  LEA.HI R14, R122, R123, RZ, 0x6 ;  /* 0x0000007b7a0e7211 */ /* 0x000fe200078f30ff */
[----:B------:R-:W-:Y:S01]  /*1640*/  IMAD.IADD R23, R0, 0x1, -R10 ;  /* 0x0000000100177824 */ /* 0x000fe200078e0a0a */
[----:B------:R1:W3:Y:S02]  /*1650*/  SHFL.IDX PT, R4, R18, RZ, 0x181f ;  /* 0x00181fff12047589 */ /* 0x0002e400000e0000 */
[----:B------:R-:W-:Y:S01]  /*1660*/  ISETP.GE.AND P6, PT, R15, c[0x0][0x198], PT ;  /* 0x000066000f007a0c */ /* 0x000fe20003fc6270 */
[----:B------:R-:W-:Y:S01]  /*1670*/  IMAD.SHL.U32 R14, R14, 0x8, RZ ;  /* 0x000000080e0e7824 */ /* 0x000fe200078e00ff */
[----:B------:R1:W4:Y:S04]  /*1680*/  SHFL.IDX PT, R5, R17, RZ, 0x181f ;  /* 0x00181fff11057589 */ /* 0x00032800000e0000 */
[----:B------:R-:W-:-:S02]  /*1690*/  LOP3.LUT R14, R22, 0xfffffe00, R14, 0xf8, !PT ;  /* 0xfffffe00160e7812 */ /* 0x000fc400078ef80e */
[--C-:B--2---:R-:W-:Y:S01]  /*16a0*/  @P2 SHF.R.S32.HI R3, RZ, 0x1f, R21.reuse ;  /* 0x0000001fff032819 */ /* 0x104fe20000011415 */
[----:B------:R-:W-:Y:S01]  /*16b0*/  @P2 IMAD.MOV.U32 R2, RZ, RZ, R21 ;  /* 0x000000ffff022224 */ /* 0x000fe200078e0015 */
[----:B------:R-:W-:Y:S01]  /*16c0*/  @!P2 MOV R2, R52 ;  /* 0x000000340002a202 */ /* 0x000fe20000000f00 */
[----:B------:R-:W-:Y:S01]  /*16d0*/  @!P2 IMAD.MOV.U32 R3, RZ, RZ, R19 ;  /* 0x000000ffff03a224 */ /* 0x000fe200078e0013 */
[----:B------:R-:W-:Y:S01]  /*16e0*/  IADD3 R19, R15, 0x40, RZ ;  /* 0x000000400f137810 */ /* 0x000fe20007ffe0ff */
[----:B------:R-:W-:Y:S01]  /*16f0*/  IMAD.MOV.U32 R21, RZ, RZ, 0x10 ;  /* 0x00000010ff157424 */ /* 0x000fe200078e00ff */
[----:B------:R-:W-:Y:S02]  /*1700*/  SEL R0, R2, RZ, !P5 ;  /* 0x000000ff02007207 */ /* 0x000fe40006800000 */
[----:B------:R-:W-:Y:S02]  /*1710*/  SEL R2, R3, RZ, !P5 ;  /* 0x000000ff03027207 */ /* 0x000fe40006800000 */
[----:B------:R-:W-:Y:S01]  /*1720*/  ISETP.GE.AND P5, PT, R16, UR4, PT ;  /* 0x0000000410007c0c */ /* 0x000fe2000bfa6270 */
[----:B------:R-:W-:Y:S01]  /*1730*/  IMAD.WIDE.U32 R30, R0, c[0x0][0x1f0], R8 ;  /* 0x00007c00001e7a25 */ /* 0x000fe200078e0008 */
[----:B------:R-:W-:-:S03]  /*1740*/  ISETP.GE.AND P0, PT, R19, c[0x0][0x198], PT ;  /* 0x0000660013007a0c */ /* 0x000fc60003f06270 */
[C---:B------:R-:W-:Y:S01]  /*1750*/  IMAD R3, R2.reuse, c[0x0][0x1f0], RZ ;  /* 0x00007c0002037a24 */ /* 0x040fe200078e02ff */
[----:B------:R1:W-:Y:S01]  /*1760*/  STL.64 [R1+0x38], R30 ;  /* 0x0000381e01007387 */ /* 0x0003e20000100a00 */
[----:B------:R-:W-:Y:S01]  /*1770*/  IMAD R2, R2, c[0x0][0x218], RZ ;  /* 0x0000860002027a24 */ /* 0x000fe200078e02ff */
[----:B------:R-:W-:Y:S01]  /*1780*/  R2P PR, R23, 0x6 ;  /* 0x0000000617007804 */ /* 0x000fe20000000000 */
[C---:B------:R-:W-:Y:S02]  /*1790*/  IMAD R11, R0.reuse, c[0x0][0x1f4], R3 ;  /* 0x00007d00000b7a24 */ /* 0x040fe400078e0203 */
[C---:B------:R-:W-:Y:S02]  /*17a0*/  IMAD R10, R0.reuse, c[0x0][0x21c], R2 ;  /* 0x00008700000a7a24 */ /* 0x040fe400078e0202 */
[----:B------:R-:W-:Y:S01]  /*17b0*/  IMAD.WIDE.U32 R74, R0, c[0x0][0x218], R6 ;  /* 0x00008600004a7a25 */ /* 0x000fe200078e0006 */
[----:B------:R-:W-:Y:S02]  /*17c0*/  IADD3 R33, R31, R11, RZ ;  /* 0x0000000b1f217210 */ /* 0x000fe40007ffe0ff */
[----:B------:R-:W-:Y:S01]  /*17d0*/  SEL R3, R21, 0xfffffff0, !P1 ;  /* 0xfffffff015037807 */ /* 0x000fe20004800000 */
[----:B------:R-:W-:Y:S01]  /*17e0*/  IMAD.IADD R29, R75, 0x1, R10 ;  /* 0x000000014b1d7824 */ /* 0x000fe200078e020a */
[----:B------:R1:W-:Y:S01]  /*17f0*/  STL.64 [R1+0x40], R74 ;  /* 0x0000404a01007387 */ /* 0x0003e20000100a00 */
[----:B------:R-:W-:-:S03]  /*1800*/  SEL R2, R24, 0xffffffe0, !P2 ;  /* 0xffffffe018027807 */ /* 0x000fc60005000000 */
[----:B------:R1:W-:Y:S04]  /*1810*/  STL [R1+0x24], R29 ;  /* 0x0000241d01007387 */ /* 0x0003e80000100800 */
[----:B------:R1:W-:Y:S01]  /*1820*/  STL [R1+0x34], R33 ;  /* 0x0000342101007387 */ /* 0x0003e20000100800 */
[----:B------:R-:W-:Y:S05]  /*1830*/  @P5 BRA `(.L_x_993) ;  /* 0x000000a000005947 */ /* 0x000fea0003800000 */
[----:B---34-:R-:W-:Y:S02]  /*1840*/  SHF.R.S32.HI R0, RZ, 0x1f, R19 ;  /* 0x0000001fff007819 */ /* 0x018fe40000011413 */
[C---:B------:R-:W-:Y:S02]  /*1850*/  LEA R6, P1, R15.reuse, R4, 0x1 ;  /* 0x000000040f067211 */ /* 0x040fe400078208ff */
[----:B------:R-:W-:Y:S02]  /*1860*/  LEA.HI R0, R0, R19, RZ, 0x3 ;  /* 0x0000001300007211 */ /* 0x000fe400078f18ff */
[----:B------:R-:W-:-:S02]  /*1870*/  LEA.HI.X R7, R15, R5, R13, 0x1, P1 ;  /* 0x000000050f077211 */ /* 0x000fc400008f0c0d */
[----:B------:R-:W-:Y:S01]  /*1880*/  LOP3.LUT R8, R0, 0xfffffff8, RZ, 0xc0, !PT ;  /* 0xfffffff800087812 */ /* 0x000fe200078ec0ff */
[----:B------:R-:W-:-:S04]  /*1890*/  IMAD.SHL.U32 R0, R14, 0x2, RZ ;  /* 0x000000020e007824 */ /* 0x000fc800078e00ff */
[----:B------:R-:W-:Y:S01]  /*18a0*/  IMAD.WIDE R4, R8, 0x2, R4 ;  /* 0x0000000208047825 */ /* 0x000fe200078e0204 */
[----:B------:R-:W-:Y:S01]  /*18b0*/  @!PT LDS RZ, [RZ] ;  /* 0x00000000fffff984 */ /* 0x000fe20000000800 */
[----:B------:R2:W-:Y:S04]  /*18c0*/  LDGSTS.E.BYPASS.LTC128B.128 [R0+0x8080], [R6.64], !P6 ;  /* 0x0808000006007fae */ /* 0x0005e8000f101d54 */
[----:B------:R2:W-:Y:S02]  /*18d0*/  LDGSTS.E.BYPASS.LTC128B.128 [R0+0xc080], [R4.64], !P0 ;  /* 0x0c08000004007fae */ /* 0x0005e4000c101d54 */
.L_x_993:
[----:B---34-:R-:W-:Y:S05]  /*18e0*/  BSYNC B0 ;  /* 0x0000000000007941 */ /* 0x018fea0003800000 */
.L_x_992:
[----:B--2---:R-:W-:Y:S01]  /*18f0*/  IADD3 R0, R16, 0x10, RZ ;  /* 0x0000001010007810 */ /* 0x004fe20007ffe0ff */
[----:B------:R2:W3:Y:S01]  /*1900*/  SHFL.IDX PT, R5, R17, 0x1, 0x181f ;  /* 0x00381f0011057f89 */ /* 0x0004e200000e0000 */
[----:B------:R-:W-:Y:S02]  /*1910*/  BSSY B0, `(.L_x_994) ;  /* 0x000000e000007945 */ /* 0x000fe40003800000 */
[----:B------:R-:W-:Y:S01]  /*1920*/  ISETP.GE.AND P1, PT, R0, UR4, PT ;  /* 0x0000000400007c0c */ /* 0x000fe2000bf26270 */
[----:B------:R2:W4:-:S12]  /*1930*/  SHFL.IDX PT, R4, R18, 0x1, 0x181f ;  /* 0x00381f0012047f89 */ /* 0x00051800000e0000 */
[----:B------:R-:W-:Y:S05]  /*1940*/  @P1 BRA `(.L_x_995) ;  /* 0x000000a000001947 */ /* 0x000fea0003800000 */
[----:B------:R-:W-:Y:S02]  /*1950*/  SHF.R.S32.HI R0, RZ, 0x1f, R19 ;  /* 0x0000001fff007819 */ /* 0x000fe40000011413 */
[C---:B----4-:R-:W-:Y:S02]  /*1960*/  LEA R6, P1, R15.reuse, R4, 0x1 ;  /* 0x000000040f067211 */ /* 0x050fe400078208ff */
        /* <DEDUP_REMOVED lines=8> */
.L_x_995:
[----:B------:R-:W-:Y:S05]  /*19f0*/  BSYNC B0 ;  /* 0x0000000000007941 */ /* 0x000fea0003800000 */
.L_x_994:
[----:B---3--:R-:W-:Y:S01]  /*1a00*/  IADD3 R0, R16, 0x20, RZ ;  /* 0x0000002010007810 */ /* 0x008fe20007ffe0ff */
[----:B------:R3:W1:Y:S01]  /*1a10*/  SHFL.IDX PT, R5, R17, 0x2, 0x181f ;  /* 0x00581f0011057f89 */ /* 0x00066200000e0000 */
[----:B------:R-:W-:Y:S02]  /*1a20*/  BSSY B0, `(.L_x_996) ;  /* 0x000000e000007945 */ /* 0x000fe40003800000 */
[----:B------:R-:W-:Y:S01]  /*1a30*/  ISETP.GE.AND P1, PT, R0, UR4, PT ;  /* 0x0000000400007c0c */ /* 0x000fe2000bf26270 */
[----:B----4-:R3:W4:-:S12]  /*1a40*/  SHFL.IDX PT, R4, R18, 0x2, 0x181f ;  /* 0x00581f0012047f89 */ /* 0x01071800000e0000 */
[----:B------:R-:W-:Y:S05]  /*1a50*/  @P1 BRA `(.L_x_997) ;  /* 0x000000a000001947 */ /* 0x000fea0003800000 */
[----:B------:R-:W-:Y:S02]  /*1a60*/  SHF.R.S32.HI R0, RZ, 0x1f, R19 ;  /* 0x0000001fff007819 */ /* 0x000fe40000011413 */
[C---:B----4-:R-:W-:Y:S02]  /*1a70*/  LEA R6, P1, R15.reuse, R4, 0x1 ;  /* 0x000000040f067211 */ /* 0x050fe400078208ff */
        /* <DEDUP_REMOVED lines=8> */
.L_x_997:
[----:B------:R-:W-:Y:S05]  /*1b00*/  BSYNC B0 ;  /* 0x0000000000007941 */ /* 0x000fea0003800000 */
.L_x_996:
[----:B-1----:R-:W-:Y:S01]  /*1b10*/  IADD3 R0, R16, 0x30, RZ ;  /* 0x0000003010007810 */ /* 0x002fe20007ffe0ff */
[----:B------:R1:W2:Y:S01]  /*1b20*/  SHFL.IDX PT, R5, R17, 0x3, 0x181f ;  /* 0x00781f0011057f89 */ /* 0x0002a200000e0000 */
[----:B------:R-:W-:Y:S02]  /*1b30*/  BSSY B0, `(.L_x_998) ;  /* 0x000000e000007945 */ /* 0x000fe40003800000 */
[----:B------:R-:W-:Y:S01]  /*1b40*/  ISETP.GE.AND P1, PT, R0, UR4, PT ;  /* 0x0000000400007c0c */ /* 0x000fe2000bf26270 */
[----:B----4-:R1:W4:-:S12]  /*1b50*/  SHFL.IDX PT, R4, R18, 0x3, 0x181f ;  /* 0x00781f0012047f89 */ /* 0x01031800000e0000 */
[----:B------:R-:W-:Y:S05]  /*1b60*/  @P1 BRA `(.L_x_999) ;  /* 0x000000a000001947 */ /* 0x000fea0003800000 */
[----:B------:R-:W-:Y:S02]  /*1b70*/  SHF.R.S32.HI R0, RZ, 0x1f, R19 ;  /* 0x0000001fff007819 */ /* 0x000fe40000011413 */
[C---:B----4-:R-:W-:Y:S02]  /*1b80*/  LEA R6, P1, R15.reuse, R4, 0x1 ;  /* 0x000000040f067211 */ /* 0x050fe400078208ff */
        /* <DEDUP_REMOVED lines=8> */
.L_x_999:
[----:B------:R-:W-:Y:S05]  /*1c10*/  BSYNC B0 ;  /* 0x0000000000007941 */ /* 0x000fea0003800000 */
.L_x_998:
[----:B--2---:R-:W-:Y:S01]  /*1c20*/  IADD3 R0, R16, 0x40, RZ ;  /* 0x0000004010007810 */ /* 0x004fe20007ffe0ff */
        /* <DEDUP_REMOVED lines=15> */
.L_x_1001:
[----:B------:R-:W-:Y:S05]  /*1d20*/  BSYNC B0 ;  /* 0x0000000000007941 */ /* 0x000fea0003800000 */
.L_x_1000:
        /* <DEDUP_REMOVED lines=16> */
.L_x_1003:
[----:B------:R-:W-:Y:S05]  /*1e30*/  BSYNC B0 ;  /* 0x0000000000007941 */ /* 0x000fea0003800000 */
.L_x_1002:
        /* <DEDUP_REMOVED lines=16> */
.L_x_1005:
[----:B------:R-:W-:Y:S05]  /*1f40*/  BSYNC B0 ;  /* 0x0000000000007941 */ /* 0x000fea0003800000 */
.L_x_1004:
[----:B-1----:R-:W-:Y:S01]  /*1f50*/  IADD3 R0, R16, 0x70, RZ ;  /* 0x0000007010007810 */ /* 0x002fe20007ffe0ff */
[----:B----4-:R-:W1:Y:S01]  /*1f60*/  SHFL.IDX PT, R4, R18, 0x7, 0x181f ;  /* 0x00f81f0012047f89 */ /* 0x010e6200000e0000 */
[----:B------:R-:W-:Y:S01]  /*1f70*/  UMOV UR25, 0x30 ;  /* 0x0000003000197882 */ /* 0x000fe20000000000 */
[----:B------:R-:W-:Y:S01]  /*1f80*/  IMAD.SHL.U32 R243, R14, 0x2, RZ ;  /* 0x000000020ef37824 */ /* 0x000fe200078e00ff */
[----:B------:R-:W-:Y:S01]  /*1f90*/  ISETP.GE.AND P1, PT, R0, UR4, PT ;  /* 0x0000000400007c0c */ /* 0x000fe2000bf26270 */
[----:B------:R-:W4:Y:S01]  /*1fa0*/  SHFL.IDX PT, R5, R17, 0x7, 0x181f ;  /* 0x00f81f0011057f89 */ /* 0x000f2200000e0000 */
[----:B------:R-:W-:Y:S01]  /*1fb0*/  UIMAD UR24, UR13, -0x30, UR25 ;  /* 0xffffffd00d1878a4 */ /* 0x000fe2000f8e0219 */
[----:B------:R-:W-:Y:S01]  /*1fc0*/  IMAD.MOV.U32 R124, RZ, RZ, R32 ;  /* 0x000000ffff7c7224 */ /* 0x000fe200078e0020 */
[----:B------:R-:W-:Y:S01]  /*1fd0*/  ULDC.64 UR4, c[0x0][0x1e0] ;  /* 0x0000780000047ab9 */ /* 0x000fe20000000a00 */
[----:B------:R-:W-:Y:S01]  /*1fe0*/  IMAD.MOV.U32 R125, RZ, RZ, R33 ;  /* 0x000000ffff7d7224 */ /* 0x000fe200078e0021 */
[----:B------:R-:W-:Y:S01]  /*1ff0*/  UIMAD.WIDE.U32 UR28, UR25, UR4, URZ ;  /* 0x00000004191c72a5 */ /* 0x000fe2000f8e003f */
[----:B------:R-:W-:Y:S01]  /*2000*/  IMAD.MOV.U32 R124, RZ, RZ, R30 ;  /* 0x000000ffff7c7224 */ /* 0x000fe200078e001e */
[----:B------:R-:W-:Y:S01]  /*2010*/  UIMAD UR25, UR25, UR5, URZ ;  /* 0x00000005191972a4 */ /* 0x000fe2000f8e023f */
[----:B------:R-:W-:Y:S01]  /*2020*/  IMAD.U32 R119, RZ, RZ, UR24 ;  /* 0x00000018ff777e24 */ /* 0x000fe2000f8e00ff */
[----:B------:R-:W-:Y:S01]  /*2030*/  UIADD3 UR14, UR13, -0x1, URZ ;  /* 0xffffffff0d0e7890 */ /* 0x000fe2000fffe03f */
[----:B------:R-:W-:Y:S01]  /*2040*/  SHF.R.S32.HI R11, RZ, 0x4, R27 ;  /* 0x00000004ff0b7819 */ /* 0x000fe2000001141b */
[----:B------:R-:W-:Y:S01]  /*2050*/  UIADD3 UR25, UR29, UR25, URZ ;  /* 0x000000191d197290 */ /* 0x000fe2000fffe03f */
[----:B------:R-:W-:Y:S01]  /*2060*/  @!P1 SHF.R.S32.HI R0, RZ, 0x1f, R19 ;  /* 0x0000001fff009819 */ /* 0x000fe20000011413 */
[----:B------:R-:W-:Y:S01]  /*2070*/  IMAD.U32 R8, RZ, RZ, UR28 ;  /* 0x0000001cff087e24 */ /* 0x000fe2000f8e00ff */
[----:B------:R-:W-:Y:S01]  /*2080*/  IADD3 R24, R119, UR9, -R20 ;  /* 0x0000000977187c10 */ /* 0x000fe2000fffe814 */
[----:B------:R-:W-:Y:S01]  /*2090*/  USHF.R.S32.HI UR11, URZ, 0x1f, UR14 ;  /* 0x0000001f3f0b7899 */ /* 0x000fe2000801140e */
[----:B------:R-:W-:Y:S01]  /*20a0*/  @!P1 LEA.HI R0, R0, R19, RZ, 0x3 ;  /* 0x0000001300009211 */ /* 0x000fe200078f18ff */
[----:B------:R-:W-:Y:S01]  /*20b0*/  UIMAD UR6, UR25, UR14, URZ ;  /* 0x0000000e190672a4 */ /* 0x000fe2000f8e023f */
[----:B------:R-:W-:Y:S01]  /*20c0*/  ISETP.GE.AND P5, PT, R24, 0x11, PT ;  /* 0x000000111800780c */ /* 0x000fe20003fa6270 */
[----:B------:R-:W-:Y:S01]  /*20d0*/  IMAD.MOV.U32 R118, RZ, RZ, R8 ;  /* 0x000000ffff767224 */ /* 0x000fe200078e0008 */
[C---:B-1----:R-:W-:Y:S01]  /*20e0*/  @!P1 LEA R6, P2, R15.reuse, R4, 0x1 ;  /* 0x000000040f069211 */ /* 0x042fe200078408ff */
[----:B------:R-:W-:Y:S01]  /*20f0*/  UIMAD UR6, UR11, UR28, UR6 ;  /* 0x0000001c0b0672a4 */ /* 0x000fe2000f8e0206 */
[----:B------:R-:W-:Y:S01]  /*2100*/  @!P1 LOP3.LUT R0, R0, 0xfffffff8, RZ, 0xc0, !PT ;  /* 0xfffffff800009812 */ /* 0x000fe200078ec0ff */
[----:B------:R-:W-:Y:S01]  /*2110*/  IMAD.U32 R9, RZ, RZ, UR29 ;  /* 0x0000001dff097e24 */ /* 0x000fe2000f8e00ff */
[----:B----4-:R-:W-:Y:S01]  /*2120*/  @!P1 LEA.HI.X R7, R15, R5, R13, 0x1, P2 ;  /* 0x000000050f079211 */ /* 0x010fe200010f0c0d */
[----:B------:R-:W-:Y:S01]  /*2130*/  UIMAD.WIDE.U32 UR18, UR4, 0x20, URZ ;  /* 0x00000020041278a5 */ /* 0x000fe2000f8e003f */
[----:B------:R-:W-:Y:S01]  /*2140*/  ISETP.GE.AND P2, PT, R24, 0x21, PT ;  /* 0x000000211800780c */ /* 0x000fe20003f46270 */
[----:B------:R-:W-:Y:S01]  /*2150*/  @!P1 IMAD.WIDE R4, R0, 0x2, R4 ;  /* 0x0000000200049825 */ /* 0x000fe200078e0204 */
[----:B------:R-:W-:Y:S01]  /*2160*/  USHF.L.U32 UR10, UR5, 0x5, URZ ;  /* 0x00000005050a7899 */ /* 0x000fe2000800063f */
[----:B------:R-:W-:Y:S01]  /*2170*/  @!PT LDS RZ, [RZ] ;  /* 0x00000000fffff984 */ /* 0x000fe20000000800 */
[----:B------:R1:W-:Y:S01]  /*2180*/  @!P1 LDGSTS.E.BYPASS.LTC128B.128 [R243+0xb880], [R6.64], !P6 ;  /* 0x0b88000006f39fae */ /* 0x0003e2000f101d54 */
[----:B------:R-:W-:Y:S01]  /*2190*/  ISETP.GE.AND P6, PT, R24, 0x1, PT ;  /* 0x000000011800780c */ /* 0x000fe20003fc6270 */
[----:B------:R-:W-:Y:S01]  /*21a0*/  IMAD.U32 R9, RZ, RZ, UR5 ;  /* 0x00000005ff097e24 */ /* 0x000fe2000f8e00ff */
[----:B------:R-:W-:Y:S01]  /*21b0*/  UIADD3 UR10, UR19, UR10, URZ ;  /* 0x0000000a130a7290 */ /* 0x000fe2000fffe03f */
[----:B------:R4:W-:Y:S01]  /*21c0*/  @!P1 LDGSTS.E.BYPASS.LTC128B.128 [R243+0xf880], [R4.64], !P0 ;  /* 0x0f88000004f39fae */ /* 0x0009e2000c101d54 */
[----:B------:R-:W-:Y:S01]  /*21d0*/  LEA.HI R12, R27, R11, RZ, 0x1 ;  /* 0x0000000b1b0c7211 */ /* 0x000fe200078f08ff */
[----:B------:R-:W-:Y:S01]  /*21e0*/  IMAD.MOV.U32 R72, RZ, RZ, R28 ;  /* 0x000000ffff487224 */ /* 0x000fe200078e001c */
[----:B------:R-:W-:Y:S01]  /*21f0*/  LEA.HI R121, R122, R123, RZ, 0x5 ;  /* 0x0000007b7a797211 */ /* 0x000fe200078f28ff */
[----:B------:R-:W0:Y:S01]  /*2200*/  LDGDEPBAR ;  /* 0x00000000000079af */ /* 0x000e220000000000 */
[----:B------:R-:W-:Y:S01]  /*2210*/  IMAD.MOV.U32 R73, RZ, RZ, R29 ;  /* 0x000000ffff497224 */ /* 0x000fe200078e001d */
[----:B------:R-:W-:Y:S01]  /*2220*/  UISETP.GT.AND UP0, UPT, UR14, UR8, UPT ;  /* 0x000000080e00728c */ /* 0x000fe2000bf04270 */
[----:B------:R-:W-:Y:S01]  /*2230*/  SHF.R.S32.HI R120, RZ, 0x5, R121 ;  /* 0x00000005ff787819 */ /* 0x000fe20000011479 */
[----:B------:R-:W-:Y:S01]  /*2240*/  IMAD.MOV.U32 R72, RZ, RZ, R74 ;  /* 0x000000ffff487224 */ /* 0x000fe200078e004a */
[----:B------:R-:W-:Y:S04]  /*2250*/  STL.64 [R1+0x30], R124 ;  /* 0x0000307c01007387 */ /* 0x000fe80000100a00 */
[----:B------:R-:W-:Y:S01]  /*2260*/  STL.64 [R1+0x20], R72 ;  /* 0x0000204801007387 */ /* 0x000fe20000100a00 */
[----:B-1----:R-:W-:-:S02]  /*2270*/  IMAD.U32 R6, RZ, RZ, UR4 ;  /* 0x00000004ff067e24 */ /* 0x002fc4000f8e00ff */
[----:B----4-:R-:W-:-:S05]  /*2280*/  IMAD.WIDE.U32 R4, R118, UR14, R124 ;  /* 0x0000000e76047c25 */ /* 0x010fca000f8e007c */
[----:B------:R-:W-:Y:S01]  /*2290*/  IADD3 R0, R5, UR6, RZ ;  /* 0x0000000605007c10 */ /* 0x000fe2000fffe0ff */
[----:B------:R-:W-:Y:S01]  /*22a0*/  ULDC.64 UR6, c[0x0][0x208] ;  /* 0x0000820000067ab9 */ /* 0x000fe20000000a00 */
[----:B------:R-:W-:Y:S01]  /*22b0*/  BAR.SYNC.DEFER_BLOCKING 0x0 ;  /* 0x0000000000007b1d */ /* 0x000fe20000010000 */
[----:B------:R-:W-:Y:S01]  /*22c0*/  @P5 LEA R7, P0, R6, R4, 0x4 ;  /* 0x0000000406075211 */ /* 0x000fe200078020ff */
[----:B------:R-:W-:Y:S01]  /*22d0*/  UIMAD UR11, UR11, UR6, URZ ;  /* 0x000000060b0b72a4 */ /* 0x000fe2000f8e023f */
[----:B------:R-:W-:Y:S01]  /*22e0*/  @P6 LEA R8, P1, R4, c[0x0][0x1c8], 0x1 ;  /* 0x0000720004086a11 */ /* 0x000fe200078208ff */
[----:B------:R-:W-:Y:S01]  /*22f0*/  UIMAD.WIDE.U32 UR26, UR14, UR6, URZ ;  /* 0x000000060e1a72a5 */ /* 0x000fe2000f8e003f */
[----:B------:R-:W-:Y:S01]  /*2300*/  @P5 LEA.HI.X R10, R6, R0, R9, 0x4, P0 ;  /* 0x00000000060a5211 */ /* 0x000fe200000f2409 */
[----:B------:R-:W-:Y:S01]  /*2310*/  UIMAD UR11, UR14, UR7, UR11 ;  /* 0x000000070e0b72a4 */ /* 0x000fe2000f8e020b */
[C---:B------:R-:W-:Y:S01]  /*2320*/  @P2 IADD3 R5, P0, R4.reuse, UR18, RZ ;  /* 0x0000001204052c10 */ /* 0x040fe2000ff1e0ff */
[----:B------:R-:W-:Y:S01]  /*2330*/  USHF.L.U32 UR12, UR6, 0x5, URZ ;  /* 0x00000005060c7899 */ /* 0x000fe2000800063f */
[----:B------:R-:W-:-:S02]  /*2340*/  @P6 LEA.HI.X R9, R4, c[0x0][0x1cc], R0, 0x1, P1 ;  /* 0x0000730004096a11 */ /* 0x000fc400008f0c00 */
[----:B------:R-:W-:Y:S02]  /*2350*/  @P5 LEA R6, P1, R7, c[0x0][0x1c8], 0x1 ;  /* 0x0000720007065a11 */ /* 0x000fe400078208ff */
[----:B------:R-:W-:Y:S02]  /*2360*/  @P2 IADD3.X R0, R0, UR10, RZ, P0, !PT ;  /* 0x0000000a00002c10 */ /* 0x000fe400087fe4ff */
[----:B------:R-:W-:Y:S02]  /*2370*/  @P2 LEA R4, P0, R5, c[0x0][0x1c8], 0x1 ;  /* 0x0000720005042a11 */ /* 0x000fe400078008ff */
[----:B------:R-:W-:Y:S02]  /*2380*/  @P5 LEA.HI.X R7, R7, c[0x0][0x1cc], R10, 0x1, P1 ;  /* 0x0000730007075a11 */ /* 0x000fe400008f0c0a */
[----:B------:R-:W-:Y:S01]  /*2390*/  @P2 LEA.HI.X R5, R5, c[0x0][0x1cc], R0, 0x1, P0 ;  /* 0x0000730005052a11 */ /* 0x000fe200000f0c00 */
[----:B------:R-:W-:Y:S01]  /*23a0*/  IMAD.SHL.U32 R0, R25, 0x40, RZ ;  /* 0x0000004019007824 */ /* 0x000fe200078e00ff */
[----:B------:R-:W-:-:S02]  /*23b0*/  LOP3.LUT R10, R12, 0xfffffffe, RZ, 0xc0, !PT ;  /* 0xfffffffe0c0a7812 */ /* 0x000fc400078ec0ff */
[----:B------:R-:W-:Y:S01]  /*23c0*/  LOP3.LUT P0, RZ, R25, 0x2, RZ, 0xc0, !PT ;  /* 0x0000000219ff7812 */ /* 0x000fe2000780c0ff */
[----:B------:R-:W-:Y:S01]  /*23d0*/  @!PT LDS RZ, [RZ] ;  /* 0x00000000fffff984 */ /* 0x000fe20000000800 */
[----:B------:R-:W-:Y:S01]  /*23e0*/  @!PT LDS RZ, [RZ] ;  /* 0x00000000fffff984 */ /* 0x000fe20000000800 */
[----:B------:R-:W-:Y:S01]  /*23f0*/  @!PT LDS RZ, [RZ] ;  /* 0x00000000fffff984 */ /* 0x000fe20000000800 */
[----:B------:R1:W-:Y:S01]  /*2400*/  @P6 LDGSTS.E.BYPASS.LTC128B.128 [R243+0x5080], [R8.64], !P4 ;  /* 0x0508000008f36fae */ /* 0x0003e2000e101d54 */
[----:B------:R-:W-:Y:S01]  /*2410*/  LOP3.LUT R0, R0, 0x1c0, RZ, 0xc0, !PT ;  /* 0x000001c000007812 */ /* 0x000fe200078ec0ff */
[----:B------:R-:W-:Y:S01]  /*2420*/  IMAD.IADD R10, R11, 0x1, -R10 ;  /* 0x000000010b0a7824 */ /* 0x000fe200078e0a0a */
[C---:B------:R-:W-:Y:S01]  /*2430*/  ISETP.LT.OR P1, PT, R24.reuse, 0x1, P4 ;  /* 0x000000011800780c */ /* 0x040fe20002721670 */
[----:B------:R1:W-:Y:S01]  /*2440*/  @P6 LDGSTS.E.BYPASS.LTC128B.128 [R243+0x6880], [R8.64+0x80], !P3 ;  /* 0x0688008008f36fae */ /* 0x0003e2000d901d54 */
[----:B------:R-:W-:-:S03]  /*2450*/  ISETP.LT.OR P6, PT, R24, 0x1, P3 ;  /* 0x000000011800780c */ /* 0x000fc60001fc1670 */
[----:B------:R4:W-:Y:S04]  /*2460*/  @P5 LDGSTS.E.BYPASS.LTC128B.128 [R243+0x5880], [R6.64], !P4 ;  /* 0x0588000006f35fae */ /* 0x0009e8000e101d54 */
[----:B------:R4:W-:Y:S04]  /*2470*/  @P5 LDGSTS.E.BYPASS.LTC128B.128 [R243+0x7080], [R6.64+0x80], !P3 ;  /* 0x0708008006f35fae */ /* 0x0009e8000d901d54 */
[----:B------:R5:W-:Y:S04]  /*2480*/  @P2 LDGSTS.E.BYPASS.LTC128B.128 [R243+0x6080], [R4.64], !P4 ;  /* 0x0608000004f32fae */ /* 0x000be8000e101d54 */
[----:B------:R5:W-:Y:S04]  /*2490*/  @P2 LDGSTS.E.BYPASS.LTC128B.128 [R243+0x7880], [R4.64+0x80], !P3 ;  /* 0x0788008004f32fae */ /* 0x000be8000d901d54 */
[----:B------:R-:W0:Y:S01]  /*24a0*/  LDGDEPBAR ;  /* 0x00000000000079af */ /* 0x000e220000000000 */
[----:B----4-:R-:W-:-:S02]  /*24b0*/  IMAD.SHL.U32 R6, R23, 0x40, RZ ;  /* 0x0000004017067824 */ /* 0x010fc400078e00ff */
[----:B------:R-:W-:-:S05]  /*24c0*/  IMAD.SHL.U32 R7, R20, 0x8, RZ ;  /* 0x0000000814077824 */ /* 0x000fca00078e00ff */
[----:B------:R-:W-:Y:S01]  /*24d0*/  LOP3.LUT R7, R0, 0x8, R7, 0xf8, !PT ;  /* 0x0000000800077812 */ /* 0x000fe200078ef807 */
[----:B-----5:R-:W-:Y:S01]  /*24e0*/  IMAD.SHL.U32 R5, R26, 0x40, RZ ;  /* 0x000000401a057824 */ /* 0x020fe200078e00ff */
[----:B------:R-:W-:-:S04]  /*24f0*/  DEPBAR.LE SB0, 0x1 ;  /* 0x000080400000791a */ /* 0x000fc80000000000 */
[----:B------:R-:W-:Y:S01]  /*2500*/  LOP3.LUT R4, R6, 0x1c0, RZ, 0xc0, !PT ;  /* 0x000001c006047812 */ /* 0x000fe200078ec0ff */
[----:B------:R-:W-:-:S04]  /*2510*/  DEPBAR.LE SB0, 0x0 ;  /* 0x000080000000791a */ /* 0x000fc80000000000 */
[----:B------:R-:W-:Y:S01]  /*2520*/  IMAD.SHL.U32 R6, R10, 0x8, RZ ;  /* 0x000000080a067824 */ /* 0x000fe200078e00ff */
[----:B------:R-:W-:Y:S02]  /*2530*/  LOP3.LUT R117, R5, 0xfffffe00, RZ, 0xc0, !PT ;  /* 0xfffffe0005757812 */ /* 0x000fe400078ec0ff */
[----:B------:R-:W-:Y:S02]  /*2540*/  SHF.R.U32.HI R0, RZ, 0x3, R0 ;  /* 0x00000003ff007819 */ /* 0x000fe40000011600 */
[----:B------:R-:W-:Y:S02]  /*2550*/  LOP3.LUT R5, R4, 0x8, R6, 0xf8, !PT ;  /* 0x0000000804057812 */ /* 0x000fe400078ef806 */
[----:B------:R-:W-:Y:S02]  /*2560*/  SHF.R.U32.HI R4, RZ, 0x3, R4 ;  /* 0x00000003ff047819 */ /* 0x000fe40000011604 */
[----:B------:R-:W-:Y:S02]  /*2570*/  LOP3.LUT R0, R7, R0, RZ, 0x3c, !PT ;  /* 0x0000000007007212 */ /* 0x000fe400078e3cff */
[----:B------:R-:W-:Y:S01]  /*2580*/  LOP3.LUT R116, R5, R4, RZ, 0x3c, !PT ;  /* 0x0000000405747212 */ /* 0x000fe200078e3cff */
[----:B------:R-:W-:-:S02]  /*2590*/  IMAD R4, R120, 0x400, R117 ;  /* 0x0000040078047824 */ /* 0x000fc400078e0275 */
[----:B------:R-:W-:Y:S02]  /*25a0*/  IMAD R0, R10, 0x200, R0 ;  /* 0x000002000a007824 */ /* 0x000fe400078e0200 */
[----:B------:R-:W-:Y:S02]  /*25b0*/  IMAD.IADD R4, R116, 0x1, R4 ;  /* 0x0000000174047824 */ /* 0x000fe400078e0204 */
[----:B------:R-:W-:Y:S01]  /*25c0*/  IMAD.SHL.U32 R224, R0, 0x2, RZ ;  /* 0x0000000200e07824 */ /* 0x000fe200078e00ff */
[----:B------:R-:W-:Y:S01]  /*25d0*/  BAR.SYNC.DEFER_BLOCKING 0x0 ;  /* 0x0000000000007b1d */ /* 0x000fe20000010000 */
[----:B------:R-:W-:-:S03]  /*25e0*/  IMAD.SHL.U32 R231, R4, 0x2, RZ ;  /* 0x0000000204e77824 */ /* 0x000fc600078e00ff */
[C---:B------:R-:W-:Y:S01]  /*25f0*/  IADD3 R0, R224.reuse, 0x5080, RZ ;  /* 0x00005080e0007810 */ /* 0x040fe20007ffe0ff */
[C-C-:B------:R-:W-:Y:S01]  /*2600*/  IMAD R233, R3.reuse, 0x2, R231.reuse ;  /* 0x0000000203e97824 */ /* 0x140fe200078e02e7 */
[----:B------:R-:W-:Y:S01]  /*2610*/  IADD3 R235, R224, 0x50a0, RZ ;  /* 0x000050a0e0eb7810 */ /* 0x000fe20007ffe0ff */
[----:B------:R-:W-:Y:S01]  /*2620*/  IMAD R232, R2, 0x2, R231 ;  /* 0x0000000202e87824 */ /* 0x000fe200078e02e7 */
[----:B------:R-:W-:Y:S01]  /*2630*/  @P0 IADD3 R235, R0, -0x20, RZ ;  /* 0xffffffe000eb0810 */ /* 0x000fe20007ffe0ff */
[----:B------:R-:W-:Y:S02]  /*2640*/  IMAD R234, R2, 0x2, R233 ;  /* 0x0000000202ea7824 */ /* 0x000fe400078e02e9 */
[----:B------:R-:W-:Y:S01]  /*2650*/  IMAD R236, R3, 0x2, R232 ;  /* 0x0000000203ec7824 */ /* 0x000fe200078e02e8 */
[C---:B------:R-:W-:Y:S02]  /*2660*/  IADD3 R241, R235.reuse, 0x800, RZ ;  /* 0x00000800ebf17810 */ /* 0x040fe40007ffe0ff */
[----:B------:R-:W-:-:S02]  /*2670*/  IADD3 R240, R235, 0x1000, RZ ;  /* 0x00001000ebf07810 */ /* 0x000fc40007ffe0ff */
[C---:B------:R-:W-:Y:S02]  /*2680*/  IADD3 R239, R235.reuse, 0x1800, RZ ;  /* 0x00001800ebef7810 */ /* 0x040fe40007ffe0ff */
[C---:B------:R-:W-:Y:S02]  /*2690*/  IADD3 R238, R235.reuse, 0x2000, RZ ;  /* 0x00002000ebee7810 */ /* 0x040fe40007ffe0ff */
[----:B------:R-:W-:Y:S01]  /*26a0*/  IADD3 R237, R235, 0x2800, RZ ;  /* 0x00002800ebed7810 */ /* 0x000fe20007ffe0ff */
[----:B-1----:R-:W-:Y:S04]  /*26b0*/  LDSM.16.M88.4 R8, [R231+0x8080] ;  /* 0x00808000e708783b */ /* 0x002fe80000000200 */
[----:B------:R-:W-:Y:S04]  /*26c0*/  LDSM.16.M88.4 R4, [R231+0xa080] ;  /* 0x00a08000e704783b */ /* 0x000fe80000000200 */
[----:B--23--:R-:W1:Y:S04]  /*26d0*/  LDSM.16.M88.4 R16, [R224+0x5880] ;  /* 0x00588000e010783b */ /* 0x00ce680000000200 */
[----:B------:R-:W2:Y:S04]  /*26e0*/  LDSM.16.M88.4 R12, [R224+0x5080] ;  /* 0x00508000e00c783b */ /* 0x000ea80000000200 */
[----:B------:R-:W3:Y:S04]  /*26f0*/  LDSM.16.M88.4 R20, [R224+0x6080] ;  /* 0x00608000e014783b */ /* 0x000ee80000000200 */
[----:B------:R-:W-:Y:S04]  /*2700*/  LDSM.16.M88.4 R36, [R235] ;  /* 0x00000000eb24783b */ /* 0x000fe80000000200 */
[----:B------:R-:W-:Y:S04]  /*2710*/  LDSM.16.M88.4 R48, [R235+0x1000] ;  /* 0x00100000eb30783b */ /* 0x000fe80000000200 */
[----:B------:R-:W-:Y:S01]  /*2720*/  LDSM.16.M88.4 R40, [R235+0x800] ;  /* 0x00080000eb28783b */ /* 0x000fe20000000200 */
[-C--:B-1----:R-:W-:Y:S08]  /*2730*/  HMMA.16816.F32.BF16 R64, R8, R16.reuse, RZ ;  /* 0x000000100840723c */ /* 0x082ff000000418ff */
[----:B------:R-:W-:Y:S07]  /*2740*/  HMMA.16816.F32.BF16 R44, R4, R16, RZ ;  /* 0x00000010042c723c */ /* 0x000fee00000418ff */
[----:B------:R-:W-:Y:S01]  /*2750*/  IMAD.U32 R16, RZ, RZ, UR26 ;  /* 0x0000001aff107e24 */ /* 0x000fe2000f8e00ff */
[----:B--2---:R-:W-:Y:S01]  /*2760*/  HMMA.16816.F32.BF16 R68, R8, R12, RZ ;  /* 0x0000000c0844723c */ /* 0x004fe200000418ff */
[----:B------:R-:W-:Y:S01]  /*2770*/  UIADD3 UR26, UR27, UR11, URZ ;  /* 0x0000000b1b1a7290 */ /* 0x000fe2000fffe03f */
[----:B------:R-:W-:-:S02]  /*2780*/  IMAD.U32 R17, RZ, RZ, UR27 ;  /* 0x0000001bff117e24 */ /* 0x000fc4000f8e00ff */
[----:B------:R-:W-:Y:S02]  /*2790*/  UMOV UR11, 0x5 ;  /* 0x00000005000b7882 */ /* 0x000fe40000000000 */
[----:B------:R-:W-:Y:S02]  /*27a0*/  UIMAD UR26, UR26, 0x30, URZ ;  /* 0x000000301a1a78a4 */ /* 0x000fe4000f8e023f */
[----:B------:R-:W-:Y:S01]  /*27b0*/  HMMA.16816.F32.BF16 R32, R4, R12, RZ ;  /* 0x0000000c0420723c */ /* 0x000fe200000418ff */
[----:B------:R-:W-:-:S07]  /*27c0*/  USHF.L.U64.HI UR11, UR6, UR11, UR7 ;  /* 0x0000000b060b7299 */ /* 0x000fce0008010207 */
[-C--:B------:R-:W-:Y:S08]  /*27d0*/  HMMA.16816.F32.BF16 R56, R4, R14.reuse, RZ ;  /* 0x0000000e0438723c */ /* 0x080ff000000418ff */
[----:B------:R-:W-:Y:S01]  /*27e0*/  HMMA.16816.F32.BF16 R88, R8, R14, RZ ;  /* 0x0000000e0858723c */ /* 0x000fe200000418ff */
[----:B------:R-:W1:Y:S07]  /*27f0*/  LDSM.16.M88.4 R12, [R233+0xa080] ;  /* 0x00a08000e90c783b */ /* 0x000e6e0000000200 */
[C---:B------:R-:W-:Y:S08]  /*2800*/  HMMA.16816.F32.BF16 R52, R4.reuse, R18, RZ ;  /* 0x000000120434723c */ /* 0x040ff000000418ff */
[C---:B---3--:R-:W-:Y:S08]  /*2810*/  HMMA.16816.F32.BF16 R28, R4.reuse, R20, RZ ;  /* 0x00000014041c723c */ /* 0x048ff000000418ff */
[----:B------:R-:W-:Y:S07]  /*2820*/  HMMA.16816.F32.BF16 R60, R4, R22, RZ ;  /* 0x00000016043c723c */ /* 0x000fee00000418ff */
[----:B------:R-:W-:Y:S01]  /*2830*/  IMAD.WIDE.U32 R6, R16, 0x30, R72 ;  /* 0x0000003010067825 */ /* 0x000fe200078e0048 */
[----:B------:R-:W-:Y:S01]  /*2840*/  HMMA.16816.F32.BF16 R92, R8, R18, RZ ;  /* 0x00000012085c723c */ /* 0x000fe200000418ff */
[----:B------:R-:W2:Y:S03]  /*2850*/  LDSM.16.M88.4 R16, [R233+0x8080] ;  /* 0x00808000e910783b */ /* 0x000ea60000000200 */
[----:B------:R-:W-:-:S02]  /*2860*/  LEA R4, P0, R6, c[0x0][0x1f8], 0x1 ;  /* 0x00007e0006047a11 */ /* 0x000fc400078008ff */
[----:B------:R-:W-:Y:S02]  /*2870*/  IADD3 R0, R7, UR26, RZ ;  /* 0x0000001a07007c10 */ /* 0x000fe4000fffe0ff */
[C---:B------:R-:W-:Y:S02]  /*2880*/  HMMA.16816.F32.BF16 R80, R8.reuse, R20, RZ ;  /* 0x000000140850723c */ /* 0x040fe400000418ff */
[----:B------:R-:W-:Y:S01]  /*2890*/  LEA.HI.X R5, R6, c[0x0][0x1fc], R0, 0x1, P0 ;  /* 0x00007f0006057a11 */ /* 0x000fe200000f0c00 */
[----:B------:R-:W-:Y:S01]  /*28a0*/  IMAD.U32 R0, RZ, RZ, UR12 ;  /* 0x0000000cff007e24 */ /* 0x000fe2000f8e00ff */
[----:B------:R-:W-:Y:S02]  /*28b0*/  IADD3 R6, P2, R4, UR12, RZ ;  /* 0x0000000c04067c10 */ /* 0x000fe4000ff5e0ff */
[----:B------:R-:W-:Y:S01]  /*28c0*/  ISETP.LT.OR P0, PT, R24, 0x11, P4 ;  /* 0x000000111800780c */ /* 0x000fe20002701670 */
[----:B------:R-:W-:Y:S01]  /*28d0*/  @!PT LDS RZ, [RZ] ;  /* 0x00000000fffff984 */ /* 0x000fe20000000800 */
[----:B------:R-:W-:Y:S01]  /*28e0*/  @!PT LDS RZ, [RZ] ;  /* 0x00000000fffff984 */ /* 0x000fe20000000800 */
[----:B------:R-:W-:Y:S01]  /*28f0*/  @!PT LDS RZ, [RZ] ;  /* 0x00000000fffff984 */ /* 0x000fe20000000800 */
[----:B------:R3:W-:Y:S01]  /*2900*/  LDGSTS.E.BYPASS.LTC128B.128 [R243+0x2080], [R4.64], !P1 ;  /* 0x0208000004f37fae */ /* 0x0007e2000c901d54 */
[----:B------:R-:W-:Y:S01]  /*2910*/  HMMA.16816.F32.BF16 R20, R8, R22, RZ ;  /* 0x000000160814723c */ /* 0x000fe200000418ff */
[----:B------:R-:W-:-:S02]  /*2920*/  IADD3.X R7, R5, UR11, RZ, P2, !PT ;  /* 0x0000000b05077c10 */ /* 0x000fc400097fe4ff */
[----:B------:R3:W-:Y:S01]  /*2930*/  LDGSTS.E.BYPASS.LTC128B.128 [R243+0x3880], [R4.64+0x80], !P6 ;  /* 0x0388008004f37fae */ /* 0x0007e2000f101d54 */
[----:B------:R-:W-:Y:S02]  /*2940*/  ISETP.LT.OR P6, PT, R24, 0x11, P3 ;  /* 0x000000111800780c */ /* 0x000fe40001fc1670 */
[----:B------:R-:W-:Y:S02]  /*2950*/  LOP3.LUT P1, RZ, R25, 0x4, RZ, 0xc0, !PT ;  /* 0x0000000419ff7812 */ /* 0x000fe4000782c0ff */
[----:B------:R-:W-:Y:S01]  /*2960*/  IADD3 R8, P5, P2, R0, 0x80, R4 ;  /* 0x0000008000087810 */ /* 0x000fe20007abe004 */
[----:B------:R-:W-:Y:S01]  /*2970*/  IMAD.MOV.U32 R0, RZ, RZ, 0x40 ;  /* 0x00000040ff007424 */ /* 0x000fe200078e00ff */
[----:B-1----:R-:W-:Y:S01]  /*2980*/  HMMA.16816.F32.BF16 R104, R12, R36, R32 ;  /* 0x000000240c68723c */ /* 0x002fe20000041820 */
[----:B------:R1:W-:Y:S01]  /*2990*/  LDGSTS.E.BYPASS.LTC128B.128 [R243+0x2880], [R6.64], !P0 ;  /* 0x0288000006f37fae */ /* 0x0003e2000c101d54 */
[----:B------:R-:W-:Y:S02]  /*29a0*/  IADD3.X R9, RZ, UR11, R5, P5, P2 ;  /* 0x0000000bff097c10 */ /* 0x000fe4000afe4405 */
[----:B------:R-:W-:-:S02]  /*29b0*/  ISETP.LT.OR P5, PT, R24, 0x21, P4 ;  /* 0x000000211800780c */ /* 0x000fc400027a1670 */
[----:B------:R-:W-:Y:S01]  /*29c0*/  ISETP.LT.OR P2, PT, R24, 0x21, P3 ;  /* 0x000000211800780c */ /* 0x000fe20001f41670 */
[----:B------:R4:W-:Y:S01]  /*29d0*/  LDGSTS.E.BYPASS.LTC128B.128 [R243+0x4080], [R8.64], !P6 ;  /* 0x0408000008f37fae */ /* 0x0009e2000f101d54 */
[----:B------:R-:W-:Y:S01]  /*29e0*/  SEL R0, R0, 0xffffffc0, !P1 ;  /* 0xffffffc000007807 */ /* 0x000fe20004800000 */
[C---:B------:R-:W-:Y:S04]  /*29f0*/  HMMA.16816.F32.BF16 R96, R12.reuse, R48, R28 ;  /* 0x000000300c60723c */ /* 0x040fe8000004181c */
[----:B------:R-:W-:Y:S02]  /*2a00*/  IMAD.IADD R230, R224, 0x1, R0 ;  /* 0x00000001e0e67824 */ /* 0x000fe400078e0200 */
[----:B------:R-:W-:Y:S01]  /*2a10*/  IMAD.IADD R229, R0, 0x1, R235 ;  /* 0x0000000100e57824 */ /* 0x000fe200078e02eb */
[----:B------:R-:W-:Y:S01]  /*2a20*/  LOP3.LUT R0, R116, R117, RZ, 0xfc, !PT ;  /* 0x0000007574007212 */ /* 0x000fe200078efcff */
[----:B------:R-:W-:Y:S01]  /*2a30*/  HMMA.16816.F32.BF16 R100, R12, R40, R44 ;  /* 0x000000280c64723c */ /* 0x000fe2000004182c */
[----:B---3--:R-:W-:-:S04]  /*2a40*/  IADD3 R4, P0, R6, UR12, RZ ;  /* 0x0000000c06047c10 */ /* 0x008fc8000ff1e0ff */
[----:B------:R-:W-:-:S03]  /*2a50*/  IADD3.X R5, R7, UR11, RZ, P0, !PT ;  /* 0x0000000b07057c10 */ /* 0x000fc600087fe4ff */
[C---:B------:R-:W-:Y:S01]  /*2a60*/  HMMA.16816.F32.BF16 R84, R12.reuse, R38, R56 ;  /* 0x000000260c54723c */ /* 0x040fe20000041838 */
[----:B------:R-:W-:Y:S01]  /*2a70*/  PLOP3.LUT P0, PT, PT, PT, UP0, 0x80, 0x0 ;  /* 0x000000000000781c */ /* 0x000fe20003f0f008 */
[----:B------:R1:W-:Y:S04]  /*2a80*/  LDGSTS.E.BYPASS.LTC128B.128 [R243+0x3080], [R4.64], !P5 ;  /* 0x0308000004f37fae */ /* 0x0003e8000e901d54 */
[----:B------:R1:W-:Y:S02]  /*2a90*/  LDGSTS.E.BYPASS.LTC128B.128 [R243+0x4880], [R4.64+0x80], !P2 ;  /* 0x0488008004f37fae */ /* 0x0003e4000d101d54 */
[C---:B------:R-:W-:Y:S02]  /*2aa0*/  HMMA.16816.F32.BF16 R76, R12.reuse, R42, R52 ;  /* 0x0000002a0c4c723c */ /* 0x040fe40000041834 */
[----:B----4-:R-:W-:Y:S04]  /*2ab0*/  LDSM.16.M88.4 R8, [R232+0xa080] ;  /* 0x00a08000e808783b */ /* 0x010fe80000000200 */
[----:B------:R-:W3:Y:S02]  /*2ac0*/  LDSM.16.M88.4 R24, [R230+0x5880] ;  /* 0x00588000e618783b */ /* 0x000ee40000000200 */
[----:B------:R-:W-:Y:S02]  /*2ad0*/  HMMA.16816.F32.BF16 R72, R12, R50, R60 ;  /* 0x000000320c48723c */ /* 0x000fe4000004183c */
[----:B------:R-:W4:Y:S04]  /*2ae0*/  LDSM.16.M88.4 R28, [R230+0x5080] ;  /* 0x00508000e61c783b */ /* 0x000f280000000200 */
[----:B------:R-:W5:Y:S02]  /*2af0*/  LDSM.16.M88.4 R32, [R230+0x6080] ;  /* 0x00608000e620783b */ /* 0x000f640000000200 */
[C---:B--2---:R-:W-:Y:S02]  /*2b00*/  HMMA.16816.F32.BF16 R68, R16.reuse, R36, R68 ;  /* 0x000000241044723c */ /* 0x044fe40000041844 */
[----:B------:R-:W2:Y:S04]  /*2b10*/  LDSM.16.M88.4 R12, [R232+0x8080] ;  /* 0x00808000e80c783b */ /* 0x000ea80000000200 */
[----:B------:R-:W-:Y:S02]  /*2b20*/  LDSM.16.M88.4 R60, [R229+0x800] ;  /* 0x00080000e53c783b */ /* 0x000fe40000000200 */
[C---:B------:R-:W-:Y:S02]  /*2b30*/  HMMA.16816.F32.BF16 R64, R16.reuse, R40, R64 ;  /* 0x000000281040723c */ /* 0x040fe40000041840 */
[----:B-1----:R-:W-:Y:S04]  /*2b40*/  LDSM.16.M88.4 R4, [R234+0xa080] ;  /* 0x00a08000ea04783b */ /* 0x002fe80000000200 */
[----:B------:R-:W-:Y:S02]  /*2b50*/  LDSM.16.M88.4 R56, [R229+0x1000] ;  /* 0x00100000e538783b */ /* 0x000fe40000000200 */
[C---:B------:R-:W-:Y:S02]  /*2b60*/  HMMA.16816.F32.BF16 R52, R16.reuse, R48, R80 ;  /* 0x000000301034723c */ /* 0x040fe40000041850 */
[----:B------:R-:W0:Y:S06]  /*2b70*/  LDGDEPBAR ;  /* 0x00000000000079af */ /* 0x000e2c0000000000 */
[C---:B------:R-:W-:Y:S01]  /*2b80*/  HMMA.16816.F32.BF16 R44, R16.reuse, R38, R88 ;  /* 0x00000026102c723c */ /* 0x040fe20000041858 */
[----:B------:R-:W1:Y:S07]  /*2b90*/  LDSM.16.M88.4 R36, [R229] ;  /* 0x00000000e524783b */ /* 0x000e6e0000000200 */
[C---:B------:R-:W-:Y:S08]  /*2ba0*/  HMMA.16816.F32.BF16 R40, R16.reuse, R42, R92 ;  /* 0x0000002a1028723c */ /* 0x040ff0000004185c */
[----:B------:R-:W-:Y:S01]  /*2bb0*/  HMMA.16816.F32.BF16 R48, R16, R50, R20 ;  /* 0x000000321030723c */ /* 0x000fe20000041814 */
[----:B------:R-:W1:Y:S04]  /*2bc0*/  LDSM.16.M88.4 R20, [R234+0x8080] ;  /* 0x00808000ea14783b */ /* 0x000e680000000200 */
[----:B------:R-:W-:Y:S03]  /*2bd0*/  LDSM.16.M88.4 R16, [R231+0xe080] ;  /* 0x00e08000e710783b */ /* 0x000fe60000000200 */
[C---:B---3--:R-:W-:Y:S08]  /*2be0*/  HMMA.16816.F32.BF16 R88, R8.reuse, R26, R76 ;  /* 0x0000001a0858723c */ /* 0x048ff0000004184c */
[C---:B----4-:R-:W-:Y:S08]  /*2bf0*/  HMMA.16816.F32.BF16 R80, R8.reuse, R28, R104 ;  /* 0x0000001c0850723c */ /* 0x050ff00000041868 */
[C---:B------:R-:W-:Y:S08]  /*2c00*/  HMMA.16816.F32.BF16 R92, R8.reuse, R24, R100 ;  /* 0x00000018085c723c */ /* 0x040ff00000041864 */
[C---:B-----5:R-:W-:Y:S08]  /*2c10*/  HMMA.16816.F32.BF16 R96, R8.reuse, R32, R96 ;  /* 0x000000200860723c */ /* 0x060ff00000041860 */
[C---:B------:R-:W-:Y:S08]  /*2c20*/  HMMA.16816.F32.BF16 R84, R8.reuse, R30, R84 ;  /* 0x0000001e0854723c */ /* 0x040ff00000041854 */
[----:B------:R-:W-:Y:S08]  /*2c30*/  HMMA.16816.F32.BF16 R76, R8, R34, R72 ;  /* 0x00000022084c723c */ /* 0x000ff00000041848 */
[C---:B--2---:R-:W-:Y:S08]  /*2c40*/  HMMA.16816.F32.BF16 R8, R12.reuse, R28, R68 ;  /* 0x0000001c0c08723c */ /* 0x044ff00000041844 */
[C---:B------:R-:W-:Y:S01]  /*2c50*/  HMMA.16816.F32.BF16 R68, R12.reuse, R30, R44 ;  /* 0x0000001e0c44723c */ /* 0x040fe2000004182c */
[----:B------:R-:W2:Y:S07]  /*2c60*/  LDSM.16.M88.4 R28, [R224+0x6880] ;  /* 0x00688000e01c783b */ /* 0x000eae0000000200 */
[C---:B------:R-:W-:Y:S08]  /*2c70*/  HMMA.16816.F32.BF16 R104, R12.reuse, R24, R64 ;  /* 0x000000180c68723c */ /* 0x040ff00000041840 */
[C---:B------:R-:W-:Y:S01]  /*2c80*/  HMMA.16816.F32.BF16 R112, R12.reuse, R26, R40 ;  /* 0x0000001a0c70723c */ /* 0x040fe20000041828 */
[----:B------:R-:W3:Y:S07]  /*2c90*/  LDSM.16.M88.4 R24, [R224+0x7080] ;  /* 0x00708000e018783b */ /* 0x000eee0000000200 */
[C---:B------:R-:W-:Y:S01]  /*2ca0*/  HMMA.16816.F32.BF16 R108, R12.reuse, R32, R52 ;  /* 0x000000200c6c723c */ /* 0x040fe20000041834 */
[----:B------:R-:W-:Y:S07]  /*2cb0*/  LDSM.16.M88.4 R52, [R235+0x1800] ;  /* 0x00180000eb34783b */ /* 0x000fee0000000200 */
[----:B------:R-:W-:Y:S01]  /*2cc0*/  HMMA.16816.F32.BF16 R44, R12, R34, R48 ;  /* 0x000000220c2c723c */ /* 0x000fe20000041830 */
[----:B------:R-:W4:Y:S04]  /*2cd0*/  LDSM.16.M88.4 R12, [R224+0x7880] ;  /* 0x00788000e00c783b */ /* 0x000f280000000200 */
[----:B------:R-:W-:Y:S03]  /*2ce0*/  LDSM.16.M88.4 R48, [R235+0x2000] ;  /* 0x00200000eb30783b */ /* 0x000fe60000000200 */
[C---:B-1----:R-:W-:Y:S08]  /*2cf0*/  HMMA.16816.F32.BF16 R40, R4.reuse, R36, R80 ;  /* 0x000000240428723c */ /* 0x042ff00000041850 */
[C---:B------:R-:W-:Y:S08]  /*2d00*/  HMMA.16816.F32.BF16 R64, R4.reuse, R60, R92 ;  /* 0x0000003c0440723c */ /* 0x040ff0000004185c */
[----:B------:R-:W-:Y:S08]  /*2d10*/  HMMA.16816.F32.BF16 R32, R4, R38, R84 ;  /* 0x000000260420723c */ /* 0x000ff00000041854 */
[----:B------:R-:W-:Y:S01]  /*2d20*/  HMMA.16816.F32.BF16 R92, R20, R36, R8 ;  /* 0x00000024145c723c */ /* 0x000fe20000041808 */
[----:B------:R-:W1:Y:S07]  /*2d30*/  LDSM.16.M88.4 R8, [R231+0xc080] ;  /* 0x00c08000e708783b */ /* 0x000e6e0000000200 */
[C---:B------:R-:W-:Y:S08]  /*2d40*/  HMMA.16816.F32.BF16 R72, R4.reuse, R62, R88 ;  /* 0x0000003e0448723c */ /* 0x040ff00000041858 */
[C---:B------:R-:W-:Y:S08]  /*2d50*/  HMMA.16816.F32.BF16 R100, R4.reuse, R56, R96 ;  /* 0x000000380464723c */ /* 0x040ff00000041860 */
[----:B------:R-:W-:Y:S01]  /*2d60*/  HMMA.16816.F32.BF16 R96, R4, R58, R76 ;  /* 0x0000003a0460723c */ /* 0x000fe2000004184c */
[----:B------:R-:W5:Y:S07]  /*2d70*/  LDSM.16.M88.4 R4, [R233+0xe080] ;  /* 0x00e08000e904783b */ /* 0x000f6e0000000200 */
[C---:B------:R-:W-:Y:S01]  /*2d80*/  HMMA.16816.F32.BF16 R84, R20.reuse, R38, R68 ;  /* 0x000000261454723c */ /* 0x040fe20000041844 */
[----:B------:R-:W1:Y:S07]  /*2d90*/  LDSM.16.M88.4 R68, [R235+0x2800] ;  /* 0x00280000eb44783b */ /* 0x000e6e0000000200 */
[C---:B------:R-:W-:Y:S08]  /*2da0*/  HMMA.16816.F32.BF16 R88, R20.reuse, R60, R104 ;  /* 0x0000003c1458723c */ /* 0x040ff00000041868 */
[C---:B------:R-:W-:Y:S08]  /*2db0*/  HMMA.16816.F32.BF16 R104, R20.reuse, R62, R112 ;  /* 0x0000003e1468723c */ /* 0x040ff00000041870 */
[C---:B------:R-:W-:Y:S08]  /*2dc0*/  HMMA.16816.F32.BF16 R108, R20.reuse, R56, R108 ;  /* 0x00000038146c723c */ /* 0x040ff0000004186c */
[----:B------:R-:W-:Y:S01]  /*2dd0*/  HMMA.16816.F32.BF16 R80, R20, R58, R44 ;  /* 0x0000003a1450723c */ /* 0x000fe2000004182c */
[----:B------:R-:W1:Y:S07]  /*2de0*/  LDSM.16.M88.4 R20, [R233+0xc080] ;  /* 0x00c08000e914783b */ /* 0x000e6e0000000200 */
[C---:B--2---:R-:W-:Y:S08]  /*2df0*/  HMMA.16816.F32.BF16 R76, R16.reuse, R28, R40 ;  /* 0x0000001c104c723c */ /* 0x044ff00000041828 */
[C---:B------:R-:W-:Y:S08]  /*2e00*/  HMMA.16816.F32.BF16 R44, R16.reuse, R30, R32 ;  /* 0x0000001e102c723c */ /* 0x040ff00000041820 */
[C---:B---3--:R-:W-:Y:S08]  /*2e10*/  HMMA.16816.F32.BF16 R40, R16.reuse, R24, R64 ;  /* 0x000000181028723c */ /* 0x048ff00000041840 */
[C---:B------:R-:W-:Y:S08]  /*2e20*/  HMMA.16816.F32.BF16 R36, R16.reuse, R26, R72 ;  /* 0x0000001a1024723c */ /* 0x040ff00000041848 */
[----:B----4-:R-:W-:Y:S08]  /*2e30*/  HMMA.16816.F32.BF16 R32, R16, R12, R100 ;  /* 0x0000000c1020723c */ /* 0x010ff00000041864 */
[C---:B-1----:R-:W-:Y:S08]  /*2e40*/  HMMA.16816.F32.BF16 R72, R8.reuse, R28, R92 ;  /* 0x0000001c0848723c */ /* 0x042ff0000004185c */
        /* <DEDUP_REMOVED lines=9> */
[C---:B-----5:R-:W-:Y:S01]  /*2ee0*/  HMMA.16816.F32.BF16 R108, R4.reuse, R48, R40 ;  /* 0x00000030046c723c */ /* 0x060fe20000041828 */
[----:B------:R-:W1:Y:S07]  /*2ef0*/  LDSM.16.M88.4 R40, [R230+0x6880] ;  /* 0x00688000e628783b */ /* 0x000e6e0000000200 */
[C---:B------:R-:W-:Y:S01]  /*2f00*/  HMMA.16816.F32.BF16 R104, R4.reuse, R50, R36 ;  /* 0x000000320468723c */ /* 0x040fe20000041824 */
[----:B------:R-:W2:Y:S07]  /*2f10*/  LDSM.16.M88.4 R36, [R230+0x7080] ;  /* 0x00708000e624783b */ /* 0x000eae0000000200 */
[C---:B------:R-:W-:Y:S01]  /*2f20*/  HMMA.16816.F32.BF16 R100, R4.reuse, R68, R32 ;  /* 0x000000440464723c */ /* 0x040fe20000041820 */
        /* <DEDUP_REMOVED lines=9> */
[----:B------:R-:W-:Y:S07]  /*2fc0*/  LDSM.16.M88.4 R28, [R229+0x1800] ;  /* 0x00180000e51c783b */ /* 0x000fee0000000200 */
[C---:B------:R-:W-:Y:S01]  /*2fd0*/  HMMA.16816.F32.BF16 R60, R20.reuse, R68, R24 ;  /* 0x00000044143c723c */ /* 0x040fe20000041818 */
[----:B------:R-:W-:Y:S07]  /*2fe0*/  LDSM.16.M88.4 R24, [R229+0x2000] ;  /* 0x00200000e518783b */ /* 0x000fee0000000200 */
[----:B------:R-:W-:Y:S01]  /*2ff0*/  HMMA.16816.F32.BF16 R56, R20, R70, R80 ;  /* 0x000000461438723c */ /* 0x000fe20000041850 */
[----:B------:R-:W4:Y:S01]  /*3000*/  LDSM.16.M88.4 R20, [R229+0x2800] ;  /* 0x00280000e514783b */ /* 0x000f220000000200 */
        /* <DEDUP_REMOVED lines=14> */
[C---:B------:R-:W-:Y:S08]  /*30f0*/  HMMA.16816.F32.BF16 R80, R4.reuse, R28, R80 ;  /* 0x0000001c0450723c */ /* 0x040ff00000041850 */
[----:B------:R-:W-:Y:S08]  /*3100*/  HMMA.16816.F32.BF16 R76, R4, R30, R76 ;  /* 0x0000001e044c723c */ /* 0x000ff0000004184c */
[C---:B------:R-:W-:Y:S08]  /*3110*/  HMMA.16816.F32.BF16 R52, R8.reuse, R28, R48 ;  /* 0x0000001c0834723c */ /* 0x040ff00000041830 */
[----:B------:R-:W-:Y:S08]  /*3120*/  HMMA.16816.F32.BF16 R44, R8, R30, R44 ;  /* 0x0000001e082c723c */ /* 0x000ff0000004182c */
        /* <DEDUP_REMOVED lines=12> */
[----:B------:R-:W-:Y:S01]  /*31f0*/  IMAD.WIDE.U32 R8, R118, UR7, R124 ;  /* 0x0000000776087c25 */ /* 0x000fe2000f8e007c */
[----:B------:R-:W-:Y:S02]  /*3200*/  USHF.L.U32 UR7, UR4, 0x5, URZ ;  /* 0x0000000504077899 */ /* 0x000fe4000800063f */
[----:B------:R-:W-:Y:S02]  /*3210*/  UIMAD UR6, UR6, UR28, UR25 ;  /* 0x0000001c060672a4 */ /* 0x000fe4000f8e0219 */
[----:B------:R-:W-:Y:S01]  /*3220*/  LEA R4, P0, R8, c[0x0][0x1c8], 0x1 ;  /* 0x0000720008047a11 */ /* 0x000fe200078008ff */
[----:B------:R-:W-:Y:S01]  /*3230*/  USHF.L.U64.HI UR4, UR4, 0x5, UR5 ;  /* 0x0000000504047899 */ /* 0x000fe20008010205 */
[----:B------:R-:W-:-:S02]  /*3240*/  IMAD.U32 R7, RZ, RZ, UR7 ;  /* 0x00000007ff077e24 */ /* 0x000fc4000f8e00ff */
[----:B------:R-:W-:Y:S02]  /*3250*/  IADD3 R5, R9, UR6, RZ ;  /* 0x0000000609057c10 */ /* 0x000fe4000fffe0ff */
[----:B------:R-:W-:Y:S02]  /*3260*/  IADD3 R6, P5, R4, UR7, RZ ;  /* 0x0000000704067c10 */ /* 0x000fe4000ffbe0ff */
[----:B------:R-:W-:Y:S02]  /*3270*/  LEA.HI.X R5, R8, c[0x0][0x1cc], R5, 0x1, P0 ;  /* 0x0000730008057a11 */ /* 0x000fe400000f0c05 */
[----:B------:R-:W-:Y:S02]  /*3280*/  IADD3 R10, P2, P1, R7, 0x80, R4 ;  /* 0x00000080070a7810 */ /* 0x000fe4000795e004 */
[----:B------:R-:W-:Y:S01]  /*3290*/  IADD3 R8, P0, R6, UR7, RZ ;  /* 0x0000000706087c10 */ /* 0x000fe2000ff1e0ff */
[----:B------:R-:W-:Y:S01]  /*32a0*/  @!PT LDS RZ, [RZ] ;  /* 0x00000000fffff984 */ /* 0x000fe20000000800 */
[----:B------:R-:W-:Y:S01]  /*32b0*/  @!PT LDS RZ, [RZ] ;  /* 0x00000000fffff984 */ /* 0x000fe20000000800 */
[----:B------:R-:W-:Y:S01]  /*32c0*/  @!PT LDS RZ, [RZ] ;  /* 0x00000000fffff984 */ /* 0x000fe20000000800 */
[----:B------:R1:W-:Y:S01]  /*32d0*/  LDGSTS.E.BYPASS.LTC128B.128 [R243+0x5080], [R4.64], !P4 ;  /* 0x0508000004f37fae */ /* 0x0003e2000e101d54 */
[----:B------:R-:W-:-:S02]  /*32e0*/  IADD3.X R7, R5, UR4, RZ, P5, !PT ;  /* 0x0000000405077c10 */ /* 0x000fc4000affe4ff */
[----:B------:R-:W-:Y:S01]  /*32f0*/  IADD3.X R11, RZ, UR4, R5, P2, P1 ;  /* 0x00000004ff0b7c10 */ /* 0x000fe200097e2405 */
[----:B------:R1:W-:Y:S01]  /*3300*/  LDGSTS.E.BYPASS.LTC128B.128 [R243+0x6880], [R4.64+0x80], !P3 ;  /* 0x0688008004f37fae */ /* 0x0003e2000d901d54 */
[----:B------:R-:W-:-:S03]  /*3310*/  IADD3.X R9, R7, UR4, RZ, P0, !PT ;  /* 0x0000000407097c10 */ /* 0x000fc600087fe4ff */
[----:B------:R1:W-:Y:S04]  /*3320*/  LDGSTS.E.BYPASS.LTC128B.128 [R243+0x5880], [R6.64], !P4 ;  /* 0x0588000006f37fae */ /* 0x0003e8000e101d54 */
[----:B------:R1:W-:Y:S04]  /*3330*/  LDGSTS.E.BYPASS.LTC128B.128 [R243+0x7080], [R10.64], !P3 ;  /* 0x070800000af37fae */ /* 0x0003e8000d901d54 */
[----:B------:R1:W-:Y:S04]  /*3340*/  LDGSTS.E.BYPASS.LTC128B.128 [R243+0x6080], [R8.64], !P4 ;  /* 0x0608000008f37fae */ /* 0x0003e8000e101d54 */
[----:B------:R1:W-:Y:S02]  /*3350*/  LDGSTS.E.BYPASS.LTC128B.128 [R243+0x7880], [R8.64+0x80], !P3 ;  /* 0x0788008008f37fae */ /* 0x0003e4000d901d54 */
.L_x_1006:
[----:B-1----:R-:W-:Y:S01]  /*3360*/  FMUL.FTZ R4, R53, c[0x0][0x320] ;  /* 0x0000c80035047a20 */ /* 0x002fe20000410000 */
[----:B------:R-:W-:Y:S01]  /*3370*/  SHF.R.S32.HI R7, RZ, 0x1f, R120 ;  /* 0x0000001fff077819 */ /* 0x000fe20000011478 */
[----:B------:R-:W-:Y:S01]  /*3380*/  FMUL.FTZ R5, R40, c[0x0][0x320] ;  /* 0x0000c80028057a20 */ /* 0x000fe20000410000 */
[----:B------:R-:W-:Y:S01]  /*3390*/  LEA.HI R6, R122, R123, RZ, 0x2 ;  /* 0x0000007b7a067211 */ /* 0x000fe200078f10ff */
[----:B------:R1:W2:Y:S01]  /*33a0*/  MUFU.TANH R49, R4 ;  /* 0x0000000400317308 */ /* 0x0002a20000002400 */
[----:B------:R-:W-:Y:S01]  /*33b0*/  UISETP.NE.AND UP1, UPT, UR17, URZ, UPT ;  /* 0x0000003f1100728c */ /* 0x000fe2000bf25270 */
[----:B------:R-:W-:Y:S01]  /*33c0*/  FMUL.FTZ R10, R36, c[0x0][0x320] ;  /* 0x0000c800240a7a20 */ /* 0x000fe20000410000 */
[----:B------:R-:W-:Y:S01]  /*33d0*/  LOP3.LUT R6, R6, 0xfffffffc, RZ, 0xc0, !PT ;  /* 0xfffffffc06067812 */ /* 0x000fe200078ec0ff */
[----:B------:R-:W-:Y:S01]  /*33e0*/  UIADD3 UR4, UR9, 0x1, UR24 ;  /* 0x0000000109047890 */ /* 0x000fe2000fffe018 */
[----:B------:R-:W0:Y:S01]  /*33f0*/  LDGDEPBAR ;  /* 0x00000000000079af */ /* 0x000e220000000000 */
[----:B------:R-:W-:Y:S01]  /*3400*/  UISETP.NE.AND UP0, UPT, UR16, URZ, UPT ;  /* 0x0000003f1000728c */ /* 0x000fe2000bf05270 */
[----:B------:R-:W-:Y:S01]  /*3410*/  PLOP3.LUT P1, PT, PT, PT, UP1, 0x80, 0x0 ;  /* 0x000000000000781c */ /* 0x000fe20003f2f018 */
[----:B------:R3:W4:Y:S01]  /*3420*/  MUFU.TANH R40, R5 ;  /* 0x0000000500287308 */ /* 0x0007220000002400 */
[----:B------:R-:W-:Y:S01]  /*3430*/  IMAD.IADD R6, R123, 0x1, -R6 ;  /* 0x000000017b067824 */ /* 0x000fe200078e0a06 */
[----:B------:R-:W-:Y:S01]  /*3440*/  PLOP3.LUT P0, PT, PT, PT, UP1, 0x80, 0x0 ;  /* 0x000000000000781c */ /* 0x000fe20003f0f018 */
[----:B------:R-:W-:-:S02]  /*3450*/  ULDC UR14, c[0x0][0x324] ;  /* 0x0000c900000e7ab9 */ /* 0x000fc40000000800 */
[----:B------:R-:W-:Y:S01]  /*3460*/  ULOP3.LUT UR14, URZ, UR14, URZ, 0x33, !UPT ;  /* 0x0000000e3f0e7292 */ /* 0x000fe2000f8e333f */
[----:B-1----:R-:W-:Y:S02]  /*3470*/  FMUL.FTZ R4, R44, c[0x0][0x320] ;  /* 0x0000c8002c047a20 */ /* 0x002fe40000410000 */
        /* <DEDUP_REMOVED lines=20> */
[----:B------:R-:W-:Y:S01]  /*35c0*/  LOP3.LUT R5, R7, 0xffffffc0, RZ, 0xc0, !PT ;  /* 0xffffffc007057812 */ /* 0x000fe200078ec0ff */
[----:B------:R-:W-:Y:S02]  /*35d0*/  FMUL.FTZ R7, R29, c[0x0][0x320] ;  /* 0x0000c8001d077a20 */ /* 0x000fe40000410000 */
[----:B------:R-:W-:Y:S02]  /*35e0*/  IMAD.IADD R6, R6, 0x1, -R8 ;  /* 0x0000000106067824 */ /* 0x000fe400078e0a08 */
[----:B------:R-:W-:Y:S01]  /*35f0*/  IMAD.IADD R5, R5, 0x1, R11 ;  /* 0x0000000105057824 */ /* 0x000fe200078e020b */
[----:B------:R-:W3:Y:S03]  /*3600*/  MUFU.TANH R10, R7 ;  /* 0x00000007000a7308 */ /* 0x000ee60000002400 */
[----:B------:R-:W-:-:S02]  /*3610*/  IMAD R12, R6, 0x8, R5 ;  /* 0x00000008060c7824 */ /* 0x000fc400078e0205 */
[----:B------:R-:W-:Y:S02]  /*3620*/  FMUL.FTZ R5, R32, c[0x0][0x320] ;  /* 0x0000c80020057a20 */ /* 0x000fe40000410000 */
[----:B------:R-:W-:Y:S01]  /*3630*/  @P1 IMAD.HI.U32 R6, R12, c[0x0][0x2c8], RZ ;  /* 0x0000b2000c061a27 */ /* 0x000fe200078e00ff */
[----:B------:R5:W-:Y:S01]  /*3640*/  STL [R1+0x28], R12 ;  /* 0x0000280c01007387 */ /* 0x000be20000100800 */
[----:B------:R1:W1:Y:S02]  /*3650*/  MUFU.TANH R25, R5 ;  /* 0x0000000500197308 */ /* 0x0002640000002400 */
[----:B-1----:R-:W-:-:S06]  /*3660*/  FMUL.FTZ R5, R33, c[0x0][0x320] ;  /* 0x0000c80021057a20 */ /* 0x002fcc0000410000 */
[----:B------:R1:W1:Y:S01]  /*3670*/  MUFU.TANH R24, R5 ;  /* 0x0000000500187308 */ /* 0x0002620000002400 */
[----:B-----5:R-:W-:Y:S02]  /*3680*/  @P0 SHF.R.U32.HI R12, RZ, c[0x0][0x2cc], R6 ;  /* 0x0000b300ff0c0a19 */ /* 0x020fe40000011606 */
[----:B------:R-:W-:-:S03]  /*3690*/  PLOP3.LUT P0, PT, PT, PT, UP0, 0x40, 0x0 ;  /* 0x000000000000781c */ /* 0x000fc60003f0e808 */
[----:B------:R-:W5:Y:S01]  /*36a0*/  SHFL.IDX PT, R6, R12, RZ, 0x1c1f ;  /* 0x001c1fff0c067589 */ /* 0x000f6200000e0000 */
[----:B-1----:R-:W-:-:S04]  /*36b0*/  FMUL.FTZ R5, R28, c[0x0][0x320] ;  /* 0x0000c8001c057a20 */ /* 0x002fc80000410000 */
[----:B------:R1:W1:Y:S02]  /*36c0*/  MUFU.TANH R11, R5 ;  /* 0x00000005000b7308 */ /* 0x0002640000002400 */
[----:B-1----:R-:W-:-:S04]  /*36d0*/  LOP3.LUT R5, R9, 0x7ffffffc, RZ, 0xc0, !PT ;  /* 0x7ffffffc09057812 */ /* 0x002fc800078ec0ff */
[----:B------:R-:W-:Y:S01]  /*36e0*/  IADD3 R5, R4, -R5, RZ ;  /* 0x8000000504057210 */ /* 0x000fe20007ffe0ff */
[----:B------:R-:W-:-:S04]  /*36f0*/  IMAD.U32 R4, RZ, RZ, UR4 ;  /* 0x00000004ff047e24 */ /* 0x000fc8000f8e00ff */
[----:B------:R-:W-:Y:S02]  /*3700*/  IMAD.SHL.U32 R8, R5, 0x2, RZ ;  /* 0x0000000205087824 */ /* 0x000fe400078e00ff */
[----:B------:R-:W-:-:S03]  /*3710*/  FMUL.FTZ R5, R52, c[0x0][0x320] ;  /* 0x0000c80034057a20 */ /* 0x000fc60000410000 */
[----:B------:R1:W-:Y:S01]  /*3720*/  STL [R1+0x4], R8 ;  /* 0x0000040801007387 */ /* 0x0003e20000100800 */
[----:B------:R-:W-:Y:S01]  /*3730*/  IADD3 R4, R4, -UR15, -R8 ;  /* 0x8000000f04047c10 */ /* 0x000fe2000fffe808 */
[----:B------:R2:W1:Y:S01]  /*3740*/  MUFU.TANH R9, R5 ;  /* 0x0000000500097308 */ /* 0x0004620000002400 */
[----:B------:R-:W-:Y:S02]  /*3750*/  IADD3 R14, -R8, UR9, R119 ;  /* 0x00000009080e7c10 */ /* 0x000fe4000fffe177 */
[C---:B------:R-:W-:Y:S02]  /*3760*/  IADD3 R13, R4.reuse, c[0x0][0x328], RZ ;  /* 0x0000ca00040d7a10 */ /* 0x040fe40007ffe0ff */
[----:B------:R-:W-:Y:S02]  /*3770*/  IADD3 R15, R4, UR14, RZ ;  /* 0x0000000e040f7c10 */ /* 0x000fe4000fffe0ff */
[----:B------:R-:W-:-:S03]  /*3780*/  IADD3 R16, -R8, UR24, RZ ;  /* 0x0000001808107c10 */ /* 0x000fc6000fffe1ff */
[----:B-----5:R-:W-:Y:S01]  /*3790*/  IMAD.IADD R4, R15, 0x1, R6 ;  /* 0x000000010f047824 */ /* 0x020fe200078e0206 */
[----:B--2---:R-:W-:-:S04]  /*37a0*/  IADD3 R5, R13, R6, RZ ;  /* 0x000000060d057210 */ /* 0x004fc80007ffe0ff */
[----:B------:R-:W-:Y:S01]  /*37b0*/  IMNMX R5, R5, R14, PT ;  /* 0x0000000e05057217 */ /* 0x000fe20003800200 */
[----:B------:R-:W-:Y:S05]  /*37c0*/  @P0 BRA `(.L_x_1007) ;  /* 0x0000015000000947 */ /* 0x000fea0003800000 */
[----:B---34-:R-:W-:Y:S01]  /*37d0*/  IMAD.U32 R7, RZ, RZ, UR15 ;  /* 0x0000000fff077e24 */ /* 0x018fe2000f8e00ff */
[----:B------:R-:W-:Y:S04]  /*37e0*/  BSSY B0, `(.L_x_1008) ;  /* 0x000000f000007945 */ /* 0x000fe80003800000 */
[----:B------:R-:W-:-:S04]  /*37f0*/  IADD3 R6, -R7, UR9, R6 ;  /* 0x0000000907067c10 */ /* 0x000fc8000fffe106 */
        /* <DEDUP_REMOVED lines=9> */
.L_x_1009:
[----:B------:R-:W-:-:S04]  /*3890*/  MOV R7, c[0x0][0x32c] ;  /* 0x0000cb0000077a02 */ /* 0x000fc80000000f00 */
[----:B------:R-:W-:-:S13]  /*38a0*/  ISETP.NE.AND P0, PT, R7, 0x1, PT ;  /* 0x000000010700780c */ /* 0x000fda0003f05270 */
[----:B------:R-:W-:-:S05]  /*38b0*/  @P0 IMAD.HI.U32 R7, R6, c[0x0][0x330], RZ ;  /* 0x0000cc0006070a27 */ /* 0x000fca00078e00ff */
[----:B------:R-:W-:Y:S02]  /*38c0*/  @P0 SHF.R.U32.HI R6, RZ, c[0x0][0x334], R7 ;  /* 0x0000cd00ff060a19 */ /* 0x000fe40000011607 */
.L_x_1010:
[----:B------:R-:W-:Y:S05]  /*38d0*/  BSYNC B0 ;  /* 0x0000000000007941 */ /* 0x000fea0003800000 */
.L_x_1008:
[----:B------:R-:W-:-:S05]  /*38e0*/  IMAD R6, R6, c[0x0][0x32c], R16 ;  /* 0x0000cb0006067a24 */ /* 0x000fca00078e0210 */
[----:B------:R-:W-:Y:S02]  /*38f0*/  IADD3 R7, R6, c[0x0][0x32c], RZ ;  /* 0x0000cb0006077a10 */ /* 0x000fe40007ffe0ff */
[----:B------:R-:W-:Y:S02]  /*3900*/  IMNMX R4, R4, R6, !PT ;  /* 0x0000000604047217 */ /* 0x000fe40007800200 */
[----:B------:R-:W-:Y:S02]  /*3910*/  IMNMX R5, R5, R7, PT ;  /* 0x0000000705057217 */ /* 0x000fe40003800200 */
.L_x_1007:
[----:B---34-:R-:W-:Y:S01]  /*3920*/  FMUL.FTZ R6, R39, c[0x0][0x320] ;  /* 0x0000c80027067a20 */ /* 0x018fe20000410000 */
[----:B------:R-:W-:Y:S01]  /*3930*/  UISETP.GE.AND UP2, UPT, UR24, 0x9, UPT ;  /* 0x000000091800788c */ /* 0x000fe2000bf46270 */
[----:B------:R-:W-:Y:S01]  /*3940*/  FMUL.FTZ R7, R38, c[0x0][0x320] ;  /* 0x0000c80026077a20 */ /* 0x000fe20000410000 */
[----:B------:R-:W-:Y:S01]  /*3950*/  UISETP.GE.AND UP4, UPT, UR24, 0x1, UPT ;  /* 0x000000011800788c */ /* 0x000fe2000bf86270 */
[----:B------:R2:W3:Y:S01]  /*3960*/  MUFU.TANH R44, R6 ;  /* 0x00000006002c7308 */ /* 0x0004e20000002400 */
[----:B------:R-:W-:Y:S01]  /*3970*/  UISETP.GE.AND UP3, UPT, UR24, 0x2, UPT ;  /* 0x000000021800788c */ /* 0x000fe2000bf66270 */
[----:B-1----:R-:W-:Y:S01]  /*3980*/  FMUL.FTZ R8, R47, c[0x0][0x320] ;  /* 0x0000c8002f087a20 */ /* 0x002fe20000410000 */
[----:B------:R-:W-:Y:S01]  /*3990*/  PLOP3.LUT P0, PT, PT, PT, UP2, 0x40, 0x0 ;  /* 0x000000000000781c */ /* 0x000fe20003f0e828 */
[----:B------:R-:W-:Y:S01]  /*39a0*/  UP2UR UR25, UPR, URZ, 0x10 ;  /* 0x000000103f197883 */ /* 0x000fe20008000000 */
[----:B------:R-:W-:Y:S01]  /*39b0*/  PLOP3.LUT P2, PT, PT, PT, UP4, 0x40, 0x0 ;  /* 0x000000000000781c */ /* 0x000fe20003f4e848 */
[----:B------:R-:W-:Y:S01]  /*39c0*/  UISETP.GE.AND UP4, UPT, UR24, 0x1a, UPT ;  /* 0x0000001a1800788c */ /* 0x000fe2000bf86270 */
[----:B------:R-:W-:Y:S01]  /*39d0*/  PLOP3.LUT P1, PT, PT, PT, UP3, 0x40, 0x0 ;  /* 0x000000000000781c */ /* 0x000fe20003f2e838 */
[----:B------:R-:W-:Y:S01]  /*39e0*/  UISETP.GE.AND UP1, UPT, UR24, 0xa, UPT ;  /* 0x0000000a1800788c */ /* 0x000fe2000bf26270 */
[C---:B------:R-:W-:Y:S01]  /*39f0*/  ISETP.GT.AND P0, PT, R4.reuse, 0x8, P0 ;  /* 0x000000080400780c */ /* 0x040fe20000704270 */
[----:B------:R-:W-:Y:S01]  /*3a00*/  UISETP.GE.AND UP0, UPT, UR24, 0x11, UPT ;  /* 0x000000111800788c */ /* 0x000fe2000bf06270 */
[C---:B------:R-:W-:Y:S01]  /*3a10*/  ISETP.GT.AND P2, PT, R4.reuse, RZ, P2 ;  /* 0x000000ff0400720c */ /* 0x040fe20001744270 */
[----:B------:R-:W-:Y:S01]  /*3a20*/  UISETP.GE.AND UP6, UPT, UR24, 0x12, UPT ;  /* 0x000000121800788c */ /* 0x000fe2000bfc6270 */
[----:B------:R-:W-:Y:S01]  /*3a30*/  ISETP.GT.AND P1, PT, R4, 0x1, P1 ;  /* 0x000000010400780c */ /* 0x000fe20000f24270 */
[----:B------:R-:W-:Y:S01]  /*3a40*/  UISETP.GE.AND UP5, UPT, UR24, 0x19, UPT ;  /* 0x000000191800788c */ /* 0x000fe2000bfa6270 */
[C---:B------:R-:W-:Y:S01]  /*3a50*/  ISETP.LT.OR P0, PT, R5.reuse, 0x9, P0 ;  /* 0x000000090500780c */ /* 0x040fe20000701670 */
[----:B--2---:R-:W-:Y:S01]  /*3a60*/  FMUL.FTZ R6, R54, c[0x0][0x320] ;  /* 0x0000c80036067a20 */ /* 0x004fe20000410000 */
[C---:B------:R-:W-:Y:S01]  /*3a70*/  ISETP.LT.OR P2, PT, R5.reuse, 0x1, P2 ;  /* 0x000000010500780c */ /* 0x040fe20001741670 */
[----:B------:R-:W-:Y:S01]  /*3a80*/  UP2UR UR26, UPR, URZ, 0x40 ;  /* 0x000000403f1a7883 */ /* 0x000fe20008000000 */
[----:B------:R-:W-:Y:S01]  /*3a90*/  ISETP.LT.OR P1, PT, R5, 0x2, P1 ;  /* 0x000000020500780c */ /* 0x000fe20000f21670 */
[----:B------:R1:W2:Y:S01]  /*3aa0*/  MUFU.TANH R23, R6 ;  /* 0x0000000600177308 */ /* 0x0002a20000002400 */
[----:B------:R-:W-:Y:S01]  /*3ab0*/  FSEL R41, R48, -INF , !P0 ;  /* 0xff80000030297808 */ /* 0x000fe20004000000 */
[----:B------:R-:W-:Y:S01]  /*3ac0*/  UP2UR UR7, UPR, URZ, 0x8 ;  /* 0x000000083f077883 */ /* 0x000fe20008000000 */
[----:B------:R-:W-:Y:S01]  /*3ad0*/  FSEL R38, R9, -INF , !P2 ;  /* 0xff80000009267808 */ /* 0x000fe20005000000 */
[----:B------:R-:W-:Y:S01]  /*3ae0*/  UP2UR UR6, UPR, URZ, 0x4 ;  /* 0x000000043f067883 */ /* 0x000fe20008000000 */
[----:B------:R-:W-:Y:S01]  /*3af0*/  FSEL R39, R49, -INF , !P1 ;  /* 0xff80000031277808 */ /* 0x000fe20004800000 */
[----:B------:R-:W-:Y:S01]  /*3b00*/  UP2UR UR5, UPR, URZ, 0x2 ;  /* 0x000000023f057883 */ /* 0x000fe20008000000 */
[----:B------:R-:W-:Y:S01]  /*3b10*/  PLOP3.LUT P0, PT, PT, PT, UP4, 0x40, 0x0 ;  /* 0x000000000000781c */ /* 0x000fe20003f0e848 */
[----:B------:R-:W-:Y:S01]  /*3b20*/  UP2UR UR4, UPR, URZ, 0x1 ;  /* 0x000000013f047883 */ /* 0x000fe20008000000 */
[----:B------:R-:W-:Y:S01]  /*3b30*/  PLOP3.LUT P6, PT, PT, PT, UP1, 0x40, 0x0 ;  /* 0x000000000000781c */ /* 0x000fe20003fce818 */
[----:B------:R-:W-:Y:S01]  /*3b40*/  UISETP.GE.AND UP3, UPT, UR24, 0x21, UPT ;  /* 0x000000211800788c */ /* 0x000fe2000bf66270 */
[----:B------:R-:W-:Y:S01]  /*3b50*/  PLOP3.LUT P5, PT, PT, PT, UP0, 0x40, 0x0 ;  /* 0x000000000000781c */ /* 0x000fe20003fae808 */
[----:B------:R-:W-:Y:S01]  /*3b60*/  UISETP.GE.AND UP2, UPT, UR24, 0x22, UPT ;  /* 0x000000221800788c */ /* 0x000fe2000bf46270 */
[----:B------:R-:W-:Y:S01]  /*3b70*/  PLOP3.LUT P2, PT, PT, PT, UP6, 0x40, 0x0 ;  /* 0x000000000000781c */ /* 0x000fe20003f4e868 */
[----:B------:R-:W-:Y:S01]  /*3b80*/  UISETP.NE.AND UP6, UPT, UR16, URZ, UPT ;  /* 0x0000003f1000728c */ /* 0x000fe2000bfc5270 */
[----:B------:R-:W-:Y:S01]  /*3b90*/  PLOP3.LUT P1, PT, PT, PT, UP5, 0x40, 0x0 ;  /* 0x000000000000781c */ /* 0x000fe20003f2e858 */
[----:B-1----:R-:W-:Y:S01]  /*3ba0*/  FMUL.FTZ R6, R55, c[0x0][0x320] ;  /* 0x0000c80037067a20 */ /* 0x002fe20000410000 */
[C---:B------:R-:W-:Y:S01]  /*3bb0*/  ISETP.GT.AND P0, PT, R4.reuse, 0x19, P0 ;  /* 0x000000190400780c */ /* 0x040fe20000704270 */
[----:B------:R-:W-:Y:S01]  /*3bc0*/  UISETP.GE.AND UP1, UPT, UR24, 0x29, UPT ;  /* 0x000000291800788c */ /* 0x000fe2000bf26270 */
[C---:B------:R-:W-:Y:S01]  /*3bd0*/  ISETP.GT.AND P6, PT, R4.reuse, 0x9, P6 ;  /* 0x000000090400780c */ /* 0x040fe200037c4270 */
[----:B------:R1:W4:Y:S01]  /*3be0*/  MUFU.TANH R20, R6 ;  /* 0x0000000600147308 */ /* 0x0003220000002400 */
[C---:B------:R-:W-:Y:S01]  /*3bf0*/  ISETP.GT.AND P5, PT, R4.reuse, 0x10, P5 ;  /* 0x000000100400780c */ /* 0x040fe20002fa4270 */
[----:B------:R-:W-:Y:S01]  /*3c00*/  UISETP.GE.AND UP0, UPT, UR24, 0x2a, UPT ;  /* 0x0000002a1800788c */ /* 0x000fe2000bf06270 */
[----:B------:R-:W-:-:S02]  /*3c10*/  ISETP.GT.AND P2, PT, R4, 0x11, P2 ;  /* 0x000000110400780c */ /* 0x000fc40001744270 */
[----:B------:R-:W-:Y:S02]  /*3c20*/  ISETP.GT.AND P1, PT, R4, 0x18, P1 ;  /* 0x000000180400780c */ /* 0x000fe40000f24270 */
[C---:B------:R-:W-:Y:S01]  /*3c30*/  ISETP.LT.OR P0, PT, R5.reuse, 0x1a, P0 ;  /* 0x0000001a0500780c */ /* 0x040fe20000701670 */
[----:B------:R-:W2:Y:S01]  /*3c40*/  MUFU.TANH R18, R8 ;  /* 0x0000000800127308 */ /* 0x000ea20000002400 */
[C---:B------:R-:W-:Y:S02]  /*3c50*/  ISETP.LT.OR P6, PT, R5.reuse, 0xa, P6 ;  /* 0x0000000a0500780c */ /* 0x040fe400037c1670 */
[C---:B------:R-:W-:Y:S02]  /*3c60*/  ISETP.LT.OR P5, PT, R5.reuse, 0x11, P5 ;  /* 0x000000110500780c */ /* 0x040fe40002fa1670 */
[C---:B------:R-:W-:Y:S02]  /*3c70*/  ISETP.LT.OR P2, PT, R5.reuse, 0x12, P2 ;  /* 0x000000120500780c */ /* 0x040fe40001741670 */
[----:B------:R-:W-:Y:S01]  /*3c80*/  ISETP.LT.OR P1, PT, R5, 0x19, P1 ;  /* 0x000000190500780c */ /* 0x000fe20000f21670 */
[----:B-1----:R-:W-:Y:S01]  /*3c90*/  FMUL.FTZ R6, R34, c[0x0][0x320] ;  /* 0x0000c80022067a20 */ /* 0x002fe20000410000 */
[----:B------:R-:W-:-:S02]  /*3ca0*/  FSEL R50, R26, -INF , !P0 ;  /* 0xff8000001a327808 */ /* 0x000fc40004000000 */
[----:B------:R-:W-:Y:S01]  /*3cb0*/  FSEL R48, R27, -INF , !P2 ;  /* 0xff8000001b307808 */ /* 0x000fe20005000000 */
[----:B------:R1:W1:Y:S01]  /*3cc0*/  MUFU.TANH R37, R6 ;  /* 0x0000000600257308 */ /* 0x0002620000002400 */
[----:B------:R-:W-:Y:S02]  /*3cd0*/  FSEL R51, R17, -INF , !P1 ;  /* 0xff80000011337808 */ /* 0x000fe40004800000 */
[----:B------:R-:W-:Y:S01]  /*3ce0*/  PLOP3.LUT P0, PT, PT, PT, UP6, 0x40, 0x0 ;  /* 0x000000000000781c */ /* 0x000fe20003f0e868 */
[----:B------:R-:W-:Y:S01]  /*3cf0*/  UISETP.NE.AND UP6, UPT, UR26, URZ, UPT ;  /* 0x0000003f1a00728c */ /* 0x000fe2000bfc5270 */
[----:B------:R-:W-:Y:S02]  /*3d00*/  PLOP3.LUT P2, PT, PT, PT, UP1, 0x40, 0x0 ;  /* 0x000000000000781c */ /* 0x000fe40003f4e818 */
[----:B------:R-:W-:Y:S01]  /*3d10*/  PLOP3.LUT P1, PT, PT, PT, UP0, 0x40, 0x0 ;  /* 0x000000000000781c */ /* 0x000fe20003f2e808 */
[----:B------:R-:W2:Y:S01]  /*3d20*/  MUFU.TANH R17, R7 ;  /* 0x0000000700117308 */ /* 0x000ea20000002400 */
[----:B------:R-:W-:-:S02]  /*3d30*/  ISETP.GT.AND P2, PT, R4, 0x28, P2 ;  /* 0x000000280400780c */ /* 0x000fc40001744270 */
[----:B------:R-:W-:Y:S02]  /*3d40*/  ISETP.GT.AND P1, PT, R4, 0x29, P1 ;  /* 0x000000290400780c */ /* 0x000fe40000f24270 */
[C---:B------:R-:W-:Y:S02]  /*3d50*/  ISETP.LT.OR P2, PT, R5.reuse, 0x29, P2 ;  /* 0x000000290500780c */ /* 0x040fe40001741670 */
[----:B------:R-:W-:Y:S01]  /*3d60*/  ISETP.LT.OR P1, PT, R5, 0x2a, P1 ;  /* 0x0000002a0500780c */ /* 0x000fe20000f21670 */
[----:B-1----:R-:W-:Y:S01]  /*3d70*/  FMUL.FTZ R6, R35, c[0x0][0x320] ;  /* 0x0000c80023067a20 */ /* 0x002fe20000410000 */
[----:B------:R-:W-:Y:S02]  /*3d80*/  FSEL R176, R11, -INF , !P2 ;  /* 0xff8000000bb07808 */ /* 0x000fe40005000000 */
[----:B------:R-:W-:Y:S01]  /*3d90*/  FSEL R177, R10, -INF , !P1 ;  /* 0xff8000000ab17808 */ /* 0x000fe20004800000 */
[----:B------:R1:W1:Y:S02]  /*3da0*/  MUFU.TANH R36, R6 ;  /* 0x0000000600247308 */ /* 0x0002640000002400 */
[----:B-1----:R-:W-:Y:S01]  /*3db0*/  FMUL.FTZ R6, R42, c[0x0][0x320] ;  /* 0x0000c8002a067a20 */ /* 0x002fe20000410000 */
[----:B------:R-:W-:-:S02]  /*3dc0*/  FSEL R42, R45, -INF , !P6 ;  /* 0xff8000002d2a7808 */ /* 0x000fc40007000000 */
[----:B------:R-:W-:-:S03]  /*3dd0*/  PLOP3.LUT P6, PT, PT, PT, UP3, 0x40, 0x0 ;  /* 0x000000000000781c */ /* 0x000fc60003fce838 */
[----:B------:R1:W1:Y:S01]  /*3de0*/  MUFU.TANH R21, R6 ;  /* 0x0000000600157308 */ /* 0x0002620000002400 */
[----:B------:R-:W-:-:S04]  /*3df0*/  ISETP.GT.AND P6, PT, R4, 0x20, P6 ;  /* 0x000000200400780c */ /* 0x000fc800037c4270 */
[----:B------:R-:W-:-:S04]  /*3e00*/  ISETP.LT.OR P6, PT, R5, 0x21, P6 ;  /* 0x000000210500780c */ /* 0x000fc800037c1670 */
[----:B------:R-:W-:Y:S01]  /*3e10*/  FSEL R175, R25, -INF , !P6 ;  /* 0xff80000019af7808 */ /* 0x000fe20007000000 */
[----:B-1----:R-:W-:-:S04]  /*3e20*/  FMUL.FTZ R6, R43, c[0x0][0x320] ;  /* 0x0000c8002b067a20 */ /* 0x002fc80000410000 */
[----:B------:R1:W1:Y:S02]  /*3e30*/  MUFU.TANH R22, R6 ;  /* 0x0000000600167308 */ /* 0x0002640000002400 */
[----:B-1----:R-:W-:-:S06]  /*3e40*/  FMUL.FTZ R6, R30, c[0x0][0x320] ;  /* 0x0000c8001e067a20 */ /* 0x002fcc0000410000 */
[----:B------:R1:W1:Y:S02]  /*3e50*/  MUFU.TANH R35, R6 ;  /* 0x0000000600237308 */ /* 0x0002640000002400 */
[----:B-1----:R-:W-:-:S06]  /*3e60*/  FMUL.FTZ R6, R31, c[0x0][0x320] ;  /* 0x0000c8001f067a20 */ /* 0x002fcc0000410000 */
[----:B------:R1:W1:Y:S02]  /*3e70*/  MUFU.TANH R33, R6 ;  /* 0x0000000600217308 */ /* 0x0002640000002400 */
[----:B-1----:R-:W-:Y:S01]  /*3e80*/  FMUL.FTZ R6, R46, c[0x0][0x320] ;  /* 0x0000c8002e067a20 */ /* 0x002fe20000410000 */
[----:B------:R-:W-:Y:S02]  /*3e90*/  FSEL R46, R40, -INF , !P5 ;  /* 0xff800000282e7808 */ /* 0x000fe40006800000 */
[----:B------:R-:W-:-:S03]  /*3ea0*/  PLOP3.LUT P5, PT, PT, PT, UP2, 0x40, 0x0 ;  /* 0x000000000000781c */ /* 0x000fc60003fae828 */
[----:B------:R1:W1:Y:S01]  /*3eb0*/  MUFU.TANH R19, R6 ;  /* 0x0000000600137308 */ /* 0x0002620000002400 */
[----:B------:R-:W-:-:S04]  /*3ec0*/  ISETP.GT.AND P5, PT, R4, 0x21, P5 ;  /* 0x000000210400780c */ /* 0x000fc80002fa4270 */
[----:B------:R-:W-:-:S04]  /*3ed0*/  ISETP.LT.OR P5, PT, R5, 0x22, P5 ;  /* 0x000000220500780c */ /* 0x000fc80002fa1670 */
[----:B------:R-:W-:Y:S01]  /*3ee0*/  FSEL R171, R24, -INF , !P5 ;  /* 0xff80000018ab7808 */ /* 0x000fe20006800000 */
[----:B-1----:R-:W1:Y:S02]  /*3ef0*/  SHFL.IDX PT, R6, R12, 0x1, 0x1c1f ;  /* 0x003c1f000c067f89 */ /* 0x002e6400000e0000 */
[--C-:B-1----:R-:W-:Y:S02]  /*3f00*/  IMAD.IADD R5, R13, 0x1, R6.reuse ;  /* 0x000000010d057824 */ /* 0x102fe400078e0206 */
[----:B------:R-:W-:-:S03]  /*3f10*/  IMAD.IADD R4, R15, 0x1, R6 ;  /* 0x000000010f047824 */ /* 0x000fc600078e0206 */
[----:B------:R-:W-:Y:S01]  /*3f20*/  IMNMX R5, R5, R14, PT ;  /* 0x0000000e05057217 */ /* 0x000fe20003800200 */
[----:B------:R-:W-:Y:S05]  /*3f30*/  @P0 BRA `(.L_x_1011) ;  /* 0x0000015000000947 */ /* 0x000fea0003800000 */
[----:B--234-:R-:W-:Y:S01]  /*3f40*/  IMAD.U32 R7, RZ, RZ, UR15 ;  /* 0x0000000fff077e24 */ /* 0x01cfe2000f8e00ff */
        /* <DEDUP_REMOVED lines=11> */
.L_x_1013:
[----:B------:R-:W-:-:S04]  /*4000*/  MOV R7, c[0x0][0x32c] ;  /* 0x0000cb0000077a02 */ /* 0x000fc80000000f00 */
[----:B------:R-:W-:-:S13]  /*4010*/  ISETP.NE.AND P0, PT, R7, 0x1, PT ;  /* 0x000000010700780c */ /* 0x000fda0003f05270 */
[----:B------:R-:W-:-:S05]  /*4020*/  @P0 IMAD.HI.U32 R7, R6, c[0x0][0x330], RZ ;  /* 0x0000cc0006070a27 */ /* 0x000fca00078e00ff */
[----:B------:R-:W-:Y:S02]  /*4030*/  @P0 SHF.R.U32.HI R6, RZ, c[0x0][0x334], R7 ;  /* 0x0000cd00ff060a19 */ /* 0x000fe40000011607 */
.L_x_1014:
[----:B------:R-:W-:Y:S05]  /*4040*/  BSYNC B0 ;  /* 0x0000000000007941 */ /* 0x000fea0003800000 */
.L_x_1012:
[----:B------:R-:W-:-:S05]  /*4050*/  IMAD R6, R6, c[0x0][0x32c], R16 ;  /* 0x0000cb0006067a24 */ /* 0x000fca00078e0210 */
[----:B------:R-:W-:Y:S02]  /*4060*/  IADD3 R7, R6, c[0x0][0x32c], RZ ;  /* 0x0000cb0006077a10 */ /* 0x000fe40007ffe0ff */
[----:B------:R-:W-:Y:S02]  /*4070*/  IMNMX R4, R4, R6, !PT ;  /* 0x0000000604047217 */ /* 0x000fe40007800200 */
[----:B------:R-:W-:Y:S02]  /*4080*/  IMNMX R5, R5, R7, PT ;  /* 0x0000000705057217 */ /* 0x000fe40003800200 */
.L_x_1011:
[----:B--234-:R-:W-:Y:S01]  /*4090*/  FMUL.FTZ R6, R77, c[0x0][0x320] ;  /* 0x0000c8004d067a20 */ /* 0x01cfe20000410000 */
[----:B------:R-:W-:Y:S01]  /*40a0*/  UP2UR UR28, UPR, URZ, 0x8 ;  /* 0x000000083f1c7883 */ /* 0x000fe20008000000 */
[----:B------:R-:W-:Y:S01]  /*40b0*/  FMUL.FTZ R11, R64, c[0x0][0x320] ;  /* 0x0000c800400b7a20 */ /* 0x000fe20000410000 */
[----:B------:R-:W-:Y:S01]  /*40c0*/  UISETP.NE.AND UP3, UPT, UR7, URZ, UPT ;  /* 0x0000003f0700728c */ /* 0x000fe2000bf65270 */
[----:B------:R1:W2:Y:S01]  /*40d0*/  MUFU.TANH R32, R6 ;  /* 0x0000000600207308 */ /* 0x0002a20000002400 */
[----:B------:R-:W-:Y:S01]  /*40e0*/  UP2UR UR27, UPR, URZ, 0x4 ;  /* 0x000000043f1b7883 */ /* 0x000fe20008000000 */
[----:B------:R-:W-:Y:S01]  /*40f0*/  FMUL.FTZ R8, R65, c[0x0][0x320] ;  /* 0x0000c80041087a20 */ /* 0x000fe20000410000 */
[----:B------:R-:W-:Y:S01]  /*4100*/  UP2UR UR29, UPR, URZ, 0x10 ;  /* 0x000000103f1d7883 */ /* 0x000fe20008000000 */
[----:B------:R-:W-:Y:S01]  /*4110*/  FMUL.FTZ R7, R72, c[0x0][0x320] ;  /* 0x0000c80048077a20 */ /* 0x000fe20000410000 */
[----:B------:R-:W-:Y:S01]  /*4120*/  UISETP.NE.AND UP2, UPT, UR6, URZ, UPT ;  /* 0x0000003f0600728c */ /* 0x000fe2000bf45270 */
[----:B------:R-:W-:Y:S01]  /*4130*/  PLOP3.LUT P1, PT, PT, PT, UP3, 0x40, 0x0 ;  /* 0x000000000000781c */ /* 0x000fe20003f2e838 */
[----:B------:R-:W-:Y:S01]  /*4140*/  UISETP.NE.AND UP4, UPT, UR25, URZ, UPT ;  /* 0x0000003f1900728c */ /* 0x000fe2000bf85270 */
[----:B------:R-:W-:Y:S01]  /*4150*/  FMUL.FTZ R10, R60, c[0x0][0x320] ;  /* 0x0000c8003c0a7a20 */ /* 0x000fe20000410000 */
[----:B------:R-:W-:Y:S01]  /*4160*/  UP2UR UR26, UPR, URZ, 0x2 ;  /* 0x000000023f1a7883 */ /* 0x000fe20008000000 */
[----:B------:R-:W-:Y:S01]  /*4170*/  ISETP.GT.AND P1, PT, R4, 0x1, P1 ;  /* 0x000000010400780c */ /* 0x000fe20000f24270 */
[----:B------:R-:W-:Y:S01]  /*4180*/  UP2UR UR24, UPR, URZ, 0x1 ;  /* 0x000000013f187883 */ /* 0x000fe20008000000 */
[----:B------:R-:W-:Y:S01]  /*4190*/  PLOP3.LUT P0, PT, PT, PT, UP2, 0x40, 0x0 ;  /* 0x000000000000781c */ /* 0x000fe20003f0e828 */
[----:B------:R-:W-:Y:S01]  /*41a0*/  UISETP.NE.AND UP1, UPT, UR5, URZ, UPT ;  /* 0x0000003f0500728c */ /* 0x000fe2000bf25270 */
[----:B------:R-:W-:Y:S01]  /*41b0*/  PLOP3.LUT P2, PT, PT, PT, UP4, 0x40, 0x0 ;  /* 0x000000000000781c */ /* 0x000fe20003f4e848 */
[----:B------:R-:W-:Y:S01]  /*41c0*/  UISETP.NE.AND UP4, UPT, UR29, URZ, UPT ;  /* 0x0000003f1d00728c */ /* 0x000fe2000bf85270 */
[----:B-1----:R-:W-:Y:S01]  /*41d0*/  FMUL.FTZ R6, R68, c[0x0][0x320] ;  /* 0x0000c80044067a20 */ /* 0x002fe20000410000 */
[C---:B------:R-:W-:Y:S01]  /*41e0*/  ISETP.GT.AND P0, PT, R4.reuse, 0x8, P0 ;  /* 0x000000080400780c */ /* 0x040fe20000704270 */
[----:B------:R-:W-:Y:S01]  /*41f0*/  UISETP.NE.AND UP0, UPT, UR4, URZ, UPT ;  /* 0x0000003f0400728c */ /* 0x000fe2000bf05270 */
[----:B------:R-:W-:Y:S01]  /*4200*/  ISETP.GT.AND P2, PT, R4, RZ, P2 ;  /* 0x000000ff0400720c */ /* 0x000fe20001744270 */
[----:B------:R1:W3:Y:S01]  /*4210*/  MUFU.TANH R30, R6 ;  /* 0x00000006001e7308 */ /* 0x0002e20000002400 */
[C---:B------:R-:W-:Y:S01]  /*4220*/  ISETP.LT.OR P1, PT, R5.reuse, 0x2, P1 ;  /* 0x000000020500780c */ /* 0x040fe20000f21670 */
[----:B------:R-:W-:Y:S01]  /*4230*/  UISETP.NE.AND UP3, UPT, UR28, URZ, UPT ;  /* 0x0000003f1c00728c */ /* 0x000fe2000bf65270 */
[C---:B------:R-:W-:Y:S01]  /*4240*/  ISETP.LT.OR P0, PT, R5.reuse, 0x9, P0 ;  /* 0x000000090500780c */ /* 0x040fe20000701670 */
[----:B------:R-:W-:Y:S01]  /*4250*/  UISETP.NE.AND UP2, UPT, UR27, URZ, UPT ;  /* 0x0000003f1b00728c */ /* 0x000fe2000bf45270 */
[----:B------:R-:W-:Y:S01]  /*4260*/  ISETP.LT.OR P2, PT, R5, 0x1, P2 ;  /* 0x000000010500780c */ /* 0x000fe20001741670 */
[----:B------:R-:W-:Y:S01]  /*4270*/  FMUL.FTZ R9, R61, c[0x0][0x320] ;  /* 0x0000c8003d097a20 */ /* 0x000fe20000410000 */
[----:B------:R-:W-:Y:S01]  /*4280*/  FSEL R31, R20, -INF , !P1 ;  /* 0xff800000141f7808 */ /* 0x000fe20004800000 */
[----:B------:R-:W4:Y:S01]  /*4290*/  MUFU.TANH R27, R11 ;  /* 0x0000000b001b7308 */ /* 0x000f220000002400 */
[----:B------:R-:W-:-:S02]  /*42a0*/  FSEL R34, R19, -INF , !P0 ;  /* 0xff80000013227808 */ /* 0x000fc40004000000 */
[----:B------:R-:W-:Y:S02]  /*42b0*/  FSEL R29, R23, -INF , !P2 ;  /* 0xff800000171d7808 */ /* 0x000fe40005000000 */
[----:B------:R-:W-:Y:S02]  /*42c0*/  PLOP3.LUT P0, PT, PT, PT, UP4, 0x40, 0x0 ;  /* 0x000000000000781c */ /* 0x000fe40003f0e848 */
[----:B------:R-:W-:Y:S01]  /*42d0*/  PLOP3.LUT P6, PT, PT, PT, UP1, 0x40, 0x0 ;  /* 0x000000000000781c */ /* 0x000fe20003fce818 */
[----:B-1----:R-:W-:Y:S01]  /*42e0*/  FMUL.FTZ R6, R69, c[0x0][0x320] ;  /* 0x0000c80045067a20 */ /* 0x002fe20000410000 */
[----:B------:R-:W-:Y:S01]  /*42f0*/  PLOP3.LUT P5, PT, PT, PT, UP0, 0x40, 0x0 ;  /* 0x000000000000781c */ /* 0x000fe20003fae808 */
[----:B------:R-:W-:Y:S01]  /*4300*/  UISETP.NE.AND UP0, UPT, UR24, URZ, UPT ;  /* 0x0000003f1800728c */ /* 0x000fe2000bf05270 */
[----:B------:R-:W-:Y:S01]  /*4310*/  PLOP3.LUT P2, PT, PT, PT, UP6, 0x40, 0x0 ;  /* 0x000000000000781c */ /* 0x000fe20003f4e868 */
[----:B------:R1:W1:Y:S01]  /*4320*/  MUFU.TANH R28, R6 ;  /* 0x00000006001c7308 */ /* 0x0002620000002400 */
[----:B------:R-:W-:Y:S01]  /*4330*/  PLOP3.LUT P1, PT, PT, PT, UP5, 0x40, 0x0 ;  /* 0x000000000000781c */ /* 0x000fe20003f2e858 */
[----:B------:R-:W-:Y:S01]  /*4340*/  UP2UR UR24, UPR, URZ, 0x40 ;  /* 0x000000403f187883 */ /* 0x000fe20008000000 */
[C---:B------:R-:W-:Y:S01]  /*4350*/  ISETP.GT.AND P0, PT, R4.reuse, 0x19, P0 ;  /* 0x000000190400780c */ /* 0x040fe20000704270 */
[----:B------:R-:W-:Y:S01]  /*4360*/  UISETP.NE.AND UP6, UPT, UR16, URZ, UPT ;  /* 0x0000003f1000728c */ /* 0x000fe2000bfc5270 */
[C---:B------:R-:W-:Y:S01]  /*4370*/  ISETP.GT.AND P6, PT, R4.reuse, 0x9, P6 ;  /* 0x000000090400780c */ /* 0x040fe200037c4270 */
[----:B------:R-:W-:Y:S01]  /*4380*/  UISETP.NE.AND UP1, UPT, UR26, URZ, UPT ;  /* 0x0000003f1a00728c */ /* 0x000fe2000bf25270 */
[C---:B------:R-:W-:Y:S01]  /*4390*/  ISETP.GT.AND P5, PT, R4.reuse, 0x10, P5 ;  /* 0x000000100400780c */ /* 0x040fe20002fa4270 */
[----:B------:R-:W2:Y:S01]  /*43a0*/  MUFU.TANH R26, R8 ;  /* 0x00000008001a7308 */ /* 0x000ea20000002400 */
[----:B------:R-:W-:-:S02]  /*43b0*/  ISETP.GT.AND P2, PT, R4, 0x11, P2 ;  /* 0x000000110400780c */ /* 0x000fc40001744270 */
[----:B------:R-:W-:Y:S02]  /*43c0*/  ISETP.GT.AND P1, PT, R4, 0x18, P1 ;  /* 0x000000180400780c */ /* 0x000fe40000f24270 */
[C---:B------:R-:W-:Y:S02]  /*43d0*/  ISETP.LT.OR P0, PT, R5.reuse, 0x1a, P0 ;  /* 0x0000001a0500780c */ /* 0x040fe40000701670 */
[C---:B------:R-:W-:Y:S01]  /*43e0*/  ISETP.LT.OR P6, PT, R5.reuse, 0xa, P6 ;  /* 0x0000000a0500780c */ /* 0x040fe200037c1670 */
[----:B-1----:R-:W-:Y:S01]  /*43f0*/  FMUL.FTZ R6, R80, c[0x0][0x320] ;  /* 0x0000c80050067a20 */ /* 0x002fe20000410000 */
[C---:B------:R-:W-:Y:S01]  /*4400*/  ISETP.LT.OR P5, PT, R5.reuse, 0x11, P5 ;  /* 0x000000110500780c */ /* 0x040fe20002fa1670 */
[----:B------:R-:W1:Y:S01]  /*4410*/  MUFU.TANH R23, R7 ;  /* 0x0000000700177308 */ /* 0x000e620000002400 */
[C---:B------:R-:W-:Y:S02]  /*4420*/  ISETP.LT.OR P2, PT, R5.reuse, 0x12, P2 ;  /* 0x000000120500780c */ /* 0x040fe40001741670 */
[----:B------:R-:W-:-:S02]  /*4430*/  ISETP.LT.OR P1, PT, R5, 0x19, P1 ;  /* 0x000000190500780c */ /* 0x000fc40000f21670 */
[----:B------:R-:W-:Y:S02]  /*4440*/  FSEL R57, R44, -INF , !P0 ;  /* 0xff8000002c397808 */ /* 0x000fe40004000000 */
[----:B------:R-:W-:Y:S01]  /*4450*/  FSEL R40, R18, -INF , !P6 ;  /* 0xff80000012287808 */ /* 0x000fe20007000000 */
[----:B------:R5:W1:Y:S01]  /*4460*/  MUFU.TANH R25, R6 ;  /* 0x0000000600197308 */ /* 0x000a620000002400 */
[----:B------:R-:W-:Y:S02]  /*4470*/  FSEL R43, R21, -INF , !P5 ;  /* 0xff800000152b7808 */ /* 0x000fe40006800000 */
[----:B------:R-:W-:Y:S02]  /*4480*/  FSEL R45, R22, -INF , !P2 ;  /* 0xff800000162d7808 */ /* 0x000fe40005000000 */
[----:B------:R-:W-:Y:S02]  /*4490*/  FSEL R47, R17, -INF , !P1 ;  /* 0xff800000112f7808 */ /* 0x000fe40004800000 */
[----:B------:R-:W-:Y:S01]  /*44a0*/  PLOP3.LUT P0, PT, PT, PT, UP6, 0x40, 0x0 ;  /* 0x000000000000781c */ /* 0x000fe20003f0e868 */
[----:B------:R-:W1:Y:S01]  /*44b0*/  MUFU.TANH R21, R10 ;  /* 0x0000000a00157308 */ /* 0x000e620000002400 */
[----:B------:R-:W-:Y:S01]  /*44c0*/  PLOP3.LUT P6, PT, PT, PT, UP3, 0x40, 0x0 ;  /* 0x000000000000781c */ /* 0x000fe20003fce838 */
[----:B------:R-:W-:Y:S01]  /*44d0*/  UISETP.NE.AND UP6, UPT, UR24, URZ, UPT ;  /* 0x0000003f1800728c */ /* 0x000fe2000bfc5270 */
[----:B------:R-:W-:-:S02]  /*44e0*/  PLOP3.LUT P5, PT, PT, PT, UP2, 0x40, 0x0 ;  /* 0x000000000000781c */ /* 0x000fc40003fae828 */
[----:B------:R-:W-:Y:S02]  /*44f0*/  PLOP3.LUT P2, PT, PT, PT, UP1, 0x40, 0x0 ;  /* 0x000000000000781c */ /* 0x000fe40003f4e818 */
[----:B------:R-:W-:Y:S01]  /*4500*/  PLOP3.LUT P1, PT, PT, PT, UP0, 0x40, 0x0 ;  /* 0x000000000000781c */ /* 0x000fe20003f2e808 */
[----:B-----5:R-:W-:Y:S01]  /*4510*/  FMUL.FTZ R6, R81, c[0x0][0x320] ;  /* 0x0000c80051067a20 */ /* 0x020fe20000410000 */
[----:B------:R-:W1:Y:S01]  /*4520*/  MUFU.TANH R19, R9 ;  /* 0x0000000900137308 */ /* 0x000e620000002400 */
[C---:B------:R-:W-:Y:S02]  /*4530*/  ISETP.GT.AND P6, PT, R4.reuse, 0x20, P6 ;  /* 0x000000200400780c */ /* 0x040fe400037c4270 */
[C---:B------:R-:W-:Y:S02]  /*4540*/  ISETP.GT.AND P5, PT, R4.reuse, 0x21, P5 ;  /* 0x000000210400780c */ /* 0x040fe40002fa4270 */
[C---:B------:R-:W-:Y:S02]  /*4550*/  ISETP.GT.AND P2, PT, R4.reuse, 0x28, P2 ;  /* 0x000000280400780c */ /* 0x040fe40001744270 */
[----:B------:R-:W-:Y:S01]  /*4560*/  ISETP.GT.AND P1, PT, R4, 0x29, P1 ;  /* 0x000000290400780c */ /* 0x000fe20000f24270 */
[----:B------:R5:W1:Y:S01]  /*4570*/  MUFU.TANH R24, R6 ;  /* 0x0000000600187308 */ /* 0x000a620000002400 */
[C---:B------:R-:W-:Y:S01]  /*4580*/  ISETP.LT.OR P6, PT, R5.reuse, 0x21, P6 ;  /* 0x000000210500780c */ /* 0x040fe200037c1670 */
[----:B------:R-:W-:Y:S01]  /*4590*/  FMUL.FTZ R4, R76, c[0x0][0x320] ;  /* 0x0000c8004c047a20 */ /* 0x000fe20000410000 */
[----:B------:R-:W-:-:S02]  /*45a0*/  ISETP.LT.OR P5, PT, R5, 0x22, P5 ;  /* 0x000000220500780c */ /* 0x000fc40002fa1670 */
[C---:B------:R-:W-:Y:S02]  /*45b0*/  ISETP.LT.OR P2, PT, R5.reuse, 0x29, P2 ;  /* 0x000000290500780c */ /* 0x040fe40001741670 */
[----:B------:R-:W-:Y:S01]  /*45c0*/  ISETP.LT.OR P1, PT, R5, 0x2a, P1 ;  /* 0x0000002a0500780c */ /* 0x000fe20000f21670 */
[----:B------:R-:W1:Y:S01]  /*45d0*/  MUFU.TANH R18, R4 ;  /* 0x0000000400127308 */ /* 0x000e620000002400 */
[----:B------:R-:W-:Y:S02]  /*45e0*/  FSEL R167, R37, -INF , !P6 ;  /* 0xff80000025a77808 */ /* 0x000fe40007000000 */
[----:B------:R-:W-:Y:S02]  /*45f0*/  FSEL R168, R36, -INF , !P5 ;  /* 0xff80000024a87808 */ /* 0x000fe40006800000 */
[----:B------:R-:W-:Y:S02]  /*4600*/  FSEL R170, R35, -INF , !P2 ;  /* 0xff80000023aa7808 */ /* 0x000fe40005000000 */
[----:B------:R-:W-:Y:S01]  /*4610*/  FSEL R169, R33, -INF , !P1 ;  /* 0xff80000021a97808 */ /* 0x000fe20004800000 */
[----:B-----5:R-:W-:-:S04]  /*4620*/  FMUL.FTZ R6, R73, c[0x0][0x320] ;  /* 0x0000c80049067a20 */ /* 0x020fc80000410000 */
[----:B------:R5:W1:Y:S02]  /*4630*/  MUFU.TANH R20, R6 ;  /* 0x0000000600147308 */ /* 0x000a640000002400 */
[----:B-----5:R-:W5:Y:S02]  /*4640*/  SHFL.IDX PT, R6, R12, 0x2, 0x1c1f ;  /* 0x005c1f000c067f89 */ /* 0x020f6400000e0000 */
[--C-:B-----5:R-:W-:Y:S02]  /*4650*/  IMAD.IADD R5, R13, 0x1, R6.reuse ;  /* 0x000000010d057824 */ /* 0x120fe400078e0206 */
[----:B------:R-:W-:-:S03]  /*4660*/  IMAD.IADD R4, R15, 0x1, R6 ;  /* 0x000000010f047824 */ /* 0x000fc600078e0206 */
[----:B------:R-:W-:Y:S01]  /*4670*/  IMNMX R5, R5, R14, PT ;  /* 0x0000000e05057217 */ /* 0x000fe20003800200 */
[----:B------:R-:W-:Y:S05]  /*4680*/  @P0 BRA `(.L_x_1015) ;  /* 0x0000015000000947 */ /* 0x000fea0003800000 */
[----:B-1234-:R-:W-:Y:S01]  /*4690*/  IMAD.U32 R7, RZ, RZ, UR15 ;  /* 0x0000000fff077e24 */ /* 0x01efe2000f8e00ff */
        /* <DEDUP_REMOVED lines=11> */
.L_x_1017:
[----:B------:R-:W-:-:S04]  /*4750*/  MOV R7, c[0x0][0x32c] ;  /* 0x0000cb0000077a02 */ /* 0x000fc80000000f00 */
[----:B------:R-:W-:-:S13]  /*4760*/  ISETP.NE.AND P0, PT, R7, 0x1, PT ;  /* 0x000000010700780c */ /* 0x000fda0003f05270 */
[----:B------:R-:W-:-:S05]  /*4770*/  @P0 IMAD.HI.U32 R7, R6, c[0x0][0x330], RZ ;  /* 0x0000cc0006070a27 */ /* 0x000fca00078e00ff */
[----:B------:R-:W-:Y:S02]  /*4780*/  @P0 SHF.R.U32.HI R6, RZ, c[0x0][0x334], R7 ;  /* 0x0000cd00ff060a19 */ /* 0x000fe40000011607 */
.L_x_1018:
[----:B------:R-:W-:Y:S05]  /*4790*/  BSYNC B0 ;  /* 0x0000000000007941 */ /* 0x000fea0003800000 */
.L_x_1016:
[----:B------:R-:W-:-:S05]  /*47a0*/  IMAD R6, R6, c[0x0][0x32c], R16 ;  /* 0x0000cb0006067a24 */ /* 0x000fca00078e0210 */
[----:B------:R-:W-:Y:S02]  /*47b0*/  IADD3 R7, R6, c[0x0][0x32c], RZ ;  /* 0x0000cb0006077a10 */ /* 0x000fe40007ffe0ff */
[----:B------:R-:W-:Y:S02]  /*47c0*/  IMNMX R4, R4, R6, !PT ;  /* 0x0000000604047217 */ /* 0x000fe40007800200 */
[----:B------:R-:W-:Y:S02]  /*47d0*/  IMNMX R5, R5, R7, PT ;  /* 0x0000000705057217 */ /* 0x000fe40003800200 */
.L_x_1015:
[----:B-1234-:R-:W-:Y:S01]  /*47e0*/  FMUL.FTZ R6, R67, c[0x0][0x320] ;  /* 0x0000c80043067a20 */ /* 0x01efe20000410000 */
        /* <DEDUP_REMOVED lines=11> */
[----:B------:R-:W3:Y:S01]  /*48a0*/  MUFU.TANH R56, R7 ;  /* 0x0000000700387308 */ /* 0x000ee20000002400 */
[----:B------:R-:W-:Y:S01]  /*48b0*/  UP2UR UR26, UPR, URZ, 0x2 ;  /* 0x000000023f1a7883 */ /* 0x000fe20008000000 */
[C---:B------:R-:W-:Y:S01]  /*48c0*/  ISETP.GT.AND P0, PT, R4.reuse, 0x8, P0 ;  /* 0x000000080400780c */ /* 0x040fe20000704270 */
[----:B------:R-:W-:Y:S01]  /*48d0*/  UP2UR UR24, UPR, URZ, 0x1 ;  /* 0x000000013f187883 */ /* 0x000fe20008000000 */
[----:B------:R-:W-:Y:S01]  /*48e0*/  PLOP3.LUT P2, PT, PT, PT, UP4, 0x40, 0x0 ;  /* 0x000000000000781c */ /* 0x000fe20003f4e848 */
[----:B------:R-:W-:Y:S01]  /*48f0*/  UISETP.NE.AND UP4, UPT, UR29, URZ, UPT ;  /* 0x0000003f1d00728c */ /* 0x000fe2000bf85270 */
[----:B------:R-:W-:Y:S01]  /*4900*/  PLOP3.LUT P1, PT, PT, PT, UP3, 0x40, 0x0 ;  /* 0x000000000000781c */ /* 0x000fe20003f2e838 */
[----:B------:R-:W-:Y:S01]  /*4910*/  UISETP.NE.AND UP1, UPT, UR5, URZ, UPT ;  /* 0x0000003f0500728c */ /* 0x000fe2000bf25270 */
[----:B-1----:R-:W-:Y:S01]  /*4920*/  FMUL.FTZ R6, R83, c[0x0][0x320] ;  /* 0x0000c80053067a20 */ /* 0x002fe20000410000 */
[C---:B------:R-:W-:Y:S01]  /*4930*/  ISETP.GT.AND P2, PT, R4.reuse, RZ, P2 ;  /* 0x000000ff0400720c */ /* 0x040fe20001744270 */
[----:B------:R-:W-:Y:S01]  /*4940*/  UISETP.NE.AND UP0, UPT, UR4, URZ, UPT ;  /* 0x0000003f0400728c */ /* 0x000fe2000bf05270 */
[----:B------:R-:W-:Y:S01]  /*4950*/  ISETP.GT.AND P1, PT, R4, 0x1, P1 ;  /* 0x000000010400780c */ /* 0x000fe20000f24270 */
[----:B------:R1:W4:Y:S01]  /*4960*/  MUFU.TANH R22, R6 ;  /* 0x0000000600167308 */ /* 0x0003220000002400 */
[C---:B------:R-:W-:Y:S01]  /*4970*/  ISETP.LT.OR P0, PT, R5.reuse, 0x9, P0 ;  /* 0x000000090500780c */ /* 0x040fe20000701670 */
[----:B------:R-:W-:Y:S01]  /*4980*/  UISETP.NE.AND UP3, UPT, UR28, URZ, UPT ;  /* 0x0000003f1c00728c */ /* 0x000fe2000bf65270 */
[C---:B------:R-:W-:Y:S01]  /*4990*/  ISETP.LT.OR P2, PT, R5.reuse, 0x1, P2 ;  /* 0x000000010500780c */ /* 0x040fe20001741670 */
[----:B------:R-:W-:Y:S01]  /*49a0*/  UISETP.NE.AND UP2, UPT, UR27, URZ, UPT ;  /* 0x0000003f1b00728c */ /* 0x000fe2000bf45270 */
[----:B------:R-:W-:Y:S01]  /*49b0*/  ISETP.LT.OR P1, PT, R5, 0x2, P1 ;  /* 0x000000020500780c */ /* 0x000fe20000f21670 */
[----:B------:R-:W-:Y:S01]  /*49c0*/  FMUL.FTZ R9, R66, c[0x0][0x320] ;  /* 0x0000c80042097a20 */ /* 0x000fe20000410000 */
[----:B------:R-:W-:Y:S01]  /*49d0*/  FSEL R121, R18, -INF , !P0 ;  /* 0xff80000012797808 */ /* 0x000fe20004000000 */
[----:B------:R-:W2:Y:S01]  /*49e0*/  MUFU.TANH R11, R11 ;  /* 0x0000000b000b7308 */ /* 0x000ea20000002400 */
[----:B------:R-:W-:Y:S01]  /*49f0*/  PLOP3.LUT P0, PT, PT, PT, UP4, 0x40, 0x0 ;  /* 0x000000000000781c */ /* 0x000fe20003f0e848 */
[----:B------:R-:W-:Y:S01]  /*4a00*/  FMUL.FTZ R8, R78, c[0x0][0x320] ;  /* 0x0000c8004e087a20 */ /* 0x000fe20000410000 */
[----:B------:R-:W-:-:S02]  /*4a10*/  FSEL R120, R25, -INF , !P2 ;  /* 0xff80000019787808 */ /* 0x000fc40005000000 */
[----:B------:R-:W-:Y:S02]  /*4a20*/  FSEL R63, R24, -INF , !P1 ;  /* 0xff800000183f7808 */ /* 0x000fe40004800000 */
        /* <DEDUP_REMOVED lines=24> */
[----:B------:R-:W-:Y:S01]  /*4bb0*/  PLOP3.LUT P0, PT, PT, PT, UP6, 0x40, 0x0 ;  /* 0x000000000000781c */ /* 0x000fe20003f0e868 */
[----:B------:R5:W1:Y:S01]  /*4bc0*/  MUFU.TANH R17, R6 ;  /* 0x0000000600117308 */ /* 0x000a620000002400 */
[----:B------:R-:W-:Y:S01]  /*4bd0*/  FSEL R122, R32, -INF , !P6 ;  /* 0xff800000207a7808 */ /* 0x000fe20007000000 */
[----:B------:R-:W-:Y:S01]  /*4be0*/  UISETP.NE.AND UP6, UPT, UR24, URZ, UPT ;  /* 0x0000003f1800728c */ /* 0x000fe2000bfc5270 */
[----:B------:R-:W-:Y:S02]  /*4bf0*/  FSEL R123, R23, -INF , !P5 ;  /* 0xff800000177b7808 */ /* 0x000fe40006800000 */
[----:B------:R-:W-:Y:S02]  /*4c00*/  FSEL R132, R20, -INF , !P2 ;  /* 0xff80000014847808 */ /* 0x000fe40005000000 */
[----:B------:R-:W-:Y:S01]  /*4c10*/  FSEL R134, R30, -INF , !P1 ;  /* 0xff8000001e867808 */ /* 0x000fe20004800000 */
[----:B------:R-:W1:Y:S01]  /*4c20*/  MUFU.TANH R10, R8 ;  /* 0x00000008000a7308 */ /* 0x000e620000002400 */
[----:B------:R-:W-:-:S02]  /*4c30*/  PLOP3.LUT P6, PT, PT, PT, UP3, 0x40, 0x0 ;  /* 0x000000000000781c */ /* 0x000fc40003fce838 */
[----:B------:R-:W-:Y:S02]  /*4c40*/  PLOP3.LUT P5, PT, PT, PT, UP2, 0x40, 0x0 ;  /* 0x000000000000781c */ /* 0x000fe40003fae828 */
[----:B------:R-:W-:Y:S02]  /*4c50*/  PLOP3.LUT P2, PT, PT, PT, UP1, 0x40, 0x0 ;  /* 0x000000000000781c */ /* 0x000fe40003f4e818 */
[----:B------:R-:W-:Y:S01]  /*4c60*/  PLOP3.LUT P1, PT, PT, PT, UP0, 0x40, 0x0 ;  /* 0x000000000000781c */ /* 0x000fe20003f2e808 */
[----:B-----5:R-:W-:Y:S01]  /*4c70*/  FMUL.FTZ R6, R74, c[0x0][0x320] ;  /* 0x0000c8004a067a20 */ /* 0x020fe20000410000 */
[C---:B------:R-:W-:Y:S02]  /*4c80*/  ISETP.GT.AND P6, PT, R4.reuse, 0x20, P6 ;  /* 0x000000200400780c */ /* 0x040fe400037c4270 */
[C---:B------:R-:W-:Y:S01]  /*4c90*/  ISETP.GT.AND P5, PT, R4.reuse, 0x21, P5 ;  /* 0x000000210400780c */ /* 0x040fe20002fa4270 */
[----:B------:R5:W1:Y:S01]  /*4ca0*/  MUFU.TANH R49, R6 ;  /* 0x0000000600317308 */ /* 0x000a620000002400 */
[----:B------:R-:W-:-:S02]  /*4cb0*/  ISETP.GT.AND P2, PT, R4, 0x28, P2 ;  /* 0x000000280400780c */ /* 0x000fc40001744270 */
[----:B------:R-:W-:Y:S02]  /*4cc0*/  ISETP.GT.AND P1, PT, R4, 0x29, P1 ;  /* 0x000000290400780c */ /* 0x000fe40000f24270 */
[C---:B------:R-:W-:Y:S02]  /*4cd0*/  ISETP.LT.OR P6, PT, R5.reuse, 0x21, P6 ;  /* 0x000000210500780c */ /* 0x040fe400037c1670 */
[C---:B------:R-:W-:Y:S02]  /*4ce0*/  ISETP.LT.OR P5, PT, R5.reuse, 0x22, P5 ;  /* 0x000000220500780c */ /* 0x040fe40002fa1670 */
[C---:B------:R-:W-:Y:S02]  /*4cf0*/  ISETP.LT.OR P2, PT, R5.reuse, 0x29, P2 ;  /* 0x000000290500780c */ /* 0x040fe40001741670 */
[----:B------:R-:W-:Y:S02]  /*4d00*/  ISETP.LT.OR P1, PT, R5, 0x2a, P1 ;  /* 0x0000002a0500780c */ /* 0x000fe40000f21670 */
[----:B------:R-:W-:-:S02]  /*4d10*/  FSEL R172, R27, -INF , !P6 ;  /* 0xff8000001bac7808 */ /* 0x000fc40007000000 */
[----:B------:R-:W-:Y:S01]  /*4d20*/  FSEL R173, R26, -INF , !P5 ;  /* 0xff8000001aad7808 */ /* 0x000fe20006800000 */
[----:B-----5:R-:W-:Y:S01]  /*4d30*/  FMUL.FTZ R6, R79, c[0x0][0x320] ;  /* 0x0000c8004f067a20 */ /* 0x020fe20000410000 */
[----:B------:R-:W-:Y:S02]  /*4d40*/  FSEL R174, R21, -INF , !P2 ;  /* 0xff80000015ae7808 */ /* 0x000fe40005000000 */
[----:B------:R-:W-:Y:S01]  /*4d50*/  FSEL R180, R19, -INF , !P1 ;  /* 0xff80000013b47808 */ /* 0x000fe20004800000 */
[----:B------:R5:W1:Y:S02]  /*4d60*/  MUFU.TANH R44, R6 ;  /* 0x00000006002c7308 */ /* 0x000a640000002400 */
[----:B-----5:R-:W-:-:S06]  /*4d70*/  FMUL.FTZ R6, R62, c[0x0][0x320] ;  /* 0x0000c8003e067a20 */ /* 0x020fcc0000410000 */
        /* <DEDUP_REMOVED lines=18> */
.L_x_1021:
[----:B------:R-:W-:-:S04]  /*4ea0*/  MOV R5, c[0x0][0x32c] ;  /* 0x0000cb0000057a02 */ /* 0x000fc80000000f00 */
[----:B------:R-:W-:-:S13]  /*4eb0*/  ISETP.NE.AND P0, PT, R5, 0x1, PT ;  /* 0x000000010500780c */ /* 0x000fda0003f05270 */
[----:B------:R-:W-:-:S05]  /*4ec0*/  @P0 IMAD.HI.U32 R5, R4, c[0x0][0x330], RZ ;  /* 0x0000cc0004050a27 */ /* 0x000fca00078e00ff */
[----:B------:R-:W-:Y:S02]  /*4ed0*/  @P0 SHF.R.U32.HI R4, RZ, c[0x0][0x334], R5 ;  /* 0x0000cd00ff040a19 */ /* 0x000fe40000011605 */
.L_x_1022:
[----:B------:R-:W-:Y:S05]  /*4ee0*/  BSYNC B0 ;  /* 0x0000000000007941 */ /* 0x000fea0003800000 */
.L_x_1020:
[----:B------:R-:W-:-:S05]  /*4ef0*/  IMAD R4, R4, c[0x0][0x32c], R16 ;  /* 0x0000cb0004047a24 */ /* 0x000fca00078e0210 */
[----:B------:R-:W-:Y:S02]  /*4f00*/  IADD3 R5, R4, c[0x0][0x32c], RZ ;  /* 0x0000cb0004057a10 */ /* 0x000fe40007ffe0ff */
[----:B------:R-:W-:Y:S02]  /*4f10*/  IMNMX R8, R8, R4, !PT ;  /* 0x0000000408087217 */ /* 0x000fe40007800200 */
[----:B------:R-:W-:Y:S02]  /*4f20*/  IMNMX R9, R9, R5, PT ;  /* 0x0000000509097217 */ /* 0x000fe40003800200 */
.L_x_1019:
[----:B-1234-:R-:W-:Y:S01]  /*4f30*/  FMNMX.FTZ R5, R38, R39, !PT ;  /* 0x0000002726057209 */ /* 0x01efe20007810000 */
[----:B------:R-:W-:Y:S01]  /*4f40*/  UP2UR UR24, UPR, URZ, 0x10 ;  /* 0x000000103f187883 */ /* 0x000fe20008000000 */
[----:B------:R-:W-:Y:S01]  /*4f50*/  FMNMX.FTZ R4, R29, R31, !PT ;  /* 0x0000001f1d047209 */ /* 0x000fe20007810000 */
[----:B------:R-:W-:Y:S01]  /*4f60*/  UISETP.NE.AND UP4, UPT, UR25, URZ, UPT ;  /* 0x0000003f1900728c */ /* 0x000fe2000bf85270 */
[----:B------:R-:W-:Y:S01]  /*4f70*/  FMNMX.FTZ R5, R41, R5, !PT ;  /* 0x0000000529057209 */ /* 0x000fe20007810000 */
[----:B------:R-:W-:Y:S01]  /*4f80*/  UP2UR UR25, UPR, URZ, 0x8 ;  /* 0x000000083f197883 */ /* 0x000fe20008000000 */
[----:B------:R-:W-:Y:S01]  /*4f90*/  FMNMX.FTZ R4, R34, R4, !PT ;  /* 0x0000000422047209 */ /* 0x000fe20007810000 */
[----:B------:R-:W-:Y:S01]  /*4fa0*/  UISETP.NE.AND UP3, UPT, UR7, URZ, UPT ;  /* 0x0000003f0700728c */ /* 0x000fe2000bf65270 */
[----:B------:R-:W-:Y:S01]  /*4fb0*/  FMNMX.FTZ R137, R42, R5, !PT ;  /* 0x000000052a897209 */ /* 0x000fe20007810000 */
[----:B------:R-:W-:Y:S01]  /*4fc0*/  IMAD.SHL.U32 R225, R0, 0x2, RZ ;  /* 0x0000000200e17824 */ /* 0x000fe200078e00ff */
[----:B------:R-:W-:Y:S01]  /*4fd0*/  FMNMX.FTZ R4, R40, R4, !PT ;  /* 0x0000000428047209 */ /* 0x000fe20007810000 */
[----:B------:R-:W-:Y:S01]  /*4fe0*/  STL [R1+0x6c], R237 ;  /* 0x00006ced01007387 */ /* 0x000fe20000100800 */
[----:B------:R-:W-:Y:S01]  /*4ff0*/  FMNMX.FTZ R137, R46, R137, !PT ;  /* 0x000000892e897209 */ /* 0x000fe20007810000 */
[----:B------:R-:W-:Y:S01]  /*5000*/  UP2UR UR7, UPR, URZ, 0x4 ;  /* 0x000000043f077883 */ /* 0x000fe20008000000 */
[----:B------:R-:W-:Y:S01]  /*5010*/  FMNMX.FTZ R4, R43, R4, !PT ;  /* 0x000000042b047209 */ /* 0x000fe20007810000 */
[----:B------:R-:W-:Y:S01]  /*5020*/  STL [R1+0x68], R236 ;  /* 0x000068ec01007387 */ /* 0x000fe20000100800 */
[----:B------:R-:W-:Y:S01]  /*5030*/  FMNMX.FTZ R137, R48, R137, !PT ;  /* 0x0000008930897209 */ /* 0x000fe20007810000 */
[----:B------:R-:W-:Y:S01]  /*5040*/  UISETP.NE.AND UP2, UPT, UR6, URZ, UPT ;  /* 0x0000003f0600728c */ /* 0x000fe2000bf45270 */
        /* <DEDUP_REMOVED lines=9> */
[----:B------:R-:W-:Y:S01]  /*50e0*/  UP2UR UR5, UPR, URZ, 0x1 ;  /* 0x000000013f057883 */ /* 0x000fe20008000000 */
[----:B------:R-:W-:Y:S01]  /*50f0*/  FMNMX.FTZ R137, R175, R137, !PT ;  /* 0x00000089af897209 */ /* 0x000fe20007810000 */
[----:B------:R-:W-:Y:S01]  /*5100*/  UISETP.NE.AND UP0, UPT, UR4, URZ, UPT ;  /* 0x0000003f0400728c */ /* 0x000fe2000bf05270 */
[----:B------:R-:W-:Y:S01]  /*5110*/  FMNMX.FTZ R4, R167, R4, !PT ;  /* 0x00000004a7047209 */ /* 0x000fe20007810000 */
[----:B------:R-:W-:Y:S01]  /*5120*/  IMAD R226, R3, 0x2, R225 ;  /* 0x0000000203e27824 */ /* 0x000fe200078e02e1 */
[----:B------:R-:W-:Y:S01]  /*5130*/  FMNMX.FTZ R137, R171, R137, !PT ;  /* 0x00000089ab897209 */ /* 0x000fe20007810000 */
[----:B------:R-:W-:Y:S01]  /*5140*/  STL [R1+0x5c], R233 ;  /* 0x00005ce901007387 */ /* 0x000fe20000100800 */
[----:B------:R-:W-:Y:S01]  /*5150*/  FMNMX.FTZ R4, R168, R4, !PT ;  /* 0x00000004a8047209 */ /* 0x000fe20007810000 */
[----:B------:R-:W-:Y:S01]  /*5160*/  IMAD R227, R2, 0x2, R226 ;  /* 0x0000000202e37824 */ /* 0x000fe200078e02e2 */
[----:B------:R-:W-:Y:S01]  /*5170*/  FMNMX.FTZ R137, R176, R137, !PT ;  /* 0x00000089b0897209 */ /* 0x000fe20007810000 */
[----:B------:R-:W-:Y:S01]  /*5180*/  STL [R1+0x58], R232 ;  /* 0x000058e801007387 */ /* 0x000fe20000100800 */
[----:B------:R-:W-:-:S02]  /*5190*/  FMNMX.FTZ R4, R170, R4, !PT ;  /* 0x00000004aa047209 */ /* 0x000fc40007810000 */
[----:B------:R-:W-:Y:S01]  /*51a0*/  FMNMX.FTZ R137, R177, R137, !PT ;  /* 0x00000089b1897209 */ /* 0x000fe20007810000 */
[----:B------:R-:W-:Y:S01]  /*51b0*/  STL [R1+0x54], R231 ;  /* 0x000054e701007387 */ /* 0x000fe20000100800 */
[----:B------:R-:W-:Y:S02]  /*51c0*/  FMNMX.FTZ R136, R169, R4, !PT ;  /* 0x00000004a9887209 */ /* 0x000fe40007810000 */
[----:B------:R-:W-:Y:S01]  /*51d0*/  PLOP3.LUT P0, PT, PT, PT, UP3, 0x40, 0x0 ;  /* 0x000000000000781c */ /* 0x000fe20003f0e838 */
[----:B------:R-:W1:Y:S01]  /*51e0*/  SHFL.BFLY PT, R4, R137, 0x2, 0x1f ;  /* 0x0c401f0089047f89 */ /* 0x000e6200000e0000 */
[----:B------:R-:W-:Y:S01]  /*51f0*/  PLOP3.LUT P1, PT, PT, PT, UP4, 0x40, 0x0 ;  /* 0x000000000000781c */ /* 0x000fe20003f2e848 */
[----:B------:R-:W-:Y:S01]  /*5200*/  UISETP.NE.AND UP4, UPT, UR24, URZ, UPT ;  /* 0x0000003f1800728c */ /* 0x000fe2000bf85270 */
[C---:B------:R-:W-:Y:S01]  /*5210*/  ISETP.GT.AND P0, PT, R8.reuse, 0x1, P0 ;  /* 0x000000010800780c */ /* 0x040fe20000704270 */
[----:B------:R-:W2:Y:S01]  /*5220*/  SHFL.BFLY PT, R5, R136, 0x2, 0x1f ;  /* 0x0c401f0088057f89 */ /* 0x000ea200000e0000 */
[----:B------:R-:W-:Y:S01]  /*5230*/  PLOP3.LUT P6, PT, PT, PT, UP2, 0x40, 0x0 ;  /* 0x000000000000781c */ /* 0x000fe20003fce828 */
[----:B------:R-:W-:Y:S01]  /*5240*/  UISETP.NE.AND UP3, UPT, UR25, URZ, UPT ;  /* 0x0000003f1900728c */ /* 0x000fe2000bf65270 */
[----:B------:R-:W-:Y:S01]  /*5250*/  ISETP.LT.OR P0, PT, R9, 0x2, P0 ;  /* 0x000000020900780c */ /* 0x000fe20000701670 */
[----:B------:R-:W-:Y:S01]  /*5260*/  UISETP.NE.AND UP2, UPT, UR7, URZ, UPT ;  /* 0x0000003f0700728c */ /* 0x000fe2000bf45270 */
[----:B------:R-:W-:Y:S01]  /*5270*/  ISETP.GT.AND P1, PT, R8, RZ, P1 ;  /* 0x000000ff0800720c */ /* 0x000fe20000f24270 */
[----:B------:R-:W-:Y:S01]  /*5280*/  STL [R1+0x50], R230 ;  /* 0x000050e601007387 */ /* 0x000fe20000100800 */
[----:B------:R-:W-:-:S02]  /*5290*/  FSEL R61, R22, -INF , !P0 ;  /* 0xff800000163d7808 */ /* 0x000fc40004000000 */
[----:B------:R-:W-:Y:S01]  /*52a0*/  PLOP3.LUT P5, PT, PT, PT, UP1, 0x40, 0x0 ;  /* 0x000000000000781c */ /* 0x000fe20003fae818 */
[----:B------:R-:W-:Y:S01]  /*52b0*/  UISETP.NE.AND UP1, UPT, UR6, URZ, UPT ;  /* 0x0000003f0600728c */ /* 0x000fe2000bf25270 */
[----:B------:R-:W-:Y:S01]  /*52c0*/  ISETP.LT.OR P1, PT, R9, 0x1, P1 ;  /* 0x000000010900780c */ /* 0x000fe20000f21670 */
[----:B------:R-:W-:Y:S01]  /*52d0*/  STL [R1+0x4c], R229 ;  /* 0x00004ce501007387 */ /* 0x000fe20000100800 */
[C---:B------:R-:W-:Y:S02]  /*52e0*/  ISETP.GT.AND P6, PT, R8.reuse, 0x8, P6 ;  /* 0x000000080800780c */ /* 0x040fe400037c4270 */
[----:B------:R-:W-:Y:S01]  /*52f0*/  PLOP3.LUT P2, PT, PT, PT, UP0, 0x40, 0x0 ;  /* 0x000000000000781c */ /* 0x000fe20003f4e808 */
[----:B------:R-:W-:Y:S01]  /*5300*/  UISETP.NE.AND UP0, UPT, UR5, URZ, UPT ;  /* 0x0000003f0500728c */ /* 0x000fe2000bf05270 */
[----:B------:R-:W-:Y:S01]  /*5310*/  FSEL R62, R17, -INF , !P1 ;  /* 0xff800000113e7808 */ /* 0x000fe20004800000 */
[----:B------:R-:W-:Y:S01]  /*5320*/  LDSM.16.MT88.4 R20, [R226+0x2080] ;  /* 0x00208000e214783b */ /* 0x000fe20000004200 */
[----:B------:R-:W-:Y:S01]  /*5330*/  ISETP.LT.OR P6, PT, R9, 0x9, P6 ;  /* 0x000000090900780c */ /* 0x000fe200037c1670 */
[----:B------:R-:W-:Y:S01]  /*5340*/  ULDC.64 UR4, c[0x0][0x2c8] ;  /* 0x0000b20000047ab9 */ /* 0x000fe20000000a00 */
[----:B-1----:R-:W-:Y:S01]  /*5350*/  FMNMX.FTZ R137, R137, R4, !PT ;  /* 0x0000000489897209 */ /* 0x002fe20007810000 */
[----:B------:R-:W-:Y:S01]  /*5360*/  LDSM.16.MT88.4 R52, [R225+0x3880] ;  /* 0x00388000e134783b */ /* 0x000fe20000004200 */
[----:B------:R-:W-:-:S02]  /*5370*/  ISETP.GT.AND P5, PT, R8, 0x9, P5 ;  /* 0x000000090800780c */ /* 0x000fc40002fa4270 */
[----:B--2---:R-:W-:Y:S01]  /*5380*/  FMNMX.FTZ R136, R136, R5, !PT ;  /* 0x0000000588887209 */ /* 0x004fe20007810000 */
[----:B------:R-:W1:Y:S01]  /*5390*/  SHFL.BFLY PT, R4, R137, 0x1, 0x1f ;  /* 0x0c201f0089047f89 */ /* 0x000e6200000e0000 */
[----:B------:R-:W-:Y:S01]  /*53a0*/  PLOP3.LUT P1, PT, PT, PT, UP6, 0x40, 0x0 ;  /* 0x000000000000781c */ /* 0x000fe20003f2e868 */
[----:B------:R-:W-:Y:S01]  /*53b0*/  UISETP.NE.AND UP6, UPT, UR16, URZ, UPT ;  /* 0x0000003f1000728c */ /* 0x000fe2000bfc5270 */
[----:B------:R-:W-:Y:S01]  /*53c0*/  FSEL R16, R10, -INF , !P6 ;  /* 0xff8000000a107808 */ /* 0x000fe20007000000 */
[----:B------:R-:W2:Y:S01]  /*53d0*/  SHFL.BFLY PT, R5, R136, 0x1, 0x1f ;  /* 0x0c201f0088057f89 */ /* 0x000ea200000e0000 */
[----:B------:R-:W-:Y:S02]  /*53e0*/  ISETP.LT.OR P5, PT, R9, 0xa, P5 ;  /* 0x0000000a0900780c */ /* 0x000fe40002fa1670 */
[----:B------:R-:W-:Y:S01]  /*53f0*/  ISETP.GT.AND P2, PT, R8, 0x10, P2 ;  /* 0x000000100800780c */ /* 0x000fe20001744270 */
[----:B------:R-:W-:Y:S01]  /*5400*/  LDSM.16.MT88.4 R76, [R226+0x3880] ;  /* 0x00388000e24c783b */ /* 0x000fe20000004200 */
[----:B------:R-:W-:-:S02]  /*5410*/  FMNMX.FTZ R3, R62, R61, !PT ;  /* 0x0000003d3e037209 */ /* 0x000fc40007810000 */
[----:B------:R-:W-:Y:S01]  /*5420*/  FSEL R17, R44, -INF , !P5 ;  /* 0xff8000002c117808 */ /* 0x000fe20006800000 */
[----:B------:R-:W-:Y:S01]  /*5430*/  LDSM.16.MT88.4 R124, [R227+0x3880] ;  /* 0x00388000e37c783b */ /* 0x000fe20000004200 */
[----:B------:R-:W-:Y:S02]  /*5440*/  ISETP.GT.AND P1, PT, R8, 0x11, P1 ;  /* 0x000000110800780c */ /* 0x000fe40000f24270 */
[----:B------:R-:W-:Y:S01]  /*5450*/  ISETP.LT.OR P2, PT, R9, 0x11, P2 ;  /* 0x000000110900780c */ /* 0x000fe20001741670 */
[----:B------:R-:W-:Y:S01]  /*5460*/  STL [R1+0x48], R224 ;  /* 0x000048e001007387 */ /* 0x000fe20000100800 */
[----:B------:R-:W-:Y:S02]  /*5470*/  FMNMX.FTZ R3, R16, R3, !PT ;  /* 0x0000000310037209 */ /* 0x000fe40007810000 */
[----:B------:R-:W-:Y:S01]  /*5480*/  LEA R228, R2, R225, 0x1 ;  /* 0x000000e102e47211 */ /* 0x000fe200078e08ff */
[----:B------:R-:W-:Y:S01]  /*5490*/  LDSM.16.MT88.4 R68, [R226+0x4080] ;  /* 0x00408000e244783b */ /* 0x000fe20000004200 */
[----:B------:R-:W-:-:S02]  /*54a0*/  PLOP3.LUT P6, PT, PT, PT, UP4, 0x40, 0x0 ;  /* 0x000000000000781c */ /* 0x000fc40003fce848 */
[----:B------:R-:W-:Y:S01]  /*54b0*/  ISETP.LT.OR P1, PT, R9, 0x12, P1 ;  /* 0x000000120900780c */ /* 0x000fe20000f21670 */
[----:B------:R-:W-:Y:S01]  /*54c0*/  LDSM.16.MT88.4 R112, [R228+0x3880] ;  /* 0x00388000e470783b */ /* 0x000fe20000004200 */
[----:B-1----:R-:W-:Y:S02]  /*54d0*/  FMNMX.FTZ R137, R137, R4, !PT ;  /* 0x0000000489897209 */ /* 0x002fe40007810000 */
[----:B------:R-:W-:Y:S01]  /*54e0*/  FSEL R18, R49, -INF , !P2 ;  /* 0xff80000031127808 */ /* 0x000fe20005000000 */
[----:B------:R-:W-:Y:S01]  /*54f0*/  LDSM.16.MT88.4 R72, [R225+0x2880] ;  /* 0x00288000e148783b */ /* 0x000fe20000004200 */
[----:B--2---:R-:W-:Y:S01]  /*5500*/  FMNMX.FTZ R136, R136, R5, !PT ;  /* 0x0000000588887209 */ /* 0x004fe20007810000 */
[C---:B------:R-:W-:Y:S01]  /*5510*/  FMUL.FTZ R13, R137.reuse, c[0x0][0x2d0] ;  /* 0x0000b400890d7a20 */ /* 0x040fe20000410000 */
[----:B------:R-:W-:Y:S02]  /*5520*/  FSETP.NEU.FTZ.AND P0, PT, R137, -INF , PT ;  /* 0xff8000008900780b */ /* 0x000fe40003f1d000 */
[----:B------:R-:W-:Y:S01]  /*5530*/  FMNMX.FTZ R3, R17, R3, !PT ;  /* 0x0000000311037209 */ /* 0x000fe20007810000 */
[----:B------:R-:W-:Y:S01]  /*5540*/  FMUL.FTZ R12, R136, c[0x0][0x2d0] ;  /* 0x0000b400880c7a20 */ /* 0x000fe20000410000 */
[----:B------:R-:W-:-:S02]  /*5550*/  FSEL R13, R13, RZ, P0 ;  /* 0x000000ff0d0d7208 */ /* 0x000fc40000000000 */
[----:B------:R-:W-:Y:S02]  /*5560*/  FSETP.NEU.FTZ.AND P0, PT, R136, -INF , PT ;  /* 0xff8000008800780b */ /* 0x000fe40003f1d000 */
[----:B------:R-:W-:Y:S01]  /*5570*/  PLOP3.LUT P5, PT, PT, PT, UP3, 0x40, 0x0 ;  /* 0x000000000000781c */ /* 0x000fe20003fae838 */
[--C-:B------:R-:W-:Y:S01]  /*5580*/  FFMA.FTZ R2, R46, c[0x0][0x2d0], -R13.reuse ;  /* 0x0000b4002e027a23 */ /* 0x100fe2000001080d */
[----:B------:R-:W-:Y:S01]  /*5590*/  FSEL R12, R12, RZ, P0 ;  /* 0x000000ff0c0c7208 */ /* 0x000fe20000000000 */
[----:B------:R-:W-:Y:S01]  /*55a0*/  FFMA.FTZ R4, R38, c[0x0][0x2d0], -R13 ;  /* 0x0000b40026047a23 */ /* 0x000fe2000001080d */
[----:B------:R-:W-:Y:S01]  /*55b0*/  PLOP3.LUT P0, PT, PT, PT, UP5, 0x40, 0x0 ;  /* 0x000000000000781c */ /* 0x000fe20003f0e858 */
[----:B------:R-:W-:Y:S01]  /*55c0*/  MUFU.EX2 R194, R2 ;  /* 0x0000000200c27308 */ /* 0x000fe20000000800 */
[----:B------:R-:W-:Y:S01]  /*55d0*/  FSEL R19, R11, -INF , !P1 ;  /* 0xff8000000b137808 */ /* 0x000fe20004800000 */
[----:B------:R-:W-:Y:S01]  /*55e0*/  FFMA.FTZ R0, R31, c[0x0][0x2d0], -R12 ;  /* 0x0000b4001f007a23 */ /* 0x000fe2000001080c */
[C---:B------:R-:W-:Y:S01]  /*55f0*/  ISETP.GT.AND P0, PT, R8.reuse, 0x18, P0 ;  /* 0x000000180800780c */ /* 0x040fe20000704270 */
[----:B------:R-:W-:Y:S01]  /*5600*/  UISETP.NE.AND UP5, UPT, UR17, URZ, UPT ;  /* 0x0000003f1100728c */ /* 0x000fe2000bfa5270 */
[----:B------:R-:W-:-:S02]  /*5610*/  ISETP.GT.AND P6, PT, R8, 0x19, P6 ;  /* 0x000000190800780c */ /* 0x000fc400037c4270 */
[C---:B------:R-:W-:Y:S01]  /*5620*/  ISETP.LT.OR P0, PT, R9.reuse, 0x19, P0 ;  /* 0x000000190900780c */ /* 0x040fe20000701670 */
[----:B------:R1:W-:Y:S01]  /*5630*/  MUFU.EX2 R182, R0 ;  /* 0x0000000000b67308 */ /* 0x0003e20000000800 */
[----:B------:R-:W-:Y:S02]  /*5640*/  FMNMX.FTZ R3, R18, R3, !PT ;  /* 0x0000000312037209 */ /* 0x000fe40007810000 */
[----:B------:R-:W-:Y:S02]  /*5650*/  PLOP3.LUT P2, PT, PT, PT, UP2, 0x40, 0x0 ;  /* 0x000000000000781c */ /* 0x000fe40003f4e828 */
[----:B------:R-:W-:Y:S02]  /*5660*/  FSEL R60, R56, -INF , !P0 ;  /* 0xff800000383c7808 */ /* 0x000fe40004000000 */
[----:B------:R-:W-:Y:S01]  /*5670*/  ISETP.GT.AND P5, PT, R8, 0x20, P5 ;  /* 0x000000200800780c */ /* 0x000fe20002fa4270 */
[----:B------:R2:W-:Y:S01]  /*5680*/  MUFU.EX2 R229, R4 ;  /* 0x0000000400e57308 */ /* 0x0005e20000000800 */
[----:B------:R-:W-:-:S02]  /*5690*/  ISETP.LT.OR P6, PT, R9, 0x1a, P6 ;  /* 0x0000001a0900780c */ /* 0x000fc400037c1670 */
[----:B------:R-:W-:Y:S02]  /*56a0*/  FMNMX.FTZ R3, R19, R3, !PT ;  /* 0x0000000313037209 */ /* 0x000fe40007810000 */
[----:B------:R-:W-:Y:S02]  /*56b0*/  PLOP3.LUT P1, PT, PT, PT, UP1, 0x40, 0x0 ;  /* 0x000000000000781c */ /* 0x000fe40003f2e818 */
[----:B------:R-:W-:Y:S01]  /*56c0*/  ISETP.GT.AND P2, PT, R8, 0x21, P2 ;  /* 0x000000210800780c */ /* 0x000fe20001744270 */
[----:B-1----:R-:W-:Y:S01]  /*56d0*/  FFMA.FTZ R0, R34, c[0x0][0x2d0], -R12 ;  /* 0x0000b40022007a23 */ /* 0x002fe2000001080c */
[----:B------:R-:W-:Y:S01]  /*56e0*/  ISETP.LT.OR P5, PT, R9, 0x21, P5 ;  /* 0x000000210900780c */ /* 0x000fe20002fa1670 */
[----:B------:R-:W-:Y:S01]  /*56f0*/  LDSM.16.MT88.4 R32, [R228+0x2080] ;  /* 0x00208000e420783b */ /* 0x000fe20000004200 */
[----:B------:R-:W-:Y:S01]  /*5700*/  FSEL R15, R58, -INF , !P6 ;  /* 0xff8000003a0f7808 */ /* 0x000fe20007000000 */
[----:B------:R1:W-:Y:S01]  /*5710*/  MUFU.EX2 R202, R0 ;  /* 0x0000000000ca7308 */ /* 0x0003e20000000800 */
[----:B------:R-:W-:-:S02]  /*5720*/  FMNMX.FTZ R3, R60, R3, !PT ;  /* 0x000000033c037209 */ /* 0x000fc40007810000 */
[----:B------:R-:W-:Y:S01]  /*5730*/  PLOP3.LUT P0, PT, PT, PT, UP0, 0x40, 0x0 ;  /* 0x000000000000781c */ /* 0x000fe20003f0e808 */
[----:B--2---:R-:W-:Y:S01]  /*5740*/  FFMA.FTZ R4, R39, c[0x0][0x2d0], -R13 ;  /* 0x0000b40027047a23 */ /* 0x004fe2000001080d */
[----:B------:R-:W-:Y:S01]  /*5750*/  ISETP.GT.AND P1, PT, R8, 0x28, P1 ;  /* 0x000000280800780c */ /* 0x000fe20000f24270 */
[----:B------:R-:W2:Y:S01]  /*5760*/  LDSM.16.MT88.4 R36, [R225+0x2080] ;  /* 0x00208000e124783b */ /* 0x000ea20000004200 */
[C---:B------:R-:W-:Y:S01]  /*5770*/  ISETP.LT.OR P2, PT, R9.reuse, 0x22, P2 ;  /* 0x000000220900780c */ /* 0x040fe20001741670 */
[----:B------:R3:W-:Y:S01]  /*5780*/  MUFU.EX2 R183, R4 ;  /* 0x0000000400b77308 */ /* 0x0007e20000000800 */
[----:B------:R-:W-:Y:S02]  /*5790*/  FSEL R139, R24, -INF , !P5 ;  /* 0xff800000188b7808 */ /* 0x000fe40006800000 */
[----:B------:R-:W-:Y:S02]  /*57a0*/  ISETP.GT.AND P0, PT, R8, 0x29, P0 ;  /* 0x000000290800780c */ /* 0x000fe40000704270 */
[----:B------:R-:W-:-:S02]  /*57b0*/  ISETP.LT.OR P1, PT, R9, 0x29, P1 ;  /* 0x000000290900780c */ /* 0x000fc40000f21670 */
[----:B------:R-:W-:Y:S01]  /*57c0*/  FSEL R164, R64, -INF , !P2 ;  /* 0xff80000040a47808 */ /* 0x000fe20005000000 */
[----:B-1----:R-:W-:Y:S01]  /*57d0*/  FFMA.FTZ R0, R40, c[0x0][0x2d0], -R12 ;  /* 0x0000b40028007a23 */ /* 0x002fe2000001080c */
[----:B------:R-:W-:Y:S01]  /*57e0*/  ISETP.LT.OR P0, PT, R9, 0x2a, P0 ;  /* 0x0000002a0900780c */ /* 0x000fe20000701670 */
[----:B------:R-:W-:Y:S01]  /*57f0*/  LDSM.16.MT88.4 R64, [R226+0x2880] ;  /* 0x00288000e240783b */ /* 0x000fe20000004200 */
[----:B------:R-:W-:Y:S01]  /*5800*/  FSEL R165, R59, -INF , !P1 ;  /* 0xff8000003ba57808 */ /* 0x000fe20004800000 */
[----:B------:R1:W4:Y:S01]  /*5810*/  MUFU.EX2 R234, R0 ;  /* 0x0000000000ea7308 */ /* 0x0003220000000800 */
[----:B------:R-:W-:Y:S02]  /*5820*/  FSEL R166, R25, -INF , !P0 ;  /* 0xff80000019a67808 */ /* 0x000fe40004000000 */
[----:B------:R-:W-:Y:S01]  /*5830*/  LDSM.16.MT88.4 R24, [R227+0x4080] ;  /* 0x00408000e318783b */ /* 0x000fe20000004200 */
[----:B---3--:R-:W-:-:S04]  /*5840*/  FFMA.FTZ R4, R41, c[0x0][0x2d0], -R13 ;  /* 0x0000b40029047a23 */ /* 0x008fc8000001080d */
[----:B------:R3:W-:Y:S01]  /*5850*/  MUFU.EX2 R203, R4 ;  /* 0x0000000400cb7308 */ /* 0x0007e20000000800 */
[----:B-1----:R-:W-:Y:S02]  /*5860*/  FMNMX.FTZ R0, R120, R63, !PT ;  /* 0x0000003f78007209 */ /* 0x002fe40007810000 */
[----:B----4-:R-:W-:Y:S02]  /*5870*/  F2FP.BF16.PACK_AB R7, R234, R202 ;  /* 0x000000caea07723e */ /* 0x010fe400000010ff */
[----:B------:R-:W-:-:S04]  /*5880*/  FMNMX.FTZ R0, R121, R0, !PT ;  /* 0x0000000079007209 */ /* 0x000fc80007810000 */
[----:B------:R-:W-:Y:S01]  /*5890*/  FMNMX.FTZ R0, R122, R0, !PT ;  /* 0x000000007a007209 */ /* 0x000fe20007810000 */
[----:B---3--:R-:W-:-:S03]  /*58a0*/  FFMA.FTZ R4, R42, c[0x0][0x2d0], -R13 ;  /* 0x0000b4002a047a23 */ /* 0x008fc6000001080d */
[----:B------:R-:W-:Y:S01]  /*58b0*/  FMNMX.FTZ R0, R123, R0, !PT ;  /* 0x000000007b007209 */ /* 0x000fe20007810000 */
[----:B------:R-:W1:Y:S03]  /*58c0*/  MUFU.EX2 R232, R4 ;  /* 0x0000000400e87308 */ /* 0x000e660000000800 */
[----:B------:R-:W-:-:S04]  /*58d0*/  FMNMX.FTZ R0, R132, R0, !PT ;  /* 0x0000000084007209 */ /* 0x000fc80007810000 */
[----:B------:R-:W-:-:S04]  /*58e0*/  FMNMX.FTZ R0, R134, R0, !PT ;  /* 0x0000000086007209 */ /* 0x000fc80007810000 */
[----:B------:R-:W-:-:S04]  /*58f0*/  FMNMX.FTZ R0, R133, R0, !PT ;  /* 0x0000000085007209 */ /* 0x000fc80007810000 */
[----:B------:R-:W-:Y:S01]  /*5900*/  FMNMX.FTZ R2, R172, R0, !PT ;  /* 0x00000000ac027209 */ /* 0x000fe20007810000 */
[----:B------:R-:W-:Y:S01]  /*5910*/  FFMA.FTZ R0, R48, c[0x0][0x2d0], -R13 ;  /* 0x0000b40030007a23 */ /* 0x000fe2000001080d */
[----:B-1----:R-:W-:Y:S01]  /*5920*/  F2FP.BF16.PACK_AB R6, R232, R203 ;  /* 0x000000cbe806723e */ /* 0x002fe200000010ff */
[----:B------:R-:W-:Y:S01]  /*5930*/  FFMA.FTZ R4, R29, c[0x0][0x2d0], -R12 ;  /* 0x0000b4001d047a23 */ /* 0x000fe2000001080c */
[----:B------:R-:W-:Y:S01]  /*5940*/  FMNMX.FTZ R2, R173, R2, !PT ;  /* 0x00000002ad027209 */ /* 0x000fe20007810000 */
[----:B------:R1:W-:Y:S01]  /*5950*/  MUFU.EX2 R192, R0 ;  /* 0x0000000000c07308 */ /* 0x0003e20000000800 */
[----:B------:R-:W-:Y:S02]  /*5960*/  LDSM.16.MT88.4 R28, [R227+0x2080] ;  /* 0x00208000e31c783b */ /* 0x000fe40000004200 */
[----:B------:R-:W-:-:S04]  /*5970*/  FMNMX.FTZ R2, R174, R2, !PT ;  /* 0x00000002ae027209 */ /* 0x000fc80007810000 */
[----:B------:R-:W-:Y:S01]  /*5980*/  FMNMX.FTZ R2, R180, R2, !PT ;  /* 0x00000002b4027209 */ /* 0x000fe20007810000 */
[----:B------:R3:W4:Y:S04]  /*5990*/  MUFU.EX2 R230, R4 ;  /* 0x0000000400e67308 */ /* 0x0007280000000800 */
[----:B------:R-:W2:Y:S01]  /*59a0*/  SHFL.BFLY PT, R9, R2, 0x2, 0x1f ;  /* 0x0c401f0002097f89 */ /* 0x000ea200000e0000 */
[----:B-1----:R-:W-:-:S04]  /*59b0*/  FFMA.FTZ R0, R51, c[0x0][0x2d0], -R13 ;  /* 0x0000b40033007a23 */ /* 0x002fc8000001080d */
[----:B------:R1:W-:Y:S01]  /*59c0*/  MUFU.EX2 R200, R0 ;  /* 0x0000000000c87308 */ /* 0x0003e20000000800 */
[----:B---3--:R-:W-:Y:S02]  /*59d0*/  F2FP.BF16.PACK_AB R4, R183, R229 ;  /* 0x000000e5b704723e */ /* 0x008fe400000010ff */
[----:B----4-:R-:W-:-:S07]  /*59e0*/  F2FP.BF16.PACK_AB R5, R182, R230 ;  /* 0x000000e6b605723e */ /* 0x010fce00000010ff */
[C---:B--2---:R-:W-:Y:S01]  /*59f0*/  HMMA.16816.F32.BF16 R160, R4.reuse, R36, RZ ;  /* 0x0000002404a0723c */ /* 0x044fe200000418ff */
[----:B-1----:R-:W-:Y:S01]  /*5a00*/  FMNMX.FTZ R0, R15, R3, !PT ;  /* 0x000000030f007209 */ /* 0x002fe20007810000 */
[----:B------:R-:W-:Y:S01]  /*5a10*/  FFMA.FTZ R3, R50, c[0x0][0x2d0], -R13 ;  /* 0x0000b40032037a23 */ /* 0x000fe2000001080d */
[----:B------:R-:W-:Y:S01]  /*5a20*/  FMNMX.FTZ R2, R2, R9, !PT ;  /* 0x0000000902027209 */ /* 0x000fe20007810000 */
[----:B------:R-:W-:Y:S01]  /*5a30*/  LDSM.16.MT88.4 R48, [R227+0x2880] ;  /* 0x00288000e330783b */ /* 0x000fe20000004200 */
[----:B------:R-:W-:Y:S01]  /*5a40*/  FMNMX.FTZ R0, R139, R0, !PT ;  /* 0x000000008b007209 */ /* 0x000fe20007810000 */
[----:B------:R1:W2:Y:S02]  /*5a50*/  MUFU.EX2 R235, R3 ;  /* 0x0000000300eb7308 */ /* 0x0002a40000000800 */
[----:B------:R-:W-:Y:S01]  /*5a60*/  HMMA.16816.F32.BF16 R156, R4, R20, RZ ;  /* 0x00000014049c723c */ /* 0x000fe200000418ff */
[----:B------:R-:W3:Y:S01]  /*5a70*/  SHFL.BFLY PT, R14, R2, 0x1, 0x1f ;  /* 0x0c201f00020e7f89 */ /* 0x000ee200000e0000 */
[----:B------:R-:W-:-:S04]  /*5a80*/  FMNMX.FTZ R0, R164, R0, !PT ;  /* 0x00000000a4007209 */ /* 0x000fc80007810000 */
[----:B------:R-:W-:Y:S02]  /*5a90*/  FMNMX.FTZ R0, R165, R0, !PT ;  /* 0x00000000a5007209 */ /* 0x000fe40007810000 */
[----:B------:R-:W-:Y:S02]  /*5aa0*/  HMMA.16816.F32.BF16 R152, R4, R32, RZ ;  /* 0x000000200498723c */ /* 0x000fe400000418ff */
[----:B------:R-:W-:-:S05]  /*5ab0*/  FMNMX.FTZ R0, R166, R0, !PT ;  /* 0x00000000a6007209 */ /* 0x000fca0007810000 */
[----:B------:R-:W4:Y:S01]  /*5ac0*/  SHFL.BFLY PT, R8, R0, 0x2, 0x1f ;  /* 0x0c401f0000087f89 */ /* 0x000f2200000e0000 */
[----:B-1----:R-:W-:Y:S01]  /*5ad0*/  FFMA.FTZ R3, R43, c[0x0][0x2d0], -R12 ;  /* 0x0000b4002b037a23 */ /* 0x002fe2000001080c */
[C---:B------:R-:W-:Y:S01]  /*5ae0*/  HMMA.16816.F32.BF16 R148, R4.reuse, R28, RZ ;  /* 0x0000001c0494723c */ /* 0x040fe200000418ff */
[----:B--2---:R-:W-:Y:S01]  /*5af0*/  F2FP.BF16.PACK_AB R10, R235, R200 ;  /* 0x000000c8eb0a723e */ /* 0x004fe200000010ff */
[----:B------:R-:W-:Y:S01]  /*5b00*/  LDSM.16.MT88.4 R40, [R228+0x4080] ;  /* 0x00408000e428783b */ /* 0x000fe20000004200 */
[----:B------:R1:W-:Y:S05]  /*5b10*/  MUFU.EX2 R193, R3 ;  /* 0x0000000300c17308 */ /* 0x0003ea0000000800 */
[----:B------:R-:W-:Y:S01]  /*5b20*/  HMMA.16816.F32.BF16 R144, R4, R52, RZ ;  /* 0x000000340490723c */ /* 0x000fe200000418ff */
[----:B---3--:R-:W-:-:S04]  /*5b30*/  FMNMX.FTZ R135, R2, R14, !PT ;  /* 0x0000000e02877209 */ /* 0x008fc80007810000 */
[----:B------:R-:W-:-:S03]  /*5b40*/  FSETP.NEU.FTZ.AND P0, PT, R135, -INF , PT ;  /* 0xff8000008700780b */ /* 0x000fc60003f1d000 */
[----:B------:R-:W-:Y:S01]  /*5b50*/  HMMA.16816.F32.BF16 R140, R4, R76, RZ ;  /* 0x0000004c048c723c */ /* 0x000fe200000418ff */
[----:B-1----:R-:W-:-:S04]  /*5b60*/  FFMA.FTZ R3, R45, c[0x0][0x2d0], -R12 ;  /* 0x0000b4002d037a23 */ /* 0x002fc8000001080c */
[----:B------:R1:W2:Y:S03]  /*5b70*/  MUFU.EX2 R205, R3 ;  /* 0x0000000300cd7308 */ /* 0x0002a60000000800 */
[C---:B------:R-:W-:Y:S08]  /*5b80*/  HMMA.16816.F32.BF16 R128, R4.reuse, R112, RZ ;  /* 0x000000700480723c */ /* 0x040ff000000418ff */
[----:B------:R-:W-:Y:S01]  /*5b90*/  HMMA.16816.F32.BF16 R116, R4, R124, RZ ;  /* 0x0000007c0474723c */ /* 0x000fe200000418ff */
[----:B-1----:R-:W-:-:S07]  /*5ba0*/  FFMA.FTZ R3, R47, c[0x0][0x2d0], -R12 ;  /* 0x0000b4002f037a23 */ /* 0x002fce000001080c */
[C---:B------:R-:W-:Y:S01]  /*5bb0*/  HMMA.16816.F32.BF16 R108, R4.reuse, R38, RZ ;  /* 0x00000026046c723c */ /* 0x040fe200000418ff */
[----:B------:R-:W1:Y:S01]  /*5bc0*/  LDSM.16.MT88.4 R44, [R228+0x2880] ;  /* 0x00288000e42c783b */ /* 0x000e620000004200 */
[----:B--2---:R-:W-:Y:S01]  /*5bd0*/  F2FP.BF16.PACK_AB R9, R205, R193 ;  /* 0x000000c1cd09723e */ /* 0x004fe200000010ff */
[----:B------:R2:W-:Y:S05]  /*5be0*/  MUFU.EX2 R224, R3 ;  /* 0x0000000300e07308 */ /* 0x0005ea0000000800 */
[C---:B------:R-:W-:Y:S08]  /*5bf0*/  HMMA.16816.F32.BF16 R104, R4.reuse, R22, RZ ;  /* 0x000000160468723c */ /* 0x040ff000000418ff */
[----:B------:R-:W-:Y:S01]  /*5c00*/  HMMA.16816.F32.BF16 R100, R4, R34, RZ ;  /* 0x000000220464723c */ /* 0x000fe200000418ff */
[----:B--2---:R-:W-:-:S02]  /*5c10*/  FFMA.FTZ R3, R57, c[0x0][0x2d0], -R12 ;  /* 0x0000b40039037a23 */ /* 0x004fc4000001080c */
[----:B------:R-:W-:Y:S02]  /*5c20*/  LDSM.16.MT88.4 R56, [R225+0x4080] ;  /* 0x00408000e138783b */ /* 0x000fe40000004200 */
[----:B------:R4:W2:Y:S03]  /*5c30*/  MUFU.EX2 R237, R3 ;  /* 0x0000000300ed7308 */ /* 0x0008a60000000800 */
[C---:B------:R-:W-:Y:S08]  /*5c40*/  HMMA.16816.F32.BF16 R96, R4.reuse, R30, RZ ;  /* 0x0000001e0460723c */ /* 0x040ff000000418ff */
[----:B------:R-:W-:Y:S01]  /*5c50*/  HMMA.16816.F32.BF16 R92, R4, R54, RZ ;  /* 0x00000036045c723c */ /* 0x000fe200000418ff */
[----:B----4-:R-:W-:-:S07]  /*5c60*/  FMNMX.FTZ R3, R0, R8, !PT ;  /* 0x0000000800037209 */ /* 0x010fce0007810000 */
[----:B------:R-:W-:Y:S01]  /*5c70*/  HMMA.16816.F32.BF16 R88, R4, R78, RZ ;  /* 0x0000004e0458723c */ /* 0x000fe200000418ff */
[----:B------:R-:W-:Y:S01]  /*5c80*/  F2FP.BF16.PACK_AB R8, R192, R194 ;  /* 0x000000c2c008723e */ /* 0x000fe200000010ff */
[----:B------:R-:W-:Y:S01]  /*5c90*/  FMUL.FTZ R0, R135, c[0x0][0x2d0] ;  /* 0x0000b40087007a20 */ /* 0x000fe20000410000 */
[----:B--2---:R-:W-:-:S04]  /*5ca0*/  F2FP.BF16.PACK_AB R11, R237, R224 ;  /* 0x000000e0ed0b723e */ /* 0x004fc800000010ff */
[----:B------:R-:W-:Y:S01]  /*5cb0*/  FSEL R0, R0, RZ, P0 ;  /* 0x000000ff00007208 */ /* 0x000fe20000000000 */
[----:B------:R-:W-:Y:S04]  /*5cc0*/  HMMA.16816.F32.BF16 R84, R4, R114, RZ ;  /* 0x000000720454723c */ /* 0x000fe800000418ff */
[----:B------:R-:W-:-:S04]  /*5cd0*/  FFMA.FTZ R2, R120, c[0x0][0x2d0], -R0 ;  /* 0x0000b40078027a23 */ /* 0x000fc80000010800 */
[----:B------:R-:W-:Y:S01]  /*5ce0*/  HMMA.16816.F32.BF16 R80, R4, R126, RZ ;  /* 0x0000007e0450723c */ /* 0x000fe200000418ff */
[----:B------:R-:W2:Y:S01]  /*5cf0*/  SHFL.BFLY PT, R4, R3, 0x1, 0x1f ;  /* 0x0c201f0003047f89 */ /* 0x000ea200000e0000 */
[----:B------:R3:W-:Y:S06]  /*5d00*/  MUFU.EX2 R181, R2 ;  /* 0x0000000200b57308 */ /* 0x0007ec0000000800 */
[C---:B------:R-:W-:Y:S08]  /*5d10*/  HMMA.16816.F32.BF16 R188, R8.reuse, R64, R156 ;  /* 0x0000004008bc723c */ /* 0x040ff0000004189c */
[----:B-1----:R-:W-:Y:S01]  /*5d20*/  HMMA.16816.F32.BF16 R156, R8, R44, R152 ;  /* 0x0000002c089c723c */ /* 0x002fe20000041898 */
[----:B---3--:R-:W-:-:S04]  /*5d30*/  FFMA.FTZ R2, R63, c[0x0][0x2d0], -R0 ;  /* 0x0000b4003f027a23 */ /* 0x008fc80000010800 */
[----:B------:R1:W-:Y:S03]  /*5d40*/  MUFU.EX2 R14, R2 ;  /* 0x00000002000e7308 */ /* 0x0003e60000000800 */
[----:B------:R-:W-:Y:S01]  /*5d50*/  HMMA.16816.F32.BF16 R148, R8, R48, R148 ;  /* 0x000000300894723c */ /* 0x000fe20000041894 */
[----:B--2---:R-:W-:-:S04]  /*5d60*/  FMNMX.FTZ R3, R3, R4, !PT ;  /* 0x0000000403037209 */ /* 0x004fc80007810000 */
[----:B------:R-:W-:-:S03]  /*5d70*/  FSETP.NEU.FTZ.AND P0, PT, R3, -INF , PT ;  /* 0xff8000000300780b */ /* 0x000fc60003f1d000 */
[C---:B------:R-:W-:Y:S01]  /*5d80*/  HMMA.16816.F32.BF16 R4, R8.reuse, R40, R128 ;  /* 0x000000280804723c */ /* 0x040fe20000041880 */
[----:B------:R-:W-:Y:S01]  /*5d90*/  IMAD.MOV.U32 R187, RZ, RZ, R188 ;  /* 0x000000ffffbb7224 */ /* 0x000fe200078e00bc */
[----:B------:R-:W-:Y:S01]  /*5da0*/  MOV R186, R189 ;  /* 0x000000bd00ba7202 */ /* 0x000fe20000000f00 */
[----:B------:R-:W-:Y:S02]  /*5db0*/  IMAD.MOV.U32 R185, RZ, RZ, R190 ;  /* 0x000000ffffb97224 */ /* 0x000fe400078e00be */
[----:B------:R-:W-:Y:S02]  /*5dc0*/  IMAD.MOV.U32 R184, RZ, RZ, R191 ;  /* 0x000000ffffb87224 */ /* 0x000fe400078e00bf */
[----:B-1----:R-:W-:Y:S01]  /*5dd0*/  FFMA.FTZ R2, R121, c[0x0][0x2d0], -R0 ;  /* 0x0000b40079027a23 */ /* 0x002fe20000010800 */
[----:B------:R-:W-:Y:S01]  /*5de0*/  HMMA.16816.F32.BF16 R140, R8, R68, R140 ;  /* 0x00000044088c723c */ /* 0x000fe2000004188c */
[----:B------:R-:W-:Y:S01]  /*5df0*/  MOV R153, R157 ;  /* 0x0000009d00997202 */ /* 0x000fe20000000f00 */
[----:B------:R-:W-:Y:S01]  /*5e00*/  IMAD.MOV.U32 R152, RZ, RZ, R156 ;  /* 0x000000ffff987224 */ /* 0x000fe200078e009c */
[----:B------:R1:W-:Y:S01]  /*5e10*/  MUFU.EX2 R231, R2 ;  /* 0x0000000200e77308 */ /* 0x0003e20000000800 */
[----:B------:R-:W-:Y:S01]  /*5e20*/  IMAD.MOV.U32 R178, RZ, RZ, R158 ;  /* 0x000000ffffb27224 */ /* 0x000fe200078e009e */
[----:B------:R-:W-:-:S03]  /*5e30*/  MOV R179, R159 ;  /* 0x0000009f00b37202 */ /* 0x000fc60000000f00 */
[----:B------:R-:W-:Y:S01]  /*5e40*/  IMAD.MOV.U32 R204, RZ, RZ, R151 ;  /* 0x000000ffffcc7224 */ /* 0x000fe200078e0097 */
[----:B------:R-:W-:Y:S01]  /*5e50*/  MOV R242, R149 ;  /* 0x0000009500f27202 */ /* 0x000fe20000000f00 */
[----:B------:R-:W-:Y:S01]  /*5e60*/  IMAD.MOV.U32 R252, RZ, RZ, R150 ;  /* 0x000000fffffc7224 */ /* 0x000fe200078e0096 */
[----:B------:R-:W-:Y:S01]  /*5e70*/  HMMA.16816.F32.BF16 R160, R8, R72, R160 ;  /* 0x0000004808a0723c */ /* 0x000fe200000418a0 */
[----:B------:R-:W-:-:S04]  /*5e80*/  IMAD.MOV.U32 R155, RZ, RZ, R148 ;  /* 0x000000ffff9b7224 */ /* 0x000fc800078e0094 */
[----:B------:R-:W-:Y:S01]  /*5e90*/  IMAD.MOV.U32 R128, RZ, RZ, R4 ;  /* 0x000000ffff807224 */ /* 0x000fe200078e0004 */
[----:B------:R-:W-:Y:S01]  /*5ea0*/  MOV R129, R7 ;  /* 0x0000000700817202 */ /* 0x000fe20000000f00 */
[----:B------:R-:W-:Y:S01]  /*5eb0*/  FFMA.FTZ R4, R122, c[0x0][0x2d0], -R0 ;  /* 0x0000b4007a047a23 */ /* 0x000fe20000010800 */
[C---:B------:R-:W-:Y:S01]  /*5ec0*/  HMMA.16816.F32.BF16 R148, R8.reuse, R56, R144 ;  /* 0x000000380894723c */ /* 0x040fe20000041890 */
[----:B-1----:R-:W-:Y:S02]  /*5ed0*/  FMUL.FTZ R2, R3, c[0x0][0x2d0] ;  /* 0x0000b40003027a20 */ /* 0x002fe40000410000 */
[----:B------:R1:W2:Y:S01]  /*5ee0*/  MUFU.EX2 R236, R4 ;  /* 0x0000000400ec7308 */ /* 0x0002a20000000800 */
[----:B------:R-:W-:Y:S01]  /*5ef0*/  IMAD.MOV.U32 R131, RZ, RZ, R5 ;  /* 0x000000ffff837224 */ /* 0x000fe200078e0005 */
[----:B------:R-:W-:Y:S01]  /*5f00*/  MOV R199, R142 ;  /* 0x0000008e00c77202 */ /* 0x000fe20000000f00 */
[----:B------:R-:W-:Y:S01]  /*5f10*/  IMAD.MOV.U32 R198, RZ, RZ, R143 ;  /* 0x000000ffffc67224 */ /* 0x000fe200078e008f */
[----:B------:R-:W-:Y:S01]  /*5f20*/  FSEL R2, R2, RZ, P0 ;  /* 0x000000ff02027208 */ /* 0x000fe20000000000 */
[----:B------:R-:W-:Y:S01]  /*5f30*/  HMMA.16816.F32.BF16 R116, R8, R24, R116 ;  /* 0x000000180874723c */ /* 0x000fe20000041874 */
[----:B------:R-:W-:Y:S01]  /*5f40*/  MOV R196, R140 ;  /* 0x0000008c00c47202 */ /* 0x000fe20000000f00 */
[----:B------:R-:W-:-:S02]  /*5f50*/  IMAD.MOV.U32 R197, RZ, RZ, R141 ;  /* 0x000000ffffc57224 */ /* 0x000fc400078e008d */
[----:B------:R-:W-:-:S04]  /*5f60*/  IMAD.MOV.U32 R130, RZ, RZ, R6 ;  /* 0x000000ffff827224 */ /* 0x000fc800078e0006 */
[----:B------:R-:W-:Y:S01]  /*5f70*/  HMMA.16816.F32.BF16 R156, R8, R74, R108 ;  /* 0x0000004a089c723c */ /* 0x000fe2000004186c */
[----:B-1----:R-:W-:Y:S01]  /*5f80*/  FFMA.FTZ R4, R62, c[0x0][0x2d0], -R2 ;  /* 0x0000b4003e047a23 */ /* 0x002fe20000010802 */
[----:B--2---:R-:W-:-:S03]  /*5f90*/  F2FP.BF16.PACK_AB R6, R236, R231 ;  /* 0x000000e7ec06723e */ /* 0x004fc600000010ff */
[----:B------:R1:W-:Y:S03]  /*5fa0*/  MUFU.EX2 R143, R4 ;  /* 0x00000004008f7308 */ /* 0x0003e60000000800 */
[----:B------:R-:W-:Y:S01]  /*5fb0*/  HMMA.16816.F32.BF16 R248, R8, R66, R104 ;  /* 0x0000004208f8723c */ /* 0x000fe20000041868 */
[----:B------:R-:W-:Y:S01]  /*5fc0*/  IMAD.MOV.U32 R147, RZ, RZ, R149 ;  /* 0x000000ffff937224 */ /* 0x000fe200078e0095 */
[----:B------:R-:W-:Y:S01]  /*5fd0*/  MOV R146, R150 ;  /* 0x0000009600927202 */ /* 0x000fe20000000f00 */
[----:B------:R-:W-:Y:S02]  /*5fe0*/  IMAD.MOV.U32 R145, RZ, RZ, R151 ;  /* 0x000000ffff917224 */ /* 0x000fe400078e0097 */
[----:B------:R-:W-:-:S03]  /*5ff0*/  IMAD.MOV.U32 R144, RZ, RZ, R148 ;  /* 0x000000ffff907224 */ /* 0x000fc600078e0094 */
[----:B------:R-:W-:Y:S01]  /*6000*/  HMMA.16816.F32.BF16 R188, R8, R46, R100 ;  /* 0x0000002e08bc723c */ /* 0x000fe20000041864 */
[----:B-1----:R-:W-:-:S07]  /*6010*/  FFMA.FTZ R4, R61, c[0x0][0x2d0], -R2 ;  /* 0x0000b4003d047a23 */ /* 0x002fce0000010802 */
[C---:B------:R-:W-:Y:S01]  /*6020*/  HMMA.16816.F32.BF16 R244, R8.reuse, R50, R96 ;  /* 0x0000003208f4723c */ /* 0x040fe20000041860 */
[----:B------:R1:W2:Y:S07]  /*6030*/  MUFU.EX2 R142, R4 ;  /* 0x00000004008e7308 */ /* 0x0002ae0000000800 */
[C---:B------:R-:W-:Y:S08]  /*6040*/  HMMA.16816.F32.BF16 R220, R8.reuse, R58, R92 ;  /* 0x0000003a08dc723c */ /* 0x040ff0000004185c */
[----:B------:R-:W-:Y:S01]  /*6050*/  HMMA.16816.F32.BF16 R216, R8, R70, R88 ;  /* 0x0000004608d8723c */ /* 0x000fe20000041858 */
[----:B-1----:R-:W-:Y:S01]  /*6060*/  FFMA.FTZ R4, R16, c[0x0][0x2d0], -R2 ;  /* 0x0000b40010047a23 */ /* 0x002fe20000010802 */
[----:B--2---:R-:W-:-:S03]  /*6070*/  F2FP.BF16.PACK_AB R5, R142, R143 ;  /* 0x0000008f8e05723e */ /* 0x004fc600000010ff */
[----:B------:R1:W-:Y:S03]  /*6080*/  MUFU.EX2 R140, R4 ;  /* 0x00000004008c7308 */ /* 0x0003e60000000800 */
[C---:B------:R-:W-:Y:S08]  /*6090*/  HMMA.16816.F32.BF16 R212, R8.reuse, R42, R84 ;  /* 0x0000002a08d4723c */ /* 0x040ff00000041854 */
[----:B------:R-:W-:Y:S07]  /*60a0*/  HMMA.16816.F32.BF16 R208, R8, R26, R80 ;  /* 0x0000001a08d0723c */ /* 0x000fee0000041850 */
[----:B------:R-:W-:-:S02]  /*60b0*/  FFMA.FTZ R8, R123, c[0x0][0x2d0], -R0 ;  /* 0x0000b4007b087a23 */ /* 0x000fc40000010800 */
[----:B-1----:R-:W-:Y:S02]  /*60c0*/  FFMA.FTZ R4, R17, c[0x0][0x2d0], -R2 ;  /* 0x0000b40011047a23 */ /* 0x002fe40000010802 */
[----:B------:R1:W-:Y:S08]  /*60d0*/  MUFU.EX2 R154, R8 ;  /* 0x00000008009a7308 */ /* 0x0003f00000000800 */
[----:B------:R2:W3:Y:S01]  /*60e0*/  MUFU.EX2 R141, R4 ;  /* 0x00000004008d7308 */ /* 0x0004e20000000800 */
[----:B-1----:R-:W-:-:S07]  /*60f0*/  FFMA.FTZ R8, R132, c[0x0][0x2d0], -R0 ;  /* 0x0000b40084087a23 */ /* 0x002fce0000010800 */
[----:B------:R1:W4:Y:S01]  /*6100*/  MUFU.EX2 R201, R8 ;  /* 0x0000000800c97308 */ /* 0x0003220000000800 */
[----:B--2---:R-:W-:Y:S02]  /*6110*/  F2FP.BF16.PACK_AB R4, R14, R181 ;  /* 0x000000b50e04723e */ /* 0x004fe400000010ff */
[----:B---3--:R-:W-:-:S07]  /*6120*/  F2FP.BF16.PACK_AB R7, R141, R140 ;  /* 0x0000008c8d07723e */ /* 0x008fce00000010ff */
[----:B------:R-:W-:Y:S01]  /*6130*/  HMMA.16816.F32.BF16 R108, R4, R36, RZ ;  /* 0x00000024046c723c */ /* 0x000fe200000418ff */
[----:B-1----:R-:W-:-:S04]  /*6140*/  FFMA.FTZ R8, R134, c[0x0][0x2d0], -R0 ;  /* 0x0000b40086087a23 */ /* 0x002fc80000010800 */
[----:B------:R1:W-:Y:S03]  /*6150*/  MUFU.EX2 R233, R8 ;  /* 0x0000000800e97308 */ /* 0x0003e60000000800 */
[C---:B------:R-:W-:Y:S08]  /*6160*/  HMMA.16816.F32.BF16 R100, R4.reuse, R20, RZ ;  /* 0x000000140464723c */ /* 0x040ff000000418ff */
[----:B------:R-:W-:Y:S01]  /*6170*/  HMMA.16816.F32.BF16 R80, R4, R28, RZ ;  /* 0x0000001c0450723c */ /* 0x000fe200000418ff */
[----:B-1----:R-:W-:-:S07]  /*6180*/  FFMA.FTZ R8, R133, c[0x0][0x2d0], -R0 ;  /* 0x0000b40085087a23 */ /* 0x002fce0000010800 */
[C---:B------:R-:W-:Y:S01]  /*6190*/  HMMA.16816.F32.BF16 R84, R4.reuse, R30, RZ ;  /* 0x0000001e0454723c */ /* 0x040fe200000418ff */
[----:B------:R1:W2:Y:S07]  /*61a0*/  MUFU.EX2 R120, R8 ;  /* 0x0000000800787308 */ /* 0x0002ae0000000800 */
        /* <DEDUP_REMOVED lines=8> */
[----:B------:R1:W3:Y:S07]  /*6230*/  MUFU.EX2 R138, R8 ;  /* 0x00000008008a7308 */ /* 0x0002ee0000000800 */
[C---:B------:R-:W-:Y:S08]  /*6240*/  HMMA.16816.F32.BF16 R20, R4.reuse, R76, RZ ;  /* 0x0000004c0414723c */ /* 0x040ff000000418ff */
[----:B------:R-:W-:Y:S01]  /*6250*/  HMMA.16816.F32.BF16 R36, R4, R78, RZ ;  /* 0x0000004e0424723c */ /* 0x000fe200000418ff */
[----:B------:R-:W-:Y:S01]  /*6260*/  LDSM.16.MT88.4 R76, [R225+0x4880] ;  /* 0x00488000e14c783b */ /* 0x000fe20000004200 */
[----:B-1----:R-:W-:-:S04]  /*6270*/  FFMA.FTZ R8, R60, c[0x0][0x2d0], -R2 ;  /* 0x0000b4003c087a23 */ /* 0x002fc80000010802 */
[----:B------:R1:W-:Y:S02]  /*6280*/  MUFU.EX2 R134, R8 ;  /* 0x0000000800867308 */ /* 0x0003e40000000800 */
[C---:B------:R-:W-:Y:S08]  /*6290*/  HMMA.16816.F32.BF16 R60, R4.reuse, R54, RZ ;  /* 0x00000036043c723c */ /* 0x040ff000000418ff */
[----:B------:R-:W-:Y:S01]  /*62a0*/  HMMA.16816.F32.BF16 R32, R4, R114, RZ ;  /* 0x000000720420723c */ /* 0x000fe200000418ff */
[----:B-1----:R-:W-:-:S07]  /*62b0*/  FFMA.FTZ R8, R15, c[0x0][0x2d0], -R2 ;  /* 0x0000b4000f087a23 */ /* 0x002fce0000010802 */
[C---:B------:R-:W-:Y:S01]  /*62c0*/  HMMA.16816.F32.BF16 R16, R4.reuse, R124, RZ ;  /* 0x0000007c0410723c */ /* 0x040fe200000418ff */
[----:B------:R-:W-:Y:S01]  /*62d0*/  MOV R115, R193 ;  /* 0x000000c100737202 */ /* 0x000fe20000000f00 */
[----:B------:R-:W-:Y:S01]  /*62e0*/  IMAD.MOV.U32 R15, RZ, RZ, R200 ;  /* 0x000000ffff0f7224 */ /* 0x000fe200078e00c8 */
[----:B------:R1:W1:Y:S04]  /*62f0*/  MUFU.EX2 R132, R8 ;  /* 0x0000000800847308 */ /* 0x0002680000000800 */
[----:B------:R-:W-:Y:S01]  /*6300*/  IMAD.MOV.U32 R124, RZ, RZ, R202 ;  /* 0x000000ffff7c7224 */ /* 0x000fe200078e00ca */
[C---:B------:R-:W-:Y:S08]  /*6310*/  HMMA.16816.F32.BF16 R52, R4.reuse, R126, RZ ;  /* 0x0000007e0434723c */ /* 0x040ff000000418ff */
[----:B-1----:R-:W-:Y:S07]  /*6320*/  HMMA.16816.F32.BF16 R8, R4, R112, RZ ;  /* 0x000000700408723c */ /* 0x002fee00000418ff */
[----:B----4-:R-:W-:Y:S01]  /*6330*/  F2FP.BF16.PACK_AB R4, R201, R154 ;  /* 0x0000009ac904723e */ /* 0x010fe200000010ff */
[----:B------:R-:W-:Y:S01]  /*6340*/  IMAD.MOV.U32 R113, RZ, RZ, R194 ;  /* 0x000000ffff717224 */ /* 0x000fe200078e00c2 */
[----:B--2---:R-:W-:-:S02]  /*6350*/  F2FP.BF16.PACK_AB R6, R120, R233 ;  /* 0x000000e97806723e */ /* 0x004fc400000010ff */
[----:B---3--:R-:W-:Y:S02]  /*6360*/  F2FP.BF16.PACK_AB R5, R138, R133 ;  /* 0x000000858a05723e */ /* 0x008fe400000010ff */
[----:B------:R-:W-:-:S07]  /*6370*/  F2FP.BF16.PACK_AB R7, R132, R134 ;  /* 0x000000868407723e */ /* 0x000fce00000010ff */
[C---:B------:R-:W-:Y:S01]  /*6380*/  HMMA.16816.F32.BF16 R148, R4.reuse, R72, R108 ;  /* 0x000000480494723c */ /* 0x040fe2000004186c */
[----:B------:R-:W-:Y:S06]  /*6390*/  LDSM.16.MT88.4 R108, [R228+0x4880] ;  /* 0x00488000e46c783b */ /* 0x000fec0000004200 */
[----:B------:R-:W-:Y:S01]  /*63a0*/  IMAD.MOV.U32 R72, RZ, RZ, R120 ;  /* 0x000000ffff487224 */ /* 0x000fe200078e0078 */
[----:B------:R-:W-:Y:S01]  /*63b0*/  HMMA.16816.F32.BF16 R104, R4, R74, R104 ;  /* 0x0000004a0468723c */ /* 0x000fe20000041868 */
[----:B------:R-:W-:-:S06]  /*63c0*/  IMAD.MOV.U32 R73, RZ, RZ, R203 ;  /* 0x000000ffff497224 */ /* 0x000fcc00078e00cb */
[----:B------:R-:W-:Y:S01]  /*63d0*/  MOV R74, R252 ;  /* 0x000000fc004a7202 */ /* 0x000fe20000000f00 */
[C---:B------:R-:W-:Y:S07]  /*63e0*/  HMMA.16816.F32.BF16 R120, R4.reuse, R64, R100 ;  /* 0x000000400478723c */ /* 0x040fee0000041864 */
[----:B------:R-:W-:Y:S01]  /*63f0*/  IMAD.MOV.U32 R64, RZ, RZ, R192 ;  /* 0x000000ffff407224 */ /* 0x000fe200078e00c0 */
[----:B------:R-:W-:Y:S01]  /*6400*/  MOV R65, R154 ;  /* 0x0000009a00417202 */ /* 0x000fe20000000f00 */
[----:B------:R-:W-:Y:S01]  /*6410*/  HMMA.16816.F32.BF16 R192, R4, R48, R80 ;  /* 0x0000003004c0723c */ /* 0x000fe20000041850 */
[----:B------:R-:W-:Y:S01]  /*6420*/  IMAD.MOV.U32 R101, RZ, RZ, R131 ;  /* 0x000000ffff657224 */ /* 0x000fe200078e0083 */
[----:B------:R-:W-:Y:S01]  /*6430*/  MOV R102, R130 ;  /* 0x0000008200667202 */ /* 0x000fe20000000f00 */
[----:B------:R-:W-:-:S02]  /*6440*/  IMAD.MOV.U32 R103, RZ, RZ, R129 ;  /* 0x000000ffff677224 */ /* 0x000fc400078e0081 */
[----:B------:R-:W-:Y:S02]  /*6450*/  IMAD.MOV.U32 R100, RZ, RZ, R128 ;  /* 0x000000ffff647224 */ /* 0x000fe400078e0080 */
[----:B------:R-:W-:Y:S01]  /*6460*/  MOV R82, R201 ;  /* 0x000000c900527202 */ /* 0x000fe20000000f00 */
[----:B------:R-:W-:Y:S01]  /*6470*/  HMMA.16816.F32.BF16 R88, R4, R44, R88 ;  /* 0x0000002c0458723c */ /* 0x000fe20000041858 */
[----:B------:R-:W-:Y:S01]  /*6480*/  MOV R83, R205 ;  /* 0x000000cd00537202 */ /* 0x000fe20000000f00 */
[----:B------:R-:W-:Y:S01]  /*6490*/  IMAD.MOV.U32 R81, RZ, RZ, R198 ;  /* 0x000000ffff517224 */ /* 0x000fe200078e00c6 */
[----:B------:R-:W-:-:S05]  /*64a0*/  MOV R80, R199 ;  /* 0x000000c700507202 */ /* 0x000fca0000000f00 */
[C---:B------:R-:W-:Y:S07]  /*64b0*/  HMMA.16816.F32.BF16 R200, R4.reuse, R40, R8 ;  /* 0x0000002804c8723c */ /* 0x040fee0000041808 */
[----:B------:R-:W-:Y:S01]  /*64c0*/  FFMA.FTZ R8, R175, c[0x0][0x2d0], -R13 ;  /* 0x0000b400af087a23 */ /* 0x000fe2000001080d */
[----:B------:R-:W-:Y:S01]  /*64d0*/  HMMA.16816.F32.BF16 R28, R4, R56, R28 ;  /* 0x00000038041c723c */ /* 0x000fe2000004181c */
[----:B------:R-:W-:Y:S01]  /*64e0*/  IMAD.MOV.U32 R175, RZ, RZ, R204 ;  /* 0x000000ffffaf7224 */ /* 0x000fe200078e00cc */
[----:B------:R-:W-:Y:S01]  /*64f0*/  MOV R41, R145 ;  /* 0x0000009100297202 */ /* 0x000fe20000000f00 */
[----:B------:R1:W-:Y:S01]  /*6500*/  MUFU.EX2 R126, R8 ;  /* 0x00000008007e7308 */ /* 0x0003e20000000800 */
[----:B------:R-:W-:-:S03]  /*6510*/  IMAD.MOV.U32 R40, RZ, RZ, R146 ;  /* 0x000000ffff287224 */ /* 0x000fc600078e0092 */
[----:B------:R-:W-:Y:S01]  /*6520*/  IMAD.MOV.U32 R57, RZ, RZ, R197 ;  /* 0x000000ffff397224 */ /* 0x000fe200078e00c5 */
[----:B------:R-:W-:Y:S01]  /*6530*/  HMMA.16816.F32.BF16 R204, R4, R24, R16 ;  /* 0x0000001804cc723c */ /* 0x000fe20000041810 */
[----:B------:R-:W-:-:S07]  /*6540*/  MOV R56, R196 ;  /* 0x000000c400387202 */ /* 0x000fce0000000f00 */
[----:B------:R-:W-:Y:S01]  /*6550*/  HMMA.16816.F32.BF16 R16, R4, R66, R96 ;  /* 0x000000420410723c */ /* 0x000fe20000041860 */
[----:B-1----:R-:W-:-:S04]  /*6560*/  FFMA.FTZ R8, R171, c[0x0][0x2d0], -R13 ;  /* 0x0000b400ab087a23 */ /* 0x002fc8000001080d */
[----:B------:R1:W2:Y:S02]  /*6570*/  MUFU.EX2 R125, R8 ;  /* 0x00000008007d7308 */ /* 0x0002a40000000800 */
[----:B------:R-:W-:Y:S01]  /*6580*/  IMAD.MOV.U32 R98, RZ, RZ, R155 ;  /* 0x000000ffff627224 */ /* 0x000fe200078e009b */
[C---:B------:R-:W-:Y:S01]  /*6590*/  HMMA.16816.F32.BF16 R44, R4.reuse, R46, R92 ;  /* 0x0000002e042c723c */ /* 0x040fe2000004185c */
[----:B------:R-:W-:Y:S01]  /*65a0*/  IMAD.MOV.U32 R97, RZ, RZ, R153 ;  /* 0x000000ffff617224 */ /* 0x000fe200078e0099 */
[----:B------:R-:W-:Y:S01]  /*65b0*/  LDSM.16.MT88.4 R92, [R226+0x4880] ;  /* 0x00488000e25c783b */ /* 0x000fe20000004200 */
[----:B------:R-:W-:Y:S02]  /*65c0*/  IMAD.MOV.U32 R99, RZ, RZ, R242 ;  /* 0x000000ffff637224 */ /* 0x000fe400078e00f2 */
[----:B------:R-:W-:Y:S02]  /*65d0*/  IMAD.MOV.U32 R96, RZ, RZ, R74 ;  /* 0x000000ffff607224 */ /* 0x000fe400078e004a */
[----:B------:R-:W-:Y:S01]  /*65e0*/  IMAD.MOV.U32 R66, RZ, RZ, R98 ;  /* 0x000000ffff427224 */ /* 0x000fe200078e0062 */
[C---:B------:R-:W-:Y:S01]  /*65f0*/  HMMA.16816.F32.BF16 R196, R4.reuse, R68, R20 ;  /* 0x0000004404c4723c */ /* 0x040fe20000041814 */
[----:B------:R-:W-:Y:S01]  /*6600*/  MOV R67, R99 ;  /* 0x0000006300437202 */ /* 0x000fe20000000f00 */
[----:B------:R-:W-:Y:S01]  /*6610*/  IMAD.MOV.U32 R99, RZ, RZ, R41 ;  /* 0x000000ffff637224 */ /* 0x000fe200078e0029 */
[----:B------:R-:W-:Y:S01]  /*6620*/  MOV R98, R40 ;  /* 0x0000002800627202 */ /* 0x000fe20000000f00 */
[----:B------:R-:W-:Y:S01]  /*6630*/  IMAD.MOV.U32 R74, RZ, RZ, R56 ;  /* 0x000000ffff4a7224 */ /* 0x000fe200078e0038 */
[----:B------:R-:W-:Y:S01]  /*6640*/  MOV R56, R82 ;  /* 0x0000005200387202 */ /* 0x000fe20000000f00 */
[----:B-1----:R-:W-:Y:S01]  /*6650*/  FFMA.FTZ R8, R176, c[0x0][0x2d0], -R13 ;  /* 0x0000b400b0087a23 */ /* 0x002fe2000001080d */
[----:B--2---:R-:W-:Y:S01]  /*6660*/  F2FP.BF16.PACK_AB R128, R125, R126 ;  /* 0x0000007e7d80723e */ /* 0x004fe200000010ff */
[----:B------:R-:W-:Y:S01]  /*6670*/  IMAD.MOV.U32 R176, RZ, RZ, R152 ;  /* 0x000000ffffb07224 */ /* 0x000fe200078e0098 */
[----:B------:R-:W-:Y:S01]  /*6680*/  HMMA.16816.F32.BF16 R48, R4, R50, R84 ;  /* 0x000000320430723c */ /* 0x000fe20000041854 */
[----:B------:R1:W-:Y:S01]  /*6690*/  MUFU.EX2 R114, R8 ;  /* 0x0000000800727308 */ /* 0x0003e20000000800 */
[----:B------:R-:W2:Y:S01]  /*66a0*/  LDSM.16.MT88.4 R152, [R225+0x3080] ;  /* 0x00308000e198783b */ /* 0x000ea20000004200 */
[----:B------:R-:W-:Y:S01]  /*66b0*/  IMAD.MOV.U32 R41, RZ, RZ, R81 ;  /* 0x000000ffff297224 */ /* 0x000fe200078e0051 */
[----:B------:R-:W-:Y:S01]  /*66c0*/  MOV R81, R115 ;  /* 0x0000007300517202 */ /* 0x000fe20000000f00 */
[----:B------:R-:W-:-:S02]  /*66d0*/  IMAD.MOV.U32 R69, RZ, RZ, R147 ;  /* 0x000000ffff457224 */ /* 0x000fc400078e0093 */
[----:B------:R-:W-:Y:S01]  /*66e0*/  MOV R84, R187 ;  /* 0x000000bb00547202 */ /* 0x000fe20000000f00 */
[----:B------:R-:W-:Y:S01]  /*66f0*/  IMAD.MOV.U32 R85, RZ, RZ, R186 ;  /* 0x000000ffff557224 */ /* 0x000fe200078e00ba */
[----:B------:R-:W-:Y:S01]  /*6700*/  MOV R87, R184 ;  /* 0x000000b800577202 */ /* 0x000fe20000000f00 */
[----:B------:R-:W-:Y:S01]  /*6710*/  IMAD.MOV.U32 R86, RZ, RZ, R185 ;  /* 0x000000ffff567224 */ /* 0x000fe200078e00b9 */
[----:B------:R-:W-:Y:S01]  /*6720*/  HMMA.16816.F32.BF16 R20, R4, R58, R60 ;  /* 0x0000003a0414723c */ /* 0x000fe2000004183c */
[----:B------:R-:W-:Y:S01]  /*6730*/  LDSM.16.MT88.4 R184, [R228+0x3080] ;  /* 0x00308000e4b8783b */ /* 0x000fe20000004200 */
[----:B------:R-:W-:Y:S02]  /*6740*/  IMAD.MOV.U32 R68, RZ, RZ, R144 ;  /* 0x000000ffff447224 */ /* 0x000fe400078e0090 */
[----:B------:R-:W-:Y:S01]  /*6750*/  IMAD.MOV.U32 R40, RZ, RZ, R80 ;  /* 0x000000ffff287224 */ /* 0x000fe200078e0050 */
[----:B------:R-:W-:Y:S01]  /*6760*/  LDSM.16.MT88.4 R60, [R227+0x3080] ;  /* 0x00308000e33c783b */ /* 0x000fe20000004200 */
[----:B-1----:R-:W-:-:S02]  /*6770*/  FFMA.FTZ R8, R177, c[0x0][0x2d0], -R13 ;  /* 0x0000b400b1087a23 */ /* 0x002fc4000001080d */
[C---:B------:R-:W-:Y:S01]  /*6780*/  HMMA.16816.F32.BF16 R36, R4.reuse, R70, R36 ;  /* 0x000000460424723c */ /* 0x040fe20000041824 */
[----:B------:R-:W-:Y:S01]  /*6790*/  IMAD.MOV.U32 R177, RZ, RZ, R97 ;  /* 0x000000ffffb17224 */ /* 0x000fe200078e0061 */
[----:B------:R1:W3:Y:S01]  /*67a0*/  MUFU.EX2 R75, R8 ;  /* 0x00000008004b7308 */ /* 0x0002e20000000800 */
[----:B------:R-:W-:Y:S01]  /*67b0*/  IMAD.MOV.U32 R97, RZ, RZ, R175 ;  /* 0x000000ffff617224 */ /* 0x000fe200078e00af */
[----:B------:R-:W-:Y:S01]  /*67c0*/  MOV R175, R57 ;  /* 0x0000003900af7202 */ /* 0x000fe20000000f00 */
[----:B------:R-:W-:Y:S02]  /*67d0*/  IMAD.MOV.U32 R57, RZ, RZ, R83 ;  /* 0x000000ffff397224 */ /* 0x000fe400078e0053 */
[----:B------:R-:W-:Y:S01]  /*67e0*/  IMAD.MOV.U32 R80, RZ, RZ, R64 ;  /* 0x000000ffff507224 */ /* 0x000fe200078e0040 */
[----:B------:R-:W-:Y:S01]  /*67f0*/  HMMA.16816.F32.BF16 R32, R4, R42, R32 ;  /* 0x0000002a0420723c */ /* 0x000fe20000041820 */
[----:B------:R-:W-:Y:S02]  /*6800*/  IMAD.MOV.U32 R83, RZ, RZ, R237 ;  /* 0x000000ffff537224 */ /* 0x000fe400078e00ed */
[----:B------:R-:W-:-:S05]  /*6810*/  IMAD.MOV.U32 R82, RZ, RZ, R113 ;  /* 0x000000ffff527224 */ /* 0x000fca00078e0071 */
[----:B------:R-:W-:Y:S01]  /*6820*/  HMMA.16816.F32.BF16 R24, R4, R26, R52 ;  /* 0x0000001a0418723c */ /* 0x000fe20000041834 */
[----:B-1----:R-:W-:Y:S01]  /*6830*/  FFMA.FTZ R8, R167, c[0x0][0x2d0], -R12 ;  /* 0x0000b400a7087a23 */ /* 0x002fe2000001080c */
[----:B---3--:R-:W-:Y:S01]  /*6840*/  F2FP.BF16.PACK_AB R130, R75, R114 ;  /* 0x000000724b82723e */ /* 0x008fe200000010ff */
[----:B------:R-:W-:Y:S01]  /*6850*/  IMAD.MOV.U32 R70, RZ, RZ, R98 ;  /* 0x000000ffff467224 */ /* 0x000fe200078e0062 */
[----:B------:R-:W-:Y:S01]  /*6860*/  MOV R115, R236 ;  /* 0x000000ec00737202 */ /* 0x000fe20000000f00 */
[----:B------:R1:W-:Y:S01]  /*6870*/  MUFU.EX2 R127, R8 ;  /* 0x00000008007f7308 */ /* 0x0003e20000000800 */
[----:B------:R-:W-:Y:S01]  /*6880*/  IMAD.MOV.U32 R71, RZ, RZ, R99 ;  /* 0x000000ffff477224 */ /* 0x000fe200078e0063 */
[----:B------:R3:W5:Y:S01]  /*6890*/  LDL.LU R237, [R1+0x6c] ;  /* 0x00006c0001ed7983 */ /* 0x0007620000300800 */
[----:B-1----:R-:W-:Y:S02]  /*68a0*/  FFMA.FTZ R8, R168, c[0x0][0x2d0], -R12 ;  /* 0x0000b400a8087a23 */ /* 0x002fe4000001080c */
[----:B------:R-:W-:Y:S01]  /*68b0*/  FFMA.FTZ R4, R172, c[0x0][0x2d0], -R0 ;  /* 0x0000b400ac047a23 */ /* 0x000fe20000010800 */
[----:B------:R-:W-:-:S02]  /*68c0*/  MOV R99, R80 ;  /* 0x0000005000637202 */ /* 0x000fc40000000f00 */
[----:B------:R1:W4:Y:S01]  /*68d0*/  MUFU.EX2 R112, R8 ;  /* 0x0000000800707308 */ /* 0x0003220000000800 */
[----:B------:R-:W-:Y:S02]  /*68e0*/  IMAD.MOV.U32 R98, RZ, RZ, R57 ;  /* 0x000000ffff627224 */ /* 0x000fe400078e0039 */
[----:B------:R-:W-:Y:S01]  /*68f0*/  IMAD.MOV.U32 R64, RZ, RZ, R235 ;  /* 0x000000ffff407224 */ /* 0x000fe200078e00eb */
[----:B------:R-:W-:Y:S01]  /*6900*/  MOV R55, R97 ;  /* 0x0000006100377202 */ /* 0x000fe20000000f00 */
[----:B------:R-:W-:Y:S01]  /*6910*/  IMAD.MOV.U32 R53, RZ, RZ, R67 ;  /* 0x000000ffff357224 */ /* 0x000fe200078e0043 */
[----:B------:R-:W-:Y:S01]  /*6920*/  MOV R52, R66 ;  /* 0x0000004200347202 */ /* 0x000fe20000000f00 */
[----:B------:R-:W-:Y:S01]  /*6930*/  IMAD.MOV.U32 R54, RZ, RZ, R96 ;  /* 0x000000ffff367224 */ /* 0x000fe200078e0060 */
[----:B------:R3:W5:Y:S01]  /*6940*/  LDL.LU R236, [R1+0x68] ;  /* 0x0000680001ec7983 */ /* 0x0007620000300800 */
[----:B-1----:R-:W-:Y:S01]  /*6950*/  FFMA.FTZ R8, R170, c[0x0][0x2d0], -R12 ;  /* 0x0000b400aa087a23 */ /* 0x002fe2000001080c */
[----:B----4-:R-:W-:Y:S01]  /*6960*/  F2FP.BF16.PACK_AB R129, R112, R127 ;  /* 0x0000007f7081723e */ /* 0x010fe200000010ff */
[----:B------:R-:W-:Y:S01]  /*6970*/  MUFU.EX2 R43, R4 ;  /* 0x00000004002b7308 */ /* 0x000fe20000000800 */
[----:B------:R-:W-:-:S02]  /*6980*/  MOV R57, R83 ;  /* 0x0000005300397202 */ /* 0x000fc40000000f00 */
[----:B------:R-:W-:Y:S01]  /*6990*/  MOV R80, R232 ;  /* 0x000000e800507202 */ /* 0x000fe20000000f00 */
[----:B------:R-:W-:Y:S01]  /*69a0*/  IMAD.MOV.U32 R97, RZ, RZ, R56 ;  /* 0x000000ffff617224 */ /* 0x000fe200078e0038 */
[----:B------:R3:W5:Y:S03]  /*69b0*/  LDL.LU R235, [R1+0x64] ;  /* 0x0000640001eb7983 */ /* 0x0007660000300800 */
[----:B------:R1:W-:Y:S02]  /*69c0*/  MUFU.EX2 R252, R8 ;  /* 0x0000000800fc7308 */ /* 0x0003e40000000800 */
[----:B-1----:R-:W-:Y:S02]  /*69d0*/  FFMA.FTZ R8, R169, c[0x0][0x2d0], -R12 ;  /* 0x0000b400a9087a23 */ /* 0x002fe4000001080c */
[----:B------:R-:W1:Y:S04]  /*69e0*/  LDSM.16.MT88.4 R168, [R226+0x3080] ;  /* 0x00308000e2a8783b */ /* 0x000e680000004200 */
[----:B------:R4:W2:Y:S01]  /*69f0*/  MUFU.EX2 R242, R8 ;  /* 0x0000000800f27308 */ /* 0x0008a20000000800 */
[----:B------:R-:W-:Y:S01]  /*6a00*/  FFMA.FTZ R4, R173, c[0x0][0x2d0], -R0 ;  /* 0x0000b400ad047a23 */ /* 0x000fe20000010800 */
[----:B----4-:R-:W4:Y:S01]  /*6a10*/  LDSM.16.MT88.4 R8, [R227+0x4880] ;  /* 0x00488000e308783b */ /* 0x010f220000004200 */
[----:B--2---:R-:W-:-:S05]  /*6a20*/  F2FP.BF16.PACK_AB R131, R242, R252 ;  /* 0x000000fcf283723e */ /* 0x004fca00000010ff */
[----:B------:R2:W1:Y:S02]  /*6a30*/  MUFU.EX2 R42, R4 ;  /* 0x00000004002a7308 */ /* 0x0004640000000800 */
[----:B------:R-:W-:Y:S01]  /*6a40*/  HMMA.16816.F32.BF16 R144, R128, R152, R160 ;  /* 0x000000988090723c */ /* 0x000fe200000418a0 */
[----:B--2---:R-:W-:-:S07]  /*6a50*/  FFMA.FTZ R4, R174, c[0x0][0x2d0], -R0 ;  /* 0x0000b400ae047a23 */ /* 0x004fce0000010800 */
[----:B-1----:R-:W-:Y:S01]  /*6a60*/  HMMA.16816.F32.BF16 R160, R128, R168, R84 ;  /* 0x000000a880a0723c */ /* 0x002fe20000041854 */
[----:B------:R-:W-:-:S06]  /*6a70*/  FFMA.FTZ R0, R180, c[0x0][0x2d0], -R0 ;  /* 0x0000b400b4007a23 */ /* 0x000fcc0000010800 */
[----:B------:R-:W-:Y:S01]  /*6a80*/  MOV R84, R74 ;  /* 0x0000004a00547202 */ /* 0x000fe20000000f00 */
[----:B------:R-:W-:Y:S02]  /*6a90*/  IMAD.MOV.U32 R86, RZ, RZ, R40 ;  /* 0x000000ffff567224 */ /* 0x000fe400078e0028 */
[----:B------:R-:W-:Y:S02]  /*6aa0*/  IMAD.MOV.U32 R74, RZ, RZ, R81 ;  /* 0x000000ffff4a7224 */ /* 0x000fe400078e0051 */
[----:B------:R-:W-:-:S03]  /*6ab0*/  IMAD.MOV.U32 R40, RZ, RZ, R233 ;  /* 0x000000ffff287224 */ /* 0x000fc600078e00e9 */
[----:B------:R-:W-:Y:S02]  /*6ac0*/  MOV R12, R74 ;  /* 0x0000004a000c7202 */ /* 0x000fe40000000f00 */
[----:B------:R-:W-:Y:S02]  /*6ad0*/  MOV R74, R40 ;  /* 0x00000028004a7202 */ /* 0x000fe40000000f00 */
[----:B------:R1:W-:Y:S01]  /*6ae0*/  MUFU.EX2 R40, R0 ;  /* 0x0000000000287308 */ /* 0x0003e20000000800 */
[----:B------:R-:W-:Y:S01]  /*6af0*/  IMAD.MOV.U32 R85, RZ, RZ, R175 ;  /* 0x000000ffff557224 */ /* 0x000fe200078e00af */
[----:B------:R-:W-:Y:S01]  /*6b00*/  MOV R83, R229 ;  /* 0x000000e500537202 */ /* 0x000fe20000000f00 */
[----:B------:R-:W-:Y:S02]  /*6b10*/  IMAD.MOV.U32 R175, RZ, RZ, R82 ;  /* 0x000000ffffaf7224 */ /* 0x000fe400078e0052 */
[----:B------:R-:W-:Y:S02]  /*6b20*/  IMAD.MOV.U32 R81, RZ, RZ, R231 ;  /* 0x000000ffff517224 */ /* 0x000fe400078e00e7 */
[----:B------:R-:W-:Y:S01]  /*6b30*/  IMAD.MOV.U32 R82, RZ, RZ, R230 ;  /* 0x000000ffff527224 */ /* 0x000fe200078e00e6 */
[----:B------:R-:W-:Y:S01]  /*6b40*/  MOV R87, R41 ;  /* 0x0000002900577202 */ /* 0x000fe20000000f00 */
[----:B-1----:R-:W-:-:S04]  /*6b50*/  FFMA.FTZ R0, R139, c[0x0][0x2d0], -R2 ;  /* 0x0000b4008b007a23 */ /* 0x002fc80000010802 */
[----:B------:R1:W-:Y:S01]  /*6b60*/  MUFU.EX2 R5, R0 ;  /* 0x0000000000057308 */ /* 0x0003e20000000800 */
[----:B------:R-:W-:Y:S01]  /*6b70*/  IMAD.MOV.U32 R113, RZ, RZ, R234 ;  /* 0x000000ffff717224 */ /* 0x000fe200078e00ea */
[----:B------:R-:W-:Y:S01]  /*6b80*/  MOV R7, R81 ;  /* 0x0000005100077202 */ /* 0x000fe20000000f00 */
[----:B------:R-:W-:Y:S01]  /*6b90*/  IMAD.MOV.U32 R56, RZ, RZ, R64 ;  /* 0x000000ffff387224 */ /* 0x000fe200078e0040 */
[----:B------:R-:W-:Y:S01]  /*6ba0*/  MOV R59, R83 ;  /* 0x00000053003b7202 */ /* 0x000fe20000000f00 */
[----:B------:R-:W-:Y:S02]  /*6bb0*/  IMAD.MOV.U32 R64, RZ, RZ, R224 ;  /* 0x000000ffff407224 */ /* 0x000fe400078e00e0 */
[----:B------:R-:W-:Y:S01]  /*6bc0*/  IMAD.MOV.U32 R6, RZ, RZ, R80 ;  /* 0x000000ffff067224 */ /* 0x000fe200078e0050 */
[----:B------:R-:W2:Y:S01]  /*6bd0*/  MUFU.EX2 R41, R4 ;  /* 0x0000000400297308 */ /* 0x000ea20000000800 */
[----:B------:R-:W-:Y:S02]  /*6be0*/  IMAD.MOV.U32 R58, RZ, RZ, R82 ;  /* 0x000000ffff3a7224 */ /* 0x000fe400078e0052 */
[----:B------:R-:W-:-:S02]  /*6bf0*/  IMAD.MOV.U32 R13, RZ, RZ, R97 ;  /* 0x000000ffff0d7224 */ /* 0x000fc400078e0061 */
[----:B-1----:R-:W-:Y:S01]  /*6c00*/  FFMA.FTZ R0, R164, c[0x0][0x2d0], -R2 ;  /* 0x0000b400a4007a23 */ /* 0x002fe20000010802 */
[C---:B------:R-:W-:Y:S01]  /*6c10*/  HMMA.16816.F32.BF16 R80, R128.reuse, R78, R220 ;  /* 0x0000004e8050723c */ /* 0x040fe200000418dc */
[----:B------:R-:W-:Y:S01]  /*6c20*/  IMAD.MOV.U32 R180, RZ, RZ, R175 ;  /* 0x000000ffffb47224 */ /* 0x000fe200078e00af */
[----:B------:R-:W-:Y:S01]  /*6c30*/  MOV R139, R65 ;  /* 0x00000041008b7202 */ /* 0x000fe20000000f00 */
[----:B------:R1:W1:Y:S01]  /*6c40*/  MUFU.EX2 R4, R0 ;  /* 0x0000000000047308 */ /* 0x0002620000000800 */
[----:B------:R-:W-:Y:S01]  /*6c50*/  IMAD.MOV.U32 R167, RZ, RZ, R64 ;  /* 0x000000ffffa77224 */ /* 0x000fe200078e0040 */
[----:B------:R3:W5:Y:S02]  /*6c60*/  LDL.LU R234, [R1+0x60] ;  /* 0x0000600001ea7983 */ /* 0x0007640000300800 */
[----:B------:R-:W-:Y:S01]  /*6c70*/  IMAD.MOV.U32 R221, RZ, RZ, R98 ;  /* 0x000000ffffdd7224 */ /* 0x000fe200078e0062 */
[----:B------:R-:W-:Y:S01]  /*6c80*/  MOV R220, R99 ;  /* 0x0000006300dc7202 */ /* 0x000fe20000000f00 */
[----:B------:R-:W-:Y:S01]  /*6c90*/  HMMA.16816.F32.BF16 R172, R128, R170, R248 ;  /* 0x000000aa80ac723c */ /* 0x000fe200000418f8 */
[----:B-1----:R-:W-:-:S07]  /*6ca0*/  FFMA.FTZ R0, R165, c[0x0][0x2d0], -R2 ;  /* 0x0000b400a5007a23 */ /* 0x002fce0000010802 */
[----:B------:R-:W-:Y:S01]  /*6cb0*/  HMMA.16816.F32.BF16 R96, R128, R94, R216 ;  /* 0x0000005e8060723c */ /* 0x000fe200000418d8 */
[----:B------:R-:W-:-:S07]  /*6cc0*/  FFMA.FTZ R2, R166, c[0x0][0x2d0], -R2 ;  /* 0x0000b400a6027a23 */ /* 0x000fce0000010802 */
[C---:B------:R-:W-:Y:S01]  /*6cd0*/  HMMA.16816.F32.BF16 R176, R128.reuse, R184, R176 ;  /* 0x000000b880b0723c */ /* 0x040fe200000418b0 */
[----:B------:R-:W-:Y:S01]  /*6ce0*/  IMAD.MOV.U32 R251, RZ, RZ, R114 ;  /* 0x000000fffffb7224 */ /* 0x000fe200078e0072 */
[----:B------:R-:W-:Y:S01]  /*6cf0*/  MOV R217, R115 ;  /* 0x0000007300d97202 */ /* 0x000fe20000000f00 */
[----:B------:R-:W-:Y:S01]  /*6d00*/  IMAD.MOV.U32 R250, RZ, RZ, R112 ;  /* 0x000000fffffa7224 */ /* 0x000fe200078e0070 */
[----:B------:R-:W-:Y:S01]  /*6d10*/  MOV R216, R113 ;  /* 0x0000007100d87202 */ /* 0x000fe20000000f00 */
[----:B------:R-:W-:Y:S03]  /*6d20*/  MUFU.EX2 R0, R0 ;  /* 0x0000000000007308 */ /* 0x000fe60000000800 */
[C---:B------:R-:W-:Y:S08]  /*6d30*/  HMMA.16816.F32.BF16 R52, R128.reuse, R60, R52 ;  /* 0x0000003c8034723c */ /* 0x040ff00000041834 */
[C---:B------:R-:W-:Y:S01]  /*6d40*/  HMMA.16816.F32.BF16 R68, R128.reuse, R76, R68 ;  /* 0x0000004c8044723c */ /* 0x040fe20000041844 */
[----:B------:R-:W1:Y:S07]  /*6d50*/  MUFU.EX2 R2, R2 ;  /* 0x0000000200027308 */ /* 0x000e6e0000000800 */
[C---:B------:R-:W-:Y:S08]  /*6d60*/  HMMA.16816.F32.BF16 R84, R128.reuse, R92, R84 ;  /* 0x0000005c8054723c */ /* 0x040ff00000041854 */
[C---:B------:R-:W-:Y:S08]  /*6d70*/  HMMA.16816.F32.BF16 R100, R128.reuse, R108, R100 ;  /* 0x0000006c8064723c */ /* 0x040ff00000041864 */
[C---:B----4-:R-:W-:Y:S08]  /*6d80*/  HMMA.16816.F32.BF16 R116, R128.reuse, R8, R116 ;  /* 0x000000088074723c */ /* 0x050ff00000041874 */
[C---:B------:R-:W-:Y:S08]  /*6d90*/  HMMA.16816.F32.BF16 R156, R128.reuse, R154, R156 ;  /* 0x0000009a809c723c */ /* 0x040ff0000004189c */
[C---:B------:R-:W-:Y:S08]  /*6da0*/  HMMA.16816.F32.BF16 R188, R128.reuse, R186, R188 ;  /* 0x000000ba80bc723c */ /* 0x040ff000000418bc */
[C---:B------:R-:W-:Y:S01]  /*6db0*/  HMMA.16816.F32.BF16 R64, R128.reuse, R62, R244 ;  /* 0x0000003e8040723c */ /* 0x040fe200000418f4 */
[----:B------:R-:W-:Y:S01]  /*6dc0*/  IMAD.MOV.U32 R222, RZ, RZ, R167 ;  /* 0x000000ffffde7224 */ /* 0x000fe200078e00a7 */
[----:B------:R-:W-:Y:S01]  /*6dd0*/  MOV R223, R74 ;  /* 0x0000004a00df7202 */ /* 0x000fe20000000f00 */
[----:B------:R3:W5:Y:S05]  /*6de0*/  LDL.LU R233, [R1+0x5c] ;  /* 0x00005c0001e97983 */ /* 0x00076a0000300800 */
[----:B------:R-:W-:Y:S01]  /*6df0*/  HMMA.16816.F32.BF16 R112, R128, R110, R212 ;  /* 0x0000006e8070723c */ /* 0x000fe200000418d4 */
[----:B------:R-:W-:Y:S01]  /*6e00*/  MOV R218, R180 ;  /* 0x000000b400da7202 */ /* 0x000fe20000000f00 */
[----:B------:R-:W-:Y:S01]  /*6e10*/  IMAD.MOV.U32 R219, RZ, RZ, R139 ;  /* 0x000000ffffdb7224 */ /* 0x000fe200078e008b */
[----:B------:R-:W-:Y:S01]  /*6e20*/  MOV R247, R126 ;  /* 0x0000007e00f77202 */ /* 0x000fe20000000f00 */
[----:B------:R-:W-:-:S02]  /*6e30*/  IMAD.MOV.U32 R248, RZ, RZ, R127 ;  /* 0x000000fffff87224 */ /* 0x000fc400078e007f */
[----:B------:R-:W-:Y:S01]  /*6e40*/  IMAD.MOV.U32 R249, RZ, RZ, R125 ;  /* 0x000000fffff97224 */ /* 0x000fe200078e007d */
[----:B------:R-:W-:Y:S01]  /*6e50*/  MOV R214, R7 ;  /* 0x0000000700d67202 */ /* 0x000fe20000000f00 */
[----:B------:R-:W-:Y:S01]  /*6e60*/  IMAD.MOV.U32 R215, RZ, RZ, R6 ;  /* 0x000000ffffd77224 */ /* 0x000fe200078e0006 */
[----:B------:R-:W-:Y:S01]  /*6e70*/  HMMA.16816.F32.BF16 R128, R128, R10, R208 ;  /* 0x0000000a8080723c */ /* 0x000fe200000418d0 */
[----:B------:R-:W-:Y:S01]  /*6e80*/  MOV R6, R59 ;  /* 0x0000003b00067202 */ /* 0x000fe20000000f00 */
[----:B------:R-:W-:Y:S01]  /*6e90*/  IMAD.MOV.U32 R7, RZ, RZ, R58 ;  /* 0x000000ffff077224 */ /* 0x000fe200078e003a */
[----:B------:R-:W-:Y:S01]  /*6ea0*/  MOV R213, R124 ;  /* 0x0000007c00d57202 */ /* 0x000fe20000000f00 */
[----:B------:R-:W-:Y:S01]  /*6eb0*/  IMAD.MOV.U32 R245, RZ, RZ, R57 ;  /* 0x000000fffff57224 */ /* 0x000fe200078e0039 */
[----:B------:R-:W-:Y:S01]  /*6ec0*/  MOV R244, R56 ;  /* 0x0000003800f47202 */ /* 0x000fe20000000f00 */
[----:B------:R3:W5:Y:S01]  /*6ed0*/  LDL.LU R232, [R1+0x58] ;  /* 0x0000580001e87983 */ /* 0x0007620000300800 */
[----:B------:R-:W-:Y:S01]  /*6ee0*/  MOV R209, R183 ;  /* 0x000000b700d17202 */ /* 0x000fe20000000f00 */
[----:B------:R-:W-:Y:S01]  /*6ef0*/  IMAD.MOV.U32 R210, RZ, RZ, R182 ;  /* 0x000000ffffd27224 */ /* 0x000fe200078e00b6 */
[----:B------:R-:W-:Y:S01]  /*6f00*/  MOV R211, R181 ;  /* 0x000000b500d37202 */ /* 0x000fe20000000f00 */
[----:B------:R-:W-:Y:S01]  /*6f10*/  IMAD.MOV.U32 R212, RZ, RZ, R73 ;  /* 0x000000ffffd47224 */ /* 0x000fe200078e0049 */
[----:B------:R-:W-:Y:S01]  /*6f20*/  F2FP.BF16.PACK_AB R124, R42, R43 ;  /* 0x0000002b2a7c723e */ /* 0x000fe200000010ff */
[----:B------:R-:W-:Y:S01]  /*6f30*/  FADD.FTZ R6, R6, R209 ;  /* 0x000000d106067221 */ /* 0x000fe20000010000 */
[----:B--2---:R-:W-:Y:S01]  /*6f40*/  F2FP.BF16.PACK_AB R126, R40, R41 ;  /* 0x00000029287e723e */ /* 0x004fe200000010ff */
[----:B------:R-:W-:Y:S01]  /*6f50*/  FADD.FTZ R7, R7, R210 ;  /* 0x000000d207077221 */ /* 0x000fe20000010000 */
[----:B------:R-:W-:Y:S01]  /*6f60*/  F2FP.BF16.PACK_AB R125, R4, R5 ;  /* 0x00000005047d723e */ /* 0x000fe200000010ff */
[----:B------:R-:W-:Y:S01]  /*6f70*/  FADD.FTZ R14, R211, R14 ;  /* 0x0000000ed30e7221 */ /* 0x000fe20000010000 */
[----:B-1----:R-:W-:Y:S01]  /*6f80*/  F2FP.BF16.PACK_AB R127, R2, R0 ;  /* 0x00000000027f723e */ /* 0x002fe200000010ff */
[----:B------:R-:W-:Y:S01]  /*6f90*/  FADD.FTZ R6, R212, R6 ;  /* 0x00000006d4067221 */ /* 0x000fe20000010000 */
[----:B------:R-:W-:Y:S01]  /*6fa0*/  MOV R246, R72 ;  /* 0x0000004800f67202 */ /* 0x000fe20000000f00 */
[----:B------:R-:W-:Y:S01]  /*6fb0*/  FADD.FTZ R7, R213, R7 ;  /* 0x00000007d5077221 */ /* 0x000fe20000010000 */
[----:B------:R3:W5:Y:S01]  /*6fc0*/  LDL.LU R231, [R1+0x54] ;  /* 0x0000540001e77983 */ /* 0x0007620000300800 */
[----:B------:R-:W-:-:S02]  /*6fd0*/  FADD.FTZ R14, R214, R14 ;  /* 0x0000000ed60e7221 */ /* 0x000fc40000010000 */
[----:B------:R-:W-:Y:S01]  /*6fe0*/  FADD.FTZ R6, R215, R6 ;  /* 0x00000006d7067221 */ /* 0x000fe20000010000 */
[C---:B------:R-:W-:Y:S01]  /*6ff0*/  HMMA.16816.F32.BF16 R164, R124.reuse, R168, R120 ;  /* 0x000000a87ca4723c */ /* 0x040fe20000041878 */
[----:B------:R-:W-:Y:S01]  /*7000*/  FADD.FTZ R7, R216, R7 ;  /* 0x00000007d8077221 */ /* 0x000fe20000010000 */
[----:B------:R3:W5:Y:S01]  /*7010*/  LDL.LU R230, [R1+0x50] ;  /* 0x0000500001e67983 */ /* 0x0007620000300800 */
[----:B------:R-:W-:Y:S02]  /*7020*/  FADD.FTZ R14, R217, R14 ;  /* 0x0000000ed90e7221 */ /* 0x000fe40000010000 */
[----:B------:R-:W-:Y:S01]  /*7030*/  FADD.FTZ R6, R218, R6 ;  /* 0x00000006da067221 */ /* 0x000fe20000010000 */
[----:B------:R3:W5:Y:S01]  /*7040*/  LDL.LU R229, [R1+0x4c] ;  /* 0x00004c0001e57983 */ /* 0x0007620000300800 */
[----:B------:R-:W-:Y:S02]  /*7050*/  FADD.FTZ R12, R12, R7 ;  /* 0x000000070c0c7221 */ /* 0x000fe40000010000 */
[----:B------:R-:W-:Y:S01]  /*7060*/  FADD.FTZ R14, R219, R14 ;  /* 0x0000000edb0e7221 */ /* 0x000fe20000010000 */
[----:B------:R-:W-:Y:S01]  /*7070*/  HMMA.16816.F32.BF16 R120, R124, R8, R204 ;  /* 0x000000087c78723c */ /* 0x000fe200000418cc */
[----:B------:R-:W-:Y:S01]  /*7080*/  FADD.FTZ R7, R143, R142 ;  /* 0x0000008e8f077221 */ /* 0x000fe20000010000 */
[----:B------:R3:W5:Y:S01]  /*7090*/  LDL.LU R224, [R1+0x48] ;  /* 0x0000480001e07983 */ /* 0x0007620000300800 */
        /* <DEDUP_REMOVED lines=17> */
[----:B------:R-:W-:Y:S03]  /*71b0*/  HMMA.16816.F32.BF16 R148, R124, R152, R148 ;  /* 0x000000987c94723c */ /* 0x000fe60000041894 */
[----:B------:R-:W-:-:S02]  /*71c0*/  FADD.FTZ R6, R132, R6 ;  /* 0x0000000684067221 */ /* 0x000fc40000010000 */
[----:B------:R-:W-:Y:S02]  /*71d0*/  IMAD.MOV.U32 R139, RZ, RZ, R75 ;  /* 0x000000ffff8b7224 */ /* 0x000fe400078e004b */
[----:B------:R-:W-:Y:S01]  /*71e0*/  FADD.FTZ R5, R5, R6 ;  /* 0x0000000605057221 */ /* 0x000fe20000010000 */
[----:B------:R-:W-:Y:S01]  /*71f0*/  HMMA.16816.F32.BF16 R152, R124, R154, R104 ;  /* 0x0000009a7c98723c */ /* 0x000fe20000041868 */
[----:B------:R-:W-:Y:S02]  /*7200*/  FADD.FTZ R9, R251, R9 ;  /* 0x00000009fb097221 */ /* 0x000fe40000010000 */
[----:B------:R-:W-:-:S05]  /*7210*/  FADD.FTZ R4, R4, R5 ;  /* 0x0000000504047221 */ /* 0x000fca0000010000 */
[----:B------:R-:W-:Y:S01]  /*7220*/  HMMA.16816.F32.BF16 R180, R124, R184, R88 ;  /* 0x000000b87cb4723c */ /* 0x000fe20000041858 */
[----:B------:R-:W-:-:S07]  /*7230*/  FADD.FTZ R7, R250, R8 ;  /* 0x00000008fa077221 */ /* 0x000fce0000010000 */
[----:B------:R-:W-:Y:S01]  /*7240*/  HMMA.16816.F32.BF16 R56, R124, R60, R192 ;  /* 0x0000003c7c38723c */ /* 0x000fe200000418c0 */
[----:B------:R-:W-:-:S07]  /*7250*/  FADD.FTZ R4, R0, R4 ;  /* 0x0000000400047221 */ /* 0x000fce0000010000 */
[C---:B------:R-:W-:Y:S08]  /*7260*/  HMMA.16816.F32.BF16 R72, R124.reuse, R76, R28 ;  /* 0x0000004c7c48723c */ /* 0x040ff0000004181c */
[C---:B------:R-:W-:Y:S08]  /*7270*/  HMMA.16816.F32.BF16 R88, R124.reuse, R92, R196 ;  /* 0x0000005c7c58723c */ /* 0x040ff000000418c4 */
[----:B------:R-:W-:Y:S01]  /*7280*/  HMMA.16816.F32.BF16 R104, R124, R108, R200 ;  /* 0x0000006c7c68723c */ /* 0x000fe200000418c8 */
[----:B------:R-:W-:-:S07]  /*7290*/  FADD.FTZ R0, R139, R9 ;  /* 0x000000098b007221 */ /* 0x000fce0000010000 */
        /* <DEDUP_REMOVED lines=8> */
[----:B------:R-:W-:-:S04]  /*7320*/  FADD.FTZ R10, R43, R13 ;  /* 0x0000000d2b0a7221 */ /* 0x000fc80000010000 */
[----:B------:R-:W-:Y:S01]  /*7330*/  FADD.FTZ R8, R42, R10 ;  /* 0x0000000a2a087221 */ /* 0x000fe20000010000 */
[----:B------:R1:W-:Y:S01]  /*7340*/  STL [R1+0xc], R0 ;  /* 0x00000c0001007387 */ /* 0x0003e20000100800 */
[----:B------:R-:W-:Y:S02]  /*7350*/  FADD.FTZ R7, R242, R7 ;  /* 0x00000007f2077221 */ /* 0x000fe40000010000 */
[----:B------:R-:W-:-:S04]  /*7360*/  FADD.FTZ R6, R41, R8 ;  /* 0x0000000829067221 */ /* 0x000fc80000010000 */
[----:B------:R-:W-:Y:S01]  /*7370*/  FADD.FTZ R5, R40, R6 ;  /* 0x0000000628057221 */ /* 0x000fe20000010000 */
[----:B------:R3:W-:Y:S01]  /*7380*/  STL [R1+0x8], R7 ;  /* 0x0000080701007387 */ /* 0x0007e20000100800 */
[----:B------:R-:W-:Y:S01]  /*7390*/  UIMAD.WIDE.U32 UR6, UR23, UR4, URZ ;  /* 0x00000004170672a5 */ /* 0x000fe2000f8e003f */
[----:B------:R-:W-:Y:S01]  /*73a0*/  PLOP3.LUT P0, PT, PT, PT, UP6, 0x40, 0x0 ;  /* 0x000000000000781c */ /* 0x000fe20003f0e868 */
[----:B-1----:R-:W-:-:S05]  /*73b0*/  FADD.FTZ R0, R2, R4 ;  /* 0x0000000402007221 */ /* 0x002fca0000010000 */
[----:B------:R3:W-:Y:S04]  /*73c0*/  STL [R1+0x14], R0 ;  /* 0x0000140001007387 */ /* 0x0007e80000100800 */
[----:B------:R3:W-:Y:S01]  /*73d0*/  STL [R1+0x10], R5 ;  /* 0x0000100501007387 */ /* 0x0007e20000100800 */
[----:B------:R-:W-:-:S04]  /*73e0*/  @UP5 USHF.R.U32.HI UR23, URZ, UR5, UR7 ;  /* 0x000000053f175299 */ /* 0x000fc80008011607 */
[----:B------:R-:W-:Y:S02]  /*73f0*/  UIADD3 UR23, UR22, UR23, URZ ;  /* 0x0000001716177290 */ /* 0x000fe4000fffe03f */
[----:B------:R-:W-:Y:S02]  /*7400*/  ULDC UR7, c[0x0][0x328] ;  /* 0x0000ca0000077ab9 */ /* 0x000fe40000000800 */
[----:B------:R-:W-:Y:S02]  /*7410*/  UIADD3 UR13, UR13, -0x2, URZ ;  /* 0xfffffffe0d0d7890 */ /* 0x000fe4000fffe03f */
[----:B------:R-:W-:Y:S01]  /*7420*/  UIADD3 UR7, UR23, UR7, URZ ;  /* 0x0000000717077290 */ /* 0x000fe2000fffe03f */
[----:B------:R-:W-:Y:S05]  /*7430*/  @P0 BRA `(.L_x_1023) ;  /* 0x0000015000000947 */ /* 0x000fea0003800000 */
[----:B------:R-:W-:Y:S01]  /*7440*/  ISETP.LT.AND P0, PT, RZ, UR23, PT ;  /* 0x00000017ff007c0c */ /* 0x000fe2000bf01270 */
[----:B------:R-:W-:Y:S02]  /*7450*/  UIADD3 UR22, UR23, -0x1, URZ ;  /* 0xffffffff17167890 */ /* 0x000fe4000fffe03f */
[----:B------:R-:W-:-:S10]  /*7460*/  ULDC UR6, c[0x0][0x32c] ;  /* 0x0000cb0000067ab9 */ /* 0x000fd40000000800 */
[----:B------:R-:W-:Y:S05]  /*7470*/  @P0 BRA `(.L_x_1024) ;  /* 0x0000008000000947 */ /* 0x000fea0003800000 */
[----:B------:R-:W-:Y:S02]  /*7480*/  UISETP.NE.AND UP0, UPT, UR6, 0x1, UPT ;  /* 0x000000010600788c */ /* 0x000fe4000bf05270 */
[----:B------:R-:W-:Y:S02]  /*7490*/  UIADD3 UR22, -UR23, URZ, URZ ;  /* 0x0000003f17167290 */ /* 0x000fe4000fffe13f */
[----:B------:R-:W-:Y:S02]  /*74a0*/  ULDC.64 UR4, c[0x0][0x330] ;  /* 0x0000cc0000047ab9 */ /* 0x000fe40000000a00 */
[----:B------:R-:W-:-:S07]  /*74b0*/  UIMAD.WIDE.U32 UR24, UR22, UR4, URZ ;  /* 0x00000004161872a5 */ /* 0x000fce000f8e003f */
[----:B------:R-:W-:Y:S02]  /*74c0*/  @UP0 UMOV UR23, UR25 ;  /* 0x0000001900170c82 */ /* 0x000fe40008000000 */
[----:B------:R-:W-:-:S04]  /*74d0*/  @UP0 USHF.R.U32.HI UR22, URZ, UR5, UR23 ;  /* 0x000000053f160299 */ /* 0x000fc80008011617 */
[----:B------:R-:W-:Y:S01]  /*74e0*/  ULOP3.LUT UR22, URZ, UR22, URZ, 0x33, !UPT ;  /* 0x000000163f167292 */ /* 0x000fe2000f8e333f */
[----:B------:R-:W-:Y:S05]  /*74f0*/  BRA `(.L_x_1025) ;  /* 0x0000005000007947 */ /* 0x000fea0003800000 */
.L_x_1024:
[----:B------:R-:W-:Y:S02]  /*7500*/  UISETP.NE.AND UP0, UPT, UR6, 0x1, UPT ;  /* 0x000000010600788c */ /* 0x000fe4000bf05270 */
[----:B------:R-:W-:Y:S02]  /*7510*/  ULDC.64 UR4, c[0x0][0x330] ;  /* 0x0000cc0000047ab9 */ /* 0x000fe40000000a00 */
[----:B------:R-:W-:-:S07]  /*7520*/  UIMAD.WIDE.U32 UR24, UR22, UR4, URZ ;  /* 0x00000004161872a5 */ /* 0x000fce000f8e003f */
[----:B------:R-:W-:Y:S02]  /*7530*/  @UP0 UMOV UR23, UR25 ;  /* 0x0000001900170c82 */ /* 0x000fe40008000000 */
[----:B------:R-:W-:Y:S02]  /*7540*/  @UP0 USHF.R.U32.HI UR22, URZ, UR5, UR23 ;  /* 0x000000053f160299 */ /* 0x000fe40008011617 */
.L_x_1025:
[----:B------:R-:W-:Y:S02]  /*7550*/  ULDC UR4, c[0x0][0x32c] ;  /* 0x0000cb0000047ab9 */ /* 0x000fe40000000800 */
[----:B------:R-:W-:-:S04]  /*7560*/  UIMAD UR4, UR22, UR6, UR4 ;  /* 0x00000006160472a4 */ /* 0x000fc8000f8e0204 */
[----:B------:R-:W-:-:S04]  /*7570*/  UISETP.LT.AND UP0, UPT, UR7, UR4, UPT ;  /* 0x000000040700728c */ /* 0x000fc8000bf01270 */
[----:B------:R-:W-:-:S04]  /*7580*/  USEL UR7, UR7, UR4, UP0 ;  /* 0x0000000407077287 */ /* 0x000fc80008000000 */
.L_x_1023:
[----:B------:R-:W-:-:S04]  /*7590*/  UIMAD.WIDE UR4, UR7, 0x2aaaaaab, URZ ;  /* 0x2aaaaaab070478a5 */ /* 0x000fc8000f8e023f */
[----:B------:R-:W-:-:S04]  /*75a0*/  USHF.R.U32.HI UR4, URZ, 0x1f, UR5 ;  /* 0x0000001f3f047899 */ /* 0x000fc80008011605 */
[----:B------:R-:W-:-:S04]  /*75b0*/  ULEA.HI.SX32 UR4, UR5, UR4, 0x1d ;  /* 0x0000000405047291 */ /* 0x000fc8000f8fea3f */
[----:B------:R-:W-:-:S04]  /*75c0*/  UISETP.LT.AND UP0, UPT, UR8, UR4, UPT ;  /* 0x000000040800728c */ /* 0x000fc8000bf01270 */
[----:B------:R-:W-:-:S04]  /*75d0*/  USEL UR22, UR8, UR4, !UP0 ;  /* 0x0000000408167287 */ /* 0x000fc8000c000000 */
[----:B------:R-:W-:-:S06]  /*75e0*/  UISETP.GE.AND UP0, UPT, UR13, UR22, UPT ;  /* 0x000000160d00728c */ /* 0x000fcc000bf06270 */
[----:B------:R-:W-:-:S13]  /*75f0*/  PLOP3.LUT P0, PT, PT, PT, UP0, 0x80, 0x0 ;  /* 0x000000000000781c */ /* 0x000fda0003f0f008 */
[----:B------:R-:W-:Y:S05]  /*7600*/  @!P0 BRA `(.L_x_1026) ;  /* 0x0000503000008947 */ /* 0x000fea0003800000 */
[----:B---3--:R-:W2:Y:S01]  /*7610*/  LDL R0, [R1+0x28] ;  /* 0x0000280001007983 */ /* 0x008ea20000100800 */
[----:B------:R-:W-:Y:S01]  /*7620*/  UISETP.NE.AND UP0, UPT, UR17, URZ, UPT ;  /* 0x0000003f1100728c */ /* 0x000fe2000bf05270 */
[----:B------:R-:W-:Y:S01]  /*7630*/  IMAD.MOV.U32 R134, RZ, RZ, R136 ;  /* 0x000000ffff867224 */ /* 0x000fe200078e0088 */
[----:B------:R-:W-:Y:S01]  /*7640*/  MOV R139, R3 ;  /* 0x00000003008b7202 */ /* 0x000fe20000000f00 */
[----:B------:R-:W-:Y:S01]  /*7650*/  IMAD.MOV.U32 R132, RZ, RZ, R137 ;  /* 0x000000ffff847224 */ /* 0x000fe200078e0089 */
[----:B------:R-:W-:Y:S01]  /*7660*/  ULDC.64 UR6, c[0x0][0x208] ;  /* 0x0000820000067ab9 */ /* 0x000fe20000000a00 */
[----:B------:R-:W-:Y:S01]  /*7670*/  IMAD.MOV.U32 R138, RZ, RZ, R135 ;  /* 0x000000ffff8a7224 */ /* 0x000fe200078e0087 */
[----:B------:R-:W-:Y:S01]  /*7680*/  PLOP3.LUT P1, PT, PT, PT, UP0, 0x80, 0x0 ;  /* 0x000000000000781c */ /* 0x000fe20003f2f008 */
[----:B------:R-:W-:Y:S01]  /*7690*/  ULDC.64 UR4, c[0x0][0x1e0] ;  /* 0x0000780000047ab9 */ /* 0x000fe20000000a00 */
[----:B------:R-:W-:-:S11]  /*76a0*/  PLOP3.LUT P0, PT, PT, PT, UP0, 0x80, 0x0 ;  /* 0x000000000000781c */ /* 0x000fd60003f0f008 */
[----:B--2---:R-:W-:-:S05]  /*76b0*/  @P1 IMAD.HI.U32 R0, R0, c[0x0][0x2c8], RZ ;  /* 0x0000b20000001a27 */ /* 0x004fca00078e00ff */
[----:B------:R-:W-:-:S05]  /*76c0*/  @P0 SHF.R.U32.HI R0, RZ, c[0x0][0x2cc], R0 ;  /* 0x0000b300ff000a19 */ /* 0x000fca0000011600 */
[----:B------:R1:W-:Y:S02]  /*76d0*/  @P0 STL [R1], R0 ;  /* 0x0000000001000387 */ /* 0x0003e40000100800 */
.L_x_1043:
[----:B------:R-:W2:Y:S01]  /*76e0*/  LDL.64 R12, [R1+0x20] ;  /* 0x00002000010c7983 */ /* 0x000ea20000100a00 */
[----:B------:R-:W-:Y:S04]  /*76f0*/  DEPBAR.LE SB0, 0x0 ;  /* 0x000080000000791a */ /* 0x000fe80000000000 */
[----:B------:R-:W-:Y:S01]  /*7700*/  UISETP.GT.AND UP0, UPT, UR8, UR13, UPT ;  /* 0x0000000d0800728c */ /* 0x000fe2000bf04270 */
[----:B-1----:R-:W2:Y:S01]  /*7710*/  LDL.64 R2, [R1+0x40] ;  /* 0x0000400001027983 */ /* 0x002ea20000100a00 */
[----:B------:R-:W-:Y:S05]  /*7720*/  UISETP.NE.AND UP1, UPT, UR17, URZ, UPT ;  /* 0x0000003f1100728c */ /* 0x000fea000bf25270 */
[----:B------:R-:W-:Y:S01]  /*7730*/  BAR.SYNC.DEFER_BLOCKING 0x0 ;  /* 0x0000000000007b1d */ /* 0x000fe20000010000 */
[----:B------:R-:W-:Y:S03]  /*7740*/  PLOP3.LUT P0, PT, PT, PT, UP0, 0x80, 0x0 ;  /* 0x000000000000781c */ /* 0x000fe60003f0f008 */
[----:B------:R-:W-:Y:S02]  /*7750*/  @!UP0 USHF.R.S32.HI UR23, URZ, 0x1f, UR13 ;  /* 0x0000001f3f178899 */ /* 0x000fe4000801140d */
[----:B------:R-:W-:Y:S02]  /*7760*/  @!UP0 UIMAD.WIDE.U32 UR24, UR13, UR6, URZ ;  /* 0x000000060d1882a5 */ /* 0x000fe4000f8e003f */
[----:B------:R-:W-:Y:S04]  /*7770*/  @!UP0 UIMAD UR23, UR23, UR6, URZ ;  /* 0x00000006171782a4 */ /* 0x000fe8000f8e023f */
[----:B------:R-:W-:Y:S01]  /*7780*/  @!UP0 UIMAD UR23, UR13, UR7, UR23 ;  /* 0x000000070d1782a4 */ /* 0x000fe2000f8e0217 */
[----:B-1----:R-:W-:Y:S03]  /*7790*/  MOV R0, UR24 ;  /* 0x0000001800007c02 */ /* 0x002fe60008000f00 */
[----:B------:R-:W-:Y:S04]  /*77a0*/  @!UP0 UIADD3 UR23, UR25, UR23, URZ ;  /* 0x0000001719178290 */ /* 0x000fe8000fffe03f */
[----:B------:R-:W-:Y:S02]  /*77b0*/  @!UP0 UIMAD UR23, UR23, 0x30, URZ ;  /* 0x00000030171788a4 */ /* 0x000fe4000f8e023f */
[----:B------:R-:W-:Y:S01]  /*77c0*/  UISETP.GT.AND UP0, UPT, UR13, UR8, UPT ;  /* 0x000000080d00728c */ /* 0x000fe2000bf04270 */
[----:B-----5:R-:W-:Y:S08]  /*77d0*/  LDSM.16.M88.4 R48, [R231+0x8080] ;  /* 0x00808000e730783b */ /* 0x020ff00000000200 */
[----:B------:R-:W1:Y:S02]  /*77e0*/  LDSM.16.M88.4 R16, [R224+0x5080] ;  /* 0x00508000e010783b */ /* 0x000e640000000200 */
[----:B------:R-:W-:Y:S04]  /*77f0*/  @UP0 UIADD3 UR24, UR13, -0x1, URZ ;  /* 0xffffffff0d180890 */ /* 0x000fe8000fffe03f */
[----:B------:R-:W-:Y:S02]  /*7800*/  @UP0 UIMAD.WIDE.U32 UR26, UR24, UR4, URZ ;  /* 0x00000004181a02a5 */ /* 0x000fe4000f8e003f */
[----:B------:R-:W3:Y:S08]  /*7810*/  LDSM.16.M88.4 R44, [R231+0xa080] ;  /* 0x00a08000e72c783b */ /* 0x000ef00000000200 */
[----:B------:R-:W4:Y:S08]  /*7820*/  LDSM.16.M88.4 R32, [R224+0x5880] ;  /* 0x00588000e020783b */ /* 0x000f300000000200 */
[----:B------:R-:W2:Y:S08]  /*7830*/  LDSM.16.M88.4 R140, [R224+0x6080] ;  /* 0x00608000e08c783b */ /* 0x000eb00000000200 */
[----:B------:R-:W-:Y:S01]  /*7840*/  LDSM.16.M88.4 R192, [R233+0x8080] ;  /* 0x00808000e9c0783b */ /* 0x000fe20000000200 */
[-C--:B-1----:R-:W-:Y:S07]  /*7850*/  HMMA.16816.F32.BF16 R4, R48, R16.reuse, RZ ;  /* 0x000000103004723c */ /* 0x082fee00000418ff */
[----:B------:R-:W1:Y:S01]  /*7860*/  LDSM.16.M88.4 R196, [R235] ;  /* 0x00000000ebc4783b */ /* 0x000e620000000200 */
[C---:B---3--:R-:W-:Y:S07]  /*7870*/  HMMA.16816.F32.BF16 R8, R44.reuse, R16, RZ ;  /* 0x000000102c08723c */ /* 0x048fee00000418ff */
[----:B------:R-:W3:Y:S08]  /*7880*/  LDSM.16.M88.4 R200, [R233+0xa080] ;  /* 0x00a08000e9c8783b */ /* 0x000ef00000000200 */
[----:B------:R-:W1:Y:S08]  /*7890*/  LDSM.16.M88.4 R204, [R241] ;  /* 0x00000000f1cc783b */ /* 0x000e700000000200 */
[----:B------:R-:W1:Y:S08]  /*78a0*/  LDSM.16.M88.4 R208, [R240] ;  /* 0x00000000f0d0783b */ /* 0x000e700000000200 */
[----:B------:R-:W3:Y:S06]  /*78b0*/  LDL.64 R246, [R1+0x30] ;  /* 0x0000300001f67983 */ /* 0x000eec0000100a00 */
[----:B------:R-:W3:Y:S01]  /*78c0*/  LDL.64 R244, [R1+0x38] ;  /* 0x0000380001f47983 */ /* 0x000ee20000100a00 */
[----:B--2---:R-:W-:Y:S02]  /*78d0*/  @!P0 MOV R3, R13 ;  /* 0x0000000d00038202 */ /* 0x004fe40000000f00 */
[-C--:B------:R-:W-:Y:S03]  /*78e0*/  HMMA.16816.F32.BF16 R12, R44, R18.reuse, RZ ;  /* 0x000000122c0c723c */ /* 0x080fe600000418ff */
[----:B------:R-:W-:Y:S05]  /*78f0*/  @!P0 IMAD.WIDE.U32 R2, R0, 0x30, R2 ;  /* 0x0000003000028825 */ /* 0x000fea00078e0002 */
[C---:B------:R-:W-:Y:S04]  /*7900*/  HMMA.16816.F32.BF16 R16, R48.reuse, R18, RZ ;  /* 0x000000123010723c */ /* 0x040fe800000418ff */
[----:B------:R-:W-:Y:S01]  /*7910*/  @!P0 IADD3 R3, R3, UR23, RZ ;  /* 0x0000001703038c10 */ /* 0x000fe2000fffe0ff */
[----:B------:R-:W-:Y:S01]  /*7920*/  @UP0 USHF.R.S32.HI UR23, URZ, 0x1f, UR24 ;  /* 0x0000001f3f170899 */ /* 0x000fe20008011418 */
[C---:B------:R-:W-:Y:S02]  /*7930*/  @!P0 SHF.L.U32 R0, R2.reuse, 0x1, RZ ;  /* 0x0000000102008819 */ /* 0x040fe400000006ff */
[-C--:B----4-:R-:W-:Y:S01]  /*7940*/  HMMA.16816.F32.BF16 R20, R48, R32.reuse, RZ ;  /* 0x000000203014723c */ /* 0x090fe200000418ff */
[----:B------:R-:W-:Y:S01]  /*7950*/  @!P0 SHF.L.U64.HI R3, R2, 0x1, R3 ;  /* 0x0000000102038819 */ /* 0x000fe20000010203 */
[----:B------:R-:W-:Y:S02]  /*7960*/  @UP0 UIMAD UR23, UR23, UR4, URZ ;  /* 0x00000004171702a4 */ /* 0x000fe4000f8e023f */
[C---:B------:R-:W-:Y:S02]  /*7970*/  @!P0 IADD3 R28, P1, R0.reuse, c[0x0][0x1f8], RZ ;  /* 0x00007e00001c8a10 */ /* 0x040fe40007f3e0ff */
[----:B------:R-:W-:Y:S01]  /*7980*/  @!P0 IADD3 R0, P6, R0, 0x80, RZ ;  /* 0x0000008000008810 */ /* 0x000fe20007fde0ff */
[----:B------:R-:W-:Y:S01]  /*7990*/  @UP0 UIMAD UR23, UR24, UR5, UR23 ;  /* 0x00000005181702a4 */ /* 0x000fe2000f8e0217 */
[C---:B------:R-:W-:Y:S01]  /*79a0*/  HMMA.16816.F32.BF16 R24, R44.reuse, R32, RZ ;  /* 0x000000202c18723c */ /* 0x040fe200000418ff */
[----:B------:R-:W-:Y:S02]  /*79b0*/  @UP0 USHF.L.U64.HI UR24, UR4, 0x5, UR5 ;  /* 0x0000000504180899 */ /* 0x000fe40008010205 */
[----:B------:R-:W-:Y:S01]  /*79c0*/  @UP0 UIADD3 UR23, UR27, UR23, URZ ;  /* 0x000000171b170290 */ /* 0x000fe2000fffe03f */
[----:B------:R-:W-:Y:S02]  /*79d0*/  @!P0 IADD3.X R29, R3, c[0x0][0x1fc], RZ, P1, !PT ;  /* 0x00007f00031d8a10 */ /* 0x000fe40000ffe4ff */
[----:B------:R-:W-:Y:S01]  /*79e0*/  @!P0 IADD3 R38, P5, R0, c[0x0][0x1f8], RZ ;  /* 0x00007e0000268a10 */ /* 0x000fe20007fbe0ff */
[----:B------:R-:W-:Y:S01]  /*79f0*/  @UP0 UIMAD UR23, UR23, 0x30, URZ ;  /* 0x00000030171708a4 */ /* 0x000fe2000f8e023f */
[----:B------:R-:W-:Y:S01]  /*7a00*/  @!P0 IADD3 R2, P2, R28, UR12, RZ ;  /* 0x0000000c1c028c10 */ /* 0x000fe2000ff5e0ff */
[----:B------:R-:W-:Y:S01]  /*7a10*/  @!PT LDS RZ, [RZ] ;  /* 0x00000000fffff984 */ /* 0x000fe20000000800 */
[----:B------:R-:W-:Y:S01]  /*7a20*/  @!PT LDS RZ, [RZ] ;  /* 0x00000000fffff984 */ /* 0x000fe20000000800 */
[----:B------:R-:W-:Y:S01]  /*7a30*/  @!PT LDS RZ, [RZ] ;  /* 0x00000000fffff984 */ /* 0x000fe20000000800 */
[----:B------:R2:W-:Y:S03]  /*7a40*/  @!P0 LDGSTS.E.BYPASS.LTC128B.128 [R243+0x2080], [R28.64], !P4 ;  /* 0x020800001cf38fae */ /* 0x0005e6000e101d54 */
[----:B------:R-:W-:Y:S02]  /*7a50*/  @!P0 IADD3.X R39, RZ, c[0x0][0x1fc], R3, P5, P6 ;  /* 0x00007f00ff278a10 */ /* 0x000fe40002fec403 */
[----:B------:R-:W-:Y:S02]  /*7a60*/  @!P0 IADD3.X R3, R29, UR11, RZ, P2, !PT ;  /* 0x0000000b1d038c10 */ /* 0x000fe400097fe4ff */
[----:B------:R-:W-:Y:S01]  /*7a70*/  @!P0 IADD3 R36, P1, R2, UR12, RZ ;  /* 0x0000000c02248c10 */ /* 0x000fe2000ff3e0ff */
[----:B------:R4:W-:Y:S01]  /*7a80*/  @!P0 LDGSTS.E.BYPASS.LTC128B.128 [R243+0x3880], [R38.64], !P3 ;  /* 0x0388000026f38fae */ /* 0x0009e2000d901d54 */
[----:B------:R-:W-:Y:S02]  /*7a90*/  MOV R0, UR26 ;  /* 0x0000001a00007c02 */ /* 0x000fe40008000f00 */
[----:B------:R-:W-:Y:S02]  /*7aa0*/  @!P0 IADD3.X R37, R3, UR11, RZ, P1, !PT ;  /* 0x0000000b03258c10 */ /* 0x000fe40008ffe4ff */
[----:B------:R-:W-:Y:S03]  /*7ab0*/  PLOP3.LUT P1, PT, PT, PT, UP0, 0x80, 0x0 ;  /* 0x000000000000781c */ /* 0x000fe60003f2f008 */
[----:B------:R3:W-:Y:S08]  /*7ac0*/  @!P0 LDGSTS.E.BYPASS.LTC128B.128 [R243+0x2880], [R2.64], !P4 ;  /* 0x0288000002f38fae */ /* 0x0007f0000e101d54 */
[----:B------:R3:W-:Y:S01]  /*7ad0*/  @!P0 LDGSTS.E.BYPASS.LTC128B.128 [R243+0x4080], [R2.64+0x80], !P3 ;  /* 0x0408008002f38fae */ /* 0x0007e2000d901d54 */
[-C--:B--2---:R-:W-:Y:S07]  /*7ae0*/  HMMA.16816.F32.BF16 R28, R44, R34.reuse, RZ ;  /* 0x000000222c1c723c */ /* 0x084fee00000418ff */
[----:B------:R4:W-:Y:S01]  /*7af0*/  @!P0 LDGSTS.E.BYPASS.LTC128B.128 [R243+0x3080], [R36.64], !P4 ;  /* 0x0308000024f38fae */ /* 0x0009e2000e101d54 */
[C---:B------:R-:W-:Y:S07]  /*7b00*/  HMMA.16816.F32.BF16 R32, R48.reuse, R34, RZ ;  /* 0x000000223020723c */ /* 0x040fee00000418ff */
[----:B------:R4:W-:Y:S08]  /*7b10*/  @!P0 LDGSTS.E.BYPASS.LTC128B.128 [R243+0x4880], [R36.64+0x80], !P3 ;  /* 0x0488008024f38fae */ /* 0x0009f0000d901d54 */
[----:B------:R-:W-:Y:S08]  /*7b20*/  LDSM.16.M88.4 R212, [R232+0x8080] ;  /* 0x00808000e8d4783b */ /* 0x000ff00000000200 */
[----:B------:R-:W0:Y:S08]  /*7b30*/  LDGDEPBAR ;  /* 0x00000000000079af */ /* 0x000e300000000000 */
[----:B------:R-:W2:Y:S01]  /*7b40*/  LDSM.16.M88.4 R216, [R230+0x5080] ;  /* 0x00508000e6d8783b */ /* 0x000ea20000000200 */
[-C--:B----4-:R-:W-:Y:S07]  /*7b50*/  HMMA.16816.F32.BF16 R36, R48, R140.reuse, RZ ;  /* 0x0000008c3024723c */ /* 0x090fee00000418ff */
[----:B------:R-:W4:Y:S01]  /*7b60*/  LDSM.16.M88.4 R220, [R232+0xa080] ;  /* 0x00a08000e8dc783b */ /* 0x000f220000000200 */
[C---:B------:R-:W-:Y:S04]  /*7b70*/  HMMA.16816.F32.BF16 R40, R44.reuse, R140, RZ ;  /* 0x0000008c2c28723c */ /* 0x040fe800000418ff */
[----:B---3--:R-:W-:Y:S02]  /*7b80*/  @P1 MOV R3, R247 ;  /* 0x000000f700031202 */ /* 0x008fe40000000f00 */
[----:B------:R-:W-:Y:S02]  /*7b90*/  @P1 MOV R2, R244 ;  /* 0x000000f400021202 */ /* 0x000fe40000000f00 */
[-C--:B------:R-:W-:Y:S04]  /*7ba0*/  HMMA.16816.F32.BF16 R44, R44, R142.reuse, RZ ;  /* 0x0000008e2c2c723c */ /* 0x080fe800000418ff */
[----:B------:R-:W-:Y:S04]  /*7bb0*/  @P1 IMAD.WIDE.U32 R2, R0, 0x30, R2 ;  /* 0x0000003000021825 */ /* 0x000fe800078e0002 */
[----:B------:R-:W-:Y:S01]  /*7bc0*/  HMMA.16816.F32.BF16 R48, R48, R142, RZ ;  /* 0x0000008e3030723c */ /* 0x000fe200000418ff */
[----:B------:R-:W3:Y:S03]  /*7bd0*/  LDSM.16.M88.4 R140, [R230+0x5880] ;  /* 0x00588000e68c783b */ /* 0x000ee60000000200 */
[----:B------:R-:W-:Y:S01]  /*7be0*/  @P1 IADD3 R0, R3, UR23, RZ ;  /* 0x0000001703001c10 */ /* 0x000fe2000fffe0ff */
[----:B------:R-:W-:Y:S01]  /*7bf0*/  @UP0 USHF.L.U32 UR23, UR4, 0x5, URZ ;  /* 0x0000000504170899 */ /* 0x000fe2000800063f */
[C---:B------:R-:W-:Y:S02]  /*7c00*/  @P1 SHF.L.U32 R3, R2.reuse, 0x1, RZ ;  /* 0x0000000102031819 */ /* 0x040fe400000006ff */
[-C--:B-1----:R-:W-:Y:S05]  /*7c10*/  HMMA.16816.F32.BF16 R4, R192, R196.reuse, R4 ;  /* 0x000000c4c004723c */ /* 0x082fea0000041804 */
[----:B------:R-:W-:Y:S02]  /*7c20*/  @P1 SHF.L.U64.HI R0, R2, 0x1, R0 ;  /* 0x0000000102001819 */ /* 0x000fe40000010200 */
[----:B------:R-:W-:Y:S01]  /*7c30*/  @P1 IADD3 R2, P0, R3, c[0x0][0x1c8], RZ ;  /* 0x0000720003021a10 */ /* 0x000fe20007f1e0ff */
        /* <DEDUP_REMOVED lines=14> */
[----:B------:R-:W1:Y:S07]  /*7d20*/  LDSM.16.M88.4 R192, [R234+0x8080] ;  /* 0x00808000eac0783b */ /* 0x000e6e0000000200 */
[-C--:B--2---:R-:W-:Y:S01]  /*7d30*/  HMMA.16816.F32.BF16 R4, R212, R216.reuse, R4 ;  /* 0x000000d8d404723c */ /* 0x084fe20000041804 */
[----:B------:R-:W2:Y:S07]  /*7d40*/  LDSM.16.M88.4 R208, [R229+0x800] ;  /* 0x00080000e5d0783b */ /* 0x000eae0000000200 */
[C---:B----4-:R-:W-:Y:S08]  /*7d50*/  HMMA.16816.F32.BF16 R8, R220.reuse, R216, R8 ;  /* 0x000000d8dc08723c */ /* 0x050ff00000041808 */
[-C--:B------:R-:W-:Y:S08]  /*7d60*/  HMMA.16816.F32.BF16 R12, R220, R218.reuse, R12 ;  /* 0x000000dadc0c723c */ /* 0x080ff0000004180c */
[C---:B------:R-:W-:Y:S01]  /*7d70*/  HMMA.16816.F32.BF16 R16, R212.reuse, R218, R16 ;  /* 0x000000dad410723c */ /* 0x040fe20000041810 */
[----:B------:R-:W4:Y:S07]  /*7d80*/  LDSM.16.M88.4 R216, [R229+0x1000] ;  /* 0x00100000e5d8783b */ /* 0x000f2e0000000200 */
[-C--:B---3--:R-:W-:Y:S08]  /*7d90*/  HMMA.16816.F32.BF16 R20, R212, R140.reuse, R20 ;  /* 0x0000008cd414723c */ /* 0x088ff00000041814 */
[C---:B------:R-:W-:Y:S08]  /*7da0*/  HMMA.16816.F32.BF16 R24, R220.reuse, R140, R24 ;  /* 0x0000008cdc18723c */ /* 0x040ff00000041818 */
[-C--:B------:R-:W-:Y:S08]  /*7db0*/  HMMA.16816.F32.BF16 R28, R220, R142.reuse, R28 ;  /* 0x0000008edc1c723c */ /* 0x080ff0000004181c */
[C---:B------:R-:W-:Y:S01]  /*7dc0*/  HMMA.16816.F32.BF16 R32, R212.reuse, R142, R32 ;  /* 0x0000008ed420723c */ /* 0x040fe20000041820 */
[----:B------:R-:W-:Y:S07]  /*7dd0*/  LDSM.16.M88.4 R140, [R231+0xc080] ;  /* 0x00c08000e78c783b */ /* 0x000fee0000000200 */
[-C--:B-1----:R-:W-:Y:S08]  /*7de0*/  HMMA.16816.F32.BF16 R36, R212, R196.reuse, R36 ;  /* 0x000000c4d424723c */ /* 0x082ff00000041824 */
[C---:B------:R-:W-:Y:S08]  /*7df0*/  HMMA.16816.F32.BF16 R40, R220.reuse, R196, R40 ;  /* 0x000000c4dc28723c */ /* 0x040ff00000041828 */
[-C--:B------:R-:W-:Y:S01]  /*7e00*/  HMMA.16816.F32.BF16 R44, R220, R198.reuse, R44 ;  /* 0x000000c6dc2c723c */ /* 0x080fe2000004182c */
[----:B------:R-:W-:Y:S07]  /*7e10*/  LDSM.16.M88.4 R220, [R238] ;  /* 0x00000000eedc783b */ /* 0x000fee0000000200 */
[----:B------:R-:W-:Y:S01]  /*7e20*/  HMMA.16816.F32.BF16 R48, R212, R198, R48 ;  /* 0x000000c6d430723c */ /* 0x000fe20000041830 */
[----:B------:R-:W1:Y:S07]  /*7e30*/  LDSM.16.M88.4 R196, [R224+0x6880] ;  /* 0x00688000e0c4783b */ /* 0x000e6e0000000200 */
[-C--:B------:R-:W-:Y:S01]  /*7e40*/  HMMA.16816.F32.BF16 R4, R192, R200.reuse, R4 ;  /* 0x000000c8c004723c */ /* 0x080fe20000041804 */
[----:B------:R-:W3:Y:S07]  /*7e50*/  LDSM.16.M88.4 R212, [R231+0xe080] ;  /* 0x00e08000e7d4783b */ /* 0x000eee0000000200 */
[C---:B------:R-:W-:Y:S08]  /*7e60*/  HMMA.16816.F32.BF16 R8, R204.reuse, R200, R8 ;  /* 0x000000c8cc08723c */ /* 0x040ff00000041808 */
[-C--:B------:R-:W-:Y:S08]  /*7e70*/  HMMA.16816.F32.BF16 R12, R204, R202.reuse, R12 ;  /* 0x000000cacc0c723c */ /* 0x080ff0000004180c */
[C---:B------:R-:W-:Y:S01]  /*7e80*/  HMMA.16816.F32.BF16 R16, R192.reuse, R202, R16 ;  /* 0x000000cac010723c */ /* 0x040fe20000041810 */
[----:B------:R-:W1:Y:S07]  /*7e90*/  LDSM.16.M88.4 R200, [R224+0x7080] ;  /* 0x00708000e0c8783b */ /* 0x000e6e0000000200 */
[-C--:B--2---:R-:W-:Y:S08]  /*7ea0*/  HMMA.16816.F32.BF16 R20, R192, R208.reuse, R20 ;  /* 0x000000d0c014723c */ /* 0x084ff00000041814 */
[C---:B------:R-:W-:Y:S08]  /*7eb0*/  HMMA.16816.F32.BF16 R24, R204.reuse, R208, R24 ;  /* 0x000000d0cc18723c */ /* 0x040ff00000041818 */
[-C--:B------:R-:W-:Y:S08]  /*7ec0*/  HMMA.16816.F32.BF16 R28, R204, R210.reuse, R28 ;  /* 0x000000d2cc1c723c */ /* 0x080ff0000004181c */
[C---:B------:R-:W-:Y:S01]  /*7ed0*/  HMMA.16816.F32.BF16 R32, R192.reuse, R210, R32 ;  /* 0x000000d2c020723c */ /* 0x040fe20000041820 */
[----:B------:R-:W-:Y:S07]  /*7ee0*/  LDSM.16.M88.4 R208, [R239] ;  /* 0x00000000efd0783b */ /* 0x000fee0000000200 */
[-C--:B----4-:R-:W-:Y:S08]  /*7ef0*/  HMMA.16816.F32.BF16 R36, R192, R216.reuse, R36 ;  /* 0x000000d8c024723c */ /* 0x090ff00000041824 */
[C---:B------:R-:W-:Y:S08]  /*7f00*/  HMMA.16816.F32.BF16 R40, R204.reuse, R216, R40 ;  /* 0x000000d8cc28723c */ /* 0x040ff00000041828 */
[-C--:B------:R-:W-:Y:S01]  /*7f10*/  HMMA.16816.F32.BF16 R44, R204, R218.reuse, R44 ;  /* 0x000000dacc2c723c */ /* 0x080fe2000004182c */
[----:B------:R-:W2:Y:S07]  /*7f20*/  LDSM.16.M88.4 R204, [R224+0x7880] ;  /* 0x00788000e0cc783b */ /* 0x000eae0000000200 */
[----:B------:R-:W-:Y:S01]  /*7f30*/  HMMA.16816.F32.BF16 R48, R192, R218, R48 ;  /* 0x000000dac030723c */ /* 0x000fe20000041830 */
[----:B------:R-:W4:Y:S07]  /*7f40*/  LDSM.16.M88.4 R192, [R233+0xc080] ;  /* 0x00c08000e9c0783b */ /* 0x000f2e0000000200 */
[-C--:B-1----:R-:W-:Y:S01]  /*7f50*/  HMMA.16816.F32.BF16 R4, R140, R196.reuse, R4 ;  /* 0x000000c48c04723c */ /* 0x082fe20000041804 */
[----:B------:R-:W1:Y:S07]  /*7f60*/  LDSM.16.M88.4 R216, [R233+0xe080] ;  /* 0x00e08000e9d8783b */ /* 0x000e6e0000000200 */
[C---:B---3--:R-:W-:Y:S08]  /*7f70*/  HMMA.16816.F32.BF16 R8, R212.reuse, R196, R8 ;  /* 0x000000c4d408723c */ /* 0x048ff00000041808 */
[-C--:B------:R-:W-:Y:S08]  /*7f80*/  HMMA.16816.F32.BF16 R12, R212, R198.reuse, R12 ;  /* 0x000000c6d40c723c */ /* 0x080ff0000004180c */
[C---:B------:R-:W-:Y:S01]  /*7f90*/  HMMA.16816.F32.BF16 R16, R140.reuse, R198, R16 ;  /* 0x000000c68c10723c */ /* 0x040fe20000041810 */
[----:B------:R-:W3:Y:S07]  /*7fa0*/  LDSM.16.M88.4 R196, [R237] ;  /* 0x00000000edc4783b */ /* 0x000eee0000000200 */
[-C--:B------:R-:W-:Y:S08]  /*7fb0*/  HMMA.16816.F32.BF16 R20, R140, R200.reuse, R20 ;  /* 0x000000c88c14723c */ /* 0x080ff00000041814 */
        /* <DEDUP_REMOVED lines=9> */
[----:B------:R-:W2:Y:S07]  /*8050*/  LDSM.16.M88.4 R140, [R232+0xc080] ;  /* 0x00c08000e88c783b */ /* 0x000eae0000000200 */
[-C--:B----4-:R-:W-:Y:S01]  /*8060*/  HMMA.16816.F32.BF16 R4, R192, R208.reuse, R4 ;  /* 0x000000d0c004723c */ /* 0x090fe20000041804 */
[----:B------:R-:W4:Y:S07]  /*8070*/  LDSM.16.M88.4 R204, [R232+0xe080] ;  /* 0x00e08000e8cc783b */ /* 0x000f2e0000000200 */
[C---:B-1----:R-:W-:Y:S08]  /*8080*/  HMMA.16816.F32.BF16 R8, R216.reuse, R208, R8 ;  /* 0x000000d0d808723c */ /* 0x042ff00000041808 */
        /* <DEDUP_REMOVED lines=8> */
[-C--:B---3--:R-:W-:Y:S08]  /*8110*/  HMMA.16816.F32.BF16 R36, R192, R196.reuse, R36 ;  /* 0x000000c4c024723c */ /* 0x088ff00000041824 */
[C---:B------:R-:W-:Y:S08]  /*8120*/  HMMA.16816.F32.BF16 R40, R216.reuse, R196, R40 ;  /* 0x000000c4d828723c */ /* 0x040ff00000041828 */
[-C--:B------:R-:W-:Y:S01]  /*8130*/  HMMA.16816.F32.BF16 R44, R216, R198.reuse, R44 ;  /* 0x000000c6d82c723c */ /* 0x080fe2000004182c */
[----:B------:R-:W3:Y:S07]  /*8140*/  LDSM.16.M88.4 R216, [R234+0xc080] ;  /* 0x00c08000ead8783b */ /* 0x000eee0000000200 */
[----:B------:R-:W-:Y:S01]  /*8150*/  HMMA.16816.F32.BF16 R48, R192, R198, R48 ;  /* 0x000000c6c030723c */ /* 0x000fe20000041830 */
[----:B------:R-:W3:Y:S07]  /*8160*/  LDSM.16.M88.4 R192, [R236+0xe080] ;  /* 0x00e08000ecc0783b */ /* 0x000eee0000000200 */
[-C--:B--2---:R-:W-:Y:S08]  /*8170*/  HMMA.16816.F32.BF16 R4, R140, R200.reuse, R4 ;  /* 0x000000c88c04723c */ /* 0x084ff00000041804 */
[C---:B----4-:R-:W-:Y:S08]  /*8180*/  HMMA.16816.F32.BF16 R8, R204.reuse, R200, R8 ;  /* 0x000000c8cc08723c */ /* 0x050ff00000041808 */
[-C--:B------:R-:W-:Y:S08]  /*8190*/  HMMA.16816.F32.BF16 R12, R204, R202.reuse, R12 ;  /* 0x000000cacc0c723c */ /* 0x080ff0000004180c */
[C---:B------:R-:W-:Y:S08]  /*81a0*/  HMMA.16816.F32.BF16 R16, R140.reuse, R202, R16 ;  /* 0x000000ca8c10723c */ /* 0x040ff00000041810 */
[-C--:B-1----:R-:W-:Y:S08]  /*81b0*/  HMMA.16816.F32.BF16 R20, R140, R208.reuse, R20 ;  /* 0x000000d08c14723c */ /* 0x082ff00000041814 */
        /* <DEDUP_REMOVED lines=35> */
[----:B------:R-:W2:Y:S10]  /*83f0*/  MUFU.TANH R201, R13 ;  /* 0x0000000d00c97308 */ /* 0x000eb40000002400 */
[----:B------:R-:W2:Y:S01]  /*8400*/  MUFU.TANH R220, R14 ;  /* 0x0000000e00dc7308 */ /* 0x000ea20000002400 */
[----:B-1----:R-:W1:Y:S01]  /*8410*/  LDSM.16.M88.4 R8, [R229+0x2800] ;  /* 0x00280000e508783b */ /* 0x002e620000000200 */
[----:B------:R-:W-:Y:S04]  /*8420*/  DEPBAR.LE SB0, 0x0 ;  /* 0x000080000000791a */ /* 0x000fe80000000000 */
[-C--:B----4-:R-:W-:Y:S04]  /*8430*/  HMMA.16816.F32.BF16 R20, R216, R4.reuse, R20 ;  /* 0x00000004d814723c */ /* 0x090fe80000041814 */
[----:B------:R-:W4:Y:S01]  /*8440*/  MUFU.TANH R221, R15 ;  /* 0x0000000f00dd7308 */ /* 0x000f220000002400 */
[----:B------:R-:W-:Y:S03]  /*8450*/  BAR.SYNC.DEFER_BLOCKING 0x0 ;  /* 0x0000000000007b1d */ /* 0x000fe60000010000 */
[C---:B------:R-:W-:Y:S06]  /*8460*/  HMMA.16816.F32.BF16 R24, R192.reuse, R4, R24 ;  /* 0x00000004c018723c */ /* 0x040fec0000041818 */
[----:B------:R-:W1:Y:S01]  /*8470*/  MUFU.TANH R142, R18 ;  /* 0x00000012008e7308 */ /* 0x000e620000002400 */
[----:B------:R-:W2:Y:S04]  /*8480*/  LDL R5, [R1] ;  /* 0x0000000001057983 */ /* 0x000ea80000100800 */
[----:B------:R2:W2:Y:S01]  /*8490*/  LDL R4, [R1+0x28] ;  /* 0x0000280001047983 */ /* 0x0004a20000100800 */
[-C--:B------:R-:W-:Y:S04]  /*84a0*/  HMMA.16816.F32.BF16 R28, R192, R6.reuse, R28 ;  /* 0x00000006c01c723c */ /* 0x080fe8000004181c */
[----:B------:R-:W2:Y:S01]  /*84b0*/  MUFU.TANH R196, R19 ;  /* 0x0000001300c47308 */ /* 0x000ea20000002400 */
[----:B------:R-:W-:Y:S03]  /*84c0*/  FMUL.FTZ R23, R23, c[0x0][0x320] ;  /* 0x0000c80017177a20 */ /* 0x000fe60000410000 */
[C---:B------:R-:W-:Y:S04]  /*84d0*/  HMMA.16816.F32.BF16 R32, R216.reuse, R6, R32 ;  /* 0x00000006d820723c */ /* 0x040fe80000041820 */
[----:B------:R-:W-:Y:S02]  /*84e0*/  FMUL.FTZ R20, R20, c[0x0][0x320] ;  /* 0x0000c80014147a20 */ /* 0x000fe40000410000 */
[----:B------:R3:W2:Y:S01]  /*84f0*/  MUFU.TANH R140, R23 ;  /* 0x00000017008c7308 */ /* 0x0006a20000002400 */
[----:B------:R-:W-:Y:S01]  /*8500*/  @P1 IADD3 R6, P5, R3, 0x80, RZ ;  /* 0x0000008003061810 */ /* 0x000fe20007fbe0ff */
[----:B------:R-:W-:Y:S01]  /*8510*/  FMUL.FTZ R21, R21, c[0x0][0x320] ;  /* 0x0000c80015157a20 */ /* 0x000fe20000410000 */
[----:B------:R-:W-:Y:S01]  /*8520*/  @P1 IADD3.X R3, R0, c[0x0][0x1cc], RZ, P0, !PT ;  /* 0x0000730000031a10 */ /* 0x000fe200007fe4ff */
[-C--:B-1----:R-:W-:Y:S01]  /*8530*/  HMMA.16816.F32.BF16 R36, R216, R8.reuse, R36 ;  /* 0x00000008d824723c */ /* 0x082fe20000041824 */
[----:B------:R-:W-:Y:S01]  /*8540*/  PLOP3.LUT P0, PT, PT, PT, UP1, 0x80, 0x0 ;  /* 0x000000000000781c */ /* 0x000fe20003f0f018 */
[----:B------:R-:W-:Y:S01]  /*8550*/  UISETP.NE.AND UP1, UPT, UR16, URZ, UPT ;  /* 0x0000003f1000728c */ /* 0x000fe2000bf25270 */
[----:B------:R-:W-:Y:S01]  /*8560*/  @P1 IADD3 R6, P2, R6, c[0x0][0x1c8], RZ ;  /* 0x0000720006061a10 */ /* 0x000fe20007f5e0ff */
[----:B------:R-:W-:Y:S01]  /*8570*/  @!PT LDS RZ, [RZ] ;  /* 0x00000000fffff984 */ /* 0x000fe20000000800 */
[----:B------:R-:W-:Y:S01]  /*8580*/  @!PT LDS RZ, [RZ] ;  /* 0x00000000fffff984 */ /* 0x000fe20000000800 */
[----:B------:R-:W-:Y:S01]  /*8590*/  @!PT LDS RZ, [RZ] ;  /* 0x00000000fffff984 */ /* 0x000fe20000000800 */
[----:B------:R1:W-:Y:S01]  /*85a0*/  @P1 LDGSTS.E.BYPASS.LTC128B.128 [R243+0x5080], [R2.64], !P4 ;  /* 0x0508000002f31fae */ /* 0x0003e2000e101d54 */
[----:B------:R-:W-:Y:S01]  /*85b0*/  FMUL.FTZ R22, R22, c[0x0][0x320] ;  /* 0x0000c80016167a20 */ /* 0x000fe20000410000 */
[----:B------:R-:W1:Y:S01]  /*85c0*/  MUFU.TANH R135, R20 ;  /* 0x0000001400877308 */ /* 0x000e620000002400 */
[----:B------:R-:W-:Y:S01]  /*85d0*/  @P1 IADD3.X R7, RZ, c[0x0][0x1cc], R0, P2, P5 ;  /* 0x00007300ff071a10 */ /* 0x000fe200017ea400 */
[C---:B------:R-:W-:Y:S04]  /*85e0*/  HMMA.16816.F32.BF16 R40, R192.reuse, R8, R40 ;  /* 0x00000008c028723c */ /* 0x040fe80000041828 */
[----:B------:R2:W-:Y:S01]  /*85f0*/  @P1 LDGSTS.E.BYPASS.LTC128B.128 [R243+0x6880], [R6.64], !P3 ;  /* 0x0688000006f31fae */ /* 0x0005e2000d901d54 */
[----:B------:R-:W-:Y:S02]  /*8600*/  FMUL.FTZ R24, R24, c[0x0][0x320] ;  /* 0x0000c80018187a20 */ /* 0x000fe40000410000 */
[----:B------:R-:W-:Y:S01]  /*8610*/  FMUL.FTZ R25, R25, c[0x0][0x320] ;  /* 0x0000c80019197a20 */ /* 0x000fe20000410000 */
[----:B------:R4:W2:Y:S01]  /*8620*/  MUFU.TANH R133, R21 ;  /* 0x0000001500857308 */ /* 0x0008a20000002400 */
[-C--:B------:R-:W-:Y:S03]  /*8630*/  HMMA.16816.F32.BF16 R44, R192, R10.reuse, R44 ;  /* 0x0000000ac02c723c */ /* 0x080fe6000004182c */
[----:B---3--:R-:W-:Y:S02]  /*8640*/  FMUL.FTZ R23, R32, c[0x0][0x320] ;  /* 0x0000c80020177a20 */ /* 0x008fe40000410000 */
[----:B------:R-:W3:Y:S01]  /*8650*/  LDL R32, [R1+0x4] ;  /* 0x0000040001207983 */ /* 0x000ee20000100800 */
[----:B------:R-:W-:Y:S02]  /*8660*/  FMUL.FTZ R26, R26, c[0x0][0x320] ;  /* 0x0000c8001a1a7a20 */ /* 0x000fe40000410000 */
[----:B------:R-:W-:Y:S01]  /*8670*/  FMUL.FTZ R27, R27, c[0x0][0x320] ;  /* 0x0000c8001b1b7a20 */ /* 0x000fe20000410000 */
[----:B------:R4:W2:Y:S01]  /*8680*/  MUFU.TANH R141, R22 ;  /* 0x00000016008d7308 */ /* 0x0008a20000002400 */
[----:B------:R-:W-:Y:S04]  /*8690*/  HMMA.16816.F32.BF16 R48, R216, R10, R48 ;  /* 0x0000000ad830723c */ /* 0x000fe80000041830 */
[----:B-1----:R-:W-:Y:S01]  /*86a0*/  @P1 IADD3 R2, P2, R2, UR23, RZ ;  /* 0x0000001702021c10 */ /* 0x002fe2000ff5e0ff */
[----:B------:R-:W-:Y:S02]  /*86b0*/  FMUL.FTZ R28, R28, c[0x0][0x320] ;  /* 0x0000c8001c1c7a20 */ /* 0x000fe40000410000 */
[----:B------:R-:W-:Y:S01]  /*86c0*/  FMUL.FTZ R29, R29, c[0x0][0x320] ;  /* 0x0000c8001d1d7a20 */ /* 0x000fe20000410000 */
[----:B------:R-:W-:Y:S01]  /*86d0*/  @P1 IADD3.X R3, R3, UR24, RZ, P2, !PT ;  /* 0x0000001803031c10 */ /* 0x000fe200097fe4ff */
[----:B------:R1:W1:Y:S03]  /*86e0*/  MUFU.TANH R197, R24 ;  /* 0x0000001800c57308 */ /* 0x0002660000002400 */
[----:B------:R-:W-:Y:S01]  /*86f0*/  FMUL.FTZ R15, R17, c[0x0][0x320] ;  /* 0x0000c800110f7a20 */ /* 0x000fe20000410000 */
[----:B------:R2:W-:Y:S01]  /*8700*/  @P1 LDGSTS.E.BYPASS.LTC128B.128 [R243+0x5880], [R2.64], !P4 ;  /* 0x0588000002f31fae */ /* 0x0005e2000e101d54 */
[----:B------:R-:W-:Y:S02]  /*8710*/  FMUL.FTZ R30, R30, c[0x0][0x320] ;  /* 0x0000c8001e1e7a20 */ /* 0x000fe40000410000 */
[----:B------:R-:W-:Y:S02]  /*8720*/  FMUL.FTZ R31, R31, c[0x0][0x320] ;  /* 0x0000c8001f1f7a20 */ /* 0x000fe40000410000 */
[----:B----4-:R-:W-:Y:S01]  /*8730*/  FMUL.FTZ R21, R33, c[0x0][0x320] ;  /* 0x0000c80021157a20 */ /* 0x010fe20000410000 */
[----:B------:R4:W2:Y:S01]  /*8740*/  MUFU.TANH R143, R25 ;  /* 0x00000019008f7308 */ /* 0x0008a20000002400 */
[----:B------:R-:W-:Y:S01]  /*8750*/  FMUL.FTZ R19, R36, c[0x0][0x320] ;  /* 0x0000c80024137a20 */ /* 0x000fe20000410000 */
[----:B------:R2:W-:Y:S01]  /*8760*/  @P1 LDGSTS.E.BYPASS.LTC128B.128 [R243+0x7080], [R2.64+0x80], !P3 ;  /* 0x0708008002f31fae */ /* 0x0005e2000d901d54 */
[----:B------:R-:W-:Y:S02]  /*8770*/  FMUL.FTZ R14, R37, c[0x0][0x320] ;  /* 0x0000c800250e7a20 */ /* 0x000fe40000410000 */
[----:B------:R-:W-:Y:S02]  /*8780*/  FMUL.FTZ R22, R39, c[0x0][0x320] ;  /* 0x0000c80027167a20 */ /* 0x000fe40000410000 */
        /* <DEDUP_REMOVED lines=8> */
[----:B------:R1:W1:Y:S01]  /*8810*/  MUFU.TANH R213, R27 ;  /* 0x0000001b00d57308 */ /* 0x0002620000002400 */
[----:B------:R-:W-:Y:S02]  /*8820*/  FMUL.FTZ R9, R49, c[0x0][0x320] ;  /* 0x0000c80031097a20 */ /* 0x000fe40000410000 */
[----:B------:R-:W-:Y:S02]  /*8830*/  FMUL.FTZ R18, R50, c[0x0][0x320] ;  /* 0x0000c80032127a20 */ /* 0x000fe40000410000 */
[----:B----4-:R-:W-:Y:S02]  /*8840*/  FMUL.FTZ R25, R44, c[0x0][0x320] ;  /* 0x0000c8002c197a20 */ /* 0x010fe40000410000 */
[----:B------:R-:W-:Y:S03]  /*8850*/  FMUL.FTZ R13, R51, c[0x0][0x320] ;  /* 0x0000c800330d7a20 */ /* 0x000fe60000410000 */
[----:B------:R4:W2:Y:S01]  /*8860*/  MUFU.TANH R137, R28 ;  /* 0x0000001c00897308 */ /* 0x0008a20000002400 */
[----:B------:R-:W-:Y:S09]  /*8870*/  FMUL.FTZ R26, R41, c[0x0][0x320] ;  /* 0x0000c800291a7a20 */ /* 0x000ff20000410000 */
[----:B------:R4:W2:Y:S01]  /*8880*/  MUFU.TANH R136, R29 ;  /* 0x0000001d00887308 */ /* 0x0008a20000002400 */
[----:B-1----:R-:W-:Y:S09]  /*8890*/  FMUL.FTZ R27, R35, c[0x0][0x320] ;  /* 0x0000c800231b7a20 */ /* 0x002ff20000410000 */
[----:B------:R1:W1:Y:S01]  /*88a0*/  MUFU.TANH R202, R12 ;  /* 0x0000000c00ca7308 */ /* 0x0002620000002400 */
[----:B----4-:R-:W-:Y:S09]  /*88b0*/  FMUL.FTZ R28, R34, c[0x0][0x320] ;  /* 0x0000c800221c7a20 */ /* 0x010ff20000410000 */
[----:B------:R-:W4:Y:S01]  /*88c0*/  MUFU.TANH R16, R16 ;  /* 0x0000001000107308 */ /* 0x000f220000002400 */
[----:B------:R-:W-:Y:S09]  /*88d0*/  FMUL.FTZ R29, R40, c[0x0][0x320] ;  /* 0x0000c800281d7a20 */ /* 0x000ff20000410000 */
        /* <DEDUP_REMOVED lines=18> */
[----:B------:R-:W-:Y:S01]  /*8a00*/  @P1 IADD3 R6, P0, R2, UR23, RZ ;  /* 0x0000001702061c10 */ /* 0x000fe2000ff1e0ff */
[----:B------:R-:W-:Y:S06]  /*8a10*/  UIMAD UR23, UR13, -0x30, URZ ;  /* 0xffffffd00d1778a4 */ /* 0x000fec000f8e023f */
[----:B------:R-:W2:Y:S01]  /*8a20*/  MUFU.TANH R46, R46 ;  /* 0x0000002e002e7308 */ /* 0x000ea20000002400 */
[----:B------:R-:W-:Y:S01]  /*8a30*/  @P1 IADD3.X R7, R3, UR24, RZ, P0, !PT ;  /* 0x0000001803071c10 */ /* 0x000fe200087fe4ff */
[----:B------:R-:W1:Y:S01]  /*8a40*/  SHFL.IDX PT, R8, R4, RZ, 0x1c1f ;  /* 0x001c1fff04087589 */ /* 0x000e6200000e0000 */
[----:B------:R-:W-:Y:S02]  /*8a50*/  PLOP3.LUT P0, PT, PT, PT, UP1, 0x40, 0x0 ;  /* 0x000000000000781c */ /* 0x000fe40003f0e818 */
[----:B------:R-:W-:Y:S05]  /*8a60*/  MOV R0, UR23 ;  /* 0x0000001700007c02 */ /* 0x000fea0008000f00 */
[----:B------:R-:W1:Y:S01]  /*8a70*/  MUFU.TANH R47, R47 ;  /* 0x0000002f002f7308 */ /* 0x000e620000002400 */
[----:B------:R1:W-:Y:S08]  /*8a80*/  @P1 LDGSTS.E.BYPASS.LTC128B.128 [R243+0x6080], [R6.64], !P4 ;  /* 0x0608000006f31fae */ /* 0x0003f0000e101d54 */
[----:B------:R1:W-:Y:S01]  /*8a90*/  @P1 LDGSTS.E.BYPASS.LTC128B.128 [R243+0x7880], [R6.64+0x80], !P3 ;  /* 0x0788008006f31fae */ /* 0x0003e2000d901d54 */
[----:B------:R-:W1:Y:S07]  /*8aa0*/  MUFU.TANH R10, R10 ;  /* 0x0000000a000a7308 */ /* 0x000e6e0000002400 */
[----:B------:R-:W0:Y:S03]  /*8ab0*/  LDGDEPBAR ;  /* 0x00000000000079af */ /* 0x000e260000000000 */
[----:B------:R-:W2:Y:S01]  /*8ac0*/  MUFU.TANH R9, R9 ;  /* 0x0000000900097308 */ /* 0x000ea20000002400 */
[----:B---3--:R-:W-:Y:S09]  /*8ad0*/  IADD3 R0, -R32, 0x1, R0 ;  /* 0x0000000120007810 */ /* 0x008ff20007ffe100 */
[----:B------:R-:W3:Y:S01]  /*8ae0*/  MUFU.TANH R18, R18 ;  /* 0x0000001200127308 */ /* 0x000ee20000002400 */
[----:B-1----:R-:W-:Y:S09]  /*8af0*/  MOV R6, UR15 ;  /* 0x0000000f00067c02 */ /* 0x002ff20008000f00 */
[----:B------:R-:W1:Y:S01]  /*8b00*/  MUFU.TANH R13, R13 ;  /* 0x0000000d000d7308 */ /* 0x000e620000002400 */
[----:B------:R-:W-:Y:S04]  /*8b10*/  IADD3 R6, -R6, UR9, R0 ;  /* 0x0000000906067c10 */ /* 0x000fe8000fffe100 */
[C---:B------:R-:W-:Y:S02]  /*8b20*/  IADD3 R5, R6.reuse, c[0x0][0x328], RZ ;  /* 0x0000ca0006057a10 */ /* 0x040fe40007ffe0ff */
[----:B------:R-:W-:Y:S02]  /*8b30*/  IADD3 R6, R6, UR14, RZ ;  /* 0x0000000e06067c10 */ /* 0x000fe4000fffe0ff */
[----:B------:R-:W-:Y:S02]  /*8b40*/  IADD3 R2, R5, R8, RZ ;  /* 0x0000000805027210 */ /* 0x000fe40007ffe0ff */
[----:B------:R-:W-:Y:S01]  /*8b50*/  IADD3 R0, R8, R6, RZ ;  /* 0x0000000608007210 */ /* 0x000fe20007ffe0ff */
[----:B------:R-:W-:-:S05]  /*8b60*/  @P0 BRA `(.L_x_1027) ;  /* 0x0000019000000947 */ /* 0x000fca0003800000 */
[----:B--2-4-:R-:W-:Y:S01]  /*8b70*/  IMAD.U32 R3, RZ, RZ, UR15 ;  /* 0x0000000fff037e24 */ /* 0x014fe2000f8e00ff */
[----:B------:R-:W-:Y:S04]  /*8b80*/  BSSY B0, `(.L_x_1028) ;  /* 0x0000012000007945 */ /* 0x000fe80003800000 */
[----:B------:R-:W-:Y:S04]  /*8b90*/  IADD3 R3, -R3, UR9, R8 ;  /* 0x0000000903037c10 */ /* 0x000fe8000fffe108 */
        /* <DEDUP_REMOVED lines=11> */
.L_x_1029:
[----:B------:R-:W-:Y:S04]  /*8c50*/  MOV R7, c[0x0][0x32c] ;  /* 0x0000cb0000077a02 */ /* 0x000fe80000000f00 */
[----:B------:R-:W-:Y:S11]  /*8c60*/  ISETP.NE.AND P0, PT, R7, 0x1, PT ;  /* 0x000000010700780c */ /* 0x000ff60003f05270 */
[----:B------:R-:W-:Y:S02]  /*8c70*/  @!UPT UIADD3 URZ, URZ, URZ, URZ ;  /* 0x0000003f3f3ff290 */ /* 0x000fe4000fffe03f */
[----:B------:R-:W-:Y:S05]  /*8c80*/  @P0 IMAD.HI.U32 R7, R3, c[0x0][0x330], RZ ;  /* 0x0000cc0003070a27 */ /* 0x000fea00078e00ff */
[----:B------:R-:W-:Y:S02]  /*8c90*/  @P0 SHF.R.U32.HI R3, RZ, c[0x0][0x334], R7 ;  /* 0x0000cd00ff030a19 */ /* 0x000fe40000011607 */
.L_x_1030:
[----:B------:R-:W-:Y:S05]  /*8ca0*/  BSYNC B0 ;  /* 0x0000000000007941 */ /* 0x000fea0003800000 */
.L_x_1028:
[----:B------:R-:W-:Y:S05]  /*8cb0*/  IADD3 R7, -R32, UR23, RZ ;  /* 0x0000001720077c10 */ /* 0x000fea000fffe1ff */
[----:B------:R-:W-:Y:S05]  /*8cc0*/  IMAD R3, R3, c[0x0][0x32c], R7 ;  /* 0x0000cb0003037a24 */ /* 0x000fea00078e0207 */
[----:B------:R-:W-:Y:S02]  /*8cd0*/  IADD3 R7, R3, c[0x0][0x32c], RZ ;  /* 0x0000cb0003077a10 */ /* 0x000fe40007ffe0ff */
[----:B------:R-:W-:Y:S02]  /*8ce0*/  IMNMX R0, R0, R3, !PT ;  /* 0x0000000300007217 */ /* 0x000fe40007800200 */
[----:B------:R-:W-:Y:S02]  /*8cf0*/  IMNMX R2, R2, R7, PT ;  /* 0x0000000702027217 */ /* 0x000fe40003800200 */
.L_x_1027:
[----:B--2-4-:R-:W-:Y:S01]  /*8d00*/  UISETP.GE.AND UP2, UPT, UR23, 0x9, UPT ;  /* 0x000000091700788c */ /* 0x014fe2000bf46270 */
[----:B------:R-:W2:Y:S01]  /*8d10*/  SHFL.IDX PT, R3, R4, 0x1, 0x1c1f ;  /* 0x003c1f0004037f89 */ /* 0x000ea200000e0000 */
[----:B------:R-:W-:Y:S02]  /*8d20*/  UISETP.GE.AND UP0, UPT, UR23, 0x1, UPT ;  /* 0x000000011700788c */ /* 0x000fe4000bf06270 */
[----:B------:R-:W-:Y:S02]  /*8d30*/  UISETP.GE.AND UP3, UPT, UR23, 0x2, UPT ;  /* 0x000000021700788c */ /* 0x000fe4000bf66270 */
[----:B------:R-:W-:Y:S01]  /*8d40*/  PLOP3.LUT P0, PT, PT, PT, UP2, 0x40, 0x0 ;  /* 0x000000000000781c */ /* 0x000fe20003f0e828 */
[----:B------:R-:W-:Y:S01]  /*8d50*/  UISETP.GE.AND UP4, UPT, UR23, 0x1a, UPT ;  /* 0x0000001a1700788c */ /* 0x000fe2000bf86270 */
[----:B------:R-:W-:Y:S01]  /*8d60*/  PLOP3.LUT P2, PT, PT, PT, UP0, 0x40, 0x0 ;  /* 0x000000000000781c */ /* 0x000fe20003f4e808 */
[----:B------:R-:W-:Y:S01]  /*8d70*/  UISETP.GE.AND UP1, UPT, UR23, 0xa, UPT ;  /* 0x0000000a1700788c */ /* 0x000fe2000bf26270 */
[----:B------:R-:W-:Y:S01]  /*8d80*/  PLOP3.LUT P1, PT, PT, PT, UP3, 0x40, 0x0 ;  /* 0x000000000000781c */ /* 0x000fe20003f2e838 */
[----:B------:R-:W-:Y:S01]  /*8d90*/  UP2UR UR28, UPR, URZ, 0x1 ;  /* 0x000000013f1c7883 */ /* 0x000fe20008000000 */
[C---:B------:R-:W-:Y:S01]  /*8da0*/  ISETP.GT.AND P0, PT, R0.reuse, 0x8, P0 ;  /* 0x000000080000780c */ /* 0x040fe20000704270 */
[----:B------:R-:W-:Y:S01]  /*8db0*/  UISETP.GE.AND UP0, UPT, UR23, 0x11, UPT ;  /* 0x000000111700788c */ /* 0x000fe2000bf06270 */
[C---:B------:R-:W-:Y:S01]  /*8dc0*/  ISETP.GT.AND P2, PT, R0.reuse, RZ, P2 ;  /* 0x000000ff0000720c */ /* 0x040fe20001744270 */
[----:B------:R-:W-:Y:S01]  /*8dd0*/  UISETP.GE.AND UP6, UPT, UR23, 0x12, UPT ;  /* 0x000000121700788c */ /* 0x000fe2000bfc6270 */
[----:B------:R-:W-:Y:S01]  /*8de0*/  ISETP.GT.AND P1, PT, R0, 0x1, P1 ;  /* 0x000000010000780c */ /* 0x000fe20000f24270 */
[----:B------:R-:W-:Y:S01]  /*8df0*/  UISETP.GE.AND UP5, UPT, UR23, 0x19, UPT ;  /* 0x000000191700788c */ /* 0x000fe2000bfa6270 */
[C---:B------:R-:W-:Y:S01]  /*8e00*/  ISETP.LT.OR P0, PT, R2.reuse, 0x9, P0 ;  /* 0x000000090200780c */ /* 0x040fe20000701670 */
[----:B------:R-:W-:Y:S01]  /*8e10*/  UP2UR UR29, UPR, URZ, 0x40 ;  /* 0x000000403f1d7883 */ /* 0x000fe20008000000 */
[C---:B------:R-:W-:Y:S01]  /*8e20*/  ISETP.LT.OR P2, PT, R2.reuse, 0x1, P2 ;  /* 0x000000010200780c */ /* 0x040fe20001741670 */
[----:B------:R-:W-:Y:S01]  /*8e30*/  UP2UR UR27, UPR, URZ, 0x8 ;  /* 0x000000083f1b7883 */ /* 0x000fe20008000000 */
[----:B------:R-:W-:Y:S01]  /*8e40*/  ISETP.LT.OR P1, PT, R2, 0x2, P1 ;  /* 0x000000020200780c */ /* 0x000fe20000f21670 */
        /* <DEDUP_REMOVED lines=9> */
[----:B------:R-:W-:Y:S01]  /*8ee0*/  FSEL R12, R199, -INF , !P2 ;  /* 0xff800000c70c7808 */ /* 0x000fe20005000000 */
[----:B------:R-:W-:Y:S01]  /*8ef0*/  UISETP.GE.AND UP1, UPT, UR23, 0x29, UPT ;  /* 0x000000291700788c */ /* 0x000fe2000bf26270 */
[----:B------:R-:W-:Y:S01]  /*8f00*/  PLOP3.LUT P2, PT, PT, PT, UP6, 0x40, 0x0 ;  /* 0x000000000000781c */ /* 0x000fe20003f4e868 */
[----:B------:R-:W-:Y:S01]  /*8f10*/  UISETP.NE.AND UP6, UPT, UR16, URZ, UPT ;  /* 0x0000003f1000728c */ /* 0x000fe2000bfc5270 */
[----:B------:R-:W-:Y:S01]  /*8f20*/  FSEL R17, R198, -INF , !P1 ;  /* 0xff800000c6117808 */ /* 0x000fe20004800000 */
[----:B------:R-:W-:Y:S01]  /*8f30*/  UISETP.GE.AND UP0, UPT, UR23, 0x2a, UPT ;  /* 0x0000002a1700788c */ /* 0x000fe2000bf06270 */
[----:B------:R-:W-:Y:S02]  /*8f40*/  PLOP3.LUT P1, PT, PT, PT, UP5, 0x40, 0x0 ;  /* 0x000000000000781c */ /* 0x000fe40003f2e858 */
[C---:B------:R-:W-:Y:S02]  /*8f50*/  ISETP.GT.AND P0, PT, R0.reuse, 0x19, P0 ;  /* 0x000000190000780c */ /* 0x040fe40000704270 */
[C---:B------:R-:W-:Y:S02]  /*8f60*/  ISETP.GT.AND P6, PT, R0.reuse, 0x9, P6 ;  /* 0x000000090000780c */ /* 0x040fe400037c4270 */
[C---:B------:R-:W-:Y:S02]  /*8f70*/  ISETP.GT.AND P5, PT, R0.reuse, 0x10, P5 ;  /* 0x000000100000780c */ /* 0x040fe40002fa4270 */
[C---:B------:R-:W-:Y:S02]  /*8f80*/  ISETP.GT.AND P2, PT, R0.reuse, 0x11, P2 ;  /* 0x000000110000780c */ /* 0x040fe40001744270 */
[----:B------:R-:W-:Y:S02]  /*8f90*/  ISETP.GT.AND P1, PT, R0, 0x18, P1 ;  /* 0x000000180000780c */ /* 0x000fe40000f24270 */
[C---:B------:R-:W-:Y:S02]  /*8fa0*/  ISETP.LT.OR P0, PT, R2.reuse, 0x1a, P0 ;  /* 0x0000001a0200780c */ /* 0x040fe40000701670 */
[C---:B------:R-:W-:Y:S02]  /*8fb0*/  ISETP.LT.OR P6, PT, R2.reuse, 0xa, P6 ;  /* 0x0000000a0200780c */ /* 0x040fe400037c1670 */
[C---:B------:R-:W-:Y:S02]  /*8fc0*/  ISETP.LT.OR P5, PT, R2.reuse, 0x11, P5 ;  /* 0x000000110200780c */ /* 0x040fe40002fa1670 */
[C---:B------:R-:W-:Y:S02]  /*8fd0*/  ISETP.LT.OR P2, PT, R2.reuse, 0x12, P2 ;  /* 0x000000120200780c */ /* 0x040fe40001741670 */
[----:B------:R-:W-:Y:S02]  /*8fe0*/  ISETP.LT.OR P1, PT, R2, 0x19, P1 ;  /* 0x000000190200780c */ /* 0x000fe40000f21670 */
[----:B------:R-:W-:Y:S02]  /*8ff0*/  FSEL R206, R21, -INF , !P0 ;  /* 0xff80000015ce7808 */ /* 0x000fe40004000000 */
[----:B------:R-:W-:Y:S01]  /*9000*/  PLOP3.LUT P0, PT, PT, PT, UP6, 0x40, 0x0 ;  /* 0x000000000000781c */ /* 0x000fe20003f0e868 */
[----:B------:R-:W-:Y:S01]  /*9010*/  UISETP.NE.AND UP6, UPT, UR29, URZ, UPT ;  /* 0x0000003f1d00728c */ /* 0x000fe2000bfc5270 */
[----:B------:R-:W-:Y:S02]  /*9020*/  FSEL R15, R15, -INF , !P6 ;  /* 0xff8000000f0f7808 */ /* 0x000fe40007000000 */
[----:B------:R-:W-:Y:S02]  /*9030*/  PLOP3.LUT P6, PT, PT, PT, UP3, 0x40, 0x0 ;  /* 0x000000000000781c */ /* 0x000fe40003fce838 */
[----:B------:R-:W-:Y:S02]  /*9040*/  FSEL R198, R135, -INF , !P5 ;  /* 0xff80000087c67808 */ /* 0x000fe40006800000 */
[----:B------:R-:W-:Y:S02]  /*9050*/  PLOP3.LUT P5, PT, PT, PT, UP2, 0x40, 0x0 ;  /* 0x000000000000781c */ /* 0x000fe40003fae828 */
[----:B------:R-:W-:Y:S02]  /*9060*/  FSEL R199, R133, -INF , !P2 ;  /* 0xff80000085c77808 */ /* 0x000fe40005000000 */
[----:B------:R-:W-:Y:S02]  /*9070*/  PLOP3.LUT P2, PT, PT, PT, UP1, 0x40, 0x0 ;  /* 0x000000000000781c */ /* 0x000fe40003f4e818 */
[----:B------:R-:W-:Y:S02]  /*9080*/  FSEL R203, R23, -INF , !P1 ;  /* 0xff80000017cb7808 */ /* 0x000fe40004800000 */
[----:B------:R-:W-:Y:S02]  /*9090*/  PLOP3.LUT P1, PT, PT, PT, UP0, 0x40, 0x0 ;  /* 0x000000000000781c */ /* 0x000fe40003f2e808 */
[C---:B------:R-:W-:Y:S02]  /*90a0*/  ISETP.GT.AND P6, PT, R0.reuse, 0x20, P6 ;  /* 0x000000200000780c */ /* 0x040fe400037c4270 */
[C---:B------:R-:W-:Y:S02]  /*90b0*/  ISETP.GT.AND P5, PT, R0.reuse, 0x21, P5 ;  /* 0x000000210000780c */ /* 0x040fe40002fa4270 */
[C---:B------:R-:W-:Y:S02]  /*90c0*/  ISETP.GT.AND P2, PT, R0.reuse, 0x28, P2 ;  /* 0x000000280000780c */ /* 0x040fe40001744270 */
[----:B------:R-:W-:Y:S01]  /*90d0*/  ISETP.GT.AND P1, PT, R0, 0x29, P1 ;  /* 0x000000290000780c */ /* 0x000fe20000f24270 */
[--C-:B--2---:R-:W-:Y:S01]  /*90e0*/  IMAD.IADD R0, R6, 0x1, R3.reuse ;  /* 0x0000000106007824 */ /* 0x104fe200078e0203 */
[C---:B------:R-:W-:Y:S02]  /*90f0*/  ISETP.LT.OR P6, PT, R2.reuse, 0x21, P6 ;  /* 0x000000210200780c */ /* 0x040fe400037c1670 */
[C---:B------:R-:W-:Y:S02]  /*9100*/  ISETP.LT.OR P5, PT, R2.reuse, 0x22, P5 ;  /* 0x000000220200780c */ /* 0x040fe40002fa1670 */
[C---:B------:R-:W-:Y:S02]  /*9110*/  ISETP.LT.OR P2, PT, R2.reuse, 0x29, P2 ;  /* 0x000000290200780c */ /* 0x040fe40001741670 */
[----:B------:R-:W-:Y:S01]  /*9120*/  ISETP.LT.OR P1, PT, R2, 0x2a, P1 ;  /* 0x0000002a0200780c */ /* 0x000fe20000f21670 */
[----:B------:R-:W-:Y:S01]  /*9130*/  IMAD.IADD R2, R5, 0x1, R3 ;  /* 0x0000000105027824 */ /* 0x000fe200078e0203 */
[----:B------:R-:W-:Y:S02]  /*9140*/  FSEL R242, R19, -INF , !P6 ;  /* 0xff80000013f27808 */ /* 0x000fe40007000000 */
[----:B------:R-:W-:Y:S02]  /*9150*/  FSEL R245, R14, -INF , !P5 ;  /* 0xff8000000ef57808 */ /* 0x000fe40006800000 */
[----:B------:R-:W-:Y:S02]  /*9160*/  FSEL R250, R10, -INF , !P2 ;  /* 0xff8000000afa7808 */ /* 0x000fe40005000000 */
[----:B------:R-:W-:Y:S01]  /*9170*/  FSEL R251, R9, -INF , !P1 ;  /* 0xff80000009fb7808 */ /* 0x000fe20004800000 */
[----:B------:R-:W-:-:S05]  /*9180*/  @P0 BRA `(.L_x_1031) ;  /* 0x0000019000000947 */ /* 0x000fca0003800000 */
[----:B------:R-:W-:Y:S01]  /*9190*/  IMAD.U32 R7, RZ, RZ, UR15 ;  /* 0x0000000fff077e24 */ /* 0x000fe2000f8e00ff */
        /* <DEDUP_REMOVED lines=13> */
.L_x_1033:
[----:B------:R-:W-:Y:S04]  /*9270*/  MOV R7, c[0x0][0x32c] ;  /* 0x0000cb0000077a02 */ /* 0x000fe80000000f00 */
[----:B------:R-:W-:Y:S11]  /*9280*/  ISETP.NE.AND P0, PT, R7, 0x1, PT ;  /* 0x000000010700780c */ /* 0x000ff60003f05270 */
[----:B------:R-:W-:Y:S02]  /*9290*/  @!UPT UIADD3 URZ, URZ, URZ, URZ ;  /* 0x0000003f3f3ff290 */ /* 0x000fe4000fffe03f */
[----:B------:R-:W-:Y:S05]  /*92a0*/  @P0 IMAD.HI.U32 R7, R3, c[0x0][0x330], RZ ;  /* 0x0000cc0003070a27 */ /* 0x000fea00078e00ff */
[----:B------:R-:W-:Y:S02]  /*92b0*/  @P0 SHF.R.U32.HI R3, RZ, c[0x0][0x334], R7 ;  /* 0x0000cd00ff030a19 */ /* 0x000fe40000011607 */
.L_x_1034:
[----:B------:R-:W-:Y:S05]  /*92c0*/  BSYNC B0 ;  /* 0x0000000000007941 */ /* 0x000fea0003800000 */
.L_x_1032:
[----:B------:R-:W-:Y:S05]  /*92d0*/  IADD3 R7, -R32, UR23, RZ ;  /* 0x0000001720077c10 */ /* 0x000fea000fffe1ff */
[----:B------:R-:W-:Y:S05]  /*92e0*/  IMAD R3, R3, c[0x0][0x32c], R7 ;  /* 0x0000cb0003037a24 */ /* 0x000fea00078e0207 */
[----:B------:R-:W-:Y:S02]  /*92f0*/  IADD3 R7, R3, c[0x0][0x32c], RZ ;  /* 0x0000cb0003077a10 */ /* 0x000fe40007ffe0ff */
[----:B------:R-:W-:Y:S02]  /*9300*/  IMNMX R0, R0, R3, !PT ;  /* 0x0000000300007217 */ /* 0x000fe40007800200 */
[----:B------:R-:W-:Y:S02]  /*9310*/  IMNMX R2, R2, R7, PT ;  /* 0x0000000702027217 */ /* 0x000fe40003800200 */
.L_x_1031:
[----:B------:R-:W-:Y:S01]  /*9320*/  UP2UR UR31, UPR, URZ, 0x4 ;  /* 0x000000043f1f7883 */ /* 0x000fe20008000000 */
[----:B------:R-:W2:Y:S01]  /*9330*/  SHFL.IDX PT, R3, R4, 0x2, 0x1c1f ;  /* 0x005c1f0004037f89 */ /* 0x000ea200000e0000 */
[----:B------:R-:W-:Y:S02]  /*9340*/  UISETP.NE.AND UP2, UPT, UR26, URZ, UPT ;  /* 0x0000003f1a00728c */ /* 0x000fe4000bf45270 */
[----:B------:R-:W-:Y:S02]  /*9350*/  UP2UR UR33, UPR, URZ, 0x10 ;  /* 0x000000103f217883 */ /* 0x000fe40008000000 */
[----:B------:R-:W-:Y:S02]  /*9360*/  UISETP.NE.AND UP4, UPT, UR28, URZ, UPT ;  /* 0x0000003f1c00728c */ /* 0x000fe4000bf85270 */
[----:B------:R-:W-:Y:S01]  /*9370*/  PLOP3.LUT P0, PT, PT, PT, UP2, 0x40, 0x0 ;  /* 0x000000000000781c */ /* 0x000fe20003f0e828 */
[----:B------:R-:W-:Y:S02]  /*9380*/  UP2UR UR32, UPR, URZ, 0x8 ;  /* 0x000000083f207883 */ /* 0x000fe40008000000 */
[----:B------:R-:W-:Y:S01]  /*9390*/  UISETP.NE.AND UP3, UPT, UR27, URZ, UPT ;  /* 0x0000003f1b00728c */ /* 0x000fe2000bf65270 */
[----:B------:R-:W-:Y:S01]  /*93a0*/  PLOP3.LUT P2, PT, PT, PT, UP4, 0x40, 0x0 ;  /* 0x000000000000781c */ /* 0x000fe20003f4e848 */
[----:B------:R-:W-:Y:S01]  /*93b0*/  UISETP.NE.AND UP4, UPT, UR33, URZ, UPT ;  /* 0x0000003f2100728c */ /* 0x000fe2000bf85270 */
[C---:B------:R-:W-:Y:S01]  /*93c0*/  ISETP.GT.AND P0, PT, R0.reuse, 0x8, P0 ;  /* 0x000000080000780c */ /* 0x040fe20000704270 */
[----:B------:R-:W-:Y:S01]  /*93d0*/  UP2UR UR30, UPR, URZ, 0x2 ;  /* 0x000000023f1e7883 */ /* 0x000fe20008000000 */
[----:B------:R-:W-:Y:S01]  /*93e0*/  ISETP.GT.AND P2, PT, R0, RZ, P2 ;  /* 0x000000ff0000720c */ /* 0x000fe20001744270 */
[----:B------:R-:W-:Y:S01]  /*93f0*/  UISETP.NE.AND UP1, UPT, UR25, URZ, UPT ;  /* 0x0000003f1900728c */ /* 0x000fe2000bf25270 */
[----:B------:R-:W-:Y:S01]  /*9400*/  PLOP3.LUT P1, PT, PT, PT, UP3, 0x40, 0x0 ;  /* 0x000000000000781c */ /* 0x000fe20003f2e838 */
[----:B------:R-:W-:Y:S01]  /*9410*/  UP2UR UR29, UPR, URZ, 0x1 ;  /* 0x000000013f1d7883 */ /* 0x000fe20008000000 */
[----:B------:R-:W-:Y:S01]  /*9420*/  ISETP.LT.OR P0, PT, R2, 0x9, P0 ;  /* 0x000000090200780c */ /* 0x000fe20000701670 */
[----:B------:R-:W-:Y:S01]  /*9430*/  UISETP.NE.AND UP0, UPT, UR24, URZ, UPT ;  /* 0x0000003f1800728c */ /* 0x000fe2000bf05270 */
[----:B------:R-:W-:Y:S01]  /*9440*/  ISETP.GT.AND P1, PT, R0, 0x1, P1 ;  /* 0x000000010000780c */ /* 0x000fe20000f24270 */
[----:B------:R-:W-:Y:S01]  /*9450*/  UISETP.NE.AND UP3, UPT, UR32, URZ, UPT ;  /* 0x0000003f2000728c */ /* 0x000fe2000bf65270 */
[C---:B------:R-:W-:Y:S01]  /*9460*/  ISETP.LT.OR P2, PT, R2.reuse, 0x1, P2 ;  /* 0x000000010200780c */ /* 0x040fe20001741670 */
[----:B------:R-:W-:Y:S01]  /*9470*/  UISETP.NE.AND UP2, UPT, UR31, URZ, UPT ;  /* 0x0000003f1f00728c */ /* 0x000fe2000bf45270 */
[----:B------:R-:W-:Y:S02]  /*9480*/  ISETP.LT.OR P1, PT, R2, 0x2, P1 ;  /* 0x000000020200780c */ /* 0x000fe40000f21670 */
[----:B------:R-:W-:Y:S02]  /*9490*/  FSEL R14, R142, -INF , !P0 ;  /* 0xff8000008e0e7808 */ /* 0x000fe40004000000 */
[----:B------:R-:W-:Y:S02]  /*94a0*/  PLOP3.LUT P0, PT, PT, PT, UP4, 0x40, 0x0 ;  /* 0x000000000000781c */ /* 0x000fe40003f0e848 */
[----:B------:R-:W-:Y:S01]  /*94b0*/  PLOP3.LUT P6, PT, PT, PT, UP1, 0x40, 0x0 ;  /* 0x000000000000781c */ /* 0x000fe20003fce818 */
[----:B------:R-:W-:Y:S01]  /*94c0*/  UISETP.NE.AND UP1, UPT, UR30, URZ, UPT ;  /* 0x0000003f1e00728c */ /* 0x000fe2000bf25270 */
[----:B------:R-:W-:Y:S01]  /*94d0*/  PLOP3.LUT P5, PT, PT, PT, UP0, 0x40, 0x0 ;  /* 0x000000000000781c */ /* 0x000fe20003fae808 */
[----:B------:R-:W-:Y:S01]  /*94e0*/  UISETP.NE.AND UP0, UPT, UR29, URZ, UPT ;  /* 0x0000003f1d00728c */ /* 0x000fe2000bf05270 */
[----:B------:R-:W-:Y:S01]  /*94f0*/  FSEL R8, R204, -INF , !P2 ;  /* 0xff800000cc087808 */ /* 0x000fe20005000000 */
[----:B------:R-:W-:Y:S01]  /*9500*/  UP2UR UR29, UPR, URZ, 0x40 ;  /* 0x000000403f1d7883 */ /* 0x000fe20008000000 */
[----:B------:R-:W-:Y:S01]  /*9510*/  PLOP3.LUT P2, PT, PT, PT, UP6, 0x40, 0x0 ;  /* 0x000000000000781c */ /* 0x000fe20003f4e868 */
[----:B------:R-:W-:Y:S01]  /*9520*/  UISETP.NE.AND UP6, UPT, UR16, URZ, UPT ;  /* 0x0000003f1000728c */ /* 0x000fe2000bfc5270 */
[----:B------:R-:W-:Y:S02]  /*9530*/  FSEL R11, R200, -INF , !P1 ;  /* 0xff800000c80b7808 */ /* 0x000fe40004800000 */
        /* <DEDUP_REMOVED lines=34> */
[----:B---3--:R-:W-:Y:S02]  /*9760*/  FSEL R247, R18, -INF , !P2 ;  /* 0xff80000012f77808 */ /* 0x008fe40005000000 */
[----:B-1----:R-:W-:Y:S01]  /*9770*/  FSEL R249, R13, -INF , !P1 ;  /* 0xff8000000df97808 */ /* 0x002fe20004800000 */
        /* <DEDUP_REMOVED lines=15> */
.L_x_1037:
[----:B------:R-:W-:Y:S04]  /*9870*/  MOV R7, c[0x0][0x32c] ;  /* 0x0000cb0000077a02 */ /* 0x000fe80000000f00 */
[----:B------:R-:W-:Y:S11]  /*9880*/  ISETP.NE.AND P0, PT, R7, 0x1, PT ;  /* 0x000000010700780c */ /* 0x000ff60003f05270 */
[----:B------:R-:W-:Y:S02]  /*9890*/  @!UPT UIADD3 URZ, URZ, URZ, URZ ;  /* 0x0000003f3f3ff290 */ /* 0x000fe4000fffe03f */
[----:B------:R-:W-:Y:S05]  /*98a0*/  @P0 IMAD.HI.U32 R7, R3, c[0x0][0x330], RZ ;  /* 0x0000cc0003070a27 */ /* 0x000fea00078e00ff */
[----:B------:R-:W-:Y:S02]  /*98b0*/  @P0 SHF.R.U32.HI R3, RZ, c[0x0][0x334], R7 ;  /* 0x0000cd00ff030a19 */ /* 0x000fe40000011607 */
.L_x_1038:
[----:B------:R-:W-:Y:S05]  /*98c0*/  BSYNC B0 ;  /* 0x0000000000007941 */ /* 0x000fea0003800000 */
.L_x_1036:
[----:B------:R-:W-:Y:S05]  /*98d0*/  IADD3 R7, -R32, UR23, RZ ;  /* 0x0000001720077c10 */ /* 0x000fea000fffe1ff */
[----:B------:R-:W-:Y:S05]  /*98e0*/  IMAD R3, R3, c[0x0][0x32c], R7 ;  /* 0x0000cb0003037a24 */ /* 0x000fea00078e0207 */
[----:B------:R-:W-:Y:S02]  /*98f0*/  IADD3 R7, R3, c[0x0][0x32c], RZ ;  /* 0x0000cb0003077a10 */ /* 0x000fe40007ffe0ff */
[----:B------:R-:W-:Y:S02]  /*9900*/  IMNMX R0, R0, R3, !PT ;  /* 0x0000000300007217 */ /* 0x000fe40007800200 */
[----:B------:R-:W-:Y:S02]  /*9910*/  IMNMX R2, R2, R7, PT ;  /* 0x0000000702027217 */ /* 0x000fe40003800200 */
.L_x_1035:
[----:B------:R-:W-:Y:S01]  /*9920*/  UP2UR UR31, UPR, URZ, 0x4 ;  /* 0x000000043f1f7883 */ /* 0x000fe20008000000 */
[----:B------:R-:W1:Y:S01]  /*9930*/  SHFL.IDX PT, R3, R4, 0x3, 0x1c1f ;  /* 0x007c1f0004037f89 */ /* 0x000e6200000e0000 */
        /* <DEDUP_REMOVED lines=58> */
[--C-:B-1----:R-:W-:Y:S01]  /*9ce0*/  IMAD.IADD R0, R6, 0x1, R3.reuse ;  /* 0x0000000106007824 */ /* 0x102fe200078e0203 */
        /* <DEDUP_REMOVED lines=24> */
.L_x_1041:
[----:B------:R-:W-:Y:S04]  /*9e70*/  MOV R4, c[0x0][0x32c] ;  /* 0x0000cb0000047a02 */ /* 0x000fe80000000f00 */
[----:B------:R-:W-:Y:S11]  /*9e80*/  ISETP.NE.AND P0, PT, R4, 0x1, PT ;  /* 0x000000010400780c */ /* 0x000ff60003f05270 */
[----:B------:R-:W-:Y:S02]  /*9e90*/  @!UPT UIADD3 URZ, URZ, URZ, URZ ;  /* 0x0000003f3f3ff290 */ /* 0x000fe4000fffe03f */
[----:B------:R-:W-:Y:S05]  /*9ea0*/  @P0 IMAD.HI.U32 R4, R3, c[0x0][0x330], RZ ;  /* 0x0000cc0003040a27 */ /* 0x000fea00078e00ff */
[----:B------:R-:W-:Y:S02]  /*9eb0*/  @P0 SHF.R.U32.HI R3, RZ, c[0x0][0x334], R4 ;  /* 0x0000cd00ff030a19 */ /* 0x000fe40000011604 */
.L_x_1042:
[----:B------:R-:W-:Y:S05]  /*9ec0*/  BSYNC B0 ;  /* 0x0000000000007941 */ /* 0x000fea0003800000 */
.L_x_1040:
[----:B------:R-:W-:Y:S05]  /*9ed0*/  IADD3 R4, -R32, UR23, RZ ;  /* 0x0000001720047c10 */ /* 0x000fea000fffe1ff */
[----:B------:R-:W-:Y:S05]  /*9ee0*/  IMAD R3, R3, c[0x0][0x32c], R4 ;  /* 0x0000cb0003037a24 */ /* 0x000fea00078e0204 */
[----:B------:R-:W-:Y:S02]  /*9ef0*/  IADD3 R4, R3, c[0x0][0x32c], RZ ;  /* 0x0000cb0003047a10 */ /* 0x000fe40007ffe0ff */
[----:B------:R-:W-:Y:S02]  /*9f00*/  IMNMX R0, R0, R3, !PT ;  /* 0x0000000300007217 */ /* 0x000fe40007800200 */
[----:B------:R-:W-:Y:S02]  /*9f10*/  IMNMX R2, R2, R4, PT ;  /* 0x0000000402027217 */ /* 0x000fe40003800200 */
.L_x_1039:
[----:B------:R-:W-:Y:S01]  /*9f20*/  FMNMX.FTZ R3, R8, R134, !PT ;  /* 0x0000008608037209 */ /* 0x000fe20007810000 */
        /* <DEDUP_REMOVED lines=20> */
[----:B------:R-:W-:Y:S01]  /*a070*/  LDSM.16.MT88.4 R36, [R226+0x2080] ;  /* 0x00208000e224783b */ /* 0x000fe20000004200 */
[----:B------:R-:W-:Y:S02]  /*a080*/  FMNMX.FTZ R137, R199, R137, !PT ;  /* 0x00000089c7897209 */ /* 0x000fe40007810000 */
        /* <DEDUP_REMOVED lines=12> */
[----:B------:R-:W-:Y:S01]  /*a150*/  PLOP3.LUT P6, PT, PT, PT, UP4, 0x40, 0x0 ;  /* 0x000000000000781c */ /* 0x000fe20003fce848 */
[----:B------:R-:W1:Y:S01]  /*a160*/  SHFL.BFLY PT, R18, R3, 0x2, 0x1f ;  /* 0x0c401f0003127f89 */ /* 0x000e6200000e0000 */
[----:B------:R-:W-:Y:S01]  /*a170*/  PLOP3.LUT P5, PT, PT, PT, UP3, 0x40, 0x0 ;  /* 0x000000000000781c */ /* 0x000fe20003fae838 */
[----:B------:R-:W-:Y:S01]  /*a180*/  UISETP.NE.AND UP4, UPT, UR23, URZ, UPT ;  /* 0x0000003f1700728c */ /* 0x000fe2000bf85270 */
[C---:B------:R-:W-:Y:S01]  /*a190*/  ISETP.GT.AND P6, PT, R0.reuse, RZ, P6 ;  /* 0x000000ff0000720c */ /* 0x040fe200037c4270 */
[----:B------:R-:W-:Y:S01]  /*a1a0*/  UISETP.NE.AND UP3, UPT, UR28, URZ, UPT ;  /* 0x0000003f1c00728c */ /* 0x000fe2000bf65270 */
[----:B------:R-:W-:Y:S02]  /*a1b0*/  ISETP.GT.AND P5, PT, R0, 0x1, P5 ;  /* 0x000000010000780c */ /* 0x000fe40002fa4270 */
[----:B------:R-:W-:Y:S01]  /*a1c0*/  PLOP3.LUT P2, PT, PT, PT, UP2, 0x40, 0x0 ;  /* 0x000000000000781c */ /* 0x000fe20003f4e828 */
[----:B------:R-:W2:Y:S01]  /*a1d0*/  SHFL.BFLY PT, R6, R137, 0x2, 0x1f ;  /* 0x0c401f0089067f89 */ /* 0x000ea200000e0000 */
[C---:B------:R-:W-:Y:S01]  /*a1e0*/  ISETP.LT.OR P6, PT, R2.reuse, 0x1, P6 ;  /* 0x000000010200780c */ /* 0x040fe200037c1670 */
[----:B------:R-:W-:Y:S01]  /*a1f0*/  UISETP.NE.AND UP2, UPT, UR27, URZ, UPT ;  /* 0x0000003f1b00728c */ /* 0x000fe2000bf45270 */
[----:B------:R-:W-:Y:S02]  /*a200*/  ISETP.LT.OR P5, PT, R2, 0x2, P5 ;  /* 0x000000020200780c */ /* 0x000fe40002fa1670 */
[----:B------:R-:W-:Y:S02]  /*a210*/  FSEL R5, R214, -INF , !P6 ;  /* 0xff800000d6057808 */ /* 0x000fe40007000000 */
[----:B------:R-:W-:Y:S02]  /*a220*/  ISETP.GT.AND P2, PT, R0, 0x8, P2 ;  /* 0x000000080000780c */ /* 0x000fe40001744270 */
[----:B------:R-:W-:Y:S01]  /*a230*/  PLOP3.LUT P1, PT, PT, PT, UP1, 0x40, 0x0 ;  /* 0x000000000000781c */ /* 0x000fe20003f2e818 */
[----:B------:R-:W-:Y:S01]  /*a240*/  UISETP.NE.AND UP1, UPT, UR26, URZ, UPT ;  /* 0x0000003f1a00728c */ /* 0x000fe2000bf25270 */
[----:B------:R-:W-:Y:S02]  /*a250*/  FSEL R20, R212, -INF , !P5 ;  /* 0xff800000d4147808 */ /* 0x000fe40006800000 */
[----:B------:R-:W-:Y:S02]  /*a260*/  FMNMX.FTZ R4, R7, R138, !PT ;  /* 0x0000008a07047209 */ /* 0x000fe40007810000 */
[----:B------:R-:W-:Y:S02]  /*a270*/  ISETP.GT.AND P1, PT, R0, 0x9, P1 ;  /* 0x000000090000780c */ /* 0x000fe40000f24270 */
[----:B------:R-:W-:Y:S01]  /*a280*/  PLOP3.LUT P0, PT, PT, PT, UP0, 0x40, 0x0 ;  /* 0x000000000000781c */ /* 0x000fe20003f0e808 */
[----:B------:R-:W-:Y:S01]  /*a290*/  UISETP.NE.AND UP0, UPT, UR25, URZ, UPT ;  /* 0x0000003f1900728c */ /* 0x000fe2000bf05270 */
[----:B------:R-:W-:Y:S02]  /*a2a0*/  ISETP.LT.OR P2, PT, R2, 0x9, P2 ;  /* 0x000000090200780c */ /* 0x000fe40001741670 */
[----:B------:R-:W-:Y:S02]  /*a2b0*/  FMNMX.FTZ R4, R10, R4, !PT ;  /* 0x000000040a047209 */ /* 0x000fe40007810000 */
[----:B------:R-:W-:Y:S02]  /*a2c0*/  ISETP.GT.AND P0, PT, R0, 0x10, P0 ;  /* 0x000000100000780c */ /* 0x000fe40000704270 */
[----:B-1----:R-:W-:Y:S02]  /*a2d0*/  FMNMX.FTZ R3, R3, R18, !PT ;  /* 0x0000001203037209 */ /* 0x002fe40007810000 */
[----:B--2---:R-:W-:Y:S02]  /*a2e0*/  FMNMX.FTZ R137, R137, R6, !PT ;  /* 0x0000000689897209 */ /* 0x004fe40007810000 */
[----:B------:R-:W-:Y:S01]  /*a2f0*/  FSEL R18, R220, -INF , !P2 ;  /* 0xff800000dc127808 */ /* 0x000fe20005000000 */
[----:B------:R-:W1:Y:S01]  /*a300*/  SHFL.BFLY PT, R136, R3, 0x1, 0x1f ;  /* 0x0c201f0003887f89 */ /* 0x000e6200000e0000 */
[----:B------:R-:W-:Y:S02]  /*a310*/  PLOP3.LUT P6, PT, PT, PT, UP6, 0x40, 0x0 ;  /* 0x000000000000781c */ /* 0x000fe40003fce868 */
[C---:B------:R-:W-:Y:S02]  /*a320*/  ISETP.LT.OR P1, PT, R2.reuse, 0xa, P1 ;  /* 0x0000000a0200780c */ /* 0x040fe40000f21670 */
[----:B------:R-:W-:Y:S02]  /*a330*/  ISETP.LT.OR P0, PT, R2, 0x11, P0 ;  /* 0x000000110200780c */ /* 0x000fe40000701670 */
[----:B------:R-:W-:Y:S01]  /*a340*/  FMNMX.FTZ R4, R9, R4, !PT ;  /* 0x0000000409047209 */ /* 0x000fe20007810000 */
[----:B------:R-:W2:Y:S01]  /*a350*/  SHFL.BFLY PT, R6, R137, 0x1, 0x1f ;  /* 0x0c201f0089067f89 */ /* 0x000ea200000e0000 */
[C---:B------:R-:W-:Y:S02]  /*a360*/  ISETP.GT.AND P6, PT, R0.reuse, 0x11, P6 ;  /* 0x000000110000780c */ /* 0x040fe400037c4270 */
[----:B------:R-:W-:Y:S02]  /*a370*/  PLOP3.LUT P5, PT, PT, PT, UP5, 0x40, 0x0 ;  /* 0x000000000000781c */ /* 0x000fe40003fae858 */
[----:B------:R-:W-:Y:S02]  /*a380*/  FSEL R197, R215, -INF , !P0 ;  /* 0xff800000d7c57808 */ /* 0x000fe40004000000 */
[----:B------:R-:W-:Y:S02]  /*a390*/  FMNMX.FTZ R4, R13, R4, !PT ;  /* 0x000000040d047209 */ /* 0x000fe40007810000 */
[----:B------:R-:W-:Y:S02]  /*a3a0*/  ISETP.GT.AND P5, PT, R0, 0x18, P5 ;  /* 0x000000180000780c */ /* 0x000fe40002fa4270 */
[----:B------:R-:W-:Y:S02]  /*a3b0*/  PLOP3.LUT P0, PT, PT, PT, UP3, 0x40, 0x0 ;  /* 0x000000000000781c */ /* 0x000fe40003f0e838 */
[----:B------:R-:W-:Y:S02]  /*a3c0*/  ISETP.LT.OR P6, PT, R2, 0x12, P6 ;  /* 0x000000120200780c */ /* 0x000fe400037c1670 */
[----:B------:R-:W-:Y:S02]  /*a3d0*/  ISETP.GT.AND P0, PT, R0, 0x20, P0 ;  /* 0x000000200000780c */ /* 0x000fe40000704270 */
[----:B-1----:R-:W-:Y:S02]  /*a3e0*/  FMNMX.FTZ R136, R3, R136, !PT ;  /* 0x0000008803887209 */ /* 0x002fe40007810000 */
[----:B------:R-:W-:Y:S02]  /*a3f0*/  FMNMX.FTZ R3, R5, R139, !PT ;  /* 0x0000008b05037209 */ /* 0x000fe40007810000 */
[----:B------:R-:W-:Y:S01]  /*a400*/  FMNMX.FTZ R4, R204, R4, !PT ;  /* 0x00000004cc047209 */ /* 0x000fe20007810000 */
[----:B------:R-:W-:Y:S01]  /*a410*/  FMUL.FTZ R142, R136, c[0x0][0x2d0] ;  /* 0x0000b400888e7a20 */ /* 0x000fe20000410000 */
[----:B------:R-:W-:Y:S02]  /*a420*/  FMNMX.FTZ R3, R20, R3, !PT ;  /* 0x0000000314037209 */ /* 0x000fe40007810000 */
[----:B--2---:R-:W-:Y:S02]  /*a430*/  FMNMX.FTZ R137, R137, R6, !PT ;  /* 0x0000000689897209 */ /* 0x004fe40007810000 */
[----:B------:R-:W-:Y:S02]  /*a440*/  FSEL R6, R221, -INF , !P1 ;  /* 0xff800000dd067808 */ /* 0x000fe40004800000 */
[----:B------:R-:W-:Y:S01]  /*a450*/  FMNMX.FTZ R3, R18, R3, !PT ;  /* 0x0000000312037209 */ /* 0x000fe20007810000 */
[----:B------:R-:W-:Y:S01]  /*a460*/  FMUL.FTZ R141, R137, c[0x0][0x2d0] ;  /* 0x0000b400898d7a20 */ /* 0x000fe20000410000 */
[----:B------:R-:W-:Y:S02]  /*a470*/  PLOP3.LUT P1, PT, PT, PT, UP4, 0x40, 0x0 ;  /* 0x000000000000781c */ /* 0x000fe40003f2e848 */
[----:B------:R-:W-:Y:S02]  /*a480*/  FMNMX.FTZ R3, R6, R3, !PT ;  /* 0x0000000306037209 */ /* 0x000fe40007810000 */
[----:B------:R-:W-:Y:S02]  /*a490*/  ISETP.GT.AND P1, PT, R0, 0x19, P1 ;  /* 0x000000190000780c */ /* 0x000fe40000f24270 */
[----:B------:R-:W-:Y:S02]  /*a4a0*/  FMNMX.FTZ R3, R197, R3, !PT ;  /* 0x00000003c5037209 */ /* 0x000fe40007810000 */
[----:B------:R-:W-:Y:S02]  /*a4b0*/  FSEL R201, R213, -INF , !P6 ;  /* 0xff800000d5c97808 */ /* 0x000fe40007000000 */
[----:B------:R-:W-:Y:S02]  /*a4c0*/  ISETP.LT.OR P5, PT, R2, 0x19, P5 ;  /* 0x000000190200780c */ /* 0x000fe40002fa1670 */
[----:B------:R-:W-:Y:S02]  /*a4d0*/  FMNMX.FTZ R4, R209, R4, !PT ;  /* 0x00000004d1047209 */ /* 0x000fe40007810000 */
[----:B------:R-:W-:Y:S02]  /*a4e0*/  FSEL R202, R30, -INF , !P5 ;  /* 0xff8000001eca7808 */ /* 0x000fe40006800000 */
[----:B------:R-:W-:Y:S02]  /*a4f0*/  FMNMX.FTZ R3, R201, R3, !PT ;  /* 0x00000003c9037209 */ /* 0x000fe40007810000 */
[----:B------:R-:W-:Y:S02]  /*a500*/  PLOP3.LUT P6, PT, PT, PT, UP2, 0x40, 0x0 ;  /* 0x000000000000781c */ /* 0x000fe40003fce828 */
[C---:B------:R-:W-:Y:S02]  /*a510*/  ISETP.LT.OR P1, PT, R2.reuse, 0x1a, P1 ;  /* 0x0000001a0200780c */ /* 0x040fe40000f21670 */
[----:B------:R-:W-:Y:S02]  /*a520*/  ISETP.LT.OR P0, PT, R2, 0x21, P0 ;  /* 0x000000210200780c */ /* 0x000fe40000701670 */
[----:B------:R-:W-:Y:S02]  /*a530*/  FMNMX.FTZ R3, R202, R3, !PT ;  /* 0x00000003ca037209 */ /* 0x000fe40007810000 */
[----:B------:R-:W-:Y:S02]  /*a540*/  FSEL R208, R31, -INF , !P1 ;  /* 0xff8000001fd07808 */ /* 0x000fe40004800000 */
[----:B------:R-:W-:Y:S02]  /*a550*/  FSEL R213, R42, -INF , !P0 ;  /* 0xff8000002ad57808 */ /* 0x000fe40004000000 */
[----:B------:R-:W-:Y:S02]  /*a560*/  ISETP.GT.AND P6, PT, R0, 0x21, P6 ;  /* 0x000000210000780c */ /* 0x000fe400037c4270 */
[----:B------:R-:W-:Y:S02]  /*a570*/  FMNMX.FTZ R4, R210, R4, !PT ;  /* 0x00000004d2047209 */ /* 0x000fe40007810000 */
[----:B------:R-:W-:Y:S02]  /*a580*/  PLOP3.LUT P5, PT, PT, PT, UP1, 0x40, 0x0 ;  /* 0x000000000000781c */ /* 0x000fe40003fae818 */
[----:B------:R-:W-:Y:S01]  /*a590*/  PLOP3.LUT P0, PT, PT, PT, UP0, 0x40, 0x0 ;  /* 0x000000000000781c */ /* 0x000fe20003f0e808 */
[----:B------:R-:W-:Y:S01]  /*a5a0*/  UISETP.GT.AND UP0, UPT, UR13, UR22, UPT ;  /* 0x000000160d00728c */ /* 0x000fe2000bf04270 */
[----:B------:R-:W-:Y:S01]  /*a5b0*/  FMNMX.FTZ R4, R211, R4, !PT ;  /* 0x00000004d3047209 */ /* 0x000fe20007810000 */
[----:B------:R-:W-:Y:S01]  /*a5c0*/  UIADD3 UR13, UR13, -0x1, URZ ;  /* 0xffffffff0d0d7890 */ /* 0x000fe2000fffe03f */
[C---:B------:R-:W-:Y:S02]  /*a5d0*/  ISETP.GT.AND P5, PT, R0.reuse, 0x28, P5 ;  /* 0x000000280000780c */ /* 0x040fe40002fa4270 */
[----:B------:R-:W-:Y:S02]  /*a5e0*/  ISETP.GT.AND P0, PT, R0, 0x29, P0 ;  /* 0x000000290000780c */ /* 0x000fe40000704270 */
[----:B------:R-:W-:Y:S02]  /*a5f0*/  FMNMX.FTZ R0, R208, R3, !PT ;  /* 0x00000003d0007209 */ /* 0x000fe40007810000 */
[C---:B------:R-:W-:Y:S02]  /*a600*/  ISETP.LT.OR P6, PT, R2.reuse, 0x22, P6 ;  /* 0x000000220200780c */ /* 0x040fe400037c1670 */
[----:B------:R-:W-:Y:S02]  /*a610*/  ISETP.LT.OR P5, PT, R2, 0x29, P5 ;  /* 0x000000290200780c */ /* 0x000fe40002fa1670 */
[----:B------:R-:W-:Y:S02]  /*a620*/  FSEL R212, R43, -INF , !P6 ;  /* 0xff8000002bd47808 */ /* 0x000fe40007000000 */
[----:B------:R-:W-:Y:S02]  /*a630*/  FMNMX.FTZ R0, R213, R0, !PT ;  /* 0x00000000d5007209 */ /* 0x000fe40007810000 */
[----:B------:R-:W-:Y:S02]  /*a640*/  FMNMX.FTZ R4, R223, R4, !PT ;  /* 0x00000004df047209 */ /* 0x000fe40007810000 */
[----:B------:R-:W-:Y:S02]  /*a650*/  FSETP.NEU.FTZ.AND P1, PT, R136, -INF , PT ;  /* 0xff8000008800780b */ /* 0x000fe40003f3d000 */
[----:B------:R-:W-:Y:S02]  /*a660*/  FSEL R214, R46, -INF , !P5 ;  /* 0xff8000002ed67808 */ /* 0x000fe40006800000 */
[----:B------:R-:W-:Y:S02]  /*a670*/  FMNMX.FTZ R0, R212, R0, !PT ;  /* 0x00000000d4007209 */ /* 0x000fe40007810000 */
[----:B------:R-:W-:Y:S02]  /*a680*/  FMNMX.FTZ R4, R244, R4, !PT ;  /* 0x00000004f4047209 */ /* 0x000fe40007810000 */
[----:B------:R-:W-:Y:S02]  /*a690*/  ISETP.LT.OR P0, PT, R2, 0x2a, P0 ;  /* 0x0000002a0200780c */ /* 0x000fe40000701670 */
[----:B------:R-:W-:Y:S02]  /*a6a0*/  FSEL R142, R142, RZ, P1 ;  /* 0x000000ff8e8e7208 */ /* 0x000fe40000800000 */
[----:B------:R-:W-:Y:S02]  /*a6b0*/  FMNMX.FTZ R4, R246, R4, !PT ;  /* 0x00000004f6047209 */ /* 0x000fe40007810000 */
[----:B------:R-:W-:Y:S01]  /*a6c0*/  FSEL R140, R47, -INF , !P0 ;  /* 0xff8000002f8c7808 */ /* 0x000fe20004000000 */
[--C-:B------:R-:W-:Y:S01]  /*a6d0*/  FFMA.FTZ R3, R21, c[0x0][0x2d0], -R142.reuse ;  /* 0x0000b40015037a23 */ /* 0x100fe2000001088e */
[----:B------:R-:W-:Y:S01]  /*a6e0*/  FMNMX.FTZ R0, R214, R0, !PT ;  /* 0x00000000d6007209 */ /* 0x000fe20007810000 */
[--C-:B------:R-:W-:Y:S01]  /*a6f0*/  FFMA.FTZ R8, R8, c[0x0][0x2d0], -R142.reuse ;  /* 0x0000b40008087a23 */ /* 0x100fe2000001088e */
[----:B------:R-:W-:Y:S01]  /*a700*/  FMNMX.FTZ R4, R248, R4, !PT ;  /* 0x00000004f8047209 */ /* 0x000fe20007810000 */
[----:B------:R1:W-:Y:S01]  /*a710*/  MUFU.EX2 R35, R3 ;  /* 0x0000000300237308 */ /* 0x0003e20000000800 */
[----:B------:R-:W-:Y:S01]  /*a720*/  FMNMX.FTZ R0, R140, R0, !PT ;  /* 0x000000008c007209 */ /* 0x000fe20007810000 */
[--C-:B------:R-:W-:Y:S01]  /*a730*/  FFMA.FTZ R11, R11, c[0x0][0x2d0], -R142.reuse ;  /* 0x0000b4000b0b7a23 */ /* 0x100fe2000001088e */
[----:B------:R-:W-:Y:S01]  /*a740*/  FSETP.NEU.FTZ.AND P2, PT, R137, -INF , PT ;  /* 0xff8000008900780b */ /* 0x000fe20003f5d000 */
[----:B------:R-:W2:Y:S01]  /*a750*/  SHFL.BFLY PT, R19, R4, 0x2, 0x1f ;  /* 0x0c401f0004137f89 */ /* 0x000ea200000e0000 */
[----:B------:R-:W-:Y:S02]  /*a760*/  FFMA.FTZ R14, R14, c[0x0][0x2d0], -R142 ;  /* 0x0000b4000e0e7a23 */ /* 0x000fe4000001088e */
[----:B------:R-:W-:Y:S03]  /*a770*/  FSEL R141, R141, RZ, P2 ;  /* 0x000000ff8d8d7208 */ /* 0x000fe60001000000 */
[----:B------:R-:W-:Y:S02]  /*a780*/  MUFU.EX2 R49, R8 ;  /* 0x0000000800317308 */ /* 0x000fe40000000800 */
[----:B------:R-:W1:Y:S01]  /*a790*/  SHFL.BFLY PT, R2, R0, 0x2, 0x1f ;  /* 0x0c401f0000027f89 */ /* 0x000e6200000e0000 */
[--C-:B------:R-:W-:Y:S02]  /*a7a0*/  FFMA.FTZ R16, R16, c[0x0][0x2d0], -R141.reuse ;  /* 0x0000b40010107a23 */ /* 0x100fe4000001088d */
[--C-:B------:R-:W-:Y:S02]  /*a7b0*/  FFMA.FTZ R15, R15, c[0x0][0x2d0], -R141.reuse ;  /* 0x0000b4000f0f7a23 */ /* 0x100fe4000001088d */
[--C-:B------:R-:W-:Y:S02]  /*a7c0*/  FFMA.FTZ R12, R12, c[0x0][0x2d0], -R141.reuse ;  /* 0x0000b4000c0c7a23 */ /* 0x100fe4000001088d */
[----:B------:R-:W-:Y:S01]  /*a7d0*/  FFMA.FTZ R17, R17, c[0x0][0x2d0], -R141 ;  /* 0x0000b40011117a23 */ /* 0x000fe2000001088d */
[----:B------:R-:W-:Y:S01]  /*a7e0*/  MUFU.EX2 R221, R16 ;  /* 0x0000001000dd7308 */ /* 0x000fe20000000800 */
[----:B--2---:R-:W-:Y:S09]  /*a7f0*/  FMNMX.FTZ R4, R4, R19, !PT ;  /* 0x0000001304047209 */ /* 0x004ff20007810000 */
[----:B------:R-:W2:Y:S01]  /*a800*/  MUFU.EX2 R45, R15 ;  /* 0x0000000f002d7308 */ /* 0x000ea20000000800 */
[----:B------:R-:W3:Y:S01]  /*a810*/  SHFL.BFLY PT, R135, R4, 0x1, 0x1f ;  /* 0x0c201f0004877f89 */ /* 0x000ee200000e0000 */
[----:B-1----:R-:W-:Y:S02]  /*a820*/  FMNMX.FTZ R3, R0, R2, !PT ;  /* 0x0000000200037209 */ /* 0x002fe40007810000 */
[----:B------:R-:W-:Y:S02]  /*a830*/  FSEL R0, R137, RZ, P2 ;  /* 0x000000ff89007208 */ /* 0x000fe40001000000 */
[----:B------:R-:W-:Y:S04]  /*a840*/  FSEL R2, R136, RZ, P1 ;  /* 0x000000ff88027208 */ /* 0x000fe80000800000 */
[----:B------:R-:W-:Y:S01]  /*a850*/  MUFU.EX2 R50, R12 ;  /* 0x0000000c00327308 */ /* 0x000fe20000000800 */
[----:B------:R-:W-:Y:S02]  /*a860*/  FADD.FTZ R0, -R0, R132 ;  /* 0x0000008400007221 */ /* 0x000fe40000010100 */
[----:B------:R-:W-:Y:S02]  /*a870*/  FADD.FTZ R2, -R2, R134 ;  /* 0x0000008602027221 */ /* 0x000fe40000010100 */
[----:B------:R-:W-:Y:S02]  /*a880*/  FMUL.FTZ R0, R0, c[0x0][0x2d0] ;  /* 0x0000b40000007a20 */ /* 0x000fe40000410000 */
[----:B------:R-:W-:Y:S03]  /*a890*/  FMUL.FTZ R2, R2, c[0x0][0x2d0] ;  /* 0x0000b40002027a20 */ /* 0x000fe60000410000 */
[----:B------:R1:W4:Y:S01]  /*a8a0*/  MUFU.EX2 R133, R0 ;  /* 0x0000000000857308 */ /* 0x0003220000000800 */
[----:B--2---:R-:W-:Y:S02]  /*a8b0*/  F2FP.BF16.PACK_AB R194, R45, R221 ;  /* 0x000000dd2dc2723e */ /* 0x004fe400000010ff */
[----:B---3--:R-:W-:Y:S02]  /*a8c0*/  FMNMX.FTZ R135, R4, R135, !PT ;  /* 0x0000008704877209 */ /* 0x008fe40007810000 */
[----:B------:R-:W2:Y:S02]  /*a8d0*/  SHFL.BFLY PT, R4, R3, 0x1, 0x1f ;  /* 0x0c201f0003047f89 */ /* 0x000ea400000e0000 */
[C---:B------:R-:W-:Y:S03]  /*a8e0*/  FSETP.NEU.FTZ.AND P0, PT, R135.reuse, -INF , PT ;  /* 0xff8000008700780b */ /* 0x040fe60003f1d000 */
[----:B------:R-:W-:Y:S01]  /*a8f0*/  MUFU.EX2 R132, R2 ;  /* 0x0000000200847308 */ /* 0x000fe20000000800 */
[----:B------:R-:W-:Y:S05]  /*a900*/  FMUL.FTZ R143, R135, c[0x0][0x2d0] ;  /* 0x0000b400878f7a20 */ /* 0x000fea0000410000 */
[----:B------:R-:W-:Y:S04]  /*a910*/  FSEL R143, R143, RZ, P0 ;  /* 0x000000ff8f8f7208 */ /* 0x000fe80000000000 */
[----:B------:R-:W3:Y:S01]  /*a920*/  MUFU.EX2 R51, R17 ;  /* 0x0000001100337308 */ /* 0x000ee20000000800 */
[--C-:B------:R-:W-:Y:S01]  /*a930*/  FFMA.FTZ R7, R7, c[0x0][0x2d0], -R143.reuse ;  /* 0x0000b40007077a23 */ /* 0x100fe2000001088f */
[----:B-1----:R-:W-:Y:S01]  /*a940*/  FSEL R0, R135, RZ, P0 ;  /* 0x000000ff87007208 */ /* 0x002fe20000000000 */
[----:B----4-:R-:W-:Y:S01]  /*a950*/  FMUL.FTZ R33, R133, R173 ;  /* 0x000000ad85217220 */ /* 0x010fe20000410000 */
[----:B------:R-:W-:Y:S01]  /*a960*/  MOV R173, R45 ;  /* 0x0000002d00ad7202 */ /* 0x000fe20000000f00 */
[----:B------:R-:W-:Y:S02]  /*a970*/  FFMA.FTZ R9, R9, c[0x0][0x2d0], -R143 ;  /* 0x0000b40009097a23 */ /* 0x000fe4000001088f */
[----:B------:R-:W-:Y:S02]  /*a980*/  FADD.FTZ R0, -R0, R138 ;  /* 0x0000008a00007221 */ /* 0x000fe40000010100 */
[----:B------:R-:W-:Y:S01]  /*a990*/  FFMA.FTZ R138, R198, c[0x0][0x2d0], -R141 ;  /* 0x0000b400c68a7a23 */ /* 0x000fe2000001088d */
[----:B--2---:R-:W-:Y:S01]  /*a9a0*/  FMNMX.FTZ R3, R3, R4, !PT ;  /* 0x0000000403037209 */ /* 0x004fe20007810000 */
[----:B------:R-:W-:Y:S01]  /*a9b0*/  FMUL.FTZ R0, R0, c[0x0][0x2d0] ;  /* 0x0000b40000007a20 */ /* 0x000fe20000410000 */
[----:B------:R-:W1:Y:S01]  /*a9c0*/  MUFU.EX2 R42, R11 ;  /* 0x0000000b002a7308 */ /* 0x000e620000000800 */
[--C-:B------:R-:W-:Y:S01]  /*a9d0*/  FFMA.FTZ R13, R13, c[0x0][0x2d0], -R143.reuse ;  /* 0x0000b4000d0d7a23 */ /* 0x100fe2000001088f */
[C---:B------:R-:W-:Y:S01]  /*a9e0*/  FSETP.NEU.FTZ.AND P0, PT, R3.reuse, -INF , PT ;  /* 0xff8000000300780b */ /* 0x040fe20003f1d000 */
[----:B------:R-:W-:Y:S02]  /*a9f0*/  FMUL.FTZ R134, R3, c[0x0][0x2d0] ;  /* 0x0000b40003867a20 */ /* 0x000fe40000410000 */
[----:B------:R-:W-:Y:S02]  /*aa00*/  FFMA.FTZ R10, R10, c[0x0][0x2d0], -R143 ;  /* 0x0000b4000a0a7a23 */ /* 0x000fe4000001088f */
[C---:B------:R-:W-:Y:S01]  /*aa10*/  FMUL.FTZ R4, R133.reuse, R144 ;  /* 0x0000009085047220 */ /* 0x040fe20000410000 */
[----:B------:R-:W-:Y:S01]  /*aa20*/  FSEL R134, R134, RZ, P0 ;  /* 0x000000ff86867208 */ /* 0x000fe20000000000 */
[----:B------:R-:W-:Y:S01]  /*aa30*/  FMUL.FTZ R16, R133, R156 ;  /* 0x0000009c85107220 */ /* 0x000fe20000410000 */
[----:B------:R2:W4:Y:S01]  /*aa40*/  MUFU.EX2 R2, R0 ;  /* 0x0000000000027308 */ /* 0x0005220000000800 */
[----:B---3--:R-:W-:Y:S01]  /*aa50*/  F2FP.BF16.PACK_AB R192, R51, R50 ;  /* 0x0000003233c0723e */ /* 0x008fe200000010ff */
[----:B------:R-:W-:Y:S02]  /*aa60*/  FMUL.FTZ R17, R133, R157 ;  /* 0x0000009d85117220 */ /* 0x000fe40000410000 */
[--C-:B------:R-:W-:Y:S02]  /*aa70*/  FFMA.FTZ R5, R5, c[0x0][0x2d0], -R134.reuse ;  /* 0x0000b40005057a23 */ /* 0x100fe40000010886 */
[--C-:B------:R-:W-:Y:S02]  /*aa80*/  FFMA.FTZ R6, R6, c[0x0][0x2d0], -R134.reuse ;  /* 0x0000b40006067a23 */ /* 0x100fe40000010886 */
[--C-:B------:R-:W-:Y:S02]  /*aa90*/  FFMA.FTZ R18, R18, c[0x0][0x2d0], -R134.reuse ;  /* 0x0000b40012127a23 */ /* 0x100fe40000010886 */
[----:B------:R-:W3:Y:S01]  /*aaa0*/  MUFU.EX2 R40, R14 ;  /* 0x0000000e00287308 */ /* 0x000ee20000000800 */
[C---:B------:R-:W-:Y:S02]  /*aab0*/  FMUL.FTZ R19, R132.reuse, R159 ;  /* 0x0000009f84137220 */ /* 0x040fe40000410000 */
[----:B------:R-:W-:Y:S01]  /*aac0*/  FMUL.FTZ R34, R132, R174 ;  /* 0x000000ae84227220 */ /* 0x000fe20000410000 */
[----:B-1----:R-:W-:Y:S01]  /*aad0*/  F2FP.BF16.PACK_AB R193, R42, R49 ;  /* 0x000000312ac1723e */ /* 0x002fe200000010ff */
[C---:B------:R-:W-:Y:S01]  /*aae0*/  FMUL.FTZ R32, R133.reuse, R172 ;  /* 0x000000ac85207220 */ /* 0x040fe20000410000 */
[----:B------:R-:W-:Y:S01]  /*aaf0*/  MOV R174, R35 ;  /* 0x0000002300ae7202 */ /* 0x000fe20000000f00 */
[C---:B------:R-:W-:Y:S02]  /*ab00*/  FMUL.FTZ R52, R133.reuse, R52 ;  /* 0x0000003485347220 */ /* 0x040fe40000410000 */
[----:B------:R-:W-:Y:S01]  /*ab10*/  FMUL.FTZ R53, R133, R53 ;  /* 0x0000003585357220 */ /* 0x000fe20000410000 */
[----:B------:R1:W-:Y:S01]  /*ab20*/  MUFU.EX2 R252, R7 ;  /* 0x0000000700fc7308 */ /* 0x0003e20000000800 */
[C---:B------:R-:W-:Y:S02]  /*ab30*/  FMUL.FTZ R54, R132.reuse, R54 ;  /* 0x0000003684367220 */ /* 0x040fe40000410000 */
[----:B------:R-:W-:Y:S02]  /*ab40*/  FMUL.FTZ R55, R132, R55 ;  /* 0x0000003784377220 */ /* 0x000fe40000410000 */
[----:B--2---:R-:W-:Y:S02]  /*ab50*/  FFMA.FTZ R0, R20, c[0x0][0x2d0], -R134 ;  /* 0x0000b40014007a23 */ /* 0x004fe40000010886 */
[C---:B----4-:R-:W-:Y:S01]  /*ab60*/  FMUL.FTZ R45, R2.reuse, R185 ;  /* 0x000000b9022d7220 */ /* 0x050fe20000410000 */
[----:B------:R-:W2:Y:S01]  /*ab70*/  LDSM.16.MT88.4 R20, [R225+0x2080] ;  /* 0x00208000e114783b */ /* 0x000ea20000004200 */
[C---:B------:R-:W-:Y:S01]  /*ab80*/  FMUL.FTZ R41, R2.reuse, R181 ;  /* 0x000000b502297220 */ /* 0x040fe20000410000 */
[----:B------:R4:W-:Y:S01]  /*ab90*/  MUFU.EX2 R216, R0 ;  /* 0x0000000000d87308 */ /* 0x0009e20000000800 */
[----:B------:R-:W-:Y:S01]  /*aba0*/  MOV R181, R42 ;  /* 0x0000002a00b57202 */ /* 0x000fe20000000f00 */
[C---:B------:R-:W-:Y:S01]  /*abb0*/  FMUL.FTZ R8, R2.reuse, R148 ;  /* 0x0000009402087220 */ /* 0x040fe20000410000 */
[----:B---3--:R-:W-:Y:S01]  /*abc0*/  F2FP.BF16.PACK_AB R195, R35, R40 ;  /* 0x0000002823c3723e */ /* 0x008fe200000010ff */
[----:B------:R-:W-:Y:S02]  /*abd0*/  FMUL.FTZ R12, R2, R152 ;  /* 0x00000098020c7220 */ /* 0x000fe40000410000 */
[----:B------:R-:W-:Y:S01]  /*abe0*/  FMUL.FTZ R35, R132, R175 ;  /* 0x000000af84237220 */ /* 0x000fe20000410000 */
[----:B------:R-:W-:Y:S01]  /*abf0*/  MOV R175, R40 ;  /* 0x0000002800af7202 */ /* 0x000fe20000000f00 */
[C---:B------:R-:W-:Y:S02]  /*ac00*/  FMUL.FTZ R40, R2.reuse, R180 ;  /* 0x000000b402287220 */ /* 0x040fe40000410000 */
[----:B------:R3:W5:Y:S01]  /*ac10*/  MUFU.EX2 R215, R5 ;  /* 0x0000000500d77308 */ /* 0x0007620000000800 */
[C---:B------:R-:W-:Y:S02]  /*ac20*/  FMUL.FTZ R24, R2.reuse, R164 ;  /* 0x000000a402187220 */ /* 0x040fe40000410000 */
[----:B------:R-:W-:Y:S02]  /*ac30*/  FMUL.FTZ R25, R2, R165 ;  /* 0x000000a502197220 */ /* 0x000fe40000410000 */
[----:B-1----:R-:W-:Y:S02]  /*ac40*/  FMUL.FTZ R7, R132, R147 ;  /* 0x0000009384077220 */ /* 0x002fe40000410000 */
[C---:B------:R-:W-:Y:S02]  /*ac50*/  FMUL.FTZ R28, R2.reuse, R168 ;  /* 0x000000a8021c7220 */ /* 0x040fe40000410000 */
[C---:B------:R-:W-:Y:S01]  /*ac60*/  FMUL.FTZ R29, R2.reuse, R169 ;  /* 0x000000a9021d7220 */ /* 0x040fe20000410000 */
[----:B------:R1:W-:Y:S01]  /*ac70*/  MUFU.EX2 R219, R6 ;  /* 0x0000000600db7308 */ /* 0x0003e20000000800 */
[C---:B------:R-:W-:Y:S01]  /*ac80*/  FMUL.FTZ R56, R2.reuse, R56 ;  /* 0x0000003802387220 */ /* 0x040fe20000410000 */
[----:B------:R-:W-:Y:S01]  /*ac90*/  MOV R169, R221 ;  /* 0x000000dd00a97202 */ /* 0x000fe20000000f00 */
[C---:B------:R-:W-:Y:S01]  /*aca0*/  FMUL.FTZ R57, R2.reuse, R57 ;  /* 0x0000003902397220 */ /* 0x040fe20000410000 */
[----:B----4-:R-:W-:Y:S01]  /*acb0*/  FSEL R0, R3, RZ, P0 ;  /* 0x000000ff03007208 */ /* 0x010fe20000000000 */
[C---:B------:R-:W-:Y:S01]  /*acc0*/  FMUL.FTZ R60, R2.reuse, R60 ;  /* 0x0000003c023c7220 */ /* 0x040fe20000410000 */
[----:B------:R-:W-:Y:S01]  /*acd0*/  PLOP3.LUT P0, PT, PT, PT, UP0, 0x80, 0x0 ;  /* 0x000000000000781c */ /* 0x000fe20003f0f008 */
[----:B------:R-:W-:Y:S02]  /*ace0*/  FMUL.FTZ R61, R2, R61 ;  /* 0x0000003d023d7220 */ /* 0x000fe40000410000 */
[----:B------:R-:W-:Y:S01]  /*acf0*/  FADD.FTZ R0, -R0, R139 ;  /* 0x0000008b00007221 */ /* 0x000fe20000010100 */
[----:B------:R4:W4:Y:S01]  /*ad00*/  MUFU.EX2 R44, R9 ;  /* 0x00000009002c7308 */ /* 0x0009220000000800 */
[C---:B------:R-:W-:Y:S02]  /*ad10*/  FMUL.FTZ R64, R133.reuse, R64 ;  /* 0x0000004085407220 */ /* 0x040fe40000410000 */
[----:B------:R-:W-:Y:S02]  /*ad20*/  FMUL.FTZ R0, R0, c[0x0][0x2d0] ;  /* 0x0000b40000007a20 */ /* 0x000fe40000410000 */
[C---:B---3--:R-:W-:Y:S01]  /*ad30*/  FMUL.FTZ R5, R133.reuse, R145 ;  /* 0x0000009185057220 */ /* 0x048fe20000410000 */
[----:B-----5:R-:W-:Y:S01]  /*ad40*/  F2FP.BF16.PACK_AB R145, R216, R215 ;  /* 0x000000d7d891723e */ /* 0x020fe200000010ff */
[C---:B------:R-:W-:Y:S02]  /*ad50*/  FMUL.FTZ R65, R133.reuse, R65 ;  /* 0x0000004185417220 */ /* 0x040fe40000410000 */
[C---:B------:R-:W-:Y:S01]  /*ad60*/  FMUL.FTZ R66, R132.reuse, R66 ;  /* 0x0000004284427220 */ /* 0x040fe20000410000 */
[----:B------:R-:W3:Y:S01]  /*ad70*/  MUFU.EX2 R0, R0 ;  /* 0x0000000000007308 */ /* 0x000ee20000000800 */
[C---:B------:R-:W-:Y:S02]  /*ad80*/  FMUL.FTZ R67, R132.reuse, R67 ;  /* 0x0000004384437220 */ /* 0x040fe40000410000 */
[C---:B------:R-:W-:Y:S02]  /*ad90*/  FMUL.FTZ R68, R133.reuse, R68 ;  /* 0x0000004485447220 */ /* 0x040fe40000410000 */
[C---:B-1----:R-:W-:Y:S02]  /*ada0*/  FMUL.FTZ R6, R132.reuse, R146 ;  /* 0x0000009284067220 */ /* 0x042fe40000410000 */
[C---:B------:R-:W-:Y:S02]  /*adb0*/  FMUL.FTZ R69, R133.reuse, R69 ;  /* 0x0000004585457220 */ /* 0x040fe40000410000 */
[C---:B------:R-:W-:Y:S01]  /*adc0*/  FMUL.FTZ R70, R132.reuse, R70 ;  /* 0x0000004684467220 */ /* 0x040fe20000410000 */
[----:B------:R-:W1:Y:S01]  /*add0*/  MUFU.EX2 R48, R13 ;  /* 0x0000000d00307308 */ /* 0x000e620000000800 */
[----:B------:R-:W-:Y:S01]  /*ade0*/  FMUL.FTZ R71, R132, R71 ;  /* 0x0000004784477220 */ /* 0x000fe20000410000 */
[-C--:B--2---:R-:W-:Y:S05]  /*adf0*/  HMMA.16816.F32.BF16 R4, R192, R20.reuse, R4 ;  /* 0x00000014c004723c */ /* 0x084fea0000041804 */
[C---:B----4-:R-:W-:Y:S01]  /*ae00*/  FMUL.FTZ R9, R2.reuse, R149 ;  /* 0x0000009502097220 */ /* 0x050fe20000410000 */
[----:B------:R-:W-:Y:S01]  /*ae10*/  MOV R172, R44 ;  /* 0x0000002c00ac7202 */ /* 0x000fe20000000f00 */
[C---:B------:R-:W-:Y:S01]  /*ae20*/  FMUL.FTZ R72, R2.reuse, R72 ;  /* 0x0000004802487220 */ /* 0x040fe20000410000 */
[----:B------:R-:W2:Y:S01]  /*ae30*/  MUFU.EX2 R220, R10 ;  /* 0x0000000a00dc7308 */ /* 0x000ea20000000800 */
[----:B------:R-:W-:Y:S03]  /*ae40*/  FMUL.FTZ R73, R2, R73 ;  /* 0x0000004902497220 */ /* 0x000fe60000410000 */
[C---:B---3--:R-:W-:Y:S02]  /*ae50*/  FMUL.FTZ R43, R0.reuse, R183 ;  /* 0x000000b7002b7220 */ /* 0x048fe40000410000 */
[C---:B------:R-:W-:Y:S02]  /*ae60*/  FMUL.FTZ R46, R0.reuse, R186 ;  /* 0x000000ba002e7220 */ /* 0x040fe40000410000 */
[C---:B------:R-:W-:Y:S02]  /*ae70*/  FMUL.FTZ R42, R0.reuse, R182 ;  /* 0x000000b6002a7220 */ /* 0x040fe40000410000 */
[----:B------:R3:W-:Y:S01]  /*ae80*/  MUFU.EX2 R183, R138 ;  /* 0x0000008a00b77308 */ /* 0x0007e20000000800 */
[C---:B------:R-:W-:Y:S02]  /*ae90*/  FMUL.FTZ R11, R0.reuse, R151 ;  /* 0x00000097000b7220 */ /* 0x040fe40000410000 */
[----:B------:R-:W-:Y:S01]  /*aea0*/  FMUL.FTZ R14, R0, R154 ;  /* 0x0000009a000e7220 */ /* 0x000fe20000410000 */
[----:B-1----:R-:W-:Y:S01]  /*aeb0*/  F2FP.BF16.PACK_AB R146, R48, R44 ;  /* 0x0000002c3092723e */ /* 0x002fe200000010ff */
[----:B------:R-:W-:Y:S01]  /*aec0*/  FMUL.FTZ R13, R2, R153 ;  /* 0x00000099020d7220 */ /* 0x000fe20000410000 */
[----:B------:R-:W-:Y:S01]  /*aed0*/  MOV R182, R48 ;  /* 0x0000003000b67202 */ /* 0x000fe20000000f00 */
[----:B------:R-:W-:Y:S02]  /*aee0*/  FMUL.FTZ R48, R133, R188 ;  /* 0x000000bc85307220 */ /* 0x000fe40000410000 */
[C---:B------:R-:W-:Y:S01]  /*aef0*/  FMUL.FTZ R15, R0.reuse, R155 ;  /* 0x0000009b000f7220 */ /* 0x040fe20000410000 */
[----:B------:R-:W1:Y:S01]  /*af00*/  MUFU.EX2 R218, R18 ;  /* 0x0000001200da7308 */ /* 0x000e620000000800 */
[C---:B------:R-:W-:Y:S01]  /*af10*/  FMUL.FTZ R26, R0.reuse, R166 ;  /* 0x000000a6001a7220 */ /* 0x040fe20000410000 */
[----:B------:R-:W-:Y:S01]  /*af20*/  LDSM.16.MT88.4 R152, [R227+0x2080] ;  /* 0x00208000e398783b */ /* 0x000fe20000004200 */
[----:B------:R-:W-:Y:S01]  /*af30*/  FMUL.FTZ R27, R0, R167 ;  /* 0x000000a7001b7220 */ /* 0x000fe20000410000 */
[----:B--2---:R-:W-:Y:S01]  /*af40*/  F2FP.BF16.PACK_AB R144, R220, R252 ;  /* 0x000000fcdc90723e */ /* 0x004fe200000010ff */
[C---:B------:R-:W-:Y:S01]  /*af50*/  FMUL.FTZ R10, R0.reuse, R150 ;  /* 0x00000096000a7220 */ /* 0x040fe20000410000 */
[----:B------:R-:W-:Y:S01]  /*af60*/  MOV R168, R220 ;  /* 0x000000dc00a87202 */ /* 0x000fe20000000f00 */
[----:B------:R-:W-:Y:S02]  /*af70*/  FMUL.FTZ R30, R0, R170 ;  /* 0x000000aa001e7220 */ /* 0x000fe40000410000 */
[----:B------:R-:W-:Y:S01]  /*af80*/  FMUL.FTZ R44, R2, R184 ;  /* 0x000000b8022c7220 */ /* 0x000fe20000410000 */
[----:B------:R-:W2:Y:S01]  /*af90*/  LDSM.16.MT88.4 R148, [R228+0x2080] ;  /* 0x00208000e494783b */ /* 0x000ea20000004200 */
[C---:B------:R-:W-:Y:S02]  /*afa0*/  FMUL.FTZ R47, R0.reuse, R187 ;  /* 0x000000bb002f7220 */ /* 0x040fe40000410000 */
[C---:B------:R-:W-:Y:S02]  /*afb0*/  FMUL.FTZ R31, R0.reuse, R171 ;  /* 0x000000ab001f7220 */ /* 0x040fe40000410000 */
[--C-:B---3--:R-:W-:Y:S02]  /*afc0*/  FFMA.FTZ R138, R199, c[0x0][0x2d0], -R141.reuse ;  /* 0x0000b400c78a7a23 */ /* 0x108fe4000001088d */
[C---:B------:R-:W-:Y:S01]  /*afd0*/  FMUL.FTZ R58, R0.reuse, R58 ;  /* 0x0000003a003a7220 */ /* 0x040fe20000410000 */
[----:B------:R-:W-:Y:S01]  /*afe0*/  LDSM.16.MT88.4 R164, [R227+0x2880] ;  /* 0x00288000e3a4783b */ /* 0x000fe20000004200 */
[----:B------:R3:W-:Y:S01]  /*aff0*/  MUFU.EX2 R185, R138 ;  /* 0x0000008a00b97308 */ /* 0x0007e20000000800 */
[C---:B------:R-:W-:Y:S02]  /*b000*/  FMUL.FTZ R59, R0.reuse, R59 ;  /* 0x0000003b003b7220 */ /* 0x040fe40000410000 */
[----:B------:R-:W-:Y:S01]  /*b010*/  FMUL.FTZ R62, R0, R62 ;  /* 0x0000003e003e7220 */ /* 0x000fe20000410000 */
[----:B-1----:R-:W-:Y:S01]  /*b020*/  F2FP.BF16.PACK_AB R147, R219, R218 ;  /* 0x000000dadb93723e */ /* 0x002fe200000010ff */
[----:B------:R-:W-:Y:S02]  /*b030*/  FMUL.FTZ R18, R132, R158 ;  /* 0x0000009e84127220 */ /* 0x000fe40000410000 */
[----:B------:R-:W-:Y:S01]  /*b040*/  LDSM.16.MT88.4 R156, [R226+0x2880] ;  /* 0x00288000e29c783b */ /* 0x000fe20000004200 */
[C---:B------:R-:W-:Y:S02]  /*b050*/  FMUL.FTZ R63, R0.reuse, R63 ;  /* 0x0000003f003f7220 */ /* 0x040fe40000410000 */
[C---:B------:R-:W-:Y:S01]  /*b060*/  FMUL.FTZ R74, R0.reuse, R74 ;  /* 0x0000004a004a7220 */ /* 0x040fe20000410000 */
[C---:B------:R-:W-:Y:S04]  /*b070*/  HMMA.16816.F32.BF16 R8, R144.reuse, R20, R8 ;  /* 0x000000149008723c */ /* 0x040fe80000041808 */
[----:B------:R-:W-:Y:S02]  /*b080*/  FMUL.FTZ R75, R0, R75 ;  /* 0x0000004b004b7220 */ /* 0x000fe40000410000 */
[----:B------:R-:W-:Y:S02]  /*b090*/  FMUL.FTZ R76, R2, R76 ;  /* 0x0000004c024c7220 */ /* 0x000fe40000410000 */
[-C--:B------:R-:W-:Y:S04]  /*b0a0*/  HMMA.16816.F32.BF16 R12, R144, R22.reuse, R12 ;  /* 0x00000016900c723c */ /* 0x080fe8000004180c */
[--C-:B---3--:R-:W-:Y:S02]  /*b0b0*/  FFMA.FTZ R138, R196, c[0x0][0x2d0], -R142.reuse ;  /* 0x0000b400c48a7a23 */ /* 0x108fe4000001088e */
[C---:B------:R-:W-:Y:S02]  /*b0c0*/  FMUL.FTZ R20, R133.reuse, R160 ;  /* 0x000000a085147220 */ /* 0x040fe40000410000 */
[C---:B------:R-:W-:Y:S01]  /*b0d0*/  HMMA.16816.F32.BF16 R16, R192.reuse, R22, R16 ;  /* 0x00000016c010723c */ /* 0x040fe20000041810 */
[----:B------:R1:W-:Y:S03]  /*b0e0*/  MUFU.EX2 R139, R138 ;  /* 0x0000008a008b7308 */ /* 0x0003e60000000800 */
[C---:B------:R-:W-:Y:S02]  /*b0f0*/  FMUL.FTZ R21, R133.reuse, R161 ;  /* 0x000000a185157220 */ /* 0x040fe40000410000 */
[----:B------:R-:W-:Y:S02]  /*b100*/  FMUL.FTZ R77, R2, R77 ;  /* 0x0000004d024d7220 */ /* 0x000fe40000410000 */
[C---:B------:R-:W-:Y:S04]  /*b110*/  FMUL.FTZ R22, R132.reuse, R162 ;  /* 0x000000a284167220 */ /* 0x040fe80000410000 */
[----:B------:R-:W-:Y:S02]  /*b120*/  FMUL.FTZ R23, R132, R163 ;  /* 0x000000a384177220 */ /* 0x000fe40000410000 */
[----:B------:R-:W-:Y:S01]  /*b130*/  LDSM.16.MT88.4 R160, [R228+0x2880] ;  /* 0x00288000e4a0783b */ /* 0x000fe20000004200 */
[C---:B------:R-:W-:Y:S02]  /*b140*/  FMUL.FTZ R78, R0.reuse, R78 ;  /* 0x0000004e004e7220 */ /* 0x040fe40000410000 */
[----:B------:R-:W-:Y:S02]  /*b150*/  FMUL.FTZ R79, R0, R79 ;  /* 0x0000004f004f7220 */ /* 0x000fe40000410000 */
[-C--:B------:R-:W-:Y:S03]  /*b160*/  HMMA.16816.F32.BF16 R20, R192, R36.reuse, R20 ;  /* 0x00000024c014723c */ /* 0x080fe60000041814 */
[C---:B------:R-:W-:Y:S02]  /*b170*/  FMUL.FTZ R80, R133.reuse, R80 ;  /* 0x0000005085507220 */ /* 0x040fe40000410000 */
[C---:B------:R-:W-:Y:S02]  /*b180*/  FMUL.FTZ R81, R133.reuse, R81 ;  /* 0x0000005185517220 */ /* 0x040fe40000410000 */
[--C-:B-1----:R-:W-:Y:S01]  /*b190*/  FFMA.FTZ R138, R200, c[0x0][0x2d0], -R142.reuse ;  /* 0x0000b400c88a7a23 */ /* 0x102fe2000001088e */
[C---:B------:R-:W-:Y:S03]  /*b1a0*/  HMMA.16816.F32.BF16 R24, R144.reuse, R36, R24 ;  /* 0x000000249018723c */ /* 0x040fe60000041818 */
[----:B------:R1:W-:Y:S01]  /*b1b0*/  MUFU.EX2 R186, R138 ;  /* 0x0000008a00ba7308 */ /* 0x0003e20000000800 */
[C---:B------:R-:W-:Y:S02]  /*b1c0*/  FMUL.FTZ R82, R132.reuse, R82 ;  /* 0x0000005284527220 */ /* 0x040fe40000410000 */
[C---:B------:R-:W-:Y:S02]  /*b1d0*/  FMUL.FTZ R83, R132.reuse, R83 ;  /* 0x0000005384537220 */ /* 0x040fe40000410000 */
[-C--:B------:R-:W-:Y:S04]  /*b1e0*/  HMMA.16816.F32.BF16 R28, R144, R38.reuse, R28 ;  /* 0x00000026901c723c */ /* 0x080fe8000004181c */
[C---:B------:R-:W-:Y:S01]  /*b1f0*/  FMUL.FTZ R36, R133.reuse, R176 ;  /* 0x000000b085247220 */ /* 0x040fe20000410000 */
[----:B------:R-:W-:Y:S01]  /*b200*/  MOV R176, R49 ;  /* 0x0000003100b07202 */ /* 0x000fe20000000f00 */
[C---:B------:R-:W-:Y:S02]  /*b210*/  FMUL.FTZ R49, R133.reuse, R189 ;  /* 0x000000bd85317220 */ /* 0x040fe40000410000 */
[C---:B------:R-:W-:Y:S04]  /*b220*/  HMMA.16816.F32.BF16 R32, R192.reuse, R38, R32 ;  /* 0x00000026c020723c */ /* 0x040fe80000041820 */
[----:B------:R-:W-:Y:S01]  /*b230*/  FMUL.FTZ R37, R133, R177 ;  /* 0x000000b185257220 */ /* 0x000fe20000410000 */
[----:B------:R-:W-:Y:S01]  /*b240*/  MOV R177, R50 ;  /* 0x0000003200b17202 */ /* 0x000fe20000000f00 */
[C---:B------:R-:W-:Y:S02]  /*b250*/  FMUL.FTZ R50, R132.reuse, R190 ;  /* 0x000000be84327220 */ /* 0x040fe40000410000 */
[C---:B------:R-:W-:Y:S01]  /*b260*/  FMUL.FTZ R39, R132.reuse, R179 ;  /* 0x000000b384277220 */ /* 0x040fe20000410000 */
[----:B------:R-:W-:Y:S03]  /*b270*/  MOV R179, R252 ;  /* 0x000000fc00b37202 */ /* 0x000fe60000000f00 */
[--C-:B-1----:R-:W-:Y:S02]  /*b280*/  FFMA.FTZ R138, R203, c[0x0][0x2d0], -R141.reuse ;  /* 0x0000b400cb8a7a23 */ /* 0x102fe4000001088d */
[C---:B------:R-:W-:Y:S01]  /*b290*/  FMUL.FTZ R38, R132.reuse, R178 ;  /* 0x000000b284267220 */ /* 0x040fe20000410000 */
[----:B------:R-:W-:Y:S01]  /*b2a0*/  MOV R178, R51 ;  /* 0x0000003300b27202 */ /* 0x000fe20000000f00 */
[----:B------:R1:W-:Y:S01]  /*b2b0*/  MUFU.EX2 R188, R138 ;  /* 0x0000008a00bc7308 */ /* 0x0003e20000000800 */
[C---:B------:R-:W-:Y:S02]  /*b2c0*/  FMUL.FTZ R51, R132.reuse, R191 ;  /* 0x000000bf84337220 */ /* 0x040fe40000410000 */
[C---:B------:R-:W-:Y:S02]  /*b2d0*/  FMUL.FTZ R84, R133.reuse, R84 ;  /* 0x0000005485547220 */ /* 0x040fe40000410000 */
        /* <DEDUP_REMOVED lines=8> */
[----:B-1----:R-:W-:Y:S02]  /*b360*/  FFMA.FTZ R138, R206, c[0x0][0x2d0], -R141 ;  /* 0x0000b400ce8a7a23 */ /* 0x002fe4000001088d */
[C---:B------:R-:W-:Y:S02]  /*b370*/  FMUL.FTZ R90, R0.reuse, R90 ;  /* 0x0000005a005a7220 */ /* 0x040fe40000410000 */
[C---:B------:R-:W-:Y:S01]  /*b380*/  HMMA.16816.F32.BF16 R48, R192.reuse, R150, R48 ;  /* 0x00000096c030723c */ /* 0x040fe20000041830 */
[----:B------:R1:W-:Y:S01]  /*b390*/  MUFU.EX2 R180, R138 ;  /* 0x0000008a00b47308 */ /* 0x0003e20000000800 */
[----:B------:R-:W2:Y:S02]  /*b3a0*/  LDSM.16.MT88.4 R148, [R225+0x3880] ;  /* 0x00388000e194783b */ /* 0x000ea40000004200 */
[----:B------:R-:W-:Y:S02]  /*b3b0*/  FMUL.FTZ R91, R0, R91 ;  /* 0x0000005b005b7220 */ /* 0x000fe40000410000 */
[C---:B------:R-:W-:Y:S02]  /*b3c0*/  FMUL.FTZ R92, R2.reuse, R92 ;  /* 0x0000005c025c7220 */ /* 0x040fe40000410000 */
[-C--:B------:R-:W-:Y:S04]  /*b3d0*/  HMMA.16816.F32.BF16 R52, R192, R152.reuse, R52 ;  /* 0x00000098c034723c */ /* 0x080fe80000041834 */
[----:B------:R-:W-:Y:S02]  /*b3e0*/  FMUL.FTZ R93, R2, R93 ;  /* 0x0000005d025d7220 */ /* 0x000fe40000410000 */
[C---:B------:R-:W-:Y:S02]  /*b3f0*/  FMUL.FTZ R94, R0.reuse, R94 ;  /* 0x0000005e005e7220 */ /* 0x040fe40000410000 */
[C---:B------:R-:W-:Y:S04]  /*b400*/  HMMA.16816.F32.BF16 R56, R144.reuse, R152, R56 ;  /* 0x000000989038723c */ /* 0x040fe80000041838 */
[----:B------:R-:W-:Y:S02]  /*b410*/  FMUL.FTZ R95, R0, R95 ;  /* 0x0000005f005f7220 */ /* 0x000fe40000410000 */
[----:B------:R-:W-:Y:S02]  /*b420*/  FMUL.FTZ R96, R133, R96 ;  /* 0x0000006085607220 */ /* 0x000fe40000410000 */
[-C--:B------:R-:W-:Y:S04]  /*b430*/  HMMA.16816.F32.BF16 R60, R144, R154.reuse, R60 ;  /* 0x0000009a903c723c */ /* 0x080fe8000004183c */
[--C-:B-1----:R-:W-:Y:S02]  /*b440*/  FFMA.FTZ R138, R205, c[0x0][0x2d0], -R142.reuse ;  /* 0x0000b400cd8a7a23 */ /* 0x102fe4000001088e */
[C---:B------:R-:W-:Y:S02]  /*b450*/  FMUL.FTZ R97, R133.reuse, R97 ;  /* 0x0000006185617220 */ /* 0x040fe40000410000 */
[C---:B------:R-:W-:Y:S01]  /*b460*/  HMMA.16816.F32.BF16 R64, R192.reuse, R154, R64 ;  /* 0x0000009ac040723c */ /* 0x040fe20000041840 */
[----:B------:R1:W-:Y:S01]  /*b470*/  MUFU.EX2 R189, R138 ;  /* 0x0000008a00bd7308 */ /* 0x0003e20000000800 */
[----:B------:R-:W3:Y:S02]  /*b480*/  LDSM.16.MT88.4 R152, [R226+0x3880] ;  /* 0x00388000e298783b */ /* 0x000ee40000004200 */
[C---:B------:R-:W-:Y:S02]  /*b490*/  FMUL.FTZ R98, R132.reuse, R98 ;  /* 0x0000006284627220 */ /* 0x040fe40000410000 */
[C---:B------:R-:W-:Y:S02]  /*b4a0*/  FMUL.FTZ R99, R132.reuse, R99 ;  /* 0x0000006384637220 */ /* 0x040fe40000410000 */
[C---:B------:R-:W-:Y:S01]  /*b4b0*/  FMUL.FTZ R100, R133.reuse, R100 ;  /* 0x0000006485647220 */ /* 0x040fe20000410000 */
[-C--:B--2---:R-:W-:Y:S03]  /*b4c0*/  HMMA.16816.F32.BF16 R68, R192, R148.reuse, R68 ;  /* 0x00000094c044723c */ /* 0x084fe60000041844 */
[----:B------:R-:W-:Y:S02]  /*b4d0*/  FMUL.FTZ R101, R133, R101 ;  /* 0x0000006585657220 */ /* 0x000fe40000410000 */
        /* <DEDUP_REMOVED lines=13> */
[-C--:B---3--:R-:W-:Y:S04]  /*b5b0*/  HMMA.16816.F32.BF16 R84, R192, R152.reuse, R84 ;  /* 0x00000098c054723c */ /* 0x088fe80000041854 */
[----:B------:R-:W-:Y:S02]  /*b5c0*/  FMUL.FTZ R109, R2, R109 ;  /* 0x0000006d026d7220 */ /* 0x000fe40000410000 */
[C---:B------:R-:W-:Y:S02]  /*b5d0*/  FMUL.FTZ R110, R0.reuse, R110 ;  /* 0x0000006e006e7220 */ /* 0x040fe40000410000 */
[C---:B------:R-:W-:Y:S04]  /*b5e0*/  HMMA.16816.F32.BF16 R88, R144.reuse, R152, R88 ;  /* 0x000000989058723c */ /* 0x040fe80000041858 */
[----:B------:R-:W-:Y:S02]  /*b5f0*/  FMUL.FTZ R111, R0, R111 ;  /* 0x0000006f006f7220 */ /* 0x000fe40000410000 */
[C---:B------:R-:W-:Y:S02]  /*b600*/  FMUL.FTZ R112, R133.reuse, R112 ;  /* 0x0000007085707220 */ /* 0x040fe40000410000 */
[-C--:B------:R-:W-:Y:S04]  /*b610*/  HMMA.16816.F32.BF16 R92, R144, R154.reuse, R92 ;  /* 0x0000009a905c723c */ /* 0x080fe8000004185c */
[--C-:B-1----:R-:W-:Y:S02]  /*b620*/  FFMA.FTZ R138, R204, c[0x0][0x2d0], -R143.reuse ;  /* 0x0000b400cc8a7a23 */ /* 0x102fe4000001088f */
[----:B------:R-:W-:Y:S02]  /*b630*/  FMUL.FTZ R113, R133, R113 ;  /* 0x0000007185717220 */ /* 0x000fe40000410000 */
[C---:B------:R-:W-:Y:S01]  /*b640*/  HMMA.16816.F32.BF16 R96, R192.reuse, R154, R96 ;  /* 0x0000009ac060723c */ /* 0x040fe20000041860 */
[----:B------:R1:W-:Y:S01]  /*b650*/  MUFU.EX2 R184, R138 ;  /* 0x0000008a00b87308 */ /* 0x0003e20000000800 */
[----:B------:R-:W3:Y:S02]  /*b660*/  LDSM.16.MT88.4 R152, [R227+0x3880] ;  /* 0x00388000e398783b */ /* 0x000ee40000004200 */
[C---:B------:R-:W-:Y:S02]  /*b670*/  FMUL.FTZ R114, R132.reuse, R114 ;  /* 0x0000007284727220 */ /* 0x040fe40000410000 */
[----:B------:R-:W-:Y:S02]  /*b680*/  FMUL.FTZ R115, R132, R115 ;  /* 0x0000007384737220 */ /* 0x000fe40000410000 */
        /* <DEDUP_REMOVED lines=9> */
[--C-:B-1----:R-:W-:Y:S02]  /*b720*/  FFMA.FTZ R138, R209, c[0x0][0x2d0], -R143.reuse ;  /* 0x0000b400d18a7a23 */ /* 0x102fe4000001088f */
[----:B------:R-:W-:Y:S02]  /*b730*/  FMUL.FTZ R126, R0, R126 ;  /* 0x0000007e007e7220 */ /* 0x000fe40000410000 */
[C---:B------:R-:W-:Y:S01]  /*b740*/  HMMA.16816.F32.BF16 R112, R192.reuse, R150, R112 ;  /* 0x00000096c070723c */ /* 0x040fe20000041870 */
[----:B------:R1:W2:Y:S01]  /*b750*/  MUFU.EX2 R187, R138 ;  /* 0x0000008a00bb7308 */ /* 0x0002a20000000800 */
[----:B------:R-:W4:Y:S02]  /*b760*/  LDSM.16.MT88.4 R148, [R225+0x2880] ;  /* 0x00288000e194783b */ /* 0x000f240000004200 */
[C---:B------:R-:W-:Y:S02]  /*b770*/  FMUL.FTZ R116, R133.reuse, R116 ;  /* 0x0000007485747220 */ /* 0x040fe40000410000 */
[C---:B------:R-:W-:Y:S02]  /*b780*/  FMUL.FTZ R117, R133.reuse, R117 ;  /* 0x0000007585757220 */ /* 0x040fe40000410000 */
[C---:B------:R-:W-:Y:S04]  /*b790*/  FMUL.FTZ R118, R132.reuse, R118 ;  /* 0x0000007684767220 */ /* 0x040fe80000410000 */
[----:B------:R-:W-:Y:S02]  /*b7a0*/  FMUL.FTZ R119, R132, R119 ;  /* 0x0000007784777220 */ /* 0x000fe40000410000 */
[----:B------:R-:W-:Y:S02]  /*b7b0*/  FMUL.FTZ R127, R0, R127 ;  /* 0x0000007f007f7220 */ /* 0x000fe40000410000 */
[C---:B------:R-:W-:Y:S02]  /*b7c0*/  FMUL.FTZ R128, R133.reuse, R128 ;  /* 0x0000008085807220 */ /* 0x040fe40000410000 */
[----:B------:R-:W-:Y:S01]  /*b7d0*/  FMUL.FTZ R129, R133, R129 ;  /* 0x0000008185817220 */ /* 0x000fe20000410000 */
[-C--:B---3--:R-:W-:Y:S03]  /*b7e0*/  HMMA.16816.F32.BF16 R116, R192, R152.reuse, R116 ;  /* 0x00000098c074723c */ /* 0x088fe60000041874 */
[C---:B------:R-:W-:Y:S02]  /*b7f0*/  FMUL.FTZ R130, R132.reuse, R130 ;  /* 0x0000008284827220 */ /* 0x040fe40000410000 */
[----:B------:R-:W-:Y:S02]  /*b800*/  FMUL.FTZ R131, R132, R131 ;  /* 0x0000008384837220 */ /* 0x000fe40000410000 */
[--C-:B-1----:R-:W-:Y:S01]  /*b810*/  FFMA.FTZ R138, R210, c[0x0][0x2d0], -R143.reuse ;  /* 0x0000b400d28a7a23 */ /* 0x102fe2000001088f */
[C---:B------:R-:W-:Y:S03]  /*b820*/  HMMA.16816.F32.BF16 R120, R144.reuse, R152, R120 ;  /* 0x000000989078723c */ /* 0x040fe60000041878 */
[----:B------:R1:W-:Y:S04]  /*b830*/  MUFU.EX2 R171, R138 ;  /* 0x0000008a00ab7308 */ /* 0x0003e80000000800 */
[----:B--2---:R-:W-:Y:S01]  /*b840*/  F2FP.BF16.PACK_AB R152, R187, R184 ;  /* 0x000000b8bb98723e */ /* 0x004fe200000010ff */
[-C--:B------:R-:W-:Y:S07]  /*b850*/  HMMA.16816.F32.BF16 R124, R144, R154.reuse, R124 ;  /* 0x0000009a907c723c */ /* 0x080fee000004187c */
[----:B------:R-:W-:Y:S01]  /*b860*/  F2FP.BF16.PACK_AB R146, R180, R188 ;  /* 0x000000bcb492723e */ /* 0x000fe200000010ff */
[----:B------:R-:W-:Y:S04]  /*b870*/  HMMA.16816.F32.BF16 R128, R192, R154, R128 ;  /* 0x0000009ac080723c */ /* 0x000fe80000041880 */
[----:B------:R-:W-:Y:S02]  /*b880*/  F2FP.BF16.PACK_AB R147, R170, R189 ;  /* 0x000000bdaa93723e */ /* 0x000fe400000010ff */
[----:B------:R-:W-:Y:S02]  /*b890*/  F2FP.BF16.PACK_AB R144, R185, R183 ;  /* 0x000000b7b990723e */ /* 0x000fe400000010ff */
[----:B------:R-:W-:Y:S01]  /*b8a0*/  F2FP.BF16.PACK_AB R145, R186, R139 ;  /* 0x0000008bba91723e */ /* 0x000fe200000010ff */
[----:B-1----:R-:W-:Y:S06]  /*b8b0*/  FFMA.FTZ R138, R211, c[0x0][0x2d0], -R143 ;  /* 0x0000b400d38a7a23 */ /* 0x002fec000001088f */
[-C--:B----4-:R-:W-:Y:S01]  /*b8c0*/  HMMA.16816.F32.BF16 R4, R144, R148.reuse, R4 ;  /* 0x000000949004723c */ /* 0x090fe20000041804 */
[----:B------:R1:W2:Y:S04]  /*b8d0*/  MUFU.EX2 R252, R138 ;  /* 0x0000008a00fc7308 */ /* 0x0002a80000000800 */
[--C-:B-1----:R-:W-:Y:S01]  /*b8e0*/  FFMA.FTZ R138, R197, c[0x0][0x2d0], -R134.reuse ;  /* 0x0000b400c58a7a23 */ /* 0x102fe20000010886 */
[-C--:B--2---:R-:W-:Y:S01]  /*b8f0*/  F2FP.BF16.PACK_AB R154, R252, R171.reuse ;  /* 0x000000abfc9a723e */ /* 0x084fe200000010ff */
[----:B------:R-:W-:Y:S04]  /*b900*/  LDSM.16.MT88.4 R196, [R227+0x3080] ;  /* 0x00308000e3c4783b */ /* 0x000fe80000004200 */
[----:B------:R1:W-:Y:S02]  /*b910*/  MUFU.EX2 R204, R138 ;  /* 0x0000008a00cc7308 */ /* 0x0003e40000000800 */
[--C-:B-1----:R-:W-:Y:S08]  /*b920*/  FFMA.FTZ R138, R201, c[0x0][0x2d0], -R134.reuse ;  /* 0x0000b400c98a7a23 */ /* 0x102ff00000010886 */
        /* <DEDUP_REMOVED lines=30> */
[----:B------:R1:W5:Y:S07]  /*bb10*/  MUFU.EX2 R220, R138 ;  /* 0x0000008a00dc7308 */ /* 0x00036e0000000800 */
        /* <DEDUP_REMOVED lines=89> */
[----:B------:R-:W5:Y:S01]  /*c0b0*/  LDL.LU R28, [R1+0x10] ;  /* 0x00001000011c7983 */ /* 0x000f620000300800 */
[----:B------:R-:W-:Y:S02]  /*c0c0*/  MOV R24, R181 ;  /* 0x000000b500187202 */ /* 0x000fe40000000f00 */
[C---:B------:R-:W-:Y:S01]  /*c0d0*/  HMMA.16816.F32.BF16 R172, R140.reuse, R174, R32 ;  /* 0x000000ae8cac723c */ /* 0x040fe20000041820 */
[----:B------:R-:W5:Y:S03]  /*c0e0*/  LDL.LU R34, [R1+0xc] ;  /* 0x00000c0001227983 */ /* 0x000f660000300800 */
[----:B------:R-:W-:Y:S02]  /*c0f0*/  MOV R30, R179 ;  /* 0x000000b3001e7202 */ /* 0x000fe40000000f00 */
        /* <DEDUP_REMOVED lines=27> */
[----:B------:R-:W-:Y:S02]  /*c2b0*/  FFMA.FTZ R132, R132, R29, R35 ;  /* 0x0000001d84847223 */ /* 0x000fe40000010023 */
[----:B------:R-:W-:Y:S02]  /*c2c0*/  FFMA.FTZ R4, R2, R28, R30 ;  /* 0x0000001c02047223 */ /* 0x000fe4000001001e */
[----:B------:R-:W-:Y:S04]  /*c2d0*/  FADD.FTZ R132, R24, R132 ;  /* 0x0000008418847221 */ /* 0x000fe80000010000 */
[----:B------:R-:W-:Y:S02]  /*c2e0*/  FFMA.FTZ R133, R133, R34, R33 ;  /* 0x0000002285857223 */ /* 0x000fe40000010021 */
[----:B------:R-:W-:Y:S02]  /*c2f0*/  FADD.FTZ R4, R25, R4 ;  /* 0x0000000419047221 */ /* 0x000fe40000010000 */
        /* <DEDUP_REMOVED lines=39> */
[----:B------:R-:W-:Y:S01]  /*c570*/  FADD.FTZ R4, R210, R6 ;  /* 0x00000006d2047221 */ /* 0x000fe20000010000 */
[----:B------:R1:W-:Y:S01]  /*c580*/  STL [R1+0xc], R5 ;  /* 0x00000c0501007387 */ /* 0x0003e20000100800 */
[----:B------:R-:W-:Y:S02]  /*c590*/  FADD.FTZ R2, R206, R2 ;  /* 0x00000002ce027221 */ /* 0x000fe40000010000 */
[----:B------:R-:W-:Y:S02]  /*c5a0*/  FADD.FTZ R4, R209, R4 ;  /* 0x00000004d1047221 */ /* 0x000fe40000010000 */
[----:B------:R-:W-:Y:S02]  /*c5b0*/  FADD.FTZ R2, R205, R2 ;  /* 0x00000002cd027221 */ /* 0x000fe40000010000 */
[----:B------:R-:W-:Y:S01]  /*c5c0*/  FADD.FTZ R0, R138, R0 ;  /* 0x000000008a007221 */ /* 0x000fe20000010000 */
[----:B------:R1:W-:Y:S01]  /*c5d0*/  STL [R1+0x8], R4 ;  /* 0x0000080401007387 */ /* 0x0003e20000100800 */
[----:B------:R-:W-:Y:S02]  /*c5e0*/  MOV R138, R135 ;  /* 0x00000087008a7202 */ /* 0x000fe40000000f00 */
[----:B------:R-:W-:Y:S01]  /*c5f0*/  FADD.FTZ R0, R134, R0 ;  /* 0x0000000086007221 */ /* 0x000fe20000010000 */
[----:B------:R1:W-:Y:S01]  /*c600*/  STL [R1+0x10], R2 ;  /* 0x0000100201007387 */ /* 0x0003e20000100800 */
[----:B------:R-:W-:Y:S03]  /*c610*/  MOV R134, R136 ;  /* 0x0000008800867202 */ /* 0x000fe60000000f00 */
[----:B------:R1:W-:Y:S01]  /*c620*/  STL [R1+0x14], R0 ;  /* 0x0000140001007387 */ /* 0x0003e20000100800 */
[----:B------:R-:W-:-:S05]  /*c630*/  @P0 BRA `(.L_x_1043) ;  /* 0xffffb0a000000947 */ /* 0x000fca000383ffff */
.L_x_1026:
[----:B------:R-:W2:Y:S01]  /*c640*/  S2UR UR6, SR_CTAID.X ;  /* 0x00000000000679c3 */ /* 0x000ea20000002500 */
[----:B------:R-:W-:-:S02]  /*c650*/  UISETP.NE.AND UP1, UPT, UR17, URZ, UPT ;  /* 0x0000003f1100728c */ /* 0x000fc4000bf25270 */
[----:B------:R-:W-:Y:S02]  /*c660*/  ULDC.64 UR4, c[0x0][0x2c8] ;  /* 0x0000b20000047ab9 */ /* 0x000fe40000000a00 */
[----:B------:R-:W-:-:S06]  /*c670*/  UISETP.NE.AND UP0, UPT, UR16, URZ, UPT ;  /* 0x0000003f1000728c */ /* 0x000fcc000bf05270 */
[----:B------:R-:W-:Y:S01]  /*c680*/  PLOP3.LUT P0, PT, PT, PT, UP0, 0x40, 0x0 ;  /* 0x000000000000781c */ /* 0x000fe20003f0e808 */
[----:B--2---:R-:W-:-:S04]  /*c690*/  ULEA UR6, UR6, 0x7f, 0x7 ;  /* 0x0000007f06067891 */ /* 0x004fc8000f8e383f */
[----:B------:R-:W-:Y:S02]  /*c6a0*/  UIMAD.WIDE.U32 UR22, UR6, UR4, URZ ;  /* 0x00000004061672a5 */ /* 0x000fe4000f8e003f */
[----:B------:R-:W-:-:S05]  /*c6b0*/  UIADD3 UR4, UR9, 0x1, -UR15 ;  /* 0x0000000109047890 */ /* 0x000fca000fffe80f */
[----:B------:R-:W-:Y:S02]  /*c6c0*/  @UP1 UMOV UR7, UR23 ;  /* 0x0000001700071c82 */ /* 0x000fe40008000000 */
[----:B------:R-:W-:-:S04]  /*c6d0*/  @UP1 USHF.R.U32.HI UR6, URZ, UR5, UR7 ;  /* 0x000000053f061299 */ /* 0x000fc80008011607 */
[----:B------:R-:W-:-:S03]  /*c6e0*/  UIADD3 UR7, UR4, UR6, URZ ;  /* 0x0000000604077290 */ /* 0x000fc6000fffe03f */
        /* <DEDUP_REMOVED lines=14> */
.L_x_1045:
[----:B------:R-:W-:Y:S02]  /*c7d0*/  ULDC UR4, c[0x0][0x32c] ;  /* 0x0000cb0000047ab9 */ /* 0x000fe40000000800 */
[----:B------:R-:W-:-:S03]  /*c7e0*/  UISETP.NE.AND UP0, UPT, UR4, 0x1, UPT ;  /* 0x000000010400788c */ /* 0x000fc6000bf05270 */
[----:B------:R-:W-:Y:S02]  /*c7f0*/  ULDC.64 UR4, c[0x0][0x330] ;  /* 0x0000cc0000047ab9 */ /* 0x000fe40000000a00 */
[----:B------:R-:W-:-:S06]  /*c800*/  UIMAD.WIDE.U32 UR22, UR7, UR4, URZ ;  /* 0x00000004071672a5 */ /* 0x000fcc000f8e003f */
[----:B------:R-:W-:Y:S02]  /*c810*/  @UP0 USHF.R.U32.HI UR7, URZ, UR5, UR23 ;  /* 0x000000053f070299 */ /* 0x000fe40008011617 */
.L_x_1046:
[----:B------:R-:W-:Y:S02]  /*c820*/  ULDC UR4, c[0x0][0x32c] ;  /* 0x0000cb0000047ab9 */ /* 0x000fe40000000800 */
[----:B------:R-:W-:-:S04]  /*c830*/  UIMAD UR4, UR7, UR4, URZ ;  /* 0x00000004070472a4 */ /* 0x000fc8000f8e023f */
[----:B------:R-:W-:-:S04]  /*c840*/  UISETP.LT.AND UP0, UPT, UR6, UR4, UPT ;  /* 0x000000040600728c */ /* 0x000fc8000bf01270 */
[----:B------:R-:W-:-:S04]  /*c850*/  USEL UR6, UR6, UR4, !UP0 ;  /* 0x0000000406067287 */ /* 0x000fc8000c000000 */
.L_x_1044:
[----:B------:R-:W-:-:S04]  /*c860*/  UIADD3 UR6, UR6, 0x2f, URZ ;  /* 0x0000002f06067890 */ /* 0x000fc8000fffe03f */
        /* <DEDUP_REMOVED lines=8> */
[----:B------:R-:W-:Y:S01]  /*c8f0*/  IMAD.MOV.U32 R132, RZ, RZ, R136 ;  /* 0x000000ffff847224 */ /* 0x000fe200078e0088 */
[----:B------:R-:W-:Y:S01]  /*c900*/  MOV R139, R3 ;  /* 0x00000003008b7202 */ /* 0x000fe20000000f00 */
[----:B-1----:R-:W-:Y:S01]  /*c910*/  IMAD.MOV.U32 R2, RZ, RZ, R137 ;  /* 0x000000ffff027224 */ /* 0x002fe200078e0089 */
[----:B------:R-:W-:Y:S01]  /*c920*/  MOV R138, R135 ;  /* 0x00000087008a7202 */ /* 0x000fe20000000f00 */
[----:B------:R-:W-:Y:S02]  /*c930*/  UMOV UR23, UR13 ;  /* 0x0000000d00177c82 */ /* 0x000fe40008000000 */
[----:B------:R-:W-:Y:S02]  /*c940*/  ULDC.64 UR6, c[0x0][0x208] ;  /* 0x0000820000067ab9 */ /* 0x000fe40000000a00 */
[----:B------:R-:W-:Y:S02]  /*c950*/  ULDC.64 UR4, c[0x0][0x1e0] ;  /* 0x0000780000047ab9 */ /* 0x000fe40000000a00 */
.L_x_1048:
[----:B--2---:R-:W2:Y:S01]  /*c960*/  LDL.64 R14, [R1+0x20] ;  /* 0x00002000010e7983 */ /* 0x004ea20000100a00 */
[----:B------:R-:W-:Y:S04]  /*c970*/  DEPBAR.LE SB0, 0x0 ;  /* 0x000080000000791a */ /* 0x000fe80000000000 */
[----:B------:R-:W-:Y:S01]  /*c980*/  UISETP.GT.AND UP0, UPT, UR8, UR23, UPT ;  /* 0x000000170800728c */ /* 0x000fe2000bf04270 */
[----:B------:R-:W4:Y:S06]  /*c990*/  LDL.64 R12, [R1+0x40] ;  /* 0x00004000010c7983 */ /* 0x000f2c0000100a00 */
[----:B------:R-:W-:Y:S01]  /*c9a0*/  BAR.SYNC.DEFER_BLOCKING 0x0 ;  /* 0x0000000000007b1d */ /* 0x000fe20000010000 */
[----:B------:R-:W-:Y:S03]  /*c9b0*/  PLOP3.LUT P0, PT, PT, PT, UP0, 0x80, 0x0 ;  /* 0x000000000000781c */ /* 0x000fe60003f0f008 */
[----:B------:R-:W-:Y:S02]  /*c9c0*/  @!UP0 USHF.R.S32.HI UR13, URZ, 0x1f, UR23 ;  /* 0x0000001f3f0d8899 */ /* 0x000fe40008011417 */
[----:B------:R-:W-:Y:S02]  /*c9d0*/  @!UP0 UIMAD.WIDE.U32 UR24, UR23, UR6, URZ ;  /* 0x00000006171882a5 */ /* 0x000fe4000f8e003f */
[----:B------:R-:W-:Y:S04]  /*c9e0*/  @!UP0 UIMAD UR13, UR13, UR6, URZ ;  /* 0x000000060d0d82a4 */ /* 0x000fe8000f8e023f */
[----:B------:R-:W-:Y:S01]  /*c9f0*/  @!UP0 UIMAD UR13, UR23, UR7, UR13 ;  /* 0x00000007170d82a4 */ /* 0x000fe2000f8e020d */
[----:B---3--:R-:W-:Y:S03]  /*ca00*/  MOV R0, UR24 ;  /* 0x0000001800007c02 */ /* 0x008fe60008000f00 */
[----:B------:R-:W-:Y:S04]  /*ca10*/  @!UP0 UIADD3 UR13, UR25, UR13, URZ ;  /* 0x0000000d190d8290 */ /* 0x000fe8000fffe03f */
[----:B------:R-:W-:Y:S02]  /*ca20*/  @!UP0 UIMAD UR13, UR13, 0x30, URZ ;  /* 0x000000300d0d88a4 */ /* 0x000fe4000f8e023f */
[----:B------:R-:W-:Y:S01]  /*ca30*/  UISETP.GT.AND UP0, UPT, UR23, UR8, UPT ;  /* 0x000000081700728c */ /* 0x000fe2000bf04270 */
[----:B-----5:R-:W-:Y:S08]  /*ca40*/  LDSM.16.M88.4 R48, [R231+0x8080] ;  /* 0x00808000e730783b */ /* 0x020ff00000000200 */
[----:B------:R-:W1:Y:S02]  /*ca50*/  LDSM.16.M88.4 R16, [R224+0x5080] ;  /* 0x00508000e010783b */ /* 0x000e640000000200 */
[----:B------:R-:W-:Y:S06]  /*ca60*/  @UP0 USHF.L.U64.HI UR25, UR4, 0x5, UR5 ;  /* 0x0000000504190899 */ /* 0x000fec0008010205 */
[----:B------:R-:W3:Y:S08]  /*ca70*/  LDSM.16.M88.4 R44, [R231+0xa080] ;  /* 0x00a08000e72c783b */ /* 0x000ef00000000200 */
[----:B------:R-:W2:Y:S08]  /*ca80*/  LDSM.16.M88.4 R32, [R224+0x5880] ;  /* 0x00588000e020783b */ /* 0x000eb00000000200 */
[----:B------:R-:W2:Y:S08]  /*ca90*/  LDSM.16.M88.4 R140, [R224+0x6080] ;  /* 0x00608000e08c783b */ /* 0x000eb00000000200 */
[----:B------:R-:W-:Y:S01]  /*caa0*/  LDSM.16.M88.4 R192, [R233+0x8080] ;  /* 0x00808000e9c0783b */ /* 0x000fe20000000200 */
[-C--:B-1----:R-:W-:Y:S07]  /*cab0*/  HMMA.16816.F32.BF16 R4, R48, R16.reuse, RZ ;  /* 0x000000103004723c */ /* 0x082fee00000418ff */
[----:B------:R-:W1:Y:S01]  /*cac0*/  LDSM.16.M88.4 R196, [R235] ;  /* 0x00000000ebc4783b */ /* 0x000e620000000200 */
[C---:B---3--:R-:W-:Y:S07]  /*cad0*/  HMMA.16816.F32.BF16 R8, R44.reuse, R16, RZ ;  /* 0x000000102c08723c */ /* 0x048fee00000418ff */
[----:B------:R-:W3:Y:S08]  /*cae0*/  LDSM.16.M88.4 R200, [R233+0xa080] ;  /* 0x00a08000e9c8783b */ /* 0x000ef00000000200 */
[----:B------:R-:W1:Y:S08]  /*caf0*/  LDSM.16.M88.4 R204, [R241] ;  /* 0x00000000f1cc783b */ /* 0x000e700000000200 */
[----:B------:R-:W1:Y:S01]  /*cb00*/  LDSM.16.M88.4 R208, [R240] ;  /* 0x00000000f0d0783b */ /* 0x000e620000000200 */
[----:B--2---:R-:W-:Y:S02]  /*cb10*/  @!P0 MOV R21, R15 ;  /* 0x0000000f00158202 */ /* 0x004fe40000000f00 */
[----:B----4-:R-:W-:Y:S02]  /*cb20*/  @!P0 MOV R20, R12 ;  /* 0x0000000c00148202 */ /* 0x010fe40000000f00 */
[-C--:B------:R-:W-:Y:S03]  /*cb30*/  HMMA.16816.F32.BF16 R12, R44, R18.reuse, RZ ;  /* 0x000000122c0c723c */ /* 0x080fe600000418ff */
[----:B------:R-:W-:Y:S05]  /*cb40*/  @!P0 IMAD.WIDE.U32 R20, R0, 0x30, R20 ;  /* 0x0000003000148825 */ /* 0x000fea00078e0014 */
[C---:B------:R-:W-:Y:S04]  /*cb50*/  HMMA.16816.F32.BF16 R16, R48.reuse, R18, RZ ;  /* 0x000000123010723c */ /* 0x040fe800000418ff */
[----:B------:R-:W-:Y:S01]  /*cb60*/  @!P0 IADD3 R3, R21, UR13, RZ ;  /* 0x0000000d15038c10 */ /* 0x000fe2000fffe0ff */
[----:B------:R-:W-:Y:S01]  /*cb70*/  UIADD3 UR13, UR23, -0x1, URZ ;  /* 0xffffffff170d7890 */ /* 0x000fe2000fffe03f */
[C---:B------:R-:W-:Y:S02]  /*cb80*/  @!P0 SHF.L.U32 R0, R20.reuse, 0x1, RZ ;  /* 0x0000000114008819 */ /* 0x040fe400000006ff */
[----:B------:R-:W-:Y:S01]  /*cb90*/  @!P0 SHF.L.U64.HI R3, R20, 0x1, R3 ;  /* 0x0000000114038819 */ /* 0x000fe20000010203 */
[----:B------:R-:W-:Y:S01]  /*cba0*/  @UP0 UIMAD.WIDE.U32 UR26, UR13, UR4, URZ ;  /* 0x000000040d1a02a5 */ /* 0x000fe2000f8e003f */
[-C--:B------:R-:W-:Y:S01]  /*cbb0*/  HMMA.16816.F32.BF16 R20, R48, R32.reuse, RZ ;  /* 0x000000203014723c */ /* 0x080fe200000418ff */
[----:B------:R-:W-:Y:S01]  /*cbc0*/  @UP0 USHF.R.S32.HI UR24, URZ, 0x1f, UR13 ;  /* 0x0000001f3f180899 */ /* 0x000fe2000801140d */
[C---:B------:R-:W-:Y:S02]  /*cbd0*/  @!P0 IADD3 R28, P1, R0.reuse, c[0x0][0x1f8], RZ ;  /* 0x00007e00001c8a10 */ /* 0x040fe40007f3e0ff */
[----:B------:R-:W-:Y:S01]  /*cbe0*/  @!P0 IADD3 R0, P6, R0, 0x80, RZ ;  /* 0x0000008000008810 */ /* 0x000fe20007fde0ff */
[----:B------:R-:W-:Y:S01]  /*cbf0*/  @UP0 UIMAD UR24, UR24, UR4, URZ ;  /* 0x00000004181802a4 */ /* 0x000fe2000f8e023f */
[----:B------:R-:W-:Y:S02]  /*cc00*/  @!P0 IADD3.X R29, R3, c[0x0][0x1fc], RZ, P1, !PT ;  /* 0x00007f00031d8a10 */ /* 0x000fe40000ffe4ff */
[C---:B------:R-:W-:Y:S01]  /*cc10*/  HMMA.16816.F32.BF16 R24, R44.reuse, R32, RZ ;  /* 0x000000202c18723c */ /* 0x040fe200000418ff */
[----:B------:R-:W-:Y:S02]  /*cc20*/  @UP0 UIMAD UR24, UR13, UR5, UR24 ;  /* 0x000000050d1802a4 */ /* 0x000fe4000f8e0218 */
[----:B------:R-:W-:Y:S01]  /*cc30*/  @!PT LDS RZ, [RZ] ;  /* 0x00000000fffff984 */ /* 0x000fe20000000800 */
[----:B------:R-:W-:Y:S01]  /*cc40*/  @!PT LDS RZ, [RZ] ;  /* 0x00000000fffff984 */ /* 0x000fe20000000800 */
[----:B------:R-:W-:Y:S01]  /*cc50*/  @!PT LDS RZ, [RZ] ;  /* 0x00000000fffff984 */ /* 0x000fe20000000800 */
[----:B------:R2:W-:Y:S01]  /*cc60*/  @!P0 LDGSTS.E.BYPASS.LTC128B.128 [R243+0x2080], [R28.64], !P4 ;  /* 0x020800001cf38fae */ /* 0x0005e2000e101d54 */
[----:B------:R-:W-:Y:S01]  /*cc70*/  @!P0 IADD3 R40, P5, R0, c[0x0][0x1f8], RZ ;  /* 0x00007e0000288a10 */ /* 0x000fe20007fbe0ff */
[----:B------:R-:W-:Y:S01]  /*cc80*/  @UP0 UIADD3 UR24, UR27, UR24, URZ ;  /* 0x000000181b180290 */ /* 0x000fe2000fffe03f */
[----:B------:R-:W-:Y:S02]  /*cc90*/  @!P0 IADD3 R36, P2, R28, UR12, RZ ;  /* 0x0000000c1c248c10 */ /* 0x000fe4000ff5e0ff */
[----:B------:R-:W-:Y:S01]  /*cca0*/  @!P0 IADD3.X R41, RZ, c[0x0][0x1fc], R3, P5, P6 ;  /* 0x00007f00ff298a10 */ /* 0x000fe20002fec403 */
[----:B------:R-:W-:Y:S03]  /*ccb0*/  @UP0 UIMAD UR24, UR24, 0x30, URZ ;  /* 0x00000030181808a4 */ /* 0x000fe6000f8e023f */
[----:B------:R-:W-:Y:S01]  /*ccc0*/  @!P0 IADD3.X R37, R29, UR11, RZ, P2, !PT ;  /* 0x0000000b1d258c10 */ /* 0x000fe200097fe4ff */
[----:B------:R4:W-:Y:S01]  /*ccd0*/  @!P0 LDGSTS.E.BYPASS.LTC128B.128 [R243+0x3880], [R40.64], !P3 ;  /* 0x0388000028f38fae */ /* 0x0009e2000d901d54 */
[----:B------:R-:W-:Y:S04]  /*cce0*/  @!P0 IADD3 R38, P1, R36, UR12, RZ ;  /* 0x0000000c24268c10 */ /* 0x000fe8000ff3e0ff */
[----:B------:R-:W-:Y:S03]  /*ccf0*/  @!P0 IADD3.X R39, R37, UR11, RZ, P1, !PT ;  /* 0x0000000b25278c10 */ /* 0x000fe60008ffe4ff */
[----:B------:R1:W-:Y:S08]  /*cd00*/  @!P0 LDGSTS.E.BYPASS.LTC128B.128 [R243+0x2880], [R36.64], !P4 ;  /* 0x0288000024f38fae */ /* 0x0003f0000e101d54 */
[----:B------:R1:W-:Y:S01]  /*cd10*/  @!P0 LDGSTS.E.BYPASS.LTC128B.128 [R243+0x4080], [R36.64+0x80], !P3 ;  /* 0x0408008024f38fae */ /* 0x0003e2000d901d54 */
[-C--:B--2---:R-:W-:Y:S07]  /*cd20*/  HMMA.16816.F32.BF16 R28, R44, R34.reuse, RZ ;  /* 0x000000222c1c723c */ /* 0x084fee00000418ff */
[----:B------:R1:W-:Y:S01]  /*cd30*/  @!P0 LDGSTS.E.BYPASS.LTC128B.128 [R243+0x3080], [R38.64], !P4 ;  /* 0x0308000026f38fae */ /* 0x0003e2000e101d54 */
[C---:B------:R-:W-:Y:S07]  /*cd40*/  HMMA.16816.F32.BF16 R32, R48.reuse, R34, RZ ;  /* 0x000000223020723c */ /* 0x040fee00000418ff */
[----:B------:R1:W-:Y:S01]  /*cd50*/  @!P0 LDGSTS.E.BYPASS.LTC128B.128 [R243+0x4880], [R38.64+0x80], !P3 ;  /* 0x0488008026f38fae */ /* 0x0003e2000d901d54 */
[----:B------:R-:W-:Y:S07]  /*cd60*/  PLOP3.LUT P0, PT, PT, PT, UP0, 0x80, 0x0 ;  /* 0x000000000000781c */ /* 0x000fee0003f0f008 */
[----:B------:R-:W-:Y:S08]  /*cd70*/  LDSM.16.M88.4 R212, [R232+0x8080] ;  /* 0x00808000e8d4783b */ /* 0x000ff00000000200 */
[----:B------:R-:W0:Y:S08]  /*cd80*/  LDGDEPBAR ;  /* 0x00000000000079af */ /* 0x000e300000000000 */
[----:B------:R-:W2:Y:S01]  /*cd90*/  LDSM.16.M88.4 R216, [R230+0x5080] ;  /* 0x00508000e6d8783b */ /* 0x000ea20000000200 */
[-C--:B-1----:R-:W-:Y:S07]  /*cda0*/  HMMA.16816.F32.BF16 R36, R48, R140.reuse, RZ ;  /* 0x0000008c3024723c */ /* 0x082fee00000418ff */
[----:B------:R-:W1:Y:S01]  /*cdb0*/  LDSM.16.M88.4 R220, [R232+0xa080] ;  /* 0x00a08000e8dc783b */ /* 0x000e620000000200 */
[C---:B----4-:R-:W-:Y:S08]  /*cdc0*/  HMMA.16816.F32.BF16 R40, R44.reuse, R140, RZ ;  /* 0x0000008c2c28723c */ /* 0x050ff000000418ff */
[-C--:B------:R-:W-:Y:S08]  /*cdd0*/  HMMA.16816.F32.BF16 R44, R44, R142.reuse, RZ ;  /* 0x0000008e2c2c723c */ /* 0x080ff000000418ff */
[----:B------:R-:W-:Y:S01]  /*cde0*/  HMMA.16816.F32.BF16 R48, R48, R142, RZ ;  /* 0x0000008e3030723c */ /* 0x000fe200000418ff */
[----:B------:R-:W4:Y:S07]  /*cdf0*/  LDSM.16.M88.4 R140, [R230+0x5880] ;  /* 0x00588000e68c783b */ /* 0x000f2e0000000200 */
[-C--:B------:R-:W-:Y:S08]  /*ce00*/  HMMA.16816.F32.BF16 R4, R192, R196.reuse, R4 ;  /* 0x000000c4c004723c */ /* 0x080ff00000041804 */
[C---:B---3--:R-:W-:Y:S08]  /*ce10*/  HMMA.16816.F32.BF16 R8, R200.reuse, R196, R8 ;  /* 0x000000c4c808723c */ /* 0x048ff00000041808 */
[-C--:B------:R-:W-:Y:S08]  /*ce20*/  HMMA.16816.F32.BF16 R12, R200, R198.reuse, R12 ;  /* 0x000000c6c80c723c */ /* 0x080ff0000004180c */
[C---:B------:R-:W-:Y:S01]  /*ce30*/  HMMA.16816.F32.BF16 R16, R192.reuse, R198, R16 ;  /* 0x000000c6c010723c */ /* 0x040fe20000041810 */
[----:B------:R-:W3:Y:S07]  /*ce40*/  LDSM.16.M88.4 R196, [R230+0x6080] ;  /* 0x00608000e6c4783b */ /* 0x000eee0000000200 */
        /* <DEDUP_REMOVED lines=10> */
[----:B------:R-:W3:Y:S07]  /*cef0*/  LDSM.16.M88.4 R192, [R234+0x8080] ;  /* 0x00808000eac0783b */ /* 0x000eee0000000200 */
[-C--:B--2---:R-:W-:Y:S01]  /*cf00*/  HMMA.16816.F32.BF16 R4, R212, R216.reuse, R4 ;  /* 0x000000d8d404723c */ /* 0x084fe20000041804 */
[----:B------:R-:W2:Y:S07]  /*cf10*/  LDSM.16.M88.4 R208, [R229+0x800] ;  /* 0x00080000e5d0783b */ /* 0x000eae0000000200 */
[C---:B-1----:R-:W-:Y:S08]  /*cf20*/  HMMA.16816.F32.BF16 R8, R220.reuse, R216, R8 ;  /* 0x000000d8dc08723c */ /* 0x042ff00000041808 */
        /* <DEDUP_REMOVED lines=8> */
[-C--:B---3--:R-:W-:Y:S08]  /*cfb0*/  HMMA.16816.F32.BF16 R36, R212, R196.reuse, R36 ;  /* 0x000000c4d424723c */ /* 0x088ff00000041824 */
[C---:B------:R-:W-:Y:S08]  /*cfc0*/  HMMA.16816.F32.BF16 R40, R220.reuse, R196, R40 ;  /* 0x000000c4dc28723c */ /* 0x040ff00000041828 */
[-C--:B------:R-:W-:Y:S01]  /*cfd0*/  HMMA.16816.F32.BF16 R44, R220, R198.reuse, R44 ;  /* 0x000000c6dc2c723c */ /* 0x080fe2000004182c */
[----:B------:R-:W-:Y:S07]  /*cfe0*/  LDSM.16.M88.4 R220, [R238] ;  /* 0x00000000eedc783b */ /* 0x000fee0000000200 */
[----:B------:R-:W-:Y:S01]  /*cff0*/  HMMA.16816.F32.BF16 R48, R212, R198, R48 ;  /* 0x000000c6d430723c */ /* 0x000fe20000041830 */
[----:B------:R-:W3:Y:S07]  /*d000*/  LDSM.16.M88.4 R196, [R224+0x6880] ;  /* 0x00688000e0c4783b */ /* 0x000eee0000000200 */
[-C--:B------:R-:W-:Y:S01]  /*d010*/  HMMA.16816.F32.BF16 R4, R192, R200.reuse, R4 ;  /* 0x000000c8c004723c */ /* 0x080fe20000041804 */
[----:B------:R-:W4:Y:S07]  /*d020*/  LDSM.16.M88.4 R212, [R231+0xe080] ;  /* 0x00e08000e7d4783b */ /* 0x000f2e0000000200 */
[C---:B------:R-:W-:Y:S08]  /*d030*/  HMMA.16816.F32.BF16 R8, R204.reuse, R200, R8 ;  /* 0x000000c8cc08723c */ /* 0x040ff00000041808 */
[-C--:B------:R-:W-:Y:S08]  /*d040*/  HMMA.16816.F32.BF16 R12, R204, R202.reuse, R12 ;  /* 0x000000cacc0c723c */ /* 0x080ff0000004180c */
[C---:B------:R-:W-:Y:S01]  /*d050*/  HMMA.16816.F32.BF16 R16, R192.reuse, R202, R16 ;  /* 0x000000cac010723c */ /* 0x040fe20000041810 */
[----:B------:R-:W3:Y:S07]  /*d060*/  LDSM.16.M88.4 R200, [R224+0x7080] ;  /* 0x00708000e0c8783b */ /* 0x000eee0000000200 */
[-C--:B--2---:R-:W-:Y:S08]  /*d070*/  HMMA.16816.F32.BF16 R20, R192, R208.reuse, R20 ;  /* 0x000000d0c014723c */ /* 0x084ff00000041814 */
        /* <DEDUP_REMOVED lines=9> */
[----:B------:R-:W2:Y:S07]  /*d110*/  LDSM.16.M88.4 R192, [R233+0xc080] ;  /* 0x00c08000e9c0783b */ /* 0x000eae0000000200 */
[-C--:B---3--:R-:W-:Y:S01]  /*d120*/  HMMA.16816.F32.BF16 R4, R140, R196.reuse, R4 ;  /* 0x000000c48c04723c */ /* 0x088fe20000041804 */
[----:B------:R-:W3:Y:S07]  /*d130*/  LDSM.16.M88.4 R216, [R233+0xe080] ;  /* 0x00e08000e9d8783b */ /* 0x000eee0000000200 */
        /* <DEDUP_REMOVED lines=33> */
[C---:B--2---:R-:W-:Y:S08]  /*d350*/  HMMA.16816.F32.BF16 R8, R204.reuse, R200, R8 ;  /* 0x000000c8cc08723c */ /* 0x044ff00000041808 */
[-C--:B------:R-:W-:Y:S08]  /*d360*/  HMMA.16816.F32.BF16 R12, R204, R202.reuse, R12 ;  /* 0x000000cacc0c723c */ /* 0x080ff0000004180c */
[C---:B------:R-:W-:Y:S08]  /*d370*/  HMMA.16816.F32.BF16 R16, R140.reuse, R202, R16 ;  /* 0x000000ca8c10723c */ /* 0x040ff00000041810 */
[-C--:B---3--:R-:W-:Y:S08]  /*d380*/  HMMA.16816.F32.BF16 R20, R140, R208.reuse, R20 ;  /* 0x000000d08c14723c */ /* 0x088ff00000041814 */
        /* <DEDUP_REMOVED lines=66> */
[----:B------:R2:W3:Y:S01]  /*d7b0*/  MUFU.TANH R205, R21 ;  /* 0x0000001500cd7308 */ /* 0x0004e20000002400 */
[----:B------:R-:W-:Y:S01]  /*d7c0*/  FMUL.FTZ R28, R28, c[0x0][0x320] ;  /* 0x0000c8001c1c7a20 */ /* 0x000fe20000410000 */
[C---:B------:R-:W-:Y:S04]  /*d7d0*/  HMMA.16816.F32.BF16 R40, R192.reuse, R8, R40 ;  /* 0x00000008c028723c */ /* 0x040fe80000041828 */
        /* <DEDUP_REMOVED lines=12> */
[----:B--2---:R-:W2:Y:S01]  /*d8a0*/  LDL.64 R20, [R1+0x38] ;  /* 0x0000380001147983 */ /* 0x004ea20000100a00 */
[----:B------:R-:W-:Y:S01]  /*d8b0*/  FMUL.FTZ R38, R38, c[0x0][0x320] ;  /* 0x0000c80026267a20 */ /* 0x000fe20000410000 */
[----:B---3--:R-:W-:Y:S01]  /*d8c0*/  FMNMX.FTZ R137, R205, R137, !PT ;  /* 0x00000089cd897209 */ /* 0x008fe20007810000 */
[----:B------:R-:W-:Y:S03]  /*d8d0*/  FMUL.FTZ R39, R39, c[0x0][0x320] ;  /* 0x0000c80027277a20 */ /* 0x000fe60000410000 */
        /* <DEDUP_REMOVED lines=9> */
[----:B-1----:R-:W2:Y:S01]  /*d970*/  LDL.64 R22, [R1+0x30] ;  /* 0x0000300001167983 */ /* 0x002ea20000100a00 */
[----:B------:R-:W-:Y:S02]  /*d980*/  FMUL.FTZ R49, R49, c[0x0][0x320] ;  /* 0x0000c80031317a20 */ /* 0x000fe40000410000 */
[----:B------:R-:W-:Y:S02]  /*d990*/  FMUL.FTZ R50, R50, c[0x0][0x320] ;  /* 0x0000c80032327a20 */ /* 0x000fe40000410000 */
[----:B------:R-:W-:Y:S01]  /*d9a0*/  FMUL.FTZ R51, R51, c[0x0][0x320] ;  /* 0x0000c80033337a20 */ /* 0x000fe20000410000 */
[----:B------:R-:W1:Y:S01]  /*d9b0*/  MUFU.TANH R204, R33 ;  /* 0x0000002100cc7308 */ /* 0x000e620000002400 */
[----:B------:R-:W-:Y:S02]  /*d9c0*/  FMUL.FTZ R42, R42, c[0x0][0x320] ;  /* 0x0000c8002a2a7a20 */ /* 0x000fe40000410000 */
[----:B------:R-:W-:Y:S01]  /*d9d0*/  FMUL.FTZ R43, R43, c[0x0][0x320] ;  /* 0x0000c8002b2b7a20 */ /* 0x000fe20000410000 */
[----:B---3--:R-:W-:Y:S01]  /*d9e0*/  FMNMX.FTZ R137, R203, R137, !PT ;  /* 0x00000089cb897209 */ /* 0x008fe20007810000 */
[----:B------:R-:W-:Y:S02]  /*d9f0*/  FMUL.FTZ R46, R46, c[0x0][0x320] ;  /* 0x0000c8002e2e7a20 */ /* 0x000fe40000410000 */
[----:B------:R-:W-:Y:S02]  /*da00*/  FMUL.FTZ R34, R34, c[0x0][0x320] ;  /* 0x0000c80022227a20 */ /* 0x000fe40000410000 */
[----:B------:R-:W-:Y:S01]  /*da10*/  FMUL.FTZ R30, R30, c[0x0][0x320] ;  /* 0x0000c8001e1e7a20 */ /* 0x000fe20000410000 */
[----:B------:R-:W3:Y:S01]  /*da20*/  MUFU.TANH R220, R25 ;  /* 0x0000001900dc7308 */ /* 0x000ee20000002400 */
[----:B------:R-:W-:Y:S01]  /*da30*/  FMUL.FTZ R31, R31, c[0x0][0x320] ;  /* 0x0000c8001f1f7a20 */ /* 0x000fe20000410000 */
[----:B----4-:R-:W-:Y:S08]  /*da40*/  FMNMX.FTZ R0, R221, R0, !PT ;  /* 0x00000000dd007209 */ /* 0x010ff00007810000 */
[----:B------:R-:W4:Y:S01]  /*da50*/  MUFU.TANH R211, R36 ;  /* 0x0000002400d37308 */ /* 0x000f220000002400 */
[----:B-1----:R-:W-:Y:S09]  /*da60*/  FMNMX.FTZ R137, R204, R137, !PT ;  /* 0x00000089cc897209 */ /* 0x002ff20007810000 */
[----:B------:R-:W1:Y:S01]  /*da70*/  MUFU.TANH R222, R28 ;  /* 0x0000001c00de7308 */ /* 0x000e620000002400 */
[----:B---3--:R-:W-:Y:S09]  /*da80*/  FMNMX.FTZ R0, R220, R0, !PT ;  /* 0x00000000dc007209 */ /* 0x008ff20007810000 */
[----:B------:R-:W3:Y:S01]  /*da90*/  MUFU.TANH R248, R37 ;  /* 0x0000002500f87308 */ /* 0x000ee20000002400 */
[----:B----4-:R-:W-:Y:S09]  /*daa0*/  FMNMX.FTZ R137, R211, R137, !PT ;  /* 0x00000089d3897209 */ /* 0x010ff20007810000 */
        /* <DEDUP_REMOVED lines=9> */
[----:B---3--:R-:W-:Y:S05]  /*db40*/  FMNMX.FTZ R137, R217, R137, !PT ;  /* 0x00000089d9897209 */ /* 0x008fea0007810000 */
[----:B------:R-:W3:Y:S04]  /*db50*/  SHFL.BFLY PT, R4, R137, 0x2, 0x1f ;  /* 0x0c401f0089047f89 */ /* 0x000ee800000e0000 */
[----:B------:R-:W3:Y:S01]  /*db60*/  MUFU.TANH R247, R44 ;  /* 0x0000002c00f77308 */ /* 0x000ee20000002400 */
[----:B----4-:R-:W-:Y:S09]  /*db70*/  FMNMX.FTZ R0, R219, R0, !PT ;  /* 0x00000000db007209 */ /* 0x010ff20007810000 */
[----:B------:R-:W4:Y:S01]  /*db80*/  MUFU.TANH R19, R19 ;  /* 0x0000001300137308 */ /* 0x000f220000002400 */
[----:B-1----:R-:W-:Y:S09]  /*db90*/  FMNMX.FTZ R0, R246, R0, !PT ;  /* 0x00000000f6007209 */ /* 0x002ff20007810000 */
[----:B------:R-:W1:Y:S01]  /*dba0*/  MUFU.TANH R244, R45 ;  /* 0x0000002d00f47308 */ /* 0x000e620000002400 */
[----:B---3--:R-:W-:Y:S02]  /*dbb0*/  FMNMX.FTZ R137, R137, R4, !PT ;  /* 0x0000000489897209 */ /* 0x008fe40007810000 */
[----:B------:R-:W-:Y:S02]  /*dbc0*/  FMNMX.FTZ R0, R247, R0, !PT ;  /* 0x00000000f7007209 */ /* 0x000fe40007810000 */
[----:B------:R-:W-:Y:S01]  /*dbd0*/  FMNMX.FTZ R4, R201, R139, !PT ;  /* 0x0000008bc9047209 */ /* 0x000fe20007810000 */
[----:B------:R-:W3:Y:S04]  /*dbe0*/  SHFL.BFLY PT, R6, R137, 0x1, 0x1f ;  /* 0x0c201f0089067f89 */ /* 0x000ee800000e0000 */
[----:B------:R-:W3:Y:S01]  /*dbf0*/  MUFU.TANH R207, R34 ;  /* 0x0000002200cf7308 */ /* 0x000ee20000002400 */
[----:B------:R-:W-:Y:S02]  /*dc00*/  FMNMX.FTZ R4, R202, R4, !PT ;  /* 0x00000004ca047209 */ /* 0x000fe40007810000 */
[----:B----4-:R-:W-:Y:S04]  /*dc10*/  FMNMX.FTZ R3, R19, R3, !PT ;  /* 0x0000000313037209 */ /* 0x010fe80007810000 */
[----:B------:R-:W-:Y:S03]  /*dc20*/  FMNMX.FTZ R3, R214, R3, !PT ;  /* 0x00000003d6037209 */ /* 0x000fe60007810000 */
[----:B------:R-:W4:Y:S01]  /*dc30*/  MUFU.TANH R208, R35 ;  /* 0x0000002300d07308 */ /* 0x000f220000002400 */
[----:B------:R-:W-:Y:S02]  /*dc40*/  FMNMX.FTZ R3, R209, R3, !PT ;  /* 0x00000003d1037209 */ /* 0x000fe40007810000 */
[----:B-1----:R-:W-:Y:S05]  /*dc50*/  FMNMX.FTZ R0, R244, R0, !PT ;  /* 0x00000000f4007209 */ /* 0x002fea0007810000 */
[----:B------:R-:W1:Y:S02]  /*dc60*/  SHFL.BFLY PT, R135, R0, 0x2, 0x1f ;  /* 0x0c401f0000877f89 */ /* 0x000e6400000e0000 */
[----:B------:R-:W1:Y:S01]  /*dc70*/  MUFU.TANH R245, R38 ;  /* 0x0000002600f57308 */ /* 0x000e620000002400 */
[----:B---3--:R-:W-:Y:S02]  /*dc80*/  FMNMX.FTZ R137, R137, R6, !PT ;  /* 0x0000000689897209 */ /* 0x008fe40007810000 */
[----:B------:R-:W-:Y:S03]  /*dc90*/  FMNMX.FTZ R3, R207, R3, !PT ;  /* 0x00000003cf037209 */ /* 0x000fe60007810000 */
[----:B------:R-:W-:Y:S04]  /*dca0*/  FMUL.FTZ R142, R137, c[0x0][0x2d0] ;  /* 0x0000b400898e7a20 */ /* 0x000fe80000410000 */
[----:B------:R-:W3:Y:S01]  /*dcb0*/  MUFU.TANH R33, R39 ;  /* 0x0000002700217308 */ /* 0x000ee20000002400 */
[----:B----4-:R-:W-:Y:S09]  /*dcc0*/  FMNMX.FTZ R3, R208, R3, !PT ;  /* 0x00000003d0037209 */ /* 0x010ff20007810000 */
[----:B------:R-:W4:Y:S01]  /*dcd0*/  MUFU.TANH R14, R14 ;  /* 0x0000000e000e7308 */ /* 0x000f220000002400 */
[----:B-1----:R-:W-:Y:S02]  /*dce0*/  FMNMX.FTZ R135, R0, R135, !PT ;  /* 0x0000008700877209 */ /* 0x002fe40007810000 */
[----:B------:R-:W-:Y:S07]  /*dcf0*/  FMNMX.FTZ R3, R245, R3, !PT ;  /* 0x00000003f5037209 */ /* 0x000fee0007810000 */
        /* <DEDUP_REMOVED lines=9> */
[----:B----4-:R-:W-:Y:S05]  /*dd90*/  FMNMX.FTZ R3, R218, R3, !PT ;  /* 0x00000003da037209 */ /* 0x010fea0007810000 */
[----:B------:R-:W4:Y:S04]  /*dda0*/  SHFL.BFLY PT, R5, R3, 0x2, 0x1f ;  /* 0x0c401f0003057f89 */ /* 0x000f2800000e0000 */
[----:B------:R-:W4:Y:S01]  /*ddb0*/  MUFU.TANH R195, R30 ;  /* 0x0000001e00c37308 */ /* 0x000f220000002400 */
[----:B-1----:R-:W-:Y:S01]  /*ddc0*/  FMNMX.FTZ R4, R194, R0, !PT ;  /* 0x00000000c2047209 */ /* 0x002fe20007810000 */
[----:B------:R-:W-:Y:S08]  /*ddd0*/  FMUL.FTZ R0, R47, c[0x0][0x320] ;  /* 0x0000c8002f007a20 */ /* 0x000ff00000410000 */
[----:B------:R1:W-:Y:S01]  /*dde0*/  MUFU.TANH R141, R0 ;  /* 0x00000000008d7308 */ /* 0x0003e20000002400 */
[----:B---3--:R-:W-:Y:S09]  /*ddf0*/  FMNMX.FTZ R4, R193, R4, !PT ;  /* 0x00000004c1047209 */ /* 0x008ff20007810000 */
[----:B------:R-:W3:Y:S01]  /*de00*/  MUFU.TANH R215, R31 ;  /* 0x0000001f00d77308 */ /* 0x000ee20000002400 */
[----:B----4-:R-:W-:Y:S02]  /*de10*/  FMNMX.FTZ R3, R3, R5, !PT ;  /* 0x0000000503037209 */ /* 0x010fe40007810000 */
[----:B------:R-:W-:Y:S01]  /*de20*/  FMNMX.FTZ R4, R195, R4, !PT ;  /* 0x00000004c3047209 */ /* 0x000fe20007810000 */
[----:B------:R-:W4:Y:S06]  /*de30*/  SHFL.BFLY PT, R5, R135, 0x1, 0x1f ;  /* 0x0c201f0087057f89 */ /* 0x000f2c00000e0000 */
[----:B------:R-:W4:Y:S01]  /*de40*/  MUFU.TANH R32, R42 ;  /* 0x0000002a00207308 */ /* 0x000f220000002400 */
[----:B-1----:R-:W-:Y:S01]  /*de50*/  FADD.FTZ R0, -R137, R2 ;  /* 0x0000000289007221 */ /* 0x002fe20000010100 */
[----:B------:R-:W1:Y:S03]  /*de60*/  SHFL.BFLY PT, R136, R3, 0x1, 0x1f ;  /* 0x0c201f0003887f89 */ /* 0x000e6600000e0000 */
[----:B------:R-:W-:Y:S05]  /*de70*/  FMUL.FTZ R0, R0, c[0x0][0x2d0] ;  /* 0x0000b40000007a20 */ /* 0x000fea0000410000 */
[----:B------:R-:W2:Y:S01]  /*de80*/  MUFU.TANH R223, R43 ;  /* 0x0000002b00df7308 */ /* 0x000ea20000002400 */
[----:B---3--:R-:W-:Y:S01]  /*de90*/  FMNMX.FTZ R2, R215, R4, !PT ;  /* 0x00000004d7027209 */ /* 0x008fe20007810000 */
[----:B------:R-:W-:Y:S08]  /*dea0*/  FFMA.FTZ R4, R196, c[0x0][0x2d0], -R142 ;  /* 0x0000b400c4047a23 */ /* 0x000ff0000001088e */
[----:B------:R3:W3:Y:S01]  /*deb0*/  MUFU.EX2 R134, R0 ;  /* 0x0000000000867308 */ /* 0x0006e20000000800 */
[----:B----4-:R-:W-:Y:S02]  /*dec0*/  FMNMX.FTZ R135, R135, R5, !PT ;  /* 0x0000000587877209 */ /* 0x010fe40007810000 */
[----:B------:R-:W-:Y:S03]  /*ded0*/  FMNMX.FTZ R2, R32, R2, !PT ;  /* 0x0000000220027209 */ /* 0x000fe60007810000 */
[----:B------:R-:W-:Y:S01]  /*dee0*/  FMUL.FTZ R192, R135, c[0x0][0x2d0] ;  /* 0x0000b40087c07a20 */ /* 0x000fe20000410000 */
[----:B-1----:R-:W-:Y:S03]  /*def0*/  FMNMX.FTZ R136, R3, R136, !PT ;  /* 0x0000008803887209 */ /* 0x002fe60007810000 */
[----:B------:R-:W1:Y:S01]  /*df00*/  MUFU.TANH R140, R46 ;  /* 0x0000002e008c7308 */ /* 0x000e620000002400 */
[----:B--2---:R-:W-:Y:S09]  /*df10*/  @P0 MOV R5, R23 ;  /* 0x0000001700050202 */ /* 0x004ff20000000f00 */
[----:B------:R-:W-:Y:S01]  /*df20*/  MUFU.EX2 R251, R4 ;  /* 0x0000000400fb7308 */ /* 0x000fe20000000800 */
[----:B---3--:R-:W-:Y:S01]  /*df30*/  FMNMX.FTZ R0, R223, R2, !PT ;  /* 0x00000002df007209 */ /* 0x008fe20007810000 */
[----:B------:R-:W-:Y:S02]  /*df40*/  FADD.FTZ R2, -R136, R132 ;  /* 0x0000008488027221 */ /* 0x000fe40000010100 */
[----:B------:R-:W-:Y:S02]  /*df50*/  FMUL.FTZ R48, R134, R188 ;  /* 0x000000bc86307220 */ /* 0x000fe40000410000 */
[----:B------:R-:W-:Y:S02]  /*df60*/  FMUL.FTZ R2, R2, c[0x0][0x2d0] ;  /* 0x0000b40002027a20 */ /* 0x000fe40000410000 */
[----:B------:R-:W-:Y:S02]  /*df70*/  FMUL.FTZ R49, R134, R189 ;  /* 0x000000bd86317220 */ /* 0x000fe40000410000 */
[----:B------:R2:W3:Y:S01]  /*df80*/  MUFU.EX2 R133, R2 ;  /* 0x0000000200857308 */ /* 0x0004e20000000800 */
[----:B-1----:R-:W-:Y:S01]  /*df90*/  FMNMX.FTZ R0, R140, R0, !PT ;  /* 0x000000008c007209 */ /* 0x002fe20007810000 */
[C---:B------:R-:W-:Y:S02]  /*dfa0*/  FMUL.FTZ R52, R134.reuse, R52 ;  /* 0x0000003486347220 */ /* 0x040fe40000410000 */
[C---:B------:R-:W-:Y:S01]  /*dfb0*/  FMUL.FTZ R53, R134.reuse, R53 ;  /* 0x0000003586357220 */ /* 0x040fe20000410000 */
[----:B------:R-:W-:Y:S01]  /*dfc0*/  FMNMX.FTZ R0, R141, R0, !PT ;  /* 0x000000008d007209 */ /* 0x000fe20007810000 */
[C---:B------:R-:W-:Y:S02]  /*dfd0*/  FMUL.FTZ R64, R134.reuse, R64 ;  /* 0x0000004086407220 */ /* 0x040fe40000410000 */
[C---:B------:R-:W-:Y:S02]  /*dfe0*/  FMUL.FTZ R65, R134.reuse, R65 ;  /* 0x0000004186417220 */ /* 0x040fe40000410000 */
[----:B------:R-:W1:Y:S01]  /*dff0*/  SHFL.BFLY PT, R3, R0, 0x2, 0x1f ;  /* 0x0c401f0000037f89 */ /* 0x000e6200000e0000 */
[C---:B------:R-:W-:Y:S02]  /*e000*/  FMUL.FTZ R68, R134.reuse, R68 ;  /* 0x0000004486447220 */ /* 0x040fe40000410000 */
[C---:B------:R-:W-:Y:S02]  /*e010*/  FMUL.FTZ R69, R134.reuse, R69 ;  /* 0x0000004586457220 */ /* 0x040fe40000410000 */
        /* <DEDUP_REMOVED lines=8> */
[C---:B---3--:R-:W-:Y:S01]  /*e0a0*/  FMUL.FTZ R34, R133.reuse, R174 ;  /* 0x000000ae85227220 */ /* 0x048fe20000410000 */
[----:B------:R-:W-:Y:S01]  /*e0b0*/  MOV R174, R242 ;  /* 0x000000f200ae7202 */ /* 0x000fe20000000f00 */
[----:B------:R2:W3:Y:S01]  /*e0c0*/  MUFU.EX2 R132, R2 ;  /* 0x0000000200847308 */ /* 0x0004e20000000800 */
[----:B-1----:R-:W-:Y:S01]  /*e0d0*/  FMNMX.FTZ R0, R0, R3, !PT ;  /* 0x0000000300007209 */ /* 0x002fe20007810000 */
        /* <DEDUP_REMOVED lines=13> */
[----:B------:R1:W-:Y:S01]  /*e1b0*/  MUFU.EX2 R210, R2 ;  /* 0x0000000200d27308 */ /* 0x0003e20000000800 */
[----:B---3--:R-:W-:Y:S02]  /*e1c0*/  FMUL.FTZ R40, R132, R180 ;  /* 0x000000b484287220 */ /* 0x008fe40000410000 */
[--C-:B------:R-:W-:Y:S02]  /*e1d0*/  FFMA.FTZ R3, R198, c[0x0][0x2d0], -R143.reuse ;  /* 0x0000b400c6037a23 */ /* 0x100fe4000001088f */
[--C-:B------:R-:W-:Y:S02]  /*e1e0*/  FFMA.FTZ R4, R19, c[0x0][0x2d0], -R143.reuse ;  /* 0x0000b40013047a23 */ /* 0x100fe4000001088f */
[----:B------:R-:W-:Y:S02]  /*e1f0*/  FMUL.FTZ R19, R133, R159 ;  /* 0x0000009f85137220 */ /* 0x000fe40000410000 */
        /* <DEDUP_REMOVED lines=10> */
[--C-:B-1----:R-:W-:Y:S02]  /*e2a0*/  FFMA.FTZ R2, R16, c[0x0][0x2d0], -R142.reuse ;  /* 0x0000b40010027a23 */ /* 0x102fe4000001088e */
[----:B------:R-:W-:Y:S02]  /*e2b0*/  FMUL.FTZ R16, R134, R156 ;  /* 0x0000009c86107220 */ /* 0x000fe40000410000 */
[C---:B------:R-:W-:Y:S01]  /*e2c0*/  FMUL.FTZ R73, R132.reuse, R73 ;  /* 0x0000004984497220 */ /* 0x040fe20000410000 */
[----:B------:R1:W-:Y:S01]  /*e2d0*/  MUFU.EX2 R250, R2 ;  /* 0x0000000200fa7308 */ /* 0x0003e20000000800 */
[C---:B------:R-:W-:Y:S02]  /*e2e0*/  FMUL.FTZ R76, R132.reuse, R76 ;  /* 0x0000004c844c7220 */ /* 0x040fe40000410000 */
[C---:B------:R-:W-:Y:S02]  /*e2f0*/  FMUL.FTZ R77, R132.reuse, R77 ;  /* 0x0000004d844d7220 */ /* 0x040fe40000410000 */
[--C-:B--2---:R-:W-:Y:S02]  /*e300*/  FFMA.FTZ R3, R197, c[0x0][0x2d0], -R143.reuse ;  /* 0x0000b400c5037a23 */ /* 0x104fe4000001088f */
[C---:B------:R-:W-:Y:S02]  /*e310*/  FMUL.FTZ R86, R133.reuse, R86 ;  /* 0x0000005685567220 */ /* 0x040fe40000410000 */
[C---:B------:R-:W-:Y:S01]  /*e320*/  FMUL.FTZ R87, R133.reuse, R87 ;  /* 0x0000005785577220 */ /* 0x040fe20000410000 */
[----:B------:R2:W-:Y:S01]  /*e330*/  MUFU.EX2 R29, R3 ;  /* 0x00000003001d7308 */ /* 0x0005e20000000800 */
[C---:B------:R-:W-:Y:S02]  /*e340*/  FMUL.FTZ R88, R132.reuse, R88 ;  /* 0x0000005884587220 */ /* 0x040fe40000410000 */
[C---:B------:R-:W-:Y:S01]  /*e350*/  FMUL.FTZ R89, R132.reuse, R89 ;  /* 0x0000005984597220 */ /* 0x040fe20000410000 */
[----:B---3--:R-:W-:Y:S01]  /*e360*/  @P0 MOV R4, R20 ;  /* 0x0000001400040202 */ /* 0x008fe20000000f00 */
[C---:B------:R-:W-:Y:S02]  /*e370*/  FMUL.FTZ R92, R132.reuse, R92 ;  /* 0x0000005c845c7220 */ /* 0x040fe40000410000 */
[----:B------:R-:W-:Y:S02]  /*e380*/  FMUL.FTZ R93, R132, R93 ;  /* 0x0000005d845d7220 */ /* 0x000fe40000410000 */
[C---:B------:R-:W-:Y:S02]  /*e390*/  FMUL.FTZ R97, R134.reuse, R97 ;  /* 0x0000006186617220 */ /* 0x040fe40000410000 */
[C---:B------:R-:W-:Y:S02]  /*e3a0*/  FMUL.FTZ R98, R133.reuse, R98 ;  /* 0x0000006285627220 */ /* 0x040fe40000410000 */
[----:B------:R-:W-:Y:S02]  /*e3b0*/  FMUL.FTZ R99, R133, R99 ;  /* 0x0000006385637220 */ /* 0x000fe40000410000 */
[----:B-1----:R-:W-:Y:S02]  /*e3c0*/  FFMA.FTZ R2, R17, c[0x0][0x2d0], -R142 ;  /* 0x0000b40011027a23 */ /* 0x002fe4000001088e */
[C---:B------:R-:W-:Y:S02]  /*e3d0*/  FMUL.FTZ R17, R134.reuse, R157 ;  /* 0x0000009d86117220 */ /* 0x040fe40000410000 */
[----:B------:R1:W3:Y:S01]  /*e3e0*/  MUFU.EX2 R213, R2 ;  /* 0x0000000200d57308 */ /* 0x0002e20000000800 */
[C---:B------:R-:W-:Y:S02]  /*e3f0*/  FMUL.FTZ R100, R134.reuse, R100 ;  /* 0x0000006486647220 */ /* 0x040fe40000410000 */
[----:B------:R-:W-:Y:S02]  /*e400*/  FMUL.FTZ R101, R134, R101 ;  /* 0x0000006586657220 */ /* 0x000fe40000410000 */
[----:B--2---:R-:W-:Y:S02]  /*e410*/  FFMA.FTZ R3, R18, c[0x0][0x2d0], -R143 ;  /* 0x0000b40012037a23 */ /* 0x004fe4000001088f */
[C---:B------:R-:W-:Y:S02]  /*e420*/  FMUL.FTZ R18, R133.reuse, R158 ;  /* 0x0000009e85127220 */ /* 0x040fe40000410000 */
[C---:B------:R-:W-:Y:S01]  /*e430*/  FMUL.FTZ R102, R133.reuse, R102 ;  /* 0x0000006685667220 */ /* 0x040fe20000410000 */
[----:B------:R2:W-:Y:S01]  /*e440*/  MUFU.EX2 R249, R3 ;  /* 0x0000000300f97308 */ /* 0x0005e20000000800 */
[C---:B------:R-:W-:Y:S02]  /*e450*/  FMUL.FTZ R103, R133.reuse, R103 ;  /* 0x0000006785677220 */ /* 0x040fe40000410000 */
[C---:B------:R-:W-:Y:S02]  /*e460*/  FMUL.FTZ R104, R132.reuse, R104 ;  /* 0x0000006884687220 */ /* 0x040fe40000410000 */
[C---:B------:R-:W-:Y:S02]  /*e470*/  FMUL.FTZ R105, R132.reuse, R105 ;  /* 0x0000006984697220 */ /* 0x040fe40000410000 */
[C---:B------:R-:W-:Y:S02]  /*e480*/  FMUL.FTZ R108, R132.reuse, R108 ;  /* 0x0000006c846c7220 */ /* 0x040fe40000410000 */
[----:B------:R-:W-:Y:S02]  /*e490*/  FMUL.FTZ R109, R132, R109 ;  /* 0x0000006d846d7220 */ /* 0x000fe40000410000 */
[C---:B------:R-:W-:Y:S02]  /*e4a0*/  FMUL.FTZ R112, R134.reuse, R112 ;  /* 0x0000007086707220 */ /* 0x040fe40000410000 */
[C---:B------:R-:W-:Y:S01]  /*e4b0*/  FMUL.FTZ R113, R134.reuse, R113 ;  /* 0x0000007186717220 */ /* 0x040fe20000410000 */
[----:B-1----:R-:W2:Y:S01]  /*e4c0*/  SHFL.BFLY PT, R2, R0, 0x1, 0x1f ;  /* 0x0c201f0000027f89 */ /* 0x002ea200000e0000 */
[----:B---3--:R-:W-:Y:S01]  /*e4d0*/  MOV R197, R213 ;  /* 0x000000d500c57202 */ /* 0x008fe20000000f00 */
[C---:B------:R-:W-:Y:S02]  /*e4e0*/  FMUL.FTZ R114, R133.reuse, R114 ;  /* 0x0000007285727220 */ /* 0x040fe40000410000 */
[C---:B------:R-:W-:Y:S02]  /*e4f0*/  FMUL.FTZ R115, R133.reuse, R115 ;  /* 0x0000007385737220 */ /* 0x040fe40000410000 */
        /* <DEDUP_REMOVED lines=8> */
[----:B------:R-:W-:Y:S01]  /*e580*/  FMUL.FTZ R128, R134, R128 ;  /* 0x0000008086807220 */ /* 0x000fe20000410000 */
[----:B--2---:R-:W-:Y:S01]  /*e590*/  FMNMX.FTZ R3, R0, R2, !PT ;  /* 0x0000000200037209 */ /* 0x004fe20007810000 */
[----:B------:R-:W-:Y:S01]  /*e5a0*/  FMUL.FTZ R129, R134, R129 ;  /* 0x0000008186817220 */ /* 0x000fe20000410000 */
[----:B------:R-:W-:Y:S01]  /*e5b0*/  MOV R2, UR26 ;  /* 0x0000001a00027c02 */ /* 0x000fe20008000f00 */
[----:B------:R-:W-:Y:S02]  /*e5c0*/  FMUL.FTZ R130, R133, R130 ;  /* 0x0000008285827220 */ /* 0x000fe40000410000 */
[----:B------:R-:W-:Y:S01]  /*e5d0*/  FADD.FTZ R0, -R3, R139 ;  /* 0x0000008b03007221 */ /* 0x000fe20000010100 */
[----:B------:R-:W-:Y:S01]  /*e5e0*/  MOV R139, R246 ;  /* 0x000000f6008b7202 */ /* 0x000fe20000000f00 */
[----:B------:R-:W-:Y:S04]  /*e5f0*/  @P0 IMAD.WIDE.U32 R4, R2, 0x30, R4 ;  /* 0x0000003002040825 */ /* 0x000fe800078e0004 */
[--C-:B------:R-:W-:Y:S01]  /*e600*/  FFMA.FTZ R2, R200, c[0x0][0x2d0], -R192.reuse ;  /* 0x0000b400c8027a23 */ /* 0x100fe200000108c0 */
[----:B------:R-:W-:Y:S01]  /*e610*/  @P0 SHF.L.U32 R6, R4, 0x1, RZ ;  /* 0x0000000104060819 */ /* 0x000fe200000006ff */
[----:B------:R-:W-:Y:S01]  /*e620*/  FMUL.FTZ R0, R0, c[0x0][0x2d0] ;  /* 0x0000b40000007a20 */ /* 0x000fe20000410000 */
[----:B------:R-:W-:Y:S01]  /*e630*/  @P0 IADD3 R5, R5, UR24, RZ ;  /* 0x0000001805050c10 */ /* 0x000fe2000fffe0ff */
[----:B------:R1:W-:Y:S01]  /*e640*/  MUFU.EX2 R28, R2 ;  /* 0x00000002001c7308 */ /* 0x0003e20000000800 */
[C---:B------:R-:W-:Y:S01]  /*e650*/  @P0 IADD3 R8, P5, R6.reuse, 0x80, RZ ;  /* 0x0000008006080810 */ /* 0x040fe20007fbe0ff */
[----:B------:R-:W-:Y:S01]  /*e660*/  @UP0 USHF.L.U32 UR24, UR4, 0x5, URZ ;  /* 0x0000000504180899 */ /* 0x000fe2000800063f */
[----:B------:R-:W-:Y:S01]  /*e670*/  @P0 IADD3 R6, P1, R6, c[0x0][0x1c8], RZ ;  /* 0x0000720006060a10 */ /* 0x000fe20007f3e0ff */
[----:B------:R-:W-:Y:S01]  /*e680*/  FMUL.FTZ R131, R133, R131 ;  /* 0x0000008385837220 */ /* 0x000fe20000410000 */
[----:B------:R-:W-:Y:S01]  /*e690*/  @P0 SHF.L.U64.HI R5, R4, 0x1, R5 ;  /* 0x0000000104050819 */ /* 0x000fe20000010205 */
[----:B------:R-:W-:Y:S01]  /*e6a0*/  UISETP.GT.AND UP0, UPT, UR23, UR22, UPT ;  /* 0x000000161700728c */ /* 0x000fe2000bf04270 */
[----:B------:R-:W-:Y:S02]  /*e6b0*/  @P0 IADD3 R8, P2, R8, c[0x0][0x1c8], RZ ;  /* 0x0000720008080a10 */ /* 0x000fe40007f5e0ff */
[----:B------:R-:W-:Y:S01]  /*e6c0*/  @P0 IADD3.X R7, R5, c[0x0][0x1cc], RZ, P1, !PT ;  /* 0x0000730005070a10 */ /* 0x000fe20000ffe4ff */
[----:B------:R-:W2:Y:S01]  /*e6d0*/  MUFU.EX2 R0, R0 ;  /* 0x0000000000007308 */ /* 0x000ea20000000800 */
[----:B------:R-:W-:Y:S01]  /*e6e0*/  @P0 IADD3.X R9, RZ, c[0x0][0x1cc], R5, P2, P5 ;  /* 0x00007300ff090a10 */ /* 0x000fe200017ea405 */
[----:B------:R-:W-:Y:S01]  /*e6f0*/  UMOV UR23, UR13 ;  /* 0x0000000d00177c82 */ /* 0x000fe20008000000 */
[----:B------:R-:W-:Y:S01]  /*e700*/  @P0 IADD3 R4, P1, R6, UR24, RZ ;  /* 0x0000001806040c10 */ /* 0x000fe2000ff3e0ff */
[----:B------:R3:W-:Y:S01]  /*e710*/  @P0 LDGSTS.E.BYPASS.LTC128B.128 [R243+0x5080], [R6.64], !P4 ;  /* 0x0508000006f30fae */ /* 0x0007e2000e101d54 */
[----:B------:R-:W-:Y:S01]  /*e720*/  MOV R200, R32 ;  /* 0x0000002000c87202 */ /* 0x000fe20000000f00 */
[----:B------:R-:W-:Y:S01]  /*e730*/  FMUL.FTZ R32, R134, R172 ;  /* 0x000000ac86207220 */ /* 0x000fe20000410000 */
[----:B------:R-:W-:Y:S02]  /*e740*/  @P0 IADD3.X R5, R7, UR25, RZ, P1, !PT ;  /* 0x0000001907050c10 */ /* 0x000fe40008ffe4ff */
[----:B------:R-:W-:Y:S03]  /*e750*/  MOV R172, R245 ;  /* 0x000000f500ac7202 */ /* 0x000fe60000000f00 */
[----:B------:R4:W-:Y:S01]  /*e760*/  @P0 LDGSTS.E.BYPASS.LTC128B.128 [R243+0x6880], [R8.64], !P3 ;  /* 0x0688000008f30fae */ /* 0x0009e2000d901d54 */
[--C-:B-1----:R-:W-:Y:S04]  /*e770*/  FFMA.FTZ R2, R199, c[0x0][0x2d0], -R192.reuse ;  /* 0x0000b400c7027a23 */ /* 0x102fe800000108c0 */
[----:B------:R1:W-:Y:S03]  /*e780*/  MUFU.EX2 R25, R2 ;  /* 0x0000000200197308 */ /* 0x0003e60000000800 */
[----:B------:R1:W-:Y:S01]  /*e790*/  @P0 LDGSTS.E.BYPASS.LTC128B.128 [R243+0x5880], [R4.64], !P4 ;  /* 0x0588000004f30fae */ /* 0x0003e2000e101d54 */
[C---:B--2---:R-:W-:Y:S02]  /*e7a0*/  FMUL.FTZ R10, R0.reuse, R150 ;  /* 0x00000096000a7220 */ /* 0x044fe40000410000 */
[C---:B------:R-:W-:Y:S05]  /*e7b0*/  FMUL.FTZ R11, R0.reuse, R151 ;  /* 0x00000097000b7220 */ /* 0x040fea0000410000 */
[----:B------:R2:W-:Y:S01]  /*e7c0*/  @P0 LDGSTS.E.BYPASS.LTC128B.128 [R243+0x7080], [R4.64+0x80], !P3 ;  /* 0x0708008004f30fae */ /* 0x0005e2000d901d54 */
[C---:B------:R-:W-:Y:S01]  /*e7d0*/  FMUL.FTZ R26, R0.reuse, R166 ;  /* 0x000000a6001a7220 */ /* 0x040fe20000410000 */
[----:B------:R-:W-:Y:S01]  /*e7e0*/  MOV R166, R251 ;  /* 0x000000fb00a67202 */ /* 0x000fe20000000f00 */
[----:B------:R-:W-:Y:S01]  /*e7f0*/  FMUL.FTZ R27, R0, R167 ;  /* 0x000000a7001b7220 */ /* 0x000fe20000410000 */
[----:B---3--:R-:W-:Y:S01]  /*e800*/  @P0 IADD3 R6, P2, R4, UR24, RZ ;  /* 0x0000001804060c10 */ /* 0x008fe2000ff5e0ff */
[C---:B------:R-:W-:Y:S01]  /*e810*/  FMUL.FTZ R30, R0.reuse, R170 ;  /* 0x000000aa001e7220 */ /* 0x040fe20000410000 */
[----:B------:R-:W-:Y:S01]  /*e820*/  MOV R167, R28 ;  /* 0x0000001c00a77202 */ /* 0x000fe20000000f00 */
[C---:B------:R-:W-:Y:S01]  /*e830*/  FMUL.FTZ R31, R0.reuse, R171 ;  /* 0x000000ab001f7220 */ /* 0x040fe20000410000 */
[----:B------:R-:W-:Y:S01]  /*e840*/  @P0 IADD3.X R7, R5, UR25, RZ, P2, !PT ;  /* 0x0000001905070c10 */ /* 0x000fe200097fe4ff */
[----:B------:R-:W-:Y:S01]  /*e850*/  FMUL.FTZ R42, R0, R182 ;  /* 0x000000b6002a7220 */ /* 0x000fe20000410000 */
[----:B------:R-:W-:Y:S01]  /*e860*/  MOV R170, R248 ;  /* 0x000000f800aa7202 */ /* 0x000fe20000000f00 */
[----:B----4-:R-:W-:Y:S01]  /*e870*/  FMUL.FTZ R9, R132, R149 ;  /* 0x0000009584097220 */ /* 0x010fe20000410000 */
[----:B------:R-:W-:Y:S01]  /*e880*/  MOV R171, R247 ;  /* 0x000000f700ab7202 */ /* 0x000fe20000000f00 */
[----:B------:R3:W-:Y:S01]  /*e890*/  @P0 LDGSTS.E.BYPASS.LTC128B.128 [R243+0x6080], [R6.64], !P4 ;  /* 0x0608000006f30fae */ /* 0x0007e2000e101d54 */
[--C-:B-1----:R-:W-:Y:S02]  /*e8a0*/  FFMA.FTZ R2, R12, c[0x0][0x2d0], -R192.reuse ;  /* 0x0000b4000c027a23 */ /* 0x102fe400000108c0 */
[----:B------:R-:W-:Y:S02]  /*e8b0*/  FMUL.FTZ R12, R132, R152 ;  /* 0x00000098840c7220 */ /* 0x000fe40000410000 */
[----:B------:R1:W-:Y:S01]  /*e8c0*/  MUFU.EX2 R199, R2 ;  /* 0x0000000200c77308 */ /* 0x0003e20000000800 */
[C---:B------:R-:W-:Y:S01]  /*e8d0*/  FMUL.FTZ R43, R0.reuse, R183 ;  /* 0x000000b7002b7220 */ /* 0x040fe20000410000 */
[----:B------:R-:W-:Y:S01]  /*e8e0*/  MOV R183, R172 ;  /* 0x000000ac00b77202 */ /* 0x000fe20000000f00 */
[----:B------:R3:W-:Y:S01]  /*e8f0*/  @P0 LDGSTS.E.BYPASS.LTC128B.128 [R243+0x7880], [R6.64+0x80], !P3 ;  /* 0x0788008006f30fae */ /* 0x0007e2000d901d54 */
[C---:B------:R-:W-:Y:S01]  /*e900*/  FMUL.FTZ R46, R0.reuse, R186 ;  /* 0x000000ba002e7220 */ /* 0x040fe20000410000 */
[----:B------:R-:W-:Y:S01]  /*e910*/  MOV R172, R167 ;  /* 0x000000a700ac7202 */ /* 0x000fe20000000f00 */
[C---:B------:R-:W-:Y:S01]  /*e920*/  FMUL.FTZ R47, R0.reuse, R187 ;  /* 0x000000bb002f7220 */ /* 0x040fe20000410000 */
[----:B------:R-:W-:Y:S01]  /*e930*/  PLOP3.LUT P0, PT, PT, PT, UP0, 0x80, 0x0 ;  /* 0x000000000000781c */ /* 0x000fe20003f0f008 */
[----:B------:R-:W-:Y:S02]  /*e940*/  FMUL.FTZ R58, R0, R58 ;  /* 0x0000003a003a7220 */ /* 0x000fe40000410000 */
[----:B--2---:R-:W-:Y:S01]  /*e950*/  FMUL.FTZ R5, R134, R145 ;  /* 0x0000009186057220 */ /* 0x004fe20000410000 */
[----:B------:R-:W2:Y:S01]  /*e960*/  LDSM.16.MT88.4 R20, [R225+0x2080] ;  /* 0x00208000e114783b */ /* 0x000ea20000004200 */
[----:B------:R-:W-:Y:S01]  /*e970*/  F2FP.BF16.PACK_AB R145, R29, R252 ;  /* 0x000000fc1d91723e */ /* 0x000fe200000010ff */
[C---:B------:R-:W-:Y:S02]  /*e980*/  FMUL.FTZ R59, R0.reuse, R59 ;  /* 0x0000003b003b7220 */ /* 0x040fe40000410000 */
[C---:B------:R-:W-:Y:S02]  /*e990*/  FMUL.FTZ R62, R0.reuse, R62 ;  /* 0x0000003e003e7220 */ /* 0x040fe40000410000 */
[C---:B------:R-:W-:Y:S02]  /*e9a0*/  FMUL.FTZ R63, R0.reuse, R63 ;  /* 0x0000003f003f7220 */ /* 0x040fe40000410000 */
[----:B------:R-:W4:Y:S01]  /*e9b0*/  LDSM.16.MT88.4 R36, [R226+0x2080] ;  /* 0x00208000e224783b */ /* 0x000f220000004200 */
[C---:B------:R-:W-:Y:S02]  /*e9c0*/  FMUL.FTZ R74, R0.reuse, R74 ;  /* 0x0000004a004a7220 */ /* 0x040fe40000410000 */
[----:B------:R-:W-:Y:S02]  /*e9d0*/  FMUL.FTZ R75, R0, R75 ;  /* 0x0000004b004b7220 */ /* 0x000fe40000410000 */
[----:B-1----:R-:W-:Y:S02]  /*e9e0*/  FFMA.FTZ R2, R13, c[0x0][0x2d0], -R192 ;  /* 0x0000b4000d027a23 */ /* 0x002fe400000108c0 */
[----:B------:R-:W-:Y:S01]  /*e9f0*/  FMUL.FTZ R13, R132, R153 ;  /* 0x00000099840d7220 */ /* 0x000fe20000410000 */
[----:B------:R-:W-:Y:S01]  /*ea00*/  LDSM.16.MT88.4 R156, [R227+0x2080] ;  /* 0x00208000e39c783b */ /* 0x000fe20000004200 */
[----:B------:R-:W1:Y:S01]  /*ea10*/  MUFU.EX2 R196, R2 ;  /* 0x0000000200c47308 */ /* 0x000e620000000800 */
[----:B------:R-:W-:Y:S02]  /*ea20*/  FMUL.FTZ R78, R0, R78 ;  /* 0x0000004e004e7220 */ /* 0x000fe40000410000 */
[----:B---3--:R-:W-:Y:S01]  /*ea30*/  FMUL.FTZ R6, R133, R146 ;  /* 0x0000009285067220 */ /* 0x008fe20000410000 */
[----:B------:R-:W-:Y:S01]  /*ea40*/  F2FP.BF16.PACK_AB R146, R197, R250 ;  /* 0x000000fac592723e */ /* 0x000fe200000010ff */
[----:B------:R-:W-:Y:S01]  /*ea50*/  FMUL.FTZ R7, R133, R147 ;  /* 0x0000009385077220 */ /* 0x000fe20000410000 */
[----:B------:R-:W-:Y:S01]  /*ea60*/  F2FP.BF16.PACK_AB R147, R198, R249 ;  /* 0x000000f9c693723e */ /* 0x000fe200000010ff */
[C---:B------:R-:W-:Y:S01]  /*ea70*/  FMUL.FTZ R79, R0.reuse, R79 ;  /* 0x0000004f004f7220 */ /* 0x040fe20000410000 */
[----:B------:R-:W-:Y:S01]  /*ea80*/  LDSM.16.MT88.4 R188, [R228+0x3080] ;  /* 0x00308000e4bc783b */ /* 0x000fe20000004200 */
[C---:B------:R-:W-:Y:S02]  /*ea90*/  FMUL.FTZ R90, R0.reuse, R90 ;  /* 0x0000005a005a7220 */ /* 0x040fe40000410000 */
[C---:B------:R-:W-:Y:S02]  /*eaa0*/  FMUL.FTZ R91, R0.reuse, R91 ;  /* 0x0000005b005b7220 */ /* 0x040fe40000410000 */
[C---:B------:R-:W-:Y:S02]  /*eab0*/  FMUL.FTZ R94, R0.reuse, R94 ;  /* 0x0000005e005e7220 */ /* 0x040fe40000410000 */
[C---:B------:R-:W-:Y:S01]  /*eac0*/  FMUL.FTZ R95, R0.reuse, R95 ;  /* 0x0000005f005f7220 */ /* 0x040fe20000410000 */
[----:B------:R-:W0:Y:S01]  /*ead0*/  LDGDEPBAR ;  /* 0x00000000000079af */ /* 0x000e220000000000 */
[C---:B------:R-:W-:Y:S02]  /*eae0*/  FMUL.FTZ R106, R0.reuse, R106 ;  /* 0x0000006a006a7220 */ /* 0x040fe40000410000 */
[C---:B------:R-:W-:Y:S02]  /*eaf0*/  FMUL.FTZ R107, R0.reuse, R107 ;  /* 0x0000006b006b7220 */ /* 0x040fe40000410000 */
[C---:B------:R-:W-:Y:S02]  /*eb00*/  FMUL.FTZ R110, R0.reuse, R110 ;  /* 0x0000006e006e7220 */ /* 0x040fe40000410000 */
[----:B------:R-:W-:Y:S01]  /*eb10*/  FMUL.FTZ R111, R0, R111 ;  /* 0x0000006f006f7220 */ /* 0x000fe20000410000 */
[----:B-1----:R-:W-:Y:S01]  /*eb20*/  F2FP.BF16.PACK_AB R150, R196, R199 ;  /* 0x000000c7c496723e */ /* 0x002fe200000010ff */
[----:B------:R-:W-:Y:S02]  /*eb30*/  FMUL.FTZ R2, R3, c[0x0][0x2d0] ;  /* 0x0000b40003027a20 */ /* 0x000fe40000410000 */
[----:B------:R-:W-:Y:S02]  /*eb40*/  FMUL.FTZ R122, R0, R122 ;  /* 0x0000007a007a7220 */ /* 0x000fe40000410000 */
[--C-:B------:R-:W-:Y:S01]  /*eb50*/  FFMA.FTZ R4, R202, c[0x0][0x2d0], -R2.reuse ;  /* 0x0000b400ca047a23 */ /* 0x100fe20000010802 */
[----:B------:R-:W-:Y:S01]  /*eb60*/  MOV R202, R211 ;  /* 0x000000d300ca7202 */ /* 0x000fe20000000f00 */
[--C-:B------:R-:W-:Y:S01]  /*eb70*/  FFMA.FTZ R8, R201, c[0x0][0x2d0], -R2.reuse ;  /* 0x0000b400c9087a23 */ /* 0x100fe20000010802 */
[----:B------:R-:W-:Y:S01]  /*eb80*/  MOV R201, R210 ;  /* 0x000000d200c97202 */ /* 0x000fe20000000f00 */
[----:B------:R1:W-:Y:S01]  /*eb90*/  MUFU.EX2 R211, R4 ;  /* 0x0000000400d37308 */ /* 0x0003e20000000800 */
[----:B------:R-:W-:Y:S01]  /*eba0*/  MOV R181, R202 ;  /* 0x000000ca00b57202 */ /* 0x000fe20000000f00 */
[C---:B------:R-:W-:Y:S02]  /*ebb0*/  FMUL.FTZ R123, R0.reuse, R123 ;  /* 0x0000007b007b7220 */ /* 0x040fe40000410000 */
[C---:B------:R-:W-:Y:S02]  /*ebc0*/  FMUL.FTZ R126, R0.reuse, R126 ;  /* 0x0000007e007e7220 */ /* 0x040fe40000410000 */
[----:B------:R-:W-:Y:S02]  /*ebd0*/  FMUL.FTZ R127, R0, R127 ;  /* 0x0000007f007f7220 */ /* 0x000fe40000410000 */
[--C-:B------:R-:W-:Y:S02]  /*ebe0*/  FFMA.FTZ R140, R140, c[0x0][0x2d0], -R2.reuse ;  /* 0x0000b4008c8c7a23 */ /* 0x100fe40000010802 */
[----:B------:R-:W3:Y:S01]  /*ebf0*/  MUFU.EX2 R210, R8 ;  /* 0x0000000800d27308 */ /* 0x000ee20000000800 */
[--C-:B-1----:R-:W-:Y:S02]  /*ec00*/  FFMA.FTZ R4, R14, c[0x0][0x2d0], -R2.reuse ;  /* 0x0000b4000e047a23 */ /* 0x102fe40000010802 */
[----:B------:R-:W-:Y:S07]  /*ec10*/  FMUL.FTZ R14, R0, R154 ;  /* 0x0000009a000e7220 */ /* 0x000fee0000410000 */
[----:B------:R1:W-:Y:S01]  /*ec20*/  MUFU.EX2 R212, R4 ;  /* 0x0000000400d47308 */ /* 0x0003e20000000800 */
[----:B---3--:R-:W-:Y:S01]  /*ec30*/  F2FP.BF16.PACK_AB R149, R211, R210 ;  /* 0x000000d2d395723e */ /* 0x008fe200000010ff */
[C---:B------:R-:W-:Y:S01]  /*ec40*/  FMUL.FTZ R8, R132.reuse, R148 ;  /* 0x0000009484087220 */ /* 0x040fe20000410000 */
[----:B------:R-:W-:Y:S01]  /*ec50*/  F2FP.BF16.PACK_AB R148, R25, R28 ;  /* 0x0000001c1994723e */ /* 0x000fe200000010ff */
[----:B------:R-:W-:Y:S01]  /*ec60*/  FMUL.FTZ R28, R132, R168 ;  /* 0x000000a8841c7220 */ /* 0x000fe20000410000 */
[----:B------:R-:W-:Y:S01]  /*ec70*/  MOV R168, R250 ;  /* 0x000000fa00a87202 */ /* 0x000fe20000000f00 */
        /* <DEDUP_REMOVED lines=11> */
[----:B------:R-:W-:Y:S01]  /*ed30*/  MOV R161, R29 ;  /* 0x0000001d00a17202 */ /* 0x000fe20000000f00 */
[----:B------:R-:W-:Y:S01]  /*ed40*/  FMUL.FTZ R20, R134, R160 ;  /* 0x000000a086147220 */ /* 0x000fe20000410000 */
[----:B------:R-:W-:Y:S01]  /*ed50*/  MOV R160, R33 ;  /* 0x0000002100a07202 */ /* 0x000fe20000000f00 */
[----:B------:R-:W-:Y:S01]  /*ed60*/  FMUL.FTZ R29, R132, R169 ;  /* 0x000000a9841d7220 */ /* 0x000fe20000410000 */
[C---:B------:R-:W-:Y:S04]  /*ed70*/  HMMA.16816.F32.BF16 R16, R144.reuse, R22, R16 ;  /* 0x000000169010723c */ /* 0x040fe80000041810 */
[----:B------:R-:W-:Y:S01]  /*ed80*/  MOV R169, R249 ;  /* 0x000000f900a97202 */ /* 0x000fe20000000f00 */
[----:B------:R-:W-:Y:S01]  /*ed90*/  FMUL.FTZ R33, R134, R173 ;  /* 0x000000ad86217220 */ /* 0x000fe20000410000 */
[----:B------:R-:W-:Y:S01]  /*eda0*/  MOV R173, R244 ;  /* 0x000000f400ad7202 */ /* 0x000fe20000000f00 */
[C---:B------:R-:W-:Y:S01]  /*edb0*/  FMUL.FTZ R22, R133.reuse, R162 ;  /* 0x000000a285167220 */ /* 0x040fe20000410000 */
[----:B------:R-:W-:Y:S01]  /*edc0*/  MOV R162, R25 ;  /* 0x0000001900a27202 */ /* 0x000fe20000000f00 */
[C---:B------:R-:W-:Y:S03]  /*edd0*/  FMUL.FTZ R25, R132.reuse, R165 ;  /* 0x000000a584197220 */ /* 0x040fe60000410000 */
[----:B------:R-:W-:Y:S01]  /*ede0*/  MOV R165, R252 ;  /* 0x000000fc00a57202 */ /* 0x000fe20000000f00 */
[----:B------:R-:W-:Y:S01]  /*edf0*/  FMUL.FTZ R23, R133, R163 ;  /* 0x000000a385177220 */ /* 0x000fe20000410000 */
[----:B------:R1:W-:Y:S01]  /*ee00*/  MUFU.EX2 R252, R138 ;  /* 0x0000008a00fc7308 */ /* 0x0003e20000000800 */
[----:B------:R-:W-:Y:S01]  /*ee10*/  MOV R163, R24 ;  /* 0x0000001800a37202 */ /* 0x000fe20000000f00 */
[----:B------:R-:W-:Y:S01]  /*ee20*/  FMUL.FTZ R24, R132, R164 ;  /* 0x000000a484187220 */ /* 0x000fe20000410000 */
[----:B------:R-:W-:Y:S02]  /*ee30*/  MOV R164, R223 ;  /* 0x000000df00a47202 */ /* 0x000fe40000000f00 */
[----:B------:R-:W-:Y:S01]  /*ee40*/  MOV R180, R160 ;  /* 0x000000a000b47202 */ /* 0x000fe20000000f00 */
[-C--:B----4-:R-:W-:Y:S03]  /*ee50*/  HMMA.16816.F32.BF16 R20, R144, R36.reuse, R20 ;  /* 0x000000249014723c */ /* 0x090fe60000041814 */
[----:B------:R-:W-:Y:S02]  /*ee60*/  MOV R175, R164 ;  /* 0x000000a400af7202 */ /* 0x000fe40000000f00 */
[----:B------:R-:W-:Y:S02]  /*ee70*/  MOV R182, R180 ;  /* 0x000000b400b67202 */ /* 0x000fe40000000f00 */
[----:B------:R-:W-:Y:S01]  /*ee80*/  MOV R180, R218 ;  /* 0x000000da00b47202 */ /* 0x000fe20000000f00 */
[C---:B------:R-:W-:Y:S07]  /*ee90*/  HMMA.16816.F32.BF16 R24, R148.reuse, R36, R24 ;  /* 0x000000249418723c */ /* 0x040fee0000041818 */
[C---:B------:R-:W-:Y:S01]  /*eea0*/  FMUL.FTZ R36, R134.reuse, R176 ;  /* 0x000000b086247220 */ /* 0x040fe20000410000 */
[-C--:B------:R-:W-:Y:S04]  /*eeb0*/  HMMA.16816.F32.BF16 R28, R148, R38.reuse, R28 ;  /* 0x00000026941c723c */ /* 0x080fe8000004181c */
[--C-:B-1----:R-:W-:Y:S01]  /*eec0*/  FFMA.FTZ R138, R205, c[0x0][0x2d0], -R142.reuse ;  /* 0x0000b400cd8a7a23 */ /* 0x102fe2000001088e */
[----:B------:R-:W-:Y:S01]  /*eed0*/  MOV R176, R173 ;  /* 0x000000ad00b07202 */ /* 0x000fe20000000f00 */
[----:B------:R-:W-:Y:S01]  /*eee0*/  FMUL.FTZ R37, R134, R177 ;  /* 0x000000b186257220 */ /* 0x000fe20000410000 */
[----:B------:R-:W-:Y:S01]  /*eef0*/  MOV R173, R166 ;  /* 0x000000a600ad7202 */ /* 0x000fe20000000f00 */
[C---:B------:R-:W-:Y:S01]  /*ef00*/  HMMA.16816.F32.BF16 R32, R144.reuse, R38, R32 ;  /* 0x000000269020723c */ /* 0x040fe20000041820 */
[----:B------:R1:W2:Y:S03]  /*ef10*/  MUFU.EX2 R251, R138 ;  /* 0x0000008a00fb7308 */ /* 0x0002a60000000800 */
[----:B------:R-:W-:Y:S02]  /*ef20*/  MOV R177, R171 ;  /* 0x000000ab00b17202 */ /* 0x000fe40000000f00 */
[----:B------:R-:W-:Y:S01]  /*ef30*/  MOV R171, R161 ;  /* 0x000000a100ab7202 */ /* 0x000fe20000000f00 */
[C---:B------:R-:W-:Y:S01]  /*ef40*/  FMUL.FTZ R38, R133.reuse, R178 ;  /* 0x000000b285267220 */ /* 0x040fe20000410000 */
[----:B------:R-:W-:Y:S01]  /*ef50*/  MOV R178, R170 ;  /* 0x000000aa00b27202 */ /* 0x000fe20000000f00 */
[----:B------:R-:W-:Y:S03]  /*ef60*/  FMUL.FTZ R39, R133, R179 ;  /* 0x000000b385277220 */ /* 0x000fe60000410000 */
[----:B------:R-:W-:Y:S02]  /*ef70*/  MOV R179, R163 ;  /* 0x000000a300b37202 */ /* 0x000fe40000000f00 */
[----:B------:R-:W-:Y:S02]  /*ef80*/  MOV R170, R162 ;  /* 0x000000a200aa7202 */ /* 0x000fe40000000f00 */
[-C--:B------:R-:W-:Y:S01]  /*ef90*/  HMMA.16816.F32.BF16 R36, R144, R152.reuse, R36 ;  /* 0x000000989024723c */ /* 0x080fe20000041824 */
[----:B------:R-:W-:Y:S07]  /*efa0*/  LDSM.16.MT88.4 R160, [R226+0x2880] ;  /* 0x00288000e2a0783b */ /* 0x000fee0000004200 */
        /* <DEDUP_REMOVED lines=8> */
[----:B-1----:R-:W-:Y:S04]  /*f030*/  FFMA.FTZ R138, R204, c[0x0][0x2d0], -R142 ;  /* 0x0000b400cc8a7a23 */ /* 0x002fe8000001088e */
[-C--:B------:R-:W-:Y:S01]  /*f040*/  HMMA.16816.F32.BF16 R60, R148, R158.reuse, R60 ;  /* 0x0000009e943c723c */ /* 0x080fe2000004183c */
[----:B------:R1:W4:Y:S07]  /*f050*/  MUFU.EX2 R249, R138 ;  /* 0x0000008a00f97308 */ /* 0x00032e0000000800 */
[C---:B------:R-:W-:Y:S01]  /*f060*/  HMMA.16816.F32.BF16 R64, R144.reuse, R158, R64 ;  /* 0x0000009e9040723c */ /* 0x040fe20000041840 */
[----:B------:R-:W2:Y:S07]  /*f070*/  LDSM.16.MT88.4 R156, [R226+0x3880] ;  /* 0x00388000e29c783b */ /* 0x000eae0000004200 */
[-C--:B---3--:R-:W-:Y:S08]  /*f080*/  HMMA.16816.F32.BF16 R68, R144, R152.reuse, R68 ;  /* 0x000000989044723c */ /* 0x088ff00000041844 */
[C---:B------:R-:W-:Y:S04]  /*f090*/  HMMA.16816.F32.BF16 R72, R148.reuse, R152, R72 ;  /* 0x000000989448723c */ /* 0x040fe80000041848 */
[--C-:B-1----:R-:W-:Y:S04]  /*f0a0*/  FFMA.FTZ R138, R214, c[0x0][0x2d0], -R143.reuse ;  /* 0x0000b400d68a7a23 */ /* 0x102fe8000001088f */
[-C--:B------:R-:W-:Y:S01]  /*f0b0*/  HMMA.16816.F32.BF16 R76, R148, R154.reuse, R76 ;  /* 0x0000009a944c723c */ /* 0x080fe2000004184c */
[----:B------:R1:W-:Y:S07]  /*f0c0*/  MUFU.EX2 R248, R138 ;  /* 0x0000008a00f87308 */ /* 0x0003ee0000000800 */
[C---:B------:R-:W-:Y:S01]  /*f0d0*/  HMMA.16816.F32.BF16 R80, R144.reuse, R154, R80 ;  /* 0x0000009a9050723c */ /* 0x040fe20000041850 */
[----:B------:R-:W3:Y:S07]  /*f0e0*/  LDSM.16.MT88.4 R152, [R228+0x3880] ;  /* 0x00388000e498783b */ /* 0x000eee0000004200 */
[-C--:B--2---:R-:W-:Y:S08]  /*f0f0*/  HMMA.16816.F32.BF16 R84, R144, R156.reuse, R84 ;  /* 0x0000009c9054723c */ /* 0x084ff00000041854 */
[C---:B------:R-:W-:Y:S04]  /*f100*/  HMMA.16816.F32.BF16 R88, R148.reuse, R156, R88 ;  /* 0x0000009c9458723c */ /* 0x040fe80000041858 */
[--C-:B-1----:R-:W-:Y:S04]  /*f110*/  FFMA.FTZ R138, R209, c[0x0][0x2d0], -R143.reuse ;  /* 0x0000b400d18a7a23 */ /* 0x102fe8000001088f */
[-C--:B------:R-:W-:Y:S01]  /*f120*/  HMMA.16816.F32.BF16 R92, R148, R158.reuse, R92 ;  /* 0x0000009e945c723c */ /* 0x080fe2000004185c */
[----:B------:R1:W2:Y:S07]  /*f130*/  MUFU.EX2 R247, R138 ;  /* 0x0000008a00f77308 */ /* 0x0002ae0000000800 */
        /* <DEDUP_REMOVED lines=14> */
[----:B------:R-:W-:Y:S01]  /*f220*/  HMMA.16816.F32.BF16 R128, R144, R158, R128 ;  /* 0x0000009e9080723c */ /* 0x000fe20000041880 */
[----:B------:R-:W-:Y:S06]  /*f230*/  LDSM.16.MT88.4 R156, [R227+0x2880] ;  /* 0x00288000e39c783b */ /* 0x000fec0000004200 */
[----:B------:R-:W-:Y:S02]  /*f240*/  F2FP.BF16.PACK_AB R144, R251, R252 ;  /* 0x000000fcfb90723e */ /* 0x000fe400000010ff */
[----:B----4-:R-:W-:Y:S03]  /*f250*/  F2FP.BF16.PACK_AB R146, R249, R250 ;  /* 0x000000faf992723e */ /* 0x010fe600000010ff */
[----:B------:R-:W-:Y:S01]  /*f260*/  F2FP.BF16.PACK_AB R145, R247, R248 ;  /* 0x000000f8f791723e */ /* 0x000fe200000010ff */
[--C-:B-1----:R-:W-:Y:S01]  /*f270*/  FFMA.FTZ R138, R221, c[0x0][0x2d0], -R192.reuse ;  /* 0x0000b400dd8a7a23 */ /* 0x102fe200000108c0 */
[----:B--2---:R-:W-:Y:S03]  /*f280*/  F2FP.BF16.PACK_AB R147, R245, R246 ;  /* 0x000000f6f593723e */ /* 0x004fe600000010ff */
[----:B------:R1:W-:Y:S04]  /*f290*/  MUFU.EX2 R244, R138 ;  /* 0x0000008a00f47308 */ /* 0x0003e80000000800 */
[-C--:B---3--:R-:W-:Y:S03]  /*f2a0*/  HMMA.16816.F32.BF16 R4, R144, R152.reuse, R4 ;  /* 0x000000989004723c */ /* 0x088fe60000041804 */
[--C-:B-1----:R-:W-:Y:S04]  /*f2b0*/  FFMA.FTZ R138, R220, c[0x0][0x2d0], -R192.reuse ;  /* 0x0000b400dc8a7a23 */ /* 0x102fe800000108c0 */
[----:B------:R1:W2:Y:S02]  /*f2c0*/  MUFU.EX2 R242, R138 ;  /* 0x0000008a00f27308 */ /* 0x0002a40000000800 */
[--C-:B-1----:R-:W-:Y:S03]  /*f2d0*/  FFMA.FTZ R138, R222, c[0x0][0x2d0], -R192.reuse ;  /* 0x0000b400de8a7a23 */ /* 0x102fe600000108c0 */
[----:B--2---:R-:W-:Y:S05]  /*f2e0*/  F2FP.BF16.PACK_AB R148, R242, R244 ;  /* 0x000000f4f294723e */ /* 0x004fea00000010ff */
[----:B------:R1:W-:Y:S02]  /*f2f0*/  MUFU.EX2 R223, R138 ;  /* 0x0000008a00df7308 */ /* 0x0003e40000000800 */
[----:B-1----:R-:W-:Y:S01]  /*f300*/  FFMA.FTZ R138, R174, c[0x0][0x2d0], -R192 ;  /* 0x0000b400ae8a7a23 */ /* 0x002fe200000108c0 */
[----:B------:R-:W-:Y:S02]  /*f310*/  MOV R174, R165 ;  /* 0x000000a500ae7202 */ /* 0x000fe40000000f00 */
[----:B------:R-:W1:Y:S05]  /*f320*/  LDSM.16.MT88.4 R164, [R228+0x2880] ;  /* 0x00288000e4a4783b */ /* 0x000e6a0000004200 */
[----:B------:R2:W3:Y:S02]  /*f330*/  MUFU.EX2 R222, R138 ;  /* 0x0000008a00de7308 */ /* 0x0004e40000000800 */
[--C-:B--2---:R-:W-:Y:S01]  /*f340*/  FFMA.FTZ R138, R194, c[0x0][0x2d0], -R2.reuse ;  /* 0x0000b400c28a7a23 */ /* 0x104fe20000010802 */
[----:B---3--:R-:W-:Y:S07]  /*f350*/  F2FP.BF16.PACK_AB R150, R222, R223 ;  /* 0x000000dfde96723e */ /* 0x008fee00000010ff */
[----:B------:R2:W-:Y:S02]  /*f360*/  MUFU.EX2 R205, R138 ;  /* 0x0000008a00cd7308 */ /* 0x0005e40000000800 */
[--C-:B--2---:R-:W-:Y:S08]  /*f370*/  FFMA.FTZ R138, R193, c[0x0][0x2d0], -R2.reuse ;  /* 0x0000b400c18a7a23 */ /* 0x104ff00000010802 */
[----:B------:R2:W3:Y:S02]  /*f380*/  MUFU.EX2 R204, R138 ;  /* 0x0000008a00cc7308 */ /* 0x0004e40000000800 */
[--C-:B--2---:R-:W-:Y:S01]  /*f390*/  FFMA.FTZ R138, R195, c[0x0][0x2d0], -R2.reuse ;  /* 0x0000b400c38a7a23 */ /* 0x104fe20000010802 */
[----:B---3--:R-:W-:Y:S07]  /*f3a0*/  F2FP.BF16.PACK_AB R149, R204, R205 ;  /* 0x000000cdcc95723e */ /* 0x008fee00000010ff */
[----:B------:R2:W-:Y:S02]  /*f3b0*/  MUFU.EX2 R203, R138 ;  /* 0x0000008a00cb7308 */ /* 0x0005e40000000800 */
[----:B--2---:R-:W-:Y:S08]  /*f3c0*/  FFMA.FTZ R138, R215, c[0x0][0x2d0], -R2 ;  /* 0x0000b400d78a7a23 */ /* 0x004ff00000010802 */
[----:B------:R2:W3:Y:S02]  /*f3d0*/  MUFU.EX2 R202, R138 ;  /* 0x0000008a00ca7308 */ /* 0x0004e40000000800 */
[--C-:B--2---:R-:W-:Y:S01]  /*f3e0*/  FFMA.FTZ R138, R181, c[0x0][0x2d0], -R142.reuse ;  /* 0x0000b400b58a7a23 */ /* 0x104fe2000001088e */
[----:B------:R-:W-:Y:S02]  /*f3f0*/  MOV R181, R179 ;  /* 0x000000b300b57202 */ /* 0x000fe40000000f00 */
[----:B------:R-:W-:Y:S05]  /*f400*/  MOV R179, R219 ;  /* 0x000000db00b37202 */ /* 0x000fea0000000f00 */
[----:B------:R2:W-:Y:S01]  /*f410*/  MUFU.EX2 R221, R138 ;  /* 0x0000008a00dd7308 */ /* 0x0005e20000000800 */
[----:B---3--:R-:W-:Y:S07]  /*f420*/  F2FP.BF16.PACK_AB R151, R202, R203 ;  /* 0x000000cbca97723e */ /* 0x008fee00000010ff */
[C---:B------:R-:W-:Y:S08]  /*f430*/  HMMA.16816.F32.BF16 R8, R148.reuse, R152, R8 ;  /* 0x000000989408723c */ /* 0x040ff00000041808 */
[-C--:B------:R-:W-:Y:S08]  /*f440*/  HMMA.16816.F32.BF16 R12, R148, R154.reuse, R12 ;  /* 0x0000009a940c723c */ /* 0x080ff0000004180c */
[C---:B------:R-:W-:Y:S01]  /*f450*/  HMMA.16816.F32.BF16 R16, R144.reuse, R154, R16 ;  /* 0x0000009a9010723c */ /* 0x040fe20000041810 */
[----:B------:R-:W3:Y:S03]  /*f460*/  LDSM.16.MT88.4 R152, [R225+0x4080] ;  /* 0x00408000e198783b */ /* 0x000ee60000004200 */
[--C-:B--2---:R-:W-:Y:S01]  /*f470*/  FFMA.FTZ R138, R178, c[0x0][0x2d0], -R142.reuse ;  /* 0x0000b400b28a7a23 */ /* 0x104fe2000001088e */
[----:B------:R-:W-:Y:S01]  /*f480*/  MOV R178, R139 ;  /* 0x0000008b00b27202 */ /* 0x000fe20000000f00 */
[--C-:B------:R-:W-:Y:S02]  /*f490*/  FFMA.FTZ R139, R217, c[0x0][0x2d0], -R142.reuse ;  /* 0x0000b400d98b7a23 */ /* 0x100fe4000001088e */
[-C--:B------:R-:W-:Y:S01]  /*f4a0*/  HMMA.16816.F32.BF16 R20, R144, R160.reuse, R20 ;  /* 0x000000a09014723c */ /* 0x080fe20000041814 */
[----:B------:R2:W-:Y:S07]  /*f4b0*/  MUFU.EX2 R219, R138 ;  /* 0x0000008a00db7308 */ /* 0x0005ee0000000800 */
[C---:B------:R-:W-:Y:S03]  /*f4c0*/  HMMA.16816.F32.BF16 R24, R148.reuse, R160, R24 ;  /* 0x000000a09418723c */ /* 0x040fe60000041818 */
[----:B------:R4:W-:Y:S05]  /*f4d0*/  MUFU.EX2 R218, R139 ;  /* 0x0000008b00da7308 */ /* 0x0009ea0000000800 */
[-C--:B------:R-:W-:Y:S08]  /*f4e0*/  HMMA.16816.F32.BF16 R28, R148, R162.reuse, R28 ;  /* 0x000000a2941c723c */ /* 0x080ff0000004181c */
[C---:B------:R-:W-:Y:S01]  /*f4f0*/  HMMA.16816.F32.BF16 R32, R144.reuse, R162, R32 ;  /* 0x000000a29020723c */ /* 0x040fe20000041820 */
[----:B------:R-:W3:Y:S03]  /*f500*/  LDSM.16.MT88.4 R160, [R226+0x4080] ;  /* 0x00408000e2a0783b */ /* 0x000ee60000004200 */
[----:B--2---:R-:W-:Y:S04]  /*f510*/  FFMA.FTZ R138, R216, c[0x0][0x2d0], -R142 ;  /* 0x0000b400d88a7a23 */ /* 0x004fe8000001088e */
[-C--:B-1----:R-:W-:Y:S01]  /*f520*/  HMMA.16816.F32.BF16 R36, R144, R164.reuse, R36 ;  /* 0x000000a49024723c */ /* 0x082fe20000041824 */
[----:B------:R1:W2:Y:S03]  /*f530*/  MUFU.EX2 R220, R138 ;  /* 0x0000008a00dc7308 */ /* 0x0002a60000000800 */
[--C-:B----4-:R-:W-:Y:S01]  /*f540*/  FFMA.FTZ R139, R180, c[0x0][0x2d0], -R143.reuse ;  /* 0x0000b400b48b7a23 */ /* 0x110fe2000001088f */
[----:B------:R-:W-:Y:S03]  /*f550*/  MOV R180, R199 ;  /* 0x000000c700b47202 */ /* 0x000fe60000000f00 */
[C---:B------:R-:W-:Y:S03]  /*f560*/  HMMA.16816.F32.BF16 R40, R148.reuse, R164, R40 ;  /* 0x000000a49428723c */ /* 0x040fe60000041828 */
[----:B------:R-:W-:Y:S05]  /*f570*/  MUFU.EX2 R214, R139 ;  /* 0x0000008b00d67308 */ /* 0x000fea0000000800 */
[-C--:B------:R-:W-:Y:S05]  /*f580*/  HMMA.16816.F32.BF16 R44, R148, R166.reuse, R44 ;  /* 0x000000a6942c723c */ /* 0x080fea000004182c */
[----:B------:R4:W-:Y:S03]  /*f590*/  MUFU.EX2 R139, R140 ;  /* 0x0000008c008b7308 */ /* 0x0009e60000000800 */
[C---:B------:R-:W-:Y:S04]  /*f5a0*/  HMMA.16816.F32.BF16 R48, R144.reuse, R166, R48 ;  /* 0x000000a69030723c */ /* 0x040fe80000041830 */
[--C-:B-1----:R-:W-:Y:S01]  /*f5b0*/  FFMA.FTZ R138, R183, c[0x0][0x2d0], -R143.reuse ;  /* 0x0000b400b78a7a23 */ /* 0x102fe2000001088f */
[----:B------:R-:W-:Y:S02]  /*f5c0*/  MOV R183, R196 ;  /* 0x000000c400b77202 */ /* 0x000fe40000000f00 */
[----:B--2---:R-:W-:Y:S01]  /*f5d0*/  F2FP.BF16.PACK_AB R142, R218, R220 ;  /* 0x000000dcda8e723e */ /* 0x004fe200000010ff */
[-C--:B------:R-:W-:Y:S01]  /*f5e0*/  HMMA.16816.F32.BF16 R52, R144, R156.reuse, R52 ;  /* 0x0000009c9034723c */ /* 0x080fe20000041834 */
[----:B------:R1:W-:Y:S07]  /*f5f0*/  MUFU.EX2 R217, R138 ;  /* 0x0000008a00d97308 */ /* 0x0003ee0000000800 */
[C---:B------:R-:W-:Y:S04]  /*f600*/  HMMA.16816.F32.BF16 R56, R148.reuse, R156, R56 ;  /* 0x0000009c9438723c */ /* 0x040fe80000041838 */
[----:B----4-:R-:W-:Y:S04]  /*f610*/  F2FP.BF16.PACK_AB R140, R219, R221 ;  /* 0x000000dddb8c723e */ /* 0x010fe800000010ff */
[-C--:B------:R-:W-:Y:S08]  /*f620*/  HMMA.16816.F32.BF16 R60, R148, R158.reuse, R60 ;  /* 0x0000009e943c723c */ /* 0x080ff0000004183c */
[C---:B------:R-:W-:Y:S01]  /*f630*/  HMMA.16816.F32.BF16 R64, R144.reuse, R158, R64 ;  /* 0x0000009e9040723c */ /* 0x040fe20000041840 */
[----:B------:R-:W2:Y:S03]  /*f640*/  LDSM.16.MT88.4 R156, [R228+0x4080] ;  /* 0x00408000e49c783b */ /* 0x000ea60000004200 */
[--C-:B-1----:R-:W-:Y:S01]  /*f650*/  FFMA.FTZ R138, R182, c[0x0][0x2d0], -R143.reuse ;  /* 0x0000b400b68a7a23 */ /* 0x102fe2000001088f */
[----:B------:R-:W-:Y:S03]  /*f660*/  MOV R182, R198 ;  /* 0x000000c600b67202 */ /* 0x000fe60000000f00 */
[-C--:B---3--:R-:W-:Y:S01]  /*f670*/  HMMA.16816.F32.BF16 R68, R144, R152.reuse, R68 ;  /* 0x000000989044723c */ /* 0x088fe20000041844 */
[----:B------:R1:W-:Y:S07]  /*f680*/  MUFU.EX2 R215, R138 ;  /* 0x0000008a00d77308 */ /* 0x0003ee0000000800 */
[C---:B------:R-:W-:Y:S08]  /*f690*/  HMMA.16816.F32.BF16 R72, R148.reuse, R152, R72 ;  /* 0x000000989448723c */ /* 0x040ff00000041848 */
[-C--:B------:R-:W-:Y:S08]  /*f6a0*/  HMMA.16816.F32.BF16 R76, R148, R154.reuse, R76 ;  /* 0x0000009a944c723c */ /* 0x080ff0000004184c */
[C---:B------:R-:W-:Y:S01]  /*f6b0*/  HMMA.16816.F32.BF16 R80, R144.reuse, R154, R80 ;  /* 0x0000009a9050723c */ /* 0x040fe20000041850 */
[----:B------:R-:W3:Y:S03]  /*f6c0*/  LDSM.16.MT88.4 R152, [R227+0x4080] ;  /* 0x00408000e398783b */ /* 0x000ee60000004200 */
[----:B-1----:R-:W-:Y:S01]  /*f6d0*/  FFMA.FTZ R138, R181, c[0x0][0x2d0], -R143 ;  /* 0x0000b400b58a7a23 */ /* 0x002fe2000001088f */
[----:B------:R-:W-:Y:S03]  /*f6e0*/  MOV R181, R197 ;  /* 0x000000c500b57202 */ /* 0x000fe60000000f00 */
[-C--:B------:R-:W-:Y:S01]  /*f6f0*/  HMMA.16816.F32.BF16 R84, R144, R160.reuse, R84 ;  /* 0x000000a09054723c */ /* 0x080fe20000041854 */
[----:B------:R1:W4:Y:S01]  /*f700*/  MUFU.EX2 R216, R138 ;  /* 0x0000008a00d87308 */ /* 0x0003220000000800 */
[----:B------:R-:W-:Y:S06]  /*f710*/  LDSM.16.MT88.4 R196, [R227+0x3080] ;  /* 0x00308000e3c4783b */ /* 0x000fec0000004200 */
[C---:B------:R-:W-:Y:S08]  /*f720*/  HMMA.16816.F32.BF16 R88, R148.reuse, R160, R88 ;  /* 0x000000a09458723c */ /* 0x040ff00000041858 */
[-C--:B------:R-:W-:Y:S08]  /*f730*/  HMMA.16816.F32.BF16 R92, R148, R162.reuse, R92 ;  /* 0x000000a2945c723c */ /* 0x080ff0000004185c */
[C---:B------:R-:W-:Y:S01]  /*f740*/  HMMA.16816.F32.BF16 R96, R144.reuse, R162, R96 ;  /* 0x000000a29060723c */ /* 0x040fe20000041860 */
[----:B------:R-:W3:Y:S03]  /*f750*/  LDSM.16.MT88.4 R160, [R225+0x3080] ;  /* 0x00308000e1a0783b */ /* 0x000ee60000004200 */
[--C-:B-1----:R-:W-:Y:S01]  /*f760*/  FFMA.FTZ R138, R179, c[0x0][0x2d0], -R192.reuse ;  /* 0x0000b400b38a7a23 */ /* 0x102fe200000108c0 */
[----:B----4-:R-:W-:Y:S02]  /*f770*/  F2FP.BF16.PACK_AB R143, R214, R216 ;  /* 0x000000d8d68f723e */ /* 0x010fe400000010ff */
[----:B------:R-:W-:Y:S01]  /*f780*/  MOV R179, R201 ;  /* 0x000000c900b37202 */ /* 0x000fe20000000f00 */
[-C--:B--2---:R-:W-:Y:S01]  /*f790*/  HMMA.16816.F32.BF16 R100, R144, R156.reuse, R100 ;  /* 0x0000009c9064723c */ /* 0x084fe20000041864 */
[----:B------:R1:W-:Y:S07]  /*f7a0*/  MUFU.EX2 R209, R138 ;  /* 0x0000008a00d17308 */ /* 0x0003ee0000000800 */
[C---:B------:R-:W-:Y:S08]  /*f7b0*/  HMMA.16816.F32.BF16 R104, R148.reuse, R156, R104 ;  /* 0x0000009c9468723c */ /* 0x040ff00000041868 */
[-C--:B------:R-:W-:Y:S08]  /*f7c0*/  HMMA.16816.F32.BF16 R108, R148, R158.reuse, R108 ;  /* 0x0000009e946c723c */ /* 0x080ff0000004186c */
[C---:B------:R-:W-:Y:S04]  /*f7d0*/  HMMA.16816.F32.BF16 R112, R144.reuse, R158, R112 ;  /* 0x0000009e9070723c */ /* 0x040fe80000041870 */
[--C-:B-1----:R-:W-:Y:S01]  /*f7e0*/  FFMA.FTZ R138, R178, c[0x0][0x2d0], -R192.reuse ;  /* 0x0000b400b28a7a23 */ /* 0x102fe200000108c0 */
[----:B------:R-:W-:Y:S03]  /*f7f0*/  MOV R178, R172 ;  /* 0x000000ac00b27202 */ /* 0x000fe60000000f00 */
[-C--:B---3--:R-:W-:Y:S01]  /*f800*/  HMMA.16816.F32.BF16 R116, R144, R152.reuse, R116 ;  /* 0x000000989074723c */ /* 0x088fe20000041874 */
[----:B------:R1:W2:Y:S07]  /*f810*/  MUFU.EX2 R207, R138 ;  /* 0x0000008a00cf7308 */ /* 0x0002ae0000000800 */
[C---:B------:R-:W-:Y:S08]  /*f820*/  HMMA.16816.F32.BF16 R120, R148.reuse, R152, R120 ;  /* 0x000000989478723c */ /* 0x040ff00000041878 */
[-C--:B------:R-:W-:Y:S08]  /*f830*/  HMMA.16816.F32.BF16 R124, R148, R154.reuse, R124 ;  /* 0x0000009a947c723c */ /* 0x080ff0000004187c */
[----:B------:R-:W-:Y:S04]  /*f840*/  HMMA.16816.F32.BF16 R128, R144, R154, R128 ;  /* 0x0000009a9080723c */ /* 0x000fe80000041880 */
[--C-:B-1----:R-:W-:Y:S01]  /*f850*/  FFMA.FTZ R138, R177, c[0x0][0x2d0], -R192.reuse ;  /* 0x0000b400b18a7a23 */ /* 0x102fe200000108c0 */
[----:B------:R-:W-:Y:S03]  /*f860*/  MOV R177, R173 ;  /* 0x000000ad00b17202 */ /* 0x000fe60000000f00 */
[----:B------:R1:W-:Y:S04]  /*f870*/  MUFU.EX2 R208, R138 ;  /* 0x0000008a00d07308 */ /* 0x0003e80000000800 */
[----:B-1----:R-:W-:Y:S01]  /*f880*/  FFMA.FTZ R138, R176, c[0x0][0x2d0], -R192 ;  /* 0x0000b400b08a7a23 */ /* 0x002fe200000108c0 */
[----:B------:R-:W-:Y:S02]  /*f890*/  MOV R176, R174 ;  /* 0x000000ae00b07202 */ /* 0x000fe40000000f00 */
[----:B--2---:R-:W-:Y:S03]  /*f8a0*/  F2FP.BF16.PACK_AB R192, R207, R209 ;  /* 0x000000d1cfc0723e */ /* 0x004fe600000010ff */
        /* <DEDUP_REMOVED lines=29> */
[----:B------:R-:W-:Y:S02]  /*fa80*/  MOV R26, R168 ;  /* 0x000000a8001a7202 */ /* 0x000fe40000000f00 */
[-C--:B------:R-:W-:Y:S01]  /*fa90*/  HMMA.16816.F32.BF16 R168, R192, R174.reuse, R28 ;  /* 0x000000aec0a8723c */ /* 0x080fe2000004181c */
[----:B------:R-:W4:Y:S02]  /*faa0*/  LDL.LU R28, [R1+0x8] ;  /* 0x00000800011c7983 */ /* 0x000f240000300800 */
[----:B------:R-:W-:Y:S02]  /*fab0*/  MOV R20, R180 ;  /* 0x000000b400147202 */ /* 0x000fe40000000f00 */
[----:B------:R-:W4:Y:S02]  /*fac0*/  LDL.LU R30, [R1+0x10] ;  /* 0x00001000011e7983 */ /* 0x000f240000300800 */
[----:B------:R-:W-:Y:S01]  /*fad0*/  MOV R29, R178 ;  /* 0x000000b2001d7202 */ /* 0x000fe20000000f00 */
[C---:B------:R-:W-:Y:S01]  /*fae0*/  HMMA.16816.F32.BF16 R172, R140.reuse, R174, R32 ;  /* 0x000000ae8cac723c */ /* 0x040fe20000041820 */
[----:B------:R-:W4:Y:S04]  /*faf0*/  LDL.LU R31, [R1+0x14] ;  /* 0x00001400011f7983 */ /* 0x000f280000300800 */
[----:B------:R-:W4:Y:S02]  /*fb00*/  LDL.LU R34, [R1+0xc] ;  /* 0x00000c0001227983 */ /* 0x000f240000300800 */
[----:B------:R-:W-:Y:S02]  /*fb10*/  MOV R33, R177 ;  /* 0x000000b100217202 */ /* 0x000fe40000000f00 */
        /* <DEDUP_REMOVED lines=27> */
[----:B------:R-:W-:Y:S04]  /*fcd0*/  FFMA.FTZ R4, R0, R31, R210 ;  /* 0x0000001f00047223 */ /* 0x000fe800000100d2 */
[----:B------:R-:W-:Y:S02]  /*fce0*/  FADD.FTZ R0, R24, R133 ;  /* 0x0000008518007221 */ /* 0x000fe40000010000 */
[----:B------:R-:W-:Y:S02]  /*fcf0*/  FFMA.FTZ R134, R134, R34, R33 ;  /* 0x0000002286867223 */ /* 0x000fe40000010021 */
        /* <DEDUP_REMOVED lines=41> */
[----:B------:R-:W-:Y:S01]  /*ff90*/  FADD.FTZ R0, R201, R6 ;  /* 0x00000006c9007221 */ /* 0x000fe20000010000 */
[----:B------:R-:W-:Y:S01]  /*ffa0*/  STL [R1+0x8], R4 ;  /* 0x0000080401007387 */ /* 0x000fe20000100800 */
[----:B------:R-:W-:Y:S02]  /*ffb0*/  FADD.FTZ R2, R206, R2 ;  /* 0x00000002ce027221 */ /* 0x000fe40000010000 */
[----:B------:R-:W-:Y:S01]  /*ffc0*/  FADD.FTZ R0, R139, R0 ;  /* 0x000000008b007221 */ /* 0x000fe20000010000 */
[----:B------:R-:W-:Y:S02]  /*ffd0*/  MOV R139, R3 ;  /* 0x00000003008b7202 */ /* 0x000fe40000000f00 */
[----:B------:R1:W-:Y:S01]  /*ffe0*/  STL [R1+0x10], R2 ;  /* 0x0000100201007387 */ /* 0x0003e20000100800 */
[----:B------:R-:W-:Y:S01]  /*fff0*/  FADD.FTZ R0, R138, R0 ;  /* 0x000000008a007221 */ /* 0x000fe20000010000 */
[----:B------:R-:W-:Y:S04]  /*10000*/  MOV R138, R135 ;  /* 0x00000087008a7202 */ /* 0x000fe80000000f00 */
[----:B------:R2:W-:Y:S01]  /*10010*/  STL [R1+0x14], R0 ;  /* 0x0000140001007387 */ /* 0x0005e20000100800 */
[----:B-1----:R-:W-:Y:S01]  /*10020*/  MOV R2, R137 ;  /* 0x0000008900027202 */ /* 0x002fe20000000f00 */
[----:B------:R-:W-:-:S05]  /*10030*/  @P0 BRA `(.L_x_1048) ;  /* 0xffffc92000000947 */ /* 0x000fca000383ffff */
.L_x_1047:
[----:B------:R-:W-:-:S06]  /*10040*/  UISETP.GE.AND UP0, UPT, UR13, UR8, UPT ;  /* 0x000000080d00728c */ /* 0x000fcc000bf06270 */
[----:B------:R-:W-:-:S13]  /*10050*/  PLOP3.LUT P0, PT, PT, PT, UP0, 0x80, 0x0 ;  /* 0x000000000000781c */ /* 0x000fda0003f0f008 */
        /* <DEDUP_REMOVED lines=25> */
.L_x_1066:
[----:B-1----:R-:W3:Y:S01]  /*101f0*/  LDL.64 R2, [R1+0x20] ;  /* 0x0000200001027983 */ /* 0x002ee20000100a00 */
[----:B------:R-:W-:Y:S04]  /*10200*/  DEPBAR.LE SB0, 0x0 ;  /* 0x000080000000791a */ /* 0x000fe80000000000 */
[----:B------:R-:W-:Y:S01]  /*10210*/  USHF.R.S32.HI UR5, URZ, 0x1f, UR13 ;  /* 0x0000001f3f057899 */ /* 0x000fe2000801140d */
[----:B------:R-:W4:Y:S01]  /*10220*/  LDL.64 R12, [R1+0x18] ;  /* 0x00001800010c7983 */ /* 0x000f220000100a00 */
[----:B------:R-:W-:Y:S01]  /*10230*/  UIMAD UR4, UR25, UR13, URZ ;  /* 0x0000000d190472a4 */ /* 0x000fe2000f8e023f */
[----:B------:R-:W-:Y:S01]  /*10240*/  MOV R20, UR22 ;  /* 0x0000001600147c02 */ /* 0x000fe20008000f00 */
[----:B------:R-:W-:Y:S01]  /*10250*/  UISETP.GT.AND UP0, UPT, UR13, UR8, UPT ;  /* 0x000000080d00728c */ /* 0x000fe2000bf04270 */
[----:B------:R-:W-:Y:S01]  /*10260*/  MOV R21, UR23 ;  /* 0x0000001700157c02 */ /* 0x000fe20008000f00 */
[----:B------:R-:W-:Y:S01]  /*10270*/  UIMAD UR4, UR5, UR22, UR4 ;  /* 0x00000016050472a4 */ /* 0x000fe2000f8e0204 */
[----:B------:R-:W-:Y:S01]  /*10280*/  BAR.SYNC.DEFER_BLOCKING 0x0 ;  /* 0x0000000000007b1d */ /* 0x000fe20000010000 */
[----:B------:R-:W-:Y:S06]  /*10290*/  UISETP.NE.AND UP1, UPT, UR17, URZ, UPT ;  /* 0x0000003f1100728c */ /* 0x000fec000bf25270 */
[----:B------:R-:W-:Y:S01]  /*102a0*/  PLOP3.LUT P2, PT, PT, PT, UP1, 0x80, 0x0 ;  /* 0x000000000000781c */ /* 0x000fe20003f4f018 */
[----:B------:R-:W-:Y:S04]  /*102b0*/  @UP0 UIADD3 UR27, UR13, -0x1, URZ ;  /* 0xffffffff0d1b0890 */ /* 0x000fe8000fffe03f */
[----:B------:R-:W-:Y:S01]  /*102c0*/  @UP0 USHF.R.S32.HI UR26, URZ, 0x1f, UR27 ;  /* 0x0000001f3f1a0899 */ /* 0x000fe2000801141b */
        /* <DEDUP_REMOVED lines=15> */
[C---:B---3--:R-:W-:Y:S05]  /*103c0*/  IMAD.WIDE.U32 R2, R20.reuse, UR13, R2 ;  /* 0x0000000d14027c25 */ /* 0x048fea000f8e0002 */
[----:B------:R-:W-:Y:S01]  /*103d0*/  IADD3 R0, R3, UR4, RZ ;  /* 0x0000000403007c10 */ /* 0x000fe2000fffe0ff */
[----:B----4-:R-:W-:Y:S01]  /*103e0*/  IMAD.WIDE.U32 R20, R20, UR13, R12 ;  /* 0x0000000d14147c25 */ /* 0x010fe2000f8e000c */
[C---:B------:R-:W-:Y:S01]  /*103f0*/  LEA R24, P1, R2.reuse, c[0x0][0x1f8], 0x1 ;  /* 0x00007e0002187a11 */ /* 0x040fe200078208ff */
[-C--:B------:R-:W-:Y:S03]  /*10400*/  HMMA.16816.F32.BF16 R12, R44, R18.reuse, RZ ;  /* 0x000000122c0c723c */ /* 0x080fe600000418ff */
[----:B------:R-:W-:Y:S02]  /*10410*/  LEA.HI.X R25, R2, c[0x0][0x1fc], R0, 0x1, P1 ;  /* 0x00007f0002197a11 */ /* 0x000fe400008f0c00 */
[----:B------:R-:W-:Y:S01]  /*10420*/  IADD3 R3, R21, UR4, RZ ;  /* 0x0000000415037c10 */ /* 0x000fe2000fffe0ff */
[----:B------:R-:W-:Y:S01]  /*10430*/  ULDC.64 UR4, c[0x0][0x1e0] ;  /* 0x0000780000047ab9 */ /* 0x000fe20000000a00 */
[C---:B------:R-:W-:Y:S01]  /*10440*/  LEA R28, P0, R20.reuse, c[0x0][0x1f8], 0x1 ;  /* 0x00007e00141c7a11 */ /* 0x040fe200078008ff */
[C---:B------:R-:W-:Y:S01]  /*10450*/  HMMA.16816.F32.BF16 R16, R48.reuse, R18, RZ ;  /* 0x000000123010723c */ /* 0x040fe200000418ff */
[----:B------:R-:W-:Y:S01]  /*10460*/  @!PT LDS RZ, [RZ] ;  /* 0x00000000fffff984 */ /* 0x000fe20000000800 */
[----:B------:R-:W-:Y:S01]  /*10470*/  @!PT LDS RZ, [RZ] ;  /* 0x00000000fffff984 */ /* 0x000fe20000000800 */
[----:B------:R-:W-:Y:S01]  /*10480*/  @!PT LDS RZ, [RZ] ;  /* 0x00000000fffff984 */ /* 0x000fe20000000800 */
[----:B------:R3:W-:Y:S03]  /*10490*/  LDGSTS.E.BYPASS.LTC128B.128 [R243+0x2080], [R24.64], !P4 ;  /* 0x0208000018f37fae */ /* 0x0007e6000e101d54 */
[----:B------:R-:W-:Y:S01]  /*104a0*/  LEA.HI.X R29, R20, c[0x0][0x1fc], R3, 0x1, P0 ;  /* 0x00007f00141d7a11 */ /* 0x000fe200000f0c03 */
[----:B------:R-:W-:Y:S01]  /*104b0*/  @UP0 UIMAD.WIDE.U32 UR28, UR27, UR4, URZ ;  /* 0x000000041b1c02a5 */ /* 0x000fe2000f8e003f */
[----:B------:R-:W-:Y:S01]  /*104c0*/  IADD3 R2, P0, R24, UR12, RZ ;  /* 0x0000000c18027c10 */ /* 0x000fe2000ff1e0ff */
[----:B------:R-:W-:Y:S01]  /*104d0*/  @UP0 UIMAD UR26, UR26, UR4, URZ ;  /* 0x000000041a1a02a4 */ /* 0x000fe2000f8e023f */
[-C--:B------:R-:W-:Y:S01]  /*104e0*/  HMMA.16816.F32.BF16 R20, R48, R32.reuse, RZ ;  /* 0x000000203014723c */ /* 0x080fe200000418ff */
[----:B------:R4:W-:Y:S02]  /*104f0*/  LDGSTS.E.BYPASS.LTC128B.128 [R243+0x3880], [R28.64], !P3 ;  /* 0x038800001cf37fae */ /* 0x0009e4000d901d54 */
[----:B------:R-:W-:Y:S01]  /*10500*/  @UP0 UIMAD UR26, UR27, UR5, UR26 ;  /* 0x000000051b1a02a4 */ /* 0x000fe2000f8e021a */
[----:B------:R-:W-:Y:S02]  /*10510*/  IADD3.X R3, R25, UR11, RZ, P0, !PT ;  /* 0x0000000b19037c10 */ /* 0x000fe400087fe4ff */
[C---:B------:R-:W-:Y:S01]  /*10520*/  IADD3 R38, P1, R2.reuse, UR12, RZ ;  /* 0x0000000c02267c10 */ /* 0x040fe2000ff3e0ff */
[----:B------:R-:W-:Y:S01]  /*10530*/  @UP0 UIADD3 UR4, UR29, UR26, URZ ;  /* 0x0000001a1d040290 */ /* 0x000fe2000fffe03f */
[----:B------:R-:W-:Y:S01]  /*10540*/  IADD3 R36, P0, R2, UR19, RZ ;  /* 0x0000001302247c10 */ /* 0x000fe2000ff1e0ff */
[----:B------:R2:W-:Y:S01]  /*10550*/  LDGSTS.E.BYPASS.LTC128B.128 [R243+0x2880], [R2.64], !P4 ;  /* 0x0288000002f37fae */ /* 0x0005e2000e101d54 */
[----:B------:R-:W-:Y:S02]  /*10560*/  UIMAD UR29, UR13, -0x30, URZ ;  /* 0xffffffd00d1d78a4 */ /* 0x000fe4000f8e023f */
[C---:B------:R-:W-:Y:S01]  /*10570*/  IADD3.X R39, R3.reuse, UR11, RZ, P1, !PT ;  /* 0x0000000b03277c10 */ /* 0x040fe20008ffe4ff */
[----:B------:R-:W-:Y:S01]  /*10580*/  @UP0 UIMAD UR4, UR4, 0x30, URZ ;  /* 0x00000030040408a4 */ /* 0x000fe2000f8e023f */
[----:B------:R-:W-:Y:S02]  /*10590*/  IADD3.X R37, R3, UR24, RZ, P0, !PT ;  /* 0x0000001803257c10 */ /* 0x000fe400087fe4ff */
[----:B------:R-:W-:Y:S01]  /*105a0*/  PLOP3.LUT P1, PT, PT, PT, UP0, 0x80, 0x0 ;  /* 0x000000000000781c */ /* 0x000fe20003f2f008 */
[----:B------:R2:W-:Y:S01]  /*105b0*/  LDGSTS.E.BYPASS.LTC128B.128 [R243+0x4080], [R2.64+0x80], !P3 ;  /* 0x0408008002f37fae */ /* 0x0005e2000d901d54 */
[----:B------:R-:W-:Y:S01]  /*105c0*/  PLOP3.LUT P0, PT, PT, PT, UP1, 0x80, 0x0 ;  /* 0x000000000000781c */ /* 0x000fe20003f0f018 */
[----:B------:R-:W-:Y:S01]  /*105d0*/  UISETP.NE.AND UP0, UPT, UR16, URZ, UPT ;  /* 0x0000003f1000728c */ /* 0x000fe2000bf05270 */
[C---:B---3--:R-:W-:Y:S01]  /*105e0*/  HMMA.16816.F32.BF16 R24, R44.reuse, R32, RZ ;  /* 0x000000202c18723c */ /* 0x048fe200000418ff */
[----:B------:R-:W-:Y:S04]  /*105f0*/  MOV R0, UR28 ;  /* 0x0000001c00007c02 */ /* 0x000fe80008000f00 */
[----:B------:R3:W-:Y:S03]  /*10600*/  LDGSTS.E.BYPASS.LTC128B.128 [R243+0x3080], [R38.64], !P4 ;  /* 0x0308000026f37fae */ /* 0x0007e6000e101d54 */
[-C--:B----4-:R-:W-:Y:S05]  /*10610*/  HMMA.16816.F32.BF16 R28, R44, R34.reuse, RZ ;  /* 0x000000222c1c723c */ /* 0x090fea00000418ff */
[----:B------:R3:W-:Y:S03]  /*10620*/  LDGSTS.E.BYPASS.LTC128B.128 [R243+0x4880], [R36.64], !P3 ;  /* 0x0488000024f37fae */ /* 0x0007e6000d901d54 */
[C---:B------:R-:W-:Y:S05]  /*10630*/  HMMA.16816.F32.BF16 R32, R48.reuse, R34, RZ ;  /* 0x000000223020723c */ /* 0x040fea00000418ff */
[----:B------:R-:W-:Y:S08]  /*10640*/  LDSM.16.M88.4 R212, [R232+0x8080] ;  /* 0x00808000e8d4783b */ /* 0x000ff00000000200 */
[----:B------:R-:W0:Y:S08]  /*10650*/  LDGDEPBAR ;  /* 0x00000000000079af */ /* 0x000e300000000000 */
[----:B------:R-:W4:Y:S01]  /*10660*/  LDSM.16.M88.4 R216, [R230+0x5080] ;  /* 0x00508000e6d8783b */ /* 0x000f220000000200 */
[-C--:B---3--:R-:W-:Y:S07]  /*10670*/  HMMA.16816.F32.BF16 R36, R48, R140.reuse, RZ ;  /* 0x0000008c3024723c */ /* 0x088fee00000418ff */
[----:B------:R-:W3:Y:S01]  /*10680*/  LDSM.16.M88.4 R220, [R232+0xa080] ;  /* 0x00a08000e8dc783b */ /* 0x000ee20000000200 */
[C---:B------:R-:W-:Y:S08]  /*10690*/  HMMA.16816.F32.BF16 R40, R44.reuse, R140, RZ ;  /* 0x0000008c2c28723c */ /* 0x040ff000000418ff */
[-C--:B------:R-:W-:Y:S08]  /*106a0*/  HMMA.16816.F32.BF16 R44, R44, R142.reuse, RZ ;  /* 0x0000008e2c2c723c */ /* 0x080ff000000418ff */
[----:B------:R-:W-:Y:S01]  /*106b0*/  HMMA.16816.F32.BF16 R48, R48, R142, RZ ;  /* 0x0000008e3030723c */ /* 0x000fe200000418ff */
[----:B------:R-:W3:Y:S07]  /*106c0*/  LDSM.16.M88.4 R140, [R230+0x5880] ;  /* 0x00588000e68c783b */ /* 0x000eee0000000200 */
[-C--:B-1----:R-:W-:Y:S05]  /*106d0*/  HMMA.16816.F32.BF16 R4, R192, R196.reuse, R4 ;  /* 0x000000c4c004723c */ /* 0x082fea0000041804 */
[----:B--2---:R-:W-:Y:S02]  /*106e0*/  @P1 MOV R3, R247 ;  /* 0x000000f700031202 */ /* 0x004fe40000000f00 */
[----:B------:R-:W-:Y:S01]  /*106f0*/  @P1 MOV R2, R244 ;  /* 0x000000f400021202 */ /* 0x000fe20000000f00 */
[C---:B------:R-:W-:Y:S04]  /*10700*/  HMMA.16816.F32.BF16 R8, R200.reuse, R196, R8 ;  /* 0x000000c4c808723c */ /* 0x040fe80000041808 */
[----:B------:R-:W-:Y:S04]  /*10710*/  @P1 IMAD.WIDE.U32 R2, R0, 0x30, R2 ;  /* 0x0000003000021825 */ /* 0x000fe800078e0002 */
[-C--:B------:R-:W-:Y:S04]  /*10720*/  HMMA.16816.F32.BF16 R12, R200, R198.reuse, R12 ;  /* 0x000000c6c80c723c */ /* 0x080fe8000004180c */
[----:B------:R-:W-:Y:S01]  /*10730*/  @P2 IMAD.HI.U32 R0, R242, c[0x0][0x2c8], RZ ;  /* 0x0000b200f2002a27 */ /* 0x000fe200078e00ff */
[----:B------:R-:W-:Y:S03]  /*10740*/  @P1 IADD3 R3, R3, UR4, RZ ;  /* 0x0000000403031c10 */ /* 0x000fe6000fffe0ff */
[C---:B------:R-:W-:Y:S01]  /*10750*/  HMMA.16816.F32.BF16 R16, R192.reuse, R198, R16 ;  /* 0x000000c6c010723c */ /* 0x040fe20000041810 */
[----:B------:R-:W1:Y:S03]  /*10760*/  LDSM.16.M88.4 R196, [R230+0x6080] ;  /* 0x00608000e6c4783b */ /* 0x000e660000000200 */
[----:B------:R-:W-:Y:S04]  /*10770*/  @P1 SHF.L.U64.HI R3, R2, 0x1, R3 ;  /* 0x0000000102031819 */ /* 0x000fe80000010203 */
        /* <DEDUP_REMOVED lines=11> */
[-C--:B----4-:R-:W-:Y:S01]  /*10830*/  HMMA.16816.F32.BF16 R4, R212, R216.reuse, R4 ;  /* 0x000000d8d404723c */ /* 0x090fe20000041804 */
[----:B------:R-:W4:Y:S07]  /*10840*/  LDSM.16.M88.4 R208, [R229+0x800] ;  /* 0x00080000e5d0783b */ /* 0x000f2e0000000200 */
        /* <DEDUP_REMOVED lines=15> */
[-C--:B--2---:R-:W-:Y:S01]  /*10940*/  HMMA.16816.F32.BF16 R4, R192, R200.reuse, R4 ;  /* 0x000000c8c004723c */ /* 0x084fe20000041804 */
[----:B------:R-:W2:Y:S07]  /*10950*/  LDSM.16.M88.4 R212, [R231+0xe080] ;  /* 0x00e08000e7d4783b */ /* 0x000eae0000000200 */
        /* <DEDUP_REMOVED lines=8> */
[----:B------:R-:W-:Y:S07]  /*109e0*/  LDSM.16.M88.4 R208, [R239] ;  /* 0x00000000efd0783b */ /* 0x000fee0000000200 */
[-C--:B---3--:R-:W-:Y:S08]  /*109f0*/  HMMA.16816.F32.BF16 R36, R192, R216.reuse, R36 ;  /* 0x000000d8c024723c */ /* 0x088ff00000041824 */
[C---:B------:R-:W-:Y:S08]  /*10a00*/  HMMA.16816.F32.BF16 R40, R204.reuse, R216, R40 ;  /* 0x000000d8cc28723c */ /* 0x040ff00000041828 */
[-C--:B------:R-:W-:Y:S01]  /*10a10*/  HMMA.16816.F32.BF16 R44, R204, R218.reuse, R44 ;  /* 0x000000dacc2c723c */ /* 0x080fe2000004182c */
[----:B------:R-:W3:Y:S07]  /*10a20*/  LDSM.16.M88.4 R204, [R224+0x7880] ;  /* 0x00788000e0cc783b */ /* 0x000eee0000000200 */
[----:B------:R-:W-:Y:S01]  /*10a30*/  HMMA.16816.F32.BF16 R48, R192, R218, R48 ;  /* 0x000000dac030723c */ /* 0x000fe20000041830 */
[----:B------:R-:W4:Y:S07]  /*10a40*/  LDSM.16.M88.4 R192, [R233+0xc080] ;  /* 0x00c08000e9c0783b */ /* 0x000f2e0000000200 */
[-C--:B-1----:R-:W-:Y:S01]  /*10a50*/  HMMA.16816.F32.BF16 R4, R140, R196.reuse, R4 ;  /* 0x000000c48c04723c */ /* 0x082fe20000041804 */
[----:B------:R-:W1:Y:S07]  /*10a60*/  LDSM.16.M88.4 R216, [R233+0xe080] ;  /* 0x00e08000e9d8783b */ /* 0x000e6e0000000200 */
[C---:B--2---:R-:W-:Y:S08]  /*10a70*/  HMMA.16816.F32.BF16 R8, R212.reuse, R196, R8 ;  /* 0x000000c4d408723c */ /* 0x044ff00000041808 */
        /* <DEDUP_REMOVED lines=13> */
[----:B------:R-:W3:Y:S07]  /*10b50*/  LDSM.16.M88.4 R140, [R232+0xc080] ;  /* 0x00c08000e88c783b */ /* 0x000eee0000000200 */
        /* <DEDUP_REMOVED lines=14> */
[----:B------:R-:W2:Y:S07]  /*10c40*/  LDSM.16.M88.4 R216, [R234+0xc080] ;  /* 0x00c08000ead8783b */ /* 0x000eae0000000200 */
[----:B------:R-:W-:Y:S01]  /*10c50*/  HMMA.16816.F32.BF16 R48, R192, R198, R48 ;  /* 0x000000c6c030723c */ /* 0x000fe20000041830 */
[----:B------:R-:W2:Y:S07]  /*10c60*/  LDSM.16.M88.4 R192, [R236+0xe080] ;  /* 0x00e08000ecc0783b */ /* 0x000eae0000000200 */
[-C--:B---3--:R-:W-:Y:S08]  /*10c70*/  HMMA.16816.F32.BF16 R4, R140, R200.reuse, R4 ;  /* 0x000000c88c04723c */ /* 0x088ff00000041804 */
        /* <DEDUP_REMOVED lines=11> */
[-C--:B--2---:R-:W-:Y:S08]  /*10d30*/  HMMA.16816.F32.BF16 R4, R216, R220.reuse, R4 ;  /* 0x000000dcd804723c */ /* 0x084ff00000041804 */
        /* <DEDUP_REMOVED lines=21> */
[----:B------:R-:W1:Y:S10]  /*10e90*/  MUFU.TANH R206, R6 ;  /* 0x0000000600ce7308 */ /* 0x000e740000002400 */
[----:B------:R1:W1:Y:S01]  /*10ea0*/  MUFU.TANH R204, R7 ;  /* 0x0000000700cc7308 */ /* 0x0002620000002400 */
[----:B---3--:R-:W3:Y:S09]  /*10eb0*/  LDL R13, [R1+0x4] ;  /* 0x00000400010d7983 */ /* 0x008ef20000100800 */
        /* <DEDUP_REMOVED lines=13> */
[----:B------:R1:W1:Y:S01]  /*10f90*/  MUFU.TANH R142, R16 ;  /* 0x00000010008e7308 */ /* 0x0002620000002400 */
[----:B------:R-:W-:Y:S01]  /*10fa0*/  MOV R4, R242 ;  /* 0x000000f200047202 */ /* 0x000fe20000000f00 */
[-C--:B------:R-:W-:Y:S04]  /*10fb0*/  HMMA.16816.F32.BF16 R28, R192, R6.reuse, R28 ;  /* 0x00000006c01c723c */ /* 0x080fe8000004181c */
[----:B------:R-:W-:Y:S04]  /*10fc0*/  @P0 SHF.R.U32.HI R4, RZ, c[0x0][0x2cc], R0 ;  /* 0x0000b300ff040a19 */ /* 0x000fe80000011600 */
[----:B------:R-:W2:Y:S01]  /*10fd0*/  MUFU.TANH R197, R19 ;  /* 0x0000001300c57308 */ /* 0x000ea20000002400 */
[----:B------:R-:W-:Y:S01]  /*10fe0*/  MOV R0, UR29 ;  /* 0x0000001d00007c02 */ /* 0x000fe20008000f00 */
[C---:B------:R-:W-:Y:S04]  /*10ff0*/  HMMA.16816.F32.BF16 R32, R216.reuse, R6, R32 ;  /* 0x00000006d820723c */ /* 0x040fe80000041820 */
[----:B------:R-:W-:Y:S02]  /*11000*/  FMUL.FTZ R20, R20, c[0x0][0x320] ;  /* 0x0000c80014147a20 */ /* 0x000fe40000410000 */
[----:B------:R-:W-:Y:S02]  /*11010*/  FMUL.FTZ R21, R21, c[0x0][0x320] ;  /* 0x0000c80015157a20 */ /* 0x000fe40000410000 */
[----:B------:R-:W2:Y:S01]  /*11020*/  MUFU.TANH R196, R18 ;  /* 0x0000001200c47308 */ /* 0x000ea20000002400 */
[----:B------:R-:W-:Y:S03]  /*11030*/  @P1 SHF.L.U32 R6, R2, 0x1, RZ ;  /* 0x0000000102061819 */ /* 0x000fe600000006ff */
[----:B------:R-:W-:Y:S01]  /*11040*/  FMUL.FTZ R22, R22, c[0x0][0x320] ;  /* 0x0000c80016167a20 */ /* 0x000fe20000410000 */
[-C--:B-1----:R-:W-:Y:S03]  /*11050*/  HMMA.16816.F32.BF16 R36, R216, R8.reuse, R36 ;  /* 0x00000008d824723c */ /* 0x082fe60000041824 */
[----:B------:R-:W-:Y:S02]  /*11060*/  FMUL.FTZ R23, R23, c[0x0][0x320] ;  /* 0x0000c80017177a20 */ /* 0x000fe40000410000 */
[----:B------:R-:W-:Y:S01]  /*11070*/  FMUL.FTZ R24, R24, c[0x0][0x320] ;  /* 0x0000c80018187a20 */ /* 0x000fe20000410000 */
[----:B------:R1:W1:Y:S01]  /*11080*/  MUFU.TANH R135, R20 ;  /* 0x0000001400877308 */ /* 0x0002620000002400 */
[----:B------:R-:W-:Y:S01]  /*11090*/  FMUL.FTZ R25, R25, c[0x0][0x320] ;  /* 0x0000c80019197a20 */ /* 0x000fe20000410000 */
[C---:B------:R-:W-:Y:S04]  /*110a0*/  HMMA.16816.F32.BF16 R40, R192.reuse, R8, R40 ;  /* 0x00000008c028723c */ /* 0x040fe80000041828 */
[----:B------:R-:W-:Y:S02]  /*110b0*/  FMUL.FTZ R26, R26, c[0x0][0x320] ;  /* 0x0000c8001a1a7a20 */ /* 0x000fe40000410000 */
[----:B------:R-:W-:Y:S01]  /*110c0*/  FMUL.FTZ R27, R27, c[0x0][0x320] ;  /* 0x0000c8001b1b7a20 */ /* 0x000fe20000410000 */
[C---:B------:R-:W-:Y:S01]  /*110d0*/  @P1 IADD3 R8, P5, R6.reuse, 0x80, RZ ;  /* 0x0000008006081810 */ /* 0x040fe20007fbe0ff */
[----:B------:R-:W1:Y:S01]  /*110e0*/  MUFU.TANH R133, R21 ;  /* 0x0000001500857308 */ /* 0x000e620000002400 */
[----:B------:R-:W-:Y:S01]  /*110f0*/  @P1 IADD3 R6, P6, R6, c[0x0][0x1c8], RZ ;  /* 0x0000720006061a10 */ /* 0x000fe20007fde0ff */
[-C--:B------:R-:W-:Y:S03]  /*11100*/  HMMA.16816.F32.BF16 R44, R192, R10.reuse, R44 ;  /* 0x0000000ac02c723c */ /* 0x080fe6000004182c */
[----:B------:R-:W-:Y:S01]  /*11110*/  @P1 IADD3.X R7, R3, c[0x0][0x1cc], RZ, P6, !PT ;  /* 0x0000730003071a10 */ /* 0x000fe200037fe4ff */
[----:B------:R-:W-:Y:S01]  /*11120*/  FMUL.FTZ R28, R28, c[0x0][0x320] ;  /* 0x0000c8001c1c7a20 */ /* 0x000fe20000410000 */
[----:B------:R-:W-:Y:S01]  /*11130*/  @P1 IADD3 R8, P2, R8, c[0x0][0x1c8], RZ ;  /* 0x0000720008081a10 */ /* 0x000fe20007f5e0ff */
[----:B------:R-:W-:Y:S01]  /*11140*/  FMUL.FTZ R29, R29, c[0x0][0x320] ;  /* 0x0000c8001d1d7a20 */ /* 0x000fe20000410000 */
[----:B------:R-:W-:Y:S01]  /*11150*/  @P1 IADD3 R2, P0, R6, UR7, RZ ;  /* 0x0000000706021c10 */ /* 0x000fe2000ff1e0ff */
[----:B------:R2:W2:Y:S01]  /*11160*/  MUFU.TANH R141, R22 ;  /* 0x00000016008d7308 */ /* 0x0004a20000002400 */
[----:B------:R-:W-:Y:S01]  /*11170*/  @!PT LDS RZ, [RZ] ;  /* 0x00000000fffff984 */ /* 0x000fe20000000800 */
[----:B------:R-:W-:Y:S01]  /*11180*/  @!PT LDS RZ, [RZ] ;  /* 0x00000000fffff984 */ /* 0x000fe20000000800 */
[----:B------:R-:W-:Y:S01]  /*11190*/  @!PT LDS RZ, [RZ] ;  /* 0x00000000fffff984 */ /* 0x000fe20000000800 */
[----:B------:R4:W-:Y:S01]  /*111a0*/  @P1 LDGSTS.E.BYPASS.LTC128B.128 [R243+0x5080], [R6.64], !P4 ;  /* 0x0508000006f31fae */ /* 0x0009e2000e101d54 */
[----:B------:R-:W-:Y:S04]  /*111b0*/  HMMA.16816.F32.BF16 R48, R216, R10, R48 ;  /* 0x0000000ad830723c */ /* 0x000fe80000041830 */
[----:B------:R-:W-:Y:S01]  /*111c0*/  @P1 IADD3.X R9, RZ, c[0x0][0x1cc], R3, P2, P5 ;  /* 0x00007300ff091a10 */ /* 0x000fe200017ea403 */
[----:B------:R-:W-:Y:S01]  /*111d0*/  FMUL.FTZ R16, R17, c[0x0][0x320] ;  /* 0x0000c80011107a20 */ /* 0x000fe20000410000 */
[----:B------:R-:W-:Y:S01]  /*111e0*/  @P1 IADD3.X R3, R7, UR6, RZ, P0, !PT ;  /* 0x0000000607031c10 */ /* 0x000fe200087fe4ff */
[----:B------:R-:W-:Y:S01]  /*111f0*/  FMUL.FTZ R30, R30, c[0x0][0x320] ;  /* 0x0000c8001e1e7a20 */ /* 0x000fe20000410000 */
[----:B------:R4:W3:Y:S01]  /*11200*/  MUFU.TANH R140, R23 ;  /* 0x00000017008c7308 */ /* 0x0008e20000002400 */
[----:B------:R4:W-:Y:S03]  /*11210*/  @P1 LDGSTS.E.BYPASS.LTC128B.128 [R243+0x6880], [R8.64], !P3 ;  /* 0x0688000008f31fae */ /* 0x0009e6000d901d54 */
[----:B------:R-:W-:Y:S02]  /*11220*/  FMUL.FTZ R31, R31, c[0x0][0x320] ;  /* 0x0000c8001f1f7a20 */ /* 0x000fe40000410000 */
[----:B-1----:R-:W-:Y:S02]  /*11230*/  FMUL.FTZ R20, R33, c[0x0][0x320] ;  /* 0x0000c80021147a20 */ /* 0x002fe40000410000 */
[----:B------:R-:W-:Y:S01]  /*11240*/  FMUL.FTZ R15, R36, c[0x0][0x320] ;  /* 0x0000c800240f7a20 */ /* 0x000fe20000410000 */
[----:B------:R1:W-:Y:S01]  /*11250*/  @P1 LDGSTS.E.BYPASS.LTC128B.128 [R243+0x5880], [R2.64], !P4 ;  /* 0x0588000002f31fae */ /* 0x0003e2000e101d54 */
[----:B------:R1:W1:Y:S01]  /*11260*/  MUFU.TANH R198, R24 ;  /* 0x0000001800c67308 */ /* 0x0002620000002400 */
[----:B------:R-:W-:Y:S02]  /*11270*/  FMUL.FTZ R12, R37, c[0x0][0x320] ;  /* 0x0000c800250c7a20 */ /* 0x000fe40000410000 */
[----:B------:R-:W-:Y:S02]  /*11280*/  FMUL.FTZ R42, R42, c[0x0][0x320] ;  /* 0x0000c8002a2a7a20 */ /* 0x000fe40000410000 */
[----:B--2---:R-:W-:Y:S02]  /*11290*/  FMUL.FTZ R22, R39, c[0x0][0x320] ;  /* 0x0000c80027167a20 */ /* 0x004fe40000410000 */
[----:B------:R2:W-:Y:S01]  /*112a0*/  @P1 LDGSTS.E.BYPASS.LTC128B.128 [R243+0x7080], [R2.64+0x80], !P3 ;  /* 0x0708008002f31fae */ /* 0x0005e2000d901d54 */
[----:B----4-:R-:W-:Y:S01]  /*112b0*/  @P1 IADD3 R6, P0, R2, UR18, RZ ;  /* 0x0000001202061c10 */ /* 0x010fe2000ff1e0ff */
[----:B------:R-:W-:Y:S01]  /*112c0*/  FMUL.FTZ R43, R43, c[0x0][0x320] ;  /* 0x0000c8002b2b7a20 */ /* 0x000fe20000410000 */
[----:B------:R4:W2:Y:S01]  /*112d0*/  MUFU.TANH R143, R25 ;  /* 0x00000019008f7308 */ /* 0x0008a20000002400 */
[----:B------:R-:W-:Y:S01]  /*112e0*/  FMUL.FTZ R21, R45, c[0x0][0x320] ;  /* 0x0000c8002d157a20 */ /* 0x000fe20000410000 */
[----:B------:R-:W-:Y:S01]  /*112f0*/  @P1 IADD3.X R7, R3, UR10, RZ, P0, !PT ;  /* 0x0000000a03071c10 */ /* 0x000fe200087fe4ff */
[----:B------:R-:W-:Y:S01]  /*11300*/  FMUL.FTZ R46, R46, c[0x0][0x320] ;  /* 0x0000c8002e2e7a20 */ /* 0x000fe20000410000 */
[----:B------:R-:W-:Y:S01]  /*11310*/  PLOP3.LUT P0, PT, PT, PT, UP0, 0x40, 0x0 ;  /* 0x000000000000781c */ /* 0x000fe20003f0e808 */
[----:B------:R-:W-:Y:S02]  /*11320*/  FMUL.FTZ R23, R44, c[0x0][0x320] ;  /* 0x0000c8002c177a20 */ /* 0x000fe40000410000 */
[----:B------:R-:W-:Y:S01]  /*11330*/  FMUL.FTZ R47, R47, c[0x0][0x320] ;  /* 0x0000c8002f2f7a20 */ /* 0x000fe20000410000 */
[----:B------:R-:W-:Y:S01]  /*11340*/  @P1 IADD3 R8, P2, R2, UR7, RZ ;  /* 0x0000000702081c10 */ /* 0x000fe2000ff5e0ff */
[----:B------:R-:W-:Y:S01]  /*11350*/  FMUL.FTZ R11, R48, c[0x0][0x320] ;  /* 0x0000c800300b7a20 */ /* 0x000fe20000410000 */
[----:B------:R2:W2:Y:S01]  /*11360*/  MUFU.TANH R215, R26 ;  /* 0x0000001a00d77308 */ /* 0x0004a20000002400 */
[----:B------:R-:W-:Y:S01]  /*11370*/  FMUL.FTZ R10, R49, c[0x0][0x320] ;  /* 0x0000c800310a7a20 */ /* 0x000fe20000410000 */
[----:B------:R-:W-:Y:S01]  /*11380*/  @P1 IADD3.X R9, R3, UR6, RZ, P2, !PT ;  /* 0x0000000603091c10 */ /* 0x000fe200097fe4ff */
[----:B------:R-:W-:Y:S02]  /*11390*/  FMUL.FTZ R19, R50, c[0x0][0x320] ;  /* 0x0000c80032137a20 */ /* 0x000fe40000410000 */
[----:B-1----:R-:W-:Y:S02]  /*113a0*/  FMUL.FTZ R24, R38, c[0x0][0x320] ;  /* 0x0000c80026187a20 */ /* 0x002fe40000410000 */
[----:B------:R1:W-:Y:S01]  /*113b0*/  @P1 LDGSTS.E.BYPASS.LTC128B.128 [R243+0x6080], [R8.64], !P4 ;  /* 0x0608000008f31fae */ /* 0x0003e2000e101d54 */
[----:B------:R-:W-:Y:S02]  /*113c0*/  FMUL.FTZ R14, R51, c[0x0][0x320] ;  /* 0x0000c800330e7a20 */ /* 0x000fe40000410000 */
[----:B------:R1:W1:Y:S01]  /*113d0*/  MUFU.TANH R213, R27 ;  /* 0x0000001b00d57308 */ /* 0x0002620000002400 */
[----:B----4-:R-:W-:Y:S04]  /*113e0*/  FMUL.FTZ R25, R32, c[0x0][0x320] ;  /* 0x0000c80020197a20 */ /* 0x010fe80000410000 */
[----:B------:R4:W-:Y:S05]  /*113f0*/  @P1 LDGSTS.E.BYPASS.LTC128B.128 [R243+0x7880], [R6.64], !P3 ;  /* 0x0788000006f31fae */ /* 0x0009ea000d901d54 */
[----:B------:R4:W3:Y:S03]  /*11400*/  MUFU.TANH R137, R28 ;  /* 0x0000001c00897308 */ /* 0x0008e60000002400 */
[----:B------:R-:W0:Y:S01]  /*11410*/  LDGDEPBAR ;  /* 0x00000000000079af */ /* 0x000e220000000000 */
[----:B--2---:R-:W-:Y:S06]  /*11420*/  FMUL.FTZ R26, R41, c[0x0][0x320] ;  /* 0x0000c800291a7a20 */ /* 0x004fec0000410000 */
[----:B------:R2:W2:Y:S01]  /*11430*/  MUFU.TANH R136, R29 ;  /* 0x0000001d00887308 */ /* 0x0004a20000002400 */
[----:B------:R-:W3:Y:S01]  /*11440*/  SHFL.IDX PT, R3, R4, RZ, 0x1c1f ;  /* 0x001c1fff04037589 */ /* 0x000ee200000e0000 */
[----:B-1----:R-:W-:Y:S08]  /*11450*/  FMUL.FTZ R27, R35, c[0x0][0x320] ;  /* 0x0000c800231b7a20 */ /* 0x002ff00000410000 */
[----:B------:R-:W1:Y:S01]  /*11460*/  MUFU.TANH R16, R16 ;  /* 0x0000001000107308 */ /* 0x000e620000002400 */
[----:B----4-:R-:W-:Y:S01]  /*11470*/  MOV R6, UR15 ;  /* 0x0000000f00067c02 */ /* 0x010fe20008000f00 */
[----:B------:R-:W-:Y:S08]  /*11480*/  FMUL.FTZ R28, R34, c[0x0][0x320] ;  /* 0x0000c800221c7a20 */ /* 0x000ff00000410000 */
[----:B------:R-:W4:Y:S01]  /*11490*/  MUFU.TANH R30, R30 ;  /* 0x0000001e001e7308 */ /* 0x000f220000002400 */
[----:B--2---:R-:W-:Y:S09]  /*114a0*/  FMUL.FTZ R29, R40, c[0x0][0x320] ;  /* 0x0000c800281d7a20 */ /* 0x004ff20000410000 */
[----:B------:R-:W2:Y:S10]  /*114b0*/  MUFU.TANH R31, R31 ;  /* 0x0000001f001f7308 */ /* 0x000eb40000002400 */
        /* <DEDUP_REMOVED lines=8> */
[----:B------:R-:W-:Y:S02]  /*11540*/  IADD3 R7, -R13, UR29, RZ ;  /* 0x0000001d0d077c10 */ /* 0x000fe4000fffe1ff */
[----:B------:R-:W-:Y:S05]  /*11550*/  IADD3 R6, -R6, UR9, R0 ;  /* 0x0000000906067c10 */ /* 0x000fea000fffe100 */
[----:B------:R-:W3:Y:S01]  /*11560*/  MUFU.TANH R22, R22 ;  /* 0x0000001600167308 */ /* 0x000ee20000002400 */
[C---:B------:R-:W-:Y:S02]  /*11570*/  IADD3 R5, R6.reuse, c[0x0][0x328], RZ ;  /* 0x0000ca0006057a10 */ /* 0x040fe40007ffe0ff */
[----:B------:R-:W-:Y:S02]  /*11580*/  IADD3 R6, R6, UR14, RZ ;  /* 0x0000000e06067c10 */ /* 0x000fe4000fffe0ff */
[-C--:B------:R-:W-:Y:S02]  /*11590*/  IADD3 R2, R5, R3.reuse, RZ ;  /* 0x0000000305027210 */ /* 0x080fe40007ffe0ff */
[----:B------:R-:W-:Y:S03]  /*115a0*/  IADD3 R0, R6, R3, RZ ;  /* 0x0000000306007210 */ /* 0x000fe60007ffe0ff */
        /* <DEDUP_REMOVED lines=13> */
[----:B--234-:R-:W-:Y:S01]  /*11680*/  IMAD.U32 R8, RZ, RZ, UR15 ;  /* 0x0000000fff087e24 */ /* 0x01cfe2000f8e00ff */
        /* <DEDUP_REMOVED lines=13> */
.L_x_1052:
[----:B------:R-:W-:Y:S04]  /*11760*/  MOV R8, c[0x0][0x32c] ;  /* 0x0000cb0000087a02 */ /* 0x000fe80000000f00 */
[----:B------:R-:W-:Y:S11]  /*11770*/  ISETP.NE.AND P0, PT, R8, 0x1, PT ;  /* 0x000000010800780c */ /* 0x000ff60003f05270 */
[----:B------:R-:W-:Y:S02]  /*11780*/  @!UPT UIADD3 URZ, URZ, URZ, URZ ;  /* 0x0000003f3f3ff290 */ /* 0x000fe4000fffe03f */
[----:B------:R-:W-:Y:S05]  /*11790*/  @P0 IMAD.HI.U32 R8, R3, c[0x0][0x330], RZ ;  /* 0x0000cc0003080a27 */ /* 0x000fea00078e00ff */
[----:B------:R-:W-:Y:S02]  /*117a0*/  @P0 SHF.R.U32.HI R3, RZ, c[0x0][0x334], R8 ;  /* 0x0000cd00ff030a19 */ /* 0x000fe40000011608 */
.L_x_1053:
[----:B------:R-:W-:Y:S05]  /*117b0*/  BSYNC B0 ;  /* 0x0000000000007941 */ /* 0x000fea0003800000 */
.L_x_1051:
[----:B------:R-:W-:Y:S05]  /*117c0*/  IMAD R3, R3, c[0x0][0x32c], R7 ;  /* 0x0000cb0003037a24 */ /* 0x000fea00078e0207 */
[----:B------:R-:W-:Y:S02]  /*117d0*/  IADD3 R8, R3, c[0x0][0x32c], RZ ;  /* 0x0000cb0003087a10 */ /* 0x000fe40007ffe0ff */
[----:B------:R-:W-:Y:S02]  /*117e0*/  IMNMX R0, R0, R3, !PT ;  /* 0x0000000300007217 */ /* 0x000fe40007800200 */
[----:B------:R-:W-:Y:S02]  /*117f0*/  IMNMX R2, R2, R8, PT ;  /* 0x0000000802027217 */ /* 0x000fe40003800200 */
.L_x_1050:
[----:B--234-:R-:W-:Y:S01]  /*11800*/  UISETP.GE.AND UP2, UPT, UR29, 0x9, UPT ;  /* 0x000000091d00788c */ /* 0x01cfe2000bf46270 */
        /* <DEDUP_REMOVED lines=46> */
[----:B-1----:R-:W-:Y:S02]  /*11af0*/  FSEL R205, R20, -INF , !P0 ;  /* 0xff80000014cd7808 */ /* 0x002fe40004000000 */
        /* <DEDUP_REMOVED lines=39> */
.L_x_1056:
[----:B------:R-:W-:Y:S04]  /*11d70*/  MOV R8, c[0x0][0x32c] ;  /* 0x0000cb0000087a02 */ /* 0x000fe80000000f00 */
[----:B------:R-:W-:Y:S11]  /*11d80*/  ISETP.NE.AND P0, PT, R8, 0x1, PT ;  /* 0x000000010800780c */ /* 0x000ff60003f05270 */
[----:B------:R-:W-:Y:S02]  /*11d90*/  @!UPT UIADD3 URZ, URZ, URZ, URZ ;  /* 0x0000003f3f3ff290 */ /* 0x000fe4000fffe03f */
[----:B------:R-:W-:Y:S05]  /*11da0*/  @P0 IMAD.HI.U32 R8, R3, c[0x0][0x330], RZ ;  /* 0x0000cc0003080a27 */ /* 0x000fea00078e00ff */
[----:B------:R-:W-:Y:S02]  /*11db0*/  @P0 SHF.R.U32.HI R3, RZ, c[0x0][0x334], R8 ;  /* 0x0000cd00ff030a19 */ /* 0x000fe40000011608 */
.L_x_1057:
[----:B------:R-:W-:Y:S05]  /*11dc0*/  BSYNC B0 ;  /* 0x0000000000007941 */ /* 0x000fea0003800000 */
.L_x_1055:
[----:B------:R-:W-:Y:S05]  /*11dd0*/  IMAD R3, R3, c[0x0][0x32c], R7 ;  /* 0x0000cb0003037a24 */ /* 0x000fea00078e0207 */
[----:B------:R-:W-:Y:S02]  /*11de0*/  IADD3 R8, R3, c[0x0][0x32c], RZ ;  /* 0x0000cb0003087a10 */ /* 0x000fe40007ffe0ff */
[----:B------:R-:W-:Y:S02]  /*11df0*/  IMNMX R0, R0, R3, !PT ;  /* 0x0000000300007217 */ /* 0x000fe40007800200 */
[----:B------:R-:W-:Y:S02]  /*11e00*/  IMNMX R2, R2, R8, PT ;  /* 0x0000000802027217 */ /* 0x000fe40003800200 */
.L_x_1054:
        /* <DEDUP_REMOVED lines=85> */
.L_x_1060:
[----:B------:R-:W-:Y:S04]  /*12360*/  MOV R8, c[0x0][0x32c] ;  /* 0x0000cb0000087a02 */ /* 0x000fe80000000f00 */
[----:B------:R-:W-:Y:S11]  /*12370*/  ISETP.NE.AND P0, PT, R8, 0x1, PT ;  /* 0x000000010800780c */ /* 0x000ff60003f05270 */
[----:B------:R-:W-:Y:S02]  /*12380*/  @!UPT UIADD3 URZ, URZ, URZ, URZ ;  /* 0x0000003f3f3ff290 */ /* 0x000fe4000fffe03f */
[----:B------:R-:W-:Y:S05]  /*12390*/  @P0 IMAD.HI.U32 R8, R3, c[0x0][0x330], RZ ;  /* 0x0000cc0003080a27 */ /* 0x000fea00078e00ff */
[----:B------:R-:W-:Y:S02]  /*123a0*/  @P0 SHF.R.U32.HI R3, RZ, c[0x0][0x334], R8 ;  /* 0x0000cd00ff030a19 */ /* 0x000fe40000011608 */
.L_x_1061:
[----:B------:R-:W-:Y:S05]  /*123b0*/  BSYNC B0 ;  /* 0x0000000000007941 */ /* 0x000fea0003800000 */
.L_x_1059:
[----:B------:R-:W-:Y:S05]  /*123c0*/  IMAD R3, R3, c[0x0][0x32c], R7 ;  /* 0x0000cb0003037a24 */ /* 0x000fea00078e0207 */
[----:B------:R-:W-:Y:S02]  /*123d0*/  IADD3 R8, R3, c[0x0][0x32c], RZ ;  /* 0x0000cb0003087a10 */ /* 0x000fe40007ffe0ff */
[----:B------:R-:W-:Y:S02]  /*123e0*/  IMNMX R0, R0, R3, !PT ;  /* 0x0000000300007217 */ /* 0x000fe40007800200 */
[----:B------:R-:W-:Y:S02]  /*123f0*/  IMNMX R2, R2, R8, PT ;  /* 0x0000000802027217 */ /* 0x000fe40003800200 */
.L_x_1058:
        /* <DEDUP_REMOVED lines=85> */
.L_x_1064:
[----:B------:R-:W-:Y:S04]  /*12950*/  MOV R4, c[0x0][0x32c] ;  /* 0x0000cb0000047a02 */ /* 0x000fe80000000f00 */
[----:B------:R-:W-:Y:S11]  /*12960*/  ISETP.NE.AND P0, PT, R4, 0x1, PT ;  /* 0x000000010400780c */ /* 0x000ff60003f05270 */
[----:B------:R-:W-:Y:S02]  /*12970*/  @!UPT UIADD3 URZ, URZ, URZ, URZ ;  /* 0x0000003f3f3ff290 */ /* 0x000fe4000fffe03f */
[----:B------:R-:W-:Y:S05]  /*12980*/  @P0 IMAD.HI.U32 R4, R3, c[0x0][0x330], RZ ;  /* 0x0000cc0003040a27 */ /* 0x000fea00078e00ff */
[----:B------:R-:W-:Y:S02]  /*12990*/  @P0 SHF.R.U32.HI R3, RZ, c[0x0][0x334], R4 ;  /* 0x0000cd00ff030a19 */ /* 0x000fe40000011604 */
.L_x_1065:
[----:B------:R-:W-:Y:S05]  /*129a0*/  BSYNC B0 ;  /* 0x0000000000007941 */ /* 0x000fea0003800000 */
.L_x_1063:
[----:B------:R-:W-:Y:S05]  /*129b0*/  IMAD R7, R3, c[0x0][0x32c], R7 ;  /* 0x0000cb0003077a24 */ /* 0x000fea00078e0207 */
[----:B------:R-:W-:Y:S02]  /*129c0*/  IADD3 R3, R7, c[0x0][0x32c], RZ ;  /* 0x0000cb0007037a10 */ /* 0x000fe40007ffe0ff */
[----:B------:R-:W-:Y:S02]  /*129d0*/  IMNMX R0, R0, R7, !PT ;  /* 0x0000000700007217 */ /* 0x000fe40007800200 */
[----:B------:R-:W-:Y:S02]  /*129e0*/  IMNMX R2, R2, R3, PT ;  /* 0x0000000302027217 */ /* 0x000fe40003800200 */
.L_x_1062:
        /* <DEDUP_REMOVED lines=68> */
[----:B------:R-:W-:Y:S02]  /*12e30*/  ISETP.GT.AND P6, PT, R0, 0x11, P6 ;  /* 0x000000110000780c */ /* 0x000fe400037c4270 */
        /* <DEDUP_REMOVED lines=121> */
[C---:B------:R-:W-:Y:S01]  /*135d0*/  FMUL.FTZ R32, R133.reuse, R172 ;  /* 0x000000ac85207220 */ /* 0x040fe20000410000 */
[----:B------:R-:W-:Y:S01]  /*135e0*/  LDSM.16.MT88.4 R156, [R226+0x2880] ;  /* 0x00288000e29c783b */ /* 0x000fe20000004200 */
[C---:B------:R-:W-:Y:S01]  /*135f0*/  FMUL.FTZ R52, R133.reuse, R52 ;  /* 0x0000003485347220 */ /* 0x040fe20000410000 */
[----:B------:R1:W-:Y:S01]  /*13600*/  MUFU.EX2 R215, R5 ;  /* 0x0000000500d77308 */ /* 0x0003e20000000800 */
[----:B------:R-:W-:Y:S02]  /*13610*/  FMUL.FTZ R53, R133, R53 ;  /* 0x0000003585357220 */ /* 0x000fe40000410000 */
[----:B------:R-:W-:Y:S02]  /*13620*/  FMUL.FTZ R54, R132, R54 ;  /* 0x0000003684367220 */ /* 0x000fe40000410000 */
[----:B--2---:R-:W-:Y:S02]  /*13630*/  FFMA.FTZ R0, R21, c[0x0][0x2d0], -R134 ;  /* 0x0000b40015007a23 */ /* 0x004fe40000010886 */
[C---:B----4-:R-:W-:Y:S01]  /*13640*/  FMUL.FTZ R45, R2.reuse, R185 ;  /* 0x000000b9022d7220 */ /* 0x050fe20000410000 */
[----:B------:R-:W2:Y:S01]  /*13650*/  LDSM.16.MT88.4 R20, [R225+0x2080] ;  /* 0x00208000e114783b */ /* 0x000ea20000004200 */
[C---:B------:R-:W-:Y:S01]  /*13660*/  FMUL.FTZ R41, R2.reuse, R181 ;  /* 0x000000b502297220 */ /* 0x040fe20000410000 */
[----:B------:R4:W5:Y:S01]  /*13670*/  MUFU.EX2 R216, R0 ;  /* 0x0000000000d87308 */ /* 0x0009620000000800 */
[----:B------:R-:W-:Y:S01]  /*13680*/  MOV R181, R42 ;  /* 0x0000002a00b57202 */ /* 0x000fe20000000f00 */
[C---:B------:R-:W-:Y:S01]  /*13690*/  FMUL.FTZ R9, R2.reuse, R149 ;  /* 0x0000009502097220 */ /* 0x040fe20000410000 */
[----:B---3--:R-:W-:Y:S01]  /*136a0*/  F2FP.BF16.PACK_AB R195, R35, R40 ;  /* 0x0000002823c3723e */ /* 0x008fe200000010ff */
[C---:B------:R-:W-:Y:S02]  /*136b0*/  FMUL.FTZ R12, R2.reuse, R152 ;  /* 0x00000098020c7220 */ /* 0x040fe40000410000 */
[----:B------:R-:W-:Y:S02]  /*136c0*/  FMUL.FTZ R13, R2, R153 ;  /* 0x00000099020d7220 */ /* 0x000fe40000410000 */
[----:B------:R-:W-:Y:S02]  /*136d0*/  FMUL.FTZ R35, R132, R175 ;  /* 0x000000af84237220 */ /* 0x000fe40000410000 */
[----:B------:R3:W-:Y:S01]  /*136e0*/  MUFU.EX2 R218, R7 ;  /* 0x0000000700da7308 */ /* 0x0007e20000000800 */
[----:B------:R-:W-:Y:S01]  /*136f0*/  MOV R175, R40 ;  /* 0x0000002800af7202 */ /* 0x000fe20000000f00 */
[C---:B------:R-:W-:Y:S02]  /*13700*/  FMUL.FTZ R40, R2.reuse, R180 ;  /* 0x000000b402287220 */ /* 0x040fe40000410000 */
[----:B-1----:R-:W-:Y:S02]  /*13710*/  FMUL.FTZ R5, R133, R145 ;  /* 0x0000009185057220 */ /* 0x002fe40000410000 */
[C---:B------:R-:W-:Y:S02]  /*13720*/  FMUL.FTZ R24, R2.reuse, R164 ;  /* 0x000000a402187220 */ /* 0x040fe40000410000 */
[C---:B------:R-:W-:Y:S02]  /*13730*/  FMUL.FTZ R25, R2.reuse, R165 ;  /* 0x000000a502197220 */ /* 0x040fe40000410000 */
[----:B------:R-:W1:Y:S01]  /*13740*/  MUFU.EX2 R219, R6 ;  /* 0x0000000600db7308 */ /* 0x000e620000000800 */
[C---:B------:R-:W-:Y:S02]  /*13750*/  FMUL.FTZ R28, R2.reuse, R168 ;  /* 0x000000a8021c7220 */ /* 0x040fe40000410000 */
[----:B------:R-:W-:Y:S01]  /*13760*/  FMUL.FTZ R29, R2, R169 ;  /* 0x000000a9021d7220 */ /* 0x000fe20000410000 */
[----:B----4-:R-:W-:Y:S01]  /*13770*/  FSEL R0, R3, RZ, P0 ;  /* 0x000000ff03007208 */ /* 0x010fe20000000000 */
[----:B------:R-:W-:Y:S01]  /*13780*/  FMUL.FTZ R55, R132, R55 ;  /* 0x0000003784377220 */ /* 0x000fe20000410000 */
[----:B-----5:R-:W-:Y:S01]  /*13790*/  F2FP.BF16.PACK_AB R145, R216, R215 ;  /* 0x000000d7d891723e */ /* 0x020fe200000010ff */
[----:B------:R-:W-:Y:S01]  /*137a0*/  FMUL.FTZ R56, R2, R56 ;  /* 0x0000003802387220 */ /* 0x000fe20000410000 */
[----:B------:R-:W-:Y:S01]  /*137b0*/  MOV R169, R221 ;  /* 0x000000dd00a97202 */ /* 0x000fe20000000f00 */
[----:B------:R-:W-:Y:S01]  /*137c0*/  FADD.FTZ R0, -R0, R139 ;  /* 0x0000008b00007221 */ /* 0x000fe20000010100 */
[----:B------:R-:W4:Y:S01]  /*137d0*/  MUFU.EX2 R44, R10 ;  /* 0x0000000a002c7308 */ /* 0x000f220000000800 */
[----:B------:R-:W-:Y:S01]  /*137e0*/  FMUL.FTZ R57, R2, R57 ;  /* 0x0000003902397220 */ /* 0x000fe20000410000 */
[----:B------:R-:W-:Y:S01]  /*137f0*/  PLOP3.LUT P0, PT, PT, PT, UP0, 0x80, 0x0 ;  /* 0x000000000000781c */ /* 0x000fe20003f0f008 */
[----:B------:R-:W-:Y:S02]  /*13800*/  FMUL.FTZ R0, R0, c[0x0][0x2d0] ;  /* 0x0000b40000007a20 */ /* 0x000fe40000410000 */
[----:B---3--:R-:W-:Y:S02]  /*13810*/  FMUL.FTZ R7, R132, R147 ;  /* 0x0000009384077220 */ /* 0x008fe40000410000 */
[C---:B------:R-:W-:Y:S02]  /*13820*/  FMUL.FTZ R60, R2.reuse, R60 ;  /* 0x0000003c023c7220 */ /* 0x040fe40000410000 */
[----:B------:R-:W-:Y:S01]  /*13830*/  FMUL.FTZ R61, R2, R61 ;  /* 0x0000003d023d7220 */ /* 0x000fe20000410000 */
[----:B------:R-:W3:Y:S01]  /*13840*/  MUFU.EX2 R0, R0 ;  /* 0x0000000000007308 */ /* 0x000ee20000000800 */
[C---:B------:R-:W-:Y:S02]  /*13850*/  FMUL.FTZ R64, R133.reuse, R64 ;  /* 0x0000004085407220 */ /* 0x040fe40000410000 */
[----:B------:R-:W-:Y:S01]  /*13860*/  FMUL.FTZ R65, R133, R65 ;  /* 0x0000004185417220 */ /* 0x000fe20000410000 */
[----:B-1----:R-:W-:Y:S01]  /*13870*/  F2FP.BF16.PACK_AB R147, R219, R218 ;  /* 0x000000dadb93723e */ /* 0x002fe200000010ff */
[C---:B------:R-:W-:Y:S02]  /*13880*/  FMUL.FTZ R6, R132.reuse, R146 ;  /* 0x0000009284067220 */ /* 0x040fe40000410000 */
[C---:B------:R-:W-:Y:S02]  /*13890*/  FMUL.FTZ R66, R132.reuse, R66 ;  /* 0x0000004284427220 */ /* 0x040fe40000410000 */
[C---:B------:R-:W-:Y:S01]  /*138a0*/  FMUL.FTZ R67, R132.reuse, R67 ;  /* 0x0000004384437220 */ /* 0x040fe20000410000 */
[----:B------:R-:W1:Y:S01]  /*138b0*/  MUFU.EX2 R48, R14 ;  /* 0x0000000e00307308 */ /* 0x000e620000000800 */
[C---:B------:R-:W-:Y:S01]  /*138c0*/  FMUL.FTZ R68, R133.reuse, R68 ;  /* 0x0000004485447220 */ /* 0x040fe20000410000 */
[-C--:B--2---:R-:W-:Y:S05]  /*138d0*/  HMMA.16816.F32.BF16 R4, R192, R20.reuse, R4 ;  /* 0x00000014c004723c */ /* 0x084fea0000041804 */
[----:B----4-:R-:W-:Y:S01]  /*138e0*/  MOV R172, R44 ;  /* 0x0000002c00ac7202 */ /* 0x010fe20000000f00 */
[C---:B------:R-:W-:Y:S02]  /*138f0*/  FMUL.FTZ R69, R133.reuse, R69 ;  /* 0x0000004585457220 */ /* 0x040fe40000410000 */
[----:B------:R2:W-:Y:S01]  /*13900*/  MUFU.EX2 R252, R8 ;  /* 0x0000000800fc7308 */ /* 0x0005e20000000800 */
        /* <DEDUP_REMOVED lines=13> */
[----:B------:R1:W4:Y:S01]  /*139e0*/  MUFU.EX2 R220, R11 ;  /* 0x0000000b00dc7308 */ /* 0x0003220000000800 */
[C---:B------:R-:W-:Y:S02]  /*139f0*/  FMUL.FTZ R27, R0.reuse, R167 ;  /* 0x000000a7001b7220 */ /* 0x040fe40000410000 */
[----:B------:R-:W-:Y:S02]  /*13a00*/  FMUL.FTZ R30, R0, R170 ;  /* 0x000000aa001e7220 */ /* 0x000fe40000410000 */
[C---:B--2---:R-:W-:Y:S01]  /*13a10*/  FMUL.FTZ R8, R2.reuse, R148 ;  /* 0x0000009402087220 */ /* 0x044fe20000410000 */
[----:B------:R-:W-:Y:S01]  /*13a20*/  LDSM.16.MT88.4 R164, [R227+0x2880] ;  /* 0x00288000e3a4783b */ /* 0x000fe20000004200 */
[----:B------:R-:W-:Y:S02]  /*13a30*/  FMUL.FTZ R44, R2, R184 ;  /* 0x000000b8022c7220 */ /* 0x000fe40000410000 */
[C---:B------:R-:W-:Y:S02]  /*13a40*/  FMUL.FTZ R47, R0.reuse, R187 ;  /* 0x000000bb002f7220 */ /* 0x040fe40000410000 */
[C---:B------:R-:W-:Y:S02]  /*13a50*/  FMUL.FTZ R31, R0.reuse, R171 ;  /* 0x000000ab001f7220 */ /* 0x040fe40000410000 */
[----:B------:R-:W-:Y:S02]  /*13a60*/  FMUL.FTZ R58, R0, R58 ;  /* 0x0000003a003a7220 */ /* 0x000fe40000410000 */
[--C-:B---3--:R-:W-:Y:S02]  /*13a70*/  FFMA.FTZ R138, R200, c[0x0][0x2d0], -R141.reuse ;  /* 0x0000b400c88a7a23 */ /* 0x108fe4000001088d */
[C---:B------:R-:W-:Y:S02]  /*13a80*/  FMUL.FTZ R59, R0.reuse, R59 ;  /* 0x0000003b003b7220 */ /* 0x040fe40000410000 */
[----:B------:R2:W-:Y:S01]  /*13a90*/  MUFU.EX2 R185, R138 ;  /* 0x0000008a00b97308 */ /* 0x0005e20000000800 */
[C---:B------:R-:W-:Y:S02]  /*13aa0*/  FMUL.FTZ R62, R0.reuse, R62 ;  /* 0x0000003e003e7220 */ /* 0x040fe40000410000 */
[C---:B------:R-:W-:Y:S02]  /*13ab0*/  FMUL.FTZ R63, R0.reuse, R63 ;  /* 0x0000003f003f7220 */ /* 0x040fe40000410000 */
[----:B-1----:R-:W-:Y:S01]  /*13ac0*/  FMUL.FTZ R11, R0, R151 ;  /* 0x00000097000b7220 */ /* 0x002fe20000410000 */
[----:B----4-:R-:W-:Y:S01]  /*13ad0*/  F2FP.BF16.PACK_AB R144, R220, R252 ;  /* 0x000000fcdc90723e */ /* 0x010fe200000010ff */
[----:B------:R-:W1:Y:S01]  /*13ae0*/  LDSM.16.MT88.4 R148, [R228+0x2080] ;  /* 0x00208000e494783b */ /* 0x000e620000004200 */
[----:B------:R-:W-:Y:S01]  /*13af0*/  FMUL.FTZ R71, R132, R71 ;  /* 0x0000004784477220 */ /* 0x000fe20000410000 */
[----:B------:R-:W-:Y:S01]  /*13b00*/  MOV R168, R220 ;  /* 0x000000dc00a87202 */ /* 0x000fe20000000f00 */
[C---:B------:R-:W-:Y:S02]  /*13b10*/  FMUL.FTZ R72, R2.reuse, R72 ;  /* 0x0000004802487220 */ /* 0x040fe40000410000 */
[----:B------:R-:W-:Y:S01]  /*13b20*/  FMUL.FTZ R73, R2, R73 ;  /* 0x0000004902497220 */ /* 0x000fe20000410000 */
[C---:B------:R-:W-:Y:S04]  /*13b30*/  HMMA.16816.F32.BF16 R8, R144.reuse, R20, R8 ;  /* 0x000000149008723c */ /* 0x040fe80000041808 */
[C---:B------:R-:W-:Y:S02]  /*13b40*/  FMUL.FTZ R74, R0.reuse, R74 ;  /* 0x0000004a004a7220 */ /* 0x040fe40000410000 */
[----:B------:R-:W-:Y:S02]  /*13b50*/  FMUL.FTZ R75, R0, R75 ;  /* 0x0000004b004b7220 */ /* 0x000fe40000410000 */
[-C--:B------:R-:W-:Y:S04]  /*13b60*/  HMMA.16816.F32.BF16 R12, R144, R22.reuse, R12 ;  /* 0x00000016900c723c */ /* 0x080fe8000004180c */
[--C-:B--2---:R-:W-:Y:S02]  /*13b70*/  FFMA.FTZ R138, R196, c[0x0][0x2d0], -R142.reuse ;  /* 0x0000b400c48a7a23 */ /* 0x104fe4000001088e */
        /* <DEDUP_REMOVED lines=8> */
[----:B------:R-:W-:Y:S02]  /*13c00*/  FMUL.FTZ R77, R2, R77 ;  /* 0x0000004d024d7220 */ /* 0x000fe40000410000 */
[C---:B------:R-:W-:Y:S02]  /*13c10*/  FMUL.FTZ R78, R0.reuse, R78 ;  /* 0x0000004e004e7220 */ /* 0x040fe40000410000 */
[-C--:B------:R-:W-:Y:S03]  /*13c20*/  HMMA.16816.F32.BF16 R20, R192, R36.reuse, R20 ;  /* 0x00000024c014723c */ /* 0x080fe60000041814 */
[----:B------:R-:W-:Y:S02]  /*13c30*/  FMUL.FTZ R79, R0, R79 ;  /* 0x0000004f004f7220 */ /* 0x000fe40000410000 */
[----:B------:R-:W-:Y:S02]  /*13c40*/  FMUL.FTZ R80, R133, R80 ;  /* 0x0000005085507220 */ /* 0x000fe40000410000 */
[--C-:B--2---:R-:W-:Y:S01]  /*13c50*/  FFMA.FTZ R138, R197, c[0x0][0x2d0], -R142.reuse ;  /* 0x0000b400c58a7a23 */ /* 0x104fe2000001088e */
        /* <DEDUP_REMOVED lines=14> */
[--C-:B--2---:R-:W-:Y:S02]  /*13d40*/  FFMA.FTZ R138, R203, c[0x0][0x2d0], -R141.reuse ;  /* 0x0000b400cb8a7a23 */ /* 0x104fe4000001088d */
[C---:B------:R-:W-:Y:S01]  /*13d50*/  FMUL.FTZ R38, R132.reuse, R178 ;  /* 0x000000b284267220 */ /* 0x040fe20000410000 */
[----:B------:R-:W-:Y:S01]  /*13d60*/  MOV R178, R51 ;  /* 0x0000003300b27202 */ /* 0x000fe20000000f00 */
[----:B------:R2:W-:Y:S01]  /*13d70*/  MUFU.EX2 R188, R138 ;  /* 0x0000008a00bc7308 */ /* 0x0005e20000000800 */
[C---:B------:R-:W-:Y:S02]  /*13d80*/  FMUL.FTZ R51, R132.reuse, R191 ;  /* 0x000000bf84337220 */ /* 0x040fe40000410000 */
[C---:B------:R-:W-:Y:S02]  /*13d90*/  FMUL.FTZ R83, R132.reuse, R83 ;  /* 0x0000005384537220 */ /* 0x040fe40000410000 */
[-C--:B-1----:R-:W-:Y:S03]  /*13da0*/  HMMA.16816.F32.BF16 R36, R192, R148.reuse, R36 ;  /* 0x00000094c024723c */ /* 0x082fe60000041824 */
[C---:B------:R-:W-:Y:S02]  /*13db0*/  FMUL.FTZ R84, R133.reuse, R84 ;  /* 0x0000005485547220 */ /* 0x040fe40000410000 */
[----:B------:R-:W-:Y:S02]  /*13dc0*/  FMUL.FTZ R85, R133, R85 ;  /* 0x0000005585557220 */ /* 0x000fe40000410000 */
[C---:B------:R-:W-:Y:S01]  /*13dd0*/  FMUL.FTZ R86, R132.reuse, R86 ;  /* 0x0000005684567220 */ /* 0x040fe20000410000 */
[C---:B------:R-:W-:Y:S04]  /*13de0*/  HMMA.16816.F32.BF16 R40, R144.reuse, R148, R40 ;  /* 0x000000949028723c */ /* 0x040fe80000041828 */
[----:B------:R-:W-:Y:S02]  /*13df0*/  FMUL.FTZ R87, R132, R87 ;  /* 0x0000005784577220 */ /* 0x000fe40000410000 */
[C---:B------:R-:W-:Y:S02]  /*13e00*/  FMUL.FTZ R88, R2.reuse, R88 ;  /* 0x0000005802587220 */ /* 0x040fe40000410000 */
[-C--:B------:R-:W-:Y:S04]  /*13e10*/  HMMA.16816.F32.BF16 R44, R144, R150.reuse, R44 ;  /* 0x00000096902c723c */ /* 0x080fe8000004182c */
[----:B--2---:R-:W-:Y:S02]  /*13e20*/  FFMA.FTZ R138, R205, c[0x0][0x2d0], -R141 ;  /* 0x0000b400cd8a7a23 */ /* 0x004fe4000001088d */
[----:B------:R-:W-:Y:S02]  /*13e30*/  FMUL.FTZ R89, R2, R89 ;  /* 0x0000005902597220 */ /* 0x000fe40000410000 */
[C---:B------:R-:W-:Y:S01]  /*13e40*/  HMMA.16816.F32.BF16 R48, R192.reuse, R150, R48 ;  /* 0x00000096c030723c */ /* 0x040fe20000041830 */
[----:B------:R1:W-:Y:S01]  /*13e50*/  MUFU.EX2 R180, R138 ;  /* 0x0000008a00b47308 */ /* 0x0003e20000000800 */
[----:B------:R-:W2:Y:S02]  /*13e60*/  LDSM.16.MT88.4 R148, [R225+0x3880] ;  /* 0x00388000e194783b */ /* 0x000ea40000004200 */
[C---:B------:R-:W-:Y:S02]  /*13e70*/  FMUL.FTZ R90, R0.reuse, R90 ;  /* 0x0000005a005a7220 */ /* 0x040fe40000410000 */
[----:B------:R-:W-:Y:S02]  /*13e80*/  FMUL.FTZ R91, R0, R91 ;  /* 0x0000005b005b7220 */ /* 0x000fe40000410000 */
[-C--:B------:R-:W-:Y:S04]  /*13e90*/  HMMA.16816.F32.BF16 R52, R192, R152.reuse, R52 ;  /* 0x00000098c034723c */ /* 0x080fe80000041834 */
[C---:B------:R-:W-:Y:S02]  /*13ea0*/  FMUL.FTZ R92, R2.reuse, R92 ;  /* 0x0000005c025c7220 */ /* 0x040fe40000410000 */
[----:B------:R-:W-:Y:S02]  /*13eb0*/  FMUL.FTZ R93, R2, R93 ;  /* 0x0000005d025d7220 */ /* 0x000fe40000410000 */
[C---:B------:R-:W-:Y:S04]  /*13ec0*/  HMMA.16816.F32.BF16 R56, R144.reuse, R152, R56 ;  /* 0x000000989038723c */ /* 0x040fe80000041838 */
[C---:B------:R-:W-:Y:S02]  /*13ed0*/  FMUL.FTZ R94, R0.reuse, R94 ;  /* 0x0000005e005e7220 */ /* 0x040fe40000410000 */
        /* <DEDUP_REMOVED lines=11> */
[C---:B------:R-:W-:Y:S02]  /*13f90*/  FMUL.FTZ R100, R133.reuse, R100 ;  /* 0x0000006485647220 */ /* 0x040fe40000410000 */
[----:B------:R-:W-:Y:S02]  /*13fa0*/  FMUL.FTZ R101, R133, R101 ;  /* 0x0000006585657220 */ /* 0x000fe40000410000 */
[C---:B------:R-:W-:Y:S01]  /*13fb0*/  FMUL.FTZ R102, R132.reuse, R102 ;  /* 0x0000006684667220 */ /* 0x040fe20000410000 */
[C---:B------:R-:W-:Y:S04]  /*13fc0*/  HMMA.16816.F32.BF16 R72, R144.reuse, R148, R72 ;  /* 0x000000949048723c */ /* 0x040fe80000041848 */
[----:B------:R-:W-:Y:S02]  /*13fd0*/  FMUL.FTZ R103, R132, R103 ;  /* 0x0000006784677220 */ /* 0x000fe40000410000 */
[C---:B------:R-:W-:Y:S02]  /*13fe0*/  FMUL.FTZ R104, R2.reuse, R104 ;  /* 0x0000006802687220 */ /* 0x040fe40000410000 */
[-C--:B------:R-:W-:Y:S04]  /*13ff0*/  HMMA.16816.F32.BF16 R76, R144, R150.reuse, R76 ;  /* 0x00000096904c723c */ /* 0x080fe8000004184c */
[----:B-1----:R-:W-:Y:S02]  /*14000*/  FFMA.FTZ R138, R207, c[0x0][0x2d0], -R142 ;  /* 0x0000b400cf8a7a23 */ /* 0x002fe4000001088e */
[----:B------:R-:W-:Y:S02]  /*14010*/  FMUL.FTZ R105, R2, R105 ;  /* 0x0000006902697220 */ /* 0x000fe40000410000 */
[C---:B------:R-:W-:Y:S01]  /*14020*/  HMMA.16816.F32.BF16 R80, R192.reuse, R150, R80 ;  /* 0x00000096c050723c */ /* 0x040fe20000041850 */
[----:B------:R1:W-:Y:S01]  /*14030*/  MUFU.EX2 R170, R138 ;  /* 0x0000008a00aa7308 */ /* 0x0003e20000000800 */
[----:B------:R-:W2:Y:S02]  /*14040*/  LDSM.16.MT88.4 R148, [R228+0x3880] ;  /* 0x00388000e494783b */ /* 0x000ea40000004200 */
[C---:B------:R-:W-:Y:S02]  /*14050*/  FMUL.FTZ R106, R0.reuse, R106 ;  /* 0x0000006a006a7220 */ /* 0x040fe40000410000 */
[----:B------:R-:W-:Y:S02]  /*14060*/  FMUL.FTZ R107, R0, R107 ;  /* 0x0000006b006b7220 */ /* 0x000fe40000410000 */
[-C--:B---3--:R-:W-:Y:S04]  /*14070*/  HMMA.16816.F32.BF16 R84, R192, R152.reuse, R84 ;  /* 0x00000098c054723c */ /* 0x088fe80000041854 */
        /* <DEDUP_REMOVED lines=11> */
[----:B------:R-:W-:Y:S02]  /*14130*/  FMUL.FTZ R113, R133, R113 ;  /* 0x0000007185717220 */ /* 0x000fe40000410000 */
[C---:B------:R-:W-:Y:S02]  /*14140*/  FMUL.FTZ R114, R132.reuse, R114 ;  /* 0x0000007284727220 */ /* 0x040fe40000410000 */
[----:B------:R-:W-:Y:S01]  /*14150*/  FMUL.FTZ R115, R132, R115 ;  /* 0x0000007384737220 */ /* 0x000fe20000410000 */
        /* <DEDUP_REMOVED lines=17> */
[C---:B------:R-:W-:Y:S02]  /*14270*/  FMUL.FTZ R126, R0.reuse, R126 ;  /* 0x0000007e007e7220 */ /* 0x040fe40000410000 */
[----:B------:R-:W-:Y:S02]  /*14280*/  FMUL.FTZ R127, R0, R127 ;  /* 0x0000007f007f7220 */ /* 0x000fe40000410000 */
[C---:B------:R-:W-:Y:S01]  /*14290*/  FMUL.FTZ R128, R133.reuse, R128 ;  /* 0x0000008085807220 */ /* 0x040fe20000410000 */
[-C--:B---3--:R-:W-:Y:S03]  /*142a0*/  HMMA.16816.F32.BF16 R116, R192, R152.reuse, R116 ;  /* 0x00000098c074723c */ /* 0x088fe60000041874 */
[----:B------:R-:W-:Y:S02]  /*142b0*/  FMUL.FTZ R129, R133, R129 ;  /* 0x0000008185817220 */ /* 0x000fe40000410000 */
[----:B------:R-:W-:Y:S02]  /*142c0*/  FMUL.FTZ R130, R132, R130 ;  /* 0x0000008284827220 */ /* 0x000fe40000410000 */
[--C-:B-1----:R-:W-:Y:S01]  /*142d0*/  FFMA.FTZ R138, R210, c[0x0][0x2d0], -R143.reuse ;  /* 0x0000b400d28a7a23 */ /* 0x102fe2000001088f */
[C---:B------:R-:W-:Y:S03]  /*142e0*/  HMMA.16816.F32.BF16 R120, R144.reuse, R152, R120 ;  /* 0x000000989078723c */ /* 0x040fe60000041878 */
[----:B------:R1:W-:Y:S01]  /*142f0*/  MUFU.EX2 R171, R138 ;  /* 0x0000008a00ab7308 */ /* 0x0003e20000000800 */
[----:B------:R-:W-:Y:S03]  /*14300*/  FMUL.FTZ R131, R132, R131 ;  /* 0x0000008384837220 */ /* 0x000fe60000410000 */
        /* <DEDUP_REMOVED lines=224> */
.L_x_1049:
[----:B-123--:R-:W2:Y:S04]  /*15110*/  LDL.LU R0, [R1+0xc] ;  /* 0x00000c0001007983 */ /* 0x00eea80000300800 */
[----:B------:R-:W3:Y:S04]  /*15120*/  LDL.LU R4, [R1+0x8] ;  /* 0x0000080001047983 */ /* 0x000ee80000300800 */
[----:B------:R-:W4:Y:S04]  /*15130*/  LDL.LU R5, [R1+0x10] ;  /* 0x0000100001057983 */ /* 0x000f280000300800 */
[----:B------:R-:W4:Y:S01]  /*15140*/  LDL.LU R2, [R1+0x14] ;  /* 0x0000140001027983 */ /* 0x000f220000300800 */
[----:B------:R-:W-:-:S03]  /*15150*/  PLOP3.LUT P0, PT, PT, PT, PT, 0x8, 0x0 ;  /* 0x000000000000781c */ /* 0x000fc60003f0e170 */
        /* <DEDUP_REMOVED lines=21> */
[----:B------:R-:W-:-:S05]  /*152b0*/  FSETP.NE.FTZ.AND P2, PT, R7, RZ, PT ;  /* 0x000000ff0700720b */ /* 0x000fca0003f55000 */
[----:B------:R-:W1:Y:S01]  /*152c0*/  @P4 MUFU.RCP R0, R11 ;  /* 0x0000000b00004308 */ /* 0x000e620000001000 */
[----:B------:R-:W-:-:S07]  /*152d0*/  FSETP.NE.FTZ.AND P1, PT, R6, RZ, PT ;  /* 0x000000ff0600720b */ /* 0x000fce0003f35000 */
[----:B------:R-:W2:Y:S06]  /*152e0*/  @P3 MUFU.RCP R4, R9 ;  /* 0x0000000900043308 */ /* 0x000eac0000001000 */
[----:B------:R-:W-:Y:S01]  /*152f0*/  @P1 MOV R8, 0x3f317218 ;  /* 0x3f31721800081802 */ /* 0x000fe20000000f00 */
[C---:B-1----:R-:W-:Y:S01]  /*15300*/  FMUL.FTZ R144, R0.reuse, R144 ;  /* 0x0000009000907220 */ /* 0x042fe20000410000 */
[----:B------:R-:W1:Y:S01]  /*15310*/  @P2 MUFU.RCP R2, R7 ;  /* 0x0000000700022308 */ /* 0x000e620000001000 */
        /* <DEDUP_REMOVED lines=16> */
[C---:B------:R-:W-:Y:S01]  /*15420*/  FMUL.FTZ R24, R0.reuse, R64 ;  /* 0x0000004000187220 */ /* 0x040fe20000410000 */
[----:B------:R-:W-:Y:S01]  /*15430*/  MOV R64, 0xff800000 ;  /* 0xff80000000407802 */ /* 0x000fe20000000f00 */
[C---:B------:R-:W-:Y:S01]  /*15440*/  FMUL.FTZ R42, R0.reuse, R65 ;  /* 0x00000041002a7220 */ /* 0x040fe20000410000 */
[----:B------:R-:W-:Y:S01]  /*15450*/  MOV R65, 0xff800000 ;  /* 0xff80000000417802 */ /* 0x000fe20000000f00 */
[C---:B------:R-:W-:Y:S01]  /*15460*/  FMUL.FTZ R28, R0.reuse, R68 ;  /* 0x00000044001c7220 */ /* 0x040fe20000410000 */
[----:B------:R-:W-:Y:S01]  /*15470*/  MOV R68, 0xff800000 ;  /* 0xff80000000447802 */ /* 0x000fe20000000f00 */
        /* <DEDUP_REMOVED lines=15> */
[----:B------:R-:W-:Y:S01]  /*15570*/  MOV R0, RZ ;  /* 0x000000ff00007202 */ /* 0x000fe20000000f00 */
[C---:B--2---:R-:W-:Y:S02]  /*15580*/  FMUL.FTZ R15, R4.reuse, R54 ;  /* 0x00000036040f7220 */ /* 0x044fe40000410000 */
[----:B------:R-:W-:Y:S02]  /*15590*/  FMUL.FTZ R44, R4, R55 ;  /* 0x00000037042c7220 */ /* 0x000fe40000410000 */
[C---:B-1----:R-:W-:Y:S01]  /*155a0*/  FMUL.FTZ R148, R2.reuse, R148 ;  /* 0x0000009402947220 */ /* 0x042fe20000410000 */
[----:B------:R-:W1:Y:S01]  /*155b0*/  @P1 MUFU.RCP R0, R6 ;  /* 0x0000000600001308 */ /* 0x000e620000001000 */
[----:B------:R-:W-:-:S02]  /*155c0*/  FMUL.FTZ R149, R2, R149 ;  /* 0x0000009502957220 */ /* 0x000fc40000410000 */
[C---:B------:R-:W-:Y:S02]  /*155d0*/  FMUL.FTZ R152, R2.reuse, R152 ;  /* 0x0000009802987220 */ /* 0x040fe40000410000 */
[C---:B------:R-:W-:Y:S02]  /*155e0*/  FMUL.FTZ R153, R2.reuse, R153 ;  /* 0x0000009902997220 */ /* 0x040fe40000410000 */
[C---:B------:R-:W-:Y:S01]  /*155f0*/  FMUL.FTZ R164, R2.reuse, R164 ;  /* 0x000000a402a47220 */ /* 0x040fe20000410000 */
[----:B------:R-:W2:Y:S01]  /*15600*/  @P1 MUFU.LG2 R6, R6 ;  /* 0x0000000600061308 */ /* 0x000ea20000000c00 */
        /* <DEDUP_REMOVED lines=41> */
[C---:B------:R-:W-:Y:S01]  /*158a0*/  FMUL.FTZ R41, R4.reuse, R67 ;  /* 0x0000004304297220 */ /* 0x040fe20000410000 */
[----:B------:R-:W-:Y:S01]  /*158b0*/  MOV R67, 0xff800000 ;  /* 0xff80000000437802 */ /* 0x000fe20000000f00 */
        /* <DEDUP_REMOVED lines=51> */
[----:B------:R-:W-:Y:S02]  /*15bf0*/  @P4 FMUL.FTZ R10, R4, c[0x0][0x2d0] ;  /* 0x0000b400040a4a20 */ /* 0x000fe40000410000 */
[----:B------:R-:W-:Y:S02]  /*15c00*/  @P2 FMUL.FTZ R2, R0, c[0x0][0x2d0] ;  /* 0x0000b40000022a20 */ /* 0x000fe40000410000 */
[----:B------:R-:W-:Y:S02]  /*15c10*/  @P4 FMUL.FTZ R11, R11, 0.69314718246459960938 ;  /* 0x3f3172180b0b4820 */ /* 0x000fe40000410000 */
[----:B------:R-:W-:-:S02]  /*15c20*/  @P3 FMUL.FTZ R9, R9, 0.69314718246459960938 ;  /* 0x3f31721809093820 */ /* 0x000fc40000410000 */
[----:B------:R-:W-:Y:S02]  /*15c30*/  @P2 FMUL.FTZ R7, R7, 0.69314718246459960938 ;  /* 0x3f31721807072820 */ /* 0x000fe40000410000 */
[----:B--2---:R-:W-:Y:S02]  /*15c40*/  @P1 FMUL.FTZ R4, R6, 0.69314718246459960938 ;  /* 0x3f31721806041820 */ /* 0x004fe40000410000 */
[----:B------:R-:W-:Y:S02]  /*15c50*/  @P1 FMUL.FTZ R0, R8, c[0x0][0x2d0] ;  /* 0x0000b40008001a20 */ /* 0x000fe40000410000 */
[----:B------:R-:W-:Y:S02]  /*15c60*/  @P4 FFMA.FTZ R64, R10, R137, R11 ;  /* 0x000000890a404223 */ /* 0x000fe4000001000b */
[----:B------:R-:W-:Y:S02]  /*15c70*/  @P3 FFMA.FTZ R65, R5, R136, R9 ;  /* 0x0000008805413223 */ /* 0x000fe40000010009 */
[----:B------:R-:W-:-:S02]  /*15c80*/  @P2 FFMA.FTZ R67, R2, R135, R7 ;  /* 0x0000008702432223 */ /* 0x000fc40000010007 */
[----:B------:R-:W-:Y:S02]  /*15c90*/  @P1 FFMA.FTZ R68, R0, R3, R4 ;  /* 0x0000000300441223 */ /* 0x000fe40000010004 */
.L_x_991:
[----:B------:R-:W-:Y:S05]  /*15ca0*/  @P0 BRA `(.L_x_1067) ;  /* 0x00001c6000000947 */ /* 0x000fea0003800000 */
[----:B------:R-:W2:Y:S01]  /*15cb0*/  LDL R71, [R1+0x2c] ;  /* 0x00002c0001477983 */ /* 0x000ea20000100800 */
[----:B------:R-:W-:Y:S02]  /*15cc0*/  F2FP.BF16.PACK_AB R41, R41, R66 ;  /* 0x000000422929723e */ /* 0x000fe400000010ff */
[----:B------:R-:W-:Y:S01]  /*15cd0*/  F2FP.BF16.PACK_AB R62, R63, R62 ;  /* 0x0000003e3f3e723e */ /* 0x000fe200000010ff */
[----:B------:R-:W1:Y:S01]  /*15ce0*/  S2R R69, SR_TID.X ;  /* 0x0000000000457919 */ /* 0x000e620000002100 */
        /* <DEDUP_REMOVED lines=12> */
[----:B-1----:R-:W-:Y:S02]  /*15db0*/  SHF.R.S32.HI R66, RZ, 0x1f, R69 ;  /* 0x0000001fff427819 */ /* 0x002fe40000011445 */
[----:B------:R-:W-:Y:S02]  /*15dc0*/  F2FP.BF16.PACK_AB R8, R173, R172 ;  /* 0x000000acad08723e */ /* 0x000fe400000010ff */
[CC--:B------:R-:W-:Y:S02]  /*15dd0*/  LEA.HI R2, R66.reuse, R69.reuse, RZ, 0x2 ;  /* 0x0000004542027211 */ /* 0x0c0fe400078f10ff */
[----:B------:R-:W-:-:S02]  /*15de0*/  LEA.HI R63, R66, R69, RZ, 0x5 ;  /* 0x00000045423f7211 */ /* 0x000fc400078f28ff */
[--C-:B------:R-:W-:Y:S02]  /*15df0*/  SHF.R.S32.HI R4, RZ, 0x2, R2.reuse ;  /* 0x00000002ff047819 */ /* 0x100fe40000011402 */
[----:B------:R-:W-:Y:S02]  /*15e00*/  SHF.R.S32.HI R0, RZ, 0x1f, R2 ;  /* 0x0000001fff007819 */ /* 0x000fe40000011402 */
[----:B------:R-:W-:Y:S02]  /*15e10*/  SHF.R.S32.HI R59, RZ, 0x5, R63 ;  /* 0x00000005ff3b7819 */ /* 0x000fe4000001143f */
[----:B------:R-:W-:Y:S02]  /*15e20*/  LEA.HI R0, R0, R4, RZ, 0x3 ;  /* 0x0000000400007211 */ /* 0x000fe400078f18ff */
[----:B------:R-:W-:Y:S02]  /*15e30*/  F2FP.BF16.PACK_AB R55, R55, R164 ;  /* 0x000000a43737723e */ /* 0x000fe400000010ff */
[----:B------:R-:W-:-:S02]  /*15e40*/  LOP3.LUT R0, R0, 0xfffffff8, RZ, 0xc0, !PT ;  /* 0xfffffff800007812 */ /* 0x000fc400078ec0ff */
        /* <DEDUP_REMOVED lines=157> */
.L_x_1068:
        /* <DEDUP_REMOVED lines=151> */
.L_x_1070:
[----:B--234-:R-:W-:Y:S05]  /*17190*/  BSYNC B0 ;  /* 0x0000000000007941 */ /* 0x01cfea0003800000 */
.L_x_1069:
        /* <DEDUP_REMOVED lines=16> */
.L_x_1072:
[----:B------:R-:W-:Y:S05]  /*172a0*/  BSYNC B0 ;  /* 0x0000000000007941 */ /* 0x000fea0003800000 */
.L_x_1071:
        /* <DEDUP_REMOVED lines=16> */
.L_x_1074:
[----:B------:R-:W-:Y:S05]  /*173b0*/  BSYNC B0 ;  /* 0x0000000000007941 */ /* 0x000fea0003800000 */
.L_x_1073:
        /* <DEDUP_REMOVED lines=16> */
.L_x_1076:
[----:B------:R-:W-:Y:S05]  /*174c0*/  BSYNC B0 ;  /* 0x0000000000007941 */ /* 0x000fea0003800000 */
.L_x_1075:
        /* <DEDUP_REMOVED lines=16> */
.L_x_1078:
[----:B------:R-:W-:Y:S05]  /*175d0*/  BSYNC B0 ;  /* 0x0000000000007941 */ /* 0x000fea0003800000 */
.L_x_1077:
        /* <DEDUP_REMOVED lines=16> */
.L_x_1080:
[----:B------:R-:W-:Y:S05]  /*176e0*/  BSYNC B0 ;  /* 0x0000000000007941 */ /* 0x000fea0003800000 */
.L_x_1079:
        /* <DEDUP_REMOVED lines=16> */
.L_x_1082:
[----:B------:R-:W-:Y:S05]  /*177f0*/  BSYNC B0 ;  /* 0x0000000000007941 */ /* 0x000fea0003800000 */
.L_x_1081:
        /* <DEDUP_REMOVED lines=17> */
.L_x_1067:
        /* <DEDUP_REMOVED lines=19> */
.L_x_1083:
        /* <DEDUP_REMOVED lines=42> */
.L_x_1085:
[----:B------:R-:W-:Y:S05]  /*17ce0*/  BSYNC B0 ;  /* 0x0000000000007941 */ /* 0x000fea0003800000 */
.L_x_1084:
        /* <DEDUP_REMOVED lines=59> */
.L_x_1087:
[----:B------:R-:W-:Y:S05]  /*180a0*/  BSYNC B0 ;  /* 0x0000000000007941 */ /* 0x000fea0003800000 */
.L_x_1086:
        /* <DEDUP_REMOVED lines=15> */
.L_x_1089:
[----:B------:R-:W-:Y:S05]  /*181a0*/  BSYNC B0 ;  /* 0x0000000000007941 */ /* 0x000fea0003800000 */
.L_x_1088:
        /* <DEDUP_REMOVED lines=15> */
.L_x_1091:
[----:B------:R-:W-:Y:S05]  /*182a0*/  BSYNC B0 ;  /* 0x0000000000007941 */ /* 0x000fea0003800000 */
.L_x_1090:
        /* <DEDUP_REMOVED lines=15> */
.L_x_1093:
[----:B------:R-:W-:Y:S05]  /*183a0*/  BSYNC B0 ;  /* 0x0000000000007941 */ /* 0x000fea0003800000 */
.L_x_1092:
        /* <DEDUP_REMOVED lines=15> */
.L_x_1095:
[----:B------:R-:W-:Y:S05]  /*184a0*/  BSYNC B0 ;  /* 0x0000000000007941 */ /* 0x000fea0003800000 */
.L_x_1094:
        /* <DEDUP_REMOVED lines=15> */
.L_x_1097:
[----:B------:R-:W-:Y:S05]  /*185a0*/  BSYNC B0 ;  /* 0x0000000000007941 */ /* 0x000fea0003800000 */
.L_x_1096:
        /* <DEDUP_REMOVED lines=15> */
.L_x_1099:
[----:B------:R-:W-:Y:S05]  /*186a0*/  BSYNC B0 ;  /* 0x0000000000007941 */ /* 0x000fea0003800000 */
.L_x_1098:
        /* <DEDUP_REMOVED lines=16> */
.L_x_1100:
        /* <DEDUP_REMOVED lines=13> */
.L_x_3773:


//--------------------- .text._ZN7cutlass13device_kernelIN5flash19enable_sm80_to_sm89INS1_16FlashAttnFwdSm80INS1_25CollectiveMainloopFwdSm80ILi4ELi1ELb0EN4cute5tupleIJNS5_1CILi128EEENS7_ILi48EEES8_EEELi128ENS_10bfloat16_tEfNS_4arch4Sm80ELb0ELb1ELb1ELb1ELb0ELb1ELb1ELb0EEENS1_21CollectiveEpilogueFwdINS6_IJS8_S8_S9_EEENS6_IJNS7_ILi1EEESH_SH_EEESB_SD_Li128ELb1ELb1ELb0ELb0EEENS1_19SingleTileSchedulerILb1ELb0ELb1ELi128EEEEEEEEEvNT_6ParamsE --------------------------
	.section	.text._ZN7cutlass13device_kernelIN5flash19enable_sm80_to_sm89INS1_16FlashAttnFwdSm80INS1_25CollectiveMainloopFwdSm80ILi4ELi1ELb0EN4cute5tupleIJNS5_1CILi128EEENS7_ILi48EEES8_EEELi128ENS_10bfloat16_tEfNS_4arch4Sm80ELb0ELb1ELb1ELb1ELb0ELb1ELb1ELb0EEENS1_21CollectiveEpilogueFwdINS6_IJS8_S8_S9_EEENS6_IJNS7_ILi1EEESH_SH_EEESB_SD_Li128ELb1ELb1ELb0ELb0EEENS1_19SingleTileSchedulerILb1ELb0ELb1ELi128EEEEEEEEEvNT_6ParamsE,"ax",@progbits
	.sectioninfo	@"SHI_REGISTERS=255"
	.align	128
.text._ZN7cutlass13device_kernelIN5flash19enable_sm80_to_sm89INS1_16FlashAttnFwdSm80INS1_25CollectiveMainloopFwdSm80ILi4ELi1ELb0EN4cute5tupleIJNS5_1CILi128EEENS7_ILi48EEES8_EEELi128ENS_10bfloat16_tEfNS_4arch4Sm80ELb0ELb1ELb1ELb1ELb0ELb1ELb1ELb0EEENS1_21CollectiveEpilogueFwdINS6_IJS8_S8_S9_EEENS6_IJNS7_ILi1EEESH_SH_EEESB_SD_Li128ELb1ELb1ELb0ELb0EEENS1_19SingleTileSchedulerILb1ELb0ELb1ELi128EEEEEEEEEvNT_6ParamsE:
        .type           _ZN7cutlass13device_kernelIN5flash19enable_sm80_to_sm89INS1_16FlashAttnFwdSm80INS1_25CollectiveMainloopFwdSm80ILi4ELi1ELb0EN4cute5tupleIJNS5_1CILi128EEENS7_ILi48EEES8_EEELi128ENS_10bfloat16_tEfNS_4arch4Sm80ELb0ELb1ELb1ELb1ELb0ELb1ELb1ELb0EEENS1_21CollectiveEpilogueFwdINS6_IJS8_S8_S9_EEENS6_IJNS7_ILi1EEESH_SH_EEESB_SD_Li128ELb1ELb1ELb0ELb0EEENS1_19SingleTileSchedulerILb1ELb0ELb1ELi128EEEEEEEEEvNT_6ParamsE,@function
        .size           _ZN7cutlass13device_kernelIN5flash19enable_sm80_to_sm89INS1_16FlashAttnFwdSm80INS1_25CollectiveMainloopFwdSm80ILi4ELi1ELb0EN4cute5tupleIJNS5_1CILi128EEENS7_ILi48EEES8_EEELi128ENS_10bfloat16_tEfNS_4arch4Sm80ELb0ELb1ELb1ELb1ELb0ELb1ELb1ELb0EEENS1_21CollectiveEpilogueFwdINS6_IJS8_S8_S9_EEENS6_IJNS7_ILi1EEESH_SH_EEESB_SD_Li128ELb1ELb1ELb0ELb0EEENS1_19SingleTileSchedulerILb1ELb0ELb1ELi128EEEEEEEEEvNT_6ParamsE,(.L_x_3774 - _ZN7cutlass13device_kernelIN5flash19enable_sm80_to_sm89INS1_16FlashAttnFwdSm80INS1_25CollectiveMainloopFwdSm80ILi4ELi1ELb0EN4cute5tupleIJNS5_1CILi128EEENS7_ILi48EEES8_EEELi128ENS_10bfloat16_tEfNS_4arch4Sm80ELb0ELb1ELb1ELb1ELb0ELb1ELb1ELb0EEENS1_21CollectiveEpilogueFwdINS6_IJS8_S8_S9_EEENS6_IJNS7_ILi1EEESH_SH_EEESB_SD_Li128ELb1ELb1ELb0ELb0EEENS1_19SingleTileSchedulerILb1ELb0ELb1ELi128EEEEEEEEEvNT_6ParamsE)
        .other          _ZN7cutlass13device_kernelIN5flash19enable_sm80_to_sm89INS1_16FlashAttnFwdSm80INS1_25CollectiveMainloopFwdSm80ILi4ELi1ELb0EN4cute5tupleIJNS5_1CILi128EEENS7_ILi48EEES8_EEELi128ENS_10bfloat16_tEfNS_4arch4Sm80ELb0ELb1ELb1ELb1ELb0ELb1ELb1ELb0EEENS1_21CollectiveEpilogueFwdINS6_IJS8_S8_S9_EEENS6_IJNS7_ILi1EEESH_SH_EEESB_SD_Li128ELb1ELb1ELb0ELb0EEENS1_19SingleTileSchedulerILb1ELb0ELb1ELi128EEEEEEEEEvNT_6ParamsE,@"STO_CUDA_ENTRY STV_DEFAULT"
_ZN7cutlass13device_kernelIN5flash19enable_sm80_to_sm89INS1_16FlashAttnFwdSm80INS1_25CollectiveMainloopFwdSm80ILi4ELi1ELb0EN4cute5tupleIJNS5_1CILi128EEENS7_ILi48EEES8_EEELi128ENS_10bfloat16_tEfNS_4arch4Sm80ELb0ELb1ELb1ELb1ELb0ELb1ELb1ELb0EEENS1_21CollectiveEpilogueFwdINS6_IJS8_S8_S9_EEENS6_IJNS7_ILi1EEESH_SH_EEESB_SD_Li128ELb1ELb1ELb0ELb0EEENS1_19SingleTileSchedulerILb1ELb0ELb1ELi128EEEEEEEEEvNT_6ParamsE:
        /* <DEDUP_REMOVED lines=17> */
.L_x_1102:
        /* <DEDUP_REMOVED lines=8> */
.L_x_1104:
[----:B------:R-:W-:-:S05]  /*0190*/  MOV R0, c[0x0][0x54c] ;  /* 0x0001530000007a02 */ /* 0x000fca0000000f00 */
.L_x_1103:
[----:B-----5:R-:W-:Y:S01]  /*01a0*/  IMAD R0, R0, c[0x0][0x548], RZ ;  /* 0x0001520000007a24 */ /* 0x020fe200078e02ff */
[----:B------:R-:W-:-:S04]  /*01b0*/  SHF.L.U32 R141, R197, 0x7, RZ ;  /* 0x00000007c58d7819 */ /* 0x000fc800000006ff */
[----:B------:R-:W-:-:S04]  /*01c0*/  ISETP.GE.AND P0, PT, R141, R0, PT ;  /* 0x000000008d00720c */ /* 0x000fc80003f06270 */
[----:B------:R-:W-:-:S05]  /*01d0*/  SEL R0, R5, 0xffffffff, !P0 ;  /* 0xffffffff05007807 */ /* 0x000fca0004000000 */
[----:B------:R2:W-:Y:S01]  /*01e0*/  STL [R1+0xe0], R0 ;  /* 0x0000e00001007387 */ /* 0x0005e20000100800 */
[----:B------:R-:W-:Y:S05]  /*01f0*/  BRA `(.L_x_1105) ;  /* 0x0000013000007947 */ /* 0x000fea0003800000 */
.L_x_1101:
[----:B---3--:R-:W-:-:S04]  /*0200*/  ISETP.NE.U32.AND P0, PT, RZ, c[0x0][0x568], PT ;  /* 0x00015a00ff007a0c */ /* 0x008fc80003f05070 */
[----:B------:R-:W-:-:S13]  /*0210*/  ISETP.NE.AND.EX P0, PT, RZ, c[0x0][0x56c], PT, P0 ;  /* 0x00015b00ff007a0c */ /* 0x000fda0003f05300 */
[----:B------:R-:W-:Y:S05]  /*0220*/  @!P0 BRA `(.L_x_1106) ;  /* 0x0000002000008947 */ /* 0x000fea0003800000 */
[----:B------:R1:W5:Y:S01]  /*0230*/  LDG.E R0, [R2.64] ;  /* 0x0000000602007981 */ /* 0x000362000c1e1900 */
[----:B------:R-:W-:Y:S05]  /*0240*/  BRA `(.L_x_1107) ;  /* 0x0000009000007947 */ /* 0x000fea0003800000 */
.L_x_1106:
        /* <DEDUP_REMOVED lines=8> */
.L_x_1108:
[----:B------:R-:W-:-:S05]  /*02d0*/  MOV R0, c[0x0][0x54c] ;  /* 0x0001530000007a02 */ /* 0x000fca0000000f00 */
.L_x_1107:
[----:B-----5:R-:W-:Y:S01]  /*02e0*/  IMAD R0, R0, c[0x0][0x548], RZ ;  /* 0x0001520000007a24 */ /* 0x020fe200078e02ff */
[----:B------:R-:W-:-:S04]  /*02f0*/  SHF.L.U32 R141, R197, 0x7, RZ ;  /* 0x00000007c58d7819 */ /* 0x000fc800000006ff */
[----:B------:R-:W-:-:S04]  /*0300*/  ISETP.GE.AND P0, PT, R141, R0, PT ;  /* 0x000000008d00720c */ /* 0x000fc80003f06270 */
[----:B------:R-:W-:-:S05]  /*0310*/  SEL R0, R5, 0xffffffff, !P0 ;  /* 0xffffffff05007807 */ /* 0x000fca0004000000 */
[----:B------:R2:W-:Y:S04]  /*0320*/  STL [R1+0xe0], R0 ;  /* 0x0000e00001007387 */ /* 0x0005e80000100800 */
.L_x_1105:
[----:B------:R-:W3:Y:S02]  /*0330*/  LDL R38, [R1+0xe0] ;  /* 0x0000e00001267983 */ /* 0x000ee40000100800 */
[----:B---3--:R-:W-:-:S13]  /*0340*/  ISETP.GE.AND P0, PT, R38, RZ, PT ;  /* 0x000000ff2600720c */ /* 0x008fda0003f06270 */
[----:B------:R-:W-:Y:S05]  /*0350*/  @!P0 EXIT ;  /* 0x000000000000894d */ /* 0x000fea0003800000 */
[----:B------:R-:W-:Y:S01]  /*0360*/  ISETP.NE.U32.AND P0, PT, RZ, c[0x0][0x370], PT ;  /* 0x0000dc00ff007a0c */ /* 0x000fe20003f05070 */
[----:B------:R-:W-:Y:S01]  /*0370*/  IMAD.MOV.U32 R10, RZ, RZ, RZ ;  /* 0x000000ffff0a7224 */ /* 0x000fe200078e00ff */
[----:B------:R-:W-:Y:S01]  /*0380*/  ISETP.NE.U32.AND P1, PT, RZ, c[0x0][0x350], PT ;  /* 0x0000d400ff007a0c */ /* 0x000fe20003f25070 */
[----:B------:R-:W-:Y:S01]  /*0390*/  IMAD.MOV.U32 R12, RZ, RZ, RZ ;  /* 0x000000ffff0c7224 */ /* 0x000fe200078e00ff */
[----:B------:R-:W-:Y:S01]  /*03a0*/  ISETP.NE.AND.EX P0, PT, RZ, c[0x0][0x374], PT, P0 ;  /* 0x0000dd00ff007a0c */ /* 0x000fe20003f05300 */
[----:B------:R-:W-:Y:S01]  /*03b0*/  IMAD.WIDE R6, R38, R35, c[0x0][0x350] ;  /* 0x0000d40026067625 */ /* 0x000fe200078e0223 */
[----:B------:R-:W-:Y:S02]  /*03c0*/  ISETP.NE.U32.AND P2, PT, RZ, c[0x0][0x348], PT ;  /* 0x0000d200ff007a0c */ /* 0x000fe40003f45070 */
[----:B------:R-:W-:Y:S02]  /*03d0*/  ISETP.NE.U32.AND P4, PT, RZ, c[0x0][0x358], PT ;  /* 0x0000d600ff007a0c */ /* 0x000fe40003f85070 */
[----:B------:R-:W-:-:S02]  /*03e0*/  ISETP.NE.AND.EX P5, PT, RZ, c[0x0][0x354], PT, P1 ;  /* 0x0000d500ff007a0c */ /* 0x000fc40003fa5310 */
[----:B------:R-:W-:Y:S02]  /*03f0*/  ISETP.NE.AND.EX P1, PT, RZ, c[0x0][0x34c], PT, P2 ;  /* 0x0000d300ff007a0c */ /* 0x000fe40003f25320 */
[----:B------:R-:W-:-:S03]  /*0400*/  ISETP.NE.AND.EX P4, PT, RZ, c[0x0][0x35c], PT, P4 ;  /* 0x0000d700ff007a0c */ /* 0x000fc60003f85340 */
[----:B-1----:R-:W-:-:S04]  /*0410*/  @P0 IMAD.WIDE R2, R38, R35, c[0x0][0x370] ;  /* 0x0000dc0026020625 */ /* 0x002fc800078e0223 */
[----:B--2---:R-:W-:Y:S01]  /*0420*/  IMAD.MOV.U32 R0, RZ, RZ, RZ ;  /* 0x000000ffff007224 */ /* 0x004fe200078e00ff */
[----:B------:R1:W2:Y:S01]  /*0430*/  @P0 LDG.E R10, [R2.64] ;  /* 0x00000006020a0981 */ /* 0x0002a2000c1e1900 */
[----:B------:R-:W-:Y:S02]  /*0440*/  IMAD.MOV.U32 R14, RZ, RZ, RZ ;  /* 0x000000ffff0e7224 */ /* 0x000fe400078e00ff */
[CC--:B------:R-:W-:Y:S01]  /*0450*/  IMAD.WIDE R8, R38.reuse, R35.reuse, c[0x0][0x348] ;  /* 0x0000d20026087625 */ /* 0x0c0fe200078e0223 */
[----:B------:R-:W3:Y:S04]  /*0460*/  @P5 LDG.E R12, [R6.64] ;  /* 0x00000006060c5981 */ /* 0x000ee8000c1e1900 */
[----:B------:R-:W4:Y:S01]  /*0470*/  @P1 LDG.E R0, [R8.64] ;  /* 0x0000000608001981 */ /* 0x000f22000c1e1900 */
[----:B-1----:R-:W-:-:S05]  /*0480*/  IMAD.WIDE R2, R38, R35, c[0x0][0x358] ;  /* 0x0000d60026027625 */ /* 0x002fca00078e0223 */
[----:B------:R-:W3:Y:S01]  /*0490*/  @P4 LDG.E R14, [R2.64] ;  /* 0x00000006020e4981 */ /* 0x000ee2000c1e1900 */
[----:B------:R-:W-:-:S03]  /*04a0*/  ISETP.NE.U32.AND P0, PT, RZ, c[0x0][0x360], PT ;  /* 0x0000d800ff007a0c */ /* 0x000fc60003f05070 */
[----:B------:R-:W1:Y:S01]  /*04b0*/  S2R R15, SR_CTAID.Y ;  /* 0x00000000000f7919 */ /* 0x000e620000002600 */
[----:B------:R-:W-:Y:S02]  /*04c0*/  ISETP.NE.AND.EX P0, PT, RZ, c[0x0][0x364], PT, P0 ;  /* 0x0000d900ff007a0c */ /* 0x000fe40003f05300 */
[----:B------:R-:W-:-:S11]  /*04d0*/  MOV R18, c[0x0][0x168] ;  /* 0x00005a0000127a02 */ /* 0x000fd60000000f00 */
[----:B------:R-:W-:-:S05]  /*04e0*/  @P0 IMAD.WIDE R4, R38, R35, c[0x0][0x360] ;  /* 0x0000d80026040625 */ /* 0x000fca00078e0223 */
[----:B------:R3:W5:Y:S01]  /*04f0*/  @P0 LDG.E R18, [R4.64] ;  /* 0x0000000604120981 */ /* 0x000762000c1e1900 */
[----:B------:R-:W-:Y:S01]  /*0500*/  IMAD.MOV.U32 R11, RZ, RZ, c[0x0][0x1d0] ;  /* 0x00007400ff0b7624 */ /* 0x000fe200078e00ff */
[----:B-1----:R-:W-:Y:S02]  /*0510*/  SHF.R.S32.HI R13, RZ, 0x1f, R15 ;  /* 0x0000001fff0d7819 */ /* 0x002fe4000001140f */
[----:B--2---:R-:W-:Y:S04]  /*0520*/  STL [R1+0x48], R10 ;  /* 0x0000480a01007387 */ /* 0x004fe80000100800 */
[----:B----4-:R-:W-:Y:S01]  /*0530*/  STL [R1+0x4c], R0 ;  /* 0x00004c0001007387 */ /* 0x010fe20000100800 */
[----:B---3--:R-:W-:-:S03]  /*0540*/  IMAD.IADD R4, R12, 0x1, R10 ;  /* 0x000000010c047824 */ /* 0x008fc600078e020a */
[----:B------:R-:W-:Y:S04]  /*0550*/  STL [R1+0x54], R14 ;  /* 0x0000540e01007387 */ /* 0x000fe80000100800 */
[----:B------:R1:W-:Y:S02]  /*0560*/  STL [R1+0x50], R4 ;  /* 0x0000500401007387 */ /* 0x0003e40000100800 */
[----:B-1----:R-:W-:Y:S01]  /*0570*/  MOV R4, c[0x0][0x228] ;  /* 0x00008a0000047a02 */ /* 0x002fe20000000f00 */
[----:B------:R-:W-:Y:S05]  /*0580*/  @P0 BRA `(.L_x_1109) ;  /* 0x0000004000000947 */ /* 0x000fea0003800000 */
[----:B------:R-:W-:Y:S05]  /*0590*/  @!P1 BRA `(.L_x_1109) ;  /* 0x0000003000009947 */ /* 0x000fea0003800000 */
[----:B------:R1:W2:Y:S04]  /*05a0*/  LDG.E R0, [R8.64] ;  /* 0x0000000608007981 */ /* 0x0002a8000c1e1900 */
[----:B-1----:R-:W2:Y:S02]  /*05b0*/  LDG.E R8, [R8.64+0x4] ;  /* 0x0000040608087981 */ /* 0x002ea4000c1e1900 */
[----:B--2--5:R-:W-:-:S05]  /*05c0*/  IADD3 R18, -R0, R8, RZ ;  /* 0x0000000800127210 */ /* 0x024fca0007ffe1ff */
.L_x_1109:
[----:B-----5:R1:W-:Y:S01]  /*05d0*/  STL [R1+0x58], R18 ;  /* 0x0000581201007387 */ /* 0x0203e20000100800 */
[----:B------:R-:W-:-:S04]  /*05e0*/  ISETP.NE.U32.AND P0, PT, RZ, c[0x0][0x368], PT ;  /* 0x0000da00ff007a0c */ /* 0x000fc80003f05070 */
[----:B------:R-:W-:-:S13]  /*05f0*/  ISETP.NE.AND.EX P0, PT, RZ, c[0x0][0x36c], PT, P0 ;  /* 0x0000db00ff007a0c */ /* 0x000fda0003f05300 */
[----:B------:R-:W-:Y:S05]  /*0600*/  @!P0 BRA `(.L_x_1110) ;  /* 0x0000003000008947 */ /* 0x000fea0003800000 */
[----:B------:R-:W-:-:S05]  /*0610*/  IMAD.WIDE R6, R38, R35, c[0x0][0x368] ;  /* 0x0000da0026067625 */ /* 0x000fca00078e0223 */
[----:B------:R2:W5:Y:S01]  /*0620*/  LDG.E R11, [R6.64] ;  /* 0x00000006060b7981 */ /* 0x000562000c1e1900 */
[----:B------:R-:W-:Y:S05]  /*0630*/  BRA `(.L_x_1111) ;  /* 0x0000004000007947 */ /* 0x000fea0003800000 */
.L_x_1110:
[----:B------:R-:W-:Y:S05]  /*0640*/  @!P5 BRA `(.L_x_1111) ;  /* 0x000000300000d947 */ /* 0x000fea0003800000 */
[----:B------:R2:W3:Y:S04]  /*0650*/  LDG.E R0, [R6.64] ;  /* 0x0000000606007981 */ /* 0x0004e8000c1e1900 */
[----:B--2---:R-:W3:Y:S02]  /*0660*/  LDG.E R6, [R6.64+0x4] ;  /* 0x0000040606067981 */ /* 0x004ee4000c1e1900 */
[----:B---3--:R-:W-:Y:S02]  /*0670*/  IADD3 R11, -R0, R6, RZ ;  /* 0x00000006000b7210 */ /* 0x008fe40007ffe1ff */
.L_x_1111:
[----:B------:R-:W-:Y:S01]  /*0680*/  ISETP.NE.U32.AND P0, PT, RZ, c[0x0][0x378], PT ;  /* 0x0000de00ff007a0c */ /* 0x000fe20003f05070 */
[----:B------:R3:W4:Y:S03]  /*0690*/  @P4 LDG.E R5, [R2.64] ;  /* 0x0000000602054981 */ /* 0x000726000c1e1900 */
[----:B------:R-:W-:Y:S01]  /*06a0*/  ISETP.NE.AND.EX P0, PT, RZ, c[0x0][0x37c], PT, P0 ;  /* 0x0000df00ff007a0c */ /* 0x000fe20003f05300 */
[----:B------:R3:W4:Y:S01]  /*06b0*/  @P4 LDG.E R0, [R2.64+0x4] ;  /* 0x0000040602004981 */ /* 0x000722000c1e1900 */
[----:B-----5:R-:W-:-:S11]  /*06c0*/  IMAD.MOV.U32 R24, RZ, RZ, R11 ;  /* 0x000000ffff187224 */ /* 0x020fd600078e000b */
[----:B---3--:R-:W-:-:S05]  /*06d0*/  @P0 IMAD.WIDE R2, R38, R35, c[0x0][0x378] ;  /* 0x0000de0026020625 */ /* 0x008fca00078e0223 */
[----:B--2---:R3:W2:Y:S01]  /*06e0*/  @P0 LDG.E R24, [R2.64] ;  /* 0x0000000602180981 */ /* 0x0046a2000c1e1900 */
[----:B------:R-:W-:Y:S02]  /*06f0*/  IMAD.IADD R10, R11, 0x1, -R10 ;  /* 0x000000010b0a7824 */ /* 0x000fe400078e0a0a */
[----:B------:R-:W-:-:S03]  /*0700*/  IMAD.MOV.U32 R8, RZ, RZ, c[0x0][0x32c] ;  /* 0x0000cb00ff087624 */ /* 0x000fc600078e00ff */
[----:B------:R1:W-:Y:S01]  /*0710*/  STL [R1+0x5c], R10 ;  /* 0x00005c0a01007387 */ /* 0x0003e20000100800 */
[----:B---3--:R-:W-:-:S05]  /*0720*/  IMAD.MOV.U32 R2, RZ, RZ, c[0x0][0x2c4] ;  /* 0x0000b100ff027624 */ /* 0x008fca00078e00ff */
[----:B------:R-:W-:Y:S02]  /*0730*/  ISETP.NE.AND P1, PT, R2, 0x1, PT ;  /* 0x000000010200780c */ /* 0x000fe40003f25270 */
[----:B------:R-:W-:Y:S01]  /*0740*/  ISETP.GE.AND P2, PT, R8, 0x1, PT ;  /* 0x000000010800780c */ /* 0x000fe20003f46270 */
[----:B----4-:R-:W-:Y:S01]  /*0750*/  @P4 IMAD.IADD R4, R0, 0x1, -R5 ;  /* 0x0000000100044824 */ /* 0x010fe200078e0a05 */
[----:B------:R-:W-:-:S03]  /*0760*/  IADD3 R0, R141, 0x7f, RZ ;  /* 0x0000007f8d007810 */ /* 0x000fc60007ffe0ff */
[----:B------:R-:W-:-:S06]  /*0770*/  IMAD.IADD R5, R10, 0x1, R4 ;  /* 0x000000010a057824 */ /* 0x000fcc00078e0204 */
[----:B------:R-:W-:Y:S01]  /*0780*/  @P1 IMAD.HI.U32 R2, R0, c[0x0][0x2c8], RZ ;  /* 0x0000b20000021a27 */ /* 0x000fe200078e00ff */
[----:B------:R1:W-:Y:S01]  /*0790*/  STL.64 [R1+0x60], R4 ;  /* 0x0000600401007387 */ /* 0x0003e20000100a00 */
[----:B------:R-:W-:-:S03]  /*07a0*/  IADD3 R3, R5, 0x2f, RZ ;  /* 0x0000002f05037810 */ /* 0x000fc60007ffe0ff */
[----:B------:R-:W-:Y:S02]  /*07b0*/  @P1 SHF.R.U32.HI R0, RZ, c[0x0][0x2cc], R2 ;  /* 0x0000b300ff001a19 */ /* 0x000fe40000011602 */
[----:B------:R-:W-:Y:S02]  /*07c0*/  IMAD.HI R3, R3, 0x2aaaaaab, RZ ;  /* 0x2aaaaaab03037827 */ /* 0x000fe400078e02ff */
[----:B------:R-:W-:Y:S01]  /*07d0*/  IADD3 R0, R0, 0x1, R5 ;  /* 0x0000000100007810 */ /* 0x000fe20007ffe005 */
[----:B--2---:R1:W-:Y:S02]  /*07e0*/  STL [R1+0x68], R24 ;  /* 0x0000681801007387 */ /* 0x0043e40000100800 */
[----:B------:R-:W-:Y:S02]  /*07f0*/  SHF.R.U32.HI R6, RZ, 0x1f, R3 ;  /* 0x0000001fff067819 */ /* 0x000fe40000011603 */
[----:B------:R-:W-:Y:S02]  /*0800*/  IMAD.IADD R2, R0, 0x1, -R18 ;  /* 0x0000000100027824 */ /* 0x000fe400078e0a12 */
[----:B------:R-:W-:-:S03]  /*0810*/  LEA.HI.SX32 R7, R3, R6, 0x1d ;  /* 0x0000000603077211 */ /* 0x000fc600078feaff */
        /* <DEDUP_REMOVED lines=11> */
.L_x_1113:
[----:B------:R-:W-:-:S13]  /*08d0*/  ISETP.NE.AND P0, PT, R8, 0x1, PT ;  /* 0x000000010800780c */ /* 0x000fda0003f05270 */
[----:B------:R-:W-:-:S05]  /*08e0*/  @P0 IMAD.HI.U32 R2, R0, c[0x0][0x330], RZ ;  /* 0x0000cc0000020a27 */ /* 0x000fca00078e00ff */
[----:B------:R-:W-:-:S05]  /*08f0*/  @P0 SHF.R.U32.HI R0, RZ, c[0x0][0x334], R2 ;  /* 0x0000cd00ff000a19 */ /* 0x000fca0000011602 */
.L_x_1114:
[----:B------:R-:W-:-:S05]  /*0900*/  IMAD R0, R0, R8, c[0x0][0x32c] ;  /* 0x0000cb0000007624 */ /* 0x000fca00078e0208 */
[----:B------:R-:W-:Y:S02]  /*0910*/  IMNMX R6, R6, R0, PT ;  /* 0x0000000006067217 */ /* 0x000fe40003800200 */
.L_x_1112:
[----:B------:R-:W-:-:S04]  /*0920*/  @P1 IMAD.HI.U32 R2, R141, c[0x0][0x2c8], RZ ;  /* 0x0000b2008d021a27 */ /* 0x000fc800078e00ff */
[----:B------:R-:W-:Y:S01]  /*0930*/  IMAD.MOV.U32 R0, RZ, RZ, R141 ;  /* 0x000000ffff007224 */ /* 0x000fe200078e008d */
[----:B------:R-:W-:-:S04]  /*0940*/  @P1 SHF.R.U32.HI R0, RZ, c[0x0][0x2cc], R2 ;  /* 0x0000b300ff001a19 */ /* 0x000fc80000011602 */
[----:B------:R-:W-:-:S04]  /*0950*/  IADD3 R0, R0, R5, -R18 ;  /* 0x0000000500007210 */ /* 0x000fc80007ffe812 */
        /* <DEDUP_REMOVED lines=10> */
.L_x_1116:
[----:B------:R-:W-:-:S13]  /*0a00*/  ISETP.NE.AND P0, PT, R8, 0x1, PT ;  /* 0x000000010800780c */ /* 0x000fda0003f05270 */
[----:B------:R-:W-:-:S05]  /*0a10*/  @P0 IMAD.HI.U32 R2, R0, c[0x0][0x330], RZ ;  /* 0x0000cc0000020a27 */ /* 0x000fca00078e00ff */
[----:B------:R-:W-:-:S05]  /*0a20*/  @P0 SHF.R.U32.HI R0, RZ, c[0x0][0x334], R2 ;  /* 0x0000cd00ff000a19 */ /* 0x000fca0000011602 */
.L_x_1117:
[----:B------:R-:W-:-:S05]  /*0a30*/  IMAD R0, R0, c[0x0][0x32c], RZ ;  /* 0x0000cb0000007a24 */ /* 0x000fca00078e02ff */
[----:B------:R-:W-:-:S04]  /*0a40*/  IMNMX R3, R3, R0, !PT ;  /* 0x0000000003037217 */ /* 0x000fc80007800200 */
.L_x_1115:
        /* <DEDUP_REMOVED lines=15> */
[----:B------:R-:W-:-:S07]  /*0b40*/  SHF.R.U32.HI R131, RZ, 0x5, R3 ;  /* 0x00000005ff837819 */ /* 0x000fce0000011603 */
[----:B------:R-:W-:Y:S01]  /*0b50*/  @P0 IADD3 R2, R0, 0x2f, RZ ;  /* 0x0000002f00020810 */ /* 0x000fe20007ffe0ff */
[----:B------:R-:W-:-:S04]  /*0b60*/  IMAD.MOV.U32 R0, RZ, RZ, R131 ;  /* 0x000000ffff007224 */ /* 0x000fc800078e0083 */
[----:B------:R-:W-:-:S05]  /*0b70*/  @P0 IMAD.HI R2, R2, 0x2aaaaaab, RZ ;  /* 0x2aaaaaab02020827 */ /* 0x000fca00078e02ff */
[----:B------:R-:W-:-:S04]  /*0b80*/  @P0 SHF.R.U32.HI R3, RZ, 0x1f, R2 ;  /* 0x0000001fff030819 */ /* 0x000fc80000011602 */
[----:B------:R-:W-:-:S04]  /*0b90*/  @P0 LEA.HI.SX32 R0, R2, R3, 0x1d ;  /* 0x0000000302000211 */ /* 0x000fc800078feaff */
[----:B------:R-:W-:-:S13]  /*0ba0*/  ISETP.GT.AND P0, PT, R0, R131, PT ;  /* 0x000000830000720c */ /* 0x000fda0003f04270 */
[----:B------:R-:W-:Y:S05]  /*0bb0*/  @!P0 BRA `(.L_x_1118) ;  /* 0x0000578000008947 */ /* 0x000fea0003800000 */
[----:B------:R-:W-:-:S04]  /*0bc0*/  ISETP.NE.U32.AND P0, PT, RZ, c[0x0][0x340], PT ;  /* 0x0000d000ff007a0c */ /* 0x000fc80003f05070 */
[----:B------:R-:W-:-:S13]  /*0bd0*/  ISETP.NE.AND.EX P1, PT, RZ, c[0x0][0x344], PT, P0 ;  /* 0x0000d100ff007a0c */ /* 0x000fda0003f25300 */
[----:B------:R-:W-:-:S05]  /*0be0*/  @P1 IMAD.WIDE R2, R38, R35, c[0x0][0x340] ;  /* 0x0000d00026021625 */ /* 0x000fca00078e0223 */
[----:B------:R2:W3:Y:S01]  /*0bf0*/  @P1 LDG.E R25, [R2.64] ;  /* 0x0000000602191981 */ /* 0x0004e2000c1e1900 */
[----:B------:R-:W-:Y:S01]  /*0c00*/  IMAD.MOV.U32 R146, RZ, RZ, 0x30 ;  /* 0x00000030ff927424 */ /* 0x000fe200078e00ff */
[----:B------:R-:W-:Y:S01]  /*0c10*/  SHF.R.S32.HI R34, RZ, 0x1f, R196 ;  /* 0x0000001fff227819 */ /* 0x000fe200000114c4 */
[----:B------:R-:W-:Y:S01]  /*0c20*/  IMAD.WIDE.U32 R28, R15, c[0x0][0x1e8], RZ ;  /* 0x00007a000f1c7a25 */ /* 0x000fe200078e00ff */
[----:B------:R-:W-:Y:S01]  /*0c30*/  IADD3 R40, R0, -0x1, RZ ;  /* 0xffffffff00287810 */ /* 0x000fe20007ffe0ff */
[----:B------:R-:W-:Y:S01]  /*0c40*/  ULDC.U8 UR4, c[0x0][0x298] ;  /* 0x0000a60000047ab9 */ /* 0x000fe20000000000 */
[----:B------:R-:W-:Y:S01]  /*0c50*/  SEL R96, R38, RZ, !P4 ;  /* 0x000000ff26607207 */ /* 0x000fe20006000000 */
[----:B------:R-:W-:Y:S01]  /*0c60*/  IMAD.WIDE.U32 R150, R146, c[0x0][0x238], RZ ;  /* 0x00008e0092967a25 */ /* 0x000fe200078e00ff */
[----:B------:R-:W-:-:S03]  /*0c70*/  MOV R172, c[0x0][0x290] ;  /* 0x0000a40000ac7a02 */ /* 0x000fc60000000f00 */
[----:B------:R-:W-:Y:S01]  /*0c80*/  IMAD.IADD R30, R12, 0x1, R11 ;  /* 0x000000010c1e7824 */ /* 0x000fe200078e020b */
[----:B------:R-:W-:Y:S01]  /*0c90*/  SHF.R.S32.HI R12, RZ, 0x1f, R38 ;  /* 0x0000001fff0c7819 */ /* 0x000fe20000011426 */
[C---:B-1----:R-:W-:Y:S01]  /*0ca0*/  IMAD R5, R13.reuse, c[0x0][0x240], RZ ;  /* 0x000090000d057a24 */ /* 0x042fe200078e02ff */
[----:B------:R-:W-:Y:S01]  /*0cb0*/  SHF.L.U64.HI R143, R172, R35, c[0x0][0x294] ;  /* 0x0000a500ac8f7619 */ /* 0x000fe20000010223 */
[----:B------:R-:W-:Y:S01]  /*0cc0*/  IMAD R20, R13, c[0x0][0x260], RZ ;  /* 0x000098000d147a24 */ /* 0x000fe200078e02ff */
[----:B------:R-:W-:Y:S01]  /*0cd0*/  SEL R26, R12, RZ, !P4 ;  /* 0x000000ff0c1a7207 */ /* 0x000fe20006000000 */
[C---:B------:R-:W-:Y:S02]  /*0ce0*/  IMAD R5, R15.reuse, c[0x0][0x244], R5 ;  /* 0x000091000f057a24 */ /* 0x040fe400078e0205 */
[----:B------:R-:W-:Y:S02]  /*0cf0*/  IMAD R20, R15, c[0x0][0x264], R20 ;  /* 0x000099000f147a24 */ /* 0x000fe400078e0214 */
[----:B------:R-:W-:-:S02]  /*0d00*/  IMAD R22, R13, c[0x0][0x210], RZ ;  /* 0x000084000d167a24 */ /* 0x000fc400078e02ff */
[----:B------:R-:W-:Y:S02]  /*0d10*/  IMAD.MOV.U32 R142, RZ, RZ, c[0x0][0x238] ;  /* 0x00008e00ff8e7624 */ /* 0x000fe400078e00ff */
[----:B--2---:R-:W-:Y:S02]  /*0d20*/  IMAD R3, R146, c[0x0][0x23c], RZ ;  /* 0x00008f0092037a24 */ /* 0x004fe400078e02ff */
[----:B------:R-:W-:Y:S01]  /*0d30*/  IMAD R2, R13, c[0x0][0x1e8], RZ ;  /* 0x00007a000d027a24 */ /* 0x000fe200078e02ff */
[----:B------:R-:W-:Y:S01]  /*0d40*/  SHF.L.U32 R155, R142, 0x5, RZ ;  /* 0x000000058e9b7819 */ /* 0x000fe200000006ff */
[----:B------:R-:W-:Y:S01]  /*0d50*/  IMAD.IADD R169, R151, 0x1, R3 ;  /* 0x0000000197a97824 */ /* 0x000fe200078e0203 */
[----:B------:R-:W-:Y:S01]  /*0d60*/  LEA.HI R3, R34, R196, RZ, 0x3 ;  /* 0x000000c422037211 */ /* 0x000fe200078f18ff */
[----:B------:R-:W-:Y:S02]  /*0d70*/  IMAD R2, R15, c[0x0][0x1ec], R2 ;  /* 0x00007b000f027a24 */ /* 0x000fe400078e0202 */
[----:B------:R-:W-:Y:S01]  /*0d80*/  IMAD R0, R169, R40, RZ ;  /* 0x00000028a9007224 */ /* 0x000fe200078e02ff */
[----:B------:R-:W-:Y:S01]  /*0d90*/  LOP3.LUT R32, R3, 0xfffffff8, RZ, 0xc0, !PT ;  /* 0xfffffff803207812 */ /* 0x000fe200078ec0ff */
[----:B------:R-:W-:Y:S01]  /*0da0*/  IMAD R22, R15, c[0x0][0x214], R22 ;  /* 0x000085000f167a24 */ /* 0x000fe200078e0216 */
[----:B------:R-:W-:Y:S01]  /*0db0*/  IADD3 R29, R29, R2, RZ ;  /* 0x000000021d1d7210 */ /* 0x000fe20007ffe0ff */
[----:B------:R-:W-:Y:S01]  /*0dc0*/  IMAD.MOV.U32 R153, RZ, RZ, 0x5 ;  /* 0x00000005ff997424 */ /* 0x000fe200078e00ff */
[----:B------:R-:W-:Y:S01]  /*0dd0*/  SHF.R.S32.HI R2, RZ, 0x1f, R40 ;  /* 0x0000001fff027819 */ /* 0x000fe20000011428 */
[----:B------:R-:W-:Y:S01]  /*0de0*/  IMAD.IADD R32, R196, 0x1, -R32 ;  /* 0x00000001c4207824 */ /* 0x000fe200078e0a20 */
[----:B------:R-:W-:Y:S01]  /*0df0*/  SHF.R.S32.HI R89, RZ, 0x3, R3 ;  /* 0x00000003ff597819 */ /* 0x000fe20000011403 */
[----:B------:R-:W-:-:S02]  /*0e00*/  IMAD.MOV.U32 R71, RZ, RZ, c[0x0][0x27c] ;  /* 0x00009f00ff477624 */ /* 0x000fc400078e00ff */
[----:B------:R-:W-:Y:S01]  /*0e10*/  IMAD R27, R2, R150, R0 ;  /* 0x00000096021b7224 */ /* 0x000fe200078e0200 */
[----:B------:R-:W-:Y:S01]  /*0e20*/  SHF.L.U32 R36, R32, 0x3, RZ ;  /* 0x0000000320247819 */ /* 0x000fe200000006ff */
[--C-:B------:R-:W-:Y:S01]  /*0e30*/  IMAD R0, R40, -0x30, -R89.reuse ;  /* 0xffffffd028007824 */ /* 0x100fe200078e0a59 */
[----:B------:R-:W-:Y:S01]  /*0e40*/  SHF.R.S32.HI R31, RZ, 0x1f, R89 ;  /* 0x0000001fff1f7819 */ /* 0x000fe20000011459 */
[----:B------:R-:W-:Y:S01]  /*0e50*/  IMAD.SHL.U32 R32, R32, 0x4, RZ ;  /* 0x0000000420207824 */ /* 0x000fe200078e00ff */
[----:B------:R-:W-:Y:S01]  /*0e60*/  SHF.R.S32.HI R37, RZ, 0x1f, R36 ;  /* 0x0000001fff257819 */ /* 0x000fe20000011424 */
[----:B------:R-:W-:Y:S01]  /*0e70*/  IMAD.IADD R0, R0, 0x1, R4 ;  /* 0x0000000100007824 */ /* 0x000fe200078e0204 */
[----:B------:R-:W-:Y:S01]  /*0e80*/  IADD3 R125, P4, R89, R14, RZ ;  /* 0x0000000e597d7210 */ /* 0x000fe20007f9e0ff */
[----:B------:R-:W-:Y:S01]  /*0e90*/  IMAD R16, R31, c[0x0][0x280], RZ ;  /* 0x0000a0001f107a24 */ /* 0x000fe200078e02ff */
[----:B------:R-:W-:Y:S01]  /*0ea0*/  SHF.R.S32.HI R33, RZ, 0x1f, R32 ;  /* 0x0000001fff217819 */ /* 0x000fe20000011420 */
[----:B------:R-:W-:Y:S01]  /*0eb0*/  IMAD.WIDE.U32 R2, R15, c[0x0][0x240], R36 ;  /* 0x000090000f027a25 */ /* 0x000fe200078e0024 */
[----:B------:R-:W-:-:S02]  /*0ec0*/  ISETP.GE.AND P3, PT, R0, 0x1, PT ;  /* 0x000000010000780c */ /* 0x000fc40003f66270 */
[C---:B------:R-:W-:Y:S01]  /*0ed0*/  ISETP.GE.AND P2, PT, R0.reuse, 0x11, PT ;  /* 0x000000110000780c */ /* 0x040fe20003f46270 */
[----:B------:R-:W-:Y:S01]  /*0ee0*/  IMAD R16, R89, c[0x0][0x284], R16 ;  /* 0x0000a10059107a24 */ /* 0x000fe200078e0210 */
[----:B------:R-:W-:Y:S01]  /*0ef0*/  IADD3 R3, R3, R5, RZ ;  /* 0x0000000503037210 */ /* 0x000fe20007ffe0ff */
[----:B------:R-:W-:Y:S01]  /*0f00*/  IMAD.WIDE.U32 R8, R89, c[0x0][0x280], R32 ;  /* 0x0000a00059087a25 */ /* 0x000fe200078e0020 */
[----:B------:R-:W-:Y:S02]  /*0f10*/  ISETP.GT.AND P0, PT, R0, 0x20, PT ;  /* 0x000000200000780c */ /* 0x000fe40003f04270 */
[----:B------:R-:W-:Y:S01]  /*0f20*/  LEA.HI.X.SX32 R136, R14, R31, 0x1, P4 ;  /* 0x0000001f0e887211 */ /* 0x000fe200020f0eff */
[----:B------:R-:W-:Y:S01]  /*0f30*/  IMAD R0, R26, c[0x0][0x248], RZ ;  /* 0x000092001a007a24 */ /* 0x000fe200078e02ff */
[----:B------:R-:W-:Y:S01]  /*0f40*/  IADD3 R19, R9, R16, RZ ;  /* 0x0000001009137210 */ /* 0x000fe20007ffe0ff */
[----:B------:R-:W-:Y:S01]  /*0f50*/  IMAD.WIDE.U32 R2, R96, c[0x0][0x248], R2 ;  /* 0x0000920060027a25 */ /* 0x000fe200078e0002 */
[----:B------:R-:W-:-:S02]  /*0f60*/  ISETP.GE.AND P4, PT, R36, c[0x0][0x1d4], PT ;  /* 0x0000750024007a0c */ /* 0x000fc40003f86270 */
[----:B------:R-:W-:Y:S01]  /*0f70*/  IADD3 R88, R36, 0x40, RZ ;  /* 0x0000004024587810 */ /* 0x000fe20007ffe0ff */
[----:B------:R-:W-:Y:S01]  /*0f80*/  IMAD R0, R96, c[0x0][0x24c], R0 ;  /* 0x0000930060007a24 */ /* 0x000fe200078e0200 */
[----:B------:R-:W-:Y:S01]  /*0f90*/  P2R R124, PR, RZ, 0x10 ;  /* 0x00000010ff7c7803 */ /* 0x000fe20000000000 */
[----:B------:R-:W-:Y:S01]  /*0fa0*/  IMAD.MOV.U32 R18, RZ, RZ, R8 ;  /* 0x000000ffff127224 */ /* 0x000fe200078e0008 */
[----:B------:R-:W-:Y:S01]  /*0fb0*/  ISETP.GE.AND P6, PT, R88, c[0x0][0x1d4], PT ;  /* 0x0000750058007a0c */ /* 0x000fe20003fc6270 */
[C---:B------:R-:W-:Y:S01]  /*0fc0*/  IMAD.WIDE.U32 R8, R89.reuse, c[0x0][0x280], R36 ;  /* 0x0000a00059087a25 */ /* 0x040fe200078e0024 */
[C---:B------:R-:W-:Y:S02]  /*0fd0*/  IADD3 R139, R89.reuse, 0x20, RZ ;  /* 0x00000020598b7810 */ /* 0x040fe40007ffe0ff */
[----:B------:R-:W-:Y:S01]  /*0fe0*/  IADD3 R140, R89, 0x10, RZ ;  /* 0x00000010598c7810 */ /* 0x000fe20007ffe0ff */
[----:B------:R-:W-:Y:S01]  /*0ff0*/  IMAD.IADD R3, R3, 0x1, R0 ;  /* 0x0000000103037824 */ /* 0x000fe200078e0200 */
[----:B------:R-:W-:Y:S01]  /*1000*/  P2R R138, PR, RZ, 0x40 ;  /* 0x00000040ff8a7803 */ /* 0x000fe20000000000 */
[----:B------:R-:W-:Y:S01]  /*1010*/  IMAD.WIDE.U32 R6, R15, c[0x0][0x260], R36 ;  /* 0x000098000f067a25 */ /* 0x000fe200078e0024 */
[----:B------:R-:W-:-:S03]  /*1020*/  IADD3 R133, -R89, R4, RZ ;  /* 0x0000000459857210 */ /* 0x000fc60007ffe1ff */
[----:B------:R-:W-:Y:S02]  /*1030*/  IMAD R0, R136, c[0x0][0x238], RZ ;  /* 0x00008e0088007a24 */ /* 0x000fe400078e02ff */
[----:B------:R-:W-:Y:S01]  /*1040*/  IMAD.IADD R17, R16, 0x1, R9 ;  /* 0x0000000110117824 */ /* 0x000fe200078e0209 */
[----:B------:R-:W-:Y:S01]  /*1050*/  MOV R16, R8 ;  /* 0x0000000800107202 */ /* 0x000fe20000000f00 */
[----:B------:R-:W-:-:S04]  /*1060*/  IMAD.WIDE.U32 R122, R125, c[0x0][0x238], R2 ;  /* 0x00008e007d7a7a25 */ /* 0x000fc800078e0002 */
[----:B------:R-:W-:Y:S01]  /*1070*/  IMAD R13, R31, c[0x0][0x290], RZ ;  /* 0x0000a4001f0d7a24 */ /* 0x000fe200078e02ff */
[----:B------:R-:W-:Y:S01]  /*1080*/  MOV R120, R122 ;  /* 0x0000007a00787202 */ /* 0x000fe20000000f00 */
[----:B------:R-:W-:Y:S02]  /*1090*/  IMAD.IADD R21, R7, 0x1, R20 ;  /* 0x0000000107157824 */ /* 0x000fe400078e0214 */
[----:B------:R-:W-:Y:S02]  /*10a0*/  IMAD R0, R125, c[0x0][0x23c], R0 ;  /* 0x00008f007d007a24 */ /* 0x000fe400078e0200 */
[----:B------:R-:W-:Y:S02]  /*10b0*/  IMAD.MOV.U32 R20, RZ, RZ, R6 ;  /* 0x000000ffff147224 */ /* 0x000fe400078e0006 */
[----:B------:R-:W-:-:S04]  /*10c0*/  IMAD.WIDE.U32 R6, R15, c[0x0][0x210], R36 ;  /* 0x000084000f067a25 */ /* 0x000fc800078e0024 */
[----:B------:R-:W-:Y:S01]  /*10d0*/  IMAD R13, R89, c[0x0][0x294], R13 ;  /* 0x0000a500590d7a24 */ /* 0x000fe200078e020d */
[----:B------:R-:W-:Y:S01]  /*10e0*/  IADD3 R23, R7, R22, RZ ;  /* 0x0000001607177210 */ /* 0x000fe20007ffe0ff */
[----:B------:R-:W-:-:S04]  /*10f0*/  IMAD.WIDE.U32 R10, R89, c[0x0][0x290], R32 ;  /* 0x0000a400590a7a25 */ /* 0x000fc800078e0020 */
[----:B------:R-:W-:Y:S02]  /*1100*/  IMAD.IADD R121, R123, 0x1, R0 ;  /* 0x000000017b797824 */ /* 0x000fe400078e0200 */
[----:B------:R-:W-:Y:S02]  /*1110*/  IMAD.SHL.U32 R2, R89, 0x40, RZ ;  /* 0x0000004059027824 */ /* 0x000fe400078e00ff */
[----:B------:R-:W-:Y:S02]  /*1120*/  IMAD.IADD R15, R11, 0x1, R13 ;  /* 0x000000010b0f7824 */ /* 0x000fe400078e020d */
[----:B------:R-:W-:Y:S01]  /*1130*/  IMAD.MOV.U32 R14, RZ, RZ, R10 ;  /* 0x000000ffff0e7224 */ /* 0x000fe200078e000a */
[----:B------:R-:W-:Y:S01]  /*1140*/  LOP3.LUT R118, R2, 0x1c0, RZ, 0xc0, !PT ;  /* 0x000001c002767812 */ /* 0x000fe200078ec0ff */
[----:B------:R-:W-:Y:S01]  /*1150*/  IMAD.MOV.U32 R22, RZ, RZ, R6 ;  /* 0x000000ffff167224 */ /* 0x000fe200078e0006 */
[----:B------:R-:W-:Y:S01]  /*1160*/  LEA.HI R6, R34, R196, RZ, 0x6 ;  /* 0x000000c422067211 */ /* 0x000fe200078f30ff */
[----:B------:R-:W-:Y:S01]  /*1170*/  IMAD.WIDE.U32 R10, R40, R150, R120 ;  /* 0x00000096280a7225 */ /* 0x000fe200078e0078 */
[----:B------:R-:W-:-:S02]  /*1180*/  LOP3.LUT R72, R118, 0x38, R36, 0xf8, !PT ;  /* 0x0000003876487812 */ /* 0x000fc400078ef824 */
[----:B------:R-:W-:Y:S01]  /*1190*/  SHF.L.U32 R6, R6, 0x3, RZ ;  /* 0x0000000306067819 */ /* 0x000fe200000006ff */
[----:B------:R-:W-:Y:S01]  /*11a0*/  IMAD.WIDE.U32 R2, R89, c[0x0][0x290], R36 ;  /* 0x0000a40059027a25 */ /* 0x000fe200078e0024 */
[----:B------:R-:W-:Y:S02]  /*11b0*/  SHF.R.U32.HI R170, RZ, 0x3, R118 ;  /* 0x00000003ffaa7819 */ /* 0x000fe40000011676 */
[----:B------:R-:W-:Y:S01]  /*11c0*/  LOP3.LUT R6, R6, 0xfffffe00, RZ, 0xc0, !PT ;  /* 0xfffffe0006067812 */ /* 0x000fe200078ec0ff */
[----:B------:R-:W-:Y:S01]  /*11d0*/  IMAD.WIDE.U32 R102, R24, c[0x0][0x280], R16 ;  /* 0x0000a00018667a25 */ /* 0x000fe200078e0010 */
[----:B------:R-:W-:Y:S02]  /*11e0*/  IADD3 R3, R13, R3, RZ ;  /* 0x000000030d037210 */ /* 0x000fe40007ffe0ff */
[----:B------:R-:W-:Y:S01]  /*11f0*/  LOP3.LUT R72, R6, R72, R170, 0xf6, !PT ;  /* 0x0000004806487212 */ /* 0x000fe200078ef6aa */
[----:B------:R-:W-:Y:S01]  /*1200*/  IMAD.WIDE.U32 R100, R24, c[0x0][0x290], R14 ;  /* 0x0000a40018647a25 */ /* 0x000fe200078e000e */
[----:B------:R-:W-:-:S03]  /*1210*/  IADD3 R34, R32, 0x20, RZ ;  /* 0x0000002020227810 */ /* 0x000fc60007ffe0ff */
[----:B------:R-:W-:Y:S02]  /*1220*/  IMAD.SHL.U32 R72, R72, 0x2, RZ ;  /* 0x0000000248487824 */ /* 0x000fe400078e00ff */
[----:B------:R-:W-:-:S04]  /*1230*/  IMAD.WIDE.U32 R98, R24, c[0x0][0x290], R2 ;  /* 0x0000a40018627a25 */ /* 0x000fc800078e0002 */
[----:B------:R-:W-:-:S04]  /*1240*/  IMAD.WIDE.U32 R2, R142, 0x20, RZ ;  /* 0x000000208e027825 */ /* 0x000fc800078e00ff */
[----:B------:R-:W-:-:S04]  /*1250*/  IMAD.WIDE.U32 R104, R24, c[0x0][0x280], R18 ;  /* 0x0000a00018687a25 */ /* 0x000fc800078e0012 */
[----:B------:R-:W-:-:S04]  /*1260*/  IMAD.WIDE.U32 R156, R89, c[0x0][0x1e0], RZ ;  /* 0x00007800599c7a25 */ /* 0x000fc800078e00ff */
[C---:B------:R-:W-:Y:S02]  /*1270*/  IMAD R162, R146.reuse, c[0x0][0x294], RZ ;  /* 0x0000a50092a27a24 */ /* 0x040fe400078e02ff */
[C---:B------:R-:W-:Y:S02]  /*1280*/  IMAD R163, R146.reuse, c[0x0][0x284], RZ ;  /* 0x0000a10092a37a24 */ /* 0x040fe400078e02ff */
[C---:B------:R-:W-:Y:S02]  /*1290*/  IMAD R164, R146.reuse, c[0x0][0x1e4], RZ ;  /* 0x0000790092a47a24 */ /* 0x040fe400078e02ff */
[----:B------:R-:W-:-:S04]  /*12a0*/  IMAD.WIDE.U32 R148, R146, c[0x0][0x290], RZ ;  /* 0x0000a40092947a25 */ /* 0x000fc800078e00ff */
[----:B------:R-:W-:Y:S01]  /*12b0*/  IMAD.WIDE.U32 R158, R139, c[0x0][0x1e0], RZ ;  /* 0x000078008b9e7a25 */ /* 0x000fe200078e00ff */
[----:B------:R-:W-:-:S03]  /*12c0*/  IADD3 R162, R149, R162, RZ ;  /* 0x000000a295a27210 */ /* 0x000fc60007ffe0ff */
[----:B------:R-:W-:-:S04]  /*12d0*/  IMAD.WIDE.U32 R146, R146, c[0x0][0x280], RZ ;  /* 0x0000a00092927a25 */ /* 0x000fc800078e00ff */
[----:B------:R-:W-:-:S04]  /*12e0*/  IMAD.WIDE.U32 R160, R140, c[0x0][0x1e0], RZ ;  /* 0x000078008ca07a25 */ /* 0x000fc800078e00ff */
[----:B------:R-:W-:Y:S02]  /*12f0*/  IMAD.SHL.U32 R171, R172, 0x20, RZ ;  /* 0x00000020acab7824 */ /* 0x000fe400078e00ff */
[----:B------:R-:W-:Y:S02]  /*1300*/  IMAD.SHL.U32 R70, R71, 0x2, RZ ;  /* 0x0000000247467824 */ /* 0x000fe400078e00ff */
[----:B------:R-:W-:Y:S01]  /*1310*/  IMAD.IADD R163, R147, 0x1, R163 ;  /* 0x0000000193a37824 */ /* 0x000fe200078e02a3 */
[--C-:B---3--:R-:W-:Y:S01]  /*1320*/  @P1 SHF.R.S32.HI R9, RZ, 0x1f, R25.reuse ;  /* 0x0000001fff091819 */ /* 0x108fe20000011419 */
[----:B------:R-:W-:Y:S01]  /*1330*/  @P1 IMAD.MOV.U32 R8, RZ, RZ, R25 ;  /* 0x000000ffff081224 */ /* 0x000fe200078e0019 */
[----:B------:R-:W-:Y:S01]  /*1340*/  @!P1 MOV R8, R38 ;  /* 0x0000002600089202 */ /* 0x000fe20000000f00 */
[----:B------:R-:W-:Y:S01]  /*1350*/  @!P1 IMAD.MOV.U32 R9, RZ, RZ, R12 ;  /* 0x000000ffff099224 */ /* 0x000fe200078e000c */
[----:B------:R-:W-:Y:S01]  /*1360*/  ISETP.GE.AND P1, PT, R36, c[0x0][0x27c], PT ;  /* 0x00009f0024007a0c */ /* 0x000fe20003f26270 */
[----:B------:R-:W-:Y:S01]  /*1370*/  IMAD.IADD R25, R11, 0x1, R27 ;  /* 0x000000010b197824 */ /* 0x000fe200078e021b */
[----:B------:R-:W-:Y:S01]  /*1380*/  @P3 LEA R12, P4, R10, c[0x0][0x220], 0x1 ;  /* 0x000088000a0c3a11 */ /* 0x000fe200078808ff */
[----:B------:R-:W-:Y:S01]  /*1390*/  IMAD R11, R26, c[0x0][0x268], RZ ;  /* 0x00009a001a0b7a24 */ /* 0x000fe200078e02ff */
[----:B------:R-:W-:-:S02]  /*13a0*/  SEL R5, RZ, c[0x0][0x27c], !P1 ;  /* 0x00009f00ff057a07 */ /* 0x000fc40004800000 */
[----:B------:R-:W-:Y:S01]  /*13b0*/  @P3 LEA.HI.X R13, R10, c[0x0][0x224], R25, 0x1, P4 ;  /* 0x000089000a0d3a11 */ /* 0x000fe200020f0c19 */
[----:B------:R-:W-:Y:S01]  /*13c0*/  IMAD R107, R96, c[0x0][0x26c], R11 ;  /* 0x00009b00606b7a24 */ /* 0x000fe200078e020b */
[----:B------:R-:W-:Y:S01]  /*13d0*/  ISETP.NE.AND P4, PT, R124, RZ, PT ;  /* 0x000000ff7c00720c */ /* 0x000fe20003f85270 */
[----:B------:R-:W-:Y:S01]  /*13e0*/  IMAD.IADD R5, R36, 0x1, R5 ;  /* 0x0000000124057824 */ /* 0x000fe200078e0205 */
[----:B------:R-:W-:Y:S01]  /*13f0*/  SEL R14, R8, RZ, !P5 ;  /* 0x000000ff080e7207 */ /* 0x000fe20006800000 */
[----:B------:R-:W-:Y:S01]  /*1400*/  IMAD.WIDE.U32 R96, R96, c[0x0][0x268], R20 ;  /* 0x00009a0060607a25 */ /* 0x000fe200078e0014 */
[----:B------:R-:W-:Y:S02]  /*1410*/  MOV R21, c[0x0][0x23c] ;  /* 0x00008f0000157a02 */ /* 0x000fe40000000f00 */
[----:B------:R-:W-:Y:S01]  /*1420*/  SHF.R.S32.HI R7, RZ, 0x1f, R5 ;  /* 0x0000001fff077819 */ /* 0x000fe20000011405 */
[----:B------:R-:W-:-:S03]  /*1430*/  IMAD.WIDE.U32 R94, R14, c[0x0][0x218], R22 ;  /* 0x000086000e5e7a25 */ /* 0x000fc600078e0016 */
[-C--:B------:R-:W-:Y:S01]  /*1440*/  LEA.HI R0, R7, R5.reuse, RZ, 0x3 ;  /* 0x0000000507007211 */ /* 0x080fe200078f18ff */
[----:B------:R-:W-:Y:S01]  /*1450*/  IMAD.SHL.U32 R15, R21, 0x20, RZ ;  /* 0x00000020150f7824 */ /* 0x000fe200078e00ff */
[----:B------:R-:W-:Y:S01]  /*1460*/  LEA.HI R26, R7, R5, RZ, 0x6 ;  /* 0x00000005071a7211 */ /* 0x000fe200078f30ff */
[----:B------:R-:W-:Y:S01]  /*1470*/  @!PT LDS RZ, [RZ] ;  /* 0x00000000fffff984 */ /* 0x000fe20000000800 */
[----:B------:R-:W-:Y:S01]  /*1480*/  @!PT LDS RZ, [RZ] ;  /* 0x00000000fffff984 */ /* 0x000fe20000000800 */
[----:B------:R-:W-:Y:S01]  /*1490*/  @!PT LDS RZ, [RZ] ;  /* 0x00000000fffff984 */ /* 0x000fe20000000800 */
[----:B------:R1:W-:Y:S01]  /*14a0*/  @P3 LDGSTS.E.BYPASS.LTC128B.128 [R72+0x5080], [R12.64], !P4 ;  /* 0x050800000c483fae */ /* 0x0003e2000e101d46 */
[----:B------:R-:W-:Y:S01]  /*14b0*/  SHF.R.S32.HI R5, RZ, 0x1f, R24 ;  /* 0x0000001fff057819 */ /* 0x000fe20000011418 */
[----:B------:R-:W-:Y:S01]  /*14c0*/  IMAD.IADD R107, R97, 0x1, R107 ;  /* 0x00000001616b7824 */ /* 0x000fe200078e026b */
[----:B------:R-:W-:Y:S01]  /*14d0*/  LOP3.LUT R11, R118, 0x38, R0, 0xf8, !PT ;  /* 0x00000038760b7812 */ /* 0x000fe200078ef800 */
[----:B------:R1:W-:Y:S01]  /*14e0*/  @P3 LDGSTS.E.BYPASS.LTC128B.128 [R72+0x6880], [R12.64+0x80], !P6 ;  /* 0x068800800c483fae */ /* 0x0003e2000f101d46 */
[----:B------:R-:W-:Y:S01]  /*14f0*/  IADD3 R15, R3, R15, RZ ;  /* 0x0000000f030f7210 */ /* 0x000fe20007ffe0ff */
[C---:B------:R-:W-:Y:S01]  /*1500*/  IMAD R7, R5.reuse, c[0x0][0x280], RZ ;  /* 0x0000a00005077a24 */ /* 0x040fe200078e02ff */
[----:B------:R-:W-:Y:S01]  /*1510*/  IADD3 R137, P4, R2, 0x80, RZ ;  /* 0x0000008002897810 */ /* 0x000fe20007f9e0ff */
[----:B------:R-:W-:Y:S01]  /*1520*/  IMAD R5, R5, c[0x0][0x290], RZ ;  /* 0x0000a40005057a24 */ /* 0x000fe200078e02ff */
[----:B------:R-:W-:Y:S01]  /*1530*/  LOP3.LUT R108, R0, 0xfffffff8, RZ, 0xc0, !PT ;  /* 0xfffffff8006c7812 */ /* 0x000fe200078ec0ff */
[----:B------:R-:W-:Y:S01]  /*1540*/  IMAD R112, R24, c[0x0][0x284], R7 ;  /* 0x0000a10018707a24 */ /* 0x000fe200078e0207 */
[----:B------:R-:W-:Y:S01]  /*1550*/  @P2 LEA R7, P3, R142, R10, 0x4 ;  /* 0x0000000a8e072211 */ /* 0x000fe200078620ff */
[----:B------:R-:W-:Y:S01]  /*1560*/  IMAD R111, R24, c[0x0][0x294], R5 ;  /* 0x0000a500186f7a24 */ /* 0x000fe200078e0205 */
[----:B------:R-:W-:Y:S01]  /*1570*/  SHF.R.S32.HI R5, RZ, 0x6, R26 ;  /* 0x00000006ff057819 */ /* 0x000fe2000001141a */
[----:B------:R-:W-:Y:S01]  /*1580*/  IMAD.SHL.U32 R3, R140, 0x40, RZ ;  /* 0x000000408c037824 */ /* 0x000fe200078e00ff */
[----:B------:R-:W-:Y:S01]  /*1590*/  IADD3 R114, R105, R112, RZ ;  /* 0x0000007069727210 */ /* 0x000fe20007ffe0ff */
[----:B------:R-:W-:Y:S01]  /*15a0*/  IMAD.X R134, RZ, RZ, R15, P4 ;  /* 0x000000ffff867224 */ /* 0x000fe200020e060f */
[----:B------:R-:W-:Y:S01]  /*15b0*/  IADD3 R113, R101, R111, RZ ;  /* 0x0000006f65717210 */ /* 0x000fe20007ffe0ff */
[----:B------:R-:W-:Y:S01]  /*15c0*/  IMAD.IADD R112, R112, 0x1, R103 ;  /* 0x0000000170707824 */ /* 0x000fe200078e0267 */
[----:B------:R-:W-:Y:S01]  /*15d0*/  LOP3.LUT R117, R3, 0x1c0, RZ, 0xc0, !PT ;  /* 0x000001c003757812 */ /* 0x000fe200078ec0ff */
[----:B------:R-:W-:Y:S01]  /*15e0*/  IMAD.IADD R111, R111, 0x1, R99 ;  /* 0x000000016f6f7824 */ /* 0x000fe200078e0263 */
[----:B------:R-:W-:-:S02]  /*15f0*/  SHF.R.S32.HI R68, RZ, 0x3, R0 ;  /* 0x00000003ff447819 */ /* 0x000fc40000011400 */
[----:B------:R-:W-:Y:S02]  /*1600*/  SHF.R.U32.HI R168, RZ, 0x3, R117 ;  /* 0x00000003ffa87819 */ /* 0x000fe40000011675 */
[----:B------:R-:W-:Y:S02]  /*1610*/  LOP3.LUT R3, R117, 0x38, R0, 0xf8, !PT ;  /* 0x0000003875037812 */ /* 0x000fe400078ef800 */
[----:B------:R-:W-:Y:S02]  /*1620*/  SHF.R.S32.HI R115, RZ, 0x1f, R108 ;  /* 0x0000001fff737819 */ /* 0x000fe4000001146c */
[----:B-1----:R-:W-:Y:S01]  /*1630*/  LOP3.LUT R12, R11, R170, RZ, 0x3c, !PT ;  /* 0x000000aa0b0c7212 */ /* 0x002fe200078e3cff */
[----:B------:R-:W-:Y:S01]  /*1640*/  IMAD R13, R5, 0xc00, R6 ;  /* 0x00000c00050d7824 */ /* 0x000fe200078e0206 */
[----:B------:R-:W-:Y:S02]  /*1650*/  @P2 LEA.HI.X R11, R142, R25, R21, 0x4, P3 ;  /* 0x000000198e0b2211 */ /* 0x000fe400018f2415 */
[----:B------:R-:W-:Y:S01]  /*1660*/  @P2 LEA R16, P3, R7, c[0x0][0x220], 0x1 ;  /* 0x0000880007102a11 */ /* 0x000fe200078608ff */
[----:B------:R-:W-:Y:S01]  /*1670*/  IMAD.IADD R20, R13, 0x1, R12 ;  /* 0x000000010d147824 */ /* 0x000fe200078e020c */
[----:B------:R-:W-:-:S02]  /*1680*/  SHF.R.S32.HI R12, RZ, 0x1f, R139 ;  /* 0x0000001fff0c7819 */ /* 0x000fc4000001148b */
[----:B------:R-:W-:Y:S02]  /*1690*/  @P2 LEA.HI.X R17, R7, c[0x0][0x224], R11, 0x1, P3 ;  /* 0x0000890007112a11 */ /* 0x000fe400018f0c0b */
[----:B------:R-:W-:Y:S02]  /*16a0*/  SHF.R.S32.HI R11, RZ, 0x1f, R140 ;  /* 0x0000001fff0b7819 */ /* 0x000fe4000001148c */
[----:B------:R-:W-:Y:S02]  /*16b0*/  LEA.HI R12, R12, R139, RZ, 0x3 ;  /* 0x0000008b0c0c7211 */ /* 0x000fe400078f18ff */
[----:B------:R-:W-:Y:S01]  /*16c0*/  @P0 IADD3 R10, P3, R10, R2, RZ ;  /* 0x000000020a0a0210 */ /* 0x000fe20007f7e0ff */
[----:B------:R-:W-:Y:S01]  /*16d0*/  IMAD.SHL.U32 R2, R139, 0x40, RZ ;  /* 0x000000408b027824 */ /* 0x000fe200078e00ff */
[----:B------:R-:W-:Y:S01]  /*16e0*/  LEA.HI R11, R11, R140, RZ, 0x3 ;  /* 0x0000008c0b0b7211 */ /* 0x000fe200078f18ff */
[----:B------:R-:W-:Y:S01]  /*16f0*/  IMAD.SHL.U32 R12, R12, 0x40, RZ ;  /* 0x000000400c0c7824 */ /* 0x000fe200078e00ff */
[----:B------:R-:W-:-:S02]  /*1700*/  SEL R7, R9, RZ, !P5 ;  /* 0x000000ff09077207 */ /* 0x000fc40006800000 */
[----:B------:R-:W-:Y:S02]  /*1710*/  SHF.L.U32 R11, R11, 0x6, RZ ;  /* 0x000000060b0b7819 */ /* 0x000fe400000006ff */
[----:B------:R-:W-:Y:S02]  /*1720*/  LOP3.LUT R116, R2, 0x1c0, RZ, 0xc0, !PT ;  /* 0x000001c002747812 */ /* 0x000fe400078ec0ff */
[----:B------:R-:W-:Y:S02]  /*1730*/  LOP3.LUT R11, R11, 0xfffffe00, RZ, 0xc0, !PT ;  /* 0xfffffe000b0b7812 */ /* 0x000fe400078ec0ff */
[----:B------:R-:W-:Y:S02]  /*1740*/  LOP3.LUT R12, R12, 0xfffffe00, RZ, 0xc0, !PT ;  /* 0xfffffe000c0c7812 */ /* 0x000fe400078ec0ff */
[----:B------:R-:W-:Y:S01]  /*1750*/  ISETP.NE.AND P5, PT, R124, RZ, PT ;  /* 0x000000ff7c00720c */ /* 0x000fe20003fa5270 */
[C---:B------:R-:W-:Y:S01]  /*1760*/  IMAD R13, R5.reuse, 0xc00, R11 ;  /* 0x00000c00050d7824 */ /* 0x040fe200078e020b */
[----:B------:R-:W-:Y:S01]  /*1770*/  SHF.R.U32.HI R167, RZ, 0x3, R116 ;  /* 0x00000003ffa77819 */ /* 0x000fe20000011674 */
[----:B------:R-:W-:Y:S01]  /*1780*/  IMAD R8, R5, 0xc00, R12 ;  /* 0x00000c0005087824 */ /* 0x000fe200078e020c */
[----:B------:R-:W-:-:S02]  /*1790*/  LOP3.LUT R2, R116, 0x38, R0, 0xf8, !PT ;  /* 0x0000003874027812 */ /* 0x000fc400078ef800 */
[----:B------:R-:W-:Y:S01]  /*17a0*/  LOP3.LUT R9, R3, R168, RZ, 0x3c, !PT ;  /* 0x000000a803097212 */ /* 0x000fe200078e3cff */
[----:B------:R-:W-:Y:S01]  /*17b0*/  @P0 IMAD.X R3, R15, 0x1, R25, P3 ;  /* 0x000000010f030824 */ /* 0x000fe200018e0619 */
[----:B------:R-:W-:Y:S02]  /*17c0*/  LOP3.LUT R5, R2, R167, RZ, 0x3c, !PT ;  /* 0x000000a702057212 */ /* 0x000fe400078e3cff */
[C---:B------:R-:W-:Y:S02]  /*17d0*/  @P0 LEA R2, P3, R10.reuse, c[0x0][0x220], 0x1 ;  /* 0x000088000a020a11 */ /* 0x040fe400078608ff */
[----:B------:R-:W-:Y:S01]  /*17e0*/  IADD3 R19, R13, R9, RZ ;  /* 0x000000090d137210 */ /* 0x000fe20007ffe0ff */
[----:B------:R1:W-:Y:S01]  /*17f0*/  @P2 LDGSTS.E.BYPASS.LTC128B.128 [R72+0x5880], [R16.64], !P5 ;  /* 0x0588000010482fae */ /* 0x0003e2000e901d46 */
[----:B------:R-:W-:Y:S01]  /*1800*/  @P0 LEA.HI.X R3, R10, c[0x0][0x224], R3, 0x1, P3 ;  /* 0x000089000a030a11 */ /* 0x000fe200018f0c03 */
[----:B------:R-:W-:Y:S01]  /*1810*/  IMAD R13, R7, c[0x0][0x1f0], RZ ;  /* 0x00007c00070d7a24 */ /* 0x000fe200078e02ff */
[----:B------:R-:W-:Y:S01]  /*1820*/  SHF.L.U64.HI R142, R142, R153, c[0x0][0x23c] ;  /* 0x00008f008e8e7619 */ /* 0x000fe20000010299 */
[----:B------:R1:W-:Y:S01]  /*1830*/  @P2 LDGSTS.E.BYPASS.LTC128B.128 [R72+0x7080], [R16.64+0x80], !P6 ;  /* 0x0708008010482fae */ /* 0x0003e2000f101d46 */
[----:B------:R-:W-:Y:S01]  /*1840*/  IMAD.IADD R18, R8, 0x1, R5 ;  /* 0x0000000108127824 */ /* 0x000fe200078e0205 */
[----:B------:R-:W-:Y:S01]  /*1850*/  SHF.L.U32 R128, R20, 0x1, RZ ;  /* 0x0000000114807819 */ /* 0x000fe200000006ff */
[----:B------:R-:W-:Y:S01]  /*1860*/  IMAD.WIDE.U32 R8, R14, c[0x0][0x1f0], R28 ;  /* 0x00007c000e087a25 */ /* 0x000fe200078e001c */
[----:B------:R2:W-:Y:S01]  /*1870*/  @P0 LDGSTS.E.BYPASS.LTC128B.128 [R72+0x6080], [R2.64], !P5 ;  /* 0x0608000002480fae */ /* 0x0005e2000e901d46 */
[----:B------:R-:W-:-:S02]  /*1880*/  ISETP.GE.AND P5, PT, R36, c[0x0][0x1d4], PT ;  /* 0x0000750024007a0c */ /* 0x000fc40003fa6270 */
[----:B------:R-:W-:Y:S01]  /*1890*/  IMAD R5, R14, c[0x0][0x1f4], R13 ;  /* 0x00007d000e057a24 */ /* 0x000fe200078e020d */
[----:B------:R2:W-:Y:S01]  /*18a0*/  @P0 LDGSTS.E.BYPASS.LTC128B.128 [R72+0x7880], [R2.64+0x80], !P6 ;  /* 0x0788008002480fae */ /* 0x0005e2000f101d46 */
[----:B------:R-:W-:Y:S01]  /*18b0*/  ISETP.GE.AND P0, PT, R71, 0x1, PT ;  /* 0x000000014700780c */ /* 0x000fe20003f06270 */
[----:B------:R-:W-:Y:S01]  /*18c0*/  IMAD R7, R7, c[0x0][0x218], RZ ;  /* 0x0000860007077a24 */ /* 0x000fe200078e02ff */
[----:B------:R-:W-:Y:S01]  /*18d0*/  IADD3 R135, P0, R30, R89, RZ ;  /* 0x000000591e877210 */ /* 0x000fe20007f1e0ff */
[----:B------:R-:W0:Y:S01]  /*18e0*/  LDGDEPBAR ;  /* 0x00000000000079af */ /* 0x000e220000000000 */
[----:B------:R-:W-:Y:S01]  /*18f0*/  IADD3 R9, R9, R5, RZ ;  /* 0x0000000509097210 */ /* 0x000fe20007ffe0ff */
[----:B------:R-:W-:Y:S01]  /*1900*/  IMAD.MOV.U32 R5, RZ, RZ, c[0x0][0x1e0] ;  /* 0x00007800ff057624 */ /* 0x000fe200078e00ff */
[----:B------:R-:W-:Y:S01]  /*1910*/  SHF.L.U32 R126, R18, 0x1, RZ ;  /* 0x00000001127e7819 */ /* 0x000fe200000006ff */
[----:B------:R-:W-:Y:S02]  /*1920*/  IMAD R7, R14, c[0x0][0x21c], R7 ;  /* 0x000087000e077a24 */ /* 0x000fe400078e0207 */
[----:B------:R-:W-:Y:S01]  /*1930*/  IMAD.WIDE.U32 R90, R30, c[0x0][0x1e0], R8 ;  /* 0x000078001e5a7a25 */ /* 0x000fe200078e0008 */
[----:B------:R-:W-:-:S02]  /*1940*/  SHF.R.S32.HI R8, RZ, 0x1f, R139 ;  /* 0x0000001fff087819 */ /* 0x000fc4000001148b */
[C---:B------:R-:W-:Y:S01]  /*1950*/  SHF.L.U64.HI R165, R5.reuse, R153, c[0x0][0x1e4] ;  /* 0x0000790005a57619 */ /* 0x040fe20000010299 */
[C---:B------:R-:W-:Y:S01]  /*1960*/  IMAD.WIDE.U32 R144, R5.reuse, 0x30, RZ ;  /* 0x0000003005907825 */ /* 0x040fe200078e00ff */
[C---:B------:R-:W-:Y:S02]  /*1970*/  SHF.L.U64.HI R166, R5.reuse, R35, c[0x0][0x1e4] ;  /* 0x0000790005a67619 */ /* 0x040fe40000010223 */
[C---:B------:R-:W-:Y:S01]  /*1980*/  SHF.L.U32 R176, R5.reuse, 0x5, RZ ;  /* 0x0000000505b07819 */ /* 0x040fe200000006ff */
[----:B------:R-:W-:Y:S01]  /*1990*/  IMAD.SHL.U32 R175, R5, 0x10, RZ ;  /* 0x0000001005af7824 */ /* 0x000fe200078e00ff */
[----:B------:R-:W-:Y:S01]  /*19a0*/  IADD3 R164, R145, R164, RZ ;  /* 0x000000a491a47210 */ /* 0x000fe20007ffe0ff */
[----:B------:R-:W-:Y:S01]  /*19b0*/  IMAD.SHL.U32 R127, R19, 0x2, RZ ;  /* 0x00000002137f7824 */ /* 0x000fe200078e00ff */
[----:B------:R-:W-:Y:S02]  /*19c0*/  IADD3 R106, R95, R7, RZ ;  /* 0x000000075f6a7210 */ /* 0x000fe40007ffe0ff */
[----:B--2---:R-:W-:-:S04]  /*19d0*/  MOV R2, c[0x0][0x280] ;  /* 0x0000a00000027a02 */ /* 0x004fc80000000f00 */
[C---:B------:R-:W-:Y:S01]  /*19e0*/  SHF.L.U64.HI R152, R2.reuse, R153, c[0x0][0x284] ;  /* 0x0000a10002987619 */ /* 0x040fe20000010299 */
[C---:B------:R-:W-:Y:S01]  /*19f0*/  IMAD.SHL.U32 R174, R2.reuse, 0x20, RZ ;  /* 0x0000002002ae7824 */ /* 0x040fe200078e00ff */
[C---:B------:R-:W-:Y:S02]  /*1a00*/  SHF.L.U64.HI R154, R2.reuse, R35, c[0x0][0x284] ;  /* 0x0000a100029a7619 */ /* 0x040fe40000010223 */
[----:B------:R-:W-:Y:S02]  /*1a10*/  SHF.L.U32 R173, R2, 0x4, RZ ;  /* 0x0000000402ad7819 */ /* 0x000fe400000006ff */
[----:B------:R-:W-:Y:S02]  /*1a20*/  SHF.R.S32.HI R2, RZ, 0x1f, R30 ;  /* 0x0000001fff027819 */ /* 0x000fe4000001141e */
[C---:B------:R-:W-:Y:S02]  /*1a30*/  SHF.L.U64.HI R153, R172.reuse, R153, c[0x0][0x294] ;  /* 0x0000a500ac997619 */ /* 0x040fe40000010299 */
[----:B------:R-:W-:Y:S01]  /*1a40*/  SHF.L.U32 R172, R172, 0x4, RZ ;  /* 0x00000004acac7819 */ /* 0x000fe200000006ff */
[----:B------:R-:W-:-:S02]  /*1a50*/  IMAD R3, R2, c[0x0][0x1e0], RZ ;  /* 0x0000780002037a24 */ /* 0x000fc400078e02ff */
[----:B------:R-:W-:Y:S01]  /*1a60*/  IMAD.X R132, R2, 0x1, R31, P0 ;  /* 0x0000000102847824 */ /* 0x000fe200000e061f */
[----:B------:R-:W-:Y:S01]  /*1a70*/  BAR.SYNC.DEFER_BLOCKING 0x0 ;  /* 0x0000000000007b1d */ /* 0x000fe20000010000 */
[----:B------:R-:W-:Y:S01]  /*1a80*/  IMAD R92, R30, c[0x0][0x1e4], R3 ;  /* 0x000079001e5c7a24 */ /* 0x000fe200078e0203 */
[----:B------:R-:W-:Y:S01]  /*1a90*/  SHF.R.S32.HI R3, RZ, 0x1f, R140 ;  /* 0x0000001fff037819 */ /* 0x000fe2000001148c */
[----:B------:R-:W-:Y:S01]  /*1aa0*/  IMAD R2, R31, c[0x0][0x1e0], RZ ;  /* 0x000078001f027a24 */ /* 0x000fe200078e02ff */
[----:B------:R-:W-:Y:S01]  /*1ab0*/  IADD3 R110, P2, P0, R90, R156, R36 ;  /* 0x0000009c5a6e7210 */ /* 0x000fe2000785e024 */
[----:B------:R-:W-:Y:S02]  /*1ac0*/  IMAD.IADD R92, R91, 0x1, R92 ;  /* 0x000000015b5c7824 */ /* 0x000fe400078e025c */
[----:B------:R-:W-:Y:S02]  /*1ad0*/  IMAD R5, R89, c[0x0][0x1e4], R2 ;  /* 0x0000790059057a24 */ /* 0x000fe400078e0202 */
[----:B------:R-:W-:-:S02]  /*1ae0*/  IMAD R2, R8, c[0x0][0x1e0], RZ ;  /* 0x0000780008027a24 */ /* 0x000fc400078e02ff */
[----:B------:R-:W-:Y:S01]  /*1af0*/  IMAD R3, R3, c[0x0][0x1e0], RZ ;  /* 0x0000780003037a24 */ /* 0x000fe200078e02ff */
[----:B------:R-:W-:Y:S01]  /*1b00*/  IADD3 R119, R157, R5, RZ ;  /* 0x000000059d777210 */ /* 0x000fe20007ffe0ff */
[----:B------:R-:W-:Y:S02]  /*1b10*/  IMAD R2, R139, c[0x0][0x1e4], R2 ;  /* 0x000079008b027a24 */ /* 0x000fe400078e0202 */
[----:B------:R-:W-:Y:S01]  /*1b20*/  IMAD R3, R140, c[0x0][0x1e4], R3 ;  /* 0x000079008c037a24 */ /* 0x000fe200078e0203 */
[----:B------:R-:W-:Y:S02]  /*1b30*/  IADD3.X R109, R92, R119, R37, P2, P0 ;  /* 0x000000775c6d7210 */ /* 0x000fe400017e0425 */
[----:B------:R-:W-:Y:S01]  /*1b40*/  IADD3 R129, R159, R2, RZ ;  /* 0x000000029f817210 */ /* 0x000fe20007ffe0ff */
[----:B-1----:R-:W-:Y:S02]  /*1b50*/  IMAD.IADD R130, R161, 0x1, R3 ;  /* 0x00000001a1827824 */ /* 0x002fe400078e0203 */
.L_x_1153:
[----:B------:R-:W-:Y:S01]  /*1b60*/  SHF.R.S32.HI R93, RZ, 0x1f, R40 ;  /* 0x0000001fff5d7819 */ /* 0x000fe20000011428 */
[-C--:B------:R-:W-:Y:S01]  /*1b70*/  IMAD R0, R164, R40.reuse, RZ ;  /* 0x00000028a4007224 */ /* 0x080fe200078e02ff */
[----:B------:R-:W-:Y:S01]  /*1b80*/  ISETP.GE.AND P3, PT, R71, 0x1, PT ;  /* 0x000000014700780c */ /* 0x000fe20003f66270 */
[----:B------:R-:W-:Y:S01]  /*1b90*/  IMAD.WIDE.U32 R74, R144, R40, RZ ;  /* 0x00000028904a7225 */ /* 0x000fe200078e00ff */
[----:B------:R-:W-:Y:S04]  /*1ba0*/  DEPBAR.LE SB0, 0x0 ;  /* 0x000080000000791a */ /* 0x000fe80000000000 */
[----:B------:R-:W-:Y:S01]  /*1bb0*/  BAR.SYNC.DEFER_BLOCKING 0x0 ;  /* 0x0000000000007b1d */ /* 0x000fe20000010000 */
[C---:B-1----:R-:W-:Y:S01]  /*1bc0*/  IADD3 R2, P2, P0, R110.reuse, R74, R175 ;  /* 0x0000004a6e027210 */ /* 0x042fe2000785e0af */
[----:B------:R-:W-:Y:S04]  /*1bd0*/  IMAD R0, R93, R144, R0 ;  /* 0x000000905d007224 */ /* 0x000fe800078e0200 */
[----:B------:R-:W-:Y:S05]  /*1be0*/  IMAD.IADD R82, R75, 0x1, R0 ;  /* 0x000000014b527824 */ /* 0x000fea00078e0200 */
[C---:B------:R-:W-:Y:S02]  /*1bf0*/  IADD3.X R5, R109.reuse, R82, R166, P2, P0 ;  /* 0x000000526d057210 */ /* 0x040fe400017e04a6 */
[-C--:B------:R-:W-:Y:S04]  /*1c00*/  IADD3 R0, P2, R110, R74.reuse, RZ ;  /* 0x0000004a6e007210 */ /* 0x080fe80007f5e0ff */
[----:B------:R-:W-:Y:S01]  /*1c10*/  LEA R58, P0, R0, c[0x0][0x1c8], 0x1 ;  /* 0x00007200003a7a11 */ /* 0x000fe200078008ff */
[----:B------:R-:W-:Y:S05]  /*1c20*/  IMAD.X R3, R82, 0x1, R109, P2 ;  /* 0x0000000152037824 */ /* 0x000fea00010e066d */
[----:B------:R-:W-:Y:S01]  /*1c30*/  LEA.HI.X R59, R0, c[0x0][0x1cc], R3, 0x1, P0 ;  /* 0x00007300003b7a11 */ /* 0x000fe200000f0c03 */
[----:B------:R-:W-:Y:S01]  /*1c40*/  BSSY B2, `(.L_x_1119) ;  /* 0x00003d7000027945 */ /* 0x000fe20003800000 */
[----:B------:R-:W-:Y:S04]  /*1c50*/  IADD3 R0, P2, P0, R110, R74, R176 ;  /* 0x0000004a6e007210 */ /* 0x000fe8000785e0b0 */
[----:B------:R-:W-:Y:S02]  /*1c60*/  IADD3.X R3, R109, R82, R165, P2, P0 ;  /* 0x000000526d037210 */ /* 0x000fe400017e04a5 */
[----:B------:R-:W-:Y:S02]  /*1c70*/  LEA R66, P2, R2, c[0x0][0x1c8], 0x1 ;  /* 0x0000720002427a11 */ /* 0x000fe400078408ff */
[----:B------:R-:W-:Y:S02]  /*1c80*/  LEA R76, P0, R0, c[0x0][0x1c8], 0x1 ;  /* 0x00007200004c7a11 */ /* 0x000fe400078008ff */
[----:B------:R-:W-:Y:S02]  /*1c90*/  LEA.HI.X R67, R2, c[0x0][0x1cc], R5, 0x1, P2 ;  /* 0x0000730002437a11 */ /* 0x000fe400010f0c05 */
[----:B------:R-:W-:Y:S01]  /*1ca0*/  LEA.HI.X R77, R0, c[0x0][0x1cc], R3, 0x1, P0 ;  /* 0x00007300004d7a11 */ /* 0x000fe200000f0c03 */
[----:B------:R-:W-:-:S05]  /*1cb0*/  @!P3 BRA `(.L_x_1120) ;  /* 0x00003ae00000b947 */ /* 0x000fca0003800000 */
[-C--:B------:R-:W-:Y:S01]  /*1cc0*/  IMAD R3, R163, R40.reuse, RZ ;  /* 0x00000028a3037224 */ /* 0x080fe200078e02ff */
[----:B------:R-:W-:Y:S01]  /*1cd0*/  ISETP.NE.AND P0, PT, RZ, UR4, PT ;  /* 0x00000004ff007c0c */ /* 0x000fe2000bf05270 */
        /* <DEDUP_REMOVED lines=38> */
.L_x_1123:
[----:B------:R-:W-:Y:S05]  /*1f40*/  BSYNC B0 ;  /* 0x0000000000007941 */ /* 0x000fea0003800000 */
.L_x_1122:
[----:B------:R-:W-:Y:S01]  /*1f50*/  ISETP.GE.AND P4, PT, R140, R73, PT ;  /* 0x000000498c00720c */ /* 0x000fe20003f86270 */
[----:B-----5:R-:W-:Y:S01]  /*1f60*/  IMAD.MOV.U32 R0, RZ, RZ, R8 ;  /* 0x000000ffff007224 */ /* 0x020fe200078e0008 */
[----:B------:R-:W-:Y:S01]  /*1f70*/  MOV R10, R42 ;  /* 0x0000002a000a7202 */ /* 0x000fe20000000f00 */
[----:B------:R-:W-:Y:S01]  /*1f80*/  IMAD.MOV.U32 R7, RZ, RZ, R9 ;  /* 0x000000ffff077224 */ /* 0x000fe200078e0009 */
[----:B------:R-:W-:Y:S01]  /*1f90*/  BSSY B0, `(.L_x_1124) ;  /* 0x0000023000007945 */ /* 0x000fe20003800000 */
[----:B------:R-:W-:Y:S01]  /*1fa0*/  IMAD.MOV.U32 R5, RZ, RZ, R2 ;  /* 0x000000ffff057224 */ /* 0x000fe200078e0002 */
[----:B------:R-:W-:Y:S01]  /*1fb0*/  PRMT R52, R10, 0x7610, R52 ;  /* 0x000076100a347816 */ /* 0x000fe20000000034 */
[----:B-1----:R-:W-:Y:S01]  /*1fc0*/  CS2R R14, SRZ ;  /* 0x00000000000e7805 */ /* 0x002fe2000001ff00 */
        /* <DEDUP_REMOVED lines=31> */
.L_x_1125:
[----:B------:R-:W-:Y:S05]  /*21c0*/  BSYNC B0 ;  /* 0x0000000000007941 */ /* 0x000fea0003800000 */
.L_x_1124:
[----:B------:R-:W-:Y:S01]  /*21d0*/  ISETP.GE.AND P3, PT, R139, R73, PT ;  /* 0x000000498b00720c */ /* 0x000fe20003f66270 */
[----:B-----5:R-:W-:Y:S01]  /*21e0*/  IMAD.MOV.U32 R10, RZ, RZ, R20 ;  /* 0x000000ffff0a7224 */ /* 0x020fe200078e0014 */
[----:B------:R-:W-:Y:S01]  /*21f0*/  MOV R5, R14 ;  /* 0x0000000e00057202 */ /* 0x000fe20000000f00 */
        /* <DEDUP_REMOVED lines=13> */
[----:B------:R-:W-:Y:S02]  /*22d0*/  PRMT R54, R10, 0x5410, R7 ;  /* 0x000054100a367816 */ /* 0x000fe40000000007 */
[----:B------:R-:W-:Y:S01]  /*22e0*/  PRMT R53, R5, 0x5410, R0 ;  /* 0x0000541005357816 */ /* 0x000fe20000000000 */
[----:B------:R-:W-:-:S05]  /*22f0*/  @P3 BRA `(.L_x_1127) ;  /* 0x0000012000003947 */ /* 0x000fca0003800000 */
[----:B------:R-:W-:Y:S01]  /*2300*/  IADD3 R56, P2, P0, R104, R174, R56 ;  /* 0x000000ae68387210 */ /* 0x000fe2000785e038 */
[----:B------:R-:W-:Y:S01]  /*2310*/  CS2R R24, SRZ ;  /* 0x0000000000187805 */ /* 0x000fe2000001ff00 */
[----:B------:R-:W-:Y:S02]  /*2320*/  CS2R R50, SRZ ;  /* 0x0000000000327805 */ /* 0x000fe4000001ff00 */
[----:B------:R-:W-:Y:S02]  /*2330*/  IADD3.X R29, R114, R152, R29, P2, P0 ;  /* 0x00000098721d7210 */ /* 0x000fe400017e041d */
[----:B------:R-:W-:Y:S04]  /*2340*/  IADD3 R64, P2, P0, R100, R171, R64 ;  /* 0x000000ab64407210 */ /* 0x000fe8000785e040 */
[----:B------:R-:W-:Y:S02]  /*2350*/  IADD3.X R35, R113, R153, R35, P2, P0 ;  /* 0x0000009971237210 */ /* 0x000fe400017e0423 */
[C---:B-1----:R-:W-:Y:S04]  /*2360*/  LEA R18, P0, R56.reuse, c[0x0][0x270], 0x1 ;  /* 0x00009c0038127a11 */ /* 0x042fe800078008ff */
        /* <DEDUP_REMOVED lines=11> */
.L_x_1127:
[----:B------:R-:W-:Y:S05]  /*2420*/  BSYNC B0 ;  /* 0x0000000000007941 */ /* 0x000fea0003800000 */
.L_x_1126:
[----:B-----5:R-:W-:Y:S01]  /*2430*/  MOV R5, R22 ;  /* 0x0000001600057202 */ /* 0x020fe20000000f00 */
        /* <DEDUP_REMOVED lines=21> */
[C---:B------:R-:W-:Y:S02]  /*2590*/  @!P0 PRMT R0, R13.reuse, 0x5432, R0 ;  /* 0x000054320d008816 */ /* 0x040fe40000000000 */
[----:B------:R-:W-:Y:S02]  /*25a0*/  @!P0 SHF.R.U32.HI R7, RZ, 0x10, R3 ;  /* 0x00000010ff078819 */ /* 0x000fe40000011603 */
[----:B------:R-:W-:Y:S01]  /*25b0*/  @!P0 SHF.R.U32.HI R39, RZ, 0x10, R39 ;  /* 0x00000010ff278819 */ /* 0x000fe20000011627 */
[C---:B------:R-:W-:Y:S01]  /*25c0*/  @!P0 IMAD.U32 R10, R0.reuse, 0x10000, RZ ;  /* 0x00010000000a8824 */ /* 0x040fe200078e00ff */
[----:B------:R-:W-:Y:S01]  /*25d0*/  @!P0 PRMT R7, R13, 0x5410, R7 ;  /* 0x000054100d078816 */ /* 0x000fe20000000007 */
[C---:B------:R-:W-:Y:S01]  /*25e0*/  @!P0 IMAD.U32 R13, R35.reuse, 0x10000, RZ ;  /* 0x00010000230d8824 */ /* 0x040fe200078e00ff */
[----:B------:R-:W-:Y:S02]  /*25f0*/  @!P0 LOP3.LUT R35, R35, 0xffff0000, RZ, 0xc0, !PT ;  /* 0xffff000023238812 */ /* 0x000fe400078ec0ff */
[----:B------:R-:W-:Y:S02]  /*2600*/  @!P0 LOP3.LUT R5, R0, 0xffff0000, RZ, 0xc0, !PT ;  /* 0xffff000000058812 */ /* 0x000fe400078ec0ff */
[----:B------:R-:W-:Y:S01]  /*2610*/  @!P0 PRMT R39, R31, 0x5432, R39 ;  /* 0x000054321f278816 */ /* 0x000fe20000000027 */
[C---:B-1----:R-:W-:Y:S01]  /*2620*/  @!P0 IMAD.U32 R38, R17.reuse, 0x10000, RZ ;  /* 0x0001000011268824 */ /* 0x042fe200078e00ff */
[C---:B------:R-:W-:Y:S02]  /*2630*/  @!P0 LOP3.LUT R2, R16.reuse, 0xffff0000, RZ, 0xc0, !PT ;  /* 0xffff000010028812 */ /* 0x040fe400078ec0ff */
[----:B------:R-:W-:Y:S02]  /*2640*/  @!P0 LOP3.LUT R3, R17, 0xffff0000, RZ, 0xc0, !PT ;  /* 0xffff000011038812 */ /* 0x000fe400078ec0ff */
[----:B------:R-:W-:Y:S01]  /*2650*/  @!P0 SHF.L.U32 R31, R16, 0x10, RZ ;  /* 0x00000010101f8819 */ /* 0x000fe200000006ff */
[C---:B------:R-:W-:Y:S02]  /*2660*/  @!P0 FMUL.FTZ R41, R2.reuse, R13 ;  /* 0x0000000d02298220 */ /* 0x040fe40000410000 */
[-C--:B------:R-:W-:Y:S02]  /*2670*/  @!P0 FMUL.FTZ R0, R2, R10.reuse ;  /* 0x0000000a02008220 */ /* 0x080fe40000410000 */
[C---:B------:R-:W-:Y:S02]  /*2680*/  @!P0 FMUL.FTZ R57, R3.reuse, R35 ;  /* 0x0000002303398220 */ /* 0x040fe40000410000 */
[----:B------:R-:W-:Y:S01]  /*2690*/  @!P0 FMUL.FTZ R2, R3, R5 ;  /* 0x0000000503028220 */ /* 0x000fe20000410000 */
[C---:B------:R-:W-:Y:S01]  /*26a0*/  @!P0 LOP3.LUT R3, R18.reuse, 0xffff0000, RZ, 0xc0, !PT ;  /* 0xffff000012038812 */ /* 0x040fe200078ec0ff */
[----:B------:R-:W-:Y:S01]  /*26b0*/  @!P0 FFMA.FTZ R62, R31, R10, -R41 ;  /* 0x0000000a1f3e8223 */ /* 0x000fe20000010829 */
[----:B------:R-:W-:Y:S01]  /*26c0*/  @!P0 SHF.L.U32 R41, R19, 0x10, RZ ;  /* 0x0000001013298819 */ /* 0x000fe200000006ff */
        /* <DEDUP_REMOVED lines=26> */
.L_x_1131:
[----:B------:R-:W-:Y:S05]  /*2870*/  BSYNC B0 ;  /* 0x0000000000007941 */ /* 0x000fea0003800000 */
.L_x_1130:
        /* <DEDUP_REMOVED lines=10> */
[----:B------:R-:W-:Y:S01]  /*2920*/  @!P0 SHF.R.U32.HI R8, RZ, 0x10, R9 ;  /* 0x00000010ff088819 */ /* 0x000fe20000011609 */
[C---:B------:R-:W-:Y:S01]  /*2930*/  @!P0 IMAD.U32 R9, R13.reuse, 0x10000, RZ ;  /* 0x000100000d098824 */ /* 0x040fe200078e00ff */
[----:B------:R-:W-:Y:S01]  /*2940*/  @!P0 SHF.R.U32.HI R31, RZ, 0x10, R43 ;  /* 0x00000010ff1f8819 */ /* 0x000fe2000001162b */
[C---:B------:R-:W-:Y:S01]  /*2950*/  @!P0 IMAD.U32 R7, R0.reuse, 0x10000, RZ ;  /* 0x0001000000078824 */ /* 0x040fe200078e00ff */
[----:B------:R-:W-:Y:S02]  /*2960*/  @!P0 LOP3.LUT R13, R13, 0xffff0000, RZ, 0xc0, !PT ;  /* 0xffff00000d0d8812 */ /* 0x000fe400078ec0ff */
[----:B------:R-:W-:Y:S02]  /*2970*/  @!P0 LOP3.LUT R5, R0, 0xffff0000, RZ, 0xc0, !PT ;  /* 0xffff000000058812 */ /* 0x000fe400078ec0ff */
[----:B------:R-:W-:Y:S02]  /*2980*/  @!P0 PRMT R8, R26, 0x5410, R8 ;  /* 0x000054101a088816 */ /* 0x000fe40000000008 */
[----:B------:R-:W-:Y:S01]  /*2990*/  @!P0 PRMT R31, R52, 0x5432, R31 ;  /* 0x00005432341f8816 */ /* 0x000fe2000000001f */
[C---:B-1----:R-:W-:Y:S01]  /*29a0*/  @!P0 IMAD.U32 R26, R17.reuse, 0x10000, RZ ;  /* 0x00010000111a8824 */ /* 0x042fe200078e00ff */
[C---:B------:R-:W-:Y:S02]  /*29b0*/  @!P0 LOP3.LUT R2, R16.reuse, 0xffff0000, RZ, 0xc0, !PT ;  /* 0xffff000010028812 */ /* 0x040fe400078ec0ff */
[----:B------:R-:W-:Y:S02]  /*29c0*/  @!P0 LOP3.LUT R3, R17, 0xffff0000, RZ, 0xc0, !PT ;  /* 0xffff000011038812 */ /* 0x000fe400078ec0ff */
[----:B------:R-:W-:Y:S01]  /*29d0*/  @!P0 SHF.L.U32 R10, R16, 0x10, RZ ;  /* 0x00000010100a8819 */ /* 0x000fe200000006ff */
[C---:B------:R-:W-:Y:S02]  /*29e0*/  @!P0 FMUL.FTZ R35, R2.reuse, R9 ;  /* 0x0000000902238220 */ /* 0x040fe40000410000 */
[----:B------:R-:W-:Y:S02]  /*29f0*/  @!P0 FMUL.FTZ R0, R2, R7 ;  /* 0x0000000702008220 */ /* 0x000fe40000410000 */
[C---:B------:R-:W-:Y:S02]  /*2a00*/  @!P0 FMUL.FTZ R38, R3.reuse, R13 ;  /* 0x0000000d03268220 */ /* 0x040fe40000410000 */
[----:B------:R-:W-:Y:S01]  /*2a10*/  @!P0 FMUL.FTZ R2, R3, R5 ;  /* 0x0000000503028220 */ /* 0x000fe20000410000 */
[----:B------:R-:W-:Y:S01]  /*2a20*/  @!P0 LOP3.LUT R3, R18, 0xffff0000, RZ, 0xc0, !PT ;  /* 0xffff000012038812 */ /* 0x000fe200078ec0ff */
        /* <DEDUP_REMOVED lines=10> */
[C---:B------:R-:W-:Y:S01]  /*2ad0*/  @!P0 FMUL.FTZ R38, R3.reuse, R9 ;  /* 0x0000000903268220 */ /* 0x040fe20000410000 */
        /* <DEDUP_REMOVED lines=17> */
.L_x_1129:
[----:B------:R-:W-:Y:S05]  /*2bf0*/  BSYNC B1 ;  /* 0x0000000000017941 */ /* 0x000fea0003800000 */
.L_x_1128:
        /* <DEDUP_REMOVED lines=8> */
[--C-:B------:R-:W-:Y:S02]  /*2c80*/  @!P0 SHF.R.U64 R0, R14, 0x10, R15.reuse ;  /* 0x000000100e008819 */ /* 0x100fe4000000120f */
[----:B------:R-:W-:Y:S02]  /*2c90*/  @!P0 PRMT R10, R53, 0x5410, R10 ;  /* 0x00005410350a8816 */ /* 0x000fe4000000000a */
[C---:B------:R-:W-:Y:S02]  /*2ca0*/  @!P0 PRMT R0, R27.reuse, 0x5432, R0 ;  /* 0x000054321b008816 */ /* 0x040fe40000000000 */
[----:B------:R-:W-:Y:S01]  /*2cb0*/  @!P0 SHF.R.U32.HI R14, RZ, 0x10, R15 ;  /* 0x00000010ff0e8819 */ /* 0x000fe2000001160f */
[----:B------:R-:W-:Y:S01]  /*2cc0*/  @!P0 IMAD.U32 R8, R10, 0x10000, RZ ;  /* 0x000100000a088824 */ /* 0x000fe200078e00ff */
[----:B------:R-:W-:Y:S01]  /*2cd0*/  @!P0 SHF.R.U32.HI R44, RZ, 0x10, R45 ;  /* 0x00000010ff2c8819 */ /* 0x000fe2000001162d */
[----:B------:R-:W-:Y:S01]  /*2ce0*/  @!P0 IMAD.U32 R7, R0, 0x10000, RZ ;  /* 0x0001000000078824 */ /* 0x000fe200078e00ff */
        /* <DEDUP_REMOVED lines=41> */
.L_x_1135:
[----:B------:R-:W-:Y:S05]  /*2f80*/  BSYNC B0 ;  /* 0x0000000000007941 */ /* 0x000fea0003800000 */
.L_x_1134:
        /* <DEDUP_REMOVED lines=25> */
[-C--:B------:R-:W-:Y:S01]  /*3120*/  @!P0 FMUL.FTZ R2, R3, R5.reuse ;  /* 0x0000000503028220 */ /* 0x080fe20000410000 */
        /* <DEDUP_REMOVED lines=29> */
.L_x_1133:
[----:B------:R-:W-:Y:S05]  /*3300*/  BSYNC B1 ;  /* 0x0000000000017941 */ /* 0x000fea0003800000 */
.L_x_1132:
        /* <DEDUP_REMOVED lines=55> */
.L_x_1138:
[----:B------:R-:W-:Y:S05]  /*3680*/  BSYNC B0 ;  /* 0x0000000000007941 */ /* 0x000fea0003800000 */
.L_x_1137:
        /* <DEDUP_REMOVED lines=56> */
.L_x_1121:
[----:B------:R-:W-:Y:S01]  /*3a10*/  ISETP.GE.AND P2, PT, R140, R73, PT ;  /* 0x000000498c00720c */ /* 0x000fe20003f46270 */
[----:B------:R-:W-:Y:S01]  /*3a20*/  CS2R R26, SRZ ;  /* 0x00000000001a7805 */ /* 0x000fe2000001ff00 */
[----:B------:R-:W-:Y:S01]  /*3a30*/  IADD3 R69, -R70, c[0x0][0x1d4], RZ ;  /* 0x0000750046457a10 */ /* 0x000fe20007ffe1ff */
        /* <DEDUP_REMOVED lines=9> */
[----:B------:R-:W-:Y:S05]  /*3ad0*/  BSSY B0, `(.L_x_1139) ;  /* 0x00000c7000007945 */ /* 0x000fea0003800000 */
        /* <DEDUP_REMOVED lines=17> */
[----:B------:R-:W-:Y:S02]  /*3bf0*/  @!P0 LEA.HI.X R15, R7, c[0x0][0x274], R13, 0x1, P3 ;  /* 0x00009d00070f8a11 */ /* 0x000fe400018f0c0d */
[C---:B------:R-:W-:Y:S04]  /*3c00*/  @!P0 LEA R16, P3, R10.reuse, c[0x0][0x288], 0x1 ;  /* 0x0000a2000a108a11 */ /* 0x040fe800078608ff */
[----:B------:R-:W-:Y:S02]  /*3c10*/  @!P0 LEA.HI.X R17, R10, c[0x0][0x28c], R17, 0x1, P3 ;  /* 0x0000a3000a118a11 */ /* 0x000fe400018f0c11 */
[-C--:B------:R-:W-:Y:S03]  /*3c20*/  ISETP.GE.AND P3, PT, R89, R73.reuse, PT ;  /* 0x000000495900720c */ /* 0x080fe60003f66270 */
[----:B------:R3:W4:Y:S01]  /*3c30*/  @!P0 LDG.E.128 R60, [R16.64] ;  /* 0x00000006103c8981 */ /* 0x000722000c1e1d00 */
[----:B------:R-:W-:Y:S11]  /*3c40*/  ISETP.GE.OR P3, PT, R36, c[0x0][0x27c], P3 ;  /* 0x00009f0024007a0c */ /* 0x000ff60001f66670 */
[----:B------:R-:W-:Y:S02]  /*3c50*/  @!UPT UIADD3 URZ, URZ, URZ, URZ ;  /* 0x0000003f3f3ff290 */ /* 0x000fe4000fffe03f */
[----:B------:R-:W-:Y:S02]  /*3c60*/  @!P3 IADD3 R0, P4, R102, R56, RZ ;  /* 0x000000386600b210 */ /* 0x000fe40007f9e0ff */
[----:B------:R-:W-:Y:S03]  /*3c70*/  CS2R R56, SRZ ;  /* 0x0000000000387805 */ /* 0x000fe6000001ff00 */
[----:B------:R-:W-:Y:S01]  /*3c80*/  @!P3 IMAD.X R5, R29, 0x1, R112, P4 ;  /* 0x000000011d05b824 */ /* 0x000fe200020e0670 */
[C---:B------:R-:W-:Y:S01]  /*3c90*/  @!P3 LEA R20, P4, R0.reuse, c[0x0][0x270], 0x1 ;  /* 0x00009c000014ba11 */ /* 0x040fe200078808ff */
[----:B------:R-:W-:Y:S01]  /*3ca0*/  CS2R R28, SRZ ;  /* 0x00000000001c7805 */ /* 0x000fe2000001ff00 */
[----:B------:R-:W4:Y:S01]  /*3cb0*/  @!P2 LDG.E.128 R56, [R8.64] ;  /* 0x000000060838a981 */ /* 0x000f22000c1e1d00 */
[----:B------:R-:W-:Y:S02]  /*3cc0*/  ISETP.GE.OR P2, PT, R89, R73, P5 ;  /* 0x000000495900720c */ /* 0x000fe40002f46670 */
[----:B------:R-:W-:Y:S01]  /*3cd0*/  @!P3 LEA.HI.X R21, R0, c[0x0][0x274], R5, 0x1, P4 ;  /* 0x00009d000015ba11 */ /* 0x000fe200020f0c05 */
[----:B---3--:R-:W-:Y:S04]  /*3ce0*/  CS2R R16, SRZ ;  /* 0x0000000000107805 */ /* 0x008fe8000001ff00 */
[----:B------:R3:W4:Y:S01]  /*3cf0*/  @!P0 LDG.E.128 R28, [R14.64] ;  /* 0x000000060e1c8981 */ /* 0x000722000c1e1d00 */
[----:B------:R-:W-:Y:S05]  /*3d00*/  @!P3 IADD3 R64, P0, R98, R64, RZ ;  /* 0x000000406240b210 */ /* 0x000fea0007f1e0ff */
[----:B------:R-:W-:Y:S01]  /*3d10*/  @!P3 IMAD.X R0, R35, 0x1, R111, P0 ;  /* 0x000000012300b824 */ /* 0x000fe200000e066f */
[C---:B-1----:R-:W-:Y:S01]  /*3d20*/  @!P3 LEA R2, P0, R64.reuse, c[0x0][0x288], 0x1 ;  /* 0x0000a2004002ba11 */ /* 0x042fe200078008ff */
[----:B------:R1:W5:Y:S03]  /*3d30*/  @!P3 LDG.E.128 R16, [R20.64] ;  /* 0x000000061410b981 */ /* 0x000366000c1e1d00 */
[----:B------:R-:W-:Y:S02]  /*3d40*/  @!P3 LEA.HI.X R3, R64, c[0x0][0x28c], R0, 0x1, P0 ;  /* 0x0000a3004003ba11 */ /* 0x000fe400000f0c00 */
[----:B------:R-:W-:Y:S03]  /*3d50*/  ISETP.GE.AND P0, PT, R36, c[0x0][0x27c], PT ;  /* 0x00009f0024007a0c */ /* 0x000fe60003f06270 */
[----:B------:R1:W5:Y:S01]  /*3d60*/  @!P3 LDG.E.128 R44, [R2.64] ;  /* 0x00000006022cb981 */ /* 0x000362000c1e1d00 */
[----:B--2---:R-:W-:Y:S02]  /*3d70*/  IMAD.MOV.U32 R5, RZ, RZ, R26 ;  /* 0x000000ffff057224 */ /* 0x004fe400078e001a */
[----:B-1----:R-:W-:Y:S02]  /*3d80*/  IMAD.MOV.U32 R3, RZ, RZ, R27 ;  /* 0x000000ffff037224 */ /* 0x002fe400078e001b */
[----:B------:R-:W-:Y:S02]  /*3d90*/  IMAD.MOV.U32 R2, RZ, RZ, R24 ;  /* 0x000000ffff027224 */ /* 0x000fe400078e0018 */
[----:B------:R-:W-:Y:S01]  /*3da0*/  IMAD.MOV.U32 R0, RZ, RZ, R25 ;  /* 0x000000ffff007224 */ /* 0x000fe200078e0019 */
[----:B------:R-:W-:Y:S04]  /*3db0*/  PRMT R35, R3, 0x5410, R5 ;  /* 0x0000541003237816 */ /* 0x000fe80000000005 */
[----:B---3--:R-:W-:Y:S01]  /*3dc0*/  PRMT R15, R0, 0x5410, R2 ;  /* 0x00005410000f7816 */ /* 0x008fe20000000002 */
[----:B----4-:R-:W-:Y:S02]  /*3dd0*/  IMAD.MOV.U32 R5, RZ, RZ, R58 ;  /* 0x000000ffff057224 */ /* 0x010fe400078e003a */
[----:B------:R-:W-:Y:S02]  /*3de0*/  IMAD.MOV.U32 R3, RZ, RZ, R59 ;  /* 0x000000ffff037224 */ /* 0x000fe400078e003b */
        /* <DEDUP_REMOVED lines=17> */
[----:B------:R-:W-:Y:S01]  /*3f00*/  SEL R0, R70, R69, !P1 ;  /* 0x0000004546007207 */ /* 0x000fe20004800000 */
[----:B------:R-:W1:Y:S01]  /*3f10*/  LDS.128 R52, [R128+0x5080] ;  /* 0x0050800080347984 */ /* 0x000e620000000c00 */
[----:B------:R-:W-:Y:S01]  /*3f20*/  IADD3 R5, P2, R156, R74, RZ ;  /* 0x0000004a9c057210 */ /* 0x000fe20007f5e0ff */
[----:B-----5:R-:W-:Y:S01]  /*3f30*/  IMAD.MOV.U32 R13, RZ, RZ, R46 ;  /* 0x000000ffff0d7224 */ /* 0x020fe200078e002e */
[----:B------:R-:W-:Y:S02]  /*3f40*/  SHF.R.S32.HI R2, RZ, 0x1f, R0 ;  /* 0x0000001fff027819 */ /* 0x000fe40000011400 */
[----:B------:R-:W-:Y:S01]  /*3f50*/  @!P0 SHF.R.U64 R14, R44, 0x10, R45 ;  /* 0x000000102c0e8819 */ /* 0x000fe2000000122d */
[----:B------:R-:W-:Y:S01]  /*3f60*/  IMAD.X R7, R82, 0x1, R119, P2 ;  /* 0x0000000152077824 */ /* 0x000fe200010e0677 */
[----:B------:R-:W-:Y:S02]  /*3f70*/  LEA.HI R0, R2, R0, RZ, 0x4 ;  /* 0x0000000002007211 */ /* 0x000fe400078f20ff */
[----:B------:R-:W-:Y:S02]  /*3f80*/  IADD3 R8, P3, P2, R90, R5, R108 ;  /* 0x000000055a087210 */ /* 0x000fe40007a7e06c */
[----:B------:R-:W-:Y:S02]  /*3f90*/  LEA.HI.SX32 R0, R0, R68, 0x1c ;  /* 0x0000004400007211 */ /* 0x000fe400078fe2ff */
[----:B------:R-:W-:Y:S02]  /*3fa0*/  IADD3.X R10, R92, R7, R115, P3, P2 ;  /* 0x000000075c0a7210 */ /* 0x000fe40001fe4473 */
[----:B------:R-:W-:Y:S01]  /*3fb0*/  @!P0 SHF.R.U32.HI R41, RZ, 0x10, R45 ;  /* 0x00000010ff298819 */ /* 0x000fe2000001162d */
[----:B------:R-:W-:Y:S01]  /*3fc0*/  IMAD.SHL.U32 R3, R0, 0x8, RZ ;  /* 0x0000000800037824 */ /* 0x000fe200078e00ff */
[--C-:B------:R-:W-:Y:S01]  /*3fd0*/  @!P0 SHF.R.U64 R42, R46, 0x10, R47.reuse ;  /* 0x000000102e2a8819 */ /* 0x100fe2000000122f */
[--C-:B------:R-:W-:Y:S01]  /*3fe0*/  IMAD.MOV.U32 R46, RZ, RZ, R47.reuse ;  /* 0x000000ffff2e7224 */ /* 0x100fe200078e002f */
[----:B------:R-:W-:Y:S02]  /*3ff0*/  @!P0 SHF.R.U32.HI R43, RZ, 0x10, R47 ;  /* 0x00000010ff2b8819 */ /* 0x000fe4000001162f */
[----:B------:R-:W-:Y:S02]  /*4000*/  ISETP.GE.AND P2, PT, R3, c[0x0][0x1d4], PT ;  /* 0x0000750003007a0c */ /* 0x000fe40003f46270 */
[----:B------:R-:W-:Y:S11]  /*4010*/  @!P0 PRMT R49, R46, 0x5410, R43 ;  /* 0x000054102e318816 */ /* 0x000ff6000000002b */
[--C-:B------:R-:W-:Y:S02]  /*4020*/  @!P2 IADD3 R2, P4, P3, R90, R5, R3.reuse ;  /* 0x000000055a02a210 */ /* 0x100fe40007b9e003 */
[----:B------:R-:W-:Y:S02]  /*4030*/  @!P2 SHF.R.S32.HI R9, RZ, 0x1f, R3 ;  /* 0x0000001fff09a819 */ /* 0x000fe40000011403 */
[----:B------:R-:W-:Y:S01]  /*4040*/  @!P0 SHF.R.U64 R5, R16, 0x10, R17 ;  /* 0x0000001010058819 */ /* 0x000fe20000001211 */
[C---:B-1----:R-:W-:Y:S01]  /*4050*/  @!P0 IMAD.U32 R48, R55.reuse, 0x10000, RZ ;  /* 0x0001000037308824 */ /* 0x042fe200078e00ff */
[----:B------:R-:W-:Y:S01]  /*4060*/  @!P2 IADD3.X R7, R92, R7, R9, P4, P3 ;  /* 0x000000075c07a210 */ /* 0x000fe200027e6409 */
[----:B------:R-:W-:Y:S01]  /*4070*/  IMAD.MOV.U32 R9, RZ, RZ, R44 ;  /* 0x000000ffff097224 */ /* 0x000fe200078e002c */
[----:B------:R-:W-:Y:S01]  /*4080*/  LEA R84, P3, R8, c[0x0][0x1c8], 0x1 ;  /* 0x0000720008547a11 */ /* 0x000fe200078608ff */
[----:B------:R-:W-:Y:S01]  /*4090*/  IMAD.MOV.U32 R44, RZ, RZ, R45 ;  /* 0x000000ffff2c7224 */ /* 0x000fe200078e002d */
[----:B------:R-:W-:Y:S02]  /*40a0*/  @!P0 LOP3.LUT R46, R54, 0xffff0000, RZ, 0xc0, !PT ;  /* 0xffff0000362e8812 */ /* 0x000fe400078ec0ff */
[----:B------:R-:W-:Y:S01]  /*40b0*/  LEA.HI.X R85, R8, c[0x0][0x1cc], R10, 0x1, P3 ;  /* 0x0000730008557a11 */ /* 0x000fe200018f0c0a */
[----:B------:R-:W-:Y:S01]  /*40c0*/  IMAD.MOV.U32 R8, RZ, RZ, R19 ;  /* 0x000000ffff087224 */ /* 0x000fe200078e0013 */
[C---:B------:R-:W-:Y:S02]  /*40d0*/  @!P2 LEA R80, P3, R2.reuse, c[0x0][0x1c8], 0x1 ;  /* 0x000072000250aa11 */ /* 0x040fe400078608ff */
[----:B------:R-:W-:Y:S02]  /*40e0*/  @!P0 LOP3.LUT R50, R55, 0xffff0000, RZ, 0xc0, !PT ;  /* 0xffff000037328812 */ /* 0x000fe400078ec0ff */
[----:B------:R-:W-:Y:S02]  /*40f0*/  @!P2 LEA.HI.X R81, R2, c[0x0][0x1cc], R7, 0x1, P3 ;  /* 0x000073000251aa11 */ /* 0x000fe400018f0c07 */
[----:B------:R-:W-:Y:S02]  /*4100*/  SHF.R.S32.HI R2, RZ, 0x1f, R0 ;  /* 0x0000001fff027819 */ /* 0x000fe40000011400 */
[----:B------:R-:W-:Y:S02]  /*4110*/  @!P0 SHF.R.U64 R10, R18, 0x10, R19 ;  /* 0x00000010120a8819 */ /* 0x000fe40000001213 */
[----:B------:R-:W-:Y:S02]  /*4120*/  LEA.HI R0, R2, R0, RZ, 0x3 ;  /* 0x0000000002007211 */ /* 0x000fe400078f18ff */
[----:B------:R-:W-:Y:S01]  /*4130*/  LOP3.LUT R2, R118, 0x38, R3, 0xf8, !PT ;  /* 0x0000003876027812 */ /* 0x000fe200078ef803 */
[----:B------:R-:W-:Y:S01]  /*4140*/  IMAD.MOV.U32 R3, RZ, RZ, R16 ;  /* 0x000000ffff037224 */ /* 0x000fe200078e0010 */
[----:B------:R-:W-:Y:S02]  /*4150*/  SHF.R.S32.HI R0, RZ, 0x3, R0 ;  /* 0x00000003ff007819 */ /* 0x000fe40000011400 */
[----:B------:R-:W-:Y:S02]  /*4160*/  LOP3.LUT R2, R2, R170, RZ, 0x3c, !PT ;  /* 0x000000aa02027212 */ /* 0x000fe400078e3cff */
[----:B------:R-:W-:Y:S01]  /*4170*/  @!P0 PRMT R16, R44, 0x5410, R41 ;  /* 0x000054102c108816 */ /* 0x000fe20000000029 */
[----:B------:R-:W-:Y:S01]  /*4180*/  IMAD R0, R0, 0xc00, R6 ;  /* 0x00000c0000007824 */ /* 0x000fe200078e0206 */
[----:B------:R-:W-:Y:S02]  /*4190*/  @!P0 SHF.L.U32 R44, R54, 0x10, RZ ;  /* 0x00000010362c8819 */ /* 0x000fe400000006ff */
[----:B------:R-:W-:Y:S01]  /*41a0*/  @!P0 PRMT R45, R13, 0x5410, R42 ;  /* 0x000054100d2d8816 */ /* 0x000fe2000000002a */
[----:B------:R-:W-:Y:S01]  /*41b0*/  IMAD.IADD R0, R0, 0x1, R2 ;  /* 0x0000000100007824 */ /* 0x000fe200078e0202 */
[----:B------:R-:W-:Y:S01]  /*41c0*/  MOV R7, R17 ;  /* 0x0000001100077202 */ /* 0x000fe20000000f00 */
[----:B------:R-:W-:Y:S01]  /*41d0*/  @!P0 IMAD.U32 R13, R52, 0x10000, RZ ;  /* 0x00010000340d8824 */ /* 0x000fe200078e00ff */
[----:B------:R-:W-:Y:S01]  /*41e0*/  @!P0 SHF.R.U32.HI R2, RZ, 0x10, R17 ;  /* 0x00000010ff028819 */ /* 0x000fe20000011611 */
[----:B------:R-:W-:Y:S01]  /*41f0*/  IMAD.SHL.U32 R0, R0, 0x2, RZ ;  /* 0x0000000200007824 */ /* 0x000fe200078e00ff */
[----:B------:R-:W-:Y:S02]  /*4200*/  @!P0 PRMT R17, R9, 0x5410, R14 ;  /* 0x0000541009118816 */ /* 0x000fe4000000000e */
[----:B------:R-:W-:Y:S02]  /*4210*/  @!P0 PRMT R9, R3, 0x5410, R5 ;  /* 0x0000541003098816 */ /* 0x000fe40000000005 */
[----:B------:R1:W2:Y:S01]  /*4220*/  LDS.128 R20, [R0+0x5080] ;  /* 0x0050800000147984 */ /* 0x0002a20000000c00 */
[----:B------:R-:W-:Y:S02]  /*4230*/  @!P0 PRMT R7, R7, 0x5410, R2 ;  /* 0x0000541007078816 */ /* 0x000fe40000000002 */
[C---:B------:R-:W-:Y:S01]  /*4240*/  @!P0 IMAD.U32 R2, R9.reuse, 0x10000, RZ ;  /* 0x0001000009028824 */ /* 0x040fe200078e00ff */
[----:B------:R-:W-:Y:S02]  /*4250*/  @!P0 LOP3.LUT R9, R9, 0xffff0000, RZ, 0xc0, !PT ;  /* 0xffff000009098812 */ /* 0x000fe400078ec0ff */
[C---:B------:R-:W-:Y:S01]  /*4260*/  @!P0 IMAD.U32 R5, R7.reuse, 0x10000, RZ ;  /* 0x0001000007058824 */ /* 0x040fe200078e00ff */
[----:B------:R-:W-:Y:S02]  /*4270*/  @!P0 LOP3.LUT R7, R7, 0xffff0000, RZ, 0xc0, !PT ;  /* 0xffff000007078812 */ /* 0x000fe400078ec0ff */
[----:B------:R-:W-:Y:S01]  /*4280*/  @!P0 PRMT R10, R18, 0x5410, R10 ;  /* 0x00005410120a8816 */ /* 0x000fe2000000000a */
[----:B------:R-:W-:Y:S01]  /*4290*/  @!P0 IMAD.U32 R18, R16, 0x10000, RZ ;  /* 0x0001000010128824 */ /* 0x000fe200078e00ff */
[----:B-1----:R-:W-:Y:S01]  /*42a0*/  @!P0 SHF.R.U32.HI R0, RZ, 0x10, R19 ;  /* 0x00000010ff008819 */ /* 0x002fe20000011613 */
[----:B------:R-:W-:Y:S03]  /*42b0*/  @!P0 IMAD.U32 R19, R53, 0x10000, RZ ;  /* 0x0001000035138824 */ /* 0x000fe600078e00ff */
[----:B------:R-:W-:Y:S01]  /*42c0*/  @!P0 PRMT R14, R8, 0x5410, R0 ;  /* 0x00005410080e8816 */ /* 0x000fe20000000000 */
[----:B------:R-:W-:Y:S02]  /*42d0*/  @!P0 IMAD.U32 R8, R17, 0x10000, RZ ;  /* 0x0001000011088824 */ /* 0x000fe400078e00ff */
[----:B--2---:R-:W-:Y:S01]  /*42e0*/  @!P0 IMAD.U32 R3, R21, 0x10000, RZ ;  /* 0x0001000015038824 */ /* 0x004fe200078e00ff */
[----:B------:R-:W-:Y:S03]  /*42f0*/  @!P0 SHF.L.U32 R0, R20, 0x10, RZ ;  /* 0x0000001014008819 */ /* 0x000fe600000006ff */
[----:B------:R-:W-:Y:S02]  /*4300*/  @!P0 FMUL.FTZ R42, R3, R18 ;  /* 0x00000012032a8220 */ /* 0x000fe40000410000 */
[C---:B------:R-:W-:Y:S02]  /*4310*/  @!P0 FMUL.FTZ R41, R0.reuse, R8 ;  /* 0x0000000800298220 */ /* 0x040fe40000410000 */
[-C--:B------:R-:W-:Y:S02]  /*4320*/  @!P0 FMUL.FTZ R0, R0, R2.reuse ;  /* 0x0000000200008220 */ /* 0x080fe40000410000 */
[----:B------:R-:W-:Y:S01]  /*4330*/  @!P0 FFMA.FTZ R87, R13, R2, -R41 ;  /* 0x000000020d578223 */ /* 0x000fe20000010829 */
[----:B------:R-:W-:Y:S01]  /*4340*/  @!P0 LOP3.LUT R2, R21, 0xffff0000, RZ, 0xc0, !PT ;  /* 0xffff000015028812 */ /* 0x000fe200078ec0ff */
[----:B------:R-:W-:Y:S01]  /*4350*/  @!P0 FFMA.FTZ R0, R8, R13, R0 ;  /* 0x0000000d08008223 */ /* 0x000fe20000010000 */
[----:B------:R-:W-:Y:S01]  /*4360*/  @!P0 LOP3.LUT R8, R20, 0xffff0000, RZ, 0xc0, !PT ;  /* 0xffff000014088812 */ /* 0x000fe200078ec0ff */
[-C--:B------:R-:W-:Y:S01]  /*4370*/  @!P0 FFMA.FTZ R86, R19, R5.reuse, -R42 ;  /* 0x0000000513568223 */ /* 0x080fe2000001082a */
[----:B------:R-:W-:Y:S01]  /*4380*/  @!P0 LOP3.LUT R42, R53, 0xffff0000, RZ, 0xc0, !PT ;  /* 0xffff0000352a8812 */ /* 0x000fe200078ec0ff */
[----:B------:R-:W-:Y:S01]  /*4390*/  @!P0 FMUL.FTZ R3, R3, R5 ;  /* 0x0000000503038220 */ /* 0x000fe20000410000 */
[----:B------:R-:W-:Y:S01]  /*43a0*/  @!P0 LOP3.LUT R41, R16, 0xffff0000, RZ, 0xc0, !PT ;  /* 0xffff000010298812 */ /* 0x000fe200078ec0ff */
[----:B------:R-:W-:Y:S01]  /*43b0*/  @!P0 FMUL.FTZ R5, R2, R7 ;  /* 0x0000000702058220 */ /* 0x000fe20000410000 */
[----:B------:R-:W-:Y:S02]  /*43c0*/  @!P0 LOP3.LUT R16, R17, 0xffff0000, RZ, 0xc0, !PT ;  /* 0xffff000011108812 */ /* 0x000fe400078ec0ff */
        /* <DEDUP_REMOVED lines=14> */
[-C--:B------:R-:W-:Y:S02]  /*44b0*/  @!P0 FMUL.FTZ R7, R7, R8.reuse ;  /* 0x0000000807078220 */ /* 0x080fe40000410000 */
[----:B------:R-:W-:Y:S01]  /*44c0*/  @!P0 FFMA.FTZ R78, R44, R8, -R13 ;  /* 0x000000082c4e8223 */ /* 0x000fe2000001080d */
[----:B------:R-:W-:Y:S01]  /*44d0*/  @!P0 LOP3.LUT R13, R23, 0xffff0000, RZ, 0xc0, !PT ;  /* 0xffff0000170d8812 */ /* 0x000fe200078ec0ff */
[-C--:B------:R-:W-:Y:S01]  /*44e0*/  @!P0 FMUL.FTZ R8, R9, R10.reuse ;  /* 0x0000000a09088220 */ /* 0x080fe20000410000 */
[----:B------:R-:W-:Y:S01]  /*44f0*/  @!P0 SHF.L.U32 R9, R23, 0x10, RZ ;  /* 0x0000001017098819 */ /* 0x000fe200000006ff */
[----:B------:R-:W-:Y:S02]  /*4500*/  @!P0 FFMA.FTZ R77, R46, R10, -R47 ;  /* 0x0000000a2e4d8223 */ /* 0x000fe4000001082f */
[C---:B------:R-:W-:Y:S01]  /*4510*/  @!P0 IMAD.U32 R47, R49.reuse, 0x10000, RZ ;  /* 0x00010000312f8824 */ /* 0x040fe200078e00ff */
[----:B------:R-:W-:Y:S01]  /*4520*/  @!P0 LOP3.LUT R49, R49, 0xffff0000, RZ, 0xc0, !PT ;  /* 0xffff000031318812 */ /* 0x000fe200078ec0ff */
[C---:B------:R-:W-:Y:S01]  /*4530*/  @!P0 IMAD.U32 R10, R14.reuse, 0x10000, RZ ;  /* 0x000100000e0a8824 */ /* 0x040fe200078e00ff */
[----:B------:R-:W-:Y:S01]  /*4540*/  @!P0 LOP3.LUT R14, R14, 0xffff0000, RZ, 0xc0, !PT ;  /* 0xffff00000e0e8812 */ /* 0x000fe200078ec0ff */
[----:B------:R-:W-:Y:S02]  /*4550*/  @!P0 FMUL.FTZ R51, R9, R47 ;  /* 0x0000002f09338220 */ /* 0x000fe40000410000 */
[----:B------:R-:W-:Y:S02]  /*4560*/  @!P0 FMUL.FTZ R76, R13, R49 ;  /* 0x000000310d4c8220 */ /* 0x000fe40000410000 */
[----:B------:R-:W-:Y:S01]  /*4570*/  @!P0 FFMA.FTZ R2, R16, R17, R2 ;  /* 0x0000001110028223 */ /* 0x000fe20000010002 */
[----:B------:R-:W-:Y:S01]  /*4580*/  @!P0 F2FP.BF16.PACK_AB R16, R77, R78 ;  /* 0x0000004e4d10823e */ /* 0x000fe200000010ff */
[----:B------:R-:W-:Y:S02]  /*4590*/  @!P0 FFMA.FTZ R3, R18, R19, R3 ;  /* 0x0000001312038223 */ /* 0x000fe40000010003 */
[----:B------:R-:W-:Y:S01]  /*45a0*/  @!P0 FFMA.FTZ R51, R48, R10, -R51 ;  /* 0x0000000a30338223 */ /* 0x000fe20000010833 */
[----:B------:R-:W-:Y:S01]  /*45b0*/  @!P0 F2FP.BF16.PACK_AB R0, R2, R0 ;  /* 0x000000000200823e */ /* 0x000fe200000010ff */
[----:B------:R-:W-:Y:S02]  /*45c0*/  @!P0 FFMA.FTZ R76, R50, R14, -R76 ;  /* 0x0000000e324c8223 */ /* 0x000fe4000001084c */
[----:B------:R-:W-:Y:S01]  /*45d0*/  @!P0 FFMA.FTZ R5, R41, R42, R5 ;  /* 0x0000002a29058223 */ /* 0x000fe20000010005 */
[----:B------:R-:W-:Y:S01]  /*45e0*/  @!P0 MOV R20, R0 ;  /* 0x0000000000148202 */ /* 0x000fe20000000f00 */
[----:B------:R-:W-:Y:S01]  /*45f0*/  @!P0 FMUL.FTZ R9, R9, R10 ;  /* 0x0000000a09098220 */ /* 0x000fe20000410000 */
[----:B------:R-:W-:Y:S01]  /*4600*/  @!P0 F2FP.BF16.PACK_AB R17, R76, R51 ;  /* 0x000000334c11823e */ /* 0x000fe200000010ff */
[----:B------:R-:W-:Y:S01]  /*4610*/  @!P0 FFMA.FTZ R7, R43, R44, R7 ;  /* 0x0000002c2b078223 */ /* 0x000fe20000010007 */
[----:B------:R-:W-:Y:S01]  /*4620*/  @!P0 F2FP.BF16.PACK_AB R3, R5, R3 ;  /* 0x000000030503823e */ /* 0x000fe200000010ff */
[----:B------:R-:W-:Y:S01]  /*4630*/  @!P0 FMUL.FTZ R10, R13, R14 ;  /* 0x0000000e0d0a8220 */ /* 0x000fe20000410000 */
[----:B------:R-:W-:Y:S01]  /*4640*/  @!P0 F2FP.BF16.PACK_AB R14, R83, R86 ;  /* 0x00000056530e823e */ /* 0x000fe200000010ff */
[----:B------:R-:W-:Y:S01]  /*4650*/  @!P0 FFMA.FTZ R8, R45, R46, R8 ;  /* 0x0000002e2d088223 */ /* 0x000fe20000010008 */
[----:B------:R-:W-:Y:S01]  /*4660*/  @!P0 F2FP.BF16.PACK_AB R13, R79, R87 ;  /* 0x000000574f0d823e */ /* 0x000fe200000010ff */
[----:B------:R-:W-:Y:S02]  /*4670*/  @!P0 FFMA.FTZ R9, R47, R48, R9 ;  /* 0x000000302f098223 */ /* 0x000fe40000010009 */
[----:B------:R-:W-:Y:S01]  /*4680*/  @!P0 FFMA.FTZ R10, R49, R50, R10 ;  /* 0x00000032310a8223 */ /* 0x000fe2000001000a */
[----:B------:R-:W-:Y:S01]  /*4690*/  @!P0 F2FP.BF16.PACK_AB R7, R8, R7 ;  /* 0x000000070807823e */ /* 0x000fe200000010ff */
[----:B------:R-:W-:Y:S02]  /*46a0*/  @!P0 IMAD.MOV.U32 R52, RZ, RZ, R13 ;  /* 0x000000ffff348224 */ /* 0x000fe400078e000d */
[----:B------:R-:W-:Y:S01]  /*46b0*/  @!P0 IMAD.MOV.U32 R53, RZ, RZ, R14 ;  /* 0x000000ffff358224 */ /* 0x000fe200078e000e */
[----:B------:R-:W-:Y:S01]  /*46c0*/  @!P0 F2FP.BF16.PACK_AB R9, R10, R9 ;  /* 0x000000090a09823e */ /* 0x000fe200000010ff */
[----:B------:R-:W-:Y:S02]  /*46d0*/  @!P0 IMAD.MOV.U32 R54, RZ, RZ, R16 ;  /* 0x000000ffff368224 */ /* 0x000fe400078e0010 */
[----:B------:R-:W-:Y:S02]  /*46e0*/  @!P0 IMAD.MOV.U32 R55, RZ, RZ, R17 ;  /* 0x000000ffff378224 */ /* 0x000fe400078e0011 */
[----:B------:R-:W-:Y:S02]  /*46f0*/  @!P0 IMAD.MOV.U32 R21, RZ, RZ, R3 ;  /* 0x000000ffff158224 */ /* 0x000fe400078e0003 */
[----:B------:R-:W-:Y:S01]  /*4700*/  @!P0 IMAD.MOV.U32 R22, RZ, RZ, R7 ;  /* 0x000000ffff168224 */ /* 0x000fe200078e0007 */
[----:B------:R1:W-:Y:S01]  /*4710*/  STG.E.128 [R84.64], R52 ;  /* 0x0000003454007986 */ /* 0x0003e2000c101d06 */
[----:B------:R-:W-:Y:S07]  /*4720*/  @!P0 IMAD.MOV.U32 R23, RZ, RZ, R9 ;  /* 0x000000ffff178224 */ /* 0x000fee00078e0009 */
[----:B------:R1:W-:Y:S02]  /*4730*/  @!P2 STG.E.128 [R80.64], R20 ;  /* 0x000000145000a986 */ /* 0x0003e4000c101d06 */
.L_x_1140:
[----:B------:R-:W-:Y:S05]  /*4740*/  BSYNC B0 ;  /* 0x0000000000007941 */ /* 0x000fea0003800000 */
.L_x_1139:
[----:B------:R-:W-:Y:S01]  /*4750*/  ISETP.GE.OR P2, PT, R140, R73, P5 ;  /* 0x000000498c00720c */ /* 0x000fe20002f46670 */
[----:B------:R-:W-:Y:S01]  /*4760*/  @!UPT UIADD3 URZ, URZ, URZ, URZ ;  /* 0x0000003f3f3ff290 */ /* 0x000fe2000fffe03f */
[----:B------:R-:W-:Y:S11]  /*4770*/  BSSY B0, `(.L_x_1141) ;  /* 0x0000080000007945 */ /* 0x000ff60003800000 */
[----:B------:R-:W-:-:S05]  /*4780*/  @P2 BRA `(.L_x_1142) ;  /* 0x000007e000002947 */ /* 0x000fca0003800000 */
[----:B------:R-:W-:Y:S01]  /*4790*/  SEL R0, R70, R69, !P1 ;  /* 0x0000004546007207 */ /* 0x000fe20004800000 */
[----:B------:R-:W2:Y:S01]  /*47a0*/  LDS.128 R48, [R127+0x5080] ;  /* 0x005080007f307984 */ /* 0x000ea20000000c00 */
[----:B------:R-:W-:Y:S02]  /*47b0*/  IADD3 R5, P2, R160, R74, RZ ;  /* 0x0000004aa0057210 */ /* 0x000fe40007f5e0ff */
[----:B------:R-:W-:Y:S02]  /*47c0*/  SHF.R.S32.HI R2, RZ, 0x1f, R0 ;  /* 0x0000001fff027819 */ /* 0x000fe40000011400 */
[----:B------:R-:W-:Y:S01]  /*47d0*/  @!P0 SHF.R.U32.HI R13, RZ, 0x10, R59 ;  /* 0x00000010ff0d8819 */ /* 0x000fe2000001163b */
[----:B------:R-:W-:Y:S01]  /*47e0*/  IMAD.X R7, R82, 0x1, R130, P2 ;  /* 0x0000000152077824 */ /* 0x000fe200010e0682 */
[----:B------:R-:W-:Y:S02]  /*47f0*/  LEA.HI R0, R2, R0, RZ, 0x4 ;  /* 0x0000000002007211 */ /* 0x000fe400078f20ff */
[----:B------:R-:W-:Y:S02]  /*4800*/  IADD3 R8, P3, P2, R90, R5, R108 ;  /* 0x000000055a087210 */ /* 0x000fe40007a7e06c */
[----:B------:R-:W-:Y:S02]  /*4810*/  LEA.HI.SX32 R0, R0, R68, 0x1c ;  /* 0x0000004400007211 */ /* 0x000fe400078fe2ff */
[----:B------:R-:W-:Y:S03]  /*4820*/  IADD3.X R10, R92, R7, R115, P3, P2 ;  /* 0x000000075c0a7210 */ /* 0x000fe60001fe4473 */
[----:B------:R-:W-:Y:S05]  /*4830*/  IMAD.SHL.U32 R3, R0, 0x8, RZ ;  /* 0x0000000800037824 */ /* 0x000fea00078e00ff */
[----:B------:R-:W-:Y:S11]  /*4840*/  ISETP.GE.AND P2, PT, R3, c[0x0][0x1d4], PT ;  /* 0x0000750003007a0c */ /* 0x000ff60003f46270 */
[----:B------:R-:W-:Y:S02]  /*4850*/  @!UPT UIADD3 URZ, URZ, URZ, URZ ;  /* 0x0000003f3f3ff290 */ /* 0x000fe4000fffe03f */
[--C-:B------:R-:W-:Y:S02]  /*4860*/  @!P2 IADD3 R2, P4, P3, R90, R5, R3.reuse ;  /* 0x000000055a02a210 */ /* 0x100fe40007b9e003 */
[----:B------:R-:W-:Y:S02]  /*4870*/  @!P2 SHF.R.S32.HI R9, RZ, 0x1f, R3 ;  /* 0x0000001fff09a819 */ /* 0x000fe40000011403 */
[----:B------:R-:W-:Y:S01]  /*4880*/  @!P0 SHF.R.U32.HI R5, RZ, 0x10, R27 ;  /* 0x00000010ff058819 */ /* 0x000fe2000001161b */
[----:B-12---:R-:W-:Y:S01]  /*4890*/  @!P0 IMAD.U32 R22, R49, 0x10000, RZ ;  /* 0x0001000031168824 */ /* 0x006fe200078e00ff */
[----:B------:R-:W-:Y:S01]  /*48a0*/  @!P2 IADD3.X R7, R92, R7, R9, P4, P3 ;  /* 0x000000075c07a210 */ /* 0x000fe200027e6409 */
[C---:B------:R-:W-:Y:S01]  /*48b0*/  @!P0 IMAD.U32 R42, R51.reuse, 0x10000, RZ ;  /* 0x00010000332a8824 */ /* 0x040fe200078e00ff */
[C---:B------:R-:W-:Y:S02]  /*48c0*/  LEA R78, P3, R8.reuse, c[0x0][0x1c8], 0x1 ;  /* 0x00007200084e7a11 */ /* 0x040fe400078608ff */
[----:B-----5:R-:W-:Y:S02]  /*48d0*/  @!P0 LOP3.LUT R44, R51, 0xffff0000, RZ, 0xc0, !PT ;  /* 0xffff0000332c8812 */ /* 0x020fe400078ec0ff */
[----:B------:R-:W-:Y:S02]  /*48e0*/  LEA.HI.X R79, R8, c[0x0][0x1cc], R10, 0x1, P3 ;  /* 0x00007300084f7a11 */ /* 0x000fe400018f0c0a */
[----:B------:R-:W-:Y:S02]  /*48f0*/  @!P2 LEA R76, P3, R2, c[0x0][0x1c8], 0x1 ;  /* 0x00007200024caa11 */ /* 0x000fe400078608ff */
[----:B------:R-:W-:Y:S02]  /*4900*/  @!P0 SHF.R.U64 R10, R58, 0x10, R59 ;  /* 0x000000103a0a8819 */ /* 0x000fe4000000123b */
[----:B------:R-:W-:Y:S02]  /*4910*/  @!P2 LEA.HI.X R77, R2, c[0x0][0x1cc], R7, 0x1, P3 ;  /* 0x00007300024daa11 */ /* 0x000fe400018f0c07 */
[----:B------:R-:W-:Y:S02]  /*4920*/  SHF.R.S32.HI R2, RZ, 0x1f, R0 ;  /* 0x0000001fff027819 */ /* 0x000fe40000011400 */
[----:B------:R-:W-:Y:S02]  /*4930*/  @!P0 SHF.R.U64 R7, R56, 0x10, R57 ;  /* 0x0000001038078819 */ /* 0x000fe40000001239 */
[----:B------:R-:W-:Y:S02]  /*4940*/  LEA.HI R0, R2, R0, RZ, 0x3 ;  /* 0x0000000002007211 */ /* 0x000fe400078f18ff */
[----:B------:R-:W-:Y:S02]  /*4950*/  LOP3.LUT R2, R117, 0x38, R3, 0xf8, !PT ;  /* 0x0000003875027812 */ /* 0x000fe400078ef803 */
[----:B------:R-:W-:Y:S02]  /*4960*/  SHF.R.S32.HI R0, RZ, 0x3, R0 ;  /* 0x00000003ff007819 */ /* 0x000fe40000011400 */
[----:B------:R-:W-:Y:S02]  /*4970*/  LOP3.LUT R2, R2, R168, RZ, 0x3c, !PT ;  /* 0x000000a802027212 */ /* 0x000fe400078e3cff */
[----:B------:R-:W-:Y:S01]  /*4980*/  @!P0 SHF.R.U64 R3, R24, 0x10, R25 ;  /* 0x0000001018038819 */ /* 0x000fe20000001219 */
[----:B------:R-:W-:Y:S01]  /*4990*/  IMAD R0, R0, 0xc00, R11 ;  /* 0x00000c0000007824 */ /* 0x000fe200078e020b */
[----:B------:R-:W-:Y:S02]  /*49a0*/  @!P0 PRMT R20, R64, 0x5410, R7 ;  /* 0x0000541040148816 */ /* 0x000fe40000000007 */
[C---:B------:R-:W-:Y:S01]  /*49b0*/  @!P0 PRMT R9, R15.reuse, 0x5432, R3 ;  /* 0x000054320f098816 */ /* 0x040fe20000000003 */
[----:B------:R-:W-:Y:S01]  /*49c0*/  IMAD.IADD R0, R0, 0x1, R2 ;  /* 0x0000000100007824 */ /* 0x000fe200078e0202 */
[----:B------:R-:W-:Y:S02]  /*49d0*/  @!P0 SHF.R.U32.HI R8, RZ, 0x10, R57 ;  /* 0x00000010ff088819 */ /* 0x000fe40000011639 */
[----:B------:R-:W-:Y:S01]  /*49e0*/  @!P0 SHF.R.U32.HI R2, RZ, 0x10, R25 ;  /* 0x00000010ff028819 */ /* 0x000fe20000011619 */
[----:B------:R-:W-:Y:S01]  /*49f0*/  IMAD.SHL.U32 R0, R0, 0x2, RZ ;  /* 0x0000000200007824 */ /* 0x000fe200078e00ff */
[----:B------:R-:W-:Y:S01]  /*4a00*/  @!P0 PRMT R23, R64, 0x5432, R8 ;  /* 0x0000543240178816 */ /* 0x000fe20000000008 */
[----:B------:R-:W-:Y:S01]  /*4a10*/  @!P0 IMAD.U32 R8, R20, 0x10000, RZ ;  /* 0x0001000014088824 */ /* 0x000fe200078e00ff */
[----:B------:R-:W-:Y:S01]  /*4a20*/  @!P0 PRMT R7, R15, 0x5410, R2 ;  /* 0x000054100f078816 */ /* 0x000fe20000000002 */
[----:B------:R-:W-:Y:S01]  /*4a30*/  @!P0 IMAD.U32 R2, R9, 0x10000, RZ ;  /* 0x0001000009028824 */ /* 0x000fe200078e00ff */
[----:B------:R1:W2:Y:S01]  /*4a40*/  LDS.128 R16, [R0+0x5080] ;  /* 0x0050800000107984 */ /* 0x0002a20000000c00 */
[----:B------:R-:W-:Y:S01]  /*4a50*/  @!P0 IMAD.U32 R21, R23, 0x10000, RZ ;  /* 0x0001000017158824 */ /* 0x000fe200078e00ff */
[----:B------:R-:W-:Y:S02]  /*4a60*/  @!P0 PRMT R25, R65, 0x5410, R13 ;  /* 0x0000541041198816 */ /* 0x000fe4000000000d */
[----:B------:R-:W-:Y:S01]  /*4a70*/  @!P0 PRMT R13, R35, 0x5410, R5 ;  /* 0x00005410230d8816 */ /* 0x000fe20000000005 */
[C---:B------:R-:W-:Y:S01]  /*4a80*/  @!P0 IMAD.U32 R5, R7.reuse, 0x10000, RZ ;  /* 0x0001000007058824 */ /* 0x040fe200078e00ff */
[----:B------:R-:W-:Y:S01]  /*4a90*/  @!P0 LOP3.LUT R7, R7, 0xffff0000, RZ, 0xc0, !PT ;  /* 0xffff000007078812 */ /* 0x000fe200078ec0ff */
[----:B------:R-:W-:Y:S01]  /*4aa0*/  @!P0 IMAD.U32 R41, R25, 0x10000, RZ ;  /* 0x0001000019298824 */ /* 0x000fe200078e00ff */
[----:B------:R-:W-:Y:S02]  /*4ab0*/  @!P0 LOP3.LUT R23, R23, 0xffff0000, RZ, 0xc0, !PT ;  /* 0xffff000017178812 */ /* 0x000fe400078ec0ff */
[----:B------:R-:W-:Y:S02]  /*4ac0*/  @!P0 LOP3.LUT R9, R9, 0xffff0000, RZ, 0xc0, !PT ;  /* 0xffff000009098812 */ /* 0x000fe400078ec0ff */
[----:B------:R-:W-:Y:S02]  /*4ad0*/  @!P0 LOP3.LUT R43, R25, 0xffff0000, RZ, 0xc0, !PT ;  /* 0xffff0000192b8812 */ /* 0x000fe400078ec0ff */
[----:B-1----:R-:W-:Y:S02]  /*4ae0*/  @!P0 SHF.R.U64 R0, R26, 0x10, R27 ;  /* 0x000000101a008819 */ /* 0x002fe4000000121b */
[----:B------:R-:W-:Y:S01]  /*4af0*/  @!P0 PRMT R27, R65, 0x5432, R10 ;  /* 0x00005432411b8816 */ /* 0x000fe2000000000a */
[----:B------:R-:W-:Y:S01]  /*4b00*/  @!P0 IMAD.U32 R10, R48, 0x10000, RZ ;  /* 0x00010000300a8824 */ /* 0x000fe200078e00ff */
[----:B------:R-:W-:Y:S02]  /*4b10*/  @!P0 PRMT R14, R35, 0x5432, R0 ;  /* 0x00005432230e8816 */ /* 0x000fe40000000000 */
[----:B------:R-:W-:Y:S01]  /*4b20*/  @!P0 LOP3.LUT R35, R50, 0xffff0000, RZ, 0xc0, !PT ;  /* 0xffff000032238812 */ /* 0x000fe200078ec0ff */
[----:B--2---:R-:W-:Y:S02]  /*4b30*/  @!P0 IMAD.U32 R0, R16, 0x10000, RZ ;  /* 0x0001000010008824 */ /* 0x004fe400078e00ff */
[----:B------:R-:W-:Y:S02]  /*4b40*/  @!P0 IMAD.U32 R3, R17, 0x10000, RZ ;  /* 0x0001000011038824 */ /* 0x000fe400078e00ff */
[C---:B------:R-:W-:Y:S02]  /*4b50*/  @!P0 FMUL.FTZ R15, R0.reuse, R8 ;  /* 0x00000008000f8220 */ /* 0x040fe40000410000 */
[-C--:B------:R-:W-:Y:S02]  /*4b60*/  @!P0 FMUL.FTZ R0, R0, R2.reuse ;  /* 0x0000000200008220 */ /* 0x080fe40000410000 */
[----:B------:R-:W-:Y:S02]  /*4b70*/  @!P0 FMUL.FTZ R24, R3, R21 ;  /* 0x0000001503188220 */ /* 0x000fe40000410000 */
[----:B------:R-:W-:Y:S01]  /*4b80*/  @!P0 FFMA.FTZ R56, R10, R2, -R15 ;  /* 0x000000020a388223 */ /* 0x000fe2000001080f */
[----:B------:R-:W-:Y:S01]  /*4b90*/  @!P0 LOP3.LUT R2, R17, 0xffff0000, RZ, 0xc0, !PT ;  /* 0xffff000011028812 */ /* 0x000fe200078ec0ff */
[----:B------:R-:W-:Y:S01]  /*4ba0*/  @!P0 FFMA.FTZ R55, R22, R5, -R24 ;  /* 0x0000000516378223 */ /* 0x000fe20000010818 */
[----:B------:R-:W-:Y:S01]  /*4bb0*/  @!P0 LOP3.LUT R24, R49, 0xffff0000, RZ, 0xc0, !PT ;  /* 0xffff000031188812 */ /* 0x000fe200078ec0ff */
[----:B------:R-:W-:Y:S01]  /*4bc0*/  @!P0 FFMA.FTZ R0, R8, R10, R0 ;  /* 0x0000000a08008223 */ /* 0x000fe20000010000 */
[----:B------:R-:W-:Y:S01]  /*4bd0*/  @!P0 LOP3.LUT R8, R16, 0xffff0000, RZ, 0xc0, !PT ;  /* 0xffff000010088812 */ /* 0x000fe200078ec0ff */
[----:B------:R-:W-:Y:S01]  /*4be0*/  @!P0 FMUL.FTZ R10, R2, R23 ;  /* 0x00000017020a8220 */ /* 0x000fe20000410000 */
[----:B------:R-:W-:Y:S01]  /*4bf0*/  @!P0 LOP3.LUT R15, R20, 0xffff0000, RZ, 0xc0, !PT ;  /* 0xffff0000140f8812 */ /* 0x000fe200078ec0ff */
[----:B------:R-:W-:Y:S01]  /*4c00*/  @!P0 FMUL.FTZ R3, R3, R5 ;  /* 0x0000000503038220 */ /* 0x000fe20000410000 */
[----:B------:R-:W-:Y:S01]  /*4c10*/  @!P0 LOP3.LUT R20, R48, 0xffff0000, RZ, 0xc0, !PT ;  /* 0xffff000030148812 */ /* 0x000fe200078ec0ff */
[-C--:B------:R-:W-:Y:S02]  /*4c20*/  @!P0 FMUL.FTZ R5, R2, R7.reuse ;  /* 0x0000000702058220 */ /* 0x080fe40000410000 */
[----:B------:R-:W-:Y:S01]  /*4c30*/  @!P0 FFMA.FTZ R54, R24, R7, -R10 ;  /* 0x0000000718368223 */ /* 0x000fe2000001080a */
[C---:B------:R-:W-:Y:S01]  /*4c40*/  @!P0 SHF.L.U32 R7, R19.reuse, 0x10, RZ ;  /* 0x0000001013078819 */ /* 0x040fe200000006ff */
[C---:B------:R-:W-:Y:S01]  /*4c50*/  @!P0 FMUL.FTZ R26, R8.reuse, R15 ;  /* 0x0000000f081a8220 */ /* 0x040fe20000410000 */
[----:B------:R-:W-:Y:S01]  /*4c60*/  @!P0 LOP3.LUT R10, R19, 0xffff0000, RZ, 0xc0, !PT ;  /* 0xffff0000130a8812 */ /* 0x000fe200078ec0ff */
[-C--:B------:R-:W-:Y:S02]  /*4c70*/  @!P0 FMUL.FTZ R2, R8, R9.reuse ;  /* 0x0000000908028220 */ /* 0x080fe40000410000 */
[C---:B------:R-:W-:Y:S01]  /*4c80*/  @!P0 IMAD.U32 R8, R13.reuse, 0x10000, RZ ;  /* 0x000100000d088824 */ /* 0x040fe200078e00ff */
[----:B------:R-:W-:Y:S01]  /*4c90*/  @!P0 LOP3.LUT R13, R13, 0xffff0000, RZ, 0xc0, !PT ;  /* 0xffff00000d0d8812 */ /* 0x000fe200078ec0ff */
[----:B------:R-:W-:Y:S02]  /*4ca0*/  @!P0 FFMA.FTZ R53, R20, R9, -R26 ;  /* 0x0000000914358223 */ /* 0x000fe4000001081a */
[C---:B------:R-:W-:Y:S02]  /*4cb0*/  @!P0 FMUL.FTZ R25, R7.reuse, R41 ;  /* 0x0000002907198220 */ /* 0x040fe40000410000 */
[----:B------:R-:W-:Y:S02]  /*4cc0*/  @!P0 FMUL.FTZ R26, R10, R43 ;  /* 0x0000002b0a1a8220 */ /* 0x000fe40000410000 */
[-C--:B------:R-:W-:Y:S02]  /*4cd0*/  @!P0 FMUL.FTZ R9, R7, R8.reuse ;  /* 0x0000000807098220 */ /* 0x080fe40000410000 */
[----:B------:R-:W-:Y:S02]  /*4ce0*/  @!P0 FFMA.FTZ R52, R42, R8, -R25 ;  /* 0x000000082a348223 */ /* 0x000fe40000010819 */
[-C--:B------:R-:W-:Y:S02]  /*4cf0*/  @!P0 FMUL.FTZ R10, R10, R13.reuse ;  /* 0x0000000d0a0a8220 */ /* 0x080fe40000410000 */
[----:B------:R-:W-:Y:S01]  /*4d00*/  @!P0 FFMA.FTZ R47, R44, R13, -R26 ;  /* 0x0000000d2c2f8223 */ /* 0x000fe2000001081a */
[C---:B------:R-:W-:Y:S01]  /*4d10*/  @!P0 LOP3.LUT R13, R18.reuse, 0xffff0000, RZ, 0xc0, !PT ;  /* 0xffff0000120d8812 */ /* 0x040fe200078ec0ff */
[C---:B------:R-:W-:Y:S01]  /*4d20*/  @!P0 IMAD.U32 R25, R27.reuse, 0x10000, RZ ;  /* 0x000100001b198824 */ /* 0x040fe200078e00ff */
[----:B------:R-:W-:Y:S01]  /*4d30*/  @!P0 LOP3.LUT R27, R27, 0xffff0000, RZ, 0xc0, !PT ;  /* 0xffff00001b1b8812 */ /* 0x000fe200078ec0ff */
[----:B------:R-:W-:Y:S02]  /*4d40*/  @!P0 IMAD.U32 R7, R18, 0x10000, RZ ;  /* 0x0001000012078824 */ /* 0x000fe400078e00ff */
[C---:B------:R-:W-:Y:S01]  /*4d50*/  @!P0 IMAD.U32 R8, R14.reuse, 0x10000, RZ ;  /* 0x000100000e088824 */ /* 0x040fe200078e00ff */
[----:B------:R-:W-:Y:S01]  /*4d60*/  @!P0 LOP3.LUT R14, R14, 0xffff0000, RZ, 0xc0, !PT ;  /* 0xffff00000e0e8812 */ /* 0x000fe200078ec0ff */
[----:B------:R-:W-:Y:S02]  /*4d70*/  @!P0 IMAD.U32 R26, R50, 0x10000, RZ ;  /* 0x00010000321a8824 */ /* 0x000fe400078e00ff */
[----:B------:R-:W-:Y:S02]  /*4d80*/  @!P0 FMUL.FTZ R45, R7, R25 ;  /* 0x00000019072d8220 */ /* 0x000fe40000410000 */
[----:B------:R-:W-:Y:S01]  /*4d90*/  @!P0 FFMA.FTZ R2, R15, R20, R2 ;  /* 0x000000140f028223 */ /* 0x000fe20000010002 */
[----:B------:R-:W-:Y:S01]  /*4da0*/  @!P0 F2FP.BF16.PACK_AB R20, R47, R52 ;  /* 0x000000342f14823e */ /* 0x000fe200000010ff */
[----:B------:R-:W-:Y:S02]  /*4db0*/  @!P0 FMUL.FTZ R46, R13, R27 ;  /* 0x0000001b0d2e8220 */ /* 0x000fe40000410000 */
[----:B------:R-:W-:Y:S01]  /*4dc0*/  @!P0 FMUL.FTZ R7, R7, R8 ;  /* 0x0000000807078220 */ /* 0x000fe20000410000 */
[----:B------:R-:W-:Y:S01]  /*4dd0*/  @!P0 F2FP.BF16.PACK_AB R0, R2, R0 ;  /* 0x000000000200823e */ /* 0x000fe200000010ff */
[----:B------:R-:W-:Y:S02]  /*4de0*/  @!P0 FFMA.FTZ R3, R21, R22, R3 ;  /* 0x0000001615038223 */ /* 0x000fe40000010003 */
[----:B------:R-:W-:Y:S02]  /*4df0*/  @!P0 FFMA.FTZ R45, R26, R8, -R45 ;  /* 0x000000081a2d8223 */ /* 0x000fe4000001082d */
[----:B------:R-:W-:Y:S01]  /*4e00*/  @!P0 FMUL.FTZ R8, R13, R14 ;  /* 0x0000000e0d088220 */ /* 0x000fe20000410000 */
[----:B------:R-:W-:Y:S01]  /*4e10*/  @!P0 F2FP.BF16.PACK_AB R13, R53, R56 ;  /* 0x00000038350d823e */ /* 0x000fe200000010ff */
[----:B------:R-:W-:Y:S02]  /*4e20*/  @!P0 FFMA.FTZ R5, R23, R24, R5 ;  /* 0x0000001817058223 */ /* 0x000fe40000010005 */
[----:B------:R-:W-:Y:S01]  /*4e30*/  @!P0 FFMA.FTZ R46, R35, R14, -R46 ;  /* 0x0000000e232e8223 */ /* 0x000fe2000001082e */
[----:B------:R-:W-:Y:S01]  /*4e40*/  @!P0 F2FP.BF16.PACK_AB R14, R54, R55 ;  /* 0x00000037360e823e */ /* 0x000fe200000010ff */
[----:B------:R-:W-:Y:S01]  /*4e50*/  @!P0 FFMA.FTZ R7, R25, R26, R7 ;  /* 0x0000001a19078223 */ /* 0x000fe20000010007 */
[----:B------:R-:W-:Y:S01]  /*4e60*/  @!P0 F2FP.BF16.PACK_AB R3, R5, R3 ;  /* 0x000000030503823e */ /* 0x000fe200000010ff */
[----:B------:R-:W-:Y:S01]  /*4e70*/  @!P0 FFMA.FTZ R8, R27, R35, R8 ;  /* 0x000000231b088223 */ /* 0x000fe20000010008 */
[----:B------:R-:W-:Y:S01]  /*4e80*/  @!P0 F2FP.BF16.PACK_AB R15, R46, R45 ;  /* 0x0000002d2e0f823e */ /* 0x000fe200000010ff */
[----:B------:R-:W-:Y:S02]  /*4e90*/  @!P0 FFMA.FTZ R9, R41, R42, R9 ;  /* 0x0000002a29098223 */ /* 0x000fe40000010009 */
[----:B------:R-:W-:Y:S01]  /*4ea0*/  @!P0 FFMA.FTZ R10, R43, R44, R10 ;  /* 0x0000002c2b0a8223 */ /* 0x000fe2000001000a */
[----:B------:R-:W-:Y:S01]  /*4eb0*/  @!P0 MOV R50, R15 ;  /* 0x0000000f00328202 */ /* 0x000fe20000000f00 */
[----:B------:R-:W-:Y:S01]  /*4ec0*/  @!P0 IMAD.MOV.U32 R48, RZ, RZ, R13 ;  /* 0x000000ffff308224 */ /* 0x000fe200078e000d */
[----:B------:R-:W-:Y:S01]  /*4ed0*/  @!P0 F2FP.BF16.PACK_AB R7, R8, R7 ;  /* 0x000000070807823e */ /* 0x000fe200000010ff */
[----:B------:R-:W-:Y:S01]  /*4ee0*/  @!P0 IMAD.MOV.U32 R49, RZ, RZ, R14 ;  /* 0x000000ffff318224 */ /* 0x000fe200078e000e */
[----:B------:R-:W-:Y:S01]  /*4ef0*/  @!P0 F2FP.BF16.PACK_AB R9, R10, R9 ;  /* 0x000000090a09823e */ /* 0x000fe200000010ff */
[----:B------:R-:W-:Y:S02]  /*4f00*/  @!P0 IMAD.MOV.U32 R51, RZ, RZ, R20 ;  /* 0x000000ffff338224 */ /* 0x000fe400078e0014 */
[----:B------:R-:W-:Y:S02]  /*4f10*/  @!P0 IMAD.MOV.U32 R16, RZ, RZ, R0 ;  /* 0x000000ffff108224 */ /* 0x000fe400078e0000 */
[----:B------:R-:W-:Y:S01]  /*4f20*/  @!P0 IMAD.MOV.U32 R17, RZ, RZ, R3 ;  /* 0x000000ffff118224 */ /* 0x000fe200078e0003 */
[----:B------:R1:W-:Y:S01]  /*4f30*/  STG.E.128 [R78.64], R48 ;  /* 0x000000304e007986 */ /* 0x0003e2000c101d06 */
[----:B------:R-:W-:Y:S02]  /*4f40*/  @!P0 IMAD.MOV.U32 R18, RZ, RZ, R7 ;  /* 0x000000ffff128224 */ /* 0x000fe400078e0007 */
[----:B------:R-:W-:Y:S05]  /*4f50*/  @!P0 IMAD.MOV.U32 R19, RZ, RZ, R9 ;  /* 0x000000ffff138224 */ /* 0x000fea00078e0009 */
[----:B------:R1:W-:Y:S02]  /*4f60*/  @!P2 STG.E.128 [R76.64], R16 ;  /* 0x000000104c00a986 */ /* 0x0003e4000c101d06 */
.L_x_1142:
[----:B------:R-:W-:Y:S05]  /*4f70*/  BSYNC B0 ;  /* 0x0000000000007941 */ /* 0x000fea0003800000 */
.L_x_1141:
[----:B------:R-:W-:Y:S05]  /*4f80*/  IADD3 R74, P2, R158, R74, RZ ;  /* 0x0000004a9e4a7210 */ /* 0x000fea0007f5e0ff */
[----:B------:R-:W-:Y:S01]  /*4f90*/  IMAD.X R64, R82, 0x1, R129, P2 ;  /* 0x0000000152407824 */ /* 0x000fe200010e0681 */
[----:B------:R-:W-:Y:S11]  /*4fa0*/  ISETP.GE.OR P2, PT, R139, R73, P5 ;  /* 0x000000498b00720c */ /* 0x000ff60002f46670 */
[----:B------:R-:W-:Y:S02]  /*4fb0*/  @!UPT UIADD3 URZ, URZ, URZ, URZ ;  /* 0x0000003f3f3ff290 */ /* 0x000fe4000fffe03f */
[----:B------:R-:W-:-:S05]  /*4fc0*/  @P2 BRA `(.L_x_1136) ;  /* 0x000009e000002947 */ /* 0x000fca0003800000 */
[----:B------:R-:W-:Y:S01]  /*4fd0*/  SEL R0, R70, R69, !P1 ;  /* 0x0000004546007207 */ /* 0x000fe20004800000 */
[----:B-----5:R-:W2:Y:S01]  /*4fe0*/  LDS.128 R44, [R126+0x5080] ;  /* 0x005080007e2c7984 */ /* 0x020ea20000000c00 */
[----:B------:R-:W-:Y:S02]  /*4ff0*/  @!P0 SHF.R.U32.HI R3, RZ, 0x10, R61 ;  /* 0x00000010ff038819 */ /* 0x000fe4000001163d */
[----:B------:R-:W-:Y:S02]  /*5000*/  SHF.R.S32.HI R2, RZ, 0x1f, R0 ;  /* 0x0000001fff027819 */ /* 0x000fe40000011400 */
[----:B------:R-:W-:Y:S02]  /*5010*/  IADD3 R13, P3, P2, R90, R74, R108 ;  /* 0x0000004a5a0d7210 */ /* 0x000fe40007a7e06c */
[----:B------:R-:W-:Y:S02]  /*5020*/  LEA.HI R0, R2, R0, RZ, 0x4 ;  /* 0x0000000002007211 */ /* 0x000fe400078f20ff */
[----:B------:R-:W-:Y:S02]  /*5030*/  IADD3.X R14, R92, R64, R115, P3, P2 ;  /* 0x000000405c0e7210 */ /* 0x000fe40001fe4473 */
[----:B------:R-:W-:Y:S02]  /*5040*/  LEA.HI.SX32 R0, R0, R68, 0x1c ;  /* 0x0000004400007211 */ /* 0x000fe400078fe2ff */
[C---:B-1----:R-:W-:Y:S02]  /*5050*/  LEA R52, P2, R13.reuse, c[0x0][0x1c8], 0x1 ;  /* 0x000072000d347a11 */ /* 0x042fe400078408ff */
[----:B------:R-:W-:Y:S01]  /*5060*/  SHF.R.S32.HI R2, RZ, 0x1f, R0 ;  /* 0x0000001fff027819 */ /* 0x000fe20000011400 */
[----:B------:R-:W-:Y:S01]  /*5070*/  IMAD.SHL.U32 R54, R0, 0x8, RZ ;  /* 0x0000000800367824 */ /* 0x000fe200078e00ff */
[----:B------:R-:W-:Y:S02]  /*5080*/  LEA.HI.X R53, R13, c[0x0][0x1cc], R14, 0x1, P2 ;  /* 0x000073000d357a11 */ /* 0x000fe400010f0c0e */
[----:B------:R-:W-:Y:S02]  /*5090*/  LEA.HI R2, R2, R0, RZ, 0x3 ;  /* 0x0000000002027211 */ /* 0x000fe400078f18ff */
[--C-:B------:R-:W-:Y:S02]  /*50a0*/  @!P0 SHF.R.U32.HI R7, RZ, 0x10, R31.reuse ;  /* 0x00000010ff078819 */ /* 0x100fe4000001161f */
[----:B------:R-:W-:Y:S02]  /*50b0*/  SHF.R.S32.HI R0, RZ, 0x3, R2 ;  /* 0x00000003ff007819 */ /* 0x000fe40000011402 */
[----:B------:R-:W-:Y:S02]  /*50c0*/  LOP3.LUT R2, R116, 0x38, R54, 0xf8, !PT ;  /* 0x0000003874027812 */ /* 0x000fe400078ef836 */
[----:B------:R-:W-:Y:S01]  /*50d0*/  @!P0 SHF.R.U64 R10, R30, 0x10, R31 ;  /* 0x000000101e0a8819 */ /* 0x000fe2000000121f */
[----:B------:R-:W-:Y:S01]  /*50e0*/  IMAD R0, R0, 0xc00, R12 ;  /* 0x00000c0000007824 */ /* 0x000fe200078e020c */
[----:B------:R-:W-:Y:S02]  /*50f0*/  LOP3.LUT R2, R2, R167, RZ, 0x3c, !PT ;  /* 0x000000a702027212 */ /* 0x000fe400078e3cff */
[----:B------:R-:W-:Y:S02]  /*5100*/  @!P0 SHF.R.U64 R24, R60, 0x10, R61 ;  /* 0x000000103c188819 */ /* 0x000fe4000000123d */
[----:B------:R-:W-:Y:S01]  /*5110*/  @!P0 PRMT R8, R39, 0x5410, R7 ;  /* 0x0000541027088816 */ /* 0x000fe20000000007 */
[----:B------:R-:W-:Y:S01]  /*5120*/  IMAD.IADD R0, R0, 0x1, R2 ;  /* 0x0000000100007824 */ /* 0x000fe200078e0202 */
[--C-:B------:R-:W-:Y:S02]  /*5130*/  @!P0 SHF.R.U32.HI R2, RZ, 0x10, R29.reuse ;  /* 0x00000010ff028819 */ /* 0x100fe4000001161d */
[----:B------:R-:W-:Y:S01]  /*5140*/  @!P0 LOP3.LUT R20, R8, 0xffff0000, RZ, 0xc0, !PT ;  /* 0xffff000008148812 */ /* 0x000fe200078ec0ff */
[----:B------:R-:W-:Y:S01]  /*5150*/  IMAD.SHL.U32 R16, R0, 0x2, RZ ;  /* 0x0000000200107824 */ /* 0x000fe200078e00ff */
[----:B------:R-:W-:Y:S01]  /*5160*/  @!P0 SHF.R.U64 R0, R28, 0x10, R29 ;  /* 0x000000101c008819 */ /* 0x000fe2000000121d */
[----:B--2---:R-:W-:Y:S01]  /*5170*/  @!P0 IMAD.U32 R23, R44, 0x10000, RZ ;  /* 0x000100002c178824 */ /* 0x004fe200078e00ff */
[----:B------:R-:W-:Y:S01]  /*5180*/  @!P0 SHF.L.U32 R27, R45, 0x10, RZ ;  /* 0x000000102d1b8819 */ /* 0x000fe200000006ff */
[----:B------:R-:W-:Y:S01]  /*5190*/  @!P0 IMAD.U32 R21, R8, 0x10000, RZ ;  /* 0x0001000008158824 */ /* 0x000fe200078e00ff */
[----:B------:R-:W-:Y:S01]  /*51a0*/  @!P0 LOP3.LUT R25, R44, 0xffff0000, RZ, 0xc0, !PT ;  /* 0xffff00002c198812 */ /* 0x000fe200078ec0ff */
[----:B------:R-:W-:Y:S01]  /*51b0*/  @!P0 IMAD.U32 R41, R47, 0x10000, RZ ;  /* 0x000100002f298824 */ /* 0x000fe200078e00ff */
[----:B------:R-:W1:Y:S01]  /*51c0*/  LDS.128 R16, [R16+0x5080] ;  /* 0x0050800010107984 */ /* 0x000e620000000c00 */
[----:B------:R-:W-:Y:S02]  /*51d0*/  @!P0 LOP3.LUT R29, R45, 0xffff0000, RZ, 0xc0, !PT ;  /* 0xffff00002d1d8812 */ /* 0x000fe400078ec0ff */
[----:B------:R-:W-:Y:S02]  /*51e0*/  @!P0 LOP3.LUT R43, R47, 0xffff0000, RZ, 0xc0, !PT ;  /* 0xffff00002f2b8812 */ /* 0x000fe400078ec0ff */
[----:B------:R-:W-:Y:S02]  /*51f0*/  @!P0 SHF.L.U32 R31, R46, 0x10, RZ ;  /* 0x000000102e1f8819 */ /* 0x000fe400000006ff */
[C---:B------:R-:W-:Y:S02]  /*5200*/  @!P0 PRMT R9, R38.reuse, 0x5410, R2 ;  /* 0x0000541026098816 */ /* 0x040fe40000000002 */
[----:B------:R-:W-:Y:S02]  /*5210*/  @!P0 PRMT R5, R38, 0x5432, R0 ;  /* 0x0000543226058816 */ /* 0x000fe40000000000 */
[----:B------:R-:W-:Y:S01]  /*5220*/  @!P0 LOP3.LUT R38, R46, 0xffff0000, RZ, 0xc0, !PT ;  /* 0xffff00002e268812 */ /* 0x000fe200078ec0ff */
[----:B------:R-:W-:Y:S01]  /*5230*/  @!P0 IMAD.U32 R0, R9, 0x10000, RZ ;  /* 0x0001000009008824 */ /* 0x000fe200078e00ff */
[----:B------:R-:W-:Y:S02]  /*5240*/  @!P0 PRMT R10, R39, 0x5432, R10 ;  /* 0x00005432270a8816 */ /* 0x000fe4000000000a */
[C---:B------:R-:W-:Y:S02]  /*5250*/  @!P0 PRMT R28, R66.reuse, 0x5410, R3 ;  /* 0x00005410421c8816 */ /* 0x040fe40000000003 */
[----:B------:R-:W-:Y:S01]  /*5260*/  @!P0 PRMT R24, R66, 0x5432, R24 ;  /* 0x0000543242188816 */ /* 0x000fe20000000018 */
[C---:B------:R-:W-:Y:S01]  /*5270*/  @!P0 IMAD.U32 R8, R10.reuse, 0x10000, RZ ;  /* 0x000100000a088824 */ /* 0x040fe200078e00ff */
[----:B------:R-:W-:Y:S01]  /*5280*/  @!P0 LOP3.LUT R10, R10, 0xffff0000, RZ, 0xc0, !PT ;  /* 0xffff00000a0a8812 */ /* 0x000fe200078ec0ff */
[C---:B------:R-:W-:Y:S01]  /*5290*/  @!P0 IMAD.U32 R26, R28.reuse, 0x10000, RZ ;  /* 0x000100001c1a8824 */ /* 0x040fe200078e00ff */
[----:B------:R-:W-:Y:S01]  /*52a0*/  @!P0 LOP3.LUT R28, R28, 0xffff0000, RZ, 0xc0, !PT ;  /* 0xffff00001c1c8812 */ /* 0x000fe200078ec0ff */
[C---:B------:R-:W-:Y:S01]  /*52b0*/  @!P0 IMAD.U32 R22, R24.reuse, 0x10000, RZ ;  /* 0x0001000018168824 */ /* 0x040fe200078e00ff */
[----:B------:R-:W-:Y:S02]  /*52c0*/  @!P0 LOP3.LUT R24, R24, 0xffff0000, RZ, 0xc0, !PT ;  /* 0xffff000018188812 */ /* 0x000fe400078ec0ff */
[--C-:B------:R-:W-:Y:S02]  /*52d0*/  @!P0 SHF.R.U64 R35, R62, 0x10, R63.reuse ;  /* 0x000000103e238819 */ /* 0x100fe4000000123f */
[----:B------:R-:W-:Y:S02]  /*52e0*/  @!P0 SHF.R.U32.HI R42, RZ, 0x10, R63 ;  /* 0x00000010ff2a8819 */ /* 0x000fe4000001163f */
[C---:B------:R-:W-:Y:S02]  /*52f0*/  @!P0 PRMT R35, R67.reuse, 0x5432, R35 ;  /* 0x0000543243238816 */ /* 0x040fe40000000023 */
[----:B------:R-:W-:Y:S02]  /*5300*/  @!P0 PRMT R42, R67, 0x5410, R42 ;  /* 0x00005410432a8816 */ /* 0x000fe4000000002a */
[----:B------:R-:W-:Y:S01]  /*5310*/  ISETP.GE.AND P2, PT, R54, c[0x0][0x1d4], PT ;  /* 0x0000750036007a0c */ /* 0x000fe20003f46270 */
[C---:B------:R-:W-:Y:S01]  /*5320*/  @!P0 IMAD.U32 R30, R35.reuse, 0x10000, RZ ;  /* 0x00010000231e8824 */ /* 0x040fe200078e00ff */
[----:B------:R-:W-:Y:S01]  /*5330*/  @!P0 LOP3.LUT R35, R35, 0xffff0000, RZ, 0xc0, !PT ;  /* 0xffff000023238812 */ /* 0x000fe200078ec0ff */
[C---:B------:R-:W-:Y:S01]  /*5340*/  @!P0 IMAD.U32 R39, R42.reuse, 0x10000, RZ ;  /* 0x000100002a278824 */ /* 0x040fe200078e00ff */
[----:B------:R-:W-:Y:S01]  /*5350*/  @!P0 LOP3.LUT R42, R42, 0xffff0000, RZ, 0xc0, !PT ;  /* 0xffff00002a2a8812 */ /* 0x000fe200078ec0ff */
[----:B-1----:R-:W-:Y:S01]  /*5360*/  @!P0 IMAD.U32 R3, R17, 0x10000, RZ ;  /* 0x0001000011038824 */ /* 0x002fe200078e00ff */
[C---:B------:R-:W-:Y:S02]  /*5370*/  @!P0 LOP3.LUT R7, R16.reuse, 0xffff0000, RZ, 0xc0, !PT ;  /* 0xffff000010078812 */ /* 0x040fe400078ec0ff */
[----:B------:R-:W-:Y:S01]  /*5380*/  @!P0 LOP3.LUT R15, R19, 0xffff0000, RZ, 0xc0, !PT ;  /* 0xffff0000130f8812 */ /* 0x000fe200078ec0ff */
[C---:B------:R-:W-:Y:S02]  /*5390*/  @!P0 FMUL.FTZ R2, R3.reuse, R26 ;  /* 0x0000001a03028220 */ /* 0x040fe40000410000 */
[-C--:B------:R-:W-:Y:S02]  /*53a0*/  @!P0 FMUL.FTZ R3, R3, R0.reuse ;  /* 0x0000000003038220 */ /* 0x080fe40000410000 */
[----:B------:R-:W-:Y:S02]  /*53b0*/  @!P0 FFMA.FTZ R60, R27, R0, -R2 ;  /* 0x000000001b3c8223 */ /* 0x000fe40000010802 */
[----:B------:R-:W-:Y:S02]  /*53c0*/  @!P0 IMAD.U32 R0, R16, 0x10000, RZ ;  /* 0x0001000010008824 */ /* 0x000fe400078e00ff */
[C---:B------:R-:W-:Y:S01]  /*53d0*/  @!P0 IMAD.U32 R2, R5.reuse, 0x10000, RZ ;  /* 0x0001000005028824 */ /* 0x040fe200078e00ff */
[----:B------:R-:W-:Y:S01]  /*53e0*/  @!P0 LOP3.LUT R5, R5, 0xffff0000, RZ, 0xc0, !PT ;  /* 0xffff000005058812 */ /* 0x000fe200078ec0ff */
[C---:B------:R-:W-:Y:S02]  /*53f0*/  @!P0 FMUL.FTZ R13, R0.reuse, R22 ;  /* 0x00000016000d8220 */ /* 0x040fe40000410000 */
[----:B------:R-:W-:Y:S02]  /*5400*/  @!P0 FMUL.FTZ R14, R7, R24 ;  /* 0x00000018070e8220 */ /* 0x000fe40000410000 */
[-C--:B------:R-:W-:Y:S02]  /*5410*/  @!P0 FMUL.FTZ R0, R0, R2.reuse ;  /* 0x0000000200008220 */ /* 0x080fe40000410000 */
[----:B------:R-:W-:Y:S01]  /*5420*/  @!P0 FFMA.FTZ R59, R23, R2, -R13 ;  /* 0x00000002173b8223 */ /* 0x000fe2000001080d */
[C---:B------:R-:W-:Y:S01]  /*5430*/  @!P0 LOP3.LUT R13, R18.reuse, 0xffff0000, RZ, 0xc0, !PT ;  /* 0xffff0000120d8812 */ /* 0x040fe200078ec0ff */
[-C--:B------:R-:W-:Y:S01]  /*5440*/  @!P0 FMUL.FTZ R2, R7, R5.reuse ;  /* 0x0000000507028220 */ /* 0x080fe20000410000 */
[----:B------:R-:W-:Y:S01]  /*5450*/  @!P0 LOP3.LUT R7, R17, 0xffff0000, RZ, 0xc0, !PT ;  /* 0xffff000011078812 */ /* 0x000fe200078ec0ff */
[----:B------:R-:W-:Y:S01]  /*5460*/  @!P0 FFMA.FTZ R58, R25, R5, -R14 ;  /* 0x00000005193a8223 */ /* 0x000fe2000001080e */
[----:B------:R-:W-:Y:S01]  /*5470*/  @!P0 LOP3.LUT R5, R9, 0xffff0000, RZ, 0xc0, !PT ;  /* 0xffff000009058812 */ /* 0x000fe200078ec0ff */
[----:B------:R-:W-:Y:S01]  /*5480*/  @!P0 IMAD.U32 R14, R19, 0x10000, RZ ;  /* 0x00010000130e8824 */ /* 0x000fe200078e00ff */
[----:B------:R-:W-:Y:S01]  /*5490*/  @!P0 SHF.L.U32 R9, R18, 0x10, RZ ;  /* 0x0000001012098819 */ /* 0x000fe200000006ff */
[----:B------:R-:W-:Y:S02]  /*54a0*/  @!P0 FMUL.FTZ R55, R7, R28 ;  /* 0x0000001c07378220 */ /* 0x000fe40000410000 */
[----:B------:R-:W-:Y:S02]  /*54b0*/  @!P0 FMUL.FTZ R49, R14, R39 ;  /* 0x000000270e318220 */ /* 0x000fe40000410000 */
[----:B------:R-:W-:Y:S02]  /*54c0*/  @!P0 FMUL.FTZ R48, R15, R42 ;  /* 0x0000002a0f308220 */ /* 0x000fe40000410000 */
[----:B------:R-:W-:Y:S02]  /*54d0*/  @!P0 FMUL.FTZ R51, R9, R30 ;  /* 0x0000001e09338220 */ /* 0x000fe40000410000 */
[----:B------:R-:W-:Y:S02]  /*54e0*/  @!P0 FMUL.FTZ R50, R13, R35 ;  /* 0x000000230d328220 */ /* 0x000fe40000410000 */
[----:B------:R-:W-:Y:S02]  /*54f0*/  @!P0 FFMA.FTZ R57, R29, R5, -R55 ;  /* 0x000000051d398223 */ /* 0x000fe40000010837 */
        /* <DEDUP_REMOVED lines=10> */
[----:B------:R-:W-:Y:S02]  /*55a0*/  @!P0 IMAD.MOV.U32 R44, RZ, RZ, R50 ;  /* 0x000000ffff2c8224 */ /* 0x000fe400078e0032 */
[----:B------:R-:W-:Y:S02]  /*55b0*/  @!P0 IMAD.MOV.U32 R47, RZ, RZ, R49 ;  /* 0x000000ffff2f8224 */ /* 0x000fe400078e0031 */
[----:B------:R-:W-:Y:S02]  /*55c0*/  @!P0 IMAD.MOV.U32 R46, RZ, RZ, R48 ;  /* 0x000000ffff2e8224 */ /* 0x000fe400078e0030 */
[----:B------:R-:W-:Y:S02]  /*55d0*/  @!P0 FMUL.FTZ R5, R7, R5 ;  /* 0x0000000507058220 */ /* 0x000fe40000410000 */
[----:B------:R-:W-:Y:S01]  /*55e0*/  @!P0 FFMA.FTZ R2, R24, R25, R2 ;  /* 0x0000001918028223 */ /* 0x000fe20000010002 */
[----:B------:R1:W-:Y:S01]  /*55f0*/  STG.E.128 [R52.64], R44 ;  /* 0x0000002c34007986 */ /* 0x0003e2000c101d06 */
[----:B------:R-:W-:Y:S02]  /*5600*/  @!P0 FMUL.FTZ R7, R9, R8 ;  /* 0x0000000809078220 */ /* 0x000fe40000410000 */
[----:B------:R-:W-:Y:S01]  /*5610*/  @!P0 FFMA.FTZ R3, R26, R27, R3 ;  /* 0x0000001b1a038223 */ /* 0x000fe20000010003 */
[----:B------:R-:W-:Y:S01]  /*5620*/  @!P0 F2FP.BF16.PACK_AB R0, R2, R0 ;  /* 0x000000000200823e */ /* 0x000fe200000010ff */
[----:B------:R-:W-:Y:S02]  /*5630*/  @!P0 FMUL.FTZ R8, R13, R10 ;  /* 0x0000000a0d088220 */ /* 0x000fe40000410000 */
[----:B------:R-:W-:Y:S01]  /*5640*/  @!P0 FFMA.FTZ R5, R28, R29, R5 ;  /* 0x0000001d1c058223 */ /* 0x000fe20000010005 */
[----:B------:R-:W-:Y:S01]  /*5650*/  @!P0 MOV R16, R0 ;  /* 0x0000000000108202 */ /* 0x000fe20000000f00 */
        /* <DEDUP_REMOVED lines=8> */
[----:B------:R-:W-:Y:S03]  /*56e0*/  @!P0 IMAD.MOV.U32 R17, RZ, RZ, R3 ;  /* 0x000000ffff118224 */ /* 0x000fe600078e0003 */
[----:B------:R-:W-:Y:S01]  /*56f0*/  @!P0 F2FP.BF16.PACK_AB R9, R10, R9 ;  /* 0x000000090a09823e */ /* 0x000fe200000010ff */
[----:B------:R-:W-:Y:S04]  /*5700*/  @!P0 IMAD.MOV.U32 R18, RZ, RZ, R7 ;  /* 0x000000ffff128224 */ /* 0x000fe800078e0007 */
[----:B------:R-:W-:Y:S01]  /*5710*/  @!P0 IMAD.MOV.U32 R19, RZ, RZ, R9 ;  /* 0x000000ffff138224 */ /* 0x000fe200078e0009 */
[----:B------:R-:W-:-:S05]  /*5720*/  @P2 BRA `(.L_x_1136) ;  /* 0x0000028000002947 */ /* 0x000fca0003800000 */
[--C-:B------:R-:W-:Y:S02]  /*5730*/  IADD3 R0, P2, P0, R90, R74, R54.reuse ;  /* 0x0000004a5a007210 */ /* 0x100fe4000785e036 */
[----:B------:R-:W-:Y:S04]  /*5740*/  SHF.R.S32.HI R2, RZ, 0x1f, R54 ;  /* 0x0000001fff027819 */ /* 0x000fe80000011436 */
[----:B------:R-:W-:Y:S02]  /*5750*/  IADD3.X R3, R92, R64, R2, P2, P0 ;  /* 0x000000405c037210 */ /* 0x000fe400017e0402 */
[C---:B------:R-:W-:Y:S04]  /*5760*/  LEA R2, P0, R0.reuse, c[0x0][0x1c8], 0x1 ;  /* 0x0000720000027a11 */ /* 0x040fe800078008ff */
[----:B------:R-:W-:Y:S05]  /*5770*/  LEA.HI.X R3, R0, c[0x0][0x1cc], R3, 0x1, P0 ;  /* 0x0000730000037a11 */ /* 0x000fea00000f0c03 */
[----:B------:R2:W-:Y:S01]  /*5780*/  STG.E.128 [R2.64], R16 ;  /* 0x0000001002007986 */ /* 0x0005e2000c101d06 */
[----:B------:R-:W-:-:S05]  /*5790*/  BRA `(.L_x_1136) ;  /* 0x0000021000007947 */ /* 0x000fca0003800000 */
.L_x_1120:
        /* <DEDUP_REMOVED lines=12> */
.L_x_1144:
[----:B------:R-:W-:Y:S05]  /*5860*/  BSYNC B0 ;  /* 0x0000000000007941 */ /* 0x000fea0003800000 */
.L_x_1143:
        /* <DEDUP_REMOVED lines=10> */
.L_x_1146:
[----:B------:R-:W-:Y:S05]  /*5910*/  BSYNC B0 ;  /* 0x0000000000007941 */ /* 0x000fea0003800000 */
.L_x_1145:
        /* <DEDUP_REMOVED lines=9> */
.L_x_1136:
[----:B------:R-:W-:Y:S05]  /*59b0*/  BSYNC B2 ;  /* 0x0000000000027941 */ /* 0x000fea0003800000 */
.L_x_1119:
[----:B------:R-:W-:Y:S01]  /*59c0*/  IMAD R10, R40, -0x30, RZ ;  /* 0xffffffd0280a7824 */ /* 0x000fe200078e02ff */
[----:B------:R-:W-:Y:S01]  /*59d0*/  ISETP.NE.AND P6, PT, R138, RZ, PT ;  /* 0x000000ff8a00720c */ /* 0x000fe20003fc5270 */
[----:B------:R-:W-:Y:S01]  /*59e0*/  IMAD R0, R93, 0x30, RZ ;  /* 0x000000305d007824 */ /* 0x000fe200078e02ff */
[----:B------:R-:W-:Y:S01]  /*59f0*/  BSSY B0, `(.L_x_1147) ;  /* 0x0000047000007945 */ /* 0x000fe20003800000 */
[----:B--2---:R-:W-:Y:S02]  /*5a00*/  IMAD.IADD R3, R133, 0x1, R10 ;  /* 0x0000000185037824 */ /* 0x004fe400078e020a */
[----:B-1---5:R-:W-:Y:S03]  /*5a10*/  IMAD.WIDE.U32 R18, R40, 0x30, RZ ;  /* 0x0000003028127825 */ /* 0x022fe600078e00ff */
[----:B------:R-:W-:Y:S01]  /*5a20*/  ISETP.GE.AND P2, PT, R3, 0x11, PT ;  /* 0x000000110300780c */ /* 0x000fe20003f46270 */
[----:B------:R-:W-:Y:S01]  /*5a30*/  IMAD.IADD R19, R19, 0x1, R0 ;  /* 0x0000000113137824 */ /* 0x000fe200078e0200 */
[----:B------:R-:W-:Y:S04]  /*5a40*/  IADD3 R0, P0, R125, R18, RZ ;  /* 0x000000127d007210 */ /* 0x000fe80007f1e0ff */
[----:B------:R-:W-:Y:S07]  /*5a50*/  IADD3.X R2, R19, R136, RZ, P0, !PT ;  /* 0x0000008813027210 */ /* 0x000fee00007fe4ff */
[C---:B------:R-:W-:Y:S05]  /*5a60*/  @P2 IADD3 R7, P0, R0.reuse, 0x10, RZ ;  /* 0x0000001000072810 */ /* 0x040fea0007f1e0ff */
[--C-:B------:R-:W-:Y:S01]  /*5a70*/  @P2 IMAD.X R9, RZ, RZ, R2.reuse, P0 ;  /* 0x000000ffff092224 */ /* 0x100fe200000e0602 */
[C---:B------:R-:W-:Y:S11]  /*5a80*/  ISETP.GE.AND P0, PT, R3.reuse, 0x21, PT ;  /* 0x000000210300780c */ /* 0x040ff60003f06270 */
[----:B------:R-:W-:Y:S02]  /*5a90*/  @!UPT UIADD3 URZ, URZ, URZ, URZ ;  /* 0x0000003f3f3ff290 */ /* 0x000fe4000fffe03f */
[----:B------:R-:W-:Y:S05]  /*5aa0*/  @P0 IADD3 R8, P3, R0, 0x20, RZ ;  /* 0x0000002000080810 */ /* 0x000fea0007f7e0ff */
[----:B------:R-:W-:Y:S01]  /*5ab0*/  @P0 IMAD.X R13, RZ, RZ, R2, P3 ;  /* 0x000000ffff0d0224 */ /* 0x000fe200018e0602 */
[----:B------:R-:W-:Y:S11]  /*5ac0*/  ISETP.GE.AND P3, PT, R3, 0x1, PT ;  /* 0x000000010300780c */ /* 0x000ff60003f66270 */
[----:B------:R-:W-:Y:S02]  /*5ad0*/  @!UPT UIADD3 URZ, URZ, URZ, URZ ;  /* 0x0000003f3f3ff290 */ /* 0x000fe4000fffe03f */
[----:B------:R-:W-:Y:S01]  /*5ae0*/  @P3 IMAD R5, R2, c[0x0][0x258], RZ ;  /* 0x0000960002053a24 */ /* 0x000fe200078e02ff */
[----:B------:R-:W-:Y:S01]  /*5af0*/  @P3 MOV R2, R96 ;  /* 0x0000006000023202 */ /* 0x000fe20000000f00 */
[----:B------:R-:W-:Y:S04]  /*5b00*/  @P3 IMAD.MOV.U32 R3, RZ, RZ, R107 ;  /* 0x000000ffff033224 */ /* 0x000fe800078e006b */
[C---:B------:R-:W-:Y:S04]  /*5b10*/  @P3 IMAD.WIDE.U32 R2, R0.reuse, c[0x0][0x258], R2 ;  /* 0x0000960000023a25 */ /* 0x040fe800078e0002 */
[----:B------:R-:W-:Y:S01]  /*5b20*/  @P3 IMAD R0, R0, c[0x0][0x25c], R5 ;  /* 0x0000970000003a24 */ /* 0x000fe200078e0205 */
[C---:B------:R-:W-:Y:S04]  /*5b30*/  @P3 LEA R16, P4, R2.reuse, c[0x0][0x250], 0x1 ;  /* 0x0000940002103a11 */ /* 0x040fe800078808ff */
[----:B------:R-:W-:Y:S02]  /*5b40*/  @P3 IADD3 R0, R3, R0, RZ ;  /* 0x0000000003003210 */ /* 0x000fe40007ffe0ff */
[----:B------:R-:W-:Y:S02]  /*5b50*/  @P2 MOV R3, R107 ;  /* 0x0000006b00032202 */ /* 0x000fe40000000f00 */
        /* <DEDUP_REMOVED lines=8> */
[----:B------:R-:W-:Y:S01]  /*5be0*/  @P2 LEA.HI.X R15, R2, c[0x0][0x254], R0, 0x1, P4 ;  /* 0x00009500020f2a11 */ /* 0x000fe200020f0c00 */
[----:B------:R-:W-:Y:S01]  /*5bf0*/  @P0 IMAD R0, R13, c[0x0][0x258], RZ ;  /* 0x000096000d000a24 */ /* 0x000fe200078e02ff */
[----:B------:R-:W-:Y:S03]  /*5c00*/  @P0 MOV R2, R96 ;  /* 0x0000006000020202 */ /* 0x000fe60000000f00 */
[C---:B------:R-:W-:Y:S02]  /*5c10*/  @P0 IMAD R0, R8.reuse, c[0x0][0x25c], R0 ;  /* 0x0000970008000a24 */ /* 0x040fe400078e0200 */
[----:B------:R-:W-:Y:S05]  /*5c20*/  @P0 IMAD.WIDE.U32 R2, R8, c[0x0][0x258], R2 ;  /* 0x0000960008020a25 */ /* 0x000fea00078e0002 */
[C---:B------:R-:W-:Y:S02]  /*5c30*/  @P0 LEA R8, P4, R2.reuse, c[0x0][0x250], 0x1 ;  /* 0x0000940002080a11 */ /* 0x040fe400078808ff */
[----:B------:R-:W-:Y:S04]  /*5c40*/  @P0 IADD3 R0, R3, R0, RZ ;  /* 0x0000000003000210 */ /* 0x000fe80007ffe0ff */
[----:B------:R-:W-:Y:S01]  /*5c50*/  @P0 LEA.HI.X R9, R2, c[0x0][0x254], R0, 0x1, P4 ;  /* 0x0000950002090a11 */ /* 0x000fe200020f0c00 */
[----:B------:R-:W-:Y:S01]  /*5c60*/  IMAD.IADD R0, R10, 0x1, R4 ;  /* 0x000000010a007824 */ /* 0x000fe200078e0204 */
[----:B------:R-:W-:Y:S04]  /*5c70*/  ISETP.NE.AND P4, PT, R124, RZ, PT ;  /* 0x000000ff7c00720c */ /* 0x000fe80003f85270 */
[----:B------:R-:W-:Y:S09]  /*5c80*/  IMNMX R7, R0, 0x30, PT ;  /* 0x0000003000077817 */ /* 0x000ff20003800200 */
[----:B------:R-:W-:Y:S01]  /*5c90*/  @!PT LDS RZ, [RZ] ;  /* 0x00000000fffff984 */ /* 0x000fe20000000800 */
[----:B------:R-:W-:Y:S01]  /*5ca0*/  @!PT LDS RZ, [RZ] ;  /* 0x00000000fffff984 */ /* 0x000fe20000000800 */
[----:B------:R-:W-:Y:S01]  /*5cb0*/  @!PT LDS RZ, [RZ] ;  /* 0x00000000fffff984 */ /* 0x000fe20000000800 */
[----:B------:R1:W-:Y:S05]  /*5cc0*/  @P3 LDGSTS.E.BYPASS.LTC128B.128 [R72+0x2080], [R16.64], !P4 ;  /* 0x0208000010483fae */ /* 0x0003ea000e101d46 */
[----:B------:R1:W-:Y:S05]  /*5cd0*/  @P3 LDGSTS.E.BYPASS.LTC128B.128 [R72+0x3880], [R16.64+0x80], !P6 ;  /* 0x0388008010483fae */ /* 0x0003ea000f101d46 */
[----:B------:R1:W-:Y:S05]  /*5ce0*/  @P2 LDGSTS.E.BYPASS.LTC128B.128 [R72+0x2880], [R14.64], !P4 ;  /* 0x028800000e482fae */ /* 0x0003ea000e101d46 */
[----:B------:R1:W-:Y:S01]  /*5cf0*/  @P2 LDGSTS.E.BYPASS.LTC128B.128 [R72+0x4080], [R14.64+0x80], !P6 ;  /* 0x040800800e482fae */ /* 0x0003e2000f101d46 */
[----:B------:R-:W-:Y:S04]  /*5d00*/  ISETP.GE.AND P2, PT, R89, R7, PT ;  /* 0x000000075900720c */ /* 0x000fe80003f46270 */
[----:B------:R1:W-:Y:S05]  /*5d10*/  @P0 LDGSTS.E.BYPASS.LTC128B.128 [R72+0x3080], [R8.64], !P4 ;  /* 0x0308000008480fae */ /* 0x0003ea000e101d46 */
[----:B------:R1:W-:Y:S01]  /*5d20*/  @P0 LDGSTS.E.BYPASS.LTC128B.128 [R72+0x4880], [R8.64+0x80], !P6 ;  /* 0x0488008008480fae */ /* 0x0003e2000f101d46 */
[----:B------:R-:W-:Y:S04]  /*5d30*/  IADD3 R5, P0, R135, R18, RZ ;  /* 0x0000001287057210 */ /* 0x000fe80007f1e0ff */
[----:B------:R-:W0:Y:S01]  /*5d40*/  LDGDEPBAR ;  /* 0x00000000000079af */ /* 0x000e220000000000 */
[----:B------:R-:W-:Y:S01]  /*5d50*/  IADD3.X R10, R19, R132, RZ, P0, !PT ;  /* 0x00000084130a7210 */ /* 0x000fe200007fe4ff */
        /* <DEDUP_REMOVED lines=16> */
.L_x_1148:
[----:B-1----:R-:W-:Y:S05]  /*5e60*/  BSYNC B0 ;  /* 0x0000000000007941 */ /* 0x002fea0003800000 */
.L_x_1147:
        /* <DEDUP_REMOVED lines=19> */
.L_x_1150:
[----:B------:R-:W-:Y:S05]  /*5fa0*/  BSYNC B0 ;  /* 0x0000000000007941 */ /* 0x000fea0003800000 */
.L_x_1149:
        /* <DEDUP_REMOVED lines=19> */
.L_x_1152:
[----:B------:R-:W-:Y:S05]  /*60e0*/  BSYNC B0 ;  /* 0x0000000000007941 */ /* 0x000fea0003800000 */
.L_x_1151:
        /* <DEDUP_REMOVED lines=26> */
[----:B------:R1:W-:Y:S04]  /*6290*/  @P0 LDGSTS.E.BYPASS.LTC128B.128 [R72+0x6080], [R16.64], !P4 ;  /* 0x0608000010480fae */ /* 0x0003e8000e101d46 */
[----:B------:R1:W-:Y:S04]  /*62a0*/  @P0 LDGSTS.E.BYPASS.LTC128B.128 [R72+0x7880], [R14.64], !P6 ;  /* 0x078800000e480fae */ /* 0x0003e8000f101d46 */
[----:B------:R-:W0:Y:S01]  /*62b0*/  LDGDEPBAR ;  /* 0x00000000000079af */ /* 0x000e220000000000 */
[----:B------:R-:W-:-:S05]  /*62c0*/  @P0 BRA `(.L_x_1153) ;  /* 0xffffb89000000947 */ /* 0x000fca000383ffff */
[----:B------:R-:W2:Y:S04]  /*62d0*/  LDL R5, [R1+0x64] ;  /* 0x0000640001057983 */ /* 0x000ea80000100800 */
[----:B-1----:R1:W5:Y:S04]  /*62e0*/  LDL R18, [R1+0x58] ;  /* 0x0000580001127983 */ /* 0x0023680000100800 */
[----:B------:R-:W-:Y:S01]  /*62f0*/  BAR.SYNC.DEFER_BLOCKING 0x0 ;  /* 0x0000000000007b1d */ /* 0x000fe20000010000 */
[----:B--2---:R-:W-:-:S05]  /*6300*/  IADD3 R0, R5, 0x2f, RZ ;  /* 0x0000002f05007810 */ /* 0x004fca0007ffe0ff */
[----:B------:R-:W-:-:S05]  /*6310*/  IMAD.HI R0, R0, 0x2aaaaaab, RZ ;  /* 0x2aaaaaab00007827 */ /* 0x000fca00078e02ff */
[----:B------:R-:W-:-:S04]  /*6320*/  SHF.R.U32.HI R2, RZ, 0x1f, R0 ;  /* 0x0000001fff027819 */ /* 0x000fc80000011600 */
[----:B------:R-:W-:Y:S02]  /*6330*/  LEA.HI.SX32 R7, R0, R2, 0x1d ;  /* 0x0000000200077211 */ /* 0x000fe400078feaff */
.L_x_1118:
[----:B-1----:R-:W-:Y:S01]  /*6340*/  IMAD.MOV.U32 R0, RZ, RZ, c[0x0][0x2c4] ;  /* 0x0000b100ff007624 */ /* 0x002fe200078e00ff */
[----:B------:R1:W-:Y:S01]  /*6350*/  STL.64 [R1], R196 ;  /* 0x000000c401007387 */ /* 0x0003e20000100a00 */
[----:B------:R-:W-:-:S03]  /*6360*/  IMAD.MOV.U32 R4, RZ, RZ, c[0x0][0x32c] ;  /* 0x0000cb00ff047624 */ /* 0x000fc600078e00ff */
[----:B------:R-:W-:Y:S02]  /*6370*/  ISETP.NE.AND P2, PT, R0, 0x1, PT ;  /* 0x000000010000780c */ /* 0x000fe40003f45270 */
[----:B------:R-:W-:Y:S02]  /*6380*/  IADD3 R0, R141, 0x7f, RZ ;  /* 0x0000007f8d007810 */ /* 0x000fe40007ffe0ff */
[----:B------:R-:W-:-:S09]  /*6390*/  ISETP.GE.AND P1, PT, R4, 0x1, PT ;  /* 0x000000010400780c */ /* 0x000fd20003f26270 */
[----:B------:R-:W-:-:S05]  /*63a0*/  @P2 IMAD.HI.U32 R2, R0, c[0x0][0x2c8], RZ ;  /* 0x0000b20000022a27 */ /* 0x000fca00078e00ff */
[----:B------:R-:W-:-:S04]  /*63b0*/  @P2 SHF.R.U32.HI R0, RZ, c[0x0][0x2cc], R2 ;  /* 0x0000b300ff002a19 */ /* 0x000fc80000011602 */
[----:B------:R-:W-:-:S05]  /*63c0*/  IADD3 R0, R0, 0x1, R5 ;  /* 0x0000000100007810 */ /* 0x000fca0007ffe005 */
[----:B-----5:R-:W-:-:S05]  /*63d0*/  IMAD.IADD R2, R0, 0x1, -R18 ;  /* 0x0000000100027824 */ /* 0x020fca00078e0a12 */
[----:B------:R-:W-:Y:S01]  /*63e0*/  IADD3 R3, R2, c[0x0][0x328], RZ ;  /* 0x0000ca0002037a10 */ /* 0x000fe20007ffe0ff */
[----:B------:R-:W-:Y:S05]  /*63f0*/  @!P1 BRA `(.L_x_1154) ;  /* 0x0000010000009947 */ /* 0x000fea0003800000 */
[C---:B-1----:R-:W-:Y:S01]  /*6400*/  ISETP.GT.AND P0, PT, R2.reuse, RZ, PT ;  /* 0x000000ff0200720c */ /* 0x042fe20003f04270 */
[----:B------:R-:W-:Y:S01]  /*6410*/  BSSY B0, `(.L_x_1155) ;  /* 0x000000c000007945 */ /* 0x000fe20003800000 */
        /* <DEDUP_REMOVED lines=8> */
.L_x_1156:
[----:B------:R-:W-:-:S13]  /*64a0*/  ISETP.NE.AND P0, PT, R4, 0x1, PT ;  /* 0x000000010400780c */ /* 0x000fda0003f05270 */
[----:B------:R-:W-:-:S05]  /*64b0*/  @P0 IMAD.HI.U32 R2, R0, c[0x0][0x330], RZ ;  /* 0x0000cc0000020a27 */ /* 0x000fca00078e00ff */
[----:B------:R-:W-:Y:S02]  /*64c0*/  @P0 SHF.R.U32.HI R0, RZ, c[0x0][0x334], R2 ;  /* 0x0000cd00ff000a19 */ /* 0x000fe40000011602 */
.L_x_1157:
[----:B------:R-:W-:Y:S05]  /*64d0*/  BSYNC B0 ;  /* 0x0000000000007941 */ /* 0x000fea0003800000 */
.L_x_1155:
[----:B------:R-:W-:-:S05]  /*64e0*/  IMAD R0, R0, R4, c[0x0][0x32c] ;  /* 0x0000cb0000007624 */ /* 0x000fca00078e0204 */
[----:B------:R-:W-:-:S04]  /*64f0*/  IMNMX R3, R3, R0, PT ;  /* 0x0000000003037217 */ /* 0x000fc80003800200 */
.L_x_1154:
[----:B-1----:R-:W-:Y:S01]  /*6500*/  IADD3 R3, R3, 0x2f, RZ ;  /* 0x0000002f03037810 */ /* 0x002fe20007ffe0ff */
[----:B------:R-:W-:-:S04]  /*6510*/  @P2 IMAD.HI.U32 R2, R141, c[0x0][0x2c8], RZ ;  /* 0x0000b2008d022a27 */ /* 0x000fc800078e00ff */
[----:B------:R-:W-:-:S04]  /*6520*/  IMAD.HI R3, R3, 0x2aaaaaab, RZ ;  /* 0x2aaaaaab03037827 */ /* 0x000fc800078e02ff */
[----:B------:R-:W-:Y:S01]  /*6530*/  IMAD.MOV.U32 R0, RZ, RZ, R141 ;  /* 0x000000ffff007224 */ /* 0x000fe200078e008d */
[----:B------:R-:W-:Y:S02]  /*6540*/  @P2 SHF.R.U32.HI R0, RZ, c[0x0][0x2cc], R2 ;  /* 0x0000b300ff002a19 */ /* 0x000fe40000011602 */
[----:B------:R-:W-:Y:S02]  /*6550*/  SHF.R.U32.HI R2, RZ, 0x1f, R3 ;  /* 0x0000001fff027819 */ /* 0x000fe40000011603 */
[----:B------:R-:W-:Y:S02]  /*6560*/  IADD3 R0, R0, R5, -R18 ;  /* 0x0000000500007210 */ /* 0x000fe40007ffe812 */
[----:B------:R-:W-:Y:S02]  /*6570*/  LEA.HI.SX32 R2, R3, R2, 0x1d ;  /* 0x0000000203027211 */ /* 0x000fe400078feaff */
[----:B------:R-:W-:Y:S02]  /*6580*/  IADD3 R3, R0, -c[0x0][0x324], RZ ;  /* 0x8000c90000037a10 */ /* 0x000fe40007ffe0ff */
[----:B------:R-:W-:-:S05]  /*6590*/  IMNMX R57, R2, R7, PT ;  /* 0x0000000702397217 */ /* 0x000fca0003800200 */
[----:B------:R1:W-:Y:S01]  /*65a0*/  STL [R1+0xe4], R57 ;  /* 0x0000e43901007387 */ /* 0x0003e20000100800 */
[----:B------:R-:W-:Y:S05]  /*65b0*/  @!P1 BRA `(.L_x_1158) ;  /* 0x000000f000009947 */ /* 0x000fea0003800000 */
[----:B------:R-:W-:Y:S01]  /*65c0*/  ISETP.GT.AND P0, PT, R0, -0x1, PT ;  /* 0xffffffff0000780c */ /* 0x000fe20003f04270 */
[----:B------:R-:W-:-:S12]  /*65d0*/  BSSY B0, `(.L_x_1159) ;  /* 0x000000b000007945 */ /* 0x000fd80003800000 */
[----:B------:R-:W-:Y:S05]  /*65e0*/  @P0 BRA `(.L_x_1160) ;  /* 0x0000006000000947 */ /* 0x000fea0003800000 */
[----:B------:R-:W-:Y:S02]  /*65f0*/  ISETP.NE.AND P0, PT, R4, 0x1, PT ;  /* 0x000000010400780c */ /* 0x000fe40003f05270 */
[----:B------:R-:W-:-:S11]  /*6600*/  LOP3.LUT R0, RZ, R0, RZ, 0x33, !PT ;  /* 0x00000000ff007212 */ /* 0x000fd600078e33ff */
[----:B------:R-:W-:-:S05]  /*6610*/  @P0 IMAD.HI.U32 R2, R0, c[0x0][0x330], RZ ;  /* 0x0000cc0000020a27 */ /* 0x000fca00078e00ff */
[----:B------:R-:W-:-:S04]  /*6620*/  @P0 SHF.R.U32.HI R0, RZ, c[0x0][0x334], R2 ;  /* 0x0000cd00ff000a19 */ /* 0x000fc80000011602 */
[----:B------:R-:W-:Y:S01]  /*6630*/  LOP3.LUT R0, RZ, R0, RZ, 0x33, !PT ;  /* 0x00000000ff007212 */ /* 0x000fe200078e33ff */
[----:B------:R-:W-:Y:S05]  /*6640*/  BRA `(.L_x_1161) ;  /* 0x0000003000007947 */ /* 0x000fea0003800000 */
.L_x_1160:
[----:B------:R-:W-:-:S13]  /*6650*/  ISETP.NE.AND P0, PT, R4, 0x1, PT ;  /* 0x000000010400780c */ /* 0x000fda0003f05270 */
[----:B------:R-:W-:-:S05]  /*6660*/  @P0 IMAD.HI.U32 R2, R0, c[0x0][0x330], RZ ;  /* 0x0000cc0000020a27 */ /* 0x000fca00078e00ff */
[----:B------:R-:W-:Y:S02]  /*6670*/  @P0 SHF.R.U32.HI R0, RZ, c[0x0][0x334], R2 ;  /* 0x0000cd00ff000a19 */ /* 0x000fe40000011602 */
.L_x_1161:
[----:B------:R-:W-:Y:S05]  /*6680*/  BSYNC B0 ;  /* 0x0000000000007941 */ /* 0x000fea0003800000 */
.L_x_1159:
[----:B------:R-:W-:-:S05]  /*6690*/  IMAD R0, R0, c[0x0][0x32c], RZ ;  /* 0x0000cb0000007a24 */ /* 0x000fca00078e02ff */
[----:B------:R-:W-:-:S05]  /*66a0*/  IMNMX R3, R3, R0, !PT ;  /* 0x0000000003037217 */ /* 0x000fca0007800200 */
.L_x_1158:
[----:B------:R-:W-:Y:S01]  /*66b0*/  IMAD.HI R0, R3, 0x2aaaaaab, RZ ;  /* 0x2aaaaaab03007827 */ /* 0x000fe200078e02ff */
[----:B------:R-:W-:Y:S01]  /*66c0*/  PLOP3.LUT P0, PT, PT, PT, PT, 0x80, 0x0 ;  /* 0x000000000000781c */ /* 0x000fe20003f0f070 */
[----:B------:R-:W-:Y:S01]  /*66d0*/  CS2R R14, SRZ ;  /* 0x00000000000e7805 */ /* 0x000fe2000001ff00 */
        /* <DEDUP_REMOVED lines=8> */
[----:B------:R-:W-:Y:S01]  /*6760*/  MOV R126, RZ ;  /* 0x000000ff007e7202 */ /* 0x000fe20000000f00 */
[----:B------:R-:W-:Y:S01]  /*6770*/  CS2R R12, SRZ ;  /* 0x00000000000c7805 */ /* 0x000fe2000001ff00 */
[----:B------:R-:W-:Y:S01]  /*6780*/  IMNMX R4, RZ, R0, !PT ;  /* 0x00000000ff047217 */ /* 0x000fe20007800200 */
[----:B------:R-:W-:Y:S01]  /*6790*/  IMAD.MOV.U32 R124, RZ, RZ, RZ ;  /* 0x000000ffff7c7224 */ /* 0x000fe200078e00ff */
[----:B------:R-:W-:Y:S01]  /*67a0*/  MOV R120, RZ ;  /* 0x000000ff00787202 */ /* 0x000fe20000000f00 */
[----:B------:R-:W-:Y:S01]  /*67b0*/  IMAD.MOV.U32 R122, RZ, RZ, RZ ;  /* 0x000000ffff7a7224 */ /* 0x000fe200078e00ff */
[----:B------:R-:W-:Y:S01]  /*67c0*/  ISETP.GT.AND P1, PT, R57, R4, PT ;  /* 0x000000043900720c */ /* 0x000fe20003f24270 */
[----:B------:R2:W-:Y:S01]  /*67d0*/  STL [R1+0xa4], R4 ;  /* 0x0000a40401007387 */ /* 0x0005e20000100800 */
        /* <DEDUP_REMOVED lines=69> */
[----:B------:R-:W-:Y:S01]  /*6c30*/  CS2R R154, SRZ ;  /* 0x00000000009a7805 */ /* 0x000fe2000001ff00 */
[----:B------:R-:W-:Y:S01]  /*6c40*/  IMAD.MOV.U32 R153, RZ, RZ, RZ ;  /* 0x000000ffff997224 */ /* 0x000fe200078e00ff */
[----:B------:R-:W-:Y:S01]  /*6c50*/  MOV R56, RZ ;  /* 0x000000ff00387202 */ /* 0x000fe20000000f00 */
[----:B------:R-:W-:Y:S01]  /*6c60*/  CS2R R54, SRZ ;  /* 0x0000000000367805 */ /* 0x000fe2000001ff00 */
[----:B------:R-:W-:Y:S01]  /*6c70*/  IMAD.MOV.U32 R150, RZ, RZ, RZ ;  /* 0x000000ffff967224 */ /* 0x000fe200078e00ff */
[----:B------:R-:W-:Y:S01]  /*6c80*/  MOV R148, RZ ;  /* 0x000000ff00947202 */ /* 0x000fe20000000f00 */
[----:B------:R-:W-:Y:S05]  /*6c90*/  @!P1 BRA `(.L_x_1162) ;  /* 0x0001467000009947 */ /* 0x000fea0003800000 */
[----:B--2---:R-:W2:Y:S04]  /*6ca0*/  LDL R61, [R1+0xe0] ;  /* 0x0000e000013d7983 */ /* 0x004ea80000100800 */
[----:B------:R-:W3:Y:S01]  /*6cb0*/  LDL R0, [R1+0x4c] ;  /* 0x00004c0001007983 */ /* 0x000ee20000100800 */
[----:B------:R-:W-:Y:S01]  /*6cc0*/  ISETP.NE.U32.AND P1, PT, RZ, c[0x0][0x340], PT ;  /* 0x0000d000ff007a0c */ /* 0x000fe20003f25070 */
[----:B------:R-:W-:-:S02]  /*6cd0*/  ULDC.64 UR4, c[0x0][0x18] ;  /* 0x0000060000047ab9 */ /* 0x000fc40000000a00 */
[----:B------:R-:W4:Y:S01]  /*6ce0*/  LDL R21, [R1+0x50] ;  /* 0x0000500001157983 */ /* 0x000f220000100800 */
[----:B------:R-:W-:-:S03]  /*6cf0*/  ISETP.NE.AND.EX P1, PT, RZ, c[0x0][0x344], PT, P1 ;  /* 0x0000d100ff007a0c */ /* 0x000fc60003f25310 */
[----:B------:R-:W5:Y:S10]  /*6d00*/  S2R R4, SR_CTAID.Y ;  /* 0x0000000000047919 */ /* 0x000f740000002600 */
[----:B------:R-:W-:Y:S01]  /*6d10*/  @P1 IMAD.MOV.U32 R2, RZ, RZ, 0x4 ;  /* 0x00000004ff021424 */ /* 0x000fe200078e00ff */
[----:B------:R-:W1:Y:S01]  /*6d20*/  S2R R9, SR_CTAID.Y ;  /* 0x0000000000097919 */ /* 0x000e620000002600 */
[----:B------:R-:W-:-:S02]  /*6d30*/  SHF.R.S32.HI R142, RZ, 0x1f, R196 ;  /* 0x0000001fff8e7819 */ /* 0x000fc400000114c4 */
[----:B-----5:R-:W-:-:S05]  /*6d40*/  SHF.R.S32.HI R7, RZ, 0x1f, R4 ;  /* 0x0000001fff077819 */ /* 0x020fca0000011404 */
[----:B------:R-:W-:Y:S02]  /*6d50*/  IMAD R6, R7, c[0x0][0x1e8], RZ ;  /* 0x00007a0007067a24 */ /* 0x000fe400078e02ff */
[----:B--2---:R-:W-:-:S05]  /*6d60*/  @P1 IMAD.WIDE R2, R61, R2, c[0x0][0x340] ;  /* 0x0000d0003d021625 */ /* 0x004fca00078e0202 */
[----:B------:R3:W2:Y:S01]  /*6d70*/  @P1 LDG.E R19, [R2.64] ;  /* 0x0000000602131981 */ /* 0x0006a2000c1e1900 */
[----:B-1----:R-:W-:-:S04]  /*6d80*/  IMAD.WIDE.U32 R14, R9, c[0x0][0x1e8], RZ ;  /* 0x00007a00090e7a25 */ /* 0x002fc800078e00ff */
[----:B------:R-:W-:Y:S01]  /*6d90*/  IMAD R6, R9, c[0x0][0x1ec], R6 ;  /* 0x00007b0009067a24 */ /* 0x000fe200078e0206 */
[----:B---3--:R-:W-:-:S05]  /*6da0*/  SHF.R.S32.HI R2, RZ, 0x1f, R0 ;  /* 0x0000001fff027819 */ /* 0x008fca0000011400 */
[----:B------:R-:W-:-:S04]  /*6db0*/  IMAD R2, R2, c[0x0][0x178], RZ ;  /* 0x00005e0002027a24 */ /* 0x000fc800078e02ff */
[C---:B------:R-:W-:Y:S02]  /*6dc0*/  IMAD R4, R0.reuse, c[0x0][0x17c], R2 ;  /* 0x00005f0000047a24 */ /* 0x040fe400078e0202 */
[----:B------:R-:W-:Y:S01]  /*6dd0*/  IMAD.WIDE.U32 R2, R0, c[0x0][0x178], RZ ;  /* 0x00005e0000027a25 */ /* 0x000fe200078e00ff */
[----:B------:R-:W-:-:S04]  /*6de0*/  LEA.HI R0, R142, R196, RZ, 0x3 ;  /* 0x000000c48e007211 */ /* 0x000fc800078f18ff */
[----:B------:R-:W-:Y:S02]  /*6df0*/  SHF.R.S32.HI R117, RZ, 0x3, R0 ;  /* 0x00000003ff757819 */ /* 0x000fe40000011400 */
[----:B------:R-:W-:Y:S01]  /*6e00*/  LOP3.LUT R0, R0, 0xfffffff8, RZ, 0xc0, !PT ;  /* 0xfffffff800007812 */ /* 0x000fe200078ec0ff */
[----:B------:R-:W-:Y:S02]  /*6e10*/  IMAD.IADD R15, R15, 0x1, R6 ;  /* 0x000000010f0f7824 */ /* 0x000fe400078e0206 */
[----:B------:R-:W-:Y:S01]  /*6e20*/  IMAD.IADD R3, R3, 0x1, R4 ;  /* 0x0000000103037824 */ /* 0x000fe200078e0204 */
[----:B------:R-:W-:Y:S01]  /*6e30*/  IADD3 R108, -R0, R196, RZ ;  /* 0x000000c4006c7210 */ /* 0x000fe20007ffe1ff */
[----:B------:R-:W-:Y:S02]  /*6e40*/  IMAD R4, R7, c[0x0][0x210], RZ ;  /* 0x0000840007047a24 */ /* 0x000fe400078e02ff */
[----:B------:R-:W-:Y:S01]  /*6e50*/  IMAD.SHL.U32 R6, R117, 0x40, RZ ;  /* 0x0000004075067824 */ /* 0x000fe200078e00ff */
[----:B------:R-:W-:Y:S01]  /*6e60*/  ISETP.NE.U32.AND P0, PT, RZ, c[0x0][0x348], PT ;  /* 0x0000d200ff007a0c */ /* 0x000fe20003f05070 */
[----:B------:R-:W-:Y:S01]  /*6e70*/  IMAD.WIDE.U32 R12, R9, c[0x0][0x210], RZ ;  /* 0x00008400090c7a25 */ /* 0x000fe200078e00ff */
[----:B------:R-:W-:-:S02]  /*6e80*/  SHF.R.S32.HI R17, RZ, 0x1f, R61 ;  /* 0x0000001fff117819 */ /* 0x000fc4000001143d */
[----:B------:R-:W-:Y:S01]  /*6e90*/  LOP3.LUT R0, R6, 0x1c0, RZ, 0xc0, !PT ;  /* 0x000001c006007812 */ /* 0x000fe200078ec0ff */
[----:B------:R-:W-:Y:S02]  /*6ea0*/  IMAD R4, R9, c[0x0][0x214], R4 ;  /* 0x0000850009047a24 */ /* 0x000fe400078e0204 */
[----:B------:R-:W-:Y:S01]  /*6eb0*/  IMAD.SHL.U32 R25, R108, 0x8, RZ ;  /* 0x000000086c197824 */ /* 0x000fe200078e00ff */
[----:B------:R-:W-:Y:S01]  /*6ec0*/  ISETP.NE.AND.EX P0, PT, RZ, c[0x0][0x34c], PT, P0 ;  /* 0x0000d300ff007a0c */ /* 0x000fe20003f05300 */
[----:B------:R-:W-:Y:S02]  /*6ed0*/  IMAD R8, R7, c[0x0][0x1b8], RZ ;  /* 0x00006e0007087a24 */ /* 0x000fe400078e02ff */
[----:B------:R-:W-:Y:S01]  /*6ee0*/  IMAD.IADD R13, R4, 0x1, R13 ;  /* 0x00000001040d7824 */ /* 0x000fe200078e020d */
[----:B------:R-:W-:Y:S01]  /*6ef0*/  LOP3.LUT R4, R0, 0x38, R25, 0xf8, !PT ;  /* 0x0000003800047812 */ /* 0x000fe200078ef819 */
[----:B------:R-:W-:Y:S01]  /*6f00*/  IMAD R7, R108, 0x10, R117 ;  /* 0x000000106c077824 */ /* 0x000fe200078e0275 */
[----:B------:R-:W-:Y:S01]  /*6f10*/  SHF.R.U32.HI R0, RZ, 0x3, R0 ;  /* 0x00000003ff007819 */ /* 0x000fe20000011600 */
[----:B------:R-:W-:Y:S01]  /*6f20*/  IMAD R8, R9, c[0x0][0x1bc], R8 ;  /* 0x00006f0009087a24 */ /* 0x000fe200078e0208 */
[----:B------:R-:W-:Y:S01]  /*6f30*/  SEL R6, R17, RZ, !P0 ;  /* 0x000000ff11067207 */ /* 0x000fe20004000000 */
[----:B------:R-:W-:Y:S01]  /*6f40*/  IMAD.WIDE.U32 R2, R9, c[0x0][0x1b8], R2 ;  /* 0x00006e0009027a25 */ /* 0x000fe200078e0002 */
[----:B------:R-:W-:-:S03]  /*6f50*/  LOP3.LUT R16, R4, R0, RZ, 0x3c, !PT ;  /* 0x0000000004107212 */ /* 0x000fc600078e3cff */
[----:B------:R-:W-:Y:S01]  /*6f60*/  IMAD.IADD R10, R141, 0x1, R7 ;  /* 0x000000018d0a7824 */ /* 0x000fe200078e0207 */
[----:B------:R-:W-:Y:S01]  /*6f70*/  IADD3 R3, R3, R8, RZ ;  /* 0x0000000803037210 */ /* 0x000fe20007ffe0ff */
[----:B------:R-:W-:Y:S01]  /*6f80*/  IMAD R6, R6, c[0x0][0x1c0], RZ ;  /* 0x0000700006067a24 */ /* 0x000fe200078e02ff */
[----:B------:R-:W-:Y:S01]  /*6f90*/  SEL R0, R61, RZ, !P0 ;  /* 0x000000ff3d007207 */ /* 0x000fe20004000000 */
[----:B------:R-:W-:Y:S01]  /*6fa0*/  @P2 IMAD.HI.U32 R7, R10, c[0x0][0x2c8], RZ ;  /* 0x0000b2000a072a27 */ /* 0x000fe200078e00ff */
[----:B------:R-:W-:-:S03]  /*6fb0*/  LEA.HI R23, R142, R196, RZ, 0x4 ;  /* 0x000000c48e177211 */ /* 0x000fc600078f20ff */
[----:B------:R-:W-:Y:S01]  /*6fc0*/  IMAD.MOV.U32 R4, RZ, RZ, R10 ;  /* 0x000000ffff047224 */ /* 0x000fe200078e000a */
[----:B------:R-:W-:Y:S01]  /*6fd0*/  @P2 SHF.R.U32.HI R4, RZ, c[0x0][0x2cc], R7 ;  /* 0x0000b300ff042a19 */ /* 0x000fe20000011607 */
[C---:B------:R-:W-:Y:S02]  /*6fe0*/  IMAD R6, R0.reuse, c[0x0][0x1c4], R6 ;  /* 0x0000710000067a24 */ /* 0x040fe400078e0206 */
[----:B------:R-:W-:Y:S01]  /*6ff0*/  IMAD.WIDE.U32 R2, R0, c[0x0][0x1c0], R2 ;  /* 0x0000700000027a25 */ /* 0x000fe200078e0002 */
[----:B------:R-:W-:Y:S01]  /*7000*/  UIADD3 UR4, UP0, UR4, 0x8080, URZ ;  /* 0x0000808004047890 */ /* 0x000fe2000ff1e03f */
[----:B------:R-:W-:Y:S02]  /*7010*/  LOP3.LUT R0, R23, 0xfffffff0, RZ, 0xc0, !PT ;  /* 0xfffffff017007812 */ /* 0x000fe400078ec0ff */
[----:B------:R-:W-:Y:S01]  /*7020*/  IMAD.IADD R3, R3, 0x1, R6 ;  /* 0x0000000103037824 */ /* 0x000fe200078e0206 */
[----:B------:R-:W-:Y:S01]  /*7030*/  SHF.R.S32.HI R6, RZ, 0x1f, R4 ;  /* 0x0000001fff067819 */ /* 0x000fe20000011404 */
[----:B------:R-:W-:Y:S01]  /*7040*/  UIADD3.X UR5, URZ, UR5, URZ, UP0, !UPT ;  /* 0x000000053f057290 */ /* 0x000fe200087fe43f */
[----:B------:R-:W-:-:S03]  /*7050*/  IADD3 R8, -R0, R196, RZ ;  /* 0x000000c400087210 */ /* 0x000fc60007ffe1ff */
[----:B------:R-:W-:Y:S01]  /*7060*/  IMAD R0, R6, c[0x0][0x1b0], RZ ;  /* 0x00006c0006007a24 */ /* 0x000fe200078e02ff */
[----:B------:R-:W-:Y:S01]  /*7070*/  SHF.R.S32.HI R20, RZ, 0x1f, R8 ;  /* 0x0000001fff147819 */ /* 0x000fe20000011408 */
[----:B------:R-:W-:Y:S02]  /*7080*/  IMAD.U32 R6, RZ, RZ, UR4 ;  /* 0x00000004ff067e24 */ /* 0x000fe4000f8e00ff */
[----:B------:R-:W-:Y:S02]  /*7090*/  IMAD.U32 R7, RZ, RZ, UR5 ;  /* 0x00000005ff077e24 */ /* 0x000fe4000f8e00ff */
[----:B------:R-:W-:Y:S01]  /*70a0*/  IMAD R9, R4, c[0x0][0x1b4], R0 ;  /* 0x00006d0004097a24 */ /* 0x000fe200078e0200 */
[----:B------:R-:W-:Y:S01]  /*70b0*/  LEA.HI R22, R20, R8, RZ, 0x3 ;  /* 0x0000000814167211 */ /* 0x000fe200078f18ff */
[----:B------:R-:W-:Y:S01]  /*70c0*/  IMAD.MOV R0, RZ, RZ, -R4 ;  /* 0x000000ffff007224 */ /* 0x000fe200078e0a04 */
[----:B------:R1:W-:Y:S01]  /*70d0*/  STL.64 [R1+0x8], R6 ;  /* 0x0000080601007387 */ /* 0x0003e20000100a00 */
[----:B------:R-:W-:-:S04]  /*70e0*/  IMAD.WIDE.U32 R2, R4, c[0x0][0x1b0], R2 ;  /* 0x00006c0004027a25 */ /* 0x000fc800078e0002 */
[----:B------:R-:W-:Y:S01]  /*70f0*/  IMAD R0, R0, c[0x0][0x2c4], R10 ;  /* 0x0000b10000007a24 */ /* 0x000fe200078e020a */
[----:B------:R-:W-:-:S04]  /*7100*/  ISETP.NE.U32.AND P0, PT, RZ, c[0x0][0x350], PT ;  /* 0x0000d400ff007a0c */ /* 0x000fc80003f05070 */
[----:B------:R-:W-:Y:S02]  /*7110*/  SHF.R.S32.HI R4, RZ, 0x1f, R0 ;  /* 0x0000001fff047819 */ /* 0x000fe40000011400 */
[----:B------:R-:W-:Y:S02]  /*7120*/  LEA.HI R11, R142, R196, RZ, 0x6 ;  /* 0x000000c48e0b7211 */ /* 0x000fe400078f30ff */
[----:B------:R-:W-:Y:S02]  /*7130*/  ISETP.NE.AND.EX P0, PT, RZ, c[0x0][0x354], PT, P0 ;  /* 0x0000d500ff007a0c */ /* 0x000fe40003f05300 */
[----:B-1----:R-:W-:Y:S02]  /*7140*/  LOP3.LUT R6, R22, 0xfffffff8, RZ, 0xc0, !PT ;  /* 0xfffffff816067812 */ /* 0x002fe400078ec0ff */
[----:B------:R-:W-:-:S03]  /*7150*/  IADD3 R7, R3, R9, RZ ;  /* 0x0000000903077210 */ /* 0x000fc60007ffe0ff */
[----:B------:R-:W-:Y:S02]  /*7160*/  IMAD.IADD R20, R8, 0x1, -R6 ;  /* 0x0000000108147824 */ /* 0x000fe400078e0a06 */
[----:B------:R-:W-:Y:S02]  /*7170*/  IMAD.MOV.U32 R6, RZ, RZ, R2 ;  /* 0x000000ffff067224 */ /* 0x000fe400078e0002 */
[----:B------:R-:W-:Y:S02]  /*7180*/  IMAD R8, R4, c[0x0][0x1a8], RZ ;  /* 0x00006a0004087a24 */ /* 0x000fe400078e02ff */
[----:B------:R-:W-:Y:S02]  /*7190*/  IMAD.SHL.U32 R11, R11, 0x8, RZ ;  /* 0x000000080b0b7824 */ /* 0x000fe400078e00ff */
[----:B------:R-:W-:-:S03]  /*71a0*/  IMAD R8, R0, c[0x0][0x1ac], R8 ;  /* 0x00006b0000087a24 */ /* 0x000fc600078e0208 */
[----:B------:R-:W-:Y:S02]  /*71b0*/  LOP3.LUT R234, R16, 0xfffffe00, R11, 0xf8, !PT ;  /* 0xfffffe0010ea7812 */ /* 0x000fe400078ef80b */
[----:B------:R-:W-:Y:S02]  /*71c0*/  LOP3.LUT R236, R236, 0xffffff7f, RZ, 0xc0, !PT ;  /* 0xffffff7fecec7812 */ /* 0x000fe400078ec0ff */
[C---:B------:R-:W-:Y:S02]  /*71d0*/  IADD3 R24, R25.reuse, 0x40, RZ ;  /* 0x0000004019187810 */ /* 0x040fe40007ffe0ff */
[----:B------:R-:W-:Y:S02]  /*71e0*/  ISETP.GE.AND P4, PT, R25, c[0x0][0x198], PT ;  /* 0x0000660019007a0c */ /* 0x000fe40003f86270 */
[----:B------:R-:W-:Y:S01]  /*71f0*/  ISETP.GE.AND P3, PT, R24, c[0x0][0x198], PT ;  /* 0x0000660018007a0c */ /* 0x000fe20003f66270 */
[----:B------:R-:W-:Y:S01]  /*7200*/  IMAD.MOV.U32 R11, RZ, RZ, 0x10 ;  /* 0x00000010ff0b7424 */ /* 0x000fe200078e00ff */
[----:B------:R1:W-:Y:S04]  /*7210*/  STL [R1+0xac], R25 ;  /* 0x0000ac1901007387 */ /* 0x0003e80000100800 */
[----:B------:R1:W-:Y:S04]  /*7220*/  STL [R1+0x10], R18 ;  /* 0x0000101201007387 */ /* 0x0003e80000100800 */
[----:B------:R1:W-:Y:S01]  /*7230*/  STL [R1+0xe8], R24 ;  /* 0x0000e81801007387 */ /* 0x0003e20000100800 */
[----:B------:R-:W-:-:S02]  /*7240*/  IADD3 R127, R57, -0x1, RZ ;  /* 0xffffffff397f7810 */ /* 0x000fc40007ffe0ff */
[--C-:B--2---:R-:W-:Y:S01]  /*7250*/  @P1 SHF.R.S32.HI R3, RZ, 0x1f, R19.reuse ;  /* 0x0000001fff031819 */ /* 0x104fe20000011413 */
[----:B------:R-:W-:Y:S01]  /*7260*/  @P1 IMAD.MOV.U32 R2, RZ, RZ, R19 ;  /* 0x000000ffff021224 */ /* 0x000fe200078e0013 */
[----:B------:R-:W-:Y:S01]  /*7270*/  @!P1 MOV R2, R61 ;  /* 0x0000003d00029202 */ /* 0x000fe20000000f00 */
[----:B------:R-:W-:-:S03]  /*7280*/  @!P1 IMAD.MOV.U32 R3, RZ, RZ, R17 ;  /* 0x000000ffff039224 */ /* 0x000fc600078e0011 */
[----:B------:R-:W-:Y:S02]  /*7290*/  SEL R10, R2, RZ, !P0 ;  /* 0x000000ff020a7207 */ /* 0x000fe40004000000 */
[----:B------:R-:W-:Y:S01]  /*72a0*/  SEL R4, R3, RZ, !P0 ;  /* 0x000000ff03047207 */ /* 0x000fe20004000000 */
[----:B------:R-:W-:-:S04]  /*72b0*/  IMAD.WIDE.U32 R2, R0, c[0x0][0x1a8], R6 ;  /* 0x00006a0000027a25 */ /* 0x000fc800078e0006 */
[----:B------:R-:W-:Y:S01]  /*72c0*/  IMAD.IADD R3, R3, 0x1, R8 ;  /* 0x0000000103037824 */ /* 0x000fe200078e0208 */
[----:B------:R-:W-:Y:S01]  /*72d0*/  LEA R16, P0, R2, c[0x0][0x160], 0x1 ;  /* 0x0000580002107a11 */ /* 0x000fe200078008ff */
[C---:B------:R-:W-:Y:S02]  /*72e0*/  IMAD R0, R4.reuse, c[0x0][0x1f0], RZ ;  /* 0x00007c0004007a24 */ /* 0x040fe400078e02ff */
[----:B------:R-:W-:Y:S02]  /*72f0*/  IMAD R4, R4, c[0x0][0x218], RZ ;  /* 0x0000860004047a24 */ /* 0x000fe400078e02ff */
[----:B------:R-:W-:Y:S01]  /*7300*/  IMAD.WIDE.U32 R8, R10, c[0x0][0x218], R12 ;  /* 0x000086000a087a25 */ /* 0x000fe200078e000c */
[----:B------:R-:W-:Y:S02]  /*7310*/  LEA.HI.X R17, R2, c[0x0][0x164], R3, 0x1, P0 ;  /* 0x0000590002117a11 */ /* 0x000fe400000f0c03 */
[----:B------:R-:W-:Y:S01]  /*7320*/  SHF.R.S32.HI R19, RZ, 0x1f, R25 ;  /* 0x0000001fff137819 */ /* 0x000fe20000011419 */
[C---:B------:R-:W-:Y:S01]  /*7330*/  IMAD R3, R10.reuse, c[0x0][0x21c], R4 ;  /* 0x000087000a037a24 */ /* 0x040fe200078e0204 */
[----:B------:R-:W-:Y:S01]  /*7340*/  IADD3 R2, P0, R25, R8, RZ ;  /* 0x0000000819027210 */ /* 0x000fe20007f1e0ff */
[----:B------:R-:W-:-:S03]  /*7350*/  IMAD.WIDE.U32 R6, R10, c[0x0][0x1f0], R14 ;  /* 0x00007c000a067a25 */ /* 0x000fc600078e000e */
[----:B------:R-:W-:Y:S01]  /*7360*/  IADD3.X R3, R19, R9, R3, P0, !PT ;  /* 0x0000000913037210 */ /* 0x000fe200007fe403 */
[----:B------:R-:W-:Y:S01]  /*7370*/  IMAD R0, R10, c[0x0][0x1f4], R0 ;  /* 0x00007d000a007a24 */ /* 0x000fe200078e0200 */
[C---:B------:R-:W-:Y:S02]  /*7380*/  ISETP.GE.AND P0, PT, R25.reuse, c[0x0][0x1d4], PT ;  /* 0x0000750019007a0c */ /* 0x040fe40003f06270 */
[----:B------:R-:W-:Y:S02]  /*7390*/  IADD3 R6, P1, R25, R6, RZ ;  /* 0x0000000619067210 */ /* 0x000fe40007f3e0ff */
[----:B----4-:R-:W-:Y:S02]  /*73a0*/  SHF.R.S32.HI R4, RZ, 0x1f, R21 ;  /* 0x0000001fff047819 */ /* 0x010fe40000011415 */
[----:B------:R-:W-:Y:S02]  /*73b0*/  IADD3.X R7, R19, R7, R0, P1, !PT ;  /* 0x0000000713077210 */ /* 0x000fe40000ffe400 */
[----:B------:R-:W-:-:S04]  /*73c0*/  IADD3 R0, P1, R117, R21, RZ ;  /* 0x0000001575007210 */ /* 0x000fc80007f3e0ff */
[----:B------:R-:W-:Y:S02]  /*73d0*/  LEA.HI.X.SX32 R4, R117, R4, 0x1, P1 ;  /* 0x0000000475047211 */ /* 0x000fe400008f0eff */
[----:B------:R-:W-:Y:S02]  /*73e0*/  @P0 LOP3.LUT R236, R236, 0x80, RZ, 0xfc, !PT ;  /* 0x00000080ecec0812 */ /* 0x000fe400078efcff */
[----:B------:R-:W-:Y:S01]  /*73f0*/  ISETP.GE.AND P0, PT, R24, c[0x0][0x1d4], PT ;  /* 0x0000750018007a0c */ /* 0x000fe20003f06270 */
[C---:B------:R-:W-:Y:S02]  /*7400*/  IMAD R8, R4.reuse, c[0x0][0x1e0], RZ ;  /* 0x0000780004087a24 */ /* 0x040fe400078e02ff */
[----:B------:R-:W-:Y:S01]  /*7410*/  IMAD R4, R4, c[0x0][0x208], RZ ;  /* 0x0000820004047a24 */ /* 0x000fe200078e02ff */
[----:B------:R-:W-:Y:S01]  /*7420*/  R2P PR, R20, 0x6 ;  /* 0x0000000614007804 */ /* 0x000fe20000000000 */
[C---:B------:R-:W-:Y:S02]  /*7430*/  IMAD R9, R0.reuse, c[0x0][0x1e4], R8 ;  /* 0x0000790000097a24 */ /* 0x040fe400078e0208 */
[----:B------:R-:W-:-:S02]  /*7440*/  IMAD R8, R0, c[0x0][0x20c], R4 ;  /* 0x0000830000087a24 */ /* 0x000fc400078e0204 */
[----:B------:R-:W-:Y:S01]  /*7450*/  IMAD.WIDE.U32 R14, R0, c[0x0][0x1e0], R6 ;  /* 0x00007800000e7a25 */ /* 0x000fe200078e0006 */
[----:B------:R-:W-:-:S03]  /*7460*/  SEL R6, R11, 0xfffffff0, !P1 ;  /* 0xfffffff00b067807 */ /* 0x000fc60004800000 */
[----:B------:R-:W-:-:S04]  /*7470*/  IMAD.WIDE.U32 R12, R0, c[0x0][0x208], R2 ;  /* 0x00008200000c7a25 */ /* 0x000fc800078e0002 */
[----:B------:R-:W-:Y:S02]  /*7480*/  IMAD.IADD R11, R15, 0x1, R9 ;  /* 0x000000010f0b7824 */ /* 0x000fe400078e0209 */
[----:B------:R-:W-:Y:S01]  /*7490*/  IMAD.IADD R3, R13, 0x1, R8 ;  /* 0x000000010d037824 */ /* 0x000fe200078e0208 */
[----:B------:R1:W-:Y:S04]  /*74a0*/  STL.64 [R1+0xc0], R14 ;  /* 0x0000c00e01007387 */ /* 0x0003e80000100a00 */
[----:B------:R1:W-:Y:S04]  /*74b0*/  STL.64 [R1+0xc8], R12 ;  /* 0x0000c80c01007387 */ /* 0x0003e80000100a00 */
[----:B------:R1:W-:Y:S04]  /*74c0*/  STL [R1+0xbc], R3 ;  /* 0x0000bc0301007387 */ /* 0x0003e80000100800 */
[----:B------:R1:W-:Y:S01]  /*74d0*/  STL [R1+0xb4], R11 ;  /* 0x0000b40b01007387 */ /* 0x0003e20000100800 */
[----:B------:R-:W-:-:S02]  /*74e0*/  MOV R10, 0x20 ;  /* 0x00000020000a7802 */ /* 0x000fc40000000f00 */
[----:B------:R-:W-:Y:S02]  /*74f0*/  LOP3.LUT R236, R236, 0xffffffbf, RZ, 0xc0, !PT ;  /* 0xffffffbfecec7812 */ /* 0x000fe400078ec0ff */
[----:B------:R-:W-:Y:S02]  /*7500*/  SEL R4, R10, 0xffffffe0, !P2 ;  /* 0xffffffe00a047807 */ /* 0x000fe40005000000 */
[----:B------:R-:W-:Y:S01]  /*7510*/  @P0 LOP3.LUT R236, R236, 0x40, RZ, 0xfc, !PT ;  /* 0x00000040ecec0812 */ /* 0x000fe200078efcff */
[----:B------:R-:W-:Y:S05]  /*7520*/  BRA.DIV ~URZ, `(.L_x_1163) ;  /* 0x00016a227f007947 */ /* 0x000fea000b800000 */
[----:B------:R2:W3:Y:S02]  /*7530*/  SHFL.IDX PT, R7, R17, RZ, 0x181f ;  /* 0x00181fff11077589 */ /* 0x0004e400000e0000 */
.L_x_1301:
[----:B------:R-:W-:Y:S05]  /*7540*/  BRA.DIV ~URZ, `(.L_x_1164) ;  /* 0x00016a827f007947 */ /* 0x000fea000b800000 */
[----:B------:R4:W1:Y:S02]  /*7550*/  SHFL.IDX PT, R0, R16, RZ, 0x181f ;  /* 0x00181fff10007589 */ /* 0x00086400000e0000 */
.L_x_1302:
[----:B-1----:R-:W-:Y:S01]  /*7560*/  IMAD R12, R18, c[0x0][0x2c4], RZ ;  /* 0x0000b100120c7a24 */ /* 0x002fe200078e02ff */
[----:B------:R-:W-:Y:S01]  /*7570*/  IADD3 R11, R141, R117, RZ ;  /* 0x000000758d0b7210 */ /* 0x000fe20007ffe0ff */
[----:B------:R-:W-:Y:S03]  /*7580*/  BSSY B0, `(.L_x_1165) ;  /* 0x0000014000007945 */ /* 0x000fe60003800000 */
[----:B------:R-:W-:-:S13]  /*7590*/  ISETP.GE.AND P0, PT, R11, R12, PT ;  /* 0x0000000c0b00720c */ /* 0x000fda0003f06270 */
[----:B------:R-:W-:Y:S05]  /*75a0*/  @P0 BRA `(.L_x_1166) ;  /* 0x0000011000000947 */ /* 0x000fea0003800000 */
[C---:B------:R-:W-:Y:S02]  /*75b0*/  IMAD.SHL.U32 R2, R108.reuse, 0x8, RZ ;  /* 0x000000086c027824 */ /* 0x040fe400078e00ff */
[----:B------:R-:W-:Y:S02]  /*75c0*/  IMAD.SHL.U32 R13, R108, 0x8, RZ ;  /* 0x000000086c0d7824 */ /* 0x000fe400078e00ff */
[----:B------:R-:W-:Y:S01]  /*75d0*/  IMAD.MOV.U32 R8, RZ, RZ, R0 ;  /* 0x000000ffff087224 */ /* 0x000fe200078e0000 */
[----:B------:R-:W-:Y:S01]  /*75e0*/  IADD3 R2, R2, 0x40, RZ ;  /* 0x0000004002027810 */ /* 0x000fe20007ffe0ff */
[----:B---3--:R-:W-:-:S03]  /*75f0*/  IMAD.MOV.U32 R9, RZ, RZ, R7 ;  /* 0x000000ffff097224 */ /* 0x008fc600078e0007 */
[----:B------:R-:W-:-:S04]  /*7600*/  SHF.R.S32.HI R3, RZ, 0x1f, R2 ;  /* 0x0000001fff037819 */ /* 0x000fc80000011402 */
[----:B------:R-:W-:Y:S02]  /*7610*/  LEA.HI R3, R3, R2, RZ, 0x3 ;  /* 0x0000000203037211 */ /* 0x000fe400078f18ff */
[----:B------:R-:W-:Y:S01]  /*7620*/  LEA R2, P0, R13, R0, 0x1 ;  /* 0x000000000d027211 */ /* 0x000fe200078008ff */
[----:B------:R-:W-:Y:S01]  /*7630*/  IMAD.SHL.U32 R0, R234, 0x2, RZ ;  /* 0x00000002ea007824 */ /* 0x000fe200078e00ff */
[----:B------:R-:W-:Y:S02]  /*7640*/  LOP3.LUT R10, R3, 0xfffffff8, RZ, 0xc0, !PT ;  /* 0xfffffff8030a7812 */ /* 0x000fe400078ec0ff */
[----:B------:R-:W-:-:S03]  /*7650*/  LEA.HI.X R3, R13, R7, R19, 0x1, P0 ;  /* 0x000000070d037211 */ /* 0x000fc600000f0c13 */
[----:B------:R-:W-:Y:S02]  /*7660*/  IMAD.WIDE R8, R10, 0x2, R8 ;  /* 0x000000020a087825 */ /* 0x000fe400078e0208 */
[----:B------:R-:W-:Y:S01]  /*7670*/  @!PT LDS RZ, [RZ] ;  /* 0x00000000fffff984 */ /* 0x000fe20000000800 */
[----:B------:R-:W-:Y:S01]  /*7680*/  @!PT LDS RZ, [RZ] ;  /* 0x00000000fffff984 */ /* 0x000fe20000000800 */
[----:B------:R-:W-:Y:S01]  /*7690*/  @!PT LDS RZ, [RZ] ;  /* 0x00000000fffff984 */ /* 0x000fe20000000800 */
[----:B------:R1:W-:Y:S04]  /*76a0*/  LDGSTS.E.BYPASS.LTC128B.128 [R0+0x8080], [R2.64], !P4 ;  /* 0x0808000002007fae */ /* 0x0003e8000e101d46 */
[----:B------:R1:W-:Y:S02]  /*76b0*/  LDGSTS.E.BYPASS.LTC128B.128 [R0+0xc080], [R8.64], !P3 ;  /* 0x0c08000008007fae */ /* 0x0003e4000d901d46 */
.L_x_1166:
[----:B------:R-:W-:Y:S05]  /*76c0*/  BSYNC B0 ;  /* 0x0000000000007941 */ /* 0x000fea0003800000 */
.L_x_1165:
[----:B------:R-:W-:Y:S05]  /*76d0*/  BRA.DIV ~URZ, `(.L_x_1167) ;  /* 0x000169727f007947 */ /* 0x000fea000b800000 */
[----:B---3--:R3:W1:Y:S04]  /*76e0*/  SHFL.IDX PT, R7, R17, 0x1, 0x181f ;  /* 0x00381f0011077f89 */ /* 0x00866800000e0000 */
[----:B-1----:R3:W1:Y:S02]  /*76f0*/  SHFL.IDX PT, R0, R16, 0x1, 0x181f ;  /* 0x00381f0010007f89 */ /* 0x00266400000e0000 */
.L_x_1303:
[----:B------:R-:W-:Y:S01]  /*7700*/  IADD3 R2, R11, 0x10, RZ ;  /* 0x000000100b027810 */ /* 0x000fe20007ffe0ff */
[----:B------:R-:W-:Y:S03]  /*7710*/  BSSY B0, `(.L_x_1168) ;  /* 0x0000014000007945 */ /* 0x000fe60003800000 */
[----:B------:R-:W-:-:S13]  /*7720*/  ISETP.GE.AND P0, PT, R2, R12, PT ;  /* 0x0000000c0200720c */ /* 0x000fda0003f06270 */
[----:B------:R-:W-:Y:S05]  /*7730*/  @P0 BRA `(.L_x_1169) ;  /* 0x0000011000000947 */ /* 0x000fea0003800000 */
[C---:B------:R-:W-:Y:S02]  /*7740*/  IMAD.SHL.U32 R8, R108.reuse, 0x8, RZ ;  /* 0x000000086c087824 */ /* 0x040fe400078e00ff */
[----:B------:R-:W-:Y:S02]  /*7750*/  IMAD.SHL.U32 R13, R108, 0x8, RZ ;  /* 0x000000086c0d7824 */ /* 0x000fe400078e00ff */
[----:B------:R-:W-:Y:S01]  /*7760*/  IMAD.MOV.U32 R9, RZ, RZ, R7 ;  /* 0x000000ffff097224 */ /* 0x000fe200078e0007 */
[----:B------:R-:W-:Y:S02]  /*7770*/  IADD3 R8, R8, 0x40, RZ ;  /* 0x0000004008087810 */ /* 0x000fe40007ffe0ff */
[----:B-1----:R-:W-:Y:S02]  /*7780*/  LEA R2, P0, R13, R0, 0x1 ;  /* 0x000000000d027211 */ /* 0x002fe400078008ff */
[----:B------:R-:W-:-:S04]  /*7790*/  SHF.R.S32.HI R3, RZ, 0x1f, R8 ;  /* 0x0000001fff037819 */ /* 0x000fc80000011408 */
[----:B------:R-:W-:Y:S01]  /*77a0*/  LEA.HI R3, R3, R8, RZ, 0x3 ;  /* 0x0000000803037211 */ /* 0x000fe200078f18ff */
[----:B------:R-:W-:Y:S02]  /*77b0*/  IMAD.MOV.U32 R8, RZ, RZ, R0 ;  /* 0x000000ffff087224 */ /* 0x000fe400078e0000 */
        /* <DEDUP_REMOVED lines=9> */
.L_x_1169:
[----:B------:R-:W-:Y:S05]  /*7850*/  BSYNC B0 ;  /* 0x0000000000007941 */ /* 0x000fea0003800000 */
.L_x_1168:
[----:B------:R-:W-:Y:S05]  /*7860*/  BRA.DIV ~URZ, `(.L_x_1170) ;  /* 0x000168d27f007947 */ /* 0x000fea000b800000 */
[----:B------:R2:W3:Y:S02]  /*7870*/  SHFL.IDX PT, R7, R17, 0x2, 0x181f ;  /* 0x00581f0011077f89 */ /* 0x0004e400000e0000 */
.L_x_1304:
[----:B------:R-:W-:Y:S05]  /*7880*/  BRA.DIV ~URZ, `(.L_x_1171) ;  /* 0x000169327f007947 */ /* 0x000fea000b800000 */
[----:B-1----:R1:W2:Y:S02]  /*7890*/  SHFL.IDX PT, R0, R16, 0x2, 0x181f ;  /* 0x00581f0010007f89 */ /* 0x0022a400000e0000 */
.L_x_1305:
[----:B------:R-:W-:Y:S01]  /*78a0*/  IADD3 R2, R11, 0x20, RZ ;  /* 0x000000200b027810 */ /* 0x000fe20007ffe0ff */
[----:B------:R-:W-:Y:S03]  /*78b0*/  BSSY B0, `(.L_x_1172) ;  /* 0x0000014000007945 */ /* 0x000fe60003800000 */
[----:B------:R-:W-:-:S13]  /*78c0*/  ISETP.GE.AND P0, PT, R2, R12, PT ;  /* 0x0000000c0200720c */ /* 0x000fda0003f06270 */
[----:B------:R-:W-:Y:S05]  /*78d0*/  @P0 BRA `(.L_x_1173) ;  /* 0x0000011000000947 */ /* 0x000fea0003800000 */
[C---:B------:R-:W-:Y:S02]  /*78e0*/  IMAD.SHL.U32 R8, R108.reuse, 0x8, RZ ;  /* 0x000000086c087824 */ /* 0x040fe400078e00ff */
[----:B------:R-:W-:Y:S02]  /*78f0*/  IMAD.SHL.U32 R13, R108, 0x8, RZ ;  /* 0x000000086c0d7824 */ /* 0x000fe400078e00ff */
[----:B---3--:R-:W-:Y:S01]  /*7900*/  IMAD.MOV.U32 R9, RZ, RZ, R7 ;  /* 0x000000ffff097224 */ /* 0x008fe200078e0007 */
[----:B------:R-:W-:Y:S02]  /*7910*/  IADD3 R8, R8, 0x40, RZ ;  /* 0x0000004008087810 */ /* 0x000fe40007ffe0ff */
[----:B--2---:R-:W-:Y:S02]  /*7920*/  LEA R2, P0, R13, R0, 0x1 ;  /* 0x000000000d027211 */ /* 0x004fe400078008ff */
        /* <DEDUP_REMOVED lines=12> */
.L_x_1173:
[----:B------:R-:W-:Y:S05]  /*79f0*/  BSYNC B0 ;  /* 0x0000000000007941 */ /* 0x000fea0003800000 */
.L_x_1172:
[----:B------:R-:W-:Y:S05]  /*7a00*/  BRA.DIV ~URZ, `(.L_x_1174) ;  /* 0x000168327f007947 */ /* 0x000fea000b800000 */
[----:B---3--:R3:W1:Y:S04]  /*7a10*/  SHFL.IDX PT, R7, R17, 0x3, 0x181f ;  /* 0x00781f0011077f89 */ /* 0x00866800000e0000 */
[----:B--2---:R3:W2:Y:S02]  /*7a20*/  SHFL.IDX PT, R0, R16, 0x3, 0x181f ;  /* 0x00781f0010007f89 */ /* 0x0046a400000e0000 */
.L_x_1306:
[----:B------:R-:W-:Y:S01]  /*7a30*/  IADD3 R2, R11, 0x30, RZ ;  /* 0x000000300b027810 */ /* 0x000fe20007ffe0ff */
[----:B------:R-:W-:Y:S03]  /*7a40*/  BSSY B0, `(.L_x_1175) ;  /* 0x0000014000007945 */ /* 0x000fe60003800000 */
[----:B------:R-:W-:-:S13]  /*7a50*/  ISETP.GE.AND P0, PT, R2, R12, PT ;  /* 0x0000000c0200720c */ /* 0x000fda0003f06270 */
[----:B------:R-:W-:Y:S05]  /*7a60*/  @P0 BRA `(.L_x_1176) ;  /* 0x0000011000000947 */ /* 0x000fea0003800000 */
[C---:B------:R-:W-:Y:S02]  /*7a70*/  IMAD.SHL.U32 R8, R108.reuse, 0x8, RZ ;  /* 0x000000086c087824 */ /* 0x040fe400078e00ff */
[----:B------:R-:W-:Y:S02]  /*7a80*/  IMAD.SHL.U32 R13, R108, 0x8, RZ ;  /* 0x000000086c0d7824 */ /* 0x000fe400078e00ff */
[----:B-1----:R-:W-:Y:S01]  /*7a90*/  IMAD.MOV.U32 R9, RZ, RZ, R7 ;  /* 0x000000ffff097224 */ /* 0x002fe200078e0007 */
        /* <DEDUP_REMOVED lines=14> */
.L_x_1176:
[----:B------:R-:W-:Y:S05]  /*7b80*/  BSYNC B0 ;  /* 0x0000000000007941 */ /* 0x000fea0003800000 */
.L_x_1175:
[----:B------:R-:W-:Y:S05]  /*7b90*/  BRA.DIV ~URZ, `(.L_x_1177) ;  /* 0x000167927f007947 */ /* 0x000fea000b800000 */
[----:B-1----:R1:W3:Y:S02]  /*7ba0*/  SHFL.IDX PT, R7, R17, 0x4, 0x181f ;  /* 0x00981f0011077f89 */ /* 0x0022e400000e0000 */
.L_x_1307:
[----:B------:R-:W-:Y:S05]  /*7bb0*/  BRA.DIV ~URZ, `(.L_x_1178) ;  /* 0x000167f27f007947 */ /* 0x000fea000b800000 */
[----:B--2---:R2:W1:Y:S02]  /*7bc0*/  SHFL.IDX PT, R0, R16, 0x4, 0x181f ;  /* 0x00981f0010007f89 */ /* 0x00446400000e0000 */
.L_x_1308:
        /* <DEDUP_REMOVED lines=21> */
.L_x_1180:
[----:B------:R-:W-:Y:S05]  /*7d20*/  BSYNC B0 ;  /* 0x0000000000007941 */ /* 0x000fea0003800000 */
.L_x_1179:
[----:B------:R-:W-:Y:S05]  /*7d30*/  BRA.DIV ~URZ, `(.L_x_1181) ;  /* 0x000166f27f007947 */ /* 0x000fea000b800000 */
[----:B---3--:R3:W2:Y:S04]  /*7d40*/  SHFL.IDX PT, R7, R17, 0x5, 0x181f ;  /* 0x00b81f0011077f89 */ /* 0x0086a800000e0000 */
[----:B-1----:R3:W1:Y:S02]  /*7d50*/  SHFL.IDX PT, R0, R16, 0x5, 0x181f ;  /* 0x00b81f0010007f89 */ /* 0x00266400000e0000 */
.L_x_1309:
[----:B------:R-:W-:Y:S01]  /*7d60*/  IADD3 R2, R11, 0x50, RZ ;  /* 0x000000500b027810 */ /* 0x000fe20007ffe0ff */
[----:B------:R-:W-:Y:S03]  /*7d70*/  BSSY B0, `(.L_x_1182) ;  /* 0x0000014000007945 */ /* 0x000fe60003800000 */
[----:B------:R-:W-:-:S13]  /*7d80*/  ISETP.GE.AND P0, PT, R2, R12, PT ;  /* 0x0000000c0200720c */ /* 0x000fda0003f06270 */
[----:B------:R-:W-:Y:S05]  /*7d90*/  @P0 BRA `(.L_x_1183) ;  /* 0x0000011000000947 */ /* 0x000fea0003800000 */
[C---:B------:R-:W-:Y:S02]  /*7da0*/  IMAD.SHL.U32 R8, R108.reuse, 0x8, RZ ;  /* 0x000000086c087824 */ /* 0x040fe400078e00ff */
[----:B------:R-:W-:Y:S02]  /*7db0*/  IMAD.SHL.U32 R13, R108, 0x8, RZ ;  /* 0x000000086c0d7824 */ /* 0x000fe400078e00ff */
[----:B--2---:R-:W-:Y:S01]  /*7dc0*/  IMAD.MOV.U32 R9, RZ, RZ, R7 ;  /* 0x000000ffff097224 */ /* 0x004fe200078e0007 */
        /* <DEDUP_REMOVED lines=14> */
.L_x_1183:
[----:B------:R-:W-:Y:S05]  /*7eb0*/  BSYNC B0 ;  /* 0x0000000000007941 */ /* 0x000fea0003800000 */
.L_x_1182:
[----:B------:R-:W-:Y:S05]  /*7ec0*/  BRA.DIV ~URZ, `(.L_x_1184) ;  /* 0x000166527f007947 */ /* 0x000fea000b800000 */
[----:B--2---:R2:W3:Y:S02]  /*7ed0*/  SHFL.IDX PT, R7, R17, 0x6, 0x181f ;  /* 0x00d81f0011077f89 */ /* 0x0044e400000e0000 */
.L_x_1310:
[----:B------:R-:W-:Y:S05]  /*7ee0*/  BRA.DIV ~URZ, `(.L_x_1185) ;  /* 0x000166b27f007947 */ /* 0x000fea000b800000 */
[----:B-1----:R1:W2:Y:S02]  /*7ef0*/  SHFL.IDX PT, R0, R16, 0x6, 0x181f ;  /* 0x00d81f0010007f89 */ /* 0x0022a400000e0000 */
.L_x_1311:
        /* <DEDUP_REMOVED lines=21> */
.L_x_1187:
[----:B------:R-:W-:Y:S05]  /*8050*/  BSYNC B0 ;  /* 0x0000000000007941 */ /* 0x000fea0003800000 */
.L_x_1186:
[----:B------:R-:W-:Y:S05]  /*8060*/  BRA.DIV ~URZ, `(.L_x_1188) ;  /* 0x000165b27f007947 */ /* 0x000fea000b800000 */
[----:B--23--:R-:W2:Y:S04]  /*8070*/  SHFL.IDX PT, R17, R17, 0x7, 0x181f ;  /* 0x00f81f0011117f89 */ /* 0x00cea800000e0000 */
[----:B-1--4-:R-:W1:Y:S02]  /*8080*/  SHFL.IDX PT, R16, R16, 0x7, 0x181f ;  /* 0x00f81f0010107f89 */ /* 0x012e6400000e0000 */
.L_x_1312:
[----:B------:R-:W-:Y:S01]  /*8090*/  IADD3 R0, R11, 0x70, RZ ;  /* 0x000000700b007810 */ /* 0x000fe20007ffe0ff */
[----:B------:R-:W-:Y:S01]  /*80a0*/  IMAD.SHL.U32 R21, R108, 0x8, RZ ;  /* 0x000000086c157824 */ /* 0x000fe200078e00ff */
[----:B------:R-:W-:Y:S01]  /*80b0*/  IADD3 R2, P1, R1, c[0x0][0x20], RZ ;  /* 0x0000080001027a10 */ /* 0x000fe20007f3e0ff */
[----:B------:R-:W-:Y:S01]  /*80c0*/  ULDC.64 UR4, c[0x0][0x40] ;  /* 0x0000100000047ab9 */ /* 0x000fe20000000a00 */
[----:B------:R-:W-:Y:S01]  /*80d0*/  ISETP.GE.AND P0, PT, R0, R12, PT ;  /* 0x0000000c0000720c */ /* 0x000fe20003f06270 */
[----:B------:R-:W-:Y:S01]  /*80e0*/  UIADD3 UR4, UP0, UR4, 0x160, URZ ;  /* 0x0000016004047890 */ /* 0x000fe2000ff1e03f */
[----:B------:R-:W-:Y:S01]  /*80f0*/  IADD3 R8, P2, R2, 0x8, RZ ;  /* 0x0000000802087810 */ /* 0x000fe20007f5e0ff */
[----:B------:R-:W-:Y:S01]  /*8100*/  IMAD.X R3, RZ, RZ, c[0x0][0x24], P1 ;  /* 0x00000900ff037624 */ /* 0x000fe200008e06ff */
[----:B------:R-:W-:Y:S01]  /*8110*/  MOV R121, 0x30 ;  /* 0x0000003000797802 */ /* 0x000fe20000000f00 */
[----:B------:R-:W-:Y:S01]  /*8120*/  IMAD.SHL.U32 R18, R108, 0x8, RZ ;  /* 0x000000086c127824 */ /* 0x000fe200078e00ff */
[----:B------:R-:W-:Y:S01]  /*8130*/  UIADD3.X UR5, URZ, UR5, URZ, UP0, !UPT ;  /* 0x000000053f057290 */ /* 0x000fe200087fe43f */
[----:B------:R-:W-:Y:S01]  /*8140*/  IMAD.X R9, RZ, RZ, R3, P2 ;  /* 0x000000ffff097224 */ /* 0x000fe200010e0603 */
[----:B------:R-:W-:Y:S01]  /*8150*/  IADD3 R10, P2, R2, 0x10, RZ ;  /* 0x00000010020a7810 */ /* 0x000fe20007f5e0ff */
[----:B------:R-:W-:Y:S01]  /*8160*/  STL.64 [R1+0x20], R2 ;  /* 0x0000200201007387 */ /* 0x000fe20000100a00 */
[----:B------:R-:W-:Y:S01]  /*8170*/  IADD3 R18, R18, 0x40, RZ ;  /* 0x0000004012127810 */ /* 0x000fe20007ffe0ff */
[----:B------:R-:W-:-:S02]  /*8180*/  IMAD.WIDE.U32 R144, R121, c[0x0][0x1e0], RZ ;  /* 0x0000780079907a25 */ /* 0x000fc400078e00ff */
[C---:B-1----:R-:W-:Y:S01]  /*8190*/  @!P0 LEA R14, P1, R21.reuse, R16, 0x1 ;  /* 0x00000010150e8211 */ /* 0x042fe200078208ff */
[----:B------:R1:W-:Y:S01]  /*81a0*/  STL.64 [R1+0x40], R8 ;  /* 0x0000400801007387 */ /* 0x0003e20000100a00 */
[----:B------:R-:W-:Y:S01]  /*81b0*/  @!P0 SHF.R.S32.HI R0, RZ, 0x1f, R18 ;  /* 0x0000001fff008819 */ /* 0x000fe20000011412 */
[----:B------:R-:W-:Y:S01]  /*81c0*/  IMAD.X R11, RZ, RZ, R3, P2 ;  /* 0x000000ffff0b7224 */ /* 0x000fe200010e0603 */
[----:B--2---:R-:W-:Y:S02]  /*81d0*/  @!P0 LEA.HI.X R15, R21, R17, R19, 0x1, P1 ;  /* 0x00000011150f8211 */ /* 0x004fe400008f0c13 */
[----:B------:R-:W-:Y:S02]  /*81e0*/  IADD3 R12, P1, R2, 0x4, RZ ;  /* 0x00000004020c7810 */ /* 0x000fe40007f3e0ff */
[----:B------:R-:W-:Y:S01]  /*81f0*/  @!P0 LEA.HI R0, R0, R18, RZ, 0x3 ;  /* 0x0000001200008211 */ /* 0x000fe200078f18ff */
[----:B------:R2:W-:Y:S01]  /*8200*/  STL.64 [R1+0x28], R10 ;  /* 0x0000280a01007387 */ /* 0x0005e20000100a00 */
[----:B------:R-:W-:-:S02]  /*8210*/  IADD3.X R13, RZ, R3, RZ, P1, !PT ;  /* 0x00000003ff0d7210 */ /* 0x000fc40000ffe4ff */
[----:B------:R-:W-:Y:S01]  /*8220*/  @!P0 LOP3.LUT R7, R0, 0xfffffff8, RZ, 0xc0, !PT ;  /* 0xfffffff800078812 */ /* 0x000fe200078ec0ff */
[----:B------:R-:W-:Y:S02]  /*8230*/  @!P0 IMAD.SHL.U32 R0, R234, 0x2, RZ ;  /* 0x00000002ea008824 */ /* 0x000fe400078e00ff */
[----:B------:R-:W-:Y:S04]  /*8240*/  STL.64 [R1+0x38], R12 ;  /* 0x0000380c01007387 */ /* 0x000fe80000100a00 */
[----:B------:R-:W-:Y:S01]  /*8250*/  @!PT LDS RZ, [RZ] ;  /* 0x00000000fffff984 */ /* 0x000fe20000000800 */
[----:B------:R-:W-:Y:S01]  /*8260*/  @!PT LDS RZ, [RZ] ;  /* 0x00000000fffff984 */ /* 0x000fe20000000800 */
[----:B------:R-:W-:Y:S01]  /*8270*/  @!PT LDS RZ, [RZ] ;  /* 0x00000000fffff984 */ /* 0x000fe20000000800 */
[----:B------:R3:W-:Y:S01]  /*8280*/  @!P0 LDGSTS.E.BYPASS.LTC128B.128 [R0+0xb880], [R14.64], !P4 ;  /* 0x0b8800000e008fae */ /* 0x0007e2000e101d46 */
[----:B-1----:R-:W-:-:S05]  /*8290*/  IADD3 R8, P1, R2, 0x48, RZ ;  /* 0x0000004802087810 */ /* 0x002fca0007f3e0ff */
[----:B------:R-:W-:Y:S02]  /*82a0*/  IMAD.X R9, RZ, RZ, R3, P1 ;  /* 0x000000ffff097224 */ /* 0x000fe400008e0603 */
[----:B--2---:R-:W-:-:S03]  /*82b0*/  IMAD.MOV.U32 R10, RZ, RZ, R16 ;  /* 0x000000ffff0a7224 */ /* 0x004fc600078e0010 */
[----:B------:R1:W-:Y:S01]  /*82c0*/  STL.64 [R1+0x30], R8 ;  /* 0x0000300801007387 */ /* 0x0003e20000100a00 */
[----:B------:R-:W-:-:S04]  /*82d0*/  IMAD.MOV.U32 R11, RZ, RZ, R17 ;  /* 0x000000ffff0b7224 */ /* 0x000fc800078e0011 */
[----:B------:R-:W-:-:S05]  /*82e0*/  @!P0 IMAD.WIDE R10, R7, 0x2, R10 ;  /* 0x00000002070a8825 */ /* 0x000fca00078e020a */
[----:B------:R3:W-:Y:S04]  /*82f0*/  @!P0 LDGSTS.E.BYPASS.LTC128B.128 [R0+0xf880], [R10.64], !P3 ;  /* 0x0f8800000a008fae */ /* 0x0007e8000d901d46 */
[----:B------:R-:W0:Y:S01]  /*8300*/  LDGDEPBAR ;  /* 0x00000000000079af */ /* 0x000e220000000000 */
[----:B-1----:R-:W-:Y:S01]  /*8310*/  MOV R8, UR4 ;  /* 0x0000000400087c02 */ /* 0x002fe20008000f00 */
[----:B------:R-:W-:Y:S01]  /*8320*/  IMAD.U32 R9, RZ, RZ, UR5 ;  /* 0x00000005ff097e24 */ /* 0x000fe2000f8e00ff */
[----:B------:R-:W-:Y:S04]  /*8330*/  WARPSYNC 0xffffffff ;  /* 0xffffffff00007948 */ /* 0x000fe80003800000 */
[----:B------:R1:W-:Y:S01]  /*8340*/  STL.64 [R1+0x18], R8 ;  /* 0x0000180801007387 */ /* 0x0003e20000100a00 */
[----:B---3--:R-:W-:-:S04]  /*8350*/  IMAD R0, R121, c[0x0][0x1e4], RZ ;  /* 0x0000790079007a24 */ /* 0x008fc800078e02ff */
[----:B------:R-:W-:Y:S02]  /*8360*/  IMAD.IADD R141, R0, 0x1, R145 ;  /* 0x00000001008d7824 */ /* 0x000fe400078e0291 */
[----:B------:R-:W2:Y:S04]  /*8370*/  LDL R28, [R1+0xe4] ;  /* 0x0000e400011c7983 */ /* 0x000ea80000100800 */
[----:B------:R-:W3:Y:S04]  /*8380*/  LDL R0, [R1+0x64] ;  /* 0x0000640001007983 */ /* 0x000ee80000100800 */
[----:B------:R-:W4:Y:S04]  /*8390*/  LDL.64 R26, [R1+0xc0] ;  /* 0x0000c000011a7983 */ /* 0x000f280000100a00 */
[----:B------:R-:W4:Y:S01]  /*83a0*/  LDL.LU.64 R24, [R1+0xb0] ;  /* 0x0000b00001187983 */ /* 0x000f220000300a00 */
[----:B------:R-:W-:Y:S01]  /*83b0*/  SHF.R.S32.HI R137, RZ, 0x1f, R127 ;  /* 0x0000001fff897819 */ /* 0x000fe2000001147f */
[----:B------:R-:W-:Y:S01]  /*83c0*/  ULDC.64 UR4, c[0x0][0x1e0] ;  /* 0x0000780000047ab9 */ /* 0x000fe20000000a00 */
[----:B------:R-:W-:Y:S01]  /*83d0*/  IMAD.MOV.U32 R7, RZ, RZ, c[0x0][0x1e0] ;  /* 0x00007800ff077624 */ /* 0x000fe200078e00ff */
[----:B------:R-:W-:-:S02]  /*83e0*/  UIMAD.WIDE.U32 UR12, UR4, 0x20, URZ ;  /* 0x00000020040c78a5 */ /* 0x000fc4000f8e003f */
[----:B------:R-:W-:Y:S01]  /*83f0*/  USHF.L.U32 UR5, UR5, 0x5, URZ ;  /* 0x0000000505057899 */ /* 0x000fe2000800063f */
[----:B------:R-:W-:-:S03]  /*8400*/  IMAD.MOV.U32 R10, RZ, RZ, c[0x0][0x1e4] ;  /* 0x00007900ff0a7624 */ /* 0x000fc600078e00ff */
[----:B------:R-:W-:Y:S01]  /*8410*/  UIADD3 UR9, UR13, UR5, URZ ;  /* 0x000000050d097290 */ /* 0x000fe2000fffe03f */
[----:B------:R-:W-:Y:S01]  /*8420*/  ISETP.GE.AND P6, PT, R21, c[0x0][0x1d4], PT ;  /* 0x0000750015007a0c */ /* 0x000fe20003fc6270 */
[----:B------:R-:W-:Y:S01]  /*8430*/  BAR.SYNC.DEFER_BLOCKING 0x0 ;  /* 0x0000000000007b1d */ /* 0x000fe20000010000 */
[----:B------:R-:W-:Y:S02]  /*8440*/  ISETP.GE.AND P5, PT, R18, c[0x0][0x1d4], PT ;  /* 0x0000750012007a0c */ /* 0x000fe40003fa6270 */
[----:B------:R-:W-:-:S03]  /*8450*/  SHF.R.S32.HI R14, RZ, 0x4, R23 ;  /* 0x00000004ff0e7819 */ /* 0x000fc60000011417 */
[----:B------:R-:W-:Y:S01]  /*8460*/  BSSY B2, `(.L_x_1189) ;  /* 0x0000035000027945 */ /* 0x000fe20003800000 */
[----:B------:R-:W-:Y:S02]  /*8470*/  IADD3 R94, R2, 0x18, RZ ;  /* 0x00000018025e7810 */ /* 0x000fe40007ffe0ff */
[----:B------:R-:W-:Y:S01]  /*8480*/  MOV R143, 0x87b0 ;  /* 0x000087b0008f7802 */ /* 0x000fe20000000f00 */
[----:B--2---:R-:W-:-:S04]  /*8490*/  IMAD R121, R28, -0x30, R121 ;  /* 0xffffffd01c797824 */ /* 0x004fc800078e0279 */
[----:B------:R-:W-:-:S04]  /*84a0*/  IMAD.IADD R138, R121, 0x1, -R117 ;  /* 0x00000001798a7824 */ /* 0x000fc800078e0a75 */
[----:B---3--:R-:W-:-:S05]  /*84b0*/  IMAD.IADD R0, R138, 0x1, R0 ;  /* 0x000000018a007824 */ /* 0x008fca00078e0200 */
[C---:B------:R-:W-:Y:S01]  /*84c0*/  ISETP.GE.AND P2, PT, R0.reuse, 0x1, PT ;  /* 0x000000010000780c */ /* 0x040fe20003f46270 */
[----:B----4-:R-:W-:Y:S01]  /*84d0*/  IMAD.MOV.U32 R24, RZ, RZ, R26 ;  /* 0x000000ffff187224 */ /* 0x010fe200078e001a */
[C---:B------:R-:W-:Y:S02]  /*84e0*/  ISETP.GE.AND P1, PT, R0.reuse, 0x11, PT ;  /* 0x000000110000780c */ /* 0x040fe40003f26270 */
[----:B------:R-:W-:Y:S01]  /*84f0*/  ISETP.GE.AND P0, PT, R0, 0x21, PT ;  /* 0x000000210000780c */ /* 0x000fe20003f06270 */
[----:B------:R-:W-:Y:S02]  /*8500*/  IMAD R0, R141, R127, RZ ;  /* 0x0000007f8d007224 */ /* 0x000fe400078e02ff */
[----:B-1----:R-:W-:-:S04]  /*8510*/  IMAD.WIDE.U32 R8, R127, R144, R24 ;  /* 0x000000907f087225 */ /* 0x002fc800078e0018 */
[----:B------:R-:W-:Y:S02]  /*8520*/  IMAD R0, R137, R144, R0 ;  /* 0x0000009089007224 */ /* 0x000fe400078e0200 */
[----:B------:R-:W-:Y:S02]  /*8530*/  @P2 LEA R12, P3, R8, c[0x0][0x1c8], 0x1 ;  /* 0x00007200080c2a11 */ /* 0x000fe400078608ff */
[----:B------:R-:W-:Y:S01]  /*8540*/  IMAD.IADD R0, R9, 0x1, R0 ;  /* 0x0000000109007824 */ /* 0x000fe200078e0200 */
[----:B------:R-:W-:-:S04]  /*8550*/  @P1 LEA R3, P4, R7, R8, 0x4 ;  /* 0x0000000807031211 */ /* 0x000fc800078820ff */
[C---:B------:R-:W-:Y:S02]  /*8560*/  @P2 LEA.HI.X R13, R8.reuse, c[0x0][0x1cc], R0, 0x1, P3 ;  /* 0x00007300080d2a11 */ /* 0x040fe400018f0c00 */
[----:B------:R-:W-:Y:S02]  /*8570*/  @P0 IADD3 R9, P3, R8, UR12, RZ ;  /* 0x0000000c08090c10 */ /* 0x000fe4000ff7e0ff */
[----:B------:R-:W-:Y:S02]  /*8580*/  @P1 LEA.HI.X R7, R7, R0, R10, 0x4, P4 ;  /* 0x0000000007071211 */ /* 0x000fe400020f240a */
[----:B------:R-:W-:Y:S02]  /*8590*/  @P0 IADD3.X R0, R0, UR9, RZ, P3, !PT ;  /* 0x0000000900000c10 */ /* 0x000fe40009ffe4ff */
[----:B------:R-:W-:Y:S02]  /*85a0*/  @P0 LEA R8, P3, R9, c[0x0][0x1c8], 0x1 ;  /* 0x0000720009080a11 */ /* 0x000fe400078608ff */
[----:B------:R-:W-:-:S02]  /*85b0*/  @P1 LEA R10, P4, R3, c[0x0][0x1c8], 0x1 ;  /* 0x00007200030a1a11 */ /* 0x000fc400078808ff */
[----:B------:R-:W-:Y:S01]  /*85c0*/  @P0 LEA.HI.X R9, R9, c[0x0][0x1cc], R0, 0x1, P3 ;  /* 0x0000730009090a11 */ /* 0x000fe200018f0c00 */
[C---:B------:R-:W-:Y:S01]  /*85d0*/  @P2 IMAD.SHL.U32 R0, R234.reuse, 0x2, RZ ;  /* 0x00000002ea002824 */ /* 0x040fe200078e00ff */
[----:B------:R-:W-:Y:S01]  /*85e0*/  @P1 LEA.HI.X R11, R3, c[0x0][0x1cc], R7, 0x1, P4 ;  /* 0x00007300030b1a11 */ /* 0x000fe200020f0c07 */
[----:B------:R-:W-:-:S03]  /*85f0*/  @P1 IMAD.SHL.U32 R3, R234, 0x2, RZ ;  /* 0x00000002ea031824 */ /* 0x000fc600078e00ff */
[----:B------:R-:W-:Y:S01]  /*8600*/  @!PT LDS RZ, [RZ] ;  /* 0x00000000fffff984 */ /* 0x000fe20000000800 */
[----:B------:R-:W-:Y:S01]  /*8610*/  @!PT LDS RZ, [RZ] ;  /* 0x00000000fffff984 */ /* 0x000fe20000000800 */
[----:B------:R-:W-:Y:S01]  /*8620*/  @!PT LDS RZ, [RZ] ;  /* 0x00000000fffff984 */ /* 0x000fe20000000800 */
[----:B------:R1:W-:Y:S04]  /*8630*/  @P2 LDGSTS.E.BYPASS.LTC128B.128 [R0+0x5080], [R12.64], !P6 ;  /* 0x050800000c002fae */ /* 0x0003e8000f101d46 */
[----:B------:R1:W-:Y:S01]  /*8640*/  @P2 LDGSTS.E.BYPASS.LTC128B.128 [R0+0x6880], [R12.64+0x80], !P5 ;  /* 0x068800800c002fae */ /* 0x0003e2000e901d46 */
[----:B------:R-:W-:-:S03]  /*8650*/  LEA.HI R7, R23, R14, RZ, 0x1 ;  /* 0x0000000e17077211 */ /* 0x000fc600078f08ff */
[----:B------:R2:W-:Y:S04]  /*8660*/  @P1 LDGSTS.E.BYPASS.LTC128B.128 [R3+0x5880], [R10.64], !P6 ;  /* 0x058800000a031fae */ /* 0x0005e8000f101d46 */
[----:B------:R2:W-:Y:S04]  /*8670*/  @P1 LDGSTS.E.BYPASS.LTC128B.128 [R3+0x7080], [R10.64+0x80], !P5 ;  /* 0x070800800a031fae */ /* 0x0005e8000e901d46 */
[----:B------:R3:W-:Y:S01]  /*8680*/  STL.64 [R1+0xb0], R24 ;  /* 0x0000b01801007387 */ /* 0x0007e20000100a00 */
[----:B-1----:R-:W-:-:S05]  /*8690*/  @P0 IMAD.SHL.U32 R0, R234, 0x2, RZ ;  /* 0x00000002ea000824 */ /* 0x002fca00078e00ff */
[----:B------:R1:W-:Y:S01]  /*86a0*/  @P0 LDGSTS.E.BYPASS.LTC128B.128 [R0+0x6080], [R8.64], !P6 ;  /* 0x0608000008000fae */ /* 0x0003e2000f101d46 */
[----:B--2---:R-:W-:-:S03]  /*86b0*/  LOP3.LUT R3, R7, 0xfffffffe, RZ, 0xc0, !PT ;  /* 0xfffffffe07037812 */ /* 0x004fc600078ec0ff */
[----:B------:R1:W-:Y:S04]  /*86c0*/  @P0 LDGSTS.E.BYPASS.LTC128B.128 [R0+0x7880], [R8.64+0x80], !P5 ;  /* 0x0788008008000fae */ /* 0x0003e8000e901d46 */
[----:B------:R-:W0:Y:S01]  /*86d0*/  LDGDEPBAR ;  /* 0x00000000000079af */ /* 0x000e220000000000 */
[----:B------:R-:W-:-:S04]  /*86e0*/  IMAD.IADD R136, R14, 0x1, -R3 ;  /* 0x000000010e887824 */ /* 0x000fc800078e0a03 */
[----:B------:R-:W-:Y:S01]  /*86f0*/  IMAD.SHL.U32 R3, R136, 0x8, RZ ;  /* 0x0000000888037824 */ /* 0x000fe200078e00ff */
[----:B------:R-:W-:Y:S01]  /*8700*/  LOP3.LUT P5, RZ, R108, 0x4, RZ, 0xc0, !PT ;  /* 0x000000046cff7812 */ /* 0x000fe200078ac0ff */
[----:B-1----:R-:W-:-:S05]  /*8710*/  IMAD.SHL.U32 R0, R20, 0x40, RZ ;  /* 0x0000004014007824 */ /* 0x002fca00078e00ff */
[----:B------:R-:W-:Y:S01]  /*8720*/  LOP3.LUT R0, R0, 0x1c0, RZ, 0xc0, !PT ;  /* 0x000001c000007812 */ /* 0x000fe200078ec0ff */
[----:B------:R-:W-:-:S03]  /*8730*/  IMAD.SHL.U32 R8, R108, 0x40, RZ ;  /* 0x000000406c087824 */ /* 0x000fc600078e00ff */
[----:B------:R-:W-:Y:S02]  /*8740*/  SHF.R.U32.HI R7, RZ, 0x3, R0 ;  /* 0x00000003ff077819 */ /* 0x000fe40000011600 */
[----:B------:R-:W-:Y:S01]  /*8750*/  LOP3.LUT R0, R0, 0x8, R3, 0xf8, !PT ;  /* 0x0000000800007812 */ /* 0x000fe200078ef803 */
[----:B------:R-:W-:Y:S01]  /*8760*/  IMAD.SHL.U32 R3, R22, 0x40, RZ ;  /* 0x0000004016037824 */ /* 0x000fe200078e00ff */
[----:B------:R-:W-:Y:S02]  /*8770*/  LOP3.LUT R135, R8, 0x1c0, RZ, 0xc0, !PT ;  /* 0x000001c008877812 */ /* 0x000fe400078ec0ff */
[----:B------:R-:W-:Y:S02]  /*8780*/  LOP3.LUT R140, R0, R7, RZ, 0x3c, !PT ;  /* 0x00000007008c7212 */ /* 0x000fe400078e3cff */
[----:B------:R-:W-:Y:S02]  /*8790*/  LOP3.LUT R139, R3, 0xfffffe00, RZ, 0xc0, !PT ;  /* 0xfffffe00038b7812 */ /* 0x000fe400078ec0ff */
[----:B---3--:R-:W-:Y:S05]  /*87a0*/  CALL.REL.NOINC `($_ZN7cutlass13device_kernelIN5flash19enable_sm80_to_sm89INS1_16FlashAttnFwdSm80INS1_25CollectiveMainloopFwdSm80ILi4ELi1ELb0EN4cute5tupleIJNS5_1CILi128EEENS7_ILi48EEES8_EEELi128ENS_10bfloat16_tEfNS_4arch4Sm80ELb0ELb1ELb1ELb1ELb0ELb1ELb1ELb0EEENS1_21CollectiveEpilogueFwdINS6_IJS8_S8_S9_EEENS6_IJNS7_ILi1EEESH_SH_EEESB_SD_Li128ELb1ELb1ELb0ELb0EEENS1_19SingleTileSchedulerILb1ELb0ELb1ELi128EEEEEEEEEvNT_6ParamsE$_ZZN5flash25CollectiveMainloopFwdSm80ILi4ELi1ELb0EN4cute5tupleIJNS1_1CILi128EEENS3_ILi48EEES4_EEELi128EN7cutlass10bfloat16_tEfNS7_4arch4Sm80ELb0ELb1ELb1ELb1ELb0ELb1ELb1ELb0EE3mmaINS_16FlashAttnFwdSm80ISB_NS_21CollectiveEpilogueFwdINS2_IJS4_S4_S5_EEENS2_IJNS3_ILi1EEESG_SG_EEES8_SA_Li128ELb1ELb1ELb0ELb0EEENS_19SingleTileSchedulerILb1ELb0ELb1ELi128EEEE13SharedStorageENS1_6TensorINS1_11ArrayEngineIfLm128EEENS1_6LayoutINS2_IJNS2_IJNS3_ILi2EEESR_EEESR_NS3_ILi16EEEEEENS2_IJNS2_IJSG_SR_EEENS3_ILi4EEENS3_ILi8EEEEEEEEEENS_7SoftmaxILi4ELi0EEEEEbRKNSB_6ParamsERT0_RT1_iRKNS_16SeqlenInfoQKNewKILb1ELb1EEENS2_IJiiiiEEERT_ENKUlvE_clEv) ;  /* 0x000169e000007944 */ /* 0x008fea0003c00000 */
[----:B------:R-:W-:Y:S05]  /*87b0*/  BSYNC B2 ;  /* 0x0000000000027941 */ /* 0x000fea0003800000 */
.L_x_1189:
[----:B------:R-:W2:Y:S01]  /*87c0*/  LDL R122, [R1+0x10] ;  /* 0x00001000017a7983 */ /* 0x000ea20000100800 */
[----:B------:R-:W-:-:S04]  /*87d0*/  DEPBAR.LE SB0, 0x0 ;  /* 0x000080000000791a */ /* 0x000fc80000000000 */
[----:B------:R3:W5:Y:S01]  /*87e0*/  LDL R120, [R1] ;  /* 0x0000000001787983 */ /* 0x0007620000100800 */
[----:B------:R-:W-:Y:S03]  /*87f0*/  WARPSYNC 0xffffffff ;  /* 0xffffffff00007948 */ /* 0x000fe60003800000 */
[----:B--2---:R3:W-:Y:S02]  /*8800*/  STL [R1+0x74], R122 ;  /* 0x0000747a01007387 */ /* 0x0047e40000100800 */
[----:B------:R-:W2:Y:S04]  /*8810*/  LDL.64 R64, [R1+0xc8] ;  /* 0x0000c80001407983 */ /* 0x000ea80000100a00 */
[----:B------:R-:W2:Y:S04]  /*8820*/  LDL.LU.64 R82, [R1+0xb8] ;  /* 0x0000b80001527983 */ /* 0x000ea80000300a00 */
[----:B------:R-:W4:Y:S04]  /*8830*/  LDL R7, [R1+0x64] ;  /* 0x0000640001077983 */ /* 0x000f280000100800 */
[----:B---3--:R-:W3:Y:S04]  /*8840*/  LDL R123, [R1+0xac] ;  /* 0x0000ac00017b7983 */ /* 0x008ee80000100800 */
[----:B------:R-:W3:Y:S01]  /*8850*/  LDL R80, [R1+0xe8] ;  /* 0x0000e80001507983 */ /* 0x000ee20000100800 */
[----:B------:R-:W-:Y:S01]  /*8860*/  LEA.HI R2, R142, R196, RZ, 0x5 ;  /* 0x000000c48e027211 */ /* 0x000fe200078f28ff */
[----:B------:R-:W-:Y:S01]  /*8870*/  IMAD.SHL.U32 R0, R117, 0x8, RZ ;  /* 0x0000000875007824 */ /* 0x000fe200078e00ff */
[----:B------:R-:W-:Y:S01]  /*8880*/  SHF.R.U32.HI R3, RZ, 0x3, R135 ;  /* 0x00000003ff037819 */ /* 0x000fe20000011687 */
[----:B------:R-:W3:Y:S01]  /*8890*/  LDL R124, [R1+0xa4] ;  /* 0x0000a400017c7983 */ /* 0x000ee20000100800 */
[----:B------:R-:W-:Y:S01]  /*88a0*/  LOP3.LUT P0, RZ, R108, 0x2, RZ, 0xc0, !PT ;  /* 0x000000026cff7812 */ /* 0x000fe2000780c0ff */
[----:B------:R-:W-:-:S02]  /*88b0*/  ULDC.64 UR4, c[0x0][0x208] ;  /* 0x0000820000047ab9 */ /* 0x000fc40000000a00 */
[----:B------:R1:W5:Y:S01]  /*88c0*/  LDL R191, [R1+0xe4] ;  /* 0x0000e40001bf7983 */ /* 0x0003620000100800 */
[----:B------:R-:W-:Y:S01]  /*88d0*/  IMAD.SHL.U32 R2, R2, 0x20, RZ ;  /* 0x0000002002027824 */ /* 0x000fe200078e00ff */
[----:B------:R-:W-:-:S04]  /*88e0*/  LOP3.LUT R0, R135, 0x8, R0, 0xf8, !PT ;  /* 0x0000000887007812 */ /* 0x000fc800078ef800 */
[----:B------:R-:W-:Y:S02]  /*88f0*/  LOP3.LUT R2, R2, 0x7ffffc00, RZ, 0xc0, !PT ;  /* 0x7ffffc0002027812 */ /* 0x000fe400078ec0ff */
[----:B------:R-:W-:Y:S02]  /*8900*/  LOP3.LUT R0, R0, R3, RZ, 0x3c, !PT ;  /* 0x0000000300007212 */ /* 0x000fe400078e3cff */
[----:B------:R-:W-:-:S03]  /*8910*/  IADD3 R2, R140, R139, R2 ;  /* 0x0000008b8c027210 */ /* 0x000fc60007ffe002 */
[----:B------:R-:W-:Y:S02]  /*8920*/  IMAD R0, R136, 0x200, R0 ;  /* 0x0000020088007824 */ /* 0x000fe400078e0200 */
[----:B------:R-:W-:Y:S01]  /*8930*/  IMAD.SHL.U32 R223, R2, 0x2, RZ ;  /* 0x0000000202df7824 */ /* 0x000fe200078e00ff */
[----:B------:R-:W-:Y:S01]  /*8940*/  BAR.SYNC.DEFER_BLOCKING 0x0 ;  /* 0x0000000000007b1d */ /* 0x000fe20000010000 */
[----:B------:R-:W-:-:S05]  /*8950*/  IMAD.SHL.U32 R216, R0, 0x2, RZ ;  /* 0x0000000200d87824 */ /* 0x000fca00078e00ff */
[----:B-1----:R-:W-:Y:S04]  /*8960*/  LDSM.16.M88.4 R8, [R223+0xa080] ;  /* 0x00a08000df08783b */ /* 0x002fe80000000200 */
[----:B------:R-:W1:Y:S04]  /*8970*/  LDSM.16.M88.4 R16, [R216+0x5080] ;  /* 0x00508000d810783b */ /* 0x000e680000000200 */
[----:B------:R-:W1:Y:S04]  /*8980*/  LDSM.16.M88.4 R12, [R223+0x8080] ;  /* 0x00808000df0c783b */ /* 0x000e680000000200 */
[----:B------:R-:W1:Y:S04]  /*8990*/  LDSM.16.M88.4 R20, [R216+0x5880] ;  /* 0x00588000d814783b */ /* 0x000e680000000200 */
[----:B------:R-:W1:Y:S01]  /*89a0*/  LDSM.16.M88.4 R24, [R216+0x6080] ;  /* 0x00608000d818783b */ /* 0x000e620000000200 */
[----:B------:R-:W-:-:S02]  /*89b0*/  IADD3 R0, R216, 0x5080, RZ ;  /* 0x00005080d8007810 */ /* 0x000fc40007ffe0ff */
[----:B------:R-:W-:Y:S02]  /*89c0*/  IADD3 R227, R216, 0x50a0, RZ ;  /* 0x000050a0d8e37810 */ /* 0x000fe40007ffe0ff */
[----:B------:R-:W-:Y:S01]  /*89d0*/  @P0 IADD3 R227, R0, -0x20, RZ ;  /* 0xffffffe000e30810 */ /* 0x000fe20007ffe0ff */
[----:B------:R-:W-:Y:S02]  /*89e0*/  IMAD R0, R137, c[0x0][0x208], RZ ;  /* 0x0000820089007a24 */ /* 0x000fe400078e02ff */
[C---:B------:R-:W-:Y:S02]  /*89f0*/  IMAD.WIDE.U32 R2, R127.reuse, c[0x0][0x208], RZ ;  /* 0x000082007f027a25 */ /* 0x040fe400078e00ff */
[----:B------:R-:W-:Y:S02]  /*8a00*/  LDSM.16.M88.4 R40, [R227+0x800] ;  /* 0x00080000e328783b */ /* 0x000fe40000000200 */
[----:B------:R-:W-:Y:S02]  /*8a10*/  IMAD R0, R127, c[0x0][0x20c], R0 ;  /* 0x000083007f007a24 */ /* 0x000fe400078e0200 */
[----:B------:R-:W-:Y:S01]  /*8a20*/  IMAD R225, R6, 0x2, R223 ;  /* 0x0000000206e17824 */ /* 0x000fe200078e02df */
[----:B------:R-:W-:Y:S01]  /*8a30*/  LDSM.16.M88.4 R44, [R227] ;  /* 0x00000000e32c783b */ /* 0x000fe20000000200 */
[----:B------:R-:W-:-:S03]  /*8a40*/  IMAD.IADD R0, R3, 0x1, R0 ;  /* 0x0000000103007824 */ /* 0x000fc600078e0200 */
[----:B------:R-:W-:Y:S01]  /*8a50*/  LDSM.16.M88.4 R48, [R227+0x1000] ;  /* 0x00100000e330783b */ /* 0x000fe20000000200 */
[----:B------:R-:W-:Y:S01]  /*8a60*/  IMAD R3, R0, 0x30, RZ ;  /* 0x0000003000037824 */ /* 0x000fe200078e02ff */
[C---:B-1----:R-:W-:Y:S08]  /*8a70*/  HMMA.16816.F32.BF16 R28, R8.reuse, R16, RZ ;  /* 0x00000010081c723c */ /* 0x042ff000000418ff */
[----:B------:R-:W-:Y:S08]  /*8a80*/  HMMA.16816.F32.BF16 R52, R8, R18, RZ ;  /* 0x000000120834723c */ /* 0x000ff000000418ff */
[C---:B------:R-:W-:Y:S08]  /*8a90*/  HMMA.16816.F32.BF16 R72, R12.reuse, R16, RZ ;  /* 0x000000100c48723c */ /* 0x040ff000000418ff */
[----:B------:R-:W-:Y:S01]  /*8aa0*/  HMMA.16816.F32.BF16 R68, R12, R18, RZ ;  /* 0x000000120c44723c */ /* 0x000fe200000418ff */
[----:B------:R-:W1:Y:S01]  /*8ab0*/  LDSM.16.M88.4 R16, [R225+0xa080] ;  /* 0x00a08000e110783b */ /* 0x000e620000000200 */
[----:B------:R-:W-:-:S06]  /*8ac0*/  USHF.L.U32 UR10, UR4, 0x5, URZ ;  /* 0x00000005040a7899 */ /* 0x000fcc000800063f */
[----:B------:R-:W-:Y:S01]  /*8ad0*/  HMMA.16816.F32.BF16 R36, R8, R20, RZ ;  /* 0x000000140824723c */ /* 0x000fe200000418ff */
[----:B------:R-:W-:-:S07]  /*8ae0*/  UMOV UR8, 0x5 ;  /* 0x0000000500087882 */ /* 0x000fce0000000000 */
[C---:B------:R-:W-:Y:S08]  /*8af0*/  HMMA.16816.F32.BF16 R32, R8.reuse, R24, RZ ;  /* 0x000000180820723c */ /* 0x040ff000000418ff */
[C---:B------:R-:W-:Y:S08]  /*8b00*/  HMMA.16816.F32.BF16 R56, R8.reuse, R22, RZ ;  /* 0x000000160838723c */ /* 0x040ff000000418ff */
[----:B------:R-:W-:Y:S01]  /*8b10*/  HMMA.16816.F32.BF16 R76, R8, R26, RZ ;  /* 0x0000001a084c723c */ /* 0x000fe200000418ff */
[----:B------:R-:W-:Y:S01]  /*8b20*/  USHF.L.U64.HI UR5, UR4, UR8, UR5 ;  /* 0x0000000804057299 */ /* 0x000fe20008010205 */
[----:B------:R-:W-:-:S06]  /*8b30*/  IMAD.SHL.U32 R234, R234, 0x2, RZ ;  /* 0x00000002eaea7824 */ /* 0x000fcc00078e00ff */
[C---:B------:R-:W-:Y:S08]  /*8b40*/  HMMA.16816.F32.BF16 R60, R12.reuse, R20, RZ ;  /* 0x000000140c3c723c */ /* 0x040ff000000418ff */
[----:B------:R-:W-:Y:S01]  /*8b50*/  HMMA.16816.F32.BF16 R84, R12, R22, RZ ;  /* 0x000000160c54723c */ /* 0x000fe200000418ff */
[----:B------:R-:W1:Y:S01]  /*8b60*/  LDSM.16.M88.4 R20, [R225+0x8080] ;  /* 0x00808000e114783b */ /* 0x000e620000000200 */
[----:B------:R-:W-:-:S06]  /*8b70*/  IMAD R224, R4, 0x2, R223 ;  /* 0x0000000204e07824 */ /* 0x000fcc00078e02df */
[C---:B-1----:R-:W-:Y:S08]  /*8b80*/  HMMA.16816.F32.BF16 R96, R16.reuse, R40, R36 ;  /* 0x000000281060723c */ /* 0x042ff00000041824 */
[C---:B------:R-:W-:Y:S08]  /*8b90*/  HMMA.16816.F32.BF16 R100, R16.reuse, R44, R28 ;  /* 0x0000002c1064723c */ /* 0x040ff0000004181c */
[C---:B------:R-:W-:Y:S08]  /*8ba0*/  HMMA.16816.F32.BF16 R92, R16.reuse, R48, R32 ;  /* 0x00000030105c723c */ /* 0x040ff00000041820 */
[C---:B------:R-:W-:Y:S08]  /*8bb0*/  HMMA.16816.F32.BF16 R88, R16.reuse, R46, R52 ;  /* 0x0000002e1058723c */ /* 0x040ff00000041834 */
[----:B------:R-:W-:Y:S01]  /*8bc0*/  HMMA.16816.F32.BF16 R76, R16, R50, R76 ;  /* 0x00000032104c723c */ /* 0x000fe2000004184c */
[----:B------:R-:W-:-:S07]  /*8bd0*/  IMAD R226, R4, 0x2, R225 ;  /* 0x0000000204e27824 */ /* 0x000fce00078e02e1 */
[C---:B------:R-:W-:Y:S08]  /*8be0*/  HMMA.16816.F32.BF16 R72, R20.reuse, R44, R72 ;  /* 0x0000002c1448723c */ /* 0x040ff00000041848 */
[----:B------:R-:W-:Y:S01]  /*8bf0*/  HMMA.16816.F32.BF16 R52, R20, R46, R68 ;  /* 0x0000002e1434723c */ /* 0x000fe20000041844 */
[----:B--2---:R-:W-:Y:S02]  /*8c00*/  IMAD.MOV.U32 R82, RZ, RZ, R64 ;  /* 0x000000ffff527224 */ /* 0x004fe400078e0040 */
[----:B----4-:R-:W-:Y:S01]  /*8c10*/  IMAD.IADD R0, R138, 0x1, R7 ;  /* 0x000000018a007824 */ /* 0x010fe200078e0207 */
[----:B---3--:R-:W-:Y:S01]  /*8c20*/  ISETP.GE.AND P3, PT, R123, c[0x0][0x1d4], PT ;  /* 0x000075007b007a0c */ /* 0x008fe20003f66270 */
[----:B------:R-:W-:Y:S01]  /*8c30*/  IMAD.WIDE.U32 R8, R2, 0x30, R82 ;  /* 0x0000003002087825 */ /* 0x000fe200078e0052 */
[----:B------:R-:W-:-:S02]  /*8c40*/  ISETP.GE.AND P6, PT, R80, c[0x0][0x1d4], PT ;  /* 0x0000750050007a0c */ /* 0x000fc40003fc6270 */
[C---:B------:R-:W-:Y:S02]  /*8c50*/  ISETP.LT.OR P1, PT, R0.reuse, 0x1, P3 ;  /* 0x000000010000780c */ /* 0x040fe40001f21670 */
[----:B------:R-:W-:Y:S01]  /*8c60*/  ISETP.LT.OR P2, PT, R0, 0x1, P6 ;  /* 0x000000010000780c */ /* 0x000fe20003741670 */
[----:B------:R-:W-:Y:S01]  /*8c70*/  IMAD.IADD R3, R9, 0x1, R3 ;  /* 0x0000000109037824 */ /* 0x000fe200078e0203 */
[----:B------:R-:W-:Y:S01]  /*8c80*/  LEA R2, P0, R8, c[0x0][0x1f8], 0x1 ;  /* 0x00007e0008027a11 */ /* 0x000fe200078008ff */
[----:B------:R-:W-:-:S03]  /*8c90*/  IMAD.U32 R7, RZ, RZ, UR10 ;  /* 0x0000000aff077e24 */ /* 0x000fc6000f8e00ff */
[----:B------:R-:W-:Y:S02]  /*8ca0*/  LEA.HI.X R3, R8, c[0x0][0x1fc], R3, 0x1, P0 ;  /* 0x00007f0008037a11 */ /* 0x000fe400000f0c03 */
[----:B------:R-:W-:-:S03]  /*8cb0*/  IADD3 R8, P0, R2, UR10, RZ ;  /* 0x0000000a02087c10 */ /* 0x000fc6000ff1e0ff */
[----:B------:R-:W-:Y:S01]  /*8cc0*/  @!PT LDS RZ, [RZ] ;  /* 0x00000000fffff984 */ /* 0x000fe20000000800 */
[----:B------:R-:W-:Y:S01]  /*8cd0*/  @!PT LDS RZ, [RZ] ;  /* 0x00000000fffff984 */ /* 0x000fe20000000800 */
[----:B------:R-:W-:Y:S01]  /*8ce0*/  @!PT LDS RZ, [RZ] ;  /* 0x00000000fffff984 */ /* 0x000fe20000000800 */
[----:B------:R1:W-:Y:S01]  /*8cf0*/  LDGSTS.E.BYPASS.LTC128B.128 [R234+0x2080], [R2.64], !P1 ;  /* 0x0208000002ea7fae */ /* 0x0003e2000c901d46 */
[----:B------:R-:W-:Y:S02]  /*8d00*/  IADD3.X R9, R3, UR5, RZ, P0, !PT ;  /* 0x0000000503097c10 */ /* 0x000fe400087fe4ff */
[----:B------:R-:W-:Y:S01]  /*8d10*/  IADD3 R10, P1, P0, R7, 0x80, R2 ;  /* 0x00000080070a7810 */ /* 0x000fe2000783e002 */
[----:B------:R1:W-:Y:S01]  /*8d20*/  LDGSTS.E.BYPASS.LTC128B.128 [R234+0x3880], [R2.64+0x80], !P2 ;  /* 0x0388008002ea7fae */ /* 0x0003e2000d101d46 */
[----:B------:R-:W-:Y:S02]  /*8d30*/  ISETP.GE.AND P2, PT, R123, c[0x0][0x1d4], PT ;  /* 0x000075007b007a0c */ /* 0x000fe40003f46270 */
[C---:B------:R-:W-:Y:S02]  /*8d40*/  ISETP.LT.OR P4, PT, R0.reuse, 0x11, P3 ;  /* 0x000000110000780c */ /* 0x040fe40001f81670 */
[----:B------:R-:W-:Y:S02]  /*8d50*/  IADD3.X R11, RZ, UR5, R3, P1, P0 ;  /* 0x00000005ff0b7c10 */ /* 0x000fe40008fe0403 */
[----:B------:R-:W-:-:S02]  /*8d60*/  ISETP.LT.OR P3, PT, R0, 0x11, P6 ;  /* 0x000000110000780c */ /* 0x000fc40003761670 */
[C---:B------:R-:W-:Y:S02]  /*8d70*/  ISETP.LT.OR P2, PT, R0.reuse, 0x21, P2 ;  /* 0x000000210000780c */ /* 0x040fe40001741670 */
[----:B------:R-:W-:Y:S01]  /*8d80*/  ISETP.LT.OR P1, PT, R0, 0x21, P6 ;  /* 0x000000210000780c */ /* 0x000fe20003721670 */
[----:B------:R-:W-:Y:S01]  /*8d90*/  IMAD.MOV.U32 R0, RZ, RZ, 0x40 ;  /* 0x00000040ff007424 */ /* 0x000fe200078e00ff */
[----:B------:R-:W-:Y:S03]  /*8da0*/  HMMA.16816.F32.BF16 R64, R12, R24, RZ ;  /* 0x000000180c40723c */ /* 0x000fe600000418ff */
[----:B------:R2:W-:Y:S01]  /*8db0*/  LDGSTS.E.BYPASS.LTC128B.128 [R234+0x2880], [R8.64], !P4 ;  /* 0x0288000008ea7fae */ /* 0x0005e2000e101d46 */
[----:B------:R-:W-:-:S03]  /*8dc0*/  SEL R0, R0, 0xffffffc0, !P5 ;  /* 0xffffffc000007807 */ /* 0x000fc60006800000 */
[----:B------:R2:W-:Y:S01]  /*8dd0*/  LDGSTS.E.BYPASS.LTC128B.128 [R234+0x4080], [R10.64], !P3 ;  /* 0x040800000aea7fae */ /* 0x0005e2000d901d46 */
[----:B-1----:R-:W-:Y:S01]  /*8de0*/  IADD3 R2, P0, R8, UR10, RZ ;  /* 0x0000000a08027c10 */ /* 0x002fe2000ff1e0ff */
[----:B------:R-:W-:-:S03]  /*8df0*/  IMAD.IADD R222, R216, 0x1, R0 ;  /* 0x00000001d8de7824 */ /* 0x000fc600078e0200 */
[----:B------:R-:W-:Y:S01]  /*8e00*/  IADD3.X R3, R9, UR5, RZ, P0, !PT ;  /* 0x0000000509037c10 */ /* 0x000fe200087fe4ff */
[----:B------:R-:W-:Y:S01]  /*8e10*/  HMMA.16816.F32.BF16 R24, R12, R26, RZ ;  /* 0x0000001a0c18723c */ /* 0x000fe200000418ff */
[----:B------:R1:W-:Y:S04]  /*8e20*/  STL.64 [R1+0xb8], R82 ;  /* 0x0000b85201007387 */ /* 0x0003e80000100a00 */
[----:B------:R3:W-:Y:S04]  /*8e30*/  LDGSTS.E.BYPASS.LTC128B.128 [R234+0x3080], [R2.64], !P2 ;  /* 0x0308000002ea7fae */ /* 0x0007e8000d101d46 */
[----:B------:R3:W-:Y:S04]  /*8e40*/  LDGSTS.E.BYPASS.LTC128B.128 [R234+0x4880], [R2.64+0x80], !P1 ;  /* 0x0488008002ea7fae */ /* 0x0007e8000c901d46 */
[----:B------:R-:W-:Y:S04]  /*8e50*/  LDSM.16.M88.4 R12, [R224+0xa080] ;  /* 0x00a08000e00c783b */ /* 0x000fe80000000200 */
[----:B------:R-:W4:Y:S04]  /*8e60*/  LDSM.16.M88.4 R36, [R222+0x6080] ;  /* 0x00608000de24783b */ /* 0x000f280000000200 */
[----:B------:R-:W3:Y:S04]  /*8e70*/  LDSM.16.M88.4 R28, [R222+0x5880] ;  /* 0x00588000de1c783b */ /* 0x000ee80000000200 */
[----:B------:R-:W3:Y:S01]  /*8e80*/  LDSM.16.M88.4 R32, [R222+0x5080] ;  /* 0x00508000de20783b */ /* 0x000ee20000000200 */
[----:B-1----:R-:W-:Y:S03]  /*8e90*/  HMMA.16816.F32.BF16 R80, R16, R42, R56 ;  /* 0x0000002a1050723c */ /* 0x002fe60000041838 */
[----:B------:R-:W1:Y:S01]  /*8ea0*/  LDSM.16.M88.4 R16, [R224+0x8080] ;  /* 0x00808000e010783b */ /* 0x000e620000000200 */
[----:B------:R-:W-:-:S03]  /*8eb0*/  IMAD.IADD R221, R0, 0x1, R227 ;  /* 0x0000000100dd7824 */ /* 0x000fc600078e02e3 */
[----:B--2---:R-:W-:Y:S01]  /*8ec0*/  LDSM.16.M88.4 R8, [R226+0xa080] ;  /* 0x00a08000e208783b */ /* 0x004fe20000000200 */
[----:B------:R-:W-:Y:S03]  /*8ed0*/  HMMA.16816.F32.BF16 R60, R20, R40, R60 ;  /* 0x00000028143c723c */ /* 0x000fe6000004183c */
[----:B------:R-:W-:Y:S01]  /*8ee0*/  LDSM.16.M88.4 R68, [R221+0x1000] ;  /* 0x00100000dd44783b */ /* 0x000fe20000000200 */
[----:B------:R-:W-:-:S03]  /*8ef0*/  IMAD R228, R6, 0x2, R224 ;  /* 0x0000000206e47824 */ /* 0x000fc600078e02e0 */
[----:B------:R-:W0:Y:S01]  /*8f00*/  LDGDEPBAR ;  /* 0x00000000000079af */ /* 0x000e220000000000 */
[C---:B------:R-:W-:Y:S03]  /*8f10*/  HMMA.16816.F32.BF16 R56, R20.reuse, R48, R64 ;  /* 0x000000301438723c */ /* 0x040fe60000041840 */
[----:B------:R-:W-:Y:S05]  /*8f20*/  LDSM.16.M88.4 R64, [R221+0x800] ;  /* 0x00080000dd40783b */ /* 0x000fea0000000200 */
[C---:B------:R-:W-:Y:S01]  /*8f30*/  HMMA.16816.F32.BF16 R44, R20.reuse, R42, R84 ;  /* 0x0000002a142c723c */ /* 0x040fe20000041854 */
[----:B------:R-:W2:Y:S07]  /*8f40*/  LDSM.16.M88.4 R40, [R221] ;  /* 0x00000000dd28783b */ /* 0x000eae0000000200 */
[----:B------:R-:W-:Y:S01]  /*8f50*/  HMMA.16816.F32.BF16 R48, R20, R50, R24 ;  /* 0x000000321430723c */ /* 0x000fe20000041818 */
[----:B------:R-:W1:Y:S04]  /*8f60*/  LDSM.16.M88.4 R24, [R226+0x8080] ;  /* 0x00808000e218783b */ /* 0x000e680000000200 */
[----:B------:R-:W-:Y:S03]  /*8f70*/  LDSM.16.M88.4 R20, [R223+0xe080] ;  /* 0x00e08000df14783b */ /* 0x000fe60000000200 */
[C---:B----4-:R-:W-:Y:S08]  /*8f80*/  HMMA.16816.F32.BF16 R104, R12.reuse, R36, R92 ;  /* 0x000000240c68723c */ /* 0x050ff0000004185c */
[C---:B---3--:R-:W-:Y:S08]  /*8f90*/  HMMA.16816.F32.BF16 R92, R12.reuse, R30, R80 ;  /* 0x0000001e0c5c723c */ /* 0x048ff00000041850 */
[C---:B------:R-:W-:Y:S08]  /*8fa0*/  HMMA.16816.F32.BF16 R84, R12.reuse, R32, R100 ;  /* 0x000000200c54723c */ /* 0x040ff00000041864 */
[C---:B------:R-:W-:Y:S08]  /*8fb0*/  HMMA.16816.F32.BF16 R96, R12.reuse, R28, R96 ;  /* 0x0000001c0c60723c */ /* 0x040ff00000041860 */
[C---:B------:R-:W-:Y:S08]  /*8fc0*/  HMMA.16816.F32.BF16 R88, R12.reuse, R34, R88 ;  /* 0x000000220c58723c */ /* 0x040ff00000041858 */
[----:B------:R-:W-:Y:S08]  /*8fd0*/  HMMA.16816.F32.BF16 R80, R12, R38, R76 ;  /* 0x000000260c50723c */ /* 0x000ff0000004184c */
[C---:B-1----:R-:W-:Y:S08]  /*8fe0*/  HMMA.16816.F32.BF16 R12, R16.reuse, R32, R72 ;  /* 0x00000020100c723c */ /* 0x042ff00000041848 */
[C---:B------:R-:W-:Y:S01]  /*8ff0*/  HMMA.16816.F32.BF16 R52, R16.reuse, R34, R52 ;  /* 0x000000221034723c */ /* 0x040fe20000041834 */
[----:B------:R-:W1:Y:S07]  /*9000*/  LDSM.16.M88.4 R32, [R216+0x6880] ;  /* 0x00688000d820783b */ /* 0x000e6e0000000200 */
[C---:B------:R-:W-:Y:S08]  /*9010*/  HMMA.16816.F32.BF16 R60, R16.reuse, R28, R60 ;  /* 0x0000001c103c723c */ /* 0x040ff0000004183c */
[C---:B------:R-:W-:Y:S01]  /*9020*/  HMMA.16816.F32.BF16 R108, R16.reuse, R30, R44 ;  /* 0x0000001e106c723c */ /* 0x040fe2000004182c */
[----:B------:R-:W3:Y:S07]  /*9030*/  LDSM.16.M88.4 R28, [R216+0x7080] ;  /* 0x00708000d81c783b */ /* 0x000eee0000000200 */
[C---:B------:R-:W-:Y:S08]  /*9040*/  HMMA.16816.F32.BF16 R112, R16.reuse, R36, R56 ;  /* 0x000000241070723c */ /* 0x040ff00000041838 */
[----:B------:R-:W-:Y:S01]  /*9050*/  HMMA.16816.F32.BF16 R56, R16, R38, R48 ;  /* 0x000000261038723c */ /* 0x000fe20000041830 */
[----:B------:R-:W4:Y:S04]  /*9060*/  LDSM.16.M88.4 R16, [R216+0x7880] ;  /* 0x00788000d810783b */ /* 0x000f280000000200 */
[----:B------:R-:W-:Y:S03]  /*9070*/  LDSM.16.M88.4 R48, [R227+0x2000] ;  /* 0x00200000e330783b */ /* 0x000fe60000000200 */
[C---:B--2---:R-:W-:Y:S08]  /*9080*/  HMMA.16816.F32.BF16 R44, R8.reuse, R40, R84 ;  /* 0x00000028082c723c */ /* 0x044ff00000041854 */
[C---:B------:R-:W-:Y:S08]  /*9090*/  HMMA.16816.F32.BF16 R72, R8.reuse, R64, R96 ;  /* 0x000000400848723c */ /* 0x040ff00000041860 */
[----:B------:R-:W-:Y:S08]  /*90a0*/  HMMA.16816.F32.BF16 R36, R8, R42, R88 ;  /* 0x0000002a0824723c */ /* 0x000ff00000041858 */
[----:B------:R-:W-:Y:S01]  /*90b0*/  HMMA.16816.F32.BF16 R96, R24, R40, R12 ;  /* 0x000000281860723c */ /* 0x000fe2000004180c */
[----:B------:R-:W2:Y:S07]  /*90c0*/  LDSM.16.M88.4 R12, [R223+0xc080] ;  /* 0x00c08000df0c783b */ /* 0x000eae0000000200 */
[C---:B------:R-:W-:Y:S08]  /*90d0*/  HMMA.16816.F32.BF16 R76, R8.reuse, R66, R92 ;  /* 0x00000042084c723c */ /* 0x040ff0000004185c */
[C---:B------:R-:W-:Y:S08]  /*90e0*/  HMMA.16816.F32.BF16 R104, R8.reuse, R68, R104 ;  /* 0x000000440868723c */ /* 0x040ff00000041868 */
[----:B------:R-:W-:Y:S01]  /*90f0*/  HMMA.16816.F32.BF16 R100, R8, R70, R80 ;  /* 0x000000460864723c */ /* 0x000fe20000041850 */
[----:B------:R-:W1:Y:S07]  /*9100*/  LDSM.16.M88.4 R8, [R225+0xe080] ;  /* 0x00e08000e108783b */ /* 0x000e6e0000000200 */
[C---:B------:R-:W-:Y:S01]  /*9110*/  HMMA.16816.F32.BF16 R92, R24.reuse, R64, R60 ;  /* 0x00000040185c723c */ /* 0x040fe2000004183c */
[----:B------:R-:W2:Y:S07]  /*9120*/  LDSM.16.M88.4 R60, [R227+0x2800] ;  /* 0x00280000e33c783b */ /* 0x000eae0000000200 */
[C---:B------:R-:W-:Y:S01]  /*9130*/  HMMA.16816.F32.BF16 R88, R24.reuse, R42, R52 ;  /* 0x0000002a1858723c */ /* 0x040fe20000041834 */
[----:B------:R-:W2:Y:S07]  /*9140*/  LDSM.16.M88.4 R52, [R227+0x1800] ;  /* 0x00180000e334783b */ /* 0x000eae0000000200 */
[C---:B------:R-:W-:Y:S08]  /*9150*/  HMMA.16816.F32.BF16 R108, R24.reuse, R66, R108 ;  /* 0x00000042186c723c */ /* 0x040ff0000004186c */
[C---:B------:R-:W-:Y:S08]  /*9160*/  HMMA.16816.F32.BF16 R112, R24.reuse, R68, R112 ;  /* 0x000000441870723c */ /* 0x040ff00000041870 */
[----:B------:R-:W-:Y:S01]  /*9170*/  HMMA.16816.F32.BF16 R84, R24, R70, R56 ;  /* 0x000000461854723c */ /* 0x000fe20000041838 */
[----:B------:R-:W2:Y:S07]  /*9180*/  LDSM.16.M88.4 R24, [R225+0xc080] ;  /* 0x00c08000e118783b */ /* 0x000eae0000000200 */
[C---:B-1----:R-:W-:Y:S08]  /*9190*/  HMMA.16816.F32.BF16 R80, R20.reuse, R32, R44 ;  /* 0x000000201450723c */ /* 0x042ff0000004182c */
[C---:B------:R-:W-:Y:S08]  /*91a0*/  HMMA.16816.F32.BF16 R56, R20.reuse, R34, R36 ;  /* 0x000000221438723c */ /* 0x040ff00000041824 */
[C---:B---3--:R-:W-:Y:S08]  /*91b0*/  HMMA.16816.F32.BF16 R44, R20.reuse, R28, R72 ;  /* 0x0000001c142c723c */ /* 0x048ff00000041848 */
[C---:B------:R-:W-:Y:S08]  /*91c0*/  HMMA.16816.F32.BF16 R40, R20.reuse, R30, R76 ;  /* 0x0000001e1428723c */ /* 0x040ff0000004184c */
[----:B----4-:R-:W-:Y:S08]  /*91d0*/  HMMA.16816.F32.BF16 R36, R20, R16, R104 ;  /* 0x000000101424723c */ /* 0x010ff00000041868 */
[C---:B--2---:R-:W-:Y:S08]  /*91e0*/  HMMA.16816.F32.BF16 R76, R12.reuse, R32, R96 ;  /* 0x000000200c4c723c */ /* 0x044ff00000041860 */
        /* <DEDUP_REMOVED lines=28> */
[----:B------:R-:W-:Y:S01]  /*93b0*/  ISETP.GT.AND P0, PT, R127, R124, PT ;  /* 0x0000007c7f00720c */ /* 0x000fe20003f04270 */
[----:B------:R-:W-:-:S05]  /*93c0*/  DEPBAR.LE SB0, 0x0 ;  /* 0x000080000000791a */ /* 0x000fca0000000000 */
        /* <DEDUP_REMOVED lines=11> */
[----:B------:R-:W-:Y:S01]  /*9480*/  HMMA.16816.F32.BF16 R16, R16, R38, R60 ;  /* 0x000000261010723c */ /* 0x000fe2000004183c */
[----:B------:R-:W-:Y:S01]  /*9490*/  BSSY B0, `(.L_x_1190) ;  /* 0x0000035000007945 */ /* 0x000fe20003800000 */
[----:B------:R-:W-:-:S06]  /*94a0*/  IADD3 R233, R227, 0x800, RZ ;  /* 0x00000800e3e97810 */ /* 0x000fcc0007ffe0ff */
[----:B----4-:R-:W-:Y:S01]  /*94b0*/  HMMA.16816.F32.BF16 R60, R8, R26, R56 ;  /* 0x0000001a083c723c */ /* 0x010fe20000041838 */
[C---:B------:R-:W-:Y:S02]  /*94c0*/  IADD3 R232, R227.reuse, 0x1000, RZ ;  /* 0x00001000e3e87810 */ /* 0x040fe40007ffe0ff */
[----:B------:R-:W-:-:S05]  /*94d0*/  IADD3 R231, R227, 0x1800, RZ ;  /* 0x00001800e3e77810 */ /* 0x000fca0007ffe0ff */
[----:B------:R-:W-:Y:S01]  /*94e0*/  HMMA.16816.F32.BF16 R84, R8, R32, R84 ;  /* 0x000000200854723c */ /* 0x000fe20000041854 */
[C---:B------:R-:W-:Y:S02]  /*94f0*/  IADD3 R230, R227.reuse, 0x2000, RZ ;  /* 0x00002000e3e67810 */ /* 0x040fe40007ffe0ff */
[----:B------:R-:W-:-:S05]  /*9500*/  IADD3 R229, R227, 0x2800, RZ ;  /* 0x00002800e3e57810 */ /* 0x000fca0007ffe0ff */
        /* <DEDUP_REMOVED lines=11> */
[----:B------:R-:W-:Y:S01]  /*95c0*/  @!UPT UIADD3 URZ, URZ, URZ, URZ ;  /* 0x0000003f3f3ff290 */ /* 0x000fe2000fffe03f */
[----:B------:R-:W-:Y:S11]  /*95d0*/  @!P0 BRA `(.L_x_1191) ;  /* 0x0000020000008947 */ /* 0x000ff60003800000 */
[----:B------:R-:W2:Y:S04]  /*95e0*/  LDL.64 R128, [R1+0xb0] ;  /* 0x0000b00001807983 */ /* 0x000ea80000100a00 */
[----:B------:R-:W3:Y:S01]  /*95f0*/  LDL.64 R124, [R1+0xc0] ;  /* 0x0000c000017c7983 */ /* 0x000ee20000100a00 */
[----:B-----5:R-:W-:-:S02]  /*9600*/  IADD3 R0, R191, -0x2, RZ ;  /* 0xfffffffebf007810 */ /* 0x020fc40007ffe0ff */
[----:B------:R-:W-:Y:S02]  /*9610*/  ISETP.GE.AND P4, PT, R123, c[0x0][0x1d4], PT ;  /* 0x000075007b007a0c */ /* 0x000fe40003f86270 */
[----:B------:R-:W-:Y:S01]  /*9620*/  SHF.R.S32.HI R8, RZ, 0x1f, R0 ;  /* 0x0000001fff087819 */ /* 0x000fe20000011400 */
[----:B------:R-:W-:Y:S02]  /*9630*/  IMAD R7, R141, R0, RZ ;  /* 0x000000008d077224 */ /* 0x000fe400078e02ff */
[----:B--2---:R-:W-:Y:S02]  /*9640*/  IMAD.MOV.U32 R3, RZ, RZ, R129 ;  /* 0x000000ffff037224 */ /* 0x004fe400078e0081 */
[----:B---3--:R-:W-:-:S04]  /*9650*/  IMAD.MOV.U32 R2, RZ, RZ, R124 ;  /* 0x000000ffff027224 */ /* 0x008fc800078e007c */
[----:B------:R-:W-:-:S04]  /*9660*/  IMAD.WIDE.U32 R10, R0, R144, R2 ;  /* 0x00000090000a7225 */ /* 0x000fc800078e0002 */
[----:B------:R-:W-:Y:S01]  /*9670*/  IMAD.MOV.U32 R3, RZ, RZ, c[0x0][0x1e0] ;  /* 0x00007800ff037624 */ /* 0x000fe200078e00ff */
[----:B------:R-:W-:Y:S01]  /*9680*/  LEA R2, P0, R10, c[0x0][0x1c8], 0x1 ;  /* 0x000072000a027a11 */ /* 0x000fe200078008ff */
[----:B------:R-:W-:Y:S02]  /*9690*/  IMAD R0, R8, R144, R7 ;  /* 0x0000009008007224 */ /* 0x000fe400078e0207 */
[----:B------:R-:W-:Y:S01]  /*96a0*/  IMAD.MOV.U32 R7, RZ, RZ, c[0x0][0x1e4] ;  /* 0x00007900ff077624 */ /* 0x000fe200078e00ff */
[----:B------:R-:W-:Y:S01]  /*96b0*/  SHF.L.U32 R9, R3, 0x5, RZ ;  /* 0x0000000503097819 */ /* 0x000fe200000006ff */
[----:B------:R-:W-:-:S03]  /*96c0*/  IMAD.IADD R0, R11, 0x1, R0 ;  /* 0x000000010b007824 */ /* 0x000fc600078e0200 */
[----:B------:R-:W-:Y:S02]  /*96d0*/  SHF.L.U64.HI R7, R3, 0x5, R7 ;  /* 0x0000000503077819 */ /* 0x000fe40000010207 */
[-C--:B------:R-:W-:Y:S02]  /*96e0*/  IADD3 R8, P3, R2, R9.reuse, RZ ;  /* 0x0000000902087210 */ /* 0x080fe40007f7e0ff */
[----:B------:R-:W-:Y:S02]  /*96f0*/  LEA.HI.X R3, R10, c[0x0][0x1cc], R0, 0x1, P0 ;  /* 0x000073000a037a11 */ /* 0x000fe400000f0c00 */
[----:B------:R-:W-:Y:S02]  /*9700*/  IADD3 R12, P2, P1, R9, 0x80, R2 ;  /* 0x00000080090c7810 */ /* 0x000fe4000795e002 */
[----:B------:R-:W-:Y:S01]  /*9710*/  IADD3 R10, P0, R8, R9, RZ ;  /* 0x00000009080a7210 */ /* 0x000fe20007f1e0ff */
[C-C-:B------:R-:W-:Y:S01]  /*9720*/  IMAD.X R9, R7.reuse, 0x1, R3.reuse, P3 ;  /* 0x0000000107097824 */ /* 0x140fe200018e0603 */
[----:B------:R-:W-:Y:S01]  /*9730*/  IADD3.X R13, R7, RZ, R3, P2, P1 ;  /* 0x000000ff070d7210 */ /* 0x000fe200017e2403 */
[----:B------:R-:W-:Y:S01]  /*9740*/  @!PT LDS RZ, [RZ] ;  /* 0x00000000fffff984 */ /* 0x000fe20000000800 */
[----:B------:R-:W-:Y:S01]  /*9750*/  @!PT LDS RZ, [RZ] ;  /* 0x00000000fffff984 */ /* 0x000fe20000000800 */
[----:B------:R-:W-:Y:S01]  /*9760*/  @!PT LDS RZ, [RZ] ;  /* 0x00000000fffff984 */ /* 0x000fe20000000800 */
[----:B------:R1:W-:Y:S03]  /*9770*/  LDGSTS.E.BYPASS.LTC128B.128 [R234+0x5080], [R2.64], !P4 ;  /* 0x0508000002ea7fae */ /* 0x0003e6000e101d46 */
[----:B------:R-:W-:Y:S01]  /*9780*/  IADD3.X R11, R9, R7, RZ, P0, !PT ;  /* 0x00000007090b7210 */ /* 0x000fe200007fe4ff */
[----:B------:R1:W-:Y:S04]  /*9790*/  LDGSTS.E.BYPASS.LTC128B.128 [R234+0x6880], [R2.64+0x80], !P6 ;  /* 0x0688008002ea7fae */ /* 0x0003e8000f101d46 */
[----:B------:R1:W-:Y:S04]  /*97a0*/  LDGSTS.E.BYPASS.LTC128B.128 [R234+0x5880], [R8.64], !P4 ;  /* 0x0588000008ea7fae */ /* 0x0003e8000e101d46 */
[----:B------:R1:W-:Y:S04]  /*97b0*/  LDGSTS.E.BYPASS.LTC128B.128 [R234+0x7080], [R12.64], !P6 ;  /* 0x070800000cea7fae */ /* 0x0003e8000f101d46 */
[----:B------:R1:W-:Y:S04]  /*97c0*/  LDGSTS.E.BYPASS.LTC128B.128 [R234+0x6080], [R10.64], !P4 ;  /* 0x060800000aea7fae */ /* 0x0003e8000e101d46 */
[----:B------:R1:W-:Y:S02]  /*97d0*/  LDGSTS.E.BYPASS.LTC128B.128 [R234+0x7880], [R10.64+0x80], !P6 ;  /* 0x078800800aea7fae */ /* 0x0003e4000f101d46 */
.L_x_1191:
[----:B------:R-:W-:Y:S05]  /*97e0*/  BSYNC B0 ;  /* 0x0000000000007941 */ /* 0x000fea0003800000 */
.L_x_1190:
[----:B------:R-:W2:Y:S01]  /*97f0*/  LDL R214, [R1+0x4] ;  /* 0x0000040001d67983 */ /* 0x000ea20000100800 */
[----:B------:R-:W-:Y:S01]  /*9800*/  FMUL.FTZ R0, R49, c[0x0][0x320] ;  /* 0x0000c80031007a20 */ /* 0x000fe20000410000 */
[----:B------:R-:W-:Y:S01]  /*9810*/  LOP3.LUT R236, R236, 0xfffffdff, RZ, 0xc0, !PT ;  /* 0xfffffdffecec7812 */ /* 0x000fe200078ec0ff */
[----:B------:R-:W-:Y:S01]  /*9820*/  IMAD.MOV.U32 R7, RZ, RZ, c[0x0][0x2c4] ;  /* 0x0000b100ff077624 */ /* 0x000fe200078e00ff */
[----:B------:R-:W-:Y:S01]  /*9830*/  MOV R64, c[0x0][0x32c] ;  /* 0x0000cb0000407a02 */ /* 0x000fe20000000f00 */
[----:B------:R3:W4:Y:S01]  /*9840*/  MUFU.TANH R25, R0 ;  /* 0x0000000000197308 */ /* 0x0007220000002400 */
[----:B-1----:R-:W-:Y:S01]  /*9850*/  FMUL.FTZ R2, R40, c[0x0][0x320] ;  /* 0x0000c80028027a20 */ /* 0x002fe20000410000 */
[----:B------:R-:W-:Y:S01]  /*9860*/  ULDC UR4, c[0x0][0x324] ;  /* 0x0000c90000047ab9 */ /* 0x000fe20000000800 */
[----:B------:R-:W-:Y:S01]  /*9870*/  ISETP.NE.AND P0, PT, R7, 0x1, PT ;  /* 0x000000010700780c */ /* 0x000fe20003f05270 */
[----:B------:R-:W-:Y:S01]  /*9880*/  FMUL.FTZ R9, R41, c[0x0][0x320] ;  /* 0x0000c80029097a20 */ /* 0x000fe20000410000 */
[----:B------:R-:W-:Y:S01]  /*9890*/  ULOP3.LUT UR4, URZ, UR4, URZ, 0x33, !UPT ;  /* 0x000000043f047292 */ /* 0x000fe2000f8e333f */
[----:B------:R-:W-:Y:S01]  /*98a0*/  FMUL.FTZ R10, R36, c[0x0][0x320] ;  /* 0x0000c800240a7a20 */ /* 0x000fe20000410000 */
[----:B------:R-:W0:Y:S01]  /*98b0*/  LDGDEPBAR ;  /* 0x00000000000079af */ /* 0x000e220000000000 */
[----:B------:R-:W1:Y:S01]  /*98c0*/  MUFU.TANH R22, R2 ;  /* 0x0000000200167308 */ /* 0x000e620000002400 */
[----:B---3--:R-:W-:-:S07]  /*98d0*/  FMUL.FTZ R0, R44, c[0x0][0x320] ;  /* 0x0000c8002c007a20 */ /* 0x008fce0000410000 */
[----:B------:R-:W3:Y:S01]  /*98e0*/  MUFU.TANH R20, R9 ;  /* 0x0000000900147308 */ /* 0x000ee20000002400 */
[----:B------:R-:W-:-:S04]  /*98f0*/  @P0 LOP3.LUT R236, R236, 0x200, RZ, 0xfc, !PT ;  /* 0x00000200ecec0812 */ /* 0x000fc800078efcff */
[----:B------:R-:W-:-:S03]  /*9900*/  LOP3.LUT R236, R236, 0xfffffeff, RZ, 0xc0, !PT ;  /* 0xfffffeffecec7812 */ /* 0x000fc600078ec0ff */
[----:B------:R1:W1:Y:S08]  /*9910*/  MUFU.TANH R24, R0 ;  /* 0x0000000000187308 */ /* 0x0002700000002400 */
[----:B------:R-:W2:Y:S01]  /*9920*/  MUFU.TANH R19, R10 ;  /* 0x0000000a00137308 */ /* 0x000ea20000002400 */
[----:B-1----:R-:W-:-:S07]  /*9930*/  FMUL.FTZ R0, R45, c[0x0][0x320] ;  /* 0x0000c8002d007a20 */ /* 0x002fce0000410000 */
[----:B------:R1:W1:Y:S02]  /*9940*/  MUFU.TANH R23, R0 ;  /* 0x0000000000177308 */ /* 0x0002640000002400 */
[----:B-1---5:R-:W-:-:S04]  /*9950*/  SHF.R.S32.HI R0, RZ, 0x1f, R120 ;  /* 0x0000001fff007819 */ /* 0x022fc80000011478 */
[CC--:B------:R-:W-:Y:S02]  /*9960*/  LEA.HI R3, R0.reuse, R120.reuse, RZ, 0x2 ;  /* 0x0000007800037211 */ /* 0x0c0fe400078f10ff */
[----:B------:R-:W-:Y:S02]  /*9970*/  LEA.HI R0, R0, R120, RZ, 0x5 ;  /* 0x0000007800007211 */ /* 0x000fe400078f28ff */
[----:B------:R-:W-:Y:S02]  /*9980*/  LOP3.LUT R3, R3, 0xfffffffc, RZ, 0xc0, !PT ;  /* 0xfffffffc03037812 */ /* 0x000fe400078ec0ff */
[--C-:B------:R-:W-:Y:S02]  /*9990*/  SHF.R.S32.HI R7, RZ, 0x5, R0.reuse ;  /* 0x00000005ff077819 */ /* 0x100fe40000011400 */
[----:B------:R-:W-:Y:S01]  /*99a0*/  SHF.R.S32.HI R2, RZ, 0x1f, R0 ;  /* 0x0000001fff027819 */ /* 0x000fe20000011400 */
[----:B------:R-:W-:Y:S01]  /*99b0*/  IMAD.IADD R3, R120, 0x1, -R3 ;  /* 0x0000000178037824 */ /* 0x000fe200078e0a03 */
[----:B------:R-:W-:-:S02]  /*99c0*/  LOP3.LUT R0, R0, 0xffffffe0, RZ, 0xc0, !PT ;  /* 0xffffffe000007812 */ /* 0x000fc400078ec0ff */
[----:B------:R-:W-:Y:S02]  /*99d0*/  LEA.HI R8, R2, R7, RZ, 0x2 ;  /* 0x0000000702087211 */ /* 0x000fe400078f10ff */
[----:B------:R-:W-:Y:S01]  /*99e0*/  LEA.HI R2, R3, R3, RZ, 0x1 ;  /* 0x0000000303027211 */ /* 0x000fe200078f08ff */
[----:B------:R-:W-:Y:S01]  /*99f0*/  IMAD.IADD R0, R120, 0x1, -R0 ;  /* 0x0000000178007824 */ /* 0x000fe200078e0a00 */
[----:B------:R-:W-:Y:S02]  /*9a00*/  LOP3.LUT R8, R8, 0xffffffc, RZ, 0xc0, !PT ;  /* 0x0ffffffc08087812 */ /* 0x000fe400078ec0ff */
[C---:B------:R-:W-:Y:S02]  /*9a10*/  LOP3.LUT R9, R2.reuse, 0x1ffffffe, RZ, 0xc0, !PT ;  /* 0x1ffffffe02097812 */ /* 0x040fe400078ec0ff */
[----:B------:R-:W-:Y:S01]  /*9a20*/  SHF.R.S32.HI R12, RZ, 0x1f, R0 ;  /* 0x0000001fff0c7819 */ /* 0x000fe20000011400 */
[----:B------:R-:W-:Y:S01]  /*9a30*/  IMAD.IADD R11, R7, 0x1, -R8 ;  /* 0x00000001070b7824 */ /* 0x000fe200078e0a08 */
[----:B------:R-:W-:Y:S01]  /*9a40*/  SHF.L.U32 R2, R2, 0x5, RZ ;  /* 0x0000000502027819 */ /* 0x000fe200000006ff */
[----:B------:R-:W-:Y:S01]  /*9a50*/  IMAD.IADD R8, R3, 0x1, -R9 ;  /* 0x0000000103087824 */ /* 0x000fe200078e0a09 */
[----:B------:R-:W-:Y:S01]  /*9a60*/  LEA.HI R7, R12, R0, RZ, 0x2 ;  /* 0x000000000c077211 */ /* 0x000fe200078f10ff */
[----:B------:R-:W-:Y:S01]  /*9a70*/  FMUL.FTZ R3, R37, c[0x0][0x320] ;  /* 0x0000c80025037a20 */ /* 0x000fe20000410000 */
[----:B------:R-:W-:Y:S01]  /*9a80*/  LOP3.LUT R9, R2, 0xffffffc0, RZ, 0xc0, !PT ;  /* 0xffffffc002097812 */ /* 0x000fe200078ec0ff */
[----:B------:R-:W-:Y:S01]  /*9a90*/  IMAD.SHL.U32 R13, R11, 0x10, RZ ;  /* 0x000000100b0d7824 */ /* 0x000fe200078e00ff */
[----:B------:R-:W-:Y:S01]  /*9aa0*/  SHF.R.S32.HI R14, RZ, 0x2, R7 ;  /* 0x00000002ff0e7819 */ /* 0x000fe20000011407 */
[----:B------:R1:W1:Y:S01]  /*9ab0*/  MUFU.TANH R16, R3 ;  /* 0x0000000300107308 */ /* 0x0002620000002400 */
[----:B------:R-:W-:Y:S01]  /*9ac0*/  IMAD.SHL.U32 R8, R8, 0x8, RZ ;  /* 0x0000000808087824 */ /* 0x000fe200078e00ff */
[----:B------:R1:W-:Y:S04]  /*9ad0*/  STL [R1+0xd4], R9 ;  /* 0x0000d40901007387 */ /* 0x0003e80000100800 */
[----:B------:R1:W-:Y:S04]  /*9ae0*/  STL [R1+0xdc], R14 ;  /* 0x0000dc0e01007387 */ /* 0x0003e80000100800 */
[----:B------:R1:W-:Y:S04]  /*9af0*/  STL [R1+0xd8], R13 ;  /* 0x0000d80d01007387 */ /* 0x0003e80000100800 */
[----:B------:R1:W-:Y:S01]  /*9b00*/  STL [R1+0xd0], R8 ;  /* 0x0000d00801007387 */ /* 0x0003e20000100800 */
[----:B--2---:R-:W-:-:S05]  /*9b10*/  IMAD R2, R214, 0x80, R14 ;  /* 0x00000080d6027824 */ /* 0x004fca00078e020e */
[----:B-1----:R-:W-:Y:S01]  /*9b20*/  IADD3 R3, R9, R2, R13 ;  /* 0x0000000209037210 */ /* 0x002fe20007ffe00d */
[----:B------:R-:W-:-:S03]  /*9b30*/  FMUL.FTZ R2, R32, c[0x0][0x320] ;  /* 0x0000c80020027a20 */ /* 0x000fc60000410000 */
[----:B------:R-:W-:Y:S01]  /*9b40*/  IADD3 R9, R8, R3, RZ ;  /* 0x0000000308097210 */ /* 0x000fe20007ffe0ff */
[----:B------:R1:W2:Y:S04]  /*9b50*/  MUFU.TANH R14, R2 ;  /* 0x00000002000e7308 */ /* 0x0002a80000002400 */
[----:B------:R-:W-:-:S05]  /*9b60*/  @P0 IMAD.HI.U32 R3, R9, c[0x0][0x2c8], RZ ;  /* 0x0000b20009030a27 */ /* 0x000fca00078e00ff */
[----:B------:R-:W-:Y:S01]  /*9b70*/  @P0 SHF.R.U32.HI R9, RZ, c[0x0][0x2cc], R3 ;  /* 0x0000b300ff090a19 */ /* 0x000fe20000011603 */
[----:B------:R-:W-:Y:S01]  /*9b80*/  FMUL.FTZ R3, R56, c[0x0][0x320] ;  /* 0x0000c80038037a20 */ /* 0x000fe20000410000 */
[----:B------:R-:W-:-:S03]  /*9b90*/  ISETP.GE.AND P0, PT, R64, 0x1, PT ;  /* 0x000000014000780c */ /* 0x000fc60003f06270 */
[----:B------:R-:W2:Y:S01]  /*9ba0*/  MUFU.TANH R12, R3 ;  /* 0x00000003000c7308 */ /* 0x000ea20000002400 */
[----:B-1----:R-:W-:-:S07]  /*9bb0*/  FMUL.FTZ R2, R33, c[0x0][0x320] ;  /* 0x0000c80021027a20 */ /* 0x002fce0000410000 */
[----:B------:R1:W1:Y:S02]  /*9bc0*/  MUFU.TANH R13, R2 ;  /* 0x00000002000d7308 */ /* 0x0002640000002400 */
[----:B------:R-:W-:Y:S02]  /*9bd0*/  @P0 LOP3.LUT R236, R236, 0x100, RZ, 0xfc, !PT ;  /* 0x00000100ecec0812 */ /* 0x000fe400078efcff */
[----:B-1----:R-:W-:Y:S02]  /*9be0*/  LOP3.LUT R2, R7, 0x7ffffffc, RZ, 0xc0, !PT ;  /* 0x7ffffffc07027812 */ /* 0x002fe400078ec0ff */
[----:B------:R-:W1:Y:S03]  /*9bf0*/  SHFL.IDX PT, R7, R9, RZ, 0x1c1f ;  /* 0x001c1fff09077589 */ /* 0x000e6600000e0000 */
[----:B------:R-:W-:Y:S02]  /*9c00*/  IMAD.IADD R3, R0, 0x1, -R2 ;  /* 0x0000000100037824 */ /* 0x000fe400078e0a02 */
[----:B------:R-:W-:-:S02]  /*9c10*/  FMUL.FTZ R2, R57, c[0x0][0x320] ;  /* 0x0000c80039027a20 */ /* 0x000fc40000410000 */
[----:B------:R-:W-:Y:S02]  /*9c20*/  IMAD.IADD R0, R121, 0x1, R5 ;  /* 0x0000000179007824 */ /* 0x000fe400078e0205 */
[----:B------:R-:W-:Y:S01]  /*9c30*/  IMAD.SHL.U32 R8, R3, 0x2, RZ ;  /* 0x0000000203087824 */ /* 0x000fe200078e00ff */
[----:B------:R1:W1:Y:S01]  /*9c40*/  MUFU.TANH R11, R2 ;  /* 0x00000002000b7308 */ /* 0x0002620000002400 */
[----:B------:R-:W-:Y:S02]  /*9c50*/  FMUL.FTZ R3, R48, c[0x0][0x320] ;  /* 0x0000c80030037a20 */ /* 0x000fe40000410000 */
[--C-:B------:R-:W-:Y:S01]  /*9c60*/  IMAD.IADD R18, R0, 0x1, -R8.reuse ;  /* 0x0000000100127824 */ /* 0x100fe200078e0a08 */
[----:B------:R2:W-:Y:S01]  /*9c70*/  STL [R1+0x90], R8 ;  /* 0x0000900801007387 */ /* 0x0005e20000100800 */
[----:B------:R-:W-:-:S03]  /*9c80*/  IMAD.IADD R21, R121, 0x1, -R8 ;  /* 0x0000000179157824 */ /* 0x000fc600078e0a08 */
[----:B------:R2:W2:Y:S01]  /*9c90*/  MUFU.TANH R10, R3 ;  /* 0x00000003000a7308 */ /* 0x0004a20000002400 */
[----:B-1----:R-:W-:Y:S02]  /*9ca0*/  IADD3 R2, -R8, 0x1, R0 ;  /* 0x0000000108027810 */ /* 0x002fe40007ffe100 */
[----:B------:R-:W-:-:S03]  /*9cb0*/  IADD3 R0, R139, R140, RZ ;  /* 0x0000008c8b007210 */ /* 0x000fc60007ffe0ff */
[----:B------:R-:W-:-:S05]  /*9cc0*/  IMAD.IADD R2, R2, 0x1, -R122 ;  /* 0x0000000102027824 */ /* 0x000fca00078e0a7a */
[C---:B------:R-:W-:Y:S02]  /*9cd0*/  IADD3 R15, R2.reuse, c[0x0][0x328], RZ ;  /* 0x0000ca00020f7a10 */ /* 0x040fe40007ffe0ff */
[----:B------:R-:W-:-:S03]  /*9ce0*/  IADD3 R17, R2, UR4, RZ ;  /* 0x0000000402117c10 */ /* 0x000fc6000fffe0ff */
[--C-:B--2---:R-:W-:Y:S02]  /*9cf0*/  IMAD.IADD R3, R15, 0x1, R7.reuse ;  /* 0x000000010f037824 */ /* 0x104fe400078e0207 */
[----:B------:R-:W-:-:S03]  /*9d00*/  IMAD.IADD R2, R17, 0x1, R7 ;  /* 0x0000000111027824 */ /* 0x000fc600078e0207 */
[----:B------:R-:W-:Y:S01]  /*9d10*/  IMNMX R3, R18, R3, PT ;  /* 0x0000000312037217 */ /* 0x000fe20003800200 */
[----:B------:R-:W-:Y:S05]  /*9d20*/  @!P0 BRA `(.L_x_1192) ;  /* 0x0000012000008947 */ /* 0x000fea0003800000 */
[----:B---34-:R-:W-:Y:S01]  /*9d30*/  IADD3 R7, -R122, R5, R7 ;  /* 0x000000057a077210 */ /* 0x018fe20007ffe107 */
        /* <DEDUP_REMOVED lines=9> */
.L_x_1194:
[----:B------:R-:W-:-:S13]  /*9dd0*/  ISETP.NE.AND P0, PT, R64, 0x1, PT ;  /* 0x000000014000780c */ /* 0x000fda0003f05270 */
[----:B------:R-:W-:-:S05]  /*9de0*/  @P0 IMAD.HI.U32 R8, R7, c[0x0][0x330], RZ ;  /* 0x0000cc0007080a27 */ /* 0x000fca00078e00ff */
[----:B------:R-:W-:Y:S02]  /*9df0*/  @P0 SHF.R.U32.HI R7, RZ, c[0x0][0x334], R8 ;  /* 0x0000cd00ff070a19 */ /* 0x000fe40000011608 */
.L_x_1195:
[----:B------:R-:W-:Y:S05]  /*9e00*/  BSYNC B0 ;  /* 0x0000000000007941 */ /* 0x000fea0003800000 */
.L_x_1193:
[----:B------:R-:W-:-:S05]  /*9e10*/  IMAD R7, R7, c[0x0][0x32c], R21 ;  /* 0x0000cb0007077a24 */ /* 0x000fca00078e0215 */
[----:B------:R-:W-:Y:S02]  /*9e20*/  IADD3 R8, R7, c[0x0][0x32c], RZ ;  /* 0x0000cb0007087a10 */ /* 0x000fe40007ffe0ff */
[----:B------:R-:W-:Y:S02]  /*9e30*/  IMNMX R2, R2, R7, !PT ;  /* 0x0000000702027217 */ /* 0x000fe40007800200 */
[----:B------:R-:W-:Y:S02]  /*9e40*/  IMNMX R3, R3, R8, PT ;  /* 0x0000000803037217 */ /* 0x000fe40003800200 */
.L_x_1192:
[C---:B---34-:R-:W-:Y:S01]  /*9e50*/  ISETP.GE.AND P0, PT, R121.reuse, 0x2, PT ;  /* 0x000000027900780c */ /* 0x058fe20003f06270 */
[----:B------:R-:W1:Y:S01]  /*9e60*/  SHFL.IDX PT, R7, R9, 0x1, 0x1c1f ;  /* 0x003c1f0009077f89 */ /* 0x000e6200000e0000 */
[----:B------:R-:W-:Y:S02]  /*9e70*/  ISETP.GE.AND P1, PT, R121, 0x9, PT ;  /* 0x000000097900780c */ /* 0x000fe40003f26270 */
[----:B------:R-:W-:Y:S02]  /*9e80*/  P2R R31, PR, RZ, 0x1 ;  /* 0x00000001ff1f7803 */ /* 0x000fe40000000000 */
[----:B------:R-:W-:-:S02]  /*9e90*/  ISETP.GT.AND P0, PT, R2, 0x1, !P0 ;  /* 0x000000010200780c */ /* 0x000fc40004704270 */
[----:B------:R-:W-:Y:S02]  /*9ea0*/  P2R R30, PR, RZ, 0x2 ;  /* 0x00000002ff1e7803 */ /* 0x000fe40000000000 */
[----:B------:R-:W-:Y:S02]  /*9eb0*/  ISETP.LT.OR P0, PT, R3, 0x2, P0 ;  /* 0x000000020300780c */ /* 0x000fe40000701670 */
[----:B------:R-:W-:Y:S02]  /*9ec0*/  ISETP.GE.AND P6, PT, R121, 0x11, PT ;  /* 0x000000117900780c */ /* 0x000fe40003fc6270 */
[----:B------:R-:W-:Y:S02]  /*9ed0*/  FSEL R48, R11, -INF , !P0 ;  /* 0xff8000000b307808 */ /* 0x000fe40004000000 */
[----:B------:R-:W-:Y:S02]  /*9ee0*/  ISETP.GT.AND P0, PT, R2, 0x8, !P1 ;  /* 0x000000080200780c */ /* 0x000fe40004f04270 */
[----:B------:R-:W-:-:S02]  /*9ef0*/  ISETP.GE.AND P1, PT, R121, 0xa, PT ;  /* 0x0000000a7900780c */ /* 0x000fc40003f26270 */
[----:B------:R-:W-:Y:S02]  /*9f00*/  ISETP.LT.OR P0, PT, R3, 0x9, P0 ;  /* 0x000000090300780c */ /* 0x000fe40000701670 */
[C---:B------:R-:W-:Y:S02]  /*9f10*/  ISETP.GE.AND P5, PT, R121.reuse, 0x12, PT ;  /* 0x000000127900780c */ /* 0x040fe40003fa6270 */
[----:B------:R-:W-:Y:S02]  /*9f20*/  FSEL R49, R10, -INF , !P0 ;  /* 0xff8000000a317808 */ /* 0x000fe40004000000 */
[----:B------:R-:W-:Y:S02]  /*9f30*/  ISETP.GT.AND P0, PT, R2, 0x9, !P1 ;  /* 0x000000090200780c */ /* 0x000fe40004f04270 */
[----:B------:R-:W-:Y:S02]  /*9f40*/  ISETP.GE.AND P4, PT, R121, 0x19, PT ;  /* 0x000000197900780c */ /* 0x000fe40003f86270 */
[----:B------:R-:W-:-:S02]  /*9f50*/  ISETP.LT.OR P0, PT, R3, 0xa, P0 ;  /* 0x0000000a0300780c */ /* 0x000fc40000701670 */
[----:B------:R-:W-:Y:S02]  /*9f60*/  ISETP.GE.AND P3, PT, R121, 0x1a, PT ;  /* 0x0000001a7900780c */ /* 0x000fe40003f66270 */
[----:B------:R-:W-:Y:S02]  /*9f70*/  FSEL R52, R25, -INF , !P0 ;  /* 0xff80000019347808 */ /* 0x000fe40004000000 */
[----:B------:R-:W-:Y:S02]  /*9f80*/  ISETP.GT.AND P0, PT, R2, 0x10, !P6 ;  /* 0x000000100200780c */ /* 0x000fe40007704270 */
[----:B------:R-:W-:Y:S02]  /*9f90*/  ISETP.GE.AND P2, PT, R121, 0x21, PT ;  /* 0x000000217900780c */ /* 0x000fe40003f46270 */
[----:B------:R-:W-:Y:S02]  /*9fa0*/  ISETP.LT.OR P0, PT, R3, 0x11, P0 ;  /* 0x000000110300780c */ /* 0x000fe40000701670 */
[----:B------:R-:W-:-:S02]  /*9fb0*/  P2R R29, PR, RZ, 0x2 ;  /* 0x00000002ff1d7803 */ /* 0x000fc40000000000 */
[----:B------:R-:W-:Y:S02]  /*9fc0*/  FSEL R53, R24, -INF , !P0 ;  /* 0xff80000018357808 */ /* 0x000fe40004000000 */
[----:B------:R-:W-:Y:S02]  /*9fd0*/  ISETP.GT.AND P0, PT, R2, 0x11, !P5 ;  /* 0x000000110200780c */ /* 0x000fe40006f04270 */
[----:B------:R-:W-:Y:S02]  /*9fe0*/  ISETP.GE.AND P1, PT, R121, 0x22, PT ;  /* 0x000000227900780c */ /* 0x000fe40003f26270 */
[----:B------:R-:W-:Y:S02]  /*9ff0*/  ISETP.LT.OR P0, PT, R3, 0x12, P0 ;  /* 0x000000120300780c */ /* 0x000fe40000701670 */
[----:B------:R-:W-:Y:S02]  /*a000*/  P2R R28, PR, RZ, 0x2 ;  /* 0x00000002ff1c7803 */ /* 0x000fe40000000000 */
[----:B------:R-:W-:-:S02]  /*a010*/  FSEL R55, R23, -INF , !P0 ;  /* 0xff80000017377808 */ /* 0x000fc40004000000 */
        /* <DEDUP_REMOVED lines=21> */
[----:B------:R-:W-:-:S04]  /*a170*/  ISETP.GE.AND P0, PT, R121, 0x2a, PT ;  /* 0x0000002a7900780c */ /* 0x000fc80003f06270 */
[----:B------:R-:W-:Y:S02]  /*a180*/  P2R R26, PR, RZ, 0x1 ;  /* 0x00000001ff1a7803 */ /* 0x000fe40000000000 */
[----:B------:R-:W-:Y:S01]  /*a190*/  ISETP.GT.AND P0, PT, R2, 0x29, !P0 ;  /* 0x000000290200780c */ /* 0x000fe20004704270 */
[----:B------:R-:W-:-:S03]  /*a1a0*/  FMUL.FTZ R2, R42, c[0x0][0x320] ;  /* 0x0000c8002a027a20 */ /* 0x000fc60000410000 */
[----:B------:R-:W-:Y:S01]  /*a1b0*/  ISETP.LT.OR P0, PT, R3, 0x2a, P0 ;  /* 0x0000002a0300780c */ /* 0x000fe20000701670 */
[----:B------:R2:W3:Y:S01]  /*a1c0*/  MUFU.TANH R25, R2 ;  /* 0x0000000200197308 */ /* 0x0004e20000002400 */
[----:B-1----:R-:W-:Y:S02]  /*a1d0*/  IMAD.IADD R3, R15, 0x1, R7 ;  /* 0x000000010f037824 */ /* 0x002fe400078e0207 */
[----:B------:R-:W-:Y:S02]  /*a1e0*/  FSEL R172, R13, -INF , !P0 ;  /* 0xff8000000dac7808 */ /* 0x000fe40004000000 */
[----:B------:R-:W-:Y:S02]  /*a1f0*/  ISETP.GE.AND P0, PT, R64, 0x1, PT ;  /* 0x000000014000780c */ /* 0x000fe40003f06270 */
[----:B------:R-:W-:Y:S01]  /*a200*/  IMNMX R3, R18, R3, PT ;  /* 0x0000000312037217 */ /* 0x000fe20003800200 */
[----:B--2---:R-:W-:-:S04]  /*a210*/  FMUL.FTZ R2, R46, c[0x0][0x320] ;  /* 0x0000c8002e027a20 */ /* 0x004fc80000410000 */
[----:B------:R1:W2:Y:S02]  /*a220*/  MUFU.TANH R24, R2 ;  /* 0x0000000200187308 */ /* 0x0002a40000002400 */
[----:B-1----:R-:W-:-:S06]  /*a230*/  FMUL.FTZ R2, R34, c[0x0][0x320] ;  /* 0x0000c80022027a20 */ /* 0x002fcc0000410000 */
[----:B------:R1:W4:Y:S02]  /*a240*/  MUFU.TANH R23, R2 ;  /* 0x0000000200177308 */ /* 0x0003240000002400 */
        /* <DEDUP_REMOVED lines=30> */
.L_x_1198:
[----:B------:R-:W-:-:S13]  /*a430*/  ISETP.NE.AND P0, PT, R64, 0x1, PT ;  /* 0x000000014000780c */ /* 0x000fda0003f05270 */
[----:B------:R-:W-:-:S05]  /*a440*/  @P0 IMAD.HI.U32 R8, R7, c[0x0][0x330], RZ ;  /* 0x0000cc0007080a27 */ /* 0x000fca00078e00ff */
[----:B------:R-:W-:Y:S02]  /*a450*/  @P0 SHF.R.U32.HI R7, RZ, c[0x0][0x334], R8 ;  /* 0x0000cd00ff070a19 */ /* 0x000fe40000011608 */
.L_x_1199:
[----:B------:R-:W-:Y:S05]  /*a460*/  BSYNC B0 ;  /* 0x0000000000007941 */ /* 0x000fea0003800000 */
.L_x_1197:
[----:B------:R-:W-:-:S05]  /*a470*/  IMAD R7, R7, c[0x0][0x32c], R21 ;  /* 0x0000cb0007077a24 */ /* 0x000fca00078e0215 */
[----:B------:R-:W-:Y:S02]  /*a480*/  IADD3 R8, R7, c[0x0][0x32c], RZ ;  /* 0x0000cb0007087a10 */ /* 0x000fe40007ffe0ff */
[----:B------:R-:W-:Y:S02]  /*a490*/  IMNMX R2, R2, R7, !PT ;  /* 0x0000000702027217 */ /* 0x000fe40007800200 */
[----:B------:R-:W-:Y:S02]  /*a4a0*/  IMNMX R3, R3, R8, PT ;  /* 0x0000000803037217 */ /* 0x000fe40003800200 */
.L_x_1196:
        /* <DEDUP_REMOVED lines=36> */
[----:B------:R-:W-:-:S04]  /*a6f0*/  ISETP.GT.AND P0, PT, R2, RZ, !P1 ;  /* 0x000000ff0200720c */ /* 0x000fc80004f04270 */
[----:B------:R-:W-:-:S04]  /*a700*/  ISETP.LT.OR P0, PT, R3, 0x1, P0 ;  /* 0x000000010300780c */ /* 0x000fc80000701670 */
[----:B------:R-:W-:Y:S02]  /*a710*/  FSEL R32, R16, -INF , !P0 ;  /* 0xff80000010207808 */ /* 0x000fe40004000000 */
[----:B------:R-:W-:-:S04]  /*a720*/  ISETP.NE.AND P0, PT, R26, RZ, PT ;  /* 0x000000ff1a00720c */ /* 0x000fc80003f05270 */
        /* <DEDUP_REMOVED lines=42> */
.L_x_1202:
[----:B------:R-:W-:-:S13]  /*a9d0*/  ISETP.NE.AND P0, PT, R64, 0x1, PT ;  /* 0x000000014000780c */ /* 0x000fda0003f05270 */
[----:B------:R-:W-:-:S05]  /*a9e0*/  @P0 IMAD.HI.U32 R8, R7, c[0x0][0x330], RZ ;  /* 0x0000cc0007080a27 */ /* 0x000fca00078e00ff */
[----:B------:R-:W-:Y:S02]  /*a9f0*/  @P0 SHF.R.U32.HI R7, RZ, c[0x0][0x334], R8 ;  /* 0x0000cd00ff070a19 */ /* 0x000fe40000011608 */
.L_x_1203:
[----:B------:R-:W-:Y:S05]  /*aa00*/  BSYNC B0 ;  /* 0x0000000000007941 */ /* 0x000fea0003800000 */
.L_x_1201:
[----:B------:R-:W-:-:S05]  /*aa10*/  IMAD R7, R7, c[0x0][0x32c], R21 ;  /* 0x0000cb0007077a24 */ /* 0x000fca00078e0215 */
[----:B------:R-:W-:Y:S02]  /*aa20*/  IADD3 R8, R7, c[0x0][0x32c], RZ ;  /* 0x0000cb0007087a10 */ /* 0x000fe40007ffe0ff */
[----:B------:R-:W-:Y:S02]  /*aa30*/  IMNMX R2, R2, R7, !PT ;  /* 0x0000000702027217 */ /* 0x000fe40007800200 */
[----:B------:R-:W-:Y:S02]  /*aa40*/  IMNMX R3, R3, R8, PT ;  /* 0x0000000803037217 */ /* 0x000fe40003800200 */
.L_x_1200:
        /* <DEDUP_REMOVED lines=82> */
.L_x_1206:
[----:B------:R-:W-:-:S13]  /*af70*/  ISETP.NE.AND P0, PT, R64, 0x1, PT ;  /* 0x000000014000780c */ /* 0x000fda0003f05270 */
[----:B------:R-:W-:-:S05]  /*af80*/  @P0 IMAD.HI.U32 R8, R7, c[0x0][0x330], RZ ;  /* 0x0000cc0007080a27 */ /* 0x000fca00078e00ff */
[----:B------:R-:W-:Y:S02]  /*af90*/  @P0 SHF.R.U32.HI R7, RZ, c[0x0][0x334], R8 ;  /* 0x0000cd00ff070a19 */ /* 0x000fe40000011608 */
.L_x_1207:
[----:B------:R-:W-:Y:S05]  /*afa0*/  BSYNC B0 ;  /* 0x0000000000007941 */ /* 0x000fea0003800000 */
.L_x_1205:
[----:B------:R-:W-:-:S05]  /*afb0*/  IMAD R7, R7, c[0x0][0x32c], R21 ;  /* 0x0000cb0007077a24 */ /* 0x000fca00078e0215 */
[----:B------:R-:W-:Y:S02]  /*afc0*/  IADD3 R8, R7, c[0x0][0x32c], RZ ;  /* 0x0000cb0007087a10 */ /* 0x000fe40007ffe0ff */
[----:B------:R-:W-:Y:S02]  /*afd0*/  IMNMX R2, R2, R7, !PT ;  /* 0x0000000702027217 */ /* 0x000fe40007800200 */
[----:B------:R-:W-:Y:S02]  /*afe0*/  IMNMX R3, R3, R8, PT ;  /* 0x0000000803037217 */ /* 0x000fe40003800200 */
.L_x_1204:
[----:B--234-:R-:W-:Y:S01]  /*aff0*/  FMNMX.FTZ R140, R40, R48, !PT ;  /* 0x00000030288c7209 */ /* 0x01cfe20007810000 */
[----:B------:R-:W-:Y:S01]  /*b000*/  STL [R1+0xec], R5 ;  /* 0x0000ec0501007387 */ /* 0x000fe20000100800 */
[----:B------:R-:W-:Y:S01]  /*b010*/  ISETP.NE.AND P0, PT, R31, RZ, PT ;  /* 0x000000ff1f00720c */ /* 0x000fe20003f05270 */
[----:B------:R-:W-:Y:S01]  /*b020*/  IMAD.SHL.U32 R217, R0, 0x2, RZ ;  /* 0x0000000200d97824 */ /* 0x000fe200078e00ff */
[----:B------:R-:W-:Y:S01]  /*b030*/  FMNMX.FTZ R140, R49, R140, !PT ;  /* 0x0000008c318c7209 */ /* 0x000fe20007810000 */
[----:B------:R-:W-:Y:S01]  /*b040*/  STL [R1+0xf8], R222 ;  /* 0x0000f8de01007387 */ /* 0x000fe20000100800 */
[----:B------:R-:W-:Y:S01]  /*b050*/  ISETP.GT.AND P0, PT, R2, 0x1, !P0 ;  /* 0x000000010200780c */ /* 0x000fe20004704270 */
[----:B------:R-:W-:Y:S01]  /*b060*/  IMAD R218, R6, 0x2, R217 ;  /* 0x0000000206da7824 */ /* 0x000fe200078e02d9 */
[----:B------:R-:W-:Y:S01]  /*b070*/  FMNMX.FTZ R140, R52, R140, !PT ;  /* 0x0000008c348c7209 */ /* 0x000fe20007810000 */
[----:B------:R-:W-:Y:S01]  /*b080*/  STL [R1+0xf4], R221 ;  /* 0x0000f4dd01007387 */ /* 0x000fe20000100800 */
[----:B------:R-:W-:Y:S01]  /*b090*/  ISETP.LT.OR P0, PT, R3, 0x2, P0 ;  /* 0x000000020300780c */ /* 0x000fe20000701670 */
[----:B------:R-:W-:Y:S01]  /*b0a0*/  IMAD R219, R4, 0x2, R218 ;  /* 0x0000000204db7824 */ /* 0x000fe200078e02da */
[----:B------:R-:W-:Y:S01]  /*b0b0*/  FMNMX.FTZ R140, R53, R140, !PT ;  /* 0x0000008c358c7209 */ /* 0x000fe20007810000 */
[----:B------:R-:W-:Y:S01]  /*b0c0*/  STL [R1+0xf0], R216 ;  /* 0x0000f0d801007387 */ /* 0x000fe20000100800 */
[----:B------:R-:W-:-:S02]  /*b0d0*/  FSEL R13, R13, -INF , !P0 ;  /* 0xff8000000d0d7808 */ /* 0x000fc40004000000 */
[----:B------:R-:W-:Y:S01]  /*b0e0*/  FMNMX.FTZ R140, R55, R140, !PT ;  /* 0x0000008c378c7209 */ /* 0x000fe20007810000 */
[----:B------:R-:W-:Y:S01]  /*b0f0*/  LDSM.16.MT88.4 R80, [R219+0x2080] ;  /* 0x00208000db50783b */ /* 0x000fe20000004200 */
[----:B------:R-:W-:Y:S02]  /*b100*/  ISETP.NE.AND P0, PT, R30, RZ, PT ;  /* 0x000000ff1e00720c */ /* 0x000fe40003f05270 */
[----:B------:R-:W-:Y:S01]  /*b110*/  FMNMX.FTZ R140, R54, R140, !PT ;  /* 0x0000008c368c7209 */ /* 0x000fe20007810000 */
[----:B------:R-:W-:Y:S01]  /*b120*/  LDSM.16.MT88.4 R84, [R217+0x2880] ;  /* 0x00288000d954783b */ /* 0x000fe20000004200 */
[----:B------:R-:W-:Y:S02]  /*b130*/  ISETP.GT.AND P0, PT, R2, 0x8, !P0 ;  /* 0x000000080200780c */ /* 0x000fe40004704270 */
[----:B------:R-:W-:Y:S01]  /*b140*/  FMNMX.FTZ R140, R56, R140, !PT ;  /* 0x0000008c388c7209 */ /* 0x000fe20007810000 */
[----:B------:R-:W-:Y:S01]  /*b150*/  LDSM.16.MT88.4 R72, [R217+0x3880] ;  /* 0x00388000d948783b */ /* 0x000fe20000004200 */
[----:B------:R-:W-:-:S02]  /*b160*/  ISETP.LT.OR P0, PT, R3, 0x9, P0 ;  /* 0x000000090300780c */ /* 0x000fc40000701670 */
[----:B------:R-:W-:Y:S01]  /*b170*/  FMNMX.FTZ R140, R175, R140, !PT ;  /* 0x0000008caf8c7209 */ /* 0x000fe20007810000 */
[----:B------:R-:W-:Y:S01]  /*b180*/  LDSM.16.MT88.4 R60, [R218+0x2080] ;  /* 0x00208000da3c783b */ /* 0x000fe20000004200 */
[----:B------:R-:W-:Y:S02]  /*b190*/  FSEL R15, R12, -INF , !P0 ;  /* 0xff8000000c0f7808 */ /* 0x000fe40004000000 */
[----:B------:R-:W-:Y:S02]  /*b1a0*/  FMNMX.FTZ R140, R174, R140, !PT ;  /* 0x0000008cae8c7209 */ /* 0x000fe40007810000 */
[----:B------:R-:W-:Y:S02]  /*b1b0*/  ISETP.NE.AND P0, PT, R29, RZ, PT ;  /* 0x000000ff1d00720c */ /* 0x000fe40003f05270 */
[----:B------:R-:W-:Y:S02]  /*b1c0*/  FMNMX.FTZ R140, R173, R140, !PT ;  /* 0x0000008cad8c7209 */ /* 0x000fe40007810000 */
[----:B------:R-:W-:-:S02]  /*b1d0*/  ISETP.GT.AND P0, PT, R2, 0x9, !P0 ;  /* 0x000000090200780c */ /* 0x000fc40004704270 */
[----:B------:R-:W-:Y:S02]  /*b1e0*/  FMNMX.FTZ R140, R172, R140, !PT ;  /* 0x0000008cac8c7209 */ /* 0x000fe40007810000 */
[----:B------:R-:W-:Y:S02]  /*b1f0*/  ISETP.LT.OR P0, PT, R3, 0xa, P0 ;  /* 0x0000000a0300780c */ /* 0x000fe40000701670 */
[----:B------:R-:W-:Y:S01]  /*b200*/  FMNMX.FTZ R142, R32, R35, !PT ;  /* 0x00000023208e7209 */ /* 0x000fe20007810000 */
[----:B------:R-:W1:Y:S01]  /*b210*/  SHFL.BFLY PT, R7, R140, 0x2, 0x1f ;  /* 0x0c401f008c077f89 */ /* 0x000e6200000e0000 */
[----:B------:R-:W-:Y:S02]  /*b220*/  FSEL R12, R11, -INF , !P0 ;  /* 0xff8000000b0c7808 */ /* 0x000fe40004000000 */
[----:B------:R-:W-:Y:S02]  /*b230*/  ISETP.GT.AND P0, PT, R2, 0x10, !P6 ;  /* 0x000000100200780c */ /* 0x000fe40007704270 */
[----:B------:R-:W-:-:S02]  /*b240*/  FMNMX.FTZ R142, R37, R142, !PT ;  /* 0x0000008e258e7209 */ /* 0x000fc40007810000 */
[----:B------:R-:W-:Y:S02]  /*b250*/  ISETP.LT.OR P0, PT, R3, 0x11, P0 ;  /* 0x000000110300780c */ /* 0x000fe40000701670 */
[----:B------:R-:W-:Y:S02]  /*b260*/  FMNMX.FTZ R142, R38, R142, !PT ;  /* 0x0000008e268e7209 */ /* 0x000fe40007810000 */
[----:B------:R-:W-:Y:S02]  /*b270*/  FSEL R17, R20, -INF , !P0 ;  /* 0xff80000014117808 */ /* 0x000fe40004000000 */
[----:B------:R-:W-:Y:S02]  /*b280*/  FMNMX.FTZ R142, R39, R142, !PT ;  /* 0x0000008e278e7209 */ /* 0x000fe40007810000 */
[----:B------:R-:W-:Y:S02]  /*b290*/  ISETP.GT.AND P0, PT, R2, 0x11, !P5 ;  /* 0x000000110200780c */ /* 0x000fe40006f04270 */
[----:B------:R-:W-:-:S02]  /*b2a0*/  FMNMX.FTZ R142, R42, R142, !PT ;  /* 0x0000008e2a8e7209 */ /* 0x000fc40007810000 */
[----:B------:R-:W-:Y:S02]  /*b2b0*/  ISETP.LT.OR P0, PT, R3, 0x12, P0 ;  /* 0x000000120300780c */ /* 0x000fe40000701670 */
[----:B------:R-:W-:Y:S02]  /*b2c0*/  FMNMX.FTZ R142, R43, R142, !PT ;  /* 0x0000008e2b8e7209 */ /* 0x000fe40007810000 */
[----:B------:R-:W-:Y:S02]  /*b2d0*/  FSEL R25, R14, -INF , !P0 ;  /* 0xff8000000e197808 */ /* 0x000fe40004000000 */
[----:B-1----:R-:W-:Y:S02]  /*b2e0*/  FMNMX.FTZ R140, R140, R7, !PT ;  /* 0x000000078c8c7209 */ /* 0x002fe40007810000 */
[----:B------:R-:W-:Y:S02]  /*b2f0*/  ISETP.GT.AND P0, PT, R2, 0x18, !P4 ;  /* 0x000000180200780c */ /* 0x000fe40006704270 */
[----:B------:R-:W-:Y:S01]  /*b300*/  FMNMX.FTZ R142, R44, R142, !PT ;  /* 0x0000008e2c8e7209 */ /* 0x000fe20007810000 */
[----:B------:R-:W1:Y:S01]  /*b310*/  SHFL.BFLY PT, R7, R140, 0x1, 0x1f ;  /* 0x0c201f008c077f89 */ /* 0x000e6200000e0000 */
[----:B------:R-:W-:-:S02]  /*b320*/  ISETP.LT.OR P0, PT, R3, 0x19, P0 ;  /* 0x000000190300780c */ /* 0x000fc40000701670 */
[----:B------:R-:W-:Y:S02]  /*b330*/  FMNMX.FTZ R142, R159, R142, !PT ;  /* 0x0000008e9f8e7209 */ /* 0x000fe40007810000 */
[----:B------:R-:W-:Y:S02]  /*b340*/  ISETP.NE.AND P6, PT, R26, RZ, PT ;  /* 0x000000ff1a00720c */ /* 0x000fe40003fc5270 */
[----:B------:R-:W-:Y:S02]  /*b350*/  FSEL R26, R9, -INF , !P0 ;  /* 0xff800000091a7808 */ /* 0x000fe40004000000 */
[----:B------:R-:W-:Y:S02]  /*b360*/  ISETP.GT.AND P0, PT, R2, 0x19, !P3 ;  /* 0x000000190200780c */ /* 0x000fe40005f04270 */
[----:B------:R-:W-:Y:S02]  /*b370*/  FMNMX.FTZ R142, R158, R142, !PT ;  /* 0x0000008e9e8e7209 */ /* 0x000fe40007810000 */
[----:B------:R-:W-:-:S02]  /*b380*/  ISETP.LT.OR P0, PT, R3, 0x1a, P0 ;  /* 0x0000001a0300780c */ /* 0x000fc40000701670 */
[----:B------:R-:W-:Y:S02]  /*b390*/  FMNMX.FTZ R142, R157, R142, !PT ;  /* 0x0000008e9d8e7209 */ /* 0x000fe40007810000 */
[----:B------:R-:W-:Y:S02]  /*b3a0*/  ISETP.NE.AND P5, PT, R27, RZ, PT ;  /* 0x000000ff1b00720c */ /* 0x000fe40003fa5270 */
[----:B------:R-:W-:Y:S02]  /*b3b0*/  FSEL R27, R16, -INF , !P0 ;  /* 0xff800000101b7808 */ /* 0x000fe40004000000 */
[----:B------:R-:W-:Y:S02]  /*b3c0*/  ISETP.GT.AND P0, PT, R2, 0x20, !P2 ;  /* 0x000000200200780c */ /* 0x000fe40005704270 */
[----:B------:R-:W-:Y:S02]  /*b3d0*/  FMNMX.FTZ R142, R156, R142, !PT ;  /* 0x0000008e9c8e7209 */ /* 0x000fe40007810000 */
[----:B------:R-:W-:-:S02]  /*b3e0*/  ISETP.LT.OR P0, PT, R3, 0x21, P0 ;  /* 0x000000210300780c */ /* 0x000fc40000701670 */
[----:B-1----:R-:W-:Y:S02]  /*b3f0*/  FMNMX.FTZ R140, R140, R7, !PT ;  /* 0x000000078c8c7209 */ /* 0x002fe40007810000 */
[----:B------:R-:W1:Y:S01]  /*b400*/  SHFL.BFLY PT, R7, R142, 0x2, 0x1f ;  /* 0x0c401f008e077f89 */ /* 0x000e6200000e0000 */
[----:B------:R-:W-:Y:S02]  /*b410*/  FSEL R143, R19, -INF , !P0 ;  /* 0xff800000138f7808 */ /* 0x000fe40004000000 */
[----:B------:R-:W-:Y:S01]  /*b420*/  ISETP.GT.AND P0, PT, R2, RZ, !P1 ;  /* 0x000000ff0200720c */ /* 0x000fe20004f04270 */
[----:B------:R-:W-:Y:S01]  /*b430*/  FMUL.FTZ R24, R140, c[0x0][0x2d0] ;  /* 0x0000b4008c187a20 */ /* 0x000fe20000410000 */
[----:B------:R-:W-:Y:S02]  /*b440*/  FMNMX.FTZ R141, R22, R23, !PT ;  /* 0x00000017168d7209 */ /* 0x000fe40007810000 */
[----:B------:R-:W-:Y:S02]  /*b450*/  ISETP.LT.OR P0, PT, R3, 0x1, P0 ;  /* 0x000000010300780c */ /* 0x000fe40000701670 */
[----:B------:R-:W-:-:S02]  /*b460*/  FMNMX.FTZ R141, R33, R141, !PT ;  /* 0x0000008d218d7209 */ /* 0x000fc40007810000 */
[----:B------:R-:W-:Y:S02]  /*b470*/  FSEL R11, R10, -INF , !P0 ;  /* 0xff8000000a0b7808 */ /* 0x000fe40004000000 */
[----:B------:R-:W-:Y:S02]  /*b480*/  FSETP.NEU.FTZ.AND P0, PT, R140, -INF , PT ;  /* 0xff8000008c00780b */ /* 0x000fe40003f1d000 */
[----:B------:R-:W-:Y:S02]  /*b490*/  FMNMX.FTZ R141, R34, R141, !PT ;  /* 0x0000008d228d7209 */ /* 0x000fe40007810000 */
[----:B------:R-:W-:Y:S02]  /*b4a0*/  FSEL R24, R24, RZ, P0 ;  /* 0x000000ff18187208 */ /* 0x000fe40000000000 */
[----:B------:R-:W-:Y:S02]  /*b4b0*/  FMNMX.FTZ R141, R36, R141, !PT ;  /* 0x0000008d248d7209 */ /* 0x000fe40007810000 */
[----:B------:R-:W-:Y:S01]  /*b4c0*/  ISETP.NE.AND P4, PT, R28, RZ, PT ;  /* 0x000000ff1c00720c */ /* 0x000fe20003f85270 */
[--C-:B------:R-:W-:Y:S01]  /*b4d0*/  FFMA.FTZ R8, R40, c[0x0][0x2d0], -R24.reuse ;  /* 0x0000b40028087a23 */ /* 0x100fe20000010818 */
[----:B------:R-:W-:Y:S01]  /*b4e0*/  FMNMX.FTZ R141, R41, R141, !PT ;  /* 0x0000008d298d7209 */ /* 0x000fe20007810000 */
[----:B------:R-:W-:Y:S01]  /*b4f0*/  FFMA.FTZ R9, R56, c[0x0][0x2d0], -R24 ;  /* 0x0000b40038097a23 */ /* 0x000fe20000010818 */
[----:B-1----:R-:W-:Y:S01]  /*b500*/  FMNMX.FTZ R142, R142, R7, !PT ;  /* 0x000000078e8e7209 */ /* 0x002fe20007810000 */
[----:B------:R1:W-:Y:S01]  /*b510*/  MUFU.EX2 R241, R8 ;  /* 0x0000000800f17308 */ /* 0x0003e20000000800 */
[----:B------:R-:W-:Y:S01]  /*b520*/  FMNMX.FTZ R141, R45, R141, !PT ;  /* 0x0000008d2d8d7209 */ /* 0x000fe20007810000 */
[----:B------:R-:W-:Y:S01]  /*b530*/  LDSM.16.MT88.4 R28, [R219+0x3880] ;  /* 0x00388000db1c783b */ /* 0x000fe20000004200 */
[----:B------:R-:W-:-:S02]  /*b540*/  ISETP.GT.AND P1, PT, R2, 0x21, !P4 ;  /* 0x000000210200780c */ /* 0x000fc40006724270 */
[----:B------:R-:W-:Y:S01]  /*b550*/  FMNMX.FTZ R141, R57, R141, !PT ;  /* 0x0000008d398d7209 */ /* 0x000fe20007810000 */
[----:B------:R-:W2:Y:S01]  /*b560*/  SHFL.BFLY PT, R7, R142, 0x1, 0x1f ;  /* 0x0c201f008e077f89 */ /* 0x000ea200000e0000 */
[----:B------:R-:W-:Y:S01]  /*b570*/  ISETP.GT.AND P3, PT, R2, 0x29, !P6 ;  /* 0x000000290200780c */ /* 0x000fe20007764270 */
[----:B------:R-:W-:Y:S01]  /*b580*/  MUFU.EX2 R120, R9 ;  /* 0x0000000900787308 */ /* 0x000fe20000000800 */
[----:B------:R-:W-:Y:S02]  /*b590*/  FMNMX.FTZ R141, R154, R141, !PT ;  /* 0x0000008d9a8d7209 */ /* 0x000fe40007810000 */
[----:B------:R-:W-:Y:S02]  /*b5a0*/  ISETP.LT.OR P2, PT, R3, 0x22, P1 ;  /* 0x000000220300780c */ /* 0x000fe40000f41670 */
[----:B------:R-:W-:Y:S02]  /*b5b0*/  FMNMX.FTZ R141, R153, R141, !PT ;  /* 0x0000008d998d7209 */ /* 0x000fe40007810000 */
[----:B------:R-:W-:Y:S01]  /*b5c0*/  FSEL R137, R46, -INF , !P2 ;  /* 0xff8000002e897808 */ /* 0x000fe20005000000 */
[----:B-1----:R-:W-:Y:S01]  /*b5d0*/  FFMA.FTZ R8, R48, c[0x0][0x2d0], -R24 ;  /* 0x0000b40030087a23 */ /* 0x002fe20000010818 */
[----:B------:R-:W-:-:S02]  /*b5e0*/  FMNMX.FTZ R141, R152, R141, !PT ;  /* 0x0000008d988d7209 */ /* 0x000fc40007810000 */
[----:B------:R-:W-:Y:S01]  /*b5f0*/  LEA R220, R4, R217, 0x1 ;  /* 0x000000d904dc7211 */ /* 0x000fe200078e08ff */
[----:B------:R-:W1:Y:S01]  /*b600*/  MUFU.EX2 R5, R8 ;  /* 0x0000000800057308 */ /* 0x000e620000000800 */
[----:B------:R-:W-:-:S03]  /*b610*/  FMNMX.FTZ R141, R155, R141, !PT ;  /* 0x0000008d9b8d7209 */ /* 0x000fc60007810000 */
[----:B------:R-:W-:Y:S04]  /*b620*/  LDSM.16.MT88.4 R68, [R220+0x2080] ;  /* 0x00208000dc44783b */ /* 0x000fe80000004200 */
[----:B------:R-:W3:Y:S01]  /*b630*/  SHFL.BFLY PT, R10, R141, 0x2, 0x1f ;  /* 0x0c401f008d0a7f89 */ /* 0x000ee200000e0000 */
[----:B--2---:R-:W-:-:S03]  /*b640*/  FMNMX.FTZ R142, R142, R7, !PT ;  /* 0x000000078e8e7209 */ /* 0x004fc60007810000 */
[----:B------:R-:W-:Y:S01]  /*b650*/  LDSM.16.MT88.4 R76, [R220+0x4080] ;  /* 0x00408000dc4c783b */ /* 0x000fe20000004200 */
[C---:B------:R-:W-:Y:S01]  /*b660*/  FSETP.NEU.FTZ.AND P0, PT, R142.reuse, -INF , PT ;  /* 0xff8000008e00780b */ /* 0x040fe20003f1d000 */
[----:B------:R-:W-:Y:S01]  /*b670*/  FMUL.FTZ R7, R142, c[0x0][0x2d0] ;  /* 0x0000b4008e077a20 */ /* 0x000fe20000410000 */
[----:B-1----:R-:W-:Y:S01]  /*b680*/  F2FP.BF16.PACK_AB R20, R5, R241 ;  /* 0x000000f10514723e */ /* 0x002fe200000010ff */
[----:B------:R-:W-:-:S03]  /*b690*/  FFMA.FTZ R8, R49, c[0x0][0x2d0], -R24 ;  /* 0x0000b40031087a23 */ /* 0x000fc60000010818 */
[----:B------:R-:W-:Y:S01]  /*b6a0*/  FSEL R7, R7, RZ, P0 ;  /* 0x000000ff07077208 */ /* 0x000fe20000000000 */
[----:B------:R1:W-:Y:S01]  /*b6b0*/  MUFU.EX2 R235, R8 ;  /* 0x0000000800eb7308 */ /* 0x0003e20000000800 */
[----:B------:R-:W-:-:S03]  /*b6c0*/  ISETP.GT.AND P0, PT, R2, 0x28, !P5 ;  /* 0x000000280200780c */ /* 0x000fc60006f04270 */
[----:B------:R-:W-:Y:S01]  /*b6d0*/  FFMA.FTZ R2, R35, c[0x0][0x2d0], -R7 ;  /* 0x0000b40023027a23 */ /* 0x000fe20000010807 */
[C---:B------:R-:W-:Y:S02]  /*b6e0*/  ISETP.LT.OR P1, PT, R3.reuse, 0x29, P0 ;  /* 0x000000290300780c */ /* 0x040fe40000721670 */
[----:B------:R-:W-:Y:S01]  /*b6f0*/  ISETP.LT.OR P0, PT, R3, 0x2a, P3 ;  /* 0x0000002a0300780c */ /* 0x000fe20001f01670 */
[----:B------:R-:W-:Y:S01]  /*b700*/  MUFU.EX2 R245, R2 ;  /* 0x0000000200f57308 */ /* 0x000fe20000000800 */
[----:B------:R-:W-:Y:S02]  /*b710*/  FSEL R139, R50, -INF , !P1 ;  /* 0xff800000328b7808 */ /* 0x000fe40004800000 */
[----:B---3--:R-:W-:Y:S01]  /*b720*/  FMNMX.FTZ R141, R141, R10, !PT ;  /* 0x0000000a8d8d7209 */ /* 0x008fe20007810000 */
[----:B------:R-:W-:Y:S01]  /*b730*/  LDSM.16.MT88.4 R48, [R217+0x2080] ;  /* 0x00208000d930783b */ /* 0x000fe20000004200 */
[----:B------:R-:W-:Y:S01]  /*b740*/  FSEL R138, R47, -INF , !P0 ;  /* 0xff8000002f8a7808 */ /* 0x000fe20004000000 */
[----:B-1----:R-:W-:-:S02]  /*b750*/  FFMA.FTZ R8, R52, c[0x0][0x2d0], -R24 ;  /* 0x0000b40034087a23 */ /* 0x002fc40000010818 */
[----:B------:R-:W1:Y:S02]  /*b760*/  SHFL.BFLY PT, R10, R141, 0x1, 0x1f ;  /* 0x0c201f008d0a7f89 */ /* 0x000e6400000e0000 */
[----:B------:R2:W-:Y:S02]  /*b770*/  MUFU.EX2 R192, R8 ;  /* 0x0000000800c07308 */ /* 0x0005e40000000800 */
[----:B--2---:R-:W-:-:S06]  /*b780*/  FFMA.FTZ R8, R53, c[0x0][0x2d0], -R24 ;  /* 0x0000b40035087a23 */ /* 0x004fcc0000010818 */
[----:B------:R2:W-:Y:S01]  /*b790*/  MUFU.EX2 R194, R8 ;  /* 0x0000000800c27308 */ /* 0x0005e20000000800 */
[----:B-1----:R-:W-:-:S04]  /*b7a0*/  FMNMX.FTZ R141, R141, R10, !PT ;  /* 0x0000000a8d8d7209 */ /* 0x002fc80007810000 */
[----:B------:R-:W-:Y:S01]  /*b7b0*/  FSETP.NEU.FTZ.AND P0, PT, R141, -INF , PT ;  /* 0xff8000008d00780b */ /* 0x000fe20003f1d000 */
[----:B--2---:R-:W-:-:S04]  /*b7c0*/  FFMA.FTZ R8, R55, c[0x0][0x2d0], -R24 ;  /* 0x0000b40037087a23 */ /* 0x004fc80000010818 */
[----:B------:R1:W-:Y:S02]  /*b7d0*/  MUFU.EX2 R190, R8 ;  /* 0x0000000800be7308 */ /* 0x0003e40000000800 */
[----:B-1----:R-:W-:Y:S02]  /*b7e0*/  FFMA.FTZ R8, R54, c[0x0][0x2d0], -R24 ;  /* 0x0000b40036087a23 */ /* 0x002fe40000010818 */
[----:B------:R-:W-:Y:S04]  /*b7f0*/  LDSM.16.MT88.4 R52, [R219+0x2880] ;  /* 0x00288000db34783b */ /* 0x000fe80000004200 */
[----:B------:R1:W2:Y:S02]  /*b800*/  MUFU.EX2 R247, R8 ;  /* 0x0000000800f77308 */ /* 0x0002a40000000800 */
[----:B-1----:R-:W-:-:S02]  /*b810*/  FMNMX.FTZ R8, R11, R13, !PT ;  /* 0x0000000d0b087209 */ /* 0x002fc40007810000 */
[----:B--2---:R-:W-:Y:S02]  /*b820*/  F2FP.BF16.PACK_AB R14, R120, R247 ;  /* 0x000000f7780e723e */ /* 0x004fe400000010ff */
[----:B------:R-:W-:-:S04]  /*b830*/  FMNMX.FTZ R8, R15, R8, !PT ;  /* 0x000000080f087209 */ /* 0x000fc80007810000 */
[----:B------:R-:W-:Y:S01]  /*b840*/  FMNMX.FTZ R9, R12, R8, !PT ;  /* 0x000000080c097209 */ /* 0x000fe20007810000 */
[----:B------:R-:W-:-:S03]  /*b850*/  FFMA.FTZ R8, R32, c[0x0][0x2d0], -R7 ;  /* 0x0000b40020087a23 */ /* 0x000fc60000010807 */
[----:B------:R-:W-:Y:S01]  /*b860*/  FMNMX.FTZ R9, R17, R9, !PT ;  /* 0x0000000911097209 */ /* 0x000fe20007810000 */
[----:B------:R1:W2:Y:S03]  /*b870*/  MUFU.EX2 R242, R8 ;  /* 0x0000000800f27308 */ /* 0x0002a60000000800 */
[----:B-1----:R-:W-:Y:S02]  /*b880*/  FMNMX.FTZ R8, R25, R9, !PT ;  /* 0x0000000919087209 */ /* 0x002fe40007810000 */
[----:B--2---:R-:W-:Y:S02]  /*b890*/  F2FP.BF16.PACK_AB R21, R245, R242 ;  /* 0x000000f2f515723e */ /* 0x004fe400000010ff */
[----:B------:R-:W-:-:S04]  /*b8a0*/  FMNMX.FTZ R8, R26, R8, !PT ;  /* 0x000000081a087209 */ /* 0x000fc80007810000 */
[----:B------:R-:W-:Y:S01]  /*b8b0*/  FMNMX.FTZ R2, R27, R8, !PT ;  /* 0x000000081b027209 */ /* 0x000fe20007810000 */
[----:B------:R-:W-:-:S03]  /*b8c0*/  FFMA.FTZ R8, R37, c[0x0][0x2d0], -R7 ;  /* 0x0000b40025087a23 */ /* 0x000fc60000010807 */
[----:B------:R-:W-:Y:S01]  /*b8d0*/  FMNMX.FTZ R2, R143, R2, !PT ;  /* 0x000000028f027209 */ /* 0x000fe20007810000 */
[----:B------:R1:W-:Y:S03]  /*b8e0*/  MUFU.EX2 R222, R8 ;  /* 0x0000000800de7308 */ /* 0x0003e60000000800 */
[----:B------:R-:W-:Y:S01]  /*b8f0*/  FMNMX.FTZ R3, R137, R2, !PT ;  /* 0x0000000289037209 */ /* 0x000fe20007810000 */
[----:B------:R-:W-:-:S03]  /*b900*/  FFMA.FTZ R2, R38, c[0x0][0x2d0], -R7 ;  /* 0x0000b40026027a23 */ /* 0x000fc60000010807 */
[----:B------:R-:W-:Y:S01]  /*b910*/  FMNMX.FTZ R3, R139, R3, !PT ;  /* 0x000000038b037209 */ /* 0x000fe20007810000 */
[----:B------:R2:W-:Y:S03]  /*b920*/  MUFU.EX2 R193, R2 ;  /* 0x0000000200c17308 */ /* 0x0005e60000000800 */
[----:B------:R-:W-:-:S05]  /*b930*/  FMNMX.FTZ R3, R138, R3, !PT ;  /* 0x000000038a037209 */ /* 0x000fca0007810000 */
[----:B------:R-:W3:Y:S01]  /*b940*/  SHFL.BFLY PT, R9, R3, 0x2, 0x1f ;  /* 0x0c401f0003097f89 */ /* 0x000ee200000e0000 */
[----:B-1----:R-:W-:-:S04]  /*b950*/  FFMA.FTZ R8, R43, c[0x0][0x2d0], -R7 ;  /* 0x0000b4002b087a23 */ /* 0x002fc80000010807 */
[----:B------:R1:W-:Y:S01]  /*b960*/  MUFU.EX2 R246, R8 ;  /* 0x0000000800f67308 */ /* 0x0003e20000000800 */
[----:B--2---:R-:W-:-:S07]  /*b970*/  FFMA.FTZ R2, R39, c[0x0][0x2d0], -R7 ;  /* 0x0000b40027027a23 */ /* 0x004fce0000010807 */
[----:B------:R2:W-:Y:S01]  /*b980*/  MUFU.EX2 R215, R2 ;  /* 0x0000000200d77308 */ /* 0x0005e20000000800 */
[----:B-1----:R-:W-:Y:S01]  /*b990*/  FFMA.FTZ R8, R44, c[0x0][0x2d0], -R7 ;  /* 0x0000b4002c087a23 */ /* 0x002fe20000010807 */
[----:B---3--:R-:W-:-:S06]  /*b9a0*/  FMNMX.FTZ R3, R3, R9, !PT ;  /* 0x0000000903037209 */ /* 0x008fcc0007810000 */
[----:B------:R-:W-:Y:S01]  /*b9b0*/  MUFU.EX2 R189, R8 ;  /* 0x0000000800bd7308 */ /* 0x000fe20000000800 */
[----:B--2---:R-:W-:-:S07]  /*b9c0*/  FFMA.FTZ R2, R42, c[0x0][0x2d0], -R7 ;  /* 0x0000b4002a027a23 */ /* 0x004fce0000010807 */
[----:B------:R1:W2:Y:S02]  /*b9d0*/  MUFU.EX2 R18, R2 ;  /* 0x0000000200127308 */ /* 0x0002a40000000800 */
[----:B-1----:R-:W-:Y:S02]  /*b9e0*/  FMUL.FTZ R2, R141, c[0x0][0x2d0] ;  /* 0x0000b4008d027a20 */ /* 0x002fe40000410000 */
[----:B--2---:R-:W-:-:S03]  /*b9f0*/  IMAD.MOV.U32 R4, RZ, RZ, R18 ;  /* 0x000000ffff047224 */ /* 0x004fc600078e0012 */
[----:B------:R-:W-:-:S05]  /*ba00*/  FSEL R2, R2, RZ, P0 ;  /* 0x000000ff02027208 */ /* 0x000fca0000000000 */
[--C-:B------:R-:W-:Y:S01]  /*ba10*/  FFMA.FTZ R8, R22, c[0x0][0x2d0], -R2.reuse ;  /* 0x0000b40016087a23 */ /* 0x100fe20000010802 */
[----:B------:R-:W-:Y:S01]  /*ba20*/  F2FP.BF16.PACK_AB R22, R192, R235 ;  /* 0x000000ebc016723e */ /* 0x000fe200000010ff */
[--C-:B------:R-:W-:Y:S02]  /*ba30*/  FFMA.FTZ R0, R33, c[0x0][0x2d0], -R2.reuse ;  /* 0x0000b40021007a23 */ /* 0x100fe40000010802 */
[----:B------:R1:W-:Y:S08]  /*ba40*/  MUFU.EX2 R239, R8 ;  /* 0x0000000800ef7308 */ /* 0x0003f00000000800 */
[----:B------:R2:W-:Y:S01]  /*ba50*/  MUFU.EX2 R221, R0 ;  /* 0x0000000000dd7308 */ /* 0x0005e20000000800 */
[----:B-1----:R-:W-:Y:S01]  /*ba60*/  FFMA.FTZ R8, R23, c[0x0][0x2d0], -R2 ;  /* 0x0000b40017087a23 */ /* 0x002fe20000010802 */
[----:B------:R-:W-:-:S06]  /*ba70*/  F2FP.BF16.PACK_AB R23, R193, R222 ;  /* 0x000000dec117723e */ /* 0x000fcc00000010ff */
[----:B------:R1:W3:Y:S01]  /*ba80*/  MUFU.EX2 R238, R8 ;  /* 0x0000000800ee7308 */ /* 0x0002e20000000800 */
[----:B--2---:R-:W-:Y:S01]  /*ba90*/  FFMA.FTZ R0, R34, c[0x0][0x2d0], -R2 ;  /* 0x0000b40022007a23 */ /* 0x004fe20000010802 */
[C---:B------:R-:W-:Y:S01]  /*baa0*/  HMMA.16816.F32.BF16 R108, R20.reuse, R80, RZ ;  /* 0x00000050146c723c */ /* 0x040fe200000418ff */
[----:B------:R-:W-:Y:S05]  /*bab0*/  LDSM.16.MT88.4 R32, [R220+0x3880] ;  /* 0x00388000dc20783b */ /* 0x000fea0000004200 */
[----:B------:R2:W4:Y:S02]  /*bac0*/  MUFU.EX2 R195, R0 ;  /* 0x0000000000c37308 */ /* 0x0005240000000800 */
[----:B------:R-:W-:Y:S01]  /*bad0*/  HMMA.16816.F32.BF16 R116, R20, R60, RZ ;  /* 0x0000003c1474723c */ /* 0x000fe200000418ff */
[----:B-1----:R-:W1:Y:S01]  /*bae0*/  SHFL.BFLY PT, R8, R3, 0x1, 0x1f ;  /* 0x0c201f0003087f89 */ /* 0x002e6200000e0000 */
[----:B---3--:R-:W-:-:S06]  /*baf0*/  F2FP.BF16.PACK_AB R16, R238, R239 ;  /* 0x000000efee10723e */ /* 0x008fcc00000010ff */
[C---:B------:R-:W-:Y:S01]  /*bb00*/  HMMA.16816.F32.BF16 R112, R20.reuse, R68, RZ ;  /* 0x000000441470723c */ /* 0x040fe200000418ff */
[--C-:B--2---:R-:W-:Y:S01]  /*bb10*/  FFMA.FTZ R0, R36, c[0x0][0x2d0], -R2.reuse ;  /* 0x0000b40024007a23 */ /* 0x104fe20000010802 */
[----:B----4-:R-:W-:Y:S01]  /*bb20*/  F2FP.BF16.PACK_AB R18, R195, R221 ;  /* 0x000000ddc312723e */ /* 0x010fe200000010ff */
[----:B------:R-:W-:Y:S02]  /*bb30*/  LDSM.16.MT88.4 R36, [R218+0x3880] ;  /* 0x00388000da24783b */ /* 0x000fe40000004200 */
[----:B------:R2:W-:Y:S03]  /*bb40*/  MUFU.EX2 R237, R0 ;  /* 0x0000000000ed7308 */ /* 0x0005e60000000800 */
[----:B------:R-:W-:Y:S01]  /*bb50*/  HMMA.16816.F32.BF16 R104, R20, R72, RZ ;  /* 0x000000481468723c */ /* 0x000fe200000418ff */
[----:B-1----:R-:W-:Y:S01]  /*bb60*/  FMNMX.FTZ R136, R3, R8, !PT ;  /* 0x0000000803887209 */ /* 0x002fe20007810000 */
[----:B------:R-:W-:-:S02]  /*bb70*/  FFMA.FTZ R3, R45, c[0x0][0x2d0], -R2 ;  /* 0x0000b4002d037a23 */ /* 0x000fc40000010802 */
[----:B------:R-:W1:Y:S01]  /*bb80*/  LDSM.16.MT88.4 R44, [R218+0x2880] ;  /* 0x00288000da2c783b */ /* 0x000e620000004200 */
[----:B--2---:R-:W-:Y:S01]  /*bb90*/  FFMA.FTZ R0, R41, c[0x0][0x2d0], -R2 ;  /* 0x0000b40029007a23 */ /* 0x004fe20000010802 */
[C---:B------:R-:W-:Y:S01]  /*bba0*/  FSETP.NEU.FTZ.AND P0, PT, R136.reuse, -INF , PT ;  /* 0xff8000008800780b */ /* 0x040fe20003f1d000 */
[----:B------:R-:W-:Y:S01]  /*bbb0*/  MUFU.EX2 R244, R3 ;  /* 0x0000000300f47308 */ /* 0x000fe20000000800 */
[----:B------:R-:W2:Y:S07]  /*bbc0*/  LDSM.16.MT88.4 R40, [R220+0x2880] ;  /* 0x00288000dc28783b */ /* 0x000eae0000004200 */
[----:B------:R3:W4:Y:S02]  /*bbd0*/  MUFU.EX2 R240, R0 ;  /* 0x0000000000f07308 */ /* 0x0007240000000800 */
[----:B---3--:R-:W-:-:S05]  /*bbe0*/  FMUL.FTZ R0, R136, c[0x0][0x2d0] ;  /* 0x0000b40088007a20 */ /* 0x008fca0000410000 */
[----:B------:R-:W-:-:S05]  /*bbf0*/  FSEL R0, R0, RZ, P0 ;  /* 0x000000ff00007208 */ /* 0x000fca0000000000 */
[--C-:B------:R-:W-:Y:S02]  /*bc00*/  FFMA.FTZ R3, R11, c[0x0][0x2d0], -R0.reuse ;  /* 0x0000b4000b037a23 */ /* 0x100fe40000010800 */
[----:B------:R-:W-:Y:S02]  /*bc10*/  HMMA.16816.F32.BF16 R8, R20, R48, RZ ;  /* 0x000000301408723c */ /* 0x000fe400000418ff */
[----:B------:R3:W-:Y:S02]  /*bc20*/  MUFU.EX2 R204, R3 ;  /* 0x0000000300cc7308 */ /* 0x0007e40000000800 */
[----:B---3--:R-:W-:Y:S01]  /*bc30*/  FFMA.FTZ R3, R13, c[0x0][0x2d0], -R0 ;  /* 0x0000b4000d037a23 */ /* 0x008fe20000010800 */
[----:B------:R-:W-:-:S05]  /*bc40*/  F2FP.BF16.PACK_AB R13, R4, R215 ;  /* 0x000000d7040d723e */ /* 0x000fca00000010ff */
[----:B------:R3:W-:Y:S02]  /*bc50*/  MUFU.EX2 R216, R3 ;  /* 0x0000000300d87308 */ /* 0x0007e40000000800 */
[----:B---3--:R-:W-:Y:S01]  /*bc60*/  FFMA.FTZ R3, R15, c[0x0][0x2d0], -R0 ;  /* 0x0000b4000f037a23 */ /* 0x008fe20000010800 */
[----:B------:R-:W-:-:S05]  /*bc70*/  F2FP.BF16.PACK_AB R15, R189, R246 ;  /* 0x000000f6bd0f723e */ /* 0x000fca00000010ff */
[----:B------:R3:W-:Y:S02]  /*bc80*/  MUFU.EX2 R252, R3 ;  /* 0x0000000300fc7308 */ /* 0x0007e40000000800 */
[----:B---3--:R-:W-:Y:S01]  /*bc90*/  FFMA.FTZ R3, R12, c[0x0][0x2d0], -R0 ;  /* 0x0000b4000c037a23 */ /* 0x008fe20000010800 */
[----:B------:R-:W-:-:S05]  /*bca0*/  F2FP.BF16.PACK_AB R12, R190, R194 ;  /* 0x000000c2be0c723e */ /* 0x000fca00000010ff */
[----:B------:R3:W1:Y:S02]  /*bcb0*/  MUFU.EX2 R205, R3 ;  /* 0x0000000300cd7308 */ /* 0x0006640000000800 */
[C---:B------:R-:W-:Y:S07]  /*bcc0*/  HMMA.16816.F32.BF16 R176, R12.reuse, R84, R8 ;  /* 0x000000540cb0723c */ /* 0x040fee0000041808 */
[----:B----4-:R-:W-:Y:S01]  /*bcd0*/  F2FP.BF16.PACK_AB R8, R240, R237 ;  /* 0x000000edf008723e */ /* 0x010fe200000010ff */
[C---:B------:R-:W-:Y:S01]  /*bce0*/  HMMA.16816.F32.BF16 R108, R12.reuse, R52, R108 ;  /* 0x000000340c6c723c */ /* 0x040fe2000004186c */
[----:B---3--:R-:W-:Y:S01]  /*bcf0*/  FFMA.FTZ R3, R57, c[0x0][0x2d0], -R2 ;  /* 0x0000b40039037a23 */ /* 0x008fe20000010802 */
[----:B-1----:R-:W-:Y:S01]  /*bd00*/  F2FP.BF16.PACK_AB R19, R205, R252 ;  /* 0x000000fccd13723e */ /* 0x002fe200000010ff */
[----:B------:R-:W1:Y:S02]  /*bd10*/  LDSM.16.MT88.4 R56, [R217+0x4080] ;  /* 0x00408000d938783b */ /* 0x000e640000004200 */
[----:B------:R3:W-:Y:S03]  /*bd20*/  MUFU.EX2 R6, R3 ;  /* 0x0000000300067308 */ /* 0x0007e60000000800 */
[C---:B------:R-:W-:Y:S08]  /*bd30*/  HMMA.16816.F32.BF16 R164, R12.reuse, R44, R116 ;  /* 0x0000002c0ca4723c */ /* 0x040ff00000041874 */
[----:B--2---:R-:W-:Y:S01]  /*bd40*/  HMMA.16816.F32.BF16 R180, R12, R40, R112 ;  /* 0x000000280cb4723c */ /* 0x004fe20000041870 */
[----:B---3--:R-:W-:Y:S01]  /*bd50*/  FFMA.FTZ R3, R17, c[0x0][0x2d0], -R0 ;  /* 0x0000b40011037a23 */ /* 0x008fe20000010800 */
[----:B------:R-:W-:-:S03]  /*bd60*/  F2FP.BF16.PACK_AB R17, R216, R204 ;  /* 0x000000ccd811723e */ /* 0x000fc600000010ff */
[----:B------:R2:W-:Y:S04]  /*bd70*/  MUFU.EX2 R207, R3 ;  /* 0x0000000300cf7308 */ /* 0x0005e80000000800 */
[C---:B------:R-:W-:Y:S08]  /*bd80*/  HMMA.16816.F32.BF16 R92, R16.reuse, R80, RZ ;  /* 0x00000050105c723c */ /* 0x040ff000000418ff */
[----:B------:R-:W-:Y:S01]  /*bd90*/  HMMA.16816.F32.BF16 R64, R16, R48, RZ ;  /* 0x000000301040723c */ /* 0x000fe200000418ff */
[----:B--2---:R-:W-:-:S04]  /*bda0*/  FFMA.FTZ R3, R25, c[0x0][0x2d0], -R0 ;  /* 0x0000b40019037a23 */ /* 0x004fc80000010800 */
[----:B------:R2:W3:Y:S03]  /*bdb0*/  MUFU.EX2 R206, R3 ;  /* 0x0000000300ce7308 */ /* 0x0004e60000000800 */
[C---:B------:R-:W-:Y:S08]  /*bdc0*/  HMMA.16816.F32.BF16 R88, R16.reuse, R72, RZ ;  /* 0x000000481058723c */ /* 0x040ff000000418ff */
[----:B------:R-:W-:Y:S01]  /*bdd0*/  HMMA.16816.F32.BF16 R100, R16, R60, RZ ;  /* 0x0000003c1064723c */ /* 0x000fe200000418ff */
[----:B--2---:R-:W-:Y:S01]  /*bde0*/  FFMA.FTZ R3, R26, c[0x0][0x2d0], -R0 ;  /* 0x0000b4001a037a23 */ /* 0x004fe20000010800 */
[----:B---3--:R-:W-:-:S06]  /*bdf0*/  F2FP.BF16.PACK_AB R9, R206, R207 ;  /* 0x000000cfce09723e */ /* 0x008fcc00000010ff */
[C---:B------:R-:W-:Y:S01]  /*be00*/  HMMA.16816.F32.BF16 R96, R16.reuse, R68, RZ ;  /* 0x000000441060723c */ /* 0x040fe200000418ff */
[----:B------:R-:W-:Y:S01]  /*be10*/  MOV R26, R120 ;  /* 0x00000078001a7202 */ /* 0x000fe20000000f00 */
[----:B------:R2:W-:Y:S06]  /*be20*/  MUFU.EX2 R213, R3 ;  /* 0x0000000300d57308 */ /* 0x0005ec0000000800 */
[C---:B------:R-:W-:Y:S08]  /*be30*/  HMMA.16816.F32.BF16 R112, R16.reuse, R36, RZ ;  /* 0x000000241070723c */ /* 0x040ff000000418ff */
[----:B------:R-:W-:Y:S01]  /*be40*/  HMMA.16816.F32.BF16 R116, R16, R62, RZ ;  /* 0x0000003e1074723c */ /* 0x000fe200000418ff */
[----:B--2---:R-:W-:Y:S01]  /*be50*/  FFMA.FTZ R3, R27, c[0x0][0x2d0], -R0 ;  /* 0x0000b4001b037a23 */ /* 0x004fe20000010800 */
[----:B------:R-:W-:-:S03]  /*be60*/  MOV R27, R6 ;  /* 0x00000006001b7202 */ /* 0x000fc60000000f00 */
[----:B------:R-:W2:Y:S01]  /*be70*/  MUFU.EX2 R212, R3 ;  /* 0x0000000300d47308 */ /* 0x000ea20000000800 */
[----:B------:R-:W-:Y:S02]  /*be80*/  F2FP.BF16.PACK_AB R10, R27, R244 ;  /* 0x000000f41b0a723e */ /* 0x000fe400000010ff */
[C---:B------:R-:W-:Y:S08]  /*be90*/  HMMA.16816.F32.BF16 R120, R16.reuse, R70, RZ ;  /* 0x000000461078723c */ /* 0x040ff000000418ff */
[----:B------:R-:W-:Y:S01]  /*bea0*/  HMMA.16816.F32.BF16 R124, R16, R82, RZ ;  /* 0x00000052107c723c */ /* 0x000fe200000418ff */
[----:B--2---:R-:W-:-:S07]  /*beb0*/  F2FP.BF16.PACK_AB R11, R212, R213 ;  /* 0x000000d5d40b723e */ /* 0x004fce00000010ff */
[----:B------:R-:W-:Y:S08]  /*bec0*/  HMMA.16816.F32.BF16 R128, R16, R74, RZ ;  /* 0x0000004a1080723c */ /* 0x000ff000000418ff */
[C---:B------:R-:W-:Y:S01]  /*bed0*/  HMMA.16816.F32.BF16 R92, R8.reuse, R52, R92 ;  /* 0x00000034085c723c */ /* 0x040fe2000004185c */
[----:B------:R-:W2:Y:S04]  /*bee0*/  LDL R53, [R1+0x64] ;  /* 0x0000640001357983 */ /* 0x000ea80000100800 */
[----:B------:R-:W2:Y:S03]  /*bef0*/  LDL R52, [R1+0x58] ;  /* 0x0000580001347983 */ /* 0x000ea60000100800 */
[C---:B------:R-:W-:Y:S01]  /*bf00*/  HMMA.16816.F32.BF16 R160, R8.reuse, R84, R64 ;  /* 0x0000005408a0723c */ /* 0x040fe20000041840 */
[----:B------:R-:W3:Y:S07]  /*bf10*/  LDSM.16.MT88.4 R64, [R218+0x4080] ;  /* 0x00408000da40783b */ /* 0x000eee0000004200 */
[C---:B-1----:R-:W-:Y:S08]  /*bf20*/  HMMA.16816.F32.BF16 R88, R8.reuse, R56, R88 ;  /* 0x000000380858723c */ /* 0x042ff00000041858 */
[----:B------:R-:W-:Y:S01]  /*bf30*/  HMMA.16816.F32.BF16 R168, R8, R44, R100 ;  /* 0x0000002c08a8723c */ /* 0x000fe20000041864 */
[----:B------:R-:W-:Y:S01]  /*bf40*/  IMAD.MOV.U32 R25, RZ, RZ, R92 ;  /* 0x000000ffff197224 */ /* 0x000fe200078e005c */
[----:B------:R-:W-:Y:S01]  /*bf50*/  MOV R3, R94 ;  /* 0x0000005e00037202 */ /* 0x000fe20000000f00 */
[----:B------:R-:W-:-:S02]  /*bf60*/  IMAD.MOV.U32 R188, RZ, RZ, R95 ;  /* 0x000000ffffbc7224 */ /* 0x000fc400078e005f */
[----:B------:R-:W-:Y:S02]  /*bf70*/  IMAD.MOV.U32 R6, RZ, RZ, R93 ;  /* 0x000000ffff067224 */ /* 0x000fe400078e005d */
[----:B------:R-:W-:Y:S01]  /*bf80*/  IMAD.MOV.U32 R45, RZ, RZ, R109 ;  /* 0x000000ffff2d7224 */ /* 0x000fe200078e006d */
[----:B------:R-:W-:Y:S01]  /*bf90*/  HMMA.16816.F32.BF16 R184, R8, R40, R96 ;  /* 0x0000002808b8723c */ /* 0x000fe20000041860 */
[----:B------:R-:W-:-:S06]  /*bfa0*/  IMAD.MOV.U32 R44, RZ, RZ, R110 ;  /* 0x000000ffff2c7224 */ /* 0x000fcc00078e006e */
[----:B------:R-:W-:Y:S01]  /*bfb0*/  MOV R41, R111 ;  /* 0x0000006f00297202 */ /* 0x000fe20000000f00 */
[----:B------:R-:W-:Y:S01]  /*bfc0*/  IMAD.MOV.U32 R40, RZ, RZ, R108 ;  /* 0x000000ffff287224 */ /* 0x000fe200078e006c */
[----:B------:R-:W-:Y:S01]  /*bfd0*/  HMMA.16816.F32.BF16 R96, R16, R32, RZ ;  /* 0x000000201060723c */ /* 0x000fe200000418ff */
[----:B------:R-:W-:Y:S02]  /*bfe0*/  IMAD.MOV.U32 R85, RZ, RZ, R88 ;  /* 0x000000ffff557224 */ /* 0x000fe400078e0058 */
[----:B------:R-:W-:-:S05]  /*bff0*/  IMAD.MOV.U32 R84, RZ, RZ, R90 ;  /* 0x000000ffff547224 */ /* 0x000fca00078e005a */
[C---:B------:R-:W-:Y:S08]  /*c000*/  HMMA.16816.F32.BF16 R92, R16.reuse, R28, RZ ;  /* 0x0000001c105c723c */ /* 0x040ff000000418ff */
[C---:B------:R-:W-:Y:S08]  /*c010*/  HMMA.16816.F32.BF16 R108, R16.reuse, R50, RZ ;  /* 0x00000032106c723c */ /* 0x040ff000000418ff */
[C---:B------:R-:W-:Y:S08]  /*c020*/  HMMA.16816.F32.BF16 R132, R16.reuse, R38, RZ ;  /* 0x000000261084723c */ /* 0x040ff000000418ff */
[C---:B------:R-:W-:Y:S08]  /*c030*/  HMMA.16816.F32.BF16 R148, R16.reuse, R34, RZ ;  /* 0x000000221094723c */ /* 0x040ff000000418ff */
[----:B------:R-:W-:Y:S01]  /*c040*/  HMMA.16816.F32.BF16 R144, R16, R30, RZ ;  /* 0x0000001e1090723c */ /* 0x000fe200000418ff */
[----:B------:R-:W1:Y:S07]  /*c050*/  LDSM.16.MT88.4 R16, [R219+0x4080] ;  /* 0x00408000db10783b */ /* 0x000e6e0000004200 */
[----:B------:R-:W-:Y:S07]  /*c060*/  HMMA.16816.F32.BF16 R248, R12, R56, R104 ;  /* 0x000000380cf8723c */ /* 0x000fee0000041868 */
[----:B------:R-:W-:Y:S01]  /*c070*/  MOV R57, R91 ;  /* 0x0000005b00397202 */ /* 0x000fe20000000f00 */
[----:B------:R-:W-:Y:S01]  /*c080*/  HMMA.16816.F32.BF16 R104, R20, R36, RZ ;  /* 0x000000241468723c */ /* 0x000fe200000418ff */
[----:B------:R-:W-:-:S07]  /*c090*/  IMAD.MOV.U32 R56, RZ, RZ, R89 ;  /* 0x000000ffff387224 */ /* 0x000fce00078e0059 */
[C---:B------:R-:W-:Y:S08]  /*c0a0*/  HMMA.16816.F32.BF16 R100, R20.reuse, R32, RZ ;  /* 0x000000201464723c */ /* 0x040ff000000418ff */
[C---:B------:R-:W-:Y:S08]  /*c0b0*/  HMMA.16816.F32.BF16 R80, R20.reuse, R82, RZ ;  /* 0x000000521450723c */ /* 0x040ff000000418ff */
[C---:B------:R-:W-:Y:S08]  /*c0c0*/  HMMA.16816.F32.BF16 R88, R20.reuse, R50, RZ ;  /* 0x000000321458723c */ /* 0x040ff000000418ff */
[C---:B------:R-:W-:Y:S08]  /*c0d0*/  HMMA.16816.F32.BF16 R48, R20.reuse, R38, RZ ;  /* 0x000000261430723c */ /* 0x040ff000000418ff */
[C---:B------:R-:W-:Y:S08]  /*c0e0*/  HMMA.16816.F32.BF16 R36, R20.reuse, R34, RZ ;  /* 0x000000221424723c */ /* 0x040ff000000418ff */
[C---:B------:R-:W-:Y:S08]  /*c0f0*/  HMMA.16816.F32.BF16 R32, R20.reuse, R28, RZ ;  /* 0x0000001c1420723c */ /* 0x040ff000000418ff */
[----:B------:R-:W-:Y:S08]  /*c100*/  HMMA.16816.F32.BF16 R72, R20, R74, RZ ;  /* 0x0000004a1448723c */ /* 0x000ff000000418ff */
[-C--:B---3--:R-:W-:Y:S07]  /*c110*/  HMMA.16816.F32.BF16 R196, R8, R64.reuse, R112 ;  /* 0x0000004008c4723c */ /* 0x088fee0000041870 */
[----:B------:R-:W-:Y:S01]  /*c120*/  IMAD.MOV.U32 R113, RZ, RZ, R3 ;  /* 0x000000ffff717224 */ /* 0x000fe200078e0003 */
[----:B------:R-:W-:Y:S01]  /*c130*/  HMMA.16816.F32.BF16 R208, R12, R64, R104 ;  /* 0x000000400cd0723c */ /* 0x000fe20000041868 */
[----:B------:R-:W-:-:S02]  /*c140*/  FFMA.FTZ R3, R175, c[0x0][0x2d0], -R24 ;  /* 0x0000b400af037a23 */ /* 0x000fc40000010818 */
[----:B------:R-:W-:-:S04]  /*c150*/  IMAD.MOV.U32 R112, RZ, RZ, R242 ;  /* 0x000000ffff707224 */ /* 0x000fc800078e00f2 */
[----:B------:R-:W-:Y:S01]  /*c160*/  MOV R65, R241 ;  /* 0x000000f100417202 */ /* 0x000fe20000000f00 */
[----:B------:R-:W-:Y:S01]  /*c170*/  HMMA.16816.F32.BF16 R104, R12, R76, R100 ;  /* 0x0000004c0c68723c */ /* 0x000fe20000041864 */
[----:B------:R-:W-:-:S07]  /*c180*/  IMAD.MOV.U32 R64, RZ, RZ, R240 ;  /* 0x000000ffff407224 */ /* 0x000fce00078e00f0 */
[C---:B------:R-:W-:Y:S07]  /*c190*/  HMMA.16816.F32.BF16 R100, R12.reuse, R54, R80 ;  /* 0x000000360c64723c */ /* 0x040fee0000041850 */
[----:B------:R-:W-:Y:S01]  /*c1a0*/  IMAD.MOV.U32 R83, RZ, RZ, R252 ;  /* 0x000000ffff537224 */ /* 0x000fe200078e00fc */
[----:B------:R-:W-:Y:S01]  /*c1b0*/  HMMA.16816.F32.BF16 R88, R12, R86, R88 ;  /* 0x000000560c58723c */ /* 0x000fe20000041858 */
[----:B------:R3:W-:Y:S07]  /*c1c0*/  MUFU.EX2 R252, R3 ;  /* 0x0000000300fc7308 */ /* 0x0007ee0000000800 */
[----:B------:R-:W-:Y:S07]  /*c1d0*/  HMMA.16816.F32.BF16 R240, R8, R76, R96 ;  /* 0x0000004c08f0723c */ /* 0x000fee0000041860 */
[----:B------:R-:W-:Y:S01]  /*c1e0*/  IMAD.MOV.U32 R99, RZ, RZ, R247 ;  /* 0x000000ffff637224 */ /* 0x000fe200078e00f7 */
[----:B-1----:R-:W-:Y:S01]  /*c1f0*/  HMMA.16816.F32.BF16 R200, R12, R16, R32 ;  /* 0x000000100cc8723c */ /* 0x002fe20000041820 */
[----:B---3--:R-:W-:Y:S01]  /*c200*/  FFMA.FTZ R3, R174, c[0x0][0x2d0], -R24 ;  /* 0x0000b400ae037a23 */ /* 0x008fe20000010818 */
[----:B------:R-:W-:Y:S01]  /*c210*/  MOV R98, R246 ;  /* 0x000000f600627202 */ /* 0x000fe20000000f00 */
[----:B------:R-:W-:-:S02]  /*c220*/  IMAD.MOV.U32 R97, RZ, RZ, R245 ;  /* 0x000000ffff617224 */ /* 0x000fc400078e00f5 */
[----:B------:R-:W-:-:S03]  /*c230*/  IMAD.MOV.U32 R96, RZ, RZ, R244 ;  /* 0x000000ffff607224 */ /* 0x000fc600078e00f4 */
[----:B------:R-:W-:Y:S01]  /*c240*/  HMMA.16816.F32.BF16 R244, R8, R16, R92 ;  /* 0x0000001008f4723c */ /* 0x000fe2000004185c */
[----:B------:R1:W3:Y:S01]  /*c250*/  MUFU.EX2 R92, R3 ;  /* 0x00000003005c7308 */ /* 0x0002e20000000800 */
[----:B------:R-:W-:-:S05]  /*c260*/  MOV R76, R85 ;  /* 0x00000055004c7202 */ /* 0x000fca0000000f00 */
[----:B------:R-:W-:Y:S01]  /*c270*/  IMAD.MOV.U32 R94, RZ, RZ, R84 ;  /* 0x000000ffff5e7224 */ /* 0x000fe200078e0054 */
[----:B------:R-:W-:Y:S01]  /*c280*/  HMMA.16816.F32.BF16 R32, R12, R58, R72 ;  /* 0x0000003a0c20723c */ /* 0x000fe20000041848 */
[----:B------:R-:W-:-:S07]  /*c290*/  IMAD.MOV.U32 R93, RZ, RZ, R239 ;  /* 0x000000ffff5d7224 */ /* 0x000fce00078e00ef */
[----:B------:R-:W-:Y:S01]  /*c2a0*/  HMMA.16816.F32.BF16 R60, R20, R62, RZ ;  /* 0x0000003e143c723c */ /* 0x000fe200000418ff */
[----:B-1----:R-:W-:-:S07]  /*c2b0*/  FFMA.FTZ R3, R173, c[0x0][0x2d0], -R24 ;  /* 0x0000b400ad037a23 */ /* 0x002fce0000010818 */
[----:B------:R-:W-:Y:S01]  /*c2c0*/  HMMA.16816.F32.BF16 R84, R8, R86, R108 ;  /* 0x000000560854723c */ /* 0x000fe2000004186c */
[----:B------:R1:W4:Y:S01]  /*c2d0*/  MUFU.EX2 R111, R3 ;  /* 0x00000003006f7308 */ /* 0x0003220000000800 */
[----:B------:R-:W-:Y:S01]  /*c2e0*/  IMAD.MOV.U32 R74, RZ, RZ, R235 ;  /* 0x000000ffff4a7224 */ /* 0x000fe200078e00eb */
[----:B------:R-:W-:Y:S02]  /*c2f0*/  MOV R73, R237 ;  /* 0x000000ed00497202 */ /* 0x000fe40000000f00 */
[----:B------:R-:W-:-:S03]  /*c300*/  MOV R72, R238 ;  /* 0x000000ee00487202 */ /* 0x000fc60000000f00 */
[----:B------:R-:W-:Y:S01]  /*c310*/  HMMA.16816.F32.BF16 R68, R20, R70, RZ ;  /* 0x000000461444723c */ /* 0x000fe200000418ff */
[----:B------:R-:W-:-:S07]  /*c320*/  IMAD.MOV.U32 R75, RZ, RZ, R215 ;  /* 0x000000ffff4b7224 */ /* 0x000fce00078e00d7 */
[----:B------:R-:W-:Y:S01]  /*c330*/  HMMA.16816.F32.BF16 R20, R20, R30, RZ ;  /* 0x0000001e1414723c */ /* 0x000fe200000418ff */
[----:B-1----:R-:W-:-:S07]  /*c340*/  FFMA.FTZ R3, R172, c[0x0][0x2d0], -R24 ;  /* 0x0000b400ac037a23 */ /* 0x002fce0000010818 */
[----:B------:R-:W-:Y:S01]  /*c350*/  HMMA.16816.F32.BF16 R124, R8, R54, R124 ;  /* 0x00000036087c723c */ /* 0x000fe2000004187c */
[----:B------:R1:W-:Y:S01]  /*c360*/  MUFU.EX2 R239, R3 ;  /* 0x0000000300ef7308 */ /* 0x0003e20000000800 */
[----:B------:R-:W-:Y:S01]  /*c370*/  IMAD.MOV.U32 R115, RZ, RZ, R27 ;  /* 0x000000ffff737224 */ /* 0x000fe200078e001b */
[----:B------:R-:W-:Y:S01]  /*c380*/  MOV R80, R26 ;  /* 0x0000001a00507202 */ /* 0x000fe20000000f00 */
[----:B------:R-:W-:-:S04]  /*c390*/  IMAD.MOV.U32 R114, RZ, RZ, R25 ;  /* 0x000000ffff727224 */ /* 0x000fc800078e0019 */
[----:B------:R-:W-:Y:S01]  /*c3a0*/  HMMA.16816.F32.BF16 R36, R12, R78, R36 ;  /* 0x0000004e0c24723c */ /* 0x000fe20000041824 */
[----:B------:R-:W-:-:S07]  /*c3b0*/  IMAD.MOV.U32 R109, RZ, RZ, R189 ;  /* 0x000000ffff6d7224 */ /* 0x000fce00078e00bd */
[----:B------:R-:W-:Y:S01]  /*c3c0*/  HMMA.16816.F32.BF16 R144, R8, R18, R144 ;  /* 0x000000120890723c */ /* 0x000fe20000041890 */
[----:B-1----:R-:W-:Y:S01]  /*c3d0*/  FFMA.FTZ R3, R159, c[0x0][0x2d0], -R7 ;  /* 0x0000b4009f037a23 */ /* 0x002fe20000010807 */
[----:B------:R-:W-:Y:S02]  /*c3e0*/  MOV R77, R56 ;  /* 0x00000038004d7202 */ /* 0x000fe40000000f00 */
[----:B------:R-:W-:Y:S01]  /*c3f0*/  MOV R82, R41 ;  /* 0x0000002900527202 */ /* 0x000fe20000000f00 */
[----:B------:R1:W-:Y:S03]  /*c400*/  MUFU.EX2 R235, R3 ;  /* 0x0000000300eb7308 */ /* 0x0003e60000000800 */
[C---:B------:R-:W-:Y:S01]  /*c410*/  HMMA.16816.F32.BF16 R48, R12.reuse, R66, R48 ;  /* 0x000000420c30723c */ /* 0x040fe20000041830 */
[----:B------:R-:W-:Y:S01]  /*c420*/  IMAD.MOV.U32 R95, RZ, RZ, R57 ;  /* 0x000000ffff5f7224 */ /* 0x000fe200078e0039 */
[----:B------:R-:W-:Y:S06]  /*c430*/  LDSM.16.MT88.4 R172, [R218+0x3080] ;  /* 0x00308000daac783b */ /* 0x000fec0000004200 */
[----:B------:R-:W-:Y:S01]  /*c440*/  HMMA.16816.F32.BF16 R28, R12, R18, R20 ;  /* 0x000000120c1c723c */ /* 0x000fe20000041814 */
[----:B-1----:R-:W-:-:S07]  /*c450*/  FFMA.FTZ R3, R158, c[0x0][0x2d0], -R7 ;  /* 0x0000b4009e037a23 */ /* 0x002fce0000010807 */
[----:B------:R-:W-:Y:S01]  /*c460*/  HMMA.16816.F32.BF16 R68, R12, R42, R68 ;  /* 0x0000002a0c44723c */ /* 0x000fe20000041844 */
[----:B------:R1:W-:Y:S01]  /*c470*/  MUFU.EX2 R237, R3 ;  /* 0x0000000300ed7308 */ /* 0x0003e20000000800 */
[----:B------:R-:W-:-:S06]  /*c480*/  IMAD.MOV.U32 R81, RZ, RZ, R44 ;  /* 0x000000ffff517224 */ /* 0x000fcc00078e002c */
[----:B------:R-:W-:Y:S01]  /*c490*/  HMMA.16816.F32.BF16 R60, R12, R46, R60 ;  /* 0x0000002e0c3c723c */ /* 0x000fe2000004183c */
[----:B-1----:R-:W-:-:S04]  /*c4a0*/  FFMA.FTZ R3, R157, c[0x0][0x2d0], -R7 ;  /* 0x0000b4009d037a23 */ /* 0x002fc80000010807 */
[----:B------:R1:W-:Y:S02]  /*c4b0*/  MUFU.EX2 R238, R3 ;  /* 0x0000000300ee7308 */ /* 0x0003e40000000800 */
[----:B-1----:R-:W-:Y:S02]  /*c4c0*/  FFMA.FTZ R3, R156, c[0x0][0x2d0], -R7 ;  /* 0x0000b4009c037a23 */ /* 0x002fe40000010807 */
[----:B------:R-:W1:Y:S04]  /*c4d0*/  LDSM.16.MT88.4 R156, [R217+0x3080] ;  /* 0x00308000d99c783b */ /* 0x000e680000004200 */
[----:B------:R2:W-:Y:S02]  /*c4e0*/  MUFU.EX2 R215, R3 ;  /* 0x0000000300d77308 */ /* 0x0005e40000000800 */
[----:B--2---:R-:W-:-:S06]  /*c4f0*/  FFMA.FTZ R3, R154, c[0x0][0x2d0], -R2 ;  /* 0x0000b4009a037a23 */ /* 0x004fcc0000010802 */
[----:B------:R2:W-:Y:S01]  /*c500*/  MUFU.EX2 R54, R3 ;  /* 0x0000000300367308 */ /* 0x0005e20000000800 */
[----:B------:R-:W-:Y:S01]  /*c510*/  HMMA.16816.F32.BF16 R24, R8, R78, R148 ;  /* 0x0000004e0818723c */ /* 0x000fe20000041894 */
[----:B------:R-:W-:Y:S01]  /*c520*/  MOV R19, R188 ;  /* 0x000000bc00137202 */ /* 0x000fe20000000f00 */
[----:B--2---:R-:W-:-:S05]  /*c530*/  FFMA.FTZ R3, R153, c[0x0][0x2d0], -R2 ;  /* 0x0000b40099037a23 */ /* 0x004fca0000010802 */
[----:B------:R2:W1:Y:S01]  /*c540*/  MUFU.EX2 R55, R3 ;  /* 0x0000000300377308 */ /* 0x0004620000000800 */
[----:B------:R-:W-:Y:S01]  /*c550*/  MOV R79, R191 ;  /* 0x000000bf004f7202 */ /* 0x000fe20000000f00 */
[----:B------:R-:W-:Y:S02]  /*c560*/  IMAD.MOV.U32 R78, RZ, RZ, R190 ;  /* 0x000000ffff4e7224 */ /* 0x000fe400078e00be */
[----:B------:R-:W1:Y:S01]  /*c570*/  LDSM.16.MT88.4 R188, [R220+0x3080] ;  /* 0x00308000dcbc783b */ /* 0x000e620000004200 */
[--C-:B--2---:R-:W-:Y:S02]  /*c580*/  FFMA.FTZ R3, R152, c[0x0][0x2d0], -R2.reuse ;  /* 0x0000b40098037a23 */ /* 0x104fe40000010802 */
[----:B------:R-:W-:-:S04]  /*c590*/  FFMA.FTZ R2, R155, c[0x0][0x2d0], -R2 ;  /* 0x0000b4009b027a23 */ /* 0x000fc80000010802 */
[----:B------:R2:W-:Y:S08]  /*c5a0*/  MUFU.EX2 R16, R2 ;  /* 0x0000000200107308 */ /* 0x0005f00000000800 */
[----:B------:R-:W1:Y:S01]  /*c5b0*/  MUFU.EX2 R17, R3 ;  /* 0x0000000300117308 */ /* 0x000e620000000800 */
[----:B--2---:R-:W-:-:S07]  /*c5c0*/  FFMA.FTZ R2, R143, c[0x0][0x2d0], -R0 ;  /* 0x0000b4008f027a23 */ /* 0x004fce0000010800 */
[----:B------:R2:W-:Y:S01]  /*c5d0*/  MUFU.EX2 R7, R2 ;  /* 0x0000000200077308 */ /* 0x0005e20000000800 */
[----:B------:R-:W-:Y:S02]  /*c5e0*/  IMAD.MOV.U32 R56, RZ, RZ, R40 ;  /* 0x000000ffff387224 */ /* 0x000fe400078e0028 */
[----:B--2---:R-:W-:-:S05]  /*c5f0*/  FFMA.FTZ R2, R137, c[0x0][0x2d0], -R0 ;  /* 0x0000b40089027a23 */ /* 0x004fca0000010800 */
[----:B------:R2:W1:Y:S01]  /*c600*/  MUFU.EX2 R3, R2 ;  /* 0x0000000200037308 */ /* 0x0004620000000800 */
[C---:B------:R-:W-:Y:S01]  /*c610*/  HMMA.16816.F32.BF16 R40, R8.reuse, R42, R120 ;  /* 0x0000002a0828723c */ /* 0x040fe20000041878 */
[--C-:B--2---:R-:W-:Y:S02]  /*c620*/  FFMA.FTZ R2, R139, c[0x0][0x2d0], -R0.reuse ;  /* 0x0000b4008b027a23 */ /* 0x104fe40000010800 */
[----:B------:R-:W-:Y:S02]  /*c630*/  FFMA.FTZ R0, R138, c[0x0][0x2d0], -R0 ;  /* 0x0000b4008a007a23 */ /* 0x000fe40000010800 */
[----:B------:R-:W-:Y:S02]  /*c640*/  IMAD.MOV.U32 R138, RZ, RZ, R6 ;  /* 0x000000ffff8a7224 */ /* 0x000fe400078e0006 */
[----:B------:R-:W-:Y:S08]  /*c650*/  MUFU.EX2 R2, R2 ;  /* 0x0000000200027308 */ /* 0x000ff00000000800 */
[----:B------:R-:W2:Y:S01]  /*c660*/  MUFU.EX2 R6, R0 ;  /* 0x0000000000067308 */ /* 0x000ea20000000800 */
[----:B---3--:R-:W-:Y:S01]  /*c670*/  IMAD.MOV.U32 R18, RZ, RZ, R92 ;  /* 0x000000ffff127224 */ /* 0x008fe200078e005c */
[----:B----4-:R-:W-:Y:S01]  /*c680*/  MOV R143, R111 ;  /* 0x0000006f008f7202 */ /* 0x010fe20000000f00 */
[----:B------:R-:W-:Y:S01]  /*c690*/  HMMA.16816.F32.BF16 R20, R8, R58, R128 ;  /* 0x0000003a0814723c */ /* 0x000fe20000041880 */
[----:B------:R-:W-:-:S06]  /*c6a0*/  IMAD.MOV.U32 R57, RZ, RZ, R45 ;  /* 0x000000ffff397224 */ /* 0x000fcc00078e002d */
[----:B-1----:R-:W-:Y:S01]  /*c6b0*/  F2FP.BF16.PACK_AB R128, R55, R54 ;  /* 0x000000363780723e */ /* 0x002fe200000010ff */
[----:B------:R-:W-:Y:S01]  /*c6c0*/  HMMA.16816.F32.BF16 R12, R8, R66, R132 ;  /* 0x00000042080c723c */ /* 0x000fe20000041884 */
[----:B------:R-:W-:Y:S02]  /*c6d0*/  F2FP.BF16.PACK_AB R130, R16, R17 ;  /* 0x000000111082723e */ /* 0x000fe400000010ff */
[----:B------:R-:W-:Y:S02]  /*c6e0*/  F2FP.BF16.PACK_AB R129, R3, R7 ;  /* 0x000000070381723e */ /* 0x000fe400000010ff */
[----:B--2---:R-:W-:Y:S02]  /*c6f0*/  F2FP.BF16.PACK_AB R131, R6, R2 ;  /* 0x000000020683723e */ /* 0x004fe400000010ff */
[----:B------:R-:W-:Y:S02]  /*c700*/  F2FP.BF16.PACK_AB R132, R18, R252 ;  /* 0x000000fc1284723e */ /* 0x000fe400000010ff */
[----:B------:R-:W-:-:S02]  /*c710*/  F2FP.BF16.PACK_AB R133, R237, R235 ;  /* 0x000000ebed85723e */ /* 0x000fc400000010ff */
[----:B------:R-:W-:Y:S02]  /*c720*/  F2FP.BF16.PACK_AB R134, R239, R143 ;  /* 0x0000008fef86723e */ /* 0x000fe400000010ff */
[----:B------:R-:W-:Y:S01]  /*c730*/  F2FP.BF16.PACK_AB R135, R215, R238 ;  /* 0x000000eed787723e */ /* 0x000fe200000010ff */
[----:B------:R-:W-:Y:S01]  /*c740*/  HMMA.16816.F32.BF16 R44, R8, R46, R116 ;  /* 0x0000002e082c723c */ /* 0x000fe20000041874 */
[----:B------:R-:W-:Y:S02]  /*c750*/  IMAD.MOV.U32 R120, RZ, RZ, R112 ;  /* 0x000000ffff787224 */ /* 0x000fe400078e0070 */
[----:B------:R-:W-:Y:S02]  /*c760*/  IMAD.MOV.U32 R111, RZ, RZ, R93 ;  /* 0x000000ffff6f7224 */ /* 0x000fe400078e005d */
[----:B------:R-:W-:Y:S02]  /*c770*/  IMAD.MOV.U32 R92, RZ, RZ, R193 ;  /* 0x000000ffff5c7224 */ /* 0x000fe400078e00c1 */
[----:B------:R-:W-:Y:S01]  /*c780*/  IMAD.MOV.U32 R123, RZ, RZ, R99 ;  /* 0x000000ffff7b7224 */ /* 0x000fe200078e0063 */
[----:B------:R-:W-:Y:S01]  /*c790*/  MOV R117, R97 ;  /* 0x0000006100757202 */ /* 0x000fe20000000f00 */
[-C--:B------:R-:W-:Y:S01]  /*c7a0*/  HMMA.16816.F32.BF16 R152, R128, R156.reuse, R160 ;  /* 0x0000009c8098723c */ /* 0x080fe200000418a0 */
[----:B------:R-:W-:Y:S01]  /*c7b0*/  MOV R119, R94 ;  /* 0x0000005e00777202 */ /* 0x000fe20000000f00 */
[----:B------:R-:W-:Y:S01]  /*c7c0*/  IMAD.MOV.U32 R118, RZ, RZ, R96 ;  /* 0x000000ffff767224 */ /* 0x000fe200078e0060 */
[----:B------:R-:W-:Y:S01]  /*c7d0*/  MOV R94, R195 ;  /* 0x000000c3005e7202 */ /* 0x000fe20000000f00 */
[----:B------:R-:W-:Y:S01]  /*c7e0*/  IMAD.MOV.U32 R93, RZ, RZ, R194 ;  /* 0x000000ffff5d7224 */ /* 0x000fe200078e00c2 */
[----:B------:R-:W-:Y:S01]  /*c7f0*/  MOV R58, R81 ;  /* 0x00000051003a7202 */ /* 0x000fe20000000f00 */
[----:B------:R-:W-:Y:S01]  /*c800*/  IMAD.MOV.U32 R110, RZ, RZ, R95 ;  /* 0x000000ffff6e7224 */ /* 0x000fe200078e005f */
[----:B------:R-:W-:Y:S01]  /*c810*/  LDSM.16.MT88.4 R8, [R219+0x4880] ;  /* 0x00488000db08783b */ /* 0x000fe20000004200 */
[C---:B------:R-:W-:Y:S08]  /*c820*/  HMMA.16816.F32.BF16 R148, R132.reuse, R156, R176 ;  /* 0x0000009c8494723c */ /* 0x040ff000000418b0 */
[-C--:B------:R-:W-:Y:S07]  /*c830*/  HMMA.16816.F32.BF16 R160, R132, R158.reuse, R88 ;  /* 0x0000009e84a0723c */ /* 0x080fee0000041858 */
[----:B------:R-:W-:Y:S01]  /*c840*/  MOV R91, R192 ;  /* 0x000000c0005b7202 */ /* 0x000fe20000000f00 */
[----:B------:R-:W-:Y:S01]  /*c850*/  HMMA.16816.F32.BF16 R156, R128, R158, R84 ;  /* 0x0000009e809c723c */ /* 0x000fe20000041854 */
[----:B------:R-:W-:Y:S01]  /*c860*/  IMAD.MOV.U32 R88, RZ, RZ, R19 ;  /* 0x000000ffff587224 */ /* 0x000fe200078e0013 */
[----:B------:R-:W-:Y:S01]  /*c870*/  MOV R89, R78 ;  /* 0x0000004e00597202 */ /* 0x000fe20000000f00 */
[----:B------:R-:W-:-:S02]  /*c880*/  IMAD.MOV.U32 R19, RZ, RZ, R79 ;  /* 0x000000ffff137224 */ /* 0x000fc400078e004f */
[----:B------:R-:W-:Y:S02]  /*c890*/  IMAD.MOV.U32 R78, RZ, RZ, R117 ;  /* 0x000000ffff4e7224 */ /* 0x000fe400078e0075 */
[----:B------:R-:W-:Y:S01]  /*c8a0*/  MOV R86, R138 ;  /* 0x0000008a00567202 */ /* 0x000fe20000000f00 */
[-C--:B------:R-:W-:Y:S01]  /*c8b0*/  HMMA.16816.F32.BF16 R180, R132, R188.reuse, R180 ;  /* 0x000000bc84b4723c */ /* 0x080fe200000418b4 */
[----:B------:R-:W-:Y:S01]  /*c8c0*/  IMAD.MOV.U32 R138, RZ, RZ, R120 ;  /* 0x000000ffff8a7224 */ /* 0x000fe200078e0078 */
[----:B------:R-:W-:Y:S01]  /*c8d0*/  MOV R120, R119 ;  /* 0x0000007700787202 */ /* 0x000fe20000000f00 */
[----:B------:R-:W-:Y:S01]  /*c8e0*/  IMAD.MOV.U32 R79, RZ, RZ, R118 ;  /* 0x000000ffff4f7224 */ /* 0x000fe200078e0076 */
[----:B------:R-:W-:Y:S01]  /*c8f0*/  MOV R117, R222 ;  /* 0x000000de00757202 */ /* 0x000fe20000000f00 */
[----:B------:R-:W-:Y:S01]  /*c900*/  IMAD.MOV.U32 R118, RZ, RZ, R221 ;  /* 0x000000ffff767224 */ /* 0x000fe200078e00dd */
[----:B------:R-:W-:Y:S01]  /*c910*/  MOV R119, R5 ;  /* 0x0000000500777202 */ /* 0x000fe20000000f00 */
[----:B------:R1:W5:Y:S01]  /*c920*/  LDL.LU R222, [R1+0xf8] ;  /* 0x0000f80001de7983 */ /* 0x0003620000300800 */
[----:B------:R-:W-:Y:S03]  /*c930*/  HMMA.16816.F32.BF16 R184, R128, R188, R184 ;  /* 0x000000bc80b8723c */ /* 0x000fe600000418b8 */
[----:B------:R1:W5:Y:S04]  /*c940*/  LDL.LU R221, [R1+0xf4] ;  /* 0x0000f40001dd7983 */ /* 0x0003680000300800 */
[----:B------:R1:W5:Y:S01]  /*c950*/  LDL.LU R5, [R1+0xec] ;  /* 0x0000ec0001057983 */ /* 0x0003620000300800 */
[-C--:B------:R-:W-:Y:S08]  /*c960*/  HMMA.16816.F32.BF16 R192, R132, R190.reuse, R68 ;  /* 0x000000be84c0723c */ /* 0x080ff00000041844 */
[----:B------:R-:W-:Y:S07]  /*c970*/  HMMA.16816.F32.BF16 R188, R128, R190, R40 ;  /* 0x000000be80bc723c */ /* 0x000fee0000041828 */
[----:B------:R-:W-:-:S02]  /*c980*/  IMAD.MOV.U32 R42, RZ, RZ, R216 ;  /* 0x000000ffff2a7224 */ /* 0x000fc400078e00d8 */
[----:B------:R1:W5:Y:S01]  /*c990*/  LDL.LU R216, [R1+0xf0] ;  /* 0x0000f00001d87983 */ /* 0x0003620000300800 */
[----:B------:R-:W-:-:S03]  /*c9a0*/  IMAD.MOV.U32 R116, RZ, RZ, R98 ;  /* 0x000000ffff747224 */ /* 0x000fc600078e0062 */
[----:B------:R-:W2:Y:S01]  /*c9b0*/  LDSM.16.MT88.4 R96, [R218+0x4880] ;  /* 0x00488000da60783b */ /* 0x000ea20000004200 */
[----:B------:R-:W-:Y:S02]  /*c9c0*/  IMAD.MOV.U32 R108, RZ, RZ, R80 ;  /* 0x000000ffff6c7224 */ /* 0x000fe400078e0050 */
[----:B------:R-:W-:Y:S02]  /*c9d0*/  IMAD.MOV.U32 R59, RZ, RZ, R82 ;  /* 0x000000ffff3b7224 */ /* 0x000fe400078e0052 */
[----:B------:R-:W-:Y:S02]  /*c9e0*/  IMAD.MOV.U32 R95, RZ, RZ, R83 ;  /* 0x000000ffff5f7224 */ /* 0x000fe400078e0053 */
[----:B------:R-:W3:Y:S01]  /*c9f0*/  LDSM.16.MT88.4 R80, [R217+0x4880] ;  /* 0x00488000d950783b */ /* 0x000ee20000004200 */
[----:B------:R-:W-:Y:S01]  /*ca00*/  MOV R122, R64 ;  /* 0x00000040007a7202 */ /* 0x000fe20000000f00 */
[----:B------:R-:W-:Y:S02]  /*ca10*/  IMAD.MOV.U32 R121, RZ, RZ, R65 ;  /* 0x000000ffff797224 */ /* 0x000fe400078e0041 */
[----:B------:R-:W4:Y:S01]  /*ca20*/  LDSM.16.MT88.4 R64, [R219+0x3080] ;  /* 0x00308000db40783b */ /* 0x000f220000004200 */
[----:B------:R-:W-:Y:S01]  /*ca30*/  MOV R0, R114 ;  /* 0x0000007200007202 */ /* 0x000fe20000000f00 */
[----:B------:R-:W-:Y:S01]  /*ca40*/  IMAD.MOV.U32 R139, RZ, RZ, R113 ;  /* 0x000000ffff8b7224 */ /* 0x000fe200078e0071 */
[----:B------:R-:W-:Y:S01]  /*ca50*/  MOV R90, R121 ;  /* 0x00000079005a7202 */ /* 0x000fe20000000f00 */
[----:B------:R-:W-:-:S02]  /*ca60*/  IMAD.MOV.U32 R84, RZ, RZ, R91 ;  /* 0x000000ffff547224 */ /* 0x000fc400078e005b */
[----:B------:R-:W-:Y:S01]  /*ca70*/  IMAD.MOV.U32 R91, RZ, RZ, R122 ;  /* 0x000000ffff5b7224 */ /* 0x000fe200078e007a */
[-C--:B------:R-:W-:Y:S01]  /*ca80*/  HMMA.16816.F32.BF16 R164, R132, R172.reuse, R164 ;  /* 0x000000ac84a4723c */ /* 0x080fe200000418a4 */
[----:B------:R-:W-:Y:S02]  /*ca90*/  IMAD.MOV.U32 R85, RZ, RZ, R0 ;  /* 0x000000ffff557224 */ /* 0x000fe400078e0000 */
[----:B------:R-:W-:Y:S01]  /*caa0*/  IMAD.MOV.U32 R87, RZ, RZ, R139 ;  /* 0x000000ffff577224 */ /* 0x000fe200078e008b */
[----:B------:R-:W-:Y:S01]  /*cab0*/  MOV R139, R116 ;  /* 0x00000074008b7202 */ /* 0x000fe20000000f00 */
[----:B------:R-:W-:Y:S01]  /*cac0*/  IMAD.MOV.U32 R0, RZ, RZ, R123 ;  /* 0x000000ffff007224 */ /* 0x000fe200078e007b */
[----:B------:R-:W-:Y:S02]  /*cad0*/  MOV R122, R73 ;  /* 0x00000049007a7202 */ /* 0x000fe40000000f00 */
[----:B------:R-:W-:Y:S01]  /*cae0*/  HMMA.16816.F32.BF16 R168, R128, R172, R168 ;  /* 0x000000ac80a8723c */ /* 0x000fe200000418a8 */
[----:B------:R-:W-:Y:S01]  /*caf0*/  IMAD.MOV.U32 R121, RZ, RZ, R110 ;  /* 0x000000ffff797224 */ /* 0x000fe200078e006e */
[----:B------:R-:W-:Y:S01]  /*cb00*/  MOV R43, R89 ;  /* 0x00000059002b7202 */ /* 0x000fe20000000f00 */
[----:B------:R-:W-:-:S05]  /*cb10*/  IMAD.MOV.U32 R123, RZ, RZ, R74 ;  /* 0x000000ffff7b7224 */ /* 0x000fca00078e004a */
[----:B------:R-:W-:Y:S01]  /*cb20*/  HMMA.16816.F32.BF16 R176, R132, R174, R60 ;  /* 0x000000ae84b0723c */ /* 0x000fe2000004183c */
[----:B------:R-:W-:Y:S02]  /*cb30*/  IMAD.MOV.U32 R110, RZ, RZ, R72 ;  /* 0x000000ffff6e7224 */ /* 0x000fe400078e0048 */
[----:B------:R-:W-:-:S04]  /*cb40*/  IMAD.MOV.U32 R116, RZ, RZ, R75 ;  /* 0x000000ffff747224 */ /* 0x000fc800078e004b */
[----:B------:R-:W-:Y:S01]  /*cb50*/  IMAD.MOV.U32 R63, RZ, RZ, R88 ;  /* 0x000000ffff3f7224 */ /* 0x000fe200078e0058 */
[----:B------:R-:W-:Y:S01]  /*cb60*/  HMMA.16816.F32.BF16 R172, R128, R174, R44 ;  /* 0x000000ae80ac723c */ /* 0x000fe2000004182c */
[----:B------:R-:W-:-:S06]  /*cb70*/  IMAD.MOV.U32 R41, RZ, RZ, R122 ;  /* 0x000000ffff297224 */ /* 0x000fcc00078e007a */
[----:B------:R-:W-:Y:S01]  /*cb80*/  IMAD.MOV.U32 R44, RZ, RZ, R90 ;  /* 0x000000ffff2c7224 */ /* 0x000fe200078e005a */
[----:B------:R-:W-:Y:S02]  /*cb90*/  MOV R45, R91 ;  /* 0x0000005b002d7202 */ /* 0x000fe40000000f00 */
[----:B--2---:R-:W-:Y:S01]  /*cba0*/  HMMA.16816.F32.BF16 R88, R132, R96, R208 ;  /* 0x000000608458723c */ /* 0x004fe200000418d0 */
[----:B------:R-:W-:Y:S01]  /*cbb0*/  IMAD.MOV.U32 R46, RZ, RZ, R0 ;  /* 0x000000ffff2e7224 */ /* 0x000fe200078e0000 */
[----:B------:R-:W-:Y:S01]  /*cbc0*/  MOV R47, R139 ;  /* 0x0000008b002f7202 */ /* 0x000fe20000000f00 */
[----:B------:R-:W-:Y:S01]  /*cbd0*/  IMAD.MOV.U32 R0, RZ, RZ, R78 ;  /* 0x000000ffff007224 */ /* 0x000fe200078e004e */
[----:B------:R-:W-:-:S03]  /*cbe0*/  MOV R139, R79 ;  /* 0x0000004f008b7202 */ /* 0x000fc60000000f00 */
[----:B------:R-:W-:Y:S01]  /*cbf0*/  MOV R211, R119 ;  /* 0x0000007700d37202 */ /* 0x000fe20000000f00 */
[----:B---3--:R-:W-:Y:S01]  /*cc00*/  HMMA.16816.F32.BF16 R72, R132, R80, R248 ;  /* 0x000000508448723c */ /* 0x008fe200000418f8 */
[----:B------:R-:W-:Y:S01]  /*cc10*/  IMAD.MOV.U32 R78, RZ, RZ, R120 ;  /* 0x000000ffff4e7224 */ /* 0x000fe200078e0078 */
[----:B------:R-:W-:-:S05]  /*cc20*/  MOV R79, R121 ;  /* 0x00000079004f7202 */ /* 0x000fca0000000f00 */
[----:B------:R-:W-:Y:S02]  /*cc30*/  MOV R248, R123 ;  /* 0x0000007b00f87202 */ /* 0x000fe40000000f00 */
[----:B------:R-:W-:Y:S01]  /*cc40*/  HMMA.16816.F32.BF16 R120, R132, R8, R200 ;  /* 0x000000088478723c */ /* 0x000fe200000418c8 */
[----:B------:R-:W-:Y:S02]  /*cc50*/  IMAD.MOV.U32 R137, RZ, RZ, R115 ;  /* 0x000000ffff897224 */ /* 0x000fe400078e0073 */
[----:B------:R-:W2:Y:S04]  /*cc60*/  LDSM.16.MT88.4 R112, [R220+0x4880] ;  /* 0x00488000dc70783b */ /* 0x000ea80000004200 */
[----:B------:R-:W-:Y:S01]  /*cc70*/  IMAD.MOV.U32 R202, RZ, RZ, R211 ;  /* 0x000000ffffca7224 */ /* 0x000fe200078e00d3 */
[----:B------:R-:W-:Y:S01]  /*cc80*/  MOV R211, R42 ;  /* 0x0000002a00d37202 */ /* 0x000fe20000000f00 */
[----:B------:R-:W-:Y:S01]  /*cc90*/  IMAD.MOV.U32 R42, RZ, RZ, c[0x0][0x2c4] ;  /* 0x0000b100ff2a7624 */ /* 0x000fe200078e00ff */
[----:B------:R-:W-:-:S04]  /*cca0*/  MOV R249, R117 ;  /* 0x0000007500f97202 */ /* 0x000fc80000000f00 */
[----:B------:R-:W-:Y:S01]  /*ccb0*/  ISETP.NE.AND P6, PT, R42, 0x1, PT ;  /* 0x000000012a00780c */ /* 0x000fe20003fc5270 */
[----:B------:R-:W-:Y:S01]  /*ccc0*/  IMAD.MOV.U32 R250, RZ, RZ, R118 ;  /* 0x000000fffffa7224 */ /* 0x000fe200078e0076 */
[----:B------:R-:W-:Y:S01]  /*ccd0*/  MOV R42, R43 ;  /* 0x0000002b002a7202 */ /* 0x000fe20000000f00 */
[----:B------:R-:W-:Y:S02]  /*cce0*/  IMAD.MOV.U32 R251, RZ, RZ, R84 ;  /* 0x000000fffffb7224 */ /* 0x000fe400078e0054 */
[----:B------:R-:W-:Y:S01]  /*ccf0*/  IMAD.MOV.U32 R43, RZ, RZ, R4 ;  /* 0x000000ffff2b7224 */ /* 0x000fe200078e0004 */
[----:B------:R-:W-:Y:S01]  /*cd00*/  SHF.L.U32 R4, R214, 0x7, RZ ;  /* 0x00000007d6047819 */ /* 0x000fe200000006ff */
[----:B------:R-:W-:Y:S01]  /*cd10*/  IMAD.MOV.U32 R208, RZ, RZ, R249 ;  /* 0x000000ffffd07224 */ /* 0x000fe200078e00f9 */
[----:B------:R-:W-:Y:S01]  /*cd20*/  MOV R203, R248 ;  /* 0x000000f800cb7202 */ /* 0x000fe20000000f00 */
[----:B------:R-:W-:Y:S01]  /*cd30*/  IMAD.MOV.U32 R210, RZ, RZ, R251 ;  /* 0x000000ffffd27224 */ /* 0x000fe200078e00fb */
[----:B------:R-:W-:Y:S01]  /*cd40*/  MOV R209, R250 ;  /* 0x000000fa00d17202 */ /* 0x000fe20000000f00 */
[----:B----4-:R-:W-:Y:S01]  /*cd50*/  HMMA.16816.F32.BF16 R68, R132, R66, R100 ;  /* 0x000000428444723c */ /* 0x010fe20000041864 */
[----:B------:R-:W-:Y:S01]  /*cd60*/  IMAD.MOV.U32 R248, RZ, RZ, R92 ;  /* 0x000000fffff87224 */ /* 0x000fe200078e005c */
[----:B------:R-:W-:Y:S01]  /*cd70*/  MOV R251, R93 ;  /* 0x0000005d00fb7202 */ /* 0x000fe20000000f00 */
[----:B------:R-:W-:Y:S01]  /*cd80*/  IMAD.MOV.U32 R249, RZ, RZ, R94 ;  /* 0x000000fffff97224 */ /* 0x000fe200078e005e */
[----:B------:R-:W-:-:S04]  /*cd90*/  MOV R250, R95 ;  /* 0x0000005f00fa7202 */ /* 0x000fc80000000f00 */
[----:B------:R-:W-:Y:S08]  /*cda0*/  HMMA.16816.F32.BF16 R100, R132, R98, R48 ;  /* 0x000000628464723c */ /* 0x000ff00000041830 */
[C---:B------:R-:W-:Y:S08]  /*cdb0*/  HMMA.16816.F32.BF16 R92, R128.reuse, R96, R196 ;  /* 0x00000060805c723c */ /* 0x040ff000000418c4 */
[----:B------:R-:W-:Y:S07]  /*cdc0*/  HMMA.16816.F32.BF16 R96, R128, R98, R12 ;  /* 0x000000628060723c */ /* 0x000fee000004180c */
[----:B------:R-:W-:-:S04]  /*cdd0*/  @P6 IMAD.HI.U32 R12, R4, c[0x0][0x2c8], RZ ;  /* 0x0000b200040c6a27 */ /* 0x000fc800078e00ff */
[----:B------:R-:W-:Y:S02]  /*cde0*/  FADD.FTZ R13, R44, R202 ;  /* 0x000000ca2c0d7221 */ /* 0x000fe40000010000 */
[----:B------:R-:W-:Y:S02]  /*cdf0*/  FADD.FTZ R14, R138, R0 ;  /* 0x000000008a0e7221 */ /* 0x000fe40000010000 */
[----:B------:R-:W-:Y:S01]  /*ce00*/  IMAD.MOV.U32 R0, RZ, RZ, R4 ;  /* 0x000000ffff007224 */ /* 0x000fe200078e0004 */
[----:B------:R-:W-:Y:S01]  /*ce10*/  @P6 SHF.R.U32.HI R0, RZ, c[0x0][0x2cc], R12 ;  /* 0x0000b300ff006a19 */ /* 0x000fe2000001160c */
[----:B------:R-:W-:Y:S02]  /*ce20*/  FADD.FTZ R15, R111, R110 ;  /* 0x0000006e6f0f7221 */ /* 0x000fe40000010000 */
[----:B------:R-:W-:Y:S02]  /*ce30*/  FADD.FTZ R13, R203, R13 ;  /* 0x0000000dcb0d7221 */ /* 0x000fe40000010000 */
[----:B------:R-:W-:Y:S01]  /*ce40*/  FADD.FTZ R14, R208, R14 ;  /* 0x0000000ed00e7221 */ /* 0x000fe20000010000 */
[----:B------:R-:W-:Y:S01]  /*ce50*/  MOV R60, R85 ;  /* 0x00000055003c7202 */ /* 0x000fe20000000f00 */
[----:B------:R-:W-:Y:S01]  /*ce60*/  FADD.FTZ R12, R204, R211 ;  /* 0x000000d3cc0c7221 */ /* 0x000fe20000010000 */
[----:B------:R-:W-:Y:S01]  /*ce70*/  MOV R62, R87 ;  /* 0x00000057003e7202 */ /* 0x000fe20000000f00 */
[----:B------:R-:W-:-:S02]  /*ce80*/  IMAD.MOV.U32 R61, RZ, RZ, R86 ;  /* 0x000000ffff3d7224 */ /* 0x000fc400078e0056 */
[----:B------:R-:W-:Y:S02]  /*ce90*/  FADD.FTZ R15, R209, R15 ;  /* 0x0000000fd10f7221 */ /* 0x000fe40000010000 */
[----:B------:R-:W-:Y:S02]  /*cea0*/  IMAD.MOV.U32 R40, RZ, RZ, R116 ;  /* 0x000000ffff287224 */ /* 0x000fe400078e0074 */
        /* <DEDUP_REMOVED lines=8> */
[----:B------:R-:W-:Y:S01]  /*cf30*/  IMAD.MOV.U32 R44, RZ, RZ, R45 ;  /* 0x000000ffff2c7224 */ /* 0x000fe200078e002d */
[----:B------:R-:W-:Y:S01]  /*cf40*/  HMMA.16816.F32.BF16 R60, R128, R64, R60 ;  /* 0x00000040803c723c */ /* 0x000fe2000004183c */
[----:B------:R-:W-:Y:S01]  /*cf50*/  MOV R45, R46 ;  /* 0x0000002e002d7202 */ /* 0x000fe20000000f00 */
[----:B------:R-:W-:Y:S02]  /*cf60*/  FADD.FTZ R15, R41, R15 ;  /* 0x0000000f290f7221 */ /* 0x000fe40000010000 */
[----:B------:R-:W-:Y:S02]  /*cf70*/  IMAD.MOV.U32 R46, RZ, RZ, R47 ;  /* 0x000000ffff2e7224 */ /* 0x000fe400078e002f */
[----:B------:R-:W-:-:S02]  /*cf80*/  FADD.FTZ R13, R42, R13 ;  /* 0x0000000d2a0d7221 */ /* 0x000fc40000010000 */
[----:B------:R-:W-:Y:S01]  /*cf90*/  HMMA.16816.F32.BF16 R64, R128, R66, R124 ;  /* 0x000000428040723c */ /* 0x000fe2000004187c */
[----:B------:R-:W-:Y:S01]  /*cfa0*/  FADD.FTZ R12, R207, R12 ;  /* 0x0000000ccf0c7221 */ /* 0x000fe20000010000 */
[----:B------:R-:W-:Y:S01]  /*cfb0*/  MOV R47, R139 ;  /* 0x0000008b002f7202 */ /* 0x000fe20000000f00 */
[----:B------:R-:W-:-:S05]  /*cfc0*/  IMAD.MOV.U32 R138, RZ, RZ, R108 ;  /* 0x000000ffff8a7224 */ /* 0x000fca00078e006c */
[----:B------:R-:W-:Y:S01]  /*cfd0*/  HMMA.16816.F32.BF16 R124, R128, R8, R244 ;  /* 0x00000008807c723c */ /* 0x000fe200000418f4 */
[----:B------:R-:W-:Y:S01]  /*cfe0*/  FADD.FTZ R13, R45, R13 ;  /* 0x0000000d2d0d7221 */ /* 0x000fe20000010000 */
[----:B------:R-:W-:-:S05]  /*cff0*/  MOV R139, R109 ;  /* 0x0000006d008b7202 */ /* 0x000fca0000000f00 */
[----:B------:R-:W-:Y:S02]  /*d000*/  FADD.FTZ R9, R43, R14 ;  /* 0x0000000e2b097221 */ /* 0x000fe40000010000 */
[----:B------:R-:W-:Y:S02]  /*d010*/  FADD.FTZ R8, R44, R15 ;  /* 0x0000000f2c087221 */ /* 0x000fe40000010000 */
[----:B------:R-:W-:Y:S02]  /*d020*/  FADD.FTZ R14, R46, R9 ;  /* 0x000000092e0e7221 */ /* 0x000fe40000010000 */
[----:B------:R-:W-:Y:S01]  /*d030*/  FADD.FTZ R9, R206, R12 ;  /* 0x0000000cce097221 */ /* 0x000fe20000010000 */
[----:B--2---:R-:W-:Y:S01]  /*d040*/  HMMA.16816.F32.BF16 R104, R132, R112, R104 ;  /* 0x000000708468723c */ /* 0x004fe20000041868 */
[----:B------:R-:W-:Y:S02]  /*d050*/  FADD.FTZ R12, R47, R8 ;  /* 0x000000082f0c7221 */ /* 0x000fe40000010000 */
[----:B------:R-:W-:-:S02]  /*d060*/  FADD.FTZ R8, R138, R13 ;  /* 0x0000000d8a087221 */ /* 0x000fc40000010000 */
[----:B------:R-:W-:-:S03]  /*d070*/  FADD.FTZ R9, R213, R9 ;  /* 0x00000009d5097221 */ /* 0x000fc60000010000 */
[C---:B------:R-:W-:Y:S08]  /*d080*/  HMMA.16816.F32.BF16 R84, R132.reuse, R82, R32 ;  /* 0x000000528454723c */ /* 0x040ff00000041820 */
[----:B------:R-:W-:Y:S08]  /*d090*/  HMMA.16816.F32.BF16 R116, R132, R114, R36 ;  /* 0x000000728474723c */ /* 0x000ff00000041824 */
[C---:B------:R-:W-:Y:S08]  /*d0a0*/  HMMA.16816.F32.BF16 R76, R128.reuse, R80, R76 ;  /* 0x00000050804c723c */ /* 0x040ff0000004184c */
[C---:B------:R-:W-:Y:S08]  /*d0b0*/  HMMA.16816.F32.BF16 R108, R128.reuse, R112, R240 ;  /* 0x00000070806c723c */ /* 0x040ff000000418f0 */
[C---:B------:R-:W-:Y:S08]  /*d0c0*/  HMMA.16816.F32.BF16 R80, R128.reuse, R82, R20 ;  /* 0x000000528050723c */ /* 0x040ff00000041814 */
[----:B------:R-:W-:Y:S08]  /*d0d0*/  HMMA.16816.F32.BF16 R112, R128, R114, R24 ;  /* 0x000000728070723c */ /* 0x000ff00000041818 */
[-C--:B------:R-:W-:Y:S08]  /*d0e0*/  HMMA.16816.F32.BF16 R132, R132, R10.reuse, R28 ;  /* 0x0000000a8484723c */ /* 0x080ff0000004181c */
[----:B------:R-:W-:Y:S07]  /*d0f0*/  HMMA.16816.F32.BF16 R128, R128, R10, R144 ;  /* 0x0000000a8080723c */ /* 0x000fee0000041890 */
        /* <DEDUP_REMOVED lines=11> */
[----:B------:R-:W-:-:S03]  /*d1b0*/  FADD.FTZ R10, R143, R10 ;  /* 0x0000000a8f0a7221 */ /* 0x000fc60000010000 */
[----:B------:R2:W-:Y:S01]  /*d1c0*/  STL [R1+0x98], R2 ;  /* 0x0000980201007387 */ /* 0x0005e20000100800 */
[----:B------:R-:W-:Y:S02]  /*d1d0*/  FADD.FTZ R8, R239, R10 ;  /* 0x0000000aef087221 */ /* 0x000fe40000010000 */
[----:B------:R-:W-:Y:S01]  /*d1e0*/  FADD.FTZ R12, R137, R12 ;  /* 0x0000000c890c7221 */ /* 0x000fe20000010000 */
[----:B------:R-:W-:Y:S02]  /*d1f0*/  MOV R143, c[0x0][0x32c] ;  /* 0x0000cb00008f7a02 */ /* 0x000fe40000000f00 */
[----:B------:R-:W-:Y:S01]  /*d200*/  STL [R1+0x94], R8 ;  /* 0x0000940801007387 */ /* 0x000fe20000100800 */
[----:B------:R-:W-:Y:S01]  /*d210*/  FADD.FTZ R11, R54, R12 ;  /* 0x0000000c360b7221 */ /* 0x000fe20000010000 */
[----:B------:R-:W-:-:S03]  /*d220*/  ISETP.GE.AND P6, PT, R143, 0x1, PT ;  /* 0x000000018f00780c */ /* 0x000fc60003fc6270 */
[----:B------:R-:W-:Y:S02]  /*d230*/  FADD.FTZ R9, R55, R11 ;  /* 0x0000000b37097221 */ /* 0x000fe40000010000 */
[----:B--2---:R-:W-:-:S05]  /*d240*/  FADD.FTZ R2, R6, R7 ;  /* 0x0000000706027221 */ /* 0x004fca0000010000 */
[----:B------:R-:W-:Y:S01]  /*d250*/  STL [R1+0xa0], R2 ;  /* 0x0000a00201007387 */ /* 0x000fe20000100800 */
[----:B------:R-:W-:Y:S01]  /*d260*/  FADD.FTZ R9, R17, R9 ;  /* 0x0000000911097221 */ /* 0x000fe20000010000 */
[----:B------:R-:W-:-:S03]  /*d270*/  IADD3 R0, -R52, R53, R0 ;  /* 0x0000003534007210 */ /* 0x000fc60007ffe100 */
[----:B------:R-:W-:Y:S01]  /*d280*/  FADD.FTZ R3, R16, R9 ;  /* 0x0000000910037221 */ /* 0x000fe20000010000 */
[----:B------:R-:W-:-:S04]  /*d290*/  IADD3 R235, R19, -0x2, RZ ;  /* 0xfffffffe13eb7810 */ /* 0x000fc80007ffe0ff */
[----:B------:R2:W-:Y:S02]  /*d2a0*/  STL [R1+0x9c], R3 ;  /* 0x00009c0301007387 */ /* 0x0005e40000100800 */
[----:B--2---:R-:W-:Y:S01]  /*d2b0*/  IADD3 R3, R0, c[0x0][0x328], RZ ;  /* 0x0000ca0000037a10 */ /* 0x004fe20007ffe0ff */
        /* <DEDUP_REMOVED lines=11> */
.L_x_1210:
[----:B------:R-:W-:-:S13]  /*d370*/  ISETP.NE.AND P0, PT, R143, 0x1, PT ;  /* 0x000000018f00780c */ /* 0x000fda0003f05270 */
[----:B------:R-:W-:-:S05]  /*d380*/  @P0 IMAD.HI.U32 R0, R2, c[0x0][0x330], RZ ;  /* 0x0000cc0002000a27 */ /* 0x000fca00078e00ff */
[----:B------:R-:W-:Y:S02]  /*d390*/  @P0 SHF.R.U32.HI R2, RZ, c[0x0][0x334], R0 ;  /* 0x0000cd00ff020a19 */ /* 0x000fe40000011600 */
.L_x_1211:
[----:B------:R-:W-:Y:S05]  /*d3a0*/  BSYNC B0 ;  /* 0x0000000000007941 */ /* 0x000fea0003800000 */
.L_x_1209:
[----:B------:R-:W-:-:S05]  /*d3b0*/  IMAD R2, R2, R143, c[0x0][0x32c] ;  /* 0x0000cb0002027624 */ /* 0x000fca00078e028f */
[----:B------:R-:W-:-:S04]  /*d3c0*/  IMNMX R3, R3, R2, PT ;  /* 0x0000000203037217 */ /* 0x000fc80003800200 */
.L_x_1208:
[----:B-1----:R-:W2:Y:S01]  /*d3d0*/  LDL R2, [R1+0xa4] ;  /* 0x0000a40001027983 */ /* 0x002ea20000100800 */
[----:B------:R-:W-:-:S05]  /*d3e0*/  IMAD.HI R3, R3, 0x2aaaaaab, RZ ;  /* 0x2aaaaaab03037827 */ /* 0x000fca00078e02ff */
[----:B------:R-:W-:-:S04]  /*d3f0*/  SHF.R.U32.HI R0, RZ, 0x1f, R3 ;  /* 0x0000001fff007819 */ /* 0x000fc80000011603 */
[----:B------:R-:W-:-:S04]  /*d400*/  LEA.HI.SX32 R3, R3, R0, 0x1d ;  /* 0x0000000003037211 */ /* 0x000fc800078feaff */
[----:B--2---:R-:W-:-:S04]  /*d410*/  IMNMX R2, R2, R3, !PT ;  /* 0x0000000302027217 */ /* 0x004fc80007800200 */
[----:B------:R-:W-:Y:S01]  /*d420*/  ISETP.GE.AND P0, PT, R235, R2, PT ;  /* 0x00000002eb00720c */ /* 0x000fe20003f06270 */
[----:B------:R1:W-:-:S12]  /*d430*/  STL [R1+0xa8], R2 ;  /* 0x0000a80201007387 */ /* 0x0003d80000100800 */
[----:B------:R-:W-:Y:S05]  /*d440*/  @!P0 BRA `(.L_x_1212) ;  /* 0x00004bd000008947 */ /* 0x000fea0003800000 */
.L_x_1229:
[----:B--2---:R-:W2:Y:S01]  /*d450*/  LDL R4, [R1+0xa4] ;  /* 0x0000a40001047983 */ /* 0x004ea20000100800 */
[----:B------:R-:W-:Y:S04]  /*d460*/  DEPBAR.LE SB0, 0x0 ;  /* 0x000080000000791a */ /* 0x000fe80000000000 */
[----:B------:R-:W3:Y:S01]  /*d470*/  LDL.64 R212, [R1+0xb8] ;  /* 0x0000b80001d47983 */ /* 0x000ee20000100a00 */
[----:B------:R-:W-:Y:S05]  /*d480*/  WARPSYNC 0xffffffff ;  /* 0xffffffff00007948 */ /* 0x000fea0003800000 */
[----:B------:R-:W3:Y:S06]  /*d490*/  LDL.64 R138, [R1+0xc8] ;  /* 0x0000c800018a7983 */ /* 0x000eec0000100a00 */
[----:B------:R-:W4:Y:S04]  /*d4a0*/  LDL R143, [R1+0xac] ;  /* 0x0000ac00018f7983 */ /* 0x000f280000100800 */
[----:B------:R-:W4:Y:S04]  /*d4b0*/  LDL R137, [R1+0xe8] ;  /* 0x0000e80001897983 */ /* 0x000f280000100800 */
[----:B------:R-:W-:Y:S08]  /*d4c0*/  BAR.SYNC.DEFER_BLOCKING 0x0 ;  /* 0x0000000000007b1d */ /* 0x000ff00000010000 */
[----:B------:R-:W-:Y:S08]  /*d4d0*/  LDSM.16.M88.4 R52, [R223+0x8080] ;  /* 0x00808000df34783b */ /* 0x000ff00000000200 */
[----:B-----5:R-:W1:Y:S08]  /*d4e0*/  LDSM.16.M88.4 R20, [R216+0x5080] ;  /* 0x00508000d814783b */ /* 0x020e700000000200 */
[----:B------:R-:W1:Y:S08]  /*d4f0*/  LDSM.16.M88.4 R48, [R223+0xa080] ;  /* 0x00a08000df30783b */ /* 0x000e700000000200 */
[----:B------:R-:W1:Y:S08]  /*d500*/  LDSM.16.M88.4 R36, [R216+0x5880] ;  /* 0x00588000d824783b */ /* 0x000e700000000200 */
[----:B------:R-:W4:Y:S06]  /*d510*/  LDL.64 R250, [R1+0xc0] ;  /* 0x0000c00001fa7983 */ /* 0x000f2c0000100a00 */
[----:B------:R-:W1:Y:S08]  /*d520*/  LDSM.16.M88.4 R144, [R216+0x6080] ;  /* 0x00608000d890783b */ /* 0x000e700000000200 */
[----:B------:R-:W4:Y:S01]  /*d530*/  LDL R252, [R1+0xdc] ;  /* 0x0000dc0001fc7983 */ /* 0x000f220000100800 */
[-C--:B-1----:R-:W-:Y:S03]  /*d540*/  HMMA.16816.F32.BF16 R8, R52, R20.reuse, RZ ;  /* 0x000000143408723c */ /* 0x082fe600000418ff */
[----:B------:R-:W-:Y:S05]  /*d550*/  LDSM.16.M88.4 R196, [R225+0x8080] ;  /* 0x00808000e1c4783b */ /* 0x000fea0000000200 */
[C---:B------:R-:W-:Y:S03]  /*d560*/  HMMA.16816.F32.BF16 R12, R48.reuse, R20, RZ ;  /* 0x00000014300c723c */ /* 0x040fe600000418ff */
[----:B------:R-:W4:Y:S04]  /*d570*/  LDL R248, [R1+0xd8] ;  /* 0x0000d80001f87983 */ /* 0x000f280000100800 */
[----:B------:R-:W1:Y:S01]  /*d580*/  LDSM.16.M88.4 R200, [R227] ;  /* 0x00000000e3c8783b */ /* 0x000e620000000200 */
[-C--:B------:R-:W-:Y:S07]  /*d590*/  HMMA.16816.F32.BF16 R16, R48, R22.reuse, RZ ;  /* 0x000000163010723c */ /* 0x080fee00000418ff */
[----:B------:R-:W4:Y:S01]  /*d5a0*/  LDL R249, [R1+0xd0] ;  /* 0x0000d00001f97983 */ /* 0x000f220000100800 */
[C---:B------:R-:W-:Y:S03]  /*d5b0*/  HMMA.16816.F32.BF16 R20, R52.reuse, R22, RZ ;  /* 0x000000163414723c */ /* 0x040fe600000418ff */
[----:B------:R-:W1:Y:S05]  /*d5c0*/  LDSM.16.M88.4 R204, [R225+0xa080] ;  /* 0x00a08000e1cc783b */ /* 0x000e6a0000000200 */
[-C--:B------:R-:W-:Y:S03]  /*d5d0*/  HMMA.16816.F32.BF16 R24, R52, R36.reuse, RZ ;  /* 0x000000243418723c */ /* 0x080fe600000418ff */
[----:B------:R-:W1:Y:S05]  /*d5e0*/  LDSM.16.M88.4 R208, [R233] ;  /* 0x00000000e9d0783b */ /* 0x000e6a0000000200 */
        /* <DEDUP_REMOVED lines=20> */
[----:B--2---:R-:W-:Y:S11]  /*d730*/  ISETP.GT.AND P0, PT, R4, R235, PT ;  /* 0x000000eb0400720c */ /* 0x004ff60003f04270 */
[----:B------:R-:W-:Y:S02]  /*d740*/  @!UPT UIADD3 URZ, URZ, URZ, URZ ;  /* 0x0000003f3f3ff290 */ /* 0x000fe4000fffe03f */
[----:B------:R-:W-:Y:S01]  /*d750*/  @!P0 SHF.R.S32.HI R0, RZ, 0x1f, R235 ;  /* 0x0000001fff008819 */ /* 0x000fe200000114eb */
[----:B------:R-:W-:Y:S01]  /*d760*/  @!P0 IMAD.WIDE.U32 R2, R235, c[0x0][0x208], RZ ;  /* 0x00008200eb028a25 */ /* 0x000fe200078e00ff */
[----:B---3--:R-:W-:Y:S02]  /*d770*/  @!P0 MOV R139, R213 ;  /* 0x000000d5008b8202 */ /* 0x008fe40000000f00 */
[----:B----4-:R-:W-:Y:S01]  /*d780*/  ISETP.GE.AND P4, PT, R143, c[0x0][0x1d4], PT ;  /* 0x000075008f007a0c */ /* 0x010fe20003f86270 */
[----:B------:R-:W-:Y:S01]  /*d790*/  @!P0 IMAD R0, R0, c[0x0][0x208], RZ ;  /* 0x0000820000008a24 */ /* 0x000fe200078e02ff */
[----:B------:R-:W2:Y:S01]  /*d7a0*/  LDL R143, [R1+0xd4] ;  /* 0x0000d400018f7983 */ /* 0x000ea20000100800 */
[----:B------:R-:W-:Y:S01]  /*d7b0*/  @!P0 IMAD.WIDE.U32 R138, R2, 0x30, R138 ;  /* 0x00000030028a8825 */ /* 0x000fe200078e008a */
[----:B------:R-:W-:Y:S03]  /*d7c0*/  ISETP.GE.AND P3, PT, R137, c[0x0][0x1d4], PT ;  /* 0x0000750089007a0c */ /* 0x000fe60003f66270 */
[----:B------:R-:W-:Y:S01]  /*d7d0*/  @!P0 IMAD R0, R235, c[0x0][0x20c], R0 ;  /* 0x00008300eb008a24 */ /* 0x000fe200078e0200 */
[----:B------:R-:W-:Y:S04]  /*d7e0*/  @!P0 LEA R6, P1, R138, c[0x0][0x1f8], 0x1 ;  /* 0x00007e008a068a11 */ /* 0x000fe800078208ff */
[----:B------:R-:W-:Y:S02]  /*d7f0*/  @!P0 IADD3 R0, R3, R0, RZ ;  /* 0x0000000003008210 */ /* 0x000fe40007ffe0ff */
[----:B------:R-:W-:Y:S03]  /*d800*/  @!P0 IADD3 R2, P2, R6, UR10, RZ ;  /* 0x0000000a06028c10 */ /* 0x000fe6000ff5e0ff */
[----:B------:R-:W-:Y:S05]  /*d810*/  @!P0 IMAD R0, R0, 0x30, RZ ;  /* 0x0000003000008824 */ /* 0x000fea00078e02ff */
[----:B------:R-:W-:Y:S04]  /*d820*/  @!P0 IADD3 R0, R139, R0, RZ ;  /* 0x000000008b008210 */ /* 0x000fe80007ffe0ff */
[----:B------:R-:W-:Y:S02]  /*d830*/  @!P0 LEA.HI.X R7, R138, c[0x0][0x1fc], R0, 0x1, P1 ;  /* 0x00007f008a078a11 */ /* 0x000fe400008f0c00 */
[----:B------:R-:W-:Y:S02]  /*d840*/  @!P0 IADD3 R138, P1, R2, UR10, RZ ;  /* 0x0000000a028a8c10 */ /* 0x000fe4000ff3e0ff */
[----:B------:R-:W-:Y:S01]  /*d850*/  @!P0 IADD3.X R3, R7, UR5, RZ, P2, !PT ;  /* 0x0000000507038c10 */ /* 0x000fe200097fe4ff */
[----:B------:R-:W-:Y:S01]  /*d860*/  @!PT LDS RZ, [RZ] ;  /* 0x00000000fffff984 */ /* 0x000fe20000000800 */
[----:B------:R-:W-:Y:S01]  /*d870*/  @!PT LDS RZ, [RZ] ;  /* 0x00000000fffff984 */ /* 0x000fe20000000800 */
[----:B------:R-:W-:Y:S01]  /*d880*/  @!PT LDS RZ, [RZ] ;  /* 0x00000000fffff984 */ /* 0x000fe20000000800 */
[----:B------:R1:W-:Y:S01]  /*d890*/  @!P0 LDGSTS.E.BYPASS.LTC128B.128 [R234+0x2080], [R6.64], !P4 ;  /* 0x0208000006ea8fae */ /* 0x0003e2000e101d46 */
[----:B------:R-:W-:Y:S02]  /*d8a0*/  MOV R0, R4 ;  /* 0x0000000400007202 */ /* 0x000fe40000000f00 */
[----:B------:R-:W-:Y:S05]  /*d8b0*/  @!P0 IADD3.X R139, R3, UR5, RZ, P1, !PT ;  /* 0x00000005038b8c10 */ /* 0x000fea0008ffe4ff */
[----:B------:R1:W-:Y:S08]  /*d8c0*/  @!P0 LDGSTS.E.BYPASS.LTC128B.128 [R234+0x3880], [R6.64+0x80], !P3 ;  /* 0x0388008006ea8fae */ /* 0x0003f0000d901d46 */
[----:B------:R3:W-:Y:S08]  /*d8d0*/  @!P0 LDGSTS.E.BYPASS.LTC128B.128 [R234+0x2880], [R2.64], !P4 ;  /* 0x0288000002ea8fae */ /* 0x0007f0000e101d46 */
[----:B------:R3:W-:Y:S08]  /*d8e0*/  @!P0 LDGSTS.E.BYPASS.LTC128B.128 [R234+0x4080], [R2.64+0x80], !P3 ;  /* 0x0408008002ea8fae */ /* 0x0007f0000d901d46 */
[----:B------:R4:W-:Y:S08]  /*d8f0*/  @!P0 LDGSTS.E.BYPASS.LTC128B.128 [R234+0x3080], [R138.64], !P4 ;  /* 0x030800008aea8fae */ /* 0x0009f0000e101d46 */
[----:B------:R4:W-:Y:S01]  /*d900*/  @!P0 LDGSTS.E.BYPASS.LTC128B.128 [R234+0x4880], [R138.64+0x80], !P3 ;  /* 0x048800808aea8fae */ /* 0x0009e2000d901d46 */
[C---:B------:R-:W-:Y:S07]  /*d910*/  ISETP.GT.AND P0, PT, R235.reuse, R0, PT ;  /* 0x00000000eb00720c */ /* 0x040fee0003f04270 */
[----:B------:R-:W-:Y:S06]  /*d920*/  LDSM.16.M88.4 R200, [R224+0x8080] ;  /* 0x00808000e0c8783b */ /* 0x000fec0000000200 */
[----:B-1----:R-:W-:Y:S02]  /*d930*/  @P0 IADD3 R6, R235, -0x1, RZ ;  /* 0xffffffffeb060810 */ /* 0x002fe40007ffe0ff */
[----:B------:R-:W1:Y:S02]  /*d940*/  LDSM.16.M88.4 R204, [R222+0x5080] ;  /* 0x00508000decc783b */ /* 0x000e640000000200 */
[----:B------:R-:W-:Y:S05]  /*d950*/  @P0 SHF.R.S32.HI R0, RZ, 0x1f, R6 ;  /* 0x0000001fff000819 */ /* 0x000fea0000011406 */
[----:B------:R-:W-:Y:S01]  /*d960*/  @P0 IMAD R0, R0, c[0x0][0x1e0], RZ ;  /* 0x0000780000000a24 */ /* 0x000fe200078e02ff */
[----:B------:R-:W4:Y:S03]  /*d970*/  LDSM.16.M88.4 R208, [R224+0xa080] ;  /* 0x00a08000e0d0783b */ /* 0x000f260000000200 */
[C---:B------:R-:W-:Y:S02]  /*d980*/  @P0 IMAD R0, R6.reuse, c[0x0][0x1e4], R0 ;  /* 0x0000790006000a24 */ /* 0x040fe400078e0200 */
[----:B------:R-:W-:Y:S03]  /*d990*/  @P0 IMAD.WIDE.U32 R6, R6, c[0x0][0x1e0], RZ ;  /* 0x0000780006060a25 */ /* 0x000fe600078e00ff */
[----:B------:R-:W4:Y:S02]  /*d9a0*/  LDSM.16.M88.4 R212, [R222+0x5880] ;  /* 0x00588000ded4783b */ /* 0x000f240000000200 */
[----:B------:R-:W-:Y:S05]  /*d9b0*/  @P0 IADD3 R0, R7, R0, RZ ;  /* 0x0000000007000210 */ /* 0x000fea0007ffe0ff */
[----:B------:R-:W-:Y:S01]  /*d9c0*/  @P0 IMAD R0, R0, 0x30, RZ ;  /* 0x0000003000000824 */ /* 0x000fe200078e02ff */
[----:B------:R-:W2:Y:S04]  /*d9d0*/  LDL R4, [R1+0x4] ;  /* 0x0000040001047983 */ /* 0x000ea80000100800 */
[----:B------:R-:W4:Y:S08]  /*d9e0*/  LDSM.16.M88.4 R144, [R222+0x6080] ;  /* 0x00608000de90783b */ /* 0x000f300000000200 */
[----:B---3--:R-:W3:Y:S01]  /*d9f0*/  LDL.64 R2, [R1+0xb0] ;  /* 0x0000b00001027983 */ /* 0x008ee20000100a00 */
[-C--:B-1----:R-:W-:Y:S05]  /*da00*/  HMMA.16816.F32.BF16 R8, R200, R204.reuse, R8 ;  /* 0x000000ccc808723c */ /* 0x082fea0000041808 */
[----:B------:R-:W-:Y:S03]  /*da10*/  LDSM.16.M88.4 R196, [R226+0x8080] ;  /* 0x00808000e2c4783b */ /* 0x000fe60000000200 */
[C---:B----4-:R-:W-:Y:S05]  /*da20*/  HMMA.16816.F32.BF16 R12, R208.reuse, R204, R12 ;  /* 0x000000ccd00c723c */ /* 0x050fea000004180c */
[----:B------:R-:W0:Y:S03]  /*da30*/  LDGDEPBAR ;  /* 0x00000000000079af */ /* 0x000e260000000000 */
[-C--:B------:R-:W-:Y:S08]  /*da40*/  HMMA.16816.F32.BF16 R16, R208, R206.reuse, R16 ;  /* 0x000000ced010723c */ /* 0x080ff00000041810 */
[C---:B------:R-:W-:Y:S01]  /*da50*/  HMMA.16816.F32.BF16 R20, R200.reuse, R206, R20 ;  /* 0x000000cec814723c */ /* 0x040fe20000041814 */
[----:B------:R-:W1:Y:S07]  /*da60*/  LDSM.16.M88.4 R204, [R221] ;  /* 0x00000000ddcc783b */ /* 0x000e6e0000000200 */
        /* <DEDUP_REMOVED lines=8> */
[----:B------:R-:W4:Y:S07]  /*daf0*/  LDSM.16.M88.4 R208, [R226+0xa080] ;  /* 0x00a08000e2d0783b */ /* 0x000f2e0000000200 */
[----:B------:R-:W-:Y:S01]  /*db00*/  HMMA.16816.F32.BF16 R52, R200, R146, R52 ;  /* 0x00000092c834723c */ /* 0x000fe20000041834 */
[----:B------:R-:W4:Y:S07]  /*db10*/  LDSM.16.M88.4 R144, [R221+0x1000] ;  /* 0x00100000dd90783b */ /* 0x000f2e0000000200 */
[-C--:B-1----:R-:W-:Y:S01]  /*db20*/  HMMA.16816.F32.BF16 R8, R196, R204.reuse, R8 ;  /* 0x000000ccc408723c */ /* 0x082fe20000041808 */
[----:B------:R-:W-:Y:S07]  /*db30*/  LDSM.16.M88.4 R200, [R223+0xc080] ;  /* 0x00c08000dfc8783b */ /* 0x000fee0000000200 */
[C---:B----4-:R-:W-:Y:S08]  /*db40*/  HMMA.16816.F32.BF16 R12, R208.reuse, R204, R12 ;  /* 0x000000ccd00c723c */ /* 0x050ff0000004180c */
        /* <DEDUP_REMOVED lines=13> */
[----:B------:R-:W2:Y:S07]  /*dc20*/  LDSM.16.M88.4 R144, [R216+0x7880] ;  /* 0x00788000d890783b */ /* 0x000eae0000000200 */
[-C--:B-1----:R-:W-:Y:S01]  /*dc30*/  HMMA.16816.F32.BF16 R8, R200, R204.reuse, R8 ;  /* 0x000000ccc808723c */ /* 0x082fe20000041808 */
[----:B------:R-:W-:Y:S07]  /*dc40*/  LDSM.16.M88.4 R196, [R225+0xc080] ;  /* 0x00c08000e1c4783b */ /* 0x000fee0000000200 */
[C---:B----4-:R-:W-:Y:S08]  /*dc50*/  HMMA.16816.F32.BF16 R12, R208.reuse, R204, R12 ;  /* 0x000000ccd00c723c */ /* 0x050ff0000004180c */
[-C--:B------:R-:W-:Y:S08]  /*dc60*/  HMMA.16816.F32.BF16 R16, R208, R206.reuse, R16 ;  /* 0x000000ced010723c */ /* 0x080ff00000041810 */
[C---:B------:R-:W-:Y:S01]  /*dc70*/  HMMA.16816.F32.BF16 R20, R200.reuse, R206, R20 ;  /* 0x000000cec814723c */ /* 0x040fe20000041814 */
[----:B------:R-:W1:Y:S07]  /*dc80*/  LDSM.16.M88.4 R204, [R231] ;  /* 0x00000000e7cc783b */ /* 0x000e6e0000000200 */
[-C--:B------:R-:W-:Y:S08]  /*dc90*/  HMMA.16816.F32.BF16 R24, R200, R212.reuse, R24 ;  /* 0x000000d4c818723c */ /* 0x080ff00000041818 */
[C---:B------:R-:W-:Y:S08]  /*dca0*/  HMMA.16816.F32.BF16 R28, R208.reuse, R212, R28 ;  /* 0x000000d4d01c723c */ /* 0x040ff0000004181c */
[-C--:B------:R-:W-:Y:S08]  /*dcb0*/  HMMA.16816.F32.BF16 R32, R208, R214.reuse, R32 ;  /* 0x000000d6d020723c */ /* 0x080ff00000041820 */
[C---:B------:R-:W-:Y:S01]  /*dcc0*/  HMMA.16816.F32.BF16 R36, R200.reuse, R214, R36 ;  /* 0x000000d6c824723c */ /* 0x040fe20000041824 */
[----:B------:R-:W4:Y:S07]  /*dcd0*/  LDSM.16.M88.4 R212, [R225+0xe080] ;  /* 0x00e08000e1d4783b */ /* 0x000f2e0000000200 */
[-C--:B--2---:R-:W-:Y:S01]  /*dce0*/  HMMA.16816.F32.BF16 R40, R200, R144.reuse, R40 ;  /* 0x00000090c828723c */ /* 0x084fe20000041828 */
[----:B------:R2:W-:Y:S03]  /*dcf0*/  STL [R1+0x70], R4 ;  /* 0x0000700401007387 */ /* 0x0005e60000100800 */
[----:B---3--:R-:W-:Y:S04]  /*dd00*/  @P0 MOV R2, R250 ;  /* 0x000000fa00020202 */ /* 0x008fe80000000f00 */
[C---:B------:R-:W-:Y:S04]  /*dd10*/  HMMA.16816.F32.BF16 R44, R208.reuse, R144, R44 ;  /* 0x00000090d02c723c */ /* 0x040fe8000004182c */
[----:B------:R-:W-:Y:S04]  /*dd20*/  @P0 IMAD.WIDE.U32 R2, R6, 0x30, R2 ;  /* 0x0000003006020825 */ /* 0x000fe800078e0002 */
[-C--:B------:R-:W-:Y:S01]  /*dd30*/  HMMA.16816.F32.BF16 R48, R208, R146.reuse, R48 ;  /* 0x00000092d030723c */ /* 0x080fe20000041830 */
[----:B------:R-:W3:Y:S03]  /*dd40*/  LDSM.16.M88.4 R208, [R230] ;  /* 0x00000000e6d0783b */ /* 0x000ee60000000200 */
[----:B------:R-:W-:Y:S04]  /*dd50*/  @P0 IADD3 R0, R3, R0, RZ ;  /* 0x0000000003000210 */ /* 0x000fe80007ffe0ff */
[----:B------:R-:W-:Y:S01]  /*dd60*/  HMMA.16816.F32.BF16 R52, R200, R146, R52 ;  /* 0x00000092c834723c */ /* 0x000fe20000041834 */
[----:B------:R-:W3:Y:S03]  /*dd70*/  LDSM.16.M88.4 R144, [R229] ;  /* 0x00000000e590783b */ /* 0x000ee60000000200 */
[----:B--2---:R-:W-:Y:S04]  /*dd80*/  LEA R4, R4, R252, 0x7 ;  /* 0x000000fc04047211 */ /* 0x004fe800078e38ff */
[-C--:B-1----:R-:W-:Y:S01]  /*dd90*/  HMMA.16816.F32.BF16 R8, R196, R204.reuse, R8 ;  /* 0x000000ccc408723c */ /* 0x082fe20000041808 */
[----:B------:R-:W-:Y:S04]  /*dda0*/  LDSM.16.M88.4 R200, [R224+0xc080] ;  /* 0x00c08000e0c8783b */ /* 0x000fe80000000200 */
[----:B------:R-:W-:Y:S02]  /*ddb0*/  IADD3 R4, R143, R4, R248 ;  /* 0x000000048f047210 */ /* 0x000fe40007ffe0f8 */
[----:B------:R-:W-:Y:S01]  /*ddc0*/  MOV R143, c[0x0][0x1e0] ;  /* 0x00007800008f7a02 */ /* 0x000fe20000000f00 */
[C---:B----4-:R-:W-:Y:S01]  /*ddd0*/  HMMA.16816.F32.BF16 R12, R212.reuse, R204, R12 ;  /* 0x000000ccd40c723c */ /* 0x050fe2000004180c */
[----:B------:R-:W-:Y:S03]  /*dde0*/  MOV R248, c[0x0][0x2c4] ;  /* 0x0000b10000f87a02 */ /* 0x000fe60000000f00 */
[----:B------:R-:W-:Y:S02]  /*ddf0*/  IADD3 R6, R249, R4, RZ ;  /* 0x00000004f9067210 */ /* 0x000fe40007ffe0ff */
[----:B------:R-:W-:Y:S02]  /*de00*/  ISETP.NE.AND P5, PT, R248, 0x1, PT ;  /* 0x00000001f800780c */ /* 0x000fe40003fa5270 */
[-C--:B------:R-:W-:Y:S08]  /*de10*/  HMMA.16816.F32.BF16 R16, R212, R206.reuse, R16 ;  /* 0x000000ced410723c */ /* 0x080ff00000041810 */
[C---:B------:R-:W-:Y:S01]  /*de20*/  HMMA.16816.F32.BF16 R20, R196.reuse, R206, R20 ;  /* 0x000000cec414723c */ /* 0x040fe20000041814 */
[----:B------:R-:W1:Y:S03]  /*de30*/  LDSM.16.M88.4 R204, [R222+0x6880] ;  /* 0x00688000decc783b */ /* 0x000e660000000200 */
[----:B------:R-:W-:Y:S04]  /*de40*/  @P5 IMAD.HI.U32 R3, R6, c[0x0][0x2c8], RZ ;  /* 0x0000b20006035a27 */ /* 0x000fe800078e00ff */
[-C--:B---3--:R-:W-:Y:S04]  /*de50*/  HMMA.16816.F32.BF16 R24, R196, R208.reuse, R24 ;  /* 0x000000d0c418723c */ /* 0x088fe80000041818 */
[----:B------:R-:W-:Y:S04]  /*de60*/  @P5 SHF.R.U32.HI R6, RZ, c[0x0][0x2cc], R3 ;  /* 0x0000b300ff065a19 */ /* 0x000fe80000011603 */
[C---:B------:R-:W-:Y:S01]  /*de70*/  HMMA.16816.F32.BF16 R28, R212.reuse, R208, R28 ;  /* 0x000000d0d41c723c */ /* 0x040fe2000004181c */
[----:B------:R-:W-:Y:S07]  /*de80*/  SHFL.IDX PT, R4, R6, RZ, 0x1c1f ;  /* 0x001c1fff06047589 */ /* 0x000fee00000e0000 */
        /* <DEDUP_REMOVED lines=9> */
[-C--:B-1----:R-:W-:Y:S01]  /*df20*/  HMMA.16816.F32.BF16 R8, R200, R204.reuse, R8 ;  /* 0x000000ccc808723c */ /* 0x082fe20000041808 */
[----:B------:R-:W-:Y:S07]  /*df30*/  LDSM.16.M88.4 R196, [R226+0xc080] ;  /* 0x00c08000e2c4783b */ /* 0x000fee0000000200 */
[C---:B--2---:R-:W-:Y:S08]  /*df40*/  HMMA.16816.F32.BF16 R12, R208.reuse, R204, R12 ;  /* 0x000000ccd00c723c */ /* 0x044ff0000004180c */
[-C--:B------:R-:W-:Y:S08]  /*df50*/  HMMA.16816.F32.BF16 R16, R208, R206.reuse, R16 ;  /* 0x000000ced010723c */ /* 0x080ff00000041810 */
[C---:B------:R-:W-:Y:S01]  /*df60*/  HMMA.16816.F32.BF16 R20, R200.reuse, R206, R20 ;  /* 0x000000cec814723c */ /* 0x040fe20000041814 */
[----:B------:R-:W1:Y:S07]  /*df70*/  LDSM.16.M88.4 R204, [R221+0x1800] ;  /* 0x00180000ddcc783b */ /* 0x000e6e0000000200 */
[-C--:B---3--:R-:W-:Y:S08]  /*df80*/  HMMA.16816.F32.BF16 R24, R200, R212.reuse, R24 ;  /* 0x000000d4c818723c */ /* 0x088ff00000041818 */
[C---:B------:R-:W-:Y:S08]  /*df90*/  HMMA.16816.F32.BF16 R28, R208.reuse, R212, R28 ;  /* 0x000000d4d01c723c */ /* 0x040ff0000004181c */
[-C--:B------:R-:W-:Y:S08]  /*dfa0*/  HMMA.16816.F32.BF16 R32, R208, R214.reuse, R32 ;  /* 0x000000d6d020723c */ /* 0x080ff00000041820 */
[C---:B------:R-:W-:Y:S01]  /*dfb0*/  HMMA.16816.F32.BF16 R36, R200.reuse, R214, R36 ;  /* 0x000000d6c824723c */ /* 0x040fe20000041824 */
[----:B------:R-:W2:Y:S07]  /*dfc0*/  LDSM.16.M88.4 R212, [R228+0xe080] ;  /* 0x00e08000e4d4783b */ /* 0x000eae0000000200 */
[-C--:B----4-:R-:W-:Y:S08]  /*dfd0*/  HMMA.16816.F32.BF16 R40, R200, R144.reuse, R40 ;  /* 0x00000090c828723c */ /* 0x090ff00000041828 */
[C---:B------:R-:W-:Y:S08]  /*dfe0*/  HMMA.16816.F32.BF16 R44, R208.reuse, R144, R44 ;  /* 0x00000090d02c723c */ /* 0x040ff0000004182c */
[-C--:B------:R-:W-:Y:S08]  /*dff0*/  HMMA.16816.F32.BF16 R48, R208, R146.reuse, R48 ;  /* 0x00000092d030723c */ /* 0x080ff00000041830 */
[----:B------:R-:W-:Y:S08]  /*e000*/  HMMA.16816.F32.BF16 R52, R200, R146, R52 ;  /* 0x00000092c834723c */ /* 0x000ff00000041834 */
[-C--:B-1----:R-:W-:Y:S08]  /*e010*/  HMMA.16816.F32.BF16 R8, R196, R204.reuse, R8 ;  /* 0x000000ccc408723c */ /* 0x082ff00000041808 */
[C---:B--2---:R-:W-:Y:S08]  /*e020*/  HMMA.16816.F32.BF16 R12, R212.reuse, R204, R12 ;  /* 0x000000ccd40c723c */ /* 0x044ff0000004180c */
        /* <DEDUP_REMOVED lines=21> */
[----:B------:R-:W-:Y:S09]  /*e180*/  FMUL.FTZ R23, R23, c[0x0][0x320] ;  /* 0x0000c80017177a20 */ /* 0x000ff20000410000 */
[----:B------:R1:W1:Y:S10]  /*e190*/  MUFU.TANH R211, R11 ;  /* 0x0000000b00d37308 */ /* 0x0002740000002400 */
        /* <DEDUP_REMOVED lines=14> */
[C---:B------:R-:W-:Y:S01]  /*e280*/  @P0 LEA R8, P1, R2.reuse, c[0x0][0x1c8], 0x1 ;  /* 0x0000720002080a11 */ /* 0x040fe200078208ff */
[-C--:B------:R-:W-:Y:S04]  /*e290*/  HMMA.16816.F32.BF16 R32, R212, R10.reuse, R32 ;  /* 0x0000000ad420723c */ /* 0x080fe80000041820 */
[----:B------:R-:W-:Y:S04]  /*e2a0*/  @P0 LEA.HI.X R9, R2, c[0x0][0x1cc], R0, 0x1, P1 ;  /* 0x0000730002090a11 */ /* 0x000fe800008f0c00 */
[----:B------:R-:W2:Y:S01]  /*e2b0*/  MUFU.TANH R139, R21 ;  /* 0x00000015008b7308 */ /* 0x000ea20000002400 */
[----:B------:R-:W-:Y:S01]  /*e2c0*/  FMUL.FTZ R24, R24, c[0x0][0x320] ;  /* 0x0000c80018187a20 */ /* 0x000fe20000410000 */
[C---:B------:R-:W-:Y:S01]  /*e2d0*/  HMMA.16816.F32.BF16 R36, R196.reuse, R10, R36 ;  /* 0x0000000ac424723c */ /* 0x040fe20000041824 */
[----:B------:R-:W-:Y:S01]  /*e2e0*/  @!PT LDS RZ, [RZ] ;  /* 0x00000000fffff984 */ /* 0x000fe20000000800 */
[----:B------:R-:W-:Y:S01]  /*e2f0*/  @!PT LDS RZ, [RZ] ;  /* 0x00000000fffff984 */ /* 0x000fe20000000800 */
[----:B------:R-:W-:Y:S01]  /*e300*/  @!PT LDS RZ, [RZ] ;  /* 0x00000000fffff984 */ /* 0x000fe20000000800 */
[----:B------:R2:W-:Y:S03]  /*e310*/  @P0 LDGSTS.E.BYPASS.LTC128B.128 [R234+0x5080], [R8.64], !P4 ;  /* 0x0508000008ea0fae */ /* 0x0005e6000e101d46 */
[----:B------:R-:W-:Y:S04]  /*e320*/  FMUL.FTZ R25, R25, c[0x0][0x320] ;  /* 0x0000c80019197a20 */ /* 0x000fe80000410000 */
[----:B------:R2:W2:Y:S01]  /*e330*/  MUFU.TANH R138, R24 ;  /* 0x00000018008a7308 */ /* 0x0004a20000002400 */
[----:B------:R-:W-:Y:S03]  /*e340*/  @P0 SHF.L.U32 R10, R143, 0x5, RZ ;  /* 0x000000058f0a0819 */ /* 0x000fe600000006ff */
[----:B------:R-:W-:Y:S01]  /*e350*/  FMUL.FTZ R27, R27, c[0x0][0x320] ;  /* 0x0000c8001b1b7a20 */ /* 0x000fe20000410000 */
[----:B------:R-:W-:Y:S01]  /*e360*/  MOV R11, c[0x0][0x1e4] ;  /* 0x00007900000b7a02 */ /* 0x000fe20000000f00 */
[----:B------:R3:W-:Y:S01]  /*e370*/  @P0 LDGSTS.E.BYPASS.LTC128B.128 [R234+0x6880], [R8.64+0x80], !P3 ;  /* 0x0688008008ea0fae */ /* 0x0007e2000d901d46 */
[-C--:B-1----:R-:W-:Y:S03]  /*e380*/  HMMA.16816.F32.BF16 R40, R196, R12.reuse, R40 ;  /* 0x0000000cc428723c */ /* 0x082fe60000041828 */
[-C--:B------:R-:W-:Y:S01]  /*e390*/  @P0 IADD3 R2, P2, R8, R10.reuse, RZ ;  /* 0x0000000a08020210 */ /* 0x080fe20007f5e0ff */
[----:B------:R-:W-:Y:S01]  /*e3a0*/  FMUL.FTZ R28, R28, c[0x0][0x320] ;  /* 0x0000c8001c1c7a20 */ /* 0x000fe20000410000 */
[----:B------:R-:W1:Y:S01]  /*e3b0*/  MUFU.TANH R137, R25 ;  /* 0x0000001900897308 */ /* 0x000e620000002400 */
[----:B------:R-:W-:Y:S01]  /*e3c0*/  @P0 SHF.L.U64.HI R0, R143, 0x5, R11 ;  /* 0x000000058f000819 */ /* 0x000fe2000001020b */
[----:B------:R-:W-:Y:S01]  /*e3d0*/  FMUL.FTZ R29, R29, c[0x0][0x320] ;  /* 0x0000c8001d1d7a20 */ /* 0x000fe20000410000 */
[----:B------:R-:W-:Y:S01]  /*e3e0*/  @P0 IADD3 R10, P1, R2, R10, RZ ;  /* 0x0000000a020a0210 */ /* 0x000fe20007f3e0ff */
[C---:B------:R-:W-:Y:S04]  /*e3f0*/  HMMA.16816.F32.BF16 R44, R212.reuse, R12, R44 ;  /* 0x0000000cd42c723c */ /* 0x040fe8000004182c */
[----:B------:R-:W-:Y:S01]  /*e400*/  FMUL.FTZ R20, R37, c[0x0][0x320] ;  /* 0x0000c80025147a20 */ /* 0x000fe20000410000 */
[-C--:B------:R-:W-:Y:S01]  /*e410*/  @P0 IADD3.X R3, R9, R0.reuse, RZ, P2, !PT ;  /* 0x0000000009030210 */ /* 0x080fe200017fe4ff */
[----:B------:R1:W1:Y:S01]  /*e420*/  MUFU.TANH R201, R27 ;  /* 0x0000001b00c97308 */ /* 0x0002620000002400 */
[----:B------:R-:W3:Y:S01]  /*e430*/  LDL R37, [R1+0x74] ;  /* 0x0000740001257983 */ /* 0x000ee20000100800 */
[-C--:B------:R-:W-:Y:S03]  /*e440*/  HMMA.16816.F32.BF16 R48, R212, R14.reuse, R48 ;  /* 0x0000000ed430723c */ /* 0x080fe60000041830 */
[----:B------:R3:W-:Y:S01]  /*e450*/  @P0 LDGSTS.E.BYPASS.LTC128B.128 [R234+0x5880], [R2.64], !P4 ;  /* 0x0588000002ea0fae */ /* 0x0007e2000e101d46 */
[----:B--2---:R-:W-:Y:S01]  /*e460*/  FMUL.FTZ R24, R36, c[0x0][0x320] ;  /* 0x0000c80024187a20 */ /* 0x004fe20000410000 */
[----:B------:R-:W-:Y:S01]  /*e470*/  @P0 IADD3.X R11, R3, R0, RZ, P1, !PT ;  /* 0x00000000030b0210 */ /* 0x000fe20000ffe4ff */
[----:B------:R-:W-:Y:S02]  /*e480*/  FMUL.FTZ R30, R30, c[0x0][0x320] ;  /* 0x0000c8001e1e7a20 */ /* 0x000fe40000410000 */
[----:B------:R2:W2:Y:S01]  /*e490*/  MUFU.TANH R207, R28 ;  /* 0x0000001c00cf7308 */ /* 0x0004a20000002400 */
[----:B------:R-:W-:Y:S01]  /*e4a0*/  FMUL.FTZ R31, R31, c[0x0][0x320] ;  /* 0x0000c8001f1f7a20 */ /* 0x000fe20000410000 */
[----:B------:R-:W-:Y:S01]  /*e4b0*/  HMMA.16816.F32.BF16 R52, R196, R14, R52 ;  /* 0x0000000ec434723c */ /* 0x000fe20000041834 */
[----:B------:R-:W3:Y:S03]  /*e4c0*/  LDL R36, [R1+0x90] ;  /* 0x0000900001247983 */ /* 0x000ee60000100800 */
[----:B------:R-:W-:Y:S01]  /*e4d0*/  FMUL.FTZ R32, R32, c[0x0][0x320] ;  /* 0x0000c80020207a20 */ /* 0x000fe20000410000 */
[----:B------:R3:W-:Y:S01]  /*e4e0*/  @P0 LDGSTS.E.BYPASS.LTC128B.128 [R234+0x7080], [R2.64+0x80], !P3 ;  /* 0x0708008002ea0fae */ /* 0x0007e2000d901d46 */
[----:B------:R-:W-:Y:S02]  /*e4f0*/  FMUL.FTZ R33, R33, c[0x0][0x320] ;  /* 0x0000c80021217a20 */ /* 0x000fe40000410000 */
[----:B------:R4:W3:Y:S01]  /*e500*/  MUFU.TANH R206, R29 ;  /* 0x0000001d00ce7308 */ /* 0x0008e20000002400 */
[----:B------:R-:W-:Y:S03]  /*e510*/  FMUL.FTZ R34, R34, c[0x0][0x320] ;  /* 0x0000c80022227a20 */ /* 0x000fe60000410000 */
[----:B------:R-:W-:Y:S01]  /*e520*/  FMUL.FTZ R35, R35, c[0x0][0x320] ;  /* 0x0000c80023237a20 */ /* 0x000fe20000410000 */
[----:B------:R3:W-:Y:S01]  /*e530*/  @P0 LDGSTS.E.BYPASS.LTC128B.128 [R234+0x6080], [R10.64], !P4 ;  /* 0x060800000aea0fae */ /* 0x0007e2000e101d46 */
[----:B------:R-:W-:Y:S02]  /*e540*/  FMUL.FTZ R19, R40, c[0x0][0x320] ;  /* 0x0000c80028137a20 */ /* 0x000fe40000410000 */
[----:B------:R-:W-:Y:S02]  /*e550*/  FMUL.FTZ R18, R41, c[0x0][0x320] ;  /* 0x0000c80029127a20 */ /* 0x000fe40000410000 */
[----:B------:R4:W3:Y:S01]  /*e560*/  MUFU.TANH R238, R30 ;  /* 0x0000001e00ee7308 */ /* 0x0008e20000002400 */
[----:B-1----:R-:W-:Y:S02]  /*e570*/  FMUL.FTZ R27, R42, c[0x0][0x320] ;  /* 0x0000c8002a1b7a20 */ /* 0x002fe40000410000 */
[----:B------:R1:W-:Y:S01]  /*e580*/  @P0 LDGSTS.E.BYPASS.LTC128B.128 [R234+0x7880], [R10.64+0x80], !P3 ;  /* 0x078800800aea0fae */ /* 0x0003e2000d901d46 */
[----:B------:R-:W-:Y:S02]  /*e590*/  FMUL.FTZ R25, R43, c[0x0][0x320] ;  /* 0x0000c8002b197a20 */ /* 0x000fe40000410000 */
[----:B------:R-:W-:Y:S02]  /*e5a0*/  FMUL.FTZ R47, R47, c[0x0][0x320] ;  /* 0x0000c8002f2f7a20 */ /* 0x000fe40000410000 */
[----:B--2---:R-:W-:Y:S02]  /*e5b0*/  FMUL.FTZ R28, R48, c[0x0][0x320] ;  /* 0x0000c800301c7a20 */ /* 0x004fe40000410000 */
[----:B------:R2:W1:Y:S01]  /*e5c0*/  MUFU.TANH R237, R31 ;  /* 0x0000001f00ed7308 */ /* 0x0004620000002400 */
[----:B------:R-:W0:Y:S01]  /*e5d0*/  LDGDEPBAR ;  /* 0x00000000000079af */ /* 0x000e220000000000 */
[----:B------:R-:W-:Y:S02]  /*e5e0*/  FMUL.FTZ R50, R50, c[0x0][0x320] ;  /* 0x0000c80032327a20 */ /* 0x000fe40000410000 */
[----:B----4-:R-:W-:Y:S02]  /*e5f0*/  FMUL.FTZ R29, R45, c[0x0][0x320] ;  /* 0x0000c8002d1d7a20 */ /* 0x010fe40000410000 */
[----:B------:R-:W-:Y:S02]  /*e600*/  FMUL.FTZ R51, R51, c[0x0][0x320] ;  /* 0x0000c80033337a20 */ /* 0x000fe40000410000 */
[----:B------:R-:W-:Y:S02]  /*e610*/  FMUL.FTZ R15, R52, c[0x0][0x320] ;  /* 0x0000c800340f7a20 */ /* 0x000fe40000410000 */
[----:B------:R4:W1:Y:S01]  /*e620*/  MUFU.TANH R200, R32 ;  /* 0x0000002000c87308 */ /* 0x0008620000002400 */
[----:B------:R-:W-:Y:S02]  /*e630*/  FMUL.FTZ R16, R54, c[0x0][0x320] ;  /* 0x0000c80036107a20 */ /* 0x000fe40000410000 */
[----:B------:R-:W-:Y:S02]  /*e640*/  FMUL.FTZ R26, R26, c[0x0][0x320] ;  /* 0x0000c8001a1a7a20 */ /* 0x000fe40000410000 */
[----:B------:R-:W-:Y:S02]  /*e650*/  FMUL.FTZ R30, R44, c[0x0][0x320] ;  /* 0x0000c8002c1e7a20 */ /* 0x000fe40000410000 */
[----:B------:R-:W-:Y:S02]  /*e660*/  FMUL.FTZ R49, R49, c[0x0][0x320] ;  /* 0x0000c80031317a20 */ /* 0x000fe40000410000 */
[----:B------:R-:W-:Y:S01]  /*e670*/  FMUL.FTZ R53, R53, c[0x0][0x320] ;  /* 0x0000c80035357a20 */ /* 0x000fe20000410000 */
[----:B------:R1:W1:Y:S01]  /*e680*/  MUFU.TANH R147, R33 ;  /* 0x0000002100937308 */ /* 0x0002620000002400 */
[----:B------:R-:W-:Y:S02]  /*e690*/  FMUL.FTZ R55, R55, c[0x0][0x320] ;  /* 0x0000c80037377a20 */ /* 0x000fe40000410000 */
[----:B------:R-:W-:Y:S02]  /*e6a0*/  IMAD R0, R235, -0x30, RZ ;  /* 0xffffffd0eb007824 */ /* 0x000fe400078e02ff */
[----:B--2---:R-:W-:Y:S05]  /*e6b0*/  FMUL.FTZ R31, R39, c[0x0][0x320] ;  /* 0x0000c800271f7a20 */ /* 0x004fea0000410000 */
[----:B------:R2:W2:Y:S01]  /*e6c0*/  MUFU.TANH R208, R22 ;  /* 0x0000001600d07308 */ /* 0x0004a20000002400 */
[----:B----4-:R-:W-:Y:S01]  /*e6d0*/  FMUL.FTZ R32, R38, c[0x0][0x320] ;  /* 0x0000c80026207a20 */ /* 0x010fe20000410000 */
[----:B------:R-:W-:Y:S04]  /*e6e0*/  MOV R38, c[0x0][0x32c] ;  /* 0x0000cb0000267a02 */ /* 0x000fe80000000f00 */
[----:B------:R-:W-:Y:S04]  /*e6f0*/  ISETP.GE.AND P3, PT, R38, 0x1, PT ;  /* 0x000000012600780c */ /* 0x000fe80003f66270 */
[----:B------:R4:W2:Y:S01]  /*e700*/  MUFU.TANH R205, R23 ;  /* 0x0000001700cd7308 */ /* 0x0008a20000002400 */
[----:B-1----:R-:W-:Y:S09]  /*e710*/  FMUL.FTZ R33, R46, c[0x0][0x320] ;  /* 0x0000c8002e217a20 */ /* 0x002ff20000410000 */
        /* <DEDUP_REMOVED lines=17> */
[----:B------:R-:W1:Y:S10]  /*e830*/  MUFU.TANH R50, R50 ;  /* 0x0000003200327308 */ /* 0x000e740000002400 */
[----:B------:R-:W1:Y:S10]  /*e840*/  MUFU.TANH R51, R51 ;  /* 0x0000003300337308 */ /* 0x000e740000002400 */
[----:B------:R-:W1:Y:S10]  /*e850*/  MUFU.TANH R15, R15 ;  /* 0x0000000f000f7308 */ /* 0x000e740000002400 */
[----:B------:R4:W1:Y:S10]  /*e860*/  MUFU.TANH R143, R53 ;  /* 0x00000035008f7308 */ /* 0x0008740000002400 */
[----:B------:R-:W1:Y:S10]  /*e870*/  MUFU.TANH R16, R16 ;  /* 0x0000001000107308 */ /* 0x000e740000002400 */
[----:B------:R4:W1:Y:S01]  /*e880*/  MUFU.TANH R144, R55 ;  /* 0x0000003700907308 */ /* 0x0008620000002400 */
[----:B---3--:R-:W-:Y:S04]  /*e890*/  IADD3 R8, -R36, 0x1, R0 ;  /* 0x0000000124087810 */ /* 0x008fe80007ffe100 */
[----:B------:R-:W-:Y:S04]  /*e8a0*/  IADD3 R8, -R37, R8, R5 ;  /* 0x0000000825087210 */ /* 0x000fe80007ffe105 */
[C---:B------:R-:W-:Y:S02]  /*e8b0*/  IADD3 R7, R8.reuse, c[0x0][0x328], RZ ;  /* 0x0000ca0008077a10 */ /* 0x040fe40007ffe0ff */
[----:B------:R-:W-:Y:S02]  /*e8c0*/  IADD3 R8, R8, UR4, RZ ;  /* 0x0000000408087c10 */ /* 0x000fe4000fffe0ff */
[C---:B------:R-:W-:Y:S02]  /*e8d0*/  IADD3 R3, R4.reuse, R7, RZ ;  /* 0x0000000704037210 */ /* 0x040fe40007ffe0ff */
[----:B------:R-:W-:Y:S01]  /*e8e0*/  IADD3 R2, R4, R8, RZ ;  /* 0x0000000804027210 */ /* 0x000fe20007ffe0ff */
[----:B------:R-:W-:-:S05]  /*e8f0*/  @!P3 BRA `(.L_x_1213) ;  /* 0x000001800000b947 */ /* 0x000fca0003800000 */
[----:B--2---:R-:W-:Y:S01]  /*e900*/  IADD3 R4, -R37, R5, R4 ;  /* 0x0000000525047210 */ /* 0x004fe20007ffe104 */
        /* <DEDUP_REMOVED lines=12> */
.L_x_1215:
[----:B------:R-:W-:Y:S04]  /*e9d0*/  MOV R9, c[0x0][0x32c] ;  /* 0x0000cb0000097a02 */ /* 0x000fe80000000f00 */
[----:B------:R-:W-:Y:S11]  /*e9e0*/  ISETP.NE.AND P0, PT, R9, 0x1, PT ;  /* 0x000000010900780c */ /* 0x000ff60003f05270 */
[----:B------:R-:W-:Y:S02]  /*e9f0*/  @!UPT UIADD3 URZ, URZ, URZ, URZ ;  /* 0x0000003f3f3ff290 */ /* 0x000fe4000fffe03f */
[----:B------:R-:W-:Y:S05]  /*ea00*/  @P0 IMAD.HI.U32 R9, R4, c[0x0][0x330], RZ ;  /* 0x0000cc0004090a27 */ /* 0x000fea00078e00ff */
[----:B------:R-:W-:Y:S02]  /*ea10*/  @P0 SHF.R.U32.HI R4, RZ, c[0x0][0x334], R9 ;  /* 0x0000cd00ff040a19 */ /* 0x000fe40000011609 */
.L_x_1216:
[----:B------:R-:W-:Y:S05]  /*ea20*/  BSYNC B0 ;  /* 0x0000000000007941 */ /* 0x000fea0003800000 */
.L_x_1214:
[----:B------:R-:W-:Y:S04]  /*ea30*/  IMAD.IADD R9, R0, 0x1, -R36 ;  /* 0x0000000100097824 */ /* 0x000fe800078e0a24 */
[----:B------:R-:W-:Y:S05]  /*ea40*/  IMAD R4, R4, c[0x0][0x32c], R9 ;  /* 0x0000cb0004047a24 */ /* 0x000fea00078e0209 */
[----:B------:R-:W-:Y:S02]  /*ea50*/  IADD3 R9, R4, c[0x0][0x32c], RZ ;  /* 0x0000cb0004097a10 */ /* 0x000fe40007ffe0ff */
[----:B------:R-:W-:Y:S02]  /*ea60*/  IMNMX R2, R2, R4, !PT ;  /* 0x0000000402027217 */ /* 0x000fe40007800200 */
[----:B------:R-:W-:Y:S02]  /*ea70*/  IMNMX R3, R3, R9, PT ;  /* 0x0000000903037217 */ /* 0x000fe40003800200 */
.L_x_1213:
[C---:B--2---:R-:W-:Y:S01]  /*ea80*/  ISETP.GE.AND P0, PT, R0.reuse, 0x1, PT ;  /* 0x000000010000780c */ /* 0x044fe20003f06270 */
[----:B------:R-:W2:Y:S01]  /*ea90*/  SHFL.IDX PT, R4, R6, 0x1, 0x1c1f ;  /* 0x003c1f0006047f89 */ /* 0x000ea200000e0000 */
[----:B------:R-:W-:Y:S02]  /*eaa0*/  ISETP.GE.AND P1, PT, R0, 0x2, PT ;  /* 0x000000020000780c */ /* 0x000fe40003f26270 */
[----:B------:R-:W-:Y:S02]  /*eab0*/  P2R R14, PR, RZ, 0x1 ;  /* 0x00000001ff0e7803 */ /* 0x000fe40000000000 */
[----:B------:R-:W-:Y:S02]  /*eac0*/  ISETP.GT.AND P0, PT, R2, RZ, !P0 ;  /* 0x000000ff0200720c */ /* 0x000fe40004704270 */
[----:B------:R-:W-:Y:S02]  /*ead0*/  P2R R13, PR, RZ, 0x2 ;  /* 0x00000002ff0d7803 */ /* 0x000fe40000000000 */
[C---:B------:R-:W-:Y:S02]  /*eae0*/  ISETP.LT.OR P0, PT, R3.reuse, 0x1, P0 ;  /* 0x000000010300780c */ /* 0x040fe40000701670 */
[----:B------:R-:W-:Y:S02]  /*eaf0*/  ISETP.GE.AND P6, PT, R0, 0x11, PT ;  /* 0x000000110000780c */ /* 0x000fe40003fc6270 */
[----:B------:R-:W-:Y:S02]  /*eb00*/  FSEL R17, R204, -INF , !P0 ;  /* 0xff800000cc117808 */ /* 0x000fe40004000000 */
[----:B------:R-:W-:Y:S02]  /*eb10*/  ISETP.GT.AND P0, PT, R2, 0x1, !P1 ;  /* 0x000000010200780c */ /* 0x000fe40004f04270 */
[----:B------:R-:W-:Y:S02]  /*eb20*/  ISETP.GE.AND P1, PT, R0, 0x9, PT ;  /* 0x000000090000780c */ /* 0x000fe40003f26270 */
[----:B------:R-:W-:Y:S02]  /*eb30*/  ISETP.LT.OR P0, PT, R3, 0x2, P0 ;  /* 0x000000020300780c */ /* 0x000fe40000701670 */
[----:B------:R-:W-:Y:S02]  /*eb40*/  P2R R12, PR, RZ, 0x2 ;  /* 0x00000002ff0c7803 */ /* 0x000fe40000000000 */
[----:B------:R-:W-:Y:S02]  /*eb50*/  FSEL R21, R203, -INF , !P0 ;  /* 0xff800000cb157808 */ /* 0x000fe40004000000 */
[----:B------:R-:W-:Y:S02]  /*eb60*/  ISETP.GT.AND P0, PT, R2, 0x8, !P1 ;  /* 0x000000080200780c */ /* 0x000fe40004f04270 */
[C---:B------:R-:W-:Y:S02]  /*eb70*/  ISETP.GE.AND P1, PT, R0.reuse, 0xa, PT ;  /* 0x0000000a0000780c */ /* 0x040fe40003f26270 */
[C---:B------:R-:W-:Y:S02]  /*eb80*/  ISETP.LT.OR P0, PT, R3.reuse, 0x9, P0 ;  /* 0x000000090300780c */ /* 0x040fe40000701670 */
[----:B------:R-:W-:Y:S02]  /*eb90*/  ISETP.GE.AND P5, PT, R0, 0x12, PT ;  /* 0x000000120000780c */ /* 0x000fe40003fa6270 */
[----:B----4-:R-:W-:Y:S02]  /*eba0*/  FSEL R23, R146, -INF , !P0 ;  /* 0xff80000092177808 */ /* 0x010fe40004000000 */
[----:B------:R-:W-:Y:S02]  /*ebb0*/  ISETP.GT.AND P0, PT, R2, 0x9, !P1 ;  /* 0x000000090200780c */ /* 0x000fe40004f04270 */
[C---:B------:R-:W-:Y:S02]  /*ebc0*/  ISETP.GE.AND P4, PT, R0.reuse, 0x19, PT ;  /* 0x000000190000780c */ /* 0x040fe40003f86270 */
[----:B------:R-:W-:Y:S02]  /*ebd0*/  ISETP.LT.OR P0, PT, R3, 0xa, P0 ;  /* 0x0000000a0300780c */ /* 0x000fe40000701670 */
[----:B------:R-:W-:Y:S02]  /*ebe0*/  ISETP.GE.AND P3, PT, R0, 0x1a, PT ;  /* 0x0000001a0000780c */ /* 0x000fe40003f66270 */
[----:B------:R-:W-:Y:S02]  /*ebf0*/  FSEL R22, R139, -INF , !P0 ;  /* 0xff8000008b167808 */ /* 0x000fe40004000000 */
[----:B------:R-:W-:Y:S02]  /*ec00*/  ISETP.GT.AND P0, PT, R2, 0x10, !P6 ;  /* 0x000000100200780c */ /* 0x000fe40007704270 */
[----:B------:R-:W-:Y:S02]  /*ec10*/  ISETP.GE.AND P2, PT, R0, 0x21, PT ;  /* 0x000000210000780c */ /* 0x000fe40003f46270 */
[C---:B------:R-:W-:Y:S02]  /*ec20*/  ISETP.LT.OR P0, PT, R3.reuse, 0x11, P0 ;  /* 0x000000110300780c */ /* 0x040fe40000701670 */
[----:B------:R-:W-:Y:S02]  /*ec30*/  P2R R11, PR, RZ, 0x2 ;  /* 0x00000002ff0b7803 */ /* 0x000fe40000000000 */
[----:B------:R-:W-:Y:S02]  /*ec40*/  FSEL R203, R138, -INF , !P0 ;  /* 0xff8000008acb7808 */ /* 0x000fe40004000000 */
[----:B------:R-:W-:Y:S02]  /*ec50*/  ISETP.GT.AND P0, PT, R2, 0x11, !P5 ;  /* 0x000000110200780c */ /* 0x000fe40006f04270 */
[----:B------:R-:W-:Y:S02]  /*ec60*/  ISETP.GE.AND P1, PT, R0, 0x22, PT ;  /* 0x000000220000780c */ /* 0x000fe40003f26270 */
[----:B------:R-:W-:Y:S04]  /*ec70*/  ISETP.LT.OR P0, PT, R3, 0x12, P0 ;  /* 0x000000120300780c */ /* 0x000fe80000701670 */
[----:B------:R-:W-:Y:S02]  /*ec80*/  FSEL R204, R137, -INF , !P0 ;  /* 0xff80000089cc7808 */ /* 0x000fe40004000000 */
[----:B------:R-:W-:Y:S04]  /*ec90*/  ISETP.GT.AND P0, PT, R2, 0x18, !P4 ;  /* 0x000000180200780c */ /* 0x000fe80006704270 */
[C---:B------:R-:W-:Y:S04]  /*eca0*/  ISETP.LT.OR P0, PT, R3.reuse, 0x19, P0 ;  /* 0x000000190300780c */ /* 0x040fe80000701670 */
[----:B-1----:R-:W-:Y:S02]  /*ecb0*/  FSEL R209, R24, -INF , !P0 ;  /* 0xff80000018d17808 */ /* 0x002fe40004000000 */
[----:B------:R-:W-:Y:S04]  /*ecc0*/  ISETP.GT.AND P0, PT, R2, 0x19, !P3 ;  /* 0x000000190200780c */ /* 0x000fe80005f04270 */
[C---:B------:R-:W-:Y:S04]  /*ecd0*/  ISETP.LT.OR P0, PT, R3.reuse, 0x1a, P0 ;  /* 0x0000001a0300780c */ /* 0x040fe80000701670 */
[----:B------:R-:W-:Y:S02]  /*ece0*/  FSEL R210, R20, -INF , !P0 ;  /* 0xff80000014d27808 */ /* 0x000fe40004000000 */
[C---:B------:R-:W-:Y:S04]  /*ecf0*/  ISETP.GT.AND P0, PT, R2.reuse, 0x20, !P2 ;  /* 0x000000200200780c */ /* 0x040fe80005704270 */
[----:B------:R-:W-:Y:S04]  /*ed00*/  ISETP.LT.OR P0, PT, R3, 0x21, P0 ;  /* 0x000000210300780c */ /* 0x000fe80000701670 */
[----:B------:R-:W-:Y:S02]  /*ed10*/  FSEL R250, R19, -INF , !P0 ;  /* 0xff80000013fa7808 */ /* 0x000fe40004000000 */
[----:B------:R-:W-:Y:S04]  /*ed20*/  ISETP.GT.AND P0, PT, R2, 0x21, !P1 ;  /* 0x000000210200780c */ /* 0x000fe80004f04270 */
[C---:B------:R-:W-:Y:S04]  /*ed30*/  ISETP.LT.OR P0, PT, R3.reuse, 0x22, P0 ;  /* 0x000000220300780c */ /* 0x040fe80000701670 */
[----:B------:R-:W-:Y:S02]  /*ed40*/  FSEL R252, R18, -INF , !P0 ;  /* 0xff80000012fc7808 */ /* 0x000fe40004000000 */
[----:B------:R-:W-:Y:S04]  /*ed50*/  ISETP.GE.AND P0, PT, R0, 0x29, PT ;  /* 0x000000290000780c */ /* 0x000fe80003f06270 */
[----:B------:R-:W-:Y:S02]  /*ed60*/  P2R R10, PR, RZ, 0x1 ;  /* 0x00000001ff0a7803 */ /* 0x000fe40000000000 */
[----:B------:R-:W-:Y:S04]  /*ed70*/  ISETP.GT.AND P0, PT, R2, 0x28, !P0 ;  /* 0x000000280200780c */ /* 0x000fe80004704270 */
[----:B------:R-:W-:Y:S04]  /*ed80*/  ISETP.LT.OR P0, PT, R3, 0x29, P0 ;  /* 0x000000290300780c */ /* 0x000fe80000701670 */
[----:B------:R-:W-:Y:S02]  /*ed90*/  FSEL R44, R15, -INF , !P0 ;  /* 0xff8000000f2c7808 */ /* 0x000fe40004000000 */
[----:B------:R-:W-:Y:S04]  /*eda0*/  ISETP.GE.AND P0, PT, R0, 0x2a, PT ;  /* 0x0000002a0000780c */ /* 0x000fe80003f06270 */
[----:B------:R-:W-:Y:S02]  /*edb0*/  P2R R9, PR, RZ, 0x1 ;  /* 0x00000001ff097803 */ /* 0x000fe40000000000 */
[----:B------:R-:W-:Y:S01]  /*edc0*/  ISETP.GT.AND P0, PT, R2, 0x29, !P0 ;  /* 0x000000290200780c */ /* 0x000fe20004704270 */
[--C-:B--2---:R-:W-:Y:S03]  /*edd0*/  IMAD.IADD R2, R8, 0x1, R4.reuse ;  /* 0x0000000108027824 */ /* 0x104fe600078e0204 */
[----:B------:R-:W-:Y:S01]  /*ede0*/  ISETP.LT.OR P0, PT, R3, 0x2a, P0 ;  /* 0x0000002a0300780c */ /* 0x000fe20000701670 */
[----:B------:R-:W-:Y:S03]  /*edf0*/  IMAD.IADD R3, R7, 0x1, R4 ;  /* 0x0000000107037824 */ /* 0x000fe600078e0204 */
        /* <DEDUP_REMOVED lines=17> */
.L_x_1219:
[----:B------:R-:W-:Y:S04]  /*ef10*/  MOV R15, c[0x0][0x32c] ;  /* 0x0000cb00000f7a02 */ /* 0x000fe80000000f00 */
[----:B------:R-:W-:Y:S11]  /*ef20*/  ISETP.NE.AND P0, PT, R15, 0x1, PT ;  /* 0x000000010f00780c */ /* 0x000ff60003f05270 */
[----:B------:R-:W-:Y:S02]  /*ef30*/  @!UPT UIADD3 URZ, URZ, URZ, URZ ;  /* 0x0000003f3f3ff290 */ /* 0x000fe4000fffe03f */
[----:B------:R-:W-:Y:S05]  /*ef40*/  @P0 IMAD.HI.U32 R15, R4, c[0x0][0x330], RZ ;  /* 0x0000cc00040f0a27 */ /* 0x000fea00078e00ff */
[----:B------:R-:W-:Y:S02]  /*ef50*/  @P0 SHF.R.U32.HI R4, RZ, c[0x0][0x334], R15 ;  /* 0x0000cd00ff040a19 */ /* 0x000fe4000001160f */
.L_x_1220:
[----:B------:R-:W-:Y:S05]  /*ef60*/  BSYNC B0 ;  /* 0x0000000000007941 */ /* 0x000fea0003800000 */
.L_x_1218:
[----:B------:R-:W-:Y:S04]  /*ef70*/  IMAD.IADD R15, R0, 0x1, -R36 ;  /* 0x00000001000f7824 */ /* 0x000fe800078e0a24 */
[----:B------:R-:W-:Y:S05]  /*ef80*/  IMAD R4, R4, c[0x0][0x32c], R15 ;  /* 0x0000cb0004047a24 */ /* 0x000fea00078e020f */
[----:B------:R-:W-:Y:S02]  /*ef90*/  IADD3 R15, R4, c[0x0][0x32c], RZ ;  /* 0x0000cb00040f7a10 */ /* 0x000fe40007ffe0ff */
[----:B------:R-:W-:Y:S02]  /*efa0*/  IMNMX R2, R2, R4, !PT ;  /* 0x0000000402027217 */ /* 0x000fe40007800200 */
[----:B------:R-:W-:Y:S02]  /*efb0*/  IMNMX R3, R3, R15, PT ;  /* 0x0000000f03037217 */ /* 0x000fe40003800200 */
.L_x_1217:
        /* <DEDUP_REMOVED lines=25> */
[C---:B------:R-:W-:Y:S04]  /*f150*/  ISETP.GT.AND P0, PT, R2.reuse, 0x20, !P2 ;  /* 0x000000200200780c */ /* 0x040fe80005704270 */
[----:B------:R-:W-:Y:S04]  /*f160*/  ISETP.LT.OR P0, PT, R3, 0x21, P0 ;  /* 0x000000210300780c */ /* 0x000fe80000701670 */
[----:B------:R-:W-:Y:S02]  /*f170*/  FSEL R248, R27, -INF , !P0 ;  /* 0xff8000001bf87808 */ /* 0x000fe40004000000 */
        /* <DEDUP_REMOVED lines=8> */
[C---:B------:R-:W-:Y:S04]  /*f200*/  ISETP.GT.AND P0, PT, R2.reuse, RZ, !P0 ;  /* 0x000000ff0200720c */ /* 0x040fe80004704270 */
[----:B------:R-:W-:Y:S04]  /*f210*/  ISETP.LT.OR P0, PT, R3, 0x1, P0 ;  /* 0x000000010300780c */ /* 0x000fe80000701670 */
[----:B------:R-:W-:Y:S02]  /*f220*/  FSEL R16, R241, -INF , !P0 ;  /* 0xff800000f1107808 */ /* 0x000fe40004000000 */
[----:B------:R-:W-:Y:S04]  /*f230*/  ISETP.NE.AND P0, PT, R9, RZ, PT ;  /* 0x000000ff0900720c */ /* 0x000fe80003f05270 */
[----:B------:R-:W-:Y:S01]  /*f240*/  ISETP.GT.AND P0, PT, R2, 0x29, !P0 ;  /* 0x000000290200780c */ /* 0x000fe20004704270 */
[--C-:B-1----:R-:W-:Y:S03]  /*f250*/  IMAD.IADD R2, R8, 0x1, R4.reuse ;  /* 0x0000000108027824 */ /* 0x102fe600078e0204 */
        /* <DEDUP_REMOVED lines=19> */
.L_x_1223:
[----:B------:R-:W-:Y:S04]  /*f390*/  MOV R15, c[0x0][0x32c] ;  /* 0x0000cb00000f7a02 */ /* 0x000fe80000000f00 */
[----:B------:R-:W-:Y:S11]  /*f3a0*/  ISETP.NE.AND P0, PT, R15, 0x1, PT ;  /* 0x000000010f00780c */ /* 0x000ff60003f05270 */
[----:B------:R-:W-:Y:S02]  /*f3b0*/  @!UPT UIADD3 URZ, URZ, URZ, URZ ;  /* 0x0000003f3f3ff290 */ /* 0x000fe4000fffe03f */
[----:B------:R-:W-:Y:S05]  /*f3c0*/  @P0 IMAD.HI.U32 R15, R4, c[0x0][0x330], RZ ;  /* 0x0000cc00040f0a27 */ /* 0x000fea00078e00ff */
[----:B------:R-:W-:Y:S02]  /*f3d0*/  @P0 SHF.R.U32.HI R4, RZ, c[0x0][0x334], R15 ;  /* 0x0000cd00ff040a19 */ /* 0x000fe4000001160f */
.L_x_1224:
[----:B------:R-:W-:Y:S05]  /*f3e0*/  BSYNC B0 ;  /* 0x0000000000007941 */ /* 0x000fea0003800000 */
.L_x_1222:
[----:B------:R-:W-:Y:S04]  /*f3f0*/  IMAD.IADD R15, R0, 0x1, -R36 ;  /* 0x00000001000f7824 */ /* 0x000fe800078e0a24 */
[----:B------:R-:W-:Y:S05]  /*f400*/  IMAD R4, R4, c[0x0][0x32c], R15 ;  /* 0x0000cb0004047a24 */ /* 0x000fea00078e020f */
[----:B------:R-:W-:Y:S02]  /*f410*/  IADD3 R15, R4, c[0x0][0x32c], RZ ;  /* 0x0000cb00040f7a10 */ /* 0x000fe40007ffe0ff */
[----:B------:R-:W-:Y:S02]  /*f420*/  IMNMX R2, R2, R4, !PT ;  /* 0x0000000402027217 */ /* 0x000fe40007800200 */
[----:B------:R-:W-:Y:S02]  /*f430*/  IMNMX R3, R3, R15, PT ;  /* 0x0000000f03037217 */ /* 0x000fe40003800200 */
.L_x_1221:
[----:B------:R-:W-:Y:S04]  /*f440*/  ISETP.NE.AND P0, PT, R13, RZ, PT ;  /* 0x000000ff0d00720c */ /* 0x000fe80003f05270 */
[----:B------:R-:W-:Y:S04]  /*f450*/  ISETP.GT.AND P0, PT, R2, 0x1, !P0 ;  /* 0x000000010200780c */ /* 0x000fe80004704270 */
[C---:B------:R-:W-:Y:S04]  /*f460*/  ISETP.LT.OR P0, PT, R3.reuse, 0x2, P0 ;  /* 0x000000020300780c */ /* 0x040fe80000701670 */
        /* <DEDUP_REMOVED lines=36> */
[----:B------:R-:W-:Y:S02]  /*f6b0*/  ISETP.GT.AND P0, PT, R2, 0x29, !P0 ;  /* 0x000000290200780c */ /* 0x000fe40004704270 */
[----:B------:R-:W1:Y:S02]  /*f6c0*/  SHFL.IDX PT, R2, R6, 0x3, 0x1c1f ;  /* 0x007c1f0006027f89 */ /* 0x000e6400000e0000 */
[----:B------:R-:W-:Y:S04]  /*f6d0*/  ISETP.LT.OR P0, PT, R3, 0x2a, P0 ;  /* 0x0000002a0300780c */ /* 0x000fe80000701670 */
[----:B------:R-:W-:Y:S02]  /*f6e0*/  FSEL R145, R145, -INF , !P0 ;  /* 0xff80000091917808 */ /* 0x000fe40004000000 */
[----:B------:R-:W-:Y:S01]  /*f6f0*/  ISETP.GE.AND P0, PT, R38, 0x1, PT ;  /* 0x000000012600780c */ /* 0x000fe20003f06270 */
[--C-:B-1----:R-:W-:Y:S02]  /*f700*/  IMAD.IADD R7, R7, 0x1, R2.reuse ;  /* 0x0000000107077824 */ /* 0x102fe400078e0202 */
[----:B------:R-:W-:Y:S10]  /*f710*/  IMAD.IADD R6, R8, 0x1, R2 ;  /* 0x0000000108067824 */ /* 0x000ff400078e0202 */
        /* <DEDUP_REMOVED lines=14> */
.L_x_1227:
[----:B------:R-:W-:Y:S04]  /*f800*/  MOV R3, c[0x0][0x32c] ;  /* 0x0000cb0000037a02 */ /* 0x000fe80000000f00 */
[----:B------:R-:W-:Y:S11]  /*f810*/  ISETP.NE.AND P0, PT, R3, 0x1, PT ;  /* 0x000000010300780c */ /* 0x000ff60003f05270 */
[----:B------:R-:W-:Y:S02]  /*f820*/  @!UPT UIADD3 URZ, URZ, URZ, URZ ;  /* 0x0000003f3f3ff290 */ /* 0x000fe4000fffe03f */
[----:B------:R-:W-:Y:S05]  /*f830*/  @P0 IMAD.HI.U32 R3, R2, c[0x0][0x330], RZ ;  /* 0x0000cc0002030a27 */ /* 0x000fea00078e00ff */
[----:B------:R-:W-:Y:S02]  /*f840*/  @P0 SHF.R.U32.HI R2, RZ, c[0x0][0x334], R3 ;  /* 0x0000cd00ff020a19 */ /* 0x000fe40000011603 */
.L_x_1228:
[----:B------:R-:W-:Y:S05]  /*f850*/  BSYNC B0 ;  /* 0x0000000000007941 */ /* 0x000fea0003800000 */
.L_x_1226:
[----:B------:R-:W-:Y:S04]  /*f860*/  IMAD.IADD R0, R0, 0x1, -R36 ;  /* 0x0000000100007824 */ /* 0x000fe800078e0a24 */
[----:B------:R-:W-:Y:S05]  /*f870*/  IMAD R2, R2, c[0x0][0x32c], R0 ;  /* 0x0000cb0002027a24 */ /* 0x000fea00078e0200 */
[----:B------:R-:W-:Y:S02]  /*f880*/  IADD3 R0, R2, c[0x0][0x32c], RZ ;  /* 0x0000cb0002007a10 */ /* 0x000fe40007ffe0ff */
[----:B------:R-:W-:Y:S02]  /*f890*/  IMNMX R6, R6, R2, !PT ;  /* 0x0000000206067217 */ /* 0x000fe40007800200 */
[----:B------:R-:W-:Y:S02]  /*f8a0*/  IMNMX R7, R7, R0, PT ;  /* 0x0000000007077217 */ /* 0x000fe40003800200 */
.L_x_1225:
[----:B------:R-:W-:Y:S01]  /*f8b0*/  FMNMX.FTZ R0, R17, R140, !PT ;  /* 0x0000008c11007209 */ /* 0x000fe20007810000 */
[----:B------:R-:W-:Y:S01]  /*f8c0*/  LDSM.16.MT88.4 R40, [R218+0x2080] ;  /* 0x00208000da28783b */ /* 0x000fe20000004200 */
[----:B------:R-:W-:Y:S02]  /*f8d0*/  FMNMX.FTZ R2, R16, R142, !PT ;  /* 0x0000008e10027209 */ /* 0x000fe40007810000 */
[----:B------:R-:W-:Y:S02]  /*f8e0*/  FMNMX.FTZ R0, R21, R0, !PT ;  /* 0x0000000015007209 */ /* 0x000fe40007810000 */
[----:B------:R-:W-:Y:S02]  /*f8f0*/  ISETP.NE.AND P0, PT, R14, RZ, PT ;  /* 0x000000ff0e00720c */ /* 0x000fe40003f05270 */
[----:B------:R-:W-:Y:S02]  /*f900*/  FMNMX.FTZ R0, R23, R0, !PT ;  /* 0x0000000017007209 */ /* 0x000fe40007810000 */
[----:B------:R-:W-:Y:S02]  /*f910*/  FMNMX.FTZ R2, R20, R2, !PT ;  /* 0x0000000214027209 */ /* 0x000fe40007810000 */
[----:B------:R-:W-:Y:S02]  /*f920*/  FMNMX.FTZ R0, R22, R0, !PT ;  /* 0x0000000016007209 */ /* 0x000fe40007810000 */
[----:B------:R-:W-:Y:S02]  /*f930*/  ISETP.GT.AND P0, PT, R6, RZ, !P0 ;  /* 0x000000ff0600720c */ /* 0x000fe40004704270 */
[----:B------:R-:W-:Y:S02]  /*f940*/  FMNMX.FTZ R0, R203, R0, !PT ;  /* 0x00000000cb007209 */ /* 0x000fe40007810000 */
[----:B------:R-:W-:Y:S02]  /*f950*/  FMNMX.FTZ R2, R24, R2, !PT ;  /* 0x0000000218027209 */ /* 0x000fe40007810000 */
        /* <DEDUP_REMOVED lines=27> */
[----:B------:R-:W-:Y:S02]  /*fb10*/  FMNMX.FTZ R4, R15, R141, !PT ;  /* 0x0000008d0f047209 */ /* 0x000fe40007810000 */
[----:B------:R-:W-:Y:S02]  /*fb20*/  ISETP.GT.AND P0, PT, R6, 0x9, !P0 ;  /* 0x000000090600780c */ /* 0x000fe40004704270 */
[----:B------:R-:W-:Y:S02]  /*fb30*/  FMNMX.FTZ R2, R144, R2, !PT ;  /* 0x0000000290027209 */ /* 0x000fe40007810000 */
[----:B------:R-:W-:Y:S02]  /*fb40*/  ISETP.LT.OR P0, PT, R7, 0xa, P0 ;  /* 0x0000000a0700780c */ /* 0x000fe40000701670 */
[----:B------:R-:W-:Y:S02]  /*fb50*/  FMNMX.FTZ R4, R19, R4, !PT ;  /* 0x0000000413047209 */ /* 0x000fe40007810000 */
[----:B-1----:R-:W-:Y:S02]  /*fb60*/  FMNMX.FTZ R0, R0, R3, !PT ;  /* 0x0000000300007209 */ /* 0x002fe40007810000 */
[----:B------:R-:W-:Y:S01]  /*fb70*/  FSEL R11, R243, -INF , !P0 ;  /* 0xff800000f30b7808 */ /* 0x000fe20004000000 */
[----:B------:R-:W1:Y:S01]  /*fb80*/  SHFL.BFLY PT, R3, R2, 0x2, 0x1f ;  /* 0x0c401f0002037f89 */ /* 0x000e6200000e0000 */
[----:B------:R-:W-:Y:S02]  /*fb90*/  ISETP.GT.AND P0, PT, R6, 0x10, !P6 ;  /* 0x000000100600780c */ /* 0x000fe40007704270 */
[----:B------:R-:W-:Y:S02]  /*fba0*/  ISETP.NE.AND P6, PT, R9, RZ, PT ;  /* 0x000000ff0900720c */ /* 0x000fe40003fc5270 */
[----:B------:R-:W-:Y:S02]  /*fbb0*/  FMNMX.FTZ R9, R18, R4, !PT ;  /* 0x0000000412097209 */ /* 0x000fe40007810000 */
[----:B------:R-:W-:Y:S01]  /*fbc0*/  ISETP.LT.OR P0, PT, R7, 0x11, P0 ;  /* 0x000000110700780c */ /* 0x000fe20000701670 */
[----:B------:R-:W2:Y:S01]  /*fbd0*/  SHFL.BFLY PT, R4, R0, 0x1, 0x1f ;  /* 0x0c201f0000047f89 */ /* 0x000ea200000e0000 */
[----:B------:R-:W-:Y:S02]  /*fbe0*/  FMNMX.FTZ R9, R25, R9, !PT ;  /* 0x0000000919097209 */ /* 0x000fe40007810000 */
[----:B------:R-:W-:Y:S02]  /*fbf0*/  FSEL R238, R238, -INF , !P0 ;  /* 0xff800000eeee7808 */ /* 0x000fe40004000000 */
[----:B------:R-:W-:Y:S02]  /*fc00*/  FMNMX.FTZ R9, R207, R9, !PT ;  /* 0x00000009cf097209 */ /* 0x000fe40007810000 */
[----:B------:R-:W-:Y:S02]  /*fc10*/  ISETP.GT.AND P0, PT, R6, 0x11, !P5 ;  /* 0x000000110600780c */ /* 0x000fe40006f04270 */
[----:B------:R-:W-:Y:S02]  /*fc20*/  FMNMX.FTZ R9, R206, R9, !PT ;  /* 0x00000009ce097209 */ /* 0x000fe40007810000 */
[----:B------:R-:W-:Y:S02]  /*fc30*/  ISETP.LT.OR P0, PT, R7, 0x12, P0 ;  /* 0x000000120700780c */ /* 0x000fe40000701670 */
[----:B------:R-:W-:Y:S02]  /*fc40*/  FMNMX.FTZ R9, R212, R9, !PT ;  /* 0x00000009d4097209 */ /* 0x000fe40007810000 */
[----:B------:R-:W-:Y:S02]  /*fc50*/  FSEL R237, R237, -INF , !P0 ;  /* 0xff800000eded7808 */ /* 0x000fe40004000000 */
[----:B------:R-:W-:Y:S02]  /*fc60*/  FMNMX.FTZ R9, R213, R9, !PT ;  /* 0x00000009d5097209 */ /* 0x000fe40007810000 */
[----:B-1----:R-:W-:Y:S02]  /*fc70*/  FMNMX.FTZ R3, R2, R3, !PT ;  /* 0x0000000302037209 */ /* 0x002fe40007810000 */
[----:B------:R-:W-:Y:S02]  /*fc80*/  FMNMX.FTZ R2, R251, R9, !PT ;  /* 0x00000009fb027209 */ /* 0x000fe40007810000 */
[----:B------:R-:W-:Y:S02]  /*fc90*/  ISETP.GT.AND P0, PT, R6, 0x18, !P4 ;  /* 0x000000180600780c */ /* 0x000fe40006704270 */
[----:B--2---:R-:W-:Y:S02]  /*fca0*/  FMNMX.FTZ R139, R0, R4, !PT ;  /* 0x00000004008b7209 */ /* 0x004fe40007810000 */
[----:B------:R-:W-:Y:S01]  /*fcb0*/  FMNMX.FTZ R0, R29, R2, !PT ;  /* 0x000000021d007209 */ /* 0x000fe20007810000 */
[----:B------:R-:W1:Y:S01]  /*fcc0*/  SHFL.BFLY PT, R4, R3, 0x1, 0x1f ;  /* 0x0c201f0003047f89 */ /* 0x000e6200000e0000 */
[----:B------:R-:W-:Y:S01]  /*fcd0*/  ISETP.LT.OR P0, PT, R7, 0x19, P0 ;  /* 0x000000190700780c */ /* 0x000fe20000701670 */
[----:B------:R-:W-:Y:S01]  /*fce0*/  FMUL.FTZ R147, R139, c[0x0][0x2d0] ;  /* 0x0000b4008b937a20 */ /* 0x000fe20000410000 */
[----:B------:R-:W-:Y:S02]  /*fcf0*/  FMNMX.FTZ R0, R54, R0, !PT ;  /* 0x0000000036007209 */ /* 0x000fe40007810000 */
[----:B------:R-:W-:Y:S02]  /*fd00*/  FMNMX.FTZ R9, R8, R136, !PT ;  /* 0x0000008808097209 */ /* 0x000fe40007810000 */
[----:B------:R-:W-:Y:S02]  /*fd10*/  FMNMX.FTZ R0, R145, R0, !PT ;  /* 0x0000000091007209 */ /* 0x000fe40007810000 */
[----:B------:R-:W-:Y:S02]  /*fd20*/  FSEL R214, R34, -INF , !P0 ;  /* 0xff80000022d67808 */ /* 0x000fe40004000000 */
[----:B------:R-:W-:Y:S01]  /*fd30*/  ISETP.GT.AND P0, PT, R6, 0x19, !P3 ;  /* 0x000000190600780c */ /* 0x000fe20005f04270 */
[----:B------:R-:W2:Y:S01]  /*fd40*/  SHFL.BFLY PT, R2, R0, 0x2, 0x1f ;  /* 0x0c401f0000027f89 */ /* 0x000ea200000e0000 */
[----:B------:R-:W-:Y:S02]  /*fd50*/  FMNMX.FTZ R9, R13, R9, !PT ;  /* 0x000000090d097209 */ /* 0x000fe40007810000 */
[----:B------:R-:W-:Y:S02]  /*fd60*/  ISETP.LT.OR P0, PT, R7, 0x1a, P0 ;  /* 0x0000001a0700780c */ /* 0x000fe40000701670 */
[----:B------:R-:W-:Y:S02]  /*fd70*/  FMNMX.FTZ R9, R12, R9, !PT ;  /* 0x000000090c097209 */ /* 0x000fe40007810000 */
[----:B------:R-:W-:Y:S02]  /*fd80*/  FSEL R215, R35, -INF , !P0 ;  /* 0xff80000023d77808 */ /* 0x000fe40004000000 */
[----:B------:R-:W-:Y:S02]  /*fd90*/  ISETP.GT.AND P0, PT, R6, 0x20, !P2 ;  /* 0x000000200600780c */ /* 0x000fe40005704270 */
[----:B------:R-:W-:Y:S02]  /*fda0*/  ISETP.NE.AND P5, PT, R10, RZ, PT ;  /* 0x000000ff0a00720c */ /* 0x000fe40003fa5270 */
[----:B-1----:R-:W-:Y:S02]  /*fdb0*/  FMNMX.FTZ R138, R3, R4, !PT ;  /* 0x00000004038a7209 */ /* 0x002fe40007810000 */
[----:B------:R-:W-:Y:S02]  /*fdc0*/  FMNMX.FTZ R3, R11, R9, !PT ;  /* 0x000000090b037209 */ /* 0x000fe40007810000 */
[----:B------:R-:W-:Y:S01]  /*fdd0*/  ISETP.LT.OR P0, PT, R7, 0x21, P0 ;  /* 0x000000210700780c */ /* 0x000fe20000701670 */
[----:B------:R-:W-:Y:S01]  /*fde0*/  FMUL.FTZ R200, R138, c[0x0][0x2d0] ;  /* 0x0000b4008ac87a20 */ /* 0x000fe20000410000 */
[----:B------:R-:W-:Y:S02]  /*fdf0*/  FMNMX.FTZ R3, R238, R3, !PT ;  /* 0x00000003ee037209 */ /* 0x000fe40007810000 */
[----:B------:R-:W-:Y:S02]  /*fe00*/  FSEL R242, R33, -INF , !P0 ;  /* 0xff80000021f27808 */ /* 0x000fe40004000000 */
[----:B------:R-:W-:Y:S02]  /*fe10*/  ISETP.GT.AND P0, PT, R6, 0x21, !P1 ;  /* 0x000000210600780c */ /* 0x000fe40004f04270 */
[----:B--2---:R-:W-:Y:S02]  /*fe20*/  FMNMX.FTZ R0, R0, R2, !PT ;  /* 0x0000000200007209 */ /* 0x004fe40007810000 */
[----:B------:R-:W-:Y:S02]  /*fe30*/  FMNMX.FTZ R2, R237, R3, !PT ;  /* 0x00000003ed027209 */ /* 0x000fe40007810000 */
[----:B------:R-:W-:Y:S01]  /*fe40*/  ISETP.LT.OR P0, PT, R7, 0x22, P0 ;  /* 0x000000220700780c */ /* 0x000fe20000701670 */
[----:B------:R-:W1:Y:S01]  /*fe50*/  SHFL.BFLY PT, R3, R0, 0x1, 0x1f ;  /* 0x0c201f0000037f89 */ /* 0x000e6200000e0000 */
[----:B------:R-:W-:Y:S02]  /*fe60*/  FMNMX.FTZ R2, R214, R2, !PT ;  /* 0x00000002d6027209 */ /* 0x000fe40007810000 */
[----:B------:R-:W-:Y:S02]  /*fe70*/  FSEL R240, R47, -INF , !P0 ;  /* 0xff8000002ff07808 */ /* 0x000fe40004000000 */
[----:B------:R-:W-:Y:S02]  /*fe80*/  ISETP.GT.AND P0, PT, R6, 0x28, !P5 ;  /* 0x000000280600780c */ /* 0x000fe40006f04270 */
[----:B------:R-:W-:Y:S02]  /*fe90*/  FMNMX.FTZ R2, R215, R2, !PT ;  /* 0x00000002d7027209 */ /* 0x000fe40007810000 */
[C---:B------:R-:W-:Y:S02]  /*fea0*/  ISETP.LT.OR P0, PT, R7.reuse, 0x29, P0 ;  /* 0x000000290700780c */ /* 0x040fe40000701670 */
[----:B------:R-:W-:Y:S02]  /*feb0*/  FMNMX.FTZ R2, R242, R2, !PT ;  /* 0x00000002f2027209 */ /* 0x000fe40007810000 */
[----:B------:R-:W-:Y:S02]  /*fec0*/  FSEL R239, R50, -INF , !P0 ;  /* 0xff80000032ef7808 */ /* 0x000fe40004000000 */
[----:B------:R-:W-:Y:S02]  /*fed0*/  ISETP.GT.AND P0, PT, R6, 0x29, !P6 ;  /* 0x000000290600780c */ /* 0x000fe40007704270 */
[----:B------:R-:W-:Y:S02]  /*fee0*/  FSETP.NEU.FTZ.AND P1, PT, R138, -INF , PT ;  /* 0xff8000008a00780b */ /* 0x000fe40003f3d000 */
[----:B------:R-:W-:Y:S02]  /*fef0*/  ISETP.LT.OR P0, PT, R7, 0x2a, P0 ;  /* 0x0000002a0700780c */ /* 0x000fe40000701670 */
[----:B------:R-:W-:Y:S02]  /*ff00*/  FMNMX.FTZ R2, R240, R2, !PT ;  /* 0x00000002f0027209 */ /* 0x000fe40007810000 */
[----:B------:R-:W-:Y:S02]  /*ff10*/  FSEL R200, R200, RZ, P1 ;  /* 0x000000ffc8c87208 */ /* 0x000fe40000800000 */
[----:B------:R-:W-:Y:S02]  /*ff20*/  FSEL R146, R51, -INF , !P0 ;  /* 0xff80000033927808 */ /* 0x000fe40004000000 */
[----:B------:R-:W-:Y:S01]  /*ff30*/  FMNMX.FTZ R2, R239, R2, !PT ;  /* 0x00000002ef027209 */ /* 0x000fe20007810000 */
[--C-:B------:R-:W-:Y:S01]  /*ff40*/  FFMA.FTZ R4, R24, c[0x0][0x2d0], -R200.reuse ;  /* 0x0000b40018047a23 */ /* 0x100fe200000108c8 */
[----:B-1----:R-:W-:Y:S01]  /*ff50*/  FMNMX.FTZ R137, R0, R3, !PT ;  /* 0x0000000300897209 */ /* 0x002fe20007810000 */
[--C-:B------:R-:W-:Y:S01]  /*ff60*/  FFMA.FTZ R3, R26, c[0x0][0x2d0], -R200.reuse ;  /* 0x0000b4001a037a23 */ /* 0x100fe200000108c8 */
[----:B------:R-:W-:Y:S01]  /*ff70*/  FMNMX.FTZ R2, R146, R2, !PT ;  /* 0x0000000292027209 */ /* 0x000fe20007810000 */
[----:B------:R-:W-:Y:S01]  /*ff80*/  MUFU.EX2 R39, R4 ;  /* 0x0000000400277308 */ /* 0x000fe20000000800 */
[----:B------:R-:W-:Y:S01]  /*ff90*/  FSETP.NEU.FTZ.AND P2, PT, R139, -INF , PT ;  /* 0xff8000008b00780b */ /* 0x000fe20003f5d000 */
[C---:B------:R-:W-:Y:S01]  /*ffa0*/  FMUL.FTZ R201, R137.reuse, c[0x0][0x2d0] ;  /* 0x0000b40089c97a20 */ /* 0x040fe20000410000 */
[----:B------:R-:W-:Y:S01]  /*ffb0*/  FSETP.NEU.FTZ.AND P0, PT, R137, -INF , PT ;  /* 0xff8000008900780b */ /* 0x000fe20003f1d000 */
[----:B------:R-:W1:Y:S01]  /*ffc0*/  SHFL.BFLY PT, R0, R2, 0x2, 0x1f ;  /* 0x0c401f0002007f89 */ /* 0x000e6200000e0000 */
[----:B------:R-:W-:Y:S01]  /*ffd0*/  FSEL R147, R147, RZ, P2 ;  /* 0x000000ff93937208 */ /* 0x000fe20001000000 */
[--C-:B------:R-:W-:Y:S01]  /*ffe0*/  FFMA.FTZ R16, R16, c[0x0][0x2d0], -R200.reuse ;  /* 0x0000b40010107a23 */ /* 0x100fe200000108c8 */
[----:B------:R-:W-:Y:S01]  /*fff0*/  FSEL R201, R201, RZ, P0 ;  /* 0x000000ffc9c97208 */ /* 0x000fe20000000000 */
[----:B------:R-:W-:Y:S02]  /*10000*/  FFMA.FTZ R20, R20, c[0x0][0x2d0], -R200 ;  /* 0x0000b40014147a23 */ /* 0x000fe400000108c8 */
[----:B------:R1:W2:Y:S01]  /*10010*/  MUFU.EX2 R53, R3 ;  /* 0x0000000300357308 */ /* 0x0002a20000000800 */
[--C-:B------:R-:W-:Y:S02]  /*10020*/  FFMA.FTZ R22, R22, c[0x0][0x2d0], -R147.reuse ;  /* 0x0000b40016167a23 */ /* 0x100fe40000010893 */
[--C-:B------:R-:W-:Y:S02]  /*10030*/  FFMA.FTZ R23, R23, c[0x0][0x2d0], -R147.reuse ;  /* 0x0000b40017177a23 */ /* 0x100fe40000010893 */
[--C-:B------:R-:W-:Y:S02]  /*10040*/  FFMA.FTZ R17, R17, c[0x0][0x2d0], -R147.reuse ;  /* 0x0000b40011117a23 */ /* 0x100fe40000010893 */
[----:B------:R-:W-:Y:S02]  /*10050*/  FFMA.FTZ R21, R21, c[0x0][0x2d0], -R147 ;  /* 0x0000b40015157a23 */ /* 0x000fe40000010893 */
[--C-:B------:R-:W-:Y:S01]  /*10060*/  FFMA.FTZ R15, R15, c[0x0][0x2d0], -R201.reuse ;  /* 0x0000b4000f0f7a23 */ /* 0x100fe200000108c9 */
[----:B------:R-:W-:Y:S01]  /*10070*/  MUFU.EX2 R27, R22 ;  /* 0x00000016001b7308 */ /* 0x000fe20000000800 */
[--C-:B------:R-:W-:Y:S02]  /*10080*/  FFMA.FTZ R19, R19, c[0x0][0x2d0], -R201.reuse ;  /* 0x0000b40013137a23 */ /* 0x100fe400000108c9 */
[--C-:B------:R-:W-:Y:S07]  /*10090*/  FFMA.FTZ R18, R18, c[0x0][0x2d0], -R201.reuse ;  /* 0x0000b40012127a23 */ /* 0x100fee00000108c9 */
[----:B------:R-:W3:Y:S01]  /*100a0*/  MUFU.EX2 R31, R23 ;  /* 0x00000017001f7308 */ /* 0x000ee20000000800 */
[----:B-1----:R-:W-:Y:S01]  /*100b0*/  FMNMX.FTZ R3, R2, R0, !PT ;  /* 0x0000000002037209 */ /* 0x002fe20007810000 */
[----:B------:R-:W-:Y:S01]  /*100c0*/  FFMA.FTZ R2, R25, c[0x0][0x2d0], -R201 ;  /* 0x0000b40019027a23 */ /* 0x000fe200000108c9 */
[----:B------:R-:W-:Y:S02]  /*100d0*/  FSEL R0, R139, RZ, P2 ;  /* 0x000000ff8b007208 */ /* 0x000fe40001000000 */
[----:B--2---:R-:W-:Y:S01]  /*100e0*/  F2FP.BF16.PACK_AB R199, R53, R39 ;  /* 0x0000002735c7723e */ /* 0x004fe200000010ff */
[----:B------:R-:W1:Y:S04]  /*100f0*/  SHFL.BFLY PT, R4, R3, 0x1, 0x1f ;  /* 0x0c201f0003047f89 */ /* 0x000e6800000e0000 */
[----:B------:R2:W-:Y:S01]  /*10100*/  MUFU.EX2 R52, R2 ;  /* 0x0000000200347308 */ /* 0x0005e20000000800 */
[----:B------:R-:W-:Y:S04]  /*10110*/  FADD.FTZ R0, -R0, R140 ;  /* 0x0000008c00007221 */ /* 0x000fe80000010100 */
[----:B------:R-:W-:Y:S05]  /*10120*/  FMUL.FTZ R0, R0, c[0x0][0x2d0] ;  /* 0x0000b40000007a20 */ /* 0x000fea0000410000 */
[----:B------:R4:W5:Y:S01]  /*10130*/  MUFU.EX2 R7, R0 ;  /* 0x0000000000077308 */ /* 0x0009620000000800 */
[----:B---3--:R-:W-:Y:S09]  /*10140*/  MOV R140, R31 ;  /* 0x0000001f008c7202 */ /* 0x008ff20000000f00 */
[----:B------:R-:W-:Y:S01]  /*10150*/  MUFU.EX2 R46, R17 ;  /* 0x00000011002e7308 */ /* 0x000fe20000000800 */
[----:B-1----:R-:W-:Y:S02]  /*10160*/  FMNMX.FTZ R3, R3, R4, !PT ;  /* 0x0000000403037209 */ /* 0x002fe40007810000 */
[----:B--2---:R-:W-:Y:S03]  /*10170*/  FSEL R2, R138, RZ, P1 ;  /* 0x000000ff8a027208 */ /* 0x004fe60000800000 */
[----:B------:R-:W-:Y:S02]  /*10180*/  FMUL.FTZ R4, R3, c[0x0][0x2d0] ;  /* 0x0000b40003047a20 */ /* 0x000fe40000410000 */
[----:B------:R-:W-:Y:S01]  /*10190*/  FADD.FTZ R2, -R2, R142 ;  /* 0x0000008e02027221 */ /* 0x000fe20000010100 */
[----:B------:R-:W-:Y:S01]  /*101a0*/  MOV R142, R27 ;  /* 0x0000001b008e7202 */ /* 0x000fe20000000f00 */
[----:B------:R-:W1:Y:S01]  /*101b0*/  MUFU.EX2 R30, R21 ;  /* 0x00000015001e7308 */ /* 0x000e620000000800 */
[----:B------:R-:W2:Y:S01]  /*101c0*/  LDSM.16.MT88.4 R24, [R217+0x2080] ;  /* 0x00208000d918783b */ /* 0x000ea20000004200 */
[----:B----4-:R-:W-:Y:S01]  /*101d0*/  FSEL R0, R137, RZ, P0 ;  /* 0x000000ff89007208 */ /* 0x010fe20000000000 */
[----:B------:R-:W-:Y:S01]  /*101e0*/  FMUL.FTZ R2, R2, c[0x0][0x2d0] ;  /* 0x0000b40002027a20 */ /* 0x000fe20000410000 */
[----:B------:R-:W-:Y:S01]  /*101f0*/  FSETP.NEU.FTZ.AND P0, PT, R3, -INF , PT ;  /* 0xff8000000300780b */ /* 0x000fe20003f1d000 */
[C---:B-----5:R-:W-:Y:S01]  /*10200*/  FMUL.FTZ R9, R7.reuse, R149 ;  /* 0x0000009507097220 */ /* 0x060fe20000410000 */
[----:B------:R-:W-:Y:S01]  /*10210*/  F2FP.BF16.PACK_AB R198, R142, R140 ;  /* 0x0000008c8ec6723e */ /* 0x000fe200000010ff */
[----:B------:R-:W-:Y:S01]  /*10220*/  FADD.FTZ R0, -R0, R141 ;  /* 0x0000008d00007221 */ /* 0x000fe20000010100 */
[----:B------:R-:W-:Y:S01]  /*10230*/  FSEL R4, R4, RZ, P0 ;  /* 0x000000ff04047208 */ /* 0x000fe20000000000 */
[C---:B------:R-:W-:Y:S01]  /*10240*/  FMUL.FTZ R56, R7.reuse, R56 ;  /* 0x0000003807387220 */ /* 0x040fe20000410000 */
[----:B------:R-:W3:Y:S01]  /*10250*/  MUFU.EX2 R6, R2 ;  /* 0x0000000200067308 */ /* 0x000ee20000000800 */
[----:B------:R-:W-:Y:S02]  /*10260*/  FMUL.FTZ R0, R0, c[0x0][0x2d0] ;  /* 0x0000b40000007a20 */ /* 0x000fe40000410000 */
[--C-:B------:R-:W-:Y:S02]  /*10270*/  FFMA.FTZ R8, R8, c[0x0][0x2d0], -R4.reuse ;  /* 0x0000b40008087a23 */ /* 0x100fe40000010804 */
[C---:B------:R-:W-:Y:S02]  /*10280*/  FMUL.FTZ R57, R7.reuse, R57 ;  /* 0x0000003907397220 */ /* 0x040fe40000410000 */
[C---:B------:R-:W-:Y:S02]  /*10290*/  FMUL.FTZ R68, R7.reuse, R68 ;  /* 0x0000004407447220 */ /* 0x040fe40000410000 */
[C---:B------:R-:W-:Y:S01]  /*102a0*/  FMUL.FTZ R69, R7.reuse, R69 ;  /* 0x0000004507457220 */ /* 0x040fe20000410000 */
[----:B------:R4:W5:Y:S01]  /*102b0*/  MUFU.EX2 R2, R0 ;  /* 0x0000000000027308 */ /* 0x0009620000000800 */
[C---:B------:R-:W-:Y:S02]  /*102c0*/  FMUL.FTZ R72, R7.reuse, R72 ;  /* 0x0000004807487220 */ /* 0x040fe40000410000 */
[C---:B------:R-:W-:Y:S01]  /*102d0*/  FMUL.FTZ R73, R7.reuse, R73 ;  /* 0x0000004907497220 */ /* 0x040fe20000410000 */
[----:B-1----:R-:W-:Y:S01]  /*102e0*/  F2FP.BF16.PACK_AB R196, R30, R46 ;  /* 0x0000002e1ec4723e */ /* 0x002fe200000010ff */
[C---:B------:R-:W-:Y:S01]  /*102f0*/  FMUL.FTZ R21, R7.reuse, R161 ;  /* 0x000000a107157220 */ /* 0x040fe20000410000 */
[----:B------:R-:W-:Y:S01]  /*10300*/  MOV R161, R30 ;  /* 0x0000001e00a17202 */ /* 0x000fe20000000f00 */
[C---:B------:R-:W-:Y:S02]  /*10310*/  FMUL.FTZ R84, R7.reuse, R84 ;  /* 0x0000005407547220 */ /* 0x040fe40000410000 */
[C---:B------:R-:W-:Y:S01]  /*10320*/  FMUL.FTZ R85, R7.reuse, R85 ;  /* 0x0000005507557220 */ /* 0x040fe20000410000 */
[----:B------:R1:W-:Y:S01]  /*10330*/  MUFU.EX2 R141, R8 ;  /* 0x00000008008d7308 */ /* 0x0003e20000000800 */
[C---:B------:R-:W-:Y:S02]  /*10340*/  FMUL.FTZ R88, R7.reuse, R88 ;  /* 0x0000005807587220 */ /* 0x040fe40000410000 */
[----:B------:R-:W-:Y:S02]  /*10350*/  FMUL.FTZ R89, R7, R89 ;  /* 0x0000005907597220 */ /* 0x000fe40000410000 */
[C---:B---3--:R-:W-:Y:S02]  /*10360*/  FMUL.FTZ R10, R6.reuse, R150 ;  /* 0x00000096060a7220 */ /* 0x048fe40000410000 */
[C---:B------:R-:W-:Y:S01]  /*10370*/  FMUL.FTZ R22, R6.reuse, R162 ;  /* 0x000000a206167220 */ /* 0x040fe20000410000 */
[----:B------:R-:W-:Y:S01]  /*10380*/  MOV R162, R29 ;  /* 0x0000001d00a27202 */ /* 0x000fe20000000f00 */
[C---:B------:R-:W-:Y:S01]  /*10390*/  FMUL.FTZ R23, R6.reuse, R163 ;  /* 0x000000a306177220 */ /* 0x040fe20000410000 */
[----:B------:R3:W-:Y:S01]  /*103a0*/  MUFU.EX2 R48, R16 ;  /* 0x0000001000307308 */ /* 0x0007e20000000800 */
[C---:B------:R-:W-:Y:S02]  /*103b0*/  FMUL.FTZ R55, R6.reuse, R195 ;  /* 0x000000c306377220 */ /* 0x040fe40000410000 */
[----:B------:R-:W-:Y:S02]  /*103c0*/  FMUL.FTZ R58, R6, R58 ;  /* 0x0000003a063a7220 */ /* 0x000fe40000410000 */
[--C-:B----4-:R-:W-:Y:S02]  /*103d0*/  FFMA.FTZ R0, R13, c[0x0][0x2d0], -R4.reuse ;  /* 0x0000b4000d007a23 */ /* 0x110fe40000010804 */
[C---:B-----5:R-:W-:Y:S02]  /*103e0*/  FMUL.FTZ R13, R2.reuse, R153 ;  /* 0x00000099020d7220 */ /* 0x060fe40000410000 */
[C---:B------:R-:W-:Y:S01]  /*103f0*/  FMUL.FTZ R17, R2.reuse, R157 ;  /* 0x0000009d02117220 */ /* 0x040fe20000410000 */
[----:B------:R-:W4:Y:S01]  /*10400*/  MUFU.EX2 R47, R0 ;  /* 0x00000000002f7308 */ /* 0x000f220000000800 */
[C---:B------:R-:W-:Y:S02]  /*10410*/  FMUL.FTZ R29, R2.reuse, R169 ;  /* 0x000000a9021d7220 */ /* 0x040fe40000410000 */
[----:B------:R-:W-:Y:S02]  /*10420*/  FMUL.FTZ R32, R2, R172 ;  /* 0x000000ac02207220 */ /* 0x000fe40000410000 */
[--C-:B-1----:R-:W-:Y:S02]  /*10430*/  FFMA.FTZ R8, R11, c[0x0][0x2d0], -R4.reuse ;  /* 0x0000b4000b087a23 */ /* 0x102fe40000010804 */
[----:B------:R-:W-:Y:S02]  /*10440*/  FMUL.FTZ R11, R6, R151 ;  /* 0x00000097060b7220 */ /* 0x000fe40000410000 */
[----:B------:R-:W-:Y:S01]  /*10450*/  FMUL.FTZ R33, R2, R173 ;  /* 0x000000ad02217220 */ /* 0x000fe20000410000 */
[----:B------:R-:W1:Y:S01]  /*10460*/  MUFU.EX2 R38, R20 ;  /* 0x0000001400267308 */ /* 0x000e620000000800 */
[----:B------:R-:W-:Y:S01]  /*10470*/  MOV R173, R39 ;  /* 0x0000002700ad7202 */ /* 0x000fe20000000f00 */
[----:B------:R-:W-:Y:S01]  /*10480*/  FMUL.FTZ R39, R6, R179 ;  /* 0x000000b306277220 */ /* 0x000fe20000410000 */
[----:B------:R-:W-:Y:S01]  /*10490*/  MOV R179, R45 ;  /* 0x0000002d00b37202 */ /* 0x000fe20000000f00 */
[C---:B---3--:R-:W-:Y:S02]  /*104a0*/  FMUL.FTZ R16, R2.reuse, R156 ;  /* 0x0000009c02107220 */ /* 0x048fe40000410000 */
[----:B------:R-:W-:Y:S01]  /*104b0*/  FMUL.FTZ R45, R2, R185 ;  /* 0x000000b9022d7220 */ /* 0x000fe20000410000 */
[----:B------:R-:W-:Y:S01]  /*104c0*/  MOV R185, R179 ;  /* 0x000000b300b97202 */ /* 0x000fe20000000f00 */
[----:B------:R-:W-:Y:S02]  /*104d0*/  FMUL.FTZ R59, R6, R59 ;  /* 0x0000003b063b7220 */ /* 0x000fe40000410000 */
[----:B------:R3:W-:Y:S01]  /*104e0*/  MUFU.EX2 R241, R8 ;  /* 0x0000000800f17308 */ /* 0x0007e20000000800 */
[C---:B------:R-:W-:Y:S02]  /*104f0*/  FMUL.FTZ R60, R2.reuse, R60 ;  /* 0x0000003c023c7220 */ /* 0x040fe40000410000 */
[----:B------:R-:W-:Y:S01]  /*10500*/  FMUL.FTZ R61, R2, R61 ;  /* 0x0000003d023d7220 */ /* 0x000fe20000410000 */
[----:B----4-:R-:W-:Y:S01]  /*10510*/  F2FP.BF16.PACK_AB R149, R47, R141 ;  /* 0x0000008d2f95723e */ /* 0x010fe200000010ff */
[----:B------:R-:W-:Y:S02]  /*10520*/  FFMA.FTZ R0, R12, c[0x0][0x2d0], -R4 ;  /* 0x0000b4000c007a23 */ /* 0x000fe40000010804 */
[C---:B------:R-:W-:Y:S02]  /*10530*/  FMUL.FTZ R12, R2.reuse, R152 ;  /* 0x00000098020c7220 */ /* 0x040fe40000410000 */
[C---:B------:R-:W-:Y:S01]  /*10540*/  FMUL.FTZ R64, R2.reuse, R64 ;  /* 0x0000004002407220 */ /* 0x040fe20000410000 */
[----:B------:R4:W5:Y:S01]  /*10550*/  MUFU.EX2 R37, R0 ;  /* 0x0000000000257308 */ /* 0x0009620000000800 */
[----:B------:R-:W-:Y:S02]  /*10560*/  FMUL.FTZ R65, R2, R65 ;  /* 0x0000004102417220 */ /* 0x000fe40000410000 */
[----:B------:R-:W-:Y:S01]  /*10570*/  FMUL.FTZ R70, R6, R70 ;  /* 0x0000004606467220 */ /* 0x000fe20000410000 */
[----:B-1----:R-:W-:Y:S01]  /*10580*/  F2FP.BF16.PACK_AB R197, R38, R48 ;  /* 0x0000003026c5723e */ /* 0x002fe200000010ff */
[C---:B------:R-:W-:Y:S01]  /*10590*/  FMUL.FTZ R20, R7.reuse, R160 ;  /* 0x000000a007147220 */ /* 0x040fe20000410000 */
[----:B------:R-:W-:Y:S01]  /*105a0*/  MOV R160, R44 ;  /* 0x0000002c00a07202 */ /* 0x000fe20000000f00 */
[----:B------:R-:W-:Y:S02]  /*105b0*/  FMUL.FTZ R44, R2, R184 ;  /* 0x000000b8022c7220 */ /* 0x000fe40000410000 */
[C---:B------:R-:W-:Y:S01]  /*105c0*/  FMUL.FTZ R71, R6.reuse, R71 ;  /* 0x0000004706477220 */ /* 0x040fe20000410000 */
[----:B------:R-:W1:Y:S01]  /*105d0*/  MUFU.EX2 R49, R15 ;  /* 0x0000000f00317308 */ /* 0x000e620000000800 */
[C---:B------:R-:W-:Y:S02]  /*105e0*/  FMUL.FTZ R74, R6.reuse, R74 ;  /* 0x0000004a064a7220 */ /* 0x040fe40000410000 */
[----:B------:R-:W-:Y:S02]  /*105f0*/  FMUL.FTZ R75, R6, R75 ;  /* 0x0000004b064b7220 */ /* 0x000fe40000410000 */
[----:B---3--:R-:W-:Y:S02]  /*10600*/  FMUL.FTZ R8, R7, R148 ;  /* 0x0000009407087220 */ /* 0x008fe40000410000 */
[C---:B------:R-:W-:Y:S02]  /*10610*/  FMUL.FTZ R76, R2.reuse, R76 ;  /* 0x0000004c024c7220 */ /* 0x040fe40000410000 */
[C---:B------:R-:W-:Y:S01]  /*10620*/  FMUL.FTZ R77, R2.reuse, R77 ;  /* 0x0000004d024d7220 */ /* 0x040fe20000410000 */
[----:B------:R-:W3:Y:S01]  /*10630*/  MUFU.EX2 R28, R19 ;  /* 0x00000013001c7308 */ /* 0x000ee20000000800 */
[C---:B------:R-:W-:Y:S01]  /*10640*/  FMUL.FTZ R80, R2.reuse, R80 ;  /* 0x0000005002507220 */ /* 0x040fe20000410000 */
[-C--:B--2---:R-:W-:Y:S05]  /*10650*/  HMMA.16816.F32.BF16 R8, R196, R24.reuse, R8 ;  /* 0x00000018c408723c */ /* 0x084fea0000041808 */
[----:B----4-:R-:W-:Y:S01]  /*10660*/  FSEL R0, R3, RZ, P0 ;  /* 0x000000ff03007208 */ /* 0x010fe20000000000 */
[----:B------:R-:W-:Y:S01]  /*10670*/  FMUL.FTZ R81, R2, R81 ;  /* 0x0000005102517220 */ /* 0x000fe20000410000 */
[-C--:B-----5:R-:W-:Y:S01]  /*10680*/  F2FP.BF16.PACK_AB R151, R241, R37.reuse ;  /* 0x00000025f197723e */ /* 0x0a0fe200000010ff */
[----:B------:R-:W2:Y:S01]  /*10690*/  MUFU.EX2 R36, R18 ;  /* 0x0000001200247308 */ /* 0x000ea20000000800 */
[----:B------:R-:W-:Y:S03]  /*106a0*/  MOV R169, R37 ;  /* 0x0000002500a97202 */ /* 0x000fe60000000f00 */
[----:B------:R-:W-:Y:S02]  /*106b0*/  FADD.FTZ R0, -R0, R136 ;  /* 0x0000008800007221 */ /* 0x000fe40000010100 */
[--C-:B------:R-:W-:Y:S02]  /*106c0*/  FFMA.FTZ R136, R203, c[0x0][0x2d0], -R147.reuse ;  /* 0x0000b400cb887a23 */ /* 0x100fe40000010893 */
[----:B------:R-:W-:Y:S02]  /*106d0*/  FMUL.FTZ R0, R0, c[0x0][0x2d0] ;  /* 0x0000b40000007a20 */ /* 0x000fe40000410000 */
[C---:B------:R-:W-:Y:S01]  /*106e0*/  FMUL.FTZ R37, R7.reuse, R177 ;  /* 0x000000b107257220 */ /* 0x040fe20000410000 */
[----:B------:R-:W-:Y:S01]  /*106f0*/  MOV R177, R38 ;  /* 0x0000002600b17202 */ /* 0x000fe20000000f00 */
[----:B------:R-:W-:Y:S01]  /*10700*/  FMUL.FTZ R38, R6, R178 ;  /* 0x000000b206267220 */ /* 0x000fe20000410000 */
[-C--:B-1----:R-:W-:Y:S01]  /*10710*/  MOV R178, R49.reuse ;  /* 0x0000003100b27202 */ /* 0x082fe20000000f00 */
[----:B------:R-:W1:Y:S01]  /*10720*/  MUFU.EX2 R0, R0 ;  /* 0x0000000000007308 */ /* 0x000e620000000800 */
[----:B---3--:R-:W-:Y:S01]  /*10730*/  F2FP.BF16.PACK_AB R148, R28, R49 ;  /* 0x000000311c94723e */ /* 0x008fe200000010ff */
[C---:B------:R-:W-:Y:S01]  /*10740*/  FMUL.FTZ R49, R2.reuse, R189 ;  /* 0x000000bd02317220 */ /* 0x040fe20000410000 */
[----:B------:R-:W-:Y:S01]  /*10750*/  MOV R163, R28 ;  /* 0x0000001c00a37202 */ /* 0x000fe20000000f00 */
[----:B------:R-:W-:Y:S01]  /*10760*/  FMUL.FTZ R28, R2, R168 ;  /* 0x000000a8021c7220 */ /* 0x000fe20000410000 */
[----:B------:R-:W-:Y:S01]  /*10770*/  MOV R179, R177 ;  /* 0x000000b100b37202 */ /* 0x000fe20000000f00 */
[C---:B------:R-:W-:Y:S01]  /*10780*/  FMUL.FTZ R86, R6.reuse, R86 ;  /* 0x0000005606567220 */ /* 0x040fe20000410000 */
[----:B------:R-:W-:Y:S01]  /*10790*/  MOV R177, R163 ;  /* 0x000000a300b17202 */ /* 0x000fe20000000f00 */
[----:B------:R-:W-:Y:S01]  /*107a0*/  FMUL.FTZ R87, R6, R87 ;  /* 0x0000005706577220 */ /* 0x000fe20000410000 */
[----:B--2---:R-:W-:Y:S01]  /*107b0*/  F2FP.BF16.PACK_AB R150, R52, R36 ;  /* 0x000000243496723e */ /* 0x004fe200000010ff */
[C---:B------:R-:W-:Y:S01]  /*107c0*/  FMUL.FTZ R90, R6.reuse, R90 ;  /* 0x0000005a065a7220 */ /* 0x040fe20000410000 */
[----:B------:R-:W-:Y:S01]  /*107d0*/  MOV R172, R36 ;  /* 0x0000002400ac7202 */ /* 0x000fe20000000f00 */
[C---:B------:R-:W-:Y:S01]  /*107e0*/  FMUL.FTZ R36, R7.reuse, R176 ;  /* 0x000000b007247220 */ /* 0x040fe20000410000 */
[----:B------:R-:W-:Y:S01]  /*107f0*/  MOV R176, R54 ;  /* 0x0000003600b07202 */ /* 0x000fe20000000f00 */
[C---:B------:R-:W-:Y:S02]  /*10800*/  FMUL.FTZ R54, R6.reuse, R194 ;  /* 0x000000c206367220 */ /* 0x040fe40000410000 */
[----:B------:R-:W-:Y:S02]  /*10810*/  FMUL.FTZ R91, R6, R91 ;  /* 0x0000005b065b7220 */ /* 0x000fe40000410000 */
[C---:B------:R-:W-:Y:S02]  /*10820*/  FMUL.FTZ R92, R2.reuse, R92 ;  /* 0x0000005c025c7220 */ /* 0x040fe40000410000 */
[C---:B------:R-:W-:Y:S02]  /*10830*/  FMUL.FTZ R93, R2.reuse, R93 ;  /* 0x0000005d025d7220 */ /* 0x040fe40000410000 */
[----:B------:R-:W-:Y:S02]  /*10840*/  FMUL.FTZ R96, R2, R96 ;  /* 0x0000006002607220 */ /* 0x000fe40000410000 */
[C---:B-1----:R-:W-:Y:S02]  /*10850*/  FMUL.FTZ R14, R0.reuse, R154 ;  /* 0x0000009a000e7220 */ /* 0x042fe40000410000 */
[C---:B------:R-:W-:Y:S02]  /*10860*/  FMUL.FTZ R15, R0.reuse, R155 ;  /* 0x0000009b000f7220 */ /* 0x040fe40000410000 */
[----:B------:R-:W1:Y:S01]  /*10870*/  LDSM.16.MT88.4 R152, [R220+0x2080] ;  /* 0x00208000dc98783b */ /* 0x000e620000004200 */
[C---:B------:R-:W-:Y:S02]  /*10880*/  FMUL.FTZ R18, R0.reuse, R158 ;  /* 0x0000009e00127220 */ /* 0x040fe40000410000 */
[C---:B------:R-:W-:Y:S02]  /*10890*/  FMUL.FTZ R19, R0.reuse, R159 ;  /* 0x0000009f00137220 */ /* 0x040fe40000410000 */
[C---:B------:R-:W-:Y:S03]  /*108a0*/  HMMA.16816.F32.BF16 R12, R148.reuse, R24, R12 ;  /* 0x00000018940c723c */ /* 0x040fe6000004180c */
[----:B------:R-:W2:Y:S01]  /*108b0*/  LDSM.16.MT88.4 R156, [R219+0x2080] ;  /* 0x00208000db9c783b */ /* 0x000ea20000004200 */
[C---:B------:R-:W-:Y:S02]  /*108c0*/  FMUL.FTZ R50, R0.reuse, R190 ;  /* 0x000000be00327220 */ /* 0x040fe40000410000 */
[C---:B------:R-:W-:Y:S02]  /*108d0*/  FMUL.FTZ R51, R0.reuse, R191 ;  /* 0x000000bf00337220 */ /* 0x040fe40000410000 */
[-C--:B------:R-:W-:Y:S04]  /*108e0*/  HMMA.16816.F32.BF16 R16, R148, R26.reuse, R16 ;  /* 0x0000001a9410723c */ /* 0x080fe80000041810 */
[C---:B------:R-:W-:Y:S02]  /*108f0*/  FMUL.FTZ R62, R0.reuse, R62 ;  /* 0x0000003e003e7220 */ /* 0x040fe40000410000 */
[C---:B------:R-:W-:Y:S02]  /*10900*/  FMUL.FTZ R63, R0.reuse, R63 ;  /* 0x0000003f003f7220 */ /* 0x040fe40000410000 */
[C---:B------:R-:W-:Y:S04]  /*10910*/  HMMA.16816.F32.BF16 R20, R196.reuse, R26, R20 ;  /* 0x0000001ac414723c */ /* 0x040fe80000041814 */
[C---:B------:R-:W-:Y:S02]  /*10920*/  FMUL.FTZ R30, R0.reuse, R170 ;  /* 0x000000aa001e7220 */ /* 0x040fe40000410000 */
[----:B------:R-:W-:Y:S02]  /*10930*/  FMUL.FTZ R31, R0, R171 ;  /* 0x000000ab001f7220 */ /* 0x000fe40000410000 */
[C---:B------:R-:W-:Y:S02]  /*10940*/  FMUL.FTZ R27, R6.reuse, R167 ;  /* 0x000000a7061b7220 */ /* 0x040fe40000410000 */
[----:B------:R3:W-:Y:S02]  /*10950*/  MUFU.EX2 R167, R136 ;  /* 0x0000008800a77308 */ /* 0x0007e40000000800 */
[C---:B------:R-:W-:Y:S01]  /*10960*/  FMUL.FTZ R24, R7.reuse, R164 ;  /* 0x000000a407187220 */ /* 0x040fe20000410000 */
[----:B------:R-:W-:Y:S01]  /*10970*/  MOV R164, R53 ;  /* 0x0000003500a47202 */ /* 0x000fe20000000f00 */
[C---:B------:R-:W-:Y:S01]  /*10980*/  FMUL.FTZ R25, R7.reuse, R165 ;  /* 0x000000a507197220 */ /* 0x040fe20000410000 */
[----:B------:R-:W-:Y:S01]  /*10990*/  MOV R165, R47 ;  /* 0x0000002f00a57202 */ /* 0x000fe20000000f00 */
[----:B------:R-:W-:Y:S01]  /*109a0*/  FMUL.FTZ R26, R6, R166 ;  /* 0x000000a6061a7220 */ /* 0x000fe20000410000 */
[----:B------:R-:W-:Y:S01]  /*109b0*/  MOV R166, R52 ;  /* 0x0000003400a67202 */ /* 0x000fe20000000f00 */
[C---:B------:R-:W-:Y:S02]  /*109c0*/  FMUL.FTZ R52, R7.reuse, R192 ;  /* 0x000000c007347220 */ /* 0x040fe40000410000 */
[C---:B------:R-:W-:Y:S02]  /*109d0*/  FMUL.FTZ R53, R7.reuse, R193 ;  /* 0x000000c107357220 */ /* 0x040fe40000410000 */
[----:B------:R-:W-:Y:S01]  /*109e0*/  LDSM.16.MT88.4 R192, [R220+0x3080] ;  /* 0x00308000dcc0783b */ /* 0x000fe20000004200 */
[-C--:B------:R-:W-:Y:S03]  /*109f0*/  HMMA.16816.F32.BF16 R24, R196, R40.reuse, R24 ;  /* 0x00000028c418723c */ /* 0x080fe60000041818 */
[C---:B------:R-:W-:Y:S02]  /*10a00*/  FMUL.FTZ R47, R0.reuse, R187 ;  /* 0x000000bb002f7220 */ /* 0x040fe40000410000 */
[C---:B------:R-:W-:Y:S02]  /*10a10*/  FMUL.FTZ R66, R0.reuse, R66 ;  /* 0x0000004200427220 */ /* 0x040fe40000410000 */
[----:B------:R-:W-:Y:S01]  /*10a20*/  FMUL.FTZ R67, R0, R67 ;  /* 0x0000004300437220 */ /* 0x000fe20000410000 */
[C---:B------:R-:W-:Y:S04]  /*10a30*/  HMMA.16816.F32.BF16 R28, R148.reuse, R40, R28 ;  /* 0x00000028941c723c */ /* 0x040fe8000004181c */
[--C-:B---3--:R-:W-:Y:S02]  /*10a40*/  FFMA.FTZ R136, R204, c[0x0][0x2d0], -R147.reuse ;  /* 0x0000b400cc887a23 */ /* 0x108fe40000010893 */
[C---:B------:R-:W-:Y:S01]  /*10a50*/  FMUL.FTZ R34, R0.reuse, R174 ;  /* 0x000000ae00227220 */ /* 0x040fe20000410000 */
[----:B------:R-:W-:Y:S01]  /*10a60*/  MOV R174, R46 ;  /* 0x0000002e00ae7202 */ /* 0x000fe20000000f00 */
[----:B------:R3:W4:Y:S01]  /*10a70*/  MUFU.EX2 R170, R136 ;  /* 0x0000008800aa7308 */ /* 0x0007220000000800 */
[C---:B------:R-:W-:Y:S03]  /*10a80*/  FMUL.FTZ R40, R7.reuse, R180 ;  /* 0x000000b407287220 */ /* 0x040fe60000410000 */
[C---:B------:R-:W-:Y:S01]  /*10a90*/  FMUL.FTZ R35, R0.reuse, R175 ;  /* 0x000000af00237220 */ /* 0x040fe20000410000 */
[----:B------:R-:W-:Y:S01]  /*10aa0*/  MOV R175, R48 ;  /* 0x0000003000af7202 */ /* 0x000fe20000000f00 */
[----:B------:R-:W-:Y:S02]  /*10ab0*/  FMUL.FTZ R46, R0, R186 ;  /* 0x000000ba002e7220 */ /* 0x000fe40000410000 */
[----:B------:R-:W5:Y:S01]  /*10ac0*/  LDL.LU R186, [R1+0x94] ;  /* 0x0000940001ba7983 */ /* 0x000f620000300800 */
[C---:B------:R-:W-:Y:S02]  /*10ad0*/  FMUL.FTZ R41, R7.reuse, R181 ;  /* 0x000000b507297220 */ /* 0x040fe40000410000 */
[-C--:B------:R-:W-:Y:S03]  /*10ae0*/  HMMA.16816.F32.BF16 R32, R148, R42.reuse, R32 ;  /* 0x0000002a9420723c */ /* 0x080fe60000041820 */
[----:B------:R-:W-:Y:S02]  /*10af0*/  FMUL.FTZ R48, R2, R188 ;  /* 0x000000bc02307220 */ /* 0x000fe40000410000 */
[C---:B------:R-:W-:Y:S02]  /*10b00*/  FMUL.FTZ R78, R0.reuse, R78 ;  /* 0x0000004e004e7220 */ /* 0x040fe40000410000 */
[C---:B------:R-:W-:Y:S01]  /*10b10*/  FMUL.FTZ R79, R0.reuse, R79 ;  /* 0x0000004f004f7220 */ /* 0x040fe20000410000 */
[C---:B------:R-:W-:Y:S04]  /*10b20*/  HMMA.16816.F32.BF16 R36, R196.reuse, R42, R36 ;  /* 0x0000002ac424723c */ /* 0x040fe80000041824 */
[----:B------:R-:W-:Y:S02]  /*10b30*/  FMUL.FTZ R82, R0, R82 ;  /* 0x0000005200527220 */ /* 0x000fe40000410000 */
[--C-:B---3--:R-:W-:Y:S02]  /*10b40*/  FFMA.FTZ R136, R202, c[0x0][0x2d0], -R200.reuse ;  /* 0x0000b400ca887a23 */ /* 0x108fe400000108c8 */
[C---:B------:R-:W-:Y:S02]  /*10b50*/  FMUL.FTZ R42, R6.reuse, R182 ;  /* 0x000000b6062a7220 */ /* 0x040fe40000410000 */
[----:B------:R3:W-:Y:S02]  /*10b60*/  MUFU.EX2 R168, R136 ;  /* 0x0000008800a87308 */ /* 0x0007e40000000800 */
[----:B------:R-:W-:Y:S02]  /*10b70*/  FMUL.FTZ R43, R6, R183 ;  /* 0x000000b7062b7220 */ /* 0x000fe40000410000 */
[C---:B------:R-:W-:Y:S02]  /*10b80*/  FMUL.FTZ R83, R0.reuse, R83 ;  /* 0x0000005300537220 */ /* 0x040fe40000410000 */
[C---:B------:R-:W-:Y:S02]  /*10b90*/  FMUL.FTZ R94, R0.reuse, R94 ;  /* 0x0000005e005e7220 */ /* 0x040fe40000410000 */
[----:B------:R-:W-:Y:S01]  /*10ba0*/  FMUL.FTZ R95, R0, R95 ;  /* 0x0000005f005f7220 */ /* 0x000fe20000410000 */
[-C--:B-1----:R-:W-:Y:S03]  /*10bb0*/  HMMA.16816.F32.BF16 R40, R196, R152.reuse, R40 ;  /* 0x00000098c428723c */ /* 0x082fe60000041828 */
[----:B------:R-:W-:Y:S02]  /*10bc0*/  FMUL.FTZ R97, R2, R97 ;  /* 0x0000006102617220 */ /* 0x000fe40000410000 */
[C---:B------:R-:W-:Y:S02]  /*10bd0*/  FMUL.FTZ R98, R0.reuse, R98 ;  /* 0x0000006200627220 */ /* 0x040fe40000410000 */
[----:B------:R-:W-:Y:S01]  /*10be0*/  FMUL.FTZ R99, R0, R99 ;  /* 0x0000006300637220 */ /* 0x000fe20000410000 */
[C---:B------:R-:W-:Y:S04]  /*10bf0*/  HMMA.16816.F32.BF16 R44, R148.reuse, R152, R44 ;  /* 0x00000098942c723c */ /* 0x040fe8000004182c */
[C---:B------:R-:W-:Y:S02]  /*10c00*/  FMUL.FTZ R100, R7.reuse, R100 ;  /* 0x0000006407647220 */ /* 0x040fe40000410000 */
[----:B------:R-:W-:Y:S02]  /*10c10*/  FMUL.FTZ R101, R7, R101 ;  /* 0x0000006507657220 */ /* 0x000fe40000410000 */
[-C--:B------:R-:W-:Y:S04]  /*10c20*/  HMMA.16816.F32.BF16 R48, R148, R154.reuse, R48 ;  /* 0x0000009a9430723c */ /* 0x080fe80000041830 */
[--C-:B---3--:R-:W-:Y:S02]  /*10c30*/  FFMA.FTZ R136, R205, c[0x0][0x2d0], -R200.reuse ;  /* 0x0000b400cd887a23 */ /* 0x108fe400000108c8 */
[C---:B------:R-:W-:Y:S02]  /*10c40*/  FMUL.FTZ R102, R6.reuse, R102 ;  /* 0x0000006606667220 */ /* 0x040fe40000410000 */
[C---:B------:R-:W-:Y:S01]  /*10c50*/  HMMA.16816.F32.BF16 R52, R196.reuse, R154, R52 ;  /* 0x0000009ac434723c */ /* 0x040fe20000041834 */
[----:B------:R1:W3:Y:S01]  /*10c60*/  MUFU.EX2 R171, R136 ;  /* 0x0000008800ab7308 */ /* 0x0002e20000000800 */
[----:B------:R-:W3:Y:S02]  /*10c70*/  LDSM.16.MT88.4 R152, [R217+0x3880] ;  /* 0x00388000d998783b */ /* 0x000ee40000004200 */
[C---:B------:R-:W-:Y:S02]  /*10c80*/  FMUL.FTZ R103, R6.reuse, R103 ;  /* 0x0000006706677220 */ /* 0x040fe40000410000 */
[C---:B------:R-:W-:Y:S02]  /*10c90*/  FMUL.FTZ R104, R7.reuse, R104 ;  /* 0x0000006807687220 */ /* 0x040fe40000410000 */
[-C--:B--2---:R-:W-:Y:S04]  /*10ca0*/  HMMA.16816.F32.BF16 R56, R196, R156.reuse, R56 ;  /* 0x0000009cc438723c */ /* 0x084fe80000041838 */
        /* <DEDUP_REMOVED lines=10> */
[----:B------:R-:W2:Y:S02]  /*10d50*/  LDSM.16.MT88.4 R156, [R218+0x3880] ;  /* 0x00388000da9c783b */ /* 0x000ea40000004200 */
[C---:B------:R-:W-:Y:S02]  /*10d60*/  FMUL.FTZ R110, R0.reuse, R110 ;  /* 0x0000006e006e7220 */ /* 0x040fe40000410000 */
[----:B------:R-:W-:Y:S02]  /*10d70*/  FMUL.FTZ R111, R0, R111 ;  /* 0x0000006f006f7220 */ /* 0x000fe40000410000 */
[C---:B------:R-:W-:Y:S01]  /*10d80*/  FMUL.FTZ R112, R2.reuse, R112 ;  /* 0x0000007002707220 */ /* 0x040fe20000410000 */
[-C--:B---3--:R-:W-:Y:S03]  /*10d90*/  HMMA.16816.F32.BF16 R72, R196, R152.reuse, R72 ;  /* 0x00000098c448723c */ /* 0x088fe60000041848 */
[----:B------:R-:W-:Y:S02]  /*10da0*/  FMUL.FTZ R113, R2, R113 ;  /* 0x0000007102717220 */ /* 0x000fe40000410000 */
[C---:B------:R-:W-:Y:S02]  /*10db0*/  FMUL.FTZ R114, R0.reuse, R114 ;  /* 0x0000007200727220 */ /* 0x040fe40000410000 */
[----:B------:R-:W-:Y:S01]  /*10dc0*/  FMUL.FTZ R115, R0, R115 ;  /* 0x0000007300737220 */ /* 0x000fe20000410000 */
[C---:B------:R-:W-:Y:S04]  /*10dd0*/  HMMA.16816.F32.BF16 R76, R148.reuse, R152, R76 ;  /* 0x00000098944c723c */ /* 0x040fe8000004184c */
[C---:B------:R-:W-:Y:S02]  /*10de0*/  FMUL.FTZ R116, R7.reuse, R116 ;  /* 0x0000007407747220 */ /* 0x040fe40000410000 */
[C---:B------:R-:W-:Y:S02]  /*10df0*/  FMUL.FTZ R117, R7.reuse, R117 ;  /* 0x0000007507757220 */ /* 0x040fe40000410000 */
[-C--:B------:R-:W-:Y:S04]  /*10e00*/  HMMA.16816.F32.BF16 R80, R148, R154.reuse, R80 ;  /* 0x0000009a9450723c */ /* 0x080fe80000041850 */
[----:B-1----:R-:W-:Y:S02]  /*10e10*/  FFMA.FTZ R136, R210, c[0x0][0x2d0], -R147 ;  /* 0x0000b400d2887a23 */ /* 0x002fe40000010893 */
[C---:B------:R-:W-:Y:S02]  /*10e20*/  FMUL.FTZ R118, R6.reuse, R118 ;  /* 0x0000007606767220 */ /* 0x040fe40000410000 */
[C---:B------:R-:W-:Y:S01]  /*10e30*/  HMMA.16816.F32.BF16 R84, R196.reuse, R154, R84 ;  /* 0x0000009ac454723c */ /* 0x040fe20000041854 */
[----:B------:R1:W-:Y:S01]  /*10e40*/  MUFU.EX2 R182, R136 ;  /* 0x0000008800b67308 */ /* 0x0003e20000000800 */
[----:B------:R-:W3:Y:S02]  /*10e50*/  LDSM.16.MT88.4 R152, [R220+0x3880] ;  /* 0x00388000dc98783b */ /* 0x000ee40000004200 */
[C---:B------:R-:W-:Y:S02]  /*10e60*/  FMUL.FTZ R119, R6.reuse, R119 ;  /* 0x0000007706777220 */ /* 0x040fe40000410000 */
[C---:B------:R-:W-:Y:S02]  /*10e70*/  FMUL.FTZ R132, R7.reuse, R132 ;  /* 0x0000008407847220 */ /* 0x040fe40000410000 */
[-C--:B--2---:R-:W-:Y:S04]  /*10e80*/  HMMA.16816.F32.BF16 R88, R196, R156.reuse, R88 ;  /* 0x0000009cc458723c */ /* 0x084fe80000041858 */
[C---:B------:R-:W-:Y:S02]  /*10e90*/  FMUL.FTZ R133, R7.reuse, R133 ;  /* 0x0000008507857220 */ /* 0x040fe40000410000 */
        /* <DEDUP_REMOVED lines=25> */
[----:B------:R-:W3:Y:S02]  /*11030*/  LDSM.16.MT88.4 R152, [R217+0x2880] ;  /* 0x00288000d998783b */ /* 0x000ee40000004200 */
[----:B------:R-:W-:Y:S04]  /*11040*/  FMUL.FTZ R131, R0, R131 ;  /* 0x0000008300837220 */ /* 0x000fe80000410000 */
[-C--:B--2---:R-:W-:Y:S08]  /*11050*/  HMMA.16816.F32.BF16 R120, R196, R156.reuse, R120 ;  /* 0x0000009cc478723c */ /* 0x084ff00000041878 */
[C---:B------:R-:W-:Y:S08]  /*11060*/  HMMA.16816.F32.BF16 R124, R148.reuse, R156, R124 ;  /* 0x0000009c947c723c */ /* 0x040ff0000004187c */
[-C--:B------:R-:W-:Y:S04]  /*11070*/  HMMA.16816.F32.BF16 R128, R148, R158.reuse, R128 ;  /* 0x0000009e9480723c */ /* 0x080fe80000041880 */
[--C-:B-1----:R-:W-:Y:S03]  /*11080*/  FFMA.FTZ R136, R207, c[0x0][0x2d0], -R201.reuse ;  /* 0x0000b400cf887a23 */ /* 0x102fe600000108c9 */
[----:B----4-:R-:W-:Y:S01]  /*11090*/  F2FP.BF16.PACK_AB R148, R170, R167 ;  /* 0x000000a7aa94723e */ /* 0x010fe200000010ff */
[----:B------:R-:W-:Y:S01]  /*110a0*/  HMMA.16816.F32.BF16 R132, R196, R158, R132 ;  /* 0x0000009ec484723c */ /* 0x000fe20000041884 */
[----:B------:R1:W-:Y:S03]  /*110b0*/  MUFU.EX2 R246, R136 ;  /* 0x0000008800f67308 */ /* 0x0003e60000000800 */
[----:B------:R-:W-:Y:S01]  /*110c0*/  F2FP.BF16.PACK_AB R149, R171, R168 ;  /* 0x000000a8ab95723e */ /* 0x000fe200000010ff */
[--C-:B-1----:R-:W-:Y:S06]  /*110d0*/  FFMA.FTZ R136, R206, c[0x0][0x2d0], -R201.reuse ;  /* 0x0000b400ce887a23 */ /* 0x102fec00000108c9 */
[----:B------:R1:W2:Y:S02]  /*110e0*/  MUFU.EX2 R245, R136 ;  /* 0x0000008800f57308 */ /* 0x0002a40000000800 */
[--C-:B-1----:R-:W-:Y:S01]  /*110f0*/  FFMA.FTZ R136, R212, c[0x0][0x2d0], -R201.reuse ;  /* 0x0000b400d4887a23 */ /* 0x102fe200000108c9 */
[----:B--2---:R-:W-:Y:S07]  /*11100*/  F2FP.BF16.PACK_AB R156, R245, R246 ;  /* 0x000000f6f59c723e */ /* 0x004fee00000010ff */
[----:B------:R1:W-:Y:S02]  /*11110*/  MUFU.EX2 R244, R136 ;  /* 0x0000008800f47308 */ /* 0x0003e40000000800 */
[----:B-1----:R-:W-:Y:S08]  /*11120*/  FFMA.FTZ R136, R213, c[0x0][0x2d0], -R201 ;  /* 0x0000b400d5887a23 */ /* 0x002ff000000108c9 */
[----:B------:R1:W2:Y:S02]  /*11130*/  MUFU.EX2 R243, R136 ;  /* 0x0000008800f37308 */ /* 0x0002a40000000800 */
[--C-:B-1----:R-:W-:Y:S01]  /*11140*/  FFMA.FTZ R136, R238, c[0x0][0x2d0], -R4.reuse ;  /* 0x0000b400ee887a23 */ /* 0x102fe20000010804 */
[----:B------:R-:W-:Y:S02]  /*11150*/  MOV R238, R182 ;  /* 0x000000b600ee7202 */ /* 0x000fe40000000f00 */
[----:B------:R-:W-:Y:S05]  /*11160*/  MOV R182, R160 ;  /* 0x000000a000b67202 */ /* 0x000fea0000000f00 */
[----:B------:R1:W-:Y:S01]  /*11170*/  MUFU.EX2 R205, R136 ;  /* 0x0000008800cd7308 */ /* 0x0003e20000000800 */
[----:B--2---:R-:W-:Y:S01]  /*11180*/  F2FP.BF16.PACK_AB R158, R243, R244 ;  /* 0x000000f4f39e723e */ /* 0x004fe200000010ff */
[--C-:B-1----:R-:W-:Y:S01]  /*11190*/  FFMA.FTZ R136, R237, c[0x0][0x2d0], -R4.reuse ;  /* 0x0000b400ed887a23 */ /* 0x102fe20000010804 */
[----:B------:R-:W-:Y:S02]  /*111a0*/  MOV R237, R181 ;  /* 0x000000b500ed7202 */ /* 0x000fe40000000f00 */
[----:B------:R-:W-:Y:S05]  /*111b0*/  MOV R181, R162 ;  /* 0x000000a200b57202 */ /* 0x000fea0000000f00 */
[----:B------:R1:W2:Y:S01]  /*111c0*/  MUFU.EX2 R204, R136 ;  /* 0x0000008800cc7308 */ /* 0x0002a20000000800 */
[----:B------:R-:W-:Y:S02]  /*111d0*/  F2FP.BF16.PACK_AB R151, R247, R237 ;  /* 0x000000edf797723e */ /* 0x000fe400000010ff */
[----:B------:R-:W-:Y:S02]  /*111e0*/  MOV R184, R181 ;  /* 0x000000b500b87202 */ /* 0x000fe40000000f00 */
[----:B------:R-:W-:Y:S02]  /*111f0*/  MOV R181, R178 ;  /* 0x000000b200b57202 */ /* 0x000fe40000000f00 */
[----:B------:R-:W-:Y:S01]  /*11200*/  MOV R178, R140 ;  /* 0x0000008c00b27202 */ /* 0x000fe20000000f00 */
[--C-:B-1----:R-:W-:Y:S01]  /*11210*/  FFMA.FTZ R136, R214, c[0x0][0x2d0], -R4.reuse ;  /* 0x0000b400d6887a23 */ /* 0x102fe20000010804 */
[----:B--2---:R-:W-:Y:S03]  /*11220*/  F2FP.BF16.PACK_AB R157, R204, R205 ;  /* 0x000000cdcc9d723e */ /* 0x004fe600000010ff */
[----:B------:R1:W-:Y:S02]  /*11230*/  MUFU.EX2 R203, R136 ;  /* 0x0000008800cb7308 */ /* 0x0003e40000000800 */
[----:B-1----:R-:W-:Y:S01]  /*11240*/  FFMA.FTZ R136, R215, c[0x0][0x2d0], -R4 ;  /* 0x0000b400d7887a23 */ /* 0x002fe20000010804 */
[----:B------:R-:W-:Y:S02]  /*11250*/  MOV R215, R180 ;  /* 0x000000b400d77202 */ /* 0x000fe40000000f00 */
[----:B------:R-:W-:Y:S05]  /*11260*/  MOV R180, R176 ;  /* 0x000000b000b47202 */ /* 0x000fea0000000f00 */
[----:B------:R1:W2:Y:S01]  /*11270*/  MUFU.EX2 R202, R136 ;  /* 0x0000008800ca7308 */ /* 0x0002a20000000800 */
[----:B------:R-:W-:Y:S02]  /*11280*/  MOV R176, R161 ;  /* 0x000000a100b07202 */ /* 0x000fe40000000f00 */
[----:B------:R-:W4:Y:S01]  /*11290*/  LDSM.16.MT88.4 R160, [R218+0x2880] ;  /* 0x00288000daa0783b */ /* 0x000f220000004200 */
[----:B------:R-:W-:Y:S02]  /*112a0*/  F2FP.BF16.PACK_AB R150, R238, R215 ;  /* 0x000000d7ee96723e */ /* 0x000fe400000010ff */
[----:B------:R-:W-:Y:S02]  /*112b0*/  MOV R183, R180 ;  /* 0x000000b400b77202 */ /* 0x000fe40000000f00 */
[----:B------:R-:W-:Y:S02]  /*112c0*/  MOV R180, R175 ;  /* 0x000000af00b47202 */ /* 0x000fe40000000f00 */
[----:B------:R-:W-:Y:S01]  /*112d0*/  MOV R175, R142 ;  /* 0x0000008e00af7202 */ /* 0x000fe20000000f00 */
[-C--:B---3--:R-:W-:Y:S05]  /*112e0*/  HMMA.16816.F32.BF16 R8, R148, R152.reuse, R8 ;  /* 0x000000989408723c */ /* 0x088fea0000041808 */
[--C-:B-1----:R-:W-:Y:S01]  /*112f0*/  FFMA.FTZ R136, R250, c[0x0][0x2d0], -R147.reuse ;  /* 0x0000b400fa887a23 */ /* 0x102fe20000010893 */
[----:B--2---:R-:W-:Y:S02]  /*11300*/  F2FP.BF16.PACK_AB R159, R202, R203 ;  /* 0x000000cbca9f723e */ /* 0x004fe400000010ff */
[----:B------:R-:W-:Y:S01]  /*11310*/  MOV R250, R171 ;  /* 0x000000ab00fa7202 */ /* 0x000fe20000000f00 */
[----:B------:R1:W-:Y:S04]  /*11320*/  MUFU.EX2 R214, R136 ;  /* 0x0000008800d67308 */ /* 0x0003e80000000800 */
[C---:B------:R-:W-:Y:S08]  /*11330*/  HMMA.16816.F32.BF16 R12, R156.reuse, R152, R12 ;  /* 0x000000989c0c723c */ /* 0x040ff0000004180c */
[-C--:B------:R-:W-:Y:S08]  /*11340*/  HMMA.16816.F32.BF16 R16, R156, R154.reuse, R16 ;  /* 0x0000009a9c10723c */ /* 0x080ff00000041810 */
[C---:B------:R-:W-:Y:S01]  /*11350*/  HMMA.16816.F32.BF16 R20, R148.reuse, R154, R20 ;  /* 0x0000009a9414723c */ /* 0x040fe20000041814 */
[----:B------:R-:W2:Y:S03]  /*11360*/  LDSM.16.MT88.4 R152, [R220+0x2880] ;  /* 0x00288000dc98783b */ /* 0x000ea60000004200 */
[--C-:B-1----:R-:W-:Y:S01]  /*11370*/  FFMA.FTZ R136, R252, c[0x0][0x2d0], -R147.reuse ;  /* 0x0000b400fc887a23 */ /* 0x102fe20000010893 */
[----:B------:R-:W-:Y:S03]  /*11380*/  MOV R252, R170 ;  /* 0x000000aa00fc7202 */ /* 0x000fe60000000f00 */
[-C--:B----4-:R-:W-:Y:S01]  /*11390*/  HMMA.16816.F32.BF16 R24, R148, R160.reuse, R24 ;  /* 0x000000a09418723c */ /* 0x090fe20000041818 */
[----:B------:R1:W3:Y:S07]  /*113a0*/  MUFU.EX2 R213, R136 ;  /* 0x0000008800d57308 */ /* 0x0002ee0000000800 */
[C---:B------:R-:W-:Y:S08]  /*113b0*/  HMMA.16816.F32.BF16 R28, R156.reuse, R160, R28 ;  /* 0x000000a09c1c723c */ /* 0x040ff0000004181c */
[-C--:B------:R-:W-:Y:S08]  /*113c0*/  HMMA.16816.F32.BF16 R32, R156, R162.reuse, R32 ;  /* 0x000000a29c20723c */ /* 0x080ff00000041820 */
[C---:B------:R-:W-:Y:S01]  /*113d0*/  HMMA.16816.F32.BF16 R36, R148.reuse, R162, R36 ;  /* 0x000000a29424723c */ /* 0x040fe20000041824 */
[----:B------:R-:W4:Y:S03]  /*113e0*/  LDSM.16.MT88.4 R160, [R219+0x2880] ;  /* 0x00288000dba0783b */ /* 0x000f260000004200 */
[--C-:B-1----:R-:W-:Y:S01]  /*113f0*/  FFMA.FTZ R136, R248, c[0x0][0x2d0], -R200.reuse ;  /* 0x0000b400f8887a23 */ /* 0x102fe200000108c8 */
[----:B------:R-:W-:Y:S03]  /*11400*/  MOV R248, R169 ;  /* 0x000000a900f87202 */ /* 0x000fe60000000f00 */
[----:B------:R1:W-:Y:S01]  /*11410*/  MUFU.EX2 R212, R136 ;  /* 0x0000008800d47308 */ /* 0x0003e20000000800 */
[-C--:B--2---:R-:W-:Y:S08]  /*11420*/  HMMA.16816.F32.BF16 R40, R148, R152.reuse, R40 ;  /* 0x000000989428723c */ /* 0x084ff00000041828 */
[C---:B------:R-:W-:Y:S08]  /*11430*/  HMMA.16816.F32.BF16 R44, R156.reuse, R152, R44 ;  /* 0x000000989c2c723c */ /* 0x040ff0000004182c */
[-C--:B------:R-:W-:Y:S04]  /*11440*/  HMMA.16816.F32.BF16 R48, R156, R154.reuse, R48 ;  /* 0x0000009a9c30723c */ /* 0x080fe80000041830 */
[--C-:B-1----:R-:W-:Y:S04]  /*11450*/  FFMA.FTZ R136, R249, c[0x0][0x2d0], -R200.reuse ;  /* 0x0000b400f9887a23 */ /* 0x102fe800000108c8 */
[C---:B------:R-:W-:Y:S01]  /*11460*/  HMMA.16816.F32.BF16 R52, R148.reuse, R154, R52 ;  /* 0x0000009a9434723c */ /* 0x040fe20000041834 */
[----:B------:R-:W1:Y:S01]  /*11470*/  LDSM.16.MT88.4 R152, [R217+0x4080] ;  /* 0x00408000d998783b */ /* 0x000e620000004200 */
[----:B------:R2:W1:Y:S02]  /*11480*/  MUFU.EX2 R211, R136 ;  /* 0x0000008800d37308 */ /* 0x0004640000000800 */
[----:B------:R-:W-:Y:S04]  /*11490*/  MOV R249, R168 ;  /* 0x000000a800f97202 */ /* 0x000fe80000000f00 */
[-C--:B----4-:R-:W-:Y:S08]  /*114a0*/  HMMA.16816.F32.BF16 R56, R148, R160.reuse, R56 ;  /* 0x000000a09438723c */ /* 0x090ff00000041838 */
[C---:B------:R-:W-:Y:S08]  /*114b0*/  HMMA.16816.F32.BF16 R60, R156.reuse, R160, R60 ;  /* 0x000000a09c3c723c */ /* 0x040ff0000004183c */
[-C--:B------:R-:W-:Y:S04]  /*114c0*/  HMMA.16816.F32.BF16 R64, R156, R162.reuse, R64 ;  /* 0x000000a29c40723c */ /* 0x080fe80000041840 */
[--C-:B--2---:R-:W-:Y:S01]  /*114d0*/  FFMA.FTZ R136, R182, c[0x0][0x2d0], -R147.reuse ;  /* 0x0000b400b6887a23 */ /* 0x104fe20000010893 */
[----:B------:R-:W-:Y:S01]  /*114e0*/  MOV R182, R179 ;  /* 0x000000b300b67202 */ /* 0x000fe20000000f00 */
[----:B------:R-:W-:Y:S01]  /*114f0*/  FFMA.FTZ R147, R143, c[0x0][0x2d0], -R147 ;  /* 0x0000b4008f937a23 */ /* 0x000fe20000010893 */
[----:B------:R-:W-:Y:S01]  /*11500*/  MOV R179, R174 ;  /* 0x000000ae00b37202 */ /* 0x000fe20000000f00 */
[C---:B------:R-:W-:Y:S01]  /*11510*/  HMMA.16816.F32.BF16 R68, R148.reuse, R162, R68 ;  /* 0x000000a29444723c */ /* 0x040fe20000041844 */
[----:B------:R2:W-:Y:S01]  /*11520*/  MUFU.EX2 R210, R136 ;  /* 0x0000008800d27308 */ /* 0x0005e20000000800 */
[----:B------:R-:W4:Y:S02]  /*11530*/  LDSM.16.MT88.4 R160, [R218+0x4080] ;  /* 0x00408000daa0783b */ /* 0x000f240000004200 */
[----:B------:R-:W-:Y:S02]  /*11540*/  MOV R174, R141 ;  /* 0x0000008d00ae7202 */ /* 0x000fe40000000f00 */
[----:B------:R-:W-:Y:S02]  /*11550*/  MOV R187, R179 ;  /* 0x000000b300bb7202 */ /* 0x000fe40000000f00 */
[-C--:B-1----:R-:W-:Y:S02]  /*11560*/  HMMA.16816.F32.BF16 R72, R148, R152.reuse, R72 ;  /* 0x000000989448723c */ /* 0x082fe40000041848 */
[----:B------:R-:W1:Y:S01]  /*11570*/  LDSM.16.MT88.4 R140, [R220+0x4080] ;  /* 0x00408000dc8c783b */ /* 0x000e620000004200 */
[----:B------:R3:W1:Y:S01]  /*11580*/  MUFU.EX2 R209, R147 ;  /* 0x0000009300d17308 */ /* 0x0006620000000800 */
[----:B-----5:R-:W-:Y:S04]  /*11590*/  FFMA.FTZ R7, R7, R186, R187 ;  /* 0x000000ba07077223 */ /* 0x020fe800000100bb */
[C---:B------:R-:W-:Y:S08]  /*115a0*/  HMMA.16816.F32.BF16 R76, R156.reuse, R152, R76 ;  /* 0x000000989c4c723c */ /* 0x040ff0000004184c */
[-C--:B------:R-:W-:Y:S04]  /*115b0*/  HMMA.16816.F32.BF16 R80, R156, R154.reuse, R80 ;  /* 0x0000009a9c50723c */ /* 0x080fe80000041850 */
[--C-:B--2---:R-:W-:Y:S01]  /*115c0*/  FFMA.FTZ R136, R185, c[0x0][0x2d0], -R200.reuse ;  /* 0x0000b400b9887a23 */ /* 0x104fe200000108c8 */
[----:B------:R-:W-:Y:S01]  /*115d0*/  MOV R185, R180 ;  /* 0x000000b400b97202 */ /* 0x000fe20000000f00 */
[----:B------:R-:W-:Y:S01]  /*115e0*/  FFMA.FTZ R200, R144, c[0x0][0x2d0], -R200 ;  /* 0x0000b40090c87a23 */ /* 0x000fe200000108c8 */
[----:B------:R-:W-:Y:S01]  /*115f0*/  MOV R180, R178 ;  /* 0x000000b200b47202 */ /* 0x000fe20000000f00 */
[C---:B------:R-:W-:Y:S01]  /*11600*/  HMMA.16816.F32.BF16 R84, R148.reuse, R154, R84 ;  /* 0x0000009a9454723c */ /* 0x040fe20000041854 */
[----:B------:R-:W2:Y:S01]  /*11610*/  LDL.LU R144, [R1+0x9c] ;  /* 0x00009c0001907983 */ /* 0x000ea20000300800 */
[----:B------:R5:W-:Y:S03]  /*11620*/  MUFU.EX2 R207, R136 ;  /* 0x0000008800cf7308 */ /* 0x000be60000000800 */
[----:B---3--:R-:W3:Y:S03]  /*11630*/  LDL.LU R147, [R1+0x98] ;  /* 0x0000980001937983 */ /* 0x008ee60000300800 */
[-C--:B----4-:R-:W-:Y:S01]  /*11640*/  HMMA.16816.F32.BF16 R88, R148, R160.reuse, R88 ;  /* 0x000000a09458723c */ /* 0x090fe20000041858 */
[----:B------:R-:W4:Y:S03]  /*11650*/  LDSM.16.MT88.4 R152, [R219+0x4080] ;  /* 0x00408000db98783b */ /* 0x000f260000004200 */
[----:B------:R-:W1:Y:S04]  /*11660*/  MUFU.EX2 R208, R200 ;  /* 0x000000c800d07308 */ /* 0x000e680000000800 */
[C---:B------:R-:W-:Y:S08]  /*11670*/  HMMA.16816.F32.BF16 R92, R156.reuse, R160, R92 ;  /* 0x000000a09c5c723c */ /* 0x040ff0000004185c */
[-C--:B------:R-:W-:Y:S04]  /*11680*/  HMMA.16816.F32.BF16 R96, R156, R162.reuse, R96 ;  /* 0x000000a29c60723c */ /* 0x080fe80000041860 */
[--C-:B-----5:R-:W-:Y:S01]  /*11690*/  FFMA.FTZ R136, R251, c[0x0][0x2d0], -R201.reuse ;  /* 0x0000b400fb887a23 */ /* 0x120fe200000108c9 */
[----:B------:R-:W-:Y:S03]  /*116a0*/  MOV R251, R167 ;  /* 0x000000a700fb7202 */ /* 0x000fe60000000f00 */
[C---:B------:R-:W-:Y:S01]  /*116b0*/  HMMA.16816.F32.BF16 R100, R148.reuse, R162, R100 ;  /* 0x000000a29464723c */ /* 0x040fe20000041864 */
[----:B------:R5:W-:Y:S01]  /*116c0*/  MUFU.EX2 R206, R136 ;  /* 0x0000008800ce7308 */ /* 0x000be20000000800 */
[----:B------:R-:W4:Y:S06]  /*116d0*/  LDSM.16.MT88.4 R160, [R217+0x3080] ;  /* 0x00308000d9a0783b */ /* 0x000f2c0000004200 */
[-C--:B-1----:R-:W-:Y:S08]  /*116e0*/  HMMA.16816.F32.BF16 R104, R148, R140.reuse, R104 ;  /* 0x0000008c9468723c */ /* 0x082ff00000041868 */
[C---:B------:R-:W-:Y:S07]  /*116f0*/  HMMA.16816.F32.BF16 R108, R156.reuse, R140, R108 ;  /* 0x0000008c9c6c723c */ /* 0x040fee000004186c */
[----:B------:R-:W-:Y:S01]  /*11700*/  F2FP.BF16.PACK_AB R140, R213, R214 ;  /* 0x000000d6d58c723e */ /* 0x000fe200000010ff */
[-C--:B------:R-:W-:Y:S04]  /*11710*/  HMMA.16816.F32.BF16 R112, R156, R142.reuse, R112 ;  /* 0x0000008e9c70723c */ /* 0x080fe80000041870 */
[--C-:B-----5:R-:W-:Y:S01]  /*11720*/  FFMA.FTZ R136, R184, c[0x0][0x2d0], -R201.reuse ;  /* 0x0000b400b8887a23 */ /* 0x120fe200000108c9 */
[----:B------:R-:W-:Y:S02]  /*11730*/  MOV R184, R181 ;  /* 0x000000b500b87202 */ /* 0x000fe40000000f00 */
[----:B------:R-:W-:Y:S01]  /*11740*/  MOV R181, R177 ;  /* 0x000000b100b57202 */ /* 0x000fe20000000f00 */
[C---:B------:R-:W-:Y:S01]  /*11750*/  HMMA.16816.F32.BF16 R116, R148.reuse, R142, R116 ;  /* 0x0000008e9474723c */ /* 0x040fe20000041874 */
[----:B------:R1:W-:Y:S03]  /*11760*/  MUFU.EX2 R200, R136 ;  /* 0x0000008800c87308 */ /* 0x0003e60000000800 */
[----:B------:R-:W-:Y:S03]  /*11770*/  F2FP.BF16.PACK_AB R141, R211, R212 ;  /* 0x000000d4d38d723e */ /* 0x000fe600000010ff */
[----:B------:R-:W-:Y:S01]  /*11780*/  F2FP.BF16.PACK_AB R142, R209, R210 ;  /* 0x000000d2d18e723e */ /* 0x000fe200000010ff */
[-C--:B----4-:R-:W-:Y:S04]  /*11790*/  HMMA.16816.F32.BF16 R120, R148, R152.reuse, R120 ;  /* 0x000000989478723c */ /* 0x090fe80000041878 */
[----:B------:R-:W-:Y:S04]  /*117a0*/  F2FP.BF16.PACK_AB R143, R208, R207 ;  /* 0x000000cfd08f723e */ /* 0x000fe800000010ff */
[C---:B------:R-:W-:Y:S08]  /*117b0*/  HMMA.16816.F32.BF16 R124, R156.reuse, R152, R124 ;  /* 0x000000989c7c723c */ /* 0x040ff0000004187c */
[-C--:B------:R-:W-:Y:S04]  /*117c0*/  HMMA.16816.F32.BF16 R128, R156, R154.reuse, R128 ;  /* 0x0000009a9c80723c */ /* 0x080fe80000041880 */
[--C-:B-1----:R-:W-:Y:S01]  /*117d0*/  FFMA.FTZ R136, R183, c[0x0][0x2d0], -R201.reuse ;  /* 0x0000b400b7887a23 */ /* 0x102fe200000108c9 */
[----:B------:R-:W-:Y:S01]  /*117e0*/  MOV R183, R176 ;  /* 0x000000b000b77202 */ /* 0x000fe20000000f00 */
[----:B------:R-:W-:Y:S01]  /*117f0*/  FFMA.FTZ R201, R145, c[0x0][0x2d0], -R201 ;  /* 0x0000b40091c97a23 */ /* 0x000fe200000108c9 */
[----:B------:R-:W1:Y:S01]  /*11800*/  LDSM.16.MT88.4 R176, [R218+0x3080] ;  /* 0x00308000dab0783b */ /* 0x000e620000004200 */
[----:B------:R-:W-:Y:S01]  /*11810*/  HMMA.16816.F32.BF16 R132, R148, R154, R132 ;  /* 0x0000009a9484723c */ /* 0x000fe20000041884 */
[----:B------:R4:W-:Y:S07]  /*11820*/  MUFU.EX2 R199, R136 ;  /* 0x0000008800c77308 */ /* 0x0009ee0000000800 */
[-C--:B------:R-:W-:Y:S01]  /*11830*/  HMMA.16816.F32.BF16 R148, R140, R160.reuse, R8 ;  /* 0x000000a08c94723c */ /* 0x080fe20000041808 */
[----:B------:R-:W5:Y:S02]  /*11840*/  LDSM.16.MT88.4 R8, [R219+0x3080] ;  /* 0x00308000db08783b */ /* 0x000f640000004200 */
[----:B------:R-:W-:Y:S02]  /*11850*/  MUFU.EX2 R201, R201 ;  /* 0x000000c900c97308 */ /* 0x000fe40000000800 */
[--C-:B----4-:R-:W-:Y:S01]  /*11860*/  FFMA.FTZ R136, R242, c[0x0][0x2d0], -R4.reuse ;  /* 0x0000b400f2887a23 */ /* 0x110fe20000010804 */
[----:B------:R-:W-:Y:S07]  /*11870*/  MOV R242, R166 ;  /* 0x000000a600f27202 */ /* 0x000fee0000000f00 */
[----:B------:R4:W-:Y:S02]  /*11880*/  MUFU.EX2 R198, R136 ;  /* 0x0000008800c67308 */ /* 0x0009e40000000800 */
[--C-:B----4-:R-:W-:Y:S01]  /*11890*/  FFMA.FTZ R136, R240, c[0x0][0x2d0], -R4.reuse ;  /* 0x0000b400f0887a23 */ /* 0x110fe20000010804 */
[----:B------:R-:W-:Y:S07]  /*118a0*/  MOV R240, R165 ;  /* 0x000000a500f07202 */ /* 0x000fee0000000f00 */
[----:B------:R4:W1:Y:S02]  /*118b0*/  MUFU.EX2 R197, R136 ;  /* 0x0000008800c57308 */ /* 0x0008640000000800 */
[--C-:B----4-:R-:W-:Y:S01]  /*118c0*/  FFMA.FTZ R136, R239, c[0x0][0x2d0], -R4.reuse ;  /* 0x0000b400ef887a23 */ /* 0x110fe20000010804 */
[----:B-1----:R-:W-:Y:S01]  /*118d0*/  F2FP.BF16.PACK_AB R145, R197, R198 ;  /* 0x000000c6c591723e */ /* 0x002fe200000010ff */
[----:B------:R-:W-:Y:S01]  /*118e0*/  FFMA.FTZ R4, R146, c[0x0][0x2d0], -R4 ;  /* 0x0000b40092047a23 */ /* 0x000fe20000010804 */
[----:B------:R-:W-:Y:S05]  /*118f0*/  F2FP.BF16.PACK_AB R146, R201, R199 ;  /* 0x000000c7c992723e */ /* 0x000fea00000010ff */
[----:B------:R-:W-:Y:S01]  /*11900*/  MUFU.EX2 R196, R136 ;  /* 0x0000008800c47308 */ /* 0x000fe20000000800 */
[----:B------:R-:W-:Y:S09]  /*11910*/  MOV R239, R164 ;  /* 0x000000a400ef7202 */ /* 0x000ff20000000f00 */
[----:B------:R1:W4:Y:S02]  /*11920*/  MUFU.EX2 R136, R4 ;  /* 0x0000000400887308 */ /* 0x0003240000000800 */
[----:B-1----:R-:W-:Y:S01]  /*11930*/  FADD.FTZ R4, R183, R7 ;  /* 0x00000007b7047221 */ /* 0x002fe20000010000 */
[----:B------:R-:W-:Y:S01]  /*11940*/  MOV R7, R173 ;  /* 0x000000ad00077202 */ /* 0x000fe20000000f00 */
[----:B--2---:R-:W-:Y:S01]  /*11950*/  FFMA.FTZ R2, R2, R144, R184 ;  /* 0x0000009002027223 */ /* 0x004fe200000100b8 */
[----:B------:R-:W-:Y:S01]  /*11960*/  F2FP.BF16.PACK_AB R144, R200, R206 ;  /* 0x000000cec890723e */ /* 0x000fe200000010ff */
[----:B---3--:R-:W-:Y:S01]  /*11970*/  FFMA.FTZ R6, R6, R147, R185 ;  /* 0x0000009306067223 */ /* 0x008fe200000100b9 */
[----:B----4-:R-:W-:Y:S03]  /*11980*/  F2FP.BF16.PACK_AB R147, R136, R196 ;  /* 0x000000c48893723e */ /* 0x010fe600000010ff */
[----:B------:R-:W-:Y:S04]  /*11990*/  FADD.FTZ R6, R182, R6 ;  /* 0x00000006b6067221 */ /* 0x000fe80000010000 */
[C---:B------:R-:W-:Y:S01]  /*119a0*/  HMMA.16816.F32.BF16 R152, R144.reuse, R160, R12 ;  /* 0x000000a09098723c */ /* 0x040fe2000004180c */
[----:B------:R-:W1:Y:S03]  /*119b0*/  LDSM.16.MT88.4 R12, [R217+0x4880] ;  /* 0x00488000d90c783b */ /* 0x000e660000004200 */
[----:B------:R-:W-:Y:S04]  /*119c0*/  FADD.FTZ R7, R7, R6 ;  /* 0x0000000607077221 */ /* 0x000fe80000010000 */
[-C--:B------:R-:W-:Y:S01]  /*119d0*/  HMMA.16816.F32.BF16 R156, R144, R162.reuse, R16 ;  /* 0x000000a2909c723c */ /* 0x080fe20000041810 */
[----:B------:R-:W2:Y:S07]  /*119e0*/  LDSM.16.MT88.4 R16, [R218+0x4880] ;  /* 0x00488000da10783b */ /* 0x000eae0000004200 */
[C---:B------:R-:W-:Y:S01]  /*119f0*/  HMMA.16816.F32.BF16 R160, R140.reuse, R162, R20 ;  /* 0x000000a28ca0723c */ /* 0x040fe20000041814 */
[----:B------:R-:W3:Y:S07]  /*11a00*/  LDSM.16.MT88.4 R20, [R220+0x4880] ;  /* 0x00488000dc14783b */ /* 0x000eee0000004200 */
[-C--:B------:R-:W-:Y:S01]  /*11a10*/  HMMA.16816.F32.BF16 R164, R140, R176.reuse, R24 ;  /* 0x000000b08ca4723c */ /* 0x080fe20000041818 */
[----:B------:R-:W2:Y:S07]  /*11a20*/  LDSM.16.MT88.4 R24, [R219+0x4880] ;  /* 0x00488000db18783b */ /* 0x000eae0000004200 */
[C---:B------:R-:W-:Y:S01]  /*11a30*/  HMMA.16816.F32.BF16 R168, R144.reuse, R176, R28 ;  /* 0x000000b090a8723c */ /* 0x040fe2000004181c */
[----:B------:R-:W4:Y:S06]  /*11a40*/  LDL.LU R28, [R1+0xa0] ;  /* 0x0000a000011c7983 */ /* 0x000f2c0000300800 */
[----:B------:R-:W-:Y:S02]  /*11a50*/  MOV R31, R175 ;  /* 0x000000af001f7202 */ /* 0x000fe40000000f00 */
[----:B------:R-:W-:Y:S03]  /*11a60*/  MOV R30, R174 ;  /* 0x000000ae001e7202 */ /* 0x000fe60000000f00 */
[----:B------:R-:W-:Y:S02]  /*11a70*/  MOV R29, R172 ;  /* 0x000000ac001d7202 */ /* 0x000fe40000000f00 */
[-C--:B------:R-:W-:Y:S07]  /*11a80*/  HMMA.16816.F32.BF16 R172, R144, R178.reuse, R32 ;  /* 0x000000b290ac723c */ /* 0x080fee0000041820 */
[----:B------:R-:W-:Y:S01]  /*11a90*/  MOV R34, R181 ;  /* 0x000000b500227202 */ /* 0x000fe20000000f00 */
[C---:B------:R-:W-:Y:S04]  /*11aa0*/  HMMA.16816.F32.BF16 R176, R140.reuse, R178, R36 ;  /* 0x000000b28cb0723c */ /* 0x040fe80000041824 */
[----:B------:R-:W-:Y:S01]  /*11ab0*/  MOV R35, R180 ;  /* 0x000000b400237202 */ /* 0x000fe20000000f00 */
[----:B------:R-:W-:Y:S03]  /*11ac0*/  FADD.FTZ R2, R34, R2 ;  /* 0x0000000222027221 */ /* 0x000fe60000010000 */
[-C--:B------:R-:W-:Y:S04]  /*11ad0*/  HMMA.16816.F32.BF16 R180, R140, R192.reuse, R40 ;  /* 0x000000c08cb4723c */ /* 0x080fe80000041828 */
[----:B------:R-:W-:Y:S04]  /*11ae0*/  FADD.FTZ R4, R35, R4 ;  /* 0x0000000423047221 */ /* 0x000fe80000010000 */
[C---:B------:R-:W-:Y:S08]  /*11af0*/  HMMA.16816.F32.BF16 R184, R144.reuse, R192, R44 ;  /* 0x000000c090b8723c */ /* 0x040ff0000004182c */
[-C--:B------:R-:W-:Y:S08]  /*11b00*/  HMMA.16816.F32.BF16 R188, R144, R194.reuse, R48 ;  /* 0x000000c290bc723c */ /* 0x080ff00000041830 */
[C---:B------:R-:W-:Y:S08]  /*11b10*/  HMMA.16816.F32.BF16 R192, R140.reuse, R194, R52 ;  /* 0x000000c28cc0723c */ /* 0x040ff00000041834 */
[-C--:B-----5:R-:W-:Y:S08]  /*11b20*/  HMMA.16816.F32.BF16 R56, R140, R8.reuse, R56 ;  /* 0x000000088c38723c */ /* 0x0a0ff00000041838 */
[C---:B------:R-:W-:Y:S01]  /*11b30*/  HMMA.16816.F32.BF16 R60, R144.reuse, R8, R60 ;  /* 0x00000008903c723c */ /* 0x040fe2000004183c */
[----:B------:R-:W5:Y:S06]  /*11b40*/  LDL R9, [R1+0xa8] ;  /* 0x0000a80001097983 */ /* 0x000f6c0000100800 */
[----:B------:R-:W-:Y:S01]  /*11b50*/  FADD.FTZ R8, R29, R2 ;  /* 0x000000021d087221 */ /* 0x000fe20000010000 */
[-C--:B------:R-:W-:Y:S04]  /*11b60*/  HMMA.16816.F32.BF16 R64, R144, R10.reuse, R64 ;  /* 0x0000000a9040723c */ /* 0x080fe80000041840 */
[----:B------:R-:W-:Y:S04]  /*11b70*/  FADD.FTZ R2, R31, R4 ;  /* 0x000000041f027221 */ /* 0x000fe80000010000 */
[C---:B------:R-:W-:Y:S08]  /*11b80*/  HMMA.16816.F32.BF16 R68, R140.reuse, R10, R68 ;  /* 0x0000000a8c44723c */ /* 0x040ff00000041844 */
[-C--:B-1----:R-:W-:Y:S08]  /*11b90*/  HMMA.16816.F32.BF16 R72, R140, R12.reuse, R72 ;  /* 0x0000000c8c48723c */ /* 0x082ff00000041848 */
        /* <DEDUP_REMOVED lines=14> */
[----:B------:R-:W-:Y:S07]  /*11c80*/  HMMA.16816.F32.BF16 R132, R140, R26, R132 ;  /* 0x0000001a8c84723c */ /* 0x000fee0000041884 */
[----:B------:R-:W-:Y:S02]  /*11c90*/  MOV R142, R138 ;  /* 0x0000008a008e7202 */ /* 0x000fe40000000f00 */
[----:B------:R-:W-:Y:S03]  /*11ca0*/  MOV R140, R139 ;  /* 0x0000008b008c7202 */ /* 0x000fe60000000f00 */
[----:B------:R-:W-:Y:S01]  /*11cb0*/  MOV R141, R137 ;  /* 0x00000089008d7202 */ /* 0x000fe20000000f00 */
[----:B----4-:R-:W-:Y:S02]  /*11cc0*/  FFMA.FTZ R6, R0, R28, R30 ;  /* 0x0000001c00067223 */ /* 0x010fe4000001001e */
        /* <DEDUP_REMOVED lines=36> */
[----:B-----5:R-:W-:Y:S01]  /*11f10*/  ISETP.GT.AND P0, PT, R235, R9, PT ;  /* 0x00000009eb00720c */ /* 0x020fe20003f04270 */
[----:B------:R-:W-:Y:S02]  /*11f20*/  FADD.FTZ R4, R201, R4 ;  /* 0x00000004c9047221 */ /* 0x000fe40000010000 */
[----:B------:R-:W-:Y:S01]  /*11f30*/  FADD.FTZ R2, R136, R2 ;  /* 0x0000000288027221 */ /* 0x000fe20000010000 */
[----:B------:R2:W-:Y:S01]  /*11f40*/  STL [R1+0x98], R6 ;  /* 0x0000980601007387 */ /* 0x0005e20000100800 */
[----:B------:R-:W-:Y:S03]  /*11f50*/  MOV R136, R3 ;  /* 0x0000000300887202 */ /* 0x000fe60000000f00 */
[----:B------:R2:W-:Y:S04]  /*11f60*/  STL [R1+0x9c], R4 ;  /* 0x00009c0401007387 */ /* 0x0005e80000100800 */
[----:B------:R2:W-:Y:S01]  /*11f70*/  STL [R1+0xa0], R2 ;  /* 0x0000a00201007387 */ /* 0x0005e20000100800 */
[----:B-1----:R-:W-:Y:S04]  /*11f80*/  IADD3 R0, R235, -0x1, RZ ;  /* 0xffffffffeb007810 */ /* 0x002fe80007ffe0ff */
[----:B------:R-:W-:Y:S01]  /*11f90*/  MOV R235, R0 ;  /* 0x0000000000eb7202 */ /* 0x000fe20000000f00 */
[----:B------:R-:W-:-:S05]  /*11fa0*/  @P0 BRA `(.L_x_1229) ;  /* 0xffffb4a000000947 */ /* 0x000fca000383ffff */
[----:B------:R-:W3:Y:S01]  /*11fb0*/  LDL.LU R238, [R1+0x70] ;  /* 0x0000700001ee7983 */ /* 0x000ee20000300800 */
[----:B------:R-:W-:Y:S01]  /*11fc0*/  IMAD.MOV.U32 R142, RZ, RZ, R138 ;  /* 0x000000ffff8e7224 */ /* 0x000fe200078e008a */
[----:B------:R-:W-:Y:S01]  /*11fd0*/  MOV R140, R139 ;  /* 0x0000008b008c7202 */ /* 0x000fe20000000f00 */
[----:B------:R-:W-:Y:S01]  /*11fe0*/  IMAD.MOV.U32 R136, RZ, RZ, R3 ;  /* 0x000000ffff887224 */ /* 0x000fe200078e0003 */
[----:B------:R-:W-:-:S02]  /*11ff0*/  MOV R141, R137 ;  /* 0x00000089008d7202 */ /* 0x000fc40000000f00 */
[----:B------:R-:W-:Y:S01]  /*12000*/  MOV R235, R0 ;  /* 0x0000000000eb7202 */ /* 0x000fe20000000f00 */
[----:B--23--:R-:W-:Y:S02]  /*12010*/  IMAD.SHL.U32 R4, R238, 0x80, RZ ;  /* 0x00000080ee047824 */ /* 0x00cfe400078e00ff */
.L_x_1212:
[----:B-1----:R-:W2:Y:S04]  /*12020*/  LDL R2, [R1+0x64] ;  /* 0x0000640001027983 */ /* 0x002ea80000100800 */
[----:B------:R-:W3:Y:S01]  /*12030*/  LDL R3, [R1+0x58] ;  /* 0x0000580001037983 */ /* 0x000ee20000100800 */
[----:B------:R-:W-:Y:S01]  /*12040*/  IMAD.MOV.U32 R0, RZ, RZ, c[0x0][0x2c4] ;  /* 0x0000b100ff007624 */ /* 0x000fe200078e00ff */
[----:B------:R-:W-:Y:S01]  /*12050*/  IADD3 R4, R4, 0x7f, RZ ;  /* 0x0000007f04047810 */ /* 0x000fe20007ffe0ff */
[----:B------:R-:W-:Y:S01]  /*12060*/  IMAD.MOV.U32 R6, RZ, RZ, c[0x0][0x32c] ;  /* 0x0000cb00ff067624 */ /* 0x000fe200078e00ff */
[----:B------:R-:W-:Y:S02]  /*12070*/  LOP3.LUT R236, R236, 0xfffffdff, RZ, 0xc0, !PT ;  /* 0xfffffdffecec7812 */ /* 0x000fe400078ec0ff */
[----:B------:R-:W-:-:S13]  /*12080*/  ISETP.NE.AND P0, PT, R0, 0x1, PT ;  /* 0x000000010000780c */ /* 0x000fda0003f05270 */
[----:B------:R-:W-:Y:S01]  /*12090*/  @P0 IMAD.HI.U32 R0, R4, c[0x0][0x2c8], RZ ;  /* 0x0000b20004000a27 */ /* 0x000fe200078e00ff */
[----:B------:R-:W-:-:S04]  /*120a0*/  @P0 LOP3.LUT R236, R236, 0x200, RZ, 0xfc, !PT ;  /* 0x00000200ecec0812 */ /* 0x000fc800078efcff */
[----:B------:R-:W-:Y:S02]  /*120b0*/  @P0 SHF.R.U32.HI R4, RZ, c[0x0][0x2cc], R0 ;  /* 0x0000b300ff040a19 */ /* 0x000fe40000011600 */
[----:B------:R-:W-:Y:S02]  /*120c0*/  ISETP.GE.AND P0, PT, R6, 0x1, PT ;  /* 0x000000010600780c */ /* 0x000fe40003f06270 */
[----:B------:R-:W-:-:S11]  /*120d0*/  LOP3.LUT R236, R236, 0xfffffeff, RZ, 0xc0, !PT ;  /* 0xfffffeffecec7812 */ /* 0x000fd600078ec0ff */
[----:B------:R-:W-:Y:S02]  /*120e0*/  @P0 LOP3.LUT R236, R236, 0x100, RZ, 0xfc, !PT ;  /* 0x00000100ecec0812 */ /* 0x000fe400078efcff */
[----:B--2---:R-:W-:-:S05]  /*120f0*/  IADD3 R4, R4, 0x1, R2 ;  /* 0x0000000104047810 */ /* 0x004fca0007ffe002 */
[----:B---3--:R-:W-:-:S05]  /*12100*/  IMAD.IADD R3, R4, 0x1, -R3 ;  /* 0x0000000104037824 */ /* 0x008fca00078e0a03 */
[----:B------:R-:W-:Y:S01]  /*12110*/  IADD3 R2, R3, -c[0x0][0x324], RZ ;  /* 0x8000c90003027a10 */ /* 0x000fe20007ffe0ff */
[----:B------:R-:W-:Y:S05]  /*12120*/  @!P0 BRA `(.L_x_1230) ;  /* 0x0000010000008947 */ /* 0x000fea0003800000 */
[----:B------:R-:W-:Y:S01]  /*12130*/  MOV R0, R3 ;  /* 0x0000000300007202 */ /* 0x000fe20000000f00 */
        /* <DEDUP_REMOVED lines=9> */
.L_x_1232:
[----:B------:R-:W-:-:S13]  /*121d0*/  ISETP.NE.AND P0, PT, R6, 0x1, PT ;  /* 0x000000010600780c */ /* 0x000fda0003f05270 */
[----:B------:R-:W-:-:S05]  /*121e0*/  @P0 IMAD.HI.U32 R3, R0, c[0x0][0x330], RZ ;  /* 0x0000cc0000030a27 */ /* 0x000fca00078e00ff */
[----:B------:R-:W-:Y:S02]  /*121f0*/  @P0 SHF.R.U32.HI R0, RZ, c[0x0][0x334], R3 ;  /* 0x0000cd00ff000a19 */ /* 0x000fe40000011603 */
.L_x_1233:
[----:B------:R-:W-:Y:S05]  /*12200*/  BSYNC B0 ;  /* 0x0000000000007941 */ /* 0x000fea0003800000 */
.L_x_1231:
[----:B------:R-:W-:-:S05]  /*12210*/  IMAD R0, R0, c[0x0][0x32c], RZ ;  /* 0x0000cb0000007a24 */ /* 0x000fca00078e02ff */
[----:B------:R-:W-:-:S03]  /*12220*/  IMNMX R2, R2, R0, !PT ;  /* 0x0000000002027217 */ /* 0x000fc60007800200 */
.L_x_1230:
[----:B------:R-:W2:Y:S01]  /*12230*/  LDL R3, [R1+0xa4] ;  /* 0x0000a40001037983 */ /* 0x000ea20000100800 */
[----:B------:R-:W-:-:S05]  /*12240*/  IADD3 R2, R2, 0x2f, RZ ;  /* 0x0000002f02027810 */ /* 0x000fca0007ffe0ff */
[----:B------:R-:W-:-:S05]  /*12250*/  IMAD.HI R2, R2, 0x2aaaaaab, RZ ;  /* 0x2aaaaaab02027827 */ /* 0x000fca00078e02ff */
[----:B------:R-:W-:-:S04]  /*12260*/  SHF.R.U32.HI R0, RZ, 0x1f, R2 ;  /* 0x0000001fff007819 */ /* 0x000fc80000011602 */
[----:B------:R-:W-:-:S04]  /*12270*/  LEA.HI.SX32 R0, R2, R0, 0x1d ;  /* 0x0000000002007211 */ /* 0x000fc800078feaff */
[----:B--2---:R-:W-:-:S04]  /*12280*/  IMNMX R3, R3, R0, !PT ;  /* 0x0000000003037217 */ /* 0x004fc80007800200 */
[----:B------:R-:W-:Y:S01]  /*12290*/  ISETP.GE.AND P0, PT, R235, R3, PT ;  /* 0x00000003eb00720c */ /* 0x000fe20003f06270 */
[----:B------:R1:W-:-:S12]  /*122a0*/  STL [R1+0xa8], R3 ;  /* 0x0000a80301007387 */ /* 0x0003d80000100800 */
[----:B------:R-:W-:Y:S05]  /*122b0*/  @!P0 BRA `(.L_x_1234) ;  /* 0x000036f000008947 */ /* 0x000fea0003800000 */
[----:B-1----:R-:W-:Y:S01]  /*122c0*/  MOV R3, R142 ;  /* 0x0000008e00037202 */ /* 0x002fe20000000f00 */
[----:B------:R-:W-:Y:S01]  /*122d0*/  IMAD.MOV.U32 R137, RZ, RZ, R136 ;  /* 0x000000ffff897224 */ /* 0x000fe200078e0088 */
[----:B------:R-:W-:Y:S01]  /*122e0*/  MOV R2, R140 ;  /* 0x0000008c00027202 */ /* 0x000fe20000000f00 */
[----:B------:R-:W-:Y:S01]  /*122f0*/  IMAD.MOV.U32 R237, RZ, RZ, R235 ;  /* 0x000000ffffed7224 */ /* 0x000fe200078e00eb */
[----:B------:R-:W-:Y:S02]  /*12300*/  MOV R6, R141 ;  /* 0x0000008d00067202 */ /* 0x000fe40000000f00 */
.L_x_1235:
[----:B------:R-:W2:Y:S01]  /*12310*/  LDL R235, [R1+0xa4] ;  /* 0x0000a40001eb7983 */ /* 0x000ea20000100800 */
[----:B------:R-:W-:Y:S04]  /*12320*/  DEPBAR.LE SB0, 0x0 ;  /* 0x000080000000791a */ /* 0x000fe80000000000 */
[----:B------:R-:W3:Y:S01]  /*12330*/  LDL.64 R210, [R1+0xb8] ;  /* 0x0000b80001d27983 */ /* 0x000ee20000100a00 */
[----:B------:R-:W-:Y:S05]  /*12340*/  WARPSYNC 0xffffffff ;  /* 0xffffffff00007948 */ /* 0x000fea0003800000 */
[----:B------:R-:W4:Y:S06]  /*12350*/  LDL.64 R208, [R1+0xc8] ;  /* 0x0000c80001d07983 */ /* 0x000f2c0000100a00 */
[----:B------:R-:W3:Y:S04]  /*12360*/  LDL R7, [R1+0xac] ;  /* 0x0000ac0001077983 */ /* 0x000ee80000100800 */
[----:B------:R-:W3:Y:S04]  /*12370*/  LDL R4, [R1+0xe8] ;  /* 0x0000e80001047983 */ /* 0x000ee80000100800 */
[----:B------:R-:W-:Y:S08]  /*12380*/  BAR.SYNC.DEFER_BLOCKING 0x0 ;  /* 0x0000000000007b1d */ /* 0x000ff00000010000 */
[----:B------:R-:W-:Y:S08]  /*12390*/  LDSM.16.M88.4 R52, [R223+0x8080] ;  /* 0x00808000df34783b */ /* 0x000ff00000000200 */
[----:B-----5:R-:W1:Y:S08]  /*123a0*/  LDSM.16.M88.4 R20, [R216+0x5080] ;  /* 0x00508000d814783b */ /* 0x020e700000000200 */
[----:B------:R-:W1:Y:S08]  /*123b0*/  LDSM.16.M88.4 R48, [R223+0xa080] ;  /* 0x00a08000df30783b */ /* 0x000e700000000200 */
[----:B------:R-:W1:Y:S08]  /*123c0*/  LDSM.16.M88.4 R36, [R216+0x5880] ;  /* 0x00588000d824783b */ /* 0x000e700000000200 */
[----:B------:R-:W1:Y:S08]  /*123d0*/  LDSM.16.M88.4 R140, [R216+0x6080] ;  /* 0x00608000d88c783b */ /* 0x000e700000000200 */
[----:B------:R-:W-:Y:S01]  /*123e0*/  LDSM.16.M88.4 R144, [R225+0x8080] ;  /* 0x00808000e190783b */ /* 0x000fe20000000200 */
[-C--:B-1----:R-:W-:Y:S07]  /*123f0*/  HMMA.16816.F32.BF16 R8, R52, R20.reuse, RZ ;  /* 0x000000143408723c */ /* 0x082fee00000418ff */
[----:B------:R-:W1:Y:S01]  /*12400*/  LDSM.16.M88.4 R196, [R227] ;  /* 0x00000000e3c4783b */ /* 0x000e620000000200 */
[C---:B------:R-:W-:Y:S07]  /*12410*/  HMMA.16816.F32.BF16 R12, R48.reuse, R20, RZ ;  /* 0x00000014300c723c */ /* 0x040fee00000418ff */
[----:B------:R-:W1:Y:S01]  /*12420*/  LDSM.16.M88.4 R200, [R225+0xa080] ;  /* 0x00a08000e1c8783b */ /* 0x000e620000000200 */
[-C--:B------:R-:W-:Y:S07]  /*12430*/  HMMA.16816.F32.BF16 R16, R48, R22.reuse, RZ ;  /* 0x000000163010723c */ /* 0x080fee00000418ff */
[----:B------:R-:W1:Y:S01]  /*12440*/  LDSM.16.M88.4 R204, [R233] ;  /* 0x00000000e9cc783b */ /* 0x000e620000000200 */
        /* <DEDUP_REMOVED lines=26> */
[----:B----4-:R-:W-:Y:S02]  /*125f0*/  @!P0 MOV R198, R208 ;  /* 0x000000d000c68202 */ /* 0x010fe40000000f00 */
[----:B---3--:R-:W-:Y:S01]  /*12600*/  @!P0 MOV R199, R211 ;  /* 0x000000d300c78202 */ /* 0x008fe20000000f00 */
[----:B------:R-:W-:Y:S01]  /*12610*/  @!P0 IMAD R0, R0, c[0x0][0x208], RZ ;  /* 0x0000820000008a24 */ /* 0x000fe200078e02ff */
[----:B------:R-:W-:Y:S02]  /*12620*/  ISETP.GE.AND P4, PT, R7, c[0x0][0x1d4], PT ;  /* 0x0000750007007a0c */ /* 0x000fe40003f86270 */
[----:B------:R-:W-:Y:S01]  /*12630*/  ISETP.GE.AND P3, PT, R4, c[0x0][0x1d4], PT ;  /* 0x0000750004007a0c */ /* 0x000fe20003f66270 */
[----:B------:R-:W-:Y:S02]  /*12640*/  @!P0 IMAD R0, R237, c[0x0][0x20c], R0 ;  /* 0x00008300ed008a24 */ /* 0x000fe400078e0200 */
[----:B------:R-:W-:Y:S03]  /*12650*/  @!P0 IMAD.WIDE.U32 R198, R138, 0x30, R198 ;  /* 0x000000308ac68825 */ /* 0x000fe600078e00c6 */
[----:B------:R-:W-:Y:S02]  /*12660*/  @!P0 IADD3 R0, R139, R0, RZ ;  /* 0x000000008b008210 */ /* 0x000fe40007ffe0ff */
[----:B------:R-:W-:Y:S03]  /*12670*/  @!P0 LEA R138, P1, R198, c[0x0][0x1f8], 0x1 ;  /* 0x00007e00c68a8a11 */ /* 0x000fe600078208ff */
[----:B------:R-:W-:Y:S01]  /*12680*/  @!P0 IMAD R0, R0, 0x30, RZ ;  /* 0x0000003000008824 */ /* 0x000fe200078e02ff */
[----:B------:R-:W-:Y:S04]  /*12690*/  @!P0 IADD3 R196, P2, R138, UR10, RZ ;  /* 0x0000000a8ac48c10 */ /* 0x000fe8000ff5e0ff */
[----:B------:R-:W-:Y:S04]  /*126a0*/  @!P0 IADD3 R0, R199, R0, RZ ;  /* 0x00000000c7008210 */ /* 0x000fe80007ffe0ff */
[----:B------:R-:W-:Y:S02]  /*126b0*/  @!P0 LEA.HI.X R139, R198, c[0x0][0x1fc], R0, 0x1, P1 ;  /* 0x00007f00c68b8a11 */ /* 0x000fe400008f0c00 */
[----:B------:R-:W-:Y:S02]  /*126c0*/  @!P0 IADD3 R198, P1, R196, UR10, RZ ;  /* 0x0000000ac4c68c10 */ /* 0x000fe4000ff3e0ff */
[----:B------:R-:W-:Y:S01]  /*126d0*/  @!P0 IADD3.X R197, R139, UR5, RZ, P2, !PT ;  /* 0x000000058bc58c10 */ /* 0x000fe200097fe4ff */
[----:B------:R-:W-:Y:S01]  /*126e0*/  @!PT LDS RZ, [RZ] ;  /* 0x00000000fffff984 */ /* 0x000fe20000000800 */
[----:B------:R-:W-:Y:S01]  /*126f0*/  @!PT LDS RZ, [RZ] ;  /* 0x00000000fffff984 */ /* 0x000fe20000000800 */
[----:B------:R-:W-:Y:S01]  /*12700*/  @!PT LDS RZ, [RZ] ;  /* 0x00000000fffff984 */ /* 0x000fe20000000800 */
[----:B------:R1:W-:Y:S03]  /*12710*/  @!P0 LDGSTS.E.BYPASS.LTC128B.128 [R234+0x2080], [R138.64], !P4 ;  /* 0x020800008aea8fae */ /* 0x0003e6000e101d46 */
[----:B------:R-:W-:Y:S05]  /*12720*/  @!P0 IADD3.X R199, R197, UR5, RZ, P1, !PT ;  /* 0x00000005c5c78c10 */ /* 0x000fea0008ffe4ff */
[----:B------:R1:W-:Y:S08]  /*12730*/  @!P0 LDGSTS.E.BYPASS.LTC128B.128 [R234+0x3880], [R138.64+0x80], !P3 ;  /* 0x038800808aea8fae */ /* 0x0003f0000d901d46 */
[----:B------:R2:W-:Y:S08]  /*12740*/  @!P0 LDGSTS.E.BYPASS.LTC128B.128 [R234+0x2880], [R196.64], !P4 ;  /* 0x02880000c4ea8fae */ /* 0x0005f0000e101d46 */
[----:B------:R2:W-:Y:S08]  /*12750*/  @!P0 LDGSTS.E.BYPASS.LTC128B.128 [R234+0x4080], [R196.64+0x80], !P3 ;  /* 0x04080080c4ea8fae */ /* 0x0005f0000d901d46 */
[----:B------:R2:W-:Y:S08]  /*12760*/  @!P0 LDGSTS.E.BYPASS.LTC128B.128 [R234+0x3080], [R198.64], !P4 ;  /* 0x03080000c6ea8fae */ /* 0x0005f0000e101d46 */
[----:B------:R2:W-:Y:S01]  /*12770*/  @!P0 LDGSTS.E.BYPASS.LTC128B.128 [R234+0x4880], [R198.64+0x80], !P3 ;  /* 0x04880080c6ea8fae */ /* 0x0005e2000d901d46 */
[C---:B------:R-:W-:Y:S02]  /*12780*/  ISETP.GT.AND P0, PT, R237.reuse, R235, PT ;  /* 0x000000ebed00720c */ /* 0x040fe40003f04270 */
[----:B------:R-:W-:Y:S05]  /*12790*/  IADD3 R235, R237, -0x1, RZ ;  /* 0xffffffffedeb7810 */ /* 0x000fea0007ffe0ff */
[----:B------:R-:W-:Y:S08]  /*127a0*/  LDSM.16.M88.4 R204, [R222+0x5080] ;  /* 0x00508000decc783b */ /* 0x000ff00000000200 */
[----:B------:R-:W-:Y:S08]  /*127b0*/  LDSM.16.M88.4 R208, [R224+0xa080] ;  /* 0x00a08000e0d0783b */ /* 0x000ff00000000200 */
[----:B------:R-:W-:Y:S08]  /*127c0*/  LDSM.16.M88.4 R212, [R222+0x5880] ;  /* 0x00588000ded4783b */ /* 0x000ff00000000200 */
[----:B--2---:R-:W2:Y:S08]  /*127d0*/  LDSM.16.M88.4 R196, [R224+0x8080] ;  /* 0x00808000e0c4783b */ /* 0x004eb00000000200 */
[----:B------:R-:W0:Y:S08]  /*127e0*/  LDGDEPBAR ;  /* 0x00000000000079af */ /* 0x000e300000000000 */
[----:B------:R-:W3:Y:S08]  /*127f0*/  LDSM.16.M88.4 R200, [R222+0x6080] ;  /* 0x00608000dec8783b */ /* 0x000ef00000000200 */
[----:B------:R-:W-:Y:S08]  /*12800*/  LDSM.16.M88.4 R140, [R226+0x8080] ;  /* 0x00808000e28c783b */ /* 0x000ff00000000200 */
[----:B------:R-:W4:Y:S01]  /*12810*/  LDSM.16.M88.4 R144, [R221] ;  /* 0x00000000dd90783b */ /* 0x000f220000000200 */
        /* <DEDUP_REMOVED lines=9> */
[----:B------:R-:W1:Y:S07]  /*128b0*/  LDSM.16.M88.4 R212, [R221+0x800] ;  /* 0x00080000ddd4783b */ /* 0x000e6e0000000200 */
[-C--:B---3--:R-:W-:Y:S08]  /*128c0*/  HMMA.16816.F32.BF16 R40, R196, R200.reuse, R40 ;  /* 0x000000c8c428723c */ /* 0x088ff00000041828 */
[C---:B------:R-:W-:Y:S08]  /*128d0*/  HMMA.16816.F32.BF16 R44, R208.reuse, R200, R44 ;  /* 0x000000c8d02c723c */ /* 0x040ff0000004182c */
[-C--:B------:R-:W-:Y:S01]  /*128e0*/  HMMA.16816.F32.BF16 R48, R208, R202.reuse, R48 ;  /* 0x000000cad030723c */ /* 0x080fe20000041830 */
[----:B------:R-:W3:Y:S07]  /*128f0*/  LDSM.16.M88.4 R208, [R221+0x1000] ;  /* 0x00100000ddd0783b */ /* 0x000eee0000000200 */
[----:B------:R-:W-:Y:S01]  /*12900*/  HMMA.16816.F32.BF16 R52, R196, R202, R52 ;  /* 0x000000cac434723c */ /* 0x000fe20000041834 */
[----:B------:R-:W-:Y:S07]  /*12910*/  LDSM.16.M88.4 R196, [R216+0x6880] ;  /* 0x00688000d8c4783b */ /* 0x000fee0000000200 */
[-C--:B----4-:R-:W-:Y:S01]  /*12920*/  HMMA.16816.F32.BF16 R8, R140, R144.reuse, R8 ;  /* 0x000000908c08723c */ /* 0x090fe20000041808 */
[----:B------:R-:W-:Y:S07]  /*12930*/  LDSM.16.M88.4 R200, [R223+0xe080] ;  /* 0x00e08000dfc8783b */ /* 0x000fee0000000200 */
[C---:B--2---:R-:W-:Y:S08]  /*12940*/  HMMA.16816.F32.BF16 R12, R204.reuse, R144, R12 ;  /* 0x00000090cc0c723c */ /* 0x044ff0000004180c */
[-C--:B------:R-:W-:Y:S08]  /*12950*/  HMMA.16816.F32.BF16 R16, R204, R146.reuse, R16 ;  /* 0x00000092cc10723c */ /* 0x080ff00000041810 */
[C---:B------:R-:W-:Y:S01]  /*12960*/  HMMA.16816.F32.BF16 R20, R140.reuse, R146, R20 ;  /* 0x000000928c14723c */ /* 0x040fe20000041814 */
[----:B------:R-:W2:Y:S07]  /*12970*/  LDSM.16.M88.4 R144, [R223+0xc080] ;  /* 0x00c08000df90783b */ /* 0x000eae0000000200 */
[-C--:B-1----:R-:W-:Y:S08]  /*12980*/  HMMA.16816.F32.BF16 R24, R140, R212.reuse, R24 ;  /* 0x000000d48c18723c */ /* 0x082ff00000041818 */
        /* <DEDUP_REMOVED lines=10> */
[-C--:B--2---:R-:W-:Y:S01]  /*12a30*/  HMMA.16816.F32.BF16 R8, R144, R196.reuse, R8 ;  /* 0x000000c49008723c */ /* 0x084fe20000041808 */
[----:B------:R-:W-:Y:S07]  /*12a40*/  LDSM.16.M88.4 R208, [R225+0xe080] ;  /* 0x00e08000e1d0783b */ /* 0x000fee0000000200 */
[C---:B------:R-:W-:Y:S08]  /*12a50*/  HMMA.16816.F32.BF16 R12, R200.reuse, R196, R12 ;  /* 0x000000c4c80c723c */ /* 0x040ff0000004180c */
[-C--:B------:R-:W-:Y:S08]  /*12a60*/  HMMA.16816.F32.BF16 R16, R200, R198.reuse, R16 ;  /* 0x000000c6c810723c */ /* 0x080ff00000041810 */
[C---:B------:R-:W-:Y:S01]  /*12a70*/  HMMA.16816.F32.BF16 R20, R144.reuse, R198, R20 ;  /* 0x000000c69014723c */ /* 0x040fe20000041814 */
[----:B------:R-:W2:Y:S07]  /*12a80*/  LDSM.16.M88.4 R196, [R231] ;  /* 0x00000000e7c4783b */ /* 0x000eae0000000200 */
[-C--:B-1----:R-:W-:Y:S08]  /*12a90*/  HMMA.16816.F32.BF16 R24, R144, R212.reuse, R24 ;  /* 0x000000d49018723c */ /* 0x082ff00000041818 */
[C---:B------:R-:W-:Y:S08]  /*12aa0*/  HMMA.16816.F32.BF16 R28, R200.reuse, R212, R28 ;  /* 0x000000d4c81c723c */ /* 0x040ff0000004181c */
[-C--:B------:R-:W-:Y:S08]  /*12ab0*/  HMMA.16816.F32.BF16 R32, R200, R214.reuse, R32 ;  /* 0x000000d6c820723c */ /* 0x080ff00000041820 */
[C---:B------:R-:W-:Y:S01]  /*12ac0*/  HMMA.16816.F32.BF16 R36, R144.reuse, R214, R36 ;  /* 0x000000d69024723c */ /* 0x040fe20000041824 */
[----:B------:R-:W1:Y:S07]  /*12ad0*/  LDSM.16.M88.4 R212, [R230] ;  /* 0x00000000e6d4783b */ /* 0x000e6e0000000200 */
[-C--:B---3--:R-:W-:Y:S08]  /*12ae0*/  HMMA.16816.F32.BF16 R40, R144, R204.reuse, R40 ;  /* 0x000000cc9028723c */ /* 0x088ff00000041828 */
[C---:B------:R-:W-:Y:S08]  /*12af0*/  HMMA.16816.F32.BF16 R44, R200.reuse, R204, R44 ;  /* 0x000000ccc82c723c */ /* 0x040ff0000004182c */
[-C--:B------:R-:W-:Y:S01]  /*12b00*/  HMMA.16816.F32.BF16 R48, R200, R206.reuse, R48 ;  /* 0x000000cec830723c */ /* 0x080fe20000041830 */
[----:B------:R-:W3:Y:S07]  /*12b10*/  LDSM.16.M88.4 R200, [R229] ;  /* 0x00000000e5c8783b */ /* 0x000eee0000000200 */
[----:B------:R-:W-:Y:S01]  /*12b20*/  HMMA.16816.F32.BF16 R52, R144, R206, R52 ;  /* 0x000000ce9034723c */ /* 0x000fe20000041834 */
[----:B------:R-:W-:Y:S07]  /*12b30*/  LDSM.16.M88.4 R144, [R224+0xc080] ;  /* 0x00c08000e090783b */ /* 0x000fee0000000200 */
[-C--:B--2---:R-:W-:Y:S01]  /*12b40*/  HMMA.16816.F32.BF16 R8, R140, R196.reuse, R8 ;  /* 0x000000c48c08723c */ /* 0x084fe20000041808 */
[----:B------:R-:W-:Y:S07]  /*12b50*/  LDSM.16.M88.4 R204, [R224+0xe080] ;  /* 0x00e08000e0cc783b */ /* 0x000fee0000000200 */
        /* <DEDUP_REMOVED lines=12> */
[----:B------:R-:W-:Y:S07]  /*12c20*/  LDSM.16.M88.4 R208, [R221+0x1800] ;  /* 0x00180000ddd0783b */ /* 0x000fee0000000200 */
[----:B------:R-:W-:Y:S01]  /*12c30*/  HMMA.16816.F32.BF16 R52, R140, R202, R52 ;  /* 0x000000ca8c34723c */ /* 0x000fe20000041834 */
[----:B------:R-:W3:Y:S07]  /*12c40*/  LDSM.16.M88.4 R140, [R222+0x7880] ;  /* 0x00788000de8c783b */ /* 0x000eee0000000200 */
[-C--:B--2---:R-:W-:Y:S01]  /*12c50*/  HMMA.16816.F32.BF16 R8, R144, R196.reuse, R8 ;  /* 0x000000c49008723c */ /* 0x084fe20000041808 */
[----:B------:R-:W2:Y:S07]  /*12c60*/  LDSM.16.M88.4 R200, [R226+0xc080] ;  /* 0x00c08000e2c8783b */ /* 0x000eae0000000200 */
[C---:B------:R-:W-:Y:S08]  /*12c70*/  HMMA.16816.F32.BF16 R12, R204.reuse, R196, R12 ;  /* 0x000000c4cc0c723c */ /* 0x040ff0000004180c */
[-C--:B------:R-:W-:Y:S08]  /*12c80*/  HMMA.16816.F32.BF16 R16, R204, R198.reuse, R16 ;  /* 0x000000c6cc10723c */ /* 0x080ff00000041810 */
[C---:B------:R-:W-:Y:S01]  /*12c90*/  HMMA.16816.F32.BF16 R20, R144.reuse, R198, R20 ;  /* 0x000000c69014723c */ /* 0x040fe20000041814 */
[----:B------:R-:W4:Y:S07]  /*12ca0*/  LDSM.16.M88.4 R196, [R228+0xe080] ;  /* 0x00e08000e4c4783b */ /* 0x000f2e0000000200 */
[-C--:B-1----:R-:W-:Y:S08]  /*12cb0*/  HMMA.16816.F32.BF16 R24, R144, R212.reuse, R24 ;  /* 0x000000d49018723c */ /* 0x082ff00000041818 */
[C---:B------:R-:W-:Y:S08]  /*12cc0*/  HMMA.16816.F32.BF16 R28, R204.reuse, R212, R28 ;  /* 0x000000d4cc1c723c */ /* 0x040ff0000004181c */
[-C--:B------:R-:W-:Y:S08]  /*12cd0*/  HMMA.16816.F32.BF16 R32, R204, R214.reuse, R32 ;  /* 0x000000d6cc20723c */ /* 0x080ff00000041820 */
[C---:B------:R-:W-:Y:S08]  /*12ce0*/  HMMA.16816.F32.BF16 R36, R144.reuse, R214, R36 ;  /* 0x000000d69024723c */ /* 0x040ff00000041824 */
[-C--:B---3--:R-:W-:Y:S08]  /*12cf0*/  HMMA.16816.F32.BF16 R40, R144, R140.reuse, R40 ;  /* 0x0000008c9028723c */ /* 0x088ff00000041828 */
[C---:B------:R-:W-:Y:S08]  /*12d00*/  HMMA.16816.F32.BF16 R44, R204.reuse, R140, R44 ;  /* 0x0000008ccc2c723c */ /* 0x040ff0000004182c */
[-C--:B------:R-:W-:Y:S08]  /*12d10*/  HMMA.16816.F32.BF16 R48, R204, R142.reuse, R48 ;  /* 0x0000008ecc30723c */ /* 0x080ff00000041830 */
[----:B------:R-:W-:Y:S08]  /*12d20*/  HMMA.16816.F32.BF16 R52, R144, R142, R52 ;  /* 0x0000008e9034723c */ /* 0x000ff00000041834 */
[-C--:B--2---:R-:W-:Y:S08]  /*12d30*/  HMMA.16816.F32.BF16 R8, R200, R208.reuse, R8 ;  /* 0x000000d0c808723c */ /* 0x084ff00000041808 */
        /* <DEDUP_REMOVED lines=22> */
[----:B------:R1:W-:Y:S01]  /*12ea0*/  MUFU.TANH R145, R11 ;  /* 0x0000000b00917308 */ /* 0x0003e20000002400 */
[----:B------:R-:W-:Y:S01]  /*12eb0*/  FMUL.FTZ R23, R23, c[0x0][0x320] ;  /* 0x0000c80017177a20 */ /* 0x000fe20000410000 */
[----:B--2---:R-:W-:Y:S08]  /*12ec0*/  FMNMX.FTZ R140, R136, R140, !PT ;  /* 0x0000008c888c7209 */ /* 0x004ff00007810000 */
[----:B------:R-:W-:Y:S10]  /*12ed0*/  MUFU.TANH R147, R12 ;  /* 0x0000000c00937308 */ /* 0x000ff40000002400 */
[----:B------:R-:W-:Y:S01]  /*12ee0*/  MUFU.TANH R204, R13 ;  /* 0x0000000d00cc7308 */ /* 0x000fe20000002400 */
[----:B-1----:R-:W1:Y:S09]  /*12ef0*/  LDSM.16.M88.4 R8, [R221+0x2000] ;  /* 0x00200000dd08783b */ /* 0x002e720000000200 */
[----:B------:R-:W-:Y:S10]  /*12f00*/  MUFU.TANH R205, R14 ;  /* 0x0000000e00cd7308 */ /* 0x000ff40000002400 */
[----:B------:R2:W-:Y:S10]  /*12f10*/  MUFU.TANH R206, R15 ;  /* 0x0000000f00ce7308 */ /* 0x0005f40000002400 */
[----:B------:R-:W3:Y:S10]  /*12f20*/  MUFU.TANH R20, R20 ;  /* 0x0000001400147308 */ /* 0x000ef40000002400 */
[----:B------:R-:W4:Y:S01]  /*12f30*/  MUFU.TANH R21, R21 ;  /* 0x0000001500157308 */ /* 0x000f220000002400 */
[----:B--2---:R-:W2:Y:S01]  /*12f40*/  LDSM.16.M88.4 R12, [R221+0x2800] ;  /* 0x00280000dd0c783b */ /* 0x004ea20000000200 */
[-C--:B-1----:R-:W-:Y:S01]  /*12f50*/  HMMA.16816.F32.BF16 R24, R200, R8.reuse, R24 ;  /* 0x00000008c818723c */ /* 0x082fe20000041818 */
[----:B------:R-:W-:Y:S07]  /*12f60*/  DEPBAR.LE SB0, 0x0 ;  /* 0x000080000000791a */ /* 0x000fee0000000000 */
[----:B------:R-:W-:Y:S01]  /*12f70*/  MUFU.TANH R16, R16 ;  /* 0x0000001000107308 */ /* 0x000fe20000002400 */
[----:B------:R-:W-:Y:S01]  /*12f80*/  BAR.SYNC.DEFER_BLOCKING 0x0 ;  /* 0x0000000000007b1d */ /* 0x000fe20000010000 */
[C---:B------:R-:W-:Y:S05]  /*12f90*/  HMMA.16816.F32.BF16 R28, R196.reuse, R8, R28 ;  /* 0x00000008c41c723c */ /* 0x040fea000004181c */
[----:B---3--:R-:W-:Y:S03]  /*12fa0*/  FMNMX.FTZ R140, R20, R140, !PT ;  /* 0x0000008c148c7209 */ /* 0x008fe60007810000 */
[----:B------:R-:W-:Y:S01]  /*12fb0*/  MUFU.TANH R17, R17 ;  /* 0x0000001100117308 */ /* 0x000fe20000002400 */
[-C--:B------:R-:W-:Y:S03]  /*12fc0*/  HMMA.16816.F32.BF16 R32, R196, R10.reuse, R32 ;  /* 0x0000000ac420723c */ /* 0x080fe60000041820 */
[----:B----4-:R-:W-:Y:S05]  /*12fd0*/  FMNMX.FTZ R140, R21, R140, !PT ;  /* 0x0000008c158c7209 */ /* 0x010fea0007810000 */
[C---:B------:R-:W-:Y:S01]  /*12fe0*/  HMMA.16816.F32.BF16 R36, R200.reuse, R10, R36 ;  /* 0x0000000ac824723c */ /* 0x040fe20000041824 */
[----:B------:R-:W-:Y:S03]  /*12ff0*/  MUFU.TANH R22, R22 ;  /* 0x0000001600167308 */ /* 0x000fe60000002400 */
[----:B------:R-:W-:Y:S02]  /*13000*/  FMUL.FTZ R24, R24, c[0x0][0x320] ;  /* 0x0000c80018187a20 */ /* 0x000fe40000410000 */
[----:B------:R-:W-:Y:S01]  /*13010*/  FMUL.FTZ R25, R25, c[0x0][0x320] ;  /* 0x0000c80019197a20 */ /* 0x000fe20000410000 */
[----:B------:R-:W-:Y:S01]  /*13020*/  @P0 MOV R11, c[0x0][0x1e0] ;  /* 0x00007800000b0a02 */ /* 0x000fe20000000f00 */
[----:B------:R-:W-:Y:S03]  /*13030*/  FMUL.FTZ R26, R26, c[0x0][0x320] ;  /* 0x0000c8001a1a7a20 */ /* 0x000fe60000410000 */
[----:B------:R-:W1:Y:S01]  /*13040*/  MUFU.TANH R213, R24 ;  /* 0x0000001800d57308 */ /* 0x000e620000002400 */
[----:B------:R-:W-:Y:S02]  /*13050*/  FMUL.FTZ R27, R27, c[0x0][0x320] ;  /* 0x0000c8001b1b7a20 */ /* 0x000fe40000410000 */
[----:B------:R-:W-:Y:S01]  /*13060*/  FMUL.FTZ R28, R28, c[0x0][0x320] ;  /* 0x0000c8001c1c7a20 */ /* 0x000fe20000410000 */
[-C--:B--2---:R-:W-:Y:S03]  /*13070*/  HMMA.16816.F32.BF16 R40, R200, R12.reuse, R40 ;  /* 0x0000000cc828723c */ /* 0x084fe60000041828 */
[----:B------:R-:W-:Y:S02]  /*13080*/  FMUL.FTZ R33, R33, c[0x0][0x320] ;  /* 0x0000c80021217a20 */ /* 0x000fe40000410000 */
[----:B------:R-:W-:Y:S01]  /*13090*/  FMUL.FTZ R29, R29, c[0x0][0x320] ;  /* 0x0000c8001d1d7a20 */ /* 0x000fe20000410000 */
[----:B------:R-:W2:Y:S01]  /*130a0*/  MUFU.TANH R212, R25 ;  /* 0x0000001900d47308 */ /* 0x000ea20000002400 */
[----:B------:R-:W-:Y:S01]  /*130b0*/  FMUL.FTZ R32, R32, c[0x0][0x320] ;  /* 0x0000c80020207a20 */ /* 0x000fe20000410000 */
[C---:B------:R-:W-:Y:S04]  /*130c0*/  HMMA.16816.F32.BF16 R44, R196.reuse, R12, R44 ;  /* 0x0000000cc42c723c */ /* 0x040fe8000004182c */
[----:B------:R-:W-:Y:S02]  /*130d0*/  FMUL.FTZ R36, R36, c[0x0][0x320] ;  /* 0x0000c80024247a20 */ /* 0x000fe40000410000 */
[----:B------:R-:W-:Y:S01]  /*130e0*/  FMUL.FTZ R37, R37, c[0x0][0x320] ;  /* 0x0000c80025257a20 */ /* 0x000fe20000410000 */
[----:B------:R-:W-:Y:S01]  /*130f0*/  @P0 MOV R12, c[0x0][0x1e4] ;  /* 0x00007900000c0a02 */ /* 0x000fe20000000f00 */
[----:B------:R-:W3:Y:S01]  /*13100*/  MUFU.TANH R207, R36 ;  /* 0x0000002400cf7308 */ /* 0x000ee20000002400 */
[-C--:B------:R-:W-:Y:S03]  /*13110*/  HMMA.16816.F32.BF16 R48, R196, R14.reuse, R48 ;  /* 0x0000000ec430723c */ /* 0x080fe60000041830 */
[----:B-1----:R-:W-:Y:S01]  /*13120*/  FMNMX.FTZ R140, R213, R140, !PT ;  /* 0x0000008cd58c7209 */ /* 0x002fe20007810000 */
[----:B------:R-:W-:Y:S02]  /*13130*/  FMUL.FTZ R38, R38, c[0x0][0x320] ;  /* 0x0000c80026267a20 */ /* 0x000fe40000410000 */
[----:B------:R-:W-:Y:S02]  /*13140*/  FMUL.FTZ R39, R39, c[0x0][0x320] ;  /* 0x0000c80027277a20 */ /* 0x000fe40000410000 */
[----:B------:R-:W-:Y:S01]  /*13150*/  HMMA.16816.F32.BF16 R52, R200, R14, R52 ;  /* 0x0000000ec834723c */ /* 0x000fe20000041834 */
[----:B------:R-:W-:Y:S01]  /*13160*/  MUFU.TANH R242, R28 ;  /* 0x0000001c00f27308 */ /* 0x000fe20000002400 */
[----:B------:R-:W4:Y:S02]  /*13170*/  LDL.64 R14, [R1+0xc0] ;  /* 0x0000c000010e7983 */ /* 0x000f240000100a00 */
[----:B------:R-:W-:Y:S01]  /*13180*/  FMUL.FTZ R41, R41, c[0x0][0x320] ;  /* 0x0000c80029297a20 */ /* 0x000fe20000410000 */
[----:B--2---:R-:W-:Y:S01]  /*13190*/  FMNMX.FTZ R140, R212, R140, !PT ;  /* 0x0000008cd48c7209 */ /* 0x004fe20007810000 */
[----:B------:R-:W-:Y:S02]  /*131a0*/  FMUL.FTZ R40, R40, c[0x0][0x320] ;  /* 0x0000c80028287a20 */ /* 0x000fe40000410000 */
[----:B------:R-:W2:Y:S01]  /*131b0*/  LDL.64 R24, [R1+0xb0] ;  /* 0x0000b00001187983 */ /* 0x000ea20000100a00 */
[----:B------:R-:W-:Y:S02]  /*131c0*/  FMUL.FTZ R42, R42, c[0x0][0x320] ;  /* 0x0000c8002a2a7a20 */ /* 0x000fe40000410000 */
[----:B------:R-:W-:Y:S01]  /*131d0*/  MUFU.TANH R0, R41 ;  /* 0x0000002900007308 */ /* 0x000fe20000002400 */
[----:B------:R-:W-:Y:S02]  /*131e0*/  FMUL.FTZ R43, R43, c[0x0][0x320] ;  /* 0x0000c8002b2b7a20 */ /* 0x000fe40000410000 */
[----:B------:R-:W-:Y:S01]  /*131f0*/  FMUL.FTZ R44, R44, c[0x0][0x320] ;  /* 0x0000c8002c2c7a20 */ /* 0x000fe20000410000 */
[----:B---3--:R-:W-:Y:S01]  /*13200*/  FMNMX.FTZ R140, R207, R140, !PT ;  /* 0x0000008ccf8c7209 */ /* 0x008fe20007810000 */
        /* <DEDUP_REMOVED lines=16> */
[----:B------:R-:W-:Y:S01]  /*13310*/  FMUL.FTZ R35, R35, c[0x0][0x320] ;  /* 0x0000c80023237a20 */ /* 0x000fe20000410000 */
[----:B-1----:R-:W-:Y:S08]  /*13320*/  FMNMX.FTZ R140, R208, R140, !PT ;  /* 0x0000008cd08c7209 */ /* 0x002ff00007810000 */
[----:B------:R-:W1:Y:S01]  /*13330*/  MUFU.TANH R241, R29 ;  /* 0x0000001d00f17308 */ /* 0x000e620000002400 */
[----:B---3--:R-:W-:Y:S02]  /*13340*/  MOV R53, R0 ;  /* 0x0000000000357202 */ /* 0x008fe40000000f00 */
[----:B------:R-:W-:Y:S07]  /*13350*/  FMNMX.FTZ R0, R147, R6, !PT ;  /* 0x0000000693007209 */ /* 0x000fee0007810000 */
[----:B------:R-:W3:Y:S01]  /*13360*/  MUFU.TANH R243, R32 ;  /* 0x0000002000f37308 */ /* 0x000ee20000002400 */
[----:B------:R-:W-:Y:S02]  /*13370*/  FMNMX.FTZ R0, R204, R0, !PT ;  /* 0x00000000cc007209 */ /* 0x000fe40007810000 */
[----:B------:R-:W-:Y:S02]  /*13380*/  MOV R203, R4 ;  /* 0x0000000400cb7202 */ /* 0x000fe40000000f00 */
[----:B------:R-:W-:Y:S02]  /*13390*/  FMNMX.FTZ R0, R16, R0, !PT ;  /* 0x0000000010007209 */ /* 0x000fe40007810000 */
[----:B------:R-:W-:Y:S03]  /*133a0*/  FMNMX.FTZ R140, R203, R140, !PT ;  /* 0x0000008ccb8c7209 */ /* 0x000fe60007810000 */
[----:B------:R-:W3:Y:S01]  /*133b0*/  MUFU.TANH R244, R33 ;  /* 0x0000002100f47308 */ /* 0x000ee20000002400 */
[----:B------:R-:W-:Y:S02]  /*133c0*/  FMNMX.FTZ R0, R17, R0, !PT ;  /* 0x0000000011007209 */ /* 0x000fe40007810000 */
[----:B------:R-:W-:Y:S02]  /*133d0*/  FMNMX.FTZ R140, R53, R140, !PT ;  /* 0x0000008c358c7209 */ /* 0x000fe40007810000 */
[----:B------:R-:W-:Y:S02]  /*133e0*/  FMNMX.FTZ R0, R242, R0, !PT ;  /* 0x00000000f2007209 */ /* 0x000fe40007810000 */
[----:B------:R-:W-:Y:S02]  /*133f0*/  FMNMX.FTZ R4, R146, R3, !PT ;  /* 0x0000000392047209 */ /* 0x000fe40007810000 */
[----:B-1----:R-:W-:Y:S01]  /*13400*/  FMNMX.FTZ R0, R241, R0, !PT ;  /* 0x00000000f1007209 */ /* 0x002fe20007810000 */
[----:B------:R-:W-:Y:S01]  /*13410*/  MUFU.TANH R214, R38 ;  /* 0x0000002600d67308 */ /* 0x000fe20000002400 */
[----:B------:R-:W-:Y:S02]  /*13420*/  FMNMX.FTZ R4, R145, R4, !PT ;  /* 0x0000000491047209 */ /* 0x000fe40007810000 */
[----:B---3--:R-:W-:Y:S02]  /*13430*/  FMNMX.FTZ R0, R243, R0, !PT ;  /* 0x00000000f3007209 */ /* 0x008fe40007810000 */
[----:B------:R-:W-:Y:S05]  /*13440*/  FMNMX.FTZ R4, R22, R4, !PT ;  /* 0x0000000416047209 */ /* 0x000fea0007810000 */
[----:B------:R-:W1:Y:S01]  /*13450*/  MUFU.TANH R38, R52 ;  /* 0x0000003400267308 */ /* 0x000e620000002400 */
[----:B------:R-:W-:Y:S09]  /*13460*/  FMNMX.FTZ R0, R244, R0, !PT ;  /* 0x00000000f4007209 */ /* 0x000ff20007810000 */
[----:B------:R-:W3:Y:S10]  /*13470*/  MUFU.TANH R247, R44 ;  /* 0x0000002c00f77308 */ /* 0x000ef40000002400 */
[----:B------:R-:W3:Y:S01]  /*13480*/  MUFU.TANH R245, R45 ;  /* 0x0000002d00f57308 */ /* 0x000ee20000002400 */
[----:B-1----:R-:W-:Y:S04]  /*13490*/  FMNMX.FTZ R140, R38, R140, !PT ;  /* 0x0000008c268c7209 */ /* 0x002fe80007810000 */
[----:B------:R-:W-:Y:S05]  /*134a0*/  FMNMX.FTZ R140, R248, R140, !PT ;  /* 0x0000008cf88c7209 */ /* 0x000fea0007810000 */
[----:B------:R-:W1:Y:S01]  /*134b0*/  MUFU.TANH R13, R48 ;  /* 0x00000030000d7308 */ /* 0x000e620000002400 */
[----:B------:R-:W1:Y:S01]  /*134c0*/  SHFL.BFLY PT, R7, R140, 0x2, 0x1f ;  /* 0x0c401f008c077f89 */ /* 0x000e6200000e0000 */
[----:B---3--:R-:W-:Y:S08]  /*134d0*/  FMNMX.FTZ R0, R247, R0, !PT ;  /* 0x00000000f7007209 */ /* 0x008ff00007810000 */
[----:B------:R-:W3:Y:S01]  /*134e0*/  MUFU.TANH R23, R23 ;  /* 0x0000001700177308 */ /* 0x000ee20000002400 */
[----:B------:R-:W-:Y:S09]  /*134f0*/  FMNMX.FTZ R0, R245, R0, !PT ;  /* 0x00000000f5007209 */ /* 0x000ff20007810000 */
[----:B------:R-:W3:Y:S01]  /*13500*/  MUFU.TANH R28, R49 ;  /* 0x00000031001c7308 */ /* 0x000ee20000002400 */
[----:B-1----:R-:W-:Y:S02]  /*13510*/  FMNMX.FTZ R0, R13, R0, !PT ;  /* 0x000000000d007209 */ /* 0x002fe40007810000 */
[----:B------:R-:W-:Y:S02]  /*13520*/  FMNMX.FTZ R140, R140, R7, !PT ;  /* 0x000000078c8c7209 */ /* 0x000fe40007810000 */
[----:B------:R-:W-:Y:S05]  /*13530*/  FMNMX.FTZ R7, R205, R137, !PT ;  /* 0x00000089cd077209 */ /* 0x000fea0007810000 */
[----:B------:R-:W1:Y:S01]  /*13540*/  MUFU.TANH R239, R26 ;  /* 0x0000001a00ef7308 */ /* 0x000e620000002400 */
[----:B------:R-:W1:Y:S01]  /*13550*/  SHFL.BFLY PT, R9, R140, 0x1, 0x1f ;  /* 0x0c201f008c097f89 */ /* 0x000e6200000e0000 */
[----:B------:R-:W-:Y:S02]  /*13560*/  FMNMX.FTZ R7, R206, R7, !PT ;  /* 0x00000007ce077209 */ /* 0x000fe40007810000 */
[----:B---3--:R-:W-:Y:S06]  /*13570*/  FMNMX.FTZ R4, R23, R4, !PT ;  /* 0x0000000417047209 */ /* 0x008fec0007810000 */
[----:B------:R-:W3:Y:S01]  /*13580*/  MUFU.TANH R238, R27 ;  /* 0x0000001b00ee7308 */ /* 0x000ee20000002400 */
[----:B------:R-:W-:Y:S05]  /*13590*/  FMNMX.FTZ R0, R28, R0, !PT ;  /* 0x000000001c007209 */ /* 0x000fea0007810000 */
[----:B------:R-:W3:Y:S04]  /*135a0*/  SHFL.BFLY PT, R141, R0, 0x2, 0x1f ;  /* 0x0c401f00008d7f89 */ /* 0x000ee800000e0000 */
[----:B------:R-:W3:Y:S01]  /*135b0*/  MUFU.TANH R215, R39 ;  /* 0x0000002700d77308 */ /* 0x000ee20000002400 */
[----:B-1----:R-:W-:Y:S02]  /*135c0*/  FMNMX.FTZ R4, R239, R4, !PT ;  /* 0x00000004ef047209 */ /* 0x002fe40007810000 */
[----:B------:R-:W-:Y:S07]  /*135d0*/  FMNMX.FTZ R140, R140, R9, !PT ;  /* 0x000000098c8c7209 */ /* 0x000fee0007810000 */
[----:B------:R-:W1:Y:S01]  /*135e0*/  MUFU.TANH R209, R42 ;  /* 0x0000002a00d17308 */ /* 0x000e620000002400 */
[----:B------:R-:W-:Y:S01]  /*135f0*/  FMUL.FTZ R143, R140, c[0x0][0x2d0] ;  /* 0x0000b4008c8f7a20 */ /* 0x000fe20000410000 */
[----:B---3--:R-:W-:Y:S04]  /*13600*/  FMNMX.FTZ R4, R238, R4, !PT ;  /* 0x00000004ee047209 */ /* 0x008fe80007810000 */
[----:B------:R-:W-:Y:S04]  /*13610*/  FMNMX.FTZ R4, R214, R4, !PT ;  /* 0x00000004d6047209 */ /* 0x000fe80007810000 */
[----:B------:R-:W3:Y:S01]  /*13620*/  MUFU.TANH R33, R43 ;  /* 0x0000002b00217308 */ /* 0x000ee20000002400 */
[----:B------:R-:W-:Y:S02]  /*13630*/  FMNMX.FTZ R141, R0, R141, !PT ;  /* 0x0000008d008d7209 */ /* 0x000fe40007810000 */
[----:B------:R-:W-:Y:S07]  /*13640*/  FMNMX.FTZ R4, R215, R4, !PT ;  /* 0x00000004d7047209 */ /* 0x000fee0007810000 */
[----:B------:R-:W3:Y:S01]  /*13650*/  MUFU.TANH R18, R18 ;  /* 0x0000001200127308 */ /* 0x000ee20000002400 */
[----:B-1----:R-:W-:Y:S09]  /*13660*/  FMNMX.FTZ R4, R209, R4, !PT ;  /* 0x00000004d1047209 */ /* 0x002ff20007810000 */
        /* <DEDUP_REMOVED lines=9> */
[----:B------:R-:W-:Y:S05]  /*13700*/  FMNMX.FTZ R4, R249, R4, !PT ;  /* 0x00000004f9047209 */ /* 0x000fea0007810000 */
[----:B------:R-:W3:Y:S04]  /*13710*/  SHFL.BFLY PT, R8, R4, 0x2, 0x1f ;  /* 0x0c401f0004087f89 */ /* 0x000ee800000e0000 */
[----:B------:R-:W3:Y:S01]  /*13720*/  MUFU.TANH R202, R34 ;  /* 0x0000002200ca7308 */ /* 0x000ee20000002400 */
[----:B-1----:R-:W-:Y:S01]  /*13730*/  FMNMX.FTZ R7, R201, R0, !PT ;  /* 0x00000000c9077209 */ /* 0x002fe20007810000 */
[----:B------:R-:W-:Y:S08]  /*13740*/  FMUL.FTZ R0, R51, c[0x0][0x320] ;  /* 0x0000c80033007a20 */ /* 0x000ff00000410000 */
[----:B------:R1:W-:Y:S01]  /*13750*/  MUFU.TANH R139, R0 ;  /* 0x00000000008b7308 */ /* 0x0003e20000002400 */
[----:B---3--:R-:W-:Y:S09]  /*13760*/  FMNMX.FTZ R7, R200, R7, !PT ;  /* 0x00000007c8077209 */ /* 0x008ff20007810000 */
[----:B------:R-:W3:Y:S01]  /*13770*/  MUFU.TANH R240, R35 ;  /* 0x0000002300f07308 */ /* 0x000ee20000002400 */
[----:B------:R-:W-:Y:S02]  /*13780*/  FMNMX.FTZ R4, R4, R8, !PT ;  /* 0x0000000804047209 */ /* 0x000fe40007810000 */
[----:B------:R-:W-:Y:S01]  /*13790*/  FMNMX.FTZ R7, R202, R7, !PT ;  /* 0x00000007ca077209 */ /* 0x000fe20007810000 */
[----:B------:R-:W2:Y:S06]  /*137a0*/  SHFL.BFLY PT, R8, R141, 0x1, 0x1f ;  /* 0x0c201f008d087f89 */ /* 0x000eac00000e0000 */
[----:B------:R-:W4:Y:S01]  /*137b0*/  MUFU.TANH R48, R46 ;  /* 0x0000002e00307308 */ /* 0x000f220000002400 */
[----:B-1----:R-:W-:Y:S01]  /*137c0*/  FADD.FTZ R0, -R140, R2 ;  /* 0x000000028c007221 */ /* 0x002fe20000010100 */
[----:B------:R-:W1:Y:S03]  /*137d0*/  SHFL.BFLY PT, R142, R4, 0x1, 0x1f ;  /* 0x0c201f00048e7f89 */ /* 0x000e6600000e0000 */
[----:B------:R-:W-:Y:S05]  /*137e0*/  FMUL.FTZ R0, R0, c[0x0][0x2d0] ;  /* 0x0000b40000007a20 */ /* 0x000fea0000410000 */
[----:B------:R-:W1:Y:S01]  /*137f0*/  MUFU.TANH R246, R47 ;  /* 0x0000002f00f67308 */ /* 0x000e620000002400 */
[----:B---3--:R-:W-:Y:S09]  /*13800*/  FMNMX.FTZ R2, R240, R7, !PT ;  /* 0x00000007f0027209 */ /* 0x008ff20007810000 */
[----:B------:R3:W3:Y:S01]  /*13810*/  MUFU.EX2 R7, R0 ;  /* 0x0000000000077308 */ /* 0x0006e20000000800 */
[----:B--2---:R-:W-:Y:S01]  /*13820*/  FMNMX.FTZ R141, R141, R8, !PT ;  /* 0x000000088d8d7209 */ /* 0x004fe20007810000 */
[----:B------:R-:W-:Y:S01]  /*13830*/  FFMA.FTZ R8, R144, c[0x0][0x2d0], -R143 ;  /* 0x0000b40090087a23 */ /* 0x000fe2000001088f */
[----:B----4-:R-:W-:Y:S03]  /*13840*/  FMNMX.FTZ R2, R48, R2, !PT ;  /* 0x0000000230027209 */ /* 0x010fe60007810000 */
[----:B------:R-:W-:Y:S01]  /*13850*/  FMUL.FTZ R198, R141, c[0x0][0x2d0] ;  /* 0x0000b4008dc67a20 */ /* 0x000fe20000410000 */
[----:B-1----:R-:W-:Y:S03]  /*13860*/  FMNMX.FTZ R142, R4, R142, !PT ;  /* 0x0000008e048e7209 */ /* 0x002fe60007810000 */
[----:B------:R-:W1:Y:S01]  /*13870*/  MUFU.TANH R138, R50 ;  /* 0x00000032008a7308 */ /* 0x000e620000002400 */
[--C-:B------:R-:W-:Y:S02]  /*13880*/  FFMA.FTZ R10, R147, c[0x0][0x2d0], -R198.reuse ;  /* 0x0000b400930a7a23 */ /* 0x100fe400000108c6 */
[----:B------:R-:W-:Y:S07]  /*13890*/  FMUL.FTZ R197, R142, c[0x0][0x2d0] ;  /* 0x0000b4008ec57a20 */ /* 0x000fee0000410000 */
[----:B------:R2:W-:Y:S01]  /*138a0*/  MUFU.EX2 R29, R8 ;  /* 0x00000008001d7308 */ /* 0x0005e20000000800 */
[----:B---3--:R-:W-:Y:S01]  /*138b0*/  FMNMX.FTZ R0, R246, R2, !PT ;  /* 0x00000002f6007209 */ /* 0x008fe20007810000 */
[----:B------:R-:W-:Y:S02]  /*138c0*/  FADD.FTZ R2, -R142, R3 ;  /* 0x000000038e027221 */ /* 0x000fe40000010100 */
[C---:B------:R-:W-:Y:S02]  /*138d0*/  FMUL.FTZ R56, R7.reuse, R56 ;  /* 0x0000003807387220 */ /* 0x040fe40000410000 */
[----:B------:R-:W-:Y:S04]  /*138e0*/  FMUL.FTZ R2, R2, c[0x0][0x2d0] ;  /* 0x0000b40002027a20 */ /* 0x000fe80000410000 */
[----:B------:R3:W-:Y:S01]  /*138f0*/  MUFU.EX2 R199, R10 ;  /* 0x0000000a00c77308 */ /* 0x0007e20000000800 */
[C---:B------:R-:W-:Y:S02]  /*13900*/  FMUL.FTZ R57, R7.reuse, R57 ;  /* 0x0000003907397220 */ /* 0x040fe40000410000 */
[C---:B------:R-:W-:Y:S01]  /*13910*/  FMUL.FTZ R68, R7.reuse, R68 ;  /* 0x0000004407447220 */ /* 0x040fe20000410000 */
[----:B-1----:R-:W-:Y:S01]  /*13920*/  FMNMX.FTZ R0, R138, R0, !PT ;  /* 0x000000008a007209 */ /* 0x002fe20007810000 */
[C---:B------:R-:W-:Y:S02]  /*13930*/  FMUL.FTZ R69, R7.reuse, R69 ;  /* 0x0000004507457220 */ /* 0x040fe40000410000 */
[----:B------:R-:W-:Y:S01]  /*13940*/  FMUL.FTZ R72, R7, R72 ;  /* 0x0000004807487220 */ /* 0x000fe20000410000 */
[----:B------:R-:W-:Y:S01]  /*13950*/  FMNMX.FTZ R0, R139, R0, !PT ;  /* 0x000000008b007209 */ /* 0x000fe20007810000 */
[C---:B------:R-:W-:Y:S01]  /*13960*/  FMUL.FTZ R73, R7.reuse, R73 ;  /* 0x0000004907497220 */ /* 0x040fe20000410000 */
[----:B------:R1:W4:Y:S01]  /*13970*/  MUFU.EX2 R4, R2 ;  /* 0x0000000200047308 */ /* 0x0003220000000800 */
[----:B------:R-:W-:Y:S02]  /*13980*/  FMUL.FTZ R84, R7, R84 ;  /* 0x0000005407547220 */ /* 0x000fe40000410000 */
[----:B------:R-:W4:Y:S01]  /*13990*/  SHFL.BFLY PT, R3, R0, 0x2, 0x1f ;  /* 0x0c401f0000037f89 */ /* 0x000f2200000e0000 */
[----:B--2---:R-:W-:Y:S04]  /*139a0*/  @P0 IMAD.WIDE.U32 R8, R235, c[0x0][0x1e0], RZ ;  /* 0x00007800eb080a25 */ /* 0x004fe800078e00ff */
[C---:B------:R-:W-:Y:S02]  /*139b0*/  FMUL.FTZ R85, R7.reuse, R85 ;  /* 0x0000005507557220 */ /* 0x040fe40000410000 */
[C---:B------:R-:W-:Y:S02]  /*139c0*/  FMUL.FTZ R88, R7.reuse, R88 ;  /* 0x0000005807587220 */ /* 0x040fe40000410000 */
[C---:B------:R-:W-:Y:S02]  /*139d0*/  FMUL.FTZ R89, R7.reuse, R89 ;  /* 0x0000005907597220 */ /* 0x040fe40000410000 */
[----:B---3--:R-:W-:Y:S01]  /*139e0*/  FFMA.FTZ R10, R204, c[0x0][0x2d0], -R198 ;  /* 0x0000b400cc0a7a23 */ /* 0x008fe200000108c6 */
[----:B------:R-:W-:Y:S01]  /*139f0*/  MOV R204, R13 ;  /* 0x0000000d00cc7202 */ /* 0x000fe20000000f00 */
[C---:B------:R-:W-:Y:S02]  /*13a00*/  FMUL.FTZ R100, R7.reuse, R100 ;  /* 0x0000006407647220 */ /* 0x040fe40000410000 */
[C---:B------:R-:W-:Y:S02]  /*13a10*/  FMUL.FTZ R101, R7.reuse, R101 ;  /* 0x0000006507657220 */ /* 0x040fe40000410000 */
[C---:B------:R-:W-:Y:S02]  /*13a20*/  FMUL.FTZ R104, R7.reuse, R104 ;  /* 0x0000006807687220 */ /* 0x040fe40000410000 */
[----:B------:R-:W-:Y:S02]  /*13a30*/  FMUL.FTZ R105, R7, R105 ;  /* 0x0000006907697220 */ /* 0x000fe40000410000 */
[----:B-1----:R-:W-:Y:S02]  /*13a40*/  FADD.FTZ R2, -R141, R6 ;  /* 0x000000068d027221 */ /* 0x002fe40000010100 */
[----:B----4-:R-:W-:Y:S01]  /*13a50*/  FMUL.FTZ R54, R4, R194 ;  /* 0x000000c204367220 */ /* 0x010fe20000410000 */
[----:B------:R-:W-:Y:S01]  /*13a60*/  FMNMX.FTZ R0, R0, R3, !PT ;  /* 0x0000000300007209 */ /* 0x000fe20007810000 */
[----:B------:R-:W-:Y:S02]  /*13a70*/  FMUL.FTZ R2, R2, c[0x0][0x2d0] ;  /* 0x0000b40002027a20 */ /* 0x000fe40000410000 */
[--C-:B------:R-:W-:Y:S02]  /*13a80*/  FFMA.FTZ R3, R21, c[0x0][0x2d0], -R143.reuse ;  /* 0x0000b40015037a23 */ /* 0x100fe4000001088f */
[----:B------:R1:W2:Y:S01]  /*13a90*/  MUFU.EX2 R6, R2 ;  /* 0x0000000200067308 */ /* 0x0002a20000000800 */
        /* <DEDUP_REMOVED lines=15> */
[C---:B--2---:R-:W-:Y:S02]  /*13b90*/  FMUL.FTZ R13, R6.reuse, R153 ;  /* 0x00000099060d7220 */ /* 0x044fe40000410000 */
[----:B------:R-:W1:Y:S01]  /*13ba0*/  MUFU.EX2 R250, R2 ;  /* 0x0000000200fa7308 */ /* 0x000e620000000800 */
[C---:B------:R-:W-:Y:S02]  /*13bb0*/  FMUL.FTZ R33, R6.reuse, R173 ;  /* 0x000000ad06217220 */ /* 0x040fe40000410000 */
[----:B------:R-:W-:Y:S02]  /*13bc0*/  FMUL.FTZ R49, R6, R189 ;  /* 0x000000bd06317220 */ /* 0x000fe40000410000 */
[----:B---3--:R-:W-:Y:S02]  /*13bd0*/  FFMA.FTZ R3, R146, c[0x0][0x2d0], -R197 ;  /* 0x0000b40092037a23 */ /* 0x008fe400000108c5 */
        /* <DEDUP_REMOVED lines=10> */
[----:B-1----:R-:W-:Y:S01]  /*13c80*/  F2FP.BF16.PACK_AB R144, R250, R29 ;  /* 0x0000001dfa90723e */ /* 0x002fe200000010ff */
[----:B------:R-:W-:Y:S02]  /*13c90*/  FFMA.FTZ R2, R20, c[0x0][0x2d0], -R143 ;  /* 0x0000b40014027a23 */ /* 0x000fe4000001088f */
[C---:B------:R-:W-:Y:S01]  /*13ca0*/  FMUL.FTZ R20, R7.reuse, R160 ;  /* 0x000000a007147220 */ /* 0x040fe20000410000 */
[----:B------:R-:W-:Y:S01]  /*13cb0*/  MOV R160, R53 ;  /* 0x0000003500a07202 */ /* 0x000fe20000000f00 */
[----:B------:R1:W3:Y:S01]  /*13cc0*/  MUFU.EX2 R252, R2 ;  /* 0x0000000200fc7308 */ /* 0x0002e20000000800 */
[----:B------:R-:W-:Y:S02]  /*13cd0*/  FMUL.FTZ R53, R7, R193 ;  /* 0x000000c107357220 */ /* 0x000fe40000410000 */
[C---:B------:R-:W-:Y:S02]  /*13ce0*/  FMUL.FTZ R93, R6.reuse, R93 ;  /* 0x0000005d065d7220 */ /* 0x040fe40000410000 */
[--C-:B--2---:R-:W-:Y:S02]  /*13cf0*/  FFMA.FTZ R3, R145, c[0x0][0x2d0], -R197.reuse ;  /* 0x0000b40091037a23 */ /* 0x104fe400000108c5 */
[C---:B------:R-:W-:Y:S02]  /*13d00*/  FMUL.FTZ R96, R6.reuse, R96 ;  /* 0x0000006006607220 */ /* 0x040fe40000410000 */
[----:B------:R-:W-:Y:S01]  /*13d10*/  FMUL.FTZ R97, R6, R97 ;  /* 0x0000006106617220 */ /* 0x000fe20000410000 */
[----:B------:R2:W4:Y:S01]  /*13d20*/  MUFU.EX2 R32, R3 ;  /* 0x0000000300207308 */ /* 0x0005220000000800 */
[C---:B------:R-:W-:Y:S02]  /*13d30*/  FMUL.FTZ R102, R4.reuse, R102 ;  /* 0x0000006604667220 */ /* 0x040fe40000410000 */
[C---:B------:R-:W-:Y:S02]  /*13d40*/  FMUL.FTZ R103, R4.reuse, R103 ;  /* 0x0000006704677220 */ /* 0x040fe40000410000 */
[C---:B------:R-:W-:Y:S02]  /*13d50*/  FMUL.FTZ R106, R4.reuse, R106 ;  /* 0x0000006a046a7220 */ /* 0x040fe40000410000 */
[----:B------:R-:W-:Y:S02]  /*13d60*/  FMUL.FTZ R107, R4, R107 ;  /* 0x0000006b046b7220 */ /* 0x000fe40000410000 */
[C---:B------:R-:W-:Y:S02]  /*13d70*/  FMUL.FTZ R108, R6.reuse, R108 ;  /* 0x0000006c066c7220 */ /* 0x040fe40000410000 */
[C---:B------:R-:W-:Y:S02]  /*13d80*/  FMUL.FTZ R109, R6.reuse, R109 ;  /* 0x0000006d066d7220 */ /* 0x040fe40000410000 */
[C---:B------:R-:W-:Y:S01]  /*13d90*/  FMUL.FTZ R112, R6.reuse, R112 ;  /* 0x0000007006707220 */ /* 0x040fe20000410000 */
[----:B-1----:R-:W1:Y:S01]  /*13da0*/  SHFL.BFLY PT, R2, R0, 0x1, 0x1f ;  /* 0x0c201f0000027f89 */ /* 0x002e6200000e0000 */
[----:B---3--:R-:W-:Y:S01]  /*13db0*/  F2FP.BF16.PACK_AB R146, R39, R252 ;  /* 0x000000fc2792723e */ /* 0x008fe200000010ff */
[----:B------:R-:W-:Y:S02]  /*13dc0*/  FMUL.FTZ R113, R6, R113 ;  /* 0x0000007106717220 */ /* 0x000fe40000410000 */
[C---:B------:R-:W-:Y:S02]  /*13dd0*/  FMUL.FTZ R116, R7.reuse, R116 ;  /* 0x0000007407747220 */ /* 0x040fe40000410000 */
[C---:B------:R-:W-:Y:S02]  /*13de0*/  FMUL.FTZ R117, R7.reuse, R117 ;  /* 0x0000007507757220 */ /* 0x040fe40000410000 */
[----:B------:R-:W-:Y:S02]  /*13df0*/  FMUL.FTZ R118, R4, R118 ;  /* 0x0000007604767220 */ /* 0x000fe40000410000 */
[--C-:B--2---:R-:W-:Y:S01]  /*13e00*/  FFMA.FTZ R3, R22, c[0x0][0x2d0], -R197.reuse ;  /* 0x0000b40016037a23 */ /* 0x104fe200000108c5 */
[----:B----4-:R-:W-:Y:S01]  /*13e10*/  F2FP.BF16.PACK_AB R145, R32, R52 ;  /* 0x000000342091723e */ /* 0x010fe200000010ff */
[----:B------:R-:W-:Y:S01]  /*13e20*/  FMUL.FTZ R22, R4, R162 ;  /* 0x000000a204167220 */ /* 0x000fe20000410000 */
[----:B------:R-:W-:Y:S01]  /*13e30*/  MOV R162, R29 ;  /* 0x0000001d00a27202 */ /* 0x000fe20000000f00 */
[----:B------:R2:W-:Y:S01]  /*13e40*/  MUFU.EX2 R37, R3 ;  /* 0x0000000300257308 */ /* 0x0005e20000000800 */
[----:B------:R-:W-:Y:S02]  /*13e50*/  FMUL.FTZ R29, R6, R169 ;  /* 0x000000a9061d7220 */ /* 0x000fe40000410000 */
[C---:B------:R-:W-:Y:S02]  /*13e60*/  FMUL.FTZ R119, R4.reuse, R119 ;  /* 0x0000007704777220 */ /* 0x040fe40000410000 */
[C---:B------:R-:W-:Y:S02]  /*13e70*/  FMUL.FTZ R120, R7.reuse, R120 ;  /* 0x0000007807787220 */ /* 0x040fe40000410000 */
[----:B------:R-:W-:Y:S02]  /*13e80*/  FMUL.FTZ R121, R7, R121 ;  /* 0x0000007907797220 */ /* 0x000fe40000410000 */
[----:B------:R-:W-:Y:S01]  /*13e90*/  FMUL.FTZ R122, R4, R122 ;  /* 0x0000007a047a7220 */ /* 0x000fe20000410000 */
[----:B-1----:R-:W-:Y:S01]  /*13ea0*/  FMNMX.FTZ R136, R0, R2, !PT ;  /* 0x0000000200887209 */ /* 0x002fe20007810000 */
[----:B------:R-:W-:Y:S01]  /*13eb0*/  FFMA.FTZ R0, R23, c[0x0][0x2d0], -R197 ;  /* 0x0000b40017007a23 */ /* 0x000fe200000108c5 */
[----:B------:R-:W-:Y:S01]  /*13ec0*/  @P0 SHF.R.S32.HI R2, RZ, 0x1f, R235 ;  /* 0x0000001fff020819 */ /* 0x000fe200000114eb */
[----:B------:R-:W-:Y:S01]  /*13ed0*/  FMUL.FTZ R23, R4, R163 ;  /* 0x000000a304177220 */ /* 0x000fe20000410000 */
[----:B------:R-:W-:Y:S01]  /*13ee0*/  MOV R163, R28 ;  /* 0x0000001c00a37202 */ /* 0x000fe20000000f00 */
[----:B------:R1:W3:Y:S01]  /*13ef0*/  MUFU.EX2 R45, R0 ;  /* 0x00000000002d7308 */ /* 0x0002e20000000800 */
[----:B------:R-:W-:Y:S02]  /*13f00*/  FMUL.FTZ R28, R6, R168 ;  /* 0x000000a8061c7220 */ /* 0x000fe40000410000 */
[----:B------:R-:W-:Y:S02]  /*13f10*/  @P0 IMAD R2, R2, c[0x0][0x1e0], RZ ;  /* 0x0000780002020a24 */ /* 0x000fe400078e02ff */
[----:B------:R-:W-:Y:S02]  /*13f20*/  FMUL.FTZ R123, R4, R123 ;  /* 0x0000007b047b7220 */ /* 0x000fe40000410000 */
[----:B------:R-:W-:Y:S01]  /*13f30*/  @P0 IMAD R2, R235, c[0x0][0x1e4], R2 ;  /* 0x00007900eb020a24 */ /* 0x000fe200078e0202 */
[----:B--2---:R-:W-:Y:S01]  /*13f40*/  @P0 MOV R3, R25 ;  /* 0x0000001900030202 */ /* 0x004fe20000000f00 */
[C---:B------:R-:W-:Y:S03]  /*13f50*/  FMUL.FTZ R124, R6.reuse, R124 ;  /* 0x0000007c067c7220 */ /* 0x040fe60000410000 */
[----:B------:R-:W-:Y:S01]  /*13f60*/  @P0 IADD3 R9, R9, R2, RZ ;  /* 0x0000000209090210 */ /* 0x000fe20007ffe0ff */
[C---:B------:R-:W-:Y:S01]  /*13f70*/  FMUL.FTZ R125, R6.reuse, R125 ;  /* 0x0000007d067d7220 */ /* 0x040fe20000410000 */
[----:B------:R-:W-:Y:S01]  /*13f80*/  @P0 MOV R2, R14 ;  /* 0x0000000e00020202 */ /* 0x000fe20000000f00 */
[----:B------:R-:W-:Y:S01]  /*13f90*/  FMUL.FTZ R128, R6, R128 ;  /* 0x0000008006807220 */ /* 0x000fe20000410000 */
[----:B------:R2:W-:Y:S01]  /*13fa0*/  MUFU.EX2 R14, R10 ;  /* 0x0000000a000e7308 */ /* 0x0005e20000000800 */
[----:B------:R-:W-:Y:S02]  /*13fb0*/  @P0 IMAD R9, R9, 0x30, RZ ;  /* 0x0000003009090824 */ /* 0x000fe400078e02ff */
[----:B------:R-:W-:Y:S04]  /*13fc0*/  @P0 IMAD.WIDE.U32 R2, R8, 0x30, R2 ;  /* 0x0000003008020825 */ /* 0x000fe800078e0002 */
[----:B------:R-:W-:Y:S01]  /*13fd0*/  FMUL.FTZ R129, R6, R129 ;  /* 0x0000008106817220 */ /* 0x000fe20000410000 */
[----:B------:R-:W-:Y:S01]  /*13fe0*/  @P0 IADD3 R9, R3, R9, RZ ;  /* 0x0000000903090210 */ /* 0x000fe20007ffe0ff */
[----:B------:R-:W-:Y:S01]  /*13ff0*/  FFMA.FTZ R3, R16, c[0x0][0x2d0], -R198 ;  /* 0x0000b40010037a23 */ /* 0x000fe200000108c6 */
[----:B------:R-:W-:Y:S01]  /*14000*/  @P0 LEA R8, P1, R2, c[0x0][0x1c8], 0x1 ;  /* 0x0000720002080a11 */ /* 0x000fe200078208ff */
[----:B-1----:R-:W-:Y:S01]  /*14010*/  FADD.FTZ R0, -R136, R137 ;  /* 0x0000008988007221 */ /* 0x002fe20000010100 */
[----:B---3--:R-:W-:Y:S01]  /*14020*/  F2FP.BF16.PACK_AB R147, R45, R37 ;  /* 0x000000252d93723e */ /* 0x008fe200000010ff */
[----:B------:R1:W-:Y:S01]  /*14030*/  MUFU.EX2 R36, R3 ;  /* 0x0000000300247308 */ /* 0x0003e20000000800 */
[----:B------:R-:W-:Y:S01]  /*14040*/  @P0 LEA.HI.X R9, R2, c[0x0][0x1cc], R9, 0x1, P1 ;  /* 0x0000730002090a11 */ /* 0x000fe200008f0c09 */
[----:B------:R-:W-:Y:S01]  /*14050*/  FMUL.FTZ R137, R136, c[0x0][0x2d0] ;  /* 0x0000b40088897a20 */ /* 0x000fe20000410000 */
[----:B------:R-:W-:Y:S01]  /*14060*/  MOV R173, R45 ;  /* 0x0000002d00ad7202 */ /* 0x000fe20000000f00 */
[----:B------:R-:W-:Y:S02]  /*14070*/  FMUL.FTZ R0, R0, c[0x0][0x2d0] ;  /* 0x0000b40000007a20 */ /* 0x000fe40000410000 */
[----:B------:R3:W-:Y:S01]  /*14080*/  @P0 LDGSTS.E.BYPASS.LTC128B.128 [R234+0x5080], [R8.64], !P4 ;  /* 0x0508000008ea0fae */ /* 0x0007e2000e101d46 */
[C---:B------:R-:W-:Y:S02]  /*14090*/  FMUL.FTZ R16, R6.reuse, R156 ;  /* 0x0000009c06107220 */ /* 0x040fe40000410000 */
[----:B------:R-:W-:Y:S01]  /*140a0*/  FMUL.FTZ R45, R6, R185 ;  /* 0x000000b9062d7220 */ /* 0x000fe20000410000 */
[----:B------:R-:W4:Y:S01]  /*140b0*/  MUFU.EX2 R0, R0 ;  /* 0x0000000000007308 */ /* 0x000f220000000800 */
[----:B--2---:R-:W-:Y:S01]  /*140c0*/  @P0 SHF.L.U32 R10, R11, 0x5, RZ ;  /* 0x000000050b0a0819 */ /* 0x004fe200000006ff */
[----:B------:R-:W-:Y:S01]  /*140d0*/  FMUL.FTZ R132, R7, R132 ;  /* 0x0000008407847220 */ /* 0x000fe20000410000 */
[----:B------:R-:W-:Y:S01]  /*140e0*/  @P0 SHF.L.U64.HI R11, R11, 0x5, R12 ;  /* 0x000000050b0b0819 */ /* 0x000fe2000001020c */
[----:B------:R3:W-:Y:S01]  /*140f0*/  @P0 LDGSTS.E.BYPASS.LTC128B.128 [R234+0x6880], [R8.64+0x80], !P3 ;  /* 0x0688008008ea0fae */ /* 0x0007e2000d901d46 */
[----:B------:R-:W-:Y:S01]  /*14100*/  @P0 IADD3 R2, P2, R8, R10, RZ ;  /* 0x0000000a08020210 */ /* 0x000fe20007f5e0ff */
[--C-:B------:R-:W-:Y:S01]  /*14110*/  FFMA.FTZ R12, R17, c[0x0][0x2d0], -R198.reuse ;  /* 0x0000b400110c7a23 */ /* 0x100fe200000108c6 */
[----:B------:R-:W-:Y:S01]  /*14120*/  MOV R185, R160 ;  /* 0x000000a000b97202 */ /* 0x000fe20000000f00 */
[----:B------:R-:W-:Y:S01]  /*14130*/  FMUL.FTZ R17, R6, R157 ;  /* 0x0000009d06117220 */ /* 0x000fe20000410000 */
[----:B------:R-:W-:Y:S01]  /*14140*/  @P0 IADD3 R10, P1, R2, R10, RZ ;  /* 0x0000000a020a0210 */ /* 0x000fe20007f3e0ff */
[----:B------:R-:W2:Y:S01]  /*14150*/  MUFU.EX2 R44, R12 ;  /* 0x0000000c002c7308 */ /* 0x000ea20000000800 */
[----:B------:R-:W-:Y:S02]  /*14160*/  FMUL.FTZ R133, R7, R133 ;  /* 0x0000008507857220 */ /* 0x000fe40000410000 */
[C---:B------:R-:W-:Y:S01]  /*14170*/  FMUL.FTZ R134, R4.reuse, R134 ;  /* 0x0000008604867220 */ /* 0x040fe20000410000 */
[----:B-1----:R-:W-:Y:S01]  /*14180*/  @P0 IADD3.X R3, R9, R11, RZ, P2, !PT ;  /* 0x0000000b09030210 */ /* 0x002fe200017fe4ff */
[----:B------:R-:W-:Y:S02]  /*14190*/  FMUL.FTZ R135, R4, R135 ;  /* 0x0000008704877220 */ /* 0x000fe40000410000 */
[--C-:B------:R-:W-:Y:S01]  /*141a0*/  FFMA.FTZ R138, R138, c[0x0][0x2d0], -R137.reuse ;  /* 0x0000b4008a8a7a23 */ /* 0x100fe20000010889 */
[----:B------:R-:W-:Y:S01]  /*141b0*/  @P0 IADD3.X R11, R3, R11, RZ, P1, !PT ;  /* 0x0000000b030b0210 */ /* 0x000fe20000ffe4ff */
[----:B------:R1:W-:Y:S04]  /*141c0*/  @P0 LDGSTS.E.BYPASS.LTC128B.128 [R234+0x5880], [R2.64], !P4 ;  /* 0x0588000002ea0fae */ /* 0x0003e8000e101d46 */
[----:B------:R-:W-:Y:S01]  /*141d0*/  MUFU.EX2 R138, R138 ;  /* 0x0000008a008a7308 */ /* 0x000fe20000000800 */
[C---:B----4-:R-:W-:Y:S02]  /*141e0*/  FMUL.FTZ R15, R0.reuse, R155 ;  /* 0x0000009b000f7220 */ /* 0x050fe40000410000 */
[C---:B------:R-:W-:Y:S01]  /*141f0*/  FMUL.FTZ R35, R0.reuse, R175 ;  /* 0x000000af00237220 */ /* 0x040fe20000410000 */
[----:B------:R1:W-:Y:S01]  /*14200*/  @P0 LDGSTS.E.BYPASS.LTC128B.128 [R234+0x7080], [R2.64+0x80], !P3 ;  /* 0x0708008002ea0fae */ /* 0x0003e2000d901d46 */
[----:B------:R-:W-:Y:S01]  /*14210*/  MOV R175, R251 ;  /* 0x000000fb00af7202 */ /* 0x000fe20000000f00 */
[----:B------:R-:W-:Y:S01]  /*14220*/  FMUL.FTZ R30, R0, R170 ;  /* 0x000000aa001e7220 */ /* 0x000fe20000410000 */
[----:B------:R-:W-:Y:S01]  /*14230*/  MOV R170, R32 ;  /* 0x0000002000aa7202 */ /* 0x000fe20000000f00 */
[--C-:B---3--:R-:W-:Y:S01]  /*14240*/  FFMA.FTZ R8, R205, c[0x0][0x2d0], -R137.reuse ;  /* 0x0000b400cd087a23 */ /* 0x108fe20000010889 */
[----:B------:R-:W-:Y:S01]  /*14250*/  MOV R205, R14 ;  /* 0x0000000e00cd7202 */ /* 0x000fe20000000f00 */
[C---:B------:R-:W-:Y:S01]  /*14260*/  FMUL.FTZ R9, R7.reuse, R149 ;  /* 0x0000009507097220 */ /* 0x040fe20000410000 */
[----:B--2---:R-:W-:Y:S01]  /*14270*/  MOV R168, R44 ;  /* 0x0000002c00a87202 */ /* 0x004fe20000000f00 */
[----:B------:R2:W-:Y:S01]  /*14280*/  @P0 LDGSTS.E.BYPASS.LTC128B.128 [R234+0x6080], [R10.64], !P4 ;  /* 0x060800000aea0fae */ /* 0x0005e2000e101d46 */
[----:B------:R3:W-:Y:S01]  /*14290*/  MUFU.EX2 R196, R8 ;  /* 0x0000000800c47308 */ /* 0x0007e20000000800 */
[----:B------:R-:W-:Y:S02]  /*142a0*/  FMUL.FTZ R12, R6, R152 ;  /* 0x00000098060c7220 */ /* 0x000fe40000410000 */
[----:B------:R-:W-:Y:S02]  /*142b0*/  FMUL.FTZ R14, R0, R154 ;  /* 0x0000009a000e7220 */ /* 0x000fe40000410000 */
[----:B------:R-:W-:Y:S01]  /*142c0*/  FMUL.FTZ R32, R6, R172 ;  /* 0x000000ac06207220 */ /* 0x000fe20000410000 */
[----:B------:R-:W-:Y:S01]  /*142d0*/  MOV R172, R250 ;  /* 0x000000fa00ac7202 */ /* 0x000fe20000000f00 */
[----:B------:R2:W-:Y:S01]  /*142e0*/  @P0 LDGSTS.E.BYPASS.LTC128B.128 [R234+0x7880], [R10.64+0x80], !P3 ;  /* 0x078800800aea0fae */ /* 0x0005e2000d901d46 */
[----:B------:R-:W-:Y:S01]  /*142f0*/  FMUL.FTZ R31, R0, R171 ;  /* 0x000000ab001f7220 */ /* 0x000fe20000410000 */
[----:B------:R-:W-:Y:S01]  /*14300*/  MOV R171, R39 ;  /* 0x0000002700ab7202 */ /* 0x000fe20000000f00 */
[----:B------:R-:W-:Y:S01]  /*14310*/  FMUL.FTZ R39, R4, R179 ;  /* 0x000000b304277220 */ /* 0x000fe20000410000 */
[----:B------:R-:W-:Y:S01]  /*14320*/  MOV R179, R247 ;  /* 0x000000f700b37202 */ /* 0x000fe20000000f00 */
[C---:B------:R-:W-:Y:S01]  /*14330*/  FMUL.FTZ R34, R0.reuse, R174 ;  /* 0x000000ae00227220 */ /* 0x040fe20000410000 */
[----:B------:R-:W-:Y:S01]  /*14340*/  MOV R174, R52 ;  /* 0x0000003400ae7202 */ /* 0x000fe20000000f00 */
[C---:B------:R-:W-:Y:S01]  /*14350*/  FMUL.FTZ R46, R0.reuse, R186 ;  /* 0x000000ba002e7220 */ /* 0x040fe20000410000 */
[----:B------:R-:W4:Y:S01]  /*14360*/  LDSM.16.MT88.4 R24, [R217+0x2080] ;  /* 0x00208000d918783b */ /* 0x000f220000004200 */
[----:B------:R-:W-:Y:S01]  /*14370*/  FMUL.FTZ R47, R0, R187 ;  /* 0x000000bb002f7220 */ /* 0x000fe20000410000 */
[----:B------:R-:W-:Y:S01]  /*14380*/  MOV R186, R203 ;  /* 0x000000cb00ba7202 */ /* 0x000fe20000000f00 */
[--C-:B-1----:R-:W-:Y:S01]  /*14390*/  FFMA.FTZ R2, R206, c[0x0][0x2d0], -R137.reuse ;  /* 0x0000b400ce027a23 */ /* 0x102fe20000010889 */
[----:B------:R-:W-:Y:S01]  /*143a0*/  MOV R206, R209 ;  /* 0x000000d100ce7202 */ /* 0x000fe20000000f00 */
[C---:B------:R-:W-:Y:S01]  /*143b0*/  FMUL.FTZ R50, R0.reuse, R190 ;  /* 0x000000be00327220 */ /* 0x040fe20000410000 */
[----:B------:R-:W-:Y:S01]  /*143c0*/  MOV R3, R248 ;  /* 0x000000f800037202 */ /* 0x000fe20000000f00 */
[----:B------:R1:W1:Y:S01]  /*143d0*/  MUFU.EX2 R209, R2 ;  /* 0x0000000200d17308 */ /* 0x0002620000000800 */
[----:B------:R-:W4:Y:S01]  /*143e0*/  LDSM.16.MT88.4 R40, [R218+0x2080] ;  /* 0x00208000da28783b */ /* 0x000f220000004200 */
[----:B---3--:R-:W-:Y:S01]  /*143f0*/  FMUL.FTZ R8, R7, R148 ;  /* 0x0000009407087220 */ /* 0x008fe20000410000 */
[----:B------:R-:W-:Y:S01]  /*14400*/  F2FP.BF16.PACK_AB R148, R205, R199 ;  /* 0x000000c7cd94723e */ /* 0x000fe200000010ff */
[C---:B------:R-:W-:Y:S02]  /*14410*/  FMUL.FTZ R51, R0.reuse, R191 ;  /* 0x000000bf00337220 */ /* 0x040fe40000410000 */
[----:B------:R-:W-:Y:S02]  /*14420*/  FMUL.FTZ R52, R7, R192 ;  /* 0x000000c007347220 */ /* 0x000fe40000410000 */
[C---:B------:R-:W-:Y:S01]  /*14430*/  FMUL.FTZ R62, R0.reuse, R62 ;  /* 0x0000003e003e7220 */ /* 0x040fe20000410000 */
[----:B------:R-:W3:Y:S01]  /*14440*/  LDSM.16.MT88.4 R152, [R220+0x2080] ;  /* 0x00208000dc98783b */ /* 0x000ee20000004200 */
[----:B------:R-:W-:Y:S02]  /*14450*/  FMUL.FTZ R63, R0, R63 ;  /* 0x0000003f003f7220 */ /* 0x000fe40000410000 */
[----:B--2---:R-:W-:Y:S01]  /*14460*/  FMUL.FTZ R10, R4, R150 ;  /* 0x00000096040a7220 */ /* 0x004fe20000410000 */
[----:B------:R-:W-:Y:S01]  /*14470*/  F2FP.BF16.PACK_AB R150, R44, R36 ;  /* 0x000000242c96723e */ /* 0x000fe200000010ff */
[----:B------:R-:W-:Y:S02]  /*14480*/  FMUL.FTZ R11, R4, R151 ;  /* 0x00000097040b7220 */ /* 0x000fe40000410000 */
[----:B------:R-:W-:Y:S01]  /*14490*/  FMUL.FTZ R44, R6, R184 ;  /* 0x000000b8062c7220 */ /* 0x000fe20000410000 */
[----:B------:R-:W-:Y:S01]  /*144a0*/  LDSM.16.MT88.4 R192, [R220+0x3080] ;  /* 0x00308000dcc0783b */ /* 0x000fe20000004200 */
[C---:B------:R-:W-:Y:S02]  /*144b0*/  FMUL.FTZ R66, R0.reuse, R66 ;  /* 0x0000004200427220 */ /* 0x040fe40000410000 */
[C---:B------:R-:W-:Y:S02]  /*144c0*/  FMUL.FTZ R67, R0.reuse, R67 ;  /* 0x0000004300437220 */ /* 0x040fe40000410000 */
[----:B------:R-:W-:Y:S02]  /*144d0*/  FMUL.FTZ R78, R0, R78 ;  /* 0x0000004e004e7220 */ /* 0x000fe40000410000 */
[--C-:B-1----:R-:W-:Y:S01]  /*144e0*/  FFMA.FTZ R2, R18, c[0x0][0x2d0], -R137.reuse ;  /* 0x0000b40012027a23 */ /* 0x102fe20000010889 */
[----:B------:R-:W0:Y:S01]  /*144f0*/  LDGDEPBAR ;  /* 0x00000000000079af */ /* 0x000e220000000000 */
[C---:B------:R-:W-:Y:S01]  /*14500*/  FMUL.FTZ R18, R0.reuse, R158 ;  /* 0x0000009e00127220 */ /* 0x040fe20000410000 */
[----:B------:R-:W-:Y:S01]  /*14510*/  F2FP.BF16.PACK_AB R149, R209, R196 ;  /* 0x000000c4d195723e */ /* 0x000fe200000010ff */
[----:B------:R1:W-:Y:S01]  /*14520*/  MUFU.EX2 R210, R2 ;  /* 0x0000000200d27308 */ /* 0x0003e20000000800 */
[C---:B------:R-:W-:Y:S02]  /*14530*/  FMUL.FTZ R79, R0.reuse, R79 ;  /* 0x0000004f004f7220 */ /* 0x040fe40000410000 */
[C---:B------:R-:W-:Y:S01]  /*14540*/  FMUL.FTZ R82, R0.reuse, R82 ;  /* 0x0000005200527220 */ /* 0x040fe20000410000 */
[-C--:B----4-:R-:W-:Y:S05]  /*14550*/  HMMA.16816.F32.BF16 R8, R144, R24.reuse, R8 ;  /* 0x000000189008723c */ /* 0x090fea0000041808 */
[C---:B------:R-:W-:Y:S02]  /*14560*/  FMUL.FTZ R83, R0.reuse, R83 ;  /* 0x0000005300537220 */ /* 0x040fe40000410000 */
[C---:B------:R-:W-:Y:S02]  /*14570*/  FMUL.FTZ R94, R0.reuse, R94 ;  /* 0x0000005e005e7220 */ /* 0x040fe40000410000 */
[C---:B------:R-:W-:Y:S03]  /*14580*/  FMUL.FTZ R95, R0.reuse, R95 ;  /* 0x0000005f005f7220 */ /* 0x040fe60000410000 */
[C---:B------:R-:W-:Y:S02]  /*14590*/  FMUL.FTZ R98, R0.reuse, R98 ;  /* 0x0000006200627220 */ /* 0x040fe40000410000 */
[C---:B------:R-:W-:Y:S02]  /*145a0*/  FMUL.FTZ R99, R0.reuse, R99 ;  /* 0x0000006300637220 */ /* 0x040fe40000410000 */
[C---:B------:R-:W-:Y:S02]  /*145b0*/  FMUL.FTZ R110, R0.reuse, R110 ;  /* 0x0000006e006e7220 */ /* 0x040fe40000410000 */
[C---:B------:R-:W-:Y:S02]  /*145c0*/  FMUL.FTZ R111, R0.reuse, R111 ;  /* 0x0000006f006f7220 */ /* 0x040fe40000410000 */
[----:B-1----:R-:W-:Y:S02]  /*145d0*/  FFMA.FTZ R2, R19, c[0x0][0x2d0], -R137 ;  /* 0x0000b40013027a23 */ /* 0x002fe40000010889 */
[C---:B------:R-:W-:Y:S02]  /*145e0*/  FMUL.FTZ R19, R0.reuse, R159 ;  /* 0x0000009f00137220 */ /* 0x040fe40000410000 */
[----:B------:R1:W2:Y:S01]  /*145f0*/  MUFU.EX2 R211, R2 ;  /* 0x0000000200d37308 */ /* 0x0002a20000000800 */
[----:B------:R-:W4:Y:S01]  /*14600*/  LDSM.16.MT88.4 R156, [R219+0x2080] ;  /* 0x00208000db9c783b */ /* 0x000f220000004200 */
[C---:B------:R-:W-:Y:S02]  /*14610*/  FMUL.FTZ R114, R0.reuse, R114 ;  /* 0x0000007200727220 */ /* 0x040fe40000410000 */
[C---:B------:R-:W-:Y:S02]  /*14620*/  FMUL.FTZ R115, R0.reuse, R115 ;  /* 0x0000007300737220 */ /* 0x040fe40000410000 */
[C---:B------:R-:W-:Y:S02]  /*14630*/  FMUL.FTZ R126, R0.reuse, R126 ;  /* 0x0000007e007e7220 */ /* 0x040fe40000410000 */
[C---:B------:R-:W-:Y:S02]  /*14640*/  FMUL.FTZ R127, R0.reuse, R127 ;  /* 0x0000007f007f7220 */ /* 0x040fe40000410000 */
[C---:B------:R-:W-:Y:S02]  /*14650*/  FMUL.FTZ R130, R0.reuse, R130 ;  /* 0x0000008200827220 */ /* 0x040fe40000410000 */
[----:B------:R-:W-:Y:S02]  /*14660*/  FMUL.FTZ R131, R0, R131 ;  /* 0x0000008300837220 */ /* 0x000fe40000410000 */
[--C-:B------:R-:W-:Y:S02]  /*14670*/  FFMA.FTZ R3, R3, c[0x0][0x2d0], -R143.reuse ;  /* 0x0000b40003037a23 */ /* 0x100fe4000001088f */
[--C-:B-1----:R-:W-:Y:S01]  /*14680*/  FFMA.FTZ R2, R213, c[0x0][0x2d0], -R143.reuse ;  /* 0x0000b400d5027a23 */ /* 0x102fe2000001088f */
[----:B--2---:R-:W-:Y:S03]  /*14690*/  F2FP.BF16.PACK_AB R151, R211, R210 ;  /* 0x000000d2d397723e */ /* 0x004fe600000010ff */
[----:B------:R1:W-:Y:S04]  /*146a0*/  MUFU.EX2 R169, R2 ;  /* 0x0000000200a97308 */ /* 0x0003e80000000800 */
[C---:B------:R-:W-:Y:S07]  /*146b0*/  HMMA.16816.F32.BF16 R12, R148.reuse, R24, R12 ;  /* 0x00000018940c723c */ /* 0x040fee000004180c */
[C---:B------:R-:W-:Y:S01]  /*146c0*/  FMUL.FTZ R25, R7.reuse, R165 ;  /* 0x000000a507197220 */ /* 0x040fe20000410000 */
[-C--:B------:R-:W-:Y:S04]  /*146d0*/  HMMA.16816.F32.BF16 R16, R148, R26.reuse, R16 ;  /* 0x0000001a9410723c */ /* 0x080fe80000041810 */
[----:B------:R-:W-:Y:S01]  /*146e0*/  MOV R165, R252 ;  /* 0x000000fc00a57202 */ /* 0x000fe20000000f00 */
[C---:B------:R-:W-:Y:S01]  /*146f0*/  FMUL.FTZ R24, R7.reuse, R164 ;  /* 0x000000a407187220 */ /* 0x040fe20000410000 */
[----:B------:R-:W-:Y:S01]  /*14700*/  MOV R164, R48 ;  /* 0x0000003000a47202 */ /* 0x000fe20000000f00 */
[----:B------:R-:W-:Y:S01]  /*14710*/  FMUL.FTZ R48, R6, R188 ;  /* 0x000000bc06307220 */ /* 0x000fe20000410000 */
[C---:B------:R-:W-:Y:S04]  /*14720*/  HMMA.16816.F32.BF16 R20, R144.reuse, R26, R20 ;  /* 0x0000001a9014723c */ /* 0x040fe80000041814 */
[--C-:B-1----:R-:W-:Y:S03]  /*14730*/  FFMA.FTZ R2, R212, c[0x0][0x2d0], -R143.reuse ;  /* 0x0000b400d4027a23 */ /* 0x102fe6000001088f */
[C---:B------:R-:W-:Y:S01]  /*14740*/  FMUL.FTZ R26, R4.reuse, R166 ;  /* 0x000000a6041a7220 */ /* 0x040fe20000410000 */
[----:B------:R1:W2:Y:S01]  /*14750*/  MUFU.EX2 R252, R2 ;  /* 0x0000000200fc7308 */ /* 0x0002a20000000800 */
[C---:B------:R-:W-:Y:S03]  /*14760*/  FMUL.FTZ R27, R4.reuse, R167 ;  /* 0x000000a7041b7220 */ /* 0x040fe60000410000 */
[----:B------:R-:W-:Y:S01]  /*14770*/  MOV R166, R36 ;  /* 0x0000002400a67202 */ /* 0x000fe20000000f00 */
[C---:B------:R-:W-:Y:S01]  /*14780*/  FMUL.FTZ R36, R7.reuse, R176 ;  /* 0x000000b007247220 */ /* 0x040fe20000410000 */
[----:B------:R-:W-:Y:S02]  /*14790*/  MOV R176, R246 ;  /* 0x000000f600b07202 */ /* 0x000fe40000000f00 */
[-C--:B------:R-:W-:Y:S03]  /*147a0*/  HMMA.16816.F32.BF16 R24, R144, R40.reuse, R24 ;  /* 0x000000289018723c */ /* 0x080fe60000041818 */
[----:B------:R-:W-:Y:S01]  /*147b0*/  MOV R167, R37 ;  /* 0x0000002500a77202 */ /* 0x000fe20000000f00 */
[C---:B------:R-:W-:Y:S01]  /*147c0*/  FMUL.FTZ R37, R7.reuse, R177 ;  /* 0x000000b107257220 */ /* 0x040fe20000410000 */
[----:B------:R-:W-:Y:S01]  /*147d0*/  MOV R177, R38 ;  /* 0x0000002600b17202 */ /* 0x000fe20000000f00 */
[C---:B------:R-:W-:Y:S01]  /*147e0*/  FMUL.FTZ R38, R4.reuse, R178 ;  /* 0x000000b204267220 */ /* 0x040fe20000410000 */
[----:B------:R-:W-:Y:S01]  /*147f0*/  MOV R178, R245 ;  /* 0x000000f500b27202 */ /* 0x000fe20000000f00 */
[C---:B------:R-:W-:Y:S04]  /*14800*/  HMMA.16816.F32.BF16 R28, R148.reuse, R40, R28 ;  /* 0x00000028941c723c */ /* 0x040fe8000004181c */
[----:B------:R-:W-:Y:S02]  /*14810*/  MOV R184, R177 ;  /* 0x000000b100b87202 */ /* 0x000fe40000000f00 */
[----:B------:R-:W-:Y:S01]  /*14820*/  MOV R177, R163 ;  /* 0x000000a300b17202 */ /* 0x000fe20000000f00 */
[----:B------:R-:W-:Y:S01]  /*14830*/  FMUL.FTZ R40, R7, R180 ;  /* 0x000000b407287220 */ /* 0x000fe20000410000 */
[-C--:B------:R-:W-:Y:S04]  /*14840*/  HMMA.16816.F32.BF16 R32, R148, R42.reuse, R32 ;  /* 0x0000002a9420723c */ /* 0x080fe80000041820 */
[--C-:B-1----:R-:W-:Y:S01]  /*14850*/  FFMA.FTZ R2, R207, c[0x0][0x2d0], -R143.reuse ;  /* 0x0000b400cf027a23 */ /* 0x102fe2000001088f */
[----:B------:R-:W-:Y:S01]  /*14860*/  MOV R180, R249 ;  /* 0x000000f900b47202 */ /* 0x000fe20000000f00 */
[----:B------:R-:W-:Y:S01]  /*14870*/  FMUL.FTZ R41, R7, R181 ;  /* 0x000000b507297220 */ /* 0x000fe20000410000 */
[----:B------:R-:W-:Y:S01]  /*14880*/  MOV R181, R244 ;  /* 0x000000f400b57202 */ /* 0x000fe20000000f00 */
[C---:B------:R-:W-:Y:S01]  /*14890*/  HMMA.16816.F32.BF16 R36, R144.reuse, R42, R36 ;  /* 0x0000002a9024723c */ /* 0x040fe20000041824 */
[----:B------:R1:W-:Y:S06]  /*148a0*/  MUFU.EX2 R251, R2 ;  /* 0x0000000200fb7308 */ /* 0x0003ec0000000800 */
[C---:B------:R-:W-:Y:S01]  /*148b0*/  FMUL.FTZ R42, R4.reuse, R182 ;  /* 0x000000b6042a7220 */ /* 0x040fe20000410000 */
[----:B------:R-:W-:Y:S01]  /*148c0*/  MOV R182, R161 ;  /* 0x000000a100b67202 */ /* 0x000fe20000000f00 */
[----:B------:R-:W-:Y:S03]  /*148d0*/  FMUL.FTZ R43, R4, R183 ;  /* 0x000000b7042b7220 */ /* 0x000fe60000410000 */
[----:B------:R-:W-:Y:S02]  /*148e0*/  MOV R183, R206 ;  /* 0x000000ce00b77202 */ /* 0x000fe40000000f00 */
[----:B------:R-:W-:Y:S02]  /*148f0*/  MOV R206, R204 ;  /* 0x000000cc00ce7202 */ /* 0x000fe40000000f00 */
[-C--:B---3--:R-:W-:Y:S08]  /*14900*/  HMMA.16816.F32.BF16 R40, R144, R152.reuse, R40 ;  /* 0x000000989028723c */ /* 0x088ff00000041828 */
[C---:B------:R-:W-:Y:S04]  /*14910*/  HMMA.16816.F32.BF16 R44, R148.reuse, R152, R44 ;  /* 0x00000098942c723c */ /* 0x040fe8000004182c */
[----:B-1----:R-:W-:Y:S04]  /*14920*/  FFMA.FTZ R2, R208, c[0x0][0x2d0], -R143 ;  /* 0x0000b400d0027a23 */ /* 0x002fe8000001088f */
        /* <DEDUP_REMOVED lines=13> */
[--C-:B-1----:R-:W-:Y:S02]  /*14a00*/  FFMA.FTZ R2, R238, c[0x0][0x2d0], -R197.reuse ;  /* 0x0000b400ee027a23 */ /* 0x102fe400000108c5 */
[----:B------:R1:W-:Y:S02]  /*14a10*/  MUFU.EX2 R238, R3 ;  /* 0x0000000300ee7308 */ /* 0x0003e40000000800 */
[-C--:B------:R-:W-:Y:S08]  /*14a20*/  HMMA.16816.F32.BF16 R80, R148, R154.reuse, R80 ;  /* 0x0000009a9450723c */ /* 0x080ff00000041850 */
[C---:B------:R-:W-:Y:S01]  /*14a30*/  HMMA.16816.F32.BF16 R84, R144.reuse, R154, R84 ;  /* 0x0000009a9054723c */ /* 0x040fe20000041854 */
[----:B------:R2:W2:Y:S01]  /*14a40*/  MUFU.EX2 R248, R2 ;  /* 0x0000000200f87308 */ /* 0x0004a20000000800 */
[----:B------:R-:W3:Y:S06]  /*14a50*/  LDSM.16.MT88.4 R152, [R220+0x3880] ;  /* 0x00388000dc98783b */ /* 0x000eec0000004200 */
[-C--:B----4-:R-:W-:Y:S04]  /*14a60*/  HMMA.16816.F32.BF16 R88, R144, R156.reuse, R88 ;  /* 0x0000009c9058723c */ /* 0x090fe80000041858 */
[--C-:B-1----:R-:W-:Y:S01]  /*14a70*/  FFMA.FTZ R3, R180, c[0x0][0x2d0], -R197.reuse ;  /* 0x0000b400b4037a23 */ /* 0x102fe200000108c5 */
[----:B------:R-:W-:Y:S03]  /*14a80*/  MOV R180, R165 ;  /* 0x000000a500b47202 */ /* 0x000fe60000000f00 */
[C---:B------:R-:W-:Y:S01]  /*14a90*/  HMMA.16816.F32.BF16 R92, R148.reuse, R156, R92 ;  /* 0x0000009c945c723c */ /* 0x040fe2000004185c */
[----:B------:R1:W-:Y:S07]  /*14aa0*/  MUFU.EX2 R212, R3 ;  /* 0x0000000300d47308 */ /* 0x0003ee0000000800 */
[-C--:B------:R-:W-:Y:S04]  /*14ab0*/  HMMA.16816.F32.BF16 R96, R148, R158.reuse, R96 ;  /* 0x0000009e9460723c */ /* 0x080fe80000041860 */
[--C-:B--2---:R-:W-:Y:S04]  /*14ac0*/  FFMA.FTZ R2, R214, c[0x0][0x2d0], -R197.reuse ;  /* 0x0000b400d6027a23 */ /* 0x104fe800000108c5 */
[C---:B------:R-:W-:Y:S01]  /*14ad0*/  HMMA.16816.F32.BF16 R100, R144.reuse, R158, R100 ;  /* 0x0000009e9064723c */ /* 0x040fe20000041864 */
[----:B------:R2:W-:Y:S01]  /*14ae0*/  MUFU.EX2 R247, R2 ;  /* 0x0000000200f77308 */ /* 0x0005e20000000800 */
[----:B------:R-:W4:Y:S06]  /*14af0*/  LDSM.16.MT88.4 R156, [R219+0x3880] ;  /* 0x00388000db9c783b */ /* 0x000f2c0000004200 */
[-C--:B---3--:R-:W-:Y:S02]  /*14b00*/  HMMA.16816.F32.BF16 R104, R144, R152.reuse, R104 ;  /* 0x000000989068723c */ /* 0x088fe40000041868 */
[----:B-1----:R-:W3:Y:S06]  /*14b10*/  LDL.LU R3, [R1+0x9c] ;  /* 0x00009c0001037983 */ /* 0x002eec0000300800 */
[C---:B------:R-:W-:Y:S04]  /*14b20*/  HMMA.16816.F32.BF16 R108, R148.reuse, R152, R108 ;  /* 0x00000098946c723c */ /* 0x040fe8000004186c */
[----:B--2---:R-:W-:Y:S04]  /*14b30*/  FFMA.FTZ R2, R215, c[0x0][0x2d0], -R197 ;  /* 0x0000b400d7027a23 */ /* 0x004fe800000108c5 */
[-C--:B------:R-:W-:Y:S01]  /*14b40*/  HMMA.16816.F32.BF16 R112, R148, R154.reuse, R112 ;  /* 0x0000009a9470723c */ /* 0x080fe20000041870 */
[----:B------:R1:W2:Y:S07]  /*14b50*/  MUFU.EX2 R246, R2 ;  /* 0x0000000200f67308 */ /* 0x0002ae0000000800 */
[C---:B------:R-:W-:Y:S01]  /*14b60*/  HMMA.16816.F32.BF16 R116, R144.reuse, R154, R116 ;  /* 0x0000009a9074723c */ /* 0x040fe20000041874 */
[----:B------:R-:W2:Y:S07]  /*14b70*/  LDSM.16.MT88.4 R152, [R217+0x2880] ;  /* 0x00288000d998783b */ /* 0x000eae0000004200 */
[-C--:B----4-:R-:W-:Y:S08]  /*14b80*/  HMMA.16816.F32.BF16 R120, R144, R156.reuse, R120 ;  /* 0x0000009c9078723c */ /* 0x090ff00000041878 */
[C---:B------:R-:W-:Y:S04]  /*14b90*/  HMMA.16816.F32.BF16 R124, R148.reuse, R156, R124 ;  /* 0x0000009c947c723c */ /* 0x040fe8000004187c */
[--C-:B-1----:R-:W-:Y:S04]  /*14ba0*/  FFMA.FTZ R2, R242, c[0x0][0x2d0], -R198.reuse ;  /* 0x0000b400f2027a23 */ /* 0x102fe800000108c6 */
[-C--:B------:R-:W-:Y:S01]  /*14bb0*/  HMMA.16816.F32.BF16 R128, R148, R158.reuse, R128 ;  /* 0x0000009e9480723c */ /* 0x080fe20000041880 */
[----:B------:R1:W-:Y:S07]  /*14bc0*/  MUFU.EX2 R245, R2 ;  /* 0x0000000200f57308 */ /* 0x0003ee0000000800 */
[----:B------:R-:W-:Y:S01]  /*14bd0*/  HMMA.16816.F32.BF16 R132, R144, R158, R132 ;  /* 0x0000009e9084723c */ /* 0x000fe20000041884 */
[----:B------:R-:W-:Y:S06]  /*14be0*/  LDSM.16.MT88.4 R156, [R220+0x2880] ;  /* 0x00288000dc9c783b */ /* 0x000fec0000004200 */
[----:B------:R-:W-:Y:S02]  /*14bf0*/  F2FP.BF16.PACK_AB R144, R252, R169 ;  /* 0x000000a9fc90723e */ /* 0x000fe400000010ff */
[----:B------:R-:W-:Y:S03]  /*14c00*/  F2FP.BF16.PACK_AB R146, R250, R251 ;  /* 0x000000fbfa92723e */ /* 0x000fe600000010ff */
[----:B------:R-:W-:Y:S02]  /*14c10*/  F2FP.BF16.PACK_AB R145, R248, R249 ;  /* 0x000000f9f891723e */ /* 0x000fe400000010ff */
[----:B--2---:R-:W-:Y:S01]  /*14c20*/  F2FP.BF16.PACK_AB R147, R246, R247 ;  /* 0x000000f7f693723e */ /* 0x004fe200000010ff */
[--C-:B-1----:R-:W-:Y:S06]  /*14c30*/  FFMA.FTZ R2, R241, c[0x0][0x2d0], -R198.reuse ;  /* 0x0000b400f1027a23 */ /* 0x102fec00000108c6 */
[-C--:B------:R-:W-:Y:S01]  /*14c40*/  HMMA.16816.F32.BF16 R8, R144, R152.reuse, R8 ;  /* 0x000000989008723c */ /* 0x080fe20000041808 */
[----:B------:R1:W2:Y:S02]  /*14c50*/  MUFU.EX2 R244, R2 ;  /* 0x0000000200f47308 */ /* 0x0002a40000000800 */
[--C-:B-1----:R-:W-:Y:S01]  /*14c60*/  FFMA.FTZ R2, R243, c[0x0][0x2d0], -R198.reuse ;  /* 0x0000b400f3027a23 */ /* 0x102fe200000108c6 */
[----:B--2---:R-:W-:Y:S07]  /*14c70*/  F2FP.BF16.PACK_AB R148, R244, R245 ;  /* 0x000000f5f494723e */ /* 0x004fee00000010ff */
[----:B------:R1:W-:Y:S02]  /*14c80*/  MUFU.EX2 R243, R2 ;  /* 0x0000000200f37308 */ /* 0x0003e40000000800 */
[--C-:B-1----:R-:W-:Y:S01]  /*14c90*/  FFMA.FTZ R2, R181, c[0x0][0x2d0], -R198.reuse ;  /* 0x0000b400b5027a23 */ /* 0x102fe200000108c6 */
[----:B------:R-:W-:Y:S02]  /*14ca0*/  MOV R181, R175 ;  /* 0x000000af00b57202 */ /* 0x000fe40000000f00 */
[----:B------:R-:W-:Y:S05]  /*14cb0*/  MOV R175, R174 ;  /* 0x000000ae00af7202 */ /* 0x000fea0000000f00 */
[----:B------:R1:W2:Y:S01]  /*14cc0*/  MUFU.EX2 R242, R2 ;  /* 0x0000000200f27308 */ /* 0x0002a20000000800 */
[----:B------:R-:W-:Y:S02]  /*14cd0*/  MOV R174, R162 ;  /* 0x000000a200ae7202 */ /* 0x000fe40000000f00 */
[----:B------:R-:W4:Y:S01]  /*14ce0*/  LDSM.16.MT88.4 R160, [R218+0x2880] ;  /* 0x00288000daa0783b */ /* 0x000f220000004200 */
[--C-:B-1----:R-:W-:Y:S01]  /*14cf0*/  FFMA.FTZ R2, R201, c[0x0][0x2d0], -R137.reuse ;  /* 0x0000b400c9027a23 */ /* 0x102fe20000010889 */
[----:B--2---:R-:W-:Y:S05]  /*14d00*/  F2FP.BF16.PACK_AB R150, R242, R243 ;  /* 0x000000f3f296723e */ /* 0x004fea00000010ff */
[----:B------:R1:W-:Y:S02]  /*14d10*/  MUFU.EX2 R204, R2 ;  /* 0x0000000200cc7308 */ /* 0x0003e40000000800 */
[--C-:B-1----:R-:W-:Y:S08]  /*14d20*/  FFMA.FTZ R2, R200, c[0x0][0x2d0], -R137.reuse ;  /* 0x0000b400c8027a23 */ /* 0x102ff00000010889 */
[----:B------:R1:W2:Y:S02]  /*14d30*/  MUFU.EX2 R203, R2 ;  /* 0x0000000200cb7308 */ /* 0x0002a40000000800 */
[--C-:B-1----:R-:W-:Y:S01]  /*14d40*/  FFMA.FTZ R2, R202, c[0x0][0x2d0], -R137.reuse ;  /* 0x0000b400ca027a23 */ /* 0x102fe20000010889 */
[----:B--2---:R-:W-:Y:S07]  /*14d50*/  F2FP.BF16.PACK_AB R149, R203, R204 ;  /* 0x000000cccb95723e */ /* 0x004fee00000010ff */
[----:B------:R1:W-:Y:S02]  /*14d60*/  MUFU.EX2 R201, R2 ;  /* 0x0000000200c97308 */ /* 0x0003e40000000800 */
[----:B-1----:R-:W-:Y:S08]  /*14d70*/  FFMA.FTZ R2, R240, c[0x0][0x2d0], -R137 ;  /* 0x0000b400f0027a23 */ /* 0x002ff00000010889 */
[----:B------:R-:W1:Y:S02]  /*14d80*/  MUFU.EX2 R202, R2 ;  /* 0x0000000200ca7308 */ /* 0x000e640000000800 */
[----:B-1----:R-:W-:Y:S01]  /*14d90*/  F2FP.BF16.PACK_AB R151, R202, R201 ;  /* 0x000000c9ca97723e */ /* 0x002fe200000010ff */
[--C-:B------:R-:W-:Y:S07]  /*14da0*/  FFMA.FTZ R2, R186, c[0x0][0x2d0], -R143.reuse ;  /* 0x0000b400ba027a23 */ /* 0x100fee000001088f */
[----:B------:R1:W-:Y:S01]  /*14db0*/  MUFU.EX2 R241, R2 ;  /* 0x0000000200f17308 */ /* 0x0003e20000000800 */
[C---:B------:R-:W-:Y:S08]  /*14dc0*/  HMMA.16816.F32.BF16 R12, R148.reuse, R152, R12 ;  /* 0x00000098940c723c */ /* 0x040ff0000004180c */
[-C--:B------:R-:W-:Y:S08]  /*14dd0*/  HMMA.16816.F32.BF16 R16, R148, R154.reuse, R16 ;  /* 0x0000009a9410723c */ /* 0x080ff00000041810 */
[C---:B------:R-:W-:Y:S01]  /*14de0*/  HMMA.16816.F32.BF16 R20, R144.reuse, R154, R20 ;  /* 0x0000009a9014723c */ /* 0x040fe20000041814 */
[----:B------:R-:W2:Y:S03]  /*14df0*/  LDSM.16.MT88.4 R152, [R219+0x2880] ;  /* 0x00288000db98783b */ /* 0x000ea60000004200 */
[----:B-1----:R-:W-:Y:S04]  /*14e00*/  FFMA.FTZ R2, R185, c[0x0][0x2d0], -R143 ;  /* 0x0000b400b9027a23 */ /* 0x002fe8000001088f */
[-C--:B----4-:R-:W-:Y:S01]  /*14e10*/  HMMA.16816.F32.BF16 R24, R144, R160.reuse, R24 ;  /* 0x000000a09018723c */ /* 0x090fe20000041818 */
[----:B------:R1:W4:Y:S03]  /*14e20*/  MUFU.EX2 R239, R2 ;  /* 0x0000000200ef7308 */ /* 0x0003260000000800 */
[----:B---3--:R-:W-:Y:S01]  /*14e30*/  FFMA.FTZ R3, R6, R3, R199 ;  /* 0x0000000306037223 */ /* 0x008fe200000100c7 */
[----:B------:R-:W-:Y:S03]  /*14e40*/  MOV R6, R168 ;  /* 0x000000a800067202 */ /* 0x000fe60000000f00 */
[C---:B------:R-:W-:Y:S08]  /*14e50*/  HMMA.16816.F32.BF16 R28, R148.reuse, R160, R28 ;  /* 0x000000a0941c723c */ /* 0x040ff0000004181c */
[-C--:B------:R-:W-:Y:S08]  /*14e60*/  HMMA.16816.F32.BF16 R32, R148, R162.reuse, R32 ;  /* 0x000000a29420723c */ /* 0x080ff00000041820 */
[C---:B------:R-:W-:Y:S01]  /*14e70*/  HMMA.16816.F32.BF16 R36, R144.reuse, R162, R36 ;  /* 0x000000a29024723c */ /* 0x040fe20000041824 */
[----:B------:R-:W3:Y:S03]  /*14e80*/  LDSM.16.MT88.4 R160, [R217+0x4080] ;  /* 0x00408000d9a0783b */ /* 0x000ee60000004200 */
[----:B-1----:R-:W-:Y:S01]  /*14e90*/  FFMA.FTZ R2, R184, c[0x0][0x2d0], -R143 ;  /* 0x0000b400b8027a23 */ /* 0x002fe2000001088f */
[----:B------:R-:W-:Y:S02]  /*14ea0*/  MOV R184, R174 ;  /* 0x000000ae00b87202 */ /* 0x000fe40000000f00 */
[----:B------:R-:W-:Y:S01]  /*14eb0*/  MOV R174, R171 ;  /* 0x000000ab00ae7202 */ /* 0x000fe20000000f00 */
[-C--:B------:R-:W-:Y:S01]  /*14ec0*/  HMMA.16816.F32.BF16 R40, R144, R156.reuse, R40 ;  /* 0x0000009c9028723c */ /* 0x080fe20000041828 */
[----:B------:R1:W1:Y:S03]  /*14ed0*/  MUFU.EX2 R240, R2 ;  /* 0x0000000200f07308 */ /* 0x0002660000000800 */
[----:B------:R-:W-:Y:S04]  /*14ee0*/  MOV R171, R205 ;  /* 0x000000cd00ab7202 */ /* 0x000fe80000000f00 */
[C---:B------:R-:W-:Y:S08]  /*14ef0*/  HMMA.16816.F32.BF16 R44, R148.reuse, R156, R44 ;  /* 0x0000009c942c723c */ /* 0x040ff0000004182c */
[-C--:B------:R-:W-:Y:S08]  /*14f00*/  HMMA.16816.F32.BF16 R48, R148, R158.reuse, R48 ;  /* 0x0000009e9430723c */ /* 0x080ff00000041830 */
[C---:B------:R-:W-:Y:S01]  /*14f10*/  HMMA.16816.F32.BF16 R52, R144.reuse, R158, R52 ;  /* 0x0000009e9034723c */ /* 0x040fe20000041834 */
[----:B------:R-:W4:Y:S03]  /*14f20*/  LDSM.16.MT88.4 R156, [R218+0x4080] ;  /* 0x00408000da9c783b */ /* 0x000f260000004200 */
[--C-:B-1----:R-:W-:Y:S04]  /*14f30*/  FFMA.FTZ R2, R183, c[0x0][0x2d0], -R197.reuse ;  /* 0x0000b400b7027a23 */ /* 0x102fe800000108c5 */
[-C--:B--2---:R-:W-:Y:S01]  /*14f40*/  HMMA.16816.F32.BF16 R56, R144, R152.reuse, R56 ;  /* 0x000000989038723c */ /* 0x084fe20000041838 */
[----:B------:R-:W2:Y:S01]  /*14f50*/  LDL.LU R183, [R1+0x94] ;  /* 0x0000940001b77983 */ /* 0x000ea20000300800 */
[----:B------:R1:W-:Y:S06]  /*14f60*/  MUFU.EX2 R215, R2 ;  /* 0x0000000200d77308 */ /* 0x0003ec0000000800 */
[C---:B------:R-:W-:Y:S08]  /*14f70*/  HMMA.16816.F32.BF16 R60, R148.reuse, R152, R60 ;  /* 0x00000098943c723c */ /* 0x040ff0000004183c */
[-C--:B------:R-:W-:Y:S08]  /*14f80*/  HMMA.16816.F32.BF16 R64, R148, R154.reuse, R64 ;  /* 0x0000009a9440723c */ /* 0x080ff00000041840 */
[C---:B------:R-:W-:Y:S01]  /*14f90*/  HMMA.16816.F32.BF16 R68, R144.reuse, R154, R68 ;  /* 0x0000009a9044723c */ /* 0x040fe20000041844 */
[----:B------:R-:W4:Y:S03]  /*14fa0*/  LDSM.16.MT88.4 R152, [R220+0x4080] ;  /* 0x00408000dc98783b */ /* 0x000f260000004200 */
[--C-:B-1----:R-:W-:Y:S01]  /*14fb0*/  FFMA.FTZ R2, R182, c[0x0][0x2d0], -R197.reuse ;  /* 0x0000b400b6027a23 */ /* 0x102fe200000108c5 */
[----:B------:R-:W-:Y:S02]  /*14fc0*/  MOV R182, R175 ;  /* 0x000000af00b67202 */ /* 0x000fe40000000f00 */
[----:B------:R-:W-:Y:S01]  /*14fd0*/  MOV R175, R172 ;  /* 0x000000ac00af7202 */ /* 0x000fe20000000f00 */
[-C--:B---3--:R-:W-:Y:S01]  /*14fe0*/  HMMA.16816.F32.BF16 R72, R144, R160.reuse, R72 ;  /* 0x000000a09048723c */ /* 0x088fe20000041848 */
[----:B------:R1:W3:Y:S03]  /*14ff0*/  MUFU.EX2 R213, R2 ;  /* 0x0000000200d57308 */ /* 0x0002e60000000800 */
[----:B------:R-:W-:Y:S04]  /*15000*/  MOV R172, R166 ;  /* 0x000000a600ac7202 */ /* 0x000fe80000000f00 */
[C---:B------:R-:W-:Y:S08]  /*15010*/  HMMA.16816.F32.BF16 R76, R148.reuse, R160, R76 ;  /* 0x000000a0944c723c */ /* 0x040ff0000004184c */
[-C--:B------:R-:W-:Y:S08]  /*15020*/  HMMA.16816.F32.BF16 R80, R148, R162.reuse, R80 ;  /* 0x000000a29450723c */ /* 0x080ff00000041850 */
[C---:B------:R-:W-:Y:S01]  /*15030*/  HMMA.16816.F32.BF16 R84, R144.reuse, R162, R84 ;  /* 0x000000a29054723c */ /* 0x040fe20000041854 */
[----:B------:R-:W3:Y:S03]  /*15040*/  LDSM.16.MT88.4 R160, [R219+0x4080] ;  /* 0x00408000dba0783b */ /* 0x000ee60000004200 */
[----:B-1----:R-:W-:Y:S01]  /*15050*/  FFMA.FTZ R2, R181, c[0x0][0x2d0], -R197 ;  /* 0x0000b400b5027a23 */ /* 0x002fe200000108c5 */
[----:B------:R-:W-:Y:S02]  /*15060*/  MOV R181, R173 ;  /* 0x000000ad00b57202 */ /* 0x000fe40000000f00 */
[----:B------:R-:W-:Y:S01]  /*15070*/  MOV R173, R167 ;  /* 0x000000a700ad7202 */ /* 0x000fe20000000f00 */
[-C--:B----4-:R-:W-:Y:S01]  /*15080*/  HMMA.16816.F32.BF16 R88, R144, R156.reuse, R88 ;  /* 0x0000009c9058723c */ /* 0x090fe20000041858 */
[----:B------:R1:W4:Y:S07]  /*15090*/  MUFU.EX2 R214, R2 ;  /* 0x0000000200d67308 */ /* 0x00032e0000000800 */
[C---:B------:R-:W-:Y:S01]  /*150a0*/  HMMA.16816.F32.BF16 R92, R148.reuse, R156, R92 ;  /* 0x0000009c945c723c */ /* 0x040fe2000004185c */
[----:B------:R-:W2:Y:S04]  /*150b0*/  LDL.LU R156, [R1+0xa0] ;  /* 0x0000a000019c7983 */ /* 0x000ea80000300800 */
[----:B------:R-:W2:Y:S03]  /*150c0*/  LDL.LU R157, [R1+0x98] ;  /* 0x00009800019d7983 */ /* 0x000ea60000300800 */
[-C--:B------:R-:W-:Y:S08]  /*150d0*/  HMMA.16816.F32.BF16 R96, R148, R158.reuse, R96 ;  /* 0x0000009e9460723c */ /* 0x080ff00000041860 */
[C---:B------:R-:W-:Y:S04]  /*150e0*/  HMMA.16816.F32.BF16 R100, R144.reuse, R158, R100 ;  /* 0x0000009e9064723c */ /* 0x040fe80000041864 */
[--C-:B-1----:R-:W-:Y:S04]  /*150f0*/  FFMA.FTZ R2, R179, c[0x0][0x2d0], -R198.reuse ;  /* 0x0000b400b3027a23 */ /* 0x102fe800000108c6 */
[-C--:B------:R-:W-:Y:S01]  /*15100*/  HMMA.16816.F32.BF16 R104, R144, R152.reuse, R104 ;  /* 0x000000989068723c */ /* 0x080fe20000041868 */
[----:B------:R1:W-:Y:S07]  /*15110*/  MUFU.EX2 R207, R2 ;  /* 0x0000000200cf7308 */ /* 0x0003ee0000000800 */
[C---:B------:R-:W-:Y:S08]  /*15120*/  HMMA.16816.F32.BF16 R108, R148.reuse, R152, R108 ;  /* 0x00000098946c723c */ /* 0x040ff0000004186c */
[-C--:B------:R-:W-:Y:S08]  /*15130*/  HMMA.16816.F32.BF16 R112, R148, R154.reuse, R112 ;  /* 0x0000009a9470723c */ /* 0x080ff00000041870 */
[C---:B------:R-:W-:Y:S04]  /*15140*/  HMMA.16816.F32.BF16 R116, R144.reuse, R154, R116 ;  /* 0x0000009a9074723c */ /* 0x040fe80000041874 */
[--C-:B-1----:R-:W-:Y:S04]  /*15150*/  FFMA.FTZ R2, R178, c[0x0][0x2d0], -R198.reuse ;  /* 0x0000b400b2027a23 */ /* 0x102fe800000108c6 */
[-C--:B---3--:R-:W-:Y:S01]  /*15160*/  HMMA.16816.F32.BF16 R120, R144, R160.reuse, R120 ;  /* 0x000000a09078723c */ /* 0x088fe20000041878 */
[----:B------:R1:W-:Y:S07]  /*15170*/  MUFU.EX2 R208, R2 ;  /* 0x0000000200d07308 */ /* 0x0003ee0000000800 */
[C---:B------:R-:W-:Y:S08]  /*15180*/  HMMA.16816.F32.BF16 R124, R148.reuse, R160, R124 ;  /* 0x000000a0947c723c */ /* 0x040ff0000004187c */
[-C--:B------:R-:W-:Y:S08]  /*15190*/  HMMA.16816.F32.BF16 R128, R148, R162.reuse, R128 ;  /* 0x000000a29480723c */ /* 0x080ff00000041880 */
[----:B------:R-:W-:Y:S04]  /*151a0*/  HMMA.16816.F32.BF16 R132, R144, R162, R132 ;  /* 0x000000a29084723c */ /* 0x000fe80000041884 */
[--C-:B-1----:R-:W-:Y:S03]  /*151b0*/  FFMA.FTZ R2, R206, c[0x0][0x2d0], -R198.reuse ;  /* 0x0000b400ce027a23 */ /* 0x102fe600000108c6 */
[----:B------:R-:W-:Y:S01]  /*151c0*/  F2FP.BF16.PACK_AB R144, R239, R241 ;  /* 0x000000f1ef90723e */ /* 0x000fe200000010ff */
[----:B------:R1:W-:Y:S01]  /*151d0*/  MUFU.EX2 R206, R2 ;  /* 0x0000000200ce7308 */ /* 0x0003e20000000800 */
[----:B------:R-:W-:Y:S03]  /*151e0*/  F2FP.BF16.PACK_AB R146, R238, R240 ;  /* 0x000000f0ee92723e */ /* 0x000fe600000010ff */
[----:B------:R-:W-:Y:S02]  /*151f0*/  F2FP.BF16.PACK_AB R145, R213, R215 ;  /* 0x000000d7d591723e */ /* 0x000fe400000010ff */
[----:B----4-:R-:W-:Y:S01]  /*15200*/  F2FP.BF16.PACK_AB R147, R212, R214 ;  /* 0x000000d6d493723e */ /* 0x010fe200000010ff */
[----:B-1----:R-:W-:Y:S04]  /*15210*/  FFMA.FTZ R2, R177, c[0x0][0x2d0], -R198 ;  /* 0x0000b400b1027a23 */ /* 0x002fe800000108c6 */
[----:B------:R1:W3:Y:S02]  /*15220*/  MUFU.EX2 R205, R2 ;  /* 0x0000000200cd7308 */ /* 0x0002e40000000800 */
[--C-:B-1----:R-:W-:Y:S01]  /*15230*/  FFMA.FTZ R2, R164, c[0x0][0x2d0], -R137.reuse ;  /* 0x0000b400a4027a23 */ /* 0x102fe20000010889 */
[----:B---3--:R-:W-:Y:S01]  /*15240*/  F2FP.BF16.PACK_AB R198, R205, R206 ;  /* 0x000000cecdc6723e */ /* 0x008fe200000010ff */
[----:B------:R-:W1:Y:S06]  /*15250*/  LDSM.16.MT88.4 R164, [R217+0x3080] ;  /* 0x00308000d9a4783b */ /* 0x000e6c0000004200 */
[----:B------:R3:W-:Y:S02]  /*15260*/  MUFU.EX2 R143, R2 ;  /* 0x00000002008f7308 */ /* 0x0007e40000000800 */
[--C-:B---3--:R-:W-:Y:S02]  /*15270*/  FFMA.FTZ R2, R176, c[0x0][0x2d0], -R137.reuse ;  /* 0x0000b400b0027a23 */ /* 0x108fe40000010889 */
[----:B------:R-:W-:Y:S01]  /*15280*/  FFMA.FTZ R137, R139, c[0x0][0x2d0], -R137 ;  /* 0x0000b4008b897a23 */ /* 0x000fe20000010889 */
[----:B------:R-:W3:Y:S05]  /*15290*/  LDSM.16.MT88.4 R176, [R218+0x3080] ;  /* 0x00308000dab0783b */ /* 0x000eea0000004200 */
[----:B------:R-:W4:Y:S01]  /*152a0*/  MUFU.EX2 R200, R2 ;  /* 0x0000000200c87308 */ /* 0x000f220000000800 */
[----:B------:R-:W-:Y:S01]  /*152b0*/  MOV R139, R169 ;  /* 0x000000a9008b7202 */ /* 0x000fe20000000f00 */
[-C--:B-1----:R-:W-:Y:S08]  /*152c0*/  HMMA.16816.F32.BF16 R148, R144, R164.reuse, R8 ;  /* 0x000000a49094723c */ /* 0x082ff00000041808 */
[----:B------:R-:W1:Y:S01]  /*152d0*/  MUFU.EX2 R137, R137 ;  /* 0x0000008900897308 */ /* 0x000e620000000800 */
[----:B------:R-:W2:Y:S03]  /*152e0*/  LDSM.16.MT88.4 R8, [R219+0x3080] ;  /* 0x00308000db08783b */ /* 0x000ea60000004200 */
[----:B----4-:R-:W-:Y:S02]  /*152f0*/  F2FP.BF16.PACK_AB R197, R200, R143 ;  /* 0x0000008fc8c5723e */ /* 0x010fe400000010ff */
[----:B-1----:R-:W-:Y:S01]  /*15300*/  F2FP.BF16.PACK_AB R199, R137, R138 ;  /* 0x0000008a89c7723e */ /* 0x002fe200000010ff */
[----:B--2---:R-:W-:Y:S01]  /*15310*/  FFMA.FTZ R7, R7, R183, R184 ;  /* 0x000000b707077223 */ /* 0x004fe200000100b8 */
[----:B------:R-:W-:Y:S02]  /*15320*/  MOV R183, R181 ;  /* 0x000000b500b77202 */ /* 0x000fe40000000f00 */
[----:B------:R-:W-:Y:S01]  /*15330*/  MOV R181, R171 ;  /* 0x000000ab00b57202 */ /* 0x000fe20000000f00 */
[----:B------:R-:W-:Y:S01]  /*15340*/  FFMA.FTZ R2, R0, R156, R196 ;  /* 0x0000009c00027223 */ /* 0x000fe200000100c4 */
[----:B------:R-:W-:Y:S02]  /*15350*/  F2FP.BF16.PACK_AB R196, R208, R207 ;  /* 0x000000cfd0c4723e */ /* 0x000fe400000010ff */
[----:B------:R-:W-:Y:S01]  /*15360*/  MOV R0, R175 ;  /* 0x000000af00007202 */ /* 0x000fe20000000f00 */
[----:B------:R-:W-:Y:S01]  /*15370*/  FFMA.FTZ R4, R4, R157, R182 ;  /* 0x0000009d04047223 */ /* 0x000fe200000100b6 */
[----:B------:R-:W-:Y:S01]  /*15380*/  MOV R182, R170 ;  /* 0x000000aa00b67202 */ /* 0x000fe20000000f00 */
[----:B------:R-:W-:Y:S02]  /*15390*/  FADD.FTZ R2, R209, R2 ;  /* 0x00000002d1027221 */ /* 0x000fe40000010000 */
[C---:B------:R-:W-:Y:S01]  /*153a0*/  HMMA.16816.F32.BF16 R152, R196.reuse, R164, R12 ;  /* 0x000000a4c498723c */ /* 0x040fe2000004180c */
[----:B------:R-:W1:Y:S03]  /*153b0*/  LDSM.16.MT88.4 R12, [R217+0x4880] ;  /* 0x00488000d90c783b */ /* 0x000e660000004200 */
[----:B------:R-:W-:Y:S02]  /*153c0*/  FADD.FTZ R2, R210, R2 ;  /* 0x00000002d2027221 */ /* 0x000fe40000010000 */
[----:B------:R-:W-:Y:S02]  /*153d0*/  FADD.FTZ R0, R0, R7 ;  /* 0x0000000700007221 */ /* 0x000fe40000010000 */
[-C--:B------:R-:W-:Y:S01]  /*153e0*/  HMMA.16816.F32.BF16 R156, R196, R166.reuse, R16 ;  /* 0x000000a6c49c723c */ /* 0x080fe20000041810 */
[----:B------:R-:W2:Y:S07]  /*153f0*/  LDSM.16.MT88.4 R16, [R218+0x4880] ;  /* 0x00488000da10783b */ /* 0x000eae0000004200 */
[C---:B------:R-:W-:Y:S01]  /*15400*/  HMMA.16816.F32.BF16 R160, R144.reuse, R166, R20 ;  /* 0x000000a690a0723c */ /* 0x040fe20000041814 */
[----:B------:R-:W4:Y:S07]  /*15410*/  LDSM.16.MT88.4 R20, [R220+0x4880] ;  /* 0x00488000dc14783b */ /* 0x000f2e0000004200 */
[-C--:B---3--:R-:W-:Y:S01]  /*15420*/  HMMA.16816.F32.BF16 R164, R144, R176.reuse, R24 ;  /* 0x000000b090a4723c */ /* 0x088fe20000041818 */
[----:B------:R-:W2:Y:S07]  /*15430*/  LDSM.16.MT88.4 R24, [R219+0x4880] ;  /* 0x00488000db18783b */ /* 0x000eae0000004200 */
[C---:B------:R-:W-:Y:S07]  /*15440*/  HMMA.16816.F32.BF16 R168, R196.reuse, R176, R28 ;  /* 0x000000b0c4a8723c */ /* 0x040fee000004181c */
[----:B------:R-:W-:Y:S02]  /*15450*/  MOV R30, R174 ;  /* 0x000000ae001e7202 */ /* 0x000fe40000000f00 */
[----:B------:R-:W-:Y:S03]  /*15460*/  MOV R28, R173 ;  /* 0x000000ad001c7202 */ /* 0x000fe60000000f00 */
[----:B------:R-:W-:Y:S02]  /*15470*/  MOV R29, R172 ;  /* 0x000000ac001d7202 */ /* 0x000fe40000000f00 */
[-C--:B------:R-:W-:Y:S01]  /*15480*/  HMMA.16816.F32.BF16 R172, R196, R178.reuse, R32 ;  /* 0x000000b2c4ac723c */ /* 0x080fe20000041820 */
[----:B------:R-:W3:Y:S02]  /*15490*/  LDL R32, [R1+0xa8] ;  /* 0x0000a80001207983 */ /* 0x000ee40000100800 */
[----:B------:R-:W-:Y:S04]  /*154a0*/  MOV R31, R183 ;  /* 0x000000b7001f7202 */ /* 0x000fe80000000f00 */
[----:B------:R-:W-:Y:S01]  /*154b0*/  MOV R33, R182 ;  /* 0x000000b600217202 */ /* 0x000fe20000000f00 */
[C---:B------:R-:W-:Y:S04]  /*154c0*/  HMMA.16816.F32.BF16 R176, R144.reuse, R178, R36 ;  /* 0x000000b290b0723c */ /* 0x040fe80000041824 */
[----:B------:R-:W-:Y:S02]  /*154d0*/  MOV R34, R181 ;  /* 0x000000b500227202 */ /* 0x000fe40000000f00 */
[----:B------:R-:W-:Y:S02]  /*154e0*/  MOV R35, R180 ;  /* 0x000000b400237202 */ /* 0x000fe40000000f00 */
[-C--:B------:R-:W-:Y:S04]  /*154f0*/  HMMA.16816.F32.BF16 R180, R144, R192.reuse, R40 ;  /* 0x000000c090b4723c */ /* 0x080fe80000041828 */
[----:B------:R-:W-:Y:S02]  /*15500*/  FADD.FTZ R3, R34, R3 ;  /* 0x0000000322037221 */ /* 0x000fe40000010000 */
        /* <DEDUP_REMOVED lines=8> */
[----:B------:R-:W-:Y:S04]  /*15590*/  FADD.FTZ R2, R245, R7 ;  /* 0x00000007f5027221 */ /* 0x000fe80000010000 */
[-C--:B------:R-:W-:Y:S08]  /*155a0*/  HMMA.16816.F32.BF16 R56, R144, R8.reuse, R56 ;  /* 0x000000089038723c */ /* 0x080ff00000041838 */
[C---:B------:R-:W-:Y:S07]  /*155b0*/  HMMA.16816.F32.BF16 R60, R196.reuse, R8, R60 ;  /* 0x00000008c43c723c */ /* 0x040fee000004183c */
[----:B------:R-:W-:Y:S01]  /*155c0*/  FADD.FTZ R8, R33, R4 ;  /* 0x0000000421087221 */ /* 0x000fe20000010000 */
        /* <DEDUP_REMOVED lines=17> */
[-C--:B--2---:R-:W-:Y:S04]  /*156e0*/  HMMA.16816.F32.BF16 R88, R144, R16.reuse, R88 ;  /* 0x000000109058723c */ /* 0x084fe80000041858 */
        /* <DEDUP_REMOVED lines=11> */
[-C--:B----4-:R-:W-:Y:S04]  /*157a0*/  HMMA.16816.F32.BF16 R104, R144, R20.reuse, R104 ;  /* 0x000000149068723c */ /* 0x090fe80000041868 */
        /* <DEDUP_REMOVED lines=14> */
[C---:B------:R-:W-:Y:S01]  /*15890*/  HMMA.16816.F32.BF16 R124, R196.reuse, R24, R124 ;  /* 0x00000018c47c723c */ /* 0x040fe2000004187c */
[----:B------:R1:W-:Y:S03]  /*158a0*/  STL [R1+0x94], R6 ;  /* 0x0000940601007387 */ /* 0x0003e60000100800 */
[----:B------:R-:W-:Y:S02]  /*158b0*/  FADD.FTZ R2, R205, R2 ;  /* 0x00000002cd027221 */ /* 0x000fe40000010000 */
[----:B------:R-:W-:Y:S02]  /*158c0*/  FADD.FTZ R0, R138, R3 ;  /* 0x000000038a007221 */ /* 0x000fe40000010000 */
[-C--:B------:R-:W-:Y:S01]  /*158d0*/  HMMA.16816.F32.BF16 R128, R196, R26.reuse, R128 ;  /* 0x0000001ac480723c */ /* 0x080fe20000041880 */
[----:B------:R2:W-:Y:S03]  /*158e0*/  STL [R1+0x9c], R2 ;  /* 0x00009c0201007387 */ /* 0x0005e60000100800 */
[----:B------:R-:W-:Y:S02]  /*158f0*/  FADD.FTZ R3, R212, R4 ;  /* 0x00000004d4037221 */ /* 0x000fe40000010000 */
[----:B------:R-:W-:Y:S01]  /*15900*/  FADD.FTZ R0, R137, R0 ;  /* 0x0000000089007221 */ /* 0x000fe20000010000 */
[----:B------:R-:W-:Y:S01]  /*15910*/  MOV R137, R136 ;  /* 0x0000008800897202 */ /* 0x000fe20000000f00 */
[----:B------:R-:W-:Y:S01]  /*15920*/  HMMA.16816.F32.BF16 R132, R144, R26, R132 ;  /* 0x0000001a9084723c */ /* 0x000fe20000041884 */
[----:B------:R4:W-:Y:S04]  /*15930*/  STL [R1+0x98], R3 ;  /* 0x0000980301007387 */ /* 0x0009e80000100800 */
[----:B------:R3:W-:Y:S01]  /*15940*/  STL [R1+0xa0], R0 ;  /* 0x0000a00001007387 */ /* 0x0007e20000100800 */
[----:B-1----:R-:W-:Y:S02]  /*15950*/  MOV R6, R141 ;  /* 0x0000008d00067202 */ /* 0x002fe40000000f00 */
[----:B--2---:R-:W-:Y:S04]  /*15960*/  MOV R2, R140 ;  /* 0x0000008c00027202 */ /* 0x004fe80000000f00 */
[----:B----4-:R-:W-:Y:S02]  /*15970*/  MOV R3, R142 ;  /* 0x0000008e00037202 */ /* 0x010fe40000000f00 */
[----:B---3--:R-:W-:Y:S02]  /*15980*/  ISETP.GT.AND P0, PT, R237, R32, PT ;  /* 0x00000020ed00720c */ /* 0x008fe40003f04270 */
[----:B------:R-:W-:Y:S11]  /*15990*/  MOV R237, R235 ;  /* 0x000000eb00ed7202 */ /* 0x000ff60000000f00 */
[----:B------:R-:W-:-:S05]  /*159a0*/  @P0 BRA `(.L_x_1235) ;  /* 0xffffc96000000947 */ /* 0x000fca000383ffff */
.L_x_1234:
[----:B------:R-:W2:Y:S02]  /*159b0*/  LDL R0, [R1+0xa4] ;  /* 0x0000a40001007983 */ /* 0x000ea40000100800 */
[----:B--2---:R-:W-:-:S13]  /*159c0*/  ISETP.GE.AND P0, PT, R235, R0, PT ;  /* 0x00000000eb00720c */ /* 0x004fda0003f06270 */
[----:B------:R-:W-:Y:S05]  /*159d0*/  @!P0 BRA `(.L_x_1236) ;  /* 0x00004d6000008947 */ /* 0x000fea0003800000 */
[----:B------:R-:W2:Y:S04]  /*159e0*/  LDL.64 R10, [R1+0xc8] ;  /* 0x0000c800010a7983 */ /* 0x000ea80000100a00 */
[----:B------:R-:W3:Y:S01]  /*159f0*/  LDL.64 R14, [R1+0xb8] ;  /* 0x0000b800010e7983 */ /* 0x000ee20000100a00 */
[----:B------:R-:W-:Y:S01]  /*15a00*/  MOV R0, UR12 ;  /* 0x0000000c00007c02 */ /* 0x000fe20008000f00 */
[----:B-1----:R-:W-:Y:S01]  /*15a10*/  IMAD.MOV.U32 R3, RZ, RZ, 0x30 ;  /* 0x00000030ff037424 */ /* 0x002fe200078e00ff */
[----:B------:R-:W-:Y:S01]  /*15a20*/  MOV R8, c[0x0][0x1e4] ;  /* 0x0000790000087a02 */ /* 0x000fe20000000f00 */
[----:B------:R-:W-:Y:S01]  /*15a30*/  IMAD.U32 R2, RZ, RZ, UR10 ;  /* 0x0000000aff027e24 */ /* 0x000fe2000f8e00ff */
[----:B------:R-:W-:Y:S01]  /*15a40*/  IADD3 R9, P1, R0, 0x80, RZ ;  /* 0x0000008000097810 */ /* 0x000fe20007f3e0ff */
[----:B------:R-:W-:Y:S01]  /*15a50*/  IMAD R0, R3, c[0x0][0x20c], RZ ;  /* 0x0000830003007a24 */ /* 0x000fe200078e02ff */
[----:B------:R-:W-:Y:S01]  /*15a60*/  MOV R6, R140 ;  /* 0x0000008c00067202 */ /* 0x000fe20000000f00 */
[----:B------:R-:W-:Y:S01]  /*15a70*/  IMAD.MOV.U32 R4, RZ, RZ, c[0x0][0x1e0] ;  /* 0x00007800ff047624 */ /* 0x000fe200078e00ff */
[----:B------:R-:W-:Y:S01]  /*15a80*/  MOV R137, R141 ;  /* 0x0000008d00897202 */ /* 0x000fe20000000f00 */
[----:B------:R-:W-:Y:S01]  /*15a90*/  STL [R1+0x84], R9 ;  /* 0x0000840901007387 */ /* 0x000fe20000100800 */
[----:B------:R-:W-:-:S02]  /*15aa0*/  IMAD.MOV.U32 R7, RZ, RZ, R142 ;  /* 0x000000ffff077224 */ /* 0x000fc400078e008e */
[----:B------:R-:W-:Y:S01]  /*15ab0*/  IMAD.MOV.U32 R138, RZ, RZ, R136 ;  /* 0x000000ffff8a7224 */ /* 0x000fe200078e0088 */
[----:B--2---:R-:W-:Y:S01]  /*15ac0*/  IADD3 R12, P2, R10, 0x40, RZ ;  /* 0x000000400a0c7810 */ /* 0x004fe20007f5e0ff */
[----:B------:R-:W-:Y:S01]  /*15ad0*/  IMAD.WIDE.U32 R10, R3, c[0x0][0x208], RZ ;  /* 0x00008200030a7a25 */ /* 0x000fe200078e00ff */
[----:B------:R-:W-:Y:S02]  /*15ae0*/  IADD3 R3, P0, R2, 0x80, RZ ;  /* 0x0000008002037810 */ /* 0x000fe40007f1e0ff */
[----:B------:R-:W-:Y:S02]  /*15af0*/  SHF.L.U64.HI R2, R4, 0x5, R8 ;  /* 0x0000000504027819 */ /* 0x000fe40000010208 */
[----:B---3--:R-:W-:Y:S01]  /*15b00*/  IADD3.X R13, RZ, R15, RZ, P2, !PT ;  /* 0x0000000fff0d7210 */ /* 0x008fe200017fe4ff */
[----:B------:R1:W-:Y:S01]  /*15b10*/  STL [R1+0x8c], R3 ;  /* 0x00008c0301007387 */ /* 0x0003e20000100800 */
[----:B------:R-:W-:-:S03]  /*15b20*/  IADD3.X R2, RZ, UR9, RZ, P1, !PT ;  /* 0x00000009ff027c10 */ /* 0x000fc60008ffe4ff */
[----:B------:R2:W-:Y:S04]  /*15b30*/  STL.64 [R1+0x78], R12 ;  /* 0x0000780c01007387 */ /* 0x0005e80000100a00 */
[----:B------:R2:W-:Y:S01]  /*15b40*/  STL [R1+0x80], R2 ;  /* 0x0000800201007387 */ /* 0x0005e20000100800 */
[----:B-1----:R-:W-:Y:S02]  /*15b50*/  IMAD.IADD R3, R11, 0x1, R0 ;  /* 0x000000010b037824 */ /* 0x002fe400078e0200 */
[----:B------:R-:W-:-:S05]  /*15b60*/  IMAD.X R0, RZ, RZ, UR5, P0 ;  /* 0x00000005ff007e24 */ /* 0x000fca00080e06ff */
[----:B------:R2:W-:Y:S02]  /*15b70*/  STL [R1+0x88], R0 ;  /* 0x0000880001007387 */ /* 0x0005e40000100800 */
.L_x_1253:
[----:B------:R-:W3:Y:S01]  /*15b80*/  LDL.64 R18, [R1+0xb8] ;  /* 0x0000b80001127983 */ /* 0x000ee20000100a00 */
[----:B------:R-:W-:Y:S04]  /*15b90*/  DEPBAR.LE SB0, 0x0 ;  /* 0x000080000000791a */ /* 0x000fe80000000000 */
[----:B------:R-:W-:Y:S01]  /*15ba0*/  WARPSYNC 0xffffffff ;  /* 0xffffffff00007948 */ /* 0x000fe20003800000 */
[----:B------:R-:W4:Y:S01]  /*15bb0*/  LDL.64 R16, [R1+0xc8] ;  /* 0x0000c80001107983 */ /* 0x000f220000100a00 */
[----:B--2---:R-:W-:Y:S02]  /*15bc0*/  MOV R2, 0x30 ;  /* 0x0000003000027802 */ /* 0x004fe40000000f00 */
[----:B------:R-:W-:Y:S02]  /*15bd0*/  MOV R0, 0x30 ;  /* 0x0000003000007802 */ /* 0x000fe40000000f00 */
[----:B------:R-:W-:Y:S01]  /*15be0*/  MOV R26, 0x30 ;  /* 0x00000030001a7802 */ /* 0x000fe20000000f00 */
[----:B------:R-:W2:Y:S01]  /*15bf0*/  LDL R29, [R1+0xac] ;  /* 0x0000ac00011d7983 */ /* 0x000ea20000100800 */
[----:B------:R-:W-:Y:S01]  /*15c00*/  IMAD.WIDE.U32 R2, R2, c[0x0][0x208], RZ ;  /* 0x0000820002027a25 */ /* 0x000fe200078e00ff */
[----:B------:R-:W-:Y:S02]  /*15c10*/  SHF.R.S32.HI R2, RZ, 0x1f, R235 ;  /* 0x0000001fff027819 */ /* 0x000fe400000114eb */
[----:B------:R-:W2:Y:S01]  /*15c20*/  LDL.64 R30, [R1+0x78] ;  /* 0x00007800011e7983 */ /* 0x000ea20000100a00 */
[----:B------:R-:W-:Y:S02]  /*15c30*/  IMAD R0, R0, c[0x0][0x20c], RZ ;  /* 0x0000830000007a24 */ /* 0x000fe400078e02ff */
[----:B------:R-:W-:Y:S03]  /*15c40*/  IMAD.WIDE.U32 R26, R26, c[0x0][0x208], RZ ;  /* 0x000082001a1a7a25 */ /* 0x000fe600078e00ff */
[----:B------:R-:W2:Y:S01]  /*15c50*/  LDL R28, [R1+0xe8] ;  /* 0x0000e800011c7983 */ /* 0x000ea20000100800 */
[----:B------:R-:W-:Y:S03]  /*15c60*/  IADD3 R0, R3, R0, RZ ;  /* 0x0000000003007210 */ /* 0x000fe60007ffe0ff */
[----:B------:R-:W2:Y:S02]  /*15c70*/  LDL R41, [R1+0x8c] ;  /* 0x00008c0001297983 */ /* 0x000ea40000100800 */
[----:B------:R-:W-:Y:S02]  /*15c80*/  IMAD R0, R0, R235, RZ ;  /* 0x000000eb00007224 */ /* 0x000fe400078e02ff */
[----:B------:R-:W2:Y:S02]  /*15c90*/  LDL R40, [R1+0x88] ;  /* 0x0000880001287983 */ /* 0x000ea40000100800 */
[----:B------:R-:W-:Y:S02]  /*15ca0*/  IMAD R0, R2, R26, R0 ;  /* 0x0000001a02007224 */ /* 0x000fe400078e0200 */
[----:B------:R-:W-:Y:S08]  /*15cb0*/  BAR.SYNC.DEFER_BLOCKING 0x0 ;  /* 0x0000000000007b1d */ /* 0x000ff00000010000 */
[----:B------:R-:W-:Y:S08]  /*15cc0*/  LDSM.16.M88.4 R52, [R223+0x8080] ;  /* 0x00808000df34783b */ /* 0x000ff00000000200 */
[----:B-----5:R-:W1:Y:S08]  /*15cd0*/  LDSM.16.M88.4 R20, [R216+0x5080] ;  /* 0x00508000d814783b */ /* 0x020e700000000200 */
[----:B------:R-:W1:Y:S08]  /*15ce0*/  LDSM.16.M88.4 R48, [R223+0xa080] ;  /* 0x00a08000df30783b */ /* 0x000e700000000200 */
[----:B------:R-:W2:Y:S08]  /*15cf0*/  LDSM.16.M88.4 R36, [R216+0x5880] ;  /* 0x00588000d824783b */ /* 0x000eb00000000200 */
[----:B------:R-:W2:Y:S04]  /*15d00*/  LDL R250, [R1+0xa4] ;  /* 0x0000a40001fa7983 */ /* 0x000ea80000100800 */
[----:B------:R-:W2:Y:S08]  /*15d10*/  LDSM.16.M88.4 R140, [R216+0x6080] ;  /* 0x00608000d88c783b */ /* 0x000eb00000000200 */
[----:B------:R-:W2:Y:S01]  /*15d20*/  LDL.64 R248, [R1+0xb0] ;  /* 0x0000b00001f87983 */ /* 0x000ea20000100a00 */
[-C--:B-1----:R-:W-:Y:S05]  /*15d30*/  HMMA.16816.F32.BF16 R8, R52, R20.reuse, RZ ;  /* 0x000000143408723c */ /* 0x082fea00000418ff */
[----:B------:R-:W-:Y:S03]  /*15d40*/  LDSM.16.M88.4 R144, [R225+0x8080] ;  /* 0x00808000e190783b */ /* 0x000fe60000000200 */
[C---:B------:R-:W-:Y:S05]  /*15d50*/  HMMA.16816.F32.BF16 R12, R48.reuse, R20, RZ ;  /* 0x00000014300c723c */ /* 0x040fea00000418ff */
[----:B------:R-:W1:Y:S08]  /*15d60*/  LDSM.16.M88.4 R196, [R227] ;  /* 0x00000000e3c4783b */ /* 0x000e700000000200 */
[----:B------:R-:W1:Y:S08]  /*15d70*/  LDSM.16.M88.4 R200, [R225+0xa080] ;  /* 0x00a08000e1c8783b */ /* 0x000e700000000200 */
[----:B------:R-:W1:Y:S08]  /*15d80*/  LDSM.16.M88.4 R204, [R233] ;  /* 0x00000000e9cc783b */ /* 0x000e700000000200 */
[----:B------:R-:W1:Y:S08]  /*15d90*/  LDSM.16.M88.4 R208, [R232] ;  /* 0x00000000e8d0783b */ /* 0x000e700000000200 */
[----:B------:R-:W2:Y:S06]  /*15da0*/  LDL.64 R246, [R1+0xc0] ;  /* 0x0000c00001f67983 */ /* 0x000eac0000100a00 */
[----:B------:R-:W2:Y:S04]  /*15db0*/  LDL R244, [R1+0xdc] ;  /* 0x0000dc0001f47983 */ /* 0x000ea80000100800 */
[----:B------:R-:W2:Y:S04]  /*15dc0*/  LDL R139, [R1+0x4] ;  /* 0x00000400018b7983 */ /* 0x000ea80000100800 */
[----:B------:R-:W2:Y:S04]  /*15dd0*/  LDL R242, [R1+0xd8] ;  /* 0x0000d80001f27983 */ /* 0x000ea80000100800 */
[----:B------:R-:W2:Y:S04]  /*15de0*/  LDL R240, [R1+0xd4] ;  /* 0x0000d40001f07983 */ /* 0x000ea80000100800 */
[----:B------:R-:W2:Y:S01]  /*15df0*/  LDL R241, [R1+0xd0] ;  /* 0x0000d00001f17983 */ /* 0x000ea20000100800 */
[----:B---3--:R-:W-:Y:S02]  /*15e00*/  MOV R25, R19 ;  /* 0x0000001300197202 */ /* 0x008fe40000000f00 */
[----:B----4-:R-:W-:Y:S02]  /*15e10*/  MOV R24, R16 ;  /* 0x0000001000187202 */ /* 0x010fe40000000f00 */
[-C--:B------:R-:W-:Y:S03]  /*15e20*/  HMMA.16816.F32.BF16 R16, R48, R22.reuse, RZ ;  /* 0x000000163010723c */ /* 0x080fe600000418ff */
[-C--:B------:R-:W-:Y:S01]  /*15e30*/  IMAD.WIDE.U32 R24, R235, R26.reuse, R24 ;  /* 0x0000001aeb187225 */ /* 0x080fe200078e0018 */
[----:B--2---:R-:W-:Y:S04]  /*15e40*/  ISETP.GE.AND P4, PT, R29, c[0x0][0x1d4], PT ;  /* 0x000075001d007a0c */ /* 0x004fe80003f86270 */
[C---:B------:R-:W-:Y:S04]  /*15e50*/  HMMA.16816.F32.BF16 R20, R52.reuse, R22, RZ ;  /* 0x000000163414723c */ /* 0x040fe800000418ff */
[----:B------:R-:W-:Y:S01]  /*15e60*/  LEA R32, P1, R24, c[0x0][0x1f8], 0x1 ;  /* 0x00007e0018207a11 */ /* 0x000fe200078208ff */
[----:B------:R-:W-:Y:S01]  /*15e70*/  IMAD.WIDE.U32 R2, R235, R26, R30 ;  /* 0x0000001aeb027225 */ /* 0x000fe200078e001e */
[----:B------:R-:W-:Y:S02]  /*15e80*/  IADD3 R4, R25, R0, RZ ;  /* 0x0000000019047210 */ /* 0x000fe40007ffe0ff */
[----:B------:R-:W-:Y:S04]  /*15e90*/  ISETP.GE.AND P3, PT, R28, c[0x0][0x1d4], PT ;  /* 0x000075001c007a0c */ /* 0x000fe80003f66270 */
[----:B------:R-:W-:Y:S02]  /*15ea0*/  LEA.HI.X R33, R24, c[0x0][0x1fc], R4, 0x1, P1 ;  /* 0x00007f0018217a11 */ /* 0x000fe400008f0c04 */
[-C--:B------:R-:W-:Y:S01]  /*15eb0*/  HMMA.16816.F32.BF16 R24, R52, R36.reuse, RZ ;  /* 0x000000243418723c */ /* 0x080fe200000418ff */
[----:B------:R-:W-:Y:S02]  /*15ec0*/  LEA R34, P0, R2, c[0x0][0x1f8], 0x1 ;  /* 0x00007e0002227a11 */ /* 0x000fe400078008ff */
[----:B------:R-:W-:Y:S01]  /*15ed0*/  IADD3 R0, R0, R3, RZ ;  /* 0x0000000300007210 */ /* 0x000fe20007ffe0ff */
[----:B------:R-:W-:Y:S01]  /*15ee0*/  @!PT LDS RZ, [RZ] ;  /* 0x00000000fffff984 */ /* 0x000fe20000000800 */
[----:B------:R-:W-:Y:S01]  /*15ef0*/  @!PT LDS RZ, [RZ] ;  /* 0x00000000fffff984 */ /* 0x000fe20000000800 */
[----:B------:R-:W-:Y:S01]  /*15f00*/  @!PT LDS RZ, [RZ] ;  /* 0x00000000fffff984 */ /* 0x000fe20000000800 */
[----:B------:R2:W-:Y:S03]  /*15f10*/  LDGSTS.E.BYPASS.LTC128B.128 [R234+0x2080], [R32.64], !P4 ;  /* 0x0208000020ea7fae */ /* 0x0005e6000e101d46 */
[----:B------:R-:W-:Y:S01]  /*15f20*/  LEA.HI.X R35, R2, c[0x0][0x1fc], R0, 0x1, P0 ;  /* 0x00007f0002237a11 */ /* 0x000fe200000f0c00 */
[C---:B------:R-:W-:Y:S04]  /*15f30*/  HMMA.16816.F32.BF16 R28, R48.reuse, R36, RZ ;  /* 0x00000024301c723c */ /* 0x040fe800000418ff */
[----:B------:R-:W-:Y:S01]  /*15f40*/  IADD3 R2, P0, R32, UR10, RZ ;  /* 0x0000000a20027c10 */ /* 0x000fe2000ff1e0ff */
[----:B------:R2:W-:Y:S03]  /*15f50*/  LDGSTS.E.BYPASS.LTC128B.128 [R234+0x3880], [R34.64], !P3 ;  /* 0x0388000022ea7fae */ /* 0x0005e6000d901d46 */
[----:B------:R-:W-:Y:S04]  /*15f60*/  IADD3.X R3, R33, UR5, RZ, P0, !PT ;  /* 0x0000000521037c10 */ /* 0x000fe800087fe4ff */
[C---:B------:R-:W-:Y:S01]  /*15f70*/  IADD3 R36, P0, R2.reuse, UR10, RZ ;  /* 0x0000000a02247c10 */ /* 0x040fe2000ff1e0ff */
[----:B------:R3:W-:Y:S03]  /*15f80*/  LDGSTS.E.BYPASS.LTC128B.128 [R234+0x2880], [R2.64], !P4 ;  /* 0x0288000002ea7fae */ /* 0x0007e6000e101d46 */
[C---:B------:R-:W-:Y:S05]  /*15f90*/  IADD3.X R37, R3.reuse, UR5, RZ, P0, !PT ;  /* 0x0000000503257c10 */ /* 0x040fea00087fe4ff */
[----:B------:R3:W-:Y:S08]  /*15fa0*/  LDGSTS.E.BYPASS.LTC128B.128 [R234+0x4080], [R2.64+0x80], !P3 ;  /* 0x0408008002ea7fae */ /* 0x0007f0000d901d46 */
[----:B------:R4:W-:Y:S01]  /*15fb0*/  LDGSTS.E.BYPASS.LTC128B.128 [R234+0x3080], [R36.64], !P4 ;  /* 0x0308000024ea7fae */ /* 0x0009e2000e101d46 */
[-C--:B--2---:R-:W-:Y:S01]  /*15fc0*/  HMMA.16816.F32.BF16 R32, R48, R38.reuse, RZ ;  /* 0x000000263020723c */ /* 0x084fe200000418ff */
[----:B---3--:R-:W-:Y:S04]  /*15fd0*/  IADD3 R2, P0, R2, R41, RZ ;  /* 0x0000002902027210 */ /* 0x008fe80007f1e0ff */
[----:B------:R-:W-:Y:S02]  /*15fe0*/  IADD3.X R3, R3, R40, RZ, P0, !PT ;  /* 0x0000002803037210 */ /* 0x000fe400007fe4ff */
[C---:B------:R-:W-:Y:S01]  /*15ff0*/  ISETP.GT.AND P0, PT, R235.reuse, R250, PT ;  /* 0x000000faeb00720c */ /* 0x040fe20003f04270 */
[C---:B----4-:R-:W-:Y:S02]  /*16000*/  HMMA.16816.F32.BF16 R36, R52.reuse, R38, RZ ;  /* 0x000000263424723c */ /* 0x050fe400000418ff */
[----:B------:R2:W-:Y:S06]  /*16010*/  LDGSTS.E.BYPASS.LTC128B.128 [R234+0x4880], [R2.64], !P3 ;  /* 0x0488000002ea7fae */ /* 0x0005ec000d901d46 */
[-C--:B------:R-:W-:Y:S02]  /*16020*/  HMMA.16816.F32.BF16 R40, R52, R140.reuse, RZ ;  /* 0x0000008c3428723c */ /* 0x080fe400000418ff */
[----:B------:R-:W0:Y:S02]  /*16030*/  LDGDEPBAR ;  /* 0x00000000000079af */ /* 0x000e240000000000 */
[----:B------:R-:W-:Y:S04]  /*16040*/  @P0 IADD3 R0, R235, -0x1, RZ ;  /* 0xffffffffeb000810 */ /* 0x000fe80007ffe0ff */
[C---:B------:R-:W-:Y:S08]  /*16050*/  HMMA.16816.F32.BF16 R44, R48.reuse, R140, RZ ;  /* 0x0000008c302c723c */ /* 0x040ff000000418ff */
[-C--:B------:R-:W-:Y:S01]  /*16060*/  HMMA.16816.F32.BF16 R48, R48, R142.reuse, RZ ;  /* 0x0000008e3030723c */ /* 0x080fe200000418ff */
[----:B--2---:R-:W-:Y:S03]  /*16070*/  @P0 SHF.R.S32.HI R2, RZ, 0x1f, R0 ;  /* 0x0000001fff020819 */ /* 0x004fe60000011400 */
[----:B------:R-:W-:Y:S04]  /*16080*/  @P0 MOV R3, R249 ;  /* 0x000000f900030202 */ /* 0x000fe80000000f00 */
[----:B------:R-:W-:Y:S01]  /*16090*/  HMMA.16816.F32.BF16 R52, R52, R142, RZ ;  /* 0x0000008e3434723c */ /* 0x000fe200000418ff */
[----:B------:R-:W-:Y:S03]  /*160a0*/  LDSM.16.M88.4 R140, [R224+0x8080] ;  /* 0x00808000e08c783b */ /* 0x000fe60000000200 */
[----:B------:R-:W-:Y:S04]  /*160b0*/  @P0 IMAD R2, R2, c[0x0][0x1e0], RZ ;  /* 0x0000780002020a24 */ /* 0x000fe800078e02ff */
[-C--:B-1----:R-:W-:Y:S05]  /*160c0*/  HMMA.16816.F32.BF16 R8, R144, R196.reuse, R8 ;  /* 0x000000c49008723c */ /* 0x082fea0000041808 */
[----:B------:R-:W-:Y:S03]  /*160d0*/  @P0 IMAD R2, R0, c[0x0][0x1e4], R2 ;  /* 0x0000790000020a24 */ /* 0x000fe600078e0202 */
        /* <DEDUP_REMOVED lines=12> */
[----:B------:R-:W2:Y:S07]  /*161a0*/  LDSM.16.M88.4 R200, [R224+0xa080] ;  /* 0x00a08000e0c8783b */ /* 0x000eae0000000200 */
        /* <DEDUP_REMOVED lines=14> */
[-C--:B------:R-:W-:Y:S01]  /*16290*/  HMMA.16816.F32.BF16 R48, R200, R206.reuse, R48 ;  /* 0x000000cec830723c */ /* 0x080fe20000041830 */
[----:B------:R-:W2:Y:S07]  /*162a0*/  LDSM.16.M88.4 R200, [R226+0xa080] ;  /* 0x00a08000e2c8783b */ /* 0x000eae0000000200 */
        /* <DEDUP_REMOVED lines=13> */
[-C--:B-1----:R-:W-:Y:S08]  /*16380*/  HMMA.16816.F32.BF16 R40, R144, R204.reuse, R40 ;  /* 0x000000cc9028723c */ /* 0x082ff00000041828 */
[C---:B------:R-:W-:Y:S08]  /*16390*/  HMMA.16816.F32.BF16 R44, R200.reuse, R204, R44 ;  /* 0x000000ccc82c723c */ /* 0x040ff0000004182c */
[-C--:B------:R-:W-:Y:S01]  /*163a0*/  HMMA.16816.F32.BF16 R48, R200, R206.reuse, R48 ;  /* 0x000000cec830723c */ /* 0x080fe20000041830 */
[----:B------:R-:W1:Y:S07]  /*163b0*/  LDSM.16.M88.4 R200, [R223+0xe080] ;  /* 0x00e08000dfc8783b */ /* 0x000e6e0000000200 */
[----:B------:R-:W-:Y:S01]  /*163c0*/  HMMA.16816.F32.BF16 R52, R144, R206, R52 ;  /* 0x000000ce9034723c */ /* 0x000fe20000041834 */
[----:B------:R-:W3:Y:S07]  /*163d0*/  LDSM.16.M88.4 R144, [R216+0x7080] ;  /* 0x00708000d890783b */ /* 0x000eee0000000200 */
[-C--:B--2---:R-:W-:Y:S01]  /*163e0*/  HMMA.16816.F32.BF16 R8, R140, R196.reuse, R8 ;  /* 0x000000c48c08723c */ /* 0x084fe20000041808 */
[----:B------:R-:W2:Y:S07]  /*163f0*/  LDSM.16.M88.4 R204, [R216+0x7880] ;  /* 0x00788000d8cc783b */ /* 0x000eae0000000200 */
[C---:B-1----:R-:W-:Y:S08]  /*16400*/  HMMA.16816.F32.BF16 R12, R200.reuse, R196, R12 ;  /* 0x000000c4c80c723c */ /* 0x042ff0000004180c */
        /* <DEDUP_REMOVED lines=8> */
[-C--:B--2---:R-:W-:Y:S08]  /*16490*/  HMMA.16816.F32.BF16 R40, R140, R204.reuse, R40 ;  /* 0x000000cc8c28723c */ /* 0x084ff00000041828 */
[C---:B------:R-:W-:Y:S08]  /*164a0*/  HMMA.16816.F32.BF16 R44, R200.reuse, R204, R44 ;  /* 0x000000ccc82c723c */ /* 0x040ff0000004182c */
[-C--:B------:R-:W-:Y:S01]  /*164b0*/  HMMA.16816.F32.BF16 R48, R200, R206.reuse, R48 ;  /* 0x000000cec830723c */ /* 0x080fe20000041830 */
[----:B------:R-:W2:Y:S07]  /*164c0*/  LDSM.16.M88.4 R200, [R225+0xe080] ;  /* 0x00e08000e1c8783b */ /* 0x000eae0000000200 */
[----:B------:R-:W-:Y:S01]  /*164d0*/  HMMA.16816.F32.BF16 R52, R140, R206, R52 ;  /* 0x000000ce8c34723c */ /* 0x000fe20000041834 */
[----:B------:R-:W3:Y:S07]  /*164e0*/  LDSM.16.M88.4 R140, [R230] ;  /* 0x00000000e68c783b */ /* 0x000eee0000000200 */
[-C--:B-1----:R-:W-:Y:S01]  /*164f0*/  HMMA.16816.F32.BF16 R8, R144, R196.reuse, R8 ;  /* 0x000000c49008723c */ /* 0x082fe20000041808 */
[----:B------:R-:W1:Y:S07]  /*16500*/  LDSM.16.M88.4 R204, [R229] ;  /* 0x00000000e5cc783b */ /* 0x000e6e0000000200 */
        /* <DEDUP_REMOVED lines=20> */
[----:B------:R-:W-:Y:S07]  /*16650*/  LDSM.16.M88.4 R196, [R221+0x1800] ;  /* 0x00180000ddc4783b */ /* 0x000fee0000000200 */
        /* <DEDUP_REMOVED lines=9> */
[----:B------:R-:W-:Y:S08]  /*166f0*/  HMMA.16816.F32.BF16 R52, R140, R206, R52 ;  /* 0x000000ce8c34723c */ /* 0x000ff00000041834 */
[-C--:B-1----:R-:W-:Y:S11]  /*16700*/  HMMA.16816.F32.BF16 R8, R144, R196.reuse, R8 ;  /* 0x000000c49008723c */ /* 0x082ff60000041808 */
[----:B------:R-:W-:Y:S11]  /*16710*/  @!UPT UIADD3 URZ, URZ, URZ, URZ ;  /* 0x0000003f3f3ff290 */ /* 0x000ff6000fffe03f */
[----:B------:R-:W-:Y:S02]  /*16720*/  @!UPT UIADD3 URZ, URZ, URZ, URZ ;  /* 0x0000003f3f3ff290 */ /* 0x000fe4000fffe03f */
[----:B------:R-:W-:Y:S01]  /*16730*/  FMUL.FTZ R8, R8, c[0x0][0x320] ;  /* 0x0000c80008087a20 */ /* 0x000fe20000410000 */
[C---:B--2---:R-:W-:Y:S03]  /*16740*/  HMMA.16816.F32.BF16 R12, R200.reuse, R196, R12 ;  /* 0x000000c4c80c723c */ /* 0x044fe6000004180c */
[----:B------:R-:W1:Y:S01]  /*16750*/  MUFU.TANH R210, R8 ;  /* 0x0000000800d27308 */ /* 0x000e620000002400 */
[----:B------:R-:W-:Y:S02]  /*16760*/  FMUL.FTZ R9, R9, c[0x0][0x320] ;  /* 0x0000c80009097a20 */ /* 0x000fe40000410000 */
[----:B------:R-:W-:Y:S02]  /*16770*/  FMUL.FTZ R10, R10, c[0x0][0x320] ;  /* 0x0000c8000a0a7a20 */ /* 0x000fe40000410000 */
[----:B------:R-:W-:Y:S01]  /*16780*/  FMUL.FTZ R11, R11, c[0x0][0x320] ;  /* 0x0000c8000b0b7a20 */ /* 0x000fe20000410000 */
[-C--:B------:R-:W-:Y:S04]  /*16790*/  HMMA.16816.F32.BF16 R16, R200, R198.reuse, R16 ;  /* 0x000000c6c810723c */ /* 0x080fe80000041810 */
[----:B------:R-:W2:Y:S04]  /*167a0*/  MUFU.TANH R208, R9 ;  /* 0x0000000900d07308 */ /* 0x000ea80000002400 */
[C---:B------:R-:W-:Y:S06]  /*167b0*/  HMMA.16816.F32.BF16 R20, R144.reuse, R198, R20 ;  /* 0x000000c69014723c */ /* 0x040fec0000041814 */
[----:B------:R-:W3:Y:S01]  /*167c0*/  MUFU.TANH R214, R10 ;  /* 0x0000000a00d67308 */ /* 0x000ee20000002400 */
[----:B------:R-:W-:Y:S02]  /*167d0*/  FMUL.FTZ R12, R12, c[0x0][0x320] ;  /* 0x0000c8000c0c7a20 */ /* 0x000fe40000410000 */
[----:B------:R-:W-:Y:S03]  /*167e0*/  FMUL.FTZ R13, R13, c[0x0][0x320] ;  /* 0x0000c8000d0d7a20 */ /* 0x000fe60000410000 */
        /* <DEDUP_REMOVED lines=11> */
[----:B------:R-:W-:Y:S05]  /*168a0*/  FMUL.FTZ R20, R20, c[0x0][0x320] ;  /* 0x0000c80014147a20 */ /* 0x000fea0000410000 */
[----:B------:R1:W1:Y:S01]  /*168b0*/  MUFU.TANH R136, R21 ;  /* 0x0000001500887308 */ /* 0x0002620000002400 */
[----:B----4-:R-:W4:Y:S09]  /*168c0*/  LDSM.16.M88.4 R8, [R221+0x2000] ;  /* 0x00200000dd08783b */ /* 0x010f320000000200 */
[----:B------:R-:W2:Y:S10]  /*168d0*/  MUFU.TANH R213, R13 ;  /* 0x0000000d00d57308 */ /* 0x000eb40000002400 */
[----:B------:R-:W2:Y:S01]  /*168e0*/  MUFU.TANH R243, R14 ;  /* 0x0000000e00f37308 */ /* 0x000ea20000002400 */
[----:B-1----:R-:W2:Y:S09]  /*168f0*/  LDL R21, [R1+0x90] ;  /* 0x0000900001157983 */ /* 0x002eb20000100800 */
[----:B------:R1:W1:Y:S10]  /*16900*/  MUFU.TANH R239, R15 ;  /* 0x0000000f00ef7308 */ /* 0x0002740000002400 */
[----:B------:R3:W2:Y:S01]  /*16910*/  MUFU.TANH R140, R20 ;  /* 0x00000014008c7308 */ /* 0x0006a20000002400 */
[-C--:B----4-:R-:W-:Y:S09]  /*16920*/  HMMA.16816.F32.BF16 R24, R144, R8.reuse, R24 ;  /* 0x000000089018723c */ /* 0x090ff20000041818 */
[----:B------:R-:W4:Y:S01]  /*16930*/  MUFU.TANH R205, R22 ;  /* 0x0000001600cd7308 */ /* 0x000f220000002400 */
[C---:B------:R-:W-:Y:S01]  /*16940*/  HMMA.16816.F32.BF16 R28, R200.reuse, R8, R28 ;  /* 0x00000008c81c723c */ /* 0x040fe2000004181c */
[----:B-1----:R-:W1:Y:S01]  /*16950*/  LDSM.16.M88.4 R12, [R221+0x2800] ;  /* 0x00280000dd0c783b */ /* 0x002e620000000200 */
[----:B------:R-:W-:Y:S05]  /*16960*/  DEPBAR.LE SB0, 0x0 ;  /* 0x000080000000791a */ /* 0x000fea0000000000 */
[----:B------:R-:W-:Y:S02]  /*16970*/  @P0 IMAD.WIDE.U32 R8, R0, c[0x0][0x1e0], RZ ;  /* 0x0000780000080a25 */ /* 0x000fe400078e00ff */
[----:B------:R1:W1:Y:S01]  /*16980*/  MUFU.TANH R22, R23 ;  /* 0x0000001700167308 */ /* 0x0002620000002400 */
[-C--:B------:R-:W-:Y:S01]  /*16990*/  HMMA.16816.F32.BF16 R32, R200, R10.reuse, R32 ;  /* 0x0000000ac820723c */ /* 0x080fe20000041820 */
[----:B------:R-:W-:Y:S04]  /*169a0*/  BAR.SYNC.DEFER_BLOCKING 0x0 ;  /* 0x0000000000007b1d */ /* 0x000fe80000010000 */
[----:B------:R-:W-:Y:S02]  /*169b0*/  @P0 IADD3 R0, R9, R2, RZ ;  /* 0x0000000209000210 */ /* 0x000fe40007ffe0ff */
[----:B------:R-:W-:Y:S01]  /*169c0*/  @P0 MOV R2, R246 ;  /* 0x000000f600020202 */ /* 0x000fe20000000f00 */
[C---:B------:R-:W-:Y:S01]  /*169d0*/  HMMA.16816.F32.BF16 R36, R144.reuse, R10, R36 ;  /* 0x0000000a9024723c */ /* 0x040fe20000041824 */
[----:B------:R-:W1:Y:S01]  /*169e0*/  MUFU.TANH R211, R16 ;  /* 0x0000001000d37308 */ /* 0x000e620000002400 */
[----:B------:R-:W2:Y:S02]  /*169f0*/  LDL R9, [R1+0x80] ;  /* 0x0000800001097983 */ /* 0x000ea40000100800 */
[----:B------:R-:W-:Y:S01]  /*16a00*/  @P0 IMAD.WIDE.U32 R2, R8, 0x30, R2 ;  /* 0x0000003008020825 */ /* 0x000fe200078e0002 */
[----:B------:R-:W-:Y:S03]  /*16a10*/  LEA R8, R139, R244, 0x7 ;  /* 0x000000f48b087211 */ /* 0x000fe600078e38ff */
[----:B------:R-:W-:Y:S01]  /*16a20*/  FMUL.FTZ R30, R30, c[0x0][0x320] ;  /* 0x0000c8001e1e7a20 */ /* 0x000fe20000410000 */
[----:B------:R-:W-:Y:S02]  /*16a30*/  IADD3 R8, R240, R8, R242 ;  /* 0x00000008f0087210 */ /* 0x000fe40007ffe0f2 */
[----:B------:R-:W2:Y:S01]  /*16a40*/  MUFU.TANH R209, R17 ;  /* 0x0000001100d17308 */ /* 0x000ea20000002400 */
[----:B------:R-:W-:Y:S01]  /*16a50*/  @P0 IMAD R0, R0, 0x30, RZ ;  /* 0x0000003000000824 */ /* 0x000fe200078e02ff */
[----:B------:R-:W-:Y:S01]  /*16a60*/  MOV R240, c[0x0][0x2c4] ;  /* 0x0000b10000f07a02 */ /* 0x000fe20000000f00 */
[----:B---3--:R-:W-:Y:S01]  /*16a70*/  FMUL.FTZ R20, R24, c[0x0][0x320] ;  /* 0x0000c80018147a20 */ /* 0x008fe20000410000 */
[----:B------:R-:W-:Y:S01]  /*16a80*/  MOV R24, c[0x0][0x1e4] ;  /* 0x0000790000187a02 */ /* 0x000fe20000000f00 */
[----:B------:R-:W-:Y:S01]  /*16a90*/  FMUL.FTZ R26, R26, c[0x0][0x320] ;  /* 0x0000c8001a1a7a20 */ /* 0x000fe20000410000 */
[----:B------:R-:W-:Y:S01]  /*16aa0*/  @P0 IADD3 R4, R3, R0, RZ ;  /* 0x0000000003040210 */ /* 0x000fe20007ffe0ff */
[----:B------:R-:W-:Y:S01]  /*16ab0*/  FMUL.FTZ R27, R27, c[0x0][0x320] ;  /* 0x0000c8001b1b7a20 */ /* 0x000fe20000410000 */
[----:B------:R-:W-:Y:S01]  /*16ac0*/  @P0 SHF.L.U32 R0, R2, 0x1, RZ ;  /* 0x0000000102000819 */ /* 0x000fe200000006ff */
[----:B------:R-:W-:Y:S01]  /*16ad0*/  FMUL.FTZ R28, R28, c[0x0][0x320] ;  /* 0x0000c8001c1c7a20 */ /* 0x000fe20000410000 */
[----:B------:R3:W2:Y:S01]  /*16ae0*/  MUFU.TANH R207, R30 ;  /* 0x0000001e00cf7308 */ /* 0x0006a20000002400 */
[----:B------:R-:W-:Y:S01]  /*16af0*/  @P0 SHF.L.U64.HI R4, R2, 0x1, R4 ;  /* 0x0000000102040819 */ /* 0x000fe20000010204 */
[----:B------:R-:W-:Y:S01]  /*16b00*/  FMUL.FTZ R29, R29, c[0x0][0x320] ;  /* 0x0000c8001d1d7a20 */ /* 0x000fe20000410000 */
[----:B------:R-:W-:Y:S01]  /*16b10*/  @P0 IADD3 R2, P1, R0, c[0x0][0x1c8], RZ ;  /* 0x0000720000020a10 */ /* 0x000fe20007f3e0ff */
[-C--:B-1----:R-:W-:Y:S01]  /*16b20*/  HMMA.16816.F32.BF16 R40, R144, R12.reuse, R40 ;  /* 0x0000000c9028723c */ /* 0x082fe20000041828 */
[----:B------:R-:W-:Y:S02]  /*16b30*/  MOV R23, c[0x0][0x1e0] ;  /* 0x0000780000177a02 */ /* 0x000fe40000000f00 */
[----:B------:R-:W-:Y:S01]  /*16b40*/  @P0 IADD3.X R3, R4, c[0x0][0x1cc], RZ, P1, !PT ;  /* 0x0000730004030a10 */ /* 0x000fe20000ffe4ff */
[----:B------:R-:W-:Y:S01]  /*16b50*/  FMUL.FTZ R31, R31, c[0x0][0x320] ;  /* 0x0000c8001f1f7a20 */ /* 0x000fe20000410000 */
[----:B------:R-:W-:Y:S01]  /*16b60*/  @P0 IADD3 R0, P2, R0, 0x80, RZ ;  /* 0x0000008000000810 */ /* 0x000fe20007f5e0ff */
[----:B------:R1:W1:Y:S01]  /*16b70*/  MUFU.TANH R237, R18 ;  /* 0x0000001200ed7308 */ /* 0x0002620000002400 */
[----:B------:R-:W-:Y:S01]  /*16b80*/  SHF.L.U64.HI R23, R23, 0x5, R24 ;  /* 0x0000000517177819 */ /* 0x000fe20000010218 */
[C---:B------:R-:W-:Y:S01]  /*16b90*/  HMMA.16816.F32.BF16 R44, R200.reuse, R12, R44 ;  /* 0x0000000cc82c723c */ /* 0x040fe2000004182c */
[----:B------:R-:W2:Y:S03]  /*16ba0*/  LDL R12, [R1+0x84] ;  /* 0x00008400010c7983 */ /* 0x000ea60000100800 */
[----:B------:R-:W-:Y:S01]  /*16bb0*/  @P0 IADD3 R10, P1, R0, c[0x0][0x1c8], RZ ;  /* 0x00007200000a0a10 */ /* 0x000fe20007f3e0ff */
[----:B------:R-:W-:Y:S01]  /*16bc0*/  @!PT LDS RZ, [RZ] ;  /* 0x00000000fffff984 */ /* 0x000fe20000000800 */
[----:B------:R-:W-:Y:S01]  /*16bd0*/  @!PT LDS RZ, [RZ] ;  /* 0x00000000fffff984 */ /* 0x000fe20000000800 */
[----:B------:R-:W-:Y:S01]  /*16be0*/  @!PT LDS RZ, [RZ] ;  /* 0x00000000fffff984 */ /* 0x000fe20000000800 */
[----:B------:R4:W-:Y:S01]  /*16bf0*/  @P0 LDGSTS.E.BYPASS.LTC128B.128 [R234+0x5080], [R2.64], !P4 ;  /* 0x0508000002ea0fae */ /* 0x0009e2000e101d46 */
[----:B------:R-:W-:Y:S01]  /*16c00*/  FMUL.FTZ R32, R32, c[0x0][0x320] ;  /* 0x0000c80020207a20 */ /* 0x000fe20000410000 */
[----:B------:R-:W-:Y:S01]  /*16c10*/  MOV R13, c[0x0][0x1e0] ;  /* 0x00007800000d7a02 */ /* 0x000fe20000000f00 */
[----:B------:R4:W2:Y:S01]  /*16c20*/  MUFU.TANH R215, R19 ;  /* 0x0000001300d77308 */ /* 0x0008a20000002400 */
[----:B------:R-:W-:Y:S01]  /*16c30*/  @P0 IADD3.X R11, RZ, c[0x0][0x1cc], R4, P1, P2 ;  /* 0x00007300ff0b0a10 */ /* 0x000fe20000fe4404 */
[-C--:B------:R-:W-:Y:S03]  /*16c40*/  HMMA.16816.F32.BF16 R48, R200, R14.reuse, R48 ;  /* 0x0000000ec830723c */ /* 0x080fe60000041830 */
[----:B------:R-:W-:Y:S01]  /*16c50*/  SHF.L.U32 R13, R13, 0x5, RZ ;  /* 0x000000050d0d7819 */ /* 0x000fe200000006ff */
[----:B------:R4:W-:Y:S01]  /*16c60*/  @P0 LDGSTS.E.BYPASS.LTC128B.128 [R234+0x6880], [R10.64], !P3 ;  /* 0x068800000aea0fae */ /* 0x0009e2000d901d46 */
[----:B------:R-:W-:Y:S01]  /*16c70*/  ISETP.NE.AND P5, PT, R240, 0x1, PT ;  /* 0x00000001f000780c */ /* 0x000fe20003fa5270 */
[----:B---3--:R-:W-:Y:S01]  /*16c80*/  FMUL.FTZ R30, R40, c[0x0][0x320] ;  /* 0x0000c800281e7a20 */ /* 0x008fe20000410000 */
[----:B------:R-:W-:Y:S01]  /*16c90*/  IADD3 R8, R241, R8, RZ ;  /* 0x00000008f1087210 */ /* 0x000fe20007ffe0ff */
[----:B------:R3:W2:Y:S01]  /*16ca0*/  MUFU.TANH R196, R26 ;  /* 0x0000001a00c47308 */ /* 0x0006a20000002400 */
[----:B------:R-:W-:Y:S03]  /*16cb0*/  HMMA.16816.F32.BF16 R52, R144, R14, R52 ;  /* 0x0000000e9034723c */ /* 0x000fe60000041834 */
[----:B------:R-:W2:Y:S01]  /*16cc0*/  LDL R40, [R1+0x74] ;  /* 0x0000740001287983 */ /* 0x000ea20000100800 */
[----:B-1----:R-:W-:Y:S02]  /*16cd0*/  FMUL.FTZ R18, R25, c[0x0][0x320] ;  /* 0x0000c80019127a20 */ /* 0x002fe40000410000 */
[----:B------:R-:W-:Y:S02]  /*16ce0*/  FMUL.FTZ R17, R43, c[0x0][0x320] ;  /* 0x0000c8002b117a20 */ /* 0x000fe40000410000 */
[----:B------:R-:W-:Y:S01]  /*16cf0*/  FMUL.FTZ R47, R47, c[0x0][0x320] ;  /* 0x0000c8002f2f7a20 */ /* 0x000fe20000410000 */
[----:B------:R1:W1:Y:S03]  /*16d00*/  MUFU.TANH R143, R27 ;  /* 0x0000001b008f7308 */ /* 0x0002660000002400 */
[----:B------:R-:W-:Y:S01]  /*16d10*/  @P5 IMAD.HI.U32 R0, R8, c[0x0][0x2c8], RZ ;  /* 0x0000b20008005a27 */ /* 0x000fe200078e00ff */
[----:B----4-:R-:W-:Y:S03]  /*16d20*/  @P0 IADD3 R2, P1, R2, R13, RZ ;  /* 0x0000000d02020210 */ /* 0x010fe60007f3e0ff */
[----:B------:R-:W-:Y:S01]  /*16d30*/  FMUL.FTZ R19, R42, c[0x0][0x320] ;  /* 0x0000c8002a137a20 */ /* 0x000fe20000410000 */
[----:B------:R-:W-:Y:S01]  /*16d40*/  @P0 IADD3.X R3, R3, R23, RZ, P1, !PT ;  /* 0x0000001703030210 */ /* 0x000fe20000ffe4ff */
[----:B------:R-:W-:Y:S01]  /*16d50*/  FMUL.FTZ R25, R49, c[0x0][0x320] ;  /* 0x0000c80031197a20 */ /* 0x000fe20000410000 */
[----:B------:R4:W2:Y:S01]  /*16d60*/  MUFU.TANH R204, R28 ;  /* 0x0000001c00cc7308 */ /* 0x0008a20000002400 */
[----:B------:R-:W-:Y:S01]  /*16d70*/  @P5 SHF.R.U32.HI R8, RZ, c[0x0][0x2cc], R0 ;  /* 0x0000b300ff085a19 */ /* 0x000fe20000011600 */
[----:B------:R-:W-:Y:S01]  /*16d80*/  FMUL.FTZ R50, R50, c[0x0][0x320] ;  /* 0x0000c80032327a20 */ /* 0x000fe20000410000 */
[----:B------:R2:W-:Y:S01]  /*16d90*/  @P0 LDGSTS.E.BYPASS.LTC128B.128 [R234+0x5880], [R2.64], !P4 ;  /* 0x0588000002ea0fae */ /* 0x0005e2000e101d46 */
[----:B------:R-:W-:Y:S01]  /*16da0*/  @P0 IADD3 R10, P2, R2, R13, RZ ;  /* 0x0000000d020a0210 */ /* 0x000fe20007f5e0ff */
[----:B---3--:R-:W-:Y:S02]  /*16db0*/  FMUL.FTZ R26, R48, c[0x0][0x320] ;  /* 0x0000c800301a7a20 */ /* 0x008fe40000410000 */
[----:B------:R-:W-:Y:S01]  /*16dc0*/  FMUL.FTZ R51, R51, c[0x0][0x320] ;  /* 0x0000c80033337a20 */ /* 0x000fe20000410000 */
[----:B------:R-:W-:Y:S01]  /*16dd0*/  @P0 IADD3.X R11, R3, R23, RZ, P2, !PT ;  /* 0x00000017030b0210 */ /* 0x000fe200017fe4ff */
[----:B------:R-:W-:Y:S01]  /*16de0*/  FMUL.FTZ R15, R52, c[0x0][0x320] ;  /* 0x0000c800340f7a20 */ /* 0x000fe20000410000 */
[----:B------:R3:W2:Y:S01]  /*16df0*/  MUFU.TANH R199, R29 ;  /* 0x0000001d00c77308 */ /* 0x0006a20000002400 */
[----:B------:R2:W-:Y:S01]  /*16e00*/  @P0 LDGSTS.E.BYPASS.LTC128B.128 [R234+0x7080], [R2.64+0x80], !P3 ;  /* 0x0708008002ea0fae */ /* 0x0005e2000d901d46 */
[----:B------:R-:W-:Y:S02]  /*16e10*/  FMUL.FTZ R14, R53, c[0x0][0x320] ;  /* 0x0000c800350e7a20 */ /* 0x000fe40000410000 */
[----:B-1----:R-:W-:Y:S02]  /*16e20*/  FMUL.FTZ R27, R45, c[0x0][0x320] ;  /* 0x0000c8002d1b7a20 */ /* 0x002fe40000410000 */
[----:B------:R-:W-:Y:S02]  /*16e30*/  FMUL.FTZ R16, R54, c[0x0][0x320] ;  /* 0x0000c80036107a20 */ /* 0x000fe40000410000 */
[----:B------:R-:W-:Y:S01]  /*16e40*/  FMUL.FTZ R33, R33, c[0x0][0x320] ;  /* 0x0000c80021217a20 */ /* 0x000fe20000410000 */
[----:B------:R1:W-:Y:S01]  /*16e50*/  @P0 LDGSTS.E.BYPASS.LTC128B.128 [R234+0x6080], [R10.64], !P4 ;  /* 0x060800000aea0fae */ /* 0x0003e2000e101d46 */
[----:B------:R1:W1:Y:S01]  /*16e60*/  MUFU.TANH R206, R31 ;  /* 0x0000001f00ce7308 */ /* 0x0002620000002400 */
[----:B------:R-:W-:Y:S02]  /*16e70*/  FMUL.FTZ R34, R34, c[0x0][0x320] ;  /* 0x0000c80022227a20 */ /* 0x000fe40000410000 */
[----:B------:R-:W-:Y:S02]  /*16e80*/  FMUL.FTZ R35, R35, c[0x0][0x320] ;  /* 0x0000c80023237a20 */ /* 0x000fe40000410000 */
[----:B----4-:R-:W-:Y:S02]  /*16e90*/  FMUL.FTZ R28, R39, c[0x0][0x320] ;  /* 0x0000c800271c7a20 */ /* 0x010fe40000410000 */
[----:B------:R-:W-:Y:S01]  /*16ea0*/  FMUL.FTZ R39, R46, c[0x0][0x320] ;  /* 0x0000c8002e277a20 */ /* 0x000fe20000410000 */
[----:B------:R-:W4:Y:S01]  /*16eb0*/  SHFL.IDX PT, R4, R8, RZ, 0x1c1f ;  /* 0x001c1fff08047589 */ /* 0x000f2200000e0000 */
[----:B------:R-:W-:Y:S01]  /*16ec0*/  FMUL.FTZ R55, R55, c[0x0][0x320] ;  /* 0x0000c80037377a20 */ /* 0x000fe20000410000 */
[----:B------:R4:W2:Y:S01]  /*16ed0*/  MUFU.TANH R142, R32 ;  /* 0x00000020008e7308 */ /* 0x0008a20000002400 */
[----:B---3--:R-:W-:Y:S01]  /*16ee0*/  FMUL.FTZ R29, R41, c[0x0][0x320] ;  /* 0x0000c800291d7a20 */ /* 0x008fe20000410000 */
[----:B------:R-:W-:Y:S08]  /*16ef0*/  MOV R41, c[0x0][0x32c] ;  /* 0x0000cb0000297a02 */ /* 0x000ff00000000f00 */
[----:B------:R-:W3:Y:S01]  /*16f00*/  MUFU.TANH R20, R20 ;  /* 0x0000001400147308 */ /* 0x000ee20000002400 */
[----:B-1----:R-:W-:Y:S02]  /*16f10*/  FMUL.FTZ R31, R37, c[0x0][0x320] ;  /* 0x0000c800251f7a20 */ /* 0x002fe40000410000 */
[----:B------:R-:W-:Y:S02]  /*16f20*/  FMUL.FTZ R37, R38, c[0x0][0x320] ;  /* 0x0000c80026257a20 */ /* 0x000fe40000410000 */
[----:B------:R-:W-:Y:S05]  /*16f30*/  FMUL.FTZ R38, R44, c[0x0][0x320] ;  /* 0x0000c8002c267a20 */ /* 0x000fea0000410000 */
[----:B------:R-:W1:Y:S01]  /*16f40*/  MUFU.TANH R18, R18 ;  /* 0x0000001200127308 */ /* 0x000e620000002400 */
[----:B----4-:R-:W-:Y:S09]  /*16f50*/  FMUL.FTZ R32, R36, c[0x0][0x320] ;  /* 0x0000c80024207a20 */ /* 0x010ff20000410000 */
        /* <DEDUP_REMOVED lines=21> */
[----:B--2---:R-:W-:Y:S01]  /*170b0*/  @P0 IADD3 R12, P1, R2, R12, RZ ;  /* 0x0000000c020c0210 */ /* 0x004fe20007f3e0ff */
[----:B------:R-:W-:Y:S03]  /*170c0*/  IMAD R2, R235, -0x30, RZ ;  /* 0xffffffd0eb027824 */ /* 0x000fe600078e02ff */
[----:B------:R-:W-:Y:S02]  /*170d0*/  @P0 IADD3.X R13, R3, R9, RZ, P1, !PT ;  /* 0x00000009030d0210 */ /* 0x000fe40000ffe4ff */
[C---:B------:R-:W-:Y:S03]  /*170e0*/  IADD3 R10, -R21.reuse, 0x1, R2 ;  /* 0x00000001150a7810 */ /* 0x040fe60007ffe102 */
[----:B------:R-:W2:Y:S01]  /*170f0*/  MUFU.TANH R16, R16 ;  /* 0x0000001000107308 */ /* 0x000ea20000002400 */
[----:B------:R-:W-:Y:S01]  /*17100*/  IADD3 R11, -R21, R2, RZ ;  /* 0x00000002150b7210 */ /* 0x000fe20007ffe1ff */
[----:B------:R1:W-:Y:S01]  /*17110*/  @P0 LDGSTS.E.BYPASS.LTC128B.128 [R234+0x7880], [R12.64], !P3 ;  /* 0x078800000cea0fae */ /* 0x0003e2000d901d46 */
[----:B------:R-:W-:Y:S07]  /*17120*/  ISETP.GE.AND P3, PT, R41, 0x1, PT ;  /* 0x000000012900780c */ /* 0x000fee0003f66270 */
[----:B------:R-:W0:Y:S01]  /*17130*/  LDGDEPBAR ;  /* 0x00000000000079af */ /* 0x000e220000000000 */
[----:B------:R-:W-:Y:S04]  /*17140*/  IADD3 R10, -R40, R10, R5 ;  /* 0x0000000a280a7210 */ /* 0x000fe80007ffe105 */
[C---:B------:R-:W-:Y:S02]  /*17150*/  IADD3 R9, R10.reuse, c[0x0][0x328], RZ ;  /* 0x0000ca000a097a10 */ /* 0x040fe40007ffe0ff */
[----:B------:R-:W-:Y:S02]  /*17160*/  IADD3 R10, R10, UR4, RZ ;  /* 0x000000040a0a7c10 */ /* 0x000fe4000fffe0ff */
[-C--:B------:R-:W-:Y:S02]  /*17170*/  IADD3 R3, R9, R4.reuse, RZ ;  /* 0x0000000409037210 */ /* 0x080fe40007ffe0ff */
[----:B------:R-:W-:Y:S01]  /*17180*/  IADD3 R0, R10, R4, RZ ;  /* 0x000000040a007210 */ /* 0x000fe20007ffe0ff */
[----:B-1----:R4:W1:Y:S01]  /*17190*/  MUFU.TANH R13, R55 ;  /* 0x00000037000d7308 */ /* 0x0028620000002400 */
[----:B------:R-:W-:-:S05]  /*171a0*/  @!P3 BRA `(.L_x_1237) ;  /* 0x000001700000b947 */ /* 0x000fca0003800000 */
[----:B--23--:R-:W-:Y:S01]  /*171b0*/  IADD3 R4, -R40, R5, R4 ;  /* 0x0000000528047210 */ /* 0x00cfe20007ffe104 */
        /* <DEDUP_REMOVED lines=12> */
.L_x_1239:
[----:B------:R-:W-:Y:S04]  /*17280*/  MOV R12, c[0x0][0x32c] ;  /* 0x0000cb00000c7a02 */ /* 0x000fe80000000f00 */
[----:B------:R-:W-:Y:S11]  /*17290*/  ISETP.NE.AND P0, PT, R12, 0x1, PT ;  /* 0x000000010c00780c */ /* 0x000ff60003f05270 */
[----:B------:R-:W-:Y:S02]  /*172a0*/  @!UPT UIADD3 URZ, URZ, URZ, URZ ;  /* 0x0000003f3f3ff290 */ /* 0x000fe4000fffe03f */
[----:B------:R-:W-:Y:S05]  /*172b0*/  @P0 IMAD.HI.U32 R12, R4, c[0x0][0x330], RZ ;  /* 0x0000cc00040c0a27 */ /* 0x000fea00078e00ff */
[----:B------:R-:W-:Y:S02]  /*172c0*/  @P0 SHF.R.U32.HI R4, RZ, c[0x0][0x334], R12 ;  /* 0x0000cd00ff040a19 */ /* 0x000fe4000001160c */
.L_x_1240:
[----:B------:R-:W-:Y:S05]  /*172d0*/  BSYNC B0 ;  /* 0x0000000000007941 */ /* 0x000fea0003800000 */
.L_x_1238:
[----:B------:R-:W-:Y:S05]  /*172e0*/  IMAD R4, R4, c[0x0][0x32c], R11 ;  /* 0x0000cb0004047a24 */ /* 0x000fea00078e020b */
[----:B------:R-:W-:Y:S02]  /*172f0*/  IADD3 R12, R4, c[0x0][0x32c], RZ ;  /* 0x0000cb00040c7a10 */ /* 0x000fe40007ffe0ff */
[----:B------:R-:W-:Y:S02]  /*17300*/  IMNMX R0, R0, R4, !PT ;  /* 0x0000000400007217 */ /* 0x000fe40007800200 */
[----:B------:R-:W-:Y:S02]  /*17310*/  IMNMX R3, R3, R12, PT ;  /* 0x0000000c03037217 */ /* 0x000fe40003800200 */
.L_x_1237:
[C---:B--23--:R-:W-:Y:S02]  /*17320*/  ISETP.GE.AND P0, PT, R2.reuse, 0x2, PT ;  /* 0x000000020200780c */ /* 0x04cfe40003f06270 */
[----:B------:R-:W-:Y:S02]  /*17330*/  ISETP.GE.AND P1, PT, R2, 0x9, PT ;  /* 0x000000090200780c */ /* 0x000fe40003f26270 */
        /* <DEDUP_REMOVED lines=8> */
[C---:B------:R-:W-:Y:S02]  /*173c0*/  ISETP.LT.OR P0, PT, R3.reuse, 0x2, P0 ;  /* 0x000000020300780c */ /* 0x040fe40000701670 */
[----:B------:R-:W-:Y:S02]  /*173d0*/  @P1 LOP3.LUT R236, R236, 0x10, RZ, 0xfc, !PT ;  /* 0x00000010ecec1812 */ /* 0x000fe400078efcff */
[----:B------:R-:W-:Y:S02]  /*173e0*/  FSEL R21, R208, -INF , !P0 ;  /* 0xff800000d0157808 */ /* 0x000fe40004000000 */
[----:B------:R-:W-:Y:S02]  /*173f0*/  ISETP.GT.AND P0, PT, R0, 0x8, !P1 ;  /* 0x000000080000780c */ /* 0x000fe40004f04270 */
[----:B------:R-:W-:Y:S02]  /*17400*/  ISETP.GE.AND P1, PT, R2, 0xa, PT ;  /* 0x0000000a0200780c */ /* 0x000fe40003f26270 */
[C---:B------:R-:W-:Y:S02]  /*17410*/  ISETP.LT.OR P0, PT, R3.reuse, 0x9, P0 ;  /* 0x000000090300780c */ /* 0x040fe40000701670 */
[----:B------:R-:W-:Y:S02]  /*17420*/  LOP3.LUT R236, R236, 0xfffffffd, RZ, 0xc0, !PT ;  /* 0xfffffffdecec7812 */ /* 0x000fe400078ec0ff */
[----:B------:R-:W-:Y:S02]  /*17430*/  FSEL R24, R140, -INF , !P0 ;  /* 0xff8000008c187808 */ /* 0x000fe40004000000 */
[----:B------:R-:W-:Y:S02]  /*17440*/  ISETP.GT.AND P0, PT, R0, 0x9, !P1 ;  /* 0x000000090000780c */ /* 0x000fe40004f04270 */
[----:B------:R-:W-:Y:S02]  /*17450*/  ISETP.GE.AND P2, PT, R2, 0x22, PT ;  /* 0x000000220200780c */ /* 0x000fe40003f46270 */
[C---:B------:R-:W-:Y:S02]  /*17460*/  ISETP.LT.OR P0, PT, R3.reuse, 0xa, P0 ;  /* 0x0000000a0300780c */ /* 0x040fe40000701670 */
[----:B------:R-:W-:Y:S02]  /*17470*/  @P1 LOP3.LUT R236, R236, 0x2, RZ, 0xfc, !PT ;  /* 0x00000002ecec1812 */ /* 0x000fe400078efcff */
[----:B------:R-:W-:Y:S02]  /*17480*/  ISETP.GE.AND P1, PT, R2, 0x11, PT ;  /* 0x000000110200780c */ /* 0x000fe40003f26270 */
[----:B------:R-:W-:Y:S02]  /*17490*/  FSEL R23, R136, -INF , !P0 ;  /* 0xff80000088177808 */ /* 0x000fe40004000000 */
[----:B------:R-:W-:Y:S02]  /*174a0*/  ISETP.GT.AND P0, PT, R0, 0x10, !P1 ;  /* 0x000000100000780c */ /* 0x000fe40004f04270 */
[----:B------:R-:W-:Y:S02]  /*174b0*/  LOP3.LUT R236, R236, 0xfffffffe, RZ, 0xc0, !PT ;  /* 0xfffffffeecec7812 */ /* 0x000fe400078ec0ff */
[C---:B------:R-:W-:Y:S04]  /*174c0*/  ISETP.LT.OR P0, PT, R3.reuse, 0x11, P0 ;  /* 0x000000110300780c */ /* 0x040fe80000701670 */
[----:B----4-:R-:W-:Y:S02]  /*174d0*/  FSEL R34, R20, -INF , !P0 ;  /* 0xff80000014227808 */ /* 0x010fe40004000000 */
[----:B------:R-:W-:Y:S02]  /*174e0*/  ISETP.GT.AND P0, PT, R0, 0x11, !P6 ;  /* 0x000000110000780c */ /* 0x000fe40007704270 */
[----:B------:R-:W-:Y:S02]  /*174f0*/  @P1 LOP3.LUT R236, R236, 0x1, RZ, 0xfc, !PT ;  /* 0x00000001ecec1812 */ /* 0x000fe400078efcff */
[C---:B------:R-:W-:Y:S02]  /*17500*/  ISETP.LT.OR P0, PT, R3.reuse, 0x12, P0 ;  /* 0x000000120300780c */ /* 0x040fe40000701670 */
        /* <DEDUP_REMOVED lines=9> */
[----:B------:R-:W-:Y:S02]  /*175a0*/  LOP3.LUT R236, R236, 0xffffffdf, RZ, 0xc0, !PT ;  /* 0xffffffdfecec7812 */ /* 0x000fe400078ec0ff */
[----:B------:R-:W-:Y:S02]  /*175b0*/  FSEL R31, R31, -INF , !P0 ;  /* 0xff8000001f1f7808 */ /* 0x000fe40004000000 */
[----:B------:R-:W-:Y:S04]  /*175c0*/  ISETP.GT.AND P0, PT, R0, 0x20, !P3 ;  /* 0x000000200000780c */ /* 0x000fe80005f04270 */
[C---:B------:R-:W-:Y:S04]  /*175d0*/  ISETP.LT.OR P0, PT, R3.reuse, 0x21, P0 ;  /* 0x000000210300780c */ /* 0x040fe80000701670 */
[----:B------:R-:W-:Y:S02]  /*175e0*/  FSEL R30, R30, -INF , !P0 ;  /* 0xff8000001e1e7808 */ /* 0x000fe40004000000 */
[C---:B------:R-:W-:Y:S04]  /*175f0*/  ISETP.GT.AND P0, PT, R0.reuse, 0x21, !P2 ;  /* 0x000000210000780c */ /* 0x040fe80005704270 */
[----:B------:R-:W-:Y:S04]  /*17600*/  ISETP.LT.OR P0, PT, R3, 0x22, P0 ;  /* 0x000000220300780c */ /* 0x000fe80000701670 */
[----:B------:R-:W-:Y:S02]  /*17610*/  FSEL R29, R29, -INF , !P0 ;  /* 0xff8000001d1d7808 */ /* 0x000fe40004000000 */
[----:B------:R-:W-:Y:S02]  /*17620*/  ISETP.GT.AND P0, PT, R0, 0x28, !P1 ;  /* 0x000000280000780c */ /* 0x000fe40004f04270 */
[----:B------:R-:W-:Y:S02]  /*17630*/  ISETP.GE.AND P1, PT, R2, 0x1, PT ;  /* 0x000000010200780c */ /* 0x000fe40003f26270 */
[----:B------:R-:W-:Y:S04]  /*17640*/  ISETP.LT.OR P0, PT, R3, 0x29, P0 ;  /* 0x000000290300780c */ /* 0x000fe80000701670 */
[----:B------:R-:W-:Y:S02]  /*17650*/  FSEL R36, R15, -INF , !P0 ;  /* 0xff8000000f247808 */ /* 0x000fe40004000000 */
[----:B------:R-:W-:Y:S04]  /*17660*/  ISETP.GT.AND P0, PT, R0, RZ, !P1 ;  /* 0x000000ff0000720c */ /* 0x000fe80004f04270 */
[C---:B------:R-:W-:Y:S04]  /*17670*/  ISETP.LT.OR P0, PT, R3.reuse, 0x1, P0 ;  /* 0x000000010300780c */ /* 0x040fe80000701670 */
[----:B------:R-:W-:Y:S02]  /*17680*/  FSEL R15, R210, -INF , !P0 ;  /* 0xff800000d20f7808 */ /* 0x000fe40004000000 */
[----:B------:R-:W-:Y:S11]  /*17690*/  ISETP.GE.AND P0, PT, R2, 0x2a, PT ;  /* 0x0000002a0200780c */ /* 0x000ff60003f06270 */
[----:B------:R-:W-:Y:S02]  /*176a0*/  @!UPT UIADD3 URZ, URZ, URZ, URZ ;  /* 0x0000003f3f3ff290 */ /* 0x000fe4000fffe03f */
[----:B------:R-:W-:Y:S02]  /*176b0*/  @P0 LOP3.LUT R236, R236, 0x20, RZ, 0xfc, !PT ;  /* 0x00000020ecec0812 */ /* 0x000fe400078efcff */
[----:B------:R-:W-:Y:S04]  /*176c0*/  ISETP.GT.AND P0, PT, R0, 0x29, !P0 ;  /* 0x000000290000780c */ /* 0x000fe80004704270 */
[----:B------:R-:W-:Y:S02]  /*176d0*/  ISETP.LT.OR P0, PT, R3, 0x2a, P0 ;  /* 0x0000002a0300780c */ /* 0x000fe40000701670 */
[----:B------:R-:W2:Y:S02]  /*176e0*/  SHFL.IDX PT, R3, R8, 0x1, 0x1c1f ;  /* 0x003c1f0008037f89 */ /* 0x000ea400000e0000 */
[----:B------:R-:W-:Y:S02]  /*176f0*/  FSEL R35, R14, -INF , !P0 ;  /* 0xff8000000e237808 */ /* 0x000fe40004000000 */
[----:B------:R-:W-:Y:S01]  /*17700*/  ISETP.GE.AND P0, PT, R41, 0x1, PT ;  /* 0x000000012900780c */ /* 0x000fe20003f06270 */
[--C-:B--2---:R-:W-:Y:S02]  /*17710*/  IMAD.IADD R2, R9, 0x1, R3.reuse ;  /* 0x0000000109027824 */ /* 0x104fe400078e0203 */
        /* <DEDUP_REMOVED lines=15> */
.L_x_1243:
[----:B------:R-:W-:Y:S04]  /*17810*/  MOV R4, c[0x0][0x32c] ;  /* 0x0000cb0000047a02 */ /* 0x000fe80000000f00 */
[----:B------:R-:W-:Y:S11]  /*17820*/  ISETP.NE.AND P0, PT, R4, 0x1, PT ;  /* 0x000000010400780c */ /* 0x000ff60003f05270 */
[----:B------:R-:W-:Y:S02]  /*17830*/  @!UPT UIADD3 URZ, URZ, URZ, URZ ;  /* 0x0000003f3f3ff290 */ /* 0x000fe4000fffe03f */
[----:B------:R-:W-:Y:S05]  /*17840*/  @P0 IMAD.HI.U32 R4, R3, c[0x0][0x330], RZ ;  /* 0x0000cc0003040a27 */ /* 0x000fea00078e00ff */
[----:B------:R-:W-:Y:S02]  /*17850*/  @P0 SHF.R.U32.HI R3, RZ, c[0x0][0x334], R4 ;  /* 0x0000cd00ff030a19 */ /* 0x000fe40000011604 */
.L_x_1244:
[----:B------:R-:W-:Y:S05]  /*17860*/  BSYNC B0 ;  /* 0x0000000000007941 */ /* 0x000fea0003800000 */
.L_x_1242:
[----:B------:R-:W-:Y:S05]  /*17870*/  IMAD R3, R3, c[0x0][0x32c], R11 ;  /* 0x0000cb0003037a24 */ /* 0x000fea00078e020b */
[----:B------:R-:W-:Y:S02]  /*17880*/  IADD3 R4, R3, c[0x0][0x32c], RZ ;  /* 0x0000cb0003047a10 */ /* 0x000fe40007ffe0ff */
[----:B------:R-:W-:Y:S02]  /*17890*/  IMNMX R0, R0, R3, !PT ;  /* 0x0000000300007217 */ /* 0x000fe40007800200 */
[----:B------:R-:W-:Y:S02]  /*178a0*/  IMNMX R2, R2, R4, PT ;  /* 0x0000000402027217 */ /* 0x000fe40003800200 */
.L_x_1241:
[----:B------:R-:W-:Y:S01]  /*178b0*/  LOP3.LUT P0, RZ, R236, 0x4, RZ, 0xc0, !PT ;  /* 0x00000004ecff7812 */ /* 0x000fe2000780c0ff */
[----:B------:R-:W2:Y:S03]  /*178c0*/  SHFL.IDX PT, R3, R8, 0x2, 0x1c1f ;  /* 0x005c1f0008037f89 */ /* 0x000ea600000e0000 */
[----:B------:R-:W-:Y:S04]  /*178d0*/  ISETP.GT.AND P0, PT, R0, 0x1, !P0 ;  /* 0x000000010000780c */ /* 0x000fe80004704270 */
[----:B------:R-:W-:Y:S04]  /*178e0*/  ISETP.LT.OR P0, PT, R2, 0x2, P0 ;  /* 0x000000020200780c */ /* 0x000fe80000701670 */
[----:B------:R-:W-:Y:S02]  /*178f0*/  FSEL R18, R212, -INF , !P0 ;  /* 0xff800000d4127808 */ /* 0x000fe40004000000 */
[----:B------:R-:W-:Y:S04]  /*17900*/  LOP3.LUT P0, RZ, R236, 0x10, RZ, 0xc0, !PT ;  /* 0x00000010ecff7812 */ /* 0x000fe8000780c0ff */
        /* <DEDUP_REMOVED lines=26> */
[----:B------:R-:W-:Y:S04]  /*17ab0*/  LOP3.LUT P0, RZ, R236, 0x8, RZ, 0xc0, !PT ;  /* 0x00000008ecff7812 */ /* 0x000fe8000780c0ff */
[----:B------:R-:W-:Y:S04]  /*17ac0*/  ISETP.GT.AND P0, PT, R0, 0x28, !P0 ;  /* 0x000000280000780c */ /* 0x000fe80004704270 */
[----:B------:R-:W-:Y:S04]  /*17ad0*/  ISETP.LT.OR P0, PT, R2, 0x29, P0 ;  /* 0x000000290200780c */ /* 0x000fe80000701670 */
[----:B------:R-:W-:Y:S02]  /*17ae0*/  FSEL R240, R16, -INF , !P0 ;  /* 0xff80000010f07808 */ /* 0x000fe40004000000 */
[----:B------:R-:W-:Y:S04]  /*17af0*/  ISETP.GT.AND P0, PT, R0, RZ, !P1 ;  /* 0x000000ff0000720c */ /* 0x000fe80004f04270 */
[----:B------:R-:W-:Y:S04]  /*17b00*/  ISETP.LT.OR P0, PT, R2, 0x1, P0 ;  /* 0x000000010200780c */ /* 0x000fe80000701670 */
[----:B------:R-:W-:Y:S02]  /*17b10*/  FSEL R14, R214, -INF , !P0 ;  /* 0xff800000d60e7808 */ /* 0x000fe40004000000 */
[----:B------:R-:W-:Y:S04]  /*17b20*/  LOP3.LUT P0, RZ, R236, 0x20, RZ, 0xc0, !PT ;  /* 0x00000020ecff7812 */ /* 0x000fe8000780c0ff */
[----:B------:R-:W-:Y:S01]  /*17b30*/  ISETP.GT.AND P0, PT, R0, 0x29, !P0 ;  /* 0x000000290000780c */ /* 0x000fe20004704270 */
[--C-:B--2---:R-:W-:Y:S03]  /*17b40*/  IMAD.IADD R0, R10, 0x1, R3.reuse ;  /* 0x000000010a007824 */ /* 0x104fe600078e0203 */
[----:B------:R-:W-:Y:S01]  /*17b50*/  ISETP.LT.OR P0, PT, R2, 0x2a, P0 ;  /* 0x0000002a0200780c */ /* 0x000fe20000701670 */
[----:B------:R-:W-:Y:S03]  /*17b60*/  IMAD.IADD R2, R9, 0x1, R3 ;  /* 0x0000000109027824 */ /* 0x000fe600078e0203 */
[----:B-1----:R-:W-:Y:S02]  /*17b70*/  FSEL R212, R13, -INF , !P0 ;  /* 0xff8000000dd47808 */ /* 0x002fe40004000000 */
        /* <DEDUP_REMOVED lines=16> */
.L_x_1247:
[----:B------:R-:W-:Y:S04]  /*17c80*/  MOV R4, c[0x0][0x32c] ;  /* 0x0000cb0000047a02 */ /* 0x000fe80000000f00 */
[----:B------:R-:W-:Y:S11]  /*17c90*/  ISETP.NE.AND P0, PT, R4, 0x1, PT ;  /* 0x000000010400780c */ /* 0x000ff60003f05270 */
[----:B------:R-:W-:Y:S02]  /*17ca0*/  @!UPT UIADD3 URZ, URZ, URZ, URZ ;  /* 0x0000003f3f3ff290 */ /* 0x000fe4000fffe03f */
[----:B------:R-:W-:Y:S05]  /*17cb0*/  @P0 IMAD.HI.U32 R4, R3, c[0x0][0x330], RZ ;  /* 0x0000cc0003040a27 */ /* 0x000fea00078e00ff */
[----:B------:R-:W-:Y:S02]  /*17cc0*/  @P0 SHF.R.U32.HI R3, RZ, c[0x0][0x334], R4 ;  /* 0x0000cd00ff030a19 */ /* 0x000fe40000011604 */
.L_x_1248:
[----:B------:R-:W-:Y:S05]  /*17cd0*/  BSYNC B0 ;  /* 0x0000000000007941 */ /* 0x000fea0003800000 */
.L_x_1246:
[----:B------:R-:W-:Y:S05]  /*17ce0*/  IMAD R3, R3, c[0x0][0x32c], R11 ;  /* 0x0000cb0003037a24 */ /* 0x000fea00078e020b */
[----:B------:R-:W-:Y:S02]  /*17cf0*/  IADD3 R4, R3, c[0x0][0x32c], RZ ;  /* 0x0000cb0003047a10 */ /* 0x000fe40007ffe0ff */
[----:B------:R-:W-:Y:S02]  /*17d00*/  IMNMX R0, R0, R3, !PT ;  /* 0x0000000300007217 */ /* 0x000fe40007800200 */
[----:B------:R-:W-:Y:S02]  /*17d10*/  IMNMX R2, R2, R4, PT ;  /* 0x0000000402027217 */ /* 0x000fe40003800200 */
.L_x_1245:
[----:B------:R-:W-:Y:S01]  /*17d20*/  LOP3.LUT P0, RZ, R236, 0x4, RZ, 0xc0, !PT ;  /* 0x00000004ecff7812 */ /* 0x000fe2000780c0ff */
[----:B------:R-:W1:Y:S03]  /*17d30*/  SHFL.IDX PT, R3, R8, 0x3, 0x1c1f ;  /* 0x007c1f0008037f89 */ /* 0x000e6600000e0000 */
        /* <DEDUP_REMOVED lines=59> */
.L_x_1251:
[----:B------:R-:W-:Y:S04]  /*180f0*/  MOV R4, c[0x0][0x32c] ;  /* 0x0000cb0000047a02 */ /* 0x000fe80000000f00 */
[----:B------:R-:W-:Y:S11]  /*18100*/  ISETP.NE.AND P0, PT, R4, 0x1, PT ;  /* 0x000000010400780c */ /* 0x000ff60003f05270 */
[----:B------:R-:W-:Y:S02]  /*18110*/  @!UPT UIADD3 URZ, URZ, URZ, URZ ;  /* 0x0000003f3f3ff290 */ /* 0x000fe4000fffe03f */
[----:B------:R-:W-:Y:S05]  /*18120*/  @P0 IMAD.HI.U32 R4, R3, c[0x0][0x330], RZ ;  /* 0x0000cc0003040a27 */ /* 0x000fea00078e00ff */
[----:B------:R-:W-:Y:S02]  /*18130*/  @P0 SHF.R.U32.HI R3, RZ, c[0x0][0x334], R4 ;  /* 0x0000cd00ff030a19 */ /* 0x000fe40000011604 */
.L_x_1252:
[----:B------:R-:W-:Y:S05]  /*18140*/  BSYNC B0 ;  /* 0x0000000000007941 */ /* 0x000fea0003800000 */
.L_x_1250:
[----:B------:R-:W-:Y:S05]  /*18150*/  IMAD R11, R3, c[0x0][0x32c], R11 ;  /* 0x0000cb00030b7a24 */ /* 0x000fea00078e020b */
[----:B------:R-:W-:Y:S02]  /*18160*/  IADD3 R3, R11, c[0x0][0x32c], RZ ;  /* 0x0000cb000b037a10 */ /* 0x000fe40007ffe0ff */
[----:B------:R-:W-:Y:S02]  /*18170*/  IMNMX R0, R0, R11, !PT ;  /* 0x0000000b00007217 */ /* 0x000fe40007800200 */
[----:B------:R-:W-:Y:S02]  /*18180*/  IMNMX R2, R2, R3, PT ;  /* 0x0000000302027217 */ /* 0x000fe40003800200 */
.L_x_1249:
        /* <DEDUP_REMOVED lines=23> */
[----:B------:R-:W-:Y:S02]  /*18300*/  LOP3.LUT P0, RZ, R236, 0x4, RZ, 0xc0, !PT ;  /* 0x00000004ecff7812 */ /* 0x000fe4000780c0ff */
[----:B------:R-:W-:Y:S01]  /*18310*/  FMNMX.FTZ R3, R242, R3, !PT ;  /* 0x00000003f2037209 */ /* 0x000fe20007810000 */
[----:B------:R-:W1:Y:S01]  /*18320*/  SHFL.BFLY PT, R10, R140, 0x2, 0x1f ;  /* 0x0c401f008c0a7f89 */ /* 0x000e6200000e0000 */
        /* <DEDUP_REMOVED lines=12> */
[----:B-1----:R-:W-:Y:S02]  /*183f0*/  FMNMX.FTZ R140, R140, R10, !PT ;  /* 0x0000000a8c8c7209 */ /* 0x002fe40007810000 */
[----:B------:R-:W1:Y:S01]  /*18400*/  SHFL.BFLY PT, R10, R3, 0x2, 0x1f ;  /* 0x0c401f00030a7f89 */ /* 0x000e6200000e0000 */
[----:B------:R-:W-:Y:S02]  /*18410*/  LOP3.LUT P0, RZ, R236, 0x2, RZ, 0xc0, !PT ;  /* 0x00000002ecff7812 */ /* 0x000fe4000780c0ff */
[----:B------:R-:W-:Y:S02]  /*18420*/  FMNMX.FTZ R4, R17, R4, !PT ;  /* 0x0000000411047209 */ /* 0x000fe40007810000 */
[----:B------:R-:W-:Y:S02]  /*18430*/  ISETP.GT.AND P0, PT, R0, 0x9, !P0 ;  /* 0x000000090000780c */ /* 0x000fe40004704270 */
[----:B------:R-:W-:Y:S01]  /*18440*/  FMNMX.FTZ R4, R16, R4, !PT ;  /* 0x0000000410047209 */ /* 0x000fe20007810000 */
[----:B------:R-:W-:Y:S01]  /*18450*/  SHFL.BFLY PT, R12, R140, 0x1, 0x1f ;  /* 0x0c201f008c0c7f89 */ /* 0x000fe200000e0000 */
        /* <DEDUP_REMOVED lines=8> */
[----:B-1----:R-:W-:Y:S02]  /*184e0*/  FMNMX.FTZ R3, R3, R10, !PT ;  /* 0x0000000a03037209 */ /* 0x002fe40007810000 */
[----:B------:R-:W-:Y:S02]  /*184f0*/  ISETP.GT.AND P0, PT, R0, 0x11, !P6 ;  /* 0x000000110000780c */ /* 0x000fe40007704270 */
[----:B------:R-:W-:Y:S01]  /*18500*/  FMNMX.FTZ R10, R8, R138, !PT ;  /* 0x0000008a080a7209 */ /* 0x000fe20007810000 */
[----:B------:R-:W1:Y:S01]  /*18510*/  SHFL.BFLY PT, R142, R3, 0x1, 0x1f ;  /* 0x0c201f00038e7f89 */ /* 0x000e6200000e0000 */
[----:B------:R-:W-:Y:S02]  /*18520*/  ISETP.LT.OR P0, PT, R2, 0x12, P0 ;  /* 0x000000120200780c */ /* 0x000fe40000701670 */
[----:B------:R-:W-:Y:S02]  /*18530*/  FMNMX.FTZ R10, R9, R10, !PT ;  /* 0x0000000a090a7209 */ /* 0x000fe40007810000 */
        /* <DEDUP_REMOVED lines=8> */
[----:B------:R-:W-:Y:S02]  /*185c0*/  ISETP.LT.OR P0, PT, R2, 0x1a, P0 ;  /* 0x0000001a0200780c */ /* 0x000fe40000701670 */
[----:B------:R-:W-:Y:S02]  /*185d0*/  FMNMX.FTZ R4, R202, R4, !PT ;  /* 0x00000004ca047209 */ /* 0x000fe40007810000 */
[----:B------:R-:W-:Y:S02]  /*185e0*/  FSEL R197, R197, -INF , !P0 ;  /* 0xff800000c5c57808 */ /* 0x000fe40004000000 */
[----:B------:R-:W-:Y:S02]  /*185f0*/  ISETP.GT.AND P0, PT, R0, 0x20, !P3 ;  /* 0x000000200000780c */ /* 0x000fe40005f04270 */
[----:B-1----:R-:W-:Y:S02]  /*18600*/  FMNMX.FTZ R142, R3, R142, !PT ;  /* 0x0000008e038e7209 */ /* 0x002fe40007810000 */
[----:B------:R-:W-:Y:S02]  /*18610*/  ISETP.LT.OR P0, PT, R2, 0x21, P0 ;  /* 0x000000210200780c */ /* 0x000fe40000701670 */
[----:B------:R-:W-:Y:S01]  /*18620*/  FMNMX.FTZ R3, R28, R10, !PT ;  /* 0x0000000a1c037209 */ /* 0x000fe20007810000 */
[----:B------:R-:W-:Y:S01]  /*18630*/  FMUL.FTZ R139, R142, c[0x0][0x2d0] ;  /* 0x0000b4008e8b7a20 */ /* 0x000fe20000410000 */
[----:B------:R-:W-:Y:S02]  /*18640*/  FSEL R243, R39, -INF , !P0 ;  /* 0xff80000027f37808 */ /* 0x000fe40004000000 */
        /* <DEDUP_REMOVED lines=11> */
[----:B------:R-:W-:Y:S02]  /*18700*/  FMNMX.FTZ R4, R208, R4, !PT ;  /* 0x00000004d0047209 */ /* 0x000fe40007810000 */
[----:B------:R-:W-:Y:S02]  /*18710*/  ISETP.GT.AND P0, PT, R0, 0x29, !P6 ;  /* 0x000000290000780c */ /* 0x000fe40007704270 */
[----:B------:R-:W-:Y:S02]  /*18720*/  FMNMX.FTZ R0, R243, R3, !PT ;  /* 0x00000003f3007209 */ /* 0x000fe40007810000 */
[----:B------:R-:W-:Y:S02]  /*18730*/  FMNMX.FTZ R4, R211, R4, !PT ;  /* 0x00000004d3047209 */ /* 0x000fe40007810000 */
[----:B------:R-:W-:Y:S02]  /*18740*/  FMNMX.FTZ R0, R238, R0, !PT ;  /* 0x00000000ee007209 */ /* 0x000fe40007810000 */
[----:B------:R-:W-:Y:S02]  /*18750*/  ISETP.LT.OR P0, PT, R2, 0x2a, P0 ;  /* 0x0000002a0200780c */ /* 0x000fe40000701670 */
[----:B------:R-:W-:Y:S02]  /*18760*/  FMNMX.FTZ R4, R210, R4, !PT ;  /* 0x00000004d2047209 */ /* 0x000fe40007810000 */
[----:B------:R-:W-:Y:S02]  /*18770*/  FSEL R136, R51, -INF , !P0 ;  /* 0xff80000033887808 */ /* 0x000fe40004000000 */
[----:B------:R-:W-:Y:S02]  /*18780*/  FMNMX.FTZ R0, R237, R0, !PT ;  /* 0x00000000ed007209 */ /* 0x000fe40007810000 */
[----:B------:R-:W-:Y:S02]  /*18790*/  FMNMX.FTZ R4, R209, R4, !PT ;  /* 0x00000004d1047209 */ /* 0x000fe40007810000 */
[----:B------:R-:W-:Y:S02]  /*187a0*/  FMNMX.FTZ R0, R136, R0, !PT ;  /* 0x0000000088007209 */ /* 0x000fe40007810000 */
[----:B------:R-:W-:Y:S01]  /*187b0*/  FMNMX.FTZ R140, R140, R12, !PT ;  /* 0x0000000c8c8c7209 */ /* 0x000fe20007810000 */
[----:B------:R-:W1:Y:S01]  /*187c0*/  SHFL.BFLY PT, R25, R4, 0x2, 0x1f ;  /* 0x0c401f0004197f89 */ /* 0x000e6200000e0000 */
[----:B------:R-:W-:Y:S02]  /*187d0*/  FSETP.NEU.FTZ.AND P1, PT, R142, -INF , PT ;  /* 0xff8000008e00780b */ /* 0x000fe40003f3d000 */
[C---:B------:R-:W-:Y:S01]  /*187e0*/  FSETP.NEU.FTZ.AND P2, PT, R140.reuse, -INF , PT ;  /* 0xff8000008c00780b */ /* 0x040fe20003f5d000 */
[----:B------:R-:W-:Y:S01]  /*187f0*/  FMUL.FTZ R12, R140, c[0x0][0x2d0] ;  /* 0x0000b4008c0c7a20 */ /* 0x000fe20000410000 */
[----:B------:R-:W-:Y:S03]  /*18800*/  FSEL R139, R139, RZ, P1 ;  /* 0x000000ff8b8b7208 */ /* 0x000fe60000800000 */
[----:B------:R-:W2:Y:S01]  /*18810*/  SHFL.BFLY PT, R2, R0, 0x2, 0x1f ;  /* 0x0c401f0000027f89 */ /* 0x000ea200000e0000 */
[----:B------:R-:W-:Y:S01]  /*18820*/  FSEL R12, R12, RZ, P2 ;  /* 0x000000ff0c0c7208 */ /* 0x000fe20001000000 */
[--C-:B------:R-:W-:Y:S02]  /*18830*/  FFMA.FTZ R14, R14, c[0x0][0x2d0], -R139.reuse ;  /* 0x0000b4000e0e7a23 */ /* 0x100fe4000001088b */
[--C-:B------:R-:W-:Y:S02]  /*18840*/  FFMA.FTZ R18, R18, c[0x0][0x2d0], -R139.reuse ;  /* 0x0000b40012127a23 */ /* 0x100fe4000001088b */
[--C-:B------:R-:W-:Y:S01]  /*18850*/  FFMA.FTZ R24, R24, c[0x0][0x2d0], -R12.reuse ;  /* 0x0000b40018187a23 */ /* 0x100fe2000001080c */
[----:B------:R-:W-:Y:S01]  /*18860*/  MUFU.EX2 R53, R14 ;  /* 0x0000000e00357308 */ /* 0x000fe20000000800 */
[--C-:B------:R-:W-:Y:S02]  /*18870*/  FFMA.FTZ R15, R15, c[0x0][0x2d0], -R12.reuse ;  /* 0x0000b4000f0f7a23 */ /* 0x100fe4000001080c */
[--C-:B------:R-:W-:Y:S02]  /*18880*/  FFMA.FTZ R21, R21, c[0x0][0x2d0], -R12.reuse ;  /* 0x0000b40015157a23 */ /* 0x100fe4000001080c */
[--C-:B------:R-:W-:Y:S02]  /*18890*/  FFMA.FTZ R23, R23, c[0x0][0x2d0], -R12.reuse ;  /* 0x0000b40017177a23 */ /* 0x100fe4000001080c */
[--C-:B------:R-:W-:Y:S01]  /*188a0*/  FFMA.FTZ R20, R20, c[0x0][0x2d0], -R139.reuse ;  /* 0x0000b40014147a23 */ /* 0x100fe2000001088b */
[----:B-1----:R-:W-:Y:S02]  /*188b0*/  FMNMX.FTZ R4, R4, R25, !PT ;  /* 0x0000001904047209 */ /* 0x002fe40007810000 */
[----:B------:R1:W-:Y:S01]  /*188c0*/  MUFU.EX2 R45, R24 ;  /* 0x00000018002d7308 */ /* 0x0003e20000000800 */
[----:B------:R-:W-:Y:S02]  /*188d0*/  FFMA.FTZ R22, R22, c[0x0][0x2d0], -R139 ;  /* 0x0000b40016167a23 */ /* 0x000fe4000001088b */
[--C-:B------:R-:W-:Y:S01]  /*188e0*/  FFMA.FTZ R213, R32, c[0x0][0x2d0], -R12.reuse ;  /* 0x0000b40020d57a23 */ /* 0x100fe2000001080c */
[----:B------:R-:W3:Y:S01]  /*188f0*/  SHFL.BFLY PT, R141, R4, 0x1, 0x1f ;  /* 0x0c201f00048d7f89 */ /* 0x000ee200000e0000 */
[--C-:B------:R-:W-:Y:S01]  /*18900*/  FFMA.FTZ R214, R31, c[0x0][0x2d0], -R12.reuse ;  /* 0x0000b4001fd67a23 */ /* 0x100fe2000001080c */
[----:B--2---:R-:W-:Y:S01]  /*18910*/  FMNMX.FTZ R3, R0, R2, !PT ;  /* 0x0000000200037209 */ /* 0x004fe20007810000 */
[--C-:B------:R-:W-:Y:S01]  /*18920*/  FFMA.FTZ R247, R30, c[0x0][0x2d0], -R12.reuse ;  /* 0x0000b4001ef77a23 */ /* 0x100fe2000001080c */
[----:B------:R-:W-:Y:S02]  /*18930*/  FSEL R0, R140, RZ, P2 ;  /* 0x000000ff8c007208 */ /* 0x000fe40001000000 */
[----:B------:R-:W-:Y:S01]  /*18940*/  MUFU.EX2 R40, R15 ;  /* 0x0000000f00287308 */ /* 0x000fe20000000800 */
[----:B------:R-:W-:Y:S01]  /*18950*/  FSEL R2, R142, RZ, P1 ;  /* 0x000000ff8e027208 */ /* 0x000fe20000800000 */
[----:B------:R-:W-:Y:S02]  /*18960*/  FFMA.FTZ R246, R29, c[0x0][0x2d0], -R12 ;  /* 0x0000b4001df67a23 */ /* 0x000fe4000001080c */
[----:B------:R-:W-:Y:S02]  /*18970*/  FADD.FTZ R0, -R0, R6 ;  /* 0x0000000600007221 */ /* 0x000fe40000010100 */
[----:B------:R-:W-:Y:S02]  /*18980*/  FADD.FTZ R2, -R2, R7 ;  /* 0x0000000702027221 */ /* 0x000fe40000010100 */
[----:B------:R-:W-:Y:S02]  /*18990*/  FMUL.FTZ R0, R0, c[0x0][0x2d0] ;  /* 0x0000b40000007a20 */ /* 0x000fe40000410000 */
[----:B------:R-:W-:Y:S01]  /*189a0*/  FMUL.FTZ R2, R2, c[0x0][0x2d0] ;  /* 0x0000b40002027a20 */ /* 0x000fe20000410000 */
[----:B------:R-:W2:Y:S01]  /*189b0*/  MUFU.EX2 R49, R21 ;  /* 0x0000001500317308 */ /* 0x000ea20000000800 */
[--C-:B------:R-:W-:Y:S01]  /*189c0*/  FFMA.FTZ R245, R36, c[0x0][0x2d0], -R12.reuse ;  /* 0x0000b40024f57a23 */ /* 0x100fe2000001080c */
[----:B-1----:R-:W-:Y:S01]  /*189d0*/  LDSM.16.MT88.4 R24, [R217+0x2080] ;  /* 0x00208000d918783b */ /* 0x002fe20000004200 */
[--C-:B------:R-:W-:Y:S01]  /*189e0*/  FFMA.FTZ R244, R35, c[0x0][0x2d0], -R12.reuse ;  /* 0x0000b40023f47a23 */ /* 0x100fe2000001080c */
[----:B---3--:R-:W-:Y:S06]  /*189f0*/  FMNMX.FTZ R141, R4, R141, !PT ;  /* 0x0000008d048d7209 */ /* 0x008fec0007810000 */
[----:B------:R1:W3:Y:S01]  /*18a00*/  MUFU.EX2 R6, R0 ;  /* 0x0000000000067308 */ /* 0x0002e20000000800 */
[C---:B------:R-:W-:Y:S01]  /*18a10*/  FSETP.NEU.FTZ.AND P0, PT, R141.reuse, -INF , PT ;  /* 0xff8000008d00780b */ /* 0x040fe20003f1d000 */
[----:B------:R-:W4:Y:S01]  /*18a20*/  SHFL.BFLY PT, R4, R3, 0x1, 0x1f ;  /* 0x0c201f0003047f89 */ /* 0x000f2200000e0000 */
[----:B------:R-:W-:Y:S05]  /*18a30*/  FMUL.FTZ R143, R141, c[0x0][0x2d0] ;  /* 0x0000b4008d8f7a20 */ /* 0x000fea0000410000 */
[----:B------:R-:W-:Y:S02]  /*18a40*/  FSEL R143, R143, RZ, P0 ;  /* 0x000000ff8f8f7208 */ /* 0x000fe40000000000 */
[----:B------:R-:W5:Y:S03]  /*18a50*/  MUFU.EX2 R7, R2 ;  /* 0x0000000200077308 */ /* 0x000f660000000800 */
[--C-:B------:R-:W-:Y:S01]  /*18a60*/  FFMA.FTZ R16, R16, c[0x0][0x2d0], -R143.reuse ;  /* 0x0000b40010107a23 */ /* 0x100fe2000001088f */
[----:B--2---:R-:W-:Y:S01]  /*18a70*/  F2FP.BF16.PACK_AB R144, R49, R40 ;  /* 0x000000283190723e */ /* 0x004fe200000010ff */
[--C-:B------:R-:W-:Y:S02]  /*18a80*/  FFMA.FTZ R13, R13, c[0x0][0x2d0], -R143.reuse ;  /* 0x0000b4000d0d7a23 */ /* 0x100fe4000001088f */
[--C-:B------:R-:W-:Y:S02]  /*18a90*/  FFMA.FTZ R17, R17, c[0x0][0x2d0], -R143.reuse ;  /* 0x0000b40011117a23 */ /* 0x100fe4000001088f */
[----:B------:R-:W-:Y:S01]  /*18aa0*/  FFMA.FTZ R19, R19, c[0x0][0x2d0], -R143 ;  /* 0x0000b40013137a23 */ /* 0x000fe2000001088f */
[----:B------:R2:W2:Y:S01]  /*18ab0*/  MUFU.EX2 R248, R22 ;  /* 0x0000001600f87308 */ /* 0x0004a20000000800 */
[----:B-1----:R-:W-:Y:S01]  /*18ac0*/  FSEL R0, R141, RZ, P0 ;  /* 0x000000ff8d007208 */ /* 0x002fe20000000000 */
[C---:B---3--:R-:W-:Y:S01]  /*18ad0*/  FMUL.FTZ R21, R6.reuse, R161 ;  /* 0x000000a106157220 */ /* 0x048fe20000410000 */
[----:B----4-:R-:W-:Y:S01]  /*18ae0*/  FMNMX.FTZ R3, R3, R4, !PT ;  /* 0x0000000403037209 */ /* 0x010fe20007810000 */
[----:B------:R-:W-:Y:S02]  /*18af0*/  FMUL.FTZ R36, R6, R176 ;  /* 0x000000b006247220 */ /* 0x000fe40000410000 */
[----:B------:R-:W-:Y:S01]  /*18b00*/  FADD.FTZ R0, -R0, R137 ;  /* 0x0000008900007221 */ /* 0x000fe20000010100 */
[C---:B------:R-:W-:Y:S01]  /*18b10*/  FSETP.NEU.FTZ.AND P0, PT, R3.reuse, -INF , PT ;  /* 0xff8000000300780b */ /* 0x040fe20003f1d000 */
[----:B------:R-:W-:Y:S02]  /*18b20*/  FMUL.FTZ R4, R3, c[0x0][0x2d0] ;  /* 0x0000b40003047a20 */ /* 0x000fe40000410000 */
[----:B------:R-:W1:Y:S01]  /*18b30*/  MUFU.EX2 R37, R23 ;  /* 0x0000001700257308 */ /* 0x000e620000000800 */
[----:B------:R-:W-:Y:S02]  /*18b40*/  FMUL.FTZ R0, R0, c[0x0][0x2d0] ;  /* 0x0000b40000007a20 */ /* 0x000fe40000410000 */
[C---:B-----5:R-:W-:Y:S01]  /*18b50*/  FMUL.FTZ R10, R7.reuse, R150 ;  /* 0x00000096070a7220 */ /* 0x060fe20000410000 */
[----:B------:R-:W-:Y:S01]  /*18b60*/  FSEL R4, R4, RZ, P0 ;  /* 0x000000ff04047208 */ /* 0x000fe20000000000 */
[----:B------:R-:W-:Y:S02]  /*18b70*/  FFMA.FTZ R137, R34, c[0x0][0x2d0], -R12 ;  /* 0x0000b40022897a23 */ /* 0x000fe4000001080c */
[----:B------:R-:W-:Y:S02]  /*18b80*/  FMUL.FTZ R39, R7, R179 ;  /* 0x000000b307277220 */ /* 0x000fe40000410000 */
[--C-:B------:R-:W-:Y:S01]  /*18b90*/  FFMA.FTZ R8, R8, c[0x0][0x2d0], -R4.reuse ;  /* 0x0000b40008087a23 */ /* 0x100fe20000010804 */
[----:B------:R3:W4:Y:S01]  /*18ba0*/  MUFU.EX2 R2, R0 ;  /* 0x0000000000027308 */ /* 0x0007220000000800 */
[--C-:B------:R-:W-:Y:S02]  /*18bb0*/  FFMA.FTZ R9, R9, c[0x0][0x2d0], -R4.reuse ;  /* 0x0000b40009097a23 */ /* 0x100fe40000010804 */
[C---:B--2---:R-:W-:Y:S01]  /*18bc0*/  FMUL.FTZ R22, R7.reuse, R162 ;  /* 0x000000a207167220 */ /* 0x044fe20000410000 */
[----:B------:R-:W-:Y:S01]  /*18bd0*/  MOV R162, R248 ;  /* 0x000000f800a27202 */ /* 0x000fe20000000f00 */
[C---:B------:R-:W-:Y:S02]  /*18be0*/  FMUL.FTZ R56, R6.reuse, R56 ;  /* 0x0000003806387220 */ /* 0x040fe40000410000 */
[C---:B------:R-:W-:Y:S02]  /*18bf0*/  FMUL.FTZ R57, R6.reuse, R57 ;  /* 0x0000003906397220 */ /* 0x040fe40000410000 */
[C---:B------:R-:W-:Y:S01]  /*18c00*/  FMUL.FTZ R58, R7.reuse, R58 ;  /* 0x0000003a073a7220 */ /* 0x040fe20000410000 */
[----:B------:R2:W-:Y:S01]  /*18c10*/  MUFU.EX2 R215, R8 ;  /* 0x0000000800d77308 */ /* 0x0005e20000000800 */
[----:B------:R-:W-:Y:S02]  /*18c20*/  FMUL.FTZ R59, R7, R59 ;  /* 0x0000003b073b7220 */ /* 0x000fe40000410000 */
[C---:B------:R-:W-:Y:S01]  /*18c30*/  FMUL.FTZ R68, R6.reuse, R68 ;  /* 0x0000004406447220 */ /* 0x040fe20000410000 */
[----:B-1----:R-:W-:Y:S01]  /*18c40*/  F2FP.BF16.PACK_AB R146, R37, R45 ;  /* 0x0000002d2592723e */ /* 0x002fe200000010ff */
[C---:B------:R-:W-:Y:S02]  /*18c50*/  FMUL.FTZ R23, R7.reuse, R163 ;  /* 0x000000a307177220 */ /* 0x040fe40000410000 */
[C---:B------:R-:W-:Y:S02]  /*18c60*/  FMUL.FTZ R69, R6.reuse, R69 ;  /* 0x0000004506457220 */ /* 0x040fe40000410000 */
[C---:B------:R-:W-:Y:S01]  /*18c70*/  FMUL.FTZ R70, R7.reuse, R70 ;  /* 0x0000004607467220 */ /* 0x040fe20000410000 */
[----:B------:R-:W1:Y:S01]  /*18c80*/  MUFU.EX2 R55, R9 ;  /* 0x0000000900377308 */ /* 0x000e620000000800 */
[----:B------:R-:W-:Y:S02]  /*18c90*/  FMUL.FTZ R71, R7, R71 ;  /* 0x0000004707477220 */ /* 0x000fe40000410000 */
[----:B------:R-:W-:Y:S02]  /*18ca0*/  FMUL.FTZ R72, R6, R72 ;  /* 0x0000004806487220 */ /* 0x000fe40000410000 */
[--C-:B---3--:R-:W-:Y:S02]  /*18cb0*/  FFMA.FTZ R0, R11, c[0x0][0x2d0], -R4.reuse ;  /* 0x0000b4000b007a23 */ /* 0x108fe40000010804 */
[----:B------:R-:W-:Y:S02]  /*18cc0*/  FMUL.FTZ R11, R7, R151 ;  /* 0x00000097070b7220 */ /* 0x000fe40000410000 */
[C---:B----4-:R-:W-:Y:S01]  /*18cd0*/  FMUL.FTZ R29, R2.reuse, R169 ;  /* 0x000000a9021d7220 */ /* 0x050fe20000410000 */
[----:B------:R3:W4:Y:S01]  /*18ce0*/  MUFU.EX2 R249, R0 ;  /* 0x0000000000f97308 */ /* 0x0007220000000800 */
[----:B------:R-:W-:Y:S01]  /*18cf0*/  FMUL.FTZ R32, R2, R172 ;  /* 0x000000ac02207220 */ /* 0x000fe20000410000 */
[----:B------:R-:W-:Y:S01]  /*18d00*/  MOV R172, R37 ;  /* 0x0000002500ac7202 */ /* 0x000fe20000000f00 */
[----:B------:R-:W-:Y:S01]  /*18d10*/  FMUL.FTZ R37, R6, R177 ;  /* 0x000000b106257220 */ /* 0x000fe20000410000 */
[----:B------:R-:W-:Y:S01]  /*18d20*/  MOV R169, R49 ;  /* 0x0000003100a97202 */ /* 0x000fe20000000f00 */
[----:B--2---:R-:W-:Y:S02]  /*18d30*/  FFMA.FTZ R8, R28, c[0x0][0x2d0], -R4 ;  /* 0x0000b4001c087a23 */ /* 0x004fe40000010804 */
[C---:B------:R-:W-:Y:S02]  /*18d40*/  FMUL.FTZ R28, R2.reuse, R168 ;  /* 0x000000a8021c7220 */ /* 0x040fe40000410000 */
[C---:B------:R-:W-:Y:S01]  /*18d50*/  FMUL.FTZ R49, R2.reuse, R189 ;  /* 0x000000bd02317220 */ /* 0x040fe20000410000 */
[----:B------:R-:W2:Y:S01]  /*18d60*/  MUFU.EX2 R239, R8 ;  /* 0x0000000800ef7308 */ /* 0x000ea20000000800 */
[C---:B------:R-:W-:Y:S02]  /*18d70*/  FMUL.FTZ R60, R2.reuse, R60 ;  /* 0x0000003c023c7220 */ /* 0x040fe40000410000 */
[----:B------:R-:W-:Y:S01]  /*18d80*/  FMUL.FTZ R61, R2, R61 ;  /* 0x0000003d023d7220 */ /* 0x000fe20000410000 */
[----:B-1----:R-:W-:Y:S01]  /*18d90*/  MOV R161, R55 ;  /* 0x0000003700a17202 */ /* 0x002fe20000000f00 */
[----:B------:R-:W-:Y:S01]  /*18da0*/  FMUL.FTZ R9, R6, R149 ;  /* 0x0000009506097220 */ /* 0x000fe20000410000 */
[----:B------:R-:W-:Y:S01]  /*18db0*/  F2FP.BF16.PACK_AB R149, R55, R215 ;  /* 0x000000d73795723e */ /* 0x000fe200000010ff */
[----:B------:R-:W-:Y:S02]  /*18dc0*/  FMUL.FTZ R55, R7, R195 ;  /* 0x000000c307377220 */ /* 0x000fe40000410000 */
[C---:B------:R-:W-:Y:S01]  /*18dd0*/  FMUL.FTZ R64, R2.reuse, R64 ;  /* 0x0000004002407220 */ /* 0x040fe20000410000 */
[----:B------:R-:W1:Y:S01]  /*18de0*/  MUFU.EX2 R48, R18 ;  /* 0x0000001200307308 */ /* 0x000e620000000800 */
[----:B------:R-:W-:Y:S02]  /*18df0*/  FMUL.FTZ R65, R2, R65 ;  /* 0x0000004102417220 */ /* 0x000fe40000410000 */
[----:B------:R-:W-:Y:S01]  /*18e00*/  FMUL.FTZ R73, R6, R73 ;  /* 0x0000004906497220 */ /* 0x000fe20000410000 */
[----:B---3--:R-:W-:Y:S01]  /*18e10*/  FSEL R0, R3, RZ, P0 ;  /* 0x000000ff03007208 */ /* 0x008fe20000000000 */
[C---:B------:R-:W-:Y:S01]  /*18e20*/  FMUL.FTZ R74, R7.reuse, R74 ;  /* 0x0000004a074a7220 */ /* 0x040fe20000410000 */
[----:B----4-:R-:W-:Y:S01]  /*18e30*/  MOV R163, R249 ;  /* 0x000000f900a37202 */ /* 0x010fe20000000f00 */
[----:B------:R-:W-:Y:S02]  /*18e40*/  FMUL.FTZ R75, R7, R75 ;  /* 0x0000004b074b7220 */ /* 0x000fe40000410000 */
[----:B------:R-:W-:Y:S01]  /*18e50*/  FADD.FTZ R0, -R0, R138 ;  /* 0x0000008a00007221 */ /* 0x000fe20000010100 */
[----:B------:R-:W3:Y:S01]  /*18e60*/  MUFU.EX2 R44, R20 ;  /* 0x00000014002c7308 */ /* 0x000ee20000000800 */
[----:B------:R-:W-:Y:S02]  /*18e70*/  FFMA.FTZ R138, R33, c[0x0][0x2d0], -R12 ;  /* 0x0000b400218a7a23 */ /* 0x000fe4000001080c */
[----:B------:R-:W-:Y:S01]  /*18e80*/  FMUL.FTZ R0, R0, c[0x0][0x2d0] ;  /* 0x0000b40000007a20 */ /* 0x000fe20000410000 */
[----:B--2---:R-:W-:Y:S01]  /*18e90*/  F2FP.BF16.PACK_AB R151, R239, R249 ;  /* 0x000000f9ef97723e */ /* 0x004fe200000010ff */
[----:B------:R-:W-:Y:S02]  /*18ea0*/  FMUL.FTZ R8, R6, R148 ;  /* 0x0000009406087220 */ /* 0x000fe40000410000 */
[C---:B------:R-:W-:Y:S02]  /*18eb0*/  FMUL.FTZ R12, R2.reuse, R152 ;  /* 0x00000098020c7220 */ /* 0x040fe40000410000 */
[C---:B------:R-:W-:Y:S01]  /*18ec0*/  FMUL.FTZ R33, R2.reuse, R173 ;  /* 0x000000ad02217220 */ /* 0x040fe20000410000 */
[----:B------:R2:W4:Y:S01]  /*18ed0*/  MUFU.EX2 R38, R16 ;  /* 0x0000001000267308 */ /* 0x0005220000000800 */
[C---:B------:R-:W-:Y:S02]  /*18ee0*/  FMUL.FTZ R76, R2.reuse, R76 ;  /* 0x0000004c024c7220 */ /* 0x040fe40000410000 */
[----:B------:R-:W-:Y:S01]  /*18ef0*/  FMUL.FTZ R77, R2, R77 ;  /* 0x0000004d024d7220 */ /* 0x000fe20000410000 */
[----:B-1----:R-:W-:Y:S01]  /*18f00*/  F2FP.BF16.PACK_AB R145, R48, R53 ;  /* 0x000000353091723e */ /* 0x002fe200000010ff */
[C---:B------:R-:W-:Y:S02]  /*18f10*/  FMUL.FTZ R80, R2.reuse, R80 ;  /* 0x0000005002507220 */ /* 0x040fe40000410000 */
[----:B------:R-:W-:Y:S02]  /*18f20*/  FMUL.FTZ R81, R2, R81 ;  /* 0x0000005102517220 */ /* 0x000fe40000410000 */
[C---:B------:R-:W-:Y:S01]  /*18f30*/  FMUL.FTZ R84, R6.reuse, R84 ;  /* 0x0000005406547220 */ /* 0x040fe20000410000 */
[----:B------:R1:W-:Y:S01]  /*18f40*/  MUFU.EX2 R52, R13 ;  /* 0x0000000d00347308 */ /* 0x0003e20000000800 */
[----:B------:R-:W-:Y:S02]  /*18f50*/  FMUL.FTZ R85, R6, R85 ;  /* 0x0000005506557220 */ /* 0x000fe40000410000 */
[C---:B------:R-:W-:Y:S01]  /*18f60*/  FMUL.FTZ R86, R7.reuse, R86 ;  /* 0x0000005607567220 */ /* 0x040fe20000410000 */
[----:B---3--:R-:W-:Y:S01]  /*18f70*/  F2FP.BF16.PACK_AB R147, R248, R44 ;  /* 0x0000002cf893723e */ /* 0x008fe200000010ff */
[C---:B------:R-:W-:Y:S02]  /*18f80*/  FMUL.FTZ R20, R6.reuse, R160 ;  /* 0x000000a006147220 */ /* 0x040fe40000410000 */
[C---:B------:R-:W-:Y:S02]  /*18f90*/  FMUL.FTZ R87, R7.reuse, R87 ;  /* 0x0000005707577220 */ /* 0x040fe40000410000 */
[----:B------:R-:W-:Y:S01]  /*18fa0*/  FMUL.FTZ R88, R6, R88 ;  /* 0x0000005806587220 */ /* 0x000fe20000410000 */
[----:B------:R-:W3:Y:S01]  /*18fb0*/  MUFU.EX2 R46, R17 ;  /* 0x00000011002e7308 */ /* 0x000ee20000000800 */
[-C--:B------:R-:W-:Y:S05]  /*18fc0*/  HMMA.16816.F32.BF16 R8, R144, R24.reuse, R8 ;  /* 0x000000189008723c */ /* 0x080fea0000041808 */
[----:B--2---:R-:W-:Y:S01]  /*18fd0*/  FMUL.FTZ R16, R2, R156 ;  /* 0x0000009c02107220 */ /* 0x004fe20000410000 */
[----:B------:R-:W-:Y:S01]  /*18fe0*/  MOV R156, R40 ;  /* 0x00000028009c7202 */ /* 0x000fe20000000f00 */
[----:B------:R-:W-:Y:S01]  /*18ff0*/  FMUL.FTZ R89, R6, R89 ;  /* 0x0000005906597220 */ /* 0x000fe20000410000 */
[----:B------:R-:W2:Y:S01]  /*19000*/  LDSM.16.MT88.4 R40, [R218+0x2080] ;  /* 0x00208000da28783b */ /* 0x000ea20000004200 */
[----:B------:R-:W5:Y:S03]  /*19010*/  MUFU.EX2 R54, R19 ;  /* 0x0000001300367308 */ /* 0x000f660000000800 */
[----:B----4-:R-:W-:Y:S01]  /*19020*/  MOV R173, R38 ;  /* 0x0000002600ad7202 */ /* 0x010fe20000000f00 */
[C---:B-1----:R-:W-:Y:S02]  /*19030*/  FMUL.FTZ R13, R2.reuse, R153 ;  /* 0x00000099020d7220 */ /* 0x042fe40000410000 */
[C---:B------:R-:W-:Y:S02]  /*19040*/  FMUL.FTZ R90, R7.reuse, R90 ;  /* 0x0000005a075a7220 */ /* 0x040fe40000410000 */
[C---:B------:R-:W-:Y:S02]  /*19050*/  FMUL.FTZ R91, R7.reuse, R91 ;  /* 0x0000005b075b7220 */ /* 0x040fe40000410000 */
[----:B------:R-:W1:Y:S01]  /*19060*/  MUFU.EX2 R0, R0 ;  /* 0x0000000000007308 */ /* 0x000e620000000800 */
[C---:B------:R-:W-:Y:S02]  /*19070*/  FMUL.FTZ R92, R2.reuse, R92 ;  /* 0x0000005c025c7220 */ /* 0x040fe40000410000 */
[----:B------:R-:W-:Y:S01]  /*19080*/  FMUL.FTZ R93, R2, R93 ;  /* 0x0000005d025d7220 */ /* 0x000fe20000410000 */
[----:B---3--:R-:W-:Y:S01]  /*19090*/  F2FP.BF16.PACK_AB R148, R46, R52 ;  /* 0x000000342e94723e */ /* 0x008fe200000010ff */
[C---:B------:R-:W-:Y:S01]  /*190a0*/  FMUL.FTZ R17, R2.reuse, R157 ;  /* 0x0000009d02117220 */ /* 0x040fe20000410000 */
[----:B------:R-:W-:Y:S01]  /*190b0*/  MOV R176, R46 ;  /* 0x0000002e00b07202 */ /* 0x000fe20000000f00 */
[C---:B------:R-:W-:Y:S02]  /*190c0*/  FMUL.FTZ R96, R2.reuse, R96 ;  /* 0x0000006002607220 */ /* 0x040fe40000410000 */
[----:B------:R-:W-:Y:S01]  /*190d0*/  FMUL.FTZ R97, R2, R97 ;  /* 0x0000006102617220 */ /* 0x000fe20000410000 */
[----:B------:R-:W-:Y:S01]  /*190e0*/  MUFU.EX2 R252, R214 ;  /* 0x000000d600fc7308 */ /* 0x000fe20000000800 */
[C---:B------:R-:W-:Y:S02]  /*190f0*/  FMUL.FTZ R100, R6.reuse, R100 ;  /* 0x0000006406647220 */ /* 0x040fe40000410000 */
[----:B------:R-:W-:Y:S01]  /*19100*/  FMUL.FTZ R101, R6, R101 ;  /* 0x0000006506657220 */ /* 0x000fe20000410000 */
[----:B-----5:R-:W-:Y:S01]  /*19110*/  F2FP.BF16.PACK_AB R150, R54, R38 ;  /* 0x000000263696723e */ /* 0x020fe200000010ff */
[C---:B------:R-:W-:Y:S01]  /*19120*/  FMUL.FTZ R38, R7.reuse, R178 ;  /* 0x000000b207267220 */ /* 0x040fe20000410000 */
[----:B------:R-:W-:Y:S01]  /*19130*/  MOV R160, R54 ;  /* 0x0000003600a07202 */ /* 0x000fe20000000f00 */
[C---:B------:R-:W-:Y:S02]  /*19140*/  FMUL.FTZ R54, R7.reuse, R194 ;  /* 0x000000c207367220 */ /* 0x040fe40000410000 */
[C---:B------:R-:W-:Y:S01]  /*19150*/  FMUL.FTZ R102, R7.reuse, R102 ;  /* 0x0000006607667220 */ /* 0x040fe20000410000 */
[----:B------:R-:W3:Y:S01]  /*19160*/  MUFU.EX2 R157, R213 ;  /* 0x000000d5009d7308 */ /* 0x000ee20000000800 */
[C---:B------:R-:W-:Y:S02]  /*19170*/  FMUL.FTZ R103, R7.reuse, R103 ;  /* 0x0000006707677220 */ /* 0x040fe40000410000 */
[----:B------:R-:W-:Y:S02]  /*19180*/  FMUL.FTZ R104, R6, R104 ;  /* 0x0000006806687220 */ /* 0x000fe40000410000 */
[C---:B-1----:R-:W-:Y:S02]  /*19190*/  FMUL.FTZ R14, R0.reuse, R154 ;  /* 0x0000009a000e7220 */ /* 0x042fe40000410000 */
[C---:B------:R-:W-:Y:S02]  /*191a0*/  FMUL.FTZ R15, R0.reuse, R155 ;  /* 0x0000009b000f7220 */ /* 0x040fe40000410000 */
[----:B------:R-:W1:Y:S01]  /*191b0*/  LDSM.16.MT88.4 R152, [R220+0x2080] ;  /* 0x00208000dc98783b */ /* 0x000e620000004200 */
[C---:B------:R-:W-:Y:S01]  /*191c0*/  FMUL.FTZ R18, R0.reuse, R158 ;  /* 0x0000009e00127220 */ /* 0x040fe20000410000 */
[----:B------:R-:W-:Y:S01]  /*191d0*/  MUFU.EX2 R244, R244 ;  /* 0x000000f400f47308 */ /* 0x000fe20000000800 */
[C---:B------:R-:W-:Y:S02]  /*191e0*/  FMUL.FTZ R19, R0.reuse, R159 ;  /* 0x0000009f00137220 */ /* 0x040fe40000410000 */
[C---:B------:R-:W-:Y:S04]  /*191f0*/  HMMA.16816.F32.BF16 R12, R148.reuse, R24, R12 ;  /* 0x00000018940c723c */ /* 0x040fe8000004180c */
[C---:B------:R-:W-:Y:S01]  /*19200*/  FMUL.FTZ R30, R0.reuse, R170 ;  /* 0x000000aa001e7220 */ /* 0x040fe20000410000 */
[----:B------:R-:W-:Y:S01]  /*19210*/  MOV R170, R48 ;  /* 0x0000003000aa7202 */ /* 0x000fe20000000f00 */
[----:B------:R-:W-:Y:S01]  /*19220*/  FMUL.FTZ R31, R0, R171 ;  /* 0x000000ab001f7220 */ /* 0x000fe20000410000 */
[----:B------:R-:W-:Y:S01]  /*19230*/  MUFU.EX2 R245, R245 ;  /* 0x000000f500f57308 */ /* 0x000fe20000000800 */
[-C--:B------:R-:W-:Y:S04]  /*19240*/  HMMA.16816.F32.BF16 R16, R148, R26.reuse, R16 ;  /* 0x0000001a9410723c */ /* 0x080fe80000041810 */
[C---:B------:R-:W-:Y:S01]  /*19250*/  FMUL.FTZ R25, R6.reuse, R165 ;  /* 0x000000a506197220 */ /* 0x040fe20000410000 */
[----:B------:R-:W-:Y:S01]  /*19260*/  MOV R165, R53 ;  /* 0x0000003500a57202 */ /* 0x000fe20000000f00 */
[C---:B------:R-:W-:Y:S02]  /*19270*/  FMUL.FTZ R53, R6.reuse, R193 ;  /* 0x000000c106357220 */ /* 0x040fe40000410000 */
[C---:B------:R-:W-:Y:S01]  /*19280*/  HMMA.16816.F32.BF16 R20, R144.reuse, R26, R20 ;  /* 0x0000001a9014723c */ /* 0x040fe20000041814 */
[----:B------:R-:W-:Y:S03]  /*19290*/  MUFU.EX2 R171, R138 ;  /* 0x0000008a00ab7308 */ /* 0x000fe60000000800 */
[----:B------:R-:W-:Y:S01]  /*192a0*/  FMUL.FTZ R24, R6, R164 ;  /* 0x000000a406187220 */ /* 0x000fe20000410000 */
[----:B------:R-:W-:Y:S01]  /*192b0*/  MOV R164, R250 ;  /* 0x000000fa00a47202 */ /* 0x000fe20000000f00 */
[----:B------:R-:W-:Y:S01]  /*192c0*/  FMUL.FTZ R34, R0, R174 ;  /* 0x000000ae00227220 */ /* 0x000fe20000410000 */
[----:B------:R-:W-:Y:S01]  /*192d0*/  MOV R174, R44 ;  /* 0x0000002c00ae7202 */ /* 0x000fe20000000f00 */
[C---:B------:R-:W-:Y:S01]  /*192e0*/  FMUL.FTZ R26, R7.reuse, R166 ;  /* 0x000000a6071a7220 */ /* 0x040fe20000410000 */
[----:B------:R-:W-:Y:S03]  /*192f0*/  MOV R166, R52 ;  /* 0x0000003400a67202 */ /* 0x000fe60000000f00 */
[C---:B------:R-:W-:Y:S02]  /*19300*/  FMUL.FTZ R27, R7.reuse, R167 ;  /* 0x000000a7071b7220 */ /* 0x040fe40000410000 */
[----:B------:R-:W-:Y:S01]  /*19310*/  FMUL.FTZ R52, R6, R192 ;  /* 0x000000c006347220 */ /* 0x000fe20000410000 */
[----:B------:R-:W-:Y:S01]  /*19320*/  MUFU.EX2 R167, R137 ;  /* 0x0000008900a77308 */ /* 0x000fe20000000800 */
[----:B------:R-:W-:Y:S01]  /*19330*/  LDSM.16.MT88.4 R192, [R220+0x3080] ;  /* 0x00308000dcc0783b */ /* 0x000fe20000004200 */
[----:B------:R-:W-:Y:S01]  /*19340*/  FMUL.FTZ R35, R0, R175 ;  /* 0x000000af00237220 */ /* 0x000fe20000410000 */
[----:B------:R-:W-:Y:S01]  /*19350*/  MOV R175, R45 ;  /* 0x0000002d00af7202 */ /* 0x000fe20000000f00 */
[-C--:B--2---:R-:W-:Y:S03]  /*19360*/  HMMA.16816.F32.BF16 R24, R144, R40.reuse, R24 ;  /* 0x000000289018723c */ /* 0x084fe60000041818 */
[C---:B------:R-:W-:Y:S02]  /*19370*/  FMUL.FTZ R45, R2.reuse, R185 ;  /* 0x000000b9022d7220 */ /* 0x040fe40000410000 */
[----:B------:R-:W2:Y:S01]  /*19380*/  LDL.LU R185, [R1+0x98] ;  /* 0x0000980001b97983 */ /* 0x000ea20000300800 */
[----:B------:R-:W-:Y:S01]  /*19390*/  FMUL.FTZ R44, R2, R184 ;  /* 0x000000b8022c7220 */ /* 0x000fe20000410000 */
[----:B------:R-:W-:Y:S01]  /*193a0*/  MOV R184, R166 ;  /* 0x000000a600b87202 */ /* 0x000fe20000000f00 */
[C---:B------:R-:W-:Y:S04]  /*193b0*/  HMMA.16816.F32.BF16 R28, R148.reuse, R40, R28 ;  /* 0x00000028941c723c */ /* 0x040fe8000004181c */
[C---:B------:R-:W-:Y:S01]  /*193c0*/  FMUL.FTZ R46, R0.reuse, R186 ;  /* 0x000000ba002e7220 */ /* 0x040fe20000410000 */
[----:B------:R-:W-:Y:S01]  /*193d0*/  MOV R186, R165 ;  /* 0x000000a500ba7202 */ /* 0x000fe20000000f00 */
[----:B------:R-:W-:Y:S01]  /*193e0*/  FMUL.FTZ R47, R0, R187 ;  /* 0x000000bb002f7220 */ /* 0x000fe20000410000 */
[----:B------:R-:W4:Y:S01]  /*193f0*/  LDL.LU R165, [R1+0x94] ;  /* 0x0000940001a57983 */ /* 0x000f220000300800 */
[-C--:B------:R-:W-:Y:S04]  /*19400*/  HMMA.16816.F32.BF16 R32, R148, R42.reuse, R32 ;  /* 0x0000002a9420723c */ /* 0x080fe80000041820 */
[C---:B------:R-:W-:Y:S01]  /*19410*/  FMUL.FTZ R40, R6.reuse, R180 ;  /* 0x000000b406287220 */ /* 0x040fe20000410000 */
[----:B------:R-:W-:Y:S01]  /*19420*/  MOV R180, R176 ;  /* 0x000000b000b47202 */ /* 0x000fe20000000f00 */
[----:B------:R-:W-:Y:S01]  /*19430*/  FMUL.FTZ R41, R6, R181 ;  /* 0x000000b506297220 */ /* 0x000fe20000410000 */
[----:B------:R-:W-:Y:S01]  /*19440*/  MOV R166, R156 ;  /* 0x0000009c00a67202 */ /* 0x000fe20000000f00 */
[C---:B------:R-:W-:Y:S04]  /*19450*/  HMMA.16816.F32.BF16 R36, R144.reuse, R42, R36 ;  /* 0x0000002a9024723c */ /* 0x040fe80000041824 */
[----:B------:R-:W-:Y:S01]  /*19460*/  FMUL.FTZ R48, R2, R188 ;  /* 0x000000bc02307220 */ /* 0x000fe20000410000 */
[----:B------:R-:W-:Y:S01]  /*19470*/  MOV R181, R170 ;  /* 0x000000aa00b57202 */ /* 0x000fe20000000f00 */
[----:B------:R-:W-:Y:S01]  /*19480*/  FMUL.FTZ R50, R0, R190 ;  /* 0x000000be00327220 */ /* 0x000fe20000410000 */
[----:B------:R-:W-:Y:S01]  /*19490*/  MOV R170, R164 ;  /* 0x000000a400aa7202 */ /* 0x000fe20000000f00 */
[C---:B------:R-:W-:Y:S01]  /*194a0*/  FMUL.FTZ R43, R7.reuse, R183 ;  /* 0x000000b7072b7220 */ /* 0x040fe20000410000 */
[----:B------:R-:W-:Y:S01]  /*194b0*/  MOV R164, R162 ;  /* 0x000000a200a47202 */ /* 0x000fe20000000f00 */
[----:B------:R-:W5:Y:S02]  /*194c0*/  LDL.LU R183, [R1+0x9c] ;  /* 0x00009c0001b77983 */ /* 0x000f640000300800 */
[C---:B------:R-:W-:Y:S01]  /*194d0*/  FMUL.FTZ R42, R7.reuse, R182 ;  /* 0x000000b6072a7220 */ /* 0x040fe20000410000 */
[----:B------:R-:W-:Y:S01]  /*194e0*/  MOV R182, R169 ;  /* 0x000000a900b67202 */ /* 0x000fe20000000f00 */
[----:B------:R-:W-:Y:S01]  /*194f0*/  FFMA.FTZ R156, R208, c[0x0][0x2d0], -R143 ;  /* 0x0000b400d09c7a23 */ /* 0x000fe2000001088f */
[----:B------:R-:W-:Y:S01]  /*19500*/  MOV R169, R163 ;  /* 0x000000a300a97202 */ /* 0x000fe20000000f00 */
[C---:B------:R-:W-:Y:S01]  /*19510*/  FMUL.FTZ R51, R0.reuse, R191 ;  /* 0x000000bf00337220 */ /* 0x040fe20000410000 */
[----:B------:R3:W-:Y:S01]  /*19520*/  MUFU.EX2 R208, R246 ;  /* 0x000000f600d07308 */ /* 0x0007e20000000800 */
[C---:B------:R-:W-:Y:S01]  /*19530*/  FMUL.FTZ R62, R0.reuse, R62 ;  /* 0x0000003e003e7220 */ /* 0x040fe20000410000 */
[-C--:B-1----:R-:W-:Y:S03]  /*19540*/  HMMA.16816.F32.BF16 R40, R144, R152.reuse, R40 ;  /* 0x000000989028723c */ /* 0x082fe60000041828 */
[C---:B------:R-:W-:Y:S02]  /*19550*/  FMUL.FTZ R63, R0.reuse, R63 ;  /* 0x0000003f003f7220 */ /* 0x040fe40000410000 */
[C---:B------:R-:W-:Y:S02]  /*19560*/  FMUL.FTZ R66, R0.reuse, R66 ;  /* 0x0000004200427220 */ /* 0x040fe40000410000 */
[C---:B------:R-:W-:Y:S01]  /*19570*/  FMUL.FTZ R67, R0.reuse, R67 ;  /* 0x0000004300437220 */ /* 0x040fe20000410000 */
[C---:B------:R-:W-:Y:S04]  /*19580*/  HMMA.16816.F32.BF16 R44, R148.reuse, R152, R44 ;  /* 0x00000098942c723c */ /* 0x040fe8000004182c */
[C---:B------:R-:W-:Y:S02]  /*19590*/  FMUL.FTZ R78, R0.reuse, R78 ;  /* 0x0000004e004e7220 */ /* 0x040fe40000410000 */
[C---:B------:R-:W-:Y:S02]  /*195a0*/  FMUL.FTZ R79, R0.reuse, R79 ;  /* 0x0000004f004f7220 */ /* 0x040fe40000410000 */
[-C--:B------:R-:W-:Y:S04]  /*195b0*/  HMMA.16816.F32.BF16 R48, R148, R154.reuse, R48 ;  /* 0x0000009a9430723c */ /* 0x080fe80000041830 */
[C---:B------:R-:W-:Y:S02]  /*195c0*/  FMUL.FTZ R82, R0.reuse, R82 ;  /* 0x0000005200527220 */ /* 0x040fe40000410000 */
[----:B------:R-:W-:Y:S01]  /*195d0*/  FMUL.FTZ R83, R0, R83 ;  /* 0x0000005300537220 */ /* 0x000fe20000410000 */
[----:B---3--:R-:W-:Y:S01]  /*195e0*/  MOV R246, R169 ;  /* 0x000000a900f67202 */ /* 0x008fe20000000f00 */
[C---:B------:R-:W-:Y:S01]  /*195f0*/  HMMA.16816.F32.BF16 R52, R144.reuse, R154, R52 ;  /* 0x0000009a9034723c */ /* 0x040fe20000041834 */
[----:B------:R-:W1:Y:S03]  /*19600*/  LDSM.16.MT88.4 R152, [R219+0x2080] ;  /* 0x00208000db98783b */ /* 0x000e660000004200 */
[--C-:B------:R-:W-:Y:S02]  /*19610*/  FFMA.FTZ R137, R196, c[0x0][0x2d0], -R139.reuse ;  /* 0x0000b400c4897a23 */ /* 0x100fe4000001088b */
[C---:B------:R-:W-:Y:S02]  /*19620*/  FMUL.FTZ R94, R0.reuse, R94 ;  /* 0x0000005e005e7220 */ /* 0x040fe40000410000 */
[----:B------:R3:W-:Y:S01]  /*19630*/  MUFU.EX2 R168, R137 ;  /* 0x0000008900a87308 */ /* 0x0007e20000000800 */
[C---:B------:R-:W-:Y:S03]  /*19640*/  FMUL.FTZ R95, R0.reuse, R95 ;  /* 0x0000005f005f7220 */ /* 0x040fe60000410000 */
[C---:B------:R-:W-:Y:S02]  /*19650*/  FMUL.FTZ R98, R0.reuse, R98 ;  /* 0x0000006200627220 */ /* 0x040fe40000410000 */
[----:B------:R-:W-:Y:S02]  /*19660*/  FMUL.FTZ R99, R0, R99 ;  /* 0x0000006300637220 */ /* 0x000fe40000410000 */
[----:B------:R-:W-:Y:S02]  /*19670*/  FMUL.FTZ R105, R6, R105 ;  /* 0x0000006906697220 */ /* 0x000fe40000410000 */
[C---:B------:R-:W-:Y:S02]  /*19680*/  FMUL.FTZ R106, R7.reuse, R106 ;  /* 0x0000006a076a7220 */ /* 0x040fe40000410000 */
[C---:B------:R-:W-:Y:S02]  /*19690*/  FMUL.FTZ R107, R7.reuse, R107 ;  /* 0x0000006b076b7220 */ /* 0x040fe40000410000 */
[C---:B------:R-:W-:Y:S02]  /*196a0*/  FMUL.FTZ R108, R2.reuse, R108 ;  /* 0x0000006c026c7220 */ /* 0x040fe40000410000 */
[----:B------:R-:W-:Y:S02]  /*196b0*/  FMUL.FTZ R109, R2, R109 ;  /* 0x0000006d026d7220 */ /* 0x000fe40000410000 */
[C---:B------:R-:W-:Y:S02]  /*196c0*/  FMUL.FTZ R110, R0.reuse, R110 ;  /* 0x0000006e006e7220 */ /* 0x040fe40000410000 */
[----:B------:R-:W-:Y:S02]  /*196d0*/  FMUL.FTZ R111, R0, R111 ;  /* 0x0000006f006f7220 */ /* 0x000fe40000410000 */
[----:B------:R-:W-:Y:S02]  /*196e0*/  FMUL.FTZ R112, R2, R112 ;  /* 0x0000007002707220 */ /* 0x000fe40000410000 */
[--C-:B---3--:R-:W-:Y:S02]  /*196f0*/  FFMA.FTZ R137, R200, c[0x0][0x2d0], -R139.reuse ;  /* 0x0000b400c8897a23 */ /* 0x108fe4000001088b */
[----:B------:R-:W-:Y:S02]  /*19700*/  FMUL.FTZ R113, R2, R113 ;  /* 0x0000007102717220 */ /* 0x000fe40000410000 */
[----:B------:R3:W3:Y:S01]  /*19710*/  MUFU.EX2 R177, R137 ;  /* 0x0000008900b17308 */ /* 0x0006e20000000800 */
[C---:B------:R-:W-:Y:S02]  /*19720*/  FMUL.FTZ R114, R0.reuse, R114 ;  /* 0x0000007200727220 */ /* 0x040fe40000410000 */
[----:B------:R-:W-:Y:S01]  /*19730*/  FMUL.FTZ R115, R0, R115 ;  /* 0x0000007300737220 */ /* 0x000fe20000410000 */
        /* <DEDUP_REMOVED lines=8> */
[----:B------:R-:W-:Y:S02]  /*197c0*/  FMUL.FTZ R125, R2, R125 ;  /* 0x0000007d027d7220 */ /* 0x000fe40000410000 */
[C---:B------:R-:W-:Y:S02]  /*197d0*/  FMUL.FTZ R126, R0.reuse, R126 ;  /* 0x0000007e007e7220 */ /* 0x040fe40000410000 */
[C---:B------:R-:W-:Y:S01]  /*197e0*/  HMMA.16816.F32.BF16 R68, R144.reuse, R154, R68 ;  /* 0x0000009a9044723c */ /* 0x040fe20000041844 */
[----:B------:R-:W1:Y:S03]  /*197f0*/  LDSM.16.MT88.4 R152, [R217+0x3880] ;  /* 0x00388000d998783b */ /* 0x000e660000004200 */
[--C-:B---3--:R-:W-:Y:S02]  /*19800*/  FFMA.FTZ R137, R205, c[0x0][0x2d0], -R139.reuse ;  /* 0x0000b400cd897a23 */ /* 0x108fe4000001088b */
[----:B------:R-:W-:Y:S02]  /*19810*/  FMUL.FTZ R127, R0, R127 ;  /* 0x0000007f007f7220 */ /* 0x000fe40000410000 */
[----:B------:R3:W-:Y:S01]  /*19820*/  MUFU.EX2 R250, R137 ;  /* 0x0000008900fa7308 */ /* 0x0007e20000000800 */
[C---:B------:R-:W-:Y:S03]  /*19830*/  FMUL.FTZ R128, R2.reuse, R128 ;  /* 0x0000008002807220 */ /* 0x040fe60000410000 */
[----:B------:R-:W-:Y:S02]  /*19840*/  FMUL.FTZ R129, R2, R129 ;  /* 0x0000008102817220 */ /* 0x000fe40000410000 */
[C---:B------:R-:W-:Y:S02]  /*19850*/  FMUL.FTZ R130, R0.reuse, R130 ;  /* 0x0000008200827220 */ /* 0x040fe40000410000 */
[----:B------:R-:W-:Y:S02]  /*19860*/  FMUL.FTZ R131, R0, R131 ;  /* 0x0000008300837220 */ /* 0x000fe40000410000 */
[--C-:B------:R-:W-:Y:S01]  /*19870*/  FFMA.FTZ R158, R241, c[0x0][0x2d0], -R139.reuse ;  /* 0x0000b400f19e7a23 */ /* 0x100fe2000001088b */
[----:B------:R-:W-:Y:S01]  /*19880*/  MOV R241, R157 ;  /* 0x0000009d00f17202 */ /* 0x000fe20000000f00 */
[--C-:B------:R-:W-:Y:S01]  /*19890*/  FFMA.FTZ R157, R240, c[0x0][0x2d0], -R139.reuse ;  /* 0x0000b400f09d7a23 */ /* 0x100fe2000001088b */
[----:B------:R-:W-:Y:S01]  /*198a0*/  MOV R240, R177 ;  /* 0x000000b100f07202 */ /* 0x000fe20000000f00 */
[--C-:B------:R-:W-:Y:S01]  /*198b0*/  FFMA.FTZ R159, R242, c[0x0][0x2d0], -R139.reuse ;  /* 0x0000b400f29f7a23 */ /* 0x100fe2000001088b */
[----:B------:R-:W-:Y:S01]  /*198c0*/  LDSM.16.MT88.4 R176, [R218+0x3080] ;  /* 0x00308000dab0783b */ /* 0x000fe20000004200 */
[C---:B------:R-:W-:Y:S01]  /*198d0*/  FMUL.FTZ R120, R6.reuse, R120 ;  /* 0x0000007806787220 */ /* 0x040fe20000410000 */
[----:B------:R-:W-:Y:S01]  /*198e0*/  MOV R242, R170 ;  /* 0x000000aa00f27202 */ /* 0x000fe20000000f00 */
[----:B------:R-:W-:Y:S01]  /*198f0*/  MUFU.EX2 R205, R159 ;  /* 0x0000009f00cd7308 */ /* 0x000fe20000000800 */
[C---:B------:R-:W-:Y:S02]  /*19900*/  FMUL.FTZ R121, R6.reuse, R121 ;  /* 0x0000007906797220 */ /* 0x040fe40000410000 */
[----:B------:R-:W-:Y:S01]  /*19910*/  FMUL.FTZ R122, R7, R122 ;  /* 0x0000007a077a7220 */ /* 0x000fe20000410000 */
[----:B------:R-:W-:Y:S01]  /*19920*/  ISETP.GT.AND P0, PT, R235, R242, PT ;  /* 0x000000f2eb00720c */ /* 0x000fe20003f04270 */
[----:B------:R-:W-:Y:S02]  /*19930*/  FMUL.FTZ R123, R7, R123 ;  /* 0x0000007b077b7220 */ /* 0x000fe40000410000 */
[----:B---3--:R-:W-:Y:S02]  /*19940*/  FFMA.FTZ R137, R203, c[0x0][0x2d0], -R139 ;  /* 0x0000b400cb897a23 */ /* 0x008fe4000001088b */
[C---:B------:R-:W-:Y:S01]  /*19950*/  FMUL.FTZ R132, R6.reuse, R132 ;  /* 0x0000008406847220 */ /* 0x040fe20000410000 */
[----:B------:R3:W-:Y:S01]  /*19960*/  MUFU.EX2 R203, R247 ;  /* 0x000000f700cb7308 */ /* 0x0007e20000000800 */
[----:B------:R-:W-:Y:S02]  /*19970*/  FMUL.FTZ R133, R6, R133 ;  /* 0x0000008506857220 */ /* 0x000fe40000410000 */
[C---:B------:R-:W-:Y:S01]  /*19980*/  FMUL.FTZ R134, R7.reuse, R134 ;  /* 0x0000008607867220 */ /* 0x040fe20000410000 */
[-C--:B-1----:R-:W-:Y:S03]  /*19990*/  HMMA.16816.F32.BF16 R72, R144, R152.reuse, R72 ;  /* 0x000000989048723c */ /* 0x082fe60000041848 */
[----:B------:R-:W-:Y:S03]  /*199a0*/  FMUL.FTZ R135, R7, R135 ;  /* 0x0000008707877220 */ /* 0x000fe60000410000 */
[----:B------:R1:W-:Y:S01]  /*199b0*/  MUFU.EX2 R251, R137 ;  /* 0x0000008900fb7308 */ /* 0x0003e20000000800 */
[----:B------:R-:W-:Y:S01]  /*199c0*/  FFMA.FTZ R138, R211, c[0x0][0x2d0], -R143 ;  /* 0x0000b400d38a7a23 */ /* 0x000fe2000001088f */
[C---:B------:R-:W-:Y:S04]  /*199d0*/  HMMA.16816.F32.BF16 R76, R148.reuse, R152, R76 ;  /* 0x00000098944c723c */ /* 0x040fe8000004184c */
[----:B------:R-:W-:Y:S04]  /*199e0*/  FFMA.FTZ R139, R212, c[0x0][0x2d0], -R139 ;  /* 0x0000b400d48b7a23 */ /* 0x000fe8000001088b */
[----:B------:R-:W-:Y:S01]  /*199f0*/  MUFU.EX2 R211, R157 ;  /* 0x0000009d00d37308 */ /* 0x000fe20000000800 */
[-C--:B------:R-:W-:Y:S03]  /*19a00*/  HMMA.16816.F32.BF16 R80, R148, R154.reuse, R80 ;  /* 0x0000009a9450723c */ /* 0x080fe60000041850 */
[----:B---3--:R-:W-:Y:S05]  /*19a10*/  MOV R247, R171 ;  /* 0x000000ab00f77202 */ /* 0x008fea0000000f00 */
[C---:B------:R-:W-:Y:S01]  /*19a20*/  HMMA.16816.F32.BF16 R84, R144.reuse, R154, R84 ;  /* 0x0000009a9054723c */ /* 0x040fe20000041854 */
[----:B------:R-:W3:Y:S01]  /*19a30*/  LDSM.16.MT88.4 R152, [R218+0x3880] ;  /* 0x00388000da98783b */ /* 0x000ee20000004200 */
[----:B------:R-:W3:Y:S02]  /*19a40*/  MUFU.EX2 R212, R139 ;  /* 0x0000008b00d47308 */ /* 0x000ee40000000800 */
[--C-:B-1----:R-:W-:Y:S08]  /*19a50*/  FFMA.FTZ R137, R204, c[0x0][0x2d0], -R143.reuse ;  /* 0x0000b400cc897a23 */ /* 0x102ff0000001088f */
[----:B------:R1:W-:Y:S10]  /*19a60*/  MUFU.EX2 R214, R137 ;  /* 0x0000008900d67308 */ /* 0x0003f40000000800 */
[----:B------:R3:W-:Y:S02]  /*19a70*/  MUFU.EX2 R204, R156 ;  /* 0x0000009c00cc7308 */ /* 0x0007e40000000800 */
[----:B---3--:R-:W-:Y:S01]  /*19a80*/  F2FP.BF16.PACK_AB R139, R212, R211 ;  /* 0x000000d3d48b723e */ /* 0x008fe200000010ff */
[--C-:B-1----:R-:W-:Y:S07]  /*19a90*/  FFMA.FTZ R137, R201, c[0x0][0x2d0], -R143.reuse ;  /* 0x0000b400c9897a23 */ /* 0x102fee000001088f */
[----:B------:R1:W3:Y:S01]  /*19aa0*/  MUFU.EX2 R248, R137 ;  /* 0x0000008900f87308 */ /* 0x0002e20000000800 */
[-C--:B------:R-:W-:Y:S01]  /*19ab0*/  HMMA.16816.F32.BF16 R88, R144, R152.reuse, R88 ;  /* 0x000000989058723c */ /* 0x080fe20000041858 */
[----:B------:R-:W5:Y:S07]  /*19ac0*/  LDL.LU R156, [R1+0xa0] ;  /* 0x0000a000019c7983 */ /* 0x000f6e0000300800 */
[C---:B------:R-:W-:Y:S08]  /*19ad0*/  HMMA.16816.F32.BF16 R92, R148.reuse, R152, R92 ;  /* 0x00000098945c723c */ /* 0x040ff0000004185c */
[-C--:B------:R-:W-:Y:S04]  /*19ae0*/  HMMA.16816.F32.BF16 R96, R148, R154.reuse, R96 ;  /* 0x0000009a9460723c */ /* 0x080fe80000041860 */
[--C-:B-1----:R-:W-:Y:S04]  /*19af0*/  FFMA.FTZ R137, R199, c[0x0][0x2d0], -R143.reuse ;  /* 0x0000b400c7897a23 */ /* 0x102fe8000001088f */
[C---:B------:R-:W-:Y:S01]  /*19b00*/  HMMA.16816.F32.BF16 R100, R144.reuse, R154, R100 ;  /* 0x0000009a9064723c */ /* 0x040fe20000041864 */
[----:B------:R-:W1:Y:S01]  /*19b10*/  LDSM.16.MT88.4 R152, [R220+0x3880] ;  /* 0x00388000dc98783b */ /* 0x000e620000004200 */
[----:B------:R3:W-:Y:S02]  /*19b20*/  MUFU.EX2 R249, R137 ;  /* 0x0000008900f97308 */ /* 0x0007e40000000800 */
[----:B---3--:R-:W-:Y:S08]  /*19b30*/  FFMA.FTZ R137, R202, c[0x0][0x2d0], -R143 ;  /* 0x0000b400ca897a23 */ /* 0x008ff0000001088f */
[----:B------:R3:W-:Y:S01]  /*19b40*/  MUFU.EX2 R213, R137 ;  /* 0x0000008900d57308 */ /* 0x0007e20000000800 */
[-C--:B-1----:R-:W-:Y:S03]  /*19b50*/  HMMA.16816.F32.BF16 R104, R144, R152.reuse, R104 ;  /* 0x000000989068723c */ /* 0x082fe60000041868 */
[----:B--2---:R-:W-:Y:S05]  /*19b60*/  FFMA.FTZ R7, R7, R185, R186 ;  /* 0x000000b907077223 */ /* 0x004fea00000100ba */
[C---:B------:R-:W-:Y:S04]  /*19b70*/  HMMA.16816.F32.BF16 R108, R148.reuse, R152, R108 ;  /* 0x00000098946c723c */ /* 0x040fe8000004186c */
[--C-:B---3--:R-:W-:Y:S04]  /*19b80*/  FFMA.FTZ R137, R207, c[0x0][0x2d0], -R4.reuse ;  /* 0x0000b400cf897a23 */ /* 0x108fe80000010804 */
[-C--:B------:R-:W-:Y:S01]  /*19b90*/  HMMA.16816.F32.BF16 R112, R148, R154.reuse, R112 ;  /* 0x0000009a9470723c */ /* 0x080fe20000041870 */
[----:B------:R-:W-:Y:S07]  /*19ba0*/  MUFU.EX2 R207, R158 ;  /* 0x0000009e00cf7308 */ /* 0x000fee0000000800 */
[C---:B------:R-:W-:Y:S01]  /*19bb0*/  HMMA.16816.F32.BF16 R116, R144.reuse, R154, R116 ;  /* 0x0000009a9074723c */ /* 0x040fe20000041874 */
[----:B------:R-:W1:Y:S02]  /*19bc0*/  LDSM.16.MT88.4 R152, [R219+0x3880] ;  /* 0x00388000db98783b */ /* 0x000e640000004200 */
[----:B------:R2:W-:Y:S02]  /*19bd0*/  MUFU.EX2 R200, R137 ;  /* 0x0000008900c87308 */ /* 0x0005e40000000800 */
[----:B--2---:R-:W-:Y:S08]  /*19be0*/  FFMA.FTZ R137, R206, c[0x0][0x2d0], -R4 ;  /* 0x0000b400ce897a23 */ /* 0x004ff00000010804 */
[----:B------:R4:W-:Y:S10]  /*19bf0*/  MUFU.EX2 R206, R138 ;  /* 0x0000008a00ce7308 */ /* 0x0009f40000000800 */
[----:B------:R2:W3:Y:S01]  /*19c00*/  MUFU.EX2 R199, R137 ;  /* 0x0000008900c77308 */ /* 0x0004e20000000800 */
[-C--:B-1----:R-:W-:Y:S08]  /*19c10*/  HMMA.16816.F32.BF16 R120, R144, R152.reuse, R120 ;  /* 0x000000989078723c */ /* 0x082ff00000041878 */
[C---:B------:R-:W-:Y:S04]  /*19c20*/  HMMA.16816.F32.BF16 R124, R148.reuse, R152, R124 ;  /* 0x00000098947c723c */ /* 0x040fe8000004187c */
[----:B----4-:R-:W-:Y:S01]  /*19c30*/  FFMA.FTZ R138, R6, R165, R166 ;  /* 0x000000a5068a7223 */ /* 0x010fe200000100a6 */
[----:B------:R-:W-:Y:S01]  /*19c40*/  MOV R165, R161 ;  /* 0x000000a100a57202 */ /* 0x000fe20000000f00 */
[--C-:B------:R-:W-:Y:S01]  /*19c50*/  FFMA.FTZ R6, R237, c[0x0][0x2d0], -R4.reuse ;  /* 0x0000b400ed067a23 */ /* 0x100fe20000010804 */
[----:B------:R-:W-:Y:S01]  /*19c60*/  MOV R166, R160 ;  /* 0x000000a000a67202 */ /* 0x000fe20000000f00 */
[-C--:B------:R-:W-:Y:S01]  /*19c70*/  HMMA.16816.F32.BF16 R128, R148, R154.reuse, R128 ;  /* 0x0000009a9480723c */ /* 0x080fe20000041880 */
[----:B------:R-:W1:Y:S03]  /*19c80*/  LDSM.16.MT88.4 R148, [R217+0x2880] ;  /* 0x00288000d994783b */ /* 0x000e660000004200 */
[----:B------:R-:W-:Y:S01]  /*19c90*/  F2FP.BF16.PACK_AB R152, R248, R214 ;  /* 0x000000d6f898723e */ /* 0x000fe200000010ff */
[--C-:B--2---:R-:W-:Y:S01]  /*19ca0*/  FFMA.FTZ R137, R198, c[0x0][0x2d0], -R4.reuse ;  /* 0x0000b400c6897a23 */ /* 0x104fe20000010804 */
[----:B---3--:R-:W-:Y:S02]  /*19cb0*/  F2FP.BF16.PACK_AB R153, R199, R200 ;  /* 0x000000c8c799723e */ /* 0x008fe400000010ff */
[----:B------:R-:W-:Y:S01]  /*19cc0*/  HMMA.16816.F32.BF16 R132, R144, R154, R132 ;  /* 0x0000009a9084723c */ /* 0x000fe20000041884 */
[----:B------:R-:W-:Y:S01]  /*19cd0*/  LDSM.16.MT88.4 R160, [R217+0x3080] ;  /* 0x00308000d9a0783b */ /* 0x000fe20000004200 */
[----:B------:R2:W-:Y:S02]  /*19ce0*/  MUFU.EX2 R201, R137 ;  /* 0x0000008900c97308 */ /* 0x0005e40000000800 */
[----:B------:R-:W-:Y:S03]  /*19cf0*/  MOV R237, R166 ;  /* 0x000000a600ed7202 */ /* 0x000fe60000000f00 */
[----:B------:R-:W-:Y:S02]  /*19d00*/  F2FP.BF16.PACK_AB R144, R171, R167 ;  /* 0x000000a7ab90723e */ /* 0x000fe400000010ff */
[----:B------:R-:W-:Y:S03]  /*19d10*/  F2FP.BF16.PACK_AB R145, R240, R168 ;  /* 0x000000a8f091723e */ /* 0x000fe600000010ff */
[----:B------:R-:W-:Y:S02]  /*19d20*/  F2FP.BF16.PACK_AB R146, R252, R241 ;  /* 0x000000f1fc92723e */ /* 0x000fe400000010ff */
[----:B------:R-:W-:Y:S02]  /*19d30*/  F2FP.BF16.PACK_AB R147, R251, R250 ;  /* 0x000000fafb93723e */ /* 0x000fe400000010ff */
[----:B------:R-:W-:Y:S01]  /*19d40*/  F2FP.BF16.PACK_AB R154, R213, R249 ;  /* 0x000000f9d59a723e */ /* 0x000fe200000010ff */
[----:B--2---:R-:W-:Y:S02]  /*19d50*/  FFMA.FTZ R137, R197, c[0x0][0x2d0], -R4 ;  /* 0x0000b400c5897a23 */ /* 0x004fe40000010804 */
[----:B------:R5:W-:Y:S02]  /*19d60*/  MUFU.EX2 R197, R6 ;  /* 0x0000000600c57308 */ /* 0x000be40000000800 */
[-C--:B-1----:R-:W-:Y:S08]  /*19d70*/  HMMA.16816.F32.BF16 R8, R144, R148.reuse, R8 ;  /* 0x000000949008723c */ /* 0x082ff00000041808 */
[----:B------:R-:W1:Y:S01]  /*19d80*/  MUFU.EX2 R202, R137 ;  /* 0x0000008900ca7308 */ /* 0x000e620000000800 */
[----:B-----5:R-:W-:Y:S03]  /*19d90*/  FFMA.FTZ R6, R2, R183, R184 ;  /* 0x000000b702067223 */ /* 0x020fe600000100b8 */
[----:B------:R-:W-:Y:S02]  /*19da0*/  FADD.FTZ R2, R181, R7 ;  /* 0x00000007b5027221 */ /* 0x000fe40000010000 */
[----:B------:R-:W-:Y:S02]  /*19db0*/  FADD.FTZ R6, R180, R6 ;  /* 0x00000006b4067221 */ /* 0x000fe40000010000 */
[----:B------:R-:W-:Y:S02]  /*19dc0*/  FADD.FTZ R2, R174, R2 ;  /* 0x00000002ae027221 */ /* 0x000fe40000010000 */
[----:B------:R-:W-:Y:S01]  /*19dd0*/  FADD.FTZ R6, R173, R6 ;  /* 0x00000006ad067221 */ /* 0x000fe20000010000 */
[----:B-1----:R-:W-:Y:S01]  /*19de0*/  F2FP.BF16.PACK_AB R155, R202, R201 ;  /* 0x000000c9ca9b723e */ /* 0x002fe200000010ff */
[--C-:B------:R-:W-:Y:S02]  /*19df0*/  FFMA.FTZ R137, R210, c[0x0][0x2d0], -R143.reuse ;  /* 0x0000b400d2897a23 */ /* 0x100fe4000001088f */
[----:B------:R-:W-:Y:S02]  /*19e00*/  FFMA.FTZ R143, R209, c[0x0][0x2d0], -R143 ;  /* 0x0000b400d18f7a23 */ /* 0x000fe4000001088f */
[----:B------:R1:W-:Y:S02]  /*19e10*/  MUFU.EX2 R209, R137 ;  /* 0x0000008900d17308 */ /* 0x0003e40000000800 */
[C---:B------:R-:W-:Y:S08]  /*19e20*/  HMMA.16816.F32.BF16 R12, R152.reuse, R148, R12 ;  /* 0x00000094980c723c */ /* 0x040ff0000004180c */
[-C--:B------:R-:W-:Y:S01]  /*19e30*/  HMMA.16816.F32.BF16 R16, R152, R150.reuse, R16 ;  /* 0x000000969810723c */ /* 0x080fe20000041810 */
[----:B------:R-:W2:Y:S07]  /*19e40*/  MUFU.EX2 R210, R143 ;  /* 0x0000008f00d27308 */ /* 0x000eae0000000800 */
[C---:B------:R-:W-:Y:S01]  /*19e50*/  HMMA.16816.F32.BF16 R20, R144.reuse, R150, R20 ;  /* 0x000000969014723c */ /* 0x040fe20000041814 */
[----:B------:R-:W3:Y:S03]  /*19e60*/  LDSM.16.MT88.4 R148, [R218+0x2880] ;  /* 0x00288000da94783b */ /* 0x000ee60000004200 */
[--C-:B-1----:R-:W-:Y:S01]  /*19e70*/  FFMA.FTZ R137, R243, c[0x0][0x2d0], -R4.reuse ;  /* 0x0000b400f3897a23 */ /* 0x102fe20000010804 */
[----:B------:R-:W-:Y:S03]  /*19e80*/  MOV R243, R168 ;  /* 0x000000a800f37202 */ /* 0x000fe60000000f00 */
[----:B------:R1:W-:Y:S04]  /*19e90*/  MUFU.EX2 R198, R137 ;  /* 0x0000008900c67308 */ /* 0x0003e80000000800 */
[--C-:B-1----:R-:W-:Y:S01]  /*19ea0*/  FFMA.FTZ R137, R238, c[0x0][0x2d0], -R4.reuse ;  /* 0x0000b400ee897a23 */ /* 0x102fe20000010804 */
[----:B------:R-:W-:Y:S01]  /*19eb0*/  MOV R238, R167 ;  /* 0x000000a700ee7202 */ /* 0x000fe20000000f00 */
[----:B------:R-:W-:Y:S01]  /*19ec0*/  FFMA.FTZ R4, R136, c[0x0][0x2d0], -R4 ;  /* 0x0000b40088047a23 */ /* 0x000fe20000010804 */
[----:B------:R-:W-:Y:S03]  /*19ed0*/  F2FP.BF16.PACK_AB R136, R208, R203 ;  /* 0x000000cbd088723e */ /* 0x000fe600000010ff */
[----:B------:R1:W4:Y:S01]  /*19ee0*/  MUFU.EX2 R196, R137 ;  /* 0x0000008900c47308 */ /* 0x0003220000000800 */
[-C--:B---3--:R-:W-:Y:S09]  /*19ef0*/  HMMA.16816.F32.BF16 R24, R144, R148.reuse, R24 ;  /* 0x000000949018723c */ /* 0x088ff20000041818 */
[----:B------:R3:W5:Y:S01]  /*19f00*/  MUFU.EX2 R143, R4 ;  /* 0x00000004008f7308 */ /* 0x0007620000000800 */
[C---:B------:R-:W-:Y:S08]  /*19f10*/  HMMA.16816.F32.BF16 R28, R152.reuse, R148, R28 ;  /* 0x00000094981c723c */ /* 0x040ff0000004181c */
[-C--:B------:R-:W-:Y:S04]  /*19f20*/  HMMA.16816.F32.BF16 R32, R152, R150.reuse, R32 ;  /* 0x000000969820723c */ /* 0x080fe80000041820 */
[----:B-1----:R-:W-:Y:S04]  /*19f30*/  F2FP.BF16.PACK_AB R137, R207, R205 ;  /* 0x000000cdcf89723e */ /* 0x002fe800000010ff */
[C---:B------:R-:W-:Y:S01]  /*19f40*/  HMMA.16816.F32.BF16 R36, R144.reuse, R150, R36 ;  /* 0x000000969024723c */ /* 0x040fe20000041824 */
[----:B------:R-:W1:Y:S03]  /*19f50*/  LDSM.16.MT88.4 R148, [R220+0x2880] ;  /* 0x00288000dc94783b */ /* 0x000e660000004200 */
[----:B------:R-:W-:Y:S01]  /*19f60*/  FFMA.FTZ R0, R0, R156, R215 ;  /* 0x0000009c00007223 */ /* 0x000fe200000100d7 */
[----:B------:R-:W-:Y:S01]  /*19f70*/  MOV R215, R165 ;  /* 0x000000a500d77202 */ /* 0x000fe20000000f00 */
[----:B---3--:R-:W-:Y:S01]  /*19f80*/  FADD.FTZ R4, R182, R138 ;  /* 0x0000008ab6047221 */ /* 0x008fe20000010000 */
[----:B------:R-:W-:Y:S05]  /*19f90*/  F2FP.BF16.PACK_AB R138, R244, R245 ;  /* 0x000000f5f48a723e */ /* 0x000fea00000010ff */
[----:B------:R-:W-:Y:S04]  /*19fa0*/  FADD.FTZ R4, R175, R4 ;  /* 0x00000004af047221 */ /* 0x000fe80000010000 */
[----:B------:R-:W-:Y:S01]  /*19fb0*/  FADD.FTZ R7, R172, R4 ;  /* 0x00000004ac077221 */ /* 0x000fe20000010000 */
[----:B------:R-:W-:Y:S03]  /*19fc0*/  MOV R4, R164 ;  /* 0x000000a400047202 */ /* 0x000fe60000000f00 */
        /* <DEDUP_REMOVED lines=8> */
[----:B------:R-:W-:Y:S04]  /*1a050*/  FADD.FTZ R4, R200, R4 ;  /* 0x00000004c8047221 */ /* 0x000fe80000010000 */
[----:B------:R-:W-:Y:S01]  /*1a060*/  FADD.FTZ R4, R199, R4 ;  /* 0x00000004c7047221 */ /* 0x000fe20000010000 */
[-C--:B-1----:R-:W-:Y:S03]  /*1a070*/  HMMA.16816.F32.BF16 R40, R144, R148.reuse, R40 ;  /* 0x000000949028723c */ /* 0x082fe60000041828 */
[----:B------:R-:W-:Y:S04]  /*1a080*/  FADD.FTZ R4, R201, R4 ;  /* 0x00000004c9047221 */ /* 0x000fe80000010000 */
[----:B------:R-:W-:Y:S01]  /*1a090*/  FADD.FTZ R4, R202, R4 ;  /* 0x00000004ca047221 */ /* 0x000fe20000010000 */
        /* <DEDUP_REMOVED lines=27> */
[----:B------:R-:W-:Y:S07]  /*1a250*/  HMMA.16816.F32.BF16 R132, R144, R150, R132 ;  /* 0x000000969084723c */ /* 0x000fee0000041884 */
[----:B------:R-:W-:Y:S01]  /*1a260*/  F2FP.BF16.PACK_AB R144, R206, R204 ;  /* 0x000000ccce90723e */ /* 0x000fe200000010ff */
[-C--:B------:R-:W-:Y:S01]  /*1a270*/  HMMA.16816.F32.BF16 R148, R136, R160.reuse, R8 ;  /* 0x000000a08894723c */ /* 0x080fe20000041808 */
[----:B------:R-:W1:Y:S04]  /*1a280*/  LDSM.16.MT88.4 R8, [R219+0x3080] ;  /* 0x00308000db08783b */ /* 0x000e680000004200 */
[----:B--2---:R-:W-:Y:S02]  /*1a290*/  F2FP.BF16.PACK_AB R146, R210, R209 ;  /* 0x000000d1d292723e */ /* 0x004fe400000010ff */
[----:B----4-:R-:W-:Y:S02]  /*1a2a0*/  F2FP.BF16.PACK_AB R145, R196, R198 ;  /* 0x000000c6c491723e */ /* 0x010fe400000010ff */
[----:B-----5:R-:W-:Y:S07]  /*1a2b0*/  F2FP.BF16.PACK_AB R147, R143, R197 ;  /* 0x000000c58f93723e */ /* 0x020fee00000010ff */
[C---:B------:R-:W-:Y:S01]  /*1a2c0*/  HMMA.16816.F32.BF16 R152, R144.reuse, R160, R12 ;  /* 0x000000a09098723c */ /* 0x040fe2000004180c */
[----:B------:R-:W2:Y:S07]  /*1a2d0*/  LDSM.16.MT88.4 R12, [R217+0x4880] ;  /* 0x00488000d90c783b */ /* 0x000eae0000004200 */
[-C--:B------:R-:W-:Y:S01]  /*1a2e0*/  HMMA.16816.F32.BF16 R156, R144, R162.reuse, R16 ;  /* 0x000000a2909c723c */ /* 0x080fe20000041810 */
[----:B------:R-:W3:Y:S07]  /*1a2f0*/  LDSM.16.MT88.4 R16, [R218+0x4880] ;  /* 0x00488000da10783b */ /* 0x000eee0000004200 */
[C---:B------:R-:W-:Y:S01]  /*1a300*/  HMMA.16816.F32.BF16 R160, R136.reuse, R162, R20 ;  /* 0x000000a288a0723c */ /* 0x040fe20000041814 */
[----:B------:R-:W4:Y:S07]  /*1a310*/  LDSM.16.MT88.4 R20, [R220+0x4880] ;  /* 0x00488000dc14783b */ /* 0x000f2e0000004200 */
[-C--:B------:R-:W-:Y:S01]  /*1a320*/  HMMA.16816.F32.BF16 R164, R136, R176.reuse, R24 ;  /* 0x000000b088a4723c */ /* 0x080fe20000041818 */
[----:B------:R-:W5:Y:S07]  /*1a330*/  LDSM.16.MT88.4 R24, [R219+0x4880] ;  /* 0x00488000db18783b */ /* 0x000f6e0000004200 */
        /* <DEDUP_REMOVED lines=28> */
[-C--:B---3--:R-:W-:Y:S04]  /*1a500*/  HMMA.16816.F32.BF16 R88, R136, R16.reuse, R88 ;  /* 0x000000108858723c */ /* 0x088fe80000041858 */
[----:B------:R-:W-:Y:S02]  /*1a510*/  FADD.FTZ R7, R207, R2 ;  /* 0x00000002cf077221 */ /* 0x000fe40000010000 */
[----:B------:R-:W-:Y:S02]  /*1a520*/  FADD.FTZ R2, R198, R4 ;  /* 0x00000004c6027221 */ /* 0x000fe40000010000 */
[C---:B------:R-:W-:Y:S04]  /*1a530*/  HMMA.16816.F32.BF16 R92, R144.reuse, R16, R92 ;  /* 0x00000010905c723c */ /* 0x040fe8000004185c */
[----:B------:R-:W-:Y:S02]  /*1a540*/  FADD.FTZ R4, R206, R0 ;  /* 0x00000000ce047221 */ /* 0x000fe40000010000 */
[----:B------:R-:W-:Y:S02]  /*1a550*/  FADD.FTZ R0, R245, R6 ;  /* 0x00000006f5007221 */ /* 0x000fe40000010000 */
[-C--:B------:R-:W-:Y:S04]  /*1a560*/  HMMA.16816.F32.BF16 R96, R144, R18.reuse, R96 ;  /* 0x000000129060723c */ /* 0x080fe80000041860 */
[----:B------:R-:W-:Y:S02]  /*1a570*/  FADD.FTZ R0, R244, R0 ;  /* 0x00000000f4007221 */ /* 0x000fe40000010000 */
[----:B------:R-:W-:Y:S01]  /*1a580*/  FADD.FTZ R6, R211, R7 ;  /* 0x00000007d3067221 */ /* 0x000fe20000010000 */
[----:B------:R-:W-:Y:S01]  /*1a590*/  MOV R7, R142 ;  /* 0x0000008e00077202 */ /* 0x000fe20000000f00 */
[C---:B------:R-:W-:Y:S01]  /*1a5a0*/  HMMA.16816.F32.BF16 R100, R136.reuse, R18, R100 ;  /* 0x000000128864723c */ /* 0x040fe20000041864 */
[----:B------:R1:W-:Y:S03]  /*1a5b0*/  STL [R1+0x94], R0 ;  /* 0x0000940001007387 */ /* 0x0003e60000100800 */
[----:B------:R-:W-:Y:S02]  /*1a5c0*/  FADD.FTZ R6, R212, R6 ;  /* 0x00000006d4067221 */ /* 0x000fe40000010000 */
[----:B------:R-:W-:Y:S02]  /*1a5d0*/  FADD.FTZ R4, R209, R4 ;  /* 0x00000004d1047221 */ /* 0x000fe40000010000 */
[-C--:B----4-:R-:W-:Y:S01]  /*1a5e0*/  HMMA.16816.F32.BF16 R104, R136, R20.reuse, R104 ;  /* 0x000000148868723c */ /* 0x090fe20000041868 */
[----:B------:R2:W-:Y:S03]  /*1a5f0*/  STL [R1+0x98], R6 ;  /* 0x0000980601007387 */ /* 0x0005e60000100800 */
[----:B------:R-:W-:Y:S02]  /*1a600*/  FADD.FTZ R4, R210, R4 ;  /* 0x00000004d2047221 */ /* 0x000fe40000010000 */
[----:B------:R-:W-:Y:S02]  /*1a610*/  FADD.FTZ R2, R196, R2 ;  /* 0x00000002c4027221 */ /* 0x000fe40000010000 */
[C---:B------:R-:W-:Y:S01]  /*1a620*/  HMMA.16816.F32.BF16 R108, R144.reuse, R20, R108 ;  /* 0x00000014906c723c */ /* 0x040fe2000004186c */
[----:B------:R3:W-:Y:S03]  /*1a630*/  STL [R1+0x9c], R4 ;  /* 0x00009c0401007387 */ /* 0x0007e60000100800 */
[----:B------:R-:W-:Y:S04]  /*1a640*/  FADD.FTZ R2, R197, R2 ;  /* 0x00000002c5027221 */ /* 0x000fe80000010000 */
[-C--:B------:R-:W-:Y:S04]  /*1a650*/  HMMA.16816.F32.BF16 R112, R144, R22.reuse, R112 ;  /* 0x000000169070723c */ /* 0x080fe80000041870 */
[----:B------:R-:W-:Y:S01]  /*1a660*/  FADD.FTZ R2, R143, R2 ;  /* 0x000000028f027221 */ /* 0x000fe20000010000 */
[----:B-1----:R-:W-:Y:S03]  /*1a670*/  IADD3 R0, R235, -0x1, RZ ;  /* 0xffffffffeb007810 */ /* 0x002fe60007ffe0ff */
[C---:B------:R-:W-:Y:S01]  /*1a680*/  HMMA.16816.F32.BF16 R116, R136.reuse, R22, R116 ;  /* 0x000000168874723c */ /* 0x040fe20000041874 */
[----:B------:R3:W-:Y:S03]  /*1a690*/  STL [R1+0xa0], R2 ;  /* 0x0000a00201007387 */ /* 0x0007e60000100800 */
[----:B------:R-:W-:Y:S02]  /*1a6a0*/  MOV R235, R0 ;  /* 0x0000000000eb7202 */ /* 0x000fe40000000f00 */
[----:B--2---:R-:W-:Y:S02]  /*1a6b0*/  MOV R6, R140 ;  /* 0x0000008c00067202 */ /* 0x004fe40000000f00 */
[-C--:B-----5:R-:W-:Y:S08]  /*1a6c0*/  HMMA.16816.F32.BF16 R120, R136, R24.reuse, R120 ;  /* 0x000000188878723c */ /* 0x0a0ff00000041878 */
[C---:B------:R-:W-:Y:S08]  /*1a6d0*/  HMMA.16816.F32.BF16 R124, R144.reuse, R24, R124 ;  /* 0x00000018907c723c */ /* 0x040ff0000004187c */
[-C--:B------:R-:W-:Y:S08]  /*1a6e0*/  HMMA.16816.F32.BF16 R128, R144, R26.reuse, R128 ;  /* 0x0000001a9080723c */ /* 0x080ff00000041880 */
[----:B------:R-:W-:Y:S07]  /*1a6f0*/  HMMA.16816.F32.BF16 R132, R136, R26, R132 ;  /* 0x0000001a8884723c */ /* 0x000fee0000041884 */
[----:B------:R-:W-:Y:S02]  /*1a700*/  MOV R136, R3 ;  /* 0x0000000300887202 */ /* 0x000fe40000000f00 */
[----:B------:R-:W-:Y:S03]  /*1a710*/  MOV R137, R141 ;  /* 0x0000008d00897202 */ /* 0x000fe60000000f00 */
[----:B------:R-:W-:Y:S01]  /*1a720*/  MOV R138, R3 ;  /* 0x00000003008a7202 */ /* 0x000fe20000000f00 */
[----:B---3--:R-:W-:-:S05]  /*1a730*/  @P0 BRA `(.L_x_1253) ;  /* 0xffffb44000000947 */ /* 0x008fca000383ffff */
.L_x_1236:
[----:B------:R-:W-:Y:S02]  /*1a740*/  MOV R10, 0x1f ;  /* 0x0000001f000a7802 */ /* 0x000fe40000000f00 */
[----:B------:R-:W-:Y:S01]  /*1a750*/  MOV R8, 0xffffffff ;  /* 0xffffffff00087802 */ /* 0x000fe20000000f00 */
[----:B------:R-:W-:Y:S05]  /*1a760*/  BRA.DIV ~URZ, `(.L_x_1254) ;  /* 0x00003fa27f007947 */ /* 0x000fea000b800000 */
[----:B------:R-:W2:Y:S04]  /*1a770*/  LDL R0, [R1+0x94] ;  /* 0x0000940001007983 */ /* 0x000ea80000100800 */
[----:B--2---:R2:W3:Y:S02]  /*1a780*/  SHFL.BFLY PT, R4, R0, 0x2, 0x1f ;  /* 0x0c401f0000047f89 */ /* 0x0044e400000e0000 */
.L_x_1313:
[----:B--2---:R-:W2:Y:S02]  /*1a790*/  LDL.LU R0, [R1+0x94] ;  /* 0x0000940001007983 */ /* 0x004ea40000300800 */
[----:B--23--:R-:W-:Y:S01]  /*1a7a0*/  FADD.FTZ R4, R4, R0 ;  /* 0x0000000004047221 */ /* 0x00cfe20000010000 */
[----:B------:R-:W-:Y:S05]  /*1a7b0*/  BRA.DIV ~URZ, `(.L_x_1255) ;  /* 0x00003fb27f007947 */ /* 0x000fea000b800000 */
[----:B------:R-:W2:Y:S04]  /*1a7c0*/  LDL.LU R2, [R1+0x98] ;  /* 0x0000980001027983 */ /* 0x000ea80000300800 */
[----:B------:R-:W3:Y:S04]  /*1a7d0*/  LDL.LU R0, [R1+0x9c] ;  /* 0x00009c0001007983 */ /* 0x000ee80000300800 */
[----:B------:R-:W4:Y:S04]  /*1a7e0*/  LDL.LU R8, [R1+0xa0] ;  /* 0x0000a00001087983 */ /* 0x000f280000300800 */
[----:B--2--5:R-:W2:Y:S04]  /*1a7f0*/  SHFL.BFLY PT, R5, R2, 0x2, 0x1f ;  /* 0x0c401f0002057f89 */ /* 0x024ea800000e0000 */
[----:B---3--:R-:W3:Y:S04]  /*1a800*/  SHFL.BFLY PT, R6, R0, 0x2, 0x1f ;  /* 0x0c401f0000067f89 */ /* 0x008ee800000e0000 */
[----:B----4-:R-:W4:Y:S01]  /*1a810*/  SHFL.BFLY PT, R9, R8, 0x2, 0x1f ;  /* 0x0c401f0008097f89 */ /* 0x010f2200000e0000 */
[----:B--2---:R-:W-:-:S02]  /*1a820*/  FADD.FTZ R5, R5, R2 ;  /* 0x0000000205057221 */ /* 0x004fc40000010000 */
[----:B---3--:R-:W-:-:S03]  /*1a830*/  FADD.FTZ R6, R6, R0 ;  /* 0x0000000006067221 */ /* 0x008fc60000010000 */
[----:B------:R-:W2:Y:S01]  /*1a840*/  SHFL.BFLY PT, R2, R5, 0x1, 0x1f ;  /* 0x0c201f0005027f89 */ /* 0x000ea200000e0000 */
[----:B----4-:R-:W-:-:S03]  /*1a850*/  FADD.FTZ R9, R9, R8 ;  /* 0x0000000809097221 */ /* 0x010fc60000010000 */
[----:B------:R-:W3:Y:S04]  /*1a860*/  SHFL.BFLY PT, R0, R4, 0x1, 0x1f ;  /* 0x0c201f0004007f89 */ /* 0x000ee800000e0000 */
[----:B-1----:R-:W1:Y:S04]  /*1a870*/  SHFL.BFLY PT, R3, R6, 0x1, 0x1f ;  /* 0x0c201f0006037f89 */ /* 0x002e6800000e0000 */
[----:B------:R4:W4:Y:S01]  /*1a880*/  SHFL.BFLY PT, R7, R9, 0x1, 0x1f ;  /* 0x0c201f0009077f89 */ /* 0x00092200000e0000 */
[----:B--2---:R-:W-:Y:S02]  /*1a890*/  FADD.FTZ R5, R5, R2 ;  /* 0x0000000205057221 */ /* 0x004fe40000010000 */
[----:B---3--:R-:W-:-:S02]  /*1a8a0*/  FADD.FTZ R4, R4, R0 ;  /* 0x0000000004047221 */ /* 0x008fc40000010000 */
[----:B-1----:R-:W-:-:S03]  /*1a8b0*/  FADD.FTZ R6, R6, R3 ;  /* 0x0000000306067221 */ /* 0x002fc60000010000 */
.L_x_1314:
[----:B------:R-:W-:Y:S01]  /*1a8c0*/  FSETP.NE.FTZ.AND P2, PT, R4, RZ, PT ;  /* 0x000000ff0400720b */ /* 0x000fe20003f55000 */
[----:B------:R-:W-:Y:S01]  /*1a8d0*/  CS2R R2, SRZ ;  /* 0x0000000000027805 */ /* 0x000fe2000001ff00 */
[----:B------:R-:W-:Y:S01]  /*1a8e0*/  FSETP.NE.FTZ.AND P0, PT, R6, RZ, PT ;  /* 0x000000ff0600720b */ /* 0x000fe20003f15000 */
[----:B----4-:R-:W-:Y:S01]  /*1a8f0*/  FADD.FTZ R9, R7, R9 ;  /* 0x0000000907097221 */ /* 0x010fe20000010000 */
[----:B------:R-:W-:Y:S02]  /*1a900*/  FSETP.NE.FTZ.AND P1, PT, R5, RZ, PT ;  /* 0x000000ff0500720b */ /* 0x000fe40003f35000 */
[----:B------:R-:W-:Y:S02]  /*1a910*/  MOV R0, RZ ;  /* 0x000000ff00007202 */ /* 0x000fe40000000f00 */
[----:B------:R-:W-:-:S05]  /*1a920*/  FSETP.NE.FTZ.AND P3, PT, R9, RZ, PT ;  /* 0x000000ff0900720b */ /* 0x000fca0003f75000 */
[----:B------:R-:W1:Y:S08]  /*1a930*/  @P2 MUFU.RCP R0, R4 ;  /* 0x0000000400002308 */ /* 0x000e700000001000 */
[----:B------:R-:W2:Y:S08]  /*1a940*/  @P0 MUFU.RCP R2, R6 ;  /* 0x0000000600020308 */ /* 0x000eb00000001000 */
[----:B------:R-:W3:Y:S01]  /*1a950*/  @P1 MUFU.RCP R3, R5 ;  /* 0x0000000500031308 */ /* 0x000ee20000001000 */
        /* <DEDUP_REMOVED lines=9> */
[----:B------:R4:W5:Y:S01]  /*1a9f0*/  @P2 MUFU.LG2 R8, R4 ;  /* 0x0000000400082308 */ /* 0x0009620000000c00 */
[C---:B------:R-:W-:Y:S02]  /*1aa00*/  FMUL.FTZ R180, R0.reuse, R180 ;  /* 0x000000b400b47220 */ /* 0x040fe40000410000 */
[C---:B------:R-:W-:Y:S02]  /*1aa10*/  FMUL.FTZ R47, R0.reuse, R181 ;  /* 0x000000b5002f7220 */ /* 0x040fe40000410000 */
[C---:B------:R-:W-:Y:S02]  /*1aa20*/  FMUL.FTZ R192, R0.reuse, R192 ;  /* 0x000000c000c07220 */ /* 0x040fe40000410000 */
[C---:B------:R-:W-:Y:S01]  /*1aa30*/  FMUL.FTZ R43, R0.reuse, R193 ;  /* 0x000000c1002b7220 */ /* 0x040fe20000410000 */
[----:B------:R1:W1:Y:S01]  /*1aa40*/  @P1 MUFU.LG2 R7, R5 ;  /* 0x0000000500071308 */ /* 0x0002620000000c00 */
[----:B------:R-:W-:-:S02]  /*1aa50*/  FMUL.FTZ R10, R0, R56 ;  /* 0x00000038000a7220 */ /* 0x000fc40000410000 */
[C---:B------:R-:W-:Y:S02]  /*1aa60*/  FMUL.FTZ R42, R0.reuse, R57 ;  /* 0x00000039002a7220 */ /* 0x040fe40000410000 */
[C---:B------:R-:W-:Y:S02]  /*1aa70*/  FMUL.FTZ R68, R0.reuse, R68 ;  /* 0x0000004400447220 */ /* 0x040fe40000410000 */
[C---:B------:R-:W-:Y:S01]  /*1aa80*/  FMUL.FTZ R39, R0.reuse, R69 ;  /* 0x0000004500277220 */ /* 0x040fe20000410000 */
[----:B----4-:R-:W-:Y:S01]  /*1aa90*/  @P1 MOV R4, 0x3f317218 ;  /* 0x3f31721800041802 */ /* 0x010fe20000000f00 */
[C---:B------:R-:W-:Y:S01]  /*1aaa0*/  FMUL.FTZ R72, R0.reuse, R72 ;  /* 0x0000004800487220 */ /* 0x040fe20000410000 */
[----:B------:R-:W-:Y:S01]  /*1aab0*/  MOV R69, 0xff800000 ;  /* 0xff80000000457802 */ /* 0x000fe20000000f00 */
[C---:B------:R-:W-:Y:S01]  /*1aac0*/  FMUL.FTZ R36, R0.reuse, R73 ;  /* 0x0000004900247220 */ /* 0x040fe20000410000 */
[----:B------:R-:W-:Y:S01]  /*1aad0*/  MOV R73, 0xff800000 ;  /* 0xff80000000497802 */ /* 0x000fe20000000f00 */
[----:B------:R-:W-:-:S02]  /*1aae0*/  FMUL.FTZ R84, R0, R84 ;  /* 0x0000005400547220 */ /* 0x000fc40000410000 */
[C---:B------:R-:W-:Y:S01]  /*1aaf0*/  FMUL.FTZ R33, R0.reuse, R85 ;  /* 0x0000005500217220 */ /* 0x040fe20000410000 */
[----:B-1----:R-:W-:Y:S01]  /*1ab00*/  @P2 MOV R5, 0x3f317218 ;  /* 0x3f31721800052802 */ /* 0x002fe20000000f00 */
        /* <DEDUP_REMOVED lines=12> */
[----:B------:R-:W-:Y:S01]  /*1abd0*/  MOV R0, RZ ;  /* 0x000000ff00007202 */ /* 0x000fe20000000f00 */
[C---:B--2---:R-:W-:Y:S02]  /*1abe0*/  FMUL.FTZ R56, R2.reuse, R152 ;  /* 0x0000009802387220 */ /* 0x044fe40000410000 */
[C---:B------:R-:W-:Y:S02]  /*1abf0*/  FMUL.FTZ R153, R2.reuse, R153 ;  /* 0x0000009902997220 */ /* 0x040fe40000410000 */
[C---:B------:R-:W-:Y:S01]  /*1ac00*/  FMUL.FTZ R156, R2.reuse, R156 ;  /* 0x0000009c029c7220 */ /* 0x040fe20000410000 */
[----:B------:R-:W-:Y:S01]  /*1ac10*/  @P3 MUFU.RCP R0, R9 ;  /* 0x0000000900003308 */ /* 0x000fe20000001000 */
        /* <DEDUP_REMOVED lines=28> */
[----:B------:R-:W-:Y:S02]  /*1ade0*/  FMUL.FTZ R16, R2, R129 ;  /* 0x0000008102107220 */ /* 0x000fe40000410000 */
[C---:B---3--:R-:W-:Y:S01]  /*1adf0*/  FMUL.FTZ R150, R3.reuse, R150 ;  /* 0x0000009603967220 */ /* 0x048fe20000410000 */
[----:B------:R-:W1:Y:S01]  /*1ae00*/  @P3 MUFU.LG2 R2, R9 ;  /* 0x0000000900023308 */ /* 0x000e620000000c00 */
        /* <DEDUP_REMOVED lines=13> */
[----:B------:R-:W-:Y:S01]  /*1aee0*/  MOV R59, 0xff800000 ;  /* 0xff800000003b7802 */ /* 0x000fe20000000f00 */
        /* <DEDUP_REMOVED lines=20> */
[----:B------:R-:W-:-:S02]  /*1b030*/  @P0 FMUL.FTZ R6, R6, 0.69314718246459960938 ;  /* 0x3f31721806060820 */ /* 0x000fc40000410000 */
[----:B-----5:R-:W-:Y:S02]  /*1b040*/  @P2 FMUL.FTZ R8, R8, 0.69314718246459960938 ;  /* 0x3f31721808082820 */ /* 0x020fe40000410000 */
[----:B------:R-:W-:Y:S02]  /*1b050*/  @P0 FMUL.FTZ R3, R3, c[0x0][0x2d0] ;  /* 0x0000b40003030a20 */ /* 0x000fe40000410000 */
[----:B------:R-:W-:Y:S02]  /*1b060*/  @P2 FMUL.FTZ R5, R5, c[0x0][0x2d0] ;  /* 0x0000b40005052a20 */ /* 0x000fe40000410000 */
[----:B------:R-:W-:Y:S01]  /*1b070*/  @P0 FFMA.FTZ R73, R3, R141, R6 ;  /* 0x0000008d03490223 */ /* 0x000fe20000010006 */
[----:B------:R-:W-:Y:S01]  /*1b080*/  @P3 MOV R3, 0x3f317218 ;  /* 0x3f31721800033802 */ /* 0x000fe20000000f00 */
[----:B------:R-:W-:Y:S01]  /*1b090*/  @P1 FMUL.FTZ R7, R7, 0.69314718246459960938 ;  /* 0x3f31721807071820 */ /* 0x000fe20000410000 */
[----:B------:R-:W-:Y:S01]  /*1b0a0*/  PLOP3.LUT P0, PT, PT, PT, PT, 0x8, 0x0 ;  /* 0x000000000000781c */ /* 0x000fe20003f0e170 */
[----:B------:R-:W-:-:S02]  /*1b0b0*/  @P1 FMUL.FTZ R4, R4, c[0x0][0x2d0] ;  /* 0x0000b40004041a20 */ /* 0x000fc40000410000 */
[----:B-1----:R-:W-:Y:S02]  /*1b0c0*/  @P3 FMUL.FTZ R2, R2, 0.69314718246459960938 ;  /* 0x3f31721802023820 */ /* 0x002fe40000410000 */
[----:B------:R-:W-:Y:S02]  /*1b0d0*/  @P3 FMUL.FTZ R3, R3, c[0x0][0x2d0] ;  /* 0x0000b40003033a20 */ /* 0x000fe40000410000 */
[----:B------:R-:W-:Y:S02]  /*1b0e0*/  @P2 FFMA.FTZ R69, R5, R140, R8 ;  /* 0x0000008c05452223 */ /* 0x000fe40000010008 */
[----:B------:R-:W-:Y:S02]  /*1b0f0*/  @P1 FFMA.FTZ R71, R4, R142, R7 ;  /* 0x0000008e04471223 */ /* 0x000fe40000010007 */
        /* <DEDUP_REMOVED lines=33> */
.L_x_1162:
[----:B--2---:R-:W-:Y:S05]  /*1b310*/  @P0 BRA `(.L_x_1256) ;  /* 0x00001c6000000947 */ /* 0x004fea0003800000 */
[----:B------:R-:W2:Y:S01]  /*1b320*/  LDL R65, [R1+0xe0] ;  /* 0x0000e00001417983 */ /* 0x000ea20000100800 */
[----:B------:R-:W-:Y:S01]  /*1b330*/  F2FP.BF16.PACK_AB R40, R40, R60 ;  /* 0x0000003c2828723e */ /* 0x000fe200000010ff */
[----:B------:R-:W-:Y:S01]  /*1b340*/  WARPSYNC 0xffffffff ;  /* 0xffffffff00007948 */ /* 0x000fe20003800000 */
[----:B------:R-:W-:Y:S01]  /*1b350*/  F2FP.BF16.PACK_AB R41, R41, R58 ;  /* 0x0000003a2929723e */ /* 0x000fe200000010ff */
[----:B------:R-:W3:Y:S01]  /*1b360*/  S2R R61, SR_TID.X ;  /* 0x00000000003d7919 */ /* 0x000ee20000002100 */
        /* <DEDUP_REMOVED lines=12> */
[----:B---3--:R-:W-:Y:S02]  /*1b430*/  SHF.R.S32.HI R60, RZ, 0x1f, R61 ;  /* 0x0000001fff3c7819 */ /* 0x008fe4000001143d */
[----:B------:R-:W-:Y:S02]  /*1b440*/  F2FP.BF16.PACK_AB R52, R52, R168 ;  /* 0x000000a83434723e */ /* 0x000fe400000010ff */
[CC--:B------:R-:W-:Y:S02]  /*1b450*/  LEA.HI R2, R60.reuse, R61.reuse, RZ, 0x2 ;  /* 0x0000003d3c027211 */ /* 0x0c0fe400078f10ff */
[----:B------:R-:W-:-:S02]  /*1b460*/  LEA.HI R58, R60, R61, RZ, 0x5 ;  /* 0x0000003d3c3a7211 */ /* 0x000fc400078f28ff */
[--C-:B------:R-:W-:Y:S02]  /*1b470*/  SHF.R.S32.HI R4, RZ, 0x2, R2.reuse ;  /* 0x00000002ff047819 */ /* 0x100fe40000011402 */
[----:B------:R-:W-:Y:S02]  /*1b480*/  SHF.R.S32.HI R0, RZ, 0x1f, R2 ;  /* 0x0000001fff007819 */ /* 0x000fe40000011402 */
[----:B-1----:R-:W-:Y:S02]  /*1b490*/  SHF.R.S32.HI R57, RZ, 0x5, R58 ;  /* 0x00000005ff397819 */ /* 0x002fe4000001143a */
        /* <DEDUP_REMOVED lines=148> */
[----:B------:R-:W-:Y:S01]  /*1bde0*/  ISETP.NE.AND.EX P0, PT, RZ, c[0x0][0x50c], PT, P0 ;  /* 0x00014300ff007a0c */ /* 0x000fe20003f05300 */
[----:B------:R-:W-:-:S12]  /*1bdf0*/  IMAD.MOV.U32 R20, RZ, RZ, c[0x0][0x388] ;  /* 0x0000e200ff147624 */ /* 0x000fd800078e00ff */
[----:B------:R-:W-:-:S05]  /*1be00*/  @P0 IMAD.WIDE R2, R65, R2, c[0x0][0x508] ;  /* 0x0001420041020625 */ /* 0x000fca00078e0202 */
[----:B------:R3:W5:Y:S02]  /*1be10*/  @P0 LDG.E R20, [R2.64] ;  /* 0x0000000602140981 */ /* 0x000764000c1e1900 */
[----:B---3--:R-:W-:Y:S02]  /*1be20*/  CS2R R2, SRZ ;  /* 0x0000000000027805 */ /* 0x008fe4000001ff00 */
[--C-:B--2---:R-:W-:Y:S01]  /*1be30*/  @P1 SHF.R.S32.HI R3, RZ, 0x1f, R0.reuse ;  /* 0x0000001fff031819 */ /* 0x104fe20000011400 */
[----:B------:R-:W-:Y:S01]  /*1be40*/  @P1 IMAD.MOV.U32 R2, RZ, RZ, R0 ;  /* 0x000000ffff021224 */ /* 0x000fe200078e0000 */
[----:B------:R-:W-:Y:S05]  /*1be50*/  @P0 BRA `(.L_x_1257) ;  /* 0x0000004000000947 */ /* 0x000fea0003800000 */
[----:B-1----:R-:W-:Y:S05]  /*1be60*/  @!P1 BRA `(.L_x_1257) ;  /* 0x0000003000009947 */ /* 0x002fea0003800000 */
[----:B------:R1:W2:Y:S04]  /*1be70*/  LDG.E R0, [R4.64] ;  /* 0x0000000604007981 */ /* 0x0002a8000c1e1900 */
[----:B-1----:R-:W2:Y:S02]  /*1be80*/  LDG.E R4, [R4.64+0x4] ;  /* 0x0000040604047981 */ /* 0x002ea4000c1e1900 */
[----:B--2--5:R-:W-:-:S02]  /*1be90*/  IADD3 R20, -R0, R4, RZ ;  /* 0x0000000400147210 */ /* 0x024fc40007ffe1ff */
.L_x_1257:
[----:B-1----:R-:W-:Y:S01]  /*1bea0*/  LOP3.LUT R0, R58, 0xffffffe0, RZ, 0xc0, !PT ;  /* 0xffffffe03a007812 */ /* 0x002fe200078ec0ff */
[----:B------:R-:W1:Y:S01]  /*1beb0*/  S2R R11, SR_CTAID.Y ;  /* 0x00000000000b7919 */ /* 0x000e620000002600 */
[----:B------:R-:W-:Y:S01]  /*1bec0*/  LEA.HI R4, R21, R21, RZ, 0x1 ;  /* 0x0000001515047211 */ /* 0x000fe200078f08ff */
[----:B-----5:R-:W-:Y:S01]  /*1bed0*/  IMAD R20, R20, c[0x0][0x4e8], RZ ;  /* 0x00013a0014147a24 */ /* 0x020fe200078e02ff */
[----:B------:R-:W-:Y:S01]  /*1bee0*/  SHF.R.S32.HI R6, RZ, 0x1f, R57 ;  /* 0x0000001fff067819 */ /* 0x000fe20000011439 */
[----:B------:R-:W-:Y:S01]  /*1bef0*/  IMAD.IADD R0, R61, 0x1, -R0 ;  /* 0x000000013d007824 */ /* 0x000fe200078e0a00 */
[----:B------:R-:W-:Y:S01]  /*1bf00*/  LOP3.LUT R5, R4, 0x1ffffffe, RZ, 0xc0, !PT ;  /* 0x1ffffffe04057812 */ /* 0x000fe200078ec0ff */
[----:B------:R-:W2:Y:S01]  /*1bf10*/  S2R R80, SR_CTAID.X ;  /* 0x0000000000507919 */ /* 0x000ea20000002500 */
[----:B------:R-:W-:Y:S01]  /*1bf20*/  LEA.HI R6, R6, R57, RZ, 0x2 ;  /* 0x0000003906067211 */ /* 0x000fe200078f10ff */
[----:B------:R-:W-:Y:S01]  /*1bf30*/  IMAD.SHL.U32 R4, R4, 0x20, RZ ;  /* 0x0000002004047824 */ /* 0x000fe200078e00ff */
[----:B------:R-:W-:Y:S01]  /*1bf40*/  SHF.R.S32.HI R7, RZ, 0x1f, R0 ;  /* 0x0000001fff077819 */ /* 0x000fe20000011400 */
[----:B------:R-:W-:Y:S01]  /*1bf50*/  IMAD.IADD R8, R21, 0x1, -R5 ;  /* 0x0000000115087824 */ /* 0x000fe200078e0a05 */
[----:B------:R-:W-:Y:S01]  /*1bf60*/  LOP3.LUT R5, R6, 0xffffffc, RZ, 0xc0, !PT ;  /* 0x0ffffffc06057812 */ /* 0x000fe200078ec0ff */
[----:B------:R-:W3:Y:S01]  /*1bf70*/  S2R R10, SR_CTAID.Y ;  /* 0x00000000000a7919 */ /* 0x000ee20000002600 */
[----:B------:R-:W-:Y:S01]  /*1bf80*/  LEA.HI R7, R7, R0, RZ, 0x2 ;  /* 0x0000000007077211 */ /* 0x000fe200078f10ff */
[----:B------:R-:W-:Y:S01]  /*1bf90*/  BSSY B0, `(.L_x_1258) ;  /* 0x0000087000007945 */ /* 0x000fe20003800000 */
[----:B------:R-:W-:Y:S01]  /*1bfa0*/  LOP3.LUT R4, R4, 0xffffffc0, RZ, 0xc0, !PT ;  /* 0xffffffc004047812 */ /* 0x000fe200078ec0ff */
[----:B------:R-:W-:Y:S01]  /*1bfb0*/  IMAD.IADD R6, R57, 0x1, -R5 ;  /* 0x0000000139067824 */ /* 0x000fe200078e0a05 */
[----:B------:R-:W-:-:S02]  /*1bfc0*/  SHF.R.S32.HI R5, RZ, 0x2, R7 ;  /* 0x00000002ff057819 */ /* 0x000fc40000011407 */
[----:B------:R-:W-:Y:S01]  /*1bfd0*/  MOV R9, c[0x0][0x4e8] ;  /* 0x00013a0000097a02 */ /* 0x000fe20000000f00 */
[----:B------:R-:W-:Y:S01]  /*1bfe0*/  IMAD R7, R8, 0x8, R4 ;  /* 0x0000000808077824 */ /* 0x000fe200078e0204 */
[----:B------:R-:W-:Y:S01]  /*1bff0*/  LOP3.LUT P0, RZ, R0, 0x3, RZ, 0xc0, !PT ;  /* 0x0000000300ff7812 */ /* 0x000fe2000780c0ff */
[----:B------:R-:W-:Y:S01]  /*1c000*/  IMAD R19, R6, 0x10, R5 ;  /* 0x0000001006137824 */ /* 0x000fe200078e0205 */
[----:B------:R-:W-:Y:S01]  /*1c010*/  ISETP.NE.AND P2, PT, R9, 0x1, PT ;  /* 0x000000010900780c */ /* 0x000fe20003f45270 */
[----:B------:R-:W-:Y:S01]  /*1c020*/  IMAD R0, R3, c[0x0][0x3a0], RZ ;  /* 0x0000e80003007a24 */ /* 0x000fe200078e02ff */
[----:B------:R-:W-:Y:S01]  /*1c030*/  SEL R18, R65, RZ, !P1 ;  /* 0x000000ff41127207 */ /* 0x000fe20004800000 */
[----:B-1----:R-:W-:Y:S01]  /*1c040*/  IMAD.WIDE.U32 R4, R11, c[0x0][0x490], R2 ;  /* 0x000124000b047a25 */ /* 0x002fe200078e0002 */
[----:B------:R-:W-:Y:S02]  /*1c050*/  IADD3 R6, R19, R7, RZ ;  /* 0x0000000713067210 */ /* 0x000fe40007ffe0ff */
[----:B------:R-:W-:Y:S01]  /*1c060*/  LEA.HI R23, R60, R61, RZ, 0x6 ;  /* 0x0000003d3c177211 */ /* 0x000fe200078f30ff */
[----:B------:R-:W-:-:S02]  /*1c070*/  IMAD R7, R2, c[0x0][0x3a4], R0 ;  /* 0x0000e90002077a24 */ /* 0x000fc400078e0200 */
[----:B------:R-:W-:-:S04]  /*1c080*/  IMAD.WIDE.U32 R2, R2, c[0x0][0x3a0], RZ ;  /* 0x0000e80002027a25 */ /* 0x000fc800078e00ff */
[----:B--2---:R-:W-:Y:S01]  /*1c090*/  IMAD R0, R80, 0x80, R6 ;  /* 0x0000008050007824 */ /* 0x004fe200078e0206 */
[----:B---3--:R-:W-:Y:S02]  /*1c0a0*/  SHF.R.S32.HI R13, RZ, 0x1f, R10 ;  /* 0x0000001fff0d7819 */ /* 0x008fe4000001140a */
[----:B------:R-:W-:Y:S01]  /*1c0b0*/  IADD3 R3, R3, R7, RZ ;  /* 0x0000000703037210 */ /* 0x000fe20007ffe0ff */
[----:B------:R-:W-:Y:S01]  /*1c0c0*/  @P2 IMAD.HI.U32 R7, R0, c[0x0][0x4ec], RZ ;  /* 0x00013b0000072a27 */ /* 0x000fe200078e00ff */
[----:B------:R-:W-:Y:S02]  /*1c0d0*/  LEA.HI R10, R60, R61, RZ, 0x3 ;  /* 0x0000003d3c0a7211 */ /* 0x000fe400078f18ff */
[----:B------:R-:W-:Y:S01]  /*1c0e0*/  SHF.R.S32.HI R6, RZ, 0x1f, R65 ;  /* 0x0000001fff067819 */ /* 0x000fe20000011441 */
[----:B------:R-:W-:Y:S01]  /*1c0f0*/  IMAD R8, R13, c[0x0][0x490], RZ ;  /* 0x000124000d087a24 */ /* 0x000fe200078e02ff */
[----:B------:R-:W-:Y:S01]  /*1c100*/  SHF.R.S32.HI R21, RZ, 0x3, R10 ;  /* 0x00000003ff157819 */ /* 0x000fe2000001140a */
[----:B------:R-:W-:Y:S01]  /*1c110*/  IMAD.MOV.U32 R9, RZ, RZ, R0 ;  /* 0x000000ffff097224 */ /* 0x000fe200078e0000 */
[----:B------:R-:W-:Y:S01]  /*1c120*/  @P2 SHF.R.U32.HI R9, RZ, c[0x0][0x4f0], R7 ;  /* 0x00013c00ff092a19 */ /* 0x000fe20000011607 */
[----:B------:R-:W-:Y:S01]  /*1c130*/  IMAD R8, R11, c[0x0][0x494], R8 ;  /* 0x000125000b087a24 */ /* 0x000fe200078e0208 */
[----:B------:R-:W-:Y:S01]  /*1c140*/  LOP3.LUT R12, R10, 0xfffffff8, RZ, 0xc0, !PT ;  /* 0xfffffff80a0c7812 */ /* 0x000fe200078ec0ff */
[----:B------:R-:W-:Y:S01]  /*1c150*/  IMAD R14, R13, c[0x0][0x3e8], RZ ;  /* 0x0000fa000d0e7a24 */ /* 0x000fe200078e02ff */
[----:B------:R-:W-:Y:S01]  /*1c160*/  SEL R15, R6, RZ, !P1 ;  /* 0x000000ff060f7207 */ /* 0x000fe20004800000 */
[----:B------:R-:W-:-:S02]  /*1c170*/  IMAD.MOV R10, RZ, RZ, -R9 ;  /* 0x000000ffff0a7224 */ /* 0x000fc400078e0a09 */
[----:B------:R-:W-:Y:S01]  /*1c180*/  IMAD.WIDE.U32 R6, R11, c[0x0][0x3e8], R2 ;  /* 0x0000fa000b067a25 */ /* 0x000fe200078e0002 */
[----:B------:R-:W-:-:S03]  /*1c190*/  SHF.L.U32 R2, R21, 0x6, RZ ;  /* 0x0000000615027819 */ /* 0x000fc600000006ff */
[----:B------:R-:W-:Y:S02]  /*1c1a0*/  IMAD.IADD R5, R5, 0x1, R8 ;  /* 0x0000000105057824 */ /* 0x000fe400078e0208 */
[----:B------:R-:W-:Y:S01]  /*1c1b0*/  IMAD R10, R10, c[0x0][0x4e8], R0 ;  /* 0x00013a000a0a7a24 */ /* 0x000fe200078e0200 */
[----:B------:R-:W-:Y:S01]  /*1c1c0*/  LOP3.LUT R0, R2, 0x1c0, RZ, 0xc0, !PT ;  /* 0x000001c002007812 */ /* 0x000fe200078ec0ff */
[----:B------:R-:W-:Y:S02]  /*1c1d0*/  IMAD.IADD R12, R61, 0x1, -R12 ;  /* 0x000000013d0c7824 */ /* 0x000fe400078e0a0c */
[----:B------:R-:W-:Y:S01]  /*1c1e0*/  IMAD R8, R15, c[0x0][0x498], RZ ;  /* 0x000126000f087a24 */ /* 0x000fe200078e02ff */
[----:B------:R-:W-:Y:S01]  /*1c1f0*/  SHF.R.U32.HI R13, RZ, 0x3, R0 ;  /* 0x00000003ff0d7819 */ /* 0x000fe20000011600 */
[----:B------:R-:W-:Y:S02]  /*1c200*/  IMAD R14, R11, c[0x0][0x3ec], R14 ;  /* 0x0000fb000b0e7a24 */ /* 0x000fe400078e020e */
        /* <DEDUP_REMOVED lines=95> */
.L_x_1259:
[----:B--234-:R-:W-:Y:S05]  /*1c800*/  BSYNC B0 ;  /* 0x0000000000007941 */ /* 0x01cfea0003800000 */
.L_x_1258:
        /* <DEDUP_REMOVED lines=16> */
.L_x_1261:
[----:B------:R-:W-:Y:S05]  /*1c910*/  BSYNC B0 ;  /* 0x0000000000007941 */ /* 0x000fea0003800000 */
.L_x_1260:
        /* <DEDUP_REMOVED lines=16> */
.L_x_1263:
[----:B------:R-:W-:Y:S05]  /*1ca20*/  BSYNC B0 ;  /* 0x0000000000007941 */ /* 0x000fea0003800000 */
.L_x_1262:
        /* <DEDUP_REMOVED lines=16> */
.L_x_1265:
[----:B------:R-:W-:Y:S05]  /*1cb30*/  BSYNC B0 ;  /* 0x0000000000007941 */ /* 0x000fea0003800000 */
.L_x_1264:
        /* <DEDUP_REMOVED lines=16> */
.L_x_1267:
[----:B------:R-:W-:Y:S05]  /*1cc40*/  BSYNC B0 ;  /* 0x0000000000007941 */ /* 0x000fea0003800000 */
.L_x_1266:
        /* <DEDUP_REMOVED lines=16> */
.L_x_1269:
[----:B------:R-:W-:Y:S05]  /*1cd50*/  BSYNC B0 ;  /* 0x0000000000007941 */ /* 0x000fea0003800000 */
.L_x_1268:
        /* <DEDUP_REMOVED lines=16> */
.L_x_1271:
[----:B------:R-:W-:Y:S05]  /*1ce60*/  BSYNC B0 ;  /* 0x0000000000007941 */ /* 0x000fea0003800000 */
.L_x_1270:
        /* <DEDUP_REMOVED lines=17> */
.L_x_1256:
        /* <DEDUP_REMOVED lines=15> */
[----:B---3--:R-:W-:Y:S05]  /*1d070*/  @!P0 BRA `(.L_x_1272) ;  /* 0x0000003000008947 */ /* 0x008fea0003800000 */
[----:B------:R2:W3:Y:S04]  /*1d080*/  LDG.E R0, [R6.64] ;  /* 0x0000000606007981 */ /* 0x0004e8000c1e1900 */
[----:B--2---:R-:W3:Y:S02]  /*1d090*/  LDG.E R6, [R6.64+0x4] ;  /* 0x0000040606067981 */ /* 0x004ee4000c1e1900 */
[----:B---3-5:R-:W-:-:S02]  /*1d0a0*/  IADD3 R12, -R0, R6, RZ ;  /* 0x00000006000c7210 */ /* 0x028fc40007ffe1ff */
.L_x_1272:
[----:B---3--:R-:W2:Y:S01]  /*1d0b0*/  S2R R10, SR_TID.X ;  /* 0x00000000000a7919 */ /* 0x008ea20000002100 */
[----:B------:R-:W-:Y:S01]  /*1d0c0*/  SHF.R.S32.HI R0, RZ, 0x1f, R8 ;  /* 0x0000001fff007819 */ /* 0x000fe20000011408 */
[----:B------:R-:W-:Y:S01]  /*1d0d0*/  BSSY B0, `(.L_x_1273) ;  /* 0x0000029000007945 */ /* 0x000fe20003800000 */
[----:B------:R-:W-:Y:S01]  /*1d0e0*/  SEL R9, R8, RZ, !P0 ;  /* 0x000000ff08097207 */ /* 0x000fe20004000000 */
[----:B------:R-:W3:Y:S01]  /*1d0f0*/  S2R R2, SR_CTAID.Y ;  /* 0x0000000000027919 */ /* 0x000ee20000002600 */
[----:B------:R-:W-:-:S03]  /*1d100*/  SEL R11, R0, RZ, !P0 ;  /* 0x000000ff000b7207 */ /* 0x000fc60004000000 */
[----:B------:R-:W4:Y:S01]  /*1d110*/  S2R R14, SR_CTAID.Y ;  /* 0x00000000000e7919 */ /* 0x000f220000002600 */
[----:B--2---:R-:W-:Y:S02]  /*1d120*/  ISETP.GE.AND P1, PT, R10, 0x80, PT ;  /* 0x000000800a00780c */ /* 0x004fe40003f26270 */
[----:B---3--:R-:W-:-:S11]  /*1d130*/  SHF.R.S32.HI R15, RZ, 0x1f, R2 ;  /* 0x0000001fff0f7819 */ /* 0x008fd60000011402 */
[----:B------:R-:W-:Y:S05]  /*1d140*/  @P1 BRA `(.L_x_1274) ;  /* 0x0000021000001947 */ /* 0x000fea0003800000 */
[----:B----4-:R-:W2:Y:S01]  /*1d150*/  S2R R8, SR_CTAID.X ;  /* 0x0000000000087919 */ /* 0x010ea20000002500 */
[----:B-----5:R-:W-:Y:S01]  /*1d160*/  IMAD R0, R12, c[0x0][0x4e8], RZ ;  /* 0x00013a000c007a24 */ /* 0x020fe200078e02ff */
[----:B--2---:R-:W-:-:S04]  /*1d170*/  LEA R8, R8, R10, 0x7 ;  /* 0x0000000a08087211 */ /* 0x004fc800078e38ff */
        /* <DEDUP_REMOVED lines=30> */
.L_x_1274:
[----:B----4-:R-:W-:Y:S05]  /*1d360*/  BSYNC B0 ;  /* 0x0000000000007941 */ /* 0x010fea0003800000 */
.L_x_1273:
[----:B------:R-:W3:Y:S01]  /*1d370*/  S2R R13, SR_CTAID.X ;  /* 0x00000000000d7919 */ /* 0x000ee20000002500 */
[----:B--2---:R-:W-:Y:S01]  /*1d380*/  IMAD R0, R5, c[0x0][0x3a0], RZ ;  /* 0x0000e80005007a24 */ /* 0x004fe200078e02ff */
[----:B------:R-:W-:Y:S01]  /*1d390*/  SHF.R.S32.HI R5, RZ, 0x1f, R10 ;  /* 0x0000001fff057819 */ /* 0x000fe2000001140a */
[C---:B------:R-:W-:Y:S01]  /*1d3a0*/  IMAD.WIDE.U32 R2, R4.reuse, c[0x0][0x3a0], RZ ;  /* 0x0000e80004027a25 */ /* 0x040fe200078e00ff */
[----:B------:R-:W-:Y:S02]  /*1d3b0*/  MOV R6, c[0x0][0x4e8] ;  /* 0x00013a0000067a02 */ /* 0x000fe40000000f00 */
[----:B------:R-:W-:Y:S01]  /*1d3c0*/  LEA.HI R5, R5, R10, RZ, 0x3 ;  /* 0x0000000a05057211 */ /* 0x000fe200078f18ff */
[----:B------:R-:W-:Y:S01]  /*1d3d0*/  IMAD R0, R4, c[0x0][0x3a4], R0 ;  /* 0x0000e90004007a24 */ /* 0x000fe200078e0200 */
[----:B------:R-:W-:Y:S01]  /*1d3e0*/  ISETP.NE.AND P0, PT, R6, 0x1, PT ;  /* 0x000000010600780c */ /* 0x000fe20003f05270 */
[----:B------:R-:W-:Y:S01]  /*1d3f0*/  IMAD R6, R11, c[0x0][0x3f0], RZ ;  /* 0x0000fc000b067a24 */ /* 0x000fe200078e02ff */
[----:B------:R-:W-:-:S02]  /*1d400*/  LOP3.LUT R4, R5, 0xfffffff8, RZ, 0xc0, !PT ;  /* 0xfffffff805047812 */ /* 0x000fc400078ec0ff */
[----:B------:R-:W-:Y:S01]  /*1d410*/  IADD3 R3, R3, R0, RZ ;  /* 0x0000000003037210 */ /* 0x000fe20007ffe0ff */
[----:B------:R-:W-:Y:S01]  /*1d420*/  IMAD R0, R15, c[0x0][0x3e8], RZ ;  /* 0x0000fa000f007a24 */ /* 0x000fe200078e02ff */
[----:B------:R-:W-:Y:S01]  /*1d430*/  IADD3 R8, -R4, R10, RZ ;  /* 0x0000000a04087210 */ /* 0x000fe20007ffe1ff */
[----:B------:R-:W-:Y:S01]  /*1d440*/  IMAD R7, R9, c[0x0][0x3f4], R6 ;  /* 0x0000fd0009077a24 */ /* 0x000fe200078e0206 */
[----:B------:R-:W-:Y:S01]  /*1d450*/  SHF.R.S32.HI R10, RZ, 0x3, R5 ;  /* 0x00000003ff0a7819 */ /* 0x000fe20000011405 */
[C---:B------:R-:W-:Y:S02]  /*1d460*/  IMAD R0, R14.reuse, c[0x0][0x3ec], R0 ;  /* 0x0000fb000e007a24 */ /* 0x040fe400078e0200 */
[----:B------:R-:W-:-:S04]  /*1d470*/  IMAD.WIDE.U32 R2, R14, c[0x0][0x3e8], R2 ;  /* 0x0000fa000e027a25 */ /* 0x000fc800078e0002 */
[----:B------:R-:W-:Y:S01]  /*1d480*/  IMAD R4, R8, 0x10, R10 ;  /* 0x0000001008047824 */ /* 0x000fe200078e020a */
[----:B------:R-:W-:-:S04]  /*1d490*/  IADD3 R3, R0, R3, RZ ;  /* 0x0000000300037210 */ /* 0x000fc80007ffe0ff */
[----:B---3--:R-:W-:Y:S01]  /*1d4a0*/  LEA R4, R13, R4, 0x7 ;  /* 0x000000040d047211 */ /* 0x008fe200078e38ff */
[----:B------:R-:W-:-:S04]  /*1d4b0*/  IMAD.WIDE.U32 R2, R9, c[0x0][0x3f0], R2 ;  /* 0x0000fc0009027a25 */ /* 0x000fc800078e0002 */
[----:B------:R-:W-:Y:S01]  /*1d4c0*/  @P0 IMAD.HI.U32 R5, R4, c[0x0][0x4ec], RZ ;  /* 0x00013b0004050a27 */ /* 0x000fe200078e00ff */
[----:B------:R-:W-:-:S03]  /*1d4d0*/  IADD3 R3, R3, R7, RZ ;  /* 0x0000000703037210 */ /* 0x000fc60007ffe0ff */
[----:B------:R-:W-:Y:S01]  /*1d4e0*/  IMAD.MOV.U32 R0, RZ, RZ, R4 ;  /* 0x000000ffff007224 */ /* 0x000fe200078e0004 */
[----:B------:R-:W-:-:S04]  /*1d4f0*/  @P0 SHF.R.U32.HI R0, RZ, c[0x0][0x4f0], R5 ;  /* 0x00013c00ff000a19 */ /* 0x000fc80000011605 */
[C---:B------:R-:W-:Y:S01]  /*1d500*/  IADD3 R5, -R0.reuse, RZ, RZ ;  /* 0x000000ff00057210 */ /* 0x040fe20007ffe1ff */
[----:B------:R-:W-:Y:S01]  /*1d510*/  IMAD.WIDE.U32 R2, R0, c[0x0][0x3e0], R2 ;  /* 0x0000f80000027a25 */ /* 0x000fe200078e0002 */
[----:B------:R-:W-:-:S03]  /*1d520*/  SHF.R.S32.HI R6, RZ, 0x1f, R0 ;  /* 0x0000001fff067819 */ /* 0x000fc60000011400 */
[----:B------:R-:W-:Y:S02]  /*1d530*/  IMAD R5, R5, c[0x0][0x4e8], R4 ;  /* 0x00013a0005057a24 */ /* 0x000fe400078e0204 */
[----:B------:R-:W-:-:S03]  /*1d540*/  IMAD R6, R6, c[0x0][0x3e0], RZ ;  /* 0x0000f80006067a24 */ /* 0x000fc600078e02ff */
[----:B------:R-:W-:Y:S01]  /*1d550*/  SHF.R.S32.HI R4, RZ, 0x1f, R5 ;  /* 0x0000001fff047819 */ /* 0x000fe20000011405 */
[----:B------:R-:W-:Y:S01]  /*1d560*/  IMAD R0, R0, c[0x0][0x3e4], R6 ;  /* 0x0000f90000007a24 */ /* 0x000fe200078e0206 */
[----:B------:R-:W-:Y:S02]  /*1d570*/  SHF.L.U32 R6, R8, 0x3, RZ ;  /* 0x0000000308067819 */ /* 0x000fe400000006ff */
[----:B------:R-:W-:Y:S01]  /*1d580*/  LEA R8, R13, R10, 0x7 ;  /* 0x0000000a0d087211 */ /* 0x000fe200078e38ff */
[----:B------:R-:W-:Y:S01]  /*1d590*/  IMAD.IADD R3, R3, 0x1, R0 ;  /* 0x0000000103037824 */ /* 0x000fe200078e0200 */
[----:B------:R-:W-:Y:S01]  /*1d5a0*/  IADD3 R7, R6, 0x40, RZ ;  /* 0x0000004006077810 */ /* 0x000fe20007ffe0ff */
[----:B------:R-:W-:Y:S02]  /*1d5b0*/  IMAD R0, R4, c[0x0][0x3d8], RZ ;  /* 0x0000f60004007a24 */ /* 0x000fe400078e02ff */
[----:B------:R-:W-:-:S04]  /*1d5c0*/  IMAD.WIDE.U32 R2, R5, c[0x0][0x3d8], R2 ;  /* 0x0000f60005027a25 */ /* 0x000fc800078e0002 */
[----:B------:R-:W-:Y:S01]  /*1d5d0*/  IMAD R0, R5, c[0x0][0x3dc], R0 ;  /* 0x0000f70005007a24 */ /* 0x000fe200078e0200 */
[----:B------:R-:W-:-:S04]  /*1d5e0*/  LEA R11, P0, R2, c[0x0][0x380], 0x1 ;  /* 0x0000e000020b7a11 */ /* 0x000fc800078008ff */
[----:B------:R-:W-:-:S04]  /*1d5f0*/  IADD3 R0, R3, R0, RZ ;  /* 0x0000000003007210 */ /* 0x000fc80007ffe0ff */
[----:B------:R-:W-:Y:S01]  /*1d600*/  LEA.HI.X R9, R2, c[0x0][0x384], R0, 0x1, P0 ;  /* 0x0000e10002097a11 */ /* 0x000fe200000f0c00 */
[----:B------:R-:W-:Y:S05]  /*1d610*/  BRA.DIV ~URZ, `(.L_x_1275) ;  /* 0x000013b27f007947 */ /* 0x000fea000b800000 */
[----:B------:R2:W3:Y:S02]  /*1d620*/  SHFL.IDX PT, R0, R9, RZ, 0x181f ;  /* 0x00181fff09007589 */ /* 0x0004e400000e0000 */
.L_x_1315:
[----:B------:R-:W-:Y:S05]  /*1d630*/  BRA.DIV ~URZ, `(.L_x_1276) ;  /* 0x000014127f007947 */ /* 0x000fea000b800000 */
[----:B------:R4:W1:Y:S02]  /*1d640*/  SHFL.IDX PT, R2, R11, RZ, 0x181f ;  /* 0x00181fff0b027589 */ /* 0x00086400000e0000 */
.L_x_1316:
[----:B-----5:R-:W-:Y:S01]  /*1d650*/  IMAD R10, R12, c[0x0][0x4e8], RZ ;  /* 0x00013a000c0a7a24 */ /* 0x020fe200078e02ff */
[----:B------:R-:W-:Y:S01]  /*1d660*/  BSSY B0, `(.L_x_1277) ;  /* 0x000000d000007945 */ /* 0x000fe20003800000 */
[----:B---3--:R-:W-:-:S03]  /*1d670*/  MOV R3, R0 ;  /* 0x0000000000037202 */ /* 0x008fc60000000f00 */
[----:B------:R-:W-:-:S13]  /*1d680*/  ISETP.GE.AND P0, PT, R8, R10, PT ;  /* 0x0000000a0800720c */ /* 0x000fda0003f06270 */
[----:B------:R-:W-:Y:S05]  /*1d690*/  @P0 BRA `(.L_x_1278) ;  /* 0x0000009000000947 */ /* 0x000fea0003800000 */
[----:B------:R-:W-:Y:S02]  /*1d6a0*/  ISETP.GE.AND P0, PT, R7, c[0x0][0x3c8], PT ;  /* 0x0000f20007007a0c */ /* 0x000fe40003f06270 */
[----:B------:R-:W-:-:S11]  /*1d6b0*/  ISETP.GE.AND P1, PT, R6, c[0x0][0x3c8], PT ;  /* 0x0000f20006007a0c */ /* 0x000fd60003f26270 */
[----:B------:R-:W-:Y:S02]  /*1d6c0*/  @!P0 SHF.R.S32.HI R0, RZ, 0x1f, R7 ;  /* 0x0000001fff008819 */ /* 0x000fe40000011407 */
[----:B-1----:R-:W-:Y:S02]  /*1d6d0*/  @!P1 IMAD.WIDE R4, R6, 0x2, R2 ;  /* 0x0000000206049825 */ /* 0x002fe400078e0202 */
[----:B------:R-:W-:-:S03]  /*1d6e0*/  @!P0 LEA.HI R0, R0, R7, RZ, 0x3 ;  /* 0x0000000700008211 */ /* 0x000fc600078f18ff */
[----:B------:R1:W-:Y:S01]  /*1d6f0*/  @!P1 ST.E.128 [R4.64], RZ ;  /* 0x000000ff04009985 */ /* 0x0003e2000c101d06 */
[----:B------:R-:W-:-:S05]  /*1d700*/  @!P0 LOP3.LUT R0, R0, 0xfffffff8, RZ, 0xc0, !PT ;  /* 0xfffffff800008812 */ /* 0x000fca00078ec0ff */
[----:B------:R-:W-:-:S05]  /*1d710*/  @!P0 IMAD.WIDE R2, R0, 0x2, R2 ;  /* 0x0000000200028825 */ /* 0x000fca00078e0202 */
[----:B------:R1:W-:Y:S02]  /*1d720*/  @!P0 ST.E.128 [R2.64], RZ ;  /* 0x000000ff02008985 */ /* 0x0003e4000c101d06 */
.L_x_1278:
[----:B------:R-:W-:Y:S05]  /*1d730*/  BSYNC B0 ;  /* 0x0000000000007941 */ /* 0x000fea0003800000 */
.L_x_1277:
[----:B------:R-:W-:Y:S05]  /*1d740*/  BRA.DIV ~URZ, `(.L_x_1279) ;  /* 0x000013827f007947 */ /* 0x000fea000b800000 */
[----:B------:R3:W2:Y:S04]  /*1d750*/  SHFL.IDX PT, R0, R9, 0x1, 0x181f ;  /* 0x00381f0009007f89 */ /* 0x0006a800000e0000 */
[----:B-1----:R3:W1:Y:S02]  /*1d760*/  SHFL.IDX PT, R2, R11, 0x1, 0x181f ;  /* 0x00381f000b027f89 */ /* 0x00266400000e0000 */
.L_x_1317:
[----:B------:R-:W-:Y:S01]  /*1d770*/  IADD3 R3, R8, 0x10, RZ ;  /* 0x0000001008037810 */ /* 0x000fe20007ffe0ff */
[----:B------:R-:W-:Y:S03]  /*1d780*/  BSSY B0, `(.L_x_1280) ;  /* 0x000000d000007945 */ /* 0x000fe60003800000 */
[----:B------:R-:W-:Y:S01]  /*1d790*/  ISETP.GE.AND P0, PT, R3, R10, PT ;  /* 0x0000000a0300720c */ /* 0x000fe20003f06270 */
[----:B--2---:R-:W-:-:S12]  /*1d7a0*/  IMAD.MOV.U32 R3, RZ, RZ, R0 ;  /* 0x000000ffff037224 */ /* 0x004fd800078e0000 */
        /* <DEDUP_REMOVED lines=10> */
.L_x_1281:
[----:B------:R-:W-:Y:S05]  /*1d850*/  BSYNC B0 ;  /* 0x0000000000007941 */ /* 0x000fea0003800000 */
.L_x_1280:
[----:B------:R-:W-:Y:S05]  /*1d860*/  BRA.DIV ~URZ, `(.L_x_1282) ;  /* 0x000013527f007947 */ /* 0x000fea000b800000 */
[----:B------:R2:W3:Y:S02]  /*1d870*/  SHFL.IDX PT, R0, R9, 0x2, 0x181f ;  /* 0x00581f0009007f89 */ /* 0x0004e400000e0000 */
.L_x_1318:
[----:B------:R-:W-:Y:S05]  /*1d880*/  BRA.DIV ~URZ, `(.L_x_1283) ;  /* 0x000013b27f007947 */ /* 0x000fea000b800000 */
[----:B-1----:R1:W2:Y:S02]  /*1d890*/  SHFL.IDX PT, R2, R11, 0x2, 0x181f ;  /* 0x00581f000b027f89 */ /* 0x0022a400000e0000 */
.L_x_1319:
[----:B------:R-:W-:Y:S01]  /*1d8a0*/  IADD3 R3, R8, 0x20, RZ ;  /* 0x0000002008037810 */ /* 0x000fe20007ffe0ff */
[----:B------:R-:W-:Y:S03]  /*1d8b0*/  BSSY B0, `(.L_x_1284) ;  /* 0x000000d000007945 */ /* 0x000fe60003800000 */
[----:B------:R-:W-:Y:S01]  /*1d8c0*/  ISETP.GE.AND P0, PT, R3, R10, PT ;  /* 0x0000000a0300720c */ /* 0x000fe20003f06270 */
[----:B---3--:R-:W-:-:S12]  /*1d8d0*/  IMAD.MOV.U32 R3, RZ, RZ, R0 ;  /* 0x000000ffff037224 */ /* 0x008fd800078e0000 */
[----:B------:R-:W-:Y:S05]  /*1d8e0*/  @P0 BRA `(.L_x_1285) ;  /* 0x0000009000000947 */ /* 0x000fea0003800000 */
[----:B------:R-:W-:Y:S02]  /*1d8f0*/  ISETP.GE.AND P0, PT, R7, c[0x0][0x3c8], PT ;  /* 0x0000f20007007a0c */ /* 0x000fe40003f06270 */
[----:B------:R-:W-:-:S11]  /*1d900*/  ISETP.GE.AND P1, PT, R6, c[0x0][0x3c8], PT ;  /* 0x0000f20006007a0c */ /* 0x000fd60003f26270 */
[----:B------:R-:W-:Y:S02]  /*1d910*/  @!P0 SHF.R.S32.HI R0, RZ, 0x1f, R7 ;  /* 0x0000001fff008819 */ /* 0x000fe40000011407 */
[----:B--2---:R-:W-:Y:S02]  /*1d920*/  @!P1 IMAD.WIDE R4, R6, 0x2, R2 ;  /* 0x0000000206049825 */ /* 0x004fe400078e0202 */
[----:B------:R-:W-:-:S03]  /*1d930*/  @!P0 LEA.HI R0, R0, R7, RZ, 0x3 ;  /* 0x0000000700008211 */ /* 0x000fc600078f18ff */
[----:B------:R2:W-:Y:S01]  /*1d940*/  @!P1 ST.E.128 [R4.64], RZ ;  /* 0x000000ff04009985 */ /* 0x0005e2000c101d06 */
[----:B------:R-:W-:-:S05]  /*1d950*/  @!P0 LOP3.LUT R0, R0, 0xfffffff8, RZ, 0xc0, !PT ;  /* 0xfffffff800008812 */ /* 0x000fca00078ec0ff */
[----:B------:R-:W-:-:S05]  /*1d960*/  @!P0 IMAD.WIDE R2, R0, 0x2, R2 ;  /* 0x0000000200028825 */ /* 0x000fca00078e0202 */
[----:B------:R2:W-:Y:S02]  /*1d970*/  @!P0 ST.E.128 [R2.64], RZ ;  /* 0x000000ff02008985 */ /* 0x0005e4000c101d06 */
.L_x_1285:
[----:B------:R-:W-:Y:S05]  /*1d980*/  BSYNC B0 ;  /* 0x0000000000007941 */ /* 0x000fea0003800000 */
.L_x_1284:
[----:B------:R-:W-:Y:S05]  /*1d990*/  BRA.DIV ~URZ, `(.L_x_1286) ;  /* 0x000013227f007947 */ /* 0x000fea000b800000 */
[----:B------:R3:W1:Y:S04]  /*1d9a0*/  SHFL.IDX PT, R0, R9, 0x3, 0x181f ;  /* 0x00781f0009007f89 */ /* 0x00066800000e0000 */
[----:B--2---:R3:W2:Y:S02]  /*1d9b0*/  SHFL.IDX PT, R2, R11, 0x3, 0x181f ;  /* 0x00781f000b027f89 */ /* 0x0046a400000e0000 */
.L_x_1320:
[----:B------:R-:W-:Y:S01]  /*1d9c0*/  IADD3 R3, R8, 0x30, RZ ;  /* 0x0000003008037810 */ /* 0x000fe20007ffe0ff */
[----:B------:R-:W-:Y:S03]  /*1d9d0*/  BSSY B0, `(.L_x_1287) ;  /* 0x000000d000007945 */ /* 0x000fe60003800000 */
[----:B------:R-:W-:Y:S01]  /*1d9e0*/  ISETP.GE.AND P0, PT, R3, R10, PT ;  /* 0x0000000a0300720c */ /* 0x000fe20003f06270 */
[----:B-1----:R-:W-:-:S12]  /*1d9f0*/  IMAD.MOV.U32 R3, RZ, RZ, R0 ;  /* 0x000000ffff037224 */ /* 0x002fd800078e0000 */
        /* <DEDUP_REMOVED lines=10> */
.L_x_1288:
[----:B------:R-:W-:Y:S05]  /*1daa0*/  BSYNC B0 ;  /* 0x0000000000007941 */ /* 0x000fea0003800000 */
.L_x_1287:
[----:B------:R-:W-:Y:S05]  /*1dab0*/  BRA.DIV ~URZ, `(.L_x_1289) ;  /* 0x000012f27f007947 */ /* 0x000fea000b800000 */
[----:B------:R1:W3:Y:S02]  /*1dac0*/  SHFL.IDX PT, R0, R9, 0x4, 0x181f ;  /* 0x00981f0009007f89 */ /* 0x0002e400000e0000 */
.L_x_1321:
[----:B------:R-:W-:Y:S05]  /*1dad0*/  BRA.DIV ~URZ, `(.L_x_1290) ;  /* 0x000013527f007947 */ /* 0x000fea000b800000 */
[----:B-12---:R1:W2:Y:S02]  /*1dae0*/  SHFL.IDX PT, R2, R11, 0x4, 0x181f ;  /* 0x00981f000b027f89 */ /* 0x0062a400000e0000 */
.L_x_1322:
        /* <DEDUP_REMOVED lines=14> */
.L_x_1292:
[----:B------:R-:W-:Y:S05]  /*1dbd0*/  BSYNC B0 ;  /* 0x0000000000007941 */ /* 0x000fea0003800000 */
.L_x_1291:
[----:B------:R-:W-:Y:S05]  /*1dbe0*/  BRA.DIV ~URZ, `(.L_x_1293) ;  /* 0x000012c27f007947 */ /* 0x000fea000b800000 */
[----:B------:R3:W1:Y:S04]  /*1dbf0*/  SHFL.IDX PT, R0, R9, 0x5, 0x181f ;  /* 0x00b81f0009007f89 */ /* 0x00066800000e0000 */
[----:B--2---:R3:W2:Y:S02]  /*1dc00*/  SHFL.IDX PT, R2, R11, 0x5, 0x181f ;  /* 0x00b81f000b027f89 */ /* 0x0046a400000e0000 */
.L_x_1323:
        /* <DEDUP_REMOVED lines=14> */
.L_x_1295:
[----:B------:R-:W-:Y:S05]  /*1dcf0*/  BSYNC B0 ;  /* 0x0000000000007941 */ /* 0x000fea0003800000 */
.L_x_1294:
[----:B------:R-:W-:Y:S05]  /*1dd00*/  BRA.DIV ~URZ, `(.L_x_1296) ;  /* 0x000012927f007947 */ /* 0x000fea000b800000 */
[----:B------:R1:W3:Y:S02]  /*1dd10*/  SHFL.IDX PT, R0, R9, 0x6, 0x181f ;  /* 0x00d81f0009007f89 */ /* 0x0002e400000e0000 */
.L_x_1324:
[----:B------:R-:W-:Y:S05]  /*1dd20*/  BRA.DIV ~URZ, `(.L_x_1297) ;  /* 0x000012f27f007947 */ /* 0x000fea000b800000 */
[----:B-12---:R1:W2:Y:S02]  /*1dd30*/  SHFL.IDX PT, R2, R11, 0x6, 0x181f ;  /* 0x00d81f000b027f89 */ /* 0x0062a400000e0000 */
.L_x_1325:
        /* <DEDUP_REMOVED lines=14> */
.L_x_1299:
[----:B------:R-:W-:Y:S05]  /*1de20*/  BSYNC B0 ;  /* 0x0000000000007941 */ /* 0x000fea0003800000 */
.L_x_1298:
[----:B------:R-:W-:Y:S05]  /*1de30*/  BRA.DIV ~URZ, `(.L_x_1300) ;  /* 0x000012627f007947 */ /* 0x000fea000b800000 */
[----:B------:R3:W1:Y:S04]  /*1de40*/  SHFL.IDX PT, R0, R9, 0x7, 0x181f ;  /* 0x00f81f0009007f89 */ /* 0x00066800000e0000 */
[----:B--2---:R3:W2:Y:S02]  /*1de50*/  SHFL.IDX PT, R2, R11, 0x7, 0x181f ;  /* 0x00f81f000b027f89 */ /* 0x0046a400000e0000 */
.L_x_1326:
[----:B------:R-:W-:-:S04]  /*1de60*/  IADD3 R3, R8, 0x70, RZ ;  /* 0x0000007008037810 */ /* 0x000fc80007ffe0ff */
[----:B------:R-:W-:Y:S01]  /*1de70*/  ISETP.GE.AND P0, PT, R3, R10, PT ;  /* 0x0000000a0300720c */ /* 0x000fe20003f06270 */
[----:B-1----:R-:W-:-:S12]  /*1de80*/  IMAD.MOV.U32 R3, RZ, RZ, R0 ;  /* 0x000000ffff037224 */ /* 0x002fd800078e0000 */
[----:B------:R-:W-:Y:S05]  /*1de90*/  @P0 EXIT ;  /* 0x000000000000094d */ /* 0x000fea0003800000 */
[----:B------:R-:W-:-:S13]  /*1dea0*/  ISETP.GE.AND P0, PT, R6, c[0x0][0x3c8], PT ;  /* 0x0000f20006007a0c */ /* 0x000fda0003f06270 */
[----:B--2---:R-:W-:-:S05]  /*1deb0*/  @!P0 IMAD.WIDE R4, R6, 0x2, R2 ;  /* 0x0000000206048825 */ /* 0x004fca00078e0202 */
        /* <DEDUP_REMOVED lines=9> */
.L_x_1163:
[----:B------:R-:W-:Y:S01]  /*1df50*/  IMAD.MOV.U32 R106, RZ, RZ, R17 ;  /* 0x000000ffff6a7224 */ /* 0x000fe200078e0011 */
[----:B------:R-:W-:Y:S01]  /*1df60*/  MOV R133, 0x181f ;  /* 0x0000181f00857802 */ /* 0x000fe20000000f00 */
[----:B-1----:R-:W-:Y:S01]  /*1df70*/  IMAD.MOV.U32 R3, RZ, RZ, RZ ;  /* 0x000000ffff037224 */ /* 0x002fe200078e00ff */
[----:B------:R-:W-:Y:S02]  /*1df80*/  MOV R132, 0xffffffff ;  /* 0xffffffff00847802 */ /* 0x000fe40000000f00 */
[----:B------:R-:W-:Y:S02]  /*1df90*/  MOV R2, 0x1dfb0 ;  /* 0x0001dfb000027802 */ /* 0x000fe40000000f00 */
[----:B------:R-:W-:Y:S05]  /*1dfa0*/  CALL.REL.NOINC `($__internal_3_$__cuda_sm70_shflsync_idx_p) ;  /* 0x0000d27000007944 */ /* 0x000fea0003c00000 */
[----:B------:R-:W-:Y:S01]  /*1dfb0*/  MOV R7, R105 ;  /* 0x0000006900077202 */ /* 0x000fe20000000f00 */
[----:B------:R-:W-:Y:S05]  /*1dfc0*/  BRA `(.L_x_1301) ;  /* 0xfffe957000007947 */ /* 0x000fea000383ffff */
.L_x_1164:
[----:B------:R-:W-:Y:S01]  /*1dfd0*/  IMAD.MOV.U32 R106, RZ, RZ, R16 ;  /* 0x000000ffff6a7224 */ /* 0x000fe200078e0010 */
[----:B------:R-:W-:Y:S01]  /*1dfe0*/  MOV R133, 0x181f ;  /* 0x0000181f00857802 */ /* 0x000fe20000000f00 */
[----:B-1----:R-:W-:Y:S01]  /*1dff0*/  IMAD.MOV.U32 R3, RZ, RZ, RZ ;  /* 0x000000ffff037224 */ /* 0x002fe200078e00ff */
[----:B------:R-:W-:-:S02]  /*1e000*/  MOV R132, 0xffffffff ;  /* 0xffffffff00847802 */ /* 0x000fc40000000f00 */
[----:B------:R-:W-:Y:S02]  /*1e010*/  MOV R2, 0x1e030 ;  /* 0x0001e03000027802 */ /* 0x000fe40000000f00 */
[----:B--23--:R-:W-:Y:S05]  /*1e020*/  CALL.REL.NOINC `($__internal_3_$__cuda_sm70_shflsync_idx_p) ;  /* 0x0000d1f000007944 */ /* 0x00cfea0003c00000 */
[----:B------:R-:W-:Y:S01]  /*1e030*/  MOV R0, R105 ;  /* 0x0000006900007202 */ /* 0x000fe20000000f00 */
[----:B------:R-:W-:Y:S05]  /*1e040*/  BRA `(.L_x_1302) ;  /* 0xfffe951000007947 */ /* 0x000fea000383ffff */
.L_x_1167:
[----:B------:R-:W-:Y:S01]  /*1e050*/  IMAD.MOV.U32 R106, RZ, RZ, R17 ;  /* 0x000000ffff6a7224 */ /* 0x000fe200078e0011 */
[----:B------:R-:W-:Y:S01]  /*1e060*/  MOV R133, 0x181f ;  /* 0x0000181f00857802 */ /* 0x000fe20000000f00 */
[----:B-1----:R-:W-:Y:S01]  /*1e070*/  IMAD.MOV.U32 R3, RZ, RZ, 0x1 ;  /* 0x00000001ff037424 */ /* 0x002fe200078e00ff */
[----:B------:R-:W-:Y:S02]  /*1e080*/  MOV R132, 0xffffffff ;  /* 0xffffffff00847802 */ /* 0x000fe40000000f00 */
[----:B------:R-:W-:Y:S02]  /*1e090*/  MOV R2, 0x1e0b0 ;  /* 0x0001e0b000027802 */ /* 0x000fe40000000f00 */
[----:B--234-:R-:W-:Y:S05]  /*1e0a0*/  CALL.REL.NOINC `($__internal_3_$__cuda_sm70_shflsync_idx_p) ;  /* 0x0000d17000007944 */ /* 0x01cfea0003c00000 */
[----:B------:R-:W-:Y:S01]  /*1e0b0*/  IMAD.MOV.U32 R7, RZ, RZ, R105 ;  /* 0x000000ffff077224 */ /* 0x000fe200078e0069 */
[----:B------:R-:W-:Y:S01]  /*1e0c0*/  MOV R106, R16 ;  /* 0x00000010006a7202 */ /* 0x000fe20000000f00 */
[----:B------:R-:W-:Y:S01]  /*1e0d0*/  IMAD.MOV.U32 R3, RZ, RZ, 0x1 ;  /* 0x00000001ff037424 */ /* 0x000fe200078e00ff */
[----:B------:R-:W-:Y:S01]  /*1e0e0*/  MOV R133, 0x181f ;  /* 0x0000181f00857802 */ /* 0x000fe20000000f00 */
[----:B------:R-:W-:Y:S01]  /*1e0f0*/  IMAD.MOV.U32 R132, RZ, RZ, -0x1 ;  /* 0xffffffffff847424 */ /* 0x000fe200078e00ff */
[----:B------:R-:W-:-:S02]  /*1e100*/  MOV R2, 0x1e120 ;  /* 0x0001e12000027802 */ /* 0x000fc40000000f00 */
[----:B------:R-:W-:Y:S05]  /*1e110*/  CALL.REL.NOINC `($__internal_3_$__cuda_sm70_shflsync_idx_p) ;  /* 0x0000d10000007944 */ /* 0x000fea0003c00000 */
[----:B------:R-:W-:Y:S01]  /*1e120*/  MOV R0, R105 ;  /* 0x0000006900007202 */ /* 0x000fe20000000f00 */
[----:B------:R-:W-:Y:S05]  /*1e130*/  BRA `(.L_x_1303) ;  /* 0xfffe95c000007947 */ /* 0x000fea000383ffff */
.L_x_1170:
[----:B------:R-:W-:Y:S01]  /*1e140*/  IMAD.MOV.U32 R106, RZ, RZ, R17 ;  /* 0x000000ffff6a7224 */ /* 0x000fe200078e0011 */
[----:B------:R-:W-:Y:S01]  /*1e150*/  MOV R133, 0x181f ;  /* 0x0000181f00857802 */ /* 0x000fe20000000f00 */
[----:B-1----:R-:W-:Y:S01]  /*1e160*/  IMAD.MOV.U32 R3, RZ, RZ, 0x2 ;  /* 0x00000002ff037424 */ /* 0x002fe200078e00ff */
[----:B------:R-:W-:-:S02]  /*1e170*/  MOV R132, 0xffffffff ;  /* 0xffffffff00847802 */ /* 0x000fc40000000f00 */
[----:B------:R-:W-:Y:S02]  /*1e180*/  MOV R2, 0x1e1a0 ;  /* 0x0001e1a000027802 */ /* 0x000fe40000000f00 */
[----:B--234-:R-:W-:Y:S05]  /*1e190*/  CALL.REL.NOINC `($__internal_3_$__cuda_sm70_shflsync_idx_p) ;  /* 0x0000d08000007944 */ /* 0x01cfea0003c00000 */
[----:B------:R-:W-:Y:S01]  /*1e1a0*/  MOV R7, R105 ;  /* 0x0000006900077202 */ /* 0x000fe20000000f00 */
[----:B------:R-:W-:Y:S05]  /*1e1b0*/  BRA `(.L_x_1304) ;  /* 0xfffe96c000007947 */ /* 0x000fea000383ffff */
.L_x_1171:
[----:B------:R-:W-:Y:S01]  /*1e1c0*/  IMAD.MOV.U32 R106, RZ, RZ, R16 ;  /* 0x000000ffff6a7224 */ /* 0x000fe200078e0010 */
[----:B------:R-:W-:Y:S01]  /*1e1d0*/  MOV R133, 0x181f ;  /* 0x0000181f00857802 */ /* 0x000fe20000000f00 */
[----:B-1----:R-:W-:Y:S01]  /*1e1e0*/  IMAD.MOV.U32 R3, RZ, RZ, 0x2 ;  /* 0x00000002ff037424 */ /* 0x002fe200078e00ff */
[----:B------:R-:W-:Y:S02]  /*1e1f0*/  MOV R132, 0xffffffff ;  /* 0xffffffff00847802 */ /* 0x000fe40000000f00 */
[----:B------:R-:W-:Y:S02]  /*1e200*/  MOV R2, 0x1e220 ;  /* 0x0001e22000027802 */ /* 0x000fe40000000f00 */
[----:B--234-:R-:W-:Y:S05]  /*1e210*/  CALL.REL.NOINC `($__internal_3_$__cuda_sm70_shflsync_idx_p) ;  /* 0x0000d00000007944 */ /* 0x01cfea0003c00000 */
[----:B------:R-:W-:Y:S01]  /*1e220*/  MOV R0, R105 ;  /* 0x0000006900007202 */ /* 0x000fe20000000f00 */
[----:B------:R-:W-:Y:S05]  /*1e230*/  BRA `(.L_x_1305) ;  /* 0xfffe966000007947 */ /* 0x000fea000383ffff */
.L_x_1174:
[----:B------:R-:W-:Y:S01]  /*1e240*/  IMAD.MOV.U32 R106, RZ, RZ, R17 ;  /* 0x000000ffff6a7224 */ /* 0x000fe200078e0011 */
[----:B------:R-:W-:Y:S01]  /*1e250*/  MOV R133, 0x181f ;  /* 0x0000181f00857802 */ /* 0x000fe20000000f00 */
[----:B--2---:R-:W-:Y:S01]  /*1e260*/  IMAD.MOV.U32 R3, RZ, RZ, 0x3 ;  /* 0x00000003ff037424 */ /* 0x004fe200078e00ff */
[----:B------:R-:W-:-:S02]  /*1e270*/  MOV R132, 0xffffffff ;  /* 0xffffffff00847802 */ /* 0x000fc40000000f00 */
[----:B------:R-:W-:Y:S02]  /*1e280*/  MOV R2, 0x1e2a0 ;  /* 0x0001e2a000027802 */ /* 0x000fe40000000f00 */
[----:B-1-34-:R-:W-:Y:S05]  /*1e290*/  CALL.REL.NOINC `($__internal_3_$__cuda_sm70_shflsync_idx_p) ;  /* 0x0000cf8000007944 */ /* 0x01afea0003c00000 */
[----:B------:R-:W-:Y:S01]  /*1e2a0*/  IMAD.MOV.U32 R7, RZ, RZ, R105 ;  /* 0x000000ffff077224 */ /* 0x000fe200078e0069 */
[----:B------:R-:W-:Y:S01]  /*1e2b0*/  MOV R106, R16 ;  /* 0x00000010006a7202 */ /* 0x000fe20000000f00 */
[----:B------:R-:W-:Y:S01]  /*1e2c0*/  IMAD.MOV.U32 R3, RZ, RZ, 0x3 ;  /* 0x00000003ff037424 */ /* 0x000fe200078e00ff */
[----:B------:R-:W-:Y:S01]  /*1e2d0*/  MOV R133, 0x181f ;  /* 0x0000181f00857802 */ /* 0x000fe20000000f00 */
[----:B------:R-:W-:Y:S01]  /*1e2e0*/  IMAD.MOV.U32 R132, RZ, RZ, -0x1 ;  /* 0xffffffffff847424 */ /* 0x000fe200078e00ff */
[----:B------:R-:W-:Y:S02]  /*1e2f0*/  MOV R2, 0x1e310 ;  /* 0x0001e31000027802 */ /* 0x000fe40000000f00 */
[----:B------:R-:W-:Y:S05]  /*1e300*/  CALL.REL.NOINC `($__internal_3_$__cuda_sm70_shflsync_idx_p) ;  /* 0x0000cf1000007944 */ /* 0x000fea0003c00000 */
[----:B------:R-:W-:Y:S01]  /*1e310*/  MOV R0, R105 ;  /* 0x0000006900007202 */ /* 0x000fe20000000f00 */
[----:B------:R-:W-:Y:S05]  /*1e320*/  BRA `(.L_x_1306) ;  /* 0xfffe970000007947 */ /* 0x000fea000383ffff */
.L_x_1177:
[----:B------:R-:W-:Y:S01]  /*1e330*/  IMAD.MOV.U32 R106, RZ, RZ, R17 ;  /* 0x000000ffff6a7224 */ /* 0x000fe200078e0011 */
[----:B------:R-:W-:Y:S01]  /*1e340*/  MOV R133, 0x181f ;  /* 0x0000181f00857802 */ /* 0x000fe20000000f00 */
[----:B-1----:R-:W-:Y:S01]  /*1e350*/  IMAD.MOV.U32 R3, RZ, RZ, 0x4 ;  /* 0x00000004ff037424 */ /* 0x002fe200078e00ff */
[----:B------:R-:W-:Y:S02]  /*1e360*/  MOV R132, 0xffffffff ;  /* 0xffffffff00847802 */ /* 0x000fe40000000f00 */
[----:B------:R-:W-:-:S02]  /*1e370*/  MOV R2, 0x1e390 ;  /* 0x0001e39000027802 */ /* 0x000fc40000000f00 */
[----:B--234-:R-:W-:Y:S05]  /*1e380*/  CALL.REL.NOINC `($__internal_3_$__cuda_sm70_shflsync_idx_p) ;  /* 0x0000ce9000007944 */ /* 0x01cfea0003c00000 */
[----:B------:R-:W-:Y:S01]  /*1e390*/  MOV R7, R105 ;  /* 0x0000006900077202 */ /* 0x000fe20000000f00 */
[----:B------:R-:W-:Y:S05]  /*1e3a0*/  BRA `(.L_x_1307) ;  /* 0xfffe980000007947 */ /* 0x000fea000383ffff */
.L_x_1178:
[----:B------:R-:W-:Y:S01]  /*1e3b0*/  IMAD.MOV.U32 R106, RZ, RZ, R16 ;  /* 0x000000ffff6a7224 */ /* 0x000fe200078e0010 */
[----:B------:R-:W-:Y:S01]  /*1e3c0*/  MOV R133, 0x181f ;  /* 0x0000181f00857802 */ /* 0x000fe20000000f00 */
[----:B------:R-:W-:Y:S01]  /*1e3d0*/  IMAD.MOV.U32 R3, RZ, RZ, 0x4 ;  /* 0x00000004ff037424 */ /* 0x000fe200078e00ff */
[----:B------:R-:W-:-:S02]  /*1e3e0*/  MOV R132, 0xffffffff ;  /* 0xffffffff00847802 */ /* 0x000fc40000000f00 */
[----:B------:R-:W-:Y:S02]  /*1e3f0*/  MOV R2, 0x1e410 ;  /* 0x0001e41000027802 */ /* 0x000fe40000000f00 */
[----:B-1234-:R-:W-:Y:S05]  /*1e400*/  CALL.REL.NOINC `($__internal_3_$__cuda_sm70_shflsync_idx_p) ;  /* 0x0000ce1000007944 */ /* 0x01efea0003c00000 */
[----:B------:R-:W-:Y:S01]  /*1e410*/  MOV R0, R105 ;  /* 0x0000006900007202 */ /* 0x000fe20000000f00 */
[----:B------:R-:W-:Y:S05]  /*1e420*/  BRA `(.L_x_1308) ;  /* 0xfffe97a000007947 */ /* 0x000fea000383ffff */
.L_x_1181:
        /* <DEDUP_REMOVED lines=15> */
.L_x_1184:
        /* <DEDUP_REMOVED lines=8> */
.L_x_1185:
        /* <DEDUP_REMOVED lines=8> */
.L_x_1188:
        /* <DEDUP_REMOVED lines=15> */
.L_x_1254:
[----:B------:R2:W5:Y:S01]  /*1e710*/  LDL R0, [R1+0x94] ;  /* 0x0000940001007983 */ /* 0x0005620000100800 */
[----:B-1----:R-:W-:Y:S02]  /*1e720*/  MOV R3, 0x2 ;  /* 0x0000000200037802 */ /* 0x002fe40000000f00 */
[----:B------:R-:W-:Y:S02]  /*1e730*/  MOV R2, 0x1e750 ;  /* 0x0001e75000027802 */ /* 0x000fe40000000f00 */
[----:B--2--5:R-:W-:Y:S05]  /*1e740*/  CALL.REL.NOINC `($__internal_2_$__cuda_sm70_shflsync_bfly_p) ;  /* 0x0000ca9000007944 */ /* 0x024fea0003c00000 */
[----:B------:R-:W-:Y:S01]  /*1e750*/  MOV R4, R7 ;  /* 0x0000000700047202 */ /* 0x000fe20000000f00 */
[----:B------:R-:W-:Y:S05]  /*1e760*/  BRA `(.L_x_1313) ;  /* 0xffffc02000007947 */ /* 0x000fea000383ffff */
.L_x_1255:
[----:B------:R-:W-:Y:S01]  /*1e770*/  IMAD.MOV.U32 R0, RZ, RZ, R4 ;  /* 0x000000ffff007224 */ /* 0x000fe200078e0004 */
[----:B-1----:R-:W-:-:S02]  /*1e780*/  MOV R3, 0x1 ;  /* 0x0000000100037802 */ /* 0x002fc40000000f00 */
[----:B------:R-:W-:Y:S02]  /*1e790*/  MOV R2, 0x1e7b0 ;  /* 0x0001e7b000027802 */ /* 0x000fe40000000f00 */
[----:B-----5:R-:W-:Y:S05]  /*1e7a0*/  CALL.REL.NOINC `($__internal_2_$__cuda_sm70_shflsync_bfly_p) ;  /* 0x0000ca3000007944 */ /* 0x020fea0003c00000 */
[----:B------:R1:W5:Y:S01]  /*1e7b0*/  LDL R0, [R1+0x98] ;  /* 0x0000980001007983 */ /* 0x0003620000100800 */
[----:B------:R-:W-:Y:S01]  /*1e7c0*/  FADD.FTZ R4, R4, R7 ;  /* 0x0000000704047221 */ /* 0x000fe20000010000 */
[----:B------:R-:W-:Y:S02]  /*1e7d0*/  MOV R3, 0x2 ;  /* 0x0000000200037802 */ /* 0x000fe40000000f00 */
[----:B------:R-:W-:Y:S02]  /*1e7e0*/  MOV R2, 0x1e800 ;  /* 0x0001e80000027802 */ /* 0x000fe40000000f00 */
[----:B-1---5:R-:W-:Y:S05]  /*1e7f0*/  CALL.REL.NOINC `($__internal_2_$__cuda_sm70_shflsync_bfly_p) ;  /* 0x0000c9e000007944 */ /* 0x022fea0003c00000 */
[----:B------:R-:W2:Y:S01]  /*1e800*/  LDL.LU R0, [R1+0x98] ;  /* 0x0000980001007983 */ /* 0x000ea20000300800 */
[----:B------:R-:W-:Y:S02]  /*1e810*/  MOV R3, 0x1 ;  /* 0x0000000100037802 */ /* 0x000fe40000000f00 */
[----:B------:R-:W-:Y:S01]  /*1e820*/  MOV R2, 0x1e860 ;  /* 0x0001e86000027802 */ /* 0x000fe20000000f00 */
[----:B--2---:R-:W-:-:S05]  /*1e830*/  FADD.FTZ R5, R0, R7 ;  /* 0x0000000700057221 */ /* 0x004fca0000010000 */
[----:B------:R-:W-:Y:S02]  /*1e840*/  MOV R0, R5 ;  /* 0x0000000500007202 */ /* 0x000fe40000000f00 */
[----:B------:R-:W-:Y:S05]  /*1e850*/  CALL.REL.NOINC `($__internal_2_$__cuda_sm70_shflsync_bfly_p) ;  /* 0x0000c98000007944 */ /* 0x000fea0003c00000 */
        /* <DEDUP_REMOVED lines=22> */
[----:B------:R-:W-:Y:S05]  /*1e9c0*/  BRA `(.L_x_1314) ;  /* 0xffffbef000007947 */ /* 0x000fea000383ffff */
.L_x_1275:
[----:B------:R-:W-:Y:S01]  /*1e9d0*/  IMAD.MOV.U32 R106, RZ, RZ, R9 ;  /* 0x000000ffff6a7224 */ /* 0x000fe200078e0009 */
[----:B------:R-:W-:Y:S01]  /*1e9e0*/  MOV R133, 0x181f ;  /* 0x0000181f00857802 */ /* 0x000fe20000000f00 */
[----:B------:R-:W-:Y:S01]  /*1e9f0*/  IMAD.MOV.U32 R3, RZ, RZ, RZ ;  /* 0x000000ffff037224 */ /* 0x000fe200078e00ff */
[----:B------:R-:W-:Y:S02]  /*1ea00*/  MOV R132, 0xffffffff ;  /* 0xffffffff00847802 */ /* 0x000fe40000000f00 */
[----:B------:R-:W-:Y:S02]  /*1ea10*/  MOV R2, 0x1ea30 ;  /* 0x0001ea3000027802 */ /* 0x000fe40000000f00 */
[----:B-1---5:R-:W-:Y:S05]  /*1ea20*/  CALL.REL.NOINC `($__internal_3_$__cuda_sm70_shflsync_idx_p) ;  /* 0x0000c7f000007944 */ /* 0x022fea0003c00000 */
[----:B------:R-:W-:Y:S01]  /*1ea30*/  MOV R0, R105 ;  /* 0x0000006900007202 */ /* 0x000fe20000000f00 */
[----:B------:R-:W-:Y:S05]  /*1ea40*/  BRA `(.L_x_1315) ;  /* 0xffffebe000007947 */ /* 0x000fea000383ffff */
.L_x_1276:
[----:B------:R-:W-:Y:S01]  /*1ea50*/  IMAD.MOV.U32 R106, RZ, RZ, R11 ;  /* 0x000000ffff6a7224 */ /* 0x000fe200078e000b */
[----:B------:R-:W-:Y:S01]  /*1ea60*/  MOV R133, 0x181f ;  /* 0x0000181f00857802 */ /* 0x000fe20000000f00 */
[----:B------:R-:W-:Y:S01]  /*1ea70*/  IMAD.MOV.U32 R3, RZ, RZ, RZ ;  /* 0x000000ffff037224 */ /* 0x000fe200078e00ff */
[----:B------:R-:W-:Y:S02]  /*1ea80*/  MOV R132, 0xffffffff ;  /* 0xffffffff00847802 */ /* 0x000fe40000000f00 */
[----:B------:R-:W-:-:S02]  /*1ea90*/  MOV R2, 0x1eab0 ;  /* 0x0001eab000027802 */ /* 0x000fc40000000f00 */
[----:B-123-5:R-:W-:Y:S05]  /*1eaa0*/  CALL.REL.NOINC `($__internal_3_$__cuda_sm70_shflsync_idx_p) ;  /* 0x0000c77000007944 */ /* 0x02efea0003c00000 */
[----:B------:R-:W-:Y:S01]  /*1eab0*/  MOV R2, R105 ;  /* 0x0000006900027202 */ /* 0x000fe20000000f00 */
[----:B------:R-:W-:Y:S05]  /*1eac0*/  BRA `(.L_x_1316) ;  /* 0xffffeb8000007947 */ /* 0x000fea000383ffff */
.L_x_1279:
[----:B------:R-:W-:Y:S01]  /*1ead0*/  IMAD.MOV.U32 R106, RZ, RZ, R9 ;  /* 0x000000ffff6a7224 */ /* 0x000fe200078e0009 */
[----:B------:R-:W-:Y:S01]  /*1eae0*/  MOV R133, 0x181f ;  /* 0x0000181f00857802 */ /* 0x000fe20000000f00 */
[----:B-1----:R-:W-:Y:S01]  /*1eaf0*/  IMAD.MOV.U32 R3, RZ, RZ, 0x1 ;  /* 0x00000001ff037424 */ /* 0x002fe200078e00ff */
[----:B------:R-:W-:-:S02]  /*1eb00*/  MOV R132, 0xffffffff ;  /* 0xffffffff00847802 */ /* 0x000fc40000000f00 */
[----:B------:R-:W-:Y:S02]  /*1eb10*/  MOV R2, 0x1eb30 ;  /* 0x0001eb3000027802 */ /* 0x000fe40000000f00 */
[----:B--2-4-:R-:W-:Y:S05]  /*1eb20*/  CALL.REL.NOINC `($__internal_3_$__cuda_sm70_shflsync_idx_p) ;  /* 0x0000c6f000007944 */ /* 0x014fea0003c00000 */
        /* <DEDUP_REMOVED lines=9> */
.L_x_1282:
[----:B------:R-:W-:Y:S01]  /*1ebc0*/  IMAD.MOV.U32 R106, RZ, RZ, R9 ;  /* 0x000000ffff6a7224 */ /* 0x000fe200078e0009 */
[----:B------:R-:W-:Y:S01]  /*1ebd0*/  MOV R133, 0x181f ;  /* 0x0000181f00857802 */ /* 0x000fe20000000f00 */
[----:B-1----:R-:W-:Y:S01]  /*1ebe0*/  IMAD.MOV.U32 R3, RZ, RZ, 0x2 ;  /* 0x00000002ff037424 */ /* 0x002fe200078e00ff */
[----:B------:R-:W-:Y:S02]  /*1ebf0*/  MOV R132, 0xffffffff ;  /* 0xffffffff00847802 */ /* 0x000fe40000000f00 */
[----:B------:R-:W-:-:S02]  /*1ec00*/  MOV R2, 0x1ec20 ;  /* 0x0001ec2000027802 */ /* 0x000fc40000000f00 */
[----:B---34-:R-:W-:Y:S05]  /*1ec10*/  CALL.REL.NOINC `($__internal_3_$__cuda_sm70_shflsync_idx_p) ;  /* 0x0000c60000007944 */ /* 0x018fea0003c00000 */
[----:B------:R-:W-:Y:S01]  /*1ec20*/  MOV R0, R105 ;  /* 0x0000006900007202 */ /* 0x000fe20000000f00 */
[----:B------:R-:W-:Y:S05]  /*1ec30*/  BRA `(.L_x_1318) ;  /* 0xffffec4000007947 */ /* 0x000fea000383ffff */
.L_x_1283:
        /* <DEDUP_REMOVED lines=8> */
.L_x_1286:
[----:B------:R-:W-:Y:S01]  /*1ecc0*/  IMAD.MOV.U32 R106, RZ, RZ, R9 ;  /* 0x000000ffff6a7224 */ /* 0x000fe200078e0009 */
[----:B------:R-:W-:Y:S01]  /*1ecd0*/  MOV R133, 0x181f ;  /* 0x0000181f00857802 */ /* 0x000fe20000000f00 */
[----:B--2---:R-:W-:Y:S01]  /*1ece0*/  IMAD.MOV.U32 R3, RZ, RZ, 0x3 ;  /* 0x00000003ff037424 */ /* 0x004fe200078e00ff */
[----:B------:R-:W-:Y:S02]  /*1ecf0*/  MOV R132, 0xffffffff ;  /* 0xffffffff00847802 */ /* 0x000fe40000000f00 */
[----:B------:R-:W-:Y:S02]  /*1ed00*/  MOV R2, 0x1ed20 ;  /* 0x0001ed2000027802 */ /* 0x000fe40000000f00 */
[----:B-1--4-:R-:W-:Y:S05]  /*1ed10*/  CALL.REL.NOINC `($__internal_3_$__cuda_sm70_shflsync_idx_p) ;  /* 0x0000c50000007944 */ /* 0x012fea0003c00000 */
        /* <DEDUP_REMOVED lines=9> */
.L_x_1289:
[----:B------:R-:W-:Y:S01]  /*1edb0*/  IMAD.MOV.U32 R106, RZ, RZ, R9 ;  /* 0x000000ffff6a7224 */ /* 0x000fe200078e0009 */
[----:B------:R-:W-:Y:S01]  /*1edc0*/  MOV R133, 0x181f ;  /* 0x0000181f00857802 */ /* 0x000fe20000000f00 */
[----:B-1----:R-:W-:Y:S01]  /*1edd0*/  IMAD.MOV.U32 R3, RZ, RZ, 0x4 ;  /* 0x00000004ff037424 */ /* 0x002fe200078e00ff */
[----:B------:R-:W-:-:S02]  /*1ede0*/  MOV R132, 0xffffffff ;  /* 0xffffffff00847802 */ /* 0x000fc40000000f00 */
[----:B--2---:R-:W-:Y:S02]  /*1edf0*/  MOV R2, 0x1ee10 ;  /* 0x0001ee1000027802 */ /* 0x004fe40000000f00 */
[----:B---34-:R-:W-:Y:S05]  /*1ee00*/  CALL.REL.NOINC `($__internal_3_$__cuda_sm70_shflsync_idx_p) ;  /* 0x0000c41000007944 */ /* 0x018fea0003c00000 */
[----:B------:R-:W-:Y:S01]  /*1ee10*/  MOV R0, R105 ;  /* 0x0000006900007202 */ /* 0x000fe20000000f00 */
[----:B------:R-:W-:Y:S05]  /*1ee20*/  BRA `(.L_x_1321) ;  /* 0xffffeca000007947 */ /* 0x000fea000383ffff */
.L_x_1290:
[----:B------:R-:W-:Y:S01]  /*1ee30*/  IMAD.MOV.U32 R106, RZ, RZ, R11 ;  /* 0x000000ffff6a7224 */ /* 0x000fe200078e000b */
[----:B------:R-:W-:Y:S01]  /*1ee40*/  MOV R133, 0x181f ;  /* 0x0000181f00857802 */ /* 0x000fe20000000f00 */
[----:B-1----:R-:W-:Y:S01]  /*1ee50*/  IMAD.MOV.U32 R3, RZ, RZ, 0x4 ;  /* 0x00000004ff037424 */ /* 0x002fe200078e00ff */
[----:B------:R-:W-:Y:S02]  /*1ee60*/  MOV R132, 0xffffffff ;  /* 0xffffffff00847802 */ /* 0x000fe40000000f00 */
[----:B--2---:R-:W-:Y:S02]  /*1ee70*/  MOV R2, 0x1ee90 ;  /* 0x0001ee9000027802 */ /* 0x004fe40000000f00 */
[----:B---34-:R-:W-:Y:S05]  /*1ee80*/  CALL.REL.NOINC `($__internal_3_$__cuda_sm70_shflsync_idx_p) ;  /* 0x0000c39000007944 */ /* 0x018fea0003c00000 */
[----:B------:R-:W-:Y:S01]  /*1ee90*/  MOV R2, R105 ;  /* 0x0000006900027202 */ /* 0x000fe20000000f00 */
[----:B------:R-:W-:Y:S05]  /*1eea0*/  BRA `(.L_x_1322) ;  /* 0xffffec4000007947 */ /* 0x000fea000383ffff */
.L_x_1293:
[----:B------:R-:W-:Y:S01]  /*1eeb0*/  IMAD.MOV.U32 R106, RZ, RZ, R9 ;  /* 0x000000ffff6a7224 */ /* 0x000fe200078e0009 */
[----:B------:R-:W-:Y:S01]  /*1eec0*/  MOV R133, 0x181f ;  /* 0x0000181f00857802 */ /* 0x000fe20000000f00 */
[----:B--2---:R-:W-:Y:S01]  /*1eed0*/  IMAD.MOV.U32 R3, RZ, RZ, 0x5 ;  /* 0x00000005ff037424 */ /* 0x004fe200078e00ff */
[----:B------:R-:W-:-:S02]  /*1eee0*/  MOV R132, 0xffffffff ;  /* 0xffffffff00847802 */ /* 0x000fc40000000f00 */
[----:B------:R-:W-:Y:S02]  /*1eef0*/  MOV R2, 0x1ef10 ;  /* 0x0001ef1000027802 */ /* 0x000fe40000000f00 */
[----:B-1--4-:R-:W-:Y:S05]  /*1ef00*/  CALL.REL.NOINC `($__internal_3_$__cuda_sm70_shflsync_idx_p) ;  /* 0x0000c31000007944 */ /* 0x012fea0003c00000 */
        /* <DEDUP_REMOVED lines=9> */
.L_x_1296:
[----:B------:R-:W-:Y:S01]  /*1efa0*/  IMAD.MOV.U32 R106, RZ, RZ, R9 ;  /* 0x000000ffff6a7224 */ /* 0x000fe200078e0009 */
[----:B------:R-:W-:Y:S01]  /*1efb0*/  MOV R133, 0x181f ;  /* 0x0000181f00857802 */ /* 0x000fe20000000f00 */
[----:B-1----:R-:W-:Y:S01]  /*1efc0*/  IMAD.MOV.U32 R3, RZ, RZ, 0x6 ;  /* 0x00000006ff037424 */ /* 0x002fe200078e00ff */
[----:B------:R-:W-:Y:S02]  /*1efd0*/  MOV R132, 0xffffffff ;  /* 0xffffffff00847802 */ /* 0x000fe40000000f00 */
[----:B--2---:R-:W-:-:S02]  /*1efe0*/  MOV R2, 0x1f000 ;  /* 0x0001f00000027802 */ /* 0x004fc40000000f00 */
[----:B---34-:R-:W-:Y:S05]  /*1eff0*/  CALL.REL.NOINC `($__internal_3_$__cuda_sm70_shflsync_idx_p) ;  /* 0x0000c22000007944 */ /* 0x018fea0003c00000 */
[----:B------:R-:W-:Y:S01]  /*1f000*/  MOV R0, R105 ;  /* 0x0000006900007202 */ /* 0x000fe20000000f00 */
[----:B------:R-:W-:Y:S05]  /*1f010*/  BRA `(.L_x_1324) ;  /* 0xffffed0000007947 */ /* 0x000fea000383ffff */
.L_x_1297:
        /* <DEDUP_REMOVED lines=8> */
.L_x_1300:
        /* <DEDUP_REMOVED lines=15> */
        .type           $_ZN7cutlass13device_kernelIN5flash19enable_sm80_to_sm89INS1_16FlashAttnFwdSm80INS1_25CollectiveMainloopFwdSm80ILi4ELi1ELb0EN4cute5tupleIJNS5_1CILi128EEENS7_ILi48EEES8_EEELi128ENS_10bfloat16_tEfNS_4arch4Sm80ELb0ELb1ELb1ELb1ELb0ELb1ELb1ELb0EEENS1_21CollectiveEpilogueFwdINS6_IJS8_S8_S9_EEENS6_IJNS7_ILi1EEESH_SH_EEESB_SD_Li128ELb1ELb1ELb0ELb0EEENS1_19SingleTileSchedulerILb1ELb0ELb1ELi128EEEEEEEEEvNT_6ParamsE$_ZZN5flash25CollectiveMainloopFwdSm80ILi4ELi1ELb0EN4cute5tupleIJNS1_1CILi128EEENS3_ILi48EEES4_EEELi128EN7cutlass10bfloat16_tEfNS7_4arch4Sm80ELb0ELb1ELb1ELb1ELb0ELb1ELb1ELb0EE3mmaINS_16FlashAttnFwdSm80ISB_NS_21CollectiveEpilogueFwdINS2_IJS4_S4_S5_EEENS2_IJNS3_ILi1EEESG_SG_EEES8_SA_Li128ELb1ELb1ELb0ELb0EEENS_19SingleTileSchedulerILb1ELb0ELb1ELi128EEEE13SharedStorageENS1_6TensorINS1_11ArrayEngineIfLm128EEENS1_6LayoutINS2_IJNS2_IJNS3_ILi2EEESR_EEESR_NS3_ILi16EEEEEENS2_IJNS2_IJSG_SR_EEENS3_ILi4EEENS3_ILi8EEEEEEEEEENS_7SoftmaxILi4ELi0EEEEEbRKNSB_6ParamsERT0_RT1_iRKNS_16SeqlenInfoQKNewKILb1ELb1EEENS2_IJiiiiEEERT_ENKUlvE_clEv,@function
        .size           $_ZN7cutlass13device_kernelIN5flash19enable_sm80_to_sm89INS1_16FlashAttnFwdSm80INS1_25CollectiveMainloopFwdSm80ILi4ELi1ELb0EN4cute5tupleIJNS5_1CILi128EEENS7_ILi48EEES8_EEELi128ENS_10bfloat16_tEfNS_4arch4Sm80ELb0ELb1ELb1ELb1ELb0ELb1ELb1ELb0EEENS1_21CollectiveEpilogueFwdINS6_IJS8_S8_S9_EEENS6_IJNS7_ILi1EEESH_SH_EEESB_SD_Li128ELb1ELb1ELb0ELb0EEENS1_19SingleTileSchedulerILb1ELb0ELb1ELi128EEEEEEEEEvNT_6ParamsE$_ZZN5flash25CollectiveMainloopFwdSm80ILi4ELi1ELb0EN4cute5tupleIJNS1_1CILi128EEENS3_ILi48EEES4_EEELi128EN7cutlass10bfloat16_tEfNS7_4arch4Sm80ELb0ELb1ELb1ELb1ELb0ELb1ELb1ELb0EE3mmaINS_16FlashAttnFwdSm80ISB_NS_21CollectiveEpilogueFwdINS2_IJS4_S4_S5_EEENS2_IJNS3_ILi1EEESG_SG_EEES8_SA_Li128ELb1ELb1ELb0ELb0EEENS_19SingleTileSchedulerILb1ELb0ELb1ELi128EEEE13SharedStorageENS1_6TensorINS1_11ArrayEngineIfLm128EEENS1_6LayoutINS2_IJNS2_IJNS3_ILi2EEESR_EEESR_NS3_ILi16EEEEEENS2_IJNS2_IJSG_SR_EEENS3_ILi4EEENS3_ILi8EEEEEEEEEENS_7SoftmaxILi4ELi0EEEEEbRKNSB_6ParamsERT0_RT1_iRKNS_16SeqlenInfoQKNewKILb1ELb1EEENS2_IJiiiiEEERT_ENKUlvE_clEv,($__internal_2_$__cuda_sm70_shflsync_bfly_p - $_ZN7cutlass13device_kernelIN5flash19enable_sm80_to_sm89INS1_16FlashAttnFwdSm80INS1_25CollectiveMainloopFwdSm80ILi4ELi1ELb0EN4cute5tupleIJNS5_1CILi128EEENS7_ILi48EEES8_EEELi128ENS_10bfloat16_tEfNS_4arch4Sm80ELb0ELb1ELb1ELb1ELb0ELb1ELb1ELb0EEENS1_21CollectiveEpilogueFwdINS6_IJS8_S8_S9_EEENS6_IJNS7_ILi1EEESH_SH_EEESB_SD_Li128ELb1ELb1ELb0ELb0EEENS1_19SingleTileSchedulerILb1ELb0ELb1ELi128EEEEEEEEEvNT_6ParamsE$_ZZN5flash25CollectiveMainloopFwdSm80ILi4ELi1ELb0EN4cute5tupleIJNS1_1CILi128EEENS3_ILi48EEES4_EEELi128EN7cutlass10bfloat16_tEfNS7_4arch4Sm80ELb0ELb1ELb1ELb1ELb0ELb1ELb1ELb0EE3mmaINS_16FlashAttnFwdSm80ISB_NS_21CollectiveEpilogueFwdINS2_IJS4_S4_S5_EEENS2_IJNS3_ILi1EEESG_SG_EEES8_SA_Li128ELb1ELb1ELb0ELb0EEENS_19SingleTileSchedulerILb1ELb0ELb1ELi128EEEE13SharedStorageENS1_6TensorINS1_11ArrayEngineIfLm128EEENS1_6LayoutINS2_IJNS2_IJNS3_ILi2EEESR_EEESR_NS3_ILi16EEEEEENS2_IJNS2_IJSG_SR_EEENS3_ILi4EEENS3_ILi8EEEEEEEEEENS_7SoftmaxILi4ELi0EEEEEbRKNSB_6ParamsERT0_RT1_iRKNS_16SeqlenInfoQKNewKILb1ELb1EEENS2_IJiiiiEEERT_ENKUlvE_clEv)
$_ZN7cutlass13device_kernelIN5flash19enable_sm80_to_sm89INS1_16FlashAttnFwdSm80INS1_25CollectiveMainloopFwdSm80ILi4ELi1ELb0EN4cute5tupleIJNS5_1CILi128EEENS7_ILi48EEES8_EEELi128ENS_10bfloat16_tEfNS_4arch4Sm80ELb0ELb1ELb1ELb1ELb0ELb1ELb1ELb0EEENS1_21CollectiveEpilogueFwdINS6_IJS8_S8_S9_EEENS6_IJNS7_ILi1EEESH_SH_EEESB_SD_Li128ELb1ELb1ELb0ELb0EEENS1_19SingleTileSchedulerILb1ELb0ELb1ELi128EEEEEEEEEvNT_6ParamsE$_ZZN5flash25CollectiveMainloopFwdSm80ILi4ELi1ELb0EN4cute5tupleIJNS1_1CILi128EEENS3_ILi48EEES4_EEELi128EN7cutlass10bfloat16_tEfNS7_4arch4Sm80ELb0ELb1ELb1ELb1ELb0ELb1ELb1ELb0EE3mmaINS_16FlashAttnFwdSm80ISB_NS_21CollectiveEpilogueFwdINS2_IJS4_S4_S5_EEENS2_IJNS3_ILi1EEESG_SG_EEES8_SA_Li128ELb1ELb1ELb0ELb0EEENS_19SingleTileSchedulerILb1ELb0ELb1ELi128EEEE13SharedStorageENS1_6TensorINS1_11ArrayEngineIfLm128EEENS1_6LayoutINS2_IJNS2_IJNS3_ILi2EEESR_EEESR_NS3_ILi16EEEEEENS2_IJNS2_IJSG_SR_EEENS3_ILi4EEENS3_ILi8EEEEEEEEEENS_7SoftmaxILi4ELi0EEEEEbRKNSB_6ParamsERT0_RT1_iRKNS_16SeqlenInfoQKNewKILb1ELb1EEENS2_IJiiiiEEERT_ENKUlvE_clEv:
[----:B------:R-:W-:-:S05]  /*1f190*/  IADD3 R14, R94, -c[0x0][0x20], RZ ;  /* 0x800008005e0e7a10 */ /* 0x000fca0007ffe0ff */
[----:B------:R-:W2:Y:S01]  /*1f1a0*/  LDL.64 R2, [R14] ;  /* 0x000000000e027983 */ /* 0x000ea20000100a00 */
[----:B------:R-:W-:-:S03]  /*1f1b0*/  ULDC.64 UR4, c[0x0][0x118] ;  /* 0x0000460000047ab9 */ /* 0x000fc60000000a00 */
[----:B--2---:R-:W2:Y:S02]  /*1f1c0*/  LD.E R39, [R2.64+0x11c] ;  /* 0x00011c0402277980 */ /* 0x004ea4000c101900 */
[----:B--2---:R-:W-:-:S13]  /*1f1d0*/  ISETP.GT.AND P0, PT, R39, RZ, PT ;  /* 0x000000ff2700720c */ /* 0x004fda0003f04270 */
[----:B------:R-:W-:Y:S05]  /*1f1e0*/  @P0 BRA `(.L_x_1327) ;  /* 0x0000004000000947 */ /* 0x000fea0003800000 */
[----:B------:R-:W-:Y:S01]  /*1f1f0*/  MOV R2, R143 ;  /* 0x0000008f00027202 */ /* 0x000fe20000000f00 */
[----:B------:R-:W-:-:S04]  /*1f200*/  DEPBAR.LE SB0, 0x1 ;  /* 0x000080400000791a */ /* 0x000fc80000000000 */
[----:B------:R-:W-:-:S04]  /*1f210*/  MOV R3, 0x0 ;  /* 0x0000000000037802 */ /* 0x000fc80000000f00 */
[----:B------:R-:W-:Y:S05]  /*1f220*/  RET.REL.NODEC R2 `(_ZN7cutlass13device_kernelIN5flash19enable_sm80_to_sm89INS1_16FlashAttnFwdSm80INS1_25CollectiveMainloopFwdSm80ILi4ELi1ELb0EN4cute5tupleIJNS5_1CILi128EEENS7_ILi48EEES8_EEELi128ENS_10bfloat16_tEfNS_4arch4Sm80ELb0ELb1ELb1ELb1ELb0ELb1ELb1ELb0EEENS1_21CollectiveEpilogueFwdINS6_IJS8_S8_S9_EEENS6_IJNS7_ILi1EEESH_SH_EEESB_SD_Li128ELb1ELb1ELb0ELb0EEENS1_19SingleTileSchedulerILb1ELb0ELb1ELi128EEEEEEEEEvNT_6ParamsE) ;  /* 0xfffe0dd002007950 */ /* 0x000fea0003c3ffff */
.L_x_1327:
[----:B------:R1:W2:Y:S04]  /*1f230*/  LDL.64 R8, [R14+0x8] ;  /* 0x000008000e087983 */ /* 0x0002a80000100a00 */
[----:B------:R1:W3:Y:S04]  /*1f240*/  LDL.64 R10, [R14+0x18] ;  /* 0x000018000e0a7983 */ /* 0x0002e80000100a00 */
[----:B------:R1:W4:Y:S04]  /*1f250*/  LDL.64 R12, [R14+0x20] ;  /* 0x000020000e0c7983 */ /* 0x0003280000100a00 */
[----:B------:R-:W4:Y:S04]  /*1f260*/  LD.E.U8 R16, [R2.64+0x138] ;  /* 0x0001380402107980 */ /* 0x000f28000c101100 */
[----:B------:R2:W5:Y:S04]  /*1f270*/  LD.E R24, [R2.64+0x164] ;  /* 0x0001640402187980 */ /* 0x000568000c101900 */
[----:B------:R2:W5:Y:S04]  /*1f280*/  LD.E.64 R22, [R2.64+0x110] ;  /* 0x0001100402167980 */ /* 0x000568000c101b00 */
[----:B------:R2:W5:Y:S04]  /*1f290*/  LD.E.64 R20, [R2.64+0x128] ;  /* 0x0001280402147980 */ /* 0x000568000c101b00 */
[----:B-1----:R-:W4:Y:S04]  /*1f2a0*/  LDL.64 R14, [R14+0x10] ;  /* 0x000010000e0e7983 */ /* 0x002f280000100a00 */
[----:B--2---:R1:W2:Y:S04]  /*1f2b0*/  LD.E R29, [R8.64] ;  /* 0x00000004081d7980 */ /* 0x0042a8000c101900 */
[----:B---3--:R3:W2:Y:S04]  /*1f2c0*/  LD.E R0, [R10.64+0x20] ;  /* 0x000020040a007980 */ /* 0x0086a8000c101900 */
[----:B----4-:R4:W4:Y:S04]  /*1f2d0*/  LD.E R44, [R12.64] ;  /* 0x000000040c2c7980 */ /* 0x010928000c101900 */
[----:B-1----:R-:W4:Y:S04]  /*1f2e0*/  LD.E.64 R8, [R2.64+0x130] ;  /* 0x0001300402087980 */ /* 0x002f28000c101b00 */
[----:B---3--:R-:W3:Y:S01]  /*1f2f0*/  LD.E.64 R10, [R2.64+0x120] ;  /* 0x00012004020a7980 */ /* 0x008ee2000c101b00 */
[----:B------:R-:W-:-:S03]  /*1f300*/  ISETP.NE.AND P0, PT, R16, RZ, PT ;  /* 0x000000ff1000720c */ /* 0x000fc60003f05270 */
[----:B------:R3:W5:Y:S01]  /*1f310*/  LD.E R28, [R14.64] ;  /* 0x000000040e1c7980 */ /* 0x000762000c101900 */
[----:B--2---:R-:W-:-:S04]  /*1f320*/  SHF.R.S32.HI R7, RZ, 0x1f, R29 ;  /* 0x0000001fff077819 */ /* 0x004fc8000001141d */
[----:B------:R-:W-:-:S04]  /*1f330*/  LEA.HI R7, R7, R29, RZ, 0x3 ;  /* 0x0000001d07077211 */ /* 0x000fc800078f18ff */
[----:B----4-:R-:W-:-:S05]  /*1f340*/  LOP3.LUT R12, R7, 0xfffffff8, RZ, 0xc0, !PT ;  /* 0xfffffff8070c7812 */ /* 0x010fca00078ec0ff */
[----:B------:R-:W-:-:S04]  /*1f350*/  IMAD.IADD R38, R29, 0x1, -R12 ;  /* 0x000000011d267824 */ /* 0x000fc800078e0a0c */
[----:B------:R-:W-:Y:S01]  /*1f360*/  IMAD.SHL.U32 R26, R38, 0x4, RZ ;  /* 0x00000004261a7824 */ /* 0x000fe200078e00ff */
[----:B------:R-:W-:-:S04]  /*1f370*/  SHF.R.S32.HI R13, RZ, 0x1f, R0 ;  /* 0x0000001fff0d7819 */ /* 0x000fc80000011400 */
[----:B------:R-:W-:Y:S01]  /*1f380*/  IADD3 R45, R26, 0x20, RZ ;  /* 0x000000201a2d7810 */ /* 0x000fe20007ffe0ff */
[----:B------:R-:W-:-:S03]  /*1f390*/  IMAD R12, R9, R0, RZ ;  /* 0x00000000090c7224 */ /* 0x000fc600078e02ff */
[----:B------:R-:W-:Y:S01]  /*1f3a0*/  ISETP.GE.AND P1, PT, R45, R39, PT ;  /* 0x000000272d00720c */ /* 0x000fe20003f26270 */
[----:B---3--:R-:W-:-:S04]  /*1f3b0*/  IMAD R14, R11, R0, RZ ;  /* 0x000000000b0e7224 */ /* 0x008fc800078e02ff */
[-C--:B------:R-:W-:Y:S02]  /*1f3c0*/  IMAD R14, R10, R13.reuse, R14 ;  /* 0x0000000d0a0e7224 */ /* 0x080fe400078e020e */
[----:B------:R-:W-:Y:S01]  /*1f3d0*/  IMAD R13, R8, R13, R12 ;  /* 0x0000000d080d7224 */ /* 0x000fe200078e020c */
[----:B------:R-:W-:Y:S02]  /*1f3e0*/  SEL R12, RZ, 0xffffffff, P1 ;  /* 0xffffffffff0c7807 */ /* 0x000fe40000800000 */
[----:B------:R-:W-:Y:S02]  /*1f3f0*/  ISETP.GE.AND P2, PT, R26, R39, PT ;  /* 0x000000271a00720c */ /* 0x000fe40003f46270 */
[----:B------:R-:W-:Y:S01]  /*1f400*/  SHF.R.S32.HI R68, RZ, 0x3, R7 ;  /* 0x00000003ff447819 */ /* 0x000fe20000011407 */
[----:B------:R-:W-:Y:S01]  /*1f410*/  IMAD.SHL.U32 R12, R12, 0x2, RZ ;  /* 0x000000020c0c7824 */ /* 0x000fe200078e00ff */
[----:B------:R-:W-:Y:S01]  /*1f420*/  SEL R7, RZ, 0x1, P2 ;  /* 0x00000001ff077807 */ /* 0x000fe20001000000 */
[----:B------:R-:W-:Y:S01]  /*1f430*/  IMAD.WIDE.U32 R18, R10, R0, RZ ;  /* 0x000000000a127225 */ /* 0x000fe200078e00ff */
[----:B------:R-:W-:-:S03]  /*1f440*/  LEA R27, R44, R68, 0x7 ;  /* 0x000000442c1b7211 */ /* 0x000fc600078e38ff */
[----:B------:R-:W-:Y:S01]  /*1f450*/  IMAD.WIDE.U32 R16, R8, R0, RZ ;  /* 0x0000000008107225 */ /* 0x000fe200078e00ff */
[----:B------:R-:W-:Y:S02]  /*1f460*/  LOP3.LUT R25, R12, 0x2, R7, 0xe2, !PT ;  /* 0x000000020c197812 */ /* 0x000fe400078ee207 */
[----:B------:R-:W-:Y:S01]  /*1f470*/  LEA R0, R38, R27, 0x4 ;  /* 0x0000001b26007211 */ /* 0x000fe200078e20ff */
[----:B------:R-:W-:Y:S02]  /*1f480*/  IMAD.IADD R15, R19, 0x1, R14 ;  /* 0x00000001130f7824 */ /* 0x000fe400078e020e */
[----:B------:R-:W-:Y:S01]  /*1f490*/  IMAD.IADD R13, R17, 0x1, R13 ;  /* 0x00000001110d7824 */ /* 0x000fe200078e020d */
[----:B------:R-:W-:Y:S05]  /*1f4a0*/  @!P0 BRA `(.L_x_1328) ;  /* 0x00004f2000008947 */ /* 0x000fea0003800000 */
[----:B-----5:R-:W-:Y:S01]  /*1f4b0*/  ISETP.NE.AND P0, PT, R24, 0x1, PT ;  /* 0x000000011800780c */ /* 0x020fe20003f05270 */
[----:B------:R-:W-:-:S12]  /*1f4c0*/  BSSY B0, `(.L_x_1329) ;  /* 0x0000006000007945 */ /* 0x000fd80003800000 */
[----:B------:R-:W-:Y:S05]  /*1f4d0*/  @!P0 BRA `(.L_x_1330) ;  /* 0x0000004000008947 */ /* 0x000fea0003800000 */
[----:B------:R1:W2:Y:S04]  /*1f4e0*/  LD.E R7, [R2.64+0x168] ;  /* 0x0001680402077980 */ /* 0x0002a8000c101900 */
[----:B-1----:R-:W3:Y:S01]  /*1f4f0*/  LD.E R2, [R2.64+0x16c] ;  /* 0x00016c0402027980 */ /* 0x002ee2000c101900 */
[----:B--2---:R-:W-:-:S05]  /*1f500*/  IMAD.HI.U32 R0, R0, R7, RZ ;  /* 0x0000000700007227 */ /* 0x004fca00078e00ff */
[----:B---3--:R-:W-:Y:S02]  /*1f510*/  SHF.R.U32.HI R0, RZ, R2, R0 ;  /* 0x00000002ff007219 */ /* 0x008fe40000011600 */
.L_x_1330:
[----:B------:R-:W-:Y:S05]  /*1f520*/  BSYNC B0 ;  /* 0x0000000000007941 */ /* 0x000fea0003800000 */
.L_x_1329:
[----:B------:R-:W-:Y:S01]  /*1f530*/  MOV R14, R18 ;  /* 0x00000012000e7202 */ /* 0x000fe20000000f00 */
[----:B------:R-:W-:Y:S01]  /*1f540*/  IMAD R11, R11, R0, RZ ;  /* 0x000000000b0b7224 */ /* 0x000fe200078e02ff */
[----:B------:R-:W-:Y:S01]  /*1f550*/  MOV R12, R16 ;  /* 0x00000010000c7202 */ /* 0x000fe20000000f00 */
[-C--:B------:R-:W-:Y:S01]  /*1f560*/  IMAD R9, R9, R0.reuse, RZ ;  /* 0x0000000009097224 */ /* 0x080fe200078e02ff */
[----:B------:R-:W-:Y:S01]  /*1f570*/  SHF.R.S32.HI R7, RZ, 0x1f, R0 ;  /* 0x0000001fff077819 */ /* 0x000fe20000011400 */
[----:B------:R-:W-:-:S04]  /*1f580*/  IMAD.WIDE.U32 R14, R10, R0, R14 ;  /* 0x000000000a0e7225 */ /* 0x000fc800078e000e */
[----:B------:R-:W-:Y:S01]  /*1f590*/  IMAD.WIDE.U32 R2, R8, R0, R12 ;  /* 0x0000000008027225 */ /* 0x000fe200078e000c */
[----:B------:R-:W-:-:S03]  /*1f5a0*/  LEA R16, P1, R14, R22, 0x1 ;  /* 0x000000160e107211 */ /* 0x000fc600078208ff */
[-C--:B------:R-:W-:Y:S01]  /*1f5b0*/  IMAD R0, R10, R7.reuse, R11 ;  /* 0x000000070a007224 */ /* 0x080fe200078e020b */
[----:B------:R-:W-:Y:S01]  /*1f5c0*/  LEA R17, P0, R2, R20, 0x1 ;  /* 0x0000001402117211 */ /* 0x000fe200078008ff */
[----:B------:R-:W-:-:S03]  /*1f5d0*/  IMAD R8, R8, R7, R9 ;  /* 0x0000000708087224 */ /* 0x000fc600078e0209 */
[----:B------:R-:W-:Y:S02]  /*1f5e0*/  IADD3 R0, R15, R0, RZ ;  /* 0x000000000f007210 */ /* 0x000fe40007ffe0ff */
[----:B------:R-:W-:Y:S02]  /*1f5f0*/  IADD3 R8, R3, R8, RZ ;  /* 0x0000000803087210 */ /* 0x000fe40007ffe0ff */
[----:B------:R-:W-:Y:S02]  /*1f600*/  LEA.HI.X R14, R14, R23, R0, 0x1, P1 ;  /* 0x000000170e0e7211 */ /* 0x000fe400008f0c00 */
[----:B------:R-:W-:Y:S01]  /*1f610*/  LEA.HI.X R20, R2, R21, R8, 0x1, P0 ;  /* 0x0000001502147211 */ /* 0x000fe200000f0c08 */
[----:B------:R-:W-:Y:S05]  /*1f620*/  BRA.DIV ~URZ, `(.L_x_1331) ;  /* 0x00009d427f007947 */ /* 0x000fea000b800000 */
[----:B------:R1:W2:Y:S02]  /*1f630*/  SHFL.IDX PT, R0, R14, RZ, 0x181f ;  /* 0x00181fff0e007589 */ /* 0x0002a400000e0000 */
.L_x_1429:
[----:B------:R-:W-:Y:S05]  /*1f640*/  BRA.DIV ~URZ, `(.L_x_1332) ;  /* 0x00009da27f007947 */ /* 0x000fea000b800000 */
[----:B------:R3:W4:Y:S01]  /*1f650*/  SHFL.IDX PT, R8, R16, RZ, 0x181f ;  /* 0x00181fff10087589 */ /* 0x00072200000e0000 */
[----:B--2---:R-:W-:-:S03]  /*1f660*/  MOV R9, R0 ;  /* 0x0000000000097202 */ /* 0x004fc60000000f00 */
[----:B------:R3:W2:Y:S04]  /*1f670*/  SHFL.IDX PT, R7, R20, RZ, 0x181f ;  /* 0x00181fff14077589 */ /* 0x0006a800000e0000 */
[----:B------:R3:W1:Y:S02]  /*1f680*/  SHFL.IDX PT, R2, R17, RZ, 0x181f ;  /* 0x00181fff11027589 */ /* 0x00066400000e0000 */
.L_x_1430:
[----:B------:R-:W-:Y:S01]  /*1f690*/  IMAD R24, R28, R24, RZ ;  /* 0x000000181c187224 */ /* 0x000fe200078e02ff */
[----:B------:R-:W-:Y:S01]  /*1f6a0*/  BSSY B0, `(.L_x_1333) ;  /* 0x000001b000007945 */ /* 0x000fe20003800000 */
[----:B------:R-:W-:Y:S01]  /*1f6b0*/  CS2R R42, SRZ ;  /* 0x00000000002a7805 */ /* 0x000fe2000001ff00 */
[----:B------:R-:W-:Y:S01]  /*1f6c0*/  CS2R R30, SRZ ;  /* 0x00000000001e7805 */ /* 0x000fe2000001ff00 */
[----:B------:R-:W-:Y:S01]  /*1f6d0*/  CS2R R18, SRZ ;  /* 0x0000000000127805 */ /* 0x000fe2000001ff00 */
[----:B------:R-:W-:Y:S01]  /*1f6e0*/  ISETP.GE.AND P0, PT, R27, R24, PT ;  /* 0x000000181b00720c */ /* 0x000fe20003f06270 */
[----:B------:R-:W-:Y:S01]  /*1f6f0*/  CS2R R32, SRZ ;  /* 0x0000000000207805 */ /* 0x000fe2000001ff00 */
[----:B------:R-:W-:Y:S01]  /*1f700*/  CS2R R22, SRZ ;  /* 0x0000000000167805 */ /* 0x000fe2000001ff00 */
[----:B--2---:R-:W-:-:S10]  /*1f710*/  MOV R3, R7 ;  /* 0x0000000700037202 */ /* 0x004fd40000000f00 */
[----:B------:R-:W-:Y:S05]  /*1f720*/  @P0 BRA `(.L_x_1334) ;  /* 0x0000012000000947 */ /* 0x000fea0003800000 */
[C---:B------:R-:W-:Y:S01]  /*1f730*/  LOP3.LUT P0, RZ, R25.reuse, 0x2, RZ, 0xc0, !PT ;  /* 0x0000000219ff7812 */ /* 0x040fe2000780c0ff */
[----:B------:R-:W-:Y:S01]  /*1f740*/  CS2R R18, SRZ ;  /* 0x0000000000127805 */ /* 0x000fe2000001ff00 */
[----:B------:R-:W-:Y:S01]  /*1f750*/  LOP3.LUT R0, R25, 0x1, RZ, 0xc0, !PT ;  /* 0x0000000119007812 */ /* 0x000fe200078ec0ff */
[----:B------:R-:W-:Y:S01]  /*1f760*/  CS2R R22, SRZ ;  /* 0x0000000000167805 */ /* 0x000fe2000001ff00 */
[----:B------:R-:W-:Y:S01]  /*1f770*/  CS2R R30, SRZ ;  /* 0x00000000001e7805 */ /* 0x000fe2000001ff00 */
[----:B------:R-:W-:Y:S01]  /*1f780*/  CS2R R32, SRZ ;  /* 0x0000000000207805 */ /* 0x000fe2000001ff00 */
[----:B------:R-:W-:-:S07]  /*1f790*/  ISETP.NE.U32.AND P1, PT, R0, 0x1, PT ;  /* 0x000000010000780c */ /* 0x000fce0003f25070 */
[----:B------:R-:W-:-:S04]  /*1f7a0*/  @P0 SHF.R.S32.HI R0, RZ, 0x1f, R45 ;  /* 0x0000001fff000819 */ /* 0x000fc8000001142d */
[----:B------:R-:W-:Y:S02]  /*1f7b0*/  @P0 LEA.HI R0, R0, R45, RZ, 0x2 ;  /* 0x0000002d00000211 */ /* 0x000fe400078f10ff */
[----:B----4-:R-:W-:Y:S02]  /*1f7c0*/  @!P1 IMAD.WIDE R12, R26, 0x2, R8 ;  /* 0x000000021a0c9825 */ /* 0x010fe400078e0208 */
[----:B------:R-:W-:-:S03]  /*1f7d0*/  @P0 LOP3.LUT R0, R0, 0xfffffffc, RZ, 0xc0, !PT ;  /* 0xfffffffc00000812 */ /* 0x000fc600078ec0ff */
[----:B------:R2:W5:Y:S02]  /*1f7e0*/  @!P1 LD.E.64 R18, [R12.64] ;  /* 0x000000040c129980 */ /* 0x000564000c101b00 */
[----:B------:R-:W-:-:S04]  /*1f7f0*/  @P0 IMAD.WIDE R10, R0, 0x2, R8 ;  /* 0x00000002000a0825 */ /* 0x000fc800078e0208 */
[--C-:B-1----:R-:W-:Y:S01]  /*1f800*/  @P0 IMAD.WIDE R8, R0, 0x2, R2.reuse ;  /* 0x0000000200080825 */ /* 0x102fe200078e0202 */
[----:B------:R2:W5:Y:S03]  /*1f810*/  @P0 LD.E.64 R30, [R10.64] ;  /* 0x000000040a1e0980 */ /* 0x000566000c101b00 */
[----:B------:R-:W-:Y:S01]  /*1f820*/  @!P1 IMAD.WIDE R2, R26, 0x2, R2 ;  /* 0x000000021a029825 */ /* 0x000fe200078e0202 */
[----:B------:R2:W5:Y:S04]  /*1f830*/  @P0 LD.E.64 R32, [R8.64] ;  /* 0x0000000408200980 */ /* 0x000568000c101b00 */
[----:B------:R2:W5:Y:S02]  /*1f840*/  @!P1 LD.E.64 R22, [R2.64] ;  /* 0x0000000402169980 */ /* 0x000564000c101b00 */
.L_x_1334:
[----:B------:R-:W-:Y:S05]  /*1f850*/  BSYNC B0 ;  /* 0x0000000000007941 */ /* 0x000fea0003800000 */
.L_x_1333:
[----:B-----5:R-:W-:Y:S01]  /*1f860*/  IMAD.MOV.U32 R7, RZ, RZ, R30 ;  /* 0x000000ffff077224 */ /* 0x020fe200078e001e */
[----:B-12---:R-:W-:Y:S01]  /*1f870*/  MOV R2, R18 ;  /* 0x0000001200027202 */ /* 0x006fe20000000f00 */
[----:B------:R-:W-:-:S02]  /*1f880*/  IMAD.MOV.U32 R3, RZ, RZ, R31 ;  /* 0x000000ffff037224 */ /* 0x000fc400078e001f */
[----:B------:R-:W-:-:S03]  /*1f890*/  IMAD.MOV.U32 R0, RZ, RZ, R19 ;  /* 0x000000ffff007224 */ /* 0x000fc600078e0013 */
        /* <DEDUP_REMOVED lines=8> */
[----:B------:R-:W-:Y:S05]  /*1f920*/  BRA.DIV ~URZ, `(.L_x_1335) ;  /* 0x00009c327f007947 */ /* 0x000fea000b800000 */
[----:B------:R1:W2:Y:S04]  /*1f930*/  SHFL.IDX PT, R9, R14, 0x1, 0x181f ;  /* 0x00381f000e097f89 */ /* 0x0002a800000e0000 */
[----:B----4-:R1:W4:Y:S04]  /*1f940*/  SHFL.IDX PT, R8, R16, 0x1, 0x181f ;  /* 0x00381f0010087f89 */ /* 0x01032800000e0000 */
[----:B------:R1:W3:Y:S04]  /*1f950*/  SHFL.IDX PT, R0, R20, 0x1, 0x181f ;  /* 0x00381f0014007f89 */ /* 0x0002e800000e0000 */
[----:B------:R1:W1:Y:S02]  /*1f960*/  SHFL.IDX PT, R2, R17, 0x1, 0x181f ;  /* 0x00381f0011027f89 */ /* 0x00026400000e0000 */
.L_x_1431:
[----:B------:R-:W-:Y:S01]  /*1f970*/  IADD3 R3, R27, 0x10, RZ ;  /* 0x000000101b037810 */ /* 0x000fe20007ffe0ff */
[----:B------:R-:W-:Y:S01]  /*1f980*/  BSSY B0, `(.L_x_1336) ;  /* 0x0000019000007945 */ /* 0x000fe20003800000 */
[----:B------:R-:W-:Y:S01]  /*1f990*/  CS2R R34, SRZ ;  /* 0x0000000000227805 */ /* 0x000fe2000001ff00 */
[----:B------:R-:W-:Y:S01]  /*1f9a0*/  CS2R R40, SRZ ;  /* 0x0000000000287805 */ /* 0x000fe2000001ff00 */
[----:B------:R-:W-:Y:S01]  /*1f9b0*/  ISETP.GE.AND P0, PT, R3, R24, PT ;  /* 0x000000180300720c */ /* 0x000fe20003f06270 */
[----:B------:R-:W-:Y:S01]  /*1f9c0*/  CS2R R36, SRZ ;  /* 0x0000000000247805 */ /* 0x000fe2000001ff00 */
[----:B---3--:R-:W-:-:S11]  /*1f9d0*/  IMAD.MOV.U32 R3, RZ, RZ, R0 ;  /* 0x000000ffff037224 */ /* 0x008fd600078e0000 */
        /* <DEDUP_REMOVED lines=10> */
[----:B--2-4-:R-:W-:Y:S02]  /*1fa80*/  @!P1 IMAD.WIDE R12, R26, 0x2, R8 ;  /* 0x000000021a0c9825 */ /* 0x014fe400078e0208 */
        /* <DEDUP_REMOVED lines=8> */
.L_x_1337:
[----:B------:R-:W-:Y:S05]  /*1fb10*/  BSYNC B0 ;  /* 0x0000000000007941 */ /* 0x000fea0003800000 */
.L_x_1336:
        /* <DEDUP_REMOVED lines=13> */
[----:B------:R1:W2:Y:S02]  /*1fbf0*/  SHFL.IDX PT, R0, R14, 0x2, 0x181f ;  /* 0x00581f000e007f89 */ /* 0x0002a400000e0000 */
.L_x_1432:
[----:B------:R-:W-:Y:S05]  /*1fc00*/  BRA.DIV ~URZ, `(.L_x_1339) ;  /* 0x00009bb27f007947 */ /* 0x000fea000b800000 */
[----:B----4-:R3:W4:Y:S01]  /*1fc10*/  SHFL.IDX PT, R8, R16, 0x2, 0x181f ;  /* 0x00581f0010087f89 */ /* 0x01072200000e0000 */
[----:B--2---:R-:W-:-:S03]  /*1fc20*/  MOV R9, R0 ;  /* 0x0000000000097202 */ /* 0x004fc60000000f00 */
[----:B------:R3:W2:Y:S04]  /*1fc30*/  SHFL.IDX PT, R7, R20, 0x2, 0x181f ;  /* 0x00581f0014077f89 */ /* 0x0006a800000e0000 */
[----:B------:R3:W1:Y:S02]  /*1fc40*/  SHFL.IDX PT, R2, R17, 0x2, 0x181f ;  /* 0x00581f0011027f89 */ /* 0x00066400000e0000 */
.L_x_1433:
[----:B------:R-:W-:Y:S01]  /*1fc50*/  IADD3 R0, R27, 0x20, RZ ;  /* 0x000000201b007810 */ /* 0x000fe20007ffe0ff */
[----:B------:R-:W-:Y:S01]  /*1fc60*/  BSSY B0, `(.L_x_1340) ;  /* 0x000001b000007945 */ /* 0x000fe20003800000 */
[----:B------:R-:W-:Y:S01]  /*1fc70*/  CS2R R60, SRZ ;  /* 0x00000000003c7805 */ /* 0x000fe2000001ff00 */
[----:B------:R-:W-:Y:S01]  /*1fc80*/  CS2R R50, SRZ ;  /* 0x0000000000327805 */ /* 0x000fe2000001ff00 */
[----:B------:R-:W-:Y:S01]  /*1fc90*/  ISETP.GE.AND P0, PT, R0, R24, PT ;  /* 0x000000180000720c */ /* 0x000fe20003f06270 */
[----:B------:R-:W-:Y:S01]  /*1fca0*/  CS2R R46, SRZ ;  /* 0x00000000002e7805 */ /* 0x000fe2000001ff00 */
[----:B------:R-:W-:Y:S01]  /*1fcb0*/  CS2R R52, SRZ ;  /* 0x0000000000347805 */ /* 0x000fe2000001ff00 */
[----:B------:R-:W-:Y:S01]  /*1fcc0*/  CS2R R48, SRZ ;  /* 0x0000000000307805 */ /* 0x000fe2000001ff00 */
[----:B--2---:R-:W-:-:S09]  /*1fcd0*/  IMAD.MOV.U32 R3, RZ, RZ, R7 ;  /* 0x000000ffff037224 */ /* 0x004fd200078e0007 */
        /* <DEDUP_REMOVED lines=19> */
.L_x_1341:
[----:B------:R-:W-:Y:S05]  /*1fe10*/  BSYNC B0 ;  /* 0x0000000000007941 */ /* 0x000fea0003800000 */
.L_x_1340:
        /* <DEDUP_REMOVED lines=17> */
.L_x_1434:
        /* <DEDUP_REMOVED lines=26> */
.L_x_1344:
[----:B------:R-:W-:Y:S05]  /*200d0*/  BSYNC B0 ;  /* 0x0000000000007941 */ /* 0x000fea0003800000 */
.L_x_1343:
        /* <DEDUP_REMOVED lines=14> */
.L_x_1435:
[----:B------:R-:W-:Y:S05]  /*201c0*/  BRA.DIV ~URZ, `(.L_x_1346) ;  /* 0x000099c27f007947 */ /* 0x000fea000b800000 */
[----:B----4-:R3:W4:Y:S01]  /*201d0*/  SHFL.IDX PT, R8, R16, 0x4, 0x181f ;  /* 0x00981f0010087f89 */ /* 0x01072200000e0000 */
[----:B--2---:R-:W-:-:S03]  /*201e0*/  MOV R9, R0 ;  /* 0x0000000000097202 */ /* 0x004fc60000000f00 */
[----:B------:R3:W2:Y:S04]  /*201f0*/  SHFL.IDX PT, R7, R20, 0x4, 0x181f ;  /* 0x00981f0014077f89 */ /* 0x0006a800000e0000 */
[----:B------:R3:W1:Y:S02]  /*20200*/  SHFL.IDX PT, R2, R17, 0x4, 0x181f ;  /* 0x00981f0011027f89 */ /* 0x00066400000e0000 */
.L_x_1436:
[----:B------:R-:W-:Y:S01]  /*20210*/  IADD3 R0, R27, 0x40, RZ ;  /* 0x000000401b007810 */ /* 0x000fe20007ffe0ff */
[----:B------:R-:W-:Y:S01]  /*20220*/  BSSY B0, `(.L_x_1347) ;  /* 0x000001b000007945 */ /* 0x000fe20003800000 */
[----:B------:R-:W-:Y:S01]  /*20230*/  CS2R R66, SRZ ;  /* 0x0000000000427805 */ /* 0x000fe2000001ff00 */
[----:B------:R-:W-:Y:S01]  /*20240*/  CS2R R62, SRZ ;  /* 0x00000000003e7805 */ /* 0x000fe2000001ff00 */
[----:B------:R-:W-:Y:S01]  /*20250*/  ISETP.GE.AND P0, PT, R0, R24, PT ;  /* 0x000000180000720c */ /* 0x000fe20003f06270 */
[----:B------:R-:W-:Y:S01]  /*20260*/  CS2R R70, SRZ ;  /* 0x0000000000467805 */ /* 0x000fe2000001ff00 */
[----:B------:R-:W-:Y:S01]  /*20270*/  CS2R R64, SRZ ;  /* 0x0000000000407805 */ /* 0x000fe2000001ff00 */
[----:B--2---:R-:W-:-:S10]  /*20280*/  IMAD.MOV.U32 R3, RZ, RZ, R7 ;  /* 0x000000ffff037224 */ /* 0x004fd400078e0007 */
        /* <DEDUP_REMOVED lines=8> */
[----:B------:R-:W-:-:S04]  /*20310*/  @P0 IADD3 R0, R26, 0x20, RZ ;  /* 0x000000201a000810 */ /* 0x000fc80007ffe0ff */
[----:B------:R-:W-:Y:S02]  /*20320*/  @P0 SHF.R.S32.HI R7, RZ, 0x1f, R0 ;  /* 0x0000001fff070819 */ /* 0x000fe40000011400 */
[----:B----4-:R-:W-:Y:S02]  /*20330*/  @!P1 IMAD.WIDE R12, R26, 0x2, R8 ;  /* 0x000000021a0c9825 */ /* 0x010fe400078e0208 */
[----:B------:R-:W-:-:S03]  /*20340*/  @P0 LEA.HI R0, R7, R0, RZ, 0x2 ;  /* 0x0000000007000211 */ /* 0x000fc600078f10ff */
[----:B------:R2:W5:Y:S01]  /*20350*/  @!P1 LD.E.64 R62, [R12.64] ;  /* 0x000000040c3e9980 */ /* 0x000562000c101b00 */
[----:B------:R-:W-:-:S05]  /*20360*/  @P0 LOP3.LUT R0, R0, 0xfffffffc, RZ, 0xc0, !PT ;  /* 0xfffffffc00000812 */ /* 0x000fca00078ec0ff */
[----:B------:R-:W-:-:S04]  /*20370*/  @P0 IMAD.WIDE R10, R0, 0x2, R8 ;  /* 0x00000002000a0825 */ /* 0x000fc800078e0208 */
[--C-:B-1----:R-:W-:Y:S01]  /*20380*/  @P0 IMAD.WIDE R8, R0, 0x2, R2.reuse ;  /* 0x0000000200080825 */ /* 0x102fe200078e0202 */
[----:B------:R2:W5:Y:S03]  /*20390*/  @P0 LD.E.64 R66, [R10.64] ;  /* 0x000000040a420980 */ /* 0x000566000c101b00 */
[----:B------:R-:W-:Y:S01]  /*203a0*/  @!P1 IMAD.WIDE R2, R26, 0x2, R2 ;  /* 0x000000021a029825 */ /* 0x000fe200078e0202 */
[----:B------:R2:W5:Y:S04]  /*203b0*/  @P0 LD.E.64 R70, [R8.64] ;  /* 0x0000000408460980 */ /* 0x000568000c101b00 */
[----:B------:R2:W5:Y:S02]  /*203c0*/  @!P1 LD.E.64 R64, [R2.64] ;  /* 0x0000000402409980 */ /* 0x000564000c101b00 */
.L_x_1348:
[----:B------:R-:W-:Y:S05]  /*203d0*/  BSYNC B0 ;  /* 0x0000000000007941 */ /* 0x000fea0003800000 */
.L_x_1347:
[----:B-----5:R-:W-:Y:S01]  /*203e0*/  IMAD.MOV.U32 R7, RZ, RZ, R66 ;  /* 0x000000ffff077224 */ /* 0x020fe200078e0042 */
[----:B-12---:R-:W-:Y:S01]  /*203f0*/  MOV R2, R62 ;  /* 0x0000003e00027202 */ /* 0x006fe20000000f00 */
[----:B------:R-:W-:Y:S01]  /*20400*/  IMAD.MOV.U32 R3, RZ, RZ, R67 ;  /* 0x000000ffff037224 */ /* 0x000fe200078e0043 */
[----:B------:R-:W-:Y:S01]  /*20410*/  CS2R R78, SRZ ;  /* 0x00000000004e7805 */ /* 0x000fe2000001ff00 */
        /* <DEDUP_REMOVED lines=11> */
.L_x_1437:
[----:B------:R-:W-:Y:S05]  /*204d0*/  BRA.DIV ~URZ, `(.L_x_1350) ;  /* 0x000098a27f007947 */ /* 0x000fea000b800000 */
[----:B----4-:R4:W1:Y:S01]  /*204e0*/  SHFL.IDX PT, R8, R16, 0x5, 0x181f ;  /* 0x00b81f0010087f89 */ /* 0x01086200000e0000 */
[----:B--2---:R-:W-:-:S03]  /*204f0*/  MOV R9, R0 ;  /* 0x0000000000097202 */ /* 0x004fc60000000f00 */
[----:B------:R4:W2:Y:S04]  /*20500*/  SHFL.IDX PT, R7, R20, 0x5, 0x181f ;  /* 0x00b81f0014077f89 */ /* 0x0008a800000e0000 */
[----:B------:R4:W3:Y:S02]  /*20510*/  SHFL.IDX PT, R2, R17, 0x5, 0x181f ;  /* 0x00b81f0011027f89 */ /* 0x0008e400000e0000 */
.L_x_1438:
[----:B------:R-:W-:Y:S01]  /*20520*/  IADD3 R0, R27, 0x50, RZ ;  /* 0x000000501b007810 */ /* 0x000fe20007ffe0ff */
[----:B------:R-:W-:Y:S01]  /*20530*/  BSSY B0, `(.L_x_1351) ;  /* 0x000001a000007945 */ /* 0x000fe20003800000 */
[----:B------:R-:W-:Y:S01]  /*20540*/  CS2R R72, SRZ ;  /* 0x0000000000487805 */ /* 0x000fe2000001ff00 */
[----:B------:R-:W-:Y:S01]  /*20550*/  CS2R R76, SRZ ;  /* 0x00000000004c7805 */ /* 0x000fe2000001ff00 */
[----:B------:R-:W-:Y:S01]  /*20560*/  ISETP.GE.AND P0, PT, R0, R24, PT ;  /* 0x000000180000720c */ /* 0x000fe20003f06270 */
[----:B------:R-:W-:Y:S01]  /*20570*/  CS2R R74, SRZ ;  /* 0x00000000004a7805 */ /* 0x000fe2000001ff00 */
[----:B--2---:R-:W-:-:S11]  /*20580*/  IMAD.MOV.U32 R3, RZ, RZ, R7 ;  /* 0x000000ffff037224 */ /* 0x004fd600078e0007 */
        /* <DEDUP_REMOVED lines=10> */
[----:B-1----:R-:W-:Y:S02]  /*20630*/  @!P1 IMAD.WIDE R12, R26, 0x2, R8 ;  /* 0x000000021a0c9825 */ /* 0x002fe400078e0208 */
[----:B------:R-:W-:-:S03]  /*20640*/  @P0 LEA.HI R0, R7, R0, RZ, 0x2 ;  /* 0x0000000007000211 */ /* 0x000fc600078f10ff */
[----:B------:R1:W5:Y:S01]  /*20650*/  @!P1 LD.E.64 R72, [R12.64] ;  /* 0x000000040c489980 */ /* 0x000362000c101b00 */
[----:B------:R-:W-:-:S05]  /*20660*/  @P0 LOP3.LUT R0, R0, 0xfffffffc, RZ, 0xc0, !PT ;  /* 0xfffffffc00000812 */ /* 0x000fca00078ec0ff */
[----:B------:R-:W-:-:S04]  /*20670*/  @P0 IMAD.WIDE R10, R0, 0x2, R8 ;  /* 0x00000002000a0825 */ /* 0x000fc800078e0208 */
[--C-:B---3--:R-:W-:Y:S01]  /*20680*/  @P0 IMAD.WIDE R8, R0, 0x2, R2.reuse ;  /* 0x0000000200080825 */ /* 0x108fe200078e0202 */
[----:B------:R1:W5:Y:S03]  /*20690*/  @P0 LD.E.64 R78, [R10.64] ;  /* 0x000000040a4e0980 */ /* 0x000366000c101b00 */
[----:B------:R-:W-:Y:S01]  /*206a0*/  @!P1 IMAD.WIDE R2, R26, 0x2, R2 ;  /* 0x000000021a029825 */ /* 0x000fe200078e0202 */
[----:B------:R1:W5:Y:S04]  /*206b0*/  @P0 LD.E.64 R76, [R8.64] ;  /* 0x00000004084c0980 */ /* 0x000368000c101b00 */
[----:B------:R1:W5:Y:S02]  /*206c0*/  @!P1 LD.E.64 R74, [R2.64] ;  /* 0x00000004024a9980 */ /* 0x000364000c101b00 */
.L_x_1352:
[----:B------:R-:W-:Y:S05]  /*206d0*/  BSYNC B0 ;  /* 0x0000000000007941 */ /* 0x000fea0003800000 */
.L_x_1351:
[----:B-----5:R-:W-:Y:S01]  /*206e0*/  IMAD.MOV.U32 R7, RZ, RZ, R78 ;  /* 0x000000ffff077224 */ /* 0x020fe200078e004e */
[----:B-1-3--:R-:W-:Y:S01]  /*206f0*/  MOV R2, R72 ;  /* 0x0000004800027202 */ /* 0x00afe20000000f00 */
        /* <DEDUP_REMOVED lines=12> */
.L_x_1439:
[----:B------:R-:W-:Y:S01]  /*207c0*/  SHF.R.S32.HI R0, RZ, 0x1f, R29 ;  /* 0x0000001fff007819 */ /* 0x000fe2000001141d */
[----:B------:R-:W-:-:S03]  /*207d0*/  IMAD.SHL.U32 R2, R44, 0x80, RZ ;  /* 0x000000802c027824 */ /* 0x000fc600078e00ff */
[----:B------:R-:W-:-:S04]  /*207e0*/  LEA.HI R0, R0, R29, RZ, 0x3 ;  /* 0x0000001d00007211 */ /* 0x000fc800078f18ff */
[----:B------:R-:W-:Y:S01]  /*207f0*/  LEA.HI.SX32 R0, R0, R2, 0x1d ;  /* 0x0000000200007211 */ /* 0x000fe200078feaff */
[----:B------:R-:W-:Y:S05]  /*20800*/  BRA.DIV ~URZ, `(.L_x_1354) ;  /* 0x000097627f007947 */ /* 0x000fea000b800000 */
[----:B------:R3:W1:Y:S04]  /*20810*/  SHFL.IDX PT, R8, R16, 0x6, 0x181f ;  /* 0x00d81f0010087f89 */ /* 0x00066800000e0000 */
[----:B------:R3:W4:Y:S04]  /*20820*/  SHFL.IDX PT, R7, R20, 0x6, 0x181f ;  /* 0x00d81f0014077f89 */ /* 0x00072800000e0000 */
[----:B------:R3:W2:Y:S02]  /*20830*/  SHFL.IDX PT, R2, R17, 0x6, 0x181f ;  /* 0x00d81f0011027f89 */ /* 0x0006a400000e0000 */
.L_x_1440:
[----:B------:R-:W-:Y:S01]  /*20840*/  IADD3 R0, R0, 0x60, RZ ;  /* 0x0000006000007810 */ /* 0x000fe20007ffe0ff */
[----:B------:R-:W-:Y:S01]  /*20850*/  BSSY B0, `(.L_x_1355) ;  /* 0x000001b000007945 */ /* 0x000fe20003800000 */
[----:B------:R-:W-:Y:S01]  /*20860*/  CS2R R84, SRZ ;  /* 0x0000000000547805 */ /* 0x000fe2000001ff00 */
[----:B------:R-:W-:Y:S01]  /*20870*/  CS2R R80, SRZ ;  /* 0x0000000000507805 */ /* 0x000fe2000001ff00 */
[----:B------:R-:W-:Y:S01]  /*20880*/  ISETP.GE.AND P0, PT, R0, R24, PT ;  /* 0x000000180000720c */ /* 0x000fe20003f06270 */
[----:B------:R-:W-:Y:S01]  /*20890*/  CS2R R86, SRZ ;  /* 0x0000000000567805 */ /* 0x000fe2000001ff00 */
[----:B------:R-:W-:Y:S01]  /*208a0*/  CS2R R82, SRZ ;  /* 0x0000000000527805 */ /* 0x000fe2000001ff00 */
[----:B----4-:R-:W-:-:S10]  /*208b0*/  IMAD.MOV.U32 R3, RZ, RZ, R7 ;  /* 0x000000ffff037224 */ /* 0x010fd400078e0007 */
        /* <DEDUP_REMOVED lines=10> */
[----:B-12---:R-:W-:Y:S02]  /*20960*/  @!P1 IMAD.WIDE R12, R26, 0x2, R8 ;  /* 0x000000021a0c9825 */ /* 0x006fe400078e0208 */
[----:B------:R-:W-:-:S03]  /*20970*/  @P0 LEA.HI R0, R7, R0, RZ, 0x2 ;  /* 0x0000000007000211 */ /* 0x000fc600078f10ff */
[----:B------:R1:W5:Y:S01]  /*20980*/  @!P1 LD.E.64 R80, [R12.64] ;  /* 0x000000040c509980 */ /* 0x000362000c101b00 */
[----:B------:R-:W-:-:S05]  /*20990*/  @P0 LOP3.LUT R0, R0, 0xfffffffc, RZ, 0xc0, !PT ;  /* 0xfffffffc00000812 */ /* 0x000fca00078ec0ff */
[----:B------:R-:W-:-:S04]  /*209a0*/  @P0 IMAD.WIDE R10, R0, 0x2, R8 ;  /* 0x00000002000a0825 */ /* 0x000fc800078e0208 */
[--C-:B------:R-:W-:Y:S01]  /*209b0*/  @P0 IMAD.WIDE R8, R0, 0x2, R2.reuse ;  /* 0x0000000200080825 */ /* 0x100fe200078e0202 */
[----:B------:R1:W5:Y:S03]  /*209c0*/  @P0 LD.E.64 R84, [R10.64] ;  /* 0x000000040a540980 */ /* 0x000366000c101b00 */
[----:B------:R-:W-:Y:S01]  /*209d0*/  @!P1 IMAD.WIDE R2, R26, 0x2, R2 ;  /* 0x000000021a029825 */ /* 0x000fe200078e0202 */
[----:B------:R1:W5:Y:S04]  /*209e0*/  @P0 LD.E.64 R86, [R8.64] ;  /* 0x0000000408560980 */ /* 0x000368000c101b00 */
[----:B------:R1:W5:Y:S02]  /*209f0*/  @!P1 LD.E.64 R82, [R2.64] ;  /* 0x0000000402529980 */ /* 0x000364000c101b00 */
.L_x_1356:
[----:B------:R-:W-:Y:S05]  /*20a00*/  BSYNC B0 ;  /* 0x0000000000007941 */ /* 0x000fea0003800000 */
.L_x_1355:
        /* <DEDUP_REMOVED lines=15> */
.L_x_1441:
[----:B------:R-:W-:Y:S01]  /*20b00*/  SHF.R.S32.HI R0, RZ, 0x1f, R29 ;  /* 0x0000001fff007819 */ /* 0x000fe2000001141d */
[----:B------:R-:W-:-:S03]  /*20b10*/  IMAD.SHL.U32 R2, R44, 0x80, RZ ;  /* 0x000000802c027824 */ /* 0x000fc600078e00ff */
[----:B------:R-:W-:-:S04]  /*20b20*/  LEA.HI R0, R0, R29, RZ, 0x3 ;  /* 0x0000001d00007211 */ /* 0x000fc800078f18ff */
[----:B------:R-:W-:Y:S01]  /*20b30*/  LEA.HI.SX32 R0, R0, R2, 0x1d ;  /* 0x0000000200007211 */ /* 0x000fe200078feaff */
[----:B------:R-:W-:Y:S05]  /*20b40*/  BRA.DIV ~URZ, `(.L_x_1358) ;  /* 0x000096027f007947 */ /* 0x000fea000b800000 */
[----:B------:R4:W1:Y:S04]  /*20b50*/  SHFL.IDX PT, R8, R16, 0x7, 0x181f ;  /* 0x00f81f0010087f89 */ /* 0x00086800000e0000 */
[----:B------:R4:W3:Y:S04]  /*20b60*/  SHFL.IDX PT, R7, R20, 0x7, 0x181f ;  /* 0x00f81f0014077f89 */ /* 0x0008e800000e0000 */
[----:B------:R4:W2:Y:S02]  /*20b70*/  SHFL.IDX PT, R2, R17, 0x7, 0x181f ;  /* 0x00f81f0011027f89 */ /* 0x0008a400000e0000 */
.L_x_1442:
        /* <DEDUP_REMOVED lines=27> */
.L_x_1360:
[----:B------:R-:W-:Y:S05]  /*20d30*/  BSYNC B0 ;  /* 0x0000000000007941 */ /* 0x000fea0003800000 */
.L_x_1359:
[----:B-1----:R-:W-:Y:S01]  /*20d40*/  IADD3 R8, R94, -c[0x0][0x20], RZ ;  /* 0x800008005e087a10 */ /* 0x002fe20007ffe0ff */
[----:B------:R-:W-:-:S04]  /*20d50*/  DEPBAR.LE SB0, 0x1 ;  /* 0x000080400000791a */ /* 0x000fc80000000000 */
[----:B--2---:R1:W2:Y:S04]  /*20d60*/  LDL.64 R2, [R8+0x20] ;  /* 0x0000200008027983 */ /* 0x0042a80000100a00 */
[----:B-1----:R-:W3:Y:S01]  /*20d70*/  LDL.64 R8, [R8+0x28] ;  /* 0x0000280008087983 */ /* 0x002ee20000100a00 */
[----:B------:R-:W-:Y:S03]  /*20d80*/  WARPSYNC 0xffffffff ;  /* 0xffffffff00007948 */ /* 0x000fe60003800000 */
[----:B------:R-:W-:Y:S06]  /*20d90*/  BAR.SYNC.DEFER_BLOCKING 0x0 ;  /* 0x0000000000007b1d */ /* 0x000fec0000010000 */
[----:B--2---:R1:W2:Y:S04]  /*20da0*/  LD.E R10, [R2.64] ;  /* 0x00000004020a7980 */ /* 0x0042a8000c101900 */
[----:B---34-:R3:W4:Y:S01]  /*20db0*/  LD.E.64 R12, [R8.64] ;  /* 0x00000004080c7980 */ /* 0x018722000c101b00 */
[----:B------:R-:W-:Y:S01]  /*20dc0*/  BSSY B1, `(.L_x_1361) ;  /* 0x0000083000017945 */ /* 0x000fe20003800000 */
[----:B-1----:R-:W-:Y:S01]  /*20dd0*/  IMAD.SHL.U32 R3, R68, 0x40, RZ ;  /* 0x0000004044037824 */ /* 0x002fe200078e00ff */
[----:B---3--:R-:W-:-:S04]  /*20de0*/  SHF.R.S32.HI R8, RZ, 0x1f, R29 ;  /* 0x0000001fff087819 */ /* 0x008fc8000001141d */
[CC--:B------:R-:W-:Y:S02]  /*20df0*/  LEA.HI R0, R8.reuse, R29.reuse, RZ, 0x3 ;  /* 0x0000001d08007211 */ /* 0x0c0fe400078f18ff */
[----:B------:R-:W-:Y:S02]  /*20e00*/  LEA.HI R8, R8, R29, RZ, 0x6 ;  /* 0x0000001d08087211 */ /* 0x000fe400078f30ff */
[----:B------:R-:W-:-:S03]  /*20e10*/  LOP3.LUT R0, R0, 0xfffffff8, RZ, 0xc0, !PT ;  /* 0xfffffff800007812 */ /* 0x000fc600078ec0ff */
[----:B------:R-:W-:Y:S02]  /*20e20*/  IMAD.SHL.U32 R8, R8, 0x8, RZ ;  /* 0x0000000808087824 */ /* 0x000fe400078e00ff */
[----:B------:R-:W-:Y:S01]  /*20e30*/  IMAD.IADD R2, R29, 0x1, -R0 ;  /* 0x000000011d027824 */ /* 0x000fe200078e0a00 */
[----:B------:R-:W-:Y:S01]  /*20e40*/  LOP3.LUT R0, R3, 0x1c0, RZ, 0xc0, !PT ;  /* 0x000001c003007812 */ /* 0x000fe200078ec0ff */
[----:B-----5:R-:W-:Y:S02]  /*20e50*/  IMAD.MOV.U32 R3, RZ, RZ, R92 ;  /* 0x000000ffff037224 */ /* 0x020fe400078e005c */
[----:B------:R-:W-:-:S03]  /*20e60*/  IMAD.SHL.U32 R2, R2, 0x8, RZ ;  /* 0x0000000802027824 */ /* 0x000fc600078e00ff */
[----:B------:R-:W-:Y:S01]  /*20e70*/  PRMT R105, R105, 0x5410, R3 ;  /* 0x0000541069697816 */ /* 0x000fe20000000003 */
[----:B------:R-:W-:Y:S01]  /*20e80*/  IMAD.MOV.U32 R3, RZ, RZ, R93 ;  /* 0x000000ffff037224 */ /* 0x000fe200078e005d */
[----:B------:R-:W-:Y:S02]  /*20e90*/  LOP3.LUT R2, R0, 0x38, R2, 0xf8, !PT ;  /* 0x0000003800027812 */ /* 0x000fe400078ef802 */
[----:B------:R-:W-:Y:S02]  /*20ea0*/  SHF.R.U32.HI R0, RZ, 0x3, R0 ;  /* 0x00000003ff007819 */ /* 0x000fe40000011600 */
[----:B------:R-:W-:Y:S01]  /*20eb0*/  PRMT R105, R3, 0x7610, R105 ;  /* 0x0000761003697816 */ /* 0x000fe20000000069 */
[----:B------:R-:W-:Y:S01]  /*20ec0*/  IMAD.MOV.U32 R3, RZ, RZ, R91 ;  /* 0x000000ffff037224 */ /* 0x000fe200078e005b */
[----:B------:R-:W-:Y:S01]  /*20ed0*/  LOP3.LUT R7, R2, R0, RZ, 0x3c, !PT ;  /* 0x0000000002077212 */ /* 0x000fe200078e3cff */
[----:B------:R-:W-:Y:S02]  /*20ee0*/  IMAD.MOV.U32 R2, RZ, RZ, R44 ;  /* 0x000000ffff027224 */ /* 0x000fe400078e002c */
[----:B------:R-:W-:Y:S01]  /*20ef0*/  IMAD.MOV.U32 R0, RZ, RZ, R45 ;  /* 0x000000ffff007224 */ /* 0x000fe200078e002d */
[----:B------:R-:W-:Y:S01]  /*20f00*/  LOP3.LUT R8, R7, 0xfffffe00, R8, 0xf8, !PT ;  /* 0xfffffe0007087812 */ /* 0x000fe200078ef808 */
[----:B------:R-:W-:-:S03]  /*20f10*/  IMAD.MOV.U32 R7, RZ, RZ, R90 ;  /* 0x000000ffff077224 */ /* 0x000fc600078e005a */
[----:B------:R-:W-:Y:S01]  /*20f20*/  PRMT R29, R0, 0x5410, R2 ;  /* 0x00005410001d7816 */ /* 0x000fe20000000002 */
[----:B------:R-:W-:Y:S01]  /*20f30*/  IMAD.MOV.U32 R2, RZ, RZ, R88 ;  /* 0x000000ffff027224 */ /* 0x000fe200078e0058 */
[----:B------:R-:W-:Y:S01]  /*20f40*/  PRMT R94, R3, 0x5410, R7 ;  /* 0x00005410035e7816 */ /* 0x000fe20000000007 */
[----:B------:R-:W-:-:S05]  /*20f50*/  IMAD.MOV.U32 R0, RZ, RZ, R89 ;  /* 0x000000ffff007224 */ /* 0x000fca00078e0059 */
[----:B------:R-:W-:Y:S01]  /*20f60*/  PRMT R25, R0, 0x5410, R2 ;  /* 0x0000541000197816 */ /* 0x000fe20000000002 */
[----:B--2---:R-:W-:-:S05]  /*20f70*/  IMAD R9, R10, -0x80, R24 ;  /* 0xffffff800a097824 */ /* 0x004fca00078e0218 */
[----:B------:R-:W-:-:S04]  /*20f80*/  IMNMX R24, R9, 0x80, PT ;  /* 0x0000008009187817 */ /* 0x000fc80003800200 */
[----:B------:R-:W-:Y:S01]  /*20f90*/  ISETP.GE.AND P0, PT, R68, R24, PT ;  /* 0x000000184400720c */ /* 0x000fe20003f06270 */
[----:B----4-:R-:W-:-:S12]  /*20fa0*/  IMAD.WIDE.U32 R20, R8, 0x2, R12 ;  /* 0x0000000208147825 */ /* 0x010fd800078e000c */
[----:B------:R-:W-:Y:S05]  /*20fb0*/  @P0 BRA `(.L_x_1362) ;  /* 0x0000063000000947 */ /* 0x000fea0003800000 */
[----:B------:R-:W-:Y:S01]  /*20fc0*/  ISETP.GE.AND P0, PT, R26, R39, PT ;  /* 0x000000271a00720c */ /* 0x000fe20003f06270 */
[----:B------:R-:W-:-:S12]  /*20fd0*/  BSSY B0, `(.L_x_1363) ;  /* 0x0000030000007945 */ /* 0x000fd80003800000 */
[----:B------:R-:W-:Y:S05]  /*20fe0*/  @P0 BRA `(.L_x_1364) ;  /* 0x000002e000000947 */ /* 0x000fea0003800000 */
[----:B------:R-:W2:Y:S01]  /*20ff0*/  LD.E.128 R8, [R20.64] ;  /* 0x0000000414087980 */ /* 0x000ea2000c101d00 */
[----:B------:R-:W-:Y:S02]  /*21000*/  SHF.R.U32.HI R3, RZ, 0x10, R23 ;  /* 0x00000010ff037819 */ /* 0x000fe40000011617 */
[----:B------:R-:W-:Y:S02]  /*21010*/  SHF.R.U32.HI R7, RZ, 0x10, R19 ;  /* 0x00000010ff077819 */ /* 0x000fe40000011613 */
[----:B------:R-:W-:Y:S02]  /*21020*/  SHF.R.U64 R13, R22, 0x10, R23 ;  /* 0x00000010160d7819 */ /* 0x000fe40000001217 */
[C---:B------:R-:W-:Y:S02]  /*21030*/  PRMT R3, R15.reuse, 0x5410, R3 ;  /* 0x000054100f037816 */ /* 0x040fe40000000003 */
[----:B------:R-:W-:Y:S02]  /*21040*/  PRMT R7, R28, 0x5410, R7 ;  /* 0x000054101c077816 */ /* 0x000fe40000000007 */
[----:B------:R-:W-:Y:S01]  /*21050*/  PRMT R13, R15, 0x5432, R13 ;  /* 0x000054320f0d7816 */ /* 0x000fe2000000000d */
[----:B------:R-:W-:Y:S01]  /*21060*/  IMAD.U32 R17, R3, 0x10000, RZ ;  /* 0x0001000003117824 */ /* 0x000fe200078e00ff */
[----:B------:R-:W-:Y:S01]  /*21070*/  SHF.R.U64 R0, R18, 0x10, R19 ;  /* 0x0000001012007819 */ /* 0x000fe20000001213 */
[----:B------:R-:W-:Y:S01]  /*21080*/  IMAD.U32 R19, R7, 0x10000, RZ ;  /* 0x0001000007137824 */ /* 0x000fe200078e00ff */
[----:B------:R-:W-:-:S02]  /*21090*/  LOP3.LUT R22, R3, 0xffff0000, RZ, 0xc0, !PT ;  /* 0xffff000003167812 */ /* 0x000fc400078ec0ff */
[----:B------:R-:W-:Y:S02]  /*210a0*/  LOP3.LUT R18, R7, 0xffff0000, RZ, 0xc0, !PT ;  /* 0xffff000007127812 */ /* 0x000fe400078ec0ff */
[----:B------:R-:W-:Y:S02]  /*210b0*/  PRMT R16, R28, 0x5432, R0 ;  /* 0x000054321c107816 */ /* 0x000fe40000000000 */
[C---:B--2---:R-:W-:Y:S01]  /*210c0*/  LOP3.LUT R12, R10.reuse, 0xffff0000, RZ, 0xc0, !PT ;  /* 0xffff00000a0c7812 */ /* 0x044fe200078ec0ff */
[----:B------:R-:W-:Y:S01]  /*210d0*/  IMAD.U32 R15, R10, 0x10000, RZ ;  /* 0x000100000a0f7824 */ /* 0x000fe200078e00ff */
[C---:B------:R-:W-:Y:S01]  /*210e0*/  LOP3.LUT R10, R11.reuse, 0xffff0000, RZ, 0xc0, !PT ;  /* 0xffff00000b0a7812 */ /* 0x040fe200078ec0ff */
[----:B------:R-:W-:Y:S01]  /*210f0*/  IMAD.U32 R14, R11, 0x10000, RZ ;  /* 0x000100000b0e7824 */ /* 0x000fe200078e00ff */
[----:B------:R-:W-:Y:S01]  /*21100*/  LOP3.LUT R0, R8, 0xffff0000, RZ, 0xc0, !PT ;  /* 0xffff000008007812 */ /* 0x000fe200078ec0ff */
[----:B------:R-:W-:Y:S01]  /*21110*/  FMUL.FTZ R7, R12, R17 ;  /* 0x000000110c077220 */ /* 0x000fe20000410000 */
[----:B------:R-:W-:Y:S01]  /*21120*/  SHF.L.U32 R2, R8, 0x10, RZ ;  /* 0x0000001008027819 */ /* 0x000fe200000006ff */
[-C--:B------:R-:W-:Y:S01]  /*21130*/  FMUL.FTZ R12, R12, R19.reuse ;  /* 0x000000130c0c7220 */ /* 0x080fe20000410000 */
[C---:B------:R-:W-:Y:S01]  /*21140*/  LOP3.LUT R8, R9.reuse, 0xffff0000, RZ, 0xc0, !PT ;  /* 0xffff000009087812 */ /* 0x040fe200078ec0ff */
[----:B------:R-:W-:Y:S01]  /*21150*/  FMUL.FTZ R3, R10, R22 ;  /* 0x000000160a037220 */ /* 0x000fe20000410000 */
[----:B------:R-:W-:Y:S01]  /*21160*/  SHF.L.U32 R11, R9, 0x10, RZ ;  /* 0x00000010090b7819 */ /* 0x000fe200000006ff */
[----:B------:R-:W-:-:S02]  /*21170*/  FFMA.FTZ R19, R15, R19, -R7 ;  /* 0x000000130f137223 */ /* 0x000fc40000010807 */
[----:B------:R-:W-:Y:S01]  /*21180*/  FFMA.FTZ R15, R15, R17, R12 ;  /* 0x000000110f0f7223 */ /* 0x000fe2000001000c */
[----:B------:R-:W-:Y:S01]  /*21190*/  SHF.L.U32 R17, R16, 0x10, RZ ;  /* 0x0000001010117819 */ /* 0x000fe200000006ff */
[-C--:B------:R-:W-:Y:S01]  /*211a0*/  FMUL.FTZ R10, R10, R18.reuse ;  /* 0x000000120a0a7220 */ /* 0x080fe20000410000 */
[----:B------:R-:W-:Y:S01]  /*211b0*/  LOP3.LUT R16, R16, 0xffff0000, RZ, 0xc0, !PT ;  /* 0xffff000010107812 */ /* 0x000fe200078ec0ff */
[----:B------:R-:W-:Y:S02]  /*211c0*/  FFMA.FTZ R12, R14, R18, -R3 ;  /* 0x000000120e0c7223 */ /* 0x000fe40000010803 */
[C---:B------:R-:W-:Y:S01]  /*211d0*/  IMAD.U32 R18, R13.reuse, 0x10000, RZ ;  /* 0x000100000d127824 */ /* 0x040fe200078e00ff */
[----:B------:R-:W-:Y:S01]  /*211e0*/  LOP3.LUT R13, R13, 0xffff0000, RZ, 0xc0, !PT ;  /* 0xffff00000d0d7812 */ /* 0x000fe200078ec0ff */
[----:B------:R-:W-:Y:S02]  /*211f0*/  FMUL.FTZ R9, R8, R16 ;  /* 0x0000001008097220 */ /* 0x000fe40000410000 */
[----:B------:R-:W-:-:S02]  /*21200*/  FMUL.FTZ R3, R0, R18 ;  /* 0x0000001200037220 */ /* 0x000fc40000410000 */
[----:B------:R-:W-:Y:S02]  /*21210*/  FMUL.FTZ R0, R0, R17 ;  /* 0x0000001100007220 */ /* 0x000fe40000410000 */
[----:B------:R-:W-:Y:S02]  /*21220*/  FMUL.FTZ R7, R8, R13 ;  /* 0x0000000d08077220 */ /* 0x000fe40000410000 */
[----:B------:R-:W-:Y:S02]  /*21230*/  FFMA.FTZ R8, R2, R18, R0 ;  /* 0x0000001202087223 */ /* 0x000fe40000010000 */
[----:B------:R-:W-:Y:S01]  /*21240*/  FFMA.FTZ R14, R14, R22, R10 ;  /* 0x000000160e0e7223 */ /* 0x000fe2000001000a */
[----:B------:R-:W-:Y:S01]  /*21250*/  F2FP.BF16.PACK_AB R10, R15, R19 ;  /* 0x000000130f0a723e */ /* 0x000fe200000010ff */
[----:B------:R-:W-:Y:S02]  /*21260*/  FFMA.FTZ R3, R2, R17, -R3 ;  /* 0x0000001102037223 */ /* 0x000fe40000010803 */
[----:B------:R-:W-:-:S02]  /*21270*/  FFMA.FTZ R0, R11, R16, -R7 ;  /* 0x000000100b007223 */ /* 0x000fc40000010807 */
[----:B------:R-:W-:Y:S01]  /*21280*/  FFMA.FTZ R9, R11, R13, R9 ;  /* 0x0000000d0b097223 */ /* 0x000fe20000010009 */
[----:B------:R-:W-:Y:S02]  /*21290*/  F2FP.BF16.PACK_AB R11, R14, R12 ;  /* 0x0000000c0e0b723e */ /* 0x000fe400000010ff */
[----:B------:R-:W-:Y:S02]  /*212a0*/  F2FP.BF16.PACK_AB R8, R8, R3 ;  /* 0x000000030808723e */ /* 0x000fe400000010ff */
[----:B------:R-:W-:-:S05]  /*212b0*/  F2FP.BF16.PACK_AB R9, R9, R0 ;  /* 0x000000000909723e */ /* 0x000fca00000010ff */
[----:B------:R1:W-:Y:S02]  /*212c0*/  ST.E.128 [R20.64], R8 ;  /* 0x0000000814007985 */ /* 0x0003e4000c101d04 */
.L_x_1364:
[----:B------:R-:W-:Y:S05]  /*212d0*/  BSYNC B0 ;  /* 0x0000000000007941 */ /* 0x000fea0003800000 */
.L_x_1363:
[----:B------:R-:W-:-:S04]  /*212e0*/  IADD3 R0, R26, 0x20, RZ ;  /* 0x000000201a007810 */ /* 0x000fc80007ffe0ff */
[----:B------:R-:W-:-:S13]  /*212f0*/  ISETP.GE.AND P0, PT, R0, R39, PT ;  /* 0x000000270000720c */ /* 0x000fda0003f06270 */
[----:B------:R-:W-:Y:S05]  /*21300*/  @P0 BRA `(.L_x_1362) ;  /* 0x000002e000000947 */ /* 0x000fea0003800000 */
[----:B-1----:R-:W2:Y:S01]  /*21310*/  LD.E.128 R8, [R20.64+0x4000] ;  /* 0x0040000414087980 */ /* 0x002ea2000c101d00 */
[----:B------:R-:W-:Y:S02]  /*21320*/  SHF.R.U32.HI R3, RZ, 0x10, R33 ;  /* 0x00000010ff037819 */ /* 0x000fe40000011621 */
[----:B------:R-:W-:Y:S02]  /*21330*/  SHF.R.U32.HI R7, RZ, 0x10, R31 ;  /* 0x00000010ff077819 */ /* 0x000fe4000001161f */
[----:B------:R-:W-:Y:S02]  /*21340*/  PRMT R3, R38, 0x5410, R3 ;  /* 0x0000541026037816 */ /* 0x000fe40000000003 */
[----:B------:R-:W-:Y:S02]  /*21350*/  PRMT R7, R69, 0x5410, R7 ;  /* 0x0000541045077816 */ /* 0x000fe40000000007 */
[C---:B------:R-:W-:Y:S01]  /*21360*/  LOP3.LUT R22, R3.reuse, 0xffff0000, RZ, 0xc0, !PT ;  /* 0xffff000003167812 */ /* 0x040fe200078ec0ff */
[----:B------:R-:W-:Y:S01]  /*21370*/  IMAD.U32 R17, R3, 0x10000, RZ ;  /* 0x0001000003117824 */ /* 0x000fe200078e00ff */
[----:B------:R-:W-:Y:S01]  /*21380*/  SHF.R.U64 R13, R32, 0x10, R33 ;  /* 0x00000010200d7819 */ /* 0x000fe20000001221 */
[----:B------:R-:W-:Y:S01]  /*21390*/  IMAD.U32 R19, R7, 0x10000, RZ ;  /* 0x0001000007137824 */ /* 0x000fe200078e00ff */
[----:B------:R-:W-:-:S02]  /*213a0*/  SHF.R.U64 R0, R30, 0x10, R31 ;  /* 0x000000101e007819 */ /* 0x000fc4000000121f */
[----:B------:R-:W-:Y:S02]  /*213b0*/  LOP3.LUT R18, R7, 0xffff0000, RZ, 0xc0, !PT ;  /* 0xffff000007127812 */ /* 0x000fe400078ec0ff */
[----:B------:R-:W-:Y:S02]  /*213c0*/  PRMT R13, R38, 0x5432, R13 ;  /* 0x00005432260d7816 */ /* 0x000fe4000000000d */
        /* <DEDUP_REMOVED lines=33> */
[----:B------:R1:W-:Y:S02]  /*215e0*/  ST.E.128 [R20.64+0x4000], R8 ;  /* 0x0040000814007985 */ /* 0x0003e4000c101d04 */
.L_x_1362:
[----:B------:R-:W-:Y:S05]  /*215f0*/  BSYNC B1 ;  /* 0x0000000000017941 */ /* 0x000fea0003800000 */
.L_x_1361:
[----:B------:R-:W-:Y:S01]  /*21600*/  IADD3 R0, R68, 0x10, RZ ;  /* 0x0000001044007810 */ /* 0x000fe20007ffe0ff */
[----:B------:R-:W-:Y:S03]  /*21610*/  BSSY B1, `(.L_x_1365) ;  /* 0x0000066000017945 */ /* 0x000fe60003800000 */
[----:B------:R-:W-:-:S13]  /*21620*/  ISETP.GE.AND P0, PT, R0, R24, PT ;  /* 0x000000180000720c */ /* 0x000fda0003f06270 */
[----:B------:R-:W-:Y:S05]  /*21630*/  @P0 BRA `(.L_x_1366) ;  /* 0x0000063000000947 */ /* 0x000fea0003800000 */
[----:B------:R-:W-:Y:S01]  /*21640*/  ISETP.GE.AND P0, PT, R26, R39, PT ;  /* 0x000000271a00720c */ /* 0x000fe20003f06270 */
[----:B------:R-:W-:-:S12]  /*21650*/  BSSY B0, `(.L_x_1367) ;  /* 0x0000030000007945 */ /* 0x000fd80003800000 */
        /* <DEDUP_REMOVED lines=47> */
.L_x_1368:
[----:B------:R-:W-:Y:S05]  /*21950*/  BSYNC B0 ;  /* 0x0000000000007941 */ /* 0x000fea0003800000 */
.L_x_1367:
        /* <DEDUP_REMOVED lines=49> */
.L_x_1366:
[----:B------:R-:W-:Y:S05]  /*21c70*/  BSYNC B1 ;  /* 0x0000000000017941 */ /* 0x000fea0003800000 */
.L_x_1365:
        /* <DEDUP_REMOVED lines=53> */
.L_x_1372:
[----:B------:R-:W-:Y:S05]  /*21fd0*/  BSYNC B0 ;  /* 0x0000000000007941 */ /* 0x000fea0003800000 */
.L_x_1371:
        /* <DEDUP_REMOVED lines=49> */
.L_x_1370:
[----:B------:R-:W-:Y:S05]  /*222f0*/  BSYNC B1 ;  /* 0x0000000000017941 */ /* 0x000fea0003800000 */
.L_x_1369:
        /* <DEDUP_REMOVED lines=53> */
.L_x_1376:
[----:B------:R-:W-:Y:S05]  /*22650*/  BSYNC B0 ;  /* 0x0000000000007941 */ /* 0x000fea0003800000 */
.L_x_1375:
        /* <DEDUP_REMOVED lines=49> */
.L_x_1374:
[----:B------:R-:W-:Y:S05]  /*22970*/  BSYNC B1 ;  /* 0x0000000000017941 */ /* 0x000fea0003800000 */
.L_x_1373:
        /* <DEDUP_REMOVED lines=53> */
.L_x_1380:
[----:B------:R-:W-:Y:S05]  /*22cd0*/  BSYNC B0 ;  /* 0x0000000000007941 */ /* 0x000fea0003800000 */
.L_x_1379:
        /* <DEDUP_REMOVED lines=49> */
.L_x_1378:
[----:B------:R-:W-:Y:S05]  /*22ff0*/  BSYNC B1 ;  /* 0x0000000000017941 */ /* 0x000fea0003800000 */
.L_x_1377:
        /* <DEDUP_REMOVED lines=53> */
.L_x_1384:
[----:B------:R-:W-:Y:S05]  /*23350*/  BSYNC B0 ;  /* 0x0000000000007941 */ /* 0x000fea0003800000 */
.L_x_1383:
        /* <DEDUP_REMOVED lines=49> */
.L_x_1382:
[----:B------:R-:W-:Y:S05]  /*23670*/  BSYNC B1 ;  /* 0x0000000000017941 */ /* 0x000fea0003800000 */
.L_x_1381:
        /* <DEDUP_REMOVED lines=53> */
.L_x_1388:
[----:B------:R-:W-:Y:S05]  /*239d0*/  BSYNC B0 ;  /* 0x0000000000007941 */ /* 0x000fea0003800000 */
.L_x_1387:
        /* <DEDUP_REMOVED lines=49> */
.L_x_1386:
[----:B------:R-:W-:Y:S05]  /*23cf0*/  BSYNC B1 ;  /* 0x0000000000017941 */ /* 0x000fea0003800000 */
.L_x_1385:
[----:B------:R-:W-:Y:S01]  /*23d00*/  IADD3 R0, R68, 0x70, RZ ;  /* 0x0000007044007810 */ /* 0x000fe20007ffe0ff */
[----:B------:R-:W-:Y:S02]  /*23d10*/  IMAD.MOV.U32 R2, RZ, RZ, R143 ;  /* 0x000000ffff027224 */ /* 0x000fe400078e008f */
[----:B------:R-:W-:Y:S01]  /*23d20*/  IMAD.MOV.U32 R3, RZ, RZ, 0x0 ;  /* 0x00000000ff037424 */ /* 0x000fe200078e00ff */
[----:B------:R-:W-:-:S13]  /*23d30*/  ISETP.GE.AND P0, PT, R0, R24, PT ;  /* 0x000000180000720c */ /* 0x000fda0003f06270 */
[----:B------:R-:W-:Y:S05]  /*23d40*/  @P0 RET.REL.NODEC R2 `(_ZN7cutlass13device_kernelIN5flash19enable_sm80_to_sm89INS1_16FlashAttnFwdSm80INS1_25CollectiveMainloopFwdSm80ILi4ELi1ELb0EN4cute5tupleIJNS5_1CILi128EEENS7_ILi48EEES8_EEELi128ENS_10bfloat16_tEfNS_4arch4Sm80ELb0ELb1ELb1ELb1ELb0ELb1ELb1ELb0EEENS1_21CollectiveEpilogueFwdINS6_IJS8_S8_S9_EEENS6_IJNS7_ILi1EEESH_SH_EEESB_SD_Li128ELb1ELb1ELb0ELb0EEENS1_19SingleTileSchedulerILb1ELb0ELb1ELi128EEEEEEEEEvNT_6ParamsE) ;  /* 0xfffdc2b002000950 */ /* 0x000fea0003c3ffff */
        /* <DEDUP_REMOVED lines=49> */
.L_x_1390:
[----:B------:R-:W-:Y:S05]  /*24060*/  BSYNC B0 ;  /* 0x0000000000007941 */ /* 0x000fea0003800000 */
.L_x_1389:
[----:B------:R-:W-:Y:S01]  /*24070*/  IADD3 R0, R26, 0x20, RZ ;  /* 0x000000201a007810 */ /* 0x000fe20007ffe0ff */
[----:B------:R-:W-:Y:S02]  /*24080*/  IMAD.MOV.U32 R2, RZ, RZ, R143 ;  /* 0x000000ffff027224 */ /* 0x000fe400078e008f */
[----:B------:R-:W-:Y:S01]  /*24090*/  IMAD.MOV.U32 R3, RZ, RZ, 0x0 ;  /* 0x00000000ff037424 */ /* 0x000fe200078e00ff */
[----:B------:R-:W-:-:S13]  /*240a0*/  ISETP.GE.AND P0, PT, R0, R39, PT ;  /* 0x000000270000720c */ /* 0x000fda0003f06270 */
[----:B------:R-:W-:Y:S05]  /*240b0*/  @P0 RET.REL.NODEC R2 `(_ZN7cutlass13device_kernelIN5flash19enable_sm80_to_sm89INS1_16FlashAttnFwdSm80INS1_25CollectiveMainloopFwdSm80ILi4ELi1ELb0EN4cute5tupleIJNS5_1CILi128EEENS7_ILi48EEES8_EEELi128ENS_10bfloat16_tEfNS_4arch4Sm80ELb0ELb1ELb1ELb1ELb0ELb1ELb1ELb0EEENS1_21CollectiveEpilogueFwdINS6_IJS8_S8_S9_EEENS6_IJNS7_ILi1EEESH_SH_EEESB_SD_Li128ELb1ELb1ELb0ELb0EEENS1_19SingleTileSchedulerILb1ELb0ELb1ELi128EEEEEEEEEvNT_6ParamsE) ;  /* 0xfffdbf4002000950 */ /* 0x000fea0003c3ffff */
        /* <DEDUP_REMOVED lines=42> */
[----:B------:R-:W-:Y:S01]  /*24360*/  F2FP.BF16.PACK_AB R11, R14, R12 ;  /* 0x0000000c0e0b723e */ /* 0x000fe200000010ff */
[----:B------:R-:W-:Y:S01]  /*24370*/  IMAD.MOV.U32 R2, RZ, RZ, R143 ;  /* 0x000000ffff027224 */ /* 0x000fe200078e008f */
[----:B------:R-:W-:Y:S02]  /*24380*/  F2FP.BF16.PACK_AB R8, R8, R3 ;  /* 0x000000030808723e */ /* 0x000fe400000010ff */
[----:B------:R-:W-:Y:S02]  /*24390*/  F2FP.BF16.PACK_AB R9, R9, R0 ;  /* 0x000000000909723e */ /* 0x000fe400000010ff */
[----:B------:R-:W-:-:S03]  /*243a0*/  MOV R3, 0x0 ;  /* 0x0000000000037802 */ /* 0x000fc60000000f00 */
[----:B------:R1:W-:Y:S01]  /*243b0*/  ST.E.128 [R20.64+0x7800], R8 ;  /* 0x0078000814007985 */ /* 0x0003e2000c101d04 */
[----:B------:R-:W-:Y:S05]  /*243c0*/  RET.REL.NODEC R2 `(_ZN7cutlass13device_kernelIN5flash19enable_sm80_to_sm89INS1_16FlashAttnFwdSm80INS1_25CollectiveMainloopFwdSm80ILi4ELi1ELb0EN4cute5tupleIJNS5_1CILi128EEENS7_ILi48EEES8_EEELi128ENS_10bfloat16_tEfNS_4arch4Sm80ELb0ELb1ELb1ELb1ELb0ELb1ELb1ELb0EEENS1_21CollectiveEpilogueFwdINS6_IJS8_S8_S9_EEENS6_IJNS7_ILi1EEESH_SH_EEESB_SD_Li128ELb1ELb1ELb0ELb0EEENS1_19SingleTileSchedulerILb1ELb0ELb1ELi128EEEEEEEEEvNT_6ParamsE) ;  /* 0xfffdbc3002007950 */ /* 0x000fea0003c3ffff */
.L_x_1328:
[----:B-----5:R-:W-:Y:S01]  /*243d0*/  ISETP.NE.AND P0, PT, R24, 0x1, PT ;  /* 0x000000011800780c */ /* 0x020fe20003f05270 */
[----:B------:R-:W-:Y:S01]  /*243e0*/  BSSY B0, `(.L_x_1391) ;  /* 0x0000007000007945 */ /* 0x000fe20003800000 */
[----:B------:R-:W-:-:S11]  /*243f0*/  SHF.L.U32 R69, R38, 0x3, RZ ;  /* 0x0000000326457819 */ /* 0x000fd600000006ff */
[----:B------:R-:W-:Y:S05]  /*24400*/  @!P0 BRA `(.L_x_1392) ;  /* 0x0000004000008947 */ /* 0x000fea0003800000 */
[----:B------:R1:W2:Y:S04]  /*24410*/  LD.E R7, [R2.64+0x168] ;  /* 0x0001680402077980 */ /* 0x0002a8000c101900 */
[----:B-1----:R-:W3:Y:S01]  /*24420*/  LD.E R2, [R2.64+0x16c] ;  /* 0x00016c0402027980 */ /* 0x002ee2000c101900 */
[----:B--2---:R-:W-:-:S05]  /*24430*/  IMAD.HI.U32 R0, R0, R7, RZ ;  /* 0x0000000700007227 */ /* 0x004fca00078e00ff */
[----:B---3--:R-:W-:Y:S02]  /*24440*/  SHF.R.U32.HI R0, RZ, R2, R0 ;  /* 0x00000002ff007219 */ /* 0x008fe40000011600 */
.L_x_1392:
[----:B------:R-:W-:Y:S05]  /*24450*/  BSYNC B0 ;  /* 0x0000000000007941 */ /* 0x000fea0003800000 */
.L_x_1391:
[----:B------:R-:W-:Y:S01]  /*24460*/  MOV R14, R18 ;  /* 0x00000012000e7202 */ /* 0x000fe20000000f00 */
[----:B------:R-:W-:Y:S01]  /*24470*/  IMAD.MOV.U32 R3, RZ, RZ, R13 ;  /* 0x000000ffff037224 */ /* 0x000fe200078e000d */
[----:B------:R-:W-:Y:S01]  /*24480*/  MOV R2, R16 ;  /* 0x0000001000027202 */ /* 0x000fe20000000f00 */
[-C--:B------:R-:W-:Y:S01]  /*24490*/  IMAD R11, R11, R0.reuse, RZ ;  /* 0x000000000b0b7224 */ /* 0x080fe200078e02ff */
[----:B------:R-:W-:Y:S01]  /*244a0*/  SHF.R.S32.HI R7, RZ, 0x1f, R0 ;  /* 0x0000001fff077819 */ /* 0x000fe20000011400 */
[-C--:B------:R-:W-:Y:S02]  /*244b0*/  IMAD R9, R9, R0.reuse, RZ ;  /* 0x0000000009097224 */ /* 0x080fe400078e02ff */
[----:B------:R-:W-:-:S04]  /*244c0*/  IMAD.WIDE.U32 R12, R10, R0, R14 ;  /* 0x000000000a0c7225 */ /* 0x000fc800078e000e */
[----:B------:R-:W-:Y:S01]  /*244d0*/  IMAD.WIDE.U32 R2, R8, R0, R2 ;  /* 0x0000000008027225 */ /* 0x000fe200078e0002 */
[----:B------:R-:W-:-:S03]  /*244e0*/  LEA R14, P1, R12, R22, 0x1 ;  /* 0x000000160c0e7211 */ /* 0x000fc600078208ff */
[-C--:B------:R-:W-:Y:S01]  /*244f0*/  IMAD R10, R10, R7.reuse, R11 ;  /* 0x000000070a0a7224 */ /* 0x080fe200078e020b */
[----:B------:R-:W-:Y:S01]  /*24500*/  LEA R15, P0, R2, R20, 0x1 ;  /* 0x00000014020f7211 */ /* 0x000fe200078008ff */
[----:B------:R-:W-:-:S03]  /*24510*/  IMAD R0, R8, R7, R9 ;  /* 0x0000000708007224 */ /* 0x000fc600078e0209 */
[----:B------:R-:W-:Y:S01]  /*24520*/  IADD3 R7, R13, R10, RZ ;  /* 0x0000000a0d077210 */ /* 0x000fe20007ffe0ff */
[----:B------:R-:W-:-:S03]  /*24530*/  IMAD.IADD R0, R3, 0x1, R0 ;  /* 0x0000000103007824 */ /* 0x000fc600078e0200 */
[----:B------:R-:W-:Y:S02]  /*24540*/  LEA.HI.X R11, R12, R23, R7, 0x1, P1 ;  /* 0x000000170c0b7211 */ /* 0x000fe400008f0c07 */
[----:B------:R-:W-:Y:S01]  /*24550*/  LEA.HI.X R10, R2, R21, R0, 0x1, P0 ;  /* 0x00000015020a7211 */ /* 0x000fe200000f0c00 */
[----:B------:R-:W-:Y:S05]  /*24560*/  BRA.DIV ~URZ, `(.L_x_1393) ;  /* 0x00005d427f007947 */ /* 0x000fea000b800000 */
[----:B------:R1:W2:Y:S02]  /*24570*/  SHFL.IDX PT, R0, R11, RZ, 0x181f ;  /* 0x00181fff0b007589 */ /* 0x0002a400000e0000 */
.L_x_1443:
[----:B------:R-:W-:Y:S05]  /*24580*/  BRA.DIV ~URZ, `(.L_x_1394) ;  /* 0x00005da27f007947 */ /* 0x000fea000b800000 */
[----:B------:R3:W4:Y:S01]  /*24590*/  SHFL.IDX PT, R8, R14, RZ, 0x181f ;  /* 0x00181fff0e087589 */ /* 0x00072200000e0000 */
[----:B--2---:R-:W-:-:S03]  /*245a0*/  MOV R9, R0 ;  /* 0x0000000000097202 */ /* 0x004fc60000000f00 */
[----:B------:R3:W2:Y:S04]  /*245b0*/  SHFL.IDX PT, R7, R10, RZ, 0x181f ;  /* 0x00181fff0a077589 */ /* 0x0006a800000e0000 */
[----:B------:R3:W1:Y:S02]  /*245c0*/  SHFL.IDX PT, R3, R15, RZ, 0x181f ;  /* 0x00181fff0f037589 */ /* 0x00066400000e0000 */
.L_x_1444:
[----:B------:R-:W-:Y:S01]  /*245d0*/  IMAD R12, R28, R24, RZ ;  /* 0x000000181c0c7224 */ /* 0x000fe200078e02ff */
[----:B------:R-:W-:Y:S01]  /*245e0*/  ISETP.GE.AND P0, PT, R69, R39, PT ;  /* 0x000000274500720c */ /* 0x000fe20003f06270 */
[----:B------:R-:W-:Y:S01]  /*245f0*/  CS2R R18, SRZ ;  /* 0x0000000000127805 */ /* 0x000fe2000001ff00 */
[----:B------:R-:W-:Y:S01]  /*24600*/  SHF.R.S32.HI R13, RZ, 0x1f, R69 ;  /* 0x0000001fff0d7819 */ /* 0x000fe20000011445 */
[----:B------:R-:W-:Y:S01]  /*24610*/  CS2R R16, SRZ ;  /* 0x0000000000107805 */ /* 0x000fe2000001ff00 */
[----:B------:R-:W-:-:S13]  /*24620*/  ISETP.GE.OR P0, PT, R27, R12, P0 ;  /* 0x0000000c1b00720c */ /* 0x000fda0000706670 */
[C---:B------:R-:W-:Y:S01]  /*24630*/  @!P0 IMAD.SHL.U32 R2, R69.reuse, 0x2, RZ ;  /* 0x0000000245028824 */ /* 0x040fe200078e00ff */
[----:B------:R-:W-:-:S04]  /*24640*/  @!P0 SHF.L.U64.HI R0, R69, 0x1, R13 ;  /* 0x0000000145008819 */ /* 0x000fc8000001020d */
[----:B----4-:R-:W-:-:S05]  /*24650*/  @!P0 IADD3 R8, P1, R8, R2, RZ ;  /* 0x0000000208088210 */ /* 0x010fca0007f3e0ff */
[--C-:B------:R-:W-:Y:S01]  /*24660*/  @!P0 IMAD.X R9, R9, 0x1, R0.reuse, P1 ;  /* 0x0000000109098824 */ /* 0x100fe200008e0600 */
[----:B-1----:R-:W-:Y:S01]  /*24670*/  @!P0 IADD3 R2, P1, R3, R2, RZ ;  /* 0x0000000203028210 */ /* 0x002fe20007f3e0ff */
[----:B------:R-:W-:Y:S01]  /*24680*/  CS2R R22, SRZ ;  /* 0x0000000000167805 */ /* 0x000fe2000001ff00 */
[----:B------:R-:W-:Y:S02]  /*24690*/  CS2R R20, SRZ ;  /* 0x0000000000147805 */ /* 0x000fe4000001ff00 */
[----:B------:R-:W4:Y:S01]  /*246a0*/  @!P0 LD.E.128 R16, [R8.64] ;  /* 0x0000000408108980 */ /* 0x000f22000c101d00 */
[----:B--2---:R-:W-:-:S05]  /*246b0*/  @!P0 IMAD.X R3, R7, 0x1, R0, P1 ;  /* 0x0000000107038824 */ /* 0x004fca00008e0600 */
[----:B------:R1:W2:Y:S01]  /*246c0*/  @!P0 LD.E.128 R20, [R2.64] ;  /* 0x0000000402148980 */ /* 0x0002a2000c101d00 */
[----:B------:R-:W-:Y:S01]  /*246d0*/  CS2R R46, SRZ ;  /* 0x00000000002e7805 */ /* 0x000fe2000001ff00 */
[----:B----4-:R-:W-:Y:S02]  /*246e0*/  IMAD.MOV.U32 R7, RZ, RZ, R18 ;  /* 0x000000ffff077224 */ /* 0x010fe400078e0012 */
[----:B-1----:R-:W-:Y:S02]  /*246f0*/  IMAD.MOV.U32 R3, RZ, RZ, R19 ;  /* 0x000000ffff037224 */ /* 0x002fe400078e0013 */
[----:B------:R-:W-:Y:S02]  /*24700*/  IMAD.MOV.U32 R2, RZ, RZ, R16 ;  /* 0x000000ffff027224 */ /* 0x000fe400078e0010 */
[----:B------:R-:W-:Y:S01]  /*24710*/  IMAD.MOV.U32 R0, RZ, RZ, R17 ;  /* 0x000000ffff007224 */ /* 0x000fe200078e0011 */
[----:B------:R-:W-:Y:S01]  /*24720*/  PRMT R28, R3, 0x5410, R7 ;  /* 0x00005410031c7816 */ /* 0x000fe20000000007 */
[----:B--2---:R-:W-:Y:S01]  /*24730*/  IMAD.MOV.U32 R7, RZ, RZ, R22 ;  /* 0x000000ffff077224 */ /* 0x004fe200078e0016 */
[----:B------:R-:W-:Y:S01]  /*24740*/  PRMT R25, R2, 0x7610, R25 ;  /* 0x0000761002197816 */ /* 0x000fe20000000019 */
[----:B------:R-:W-:Y:S01]  /*24750*/  IMAD.MOV.U32 R3, RZ, RZ, R23 ;  /* 0x000000ffff037224 */ /* 0x000fe200078e0017 */
[----:B------:R-:W-:Y:S01]  /*24760*/  PRMT R26, R0, 0x7610, R26 ;  /* 0x00007610001a7816 */ /* 0x000fe2000000001a */
[----:B------:R-:W-:Y:S01]  /*24770*/  IMAD.MOV.U32 R2, RZ, RZ, R20 ;  /* 0x000000ffff027224 */ /* 0x000fe200078e0014 */
[----:B------:R-:W-:Y:S01]  /*24780*/  PRMT R25, R25, 0x5410, R7 ;  /* 0x0000541019197816 */ /* 0x000fe20000000007 */
[----:B------:R-:W-:Y:S01]  /*24790*/  IMAD.MOV.U32 R0, RZ, RZ, R21 ;  /* 0x000000ffff007224 */ /* 0x000fe200078e0015 */
[----:B------:R-:W-:-:S04]  /*247a0*/  PRMT R30, R3, 0x7610, R30 ;  /* 0x00007610031e7816 */ /* 0x000fc8000000001e */
[----:B------:R-:W-:Y:S01]  /*247b0*/  PRMT R24, R0, 0x5410, R2 ;  /* 0x0000541000187816 */ /* 0x000fe20000000002 */
[----:B------:R-:W-:Y:S05]  /*247c0*/  BRA.DIV ~URZ, `(.L_x_1395) ;  /* 0x00005cd27f007947 */ /* 0x000fea000b800000 */
[----:B------:R1:W2:Y:S04]  /*247d0*/  SHFL.IDX PT, R9, R11, 0x1, 0x181f ;  /* 0x00381f000b097f89 */ /* 0x0002a800000e0000 */
[----:B------:R1:W4:Y:S04]  /*247e0*/  SHFL.IDX PT, R8, R14, 0x1, 0x181f ;  /* 0x00381f000e087f89 */ /* 0x00032800000e0000 */
[----:B------:R1:W3:Y:S04]  /*247f0*/  SHFL.IDX PT, R7, R10, 0x1, 0x181f ;  /* 0x00381f000a077f89 */ /* 0x0002e800000e0000 */
[----:B------:R1:W1:Y:S02]  /*24800*/  SHFL.IDX PT, R2, R15, 0x1, 0x181f ;  /* 0x00381f000f027f89 */ /* 0x00026400000e0000 */
.L_x_1445:
[----:B------:R-:W-:Y:S01]  /*24810*/  IADD3 R0, R27, 0x10, RZ ;  /* 0x000000101b007810 */ /* 0x000fe20007ffe0ff */
[----:B------:R-:W-:Y:S01]  /*24820*/  BSSY B0, `(.L_x_1396) ;  /* 0x0000013000007945 */ /* 0x000fe20003800000 */
[----:B------:R-:W-:Y:S01]  /*24830*/  CS2R R44, SRZ ;  /* 0x00000000002c7805 */ /* 0x000fe2000001ff00 */
[----:B------:R-:W-:Y:S01]  /*24840*/  CS2R R42, SRZ ;  /* 0x00000000002a7805 */ /* 0x000fe2000001ff00 */
[----:B------:R-:W-:Y:S01]  /*24850*/  ISETP.GE.AND P0, PT, R0, R12, PT ;  /* 0x0000000c0000720c */ /* 0x000fe20003f06270 */
[----:B------:R-:W-:-:S12]  /*24860*/  CS2R R40, SRZ ;  /* 0x0000000000287805 */ /* 0x000fd8000001ff00 */
[----:B------:R-:W-:Y:S05]  /*24870*/  @P0 BRA `(.L_x_1397) ;  /* 0x000000d000000947 */ /* 0x000fea0003800000 */
[----:B------:R-:W-:Y:S01]  /*24880*/  ISETP.GE.AND P0, PT, R69, R39, PT ;  /* 0x000000274500720c */ /* 0x000fe20003f06270 */
[----:B------:R-:W-:Y:S01]  /*24890*/  CS2R R44, SRZ ;  /* 0x00000000002c7805 */ /* 0x000fe2000001ff00 */
[----:B------:R-:W-:Y:S01]  /*248a0*/  CS2R R42, SRZ ;  /* 0x00000000002a7805 */ /* 0x000fe2000001ff00 */
[----:B------:R-:W-:-:S10]  /*248b0*/  CS2R R40, SRZ ;  /* 0x0000000000287805 */ /* 0x000fd4000001ff00 */
[----:B------:R-:W-:Y:S05]  /*248c0*/  @P0 BRA `(.L_x_1397) ;  /* 0x0000008000000947 */ /* 0x000fea0003800000 */
[C---:B------:R-:W-:Y:S01]  /*248d0*/  IMAD.SHL.U32 R3, R69.reuse, 0x2, RZ ;  /* 0x0000000245037824 */ /* 0x040fe200078e00ff */
[----:B------:R-:W-:-:S04]  /*248e0*/  SHF.L.U64.HI R0, R69, 0x1, R13 ;  /* 0x0000000145007819 */ /* 0x000fc8000001020d */
[-C--:B----4-:R-:W-:Y:S02]  /*248f0*/  IADD3 R8, P1, R8, R3.reuse, RZ ;  /* 0x0000000308087210 */ /* 0x090fe40007f3e0ff */
[----:B-1----:R-:W-:-:S03]  /*24900*/  IADD3 R2, P0, R2, R3, RZ ;  /* 0x0000000302027210 */ /* 0x002fc60007f1e0ff */
[--C-:B--2---:R-:W-:Y:S02]  /*24910*/  IMAD.X R9, R9, 0x1, R0.reuse, P1 ;  /* 0x0000000109097824 */ /* 0x104fe400008e0600 */
[----:B---3--:R-:W-:-:S03]  /*24920*/  IMAD.X R3, R7, 0x1, R0, P0 ;  /* 0x0000000107037824 */ /* 0x008fc600000e0600 */
[----:B------:R1:W5:Y:S04]  /*24930*/  LD.E.128 R44, [R8.64] ;  /* 0x00000004082c7980 */ /* 0x000368000c101d00 */
[----:B------:R1:W5:Y:S02]  /*24940*/  LD.E.128 R40, [R2.64] ;  /* 0x0000000402287980 */ /* 0x000364000c101d00 */
.L_x_1397:
[----:B------:R-:W-:Y:S05]  /*24950*/  BSYNC B0 ;  /* 0x0000000000007941 */ /* 0x000fea0003800000 */
.L_x_1396:
[----:B---3-5:R-:W-:Y:S01]  /*24960*/  IMAD.MOV.U32 R7, RZ, RZ, R46 ;  /* 0x000000ffff077224 */ /* 0x028fe200078e002e */
[----:B-1----:R-:W-:Y:S01]  /*24970*/  MOV R2, R44 ;  /* 0x0000002c00027202 */ /* 0x002fe20000000f00 */
[----:B------:R-:W-:Y:S02]  /*24980*/  IMAD.MOV.U32 R3, RZ, RZ, R47 ;  /* 0x000000ffff037224 */ /* 0x000fe400078e002f */
        /* <DEDUP_REMOVED lines=10> */
[----:B------:R1:W3:Y:S02]  /*24a30*/  SHFL.IDX PT, R0, R11, 0x2, 0x181f ;  /* 0x00581f000b007f89 */ /* 0x0002e400000e0000 */
.L_x_1446:
[----:B------:R-:W-:Y:S05]  /*24a40*/  BRA.DIV ~URZ, `(.L_x_1399) ;  /* 0x00005cb27f007947 */ /* 0x000fea000b800000 */
[----:B----4-:R4:W1:Y:S01]  /*24a50*/  SHFL.IDX PT, R8, R14, 0x2, 0x181f ;  /* 0x00581f000e087f89 */ /* 0x01086200000e0000 */
[----:B--23--:R-:W-:-:S03]  /*24a60*/  MOV R9, R0 ;  /* 0x0000000000097202 */ /* 0x00cfc60000000f00 */
[----:B------:R4:W2:Y:S04]  /*24a70*/  SHFL.IDX PT, R7, R10, 0x2, 0x181f ;  /* 0x00581f000a077f89 */ /* 0x0008a800000e0000 */
[----:B------:R4:W3:Y:S02]  /*24a80*/  SHFL.IDX PT, R3, R15, 0x2, 0x181f ;  /* 0x00581f000f037f89 */ /* 0x0008e400000e0000 */
.L_x_1447:
[----:B------:R-:W-:Y:S01]  /*24a90*/  ISETP.GE.AND P0, PT, R69, R39, PT ;  /* 0x000000274500720c */ /* 0x000fe20003f06270 */
[----:B------:R-:W-:Y:S01]  /*24aa0*/  CS2R R58, SRZ ;  /* 0x00000000003a7805 */ /* 0x000fe2000001ff00 */
[----:B------:R-:W-:Y:S01]  /*24ab0*/  IADD3 R0, R27, 0x20, RZ ;  /* 0x000000201b007810 */ /* 0x000fe20007ffe0ff */
[----:B------:R-:W-:-:S03]  /*24ac0*/  CS2R R56, SRZ ;  /* 0x0000000000387805 */ /* 0x000fc6000001ff00 */
[----:B------:R-:W-:-:S13]  /*24ad0*/  ISETP.GE.OR P0, PT, R0, R12, P0 ;  /* 0x0000000c0000720c */ /* 0x000fda0000706670 */
[C---:B------:R-:W-:Y:S01]  /*24ae0*/  @!P0 IMAD.SHL.U32 R2, R69.reuse, 0x2, RZ ;  /* 0x0000000245028824 */ /* 0x040fe200078e00ff */
[----:B------:R-:W-:-:S04]  /*24af0*/  @!P0 SHF.L.U64.HI R0, R69, 0x1, R13 ;  /* 0x0000000145008819 */ /* 0x000fc8000001020d */
[----:B-1----:R-:W-:-:S05]  /*24b00*/  @!P0 IADD3 R8, P1, R8, R2, RZ ;  /* 0x0000000208088210 */ /* 0x002fca0007f3e0ff */
[--C-:B------:R-:W-:Y:S01]  /*24b10*/  @!P0 IMAD.X R9, R9, 0x1, R0.reuse, P1 ;  /* 0x0000000109098824 */ /* 0x100fe200008e0600 */
[----:B---3--:R-:W-:Y:S01]  /*24b20*/  @!P0 IADD3 R2, P1, R3, R2, RZ ;  /* 0x0000000203028210 */ /* 0x008fe20007f3e0ff */
[----:B------:R-:W-:Y:S01]  /*24b30*/  CS2R R54, SRZ ;  /* 0x0000000000367805 */ /* 0x000fe2000001ff00 */
[----:B------:R-:W-:Y:S02]  /*24b40*/  CS2R R52, SRZ ;  /* 0x0000000000347805 */ /* 0x000fe4000001ff00 */
[----:B------:R-:W3:Y:S01]  /*24b50*/  @!P0 LD.E.128 R56, [R8.64] ;  /* 0x0000000408388980 */ /* 0x000ee2000c101d00 */
[----:B--2---:R-:W-:-:S05]  /*24b60*/  @!P0 IMAD.X R3, R7, 0x1, R0, P1 ;  /* 0x0000000107038824 */ /* 0x004fca00008e0600 */
[----:B------:R1:W2:Y:S01]  /*24b70*/  @!P0 LD.E.128 R52, [R2.64] ;  /* 0x0000000402348980 */ /* 0x0002a2000c101d00 */
[----:B------:R-:W-:Y:S01]  /*24b80*/  CS2R R66, SRZ ;  /* 0x0000000000427805 */ /* 0x000fe2000001ff00 */
[----:B---3--:R-:W-:Y:S01]  /*24b90*/  IMAD.MOV.U32 R7, RZ, RZ, R58 ;  /* 0x000000ffff077224 */ /* 0x008fe200078e003a */
[----:B-1----:R-:W-:Y:S01]  /*24ba0*/  MOV R2, R56 ;  /* 0x0000003800027202 */ /* 0x002fe20000000f00 */
[----:B------:R-:W-:Y:S02]  /*24bb0*/  IMAD.MOV.U32 R3, RZ, RZ, R59 ;  /* 0x000000ffff037224 */ /* 0x000fe400078e003b */
[----:B------:R-:W-:-:S03]  /*24bc0*/  IMAD.MOV.U32 R0, RZ, RZ, R57 ;  /* 0x000000ffff007224 */ /* 0x000fc600078e0039 */
[----:B------:R-:W-:Y:S01]  /*24bd0*/  PRMT R112, R3, 0x5410, R7 ;  /* 0x0000541003707816 */ /* 0x000fe20000000007 */
[----:B--2---:R-:W-:Y:S01]  /*24be0*/  IMAD.MOV.U32 R7, RZ, RZ, R54 ;  /* 0x000000ffff077224 */ /* 0x004fe200078e0036 */
[----:B------:R-:W-:Y:S01]  /*24bf0*/  PRMT R110, R0, 0x5410, R2 ;  /* 0x00005410006e7816 */ /* 0x000fe20000000002 */
[----:B------:R-:W-:Y:S01]  /*24c00*/  IMAD.MOV.U32 R3, RZ, RZ, R55 ;  /* 0x000000ffff037224 */ /* 0x000fe200078e0037 */
[----:B------:R-:W-:Y:S01]  /*24c10*/  MOV R2, R52 ;  /* 0x0000003400027202 */ /* 0x000fe20000000f00 */
[----:B------:R-:W-:-:S03]  /*24c20*/  IMAD.MOV.U32 R0, RZ, RZ, R53 ;  /* 0x000000ffff007224 */ /* 0x000fc600078e0035 */
[----:B------:R-:W-:Y:S02]  /*24c30*/  PRMT R111, R3, 0x5410, R7 ;  /* 0x00005410036f7816 */ /* 0x000fe40000000007 */
[----:B------:R-:W-:Y:S01]  /*24c40*/  PRMT R109, R0, 0x5410, R2 ;  /* 0x00005410006d7816 */ /* 0x000fe20000000002 */
[----:B------:R-:W-:Y:S05]  /*24c50*/  BRA.DIV ~URZ, `(.L_x_1400) ;  /* 0x00005c127f007947 */ /* 0x000fea000b800000 */
[----:B------:R1:W2:Y:S04]  /*24c60*/  SHFL.IDX PT, R9, R11, 0x3, 0x181f ;  /* 0x00781f000b097f89 */ /* 0x0002a800000e0000 */
[----:B------:R1:W3:Y:S04]  /*24c70*/  SHFL.IDX PT, R8, R14, 0x3, 0x181f ;  /* 0x00781f000e087f89 */ /* 0x0002e800000e0000 */
[----:B------:R1:W4:Y:S04]  /*24c80*/  SHFL.IDX PT, R7, R10, 0x3, 0x181f ;  /* 0x00781f000a077f89 */ /* 0x00032800000e0000 */
[----:B------:R1:W1:Y:S02]  /*24c90*/  SHFL.IDX PT, R2, R15, 0x3, 0x181f ;  /* 0x00781f000f027f89 */ /* 0x00026400000e0000 */
.L_x_1448:
        /* <DEDUP_REMOVED lines=14> */
[-C--:B---3--:R-:W-:Y:S02]  /*24d80*/  IADD3 R8, P1, R8, R3.reuse, RZ ;  /* 0x0000000308087210 */ /* 0x088fe40007f3e0ff */
[----:B-1----:R-:W-:-:S03]  /*24d90*/  IADD3 R2, P0, R2, R3, RZ ;  /* 0x0000000302027210 */ /* 0x002fc60007f1e0ff */
[--C-:B--2---:R-:W-:Y:S02]  /*24da0*/  IMAD.X R9, R9, 0x1, R0.reuse, P1 ;  /* 0x0000000109097824 */ /* 0x104fe400008e0600 */
[----:B----4-:R-:W-:-:S03]  /*24db0*/  IMAD.X R3, R7, 0x1, R0, P0 ;  /* 0x0000000107037824 */ /* 0x010fc600000e0600 */
[----:B------:R1:W5:Y:S04]  /*24dc0*/  LD.E.128 R64, [R8.64] ;  /* 0x0000000408407980 */ /* 0x000368000c101d00 */
[----:B------:R1:W5:Y:S02]  /*24dd0*/  LD.E.128 R60, [R2.64] ;  /* 0x00000004023c7980 */ /* 0x000364000c101d00 */
.L_x_1402:
[----:B------:R-:W-:Y:S05]  /*24de0*/  BSYNC B0 ;  /* 0x0000000000007941 */ /* 0x000fea0003800000 */
.L_x_1401:
[----:B----45:R-:W-:Y:S01]  /*24df0*/  IMAD.MOV.U32 R7, RZ, RZ, R66 ;  /* 0x000000ffff077224 */ /* 0x030fe200078e0042 */
        /* <DEDUP_REMOVED lines=12> */
[----:B------:R1:W4:Y:S02]  /*24ec0*/  SHFL.IDX PT, R0, R11, 0x4, 0x181f ;  /* 0x00981f000b007f89 */ /* 0x00032400000e0000 */
.L_x_1449:
[----:B------:R-:W-:Y:S05]  /*24ed0*/  BRA.DIV ~URZ, `(.L_x_1404) ;  /* 0x00005bf27f007947 */ /* 0x000fea000b800000 */
[----:B---3--:R3:W1:Y:S01]  /*24ee0*/  SHFL.IDX PT, R8, R14, 0x4, 0x181f ;  /* 0x00981f000e087f89 */ /* 0x00866200000e0000 */
[----:B--2-4-:R-:W-:-:S03]  /*24ef0*/  MOV R9, R0 ;  /* 0x0000000000097202 */ /* 0x014fc60000000f00 */
[----:B------:R3:W2:Y:S04]  /*24f00*/  SHFL.IDX PT, R7, R10, 0x4, 0x181f ;  /* 0x00981f000a077f89 */ /* 0x0006a800000e0000 */
[----:B------:R3:W4:Y:S02]  /*24f10*/  SHFL.IDX PT, R3, R15, 0x4, 0x181f ;  /* 0x00981f000f037f89 */ /* 0x00072400000e0000 */
.L_x_1450:
        /* <DEDUP_REMOVED lines=9> */
[----:B----4-:R-:W-:Y:S01]  /*24fb0*/  @!P0 IADD3 R2, P1, R3, R2, RZ ;  /* 0x0000000203028210 */ /* 0x010fe20007f3e0ff */
[----:B------:R-:W-:Y:S01]  /*24fc0*/  CS2R R74, SRZ ;  /* 0x00000000004a7805 */ /* 0x000fe2000001ff00 */
[----:B------:R-:W-:Y:S02]  /*24fd0*/  CS2R R72, SRZ ;  /* 0x0000000000487805 */ /* 0x000fe4000001ff00 */
[----:B------:R-:W4:Y:S01]  /*24fe0*/  @!P0 LD.E.128 R76, [R8.64] ;  /* 0x00000004084c8980 */ /* 0x000f22000c101d00 */
[----:B--2---:R-:W-:-:S05]  /*24ff0*/  @!P0 IMAD.X R3, R7, 0x1, R0, P1 ;  /* 0x0000000107038824 */ /* 0x004fca00008e0600 */
[----:B------:R1:W2:Y:S01]  /*25000*/  @!P0 LD.E.128 R72, [R2.64] ;  /* 0x0000000402488980 */ /* 0x0002a2000c101d00 */
[----:B------:R-:W-:Y:S01]  /*25010*/  CS2R R86, SRZ ;  /* 0x0000000000567805 */ /* 0x000fe2000001ff00 */
[----:B----4-:R-:W-:Y:S01]  /*25020*/  IMAD.MOV.U32 R7, RZ, RZ, R78 ;  /* 0x000000ffff077224 */ /* 0x010fe200078e004e */
        /* <DEDUP_REMOVED lines=13> */
[----:B------:R1:W4:Y:S04]  /*25100*/  SHFL.IDX PT, R8, R14, 0x5, 0x181f ;  /* 0x00b81f000e087f89 */ /* 0x00032800000e0000 */
[----:B------:R1:W3:Y:S04]  /*25110*/  SHFL.IDX PT, R7, R10, 0x5, 0x181f ;  /* 0x00b81f000a077f89 */ /* 0x0002e800000e0000 */
[----:B------:R1:W1:Y:S02]  /*25120*/  SHFL.IDX PT, R2, R15, 0x5, 0x181f ;  /* 0x00b81f000f027f89 */ /* 0x00026400000e0000 */
.L_x_1451:
        /* <DEDUP_REMOVED lines=20> */
.L_x_1407:
[----:B------:R-:W-:Y:S05]  /*25270*/  BSYNC B0 ;  /* 0x0000000000007941 */ /* 0x000fea0003800000 */
.L_x_1406:
        /* <DEDUP_REMOVED lines=14> */
.L_x_1452:
[----:B------:R-:W-:Y:S05]  /*25360*/  BRA.DIV ~URZ, `(.L_x_1409) ;  /* 0x00005b327f007947 */ /* 0x000fea000b800000 */
[----:B----4-:R4:W1:Y:S01]  /*25370*/  SHFL.IDX PT, R8, R14, 0x6, 0x181f ;  /* 0x00d81f000e087f89 */ /* 0x01086200000e0000 */
[----:B--23--:R-:W-:-:S03]  /*25380*/  MOV R9, R0 ;  /* 0x0000000000097202 */ /* 0x00cfc60000000f00 */
[----:B------:R4:W2:Y:S04]  /*25390*/  SHFL.IDX PT, R7, R10, 0x6, 0x181f ;  /* 0x00d81f000a077f89 */ /* 0x0008a800000e0000 */
[----:B------:R4:W3:Y:S02]  /*253a0*/  SHFL.IDX PT, R2, R15, 0x6, 0x181f ;  /* 0x00d81f000f027f89 */ /* 0x0008e400000e0000 */
.L_x_1453:
[----:B------:R-:W-:Y:S01]  /*253b0*/  IADD3 R0, R27, 0x60, RZ ;  /* 0x000000601b007810 */ /* 0x000fe20007ffe0ff */
[----:B------:R-:W-:Y:S01]  /*253c0*/  BSSY B0, `(.L_x_1410) ;  /* 0x0000013000007945 */ /* 0x000fe20003800000 */
[----:B------:R-:W-:Y:S01]  /*253d0*/  CS2R R90, SRZ ;  /* 0x00000000005a7805 */ /* 0x000fe2000001ff00 */
[----:B------:R-:W-:Y:S01]  /*253e0*/  CS2R R88, SRZ ;  /* 0x0000000000587805 */ /* 0x000fe2000001ff00 */
[----:B------:R-:W-:Y:S01]  /*253f0*/  ISETP.GE.AND P0, PT, R0, R12, PT ;  /* 0x0000000c0000720c */ /* 0x000fe20003f06270 */
[----:B------:R-:W-:Y:S01]  /*25400*/  CS2R R98, SRZ ;  /* 0x0000000000627805 */ /* 0x000fe2000001ff00 */
[----:B------:R-:W-:-:S11]  /*25410*/  CS2R R96, SRZ ;  /* 0x0000000000607805 */ /* 0x000fd6000001ff00 */
[----:B------:R-:W-:Y:S05]  /*25420*/  @P0 BRA `(.L_x_1411) ;  /* 0x000000c000000947 */ /* 0x000fea0003800000 */
[----:B------:R-:W-:Y:S01]  /*25430*/  ISETP.GE.AND P0, PT, R69, R39, PT ;  /* 0x000000274500720c */ /* 0x000fe20003f06270 */
[----:B------:R-:W-:-:S12]  /*25440*/  CS2R R90, SRZ ;  /* 0x00000000005a7805 */ /* 0x000fd8000001ff00 */
[----:B------:R-:W-:Y:S05]  /*25450*/  @P0 BRA `(.L_x_1411) ;  /* 0x0000009000000947 */ /* 0x000fea0003800000 */
[----:B------:R-:W-:Y:S01]  /*25460*/  IMAD.SHL.U32 R3, R69, 0x2, RZ ;  /* 0x0000000245037824 */ /* 0x000fe200078e00ff */
[----:B------:R-:W-:-:S04]  /*25470*/  SHF.R.S32.HI R0, RZ, 0x1f, R69 ;  /* 0x0000001fff007819 */ /* 0x000fc80000011445 */
[----:B------:R-:W-:Y:S02]  /*25480*/  SHF.L.U64.HI R0, R69, 0x1, R0 ;  /* 0x0000000145007819 */ /* 0x000fe40000010200 */
[-C--:B-1----:R-:W-:Y:S02]  /*25490*/  IADD3 R8, P1, R8, R3.reuse, RZ ;  /* 0x0000000308087210 */ /* 0x082fe40007f3e0ff */
[----:B---3--:R-:W-:-:S03]  /*254a0*/  IADD3 R2, P0, R2, R3, RZ ;  /* 0x0000000302027210 */ /* 0x008fc60007f1e0ff */
[--C-:B------:R-:W-:Y:S02]  /*254b0*/  IMAD.X R9, R9, 0x1, R0.reuse, P1 ;  /* 0x0000000109097824 */ /* 0x100fe400008e0600 */
[----:B--2---:R-:W-:-:S03]  /*254c0*/  IMAD.X R3, R7, 0x1, R0, P0 ;  /* 0x0000000107037824 */ /* 0x004fc600000e0600 */
[----:B------:R1:W5:Y:S04]  /*254d0*/  LD.E.128 R88, [R8.64] ;  /* 0x0000000408587980 */ /* 0x000368000c101d00 */
[----:B------:R1:W5:Y:S02]  /*254e0*/  LD.E.128 R96, [R2.64] ;  /* 0x0000000402607980 */ /* 0x000364000c101d00 */
.L_x_1411:
[----:B------:R-:W-:Y:S05]  /*254f0*/  BSYNC B0 ;  /* 0x0000000000007941 */ /* 0x000fea0003800000 */
.L_x_1410:
[----:B--2--5:R-:W-:Y:S01]  /*25500*/  IMAD.MOV.U32 R7, RZ, RZ, R90 ;  /* 0x000000ffff077224 */ /* 0x024fe200078e005a */
[----:B-1-3--:R-:W-:Y:S01]  /*25510*/  MOV R2, R88 ;  /* 0x0000005800027202 */ /* 0x00afe20000000f00 */
        /* <DEDUP_REMOVED lines=13> */
[----:B------:R1:W3:Y:S04]  /*255f0*/  SHFL.IDX PT, R8, R14, 0x7, 0x181f ;  /* 0x00f81f000e087f89 */ /* 0x0002e800000e0000 */
[----:B------:R1:W4:Y:S04]  /*25600*/  SHFL.IDX PT, R7, R10, 0x7, 0x181f ;  /* 0x00f81f000a077f89 */ /* 0x00032800000e0000 */
[----:B------:R1:W1:Y:S02]  /*25610*/  SHFL.IDX PT, R0, R15, 0x7, 0x181f ;  /* 0x00f81f000f007f89 */ /* 0x00026400000e0000 */
.L_x_1454:
[----:B------:R-:W-:Y:S01]  /*25620*/  IADD3 R2, R27, 0x70, RZ ;  /* 0x000000701b027810 */ /* 0x000fe20007ffe0ff */
[----:B------:R-:W-:Y:S01]  /*25630*/  BSSY B0, `(.L_x_1413) ;  /* 0x0000012000007945 */ /* 0x000fe20003800000 */
[----:B------:R-:W-:Y:S01]  /*25640*/  CS2R R100, SRZ ;  /* 0x0000000000647805 */ /* 0x000fe2000001ff00 */
[----:B------:R-:W-:Y:S01]  /*25650*/  CS2R R106, SRZ ;  /* 0x00000000006a7805 */ /* 0x000fe2000001ff00 */
[----:B------:R-:W-:Y:S01]  /*25660*/  ISETP.GE.AND P0, PT, R2, R12, PT ;  /* 0x0000000c0200720c */ /* 0x000fe20003f06270 */
[----:B------:R-:W-:-:S12]  /*25670*/  CS2R R104, SRZ ;  /* 0x0000000000687805 */ /* 0x000fd8000001ff00 */
[----:B------:R-:W-:Y:S05]  /*25680*/  @P0 BRA `(.L_x_1414) ;  /* 0x000000c000000947 */ /* 0x000fea0003800000 */
[C---:B------:R-:W-:Y:S01]  /*25690*/  ISETP.GE.AND P0, PT, R69.reuse, R39, PT ;  /* 0x000000274500720c */ /* 0x040fe20003f06270 */
[----:B------:R-:W-:Y:S01]  /*256a0*/  IMAD.SHL.U32 R2, R69, 0x2, RZ ;  /* 0x0000000245027824 */ /* 0x000fe200078e00ff */
[----:B------:R-:W-:Y:S01]  /*256b0*/  SHF.R.S32.HI R3, RZ, 0x1f, R69 ;  /* 0x0000001fff037819 */ /* 0x000fe20000011445 */
[----:B------:R-:W-:-:S03]  /*256c0*/  CS2R R102, SRZ ;  /* 0x0000000000667805 */ /* 0x000fc6000001ff00 */
[-C--:B-1--4-:R-:W-:Y:S02]  /*256d0*/  IADD3 R10, P1, R0, R2.reuse, RZ ;  /* 0x00000002000a7210 */ /* 0x092fe40007f3e0ff */
[----:B---3--:R-:W-:Y:S02]  /*256e0*/  IADD3 R2, P2, R8, R2, RZ ;  /* 0x0000000208027210 */ /* 0x008fe40007f5e0ff */
[----:B------:R-:W-:-:S05]  /*256f0*/  SHF.L.U64.HI R0, R69, 0x1, R3 ;  /* 0x0000000145007819 */ /* 0x000fca0000010203 */
[--C-:B--2---:R-:W-:Y:S02]  /*25700*/  IMAD.X R3, R9, 0x1, R0.reuse, P2 ;  /* 0x0000000109037824 */ /* 0x104fe400010e0600 */
[----:B------:R-:W-:Y:S01]  /*25710*/  IMAD.X R11, R7, 0x1, R0, P1 ;  /* 0x00000001070b7824 */ /* 0x000fe200008e0600 */
[----:B------:R-:W-:Y:S05]  /*25720*/  @P0 BRA `(.L_x_1414) ;  /* 0x0000002000000947 */ /* 0x000fea0003800000 */
[----:B------:R1:W5:Y:S04]  /*25730*/  LD.E.128 R100, [R2.64] ;  /* 0x0000000402647980 */ /* 0x000368000c101d00 */
[----:B------:R1:W5:Y:S02]  /*25740*/  LD.E.128 R104, [R10.64] ;  /* 0x000000040a687980 */ /* 0x000364000c101d00 */
.L_x_1414:
[----:B------:R-:W-:Y:S05]  /*25750*/  BSYNC B0 ;  /* 0x0000000000007941 */ /* 0x000fea0003800000 */
.L_x_1413:
[----:B-1----:R-:W-:Y:S01]  /*25760*/  IADD3 R0, R94, -c[0x0][0x20], RZ ;  /* 0x800008005e007a10 */ /* 0x002fe20007ffe0ff */
[----:B------:R-:W-:-:S04]  /*25770*/  DEPBAR.LE SB0, 0x1 ;  /* 0x000080400000791a */ /* 0x000fc80000000000 */
[----:B----4-:R-:W4:Y:S04]  /*25780*/  LDL.64 R2, [R0+0x20] ;  /* 0x0000200000027983 */ /* 0x010f280000100a00 */
[----:B--23--:R-:W2:Y:S01]  /*25790*/  LDL.64 R8, [R0+0x28] ;  /* 0x0000280000087983 */ /* 0x00cea20000100a00 */
[----:B------:R-:W-:Y:S03]  /*257a0*/  WARPSYNC 0xffffffff ;  /* 0xffffffff00007948 */ /* 0x000fe60003800000 */
[----:B------:R-:W-:Y:S06]  /*257b0*/  BAR.SYNC.DEFER_BLOCKING 0x0 ;  /* 0x0000000000007b1d */ /* 0x000fec0000010000 */
[----:B----4-:R1:W3:Y:S04]  /*257c0*/  LD.E R7, [R2.64] ;  /* 0x0000000402077980 */ /* 0x0102e8000c101900 */
[----:B--2---:R2:W5:Y:S01]  /*257d0*/  LD.E.64 R48, [R8.64] ;  /* 0x0000000408307980 */ /* 0x004562000c101b00 */
[----:B------:R-:W-:Y:S01]  /*257e0*/  ISETP.GE.AND P1, PT, R69, R39, PT ;  /* 0x000000274500720c */ /* 0x000fe20003f26270 */
[----:B-----5:R-:W-:Y:S01]  /*257f0*/  IMAD.MOV.U32 R0, RZ, RZ, R102 ;  /* 0x000000ffff007224 */ /* 0x020fe200078e0066 */
[----:B------:R-:W-:Y:S01]  /*25800*/  BSSY B0, `(.L_x_1415) ;  /* 0x0000080000007945 */ /* 0x000fe20003800000 */
[----:B-1----:R-:W-:-:S02]  /*25810*/  IMAD.MOV.U32 R3, RZ, RZ, R103 ;  /* 0x000000ffff037224 */ /* 0x002fc400078e0067 */
[----:B------:R-:W-:-:S03]  /*25820*/  IMAD.MOV.U32 R2, RZ, RZ, R100 ;  /* 0x000000ffff027224 */ /* 0x000fc600078e0064 */
[----:B------:R-:W-:Y:S01]  /*25830*/  PRMT R134, R3, 0x5410, R0 ;  /* 0x0000541003867816 */ /* 0x000fe20000000000 */
[----:B------:R-:W-:Y:S02]  /*25840*/  IMAD.MOV.U32 R0, RZ, RZ, R101 ;  /* 0x000000ffff007224 */ /* 0x000fe400078e0065 */
[----:B------:R-:W-:-:S03]  /*25850*/  IMAD.MOV.U32 R3, RZ, RZ, R107 ;  /* 0x000000ffff037224 */ /* 0x000fc600078e006b */
[----:B------:R-:W-:Y:S01]  /*25860*/  PRMT R132, R0, 0x5410, R2 ;  /* 0x0000541000847816 */ /* 0x000fe20000000002 */
[----:B------:R-:W-:Y:S01]  /*25870*/  IMAD.MOV.U32 R2, RZ, RZ, R104 ;  /* 0x000000ffff027224 */ /* 0x000fe200078e0068 */
[----:B------:R-:W-:-:S04]  /*25880*/  MOV R0, R105 ;  /* 0x0000006900007202 */ /* 0x000fc80000000f00 */
[----:B------:R-:W-:Y:S01]  /*25890*/  PRMT R94, R0, 0x5410, R2 ;  /* 0x00005410005e7816 */ /* 0x000fe20000000002 */
[----:B---3--:R-:W-:-:S05]  /*258a0*/  IMAD R7, R7, -0x80, R12 ;  /* 0xffffff8007077824 */ /* 0x008fca00078e020c */
[----:B------:R-:W-:Y:S02]  /*258b0*/  IMNMX R70, R7, 0x80, PT ;  /* 0x0000008007467817 */ /* 0x000fe40003800200 */
[----:B------:R-:W-:Y:S02]  /*258c0*/  MOV R7, R106 ;  /* 0x0000006a00077202 */ /* 0x000fe40000000f00 */
[----:B------:R-:W-:Y:S02]  /*258d0*/  ISETP.GE.OR P0, PT, R68, R70, P1 ;  /* 0x000000464400720c */ /* 0x000fe40000f06670 */
[----:B------:R-:W-:-:S11]  /*258e0*/  PRMT R133, R3, 0x5410, R7 ;  /* 0x0000541003857816 */ /* 0x000fd60000000007 */
[----:B------:R-:W-:Y:S05]  /*258f0*/  @P0 BRA `(.L_x_1416) ;  /* 0x0000070000000947 */ /* 0x000fea0003800000 */
[----:B--2---:R-:W-:Y:S01]  /*25900*/  SHF.R.S32.HI R2, RZ, 0x1f, R29 ;  /* 0x0000001fff027819 */ /* 0x004fe2000001141d */
[----:B------:R-:W-:Y:S01]  /*25910*/  IMAD.SHL.U32 R0, R68, 0x40, RZ ;  /* 0x0000004044007824 */ /* 0x000fe200078e00ff */
[----:B------:R-:W-:Y:S02]  /*25920*/  LEA.HI R7, R39, R38, RZ, 0x1d ;  /* 0x0000002627077211 */ /* 0x000fe400078fe8ff */
[----:B------:R-:W-:Y:S02]  /*25930*/  LEA.HI R2, R2, R29, RZ, 0x6 ;  /* 0x0000001d02027211 */ /* 0x000fe400078f30ff */
[----:B------:R-:W-:Y:S02]  /*25940*/  SHF.R.S32.HI R8, RZ, 0x1f, R7 ;  /* 0x0000001fff087819 */ /* 0x000fe40000011407 */
[----:B------:R-:W-:Y:S01]  /*25950*/  LOP3.LUT R0, R0, 0x1c0, RZ, 0xc0, !PT ;  /* 0x000001c000007812 */ /* 0x000fe200078ec0ff */
[----:B------:R-:W-:Y:S01]  /*25960*/  IMAD.SHL.U32 R3, R2, 0x8, RZ ;  /* 0x0000000802037824 */ /* 0x000fe200078e00ff */
[----:B------:R-:W-:Y:S01]  /*25970*/  LEA.HI R8, R8, R7, RZ, 0x3 ;  /* 0x0000000708087211 */ /* 0x000fe200078f18ff */
[----:B------:R-:W-:Y:S01]  /*25980*/  IMAD.SHL.U32 R7, R7, 0x8, RZ ;  /* 0x0000000807077824 */ /* 0x000fe200078e00ff */
[----:B------:R-:W-:-:S02]  /*25990*/  LOP3.LUT R9, R0, 0x38, R69, 0xf8, !PT ;  /* 0x0000003800097812 */ /* 0x000fc400078ef845 */
[----:B------:R-:W-:Y:S02]  /*259a0*/  SHF.R.U32.HI R2, RZ, 0x3, R0 ;  /* 0x00000003ff027819 */ /* 0x000fe40000011600 */
[----:B------:R-:W-:Y:S02]  /*259b0*/  LOP3.LUT R3, R3, 0xfffffe00, RZ, 0xc0, !PT ;  /* 0xfffffe0003037812 */ /* 0x000fe400078ec0ff */
[----:B------:R-:W-:Y:S01]  /*259c0*/  LOP3.LUT R0, R0, 0x38, R7, 0xf8, !PT ;  /* 0x0000003800007812 */ /* 0x000fe200078ef807 */
[----:B------:R-:W-:Y:S01]  /*259d0*/  IMAD.SHL.U32 R7, R8, 0x400, RZ ;  /* 0x0000040008077824 */ /* 0x000fe200078e00ff */
[----:B------:R-:W-:Y:S02]  /*259e0*/  LOP3.LUT R8, R3, R9, R2, 0xf6, !PT ;  /* 0x0000000903087212 */ /* 0x000fe400078ef602 */
[----:B------:R-:W-:Y:S02]  /*259f0*/  LOP3.LUT R2, R0, R2, RZ, 0x3c, !PT ;  /* 0x0000000200027212 */ /* 0x000fe400078e3cff */
[----:B------:R-:W-:Y:S01]  /*25a00*/  LOP3.LUT R0, R7, 0xffffe000, RZ, 0xc0, !PT ;  /* 0xffffe00007007812 */ /* 0x000fe200078ec0ff */
[----:B------:R-:W-:-:S03]  /*25a10*/  IMAD.WIDE.U32 R36, R8, 0x2, R48 ;  /* 0x0000000208247825 */ /* 0x000fc600078e0030 */
[----:B------:R-:W-:Y:S02]  /*25a20*/  IADD3 R0, R2, R0, R3 ;  /* 0x0000000002007210 */ /* 0x000fe40007ffe003 */
[----:B------:R-:W2:Y:S03]  /*25a30*/  LD.E.128 R12, [R36.64] ;  /* 0x00000004240c7980 */ /* 0x000ea6000c101d00 */
[----:B------:R-:W-:-:S05]  /*25a40*/  IMAD.WIDE.U32 R34, R0, 0x2, R48 ;  /* 0x0000000200227825 */ /* 0x000fca00078e0030 */
[----:B------:R-:W3:Y:S01]  /*25a50*/  LD.E.128 R8, [R34.64] ;  /* 0x0000000422087980 */ /* 0x000ee2000c101d00 */
[----:B------:R-:W-:Y:S02]  /*25a60*/  SHF.R.U64 R3, R18, 0x10, R19 ;  /* 0x0000001012037819 */ /* 0x000fe40000001213 */
[----:B------:R-:W-:Y:S02]  /*25a70*/  SHF.R.U64 R18, R20, 0x10, R21 ;  /* 0x0000001014127819 */ /* 0x000fe40000001215 */
[--C-:B------:R-:W-:Y:S02]  /*25a80*/  SHF.R.U64 R0, R16, 0x10, R17.reuse ;  /* 0x0000001010007819 */ /* 0x100fe40000001211 */
[----:B------:R-:W-:Y:S02]  /*25a90*/  SHF.R.U32.HI R2, RZ, 0x10, R17 ;  /* 0x00000010ff027819 */ /* 0x000fe40000011611 */
[----:B------:R-:W-:Y:S02]  /*25aa0*/  SHF.R.U32.HI R7, RZ, 0x10, R19 ;  /* 0x00000010ff077819 */ /* 0x000fe40000011613 */
[----:B------:R-:W-:-:S02]  /*25ab0*/  SHF.R.U32.HI R17, RZ, 0x10, R21 ;  /* 0x00000010ff117819 */ /* 0x000fc40000011615 */
[--C-:B------:R-:W-:Y:S02]  /*25ac0*/  SHF.R.U32.HI R19, RZ, 0x10, R23.reuse ;  /* 0x00000010ff137819 */ /* 0x100fe40000011617 */
[----:B------:R-:W-:Y:S02]  /*25ad0*/  PRMT R18, R24, 0x5432, R18 ;  /* 0x0000543218127816 */ /* 0x000fe40000000012 */
[----:B------:R-:W-:Y:S02]  /*25ae0*/  SHF.R.U64 R16, R22, 0x10, R23 ;  /* 0x0000001016107819 */ /* 0x000fe40000001217 */
[----:B------:R-:W-:Y:S01]  /*25af0*/  PRMT R17, R24, 0x5410, R17 ;  /* 0x0000541018117816 */ /* 0x000fe20000000011 */
[----:B------:R-:W-:Y:S01]  /*25b00*/  IMAD.U32 R32, R18, 0x10000, RZ ;  /* 0x0001000012207824 */ /* 0x000fe200078e00ff */
[----:B------:R-:W-:Y:S02]  /*25b10*/  PRMT R24, R30, 0x5410, R19 ;  /* 0x000054101e187816 */ /* 0x000fe40000000013 */
[----:B------:R-:W-:-:S02]  /*25b20*/  PRMT R27, R25, 0x5410, R0 ;  /* 0x00005410191b7816 */ /* 0x000fc40000000000 */
[----:B------:R-:W-:Y:S02]  /*25b30*/  PRMT R25, R25, 0x5432, R16 ;  /* 0x0000543219197816 */ /* 0x000fe40000000010 */
[----:B------:R-:W-:Y:S01]  /*25b40*/  LOP3.LUT R33, R18, 0xffff0000, RZ, 0xc0, !PT ;  /* 0xffff000012217812 */ /* 0x000fe200078ec0ff */
[C---:B------:R-:W-:Y:S01]  /*25b50*/  IMAD.U32 R31, R27.reuse, 0x10000, RZ ;  /* 0x000100001b1f7824 */ /* 0x040fe200078e00ff */
[----:B------:R-:W-:Y:S02]  /*25b60*/  PRMT R26, R26, 0x5410, R2 ;  /* 0x000054101a1a7816 */ /* 0x000fe40000000002 */
[C---:B------:R-:W-:Y:S02]  /*25b70*/  PRMT R29, R28.reuse, 0x5432, R3 ;  /* 0x000054321c1d7816 */ /* 0x040fe40000000003 */
[----:B------:R-:W-:Y:S02]  /*25b80*/  PRMT R28, R28, 0x5410, R7 ;  /* 0x000054101c1c7816 */ /* 0x000fe40000000007 */
[----:B------:R-:W-:Y:S01]  /*25b90*/  LOP3.LUT R18, R27, 0xffff0000, RZ, 0xc0, !PT ;  /* 0xffff00001b127812 */ /* 0x000fe200078ec0ff */
[C---:B------:R-:W-:Y:S01]  /*25ba0*/  IMAD.U32 R27, R17.reuse, 0x10000, RZ ;  /* 0x00010000111b7824 */ /* 0x040fe200078e00ff */
[----:B------:R-:W-:Y:S01]  /*25bb0*/  LOP3.LUT R17, R17, 0xffff0000, RZ, 0xc0, !PT ;  /* 0xffff000011117812 */ /* 0x000fe200078ec0ff */
[C---:B--2---:R-:W-:Y:S01]  /*25bc0*/  IMAD.U32 R22, R14.reuse, 0x10000, RZ ;  /* 0x000100000e167824 */ /* 0x044fe200078e00ff */
[----:B------:R-:W-:Y:S01]  /*25bd0*/  LOP3.LUT R30, R14, 0xffff0000, RZ, 0xc0, !PT ;  /* 0xffff00000e1e7812 */ /* 0x000fe200078ec0ff */
[C---:B------:R-:W-:Y:S01]  /*25be0*/  IMAD.U32 R19, R13.reuse, 0x10000, RZ ;  /* 0x000100000d137824 */ /* 0x040fe200078e00ff */
[----:B------:R-:W-:Y:S01]  /*25bf0*/  LOP3.LUT R16, R13, 0xffff0000, RZ, 0xc0, !PT ;  /* 0xffff00000d107812 */ /* 0x000fe200078ec0ff */
[C---:B------:R-:W-:Y:S01]  /*25c00*/  IMAD.U32 R21, R12.reuse, 0x10000, RZ ;  /* 0x000100000c157824 */ /* 0x040fe200078e00ff */
[----:B------:R-:W-:Y:S01]  /*25c10*/  LOP3.LUT R20, R12, 0xffff0000, RZ, 0xc0, !PT ;  /* 0xffff00000c147812 */ /* 0x000fe200078ec0ff */
[C---:B------:R-:W-:Y:S01]  /*25c20*/  IMAD.U32 R23, R15.reuse, 0x10000, RZ ;  /* 0x000100000f177824 */ /* 0x040fe200078e00ff */
[----:B------:R-:W-:Y:S01]  /*25c30*/  LOP3.LUT R15, R15, 0xffff0000, RZ, 0xc0, !PT ;  /* 0xffff00000f0f7812 */ /* 0x000fe200078ec0ff */
[C---:B---3--:R-:W-:Y:S01]  /*25c40*/  IMAD.U32 R14, R8.reuse, 0x10000, RZ ;  /* 0x00010000080e7824 */ /* 0x048fe200078e00ff */
[----:B------:R-:W-:Y:S01]  /*25c50*/  LOP3.LUT R13, R8, 0xffff0000, RZ, 0xc0, !PT ;  /* 0xffff0000080d7812 */ /* 0x000fe200078ec0ff */
[C---:B------:R-:W-:Y:S01]  /*25c60*/  IMAD.U32 R12, R9.reuse, 0x10000, RZ ;  /* 0x00010000090c7824 */ /* 0x040fe200078e00ff */
[----:B------:R-:W-:Y:S01]  /*25c70*/  LOP3.LUT R8, R9, 0xffff0000, RZ, 0xc0, !PT ;  /* 0xffff000009087812 */ /* 0x000fe200078ec0ff */
[----:B------:R-:W-:Y:S01]  /*25c80*/  FMUL.FTZ R9, R14, R32 ;  /* 0x000000200e097220 */ /* 0x000fe20000410000 */
[C---:B------:R-:W-:Y:S01]  /*25c90*/  LOP3.LUT R3, R10.reuse, 0xffff0000, RZ, 0xc0, !PT ;  /* 0xffff00000a037812 */ /* 0x040fe200078ec0ff */
[----:B------:R-:W-:Y:S01]  /*25ca0*/  IMAD.U32 R7, R10, 0x10000, RZ ;  /* 0x000100000a077824 */ /* 0x000fe200078e00ff */
[----:B------:R-:W-:Y:S01]  /*25cb0*/  LOP3.LUT R0, R11, 0xffff0000, RZ, 0xc0, !PT ;  /* 0xffff00000b007812 */ /* 0x000fe200078ec0ff */
[----:B------:R-:W-:-:S02]  /*25cc0*/  FMUL.FTZ R10, R14, R31 ;  /* 0x0000001f0e0a7220 */ /* 0x000fc40000410000 */
[----:B------:R-:W-:Y:S02]  /*25cd0*/  FFMA.FTZ R51, R21, R31, -R9 ;  /* 0x0000001f15337223 */ /* 0x000fe40000010809 */
[----:B------:R-:W-:Y:S02]  /*25ce0*/  FMUL.FTZ R9, R13, R33 ;  /* 0x000000210d097220 */ /* 0x000fe40000410000 */
[----:B------:R-:W-:Y:S02]  /*25cf0*/  IMAD.U32 R14, R26, 0x10000, RZ ;  /* 0x000100001a0e7824 */ /* 0x000fe400078e00ff */
[----:B------:R-:W-:Y:S02]  /*25d00*/  IMAD.U32 R2, R11, 0x10000, RZ ;  /* 0x000100000b027824 */ /* 0x000fe400078e00ff */
[----:B------:R-:W-:Y:S02]  /*25d10*/  FFMA.FTZ R50, R21, R32, R10 ;  /* 0x0000002015327223 */ /* 0x000fe4000001000a */
[----:B------:R-:W-:-:S02]  /*25d20*/  FMUL.FTZ R11, R13, R18 ;  /* 0x000000120d0b7220 */ /* 0x000fc40000410000 */
[----:B------:R-:W-:Y:S02]  /*25d30*/  FFMA.FTZ R32, R20, R18, -R9 ;  /* 0x0000001214207223 */ /* 0x000fe40000010809 */
[----:B------:R-:W-:Y:S02]  /*25d40*/  FMUL.FTZ R9, R12, R14 ;  /* 0x0000000e0c097220 */ /* 0x000fe40000410000 */
[----:B------:R-:W-:Y:S01]  /*25d50*/  FFMA.FTZ R33, R20, R33, R11 ;  /* 0x0000002114217223 */ /* 0x000fe2000001000b */
[----:B------:R-:W-:Y:S01]  /*25d60*/  LOP3.LUT R11, R26, 0xffff0000, RZ, 0xc0, !PT ;  /* 0xffff00001a0b7812 */ /* 0x000fe200078ec0ff */
[-C--:B------:R-:W-:Y:S02]  /*25d70*/  FMUL.FTZ R10, R12, R27.reuse ;  /* 0x0000001b0c0a7220 */ /* 0x080fe40000410000 */
[----:B------:R-:W-:Y:S02]  /*25d80*/  FFMA.FTZ R21, R19, R27, R9 ;  /* 0x0000001b13157223 */ /* 0x000fe40000010009 */
[----:B------:R-:W-:-:S02]  /*25d90*/  FMUL.FTZ R9, R8, R17 ;  /* 0x0000001108097220 */ /* 0x000fc40000410000 */
[----:B------:R-:W-:Y:S02]  /*25da0*/  IMAD.U32 R13, R29, 0x10000, RZ ;  /* 0x000100001d0d7824 */ /* 0x000fe400078e00ff */
[----:B------:R-:W-:Y:S02]  /*25db0*/  IMAD.U32 R12, R25, 0x10000, RZ ;  /* 0x00010000190c7824 */ /* 0x000fe400078e00ff */
[----:B------:R-:W-:Y:S02]  /*25dc0*/  FFMA.FTZ R31, R19, R14, -R10 ;  /* 0x0000000e131f7223 */ /* 0x000fe4000001080a */
[-C--:B------:R-:W-:Y:S02]  /*25dd0*/  FMUL.FTZ R10, R8, R11.reuse ;  /* 0x0000000b080a7220 */ /* 0x080fe40000410000 */
[----:B------:R-:W-:Y:S02]  /*25de0*/  FFMA.FTZ R19, R16, R11, -R9 ;  /* 0x0000000b10137223 */ /* 0x000fe40000010809 */
[----:B------:R-:W-:-:S02]  /*25df0*/  IMAD.U32 R20, R24, 0x10000, RZ ;  /* 0x0001000018147824 */ /* 0x000fc400078e00ff */
[C---:B------:R-:W-:Y:S02]  /*25e00*/  FMUL.FTZ R8, R7.reuse, R13 ;  /* 0x0000000d07087220 */ /* 0x040fe40000410000 */
[----:B------:R-:W-:Y:S02]  /*25e10*/  IMAD.U32 R11, R28, 0x10000, RZ ;  /* 0x000100001c0b7824 */ /* 0x000fe400078e00ff */
[----:B------:R-:W-:Y:S02]  /*25e20*/  FMUL.FTZ R9, R7, R12 ;  /* 0x0000000c07097220 */ /* 0x000fe40000410000 */
[----:B------:R-:W-:Y:S01]  /*25e30*/  FFMA.FTZ R18, R16, R17, R10 ;  /* 0x0000001110127223 */ /* 0x000fe2000001000a */
[----:B------:R-:W-:Y:S01]  /*25e40*/  LOP3.LUT R10, R24, 0xffff0000, RZ, 0xc0, !PT ;  /* 0xffff0000180a7812 */ /* 0x000fe200078ec0ff */
[----:B------:R-:W-:Y:S02]  /*25e50*/  FMUL.FTZ R7, R2, R20 ;  /* 0x0000001402077220 */ /* 0x000fe40000410000 */
[C---:B------:R-:W-:Y:S01]  /*25e60*/  FFMA.FTZ R17, R22.reuse, R12, R8 ;  /* 0x0000000c16117223 */ /* 0x040fe20000010008 */
[----:B------:R-:W-:Y:S01]  /*25e70*/  LOP3.LUT R12, R25, 0xffff0000, RZ, 0xc0, !PT ;  /* 0xffff0000190c7812 */ /* 0x000fe200078ec0ff */
[----:B------:R-:W-:Y:S01]  /*25e80*/  FFMA.FTZ R14, R22, R13, -R9 ;  /* 0x0000000d160e7223 */ /* 0x000fe20000010809 */
[----:B------:R-:W-:Y:S01]  /*25e90*/  LOP3.LUT R8, R29, 0xffff0000, RZ, 0xc0, !PT ;  /* 0xffff00001d087812 */ /* 0x000fe200078ec0ff */
[-C--:B------:R-:W-:Y:S01]  /*25ea0*/  FMUL.FTZ R2, R2, R11.reuse ;  /* 0x0000000b02027220 */ /* 0x080fe20000410000 */
[----:B------:R-:W-:Y:S01]  /*25eb0*/  LOP3.LUT R9, R28, 0xffff0000, RZ, 0xc0, !PT ;  /* 0xffff00001c097812 */ /* 0x000fe200078ec0ff */
[----:B------:R-:W-:Y:S01]  /*25ec0*/  FFMA.FTZ R16, R23, R11, -R7 ;  /* 0x0000000b17107223 */ /* 0x000fe20000010807 */
[----:B------:R-:W-:Y:S01]  /*25ed0*/  F2FP.BF16.PACK_AB R13, R19, R31 ;  /* 0x0000001f130d723e */ /* 0x000fe200000010ff */
[----:B------:R-:W-:-:S02]  /*25ee0*/  FFMA.FTZ R11, R23, R20, R2 ;  /* 0x00000014170b7223 */ /* 0x000fc40000010002 */
[C---:B------:R-:W-:Y:S02]  /*25ef0*/  FMUL.FTZ R7, R3.reuse, R12 ;  /* 0x0000000c03077220 */ /* 0x040fe40000410000 */
[C---:B------:R-:W-:Y:S02]  /*25f00*/  FMUL.FTZ R2, R0.reuse, R10 ;  /* 0x0000000a00027220 */ /* 0x040fe40000410000 */
[-C--:B------:R-:W-:Y:S02]  /*25f10*/  FMUL.FTZ R3, R3, R8.reuse ;  /* 0x0000000803037220 */ /* 0x080fe40000410000 */
[-C--:B------:R-:W-:Y:S02]  /*25f20*/  FMUL.FTZ R0, R0, R9.reuse ;  /* 0x0000000900007220 */ /* 0x080fe40000410000 */
[----:B------:R-:W-:Y:S01]  /*25f30*/  FFMA.FTZ R7, R30, R8, -R7 ;  /* 0x000000081e077223 */ /* 0x000fe20000010807 */
[----:B------:R-:W-:Y:S01]  /*25f40*/  F2FP.BF16.PACK_AB R8, R33, R50 ;  /* 0x000000322108723e */ /* 0x000fe200000010ff */
[C---:B------:R-:W-:Y:S01]  /*25f50*/  FFMA.FTZ R2, R15.reuse, R9, -R2 ;  /* 0x000000090f027223 */ /* 0x040fe20000010802 */
        /* <DEDUP_REMOVED lines=8> */
[----:B------:R1:W-:Y:S04]  /*25fe0*/  ST.E.128 [R36.64], R12 ;  /* 0x0000000c24007985 */ /* 0x0003e8000c101d04 */
[----:B------:R1:W-:Y:S02]  /*25ff0*/  ST.E.128 [R34.64], R8 ;  /* 0x0000000822007985 */ /* 0x0003e4000c101d04 */
.L_x_1416:
[----:B--2---:R-:W-:Y:S05]  /*26000*/  BSYNC B0 ;  /* 0x0000000000007941 */ /* 0x004fea0003800000 */
.L_x_1415:
[----:B------:R-:W-:Y:S01]  /*26010*/  IADD3 R0, R68, 0x10, RZ ;  /* 0x0000001044007810 */ /* 0x000fe20007ffe0ff */
[----:B------:R-:W-:Y:S03]  /*26020*/  BSSY B0, `(.L_x_1417) ;  /* 0x0000073000007945 */ /* 0x000fe60003800000 */
[----:B------:R-:W-:-:S13]  /*26030*/  ISETP.GE.OR P0, PT, R0, R70, P1 ;  /* 0x000000460000720c */ /* 0x000fda0000f06670 */
[----:B------:R-:W-:Y:S05]  /*26040*/  @P0 BRA `(.L_x_1418) ;  /* 0x0000070000000947 */ /* 0x000fea0003800000 */
[----:B------:R-:W-:Y:S01]  /*26050*/  SHF.R.S32.HI R2, RZ, 0x1f, R0 ;  /* 0x0000001fff027819 */ /* 0x000fe20000011400 */
[----:B------:R-:W-:Y:S01]  /*26060*/  IMAD.SHL.U32 R3, R0, 0x40, RZ ;  /* 0x0000004000037824 */ /* 0x000fe200078e00ff */
[----:B------:R-:W-:Y:S02]  /*26070*/  LEA.HI R7, R39, R38, RZ, 0x1d ;  /* 0x0000002627077211 */ /* 0x000fe400078fe8ff */
[----:B------:R-:W-:Y:S02]  /*26080*/  LEA.HI R2, R2, R0, RZ, 0x3 ;  /* 0x0000000002027211 */ /* 0x000fe400078f18ff */
[----:B-1----:R-:W-:Y:S02]  /*26090*/  SHF.R.S32.HI R8, RZ, 0x1f, R7 ;  /* 0x0000001fff087819 */ /* 0x002fe40000011407 */
        /* <DEDUP_REMOVED lines=19> */
[----:B------:R-:W-:Y:S02]  /*261d0*/  PRMT R18, R71, 0x5432, R18 ;  /* 0x0000543247127816 */ /* 0x000fe40000000012 */
[--C-:B------:R-:W-:Y:S02]  /*261e0*/  SHF.R.U64 R16, R42, 0x10, R43.reuse ;  /* 0x000000102a107819 */ /* 0x100fe4000000122b */
[----:B------:R-:W-:Y:S01]  /*261f0*/  SHF.R.U32.HI R19, RZ, 0x10, R43 ;  /* 0x00000010ff137819 */ /* 0x000fe2000001162b */
[----:B------:R-:W-:Y:S01]  /*26200*/  IMAD.U32 R36, R18, 0x10000, RZ ;  /* 0x0001000012247824 */ /* 0x000fe200078e00ff */
[----:B------:R-:W-:-:S02]  /*26210*/  PRMT R27, R92, 0x5432, R0 ;  /* 0x000054325c1b7816 */ /* 0x000fc40000000000 */
[C---:B------:R-:W-:Y:S02]  /*26220*/  PRMT R25, R93.reuse, 0x5432, R16 ;  /* 0x000054325d197816 */ /* 0x040fe40000000010 */
[----:B------:R-:W-:Y:S01]  /*26230*/  PRMT R24, R93, 0x5410, R19 ;  /* 0x000054105d187816 */ /* 0x000fe20000000013 */
[----:B------:R-:W-:Y:S01]  /*26240*/  IMAD.U32 R31, R27, 0x10000, RZ ;  /* 0x000100001b1f7824 */ /* 0x000fe200078e00ff */
[----:B------:R-:W-:Y:S02]  /*26250*/  SHF.R.U32.HI R2, RZ, 0x10, R45 ;  /* 0x00000010ff027819 */ /* 0x000fe4000001162d */
[--C-:B------:R-:W-:Y:S02]  /*26260*/  SHF.R.U64 R3, R46, 0x10, R47.reuse ;  /* 0x000000102e037819 */ /* 0x100fe4000000122f */
[----:B------:R-:W-:Y:S02]  /*26270*/  SHF.R.U32.HI R7, RZ, 0x10, R47 ;  /* 0x00000010ff077819 */ /* 0x000fe4000001162f */
[----:B------:R-:W-:-:S02]  /*26280*/  SHF.R.U32.HI R17, RZ, 0x10, R41 ;  /* 0x00000010ff117819 */ /* 0x000fc40000011629 */
[----:B------:R-:W-:Y:S02]  /*26290*/  LOP3.LUT R37, R18, 0xffff0000, RZ, 0xc0, !PT ;  /* 0xffff000012257812 */ /* 0x000fe400078ec0ff */
[----:B------:R-:W-:Y:S02]  /*262a0*/  PRMT R26, R92, 0x5410, R2 ;  /* 0x000054105c1a7816 */ /* 0x000fe40000000002 */
[C---:B------:R-:W-:Y:S02]  /*262b0*/  PRMT R29, R95.reuse, 0x5432, R3 ;  /* 0x000054325f1d7816 */ /* 0x040fe40000000003 */
[----:B------:R-:W-:Y:S02]  /*262c0*/  PRMT R28, R95, 0x5410, R7 ;  /* 0x000054105f1c7816 */ /* 0x000fe40000000007 */
[----:B------:R-:W-:Y:S02]  /*262d0*/  LOP3.LUT R18, R27, 0xffff0000, RZ, 0xc0, !PT ;  /* 0xffff00001b127812 */ /* 0x000fe400078ec0ff */
[----:B------:R-:W-:-:S05]  /*262e0*/  PRMT R17, R71, 0x5410, R17 ;  /* 0x0000541047117816 */ /* 0x000fca0000000011 */
        /* <DEDUP_REMOVED lines=70> */
.L_x_1418:
[----:B------:R-:W-:Y:S05]  /*26750*/  BSYNC B0 ;  /* 0x0000000000007941 */ /* 0x000fea0003800000 */
.L_x_1417:
        /* <DEDUP_REMOVED lines=116> */
.L_x_1420:
[----:B------:R-:W-:Y:S05]  /*26ea0*/  BSYNC B0 ;  /* 0x0000000000007941 */ /* 0x000fea0003800000 */
.L_x_1419:
        /* <DEDUP_REMOVED lines=116> */
.L_x_1422:
[----:B------:R-:W-:Y:S05]  /*275f0*/  BSYNC B0 ;  /* 0x0000000000007941 */ /* 0x000fea0003800000 */
.L_x_1421:
        /* <DEDUP_REMOVED lines=116> */
.L_x_1424:
[----:B------:R-:W-:Y:S05]  /*27d40*/  BSYNC B0 ;  /* 0x0000000000007941 */ /* 0x000fea0003800000 */
.L_x_1423:
        /* <DEDUP_REMOVED lines=116> */
.L_x_1426:
[----:B------:R-:W-:Y:S05]  /*28490*/  BSYNC B0 ;  /* 0x0000000000007941 */ /* 0x000fea0003800000 */
.L_x_1425:
        /* <DEDUP_REMOVED lines=116> */
.L_x_1428:
[----:B------:R-:W-:Y:S05]  /*28be0*/  BSYNC B0 ;  /* 0x0000000000007941 */ /* 0x000fea0003800000 */
.L_x_1427:
[----:B------:R-:W-:Y:S01]  /*28bf0*/  IADD3 R0, R68, 0x70, RZ ;  /* 0x0000007044007810 */ /* 0x000fe20007ffe0ff */
[----:B------:R-:W-:-:S02]  /*28c00*/  IMAD.MOV.U32 R2, RZ, RZ, R143 ;  /* 0x000000ffff027224 */ /* 0x000fc400078e008f */
[----:B------:R-:W-:Y:S01]  /*28c10*/  IMAD.MOV.U32 R3, RZ, RZ, 0x0 ;  /* 0x00000000ff037424 */ /* 0x000fe200078e00ff */
[----:B------:R-:W-:-:S13]  /*28c20*/  ISETP.GE.OR P0, PT, R0, R70, P1 ;  /* 0x000000460000720c */ /* 0x000fda0000f06670 */
[----:B------:R-:W-:Y:S05]  /*28c30*/  @P0 RET.REL.NODEC R2 `(_ZN7cutlass13device_kernelIN5flash19enable_sm80_to_sm89INS1_16FlashAttnFwdSm80INS1_25CollectiveMainloopFwdSm80ILi4ELi1ELb0EN4cute5tupleIJNS5_1CILi128EEENS7_ILi48EEES8_EEELi128ENS_10bfloat16_tEfNS_4arch4Sm80ELb0ELb1ELb1ELb1ELb0ELb1ELb1ELb0EEENS1_21CollectiveEpilogueFwdINS6_IJS8_S8_S9_EEENS6_IJNS7_ILi1EEESH_SH_EEESB_SD_Li128ELb1ELb1ELb0ELb0EEENS1_19SingleTileSchedulerILb1ELb0ELb1ELi128EEEEEEEEEvNT_6ParamsE) ;  /* 0xfffd73c002000950 */ /* 0x000fea0003c3ffff */
        /* <DEDUP_REMOVED lines=23> */
[--C-:B------:R-:W-:Y:S02]  /*28db0*/  SHF.R.U64 R16, R106, 0x10, R107.reuse ;  /* 0x000000106a107819 */ /* 0x100fe4000000126b */
[----:B------:R-:W-:Y:S02]  /*28dc0*/  SHF.R.U32.HI R19, RZ, 0x10, R107 ;  /* 0x00000010ff137819 */ /* 0x000fe4000001166b */
[----:B------:R-:W-:Y:S02]  /*28dd0*/  SHF.R.U64 R0, R100, 0x10, R101 ;  /* 0x0000001064007819 */ /* 0x000fe40000001265 */
[----:B------:R-:W-:Y:S02]  /*28de0*/  PRMT R18, R94, 0x5432, R18 ;  /* 0x000054325e127816 */ /* 0x000fe40000000012 */
[----:B------:R-:W-:-:S02]  /*28df0*/  SHF.R.U32.HI R7, RZ, 0x10, R103 ;  /* 0x00000010ff077819 */ /* 0x000fc40000011667 */
[C---:B------:R-:W-:Y:S01]  /*28e00*/  PRMT R25, R133.reuse, 0x5432, R16 ;  /* 0x0000543285197816 */ /* 0x040fe20000000010 */
[----:B------:R-:W-:Y:S01]  /*28e10*/  IMAD.U32 R31, R18, 0x10000, RZ ;  /* 0x00010000121f7824 */ /* 0x000fe200078e00ff */
[----:B------:R-:W-:Y:S02]  /*28e20*/  PRMT R24, R133, 0x5410, R19 ;  /* 0x0000541085187816 */ /* 0x000fe40000000013 */
[----:B------:R-:W-:Y:S02]  /*28e30*/  PRMT R27, R132, 0x5432, R0 ;  /* 0x00005432841b7816 */ /* 0x000fe40000000000 */
[----:B------:R-:W-:Y:S02]  /*28e40*/  SHF.R.U32.HI R17, RZ, 0x10, R105 ;  /* 0x00000010ff117819 */ /* 0x000fe40000011669 */
[----:B------:R-:W-:Y:S02]  /*28e50*/  SHF.R.U32.HI R2, RZ, 0x10, R101 ;  /* 0x00000010ff027819 */ /* 0x000fe40000011665 */
[----:B------:R-:W-:-:S02]  /*28e60*/  PRMT R28, R134, 0x5410, R7 ;  /* 0x00005410861c7816 */ /* 0x000fc40000000007 */
[----:B------:R-:W-:Y:S02]  /*28e70*/  SHF.R.U64 R3, R102, 0x10, R103 ;  /* 0x0000001066037819 */ /* 0x000fe40000001267 */
[----:B------:R-:W-:Y:S02]  /*28e80*/  LOP3.LUT R36, R18, 0xffff0000, RZ, 0xc0, !PT ;  /* 0xffff000012247812 */ /* 0x000fe400078ec0ff */
[----:B------:R-:W-:Y:S02]  /*28e90*/  PRMT R17, R94, 0x5410, R17 ;  /* 0x000054105e117816 */ /* 0x000fe40000000011 */
[----:B------:R-:W-:Y:S02]  /*28ea0*/  PRMT R26, R132, 0x5410, R2 ;  /* 0x00005410841a7816 */ /* 0x000fe40000000002 */
[----:B------:R-:W-:Y:S02]  /*28eb0*/  PRMT R29, R134, 0x5432, R3 ;  /* 0x00005432861d7816 */ /* 0x000fe40000000003 */
        /* <DEDUP_REMOVED lines=14> */
[C---:B------:R-:W-:Y:S01]  /*28fa0*/  SHF.L.U32 R15, R27.reuse, 0x10, RZ ;  /* 0x000000101b0f7819 */ /* 0x040fe200000006ff */
[C---:B------:R-:W-:Y:S01]  /*28fb0*/  IMAD.U32 R3, R10.reuse, 0x10000, RZ ;  /* 0x000100000a037824 */ /* 0x040fe200078e00ff */
[----:B------:R-:W-:Y:S01]  /*28fc0*/  LOP3.LUT R27, R27, 0xffff0000, RZ, 0xc0, !PT ;  /* 0xffff00001b1b7812 */ /* 0x000fe200078ec0ff */
[----:B------:R-:W-:Y:S01]  /*28fd0*/  IMAD.U32 R0, R11, 0x10000, RZ ;  /* 0x000100000b007824 */ /* 0x000fe200078e00ff */
[----:B------:R-:W-:Y:S01]  /*28fe0*/  LOP3.LUT R2, R10, 0xffff0000, RZ, 0xc0, !PT ;  /* 0xffff00000a027812 */ /* 0x000fe200078ec0ff */
[-C--:B------:R-:W-:Y:S01]  /*28ff0*/  FFMA.FTZ R37, R21, R15.reuse, -R9 ;  /* 0x0000000f15257223 */ /* 0x080fe20000010809 */
[----:B------:R-:W-:Y:S01]  /*29000*/  LOP3.LUT R10, R11, 0xffff0000, RZ, 0xc0, !PT ;  /* 0xffff00000b0a7812 */ /* 0x000fe200078ec0ff */
[----:B------:R-:W-:-:S02]  /*29010*/  FMUL.FTZ R13, R13, R15 ;  /* 0x0000000f0d0d7220 */ /* 0x000fc40000410000 */
[----:B------:R-:W-:Y:S02]  /*29020*/  FMUL.FTZ R9, R12, R36 ;  /* 0x000000240c097220 */ /* 0x000fe40000410000 */
[----:B------:R-:W-:Y:S02]  /*29030*/  IMAD.U32 R15, R17, 0x10000, RZ ;  /* 0x00010000110f7824 */ /* 0x000fe400078e00ff */
[C---:B------:R-:W-:Y:S01]  /*29040*/  IMAD.U32 R11, R26.reuse, 0x10000, RZ ;  /* 0x000100001a0b7824 */ /* 0x040fe200078e00ff */
[----:B------:R-:W-:Y:S01]  /*29050*/  LOP3.LUT R26, R26, 0xffff0000, RZ, 0xc0, !PT ;  /* 0xffff00001a1a7812 */ /* 0x000fe200078ec0ff */
[-C--:B------:R-:W-:Y:S02]  /*29060*/  FMUL.FTZ R12, R12, R27.reuse ;  /* 0x0000001b0c0c7220 */ /* 0x080fe40000410000 */
[----:B------:R-:W-:Y:S02]  /*29070*/  FFMA.FTZ R27, R20, R27, -R9 ;  /* 0x0000001b141b7223 */ /* 0x000fe40000010809 */
[----:B------:R-:W-:-:S02]  /*29080*/  FMUL.FTZ R9, R7, R15 ;  /* 0x0000000f07097220 */ /* 0x000fc40000410000 */
[-C--:B------:R-:W-:Y:S02]  /*29090*/  FMUL.FTZ R7, R7, R11.reuse ;  /* 0x0000000b07077220 */ /* 0x080fe40000410000 */
[----:B------:R-:W-:Y:S01]  /*290a0*/  FFMA.FTZ R36, R20, R36, R12 ;  /* 0x0000002414247223 */ /* 0x000fe2000001000c */
[----:B------:R-:W-:Y:S01]  /*290b0*/  SHF.L.U32 R12, R25, 0x10, RZ ;  /* 0x00000010190c7819 */ /* 0x000fe200000006ff */
[----:B------:R-:W-:Y:S01]  /*290c0*/  FFMA.FTZ R20, R19, R11, -R9 ;  /* 0x0000000b13147223 */ /* 0x000fe20000010809 */
[----:B------:R-:W-:Y:S01]  /*290d0*/  LOP3.LUT R25, R25, 0xffff0000, RZ, 0xc0, !PT ;  /* 0xffff000019197812 */ /* 0x000fe200078ec0ff */
[----:B------:R-:W-:Y:S02]  /*290e0*/  FFMA.FTZ R19, R19, R15, R7 ;  /* 0x0000000f13137223 */ /* 0x000fe40000010007 */
[----:B------:R-:W-:Y:S02]  /*290f0*/  FFMA.FTZ R21, R21, R31, R13 ;  /* 0x0000001f15157223 */ /* 0x000fe4000001000d */
[----:B------:R-:W-:-:S02]  /*29100*/  FMUL.FTZ R7, R8, R18 ;  /* 0x0000001208077220 */ /* 0x000fc40000410000 */
[----:B------:R-:W-:Y:S02]  /*29110*/  IMAD.U32 R13, R29, 0x10000, RZ ;  /* 0x000100001d0d7824 */ /* 0x000fe400078e00ff */
[----:B------:R-:W-:Y:S02]  /*29120*/  IMAD.U32 R17, R24, 0x10000, RZ ;  /* 0x0001000018117824 */ /* 0x000fe400078e00ff */
[-C--:B------:R-:W-:Y:S02]  /*29130*/  FMUL.FTZ R9, R8, R26.reuse ;  /* 0x0000001a08097220 */ /* 0x080fe40000410000 */
[----:B------:R-:W-:Y:S02]  /*29140*/  FFMA.FTZ R26, R16, R26, -R7 ;  /* 0x0000001a101a7223 */ /* 0x000fe40000010807 */
[C---:B------:R-:W-:Y:S02]  /*29150*/  FMUL.FTZ R8, R3.reuse, R12 ;  /* 0x0000000c03087220 */ /* 0x040fe40000410000 */
[----:B------:R-:W-:-:S02]  /*29160*/  FMUL.FTZ R7, R3, R13 ;  /* 0x0000000d03077220 */ /* 0x000fc40000410000 */
[----:B------:R-:W-:Y:S02]  /*29170*/  IMAD.U32 R11, R28, 0x10000, RZ ;  /* 0x000100001c0b7824 */ /* 0x000fe400078e00ff */
[----:B------:R-:W-:Y:S02]  /*29180*/  FMUL.FTZ R3, R0, R17 ;  /* 0x0000001100037220 */ /* 0x000fe40000410000 */
[----:B------:R-:W-:Y:S02]  /*29190*/  FFMA.FTZ R9, R16, R18, R9 ;  /* 0x0000001210097223 */ /* 0x000fe40000010009 */
[----:B------:R-:W-:Y:S01]  /*291a0*/  FFMA.FTZ R16, R22, R13, -R8 ;  /* 0x0000000d16107223 */ /* 0x000fe20000010808 */
[----:B------:R-:W-:Y:S01]  /*291b0*/  LOP3.LUT R8, R28, 0xffff0000, RZ, 0xc0, !PT ;  /* 0xffff00001c087812 */ /* 0x000fe200078ec0ff */
[-C--:B------:R-:W-:Y:S01]  /*291c0*/  FMUL.FTZ R0, R0, R11.reuse ;  /* 0x0000000b00007220 */ /* 0x080fe20000410000 */
[----:B------:R-:W-:Y:S01]  /*291d0*/  F2FP.BF16.PACK_AB R13, R26, R20 ;  /* 0x000000141a0d723e */ /* 0x000fe200000010ff */
[----:B------:R-:W-:Y:S01]  /*291e0*/  FFMA.FTZ R15, R23, R11, -R3 ;  /* 0x0000000b170f7223 */ /* 0x000fe20000010803 */
[----:B------:R-:W-:Y:S01]  /*291f0*/  LOP3.LUT R11, R24, 0xffff0000, RZ, 0xc0, !PT ;  /* 0xffff0000180b7812 */ /* 0x000fe200078ec0ff */
[----:B------:R-:W-:Y:S01]  /*29200*/  FFMA.FTZ R22, R22, R12, R7 ;  /* 0x0000000c16167223 */ /* 0x000fe20000010007 */
        /* <DEDUP_REMOVED lines=8> */
[----:B------:R-:W-:Y:S02]  /*29290*/  FFMA.FTZ R3, R30, R7, -R3 ;  /* 0x000000071e037223 */ /* 0x000fe40000010803 */
[----:B------:R-:W-:Y:S01]  /*292a0*/  FFMA.FTZ R0, R14, R8, -R0 ;  /* 0x000000080e007223 */ /* 0x000fe20000010800 */
[----:B------:R-:W-:Y:S01]  /*292b0*/  F2FP.BF16.PACK_AB R8, R36, R21 ;  /* 0x000000152408723e */ /* 0x000fe200000010ff */
[----:B------:R-:W-:Y:S02]  /*292c0*/  FFMA.FTZ R2, R30, R25, R2 ;  /* 0x000000191e027223 */ /* 0x000fe40000010002 */
[----:B------:R-:W-:Y:S01]  /*292d0*/  FFMA.FTZ R11, R14, R11, R10 ;  /* 0x0000000b0e0b7223 */ /* 0x000fe2000001000a */
[----:B------:R-:W-:Y:S01]  /*292e0*/  F2FP.BF16.PACK_AB R14, R3, R16 ;  /* 0x00000010030e723e */ /* 0x000fe200000010ff */
[----:B------:R-:W-:Y:S01]  /*292f0*/  IMAD.MOV.U32 R3, RZ, RZ, 0x0 ;  /* 0x00000000ff037424 */ /* 0x000fe200078e00ff */
[----:B------:R-:W-:-:S02]  /*29300*/  F2FP.BF16.PACK_AB R15, R0, R15 ;  /* 0x0000000f000f723e */ /* 0x000fc400000010ff */
[----:B------:R-:W-:Y:S01]  /*29310*/  F2FP.BF16.PACK_AB R10, R2, R22 ;  /* 0x00000016020a723e */ /* 0x000fe200000010ff */
[----:B------:R-:W-:Y:S01]  /*29320*/  IMAD.MOV.U32 R2, RZ, RZ, R143 ;  /* 0x000000ffff027224 */ /* 0x000fe200078e008f */
[----:B------:R-:W-:Y:S01]  /*29330*/  F2FP.BF16.PACK_AB R11, R11, R23 ;  /* 0x000000170b0b723e */ /* 0x000fe200000010ff */
[----:B------:R1:W-:Y:S04]  /*29340*/  ST.E.128 [R34.64], R12 ;  /* 0x0000000c22007985 */ /* 0x0003e8000c101d04 */
[----:B------:R1:W-:Y:S01]  /*29350*/  ST.E.128 [R32.64], R8 ;  /* 0x0000000820007985 */ /* 0x0003e2000c101d04 */
[----:B------:R-:W-:Y:S05]  /*29360*/  RET.REL.NODEC R2 `(_ZN7cutlass13device_kernelIN5flash19enable_sm80_to_sm89INS1_16FlashAttnFwdSm80INS1_25CollectiveMainloopFwdSm80ILi4ELi1ELb0EN4cute5tupleIJNS5_1CILi128EEENS7_ILi48EEES8_EEELi128ENS_10bfloat16_tEfNS_4arch4Sm80ELb0ELb1ELb1ELb1ELb0ELb1ELb1ELb0EEENS1_21CollectiveEpilogueFwdINS6_IJS8_S8_S9_EEENS6_IJNS7_ILi1EEESH_SH_EEESB_SD_Li128ELb1ELb1ELb0ELb0EEENS1_19SingleTileSchedulerILb1ELb0ELb1ELi128EEEEEEEEEvNT_6ParamsE) ;  /* 0xfffd6c9002007950 */ /* 0x000fea0003c3ffff */
.L_x_1331:
[----:B------:R-:W-:Y:S01]  /*29370*/  IMAD.MOV.U32 R106, RZ, RZ, R14 ;  /* 0x000000ffff6a7224 */ /* 0x000fe200078e000e */
[----:B------:R-:W-:Y:S01]  /*29380*/  MOV R133, 0x181f ;  /* 0x0000181f00857802 */ /* 0x000fe20000000f00 */
[----:B------:R-:W-:Y:S01]  /*29390*/  IMAD.MOV.U32 R3, RZ, RZ, RZ ;  /* 0x000000ffff037224 */ /* 0x000fe200078e00ff */
[----:B------:R-:W-:-:S02]  /*293a0*/  MOV R132, 0xffffffff ;  /* 0xffffffff00847802 */ /* 0x000fc40000000f00 */
[----:B------:R-:W-:Y:S02]  /*293b0*/  MOV R2, 0x293d0 ;  /* 0x000293d000027802 */ /* 0x000fe40000000f00 */
[----:B------:R-:W-:Y:S05]  /*293c0*/  CALL.REL.NOINC `($__internal_3_$__cuda_sm70_shflsync_idx_p) ;  /* 0x00001e5000007944 */ /* 0x000fea0003c00000 */
[----:B------:R-:W-:Y:S01]  /*293d0*/  MOV R0, R105 ;  /* 0x0000006900007202 */ /* 0x000fe20000000f00 */
[----:B------:R-:W-:Y:S05]  /*293e0*/  BRA `(.L_x_1429) ;  /* 0xffff625000007947 */ /* 0x000fea000383ffff */
.L_x_1332:
[----:B------:R-:W-:Y:S01]  /*293f0*/  IMAD.MOV.U32 R106, RZ, RZ, R16 ;  /* 0x000000ffff6a7224 */ /* 0x000fe200078e0010 */
[----:B------:R-:W-:Y:S01]  /*29400*/  MOV R133, 0x181f ;  /* 0x0000181f00857802 */ /* 0x000fe20000000f00 */
[----:B------:R-:W-:Y:S01]  /*29410*/  IMAD.MOV.U32 R3, RZ, RZ, RZ ;  /* 0x000000ffff037224 */ /* 0x000fe200078e00ff */
[----:B------:R-:W-:Y:S02]  /*29420*/  MOV R132, 0xffffffff ;  /* 0xffffffff00847802 */ /* 0x000fe40000000f00 */
[----:B------:R-:W-:Y:S02]  /*29430*/  MOV R2, 0x29450 ;  /* 0x0002945000027802 */ /* 0x000fe40000000f00 */
[----:B-12---:R-:W-:Y:S05]  /*29440*/  CALL.REL.NOINC `($__internal_3_$__cuda_sm70_shflsync_idx_p) ;  /* 0x00001dd000007944 */ /* 0x006fea0003c00000 */
[----:B------:R-:W-:Y:S01]  /*29450*/  IMAD.MOV.U32 R106, RZ, RZ, R20 ;  /* 0x000000ffff6a7224 */ /* 0x000fe200078e0014 */
[----:B------:R-:W-:Y:S01]  /*29460*/  MOV R133, 0x181f ;  /* 0x0000181f00857802 */ /* 0x000fe20000000f00 */
[----:B------:R-:W-:Y:S01]  /*29470*/  IMAD.MOV.U32 R3, RZ, RZ, RZ ;  /* 0x000000ffff037224 */ /* 0x000fe200078e00ff */
[----:B------:R-:W-:Y:S01]  /*29480*/  MOV R8, R105 ;  /* 0x0000006900087202 */ /* 0x000fe20000000f00 */
[----:B------:R-:W-:Y:S01]  /*29490*/  IMAD.MOV.U32 R132, RZ, RZ, -0x1 ;  /* 0xffffffffff847424 */ /* 0x000fe200078e00ff */
[----:B------:R-:W-:-:S02]  /*294a0*/  MOV R9, R0 ;  /* 0x0000000000097202 */ /* 0x000fc40000000f00 */
[----:B------:R-:W-:Y:S02]  /*294b0*/  MOV R2, 0x294d0 ;  /* 0x000294d000027802 */ /* 0x000fe40000000f00 */
[----:B------:R-:W-:Y:S05]  /*294c0*/  CALL.REL.NOINC `($__internal_3_$__cuda_sm70_shflsync_idx_p) ;  /* 0x00001d5000007944 */ /* 0x000fea0003c00000 */
[----:B------:R-:W-:Y:S01]  /*294d0*/  IMAD.MOV.U32 R7, RZ, RZ, R105 ;  /* 0x000000ffff077224 */ /* 0x000fe200078e0069 */
[----:B------:R-:W-:Y:S01]  /*294e0*/  MOV R106, R17 ;  /* 0x00000011006a7202 */ /* 0x000fe20000000f00 */
[----:B------:R-:W-:Y:S01]  /*294f0*/  IMAD.MOV.U32 R3, RZ, RZ, RZ ;  /* 0x000000ffff037224 */ /* 0x000fe200078e00ff */
[----:B------:R-:W-:Y:S01]  /*29500*/  MOV R133, 0x181f ;  /* 0x0000181f00857802 */ /* 0x000fe20000000f00 */
[----:B------:R-:W-:Y:S01]  /*29510*/  IMAD.MOV.U32 R132, RZ, RZ, -0x1 ;  /* 0xffffffffff847424 */ /* 0x000fe200078e00ff */
[----:B------:R-:W-:Y:S02]  /*29520*/  MOV R2, 0x29540 ;  /* 0x0002954000027802 */ /* 0x000fe40000000f00 */
[----:B------:R-:W-:Y:S05]  /*29530*/  CALL.REL.NOINC `($__internal_3_$__cuda_sm70_shflsync_idx_p) ;  /* 0x00001ce000007944 */ /* 0x000fea0003c00000 */
[----:B------:R-:W-:Y:S01]  /*29540*/  MOV R2, R105 ;  /* 0x0000006900027202 */ /* 0x000fe20000000f00 */
[----:B------:R-:W-:Y:S05]  /*29550*/  BRA `(.L_x_1430) ;  /* 0xffff613000007947 */ /* 0x000fea000383ffff */
.L_x_1335:
[----:B------:R-:W-:Y:S01]  /*29560*/  IMAD.MOV.U32 R106, RZ, RZ, R14 ;  /* 0x000000ffff6a7224 */ /* 0x000fe200078e000e */
[----:B------:R-:W-:Y:S01]  /*29570*/  MOV R133, 0x181f ;  /* 0x0000181f00857802 */ /* 0x000fe20000000f00 */
[----:B------:R-:W-:Y:S01]  /*29580*/  IMAD.MOV.U32 R3, RZ, RZ, 0x1 ;  /* 0x00000001ff037424 */ /* 0x000fe200078e00ff */
[----:B------:R-:W-:Y:S02]  /*29590*/  MOV R132, 0xffffffff ;  /* 0xffffffff00847802 */ /* 0x000fe40000000f00 */
[----:B------:R-:W-:-:S02]  /*295a0*/  MOV R2, 0x295c0 ;  /* 0x000295c000027802 */ /* 0x000fc40000000f00 */
[----:B---34-:R-:W-:Y:S05]  /*295b0*/  CALL.REL.NOINC `($__internal_3_$__cuda_sm70_shflsync_idx_p) ;  /* 0x00001c6000007944 */ /* 0x018fea0003c00000 */
[----:B------:R-:W-:Y:S01]  /*295c0*/  IMAD.MOV.U32 R0, RZ, RZ, R105 ;  /* 0x000000ffff007224 */ /* 0x000fe200078e0069 */
[----:B------:R-:W-:Y:S01]  /*295d0*/  MOV R106, R16 ;  /* 0x00000010006a7202 */ /* 0x000fe20000000f00 */
[----:B------:R-:W-:Y:S01]  /*295e0*/  IMAD.MOV.U32 R3, RZ, RZ, 0x1 ;  /* 0x00000001ff037424 */ /* 0x000fe200078e00ff */
[----:B------:R-:W-:Y:S01]  /*295f0*/  MOV R133, 0x181f ;  /* 0x0000181f00857802 */ /* 0x000fe20000000f00 */
[----:B------:R-:W-:Y:S01]  /*29600*/  IMAD.MOV.U32 R132, RZ, RZ, -0x1 ;  /* 0xffffffffff847424 */ /* 0x000fe200078e00ff */
[----:B------:R-:W-:-:S02]  /*29610*/  MOV R2, 0x29630 ;  /* 0x0002963000027802 */ /* 0x000fc40000000f00 */
[----:B------:R-:W-:Y:S05]  /*29620*/  CALL.REL.NOINC `($__internal_3_$__cuda_sm70_shflsync_idx_p) ;  /* 0x00001bf000007944 */ /* 0x000fea0003c00000 */
[----:B------:R-:W-:Y:S01]  /*29630*/  IMAD.MOV.U32 R106, RZ, RZ, R20 ;  /* 0x000000ffff6a7224 */ /* 0x000fe200078e0014 */
[----:B------:R-:W-:Y:S01]  /*29640*/  MOV R133, 0x181f ;  /* 0x0000181f00857802 */ /* 0x000fe20000000f00 */
[----:B------:R-:W-:Y:S01]  /*29650*/  IMAD.MOV.U32 R3, RZ, RZ, 0x1 ;  /* 0x00000001ff037424 */ /* 0x000fe200078e00ff */
[----:B------:R-:W-:Y:S01]  /*29660*/  MOV R8, R105 ;  /* 0x0000006900087202 */ /* 0x000fe20000000f00 */
[----:B------:R-:W-:Y:S01]  /*29670*/  IMAD.MOV.U32 R132, RZ, RZ, -0x1 ;  /* 0xffffffffff847424 */ /* 0x000fe200078e00ff */
[----:B------:R-:W-:-:S02]  /*29680*/  MOV R9, R0 ;  /* 0x0000000000097202 */ /* 0x000fc40000000f00 */
[----:B------:R-:W-:Y:S02]  /*29690*/  MOV R2, 0x296b0 ;  /* 0x000296b000027802 */ /* 0x000fe40000000f00 */
[----:B------:R-:W-:Y:S05]  /*296a0*/  CALL.REL.NOINC `($__internal_3_$__cuda_sm70_shflsync_idx_p) ;  /* 0x00001b7000007944 */ /* 0x000fea0003c00000 */
        /* <DEDUP_REMOVED lines=9> */
.L_x_1338:
[----:B------:R-:W-:Y:S01]  /*29740*/  IMAD.MOV.U32 R106, RZ, RZ, R14 ;  /* 0x000000ffff6a7224 */ /* 0x000fe200078e000e */
[----:B------:R-:W-:Y:S01]  /*29750*/  MOV R133, 0x181f ;  /* 0x0000181f00857802 */ /* 0x000fe20000000f00 */
[----:B------:R-:W-:Y:S01]  /*29760*/  IMAD.MOV.U32 R3, RZ, RZ, 0x2 ;  /* 0x00000002ff037424 */ /* 0x000fe200078e00ff */
[----:B------:R-:W-:Y:S02]  /*29770*/  MOV R132, 0xffffffff ;  /* 0xffffffff00847802 */ /* 0x000fe40000000f00 */
[----:B------:R-:W-:-:S02]  /*29780*/  MOV R2, 0x297a0 ;  /* 0x000297a000027802 */ /* 0x000fc40000000f00 */
[----:B----4-:R-:W-:Y:S05]  /*29790*/  CALL.REL.NOINC `($__internal_3_$__cuda_sm70_shflsync_idx_p) ;  /* 0x00001a8000007944 */ /* 0x010fea0003c00000 */
[----:B------:R-:W-:Y:S01]  /*297a0*/  MOV R0, R105 ;  /* 0x0000006900007202 */ /* 0x000fe20000000f00 */
[----:B------:R-:W-:Y:S05]  /*297b0*/  BRA `(.L_x_1432) ;  /* 0xffff644000007947 */ /* 0x000fea000383ffff */
.L_x_1339:
[----:B------:R-:W-:Y:S01]  /*297c0*/  IMAD.MOV.U32 R106, RZ, RZ, R16 ;  /* 0x000000ffff6a7224 */ /* 0x000fe200078e0010 */
[----:B------:R-:W-:Y:S01]  /*297d0*/  MOV R133, 0x181f ;  /* 0x0000181f00857802 */ /* 0x000fe20000000f00 */
[----:B------:R-:W-:Y:S01]  /*297e0*/  IMAD.MOV.U32 R3, RZ, RZ, 0x2 ;  /* 0x00000002ff037424 */ /* 0x000fe200078e00ff */
[----:B------:R-:W-:-:S02]  /*297f0*/  MOV R132, 0xffffffff ;  /* 0xffffffff00847802 */ /* 0x000fc40000000f00 */
[----:B------:R-:W-:Y:S02]  /*29800*/  MOV R2, 0x29820 ;  /* 0x0002982000027802 */ /* 0x000fe40000000f00 */
[----:B-12-4-:R-:W-:Y:S05]  /*29810*/  CALL.REL.NOINC `($__internal_3_$__cuda_sm70_shflsync_idx_p) ;  /* 0x00001a0000007944 */ /* 0x016fea0003c00000 */
[----:B------:R-:W-:Y:S01]  /*29820*/  IMAD.MOV.U32 R106, RZ, RZ, R20 ;  /* 0x000000ffff6a7224 */ /* 0x000fe200078e0014 */
[----:B------:R-:W-:Y:S01]  /*29830*/  MOV R133, 0x181f ;  /* 0x0000181f00857802 */ /* 0x000fe20000000f00 */
[----:B------:R-:W-:Y:S01]  /*29840*/  IMAD.MOV.U32 R3, RZ, RZ, 0x2 ;  /* 0x00000002ff037424 */ /* 0x000fe200078e00ff */
[----:B------:R-:W-:Y:S01]  /*29850*/  MOV R8, R105 ;  /* 0x0000006900087202 */ /* 0x000fe20000000f00 */
[----:B------:R-:W-:Y:S01]  /*29860*/  IMAD.MOV.U32 R132, RZ, RZ, -0x1 ;  /* 0xffffffffff847424 */ /* 0x000fe200078e00ff */
[----:B------:R-:W-:Y:S02]  /*29870*/  MOV R9, R0 ;  /* 0x0000000000097202 */ /* 0x000fe40000000f00 */
[----:B------:R-:W-:Y:S02]  /*29880*/  MOV R2, 0x298a0 ;  /* 0x000298a000027802 */ /* 0x000fe40000000f00 */
[----:B------:R-:W-:Y:S05]  /*29890*/  CALL.REL.NOINC `($__internal_3_$__cuda_sm70_shflsync_idx_p) ;  /* 0x0000198000007944 */ /* 0x000fea0003c00000 */
        /* <DEDUP_REMOVED lines=9> */
.L_x_1342:
[----:B------:R-:W-:Y:S01]  /*29930*/  IMAD.MOV.U32 R106, RZ, RZ, R14 ;  /* 0x000000ffff6a7224 */ /* 0x000fe200078e000e */
[----:B------:R-:W-:Y:S01]  /*29940*/  MOV R133, 0x181f ;  /* 0x0000181f00857802 */ /* 0x000fe20000000f00 */
[----:B------:R-:W-:Y:S01]  /*29950*/  IMAD.MOV.U32 R3, RZ, RZ, 0x3 ;  /* 0x00000003ff037424 */ /* 0x000fe200078e00ff */
[----:B------:R-:W-:-:S02]  /*29960*/  MOV R132, 0xffffffff ;  /* 0xffffffff00847802 */ /* 0x000fc40000000f00 */
[----:B------:R-:W-:Y:S02]  /*29970*/  MOV R2, 0x29990 ;  /* 0x0002999000027802 */ /* 0x000fe40000000f00 */
[----:B---34-:R-:W-:Y:S05]  /*29980*/  CALL.REL.NOINC `($__internal_3_$__cuda_sm70_shflsync_idx_p) ;  /* 0x0000189000007944 */ /* 0x018fea0003c00000 */
[----:B------:R-:W-:Y:S01]  /*29990*/  IMAD.MOV.U32 R0, RZ, RZ, R105 ;  /* 0x000000ffff007224 */ /* 0x000fe200078e0069 */
[----:B------:R-:W-:Y:S01]  /*299a0*/  MOV R106, R16 ;  /* 0x00000010006a7202 */ /* 0x000fe20000000f00 */
[----:B------:R-:W-:Y:S01]  /*299b0*/  IMAD.MOV.U32 R3, RZ, RZ, 0x3 ;  /* 0x00000003ff037424 */ /* 0x000fe200078e00ff */
[----:B------:R-:W-:Y:S01]  /*299c0*/  MOV R133, 0x181f ;  /* 0x0000181f00857802 */ /* 0x000fe20000000f00 */
[----:B------:R-:W-:Y:S01]  /*299d0*/  IMAD.MOV.U32 R132, RZ, RZ, -0x1 ;  /* 0xffffffffff847424 */ /* 0x000fe200078e00ff */
[----:B------:R-:W-:Y:S02]  /*299e0*/  MOV R2, 0x29a00 ;  /* 0x00029a0000027802 */ /* 0x000fe40000000f00 */
        /* <DEDUP_REMOVED lines=18> */
.L_x_1345:
        /* <DEDUP_REMOVED lines=8> */
.L_x_1346:
        /* <DEDUP_REMOVED lines=23> */
.L_x_1349:
[----:B------:R-:W-:Y:S01]  /*29d00*/  IMAD.MOV.U32 R106, RZ, RZ, R14 ;  /* 0x000000ffff6a7224 */ /* 0x000fe200078e000e */
[----:B------:R-:W-:Y:S01]  /*29d10*/  MOV R133, 0x181f ;  /* 0x0000181f00857802 */ /* 0x000fe20000000f00 */
[----:B------:R-:W-:Y:S01]  /*29d20*/  IMAD.MOV.U32 R3, RZ, RZ, 0x5 ;  /* 0x00000005ff037424 */ /* 0x000fe200078e00ff */
[----:B------:R-:W-:-:S02]  /*29d30*/  MOV R132, 0xffffffff ;  /* 0xffffffff00847802 */ /* 0x000fc40000000f00 */
[----:B------:R-:W-:Y:S02]  /*29d40*/  MOV R2, 0x29d60 ;  /* 0x00029d6000027802 */ /* 0x000fe40000000f00 */
[----:B---34-:R-:W-:Y:S05]  /*29d50*/  CALL.REL.NOINC `($__internal_3_$__cuda_sm70_shflsync_idx_p) ;  /* 0x000014c000007944 */ /* 0x018fea0003c00000 */
[----:B------:R-:W-:Y:S01]  /*29d60*/  MOV R0, R105 ;  /* 0x0000006900007202 */ /* 0x000fe20000000f00 */
[----:B------:R-:W-:Y:S05]  /*29d70*/  BRA `(.L_x_1437) ;  /* 0xffff675000007947 */ /* 0x000fea000383ffff */
.L_x_1350:
[----:B------:R-:W-:Y:S01]  /*29d80*/  IMAD.MOV.U32 R106, RZ, RZ, R16 ;  /* 0x000000ffff6a7224 */ /* 0x000fe200078e0010 */
[----:B------:R-:W-:Y:S01]  /*29d90*/  MOV R133, 0x181f ;  /* 0x0000181f00857802 */ /* 0x000fe20000000f00 */
[----:B------:R-:W-:Y:S01]  /*29da0*/  IMAD.MOV.U32 R3, RZ, RZ, 0x5 ;  /* 0x00000005ff037424 */ /* 0x000fe200078e00ff */
[----:B------:R-:W-:Y:S02]  /*29db0*/  MOV R132, 0xffffffff ;  /* 0xffffffff00847802 */ /* 0x000fe40000000f00 */
[----:B------:R-:W-:Y:S02]  /*29dc0*/  MOV R2, 0x29de0 ;  /* 0x00029de000027802 */ /* 0x000fe40000000f00 */
[----:B-1234-:R-:W-:Y:S05]  /*29dd0*/  CALL.REL.NOINC `($__internal_3_$__cuda_sm70_shflsync_idx_p) ;  /* 0x0000144000007944 */ /* 0x01efea0003c00000 */
        /* <DEDUP_REMOVED lines=17> */
.L_x_1353:
        /* <DEDUP_REMOVED lines=8> */
.L_x_1354:
        /* <DEDUP_REMOVED lines=9> */
[----:B------:R-:W-:Y:S01]  /*2a000*/  MOV R132, 0xffffffff ;  /* 0xffffffff00847802 */ /* 0x000fe20000000f00 */
[----:B------:R-:W-:Y:S01]  /*2a010*/  IMAD.MOV.U32 R8, RZ, RZ, R105 ;  /* 0x000000ffff087224 */ /* 0x000fe200078e0069 */
        /* <DEDUP_REMOVED lines=11> */
.L_x_1357:
[----:B------:R-:W-:Y:S01]  /*2a0d0*/  IMAD.MOV.U32 R106, RZ, RZ, R14 ;  /* 0x000000ffff6a7224 */ /* 0x000fe200078e000e */
[----:B------:R-:W-:Y:S01]  /*2a0e0*/  MOV R133, 0x181f ;  /* 0x0000181f00857802 */ /* 0x000fe20000000f00 */
[----:B------:R-:W-:Y:S01]  /*2a0f0*/  IMAD.MOV.U32 R3, RZ, RZ, 0x7 ;  /* 0x00000007ff037424 */ /* 0x000fe200078e00ff */
[----:B------:R-:W-:-:S02]  /*2a100*/  MOV R132, 0xffffffff ;  /* 0xffffffff00847802 */ /* 0x000fc40000000f00 */
[----:B------:R-:W-:Y:S02]  /*2a110*/  MOV R2, 0x2a130 ;  /* 0x0002a13000027802 */ /* 0x000fe40000000f00 */
[----:B---3--:R-:W-:Y:S05]  /*2a120*/  CALL.REL.NOINC `($__internal_3_$__cuda_sm70_shflsync_idx_p) ;  /* 0x000010f000007944 */ /* 0x008fea0003c00000 */
[----:B------:R-:W-:Y:S01]  /*2a130*/  MOV R9, R105 ;  /* 0x0000006900097202 */ /* 0x000fe20000000f00 */
[----:B------:R-:W-:Y:S05]  /*2a140*/  BRA `(.L_x_1441) ;  /* 0xffff69b000007947 */ /* 0x000fea000383ffff */
.L_x_1358:
[----:B------:R-:W-:Y:S01]  /*2a150*/  IMAD.MOV.U32 R106, RZ, RZ, R16 ;  /* 0x000000ffff6a7224 */ /* 0x000fe200078e0010 */
[----:B------:R-:W-:Y:S01]  /*2a160*/  MOV R133, 0x181f ;  /* 0x0000181f00857802 */ /* 0x000fe20000000f00 */
[----:B------:R-:W-:Y:S01]  /*2a170*/  IMAD.MOV.U32 R3, RZ, RZ, 0x7 ;  /* 0x00000007ff037424 */ /* 0x000fe200078e00ff */
[----:B------:R-:W-:Y:S02]  /*2a180*/  MOV R132, 0xffffffff ;  /* 0xffffffff00847802 */ /* 0x000fe40000000f00 */
[----:B------:R-:W-:Y:S02]  /*2a190*/  MOV R2, 0x2a1b0 ;  /* 0x0002a1b000027802 */ /* 0x000fe40000000f00 */
[----:B-123--:R-:W-:Y:S05]  /*2a1a0*/  CALL.REL.NOINC `($__internal_3_$__cuda_sm70_shflsync_idx_p) ;  /* 0x0000107000007944 */ /* 0x00efea0003c00000 */
[----:B------:R-:W-:Y:S01]  /*2a1b0*/  IMAD.MOV.U32 R106, RZ, RZ, R20 ;  /* 0x000000ffff6a7224 */ /* 0x000fe200078e0014 */
[----:B------:R-:W-:Y:S01]  /*2a1c0*/  MOV R3, 0x7 ;  /* 0x0000000700037802 */ /* 0x000fe20000000f00 */
[----:B------:R-:W-:Y:S01]  /*2a1d0*/  IMAD.MOV.U32 R133, RZ, RZ, 0x181f ;  /* 0x0000181fff857424 */ /* 0x000fe200078e00ff */
[----:B------:R-:W-:Y:S01]  /*2a1e0*/  MOV R132, 0xffffffff ;  /* 0xffffffff00847802 */ /* 0x000fe20000000f00 */
[----:B------:R-:W-:Y:S01]  /*2a1f0*/  IMAD.MOV.U32 R8, RZ, RZ, R105 ;  /* 0x000000ffff087224 */ /* 0x000fe200078e0069 */
[----:B------:R-:W-:-:S02]  /*2a200*/  MOV R2, 0x2a220 ;  /* 0x0002a22000027802 */ /* 0x000fc40000000f00 */
        /* <DEDUP_REMOVED lines=10> */
.L_x_1393:
        /* <DEDUP_REMOVED lines=8> */
.L_x_1394:
        /* <DEDUP_REMOVED lines=23> */
.L_x_1395:
[----:B------:R-:W-:Y:S01]  /*2a4a0*/  IMAD.MOV.U32 R106, RZ, RZ, R11 ;  /* 0x000000ffff6a7224 */ /* 0x000fe200078e000b */
[----:B------:R-:W-:Y:S01]  /*2a4b0*/  MOV R133, 0x181f ;  /* 0x0000181f00857802 */ /* 0x000fe20000000f00 */
[----:B------:R-:W-:Y:S01]  /*2a4c0*/  IMAD.MOV.U32 R3, RZ, RZ, 0x1 ;  /* 0x00000001ff037424 */ /* 0x000fe200078e00ff */
[----:B------:R-:W-:Y:S02]  /*2a4d0*/  MOV R132, 0xffffffff ;  /* 0xffffffff00847802 */ /* 0x000fe40000000f00 */
[----:B------:R-:W-:-:S02]  /*2a4e0*/  MOV R2, 0x2a500 ;  /* 0x0002a50000027802 */ /* 0x000fc40000000f00 */
[----:B---3--:R-:W-:Y:S05]  /*2a4f0*/  CALL.REL.NOINC `($__internal_3_$__cuda_sm70_shflsync_idx_p) ;  /* 0x00000d2000007944 */ /* 0x008fea0003c00000 */
        /* <DEDUP_REMOVED lines=24> */
.L_x_1398:
[----:B------:R-:W-:Y:S01]  /*2a680*/  IMAD.MOV.U32 R106, RZ, RZ, R11 ;  /* 0x000000ffff6a7224 */ /* 0x000fe200078e000b */
[----:B------:R-:W-:Y:S01]  /*2a690*/  MOV R133, 0x181f ;  /* 0x0000181f00857802 */ /* 0x000fe20000000f00 */
[----:B------:R-:W-:Y:S01]  /*2a6a0*/  IMAD.MOV.U32 R3, RZ, RZ, 0x2 ;  /* 0x00000002ff037424 */ /* 0x000fe200078e00ff */
[----:B------:R-:W-:Y:S02]  /*2a6b0*/  MOV R132, 0xffffffff ;  /* 0xffffffff00847802 */ /* 0x000fe40000000f00 */
[----:B------:R-:W-:-:S02]  /*2a6c0*/  MOV R2, 0x2a6e0 ;  /* 0x0002a6e000027802 */ /* 0x000fc40000000f00 */
[----:B--2-4-:R-:W-:Y:S05]  /*2a6d0*/  CALL.REL.NOINC `($__internal_3_$__cuda_sm70_shflsync_idx_p) ;  /* 0x00000b4000007944 */ /* 0x014fea0003c00000 */
[----:B------:R-:W-:Y:S01]  /*2a6e0*/  MOV R0, R105 ;  /* 0x0000006900007202 */ /* 0x000fe20000000f00 */
[----:B------:R-:W-:Y:S05]  /*2a6f0*/  BRA `(.L_x_1446) ;  /* 0xffffa34000007947 */ /* 0x000fea000383ffff */
.L_x_1399:
[----:B------:R-:W-:Y:S01]  /*2a700*/  IMAD.MOV.U32 R106, RZ, RZ, R14 ;  /* 0x000000ffff6a7224 */ /* 0x000fe200078e000e */
[----:B------:R-:W-:Y:S01]  /*2a710*/  MOV R133, 0x181f ;  /* 0x0000181f00857802 */ /* 0x000fe20000000f00 */
[----:B------:R-:W-:Y:S01]  /*2a720*/  IMAD.MOV.U32 R3, RZ, RZ, 0x2 ;  /* 0x00000002ff037424 */ /* 0x000fe200078e00ff */
[----:B------:R-:W-:-:S02]  /*2a730*/  MOV R132, 0xffffffff ;  /* 0xffffffff00847802 */ /* 0x000fc40000000f00 */
[----:B------:R-:W-:Y:S02]  /*2a740*/  MOV R2, 0x2a760 ;  /* 0x0002a76000027802 */ /* 0x000fe40000000f00 */
[----:B-1234-:R-:W-:Y:S05]  /*2a750*/  CALL.REL.NOINC `($__internal_3_$__cuda_sm70_shflsync_idx_p) ;  /* 0x00000ac000007944 */ /* 0x01efea0003c00000 */
        /* <DEDUP_REMOVED lines=17> */
.L_x_1400:
[----:B------:R-:W-:Y:S01]  /*2a870*/  IMAD.MOV.U32 R106, RZ, RZ, R11 ;  /* 0x000000ffff6a7224 */ /* 0x000fe200078e000b */
[----:B------:R-:W-:Y:S01]  /*2a880*/  MOV R133, 0x181f ;  /* 0x0000181f00857802 */ /* 0x000fe20000000f00 */
[----:B------:R-:W-:Y:S01]  /*2a890*/  IMAD.MOV.U32 R3, RZ, RZ, 0x3 ;  /* 0x00000003ff037424 */ /* 0x000fe200078e00ff */
[----:B------:R-:W-:-:S02]  /*2a8a0*/  MOV R132, 0xffffffff ;  /* 0xffffffff00847802 */ /* 0x000fc40000000f00 */
[----:B------:R-:W-:Y:S02]  /*2a8b0*/  MOV R2, 0x2a8d0 ;  /* 0x0002a8d000027802 */ /* 0x000fe40000000f00 */
[----:B----4-:R-:W-:Y:S05]  /*2a8c0*/  CALL.REL.NOINC `($__internal_3_$__cuda_sm70_shflsync_idx_p) ;  /* 0x0000095000007944 */ /* 0x010fea0003c00000 */
        /* <DEDUP_REMOVED lines=24> */
.L_x_1403:
[----:B------:R-:W-:Y:S01]  /*2aa50*/  IMAD.MOV.U32 R106, RZ, RZ, R11 ;  /* 0x000000ffff6a7224 */ /* 0x000fe200078e000b */
[----:B------:R-:W-:Y:S01]  /*2aa60*/  MOV R133, 0x181f ;  /* 0x0000181f00857802 */ /* 0x000fe20000000f00 */
[----:B------:R-:W-:Y:S01]  /*2aa70*/  IMAD.MOV.U32 R3, RZ, RZ, 0x4 ;  /* 0x00000004ff037424 */ /* 0x000fe200078e00ff */
[----:B------:R-:W-:Y:S02]  /*2aa80*/  MOV R132, 0xffffffff ;  /* 0xffffffff00847802 */ /* 0x000fe40000000f00 */
[----:B------:R-:W-:-:S02]  /*2aa90*/  MOV R2, 0x2aab0 ;  /* 0x0002aab000027802 */ /* 0x000fc40000000f00 */
[----:B--23--:R-:W-:Y:S05]  /*2aaa0*/  CALL.REL.NOINC `($__internal_3_$__cuda_sm70_shflsync_idx_p) ;  /* 0x0000077000007944 */ /* 0x00cfea0003c00000 */
[----:B------:R-:W-:Y:S01]  /*2aab0*/  MOV R0, R105 ;  /* 0x0000006900007202 */ /* 0x000fe20000000f00 */
[----:B------:R-:W-:Y:S05]  /*2aac0*/  BRA `(.L_x_1449) ;  /* 0xffffa40000007947 */ /* 0x000fea000383ffff */
.L_x_1404:
        /* <DEDUP_REMOVED lines=23> */
.L_x_1405:
[----:B------:R-:W-:Y:S01]  /*2ac40*/  IMAD.MOV.U32 R106, RZ, RZ, R11 ;  /* 0x000000ffff6a7224 */ /* 0x000fe200078e000b */
[----:B------:R-:W-:Y:S01]  /*2ac50*/  MOV R133, 0x181f ;  /* 0x0000181f00857802 */ /* 0x000fe20000000f00 */
[----:B------:R-:W-:Y:S01]  /*2ac60*/  IMAD.MOV.U32 R3, RZ, RZ, 0x5 ;  /* 0x00000005ff037424 */ /* 0x000fe200078e00ff */
[----:B------:R-:W-:-:S02]  /*2ac70*/  MOV R132, 0xffffffff ;  /* 0xffffffff00847802 */ /* 0x000fc40000000f00 */
[----:B------:R-:W-:Y:S02]  /*2ac80*/  MOV R2, 0x2aca0 ;  /* 0x0002aca000027802 */ /* 0x000fe40000000f00 */
[----:B---3--:R-:W-:Y:S05]  /*2ac90*/  CALL.REL.NOINC `($__internal_3_$__cuda_sm70_shflsync_idx_p) ;  /* 0x0000058000007944 */ /* 0x008fea0003c00000 */
        /* <DEDUP_REMOVED lines=24> */
.L_x_1408:
        /* <DEDUP_REMOVED lines=8> */
.L_x_1409:
        /* <DEDUP_REMOVED lines=23> */
.L_x_1412:
        /* <DEDUP_REMOVED lines=29> */
        .weak           $__internal_2_$__cuda_sm70_shflsync_bfly_p
        .type           $__internal_2_$__cuda_sm70_shflsync_bfly_p,@function
        .size           $__internal_2_$__cuda_sm70_shflsync_bfly_p,($__internal_3_$__cuda_sm70_shflsync_idx_p - $__internal_2_$__cuda_sm70_shflsync_bfly_p)
$__internal_2_$__cuda_sm70_shflsync_bfly_p:
[----:B------:R-:W-:Y:S04]  /*2b1e0*/  WARPSYNC R8 ;  /* 0x0000000800007348 */ /* 0x000fe80003800000 */
[----:B------:R1:W2:Y:S02]  /*2b1f0*/  SHFL.BFLY PT, R7, R0, R3, R10 ;  /* 0x0c00000300077389 */ /* 0x0002a400000e000a */
[----:B-1----:R-:W-:-:S04]  /*2b200*/  MOV R3, 0x0 ;  /* 0x0000000000037802 */ /* 0x002fc80000000f00 */
[----:B--2---:R-:W-:Y:S05]  /*2b210*/  RET.REL.NODEC R2 `(_ZN7cutlass13device_kernelIN5flash19enable_sm80_to_sm89INS1_16FlashAttnFwdSm80INS1_25CollectiveMainloopFwdSm80ILi4ELi1ELb0EN4cute5tupleIJNS5_1CILi128EEENS7_ILi48EEES8_EEELi128ENS_10bfloat16_tEfNS_4arch4Sm80ELb0ELb1ELb1ELb1ELb0ELb1ELb1ELb0EEENS1_21CollectiveEpilogueFwdINS6_IJS8_S8_S9_EEENS6_IJNS7_ILi1EEESH_SH_EEESB_SD_Li128ELb1ELb1ELb0ELb0EEENS1_19SingleTileSchedulerILb1ELb0ELb1ELi128EEEEEEEEEvNT_6ParamsE) ;  /* 0xfffd4de002007950 */ /* 0x004fea0003c3ffff */
        .weak           $__internal_3_$__cuda_sm70_shflsync_idx_p
        .type           $__internal_3_$__cuda_sm70_shflsync_idx_p,@function
        .size           $__internal_3_$__cuda_sm70_shflsync_idx_p,(.L_x_3774 - $__internal_3_$__cuda_sm70_shflsync_idx_p)
$__internal_3_$__cuda_sm70_shflsync_idx_p:
[----:B------:R-:W-:Y:S04]  /*2b220*/  WARPSYNC R132 ;  /* 0x0000008400007348 */ /* 0x000fe80003800000 */
[----:B------:R1:W2:Y:S02]  /*2b230*/  SHFL.IDX PT, R105, R106, R3, R133 ;  /* 0x000000036a697389 */ /* 0x0002a400000e0085 */
[----:B-1----:R-:W-:-:S04]  /*2b240*/  MOV R3, 0x0 ;  /* 0x0000000000037802 */ /* 0x002fc80000000f00 */
[----:B--2---:R-:W-:Y:S05]  /*2b250*/  RET.REL.NODEC R2 `(_ZN7cutlass13device_kernelIN5flash19enable_sm80_to_sm89INS1_16FlashAttnFwdSm80INS1_25CollectiveMainloopFwdSm80ILi4ELi1ELb0EN4cute5tupleIJNS5_1CILi128EEENS7_ILi48EEES8_EEELi128ENS_10bfloat16_tEfNS_4arch4Sm80ELb0ELb1ELb1ELb1ELb0ELb1ELb1ELb0EEENS1_21CollectiveEpilogueFwdINS6_IJS8_S8_S9_EEENS6_IJNS7_ILi1EEESH_SH_EEESB_SD_Li128ELb1ELb1ELb0ELb0EEENS1_19SingleTileSchedulerILb1ELb0ELb1ELi128EEEEEEEEEvNT_6ParamsE) ;  /* 0xfffd4da002007950 */ /* 0x004fea0003c3ffff */
.L_x_1455:
        /* <DEDUP_REMOVED lines=10> */
.L_x_3774:


//--------------------- .text._ZN7cutlass13device_kernelIN5flash19enable_sm80_to_sm89INS1_16FlashAttnFwdSm80INS1_25CollectiveMainloopFwdSm80ILi4ELi1ELb0EN4cute5tupleIJNS5_1CILi128EEENS7_ILi64EEES8_EEELi128ENS_10bfloat16_tEfNS_4arch4Sm80ELb1ELb0ELb1ELb0ELb0ELb0ELb1ELb0EEENS1_21CollectiveEpilogueFwdINS6_IJS8_S8_S9_EEENS6_IJNS7_ILi1EEESH_SH_EEESB_SD_Li128ELb0ELb1ELb0ELb0EEENS1_30DynamicPersistentTileSchedulerILi128ELi128ELb0ELb1ELb0EEEEEEEEEvNT_6ParamsE --------------------------
	.section	.text._ZN7cutlass13device_kernelIN5flash19enable_sm80_to_sm89INS1_16FlashAttnFwdSm80INS1_25CollectiveMainloopFwdSm80ILi4ELi1ELb0EN4cute5tupleIJNS5_1CILi128EEENS7_ILi64EEES8_EEELi128ENS_10bfloat16_tEfNS_4arch4Sm80ELb1ELb0ELb1ELb0ELb0ELb0ELb1ELb0EEENS1_21CollectiveEpilogueFwdINS6_IJS8_S8_S9_EEENS6_IJNS7_ILi1EEESH_SH_EEESB_SD_Li128ELb0ELb1ELb0ELb0EEENS1_30DynamicPersistentTileSchedulerILi128ELi128ELb0ELb1ELb0EEEEEEEEEvNT_6ParamsE,"ax",@progbits
	.sectioninfo	@"SHI_REGISTERS=255"
	.align	128
.text._ZN7cutlass13device_kernelIN5flash19enable_sm80_to_sm89INS1_16FlashAttnFwdSm80INS1_25CollectiveMainloopFwdSm80ILi4ELi1ELb0EN4cute5tupleIJNS5_1CILi128EEENS7_ILi64EEES8_EEELi128ENS_10bfloat16_tEfNS_4arch4Sm80ELb1ELb0ELb1ELb0ELb0ELb0ELb1ELb0EEENS1_21CollectiveEpilogueFwdINS6_IJS8_S8_S9_EEENS6_IJNS7_ILi1EEESH_SH_EEESB_SD_Li128ELb0ELb1ELb0ELb0EEENS1_30DynamicPersistentTileSchedulerILi128ELi128ELb0ELb1ELb0EEEEEEEEEvNT_6ParamsE:
        .type           _ZN7cutlass13device_kernelIN5flash19enable_sm80_to_sm89INS1_16FlashAttnFwdSm80INS1_25CollectiveMainloopFwdSm80ILi4ELi1ELb0EN4cute5tupleIJNS5_1CILi128EEENS7_ILi64EEES8_EEELi128ENS_10bfloat16_tEfNS_4arch4Sm80ELb1ELb0ELb1ELb0ELb0ELb0ELb1ELb0EEENS1_21CollectiveEpilogueFwdINS6_IJS8_S8_S9_EEENS6_IJNS7_ILi1EEESH_SH_EEESB_SD_Li128ELb0ELb1ELb0ELb0EEENS1_30DynamicPersistentTileSchedulerILi128ELi128ELb0ELb1ELb0EEEEEEEEEvNT_6ParamsE,@function
        .size           _ZN7cutlass13device_kernelIN5flash19enable_sm80_to_sm89INS1_16FlashAttnFwdSm80INS1_25CollectiveMainloopFwdSm80ILi4ELi1ELb0EN4cute5tupleIJNS5_1CILi128EEENS7_ILi64EEES8_EEELi128ENS_10bfloat16_tEfNS_4arch4Sm80ELb1ELb0ELb1ELb0ELb0ELb0ELb1ELb0EEENS1_21CollectiveEpilogueFwdINS6_IJS8_S8_S9_EEENS6_IJNS7_ILi1EEESH_SH_EEESB_SD_Li128ELb0ELb1ELb0ELb0EEENS1_30DynamicPersistentTileSchedulerILi128ELi128ELb0ELb1ELb0EEEEEEEEEvNT_6ParamsE,(.L_x_3778 - _ZN7cutlass13device_kernelIN5flash19enable_sm80_to_sm89INS1_16FlashAttnFwdSm80INS1_25CollectiveMainloopFwdSm80ILi4ELi1ELb0EN4cute5tupleIJNS5_1CILi128EEENS7_ILi64EEES8_EEELi128ENS_10bfloat16_tEfNS_4arch4Sm80ELb1ELb0ELb1ELb0ELb0ELb0ELb1ELb0EEENS1_21CollectiveEpilogueFwdINS6_IJS8_S8_S9_EEENS6_IJNS7_ILi1EEESH_SH_EEESB_SD_Li128ELb0ELb1ELb0ELb0EEENS1_30DynamicPersistentTileSchedulerILi128ELi128ELb0ELb1ELb0EEEEEEEEEvNT_6ParamsE)
        .other          _ZN7cutlass13device_kernelIN5flash19enable_sm80_to_sm89INS1_16FlashAttnFwdSm80INS1_25CollectiveMainloopFwdSm80ILi4ELi1ELb0EN4cute5tupleIJNS5_1CILi128EEENS7_ILi64EEES8_EEELi128ENS_10bfloat16_tEfNS_4arch4Sm80ELb1ELb0ELb1ELb0ELb0ELb0ELb1ELb0EEENS1_21CollectiveEpilogueFwdINS6_IJS8_S8_S9_EEENS6_IJNS7_ILi1EEESH_SH_EEESB_SD_Li128ELb0ELb1ELb0ELb0EEENS1_30DynamicPersistentTileSchedulerILi128ELi128ELb0ELb1ELb0EEEEEEEEEvNT_6ParamsE,@"STO_CUDA_ENTRY STV_DEFAULT"
_ZN7cutlass13device_kernelIN5flash19enable_sm80_to_sm89INS1_16FlashAttnFwdSm80INS1_25CollectiveMainloopFwdSm80ILi4ELi1ELb0EN4cute5tupleIJNS5_1CILi128EEENS7_ILi64EEES8_EEELi128ENS_10bfloat16_tEfNS_4arch4Sm80ELb1ELb0ELb1ELb0ELb0ELb0ELb1ELb0EEENS1_21CollectiveEpilogueFwdINS6_IJS8_S8_S9_EEENS6_IJNS7_ILi1EEESH_SH_EEESB_SD_Li128ELb0ELb1ELb0ELb0EEENS1_30DynamicPersistentTileSchedulerILi128ELi128ELb0ELb1ELb0EEEEEEEEEvNT_6ParamsE:
        /* <DEDUP_REMOVED lines=12> */
[----:B------:R-:W-:Y:S01]  /*00c0*/  IMAD.MOV.U32 R232, RZ, RZ, 0x40 ;  /* 0x00000040ffe87424 */ /* 0x000fe200078e00ff */
[----:B------:R-:W-:Y:S02]  /*00d0*/  ULDC.64 UR6, c[0x0][0x118] ;  /* 0x0000460000067ab9 */ /* 0x000fe40000000a00 */
[CC--:B------:R-:W-:Y:S02]  /*00e0*/  LEA.HI R2, R14.reuse, R16.reuse, RZ, 0x4 ;  /* 0x000000100e027211 */ /* 0x0c0fe400078f20ff */
[CC--:B------:R-:W-:Y:S02]  /*00f0*/  LEA.HI R10, R14.reuse, R16.reuse, RZ, 0x3 ;  /* 0x000000100e0a7211 */ /* 0x0c0fe400078f18ff */
[----:B------:R-:W-:Y:S02]  /*0100*/  SHF.R.S32.HI R3, RZ, 0x4, R2 ;  /* 0x00000004ff037819 */ /* 0x000fe40000011402 */
[----:B------:R-:W-:-:S02]  /*0110*/  LEA.HI R12, R14, R16, RZ, 0x2 ;  /* 0x000000100e0c7211 */ /* 0x000fc400078f10ff */
[----:B------:R-:W-:Y:S02]  /*0120*/  LEA.HI R0, R2, R3, RZ, 0x1 ;  /* 0x0000000302007211 */ /* 0x000fe400078f08ff */
[----:B------:R-:W-:Y:S02]  /*0130*/  LOP3.LUT R5, R10, 0xfffffff8, RZ, 0xc0, !PT ;  /* 0xfffffff80a057812 */ /* 0x000fe400078ec0ff */
[----:B------:R-:W-:Y:S02]  /*0140*/  LOP3.LUT R0, R0, 0xfffffffe, RZ, 0xc0, !PT ;  /* 0xfffffffe00007812 */ /* 0x000fe400078ec0ff */
[----:B------:R-:W-:Y:S01]  /*0150*/  SHF.R.S32.HI R20, RZ, 0x3, R10 ;  /* 0x00000003ff147819 */ /* 0x000fe2000001140a */
[----:B------:R-:W-:Y:S01]  /*0160*/  IMAD.IADD R8, R16, 0x1, -R5 ;  /* 0x0000000110087824 */ /* 0x000fe200078e0a05 */
[----:B------:R-:W-:Y:S01]  /*0170*/  SHF.R.S32.HI R7, RZ, 0x2, R12 ;  /* 0x00000002ff077819 */ /* 0x000fe2000001140c */
[----:B------:R-:W-:Y:S01]  /*0180*/  IMAD.IADD R13, R3, 0x1, -R0 ;  /* 0x00000001030d7824 */ /* 0x000fe200078e0a00 */
[----:B------:R-:W-:Y:S01]  /*0190*/  LOP3.LUT R0, R2, 0xfffffff0, RZ, 0xc0, !PT ;  /* 0xfffffff002007812 */ /* 0x000fe200078ec0ff */
[----:B------:R-:W-:Y:S01]  /*01a0*/  IMAD.SHL.U32 R4, R20, 0x40, RZ ;  /* 0x0000004014047824 */ /* 0x000fe200078e00ff */
[----:B------:R-:W-:Y:S01]  /*01b0*/  SHF.R.S32.HI R3, RZ, 0x1f, R12 ;  /* 0x0000001fff037819 */ /* 0x000fe2000001140c */
[----:B------:R-:W-:-:S02]  /*01c0*/  IMAD.SHL.U32 R18, R8, 0x8, RZ ;  /* 0x0000000808127824 */ /* 0x000fc400078e00ff */
[----:B------:R-:W-:Y:S01]  /*01d0*/  IMAD.IADD R2, R16, 0x1, -R0 ;  /* 0x0000000110027824 */ /* 0x000fe200078e0a00 */
[----:B------:R-:W-:Y:S01]  /*01e0*/  LEA.HI R3, R3, R7, RZ, 0x3 ;  /* 0x0000000703037211 */ /* 0x000fe200078f18ff */
[----:B------:R-:W-:Y:S01]  /*01f0*/  IMAD.SHL.U32 R9, R8, 0x40, RZ ;  /* 0x0000004008097824 */ /* 0x000fe200078e00ff */
[----:B------:R-:W-:Y:S02]  /*0200*/  LOP3.LUT R0, R4, 0x1c0, RZ, 0xc0, !PT ;  /* 0x000001c004007812 */ /* 0x000fe400078ec0ff */
[----:B------:R-:W-:Y:S02]  /*0210*/  SHF.R.S32.HI R6, RZ, 0x1f, R2 ;  /* 0x0000001fff067819 */ /* 0x000fe40000011402 */
[----:B------:R-:W-:Y:S02]  /*0220*/  LOP3.LUT R3, R3, 0xfffffff8, RZ, 0xc0, !PT ;  /* 0xfffffff803037812 */ /* 0x000fe400078ec0ff */
[----:B------:R-:W-:Y:S02]  /*0230*/  LEA.HI R11, R6, R2, RZ, 0x3 ;  /* 0x00000002060b7211 */ /* 0x000fe400078f18ff */
[----:B------:R-:W-:Y:S01]  /*0240*/  LOP3.LUT R5, R0, 0x38, R18, 0xf8, !PT ;  /* 0x0000003800057812 */ /* 0x000fe200078ef812 */
[----:B------:R-:W-:Y:S01]  /*0250*/  IMAD.IADD R7, R7, 0x1, -R3 ;  /* 0x0000000107077824 */ /* 0x000fe200078e0a03 */
[----:B------:R-:W-:-:S02]  /*0260*/  SHF.R.U32.HI R4, RZ, 0x3, R0 ;  /* 0x00000003ff047819 */ /* 0x000fc40000011600 */
[----:B------:R-:W-:Y:S02]  /*0270*/  LOP3.LUT R0, R9, 0x1c0, RZ, 0xc0, !PT ;  /* 0x000001c009007812 */ /* 0x000fe400078ec0ff */
[----:B------:R-:W-:Y:S02]  /*0280*/  LOP3.LUT R3, R11, 0xfffffff8, RZ, 0xc0, !PT ;  /* 0xfffffff80b037812 */ /* 0x000fe400078ec0ff */
[----:B------:R-:W-:Y:S02]  /*0290*/  LEA.HI R6, R14, R16, RZ, 0x6 ;  /* 0x000000100e067211 */ /* 0x000fe400078f30ff */
[----:B------:R-:W-:Y:S01]  /*02a0*/  LOP3.LUT R5, R5, R4, RZ, 0x3c, !PT ;  /* 0x0000000405057212 */ /* 0x000fe200078e3cff */
[----:B------:R-:W-:Y:S01]  /*02b0*/  IMAD.IADD R9, R2, 0x1, -R3 ;  /* 0x0000000102097824 */ /* 0x000fe200078e0a03 */
[----:B------:R-:W-:Y:S01]  /*02c0*/  LOP3.LUT R4, R0, 0x8, R10, 0xf8, !PT ;  /* 0x0000000800047812 */ /* 0x000fe200078ef80a */
[----:B------:R-:W-:Y:S01]  /*02d0*/  IMAD.SHL.U32 R3, R6, 0x8, RZ ;  /* 0x0000000806037824 */ /* 0x000fe200078e00ff */
[----:B------:R-:W-:-:S02]  /*02e0*/  SHF.R.U32.HI R0, RZ, 0x3, R0 ;  /* 0x00000003ff007819 */ /* 0x000fc40000011600 */
[----:B------:R-:W-:Y:S02]  /*02f0*/  LEA.HI R10, R14, R16, RZ, 0x5 ;  /* 0x000000100e0a7211 */ /* 0x000fe400078f28ff */
[----:B------:R-:W-:Y:S02]  /*0300*/  LOP3.LUT R2, R12, 0xfffffffc, RZ, 0xc0, !PT ;  /* 0xfffffffc0c027812 */ /* 0x000fe400078ec0ff */
[----:B------:R-:W-:Y:S02]  /*0310*/  LOP3.LUT R14, R4, R0, RZ, 0x3c, !PT ;  /* 0x00000000040e7212 */ /* 0x000fe400078e3cff */
[----:B------:R-:W-:Y:S01]  /*0320*/  LOP3.LUT R0, R10, 0xffffffe0, RZ, 0xc0, !PT ;  /* 0xffffffe00a007812 */ /* 0x000fe200078ec0ff */
[C---:B------:R-:W-:Y:S01]  /*0330*/  IMAD.IADD R6, R16.reuse, 0x1, -R2 ;  /* 0x0000000110067824 */ /* 0x040fe200078e0a02 */
[----:B------:R-:W-:Y:S02]  /*0340*/  LOP3.LUT R248, R5, 0x7ffffe00, R3, 0xf8, !PT ;  /* 0x7ffffe0005f87812 */ /* 0x000fe400078ef803 */
[----:B------:R-:W-:Y:S01]  /*0350*/  LOP3.LUT R3, R7, 0x1, RZ, 0xc0, !PT ;  /* 0x0000000107037812 */ /* 0x000fe200078ec0ff */
[----:B------:R-:W-:Y:S01]  /*0360*/  IMAD.IADD R17, R16, 0x1, -R0 ;  /* 0x0000000110117824 */ /* 0x000fe200078e0a00 */
[--C-:B------:R-:W-:Y:S01]  /*0370*/  SHF.R.S32.HI R235, RZ, 0x5, R10.reuse ;  /* 0x00000005ffeb7819 */ /* 0x100fe2000001140a */
[----:B------:R-:W-:Y:S01]  /*0380*/  IMAD.SHL.U32 R248, R248, 0x2, RZ ;  /* 0x00000002f8f87824 */ /* 0x000fe200078e00ff */
[----:B------:R-:W-:-:S02]  /*0390*/  SHF.R.S32.HI R2, RZ, 0x1f, R10 ;  /* 0x0000001fff027819 */ /* 0x000fc4000001140a */
[----:B------:R-:W-:Y:S02]  /*03a0*/  LEA.HI R0, R6, R6, RZ, 0x1 ;  /* 0x0000000606007211 */ /* 0x000fe400078f08ff */
[----:B------:R-:W-:Y:S02]  /*03b0*/  ISETP.NE.U32.AND P0, PT, R3, 0x1, PT ;  /* 0x000000010300780c */ /* 0x000fe40003f05070 */
[----:B------:R-:W-:Y:S02]  /*03c0*/  LEA.HI R3, R2, R235, RZ, 0x2 ;  /* 0x000000eb02037211 */ /* 0x000fe400078f10ff */
[C---:B------:R-:W-:Y:S01]  /*03d0*/  LOP3.LUT R2, R0.reuse, 0x1ffffffe, RZ, 0xc0, !PT ;  /* 0x1ffffffe00027812 */ /* 0x040fe200078ec0ff */
[----:B------:R-:W-:Y:S01]  /*03e0*/  IMAD.SHL.U32 R0, R0, 0x20, RZ ;  /* 0x0000002000007824 */ /* 0x000fe200078e00ff */
[----:B------:R-:W-:Y:S02]  /*03f0*/  LOP3.LUT R3, R3, 0xffffffc, RZ, 0xc0, !PT ;  /* 0x0ffffffc03037812 */ /* 0x000fe400078ec0ff */
[----:B------:R-:W-:Y:S01]  /*0400*/  SHF.R.S32.HI R10, RZ, 0x1f, R17 ;  /* 0x0000001fff0a7819 */ /* 0x000fe20000011411 */
[----:B------:R-:W-:Y:S01]  /*0410*/  IMAD.IADD R2, R6, 0x1, -R2 ;  /* 0x0000000106027824 */ /* 0x000fe200078e0a02 */
[----:B------:R-:W-:Y:S01]  /*0420*/  LOP3.LUT R0, R0, 0xffffffc0, RZ, 0xc0, !PT ;  /* 0xffffffc000007812 */ /* 0x000fe200078ec0ff */
[----:B------:R-:W-:Y:S01]  /*0430*/  IMAD.IADD R5, R235, 0x1, -R3 ;  /* 0x00000001eb057824 */ /* 0x000fe200078e0a03 */
[----:B------:R-:W-:Y:S01]  /*0440*/  LEA.HI R10, R10, R17, RZ, 0x2 ;  /* 0x000000110a0a7211 */ /* 0x000fe200078f10ff */
[----:B------:R-:W-:Y:S01]  /*0450*/  IMAD.SHL.U32 R3, R9, 0x40, RZ ;  /* 0x0000004009037824 */ /* 0x000fe200078e00ff */
[----:B------:R-:W-:Y:S01]  /*0460*/  R2P PR, R7, 0x6 ;  /* 0x0000000607007804 */ /* 0x000fe20000000000 */
[----:B------:R-:W-:Y:S01]  /*0470*/  IMAD R12, R2, 0x8, R0 ;  /* 0x00000008020c7824 */ /* 0x000fe200078e0200 */
[----:B------:R-:W-:Y:S01]  /*0480*/  SHF.R.S32.HI R4, RZ, 0x2, R10 ;  /* 0x00000002ff047819 */ /* 0x000fe2000001140a */
[----:B------:R-:W-:Y:S01]  /*0490*/  IMAD.SHL.U32 R2, R13, 0x8, RZ ;  /* 0x000000080d027824 */ /* 0x000fe200078e00ff */
[----:B------:R-:W-:Y:S01]  /*04a0*/  LOP3.LUT R0, R3, 0x1c0, RZ, 0xc0, !PT ;  /* 0x000001c003007812 */ /* 0x000fe200078ec0ff */
[----:B------:R-:W-:Y:S01]  /*04b0*/  IMAD.SHL.U32 R3, R7, 0x40, RZ ;  /* 0x0000004007037824 */ /* 0x000fe200078e00ff */
[----:B------:R-:W-:Y:S01]  /*04c0*/  SHF.R.S32.HI R19, RZ, 0x1f, R18 ;  /* 0x0000001fff137819 */ /* 0x000fe20000011412 */
[----:B------:R-:W-:Y:S01]  /*04d0*/  IMAD R16, R5, 0x10, R4 ;  /* 0x0000001005107824 */ /* 0x000fe200078e0204 */
[----:B------:R-:W-:Y:S01]  /*04e0*/  LOP3.LUT R2, R0, 0x8, R2, 0xf8, !PT ;  /* 0x0000000800027812 */ /* 0x000fe200078ef802 */
[----:B------:R-:W-:Y:S01]  /*04f0*/  IMAD.SHL.U32 R235, R235, 0x400, RZ ;  /* 0x00000400ebeb7824 */ /* 0x000fe200078e00ff */
[----:B------:R-:W-:Y:S01]  /*0500*/  LOP3.LUT R3, R3, 0x1c0, RZ, 0xc0, !PT ;  /* 0x000001c003037812 */ /* 0x000fe200078ec0ff */
[----:B------:R-:W-:Y:S01]  /*0510*/  IMAD.SHL.U32 R5, R11, 0x40, RZ ;  /* 0x000000400b057824 */ /* 0x000fe200078e00ff */
[----:B------:R-:W-:Y:S01]  /*0520*/  SHF.R.U32.HI R0, RZ, 0x3, R0 ;  /* 0x00000003ff007819 */ /* 0x000fe20000011600 */
[----:B------:R-:W-:Y:S01]  /*0530*/  IMAD R4, R6, 0x2, R235 ;  /* 0x0000000206047824 */ /* 0x000fe200078e02eb */
[----:B------:R-:W-:Y:S01]  /*0540*/  LEA.HI R3, R3, R3, RZ, 0x1d ;  /* 0x0000000303037211 */ /* 0x000fe200078fe8ff */
[----:B------:R-:W-:Y:S01]  /*0550*/  STL [R1+0x8c], R16 ;  /* 0x00008c1001007387 */ /* 0x000fe20000100800 */
[----:B------:R-:W-:Y:S01]  /*0560*/  LOP3.LUT R229, R2, R0, RZ, 0x3c, !PT ;  /* 0x0000000002e57212 */ /* 0x000fe200078e3cff */
[----:B------:R-:W-:Y:S01]  /*0570*/  IMAD.MOV.U32 R6, RZ, RZ, 0x20 ;  /* 0x00000020ff067424 */ /* 0x000fe200078e00ff */
[----:B------:R-:W-:Y:S01]  /*0580*/  LOP3.LUT R2, R5, 0xfffffe00, RZ, 0xc0, !PT ;  /* 0xfffffe0005027812 */ /* 0x000fe200078ec0ff */
[----:B------:R-:W-:Y:S01]  /*0590*/  IMAD.IADD R5, R4, 0x1, R3 ;  /* 0x0000000104057824 */ /* 0x000fe200078e0203 */
[----:B------:R-:W-:Y:S01]  /*05a0*/  IADD3 R3, R18, 0x40, RZ ;  /* 0x0000004012037810 */ /* 0x000fe20007ffe0ff */
[----:B------:R-:W-:Y:S01]  /*05b0*/  IMAD R4, R8, 0x10, R20 ;  /* 0x0000001008047824 */ /* 0x000fe200078e0214 */
[CC--:B------:R-:W-:Y:S01]  /*05c0*/  IADD3 R235, R229.reuse, R2.reuse, R235 ;  /* 0x00000002e5eb7210 */ /* 0x0c0fe20007ffe0eb */
[----:B------:R-:W-:Y:S01]  /*05d0*/  STL [R1+0x60], R15 ;  /* 0x0000600f01007387 */ /* 0x000fe20000100800 */
[----:B------:R-:W-:Y:S01]  /*05e0*/  LOP3.LUT R229, R229, R2, RZ, 0xfc, !PT ;  /* 0x00000002e5e57212 */ /* 0x000fe200078efcff */
[----:B------:R-:W-:Y:S01]  /*05f0*/  IMAD R0, R13, 0x200, R14 ;  /* 0x000002000d007824 */ /* 0x000fe200078e020e */
[----:B------:R-:W-:Y:S01]  /*0600*/  LOP3.LUT R2, R10, 0x7ffffffc, RZ, 0xc0, !PT ;  /* 0x7ffffffc0a027812 */ /* 0x000fe200078ec0ff */
[----:B------:R1:W-:Y:S01]  /*0610*/  STL [R1+0x84], R4 ;  /* 0x0000840401007387 */ /* 0x0003e20000100800 */
[----:B------:R-:W-:-:S02]  /*0620*/  SHF.R.S32.HI R7, RZ, 0x1f, R3 ;  /* 0x0000001fff077819 */ /* 0x000fc40000011403 */
[----:B------:R-:W-:Y:S01]  /*0630*/  LEA R5, R5, 0x80, 0x1 ;  /* 0x0000008005057811 */ /* 0x000fe200078e08ff */
[----:B------:R2:W-:Y:S01]  /*0640*/  STL [R1+0x44], R3 ;  /* 0x0000440301007387 */ /* 0x0005e20000100800 */
[C---:B------:R-:W-:Y:S02]  /*0650*/  LOP3.LUT P4, RZ, R8.reuse, 0x2, RZ, 0xc0, !PT ;  /* 0x0000000208ff7812 */ /* 0x040fe4000788c0ff */
[----:B------:R-:W-:Y:S01]  /*0660*/  LOP3.LUT P3, RZ, R8, 0x4, RZ, 0xc0, !PT ;  /* 0x0000000408ff7812 */ /* 0x000fe2000786c0ff */
[----:B------:R-:W-:Y:S01]  /*0670*/  STL.64 [R1+0x10], R18 ;  /* 0x0000101201007387 */ /* 0x000fe20000100a00 */
[C---:B------:R-:W-:Y:S02]  /*0680*/  LOP3.LUT P6, RZ, R9.reuse, 0x2, RZ, 0xc0, !PT ;  /* 0x0000000209ff7812 */ /* 0x040fe400078cc0ff */
[----:B------:R-:W-:Y:S01]  /*0690*/  LOP3.LUT P5, RZ, R9, 0x4, RZ, 0xc0, !PT ;  /* 0x0000000409ff7812 */ /* 0x000fe200078ac0ff */
[----:B------:R3:W-:Y:S01]  /*06a0*/  STL [R1+0x4c], R7 ;  /* 0x00004c0701007387 */ /* 0x0007e20000100800 */
[----:B------:R-:W-:-:S02]  /*06b0*/  LEA R228, R0, 0x4100, 0x1 ;  /* 0x0000410000e47811 */ /* 0x000fc400078e08ff */
[----:B------:R-:W-:Y:S02]  /*06c0*/  SEL R231, R232, 0xffffffc0, !P3 ;  /* 0xffffffc0e8e77807 */ /* 0x000fe40005800000 */
[----:B------:R-:W-:Y:S02]  /*06d0*/  SEL R0, R6, 0xffffffe0, !P6 ;  /* 0xffffffe006007807 */ /* 0x000fe40007000000 */
[----:B------:R-:W-:Y:S01]  /*06e0*/  LEA R235, R235, 0x8100, 0x1 ;  /* 0x00008100ebeb7811 */ /* 0x000fe200078e08ff */
[C---:B------:R-:W-:Y:S01]  /*06f0*/  IMAD.IADD R234, R228.reuse, 0x1, R231 ;  /* 0x00000001e4ea7824 */ /* 0x040fe200078e02e7 */
[----:B------:R-:W-:Y:S02]  /*0700*/  LEA R229, R229, 0x100, 0x1 ;  /* 0x00000100e5e57811 */ /* 0x000fe400078e08ff */
[----:B------:R-:W-:Y:S01]  /*0710*/  IADD3 R239, R228, 0x20, RZ ;  /* 0x00000020e4ef7810 */ /* 0x000fe20007ffe0ff */
[----:B------:R-:W-:Y:S01]  /*0720*/  IMAD.IADD R237, R235, 0x1, R0 ;  /* 0x00000001ebed7824 */ /* 0x000fe200078e0200 */
[----:B-1----:R-:W-:Y:S01]  /*0730*/  SEL R4, R6, 0xffffffe0, !P1 ;  /* 0xffffffe006047807 */ /* 0x002fe20004800000 */
[----:B------:R-:W-:Y:S01]  /*0740*/  IMAD.IADD R230, R0, 0x1, R229 ;  /* 0x0000000100e67824 */ /* 0x000fe200078e02e5 */
[----:B------:R-:W-:Y:S01]  /*0750*/  @P4 IADD3 R239, R228, -0x20, RZ ;  /* 0xffffffe0e4ef4810 */ /* 0x000fe20007ffe0ff */
[----:B--2---:R-:W-:Y:S01]  /*0760*/  IMAD.IADD R3, R17, 0x1, -R2 ;  /* 0x0000000111037824 */ /* 0x004fe200078e0a02 */
[C---:B------:R-:W-:Y:S01]  /*0770*/  SEL R2, R232.reuse, 0xffffffc0, !P2 ;  /* 0xffffffc0e8027807 */ /* 0x040fe20005000000 */
[----:B------:R-:W-:Y:S01]  /*0780*/  IMAD.IADD R8, R5, 0x1, R4 ;  /* 0x0000000105087824 */ /* 0x000fe200078e0204 */
[----:B------:R-:W-:Y:S01]  /*0790*/  SEL R232, R232, 0xffffffc0, !P5 ;  /* 0xffffffc0e8e87807 */ /* 0x000fe20006800000 */
[----:B------:R-:W-:Y:S01]  /*07a0*/  IMAD.SHL.U32 R3, R3, 0x2, RZ ;  /* 0x0000000203037824 */ /* 0x000fe200078e00ff */
[----:B------:R-:W-:Y:S01]  /*07b0*/  IADD3 R247, R239, 0x800, RZ ;  /* 0x00000800eff77810 */ /* 0x000fe20007ffe0ff */
[----:B------:R-:W-:Y:S01]  /*07c0*/  IMAD.IADD R231, R231, 0x1, R239 ;  /* 0x00000001e7e77824 */ /* 0x000fe200078e02ef */
[C---:B------:R-:W-:Y:S01]  /*07d0*/  IADD3 R246, R239.reuse, 0x1000, RZ ;  /* 0x00001000eff67810 */ /* 0x040fe20007ffe0ff */
[----:B---3--:R-:W-:Y:S01]  /*07e0*/  IMAD.IADD R7, R16, 0x1, R12 ;  /* 0x0000000110077824 */ /* 0x008fe200078e020c */
[----:B------:R-:W-:Y:S01]  /*07f0*/  IADD3 R245, R239, 0x1800, RZ ;  /* 0x00001800eff57810 */ /* 0x000fe20007ffe0ff */
[--C-:B------:R-:W-:Y:S01]  /*0800*/  IMAD.IADD R236, R235, 0x1, R232.reuse ;  /* 0x00000001ebec7824 */ /* 0x100fe200078e02e8 */
[----:B------:R-:W-:Y:S01]  /*0810*/  IADD3 R244, R239, 0x2000, RZ ;  /* 0x00002000eff47810 */ /* 0x000fe20007ffe0ff */
[----:B------:R-:W-:Y:S01]  /*0820*/  IMAD.IADD R233, R232, 0x1, R229 ;  /* 0x00000001e8e97824 */ /* 0x000fe200078e02e5 */
[----:B------:R1:W-:Y:S01]  /*0830*/  STL [R1+0x5c], R7 ;  /* 0x00005c0701007387 */ /* 0x0003e20000100800 */
[----:B------:R-:W-:Y:S01]  /*0840*/  IMAD.IADD R238, R237, 0x1, R232 ;  /* 0x00000001edee7824 */ /* 0x000fe200078e02e8 */
[C---:B------:R-:W-:Y:S01]  /*0850*/  IADD3 R243, R239.reuse, 0x2800, RZ ;  /* 0x00002800eff37810 */ /* 0x040fe20007ffe0ff */
[----:B------:R-:W-:Y:S01]  /*0860*/  IMAD.IADD R240, R0, 0x1, R236 ;  /* 0x0000000100f07824 */ /* 0x000fe200078e02ec */
[----:B------:R2:W-:Y:S01]  /*0870*/  STL [R1+0x58], R3 ;  /* 0x0000580301007387 */ /* 0x0005e20000100800 */
[C---:B------:R-:W-:Y:S01]  /*0880*/  IADD3 R242, R239.reuse, 0x3000, RZ ;  /* 0x00003000eff27810 */ /* 0x040fe20007ffe0ff */
[----:B------:R-:W-:Y:S01]  /*0890*/  IMAD.IADD R232, R232, 0x1, R230 ;  /* 0x00000001e8e87824 */ /* 0x000fe200078e02e6 */
[----:B------:R-:W-:Y:S01]  /*08a0*/  IADD3 R241, R239, 0x3800, RZ ;  /* 0x00003800eff17810 */ /* 0x000fe20007ffe0ff */
[----:B------:R-:W-:Y:S01]  /*08b0*/  STL [R1+0x64], R5 ;  /* 0x0000640501007387 */ /* 0x000fe20000100800 */
[----:B-1----:R-:W-:-:S02]  /*08c0*/  IADD3 R7, R5, -0x10, RZ ;  /* 0xfffffff005077810 */ /* 0x002fc40007ffe0ff */
[C---:B------:R-:W-:Y:S01]  /*08d0*/  @P0 IADD3 R7, R5.reuse, 0x10, RZ ;  /* 0x0000001005070810 */ /* 0x040fe20007ffe0ff */
[----:B--2---:R-:W-:-:S05]  /*08e0*/  IMAD.IADD R3, R5, 0x1, R2 ;  /* 0x0000000105037824 */ /* 0x004fca00078e0202 */
[----:B------:R1:W-:Y:S04]  /*08f0*/  STL [R1+0x80], R3 ;  /* 0x0000800301007387 */ /* 0x0003e80000100800 */
[----:B------:R-:W-:Y:S01]  /*0900*/  STL [R1+0x70], R8 ;  /* 0x0000700801007387 */ /* 0x000fe20000100800 */
[----:B-1----:R-:W-:-:S05]  /*0910*/  IMAD.IADD R3, R8, 0x1, R2 ;  /* 0x0000000108037824 */ /* 0x002fca00078e0202 */
[----:B------:R1:W-:Y:S04]  /*0920*/  STL [R1+0x7c], R3 ;  /* 0x00007c0301007387 */ /* 0x0003e80000100800 */
[----:B------:R2:W-:Y:S01]  /*0930*/  STL [R1+0x68], R7 ;  /* 0x0000680701007387 */ /* 0x0005e20000100800 */
[--C-:B-1----:R-:W-:Y:S02]  /*0940*/  IMAD.IADD R3, R4, 0x1, R7.reuse ;  /* 0x0000000104037824 */ /* 0x102fe400078e0207 */
[----:B------:R-:W-:Y:S02]  /*0950*/  IMAD.IADD R4, R2, 0x1, R7 ;  /* 0x0000000102047824 */ /* 0x000fe400078e0207 */
[----:B------:R-:W-:Y:S01]  /*0960*/  IMAD.IADD R2, R3, 0x1, R2 ;  /* 0x0000000103027824 */ /* 0x000fe200078e0202 */
[----:B------:R2:W-:Y:S04]  /*0970*/  STL [R1+0x6c], R3 ;  /* 0x00006c0301007387 */ /* 0x0005e80000100800 */
[----:B------:R2:W-:Y:S04]  /*0980*/  STL [R1+0x78], R4 ;  /* 0x0000780401007387 */ /* 0x0005e80000100800 */
[----:B------:R2:W-:Y:S02]  /*0990*/  STL [R1+0x74], R2 ;  /* 0x0000740201007387 */ /* 0x0005e40000100800 */
.L_x_1545:
        /* <DEDUP_REMOVED lines=19> */
.L_x_1457:
[----:B------:R-:W-:-:S04]  /*0ad0*/  MOV R0, c[0x0][0x554] ;  /* 0x0001550000007a02 */ /* 0x000fc80000000f00 */
[----:B------:R-:W-:Y:S02]  /*0ae0*/  ISETP.NE.AND P0, PT, R0, 0x1, PT ;  /* 0x000000010000780c */ /* 0x000fe40003f05270 */
[----:B------:R-:W-:-:S11]  /*0af0*/  MOV R0, R2 ;  /* 0x0000000200007202 */ /* 0x000fd60000000f00 */
[----:B------:R-:W-:-:S05]  /*0b00*/  @P0 IMAD.HI.U32 R4, R2, c[0x0][0x558], RZ ;  /* 0x0001560002040a27 */ /* 0x000fca00078e00ff */
[----:B------:R-:W-:-:S05]  /*0b10*/  @P0 SHF.R.U32.HI R0, RZ, c[0x0][0x55c], R4 ;  /* 0x00015700ff000a19 */ /* 0x000fca0000011604 */
[----:B------:R-:W-:Y:S02]  /*0b20*/  IMAD R4, R0, c[0x0][0x554], RZ ;  /* 0x0001550000047a24 */ /* 0x000fe400078e02ff */
.L_x_1458:
[----:B------:R-:W-:Y:S05]  /*0b30*/  BSYNC B0 ;  /* 0x0000000000007941 */ /* 0x000fea0003800000 */
.L_x_1456:
[----:B------:R-:W-:Y:S01]  /*0b40*/  IMAD.MOV.U32 R5, RZ, RZ, c[0x0][0x2c4] ;  /* 0x0000b100ff057624 */ /* 0x000fe200078e00ff */
[----:B------:R-:W-:Y:S01]  /*0b50*/  LOP3.LUT R0, RZ, R0, RZ, 0x33, !PT ;  /* 0x00000000ff007212 */ /* 0x000fe200078e33ff */
[----:B------:R-:W-:Y:S01]  /*0b60*/  IMAD.MOV.U32 R6, RZ, RZ, c[0x0][0x548] ;  /* 0x00015200ff067624 */ /* 0x000fe200078e00ff */
[----:B------:R-:W-:Y:S01]  /*0b70*/  ULDC UR5, c[0x0][0x1d0] ;  /* 0x0000740000057ab9 */ /* 0x000fe20000000800 */
[----:B------:R-:W-:Y:S01]  /*0b80*/  IMAD.IADD R2, R2, 0x1, -R4 ;  /* 0x0000000102027824 */ /* 0x000fe200078e0a04 */
[----:B------:R-:W-:Y:S01]  /*0b90*/  ISETP.NE.AND P4, PT, R5, 0x1, PT ;  /* 0x000000010500780c */ /* 0x000fe20003f85270 */
[----:B------:R-:W-:Y:S01]  /*0ba0*/  IMAD.MOV.U32 R5, RZ, RZ, 0x40 ;  /* 0x00000040ff057424 */ /* 0x000fe200078e00ff */
[----:B------:R-:W-:Y:S01]  /*0bb0*/  IADD3 R0, R0, c[0x0][0x53c], RZ ;  /* 0x00014f0000007a10 */ /* 0x000fe20007ffe0ff */
[----:B------:R-:W-:Y:S01]  /*0bc0*/  IMAD R2, R3, c[0x0][0x554], R2 ;  /* 0x0001550003027a24 */ /* 0x000fe200078e0202 */
[----:B------:R-:W-:Y:S01]  /*0bd0*/  ISETP.NE.AND P0, PT, R6, 0x1, PT ;  /* 0x000000010600780c */ /* 0x000fe20003f05270 */
[----:B------:R-:W-:Y:S01]  /*0be0*/  UIADD3 UR5, UR5, 0x3f, URZ ;  /* 0x0000003f05057890 */ /* 0x000fe2000fffe03f */
[----:B------:R-:W-:Y:S01]  /*0bf0*/  SHF.L.U32 R62, R0, 0x7, RZ ;  /* 0x00000007003e7819 */ /* 0x000fe200000006ff */
[----:B------:R-:W-:Y:S01]  /*0c00*/  CS2R R126, SRZ ;  /* 0x00000000007e7805 */ /* 0x000fe2000001ff00 */
[----:B------:R-:W-:Y:S01]  /*0c10*/  MOV R63, R2 ;  /* 0x00000002003f7202 */ /* 0x000fe20000000f00 */
[----:B------:R-:W-:Y:S01]  /*0c20*/  USHF.R.S32.HI UR4, URZ, 0x1f, UR5 ;  /* 0x0000001f3f047899 */ /* 0x000fe20008011405 */
[----:B------:R-:W-:Y:S01]  /*0c30*/  IADD3 R0, R62, 0x7f, RZ ;  /* 0x0000007f3e007810 */ /* 0x000fe20007ffe0ff */
[----:B------:R1:W-:Y:S01]  /*0c40*/  STL [R1+0x48], R62 ;  /* 0x0000483e01007387 */ /* 0x0003e20000100800 */
[----:B------:R-:W-:Y:S01]  /*0c50*/  CS2R R124, SRZ ;  /* 0x00000000007c7805 */ /* 0x000fe2000001ff00 */
[----:B------:R-:W-:Y:S01]  /*0c60*/  ULEA.HI UR4, UR4, UR5, URZ, 0x6 ;  /* 0x0000000504047291 */ /* 0x000fe2000f8f303f */
[----:B------:R-:W-:Y:S01]  /*0c70*/  CS2R R130, SRZ ;  /* 0x0000000000827805 */ /* 0x000fe2000001ff00 */
[----:B------:R-:W-:Y:S01]  /*0c80*/  @P4 IMAD.HI.U32 R3, R0, c[0x0][0x2c8], RZ ;  /* 0x0000b20000034a27 */ /* 0x000fe200078e00ff */
[----:B------:R-:W-:Y:S01]  /*0c90*/  CS2R R128, SRZ ;  /* 0x0000000000807805 */ /* 0x000fe2000001ff00 */
[----:B------:R-:W-:Y:S01]  /*0ca0*/  USHF.R.S32.HI UR4, URZ, 0x6, UR4 ;  /* 0x000000063f047899 */ /* 0x000fe20008011404 */
[----:B------:R-:W-:Y:S01]  /*0cb0*/  MOV R122, RZ ;  /* 0x000000ff007a7202 */ /* 0x000fe20000000f00 */
[----:B------:R-:W-:Y:S01]  /*0cc0*/  @P0 IMAD.HI.U32 R4, R2, c[0x0][0x54c], RZ ;  /* 0x0001530002040a27 */ /* 0x000fe200078e00ff */
[----:B------:R-:W-:Y:S01]  /*0cd0*/  @P4 SHF.R.U32.HI R0, RZ, c[0x0][0x2cc], R3 ;  /* 0x0000b300ff004a19 */ /* 0x000fe20000011603 */
[----:B------:R-:W-:Y:S01]  /*0ce0*/  CS2R R120, SRZ ;  /* 0x0000000000787805 */ /* 0x000fe2000001ff00 */
[----:B------:R-:W-:Y:S01]  /*0cf0*/  IADD3 R3, R5, -c[0x0][0x168], RZ ;  /* 0x80005a0005037a10 */ /* 0x000fe20007ffe0ff */
[----:B------:R-:W-:Y:S01]  /*0d00*/  IMAD.MOV.U32 R5, RZ, RZ, RZ ;  /* 0x000000ffff057224 */ /* 0x000fe200078e00ff */
[----:B------:R-:W-:Y:S01]  /*0d10*/  @P0 SHF.R.U32.HI R63, RZ, c[0x0][0x550], R4 ;  /* 0x00015400ff3f0a19 */ /* 0x000fe20000011604 */
[----:B------:R-:W-:Y:S01]  /*0d20*/  CS2R R118, SRZ ;  /* 0x0000000000767805 */ /* 0x000fe2000001ff00 */
[----:B------:R-:W-:Y:S01]  /*0d30*/  IADD3 R0, R0, c[0x0][0x1d0], R3 ;  /* 0x0000740000007a10 */ /* 0x000fe20007ffe003 */
[----:B------:R-:W-:Y:S01]  /*0d40*/  CS2R R116, SRZ ;  /* 0x0000000000747805 */ /* 0x000fe2000001ff00 */
[----:B------:R-:W-:Y:S01]  /*0d50*/  IMAD.MOV.U32 R9, RZ, RZ, RZ ;  /* 0x000000ffff097224 */ /* 0x000fe200078e00ff */
[----:B------:R1:W-:Y:S01]  /*0d60*/  STL [R1+0x54], R63 ;  /* 0x0000543f01007387 */ /* 0x0003e20000100800 */
[----:B------:R-:W-:Y:S01]  /*0d70*/  IMAD.MOV R3, RZ, RZ, -R63 ;  /* 0x000000ffff037224 */ /* 0x000fe200078e0a3f */
[----:B------:R-:W-:Y:S01]  /*0d80*/  SHF.R.S32.HI R4, RZ, 0x1f, R0 ;  /* 0x0000001fff047819 */ /* 0x000fe20000011400 */
        /* <DEDUP_REMOVED lines=10> */
[----:B------:R-:W-:Y:S01]  /*0e30*/  IMAD.MOV.U32 R112, RZ, RZ, RZ ;  /* 0x000000ffff707224 */ /* 0x000fe200078e00ff */
[----:B------:R-:W-:Y:S01]  /*0e40*/  IMNMX R7, R2, UR4, PT ;  /* 0x0000000402077c17 */ /* 0x000fe2000b800200 */
[----:B------:R-:W-:Y:S01]  /*0e50*/  CS2R R14, SRZ ;  /* 0x00000000000e7805 */ /* 0x000fe2000001ff00 */
[----:B------:R-:W-:Y:S01]  /*0e60*/  MOV R106, RZ ;  /* 0x000000ff006a7202 */ /* 0x000fe20000000f00 */
[----:B------:R-:W-:Y:S01]  /*0e70*/  IMAD.MOV.U32 R104, RZ, RZ, RZ ;  /* 0x000000ffff687224 */ /* 0x000fe200078e00ff */
[----:B------:R-:W-:Y:S01]  /*0e80*/  ISETP.GE.AND P0, PT, R7, 0x1, PT ;  /* 0x000000010700780c */ /* 0x000fe20003f06270 */
[----:B------:R1:W-:Y:S01]  /*0e90*/  STL [R1+0x4], R7 ;  /* 0x0000040701007387 */ /* 0x0003e20000100800 */
[----:B------:R-:W-:Y:S01]  /*0ea0*/  IMAD.MOV.U32 R102, RZ, RZ, RZ ;  /* 0x000000ffff667224 */ /* 0x000fe200078e00ff */
[----:B------:R-:W-:Y:S01]  /*0eb0*/  CS2R R16, SRZ ;  /* 0x0000000000107805 */ /* 0x000fe2000001ff00 */
        /* <DEDUP_REMOVED lines=70> */
[----:B------:R-:W-:Y:S01]  /*1320*/  CS2R R58, SRZ ;  /* 0x00000000003a7805 */ /* 0x000fe2000001ff00 */
[----:B------:R-:W-:Y:S05]  /*1330*/  @!P0 BRA `(.L_x_1459) ;  /* 0x000106f000008947 */ /* 0x000fea0003800000 */
[----:B-1----:R-:W2:Y:S01]  /*1340*/  LDL R8, [R1+0x84] ;  /* 0x0000840001087983 */ /* 0x002ea20000100800 */
[----:B------:R-:W-:-:S03]  /*1350*/  ISETP.NE.U32.AND P0, PT, RZ, c[0x0][0x340], PT ;  /* 0x0000d000ff007a0c */ /* 0x000fc60003f05070 */
[----:B------:R-:W3:Y:S01]  /*1360*/  LDL.64 R64, [R1+0x10] ;  /* 0x0000100001407983 */ /* 0x000ee20000100a00 */
[----:B------:R-:W-:-:S03]  /*1370*/  ISETP.NE.AND.EX P0, PT, RZ, c[0x0][0x344], PT, P0 ;  /* 0x0000d100ff007a0c */ /* 0x000fc60003f05300 */
[----:B------:R-:W4:Y:S10]  /*1380*/  LDL R15, [R1+0x44] ;  /* 0x00004400010f7983 */ /* 0x000f340000100800 */
[----:B------:R-:W-:-:S05]  /*1390*/  @P0 MOV R2, 0x4 ;  /* 0x0000000400020802 */ /* 0x000fca0000000f00 */
[----:B------:R-:W-:-:S05]  /*13a0*/  @P0 IMAD.WIDE R2, R63, R2, c[0x0][0x340] ;  /* 0x0000d0003f020625 */ /* 0x000fca00078e0202 */
[----:B------:R1:W5:Y:S01]  /*13b0*/  @P0 LDG.E R14, [R2.64] ;  /* 0x00000006020e0981 */ /* 0x000362000c1e1900 */
[----:B------:R-:W-:-:S03]  /*13c0*/  SHF.R.S32.HI R12, RZ, 0x1f, R66 ;  /* 0x0000001fff0c7819 */ /* 0x000fc60000011442 */
[----:B------:R-:W1:Y:S02]  /*13d0*/  S2R R7, SR_TID.X ;  /* 0x0000000000077919 */ /* 0x000e640000002100 */
[----:B------:R-:W-:Y:S01]  /*13e0*/  IMAD R4, R12, c[0x0][0x1b8], RZ ;  /* 0x00006e000c047a24 */ /* 0x000fe200078e02ff */
[----:B------:R-:W-:-:S03]  /*13f0*/  SHF.R.S32.HI R13, RZ, 0x1f, R63 ;  /* 0x0000001fff0d7819 */ /* 0x000fc6000001143f */
[----:B------:R-:W-:Y:S01]  /*1400*/  IMAD R4, R66, c[0x0][0x1bc], R4 ;  /* 0x00006f0042047a24 */ /* 0x000fe200078e0204 */
[----:B-1----:R-:W-:-:S04]  /*1410*/  SHF.R.S32.HI R61, RZ, 0x1f, R7 ;  /* 0x0000001fff3d7819 */ /* 0x002fc80000011407 */
[----:B------:R-:W-:-:S04]  /*1420*/  LEA.HI R61, R61, R7, RZ, 0x3 ;  /* 0x000000073d3d7211 */ /* 0x000fc800078f18ff */
[----:B------:R-:W-:-:S04]  /*1430*/  SHF.R.S32.HI R61, RZ, 0x3, R61 ;  /* 0x00000003ff3d7819 */ /* 0x000fc8000001143d */
[----:B------:R-:W-:-:S05]  /*1440*/  SHF.R.S32.HI R11, RZ, 0x1f, R61 ;  /* 0x0000001fff0b7819 */ /* 0x000fca000001143d */
[----:B------:R-:W-:Y:S02]  /*1450*/  IMAD R5, R11, c[0x0][0x1e0], RZ ;  /* 0x000078000b057a24 */ /* 0x000fe400078e02ff */
[----:B------:R-:W-:Y:S02]  /*1460*/  IMAD R10, R13, c[0x0][0x1c0], RZ ;  /* 0x000070000d0a7a24 */ /* 0x000fe400078e02ff */
[----:B------:R-:W-:Y:S02]  /*1470*/  IMAD R9, R61, c[0x0][0x1e4], R5 ;  /* 0x000079003d097a24 */ /* 0x000fe400078e0205 */
[----:B------:R-:W-:-:S04]  /*1480*/  IMAD R11, R11, c[0x0][0x208], RZ ;  /* 0x000082000b0b7a24 */ /* 0x000fc800078e02ff */
[----:B------:R-:W-:Y:S01]  /*1490*/  IMAD R11, R61, c[0x0][0x20c], R11 ;  /* 0x000083003d0b7a24 */ /* 0x000fe200078e020b */
[----:B--2---:R-:W-:-:S05]  /*14a0*/  IADD3 R8, R8, R62, RZ ;  /* 0x0000003e08087210 */ /* 0x004fca0007ffe0ff */
[----:B------:R-:W-:Y:S01]  /*14b0*/  @P4 IMAD.HI.U32 R2, R8, c[0x0][0x2c8], RZ ;  /* 0x0000b20008024a27 */ /* 0x000fe200078e00ff */
[----:B------:R-:W-:-:S04]  /*14c0*/  MOV R0, R8 ;  /* 0x0000000800007202 */ /* 0x000fc80000000f00 */
[----:B------:R-:W-:Y:S01]  /*14d0*/  @P4 SHF.R.U32.HI R0, RZ, c[0x0][0x2cc], R2 ;  /* 0x0000b300ff004a19 */ /* 0x000fe20000011602 */
[----:B------:R-:W-:-:S04]  /*14e0*/  IMAD.WIDE.U32 R2, R66, c[0x0][0x1b8], RZ ;  /* 0x00006e0042027a25 */ /* 0x000fc800078e00ff */
[----:B---3--:R-:W-:Y:S01]  /*14f0*/  IMAD.WIDE.U32 R6, R61, c[0x0][0x1e0], R64 ;  /* 0x000078003d067a25 */ /* 0x008fe200078e0040 */
[----:B------:R-:W-:-:S04]  /*1500*/  IADD3 R3, R3, R4, RZ ;  /* 0x0000000403037210 */ /* 0x000fc80007ffe0ff */
[----:B------:R-:W-:Y:S01]  /*1510*/  IADD3 R7, R7, R9, RZ ;  /* 0x0000000907077210 */ /* 0x000fe20007ffe0ff */
[C---:B------:R-:W-:Y:S02]  /*1520*/  IMAD R9, R63.reuse, c[0x0][0x1c4], R10 ;  /* 0x000071003f097a24 */ /* 0x040fe400078e020a */
[----:B------:R-:W-:-:S04]  /*1530*/  IMAD.WIDE.U32 R2, R63, c[0x0][0x1c0], R2 ;  /* 0x000070003f027a25 */ /* 0x000fc800078e0002 */
[----:B------:R-:W-:Y:S01]  /*1540*/  IMAD.WIDE.U32 R4, R61, c[0x0][0x208], R64 ;  /* 0x000082003d047a25 */ /* 0x000fe200078e0040 */
[----:B------:R-:W-:Y:S02]  /*1550*/  IADD3 R3, R3, R9, RZ ;  /* 0x0000000903037210 */ /* 0x000fe40007ffe0ff */
[----:B------:R-:W-:Y:S02]  /*1560*/  SHF.R.S32.HI R9, RZ, 0x1f, R0 ;  /* 0x0000001fff097819 */ /* 0x000fe40000011400 */
[----:B------:R-:W-:Y:S01]  /*1570*/  IADD3 R5, R5, R11, RZ ;  /* 0x0000000b05057210 */ /* 0x000fe20007ffe0ff */
[----:B------:R-:W-:Y:S01]  /*1580*/  IMAD R11, R12, c[0x0][0x1e8], RZ ;  /* 0x00007a000c0b7a24 */ /* 0x000fe200078e02ff */
[----:B------:R-:W-:Y:S01]  /*1590*/  IADD3 R10, -R0, RZ, RZ ;  /* 0x000000ff000a7210 */ /* 0x000fe20007ffe1ff */
[----:B------:R-:W-:Y:S02]  /*15a0*/  IMAD R12, R12, c[0x0][0x210], RZ ;  /* 0x000084000c0c7a24 */ /* 0x000fe400078e02ff */
[----:B------:R-:W-:-:S02]  /*15b0*/  IMAD R9, R9, c[0x0][0x1b0], RZ ;  /* 0x00006c0009097a24 */ /* 0x000fc400078e02ff */
[C---:B------:R-:W-:Y:S02]  /*15c0*/  IMAD R11, R66.reuse, c[0x0][0x1ec], R11 ;  /* 0x00007b00420b7a24 */ /* 0x040fe400078e020b */
[----:B------:R-:W-:-:S04]  /*15d0*/  IMAD.WIDE.U32 R6, R66, c[0x0][0x1e8], R6 ;  /* 0x00007a0042067a25 */ /* 0x000fc800078e0006 */
[----:B------:R-:W-:Y:S02]  /*15e0*/  IMAD R10, R10, c[0x0][0x2c4], R8 ;  /* 0x0000b1000a0a7a24 */ /* 0x000fe400078e0208 */
[C---:B------:R-:W-:Y:S02]  /*15f0*/  IMAD R12, R66.reuse, c[0x0][0x214], R12 ;  /* 0x00008500420c7a24 */ /* 0x040fe400078e020c */
[----:B------:R-:W-:-:S04]  /*1600*/  IMAD.WIDE.U32 R4, R66, c[0x0][0x210], R4 ;  /* 0x0000840042047a25 */ /* 0x000fc800078e0004 */
[C---:B------:R-:W-:Y:S02]  /*1610*/  IMAD R8, R0.reuse, c[0x0][0x1b4], R9 ;  /* 0x00006d0000087a24 */ /* 0x040fe400078e0209 */
[----:B------:R-:W-:Y:S01]  /*1620*/  IMAD.WIDE.U32 R2, R0, c[0x0][0x1b0], R2 ;  /* 0x00006c0000027a25 */ /* 0x000fe200078e0002 */
[----:B------:R-:W-:Y:S02]  /*1630*/  IADD3 R9, R7, R11, RZ ;  /* 0x0000000b07097210 */ /* 0x000fe40007ffe0ff */
[----:B------:R-:W-:Y:S01]  /*1640*/  SHF.R.S32.HI R11, RZ, 0x1f, R10 ;  /* 0x0000001fff0b7819 */ /* 0x000fe2000001140a */
[----:B------:R-:W-:Y:S01]  /*1650*/  IMAD.IADD R7, R5, 0x1, R12 ;  /* 0x0000000105077824 */ /* 0x000fe200078e020c */
[----:B------:R-:W-:Y:S02]  /*1660*/  IADD3 R5, R3, R8, RZ ;  /* 0x0000000803057210 */ /* 0x000fe40007ffe0ff */
[----:B------:R-:W-:Y:S02]  /*1670*/  MOV R8, R6 ;  /* 0x0000000600087202 */ /* 0x000fe40000000f00 */
[----:B------:R-:W-:Y:S01]  /*1680*/  MOV R6, R4 ;  /* 0x0000000400067202 */ /* 0x000fe20000000f00 */
[----:B------:R-:W-:Y:S01]  /*1690*/  IMAD R11, R11, c[0x0][0x1a8], RZ ;  /* 0x00006a000b0b7a24 */ /* 0x000fe200078e02ff */
[----:B------:R-:W-:-:S02]  /*16a0*/  MOV R4, R2 ;  /* 0x0000000200047202 */ /* 0x000fc40000000f00 */
[----:B-----5:R-:W-:Y:S02]  /*16b0*/  @P0 SHF.R.S32.HI R3, RZ, 0x1f, R14 ;  /* 0x0000001fff030819 */ /* 0x020fe4000001140e */
[----:B------:R-:W-:Y:S01]  /*16c0*/  @P0 MOV R2, R14 ;  /* 0x0000000e00020202 */ /* 0x000fe20000000f00 */
[----:B------:R-:W-:Y:S01]  /*16d0*/  @!P0 IMAD.MOV.U32 R2, RZ, RZ, R63 ;  /* 0x000000ffff028224 */ /* 0x000fe200078e003f */
[----:B------:R-:W-:Y:S01]  /*16e0*/  @!P0 MOV R3, R13 ;  /* 0x0000000d00038202 */ /* 0x000fe20000000f00 */
[C---:B------:R-:W-:Y:S02]  /*16f0*/  IMAD R11, R10.reuse, c[0x0][0x1ac], R11 ;  /* 0x00006b000a0b7a24 */ /* 0x040fe400078e020b */
[----:B------:R-:W-:-:S04]  /*1700*/  IMAD.WIDE.U32 R4, R10, c[0x0][0x1a8], R4 ;  /* 0x00006a000a047a25 */ /* 0x000fc800078e0004 */
[----:B------:R-:W-:Y:S01]  /*1710*/  IMAD.WIDE.U32 R12, R2, c[0x0][0x218], R6 ;  /* 0x00008600020c7a25 */ /* 0x000fe200078e0006 */
[----:B------:R-:W-:-:S03]  /*1720*/  IADD3 R7, R5, R11, RZ ;  /* 0x0000000b05077210 */ /* 0x000fc60007ffe0ff */
[C---:B------:R-:W-:Y:S02]  /*1730*/  IMAD R0, R3.reuse, c[0x0][0x218], RZ ;  /* 0x0000860003007a24 */ /* 0x040fe400078e02ff */
[----:B------:R-:W-:Y:S01]  /*1740*/  IMAD R6, R3, c[0x0][0x1f0], RZ ;  /* 0x00007c0003067a24 */ /* 0x000fe200078e02ff */
[----:B------:R-:W-:Y:S01]  /*1750*/  LEA R3, P0, R4, c[0x0][0x160], 0x1 ;  /* 0x0000580004037a11 */ /* 0x000fe200078008ff */
[C---:B------:R-:W-:Y:S02]  /*1760*/  IMAD R5, R2.reuse, c[0x0][0x21c], R0 ;  /* 0x0000870002057a24 */ /* 0x040fe400078e0200 */
[----:B------:R-:W-:-:S04]  /*1770*/  IMAD.WIDE.U32 R8, R2, c[0x0][0x1f0], R8 ;  /* 0x00007c0002087a25 */ /* 0x000fc800078e0008 */
[----:B------:R-:W-:Y:S01]  /*1780*/  IMAD R6, R2, c[0x0][0x1f4], R6 ;  /* 0x00007d0002067a24 */ /* 0x000fe200078e0206 */
[----:B------:R-:W-:Y:S02]  /*1790*/  LEA.HI.X R2, R4, c[0x0][0x164], R7, 0x1, P0 ;  /* 0x0000590004027a11 */ /* 0x000fe400000f0c07 */
[----:B------:R-:W-:Y:S02]  /*17a0*/  IADD3 R4, R13, R5, RZ ;  /* 0x000000050d047210 */ /* 0x000fe40007ffe0ff */
[----:B------:R-:W-:Y:S01]  /*17b0*/  IADD3 R6, R9, R6, RZ ;  /* 0x0000000609067210 */ /* 0x000fe20007ffe0ff */
[----:B------:R1:W-:Y:S04]  /*17c0*/  STL.64 [R1+0x30], R8 ;  /* 0x0000300801007387 */ /* 0x0003e80000100a00 */
[----:B------:R1:W-:Y:S04]  /*17d0*/  STL.64 [R1+0x38], R12 ;  /* 0x0000380c01007387 */ /* 0x0003e80000100a00 */
[----:B------:R1:W-:Y:S04]  /*17e0*/  STL [R1+0x40], R4 ;  /* 0x0000400401007387 */ /* 0x0003e80000100800 */
[----:B------:R1:W-:Y:S01]  /*17f0*/  STL [R1+0x28], R6 ;  /* 0x0000280601007387 */ /* 0x0003e20000100800 */
[----:B------:R-:W-:-:S02]  /*1800*/  ISETP.GE.AND P5, PT, R64, c[0x0][0x198], PT ;  /* 0x0000660040007a0c */ /* 0x000fc40003fa6270 */
[----:B----4-:R-:W-:Y:S02]  /*1810*/  ISETP.GE.AND P3, PT, R15, c[0x0][0x198], PT ;  /* 0x000066000f007a0c */ /* 0x010fe40003f66270 */
[----:B------:R-:W-:Y:S01]  /*1820*/  IADD3 R0, R61, R62, RZ ;  /* 0x0000003e3d007210 */ /* 0x000fe20007ffe0ff */
[----:B------:R-:W-:Y:S08]  /*1830*/  BRA.DIV ~URZ, `(.L_x_1460) ;  /* 0x00012af27f007947 */ /* 0x000ff0000b800000 */
[----:B------:R2:W3:Y:S02]  /*1840*/  SHFL.IDX PT, R5, R2, RZ, 0x181f ;  /* 0x00181fff02057589 */ /* 0x0004e400000e0000 */
.L_x_1546:
[----:B------:R-:W-:Y:S05]  /*1850*/  BRA.DIV ~URZ, `(.L_x_1461) ;  /* 0x00012b427f007947 */ /* 0x000fea000b800000 */
[----:B-1----:R1:W4:Y:S02]  /*1860*/  SHFL.IDX PT, R4, R3, RZ, 0x181f ;  /* 0x00181fff03047589 */ /* 0x00232400000e0000 */
.L_x_1547:
[----:B------:R-:W-:Y:S01]  /*1870*/  MOV R11, c[0x0][0x2c4] ;  /* 0x0000b100000b7a02 */ /* 0x000fe20000000f00 */
[----:B------:R-:W-:Y:S04]  /*1880*/  BSSY B0, `(.L_x_1462) ;  /* 0x0000010000007945 */ /* 0x000fe80003800000 */
[----:B------:R-:W-:-:S05]  /*1890*/  IMAD R11, R11, c[0x0][0x168], RZ ;  /* 0x00005a000b0b7a24 */ /* 0x000fca00078e02ff */
[----:B------:R-:W-:-:S13]  /*18a0*/  ISETP.GE.AND P0, PT, R0, R11, PT ;  /* 0x0000000b0000720c */ /* 0x000fda0003f06270 */
[----:B------:R-:W-:Y:S05]  /*18b0*/  @P0 BRA `(.L_x_1463) ;  /* 0x000000c000000947 */ /* 0x000fea0003800000 */
[----:B------:R-:W5:Y:S04]  /*18c0*/  LDL.64 R12, [R1+0x10] ;  /* 0x00001000010c7983 */ /* 0x000f680000100a00 */
[----:B--2---:R-:W2:Y:S04]  /*18d0*/  LDL R8, [R1+0x44] ;  /* 0x0000440001087983 */ /* 0x004ea80000100800 */
[----:B----4-:R-:W4:Y:S01]  /*18e0*/  LDL R9, [R1+0x4c] ;  /* 0x00004c0001097983 */ /* 0x010f220000100800 */
[-C--:B-----5:R-:W-:Y:S02]  /*18f0*/  LEA R6, P1, R12, R4.reuse, 0x1 ;  /* 0x000000040c067211 */ /* 0x0a0fe400078208ff */
[----:B--2---:R-:W-:-:S02]  /*1900*/  LEA R4, P0, R8, R4, 0x1 ;  /* 0x0000000408047211 */ /* 0x004fc400078008ff */
[-C--:B---3--:R-:W-:Y:S02]  /*1910*/  LEA.HI.X R7, R12, R5.reuse, R13, 0x1, P1 ;  /* 0x000000050c077211 */ /* 0x088fe400008f0c0d */
[----:B----4-:R-:W-:-:S03]  /*1920*/  LEA.HI.X R5, R8, R5, R9, 0x1, P0 ;  /* 0x0000000508057211 */ /* 0x010fc600000f0c09 */
[----:B------:R-:W-:Y:S01]  /*1930*/  @!PT LDS RZ, [RZ] ;  /* 0x00000000fffff984 */ /* 0x000fe20000000800 */
[----:B------:R-:W-:Y:S01]  /*1940*/  @!PT LDS RZ, [RZ] ;  /* 0x00000000fffff984 */ /* 0x000fe20000000800 */
[----:B------:R-:W-:Y:S01]  /*1950*/  @!PT LDS RZ, [RZ] ;  /* 0x00000000fffff984 */ /* 0x000fe20000000800 */
[----:B------:R2:W-:Y:S04]  /*1960*/  LDGSTS.E.BYPASS.LTC128B.128 [R248+0x8100], [R6.64], !P5 ;  /* 0x0810000006f87fae */ /* 0x0005e8000e901d46 */
[----:B------:R2:W-:Y:S02]  /*1970*/  LDGSTS.E.BYPASS.LTC128B.128 [R248+0xc100], [R4.64], !P3 ;  /* 0x0c10000004f87fae */ /* 0x0005e4000d901d46 */
.L_x_1463:
[----:B------:R-:W-:Y:S05]  /*1980*/  BSYNC B0 ;  /* 0x0000000000007941 */ /* 0x000fea0003800000 */
.L_x_1462:
[----:B------:R-:W-:Y:S05]  /*1990*/  BRA.DIV ~URZ, `(.L_x_1464) ;  /* 0x00012a627f007947 */ /* 0x000fea000b800000 */
[----:B--23--:R2:W3:Y:S04]  /*19a0*/  SHFL.IDX PT, R5, R2, 0x1, 0x181f ;  /* 0x00381f0002057f89 */ /* 0x00c4e800000e0000 */
[----:B----4-:R2:W4:Y:S02]  /*19b0*/  SHFL.IDX PT, R4, R3, 0x1, 0x181f ;  /* 0x00381f0003047f89 */ /* 0x01052400000e0000 */
.L_x_1548:
[----:B------:R-:W-:Y:S01]  /*19c0*/  IADD3 R6, R0, 0x10, RZ ;  /* 0x0000001000067810 */ /* 0x000fe20007ffe0ff */
[----:B------:R-:W-:Y:S03]  /*19d0*/  BSSY B0, `(.L_x_1465) ;  /* 0x000000f000007945 */ /* 0x000fe60003800000 */
        /* <DEDUP_REMOVED lines=14> */
.L_x_1466:
[----:B------:R-:W-:Y:S05]  /*1ac0*/  BSYNC B0 ;  /* 0x0000000000007941 */ /* 0x000fea0003800000 */
.L_x_1465:
[----:B------:R-:W-:Y:S05]  /*1ad0*/  BRA.DIV ~URZ, `(.L_x_1467) ;  /* 0x000129e27f007947 */ /* 0x000fea000b800000 */
[----:B--23--:R2:W3:Y:S02]  /*1ae0*/  SHFL.IDX PT, R5, R2, 0x2, 0x181f ;  /* 0x00581f0002057f89 */ /* 0x00c4e400000e0000 */
.L_x_1549:
[----:B------:R-:W-:Y:S05]  /*1af0*/  BRA.DIV ~URZ, `(.L_x_1468) ;  /* 0x00012a327f007947 */ /* 0x000fea000b800000 */
[----:B----4-:R4:W1:Y:S02]  /*1b00*/  SHFL.IDX PT, R4, R3, 0x2, 0x181f ;  /* 0x00581f0003047f89 */ /* 0x01086400000e0000 */
.L_x_1550:
[----:B------:R-:W-:Y:S01]  /*1b10*/  IADD3 R6, R0, 0x20, RZ ;  /* 0x0000002000067810 */ /* 0x000fe20007ffe0ff */
[----:B------:R-:W-:Y:S03]  /*1b20*/  BSSY B0, `(.L_x_1469) ;  /* 0x000000f000007945 */ /* 0x000fe60003800000 */
[----:B------:R-:W-:-:S13]  /*1b30*/  ISETP.GE.AND P0, PT, R6, R11, PT ;  /* 0x0000000b0600720c */ /* 0x000fda0003f06270 */
[----:B------:R-:W-:Y:S05]  /*1b40*/  @P0 BRA `(.L_x_1470) ;  /* 0x000000c000000947 */ /* 0x000fea0003800000 */
[----:B------:R-:W5:Y:S04]  /*1b50*/  LDL.64 R12, [R1+0x10] ;  /* 0x00001000010c7983 */ /* 0x000f680000100a00 */
[----:B--2---:R-:W2:Y:S04]  /*1b60*/  LDL R8, [R1+0x44] ;  /* 0x0000440001087983 */ /* 0x004ea80000100800 */
[----:B----4-:R-:W4:Y:S01]  /*1b70*/  LDL R9, [R1+0x4c] ;  /* 0x00004c0001097983 */ /* 0x010f220000100800 */
[-C--:B-1---5:R-:W-:Y:S02]  /*1b80*/  LEA R6, P1, R12, R4.reuse, 0x1 ;  /* 0x000000040c067211 */ /* 0x0a2fe400078208ff */
        /* <DEDUP_REMOVED lines=8> */
.L_x_1470:
[----:B------:R-:W-:Y:S05]  /*1c10*/  BSYNC B0 ;  /* 0x0000000000007941 */ /* 0x000fea0003800000 */
.L_x_1469:
[----:B------:R-:W-:Y:S05]  /*1c20*/  BRA.DIV ~URZ, `(.L_x_1471) ;  /* 0x000129627f007947 */ /* 0x000fea000b800000 */
[----:B-1-3--:R1:W3:Y:S04]  /*1c30*/  SHFL.IDX PT, R5, R2, 0x3, 0x181f ;  /* 0x00781f0002057f89 */ /* 0x00a2e800000e0000 */
[----:B------:R1:W2:Y:S02]  /*1c40*/  SHFL.IDX PT, R4, R3, 0x3, 0x181f ;  /* 0x00781f0003047f89 */ /* 0x0002a400000e0000 */
.L_x_1551:
[----:B------:R-:W-:Y:S01]  /*1c50*/  IADD3 R6, R0, 0x30, RZ ;  /* 0x0000003000067810 */ /* 0x000fe20007ffe0ff */
[----:B------:R-:W-:Y:S03]  /*1c60*/  BSSY B0, `(.L_x_1472) ;  /* 0x000000f000007945 */ /* 0x000fe60003800000 */
[----:B------:R-:W-:-:S13]  /*1c70*/  ISETP.GE.AND P0, PT, R6, R11, PT ;  /* 0x0000000b0600720c */ /* 0x000fda0003f06270 */
[----:B------:R-:W-:Y:S05]  /*1c80*/  @P0 BRA `(.L_x_1473) ;  /* 0x000000c000000947 */ /* 0x000fea0003800000 */
[----:B------:R-:W5:Y:S04]  /*1c90*/  LDL.64 R12, [R1+0x10] ;  /* 0x00001000010c7983 */ /* 0x000f680000100a00 */
[----:B----4-:R-:W4:Y:S04]  /*1ca0*/  LDL R8, [R1+0x44] ;  /* 0x0000440001087983 */ /* 0x010f280000100800 */
[----:B---3--:R-:W3:Y:S01]  /*1cb0*/  LDL R9, [R1+0x4c] ;  /* 0x00004c0001097983 */ /* 0x008ee20000100800 */
[-C--:B--2--5:R-:W-:Y:S02]  /*1cc0*/  LEA R6, P1, R12, R4.reuse, 0x1 ;  /* 0x000000040c067211 */ /* 0x0a4fe400078208ff */
[----:B----4-:R-:W-:-:S02]  /*1cd0*/  LEA R4, P0, R8, R4, 0x1 ;  /* 0x0000000408047211 */ /* 0x010fc400078008ff */
[-C--:B------:R-:W-:Y:S02]  /*1ce0*/  LEA.HI.X R7, R12, R5.reuse, R13, 0x1, P1 ;  /* 0x000000050c077211 */ /* 0x080fe400008f0c0d */
[----:B---3--:R-:W-:-:S03]  /*1cf0*/  LEA.HI.X R5, R8, R5, R9, 0x1, P0 ;  /* 0x0000000508057211 */ /* 0x008fc600000f0c09 */
[----:B------:R-:W-:Y:S01]  /*1d00*/  @!PT LDS RZ, [RZ] ;  /* 0x00000000fffff984 */ /* 0x000fe20000000800 */
[----:B------:R-:W-:Y:S01]  /*1d10*/  @!PT LDS RZ, [RZ] ;  /* 0x00000000fffff984 */ /* 0x000fe20000000800 */
[----:B------:R-:W-:Y:S01]  /*1d20*/  @!PT LDS RZ, [RZ] ;  /* 0x00000000fffff984 */ /* 0x000fe20000000800 */
[----:B------:R2:W-:Y:S04]  /*1d30*/  LDGSTS.E.BYPASS.LTC128B.128 [R248+0x9900], [R6.64], !P5 ;  /* 0x0990000006f87fae */ /* 0x0005e8000e901d46 */
[----:B------:R2:W-:Y:S02]  /*1d40*/  LDGSTS.E.BYPASS.LTC128B.128 [R248+0xd900], [R4.64], !P3 ;  /* 0x0d90000004f87fae */ /* 0x0005e4000d901d46 */
.L_x_1473:
[----:B------:R-:W-:Y:S05]  /*1d50*/  BSYNC B0 ;  /* 0x0000000000007941 */ /* 0x000fea0003800000 */
.L_x_1472:
[----:B------:R-:W-:Y:S05]  /*1d60*/  BRA.DIV ~URZ, `(.L_x_1474) ;  /* 0x000128e27f007947 */ /* 0x000fea000b800000 */
[----:B--23--:R2:W3:Y:S02]  /*1d70*/  SHFL.IDX PT, R5, R2, 0x4, 0x181f ;  /* 0x00981f0002057f89 */ /* 0x00c4e400000e0000 */
.L_x_1552:
[----:B------:R-:W-:Y:S05]  /*1d80*/  BRA.DIV ~URZ, `(.L_x_1475) ;  /* 0x000129327f007947 */ /* 0x000fea000b800000 */
[----:B------:R1:W2:Y:S02]  /*1d90*/  SHFL.IDX PT, R4, R3, 0x4, 0x181f ;  /* 0x00981f0003047f89 */ /* 0x0002a400000e0000 */
.L_x_1553:
        /* <DEDUP_REMOVED lines=16> */
.L_x_1477:
[----:B------:R-:W-:Y:S05]  /*1ea0*/  BSYNC B0 ;  /* 0x0000000000007941 */ /* 0x000fea0003800000 */
.L_x_1476:
[----:B------:R-:W-:Y:S05]  /*1eb0*/  BRA.DIV ~URZ, `(.L_x_1478) ;  /* 0x000128627f007947 */ /* 0x000fea000b800000 */
[----:B--23--:R2:W3:Y:S04]  /*1ec0*/  SHFL.IDX PT, R5, R2, 0x5, 0x181f ;  /* 0x00b81f0002057f89 */ /* 0x00c4e800000e0000 */
[----:B------:R2:W1:Y:S02]  /*1ed0*/  SHFL.IDX PT, R4, R3, 0x5, 0x181f ;  /* 0x00b81f0003047f89 */ /* 0x00046400000e0000 */
.L_x_1554:
        /* <DEDUP_REMOVED lines=16> */
.L_x_1480:
[----:B------:R-:W-:Y:S05]  /*1fe0*/  BSYNC B0 ;  /* 0x0000000000007941 */ /* 0x000fea0003800000 */
.L_x_1479:
[----:B------:R-:W-:Y:S05]  /*1ff0*/  BRA.DIV ~URZ, `(.L_x_1481) ;  /* 0x000127e27f007947 */ /* 0x000fea000b800000 */
[----:B-1-3--:R1:W3:Y:S02]  /*2000*/  SHFL.IDX PT, R5, R2, 0x6, 0x181f ;  /* 0x00d81f0002057f89 */ /* 0x00a2e400000e0000 */
.L_x_1555:
[----:B------:R-:W-:Y:S05]  /*2010*/  BRA.DIV ~URZ, `(.L_x_1482) ;  /* 0x000128327f007947 */ /* 0x000fea000b800000 */
[----:B------:R1:W2:Y:S02]  /*2020*/  SHFL.IDX PT, R4, R3, 0x6, 0x181f ;  /* 0x00d81f0003047f89 */ /* 0x0002a400000e0000 */
.L_x_1556:
        /* <DEDUP_REMOVED lines=16> */
.L_x_1484:
[----:B------:R-:W-:Y:S05]  /*2130*/  BSYNC B0 ;  /* 0x0000000000007941 */ /* 0x000fea0003800000 */
.L_x_1483:
[----:B------:R-:W-:Y:S05]  /*2140*/  BRA.DIV ~URZ, `(.L_x_1485) ;  /* 0x000127627f007947 */ /* 0x000fea000b800000 */
[----:B--2---:R2:W1:Y:S04]  /*2150*/  SHFL.IDX PT, R6, R2, 0x7, 0x181f ;  /* 0x00f81f0002067f89 */ /* 0x00446800000e0000 */
[----:B-1--4-:R-:W1:Y:S02]  /*2160*/  SHFL.IDX PT, R3, R3, 0x7, 0x181f ;  /* 0x00f81f0003037f89 */ /* 0x012e6400000e0000 */
.L_x_1557:
[----:B------:R-:W4:Y:S04]  /*2170*/  LDL.64 R152, [R1+0x10] ;  /* 0x0000100001987983 */ /* 0x000f280000100a00 */
[----:B------:R-:W5:Y:S04]  /*2180*/  LDL R7, [R1+0x44] ;  /* 0x0000440001077983 */ /* 0x000f680000100800 */
[----:B--2---:R-:W2:Y:S04]  /*2190*/  LDL R8, [R1+0x4c] ;  /* 0x00004c0001087983 */ /* 0x004ea80000100800 */
[----:B---3--:R-:W3:Y:S01]  /*21a0*/  LDL R196, [R1+0x4] ;  /* 0x0000040001c47983 */ /* 0x008ee20000100800 */
[----:B------:R-:W-:-:S04]  /*21b0*/  IADD3 R0, R0, 0x70, RZ ;  /* 0x0000007000007810 */ /* 0x000fc80007ffe0ff */
[----:B------:R-:W-:-:S13]  /*21c0*/  ISETP.GE.AND P2, PT, R0, R11, PT ;  /* 0x0000000b0000720c */ /* 0x000fda0003f46270 */
[CC--:B-1--4-:R-:W-:Y:S02]  /*21d0*/  @!P2 LEA R4, P1, R152.reuse, R3.reuse, 0x1 ;  /* 0x000000039804a211 */ /* 0x0d2fe400078208ff */
[C---:B-----5:R-:W-:Y:S02]  /*21e0*/  @!P2 LEA R2, P0, R7.reuse, R3, 0x1 ;  /* 0x000000030702a211 */ /* 0x060fe400078008ff */
[-C--:B------:R-:W-:Y:S02]  /*21f0*/  @!P2 LEA.HI.X R5, R152, R6.reuse, R153, 0x1, P1 ;  /* 0x000000069805a211 */ /* 0x080fe400008f0c99 */
[----:B--2---:R-:W-:-:S03]  /*2200*/  @!P2 LEA.HI.X R3, R7, R6, R8, 0x1, P0 ;  /* 0x000000060703a211 */ /* 0x004fc600000f0c08 */
[----:B------:R-:W-:Y:S01]  /*2210*/  @!PT LDS RZ, [RZ] ;  /* 0x00000000fffff984 */ /* 0x000fe20000000800 */
[----:B------:R-:W-:Y:S01]  /*2220*/  @!PT LDS RZ, [RZ] ;  /* 0x00000000fffff984 */ /* 0x000fe20000000800 */
[----:B------:R-:W-:Y:S01]  /*2230*/  @!PT LDS RZ, [RZ] ;  /* 0x00000000fffff984 */ /* 0x000fe20000000800 */
[----:B------:R1:W-:Y:S04]  /*2240*/  @!P2 LDGSTS.E.BYPASS.LTC128B.128 [R248+0xb900], [R4.64], !P5 ;  /* 0x0b90000004f8afae */ /* 0x0003e8000e901d46 */
[----:B------:R1:W-:Y:S01]  /*2250*/  @!P2 LDGSTS.E.BYPASS.LTC128B.128 [R248+0xf900], [R2.64], !P3 ;  /* 0x0f90000002f8afae */ /* 0x0003e2000d901d46 */
[----:B---3--:R-:W-:-:S03]  /*2260*/  IADD3 R92, R196, -0x1, RZ ;  /* 0xffffffffc45c7810 */ /* 0x008fc60007ffe0ff */
[----:B------:R-:W0:Y:S01]  /*2270*/  LDGDEPBAR ;  /* 0x00000000000079af */ /* 0x000e220000000000 */
[----:B------:R-:W-:Y:S03]  /*2280*/  WARPSYNC 0xffffffff ;  /* 0xffffffff00007948 */ /* 0x000fe60003800000 */
[----:B------:R-:W2:Y:S04]  /*2290*/  LDL.64 R156, [R1+0x30] ;  /* 0x00003000019c7983 */ /* 0x000ea80000100a00 */
[----:B------:R-:W3:Y:S04]  /*22a0*/  LDL R154, [R1+0x28] ;  /* 0x00002800019a7983 */ /* 0x000ee80000100800 */
[----:B------:R-:W4:Y:S04]  /*22b0*/  LDL.64 R32, [R1+0x38] ;  /* 0x0000380001207983 */ /* 0x000f280000100a00 */
[----:B------:R-:W5:Y:S04]  /*22c0*/  LDL R19, [R1+0x40] ;  /* 0x0000400001137983 */ /* 0x000f680000100800 */
[----:B------:R-:W1:Y:S01]  /*22d0*/  S2R R8, SR_TID.X ;  /* 0x0000000000087919 */ /* 0x000e620000002100 */
[----:B------:R-:W-:-:S02]  /*22e0*/  SHF.R.S32.HI R16, RZ, 0x1f, R92 ;  /* 0x0000001fff107819 */ /* 0x000fc4000001145c */
[----:B-1----:R-:W-:-:S04]  /*22f0*/  SHF.R.S32.HI R18, RZ, 0x1f, R8 ;  /* 0x0000001fff127819 */ /* 0x002fc80000011408 */
[----:B------:R-:W-:-:S04]  /*2300*/  LEA.HI R18, R18, R8, RZ, 0x3 ;  /* 0x0000000812127211 */ /* 0x000fc800078f18ff */
[----:B------:R-:W-:-:S04]  /*2310*/  SHF.R.S32.HI R18, RZ, 0x3, R18 ;  /* 0x00000003ff127819 */ /* 0x000fc80000011412 */
[----:B------:R-:W-:-:S05]  /*2320*/  IADD3 R0, -R18, c[0x0][0x1d0], RZ ;  /* 0x0000740012007a10 */ /* 0x000fca0007ffe1ff */
[----:B------:R-:W-:Y:S02]  /*2330*/  IMAD R0, R92, -0x40, R0 ;  /* 0xffffffc05c007824 */ /* 0x000fe400078e0200 */
[----:B------:R-:W-:-:S03]  /*2340*/  IMAD R2, R16, c[0x0][0x1e0], RZ ;  /* 0x0000780010027a24 */ /* 0x000fc600078e02ff */
[----:B------:R-:W-:Y:S01]  /*2350*/  ISETP.GE.AND P1, PT, R0, 0x1, PT ;  /* 0x000000010000780c */ /* 0x000fe20003f26270 */
[----:B------:R-:W-:Y:S01]  /*2360*/  IMAD.WIDE.U32 R4, R92, c[0x0][0x1e0], RZ ;  /* 0x000078005c047a25 */ /* 0x000fe200078e00ff */
[----:B------:R-:W-:-:S03]  /*2370*/  ISETP.GE.AND P2, PT, R0, 0x11, PT ;  /* 0x000000110000780c */ /* 0x000fc60003f46270 */
[----:B------:R-:W-:-:S05]  /*2380*/  IMAD R3, R92, c[0x0][0x1e4], R2 ;  /* 0x000079005c037a24 */ /* 0x000fca00078e0202 */
[----:B------:R-:W-:-:S03]  /*2390*/  IADD3 R3, R5, R3, RZ ;  /* 0x0000000305037210 */ /* 0x000fc60007ffe0ff */
[----:B------:R-:W-:Y:S02]  /*23a0*/  @P1 ISETP.GE.AND P0, PT, R152, c[0x0][0x1d4], PT ;  /* 0x0000750098001a0c */ /* 0x000fe40003f06270 */
[----:B------:R-:W-:Y:S02]  /*23b0*/  MOV R148, c[0x0][0x1e0] ;  /* 0x0000780000947a02 */ /* 0x000fe40000000f00 */
[----:B------:R-:W-:Y:S01]  /*23c0*/  ISETP.GE.AND P6, PT, R7, c[0x0][0x1d4], PT ;  /* 0x0000750007007a0c */ /* 0x000fe20003fc6270 */
[----:B------:R-:W-:Y:S01]  /*23d0*/  BAR.SYNC.DEFER_BLOCKING 0x0 ;  /* 0x0000000000007b1d */ /* 0x000fe20000010000 */
[----:B------:R-:W-:Y:S02]  /*23e0*/  ISETP.GE.AND P5, PT, R0, 0x21, PT ;  /* 0x000000210000780c */ /* 0x000fe40003fa6270 */
[----:B------:R-:W-:Y:S01]  /*23f0*/  MOV R149, c[0x0][0x1e4] ;  /* 0x0000790000957a02 */ /* 0x000fe20000000f00 */
[----:B------:R-:W-:Y:S01]  /*2400*/  IMAD.WIDE.U32 R10, R148, 0x20, RZ ;  /* 0x00000020940a7825 */ /* 0x000fe200078e00ff */
[----:B------:R-:W-:-:S05]  /*2410*/  MOV R150, 0xffffffc0 ;  /* 0xffffffc000967802 */ /* 0x000fca0000000f00 */
[----:B------:R-:W-:Y:S01]  /*2420*/  IMAD R144, R92, R150, c[0x0][0x1d0] ;  /* 0x000074005c907624 */ /* 0x000fe200078e0296 */
[----:B------:R-:W-:-:S04]  /*2430*/  MOV R40, c[0x0][0x208] ;  /* 0x0000820000287a02 */ /* 0x000fc80000000f00 */
[----:B------:R-:W-:Y:S02]  /*2440*/  SHF.L.U32 R41, R40, 0x5, RZ ;  /* 0x0000000528297819 */ /* 0x000fe400000006ff */
[----:B--2---:R-:W-:-:S04]  /*2450*/  LEA R2, P3, R4, R156, 0x6 ;  /* 0x0000009c04027211 */ /* 0x004fc800078630ff */
[----:B---3--:R-:W-:Y:S02]  /*2460*/  LEA.HI.X R3, R4, R154, R3, 0x6, P3 ;  /* 0x0000009a04037211 */ /* 0x008fe400018f3403 */
[----:B------:R-:W-:-:S04]  /*2470*/  @P1 LEA R4, P3, R2, c[0x0][0x1c8], 0x1 ;  /* 0x0000720002041a11 */ /* 0x000fc800078608ff */
[----:B------:R-:W-:Y:S02]  /*2480*/  @P1 LEA.HI.X R5, R2, c[0x0][0x1cc], R3, 0x1, P3 ;  /* 0x0000730002051a11 */ /* 0x000fe400018f0c03 */
[----:B------:R-:W-:-:S03]  /*2490*/  @P2 LEA R6, P3, R148, R2, 0x4 ;  /* 0x0000000294062211 */ /* 0x000fc600078620ff */
[----:B------:R-:W-:Y:S01]  /*24a0*/  @!PT LDS RZ, [RZ] ;  /* 0x00000000fffff984 */ /* 0x000fe20000000800 */
[----:B------:R-:W-:Y:S01]  /*24b0*/  @!PT LDS RZ, [RZ] ;  /* 0x00000000fffff984 */ /* 0x000fe20000000800 */
[----:B------:R-:W-:Y:S01]  /*24c0*/  @!PT LDS RZ, [RZ] ;  /* 0x00000000fffff984 */ /* 0x000fe20000000800 */
[----:B------:R1:W-:Y:S01]  /*24d0*/  @P1 LDGSTS.E.BYPASS.LTC128B.128 [R248+0x4100], [R4.64], !P0 ;  /* 0x0410000004f81fae */ /* 0x0003e2000c101d46 */
[----:B------:R-:W-:Y:S02]  /*24e0*/  @P2 LEA R8, P0, R6, c[0x0][0x1c8], 0x1 ;  /* 0x0000720006082a11 */ /* 0x000fe400078008ff */
[----:B------:R-:W-:Y:S01]  /*24f0*/  @P2 LEA.HI.X R7, R148, R3, R149, 0x4, P3 ;  /* 0x0000000394072211 */ /* 0x000fe200018f2495 */
[----:B------:R1:W-:Y:S01]  /*2500*/  @P1 LDGSTS.E.BYPASS.LTC128B.128 [R248+0x6100], [R4.64+0x80], !P6 ;  /* 0x0610008004f81fae */ /* 0x0003e2000f101d46 */
[----:B------:R-:W-:Y:S02]  /*2510*/  ISETP.GE.AND P3, PT, R0, 0x31, PT ;  /* 0x000000310000780c */ /* 0x000fe40003f66270 */
[----:B------:R-:W-:Y:S02]  /*2520*/  @P2 LEA.HI.X R9, R6, c[0x0][0x1cc], R7, 0x1, P0 ;  /* 0x0000730006092a11 */ /* 0x000fe400000f0c07 */
[----:B------:R-:W-:Y:S02]  /*2530*/  @P2 ISETP.GE.AND P0, PT, R152, c[0x0][0x1d4], PT ;  /* 0x0000750098002a0c */ /* 0x000fe40003f06270 */
[----:B------:R-:W-:-:S11]  /*2540*/  @P5 IADD3 R0, P1, R2, R10, RZ ;  /* 0x0000000a02005210 */ /* 0x000fd60007f3e0ff */
[----:B------:R2:W-:Y:S01]  /*2550*/  @P2 LDGSTS.E.BYPASS.LTC128B.128 [R248+0x4900], [R8.64], !P0 ;  /* 0x0490000008f82fae */ /* 0x0005e2000c101d46 */
[----:B-1----:R-:W-:-:S03]  /*2560*/  SHF.L.U32 R4, R149, 0x5, RZ ;  /* 0x0000000595047819 */ /* 0x002fc600000006ff */
[----:B------:R2:W-:Y:S01]  /*2570*/  @P2 LDGSTS.E.BYPASS.LTC128B.128 [R248+0x6900], [R8.64+0x80], !P6 ;  /* 0x0690008008f82fae */ /* 0x0005e2000f101d46 */
[----:B------:R-:W-:Y:S02]  /*2580*/  @P5 IADD3.X R4, R3, R11, R4, P1, !PT ;  /* 0x0000000b03045210 */ /* 0x000fe40000ffe404 */
[----:B------:R-:W-:Y:S01]  /*2590*/  @P5 LEA R6, P1, R0, c[0x0][0x1c8], 0x1 ;  /* 0x0000720000065a11 */ /* 0x000fe200078208ff */
[----:B------:R-:W-:-:S03]  /*25a0*/  @P3 IMAD.WIDE.U32 R2, R148, 0x30, R2 ;  /* 0x0000003094023825 */ /* 0x000fc600078e0002 */
[----:B------:R-:W-:Y:S01]  /*25b0*/  @P5 LEA.HI.X R7, R0, c[0x0][0x1cc], R4, 0x1, P1 ;  /* 0x0000730000075a11 */ /* 0x000fe200008f0c04 */
[----:B------:R-:W-:Y:S01]  /*25c0*/  @P3 IMAD R0, R149, 0x30, RZ ;  /* 0x0000003095003824 */ /* 0x000fe200078e02ff */
[C---:B------:R-:W-:Y:S02]  /*25d0*/  @P5 ISETP.GE.AND P1, PT, R152.reuse, c[0x0][0x1d4], PT ;  /* 0x0000750098005a0c */ /* 0x040fe40003f26270 */
[----:B------:R-:W-:Y:S02]  /*25e0*/  @P3 ISETP.GE.AND P0, PT, R152, c[0x0][0x1d4], PT ;  /* 0x0000750098003a0c */ /* 0x000fe40003f06270 */
        /* <DEDUP_REMOVED lines=9> */
[----:B------:R-:W-:-:S04]  /*2680*/  DEPBAR.LE SB0, 0x0 ;  /* 0x000080000000791a */ /* 0x000fc80000000000 */
[----:B------:R-:W-:Y:S06]  /*2690*/  BAR.SYNC.DEFER_BLOCKING 0x0 ;  /* 0x0000000000007b1d */ /* 0x000fec0000010000 */
[----:B-1----:R-:W-:Y:S04]  /*26a0*/  LDSM.16.M88.4 R4, [R235+0x2000] ;  /* 0x00200000eb04783b */ /* 0x002fe80000000200 */
[----:B--2---:R-:W1:Y:S04]  /*26b0*/  LDSM.16.M88.4 R8, [R228] ;  /* 0x00000000e408783b */ /* 0x004e680000000200 */
[----:B------:R-:W2:Y:S04]  /*26c0*/  LDSM.16.M88.4 R20, [R228+0x800] ;  /* 0x00080000e414783b */ /* 0x000ea80000000200 */
[----:B------:R-:W3:Y:S04]  /*26d0*/  LDSM.16.M88.4 R24, [R228+0x1000] ;  /* 0x00100000e418783b */ /* 0x000ee80000000200 */
[----:B------:R-:W3:Y:S04]  /*26e0*/  LDSM.16.M88.4 R28, [R228+0x1800] ;  /* 0x00180000e41c783b */ /* 0x000ee80000000200 */
[----:B------:R-:W3:Y:S01]  /*26f0*/  LDSM.16.M88.4 R12, [R235] ;  /* 0x00000000eb0c783b */ /* 0x000ee20000000200 */
[----:B------:R-:W-:-:S02]  /*2700*/  IMAD R0, R16, c[0x0][0x208], RZ ;  /* 0x0000820010007a24 */ /* 0x000fc400078e02ff */
[----:B------:R-:W-:Y:S01]  /*2710*/  IMAD.WIDE.U32 R16, R92, c[0x0][0x208], RZ ;  /* 0x000082005c107a25 */ /* 0x000fe200078e00ff */
[----:B------:R-:W-:Y:S01]  /*2720*/  ISETP.GE.AND P5, PT, R152, c[0x0][0x1d4], PT ;  /* 0x0000750098007a0c */ /* 0x000fe20003fa6270 */
[----:B------:R-:W-:Y:S02]  /*2730*/  LDSM.16.M88.4 R48, [R239] ;  /* 0x00000000ef30783b */ /* 0x000fe40000000200 */
[----:B------:R-:W-:Y:S01]  /*2740*/  IMAD R0, R92, c[0x0][0x20c], R0 ;  /* 0x000083005c007a24 */ /* 0x000fe200078e0200 */
[C---:B----4-:R-:W-:Y:S01]  /*2750*/  LEA R3, P0, R16.reuse, R32, 0x6 ;  /* 0x0000002010037211 */ /* 0x050fe200078030ff */
[----:B------:R-:W-:Y:S03]  /*2760*/  LDSM.16.M88.4 R44, [R247] ;  /* 0x00000000f72c783b */ /* 0x000fe60000000200 */
[----:B------:R-:W-:Y:S01]  /*2770*/  IADD3 R0, R17, R0, RZ ;  /* 0x0000000011007210 */ /* 0x000fe20007ffe0ff */
[----:B------:R-:W-:Y:S04]  /*2780*/  LDSM.16.M88.4 R36, [R246] ;  /* 0x00000000f624783b */ /* 0x000fe80000000200 */
[----:B------:R-:W-:Y:S01]  /*2790*/  LDSM.16.M88.4 R32, [R245] ;  /* 0x00000000f520783b */ /* 0x000fe20000000200 */
[C---:B-1----:R-:W-:Y:S08]  /*27a0*/  HMMA.16816.F32.BF16 R52, R4.reuse, R8, RZ ;  /* 0x000000080434723c */ /* 0x042ff000000418ff */
[C---:B--2---:R-:W-:Y:S08]  /*27b0*/  HMMA.16816.F32.BF16 R76, R4.reuse, R20, RZ ;  /* 0x00000014044c723c */ /* 0x044ff000000418ff */
[C---:B---3--:R-:W-:Y:S08]  /*27c0*/  HMMA.16816.F32.BF16 R72, R4.reuse, R24, RZ ;  /* 0x000000180448723c */ /* 0x048ff000000418ff */
[C---:B------:R-:W-:Y:S08]  /*27d0*/  HMMA.16816.F32.BF16 R68, R4.reuse, R28, RZ ;  /* 0x0000001c0444723c */ /* 0x040ff000000418ff */
[C---:B------:R-:W-:Y:S08]  /*27e0*/  HMMA.16816.F32.BF16 R80, R4.reuse, R10, RZ ;  /* 0x0000000a0450723c */ /* 0x040ff000000418ff */
[C---:B------:R-:W-:Y:S08]  /*27f0*/  HMMA.16816.F32.BF16 R116, R4.reuse, R22, RZ ;  /* 0x000000160474723c */ /* 0x040ff000000418ff */
[C---:B------:R-:W-:Y:S08]  /*2800*/  HMMA.16816.F32.BF16 R112, R4.reuse, R26, RZ ;  /* 0x0000001a0470723c */ /* 0x040ff000000418ff */
[----:B------:R-:W-:Y:S07]  /*2810*/  HMMA.16816.F32.BF16 R108, R4, R30, RZ ;  /* 0x0000001e046c723c */ /* 0x000fee00000418ff */
[----:B-----5:R-:W-:-:S02]  /*2820*/  LEA.HI.X R4, R16, R19, R0, 0x6, P0 ;  /* 0x0000001310047211 */ /* 0x020fc400000f3400 */
[----:B------:R-:W-:Y:S02]  /*2830*/  IADD3 R0, -R18, R144, RZ ;  /* 0x0000009012007210 */ /* 0x000fe40007ffe1ff */
[----:B------:R-:W-:Y:S02]  /*2840*/  LEA R2, P0, R3, c[0x0][0x1f8], 0x1 ;  /* 0x00007e0003027a11 */ /* 0x000fe400078008ff */
[C---:B------:R-:W-:Y:S02]  /*2850*/  ISETP.LT.OR P3, PT, R0.reuse, 0x1, P5 ;  /* 0x000000010000780c */ /* 0x040fe40002f61670 */
[C---:B------:R-:W-:Y:S02]  /*2860*/  ISETP.LT.OR P2, PT, R0.reuse, 0x1, P6 ;  /* 0x000000010000780c */ /* 0x040fe40003741670 */
[----:B------:R-:W-:Y:S02]  /*2870*/  MOV R5, 0x5 ;  /* 0x0000000500057802 */ /* 0x000fe40000000f00 */
[----:B------:R-:W-:-:S02]  /*2880*/  ISETP.LT.OR P1, PT, R0, 0x11, P5 ;  /* 0x000000110000780c */ /* 0x000fc40002f21670 */
[----:B------:R-:W-:Y:S02]  /*2890*/  LEA.HI.X R3, R3, c[0x0][0x1fc], R4, 0x1, P0 ;  /* 0x00007f0003037a11 */ /* 0x000fe400000f0c04 */
[----:B------:R-:W-:Y:S02]  /*28a0*/  SHF.L.U64.HI R40, R40, R5, c[0x0][0x20c] ;  /* 0x0000830028287619 */ /* 0x000fe40000010205 */
[----:B------:R-:W-:Y:S01]  /*28b0*/  IADD3 R18, P0, R41, R2, RZ ;  /* 0x0000000229127210 */ /* 0x000fe20007f1e0ff */
[----:B------:R-:W-:Y:S01]  /*28c0*/  HMMA.16816.F32.BF16 R60, R12, R8, RZ ;  /* 0x000000080c3c723c */ /* 0x000fe200000418ff */
[----:B------:R-:W-:Y:S02]  /*28d0*/  LDSM.16.M88.4 R4, [R237+0x2000] ;  /* 0x00200000ed04783b */ /* 0x000fe40000000200 */
[----:B------:R-:W-:Y:S02]  /*28e0*/  IADD3.X R19, R40, R3, RZ, P0, !PT ;  /* 0x0000000328137210 */ /* 0x000fe400007fe4ff */
[----:B------:R-:W-:-:S03]  /*28f0*/  IADD3 R16, P0, R18, R41, RZ ;  /* 0x0000002912107210 */ /* 0x000fc60007f1e0ff */
[----:B------:R-:W-:Y:S01]  /*2900*/  HMMA.16816.F32.BF16 R104, R12, R10, RZ ;  /* 0x0000000a0c68723c */ /* 0x000fe200000418ff */
[----:B------:R-:W1:Y:S01]  /*2910*/  LDSM.16.M88.4 R8, [R237] ;  /* 0x00000000ed08783b */ /* 0x000e620000000200 */
[----:B------:R-:W-:-:S03]  /*2920*/  IADD3.X R17, R19, R40, RZ, P0, !PT ;  /* 0x0000002813117210 */ /* 0x000fc600007fe4ff */
[----:B------:R-:W-:Y:S01]  /*2930*/  @!PT LDS RZ, [RZ] ;  /* 0x00000000fffff984 */ /* 0x000fe20000000800 */
[----:B------:R-:W-:Y:S01]  /*2940*/  @!PT LDS RZ, [RZ] ;  /* 0x00000000fffff984 */ /* 0x000fe20000000800 */
[----:B------:R-:W-:Y:S01]  /*2950*/  @!PT LDS RZ, [RZ] ;  /* 0x00000000fffff984 */ /* 0x000fe20000000800 */
[----:B------:R2:W-:Y:S04]  /*2960*/  LDGSTS.E.BYPASS.LTC128B.128 [R248+0x100], [R2.64], !P3 ;  /* 0x0010000002f87fae */ /* 0x0005e8000d901d46 */
[----:B------:R2:W-:Y:S04]  /*2970*/  LDGSTS.E.BYPASS.LTC128B.128 [R248+0x2100], [R2.64+0x80], !P2 ;  /* 0x0210008002f87fae */ /* 0x0005e8000d101d46 */
[----:B------:R3:W-:Y:S01]  /*2980*/  LDGSTS.E.BYPASS.LTC128B.128 [R248+0x900], [R18.64], !P1 ;  /* 0x0090000012f87fae */ /* 0x0007e2000c901d46 */
[----:B------:R-:W-:Y:S01]  /*2990*/  ISETP.LT.OR P3, PT, R0, 0x11, P6 ;  /* 0x000000110000780c */ /* 0x000fe20003761670 */
[----:B------:R-:W-:Y:S01]  /*29a0*/  HMMA.16816.F32.BF16 R88, R12, R24, RZ ;  /* 0x000000180c58723c */ /* 0x000fe200000418ff */
[----:B---3--:R-:W-:-:S02]  /*29b0*/  IADD3 R18, P2, P1, R41, 0x80, R2 ;  /* 0x0000008029127810 */ /* 0x008fc4000795e002 */
[----:B--2---:R-:W-:Y:S02]  /*29c0*/  IADD3 R2, P0, R16, R41, RZ ;  /* 0x0000002910027210 */ /* 0x004fe40007f1e0ff */
[----:B------:R-:W-:Y:S02]  /*29d0*/  IADD3.X R19, R40, RZ, R3, P2, P1 ;  /* 0x000000ff28137210 */ /* 0x000fe400017e2403 */
[----:B------:R-:W-:Y:S02]  /*29e0*/  ISETP.LT.OR P1, PT, R0, 0x21, P5 ;  /* 0x000000210000780c */ /* 0x000fe40002f21670 */
[----:B------:R-:W-:-:S03]  /*29f0*/  IADD3.X R3, R17, R40, RZ, P0, !PT ;  /* 0x0000002811037210 */ /* 0x000fc600007fe4ff */
[----:B------:R2:W-:Y:S01]  /*2a00*/  LDGSTS.E.BYPASS.LTC128B.128 [R248+0x2900], [R18.64], !P3 ;  /* 0x0290000012f87fae */ /* 0x0005e2000d901d46 */
[C---:B------:R-:W-:Y:S02]  /*2a10*/  ISETP.LT.OR P0, PT, R0.reuse, 0x21, P6 ;  /* 0x000000210000780c */ /* 0x040fe40003701670 */
[C---:B------:R-:W-:Y:S02]  /*2a20*/  ISETP.LT.OR P5, PT, R0.reuse, 0x31, P5 ;  /* 0x000000310000780c */ /* 0x040fe40002fa1670 */
[----:B------:R-:W-:Y:S01]  /*2a30*/  ISETP.LT.OR P2, PT, R0, 0x31, P6 ;  /* 0x000000310000780c */ /* 0x000fe20003741670 */
[C---:B------:R-:W-:Y:S02]  /*2a40*/  HMMA.16816.F32.BF16 R100, R12.reuse, R20, RZ ;  /* 0x000000140c64723c */ /* 0x040fe400000418ff */
[----:B------:R2:W-:Y:S06]  /*2a50*/  LDGSTS.E.BYPASS.LTC128B.128 [R248+0x1100], [R16.64], !P1 ;  /* 0x0110000010f87fae */ /* 0x0005ec000c901d46 */
[----:B------:R2:W-:Y:S01]  /*2a60*/  LDGSTS.E.BYPASS.LTC128B.128 [R248+0x3100], [R16.64+0x80], !P0 ;  /* 0x0310008010f87fae */ /* 0x0005e2000c101d46 */
[C---:B------:R-:W-:Y:S03]  /*2a70*/  HMMA.16816.F32.BF16 R96, R12.reuse, R22, RZ ;  /* 0x000000160c60723c */ /* 0x040fe600000418ff */
[----:B------:R3:W-:Y:S04]  /*2a80*/  LDGSTS.E.BYPASS.LTC128B.128 [R248+0x1900], [R2.64], !P5 ;  /* 0x0190000002f87fae */ /* 0x0007e8000e901d46 */
[----:B------:R3:W-:Y:S01]  /*2a90*/  LDGSTS.E.BYPASS.LTC128B.128 [R248+0x3900], [R2.64+0x80], !P2 ;  /* 0x0390008002f87fae */ /* 0x0007e2000d101d46 */
[C---:B------:R-:W-:Y:S03]  /*2aa0*/  HMMA.16816.F32.BF16 R84, R12.reuse, R26, RZ ;  /* 0x0000001a0c54723c */ /* 0x040fe600000418ff */
[----:B------:R-:W-:Y:S04]  /*2ab0*/  LDSM.16.M88.4 R40, [R234] ;  /* 0x00000000ea28783b */ /* 0x000fe80000000200 */
[----:B------:R-:W-:Y:S01]  /*2ac0*/  LDSM.16.M88.4 R24, [R234+0x1000] ;  /* 0x00100000ea18783b */ /* 0x000fe20000000200 */
[C---:B------:R-:W-:Y:S03]  /*2ad0*/  HMMA.16816.F32.BF16 R64, R12.reuse, R28, RZ ;  /* 0x0000001c0c40723c */ /* 0x040fe600000418ff */
[----:B------:R-:W-:Y:S04]  /*2ae0*/  LDSM.16.M88.4 R20, [R234+0x1800] ;  /* 0x00180000ea14783b */ /* 0x000fe80000000200 */
[----:B------:R-:W0:Y:S01]  /*2af0*/  LDGDEPBAR ;  /* 0x00000000000079af */ /* 0x000e220000000000 */
[----:B------:R-:W-:Y:S03]  /*2b00*/  HMMA.16816.F32.BF16 R56, R12, R30, RZ ;  /* 0x0000001e0c38723c */ /* 0x000fe600000418ff */
[----:B------:R-:W4:Y:S04]  /*2b10*/  LDSM.16.M88.4 R12, [R236] ;  /* 0x00000000ec0c783b */ /* 0x000f280000000200 */
[----:B--2---:R-:W-:Y:S01]  /*2b20*/  LDSM.16.M88.4 R16, [R236+0x2000] ;  /* 0x00200000ec10783b */ /* 0x004fe20000000200 */
[----:B-1----:R-:W-:Y:S03]  /*2b30*/  HMMA.16816.F32.BF16 R60, R8, R48, R60 ;  /* 0x00000030083c723c */ /* 0x002fe6000004183c */
[----:B------:R-:W1:Y:S05]  /*2b40*/  LDSM.16.M88.4 R28, [R234+0x800] ;  /* 0x00080000ea1c783b */ /* 0x000e6a0000000200 */
[C---:B------:R-:W-:Y:S08]  /*2b50*/  HMMA.16816.F32.BF16 R128, R4.reuse, R46, R116 ;  /* 0x0000002e0480723c */ /* 0x040ff00000041874 */
[C---:B------:R-:W-:Y:S08]  /*2b60*/  HMMA.16816.F32.BF16 R136, R4.reuse, R38, R112 ;  /* 0x000000260488723c */ /* 0x040ff00000041870 */
[----:B------:R-:W-:Y:S08]  /*2b70*/  HMMA.16816.F32.BF16 R124, R4, R34, R108 ;  /* 0x00000022047c723c */ /* 0x000ff0000004186c */
[-C--:B------:R-:W-:Y:S08]  /*2b80*/  HMMA.16816.F32.BF16 R140, R8, R36.reuse, R88 ;  /* 0x00000024088c723c */ /* 0x080ff00000041858 */
[----:B------:R-:W-:Y:S08]  /*2b90*/  HMMA.16816.F32.BF16 R72, R4, R36, R72 ;  /* 0x000000240448723c */ /* 0x000ff00000041848 */
[C---:B------:R-:W-:Y:S08]  /*2ba0*/  HMMA.16816.F32.BF16 R132, R8.reuse, R44, R100 ;  /* 0x0000002c0884723c */ /* 0x040ff00000041864 */
[C---:B------:R-:W-:Y:S08]  /*2bb0*/  HMMA.16816.F32.BF16 R120, R8.reuse, R32, R64 ;  /* 0x000000200878723c */ /* 0x040ff00000041840 */
[C---:B------:R-:W-:Y:S08]  /*2bc0*/  HMMA.16816.F32.BF16 R112, R8.reuse, R50, R104 ;  /* 0x000000320870723c */ /* 0x040ff00000041868 */
[C---:B------:R-:W-:Y:S01]  /*2bd0*/  HMMA.16816.F32.BF16 R116, R8.reuse, R46, R96 ;  /* 0x0000002e0874723c */ /* 0x040fe20000041860 */
[----:B------:R-:W-:Y:S07]  /*2be0*/  LDSM.16.M88.4 R96, [R231+0x1800] ;  /* 0x00180000e760783b */ /* 0x000fee0000000200 */
[C---:B------:R-:W-:Y:S01]  /*2bf0*/  HMMA.16816.F32.BF16 R108, R8.reuse, R38, R84 ;  /* 0x00000026086c723c */ /* 0x040fe20000041854 */
[----:B------:R-:W-:Y:S07]  /*2c00*/  LDSM.16.M88.4 R36, [R238] ;  /* 0x00000000ee24783b */ /* 0x000fee0000000200 */
[----:B------:R-:W-:Y:S01]  /*2c10*/  HMMA.16816.F32.BF16 R88, R8, R34, R56 ;  /* 0x000000220858723c */ /* 0x000fe20000041838 */
[----:B------:R-:W2:Y:S07]  /*2c20*/  LDSM.16.M88.4 R8, [R231] ;  /* 0x00000000e708783b */ /* 0x000eae0000000200 */
[C---:B------:R-:W-:Y:S08]  /*2c30*/  HMMA.16816.F32.BF16 R76, R4.reuse, R44, R76 ;  /* 0x0000002c044c723c */ /* 0x040ff0000004184c */
[C---:B------:R-:W-:Y:S08]  /*2c40*/  HMMA.16816.F32.BF16 R52, R4.reuse, R48, R52 ;  /* 0x000000300434723c */ /* 0x040ff00000041834 */
[C---:B------:R-:W-:Y:S01]  /*2c50*/  HMMA.16816.F32.BF16 R68, R4.reuse, R32, R68 ;  /* 0x000000200444723c */ /* 0x040fe20000041844 */
[----:B------:R-:W-:Y:S07]  /*2c60*/  LDSM.16.M88.4 R32, [R235+0x4000] ;  /* 0x00400000eb20783b */ /* 0x000fee0000000200 */
[----:B------:R-:W-:Y:S01]  /*2c70*/  HMMA.16816.F32.BF16 R80, R4, R50, R80 ;  /* 0x000000320450723c */ /* 0x000fe20000041850 */
[----:B------:R-:W5:Y:S04]  /*2c80*/  LDSM.16.M88.4 R4, [R238+0x2000] ;  /* 0x00200000ee04783b */ /* 0x000f680000000200 */
[----:B------:R-:W-:Y:S03]  /*2c90*/  LDSM.16.M88.4 R48, [R231+0x800] ;  /* 0x00080000e730783b */ /* 0x000fe60000000200 */
[----:B----4-:R-:W-:Y:S01]  /*2ca0*/  HMMA.16816.F32.BF16 R44, R12, R40, R60 ;  /* 0x000000280c2c723c */ /* 0x010fe2000004183c */
[----:B------:R-:W-:Y:S07]  /*2cb0*/  LDSM.16.M88.4 R60, [R228+0x2000] ;  /* 0x00200000e43c783b */ /* 0x000fee0000000200 */
[C---:B-1----:R-:W-:Y:S01]  /*2cc0*/  HMMA.16816.F32.BF16 R104, R16.reuse, R28, R76 ;  /* 0x0000001c1068723c */ /* 0x042fe2000004184c */
[----:B------:R-:W1:Y:S07]  /*2cd0*/  LDSM.16.M88.4 R76, [R231+0x1000] ;  /* 0x00100000e74c783b */ /* 0x000e6e0000000200 */
[C---:B------:R-:W-:Y:S08]  /*2ce0*/  HMMA.16816.F32.BF16 R52, R16.reuse, R40, R52 ;  /* 0x000000281034723c */ /* 0x040ff00000041834 */
[C---:B------:R-:W-:Y:S08]  /*2cf0*/  HMMA.16816.F32.BF16 R100, R16.reuse, R24, R72 ;  /* 0x000000181064723c */ /* 0x040ff00000041848 */
[C---:B------:R-:W-:Y:S08]  /*2d00*/  HMMA.16816.F32.BF16 R84, R16.reuse, R20, R68 ;  /* 0x000000141054723c */ /* 0x040ff00000041844 */
[C---:B------:R-:W-:Y:S08]  /*2d10*/  HMMA.16816.F32.BF16 R72, R16.reuse, R42, R80 ;  /* 0x0000002a1048723c */ /* 0x040ff00000041850 */
[C---:B------:R-:W-:Y:S08]  /*2d20*/  HMMA.16816.F32.BF16 R68, R16.reuse, R30, R128 ;  /* 0x0000001e1044723c */ /* 0x040ff00000041880 */
[C---:B------:R-:W-:Y:S08]  /*2d30*/  HMMA.16816.F32.BF16 R64, R16.reuse, R26, R136 ;  /* 0x0000001a1040723c */ /* 0x040ff00000041888 */
[----:B------:R-:W-:Y:S08]  /*2d40*/  HMMA.16816.F32.BF16 R56, R16, R22, R124 ;  /* 0x000000161038723c */ /* 0x000ff0000004187c */
[C---:B------:R-:W-:Y:S01]  /*2d50*/  HMMA.16816.F32.BF16 R16, R12.reuse, R42, R112 ;  /* 0x0000002a0c10723c */ /* 0x040fe20000041870 */
[----:B------:R-:W-:Y:S07]  /*2d60*/  LDSM.16.M88.4 R40, [R244] ;  /* 0x00000000f428783b */ /* 0x000fee0000000200 */
[C---:B------:R-:W-:Y:S08]  /*2d70*/  HMMA.16816.F32.BF16 R80, R12.reuse, R28, R132 ;  /* 0x0000001c0c50723c */ /* 0x040ff00000041884 */
[C---:B------:R-:W-:Y:S01]  /*2d80*/  HMMA.16816.F32.BF16 R116, R12.reuse, R30, R116 ;  /* 0x0000001e0c74723c */ /* 0x040fe20000041874 */
[----:B------:R-:W4:Y:S07]  /*2d90*/  LDSM.16.M88.4 R28, [R235+0x6000] ;  /* 0x00600000eb1c783b */ /* 0x000f2e0000000200 */
[C---:B------:R-:W-:Y:S08]  /*2da0*/  HMMA.16816.F32.BF16 R140, R12.reuse, R24, R140 ;  /* 0x000000180c8c723c */ /* 0x040ff0000004188c */
[C---:B------:R-:W-:Y:S01]  /*2db0*/  HMMA.16816.F32.BF16 R108, R12.reuse, R26, R108 ;  /* 0x0000001a0c6c723c */ /* 0x040fe2000004186c */
[----:B------:R-:W3:Y:S07]  /*2dc0*/  LDSM.16.M88.4 R24, [R237+0x4000] ;  /* 0x00400000ed18783b */ /* 0x000eee0000000200 */
[C---:B------:R-:W-:Y:S08]  /*2dd0*/  HMMA.16816.F32.BF16 R120, R12.reuse, R20, R120 ;  /* 0x000000140c78723c */ /* 0x040ff00000041878 */
[----:B------:R-:W-:Y:S01]  /*2de0*/  HMMA.16816.F32.BF16 R88, R12, R22, R88 ;  /* 0x000000160c58723c */ /* 0x000fe20000041858 */
[----:B------:R-:W3:Y:S07]  /*2df0*/  LDSM.16.M88.4 R20, [R237+0x6000] ;  /* 0x00600000ed14783b */ /* 0x000eee0000000200 */
[-C--:B--2---:R-:W-:Y:S01]  /*2e00*/  HMMA.16816.F32.BF16 R12, R36, R8.reuse, R44 ;  /* 0x00000008240c723c */ /* 0x084fe2000004182c */
[----:B------:R-:W-:Y:S07]  /*2e10*/  LDSM.16.M88.4 R44, [R234+0x2000] ;  /* 0x00200000ea2c783b */ /* 0x000fee0000000200 */
[C---:B-----5:R-:W-:Y:S08]  /*2e20*/  HMMA.16816.F32.BF16 R52, R4.reuse, R8, R52 ;  /* 0x000000080434723c */ /* 0x060ff00000041834 */
[----:B-1----:R-:W-:Y:S08]  /*2e30*/  HMMA.16816.F32.BF16 R124, R4, R78, R64 ;  /* 0x0000004e047c723c */ /* 0x002ff00000041840 */
[----:B------:R-:W-:Y:S08]  /*2e40*/  HMMA.16816.F32.BF16 R12, R32, R60, R12 ;  /* 0x0000003c200c723c */ /* 0x000ff0000004180c */
[----:B------:R-:W-:Y:S01]  /*2e50*/  HMMA.16816.F32.BF16 R64, R36, R10, R16 ;  /* 0x0000000a2440723c */ /* 0x000fe20000041810 */
[----:B------:R-:W1:Y:S07]  /*2e60*/  LDSM.16.M88.4 R16, [R236+0x4000] ;  /* 0x00400000ec10783b */ /* 0x000e6e0000000200 */
[----:B----4-:R-:W-:Y:S08]  /*2e70*/  HMMA.16816.F32.BF16 R52, R28, R60, R52 ;  /* 0x0000003c1c34723c */ /* 0x010ff00000041834 */
[C---:B------:R-:W-:Y:S01]  /*2e80*/  HMMA.16816.F32.BF16 R72, R4.reuse, R10, R72 ;  /* 0x0000000a0448723c */ /* 0x040fe20000041848 */
[----:B------:R-:W-:Y:S07]  /*2e90*/  LDSM.16.M88.4 R8, [R238+0x4000] ;  /* 0x00400000ee08783b */ /* 0x000fee0000000200 */
[----:B------:R-:W-:Y:S08]  /*2ea0*/  HMMA.16816.F32.BF16 R136, R4, R98, R56 ;  /* 0x000000620488723c */ /* 0x000ff00000041838 */
[----:B---3--:R-:W-:Y:S01]  /*2eb0*/  HMMA.16816.F32.BF16 R56, R24, R40, R12 ;  /* 0x000000281838723c */ /* 0x008fe2000004180c */
[----:B------:R-:W2:Y:S07]  /*2ec0*/  LDSM.16.M88.4 R12, [R236+0x6000] ;  /* 0x00600000ec0c783b */ /* 0x000eae0000000200 */
[C---:B------:R-:W-:Y:S08]  /*2ed0*/  HMMA.16816.F32.BF16 R128, R4.reuse, R96, R84 ;  /* 0x000000600480723c */ /* 0x040ff00000041854 */
[C---:B------:R-:W-:Y:S08]  /*2ee0*/  HMMA.16816.F32.BF16 R104, R4.reuse, R48, R104 ;  /* 0x000000300468723c */ /* 0x040ff00000041868 */
[----:B------:R-:W-:Y:S08]  /*2ef0*/  HMMA.16816.F32.BF16 R112, R4, R50, R68 ;  /* 0x000000320470723c */ /* 0x000ff00000041844 */
[C---:B------:R-:W-:Y:S08]  /*2f00*/  HMMA.16816.F32.BF16 R84, R36.reuse, R48, R80 ;  /* 0x000000302454723c */ /* 0x040ff00000041850 */
[----:B------:R-:W-:Y:S01]  /*2f10*/  HMMA.16816.F32.BF16 R116, R36, R50, R116 ;  /* 0x000000322474723c */ /* 0x000fe20000041874 */
[----:B------:R-:W3:Y:S07]  /*2f20*/  LDSM.16.M88.4 R48, [R231+0x2000] ;  /* 0x00200000e730783b */ /* 0x000eee0000000200 */
[----:B------:R-:W-:Y:S08]  /*2f30*/  HMMA.16816.F32.BF16 R52, R20, R40, R52 ;  /* 0x000000281434723c */ /* 0x000ff00000041834 */
[-C--:B------:R-:W-:Y:S08]  /*2f40*/  HMMA.16816.F32.BF16 R64, R32, R62.reuse, R64 ;  /* 0x0000003e2040723c */ /* 0x080ff00000041840 */
[----:B------:R-:W-:Y:S01]  /*2f50*/  HMMA.16816.F32.BF16 R72, R28, R62, R72 ;  /* 0x0000003e1c48723c */ /* 0x000fe20000041848 */
[----:B------:R-:W-:Y:S07]  /*2f60*/  LDSM.16.M88.4 R60, [R243] ;  /* 0x00000000f33c783b */ /* 0x000fee0000000200 */
[----:B-1----:R-:W-:Y:S01]  /*2f70*/  HMMA.16816.F32.BF16 R68, R16, R44, R56 ;  /* 0x0000002c1044723c */ /* 0x002fe20000041838 */
[----:B------:R-:W1:Y:S07]  /*2f80*/  LDSM.16.M88.4 R56, [R228+0x2800] ;  /* 0x00280000e438783b */ /* 0x000e6e0000000200 */
[----:B------:R-:W-:Y:S01]  /*2f90*/  HMMA.16816.F32.BF16 R100, R4, R76, R100 ;  /* 0x0000004c0464723c */ /* 0x000fe20000041864 */
[----:B------:R-:W4:Y:S07]  /*2fa0*/  LDSM.16.M88.4 R4, [R240+0x6000] ;  /* 0x00600000f004783b */ /* 0x000f2e0000000200 */
[----:B--2---:R-:W-:Y:S08]  /*2fb0*/  HMMA.16816.F32.BF16 R52, R12, R44, R52 ;  /* 0x0000002c0c34723c */ /* 0x004ff00000041834 */
[-C--:B------:R-:W-:Y:S08]  /*2fc0*/  HMMA.16816.F32.BF16 R64, R24, R42.reuse, R64 ;  /* 0x0000002a1840723c */ /* 0x080ff00000041840 */
[----:B------:R-:W-:Y:S01]  /*2fd0*/  HMMA.16816.F32.BF16 R72, R20, R42, R72 ;  /* 0x0000002a1448723c */ /* 0x000fe20000041848 */
[----:B------:R-:W2:Y:S07]  /*2fe0*/  LDSM.16.M88.4 R40, [R234+0x2800] ;  /* 0x00280000ea28783b */ /* 0x000eae0000000200 */
[C---:B------:R-:W-:Y:S08]  /*2ff0*/  HMMA.16816.F32.BF16 R140, R36.reuse, R76, R140 ;  /* 0x0000004c248c723c */ /* 0x040ff0000004188c */
[----:B------:R-:W-:Y:S08]  /*3000*/  HMMA.16816.F32.BF16 R108, R36, R78, R108 ;  /* 0x0000004e246c723c */ /* 0x000ff0000004186c */
[----:B---3--:R-:W-:Y:S08]  /*3010*/  HMMA.16816.F32.BF16 R76, R8, R48, R68 ;  /* 0x00000030084c723c */ /* 0x008ff00000041844 */
[----:B-1----:R-:W-:Y:S08]  /*3020*/  HMMA.16816.F32.BF16 R68, R32, R56, R84 ;  /* 0x000000382044723c */ /* 0x002ff00000041854 */
[----:B----4-:R-:W-:Y:S08]  /*3030*/  HMMA.16816.F32.BF16 R80, R4, R48, R52 ;  /* 0x000000300450723c */ /* 0x010ff00000041834 */
[----:B------:R-:W-:Y:S08]  /*3040*/  HMMA.16816.F32.BF16 R120, R36, R96, R120 ;  /* 0x000000602478723c */ /* 0x000ff00000041878 */
[----:B------:R-:W-:Y:S08]  /*3050*/  HMMA.16816.F32.BF16 R52, R16, R46, R64 ;  /* 0x0000002e1034723c */ /* 0x000ff00000041840 */
[----:B------:R-:W-:Y:S08]  /*3060*/  HMMA.16816.F32.BF16 R96, R36, R98, R88 ;  /* 0x000000622460723c */ /* 0x000ff00000041858 */
[----:B------:R-:W-:Y:S08]  /*3070*/  HMMA.16816.F32.BF16 R64, R12, R46, R72 ;  /* 0x0000002e0c40723c */ /* 0x000ff00000041848 */
[----:B------:R-:W-:Y:S01]  /*3080*/  HMMA.16816.F32.BF16 R36, R28, R56, R104 ;  /* 0x000000381c24723c */ /* 0x000fe20000041868 */
[----:B------:R-:W-:-:S04]  /*3090*/  FMUL.FTZ R0, R76, c[0x0][0x320] ;  /* 0x0000c8004c007a20 */ /* 0x000fc80000410000 */
[----:B------:R1:W3:Y:S03]  /*30a0*/  MUFU.TANH R135, R0 ;  /* 0x0000000000877308 */ /* 0x0002e60000002400 */
[----:B------:R-:W-:Y:S01]  /*30b0*/  HMMA.16816.F32.BF16 R68, R24, R60, R68 ;  /* 0x0000003c1844723c */ /* 0x000fe20000041844 */
[----:B-1----:R-:W-:-:S04]  /*30c0*/  FMUL.FTZ R0, R77, c[0x0][0x320] ;  /* 0x0000c8004d007a20 */ /* 0x002fc80000410000 */
[----:B------:R1:W4:Y:S03]  /*30d0*/  MUFU.TANH R133, R0 ;  /* 0x0000000000857308 */ /* 0x0003260000002400 */
[----:B------:R-:W-:Y:S08]  /*30e0*/  HMMA.16816.F32.BF16 R84, R4, R50, R64 ;  /* 0x000000320454723c */ /* 0x000ff00000041840 */
[----:B------:R-:W-:Y:S01]  /*30f0*/  HMMA.16816.F32.BF16 R44, R20, R60, R36 ;  /* 0x0000003c142c723c */ /* 0x000fe20000041824 */
[----:B------:R-:W5:Y:S01]  /*3100*/  LDSM.16.M88.4 R36, [R231+0x2800] ;  /* 0x00280000e724783b */ /* 0x000f620000000200 */
[----:B-1----:R-:W-:-:S06]  /*3110*/  FMUL.FTZ R0, R78, c[0x0][0x320] ;  /* 0x0000c8004e007a20 */ /* 0x002fcc0000410000 */
[-C--:B------:R-:W-:Y:S01]  /*3120*/  HMMA.16816.F32.BF16 R64, R32, R58.reuse, R116 ;  /* 0x0000003a2040723c */ /* 0x080fe20000041874 */
[----:B------:R1:W1:Y:S07]  /*3130*/  MUFU.TANH R134, R0 ;  /* 0x0000000000867308 */ /* 0x00026e0000002400 */
[----:B------:R-:W-:Y:S01]  /*3140*/  HMMA.16816.F32.BF16 R72, R28, R58, R112 ;  /* 0x0000003a1c48723c */ /* 0x000fe20000041870 */
[----:B-1----:R-:W-:-:S07]  /*3150*/  FMUL.FTZ R0, R79, c[0x0][0x320] ;  /* 0x0000c8004f007a20 */ /* 0x002fce0000410000 */
[----:B------:R-:W-:Y:S01]  /*3160*/  HMMA.16816.F32.BF16 R76, R8, R50, R52 ;  /* 0x00000032084c723c */ /* 0x000fe20000041834 */
[----:B------:R-:W1:Y:S01]  /*3170*/  LDSM.16.M88.4 R52, [R228+0x3000] ;  /* 0x00300000e434783b */ /* 0x000e620000000200 */
[----:B------:R2:W1:Y:S02]  /*3180*/  MUFU.TANH R132, R0 ;  /* 0x0000000000847308 */ /* 0x0004640000002400 */
[----:B--2---:R-:W-:-:S06]  /*3190*/  FMUL.FTZ R0, R80, c[0x0][0x320] ;  /* 0x0000c80050007a20 */ /* 0x004fcc0000410000 */
[----:B------:R2:W1:Y:S01]  /*31a0*/  MUFU.TANH R146, R0 ;  /* 0x0000000000927308 */ /* 0x0004620000002400 */
[----:B------:R-:W-:Y:S01]  /*31b0*/  HMMA.16816.F32.BF16 R68, R16, R40, R68 ;  /* 0x000000281044723c */ /* 0x000fe20000041844 */
[----:B--2---:R-:W-:-:S06]  /*31c0*/  FMUL.FTZ R0, R81, c[0x0][0x320] ;  /* 0x0000c80051007a20 */ /* 0x004fcc0000410000 */
[----:B------:R2:W1:Y:S01]  /*31d0*/  MUFU.TANH R145, R0 ;  /* 0x0000000000917308 */ /* 0x0004620000002400 */
[----:B------:R-:W-:Y:S01]  /*31e0*/  HMMA.16816.F32.BF16 R56, R24, R62, R64 ;  /* 0x0000003e1838723c */ /* 0x000fe20000041840 */
[----:B--2---:R-:W-:-:S06]  /*31f0*/  FMUL.FTZ R0, R82, c[0x0][0x320] ;  /* 0x0000c80052007a20 */ /* 0x004fcc0000410000 */
[----:B------:R2:W1:Y:S01]  /*3200*/  MUFU.TANH R151, R0 ;  /* 0x0000000000977308 */ /* 0x0004620000002400 */
[----:B------:R-:W-:Y:S01]  /*3210*/  HMMA.16816.F32.BF16 R48, R12, R40, R44 ;  /* 0x000000280c30723c */ /* 0x000fe2000004182c */
[----:B------:R-:W1:Y:S01]  /*3220*/  LDSM.16.M88.4 R44, [R242] ;  /* 0x00000000f22c783b */ /* 0x000e620000000200 */
[----:B--2---:R-:W-:-:S05]  /*3230*/  FMUL.FTZ R0, R83, c[0x0][0x320] ;  /* 0x0000c80053007a20 */ /* 0x004fca0000410000 */
[----:B------:R2:W1:Y:S01]  /*3240*/  MUFU.TANH R147, R0 ;  /* 0x0000000000937308 */ /* 0x0004620000002400 */
[----:B------:R-:W-:Y:S01]  /*3250*/  HMMA.16816.F32.BF16 R64, R20, R62, R72 ;  /* 0x0000003e1440723c */ /* 0x000fe20000041848 */
[----:B--2---:R-:W-:-:S06]  /*3260*/  FMUL.FTZ R0, R76, c[0x0][0x320] ;  /* 0x0000c8004c007a20 */ /* 0x004fcc0000410000 */
[----:B------:R2:W1:Y:S02]  /*3270*/  MUFU.TANH R116, R0 ;  /* 0x0000000000747308 */ /* 0x0004640000002400 */
[----:B--2---:R-:W-:-:S06]  /*3280*/  FMUL.FTZ R0, R77, c[0x0][0x320] ;  /* 0x0000c8004d007a20 */ /* 0x004fcc0000410000 */
[----:B------:R2:W1:Y:S01]  /*3290*/  MUFU.TANH R107, R0 ;  /* 0x00000000006b7308 */ /* 0x0004620000002400 */
[----:B------:R-:W-:Y:S01]  /*32a0*/  HMMA.16816.F32.BF16 R60, R16, R42, R56 ;  /* 0x0000002a103c723c */ /* 0x000fe20000041838 */
[----:B------:R-:W1:Y:S01]  /*32b0*/  LDSM.16.M88.4 R56, [R234+0x3000] ;  /* 0x00300000ea38783b */ /* 0x000e620000000200 */
[----:B--2---:R-:W-:-:S05]  /*32c0*/  FMUL.FTZ R0, R78, c[0x0][0x320] ;  /* 0x0000c8004e007a20 */ /* 0x004fca0000410000 */
[----:B------:R2:W1:Y:S01]  /*32d0*/  MUFU.TANH R113, R0 ;  /* 0x0000000000717308 */ /* 0x0004620000002400 */
[----:B-----5:R-:W-:Y:S01]  /*32e0*/  HMMA.16816.F32.BF16 R80, R4, R36, R48 ;  /* 0x000000240450723c */ /* 0x020fe20000041830 */
[----:B--2---:R-:W-:-:S07]  /*32f0*/  FMUL.FTZ R0, R79, c[0x0][0x320] ;  /* 0x0000c8004f007a20 */ /* 0x004fce0000410000 */
[----:B------:R-:W-:Y:S01]  /*3300*/  HMMA.16816.F32.BF16 R76, R8, R36, R68 ;  /* 0x00000024084c723c */ /* 0x000fe20000041844 */
[----:B------:R2:W2:Y:S07]  /*3310*/  MUFU.TANH R112, R0 ;  /* 0x0000000000707308 */ /* 0x0004ae0000002400 */
[----:B-1----:R-:W-:Y:S01]  /*3320*/  HMMA.16816.F32.BF16 R68, R32, R52, R140 ;  /* 0x000000342044723c */ /* 0x002fe2000004188c */
[----:B--2---:R-:W-:-:S04]  /*3330*/  FMUL.FTZ R0, R84, c[0x0][0x320] ;  /* 0x0000c80054007a20 */ /* 0x004fc80000410000 */
[----:B------:R1:W2:Y:S03]  /*3340*/  MUFU.TANH R117, R0 ;  /* 0x0000000000757308 */ /* 0x0002a60000002400 */
[----:B------:R-:W-:Y:S08]  /*3350*/  HMMA.16816.F32.BF16 R48, R28, R52, R100 ;  /* 0x000000341c30723c */ /* 0x000ff00000041864 */
[----:B------:R-:W-:Y:S01]  /*3360*/  HMMA.16816.F32.BF16 R64, R12, R42, R64 ;  /* 0x0000002a0c40723c */ /* 0x000fe20000041840 */
[----:B-1----:R-:W-:-:S04]  /*3370*/  FMUL.FTZ R0, R85, c[0x0][0x320] ;  /* 0x0000c80055007a20 */ /* 0x002fc80000410000 */
[----:B------:R1:W1:Y:S03]  /*3380*/  MUFU.TANH R115, R0 ;  /* 0x0000000000737308 */ /* 0x0002660000002400 */
        /* <DEDUP_REMOVED lines=10> */
[----:B------:R-:W5:Y:S01]  /*3430*/  LDSM.16.M88.4 R48, [R231+0x3000] ;  /* 0x00300000e730783b */ /* 0x000f620000000200 */
[----:B-1----:R-:W-:-:S04]  /*3440*/  FMUL.FTZ R0, R77, c[0x0][0x320] ;  /* 0x0000c8004d007a20 */ /* 0x002fc80000410000 */
[----:B------:R1:W1:Y:S02]  /*3450*/  MUFU.TANH R94, R0 ;  /* 0x00000000005e7308 */ /* 0x0002640000002400 */
[----:B------:R-:W-:Y:S01]  /*3460*/  HMMA.16816.F32.BF16 R84, R4, R38, R64 ;  /* 0x000000260454723c */ /* 0x000fe20000041840 */
[----:B------:R-:W2:Y:S01]  /*3470*/  LDSM.16.M88.4 R36, [R228+0x3800] ;  /* 0x00380000e424783b */ /* 0x000ea20000000200 */
[----:B-1----:R-:W-:-:S04]  /*3480*/  FMUL.FTZ R0, R78, c[0x0][0x320] ;  /* 0x0000c8004e007a20 */ /* 0x002fc80000410000 */
[----:B------:R1:W1:Y:S02]  /*3490*/  MUFU.TANH R101, R0 ;  /* 0x0000000000657308 */ /* 0x0002640000002400 */
[----:B------:R-:W-:Y:S01]  /*34a0*/  HMMA.16816.F32.BF16 R64, R16, R56, R68 ;  /* 0x000000381040723c */ /* 0x000fe20000041844 */
[----:B-1----:R-:W-:-:S05]  /*34b0*/  FMUL.FTZ R0, R79, c[0x0][0x320] ;  /* 0x0000c8004f007a20 */ /* 0x002fca0000410000 */
[----:B------:R1:W1:Y:S02]  /*34c0*/  MUFU.TANH R100, R0 ;  /* 0x0000000000647308 */ /* 0x0002640000002400 */
[----:B------:R-:W-:Y:S01]  /*34d0*/  HMMA.16816.F32.BF16 R68, R28, R54, R124 ;  /* 0x000000361c44723c */ /* 0x000fe2000004187c */
[----:B------:R-:W2:Y:S01]  /*34e0*/  LDSM.16.M88.4 R52, [R241] ;  /* 0x00000000f134783b */ /* 0x000ea20000000200 */
[----:B-1----:R-:W-:-:S04]  /*34f0*/  FMUL.FTZ R0, R80, c[0x0][0x320] ;  /* 0x0000c80050007a20 */ /* 0x002fc80000410000 */
[----:B------:R1:W1:Y:S02]  /*3500*/  MUFU.TANH R106, R0 ;  /* 0x00000000006a7308 */ /* 0x0002640000002400 */
[----:B------:R-:W-:Y:S01]  /*3510*/  HMMA.16816.F32.BF16 R60, R24, R46, R60 ;  /* 0x0000002e183c723c */ /* 0x000fe2000004183c */
[----:B-1----:R-:W-:-:S05]  /*3520*/  FMUL.FTZ R0, R81, c[0x0][0x320] ;  /* 0x0000c80051007a20 */ /* 0x002fca0000410000 */
[----:B------:R1:W1:Y:S02]  /*3530*/  MUFU.TANH R105, R0 ;  /* 0x0000000000697308 */ /* 0x0002640000002400 */
[----:B------:R-:W-:Y:S01]  /*3540*/  HMMA.16816.F32.BF16 R40, R12, R56, R40 ;  /* 0x000000380c28723c */ /* 0x000fe20000041828 */
[----:B-1----:R-:W-:-:S05]  /*3550*/  FMUL.FTZ R0, R82, c[0x0][0x320] ;  /* 0x0000c80052007a20 */ /* 0x002fca0000410000 */
[----:B------:R1:W1:Y:S02]  /*3560*/  MUFU.TANH R114, R0 ;  /* 0x0000000000727308 */ /* 0x0002640000002400 */
[----:B-1----:R-:W-:-:S06]  /*3570*/  FMUL.FTZ R0, R83, c[0x0][0x320] ;  /* 0x0000c80053007a20 */ /* 0x002fcc0000410000 */
[----:B------:R1:W1:Y:S01]  /*3580*/  MUFU.TANH R108, R0 ;  /* 0x00000000006c7308 */ /* 0x0002620000002400 */
[----:B-----5:R-:W-:Y:S01]  /*3590*/  HMMA.16816.F32.BF16 R76, R8, R48, R64 ;  /* 0x00000030084c723c */ /* 0x020fe20000041840 */
[----:B-1----:R-:W-:-:S06]  /*35a0*/  FMUL.FTZ R0, R72, c[0x0][0x320] ;  /* 0x0000c80048007a20 */ /* 0x002fcc0000410000 */
[----:B------:R1:W1:Y:S01]  /*35b0*/  MUFU.TANH R89, R0 ;  /* 0x0000000000597308 */ /* 0x0002620000002400 */
[----:B------:R-:W-:Y:S01]  /*35c0*/  HMMA.16816.F32.BF16 R68, R20, R46, R68 ;  /* 0x0000002e1444723c */ /* 0x000fe20000041844 */
[----:B-1----:R-:W-:-:S06]  /*35d0*/  FMUL.FTZ R0, R73, c[0x0][0x320] ;  /* 0x0000c80049007a20 */ /* 0x002fcc0000410000 */
[----:B------:R1:W1:Y:S01]  /*35e0*/  MUFU.TANH R88, R0 ;  /* 0x0000000000587308 */ /* 0x0002620000002400 */
[----:B--2---:R-:W-:Y:S08]  /*35f0*/  HMMA.16816.F32.BF16 R64, R32, R36, R120 ;  /* 0x000000242040723c */ /* 0x004ff00000041878 */
[----:B------:R-:W-:Y:S01]  /*3600*/  HMMA.16816.F32.BF16 R44, R16, R58, R60 ;  /* 0x0000003a102c723c */ /* 0x000fe2000004183c */
[----:B-1----:R-:W-:-:S07]  /*3610*/  FMUL.FTZ R0, R74, c[0x0][0x320] ;  /* 0x0000c8004a007a20 */ /* 0x002fce0000410000 */
[----:B------:R-:W-:Y:S01]  /*3620*/  HMMA.16816.F32.BF16 R60, R32, R38, R96 ;  /* 0x00000026203c723c */ /* 0x000fe20000041860 */
[----:B------:R-:W-:Y:S01]  /*3630*/  LDSM.16.M88.4 R32, [R231+0x3800] ;  /* 0x00380000e720783b */ /* 0x000fe20000000200 */
[----:B------:R1:W2:Y:S06]  /*3640*/  MUFU.TANH R91, R0 ;  /* 0x00000000005b7308 */ /* 0x0002ac0000002400 */
[----:B------:R-:W-:Y:S01]  /*3650*/  HMMA.16816.F32.BF16 R80, R4, R48, R40 ;  /* 0x000000300450723c */ /* 0x000fe20000041828 */
[----:B------:R-:W5:Y:S01]  /*3660*/  LDSM.16.M88.4 R40, [R234+0x3800] ;  /* 0x00380000ea28783b */ /* 0x000f620000000200 */
[----:B------:R-:W-:Y:S01]  /*3670*/  ISETP.GE.AND P0, PT, R196, 0x2, PT ;  /* 0x00000002c400780c */ /* 0x000fe20003f06270 */
[----:B------:R-:W-:-:S04]  /*3680*/  DEPBAR.LE SB0, 0x0 ;  /* 0x000080000000791a */ /* 0x000fc80000000000 */
[----:B-1----:R-:W-:Y:S02]  /*3690*/  FMUL.FTZ R0, R75, c[0x0][0x320] ;  /* 0x0000c8004b007a20 */ /* 0x002fe40000410000 */
[C---:B------:R-:W-:Y:S08]  /*36a0*/  HMMA.16816.F32.BF16 R72, R28.reuse, R36, R128 ;  /* 0x000000241c48723c */ /* 0x040ff00000041880 */
[----:B------:R-:W-:Y:S01]  /*36b0*/  HMMA.16816.F32.BF16 R28, R28, R38, R136 ;  /* 0x000000261c1c723c */ /* 0x000fe20000041888 */
[----:B------:R1:W1:Y:S02]  /*36c0*/  MUFU.TANH R90, R0 ;  /* 0x00000000005a7308 */ /* 0x0002640000002400 */
[----:B-1----:R-:W-:-:S06]  /*36d0*/  FMUL.FTZ R0, R84, c[0x0][0x320] ;  /* 0x0000c80054007a20 */ /* 0x002fcc0000410000 */
[----:B------:R1:W1:Y:S01]  /*36e0*/  MUFU.TANH R95, R0 ;  /* 0x00000000005f7308 */ /* 0x0002620000002400 */
[----:B------:R-:W-:Y:S08]  /*36f0*/  HMMA.16816.F32.BF16 R68, R12, R58, R68 ;  /* 0x0000003a0c44723c */ /* 0x000ff00000041844 */
[----:B------:R-:W-:Y:S01]  /*3700*/  HMMA.16816.F32.BF16 R56, R24, R52, R64 ;  /* 0x000000341838723c */ /* 0x000fe20000041840 */
[----:B-1----:R-:W-:-:S04]  /*3710*/  FMUL.FTZ R0, R85, c[0x0][0x320] ;  /* 0x0000c80055007a20 */ /* 0x002fc80000410000 */
[----:B------:R1:W1:Y:S03]  /*3720*/  MUFU.TANH R93, R0 ;  /* 0x00000000005d7308 */ /* 0x0002660000002400 */
[----:B------:R-:W-:Y:S08]  /*3730*/  HMMA.16816.F32.BF16 R64, R20, R52, R72 ;  /* 0x000000341440723c */ /* 0x000ff00000041848 */
[----:B------:R-:W-:Y:S01]  /*3740*/  HMMA.16816.F32.BF16 R24, R24, R54, R60 ;  /* 0x000000361818723c */ /* 0x000fe2000004183c */
[----:B-1----:R-:W-:-:S07]  /*3750*/  FMUL.FTZ R0, R86, c[0x0][0x320] ;  /* 0x0000c80056007a20 */ /* 0x002fce0000410000 */
[----:B------:R-:W-:Y:S01]  /*3760*/  HMMA.16816.F32.BF16 R52, R20, R54, R28 ;  /* 0x000000361434723c */ /* 0x000fe2000004181c */
[----:B------:R1:W1:Y:S02]  /*3770*/  MUFU.TANH R103, R0 ;  /* 0x0000000000677308 */ /* 0x0002640000002400 */
[----:B-1----:R-:W-:-:S06]  /*3780*/  FMUL.FTZ R0, R87, c[0x0][0x320] ;  /* 0x0000c80057007a20 */ /* 0x002fcc0000410000 */
        /* <DEDUP_REMOVED lines=8> */
[----:B------:R1:W1:Y:S02]  /*3810*/  MUFU.TANH R86, R0 ;  /* 0x0000000000567308 */ /* 0x0002640000002400 */
[----:B-1----:R-:W-:Y:S02]  /*3820*/  FMUL.FTZ R0, R79, c[0x0][0x320] ;  /* 0x0000c8004f007a20 */ /* 0x002fe40000410000 */
[----:B------:R-:W-:Y:S08]  /*3830*/  HMMA.16816.F32.BF16 R76, R8, R50, R44 ;  /* 0x00000032084c723c */ /* 0x000ff0000004182c */
[C---:B------:R-:W-:Y:S08]  /*3840*/  HMMA.16816.F32.BF16 R44, R16.reuse, R40, R56 ;  /* 0x00000028102c723c */ /* 0x040ff00000041838 */
[----:B------:R-:W-:Y:S01]  /*3850*/  HMMA.16816.F32.BF16 R16, R16, R42, R24 ;  /* 0x0000002a1010723c */ /* 0x000fe20000041818 */
[----:B------:R1:W1:Y:S07]  /*3860*/  MUFU.TANH R85, R0 ;  /* 0x0000000000557308 */ /* 0x00026e0000002400 */
[----:B------:R-:W-:Y:S08]  /*3870*/  HMMA.16816.F32.BF16 R68, R4, R50, R68 ;  /* 0x000000320444723c */ /* 0x000ff00000041844 */
[----:B------:R-:W-:Y:S01]  /*3880*/  HMMA.16816.F32.BF16 R44, R8, R32, R44 ;  /* 0x00000020082c723c */ /* 0x000fe2000004182c */
[----:B-1----:R-:W-:-:S07]  /*3890*/  FMUL.FTZ R0, R80, c[0x0][0x320] ;  /* 0x0000c80050007a20 */ /* 0x002fce0000410000 */
[----:B------:R-:W-:Y:S08]  /*38a0*/  HMMA.16816.F32.BF16 R20, R4, R32, R36 ;  /* 0x000000200414723c */ /* 0x000ff00000041824 */
[-C--:B------:R-:W-:Y:S08]  /*38b0*/  HMMA.16816.F32.BF16 R8, R8, R34.reuse, R16 ;  /* 0x000000220808723c */ /* 0x080ff00000041810 */
[----:B------:R-:W-:Y:S01]  /*38c0*/  HMMA.16816.F32.BF16 R4, R4, R34, R12 ;  /* 0x000000220404723c */ /* 0x000fe2000004180c */
[----:B------:R1:W1:Y:S01]  /*38d0*/  MUFU.TANH R87, R0 ;  /* 0x0000000000577308 */ /* 0x0002620000002400 */
[----:B------:R-:W-:-:S02]  /*38e0*/  FMUL.FTZ R77, R77, c[0x0][0x320] ;  /* 0x0000c8004d4d7a20 */ /* 0x000fc40000410000 */
[----:B------:R-:W-:Y:S02]  /*38f0*/  FMUL.FTZ R78, R78, c[0x0][0x320] ;  /* 0x0000c8004e4e7a20 */ /* 0x000fe40000410000 */
[----:B-1----:R-:W-:-:S04]  /*3900*/  FMUL.FTZ R0, R81, c[0x0][0x320] ;  /* 0x0000c80051007a20 */ /* 0x002fc80000410000 */
[----:B------:R1:W1:Y:S01]  /*3910*/  MUFU.TANH R80, R0 ;  /* 0x0000000000507308 */ /* 0x0002620000002400 */
[----:B------:R-:W-:Y:S02]  /*3920*/  FMUL.FTZ R79, R79, c[0x0][0x320] ;  /* 0x0000c8004f4f7a20 */ /* 0x000fe40000410000 */
[----:B------:R-:W-:Y:S02]  /*3930*/  FMUL.FTZ R68, R68, c[0x0][0x320] ;  /* 0x0000c80044447a20 */ /* 0x000fe40000410000 */
[----:B------:R-:W-:Y:S02]  /*3940*/  FMUL.FTZ R69, R69, c[0x0][0x320] ;  /* 0x0000c80045457a20 */ /* 0x000fe40000410000 */
[----:B------:R-:W-:Y:S02]  /*3950*/  FMUL.FTZ R70, R70, c[0x0][0x320] ;  /* 0x0000c80046467a20 */ /* 0x000fe40000410000 */
[----:B-1----:R-:W-:-:S04]  /*3960*/  FMUL.FTZ R0, R82, c[0x0][0x320] ;  /* 0x0000c80052007a20 */ /* 0x002fc80000410000 */
[----:B------:R1:W1:Y:S01]  /*3970*/  MUFU.TANH R72, R0 ;  /* 0x0000000000487308 */ /* 0x0002620000002400 */
[----:B------:R-:W-:Y:S02]  /*3980*/  FMUL.FTZ R71, R71, c[0x0][0x320] ;  /* 0x0000c80047477a20 */ /* 0x000fe40000410000 */
[----:B------:R-:W-:Y:S02]  /*3990*/  FMUL.FTZ R44, R44, c[0x0][0x320] ;  /* 0x0000c8002c2c7a20 */ /* 0x000fe40000410000 */
[----:B------:R-:W-:Y:S02]  /*39a0*/  FMUL.FTZ R45, R45, c[0x0][0x320] ;  /* 0x0000c8002d2d7a20 */ /* 0x000fe40000410000 */
[----:B------:R-:W-:Y:S02]  /*39b0*/  FMUL.FTZ R46, R46, c[0x0][0x320] ;  /* 0x0000c8002e2e7a20 */ /* 0x000fe40000410000 */
[----:B------:R-:W-:Y:S02]  /*39c0*/  FMUL.FTZ R47, R47, c[0x0][0x320] ;  /* 0x0000c8002f2f7a20 */ /* 0x000fe40000410000 */
[----:B------:R-:W-:-:S02]  /*39d0*/  FMUL.FTZ R20, R20, c[0x0][0x320] ;  /* 0x0000c80014147a20 */ /* 0x000fc40000410000 */
[----:B-1----:R-:W-:Y:S02]  /*39e0*/  FMUL.FTZ R0, R83, c[0x0][0x320] ;  /* 0x0000c80053007a20 */ /* 0x002fe40000410000 */
[----:B------:R-:W-:Y:S02]  /*39f0*/  FMUL.FTZ R21, R21, c[0x0][0x320] ;  /* 0x0000c80015157a20 */ /* 0x000fe40000410000 */
[----:B------:R1:W1:Y:S01]  /*3a00*/  MUFU.TANH R50, R0 ;  /* 0x0000000000327308 */ /* 0x0002620000002400 */
        /* <DEDUP_REMOVED lines=8> */
[----:B-1----:R-:W-:Y:S02]  /*3a90*/  FMUL.FTZ R0, R76, c[0x0][0x320] ;  /* 0x0000c8004c007a20 */ /* 0x002fe40000410000 */
[----:B------:R-:W-:-:S02]  /*3aa0*/  FMUL.FTZ R6, R6, c[0x0][0x320] ;  /* 0x0000c80006067a20 */ /* 0x000fc40000410000 */
[----:B------:R-:W-:Y:S01]  /*3ab0*/  FMUL.FTZ R7, R7, c[0x0][0x320] ;  /* 0x0000c80007077a20 */ /* 0x000fe20000410000 */
[----:B------:R1:W1:Y:S08]  /*3ac0*/  MUFU.TANH R36, R20 ;  /* 0x0000001400247308 */ /* 0x0002700000002400 */
[----:B------:R1:W1:Y:S08]  /*3ad0*/  MUFU.TANH R48, R0 ;  /* 0x0000000000307308 */ /* 0x0002700000002400 */
        /* <DEDUP_REMOVED lines=57> */
.L_x_1487:
[----:B--234-:R-:W-:Y:S05]  /*3e70*/  BSYNC B0 ;  /* 0x0000000000007941 */ /* 0x01cfea0003800000 */
.L_x_1486:
[----:B-1----:R-:W2:Y:S04]  /*3e80*/  LDL R0, [R1+0x5c] ;  /* 0x00005c0001007983 */ /* 0x002ea80000100800 */
[----:B------:R-:W2:Y:S04]  /*3e90*/  LDL R197, [R1+0x48] ;  /* 0x0000480001c57983 */ /* 0x000ea80000100800 */
[----:B------:R-:W3:Y:S01]  /*3ea0*/  LDL R5, [R1+0x58] ;  /* 0x0000580001057983 */ /* 0x000ee20000100800 */
[----:B------:R-:W-:-:S03]  /*3eb0*/  IMAD R4, R92, R150, 0x1 ;  /* 0x000000015c047424 */ /* 0x000fc600078e0296 */
[----:B------:R-:W-:Y:S04]  /*3ec0*/  LDSM.16.MT88.4 R40, [R229] ;  /* 0x00000000e528783b */ /* 0x000fe80000004200 */
[----:B------:R-:W-:Y:S04]  /*3ed0*/  LDSM.16.MT88.4 R60, [R229+0x2000] ;  /* 0x00200000e53c783b */ /* 0x000fe80000004200 */
[----:B------:R-:W-:Y:S04]  /*3ee0*/  LDSM.16.MT88.4 R56, [R232] ;  /* 0x00000000e838783b */ /* 0x000fe80000004200 */
[----:B------:R-:W0:Y:S01]  /*3ef0*/  LDGDEPBAR ;  /* 0x00000000000079af */ /* 0x000e220000000000 */
[----:B--2---:R-:W-:-:S04]  /*3f00*/  IMAD.IADD R3, R0, 0x1, R197 ;  /* 0x0000000100037824 */ /* 0x004fc800078e02c5 */
[----:B------:R-:W-:-:S05]  /*3f10*/  @P4 IMAD.HI.U32 R0, R3, c[0x0][0x2c8], RZ ;  /* 0x0000b20003004a27 */ /* 0x000fca00078e00ff */
[----:B------:R-:W-:-:S05]  /*3f20*/  @P4 SHF.R.U32.HI R3, RZ, c[0x0][0x2cc], R0 ;  /* 0x0000b300ff034a19 */ /* 0x000fca0000011600 */
[----:B------:R-:W1:Y:S01]  /*3f30*/  SHFL.IDX PT, R2, R3, RZ, 0x1c1f ;  /* 0x001c1fff03027589 */ /* 0x000e6200000e0000 */
[----:B---3--:R-:W-:-:S03]  /*3f40*/  IADD3 R4, -R5, c[0x0][0x1d0], R4 ;  /* 0x0000740005047a10 */ /* 0x008fc60007ffe104 */
[----:B------:R-:W2:Y:S01]  /*3f50*/  SHFL.IDX PT, R0, R3, 0x1, 0x1c1f ;  /* 0x003c1f0003007f89 */ /* 0x000ea200000e0000 */
[----:B------:R-:W-:Y:S01]  /*3f60*/  IADD3 R4, R4, -c[0x0][0x168], RZ ;  /* 0x80005a0004047a10 */ /* 0x000fe20007ffe0ff */
[----:B------:R-:W-:-:S04]  /*3f70*/  IMAD.IADD R5, R144, 0x1, -R5 ;  /* 0x0000000190057824 */ /* 0x000fc800078e0a05 */
[----:B-1----:R-:W-:-:S05]  /*3f80*/  IMAD.IADD R2, R4, 0x1, R2 ;  /* 0x0000000104027824 */ /* 0x002fca00078e0202 */
[----:B------:R-:W-:-:S04]  /*3f90*/  IMNMX R2, R5, R2, PT ;  /* 0x0000000205027217 */ /* 0x000fc80003800200 */
[C---:B------:R-:W-:Y:S02]  /*3fa0*/  ISETP.GT.AND P0, PT, R2.reuse, 0x1, PT ;  /* 0x000000010200780c */ /* 0x040fe40003f04270 */
[C---:B------:R-:W-:Y:S02]  /*3fb0*/  ISETP.GT.AND P2, PT, R2.reuse, 0x8, PT ;  /* 0x000000080200780c */ /* 0x040fe40003f44270 */
[C---:B------:R-:W-:Y:S02]  /*3fc0*/  ISETP.GT.AND P3, PT, R2.reuse, RZ, PT ;  /* 0x000000ff0200720c */ /* 0x040fe40003f64270 */
[----:B------:R-:W-:Y:S02]  /*3fd0*/  ISETP.GT.AND P1, PT, R2, 0x9, PT ;  /* 0x000000090200780c */ /* 0x000fe40003f24270 */
[----:B------:R-:W-:Y:S02]  /*3fe0*/  FSEL R8, R133, -INF , P0 ;  /* 0xff80000085087808 */ /* 0x000fe40000000000 */
[----:B------:R-:W-:Y:S01]  /*3ff0*/  FSEL R9, R116, -INF , P2 ;  /* 0xff80000074097808 */ /* 0x000fe20001000000 */
[----:B--2---:R-:W-:Y:S01]  /*4000*/  IMAD.IADD R0, R4, 0x1, R0 ;  /* 0x0000000104007824 */ /* 0x004fe200078e0200 */
[----:B------:R-:W-:-:S02]  /*4010*/  ISETP.GT.AND P0, PT, R2, 0x18, PT ;  /* 0x000000180200780c */ /* 0x000fc40003f04270 */
[C---:B------:R-:W-:Y:S02]  /*4020*/  ISETP.GT.AND P2, PT, R2.reuse, 0x19, PT ;  /* 0x000000190200780c */ /* 0x040fe40003f44270 */
[----:B------:R-:W-:Y:S02]  /*4030*/  FSEL R7, R135, -INF , P3 ;  /* 0xff80000087077808 */ /* 0x000fe40001800000 */
[----:B------:R-:W-:Y:S02]  /*4040*/  FSEL R15, R107, -INF , P1 ;  /* 0xff8000006b0f7808 */ /* 0x000fe40000800000 */
[----:B------:R-:W-:Y:S02]  /*4050*/  ISETP.GT.AND P1, PT, R2, 0x20, PT ;  /* 0x000000200200780c */ /* 0x000fe40003f24270 */
[----:B------:R-:W-:Y:S02]  /*4060*/  FSEL R21, R89, -INF , P0 ;  /* 0xff80000059157808 */ /* 0x000fe40000000000 */
[----:B------:R-:W-:-:S02]  /*4070*/  FSEL R22, R88, -INF , P2 ;  /* 0xff80000058167808 */ /* 0x000fc40001000000 */
[C---:B------:R-:W-:Y:S02]  /*4080*/  ISETP.GT.AND P0, PT, R2.reuse, 0x29, PT ;  /* 0x000000290200780c */ /* 0x040fe40003f04270 */
[----:B------:R-:W-:Y:S02]  /*4090*/  ISETP.GT.AND P2, PT, R2, 0x30, PT ;  /* 0x000000300200780c */ /* 0x000fe40003f44270 */
[----:B------:R-:W-:Y:S02]  /*40a0*/  IMNMX R0, R5, R0, PT ;  /* 0x0000000005007217 */ /* 0x000fe40003800200 */
[----:B------:R-:W-:Y:S02]  /*40b0*/  FMNMX.FTZ R137, R7, R8, !PT ;  /* 0x0000000807897209 */ /* 0x000fe40007810000 */
[----:B------:R-:W-:Y:S02]  /*40c0*/  FSEL R168, R84, -INF , P1 ;  /* 0xff80000054a87808 */ /* 0x000fe40000800000 */
[----:B------:R-:W-:-:S02]  /*40d0*/  ISETP.GT.AND P1, PT, R2, 0x31, PT ;  /* 0x000000310200780c */ /* 0x000fc40003f24270 */
[----:B------:R-:W-:Y:S02]  /*40e0*/  FSEL R167, R77, -INF , P0 ;  /* 0xff8000004da77808 */ /* 0x000fe40000000000 */
[----:B------:R-:W-:Y:S02]  /*40f0*/  FSEL R166, R44, -INF , P2 ;  /* 0xff8000002ca67808 */ /* 0x000fe40001000000 */
[C---:B------:R-:W-:Y:S02]  /*4100*/  ISETP.GT.AND P0, PT, R0.reuse, RZ, PT ;  /* 0x000000ff0000720c */ /* 0x040fe40003f04270 */
[----:B------:R-:W-:Y:S02]  /*4110*/  ISETP.GT.AND P2, PT, R0, 0x1, PT ;  /* 0x000000010000780c */ /* 0x000fe40003f44270 */
[----:B------:R-:W-:Y:S02]  /*4120*/  ISETP.GT.AND P5, PT, R2, 0x10, PT ;  /* 0x000000100200780c */ /* 0x000fe40003fa4270 */
[----:B------:R-:W-:-:S02]  /*4130*/  FMNMX.FTZ R137, R9, R137, !PT ;  /* 0x0000008909897209 */ /* 0x000fc40007810000 */
[----:B------:R-:W-:Y:S02]  /*4140*/  FSEL R164, R45, -INF , P1 ;  /* 0xff8000002da47808 */ /* 0x000fe40000800000 */
[----:B------:R-:W-:Y:S02]  /*4150*/  ISETP.GT.AND P1, PT, R0, 0x8, PT ;  /* 0x000000080000780c */ /* 0x000fe40003f24270 */
[----:B------:R-:W-:Y:S02]  /*4160*/  FSEL R24, R134, -INF , P0 ;  /* 0xff80000086187808 */ /* 0x000fe40000000000 */
[----:B------:R-:W-:Y:S02]  /*4170*/  FSEL R25, R132, -INF , P2 ;  /* 0xff80000084197808 */ /* 0x000fe40001000000 */
[----:B------:R-:W-:Y:S02]  /*4180*/  ISETP.GT.AND P3, PT, R2, 0x11, PT ;  /* 0x000000110200780c */ /* 0x000fe40003f64270 */
[----:B------:R-:W-:-:S02]  /*4190*/  FSEL R18, R104, -INF , P5 ;  /* 0xff80000068127808 */ /* 0x000fc40002800000 */
[----:B------:R-:W-:Y:S02]  /*41a0*/  FMNMX.FTZ R137, R15, R137, !PT ;  /* 0x000000890f897209 */ /* 0x000fe40007810000 */
[----:B------:R-:W-:Y:S02]  /*41b0*/  ISETP.GT.AND P0, PT, R0, 0x9, PT ;  /* 0x000000090000780c */ /* 0x000fe40003f04270 */
[----:B------:R-:W-:Y:S02]  /*41c0*/  FSEL R31, R113, -INF , P1 ;  /* 0xff800000711f7808 */ /* 0x000fe40000800000 */
[----:B------:R-:W-:Y:S02]  /*41d0*/  FMNMX.FTZ R136, R24, R25, !PT ;  /* 0x0000001918887209 */ /* 0x000fe40007810000 */
[----:B------:R-:W-:Y:S02]  /*41e0*/  FSEL R19, R94, -INF , P3 ;  /* 0xff8000005e137808 */ /* 0x000fe40001800000 */
        /* <DEDUP_REMOVED lines=12> */
[----:B------:R-:W-:-:S02]  /*42b0*/  ISETP.GT.AND P5, PT, R2, 0x21, PT ;  /* 0x000000210200780c */ /* 0x000fc40003fa4270 */
[----:B------:R-:W-:Y:S02]  /*42c0*/  FMNMX.FTZ R137, R22, R137, !PT ;  /* 0x0000008916897209 */ /* 0x000fe40007810000 */
[----:B------:R-:W-:Y:S02]  /*42d0*/  ISETP.GT.AND P2, PT, R0, 0x19, PT ;  /* 0x000000190000780c */ /* 0x000fe40003f44270 */
[----:B------:R-:W-:Y:S02]  /*42e0*/  FSEL R32, R91, -INF , P0 ;  /* 0xff8000005b207808 */ /* 0x000fe40000000000 */
[----:B------:R-:W-:Y:S02]  /*42f0*/  FMNMX.FTZ R136, R26, R136, !PT ;  /* 0x000000881a887209 */ /* 0x000fe40007810000 */
        /* <DEDUP_REMOVED lines=23> */
[----:B------:R-:W-:Y:S01]  /*4470*/  FMNMX.FTZ R136, R160, R136, !PT ;  /* 0x00000088a0887209 */ /* 0x000fe20007810000 */
[----:B------:R-:W-:Y:S01]  /*4480*/  LDSM.16.MT88.4 R76, [R233+0x2800] ;  /* 0x00280000e94c783b */ /* 0x000fe20000004200 */
        /* <DEDUP_REMOVED lines=8> */
[C---:B------:R-:W-:Y:S02]  /*4510*/  ISETP.GT.AND P1, PT, R0.reuse, 0x38, PT ;  /* 0x000000380000780c */ /* 0x040fe40003f24270 */
[----:B------:R-:W-:Y:S02]  /*4520*/  ISETP.GT.AND P0, PT, R0, 0x39, PT ;  /* 0x000000390000780c */ /* 0x000fe40003f04270 */
[----:B------:R-:W-:Y:S01]  /*4530*/  FSEL R154, R47, -INF , P2 ;  /* 0xff8000002f9a7808 */ /* 0x000fe20001000000 */
[----:B------:R-:W1:Y:S01]  /*4540*/  SHFL.IDX PT, R0, R3, 0x2, 0x1c1f ;  /* 0x005c1f0003007f89 */ /* 0x000e6200000e0000 */
[----:B------:R-:W-:Y:S02]  /*4550*/  FMNMX.FTZ R136, R157, R136, !PT ;  /* 0x000000889d887209 */ /* 0x000fe40007810000 */
[----:B------:R-:W-:Y:S01]  /*4560*/  FMNMX.FTZ R137, R148, R137, !PT ;  /* 0x0000008994897209 */ /* 0x000fe20007810000 */
[----:B------:R-:W2:Y:S01]  /*4570*/  SHFL.IDX PT, R2, R3, 0x3, 0x1c1f ;  /* 0x007c1f0003027f89 */ /* 0x000ea200000e0000 */
[----:B------:R-:W-:-:S02]  /*4580*/  FSEL R152, R13, -INF , P1 ;  /* 0xff8000000d987808 */ /* 0x000fc40000800000 */
[----:B------:R-:W-:Y:S01]  /*4590*/  FMNMX.FTZ R136, R154, R136, !PT ;  /* 0x000000889a887209 */ /* 0x000fe20007810000 */
[----:B------:R-:W3:Y:S01]  /*45a0*/  SHFL.BFLY PT, R3, R137, 0x2, 0x1f ;  /* 0x0c401f0089037f89 */ /* 0x000ee200000e0000 */
[----:B------:R-:W-:Y:S02]  /*45b0*/  FSEL R149, R12, -INF , P0 ;  /* 0xff8000000c957808 */ /* 0x000fe40000000000 */
[----:B------:R-:W-:Y:S01]  /*45c0*/  FMNMX.FTZ R136, R152, R136, !PT ;  /* 0x0000008898887209 */ /* 0x000fe20007810000 */
[----:B------:R-:W-:Y:S03]  /*45d0*/  LDSM.16.MT88.4 R44, [R233] ;  /* 0x00000000e92c783b */ /* 0x000fe60000004200 */
[----:B------:R-:W-:-:S05]  /*45e0*/  FMNMX.FTZ R136, R149, R136, !PT ;  /* 0x0000008895887209 */ /* 0x000fca0007810000 */
[----:B------:R-:W4:Y:S01]  /*45f0*/  SHFL.BFLY PT, R6, R136, 0x2, 0x1f ;  /* 0x0c401f0088067f89 */ /* 0x000f2200000e0000 */
[----:B-1----:R-:W-:-:S05]  /*4600*/  IMAD.IADD R0, R4, 0x1, R0 ;  /* 0x0000000104007824 */ /* 0x002fca00078e0200 */
[----:B------:R-:W-:Y:S01]  /*4610*/  IMNMX R0, R5, R0, PT ;  /* 0x0000000005007217 */ /* 0x000fe20003800200 */
[----:B--2---:R-:W-:Y:S01]  /*4620*/  IMAD.IADD R2, R4, 0x1, R2 ;  /* 0x0000000104027824 */ /* 0x004fe200078e0202 */
[----:B---3--:R-:W-:Y:S02]  /*4630*/  FMNMX.FTZ R137, R137, R3, !PT ;  /* 0x0000000389897209 */ /* 0x008fe40007810000 */
[----:B------:R-:W-:Y:S02]  /*4640*/  ISETP.GT.AND P1, PT, R0, RZ, PT ;  /* 0x000000ff0000720c */ /* 0x000fe40003f24270 */
[----:B------:R-:W-:Y:S01]  /*4650*/  IMNMX R2, R5, R2, PT ;  /* 0x0000000205027217 */ /* 0x000fe20003800200 */
[----:B------:R-:W1:Y:S01]  /*4660*/  SHFL.BFLY PT, R3, R137, 0x1, 0x1f ;  /* 0x0c201f0089037f89 */ /* 0x000e6200000e0000 */
[----:B------:R-:W-:Y:S02]  /*4670*/  FSEL R5, R146, -INF , P1 ;  /* 0xff80000092057808 */ /* 0x000fe40000800000 */
[----:B------:R-:W-:-:S02]  /*4680*/  ISETP.GT.AND P3, PT, R0, 0x1, PT ;  /* 0x000000010000780c */ /* 0x000fc40003f64270 */
[C---:B------:R-:W-:Y:S02]  /*4690*/  ISETP.GT.AND P0, PT, R0.reuse, 0x8, PT ;  /* 0x000000080000780c */ /* 0x040fe40003f04270 */
[C---:B------:R-:W-:Y:S02]  /*46a0*/  ISETP.GT.AND P5, PT, R0.reuse, 0x9, PT ;  /* 0x000000090000780c */ /* 0x040fe40003fa4270 */
[C---:B------:R-:W-:Y:S02]  /*46b0*/  ISETP.GT.AND P2, PT, R0.reuse, 0x10, PT ;  /* 0x000000100000780c */ /* 0x040fe40003f44270 */
[----:B------:R-:W-:Y:S02]  /*46c0*/  ISETP.GT.AND P1, PT, R0, 0x11, PT ;  /* 0x000000110000780c */ /* 0x000fe40003f24270 */
[----:B----4-:R-:W-:Y:S02]  /*46d0*/  FMNMX.FTZ R136, R136, R6, !PT ;  /* 0x0000000688887209 */ /* 0x010fe40007810000 */
[----:B------:R-:W-:-:S02]  /*46e0*/  FSEL R6, R145, -INF , P3 ;  /* 0xff80000091067808 */ /* 0x000fc40001800000 */
[----:B------:R-:W-:Y:S02]  /*46f0*/  FSEL R10, R117, -INF , P0 ;  /* 0xff800000750a7808 */ /* 0x000fe40000000000 */
[----:B------:R-:W-:Y:S02]  /*4700*/  FSEL R12, R115, -INF , P5 ;  /* 0xff800000730c7808 */ /* 0x000fe40002800000 */
[----:B------:R-:W-:Y:S02]  /*4710*/  FSEL R16, R106, -INF , P2 ;  /* 0xff8000006a107808 */ /* 0x000fe40001000000 */
[----:B------:R-:W-:Y:S02]  /*4720*/  FSEL R17, R105, -INF , P1 ;  /* 0xff80000069117808 */ /* 0x000fe40000800000 */
[C---:B------:R-:W-:Y:S02]  /*4730*/  ISETP.GT.AND P3, PT, R0.reuse, 0x18, PT ;  /* 0x000000180000780c */ /* 0x040fe40003f64270 */
[----:B------:R-:W-:-:S02]  /*4740*/  ISETP.GT.AND P0, PT, R0, 0x19, PT ;  /* 0x000000190000780c */ /* 0x000fc40003f04270 */
[C---:B------:R-:W-:Y:S02]  /*4750*/  ISETP.GT.AND P5, PT, R0.reuse, 0x20, PT ;  /* 0x000000200000780c */ /* 0x040fe40003fa4270 */
[C---:B------:R-:W-:Y:S02]  /*4760*/  ISETP.GT.AND P2, PT, R0.reuse, 0x21, PT ;  /* 0x000000210000780c */ /* 0x040fe40003f44270 */
[----:B------:R-:W-:Y:S02]  /*4770*/  ISETP.GT.AND P1, PT, R0, 0x28, PT ;  /* 0x000000280000780c */ /* 0x000fe40003f24270 */
[----:B------:R-:W-:Y:S02]  /*4780*/  FSEL R23, R95, -INF , P3 ;  /* 0xff8000005f177808 */ /* 0x000fe40001800000 */
[----:B------:R-:W-:Y:S02]  /*4790*/  FSEL R29, R93, -INF , P0 ;  /* 0xff8000005d1d7808 */ /* 0x000fe40000000000 */
[----:B------:R-:W-:-:S02]  /*47a0*/  FSEL R145, R87, -INF , P5 ;  /* 0xff80000057917808 */ /* 0x000fc40002800000 */
[----:B------:R-:W-:Y:S02]  /*47b0*/  FSEL R144, R80, -INF , P2 ;  /* 0xff80000050907808 */ /* 0x000fe40001000000 */
[----:B-1----:R-:W-:Y:S01]  /*47c0*/  FMNMX.FTZ R137, R137, R3, !PT ;  /* 0x0000000389897209 */ /* 0x002fe20007810000 */
[----:B------:R-:W1:Y:S01]  /*47d0*/  SHFL.BFLY PT, R4, R136, 0x1, 0x1f ;  /* 0x0c201f0088047f89 */ /* 0x000e6200000e0000 */
[----:B------:R-:W-:Y:S02]  /*47e0*/  FSEL R143, R68, -INF , P1 ;  /* 0xff800000448f7808 */ /* 0x000fe40000800000 */
[C---:B------:R-:W-:Y:S01]  /*47f0*/  ISETP.GT.AND P3, PT, R0.reuse, 0x29, PT ;  /* 0x000000290000780c */ /* 0x040fe20003f64270 */
[----:B------:R-:W-:Y:S01]  /*4800*/  LDSM.16.MT88.4 R80, [R233+0x2000] ;  /* 0x00200000e950783b */ /* 0x000fe20000004200 */
[C---:B------:R-:W-:Y:S02]  /*4810*/  ISETP.GT.AND P0, PT, R0.reuse, 0x30, PT ;  /* 0x000000300000780c */ /* 0x040fe40003f04270 */
[C---:B------:R-:W-:Y:S01]  /*4820*/  ISETP.GT.AND P5, PT, R0.reuse, 0x31, PT ;  /* 0x000000310000780c */ /* 0x040fe20003fa4270 */
[----:B------:R-:W-:Y:S01]  /*4830*/  LDSM.16.MT88.4 R84, [R230+0x2000] ;  /* 0x00200000e654783b */ /* 0x000fe20000004200 */
[----:B------:R-:W-:-:S02]  /*4840*/  ISETP.GT.AND P2, PT, R0, 0x38, PT ;  /* 0x000000380000780c */ /* 0x000fc40003f44270 */
[----:B------:R-:W-:Y:S02]  /*4850*/  ISETP.GT.AND P1, PT, R0, 0x39, PT ;  /* 0x000000390000780c */ /* 0x000fe40003f24270 */
[----:B------:R-:W-:-:S04]  /*4860*/  FMNMX.FTZ R0, R5, R6, !PT ;  /* 0x0000000605007209 */ /* 0x000fc80007810000 */
[----:B------:R-:W-:Y:S02]  /*4870*/  FMNMX.FTZ R0, R10, R0, !PT ;  /* 0x000000000a007209 */ /* 0x000fe40007810000 */
[----:B------:R-:W-:Y:S02]  /*4880*/  FSEL R142, R69, -INF , P3 ;  /* 0xff800000458e7808 */ /* 0x000fe40001800000 */
[----:B------:R-:W-:Y:S02]  /*4890*/  FMNMX.FTZ R0, R12, R0, !PT ;  /* 0x000000000c007209 */ /* 0x000fe40007810000 */
[----:B------:R-:W-:Y:S02]  /*48a0*/  ISETP.GT.AND P3, PT, R2, RZ, PT ;  /* 0x000000ff0200720c */ /* 0x000fe40003f64270 */
[----:B------:R-:W-:Y:S02]  /*48b0*/  FMNMX.FTZ R0, R16, R0, !PT ;  /* 0x0000000010007209 */ /* 0x000fe40007810000 */
[----:B------:R-:W-:Y:S01]  /*48c0*/  FSEL R138, R20, -INF , P1 ;  /* 0xff800000148a7808 */ /* 0x000fe20000800000 */
[----:B------:R-:W-:Y:S01]  /*48d0*/  FMUL.FTZ R20, R137, c[0x0][0x2d0] ;  /* 0x0000b40089147a20 */ /* 0x000fe20000410000 */
[----:B------:R-:W-:-:S02]  /*48e0*/  FSEL R14, R151, -INF , P3 ;  /* 0xff800000970e7808 */ /* 0x000fc40001800000 */
[----:B------:R-:W-:Y:S02]  /*48f0*/  FMNMX.FTZ R0, R17, R0, !PT ;  /* 0x0000000011007209 */ /* 0x000fe40007810000 */
[----:B------:R-:W-:Y:S02]  /*4900*/  FSETP.NEU.FTZ.AND P3, PT, R137, -INF , PT ;  /* 0xff8000008900780b */ /* 0x000fe40003f7d000 */
[----:B------:R-:W-:Y:S02]  /*4910*/  FMNMX.FTZ R0, R23, R0, !PT ;  /* 0x0000000017007209 */ /* 0x000fe40007810000 */
[----:B------:R-:W-:Y:S02]  /*4920*/  FSEL R20, R20, RZ, P3 ;  /* 0x000000ff14147208 */ /* 0x000fe40001800000 */
[----:B------:R-:W-:Y:S02]  /*4930*/  FSEL R141, R36, -INF , P0 ;  /* 0xff800000248d7808 */ /* 0x000fe40000000000 */
[----:B------:R-:W-:-:S02]  /*4940*/  ISETP.GT.AND P0, PT, R2, 0x1, PT ;  /* 0x000000010200780c */ /* 0x000fc40003f04270 */
[----:B------:R-:W-:Y:S01]  /*4950*/  FMNMX.FTZ R135, R29, R0, !PT ;  /* 0x000000001d877209 */ /* 0x000fe20007810000 */
[----:B------:R-:W-:Y:S01]  /*4960*/  FFMA.FTZ R0, R7, c[0x0][0x2d0], -R20 ;  /* 0x0000b40007007a23 */ /* 0x000fe20000010814 */
[----:B------:R-:W-:Y:S02]  /*4970*/  FSEL R140, R30, -INF , P5 ;  /* 0xff8000001e8c7808 */ /* 0x000fe40002800000 */
[----:B------:R-:W-:Y:S02]  /*4980*/  ISETP.GT.AND P5, PT, R2, 0x8, PT ;  /* 0x000000080200780c */ /* 0x000fe40003fa4270 */
[----:B------:R-:W-:Y:S01]  /*4990*/  FSEL R13, R147, -INF , P0 ;  /* 0xff800000930d7808 */ /* 0x000fe20000000000 */
[----:B------:R2:W-:Y:S01]  /*49a0*/  MUFU.EX2 R175, R0 ;  /* 0x0000000000af7308 */ /* 0x0005e20000000800 */
[----:B------:R-:W-:Y:S02]  /*49b0*/  FMNMX.FTZ R135, R145, R135, !PT ;  /* 0x0000008791877209 */ /* 0x000fe40007810000 */
[----:B------:R-:W-:-:S02]  /*49c0*/  FSEL R139, R28, -INF , P2 ;  /* 0xff8000001c8b7808 */ /* 0x000fc40001000000 */
[----:B------:R-:W-:Y:S02]  /*49d0*/  ISETP.GT.AND P2, PT, R2, 0x9, PT ;  /* 0x000000090200780c */ /* 0x000fe40003f44270 */
[----:B------:R-:W-:Y:S02]  /*49e0*/  FSEL R11, R119, -INF , P5 ;  /* 0xff800000770b7808 */ /* 0x000fe40002800000 */
[----:B------:R-:W-:Y:S02]  /*49f0*/  FMNMX.FTZ R135, R144, R135, !PT ;  /* 0x0000008790877209 */ /* 0x000fe40007810000 */
[----:B------:R-:W-:Y:S02]  /*4a00*/  ISETP.GT.AND P1, PT, R2, 0x10, PT ;  /* 0x000000100200780c */ /* 0x000fe40003f24270 */
[----:B--2---:R-:W-:Y:S02]  /*4a10*/  FMNMX.FTZ R0, R14, R13, !PT ;  /* 0x0000000d0e007209 */ /* 0x004fe40007810000 */
[----:B------:R-:W-:-:S02]  /*4a20*/  FSEL R7, R118, -INF , P2 ;  /* 0xff80000076077808 */ /* 0x000fc40001000000 */
[----:B------:R-:W-:Y:S01]  /*4a30*/  FMNMX.FTZ R0, R11, R0, !PT ;  /* 0x000000000b007209 */ /* 0x000fe20007810000 */
[----:B------:R-:W-:Y:S01]  /*4a40*/  FFMA.FTZ R3, R8, c[0x0][0x2d0], -R20 ;  /* 0x0000b40008037a23 */ /* 0x000fe20000010814 */
[----:B------:R-:W-:Y:S01]  /*4a50*/  FMNMX.FTZ R135, R143, R135, !PT ;  /* 0x000000878f877209 */ /* 0x000fe20007810000 */
[----:B------:R-:W-:Y:S01]  /*4a60*/  LDSM.16.MT88.4 R116, [R232+0x2000] ;  /* 0x00200000e874783b */ /* 0x000fe20000004200 */
[----:B------:R-:W-:Y:S02]  /*4a70*/  ISETP.GT.AND P0, PT, R2, 0x11, PT ;  /* 0x000000110200780c */ /* 0x000fe40003f04270 */
[----:B------:R-:W-:Y:S02]  /*4a80*/  FSEL R28, R114, -INF , P1 ;  /* 0xff800000721c7808 */ /* 0x000fe40000800000 */
[----:B------:R-:W-:Y:S02]  /*4a90*/  FMNMX.FTZ R0, R7, R0, !PT ;  /* 0x0000000007007209 */ /* 0x000fe40007810000 */
[----:B------:R-:W-:Y:S01]  /*4aa0*/  FMNMX.FTZ R135, R142, R135, !PT ;  /* 0x000000878e877209 */ /* 0x000fe20007810000 */
[----:B------:R2:W-:Y:S01]  /*4ab0*/  MUFU.EX2 R174, R3 ;  /* 0x0000000300ae7308 */ /* 0x0005e20000000800 */
[----:B------:R-:W-:-:S02]  /*4ac0*/  ISETP.GT.AND P5, PT, R2, 0x18, PT ;  /* 0x000000180200780c */ /* 0x000fc40003fa4270 */
[----:B------:R-:W-:Y:S02]  /*4ad0*/  FSEL R30, R108, -INF , P0 ;  /* 0xff8000006c1e7808 */ /* 0x000fe40000000000 */
[----:B------:R-:W-:Y:S02]  /*4ae0*/  FMNMX.FTZ R0, R28, R0, !PT ;  /* 0x000000001c007209 */ /* 0x000fe40007810000 */
[----:B------:R-:W-:Y:S02]  /*4af0*/  FMNMX.FTZ R135, R141, R135, !PT ;  /* 0x000000878d877209 */ /* 0x000fe40007810000 */
[----:B------:R-:W-:Y:S02]  /*4b00*/  ISETP.GT.AND P3, PT, R2, 0x19, PT ;  /* 0x000000190200780c */ /* 0x000fe40003f64270 */
[----:B------:R-:W-:Y:S01]  /*4b10*/  FMNMX.FTZ R0, R30, R0, !PT ;  /* 0x000000001e007209 */ /* 0x000fe20007810000 */
[----:B--2---:R-:W-:Y:S01]  /*4b20*/  FFMA.FTZ R3, R9, c[0x0][0x2d0], -R20 ;  /* 0x0000b40009037a23 */ /* 0x004fe20000010814 */
[----:B------:R-:W-:-:S02]  /*4b30*/  FSEL R9, R103, -INF , P5 ;  /* 0xff80000067097808 */ /* 0x000fc40002800000 */
[----:B------:R-:W-:Y:S01]  /*4b40*/  FMNMX.FTZ R135, R140, R135, !PT ;  /* 0x000000878c877209 */ /* 0x000fe20007810000 */
[----:B------:R2:W-:Y:S01]  /*4b50*/  MUFU.EX2 R177, R3 ;  /* 0x0000000300b17308 */ /* 0x0005e20000000800 */
[----:B------:R-:W-:Y:S02]  /*4b60*/  ISETP.GT.AND P2, PT, R2, 0x20, PT ;  /* 0x000000200200780c */ /* 0x000fe40003f44270 */
[----:B------:R-:W-:Y:S02]  /*4b70*/  FSEL R8, R102, -INF , P3 ;  /* 0xff80000066087808 */ /* 0x000fe40001800000 */
[----:B------:R-:W-:Y:S02]  /*4b80*/  FMNMX.FTZ R0, R9, R0, !PT ;  /* 0x0000000009007209 */ /* 0x000fe40007810000 */
[----:B------:R-:W-:Y:S02]  /*4b90*/  FMNMX.FTZ R135, R139, R135, !PT ;  /* 0x000000878b877209 */ /* 0x000fe40007810000 */
[----:B------:R-:W-:-:S02]  /*4ba0*/  ISETP.GT.AND P1, PT, R2, 0x21, PT ;  /* 0x000000210200780c */ /* 0x000fc40003f24270 */
[----:B------:R-:W-:Y:S01]  /*4bb0*/  FSEL R133, R72, -INF , P2 ;  /* 0xff80000048857808 */ /* 0x000fe20001000000 */
[----:B--2---:R-:W-:Y:S01]  /*4bc0*/  FFMA.FTZ R3, R15, c[0x0][0x2d0], -R20 ;  /* 0x0000b4000f037a23 */ /* 0x004fe20000010814 */
[----:B------:R-:W-:-:S03]  /*4bd0*/  FMNMX.FTZ R135, R138, R135, !PT ;  /* 0x000000878a877209 */ /* 0x000fc60007810000 */
[----:B------:R2:W-:Y:S01]  /*4be0*/  MUFU.EX2 R176, R3 ;  /* 0x0000000300b07308 */ /* 0x0005e20000000800 */
[----:B------:R-:W-:Y:S02]  /*4bf0*/  ISETP.GT.AND P0, PT, R2, 0x28, PT ;  /* 0x000000280200780c */ /* 0x000fe40003f04270 */
[----:B------:R-:W-:Y:S02]  /*4c00*/  FSEL R132, R50, -INF , P1 ;  /* 0xff80000032847808 */ /* 0x000fe40000800000 */
[----:B-1----:R-:W-:Y:S02]  /*4c10*/  FMNMX.FTZ R136, R136, R4, !PT ;  /* 0x0000000488887209 */ /* 0x002fe40007810000 */
[----:B------:R-:W1:Y:S01]  /*4c20*/  SHFL.BFLY PT, R4, R135, 0x2, 0x1f ;  /* 0x0c401f0087047f89 */ /* 0x000e6200000e0000 */
[----:B------:R-:W-:Y:S02]  /*4c30*/  ISETP.GT.AND P2, PT, R2, 0x29, PT ;  /* 0x000000290200780c */ /* 0x000fe40003f44270 */
[----:B--2---:R-:W-:Y:S01]  /*4c40*/  FMNMX.FTZ R3, R8, R0, !PT ;  /* 0x0000000008037209 */ /* 0x004fe20007810000 */
[----:B------:R-:W-:-:S03]  /*4c50*/  FFMA.FTZ R0, R18, c[0x0][0x2d0], -R20 ;  /* 0x0000b40012007a23 */ /* 0x000fc60000010814 */
[----:B------:R-:W-:Y:S01]  /*4c60*/  FMNMX.FTZ R3, R133, R3, !PT ;  /* 0x0000000385037209 */ /* 0x000fe20007810000 */
[----:B------:R2:W-:Y:S01]  /*4c70*/  MUFU.EX2 R250, R0 ;  /* 0x0000000000fa7308 */ /* 0x0005e20000000800 */
[----:B------:R-:W-:Y:S02]  /*4c80*/  FSEL R131, R70, -INF , P0 ;  /* 0xff80000046837808 */ /* 0x000fe40000000000 */
[----:B------:R-:W-:Y:S02]  /*4c90*/  FMNMX.FTZ R3, R132, R3, !PT ;  /* 0x0000000384037209 */ /* 0x000fe40007810000 */
[C---:B------:R-:W-:Y:S02]  /*4ca0*/  ISETP.GT.AND P1, PT, R2.reuse, 0x30, PT ;  /* 0x000000300200780c */ /* 0x040fe40003f24270 */
[----:B------:R-:W-:Y:S01]  /*4cb0*/  FSEL R130, R71, -INF , P2 ;  /* 0xff80000047827808 */ /* 0x000fe20001000000 */
[----:B--2---:R-:W-:Y:S01]  /*4cc0*/  FFMA.FTZ R0, R19, c[0x0][0x2d0], -R20 ;  /* 0x0000b40013007a23 */ /* 0x004fe20000010814 */
[----:B------:R-:W-:Y:S01]  /*4cd0*/  ISETP.GT.AND P0, PT, R2, 0x31, PT ;  /* 0x000000310200780c */ /* 0x000fe20003f04270 */
[----:B------:R-:W-:Y:S02]  /*4ce0*/  LDSM.16.MT88.4 R68, [R233+0x800] ;  /* 0x00080000e944783b */ /* 0x000fe40000004200 */
[----:B------:R2:W-:Y:S01]  /*4cf0*/  MUFU.EX2 R249, R0 ;  /* 0x0000000000f97308 */ /* 0x0005e20000000800 */
[----:B------:R-:W-:-:S02]  /*4d00*/  FSEL R129, R129, -INF , P1 ;  /* 0xff80000081817808 */ /* 0x000fc40000800000 */
[----:B------:R-:W-:Y:S02]  /*4d10*/  ISETP.GT.AND P2, PT, R2, 0x38, PT ;  /* 0x000000380200780c */ /* 0x000fe40003f44270 */
[----:B------:R-:W-:Y:S02]  /*4d20*/  FSEL R128, R128, -INF , P0 ;  /* 0xff80000080807808 */ /* 0x000fe40000000000 */
[----:B--2---:R-:W-:-:S04]  /*4d30*/  FMNMX.FTZ R0, R131, R3, !PT ;  /* 0x0000000383007209 */ /* 0x004fc80007810000 */
[----:B------:R-:W-:Y:S01]  /*4d40*/  FMNMX.FTZ R0, R130, R0, !PT ;  /* 0x0000000082007209 */ /* 0x000fe20007810000 */
[--C-:B------:R-:W-:Y:S01]  /*4d50*/  FFMA.FTZ R3, R21, c[0x0][0x2d0], -R20.reuse ;  /* 0x0000b40015037a23 */ /* 0x100fe20000010814 */
[----:B------:R-:W-:Y:S02]  /*4d60*/  ISETP.GT.AND P1, PT, R2, 0x39, PT ;  /* 0x000000390200780c */ /* 0x000fe40003f24270 */
[----:B------:R-:W-:Y:S01]  /*4d70*/  FMNMX.FTZ R0, R129, R0, !PT ;  /* 0x0000000081007209 */ /* 0x000fe20007810000 */
[----:B------:R-:W-:Y:S01]  /*4d80*/  FFMA.FTZ R2, R22, c[0x0][0x2d0], -R20 ;  /* 0x0000b40016027a23 */ /* 0x000fe20000010814 */
[----:B------:R2:W-:Y:S01]  /*4d90*/  MUFU.EX2 R251, R3 ;  /* 0x0000000300fb7308 */ /* 0x0005e20000000800 */
[----:B------:R-:W-:Y:S02]  /*4da0*/  FSEL R22, R35, -INF , P2 ;  /* 0xff80000023167808 */ /* 0x000fe40001000000 */
[----:B------:R-:W-:Y:S02]  /*4db0*/  FMNMX.FTZ R0, R128, R0, !PT ;  /* 0x0000000080007209 */ /* 0x000fe40007810000 */
[----:B------:R-:W-:-:S02]  /*4dc0*/  FSETP.NEU.FTZ.AND P0, PT, R136, -INF , PT ;  /* 0xff8000008800780b */ /* 0x000fc40003f1d000 */
[----:B------:R-:W-:Y:S02]  /*4dd0*/  FSEL R21, R37, -INF , P1 ;  /* 0xff80000025157808 */ /* 0x000fe40000800000 */
[----:B------:R-:W-:Y:S02]  /*4de0*/  FMNMX.FTZ R134, R22, R0, !PT ;  /* 0x0000000016867209 */ /* 0x000fe40007810000 */
[----:B-1----:R-:W-:Y:S01]  /*4df0*/  FMNMX.FTZ R135, R135, R4, !PT ;  /* 0x0000000487877209 */ /* 0x002fe20007810000 */
[----:B------:R1:W-:Y:S01]  /*4e00*/  MUFU.EX2 R252, R2 ;  /* 0x0000000200fc7308 */ /* 0x0003e20000000800 */
[----:B--2---:R-:W-:Y:S01]  /*4e10*/  FMUL.FTZ R3, R136, c[0x0][0x2d0] ;  /* 0x0000b40088037a20 */ /* 0x004fe20000410000 */
[----:B------:R-:W-:Y:S01]  /*4e20*/  FMNMX.FTZ R134, R21, R134, !PT ;  /* 0x0000008615867209 */ /* 0x000fe20007810000 */
[----:B------:R-:W-:Y:S03]  /*4e30*/  LDSM.16.MT88.4 R36, [R229+0x800] ;  /* 0x00080000e524783b */ /* 0x000fe60000004200 */
[----:B------:R-:W-:Y:S01]  /*4e40*/  FSEL R3, R3, RZ, P0 ;  /* 0x000000ff03037208 */ /* 0x000fe20000000000 */
[----:B------:R-:W-:Y:S04]  /*4e50*/  SHFL.BFLY PT, R4, R134, 0x2, 0x1f ;  /* 0x0c401f0086047f89 */ /* 0x000fe800000e0000 */
[--C-:B------:R-:W-:Y:S01]  /*4e60*/  FFMA.FTZ R0, R24, c[0x0][0x2d0], -R3.reuse ;  /* 0x0000b40018007a23 */ /* 0x100fe20000010803 */
[----:B-1----:R-:W1:Y:S03]  /*4e70*/  SHFL.BFLY PT, R2, R135, 0x1, 0x1f ;  /* 0x0c201f0087027f89 */ /* 0x002e6600000e0000 */
[----:B------:R2:W-:Y:S02]  /*4e80*/  MUFU.EX2 R171, R0 ;  /* 0x0000000000ab7308 */ /* 0x0005e40000000800 */
[----:B--2---:R-:W-:-:S06]  /*4e90*/  FFMA.FTZ R0, R25, c[0x0][0x2d0], -R3 ;  /* 0x0000b40019007a23 */ /* 0x004fcc0000010803 */
[----:B------:R2:W-:Y:S02]  /*4ea0*/  MUFU.EX2 R165, R0 ;  /* 0x0000000000a57308 */ /* 0x0005e40000000800 */
[----:B--2---:R-:W-:-:S06]  /*4eb0*/  FFMA.FTZ R0, R31, c[0x0][0x2d0], -R3 ;  /* 0x0000b4001f007a23 */ /* 0x004fcc0000010803 */
[----:B------:R2:W-:Y:S01]  /*4ec0*/  MUFU.EX2 R172, R0 ;  /* 0x0000000000ac7308 */ /* 0x0005e20000000800 */
[----:B-1----:R-:W-:Y:S02]  /*4ed0*/  FMNMX.FTZ R135, R135, R2, !PT ;  /* 0x0000000287877209 */ /* 0x002fe40007810000 */
[----:B------:R-:W-:Y:S01]  /*4ee0*/  FMNMX.FTZ R134, R134, R4, !PT ;  /* 0x0000000486867209 */ /* 0x000fe20007810000 */
[----:B--2---:R-:W-:-:S04]  /*4ef0*/  FFMA.FTZ R0, R33, c[0x0][0x2d0], -R3 ;  /* 0x0000b40021007a23 */ /* 0x004fc80000010803 */
[----:B------:R1:W-:Y:S01]  /*4f00*/  MUFU.EX2 R173, R0 ;  /* 0x0000000000ad7308 */ /* 0x0003e20000000800 */
[C---:B------:R-:W-:Y:S01]  /*4f10*/  FMUL.FTZ R2, R135.reuse, c[0x0][0x2d0] ;  /* 0x0000b40087027a20 */ /* 0x040fe20000410000 */
[----:B------:R-:W-:Y:S01]  /*4f20*/  FSETP.NEU.FTZ.AND P0, PT, R135, -INF , PT ;  /* 0xff8000008700780b */ /* 0x000fe20003f1d000 */
[----:B------:R-:W2:Y:S01]  /*4f30*/  SHFL.BFLY PT, R4, R134, 0x1, 0x1f ;  /* 0x0c201f0086047f89 */ /* 0x000ea200000e0000 */
[----:B-1----:R-:W-:-:S04]  /*4f40*/  FFMA.FTZ R0, R27, c[0x0][0x2d0], -R3 ;  /* 0x0000b4001b007a23 */ /* 0x002fc80000010803 */
[----:B------:R1:W-:Y:S01]  /*4f50*/  MUFU.EX2 R224, R0 ;  /* 0x0000000000e07308 */ /* 0x0003e20000000800 */
[----:B------:R-:W-:Y:S01]  /*4f60*/  FSEL R2, R2, RZ, P0 ;  /* 0x000000ff02027208 */ /* 0x000fe20000000000 */
[--C-:B-1----:R-:W-:Y:S01]  /*4f70*/  FFMA.FTZ R0, R26, c[0x0][0x2d0], -R3.reuse ;  /* 0x0000b4001a007a23 */ /* 0x102fe20000010803 */
[----:B--2---:R-:W-:Y:S01]  /*4f80*/  FMNMX.FTZ R134, R134, R4, !PT ;  /* 0x0000000486867209 */ /* 0x004fe20007810000 */
[----:B------:R-:W1:Y:S04]  /*4f90*/  LDSM.16.MT88.4 R24, [R230] ;  /* 0x00000000e618783b */ /* 0x000e680000004200 */
[----:B------:R2:W-:Y:S02]  /*4fa0*/  MUFU.EX2 R225, R0 ;  /* 0x0000000000e17308 */ /* 0x0005e40000000800 */
[----:B--2---:R-:W-:-:S06]  /*4fb0*/  FFMA.FTZ R0, R32, c[0x0][0x2d0], -R3 ;  /* 0x0000b40020007a23 */ /* 0x004fcc0000010803 */
[----:B------:R2:W-:Y:S02]  /*4fc0*/  MUFU.EX2 R226, R0 ;  /* 0x0000000000e27308 */ /* 0x0005e40000000800 */
[----:B--2---:R-:W-:Y:S01]  /*4fd0*/  FFMA.FTZ R0, R34, c[0x0][0x2d0], -R3 ;  /* 0x0000b40022007a23 */ /* 0x004fe20000010803 */
[----:B------:R-:W-:Y:S01]  /*4fe0*/  FSETP.NEU.FTZ.AND P0, PT, R134, -INF , PT ;  /* 0xff8000008600780b */ /* 0x000fe20003f1d000 */
[--C-:B------:R-:W-:Y:S01]  /*4ff0*/  FFMA.FTZ R4, R16, c[0x0][0x2d0], -R2.reuse ;  /* 0x0000b40010047a23 */ /* 0x100fe20000010802 */
[----:B------:R-:W2:Y:S03]  /*5000*/  LDSM.16.MT88.4 R32, [R230+0x800] ;  /* 0x00080000e620783b */ /* 0x000ea60000004200 */
[----:B------:R3:W-:Y:S02]  /*5010*/  MUFU.EX2 R227, R0 ;  /* 0x0000000000e37308 */ /* 0x0007e40000000800 */
[----:B---3--:R-:W-:-:S06]  /*5020*/  FFMA.FTZ R0, R5, c[0x0][0x2d0], -R2 ;  /* 0x0000b40005007a23 */ /* 0x008fcc0000010802 */
[----:B------:R3:W-:Y:S02]  /*5030*/  MUFU.EX2 R156, R0 ;  /* 0x00000000009c7308 */ /* 0x0007e40000000800 */
[----:B---3--:R-:W-:-:S06]  /*5040*/  FFMA.FTZ R0, R6, c[0x0][0x2d0], -R2 ;  /* 0x0000b40006007a23 */ /* 0x008fcc0000010802 */
[----:B------:R3:W4:Y:S02]  /*5050*/  MUFU.EX2 R155, R0 ;  /* 0x00000000009b7308 */ /* 0x0007240000000800 */
[----:B---3--:R-:W-:-:S06]  /*5060*/  FFMA.FTZ R0, R10, c[0x0][0x2d0], -R2 ;  /* 0x0000b4000a007a23 */ /* 0x008fcc0000010802 */
[----:B------:R3:W-:Y:S02]  /*5070*/  MUFU.EX2 R158, R0 ;  /* 0x00000000009e7308 */ /* 0x0007e40000000800 */
[----:B---3--:R-:W-:-:S06]  /*5080*/  FFMA.FTZ R0, R12, c[0x0][0x2d0], -R2 ;  /* 0x0000b4000c007a23 */ /* 0x008fcc0000010802 */
[----:B------:R3:W5:Y:S08]  /*5090*/  MUFU.EX2 R161, R0 ;  /* 0x0000000000a17308 */ /* 0x0007700000000800 */
[----:B------:R1:W-:Y:S01]  /*50a0*/  MUFU.EX2 R187, R4 ;  /* 0x0000000400bb7308 */ /* 0x0003e20000000800 */
[----:B---3--:R-:W-:-:S05]  /*50b0*/  FMUL.FTZ R0, R134, c[0x0][0x2d0] ;  /* 0x0000b40086007a20 */ /* 0x008fca0000410000 */
[----:B------:R-:W-:Y:S01]  /*50c0*/  FSEL R0, R0, RZ, P0 ;  /* 0x000000ff00007208 */ /* 0x000fe20000000000 */
[----:B-1----:R-:W-:-:S04]  /*50d0*/  FFMA.FTZ R4, R17, c[0x0][0x2d0], -R2 ;  /* 0x0000b40011047a23 */ /* 0x002fc80000010802 */
[----:B------:R1:W-:Y:S02]  /*50e0*/  MUFU.EX2 R190, R4 ;  /* 0x0000000400be7308 */ /* 0x0003e40000000800 */
[----:B-1----:R-:W-:-:S06]  /*50f0*/  FFMA.FTZ R4, R14, c[0x0][0x2d0], -R0 ;  /* 0x0000b4000e047a23 */ /* 0x002fcc0000010800 */
[----:B------:R1:W-:Y:S02]  /*5100*/  MUFU.EX2 R147, R4 ;  /* 0x0000000400937308 */ /* 0x0003e40000000800 */
[----:B-1----:R-:W-:-:S06]  /*5110*/  FFMA.FTZ R4, R13, c[0x0][0x2d0], -R0 ;  /* 0x0000b4000d047a23 */ /* 0x002fcc0000010800 */
[----:B------:R1:W3:Y:S02]  /*5120*/  MUFU.EX2 R146, R4 ;  /* 0x0000000400927308 */ /* 0x0002e40000000800 */
[----:B-1----:R-:W-:-:S06]  /*5130*/  FFMA.FTZ R4, R11, c[0x0][0x2d0], -R0 ;  /* 0x0000b4000b047a23 */ /* 0x002fcc0000010800 */
[----:B------:R1:W-:Y:S02]  /*5140*/  MUFU.EX2 R151, R4 ;  /* 0x0000000400977308 */ /* 0x0003e40000000800 */
[----:B-1----:R-:W-:-:S06]  /*5150*/  FFMA.FTZ R4, R7, c[0x0][0x2d0], -R0 ;  /* 0x0000b40007047a23 */ /* 0x002fcc0000010800 */
[----:B------:R1:W1:Y:S02]  /*5160*/  MUFU.EX2 R153, R4 ;  /* 0x0000000400997308 */ /* 0x0002640000000800 */
[----:B-1----:R-:W-:-:S06]  /*5170*/  FFMA.FTZ R4, R23, c[0x0][0x2d0], -R2 ;  /* 0x0000b40017047a23 */ /* 0x002fcc0000010802 */
[----:B------:R1:W-:Y:S02]  /*5180*/  MUFU.EX2 R188, R4 ;  /* 0x0000000400bc7308 */ /* 0x0003e40000000800 */
[----:B-1----:R-:W-:-:S06]  /*5190*/  FFMA.FTZ R4, R29, c[0x0][0x2d0], -R2 ;  /* 0x0000b4001d047a23 */ /* 0x002fcc0000010802 */
[----:B------:R1:W-:Y:S01]  /*51a0*/  MUFU.EX2 R191, R4 ;  /* 0x0000000400bf7308 */ /* 0x0003e20000000800 */
[----:B----4-:R-:W-:Y:S02]  /*51b0*/  F2FP.BF16.PACK_AB R12, R155, R156 ;  /* 0x0000009c9b0c723e */ /* 0x010fe400000010ff */
[----:B-----5:R-:W-:Y:S02]  /*51c0*/  F2FP.BF16.PACK_AB R14, R161, R158 ;  /* 0x0000009ea10e723e */ /* 0x020fe400000010ff */
[----:B---3--:R-:W-:Y:S01]  /*51d0*/  F2FP.BF16.PACK_AB R13, R146, R147 ;  /* 0x00000093920d723e */ /* 0x008fe200000010ff */
[----:B-1----:R-:W-:-:S04]  /*51e0*/  FFMA.FTZ R4, R28, c[0x0][0x2d0], -R0 ;  /* 0x0000b4001c047a23 */ /* 0x002fc80000010800 */
[----:B------:R1:W-:Y:S01]  /*51f0*/  MUFU.EX2 R184, R4 ;  /* 0x0000000400b87308 */ /* 0x0003e20000000800 */
[----:B------:R-:W-:Y:S01]  /*5200*/  F2FP.BF16.PACK_AB R15, R153, R151 ;  /* 0x00000097990f723e */ /* 0x000fe200000010ff */
[----:B-1----:R-:W-:-:S06]  /*5210*/  FFMA.FTZ R4, R30, c[0x0][0x2d0], -R0 ;  /* 0x0000b4001e047a23 */ /* 0x002fcc0000010800 */
[----:B------:R1:W3:Y:S01]  /*5220*/  MUFU.EX2 R185, R4 ;  /* 0x0000000400b97308 */ /* 0x0002e20000000800 */
[----:B------:R-:W-:Y:S01]  /*5230*/  HMMA.16816.F32.BF16 R48, R12, R24, RZ ;  /* 0x000000180c30723c */ /* 0x000fe200000418ff */
[----:B-1----:R-:W-:-:S06]  /*5240*/  FFMA.FTZ R4, R9, c[0x0][0x2d0], -R0 ;  /* 0x0000b40009047a23 */ /* 0x002fcc0000010800 */
[----:B------:R1:W-:Y:S02]  /*5250*/  MUFU.EX2 R186, R4 ;  /* 0x0000000400ba7308 */ /* 0x0003e40000000800 */
[----:B-1----:R-:W-:-:S06]  /*5260*/  FFMA.FTZ R4, R8, c[0x0][0x2d0], -R0 ;  /* 0x0000b40008047a23 */ /* 0x002fcc0000010800 */
[----:B------:R1:W4:Y:S01]  /*5270*/  MUFU.EX2 R189, R4 ;  /* 0x0000000400bd7308 */ /* 0x0003220000000800 */
[----:B---3--:R-:W-:Y:S02]  /*5280*/  F2FP.BF16.PACK_AB R5, R185, R184 ;  /* 0x000000b8b905723e */ /* 0x008fe400000010ff */
[----:B------:R-:W-:Y:S01]  /*5290*/  F2FP.BF16.PACK_AB R6, R191, R188 ;  /* 0x000000bcbf06723e */ /* 0x000fe200000010ff */
[----:B------:R-:W-:Y:S01]  /*52a0*/  HMMA.16816.F32.BF16 R64, R12, R40, RZ ;  /* 0x000000280c40723c */ /* 0x000fe200000418ff */
[----:B-1----:R-:W-:Y:S02]  /*52b0*/  F2FP.BF16.PACK_AB R4, R190, R187 ;  /* 0x000000bbbe04723e */ /* 0x002fe400000010ff */
[----:B----4-:R-:W-:-:S07]  /*52c0*/  F2FP.BF16.PACK_AB R7, R189, R186 ;  /* 0x000000babd07723e */ /* 0x010fce00000010ff */
[----:B--2---:R-:W-:Y:S01]  /*52d0*/  HMMA.16816.F32.BF16 R200, R4, R32, R48 ;  /* 0x0000002004c8723c */ /* 0x004fe20000041830 */
[----:B------:R-:W1:Y:S01]  /*52e0*/  LDSM.16.MT88.4 R48, [R229+0x2800] ;  /* 0x00280000e530783b */ /* 0x000e620000004200 */
[----:B------:R-:W-:Y:S02]  /*52f0*/  F2FP.BF16.PACK_AB R16, R174, R175 ;  /* 0x000000afae10723e */ /* 0x000fe400000010ff */
[----:B------:R-:W-:Y:S02]  /*5300*/  F2FP.BF16.PACK_AB R18, R176, R177 ;  /* 0x000000b1b012723e */ /* 0x000fe400000010ff */
[----:B------:R-:W-:Y:S02]  /*5310*/  F2FP.BF16.PACK_AB R17, R165, R171 ;  /* 0x000000aba511723e */ /* 0x000fe400000010ff */
[----:B------:R-:W-:Y:S01]  /*5320*/  F2FP.BF16.PACK_AB R19, R173, R172 ;  /* 0x000000acad13723e */ /* 0x000fe200000010ff */
[----:B------:R-:W-:Y:S08]  /*5330*/  HMMA.16816.F32.BF16 R108, R12, R60, RZ ;  /* 0x0000003c0c6c723c */ /* 0x000ff000000418ff */
[----:B------:R-:W-:Y:S08]  /*5340*/  HMMA.16816.F32.BF16 R72, R16, R40, RZ ;  /* 0x000000281048723c */ /* 0x000ff000000418ff */
[----:B------:R-:W-:Y:S08]  /*5350*/  HMMA.16816.F32.BF16 R88, R12, R44, RZ ;  /* 0x0000002c0c58723c */ /* 0x000ff000000418ff */
[----:B------:R-:W-:Y:S01]  /*5360*/  HMMA.16816.F32.BF16 R192, R4, R36, R64 ;  /* 0x0000002404c0723c */ /* 0x000fe20000041840 */
[----:B------:R-:W2:Y:S07]  /*5370*/  LDSM.16.MT88.4 R64, [R232+0x2800] ;  /* 0x00280000e840783b */ /* 0x000eae0000004200 */
[----:B------:R-:W-:Y:S01]  /*5380*/  HMMA.16816.F32.BF16 R52, R16, R24, RZ ;  /* 0x000000181034723c */ /* 0x000fe200000418ff */
[----:B------:R-:W-:-:S07]  /*5390*/  F2FP.BF16.PACK_AB R8, R249, R250 ;  /* 0x000000faf908723e */ /* 0x000fce00000010ff */
[----:B------:R-:W-:Y:S01]  /*53a0*/  HMMA.16816.F32.BF16 R28, R16, R44, RZ ;  /* 0x0000002c101c723c */ /* 0x000fe200000418ff */
[----:B------:R-:W-:Y:S02]  /*53b0*/  F2FP.BF16.PACK_AB R9, R225, R224 ;  /* 0x000000e0e109723e */ /* 0x000fe400000010ff */
[----:B------:R-:W-:Y:S02]  /*53c0*/  F2FP.BF16.PACK_AB R10, R252, R251 ;  /* 0x000000fbfc0a723e */ /* 0x000fe400000010ff */
[----:B------:R-:W-:-:S03]  /*53d0*/  F2FP.BF16.PACK_AB R11, R227, R226 ;  /* 0x000000e2e30b723e */ /* 0x000fc600000010ff */
[----:B-1----:R-:W-:Y:S08]  /*53e0*/  HMMA.16816.F32.BF16 R108, R4, R48, R108 ;  /* 0x00000030046c723c */ /* 0x002ff0000004186c */
[----:B------:R-:W-:Y:S08]  /*53f0*/  HMMA.16816.F32.BF16 R180, R8, R36, R72 ;  /* 0x0000002408b4723c */ /* 0x000ff00000041848 */
[----:B------:R-:W-:Y:S08]  /*5400*/  HMMA.16816.F32.BF16 R208, R4, R68, R88 ;  /* 0x0000004404d0723c */ /* 0x000ff00000041858 */
[C---:B------:R-:W-:Y:S08]  /*5410*/  HMMA.16816.F32.BF16 R96, R16.reuse, R80, RZ ;  /* 0x000000501060723c */ /* 0x040ff000000418ff */
[C---:B------:R-:W-:Y:S08]  /*5420*/  HMMA.16816.F32.BF16 R112, R16.reuse, R60, RZ ;  /* 0x0000003c1070723c */ /* 0x040ff000000418ff */
[-C--:B------:R-:W-:Y:S08]  /*5430*/  HMMA.16816.F32.BF16 R88, R16, R116.reuse, RZ ;  /* 0x000000741058723c */ /* 0x080ff000000418ff */
[----:B------:R-:W-:Y:S08]  /*5440*/  HMMA.16816.F32.BF16 R72, R12, R116, RZ ;  /* 0x000000740c48723c */ /* 0x000ff000000418ff */
[C---:B------:R-:W-:Y:S01]  /*5450*/  HMMA.16816.F32.BF16 R204, R8.reuse, R32, R52 ;  /* 0x0000002008cc723c */ /* 0x040fe20000041834 */
[----:B------:R-:W1:Y:S07]  /*5460*/  LDSM.16.MT88.4 R52, [R230+0x2800] ;  /* 0x00280000e634783b */ /* 0x000e6e0000004200 */
[----:B------:R-:W-:Y:S01]  /*5470*/  HMMA.16816.F32.BF16 R212, R8, R68, R28 ;  /* 0x0000004408d4723c */ /* 0x000fe2000004181c */
[----:B------:R-:W3:Y:S01]  /*5480*/  LDSM.16.MT88.4 R28, [R232+0x800] ;  /* 0x00080000e81c783b */ /* 0x000ee20000004200 */
[----:B------:R-:W-:-:S02]  /*5490*/  IMAD.MOV.U32 R23, RZ, RZ, R109 ;  /* 0x000000ffff177224 */ /* 0x000fc400078e006d */
[----:B------:R-:W-:Y:S02]  /*54a0*/  FFMA.FTZ R61, R131, c[0x0][0x2d0], -R0 ;  /* 0x0000b400833d7a23 */ /* 0x000fe40000010800 */
[--C-:B------:R-:W-:Y:S02]  /*54b0*/  FFMA.FTZ R60, R168, c[0x0][0x2d0], -R20.reuse ;  /* 0x0000b400a83c7a23 */ /* 0x100fe40000010814 */
[----:B------:R-:W-:Y:S01]  /*54c0*/  HMMA.16816.F32.BF16 R92, R12, R80, RZ ;  /* 0x000000500c5c723c */ /* 0x000fe200000418ff */
[--C-:B------:R-:W-:Y:S02]  /*54d0*/  FFMA.FTZ R45, R167, c[0x0][0x2d0], -R20.reuse ;  /* 0x0000b400a72d7a23 */ /* 0x100fe40000010814 */
[----:B------:R-:W-:Y:S02]  /*54e0*/  FFMA.FTZ R148, R148, c[0x0][0x2d0], -R20 ;  /* 0x0000b40094947a23 */ /* 0x000fe40000010814 */
[--C-:B------:R-:W-:Y:S02]  /*54f0*/  FFMA.FTZ R131, R21, c[0x0][0x2d0], -R0.reuse ;  /* 0x0000b40015837a23 */ /* 0x100fe40000010800 */
[--C-:B------:R-:W-:Y:S01]  /*5500*/  FFMA.FTZ R81, R130, c[0x0][0x2d0], -R0.reuse ;  /* 0x0000b40082517a23 */ /* 0x100fe20000010800 */
[----:B------:R-:W-:Y:S01]  /*5510*/  HMMA.16816.F32.BF16 R96, R8, R76, R96 ;  /* 0x0000004c0860723c */ /* 0x000fe20000041860 */
[----:B------:R-:W-:-:S07]  /*5520*/  FFMA.FTZ R130, R22, c[0x0][0x2d0], -R0 ;  /* 0x0000b40016827a23 */ /* 0x000fce0000010800 */
[-C--:B------:R-:W-:Y:S08]  /*5530*/  HMMA.16816.F32.BF16 R124, R16, R56.reuse, RZ ;  /* 0x00000038107c723c */ /* 0x080ff000000418ff */
[----:B------:R-:W-:Y:S07]  /*5540*/  HMMA.16816.F32.BF16 R120, R12, R56, RZ ;  /* 0x000000380c78723c */ /* 0x000fee00000418ff */
[--C-:B------:R-:W-:Y:S01]  /*5550*/  FFMA.FTZ R57, R170, c[0x0][0x2d0], -R20.reuse ;  /* 0x0000b400aa397a23 */ /* 0x100fe20000010814 */
[----:B------:R-:W-:Y:S01]  /*5560*/  HMMA.16816.F32.BF16 R216, R8, R48, R112 ;  /* 0x0000003008d8723c */ /* 0x000fe20000041870 */
[----:B------:R-:W-:-:S06]  /*5570*/  FFMA.FTZ R56, R169, c[0x0][0x2d0], -R20 ;  /* 0x0000b400a9387a23 */ /* 0x000fcc0000010814 */
[--C-:B------:R-:W-:Y:S01]  /*5580*/  FFMA.FTZ R112, R166, c[0x0][0x2d0], -R20.reuse ;  /* 0x0000b400a6707a23 */ /* 0x100fe20000010814 */
[----:B--2---:R-:W-:Y:S01]  /*5590*/  HMMA.16816.F32.BF16 R88, R8, R64, R88 ;  /* 0x000000400858723c */ /* 0x004fe20000041858 */
[--C-:B------:R-:W-:Y:S02]  /*55a0*/  FFMA.FTZ R113, R164, c[0x0][0x2d0], -R20.reuse ;  /* 0x0000b400a4717a23 */ /* 0x100fe40000010814 */
[----:B------:R-:W-:-:S05]  /*55b0*/  FFMA.FTZ R114, R150, c[0x0][0x2d0], -R20 ;  /* 0x0000b40096727a23 */ /* 0x000fca0000010814 */
[----:B------:R-:W-:Y:S07]  /*55c0*/  HMMA.16816.F32.BF16 R72, R4, R64, R72 ;  /* 0x000000400448723c */ /* 0x000fee0000041848 */
[----:B------:R-:W-:Y:S01]  /*55d0*/  IMAD.MOV.U32 R64, RZ, RZ, R23 ;  /* 0x000000ffff407224 */ /* 0x000fe200078e0017 */
[C---:B------:R-:W-:Y:S08]  /*55e0*/  HMMA.16816.F32.BF16 R100, R12.reuse, R84, RZ ;  /* 0x000000540c64723c */ /* 0x040ff000000418ff */
[----:B------:R-:W-:Y:S01]  /*55f0*/  HMMA.16816.F32.BF16 R20, R12, R58, RZ ;  /* 0x0000003a0c14723c */ /* 0x000fe200000418ff */
[----:B------:R-:W-:-:S02]  /*5600*/  IMAD.MOV.U32 R178, RZ, RZ, R99 ;  /* 0x000000ffffb27224 */ /* 0x000fc400078e0063 */
[----:B------:R-:W-:Y:S02]  /*5610*/  FFMA.FTZ R99, R138, c[0x0][0x2d0], -R2 ;  /* 0x0000b4008a637a23 */ /* 0x000fe40000010802 */
[----:B------:R-:W-:Y:S02]  /*5620*/  FFMA.FTZ R80, R133, c[0x0][0x2d0], -R0 ;  /* 0x0000b40085507a23 */ /* 0x000fe40000010800 */
[----:B------:R-:W-:Y:S02]  /*5630*/  IMAD.MOV.U32 R133, RZ, RZ, R197 ;  /* 0x000000ffff857224 */ /* 0x000fe400078e00c5 */
[----:B------:R-:W-:Y:S01]  /*5640*/  IMAD.MOV.U32 R138, RZ, RZ, R196 ;  /* 0x000000ffff8a7224 */ /* 0x000fe200078e00c4 */
[----:B------:R-:W-:Y:S08]  /*5650*/  HMMA.16816.F32.BF16 R104, R16, R84, RZ ;  /* 0x000000541068723c */ /* 0x000ff000000418ff */
[C---:B-1----:R-:W-:Y:S08]  /*5660*/  HMMA.16816.F32.BF16 R100, R4.reuse, R52, R100 ;  /* 0x000000340464723c */ /* 0x042ff00000041864 */
[----:B---3--:R-:W-:Y:S08]  /*5670*/  HMMA.16816.F32.BF16 R196, R4, R30, R20 ;  /* 0x0000001e04c4723c */ /* 0x008ff00000041814 */
[----:B------:R-:W-:Y:S08]  /*5680*/  HMMA.16816.F32.BF16 R20, R12, R62, RZ ;  /* 0x0000003e0c14723c */ /* 0x000ff000000418ff */
[----:B------:R-:W-:Y:S01]  /*5690*/  HMMA.16816.F32.BF16 R124, R8, R28, R124 ;  /* 0x0000001c087c723c */ /* 0x000fe2000004187c */
[----:B------:R-:W-:-:S02]  /*56a0*/  IMAD.MOV.U32 R33, RZ, RZ, R100 ;  /* 0x000000ffff217224 */ /* 0x000fc400078e0064 */
[----:B------:R-:W-:-:S05]  /*56b0*/  IMAD.MOV.U32 R32, RZ, RZ, R101 ;  /* 0x000000ffff207224 */ /* 0x000fca00078e0065 */
[----:B------:R-:W-:Y:S07]  /*56c0*/  HMMA.16816.F32.BF16 R120, R4, R28, R120 ;  /* 0x0000001c0478723c */ /* 0x000fee0000041878 */
[----:B------:R-:W-:Y:S01]  /*56d0*/  IMAD.MOV.U32 R29, RZ, RZ, R102 ;  /* 0x000000ffff1d7224 */ /* 0x000fe200078e0066 */
[----:B------:R-:W-:Y:S01]  /*56e0*/  HMMA.16816.F32.BF16 R104, R8, R52, R104 ;  /* 0x000000340868723c */ /* 0x000fe20000041868 */
[----:B------:R-:W-:-:S07]  /*56f0*/  IMAD.MOV.U32 R28, RZ, RZ, R103 ;  /* 0x000000ffff1c7224 */ /* 0x000fce00078e0067 */
[C---:B------:R-:W-:Y:S08]  /*5700*/  HMMA.16816.F32.BF16 R100, R4.reuse, R50, R20 ;  /* 0x000000320464723c */ /* 0x040ff00000041814 */
[----:B------:R-:W-:Y:S08]  /*5710*/  HMMA.16816.F32.BF16 R92, R4, R76, R92 ;  /* 0x0000004c045c723c */ /* 0x000ff0000004185c */
[----:B------:R-:W-:Y:S01]  /*5720*/  HMMA.16816.F32.BF16 R20, R12, R86, RZ ;  /* 0x000000560c14723c */ /* 0x000fe200000418ff */
[----:B------:R-:W-:-:S02]  /*5730*/  IMAD.MOV.U32 R69, RZ, RZ, R105 ;  /* 0x000000ffff457224 */ /* 0x000fc400078e0069 */
[----:B------:R-:W-:Y:S02]  /*5740*/  IMAD.MOV.U32 R68, RZ, RZ, R106 ;  /* 0x000000ffff447224 */ /* 0x000fe400078e006a */
[----:B------:R-:W-:Y:S02]  /*5750*/  IMAD.MOV.U32 R49, RZ, RZ, R107 ;  /* 0x000000ffff317224 */ /* 0x000fe400078e006b */
[----:B------:R-:W-:Y:S02]  /*5760*/  IMAD.MOV.U32 R48, RZ, RZ, R104 ;  /* 0x000000ffff307224 */ /* 0x000fe400078e0068 */
[----:B------:R-:W-:Y:S02]  /*5770*/  IMAD.MOV.U32 R41, RZ, RZ, R90 ;  /* 0x000000ffff297224 */ /* 0x000fe400078e005a */
[----:B------:R-:W-:Y:S02]  /*5780*/  IMAD.MOV.U32 R40, RZ, RZ, R91 ;  /* 0x000000ffff287224 */ /* 0x000fe400078e005b */
[----:B------:R-:W-:-:S02]  /*5790*/  IMAD.MOV.U32 R116, RZ, RZ, R88 ;  /* 0x000000ffff747224 */ /* 0x000fc400078e0058 */
[----:B------:R-:W-:Y:S02]  /*57a0*/  IMAD.MOV.U32 R117, RZ, RZ, R89 ;  /* 0x000000ffff757224 */ /* 0x000fe400078e0059 */
[----:B------:R-:W-:Y:S01]  /*57b0*/  IMAD.MOV.U32 R37, RZ, RZ, R94 ;  /* 0x000000ffff257224 */ /* 0x000fe200078e005e */
[----:B------:R-:W-:Y:S01]  /*57c0*/  HMMA.16816.F32.BF16 R88, R12, R26, RZ ;  /* 0x0000001a0c58723c */ /* 0x000fe200000418ff */
[----:B------:R-:W-:Y:S02]  /*57d0*/  IMAD.MOV.U32 R115, RZ, RZ, R95 ;  /* 0x000000ffff737224 */ /* 0x000fe400078e005f */
[----:B------:R-:W-:Y:S02]  /*57e0*/  IMAD.MOV.U32 R77, RZ, RZ, R93 ;  /* 0x000000ffff4d7224 */ /* 0x000fe400078e005d */
[----:B------:R-:W-:Y:S02]  /*57f0*/  IMAD.MOV.U32 R76, RZ, RZ, R92 ;  /* 0x000000ffff4c7224 */ /* 0x000fe400078e005c */
[----:B------:R-:W-:Y:S01]  /*5800*/  IMAD.MOV.U32 R53, RZ, RZ, R75 ;  /* 0x000000ffff357224 */ /* 0x000fe200078e004b */
[----:B------:R-:W-:Y:S01]  /*5810*/  HMMA.16816.F32.BF16 R104, R4, R54, R20 ;  /* 0x000000360468723c */ /* 0x000fe20000041814 */
[----:B------:R-:W-:-:S02]  /*5820*/  IMAD.MOV.U32 R52, RZ, RZ, R74 ;  /* 0x000000ffff347224 */ /* 0x000fc400078e004a */
[----:B------:R-:W-:Y:S02]  /*5830*/  IMAD.MOV.U32 R25, RZ, RZ, R73 ;  /* 0x000000ffff197224 */ /* 0x000fe400078e0049 */
[----:B------:R-:W-:-:S03]  /*5840*/  IMAD.MOV.U32 R24, RZ, RZ, R72 ;  /* 0x000000ffff187224 */ /* 0x000fc600078e0048 */
[C---:B------:R-:W-:Y:S08]  /*5850*/  HMMA.16816.F32.BF16 R92, R12.reuse, R42, RZ ;  /* 0x0000002a0c5c723c */ /* 0x040ff000000418ff */
[C---:B------:R-:W-:Y:S08]  /*5860*/  HMMA.16816.F32.BF16 R72, R12.reuse, R46, RZ ;  /* 0x0000002e0c48723c */ /* 0x040ff000000418ff */
[C---:B------:R-:W-:Y:S08]  /*5870*/  HMMA.16816.F32.BF16 R20, R12.reuse, R82, RZ ;  /* 0x000000520c14723c */ /* 0x040ff000000418ff */
[----:B------:R-:W-:Y:S01]  /*5880*/  HMMA.16816.F32.BF16 R12, R12, R118, RZ ;  /* 0x000000760c0c723c */ /* 0x000fe200000418ff */
[----:B------:R-:W-:-:S02]  /*5890*/  IMAD.MOV.U32 R220, RZ, RZ, R97 ;  /* 0x000000ffffdc7224 */ /* 0x000fc400078e0061 */
[----:B------:R-:W-:Y:S02]  /*58a0*/  IMAD.MOV.U32 R179, RZ, RZ, R98 ;  /* 0x000000ffffb37224 */ /* 0x000fe400078e0062 */
[--C-:B------:R-:W-:Y:S02]  /*58b0*/  FFMA.FTZ R170, R154, c[0x0][0x2d0], -R3.reuse ;  /* 0x0000b4009aaa7a23 */ /* 0x100fe40000010803 */
[----:B------:R-:W-:Y:S02]  /*58c0*/  FFMA.FTZ R169, R152, c[0x0][0x2d0], -R3 ;  /* 0x0000b40098a97a23 */ /* 0x000fe40000010803 */
[--C-:B------:R-:W-:Y:S02]  /*58d0*/  FFMA.FTZ R98, R145, c[0x0][0x2d0], -R2.reuse ;  /* 0x0000b40091627a23 */ /* 0x100fe40000010802 */
[--C-:B------:R-:W-:Y:S02]  /*58e0*/  FFMA.FTZ R97, R144, c[0x0][0x2d0], -R2.reuse ;  /* 0x0000b40090617a23 */ /* 0x100fe40000010802 */
[----:B------:R-:W-:-:S02]  /*58f0*/  FFMA.FTZ R85, R143, c[0x0][0x2d0], -R2 ;  /* 0x0000b4008f557a23 */ /* 0x000fc40000010802 */
[--C-:B------:R-:W-:Y:S02]  /*5900*/  FFMA.FTZ R84, R142, c[0x0][0x2d0], -R2.reuse ;  /* 0x0000b4008e547a23 */ /* 0x100fe40000010802 */
[--C-:B------:R-:W-:Y:S02]  /*5910*/  FFMA.FTZ R154, R141, c[0x0][0x2d0], -R2.reuse ;  /* 0x0000b4008d9a7a23 */ /* 0x100fe40000010802 */
[--C-:B------:R-:W-:Y:S02]  /*5920*/  FFMA.FTZ R152, R140, c[0x0][0x2d0], -R2.reuse ;  /* 0x0000b4008c987a23 */ /* 0x100fe40000010802 */
[----:B------:R-:W-:Y:S02]  /*5930*/  FFMA.FTZ R139, R139, c[0x0][0x2d0], -R2 ;  /* 0x0000b4008b8b7a23 */ /* 0x000fe40000010802 */
[----:B------:R-:W-:Y:S01]  /*5940*/  FFMA.FTZ R2, R132, c[0x0][0x2d0], -R0 ;  /* 0x0000b40084027a23 */ /* 0x000fe20000010800 */
[----:B------:R-:W-:Y:S01]  /*5950*/  HMMA.16816.F32.BF16 R92, R4, R38, R92 ;  /* 0x00000026045c723c */ /* 0x000fe2000004185c */
[----:B------:R-:W-:-:S02]  /*5960*/  IMAD.MOV.U32 R36, RZ, RZ, R108 ;  /* 0x000000ffff247224 */ /* 0x000fc400078e006c */
[----:B------:R-:W-:Y:S02]  /*5970*/  IMAD.MOV.U32 R223, RZ, RZ, R110 ;  /* 0x000000ffffdf7224 */ /* 0x000fe400078e006e */
[----:B------:R-:W-:Y:S02]  /*5980*/  IMAD.MOV.U32 R222, RZ, RZ, R111 ;  /* 0x000000ffffde7224 */ /* 0x000fe400078e006f */
[----:B------:R-:W-:Y:S01]  /*5990*/  IMAD.MOV.U32 R166, RZ, RZ, R115 ;  /* 0x000000ffffa67224 */ /* 0x000fe200078e0073 */
[----:B------:R-:W-:Y:S01]  /*59a0*/  HMMA.16816.F32.BF16 R88, R4, R34, R88 ;  /* 0x000000220458723c */ /* 0x000fe20000041858 */
[----:B------:R-:W-:Y:S02]  /*59b0*/  IMAD.MOV.U32 R132, RZ, RZ, R114 ;  /* 0x000000ffff847224 */ /* 0x000fe400078e0072 */
[----:B------:R-:W-:Y:S02]  /*59c0*/  IMAD.MOV.U32 R140, RZ, RZ, R113 ;  /* 0x000000ffff8c7224 */ /* 0x000fe400078e0071 */
[----:B------:R-:W-:-:S03]  /*59d0*/  IMAD.MOV.U32 R141, RZ, RZ, R112 ;  /* 0x000000ffff8d7224 */ /* 0x000fc600078e0070 */
[C---:B------:R-:W-:Y:S08]  /*59e0*/  HMMA.16816.F32.BF16 R72, R4.reuse, R70, R72 ;  /* 0x000000460448723c */ /* 0x040ff00000041848 */
[C---:B------:R-:W-:Y:S08]  /*59f0*/  HMMA.16816.F32.BF16 R108, R4.reuse, R78, R20 ;  /* 0x0000004e046c723c */ /* 0x040ff00000041814 */
[----:B------:R-:W-:Y:S08]  /*5a00*/  HMMA.16816.F32.BF16 R112, R4, R66, R12 ;  /* 0x000000420470723c */ /* 0x000ff0000004180c */
[----:B------:R-:W-:Y:S01]  /*5a10*/  HMMA.16816.F32.BF16 R4, R16, R46, RZ ;  /* 0x0000002e1004723c */ /* 0x000fe200000418ff */
[----:B------:R-:W-:-:S02]  /*5a20*/  IMAD.MOV.U32 R65, RZ, RZ, R37 ;  /* 0x000000ffff417224 */ /* 0x000fc400078e0025 */
[--C-:B------:R-:W-:Y:S02]  /*5a30*/  FFMA.FTZ R44, R163, c[0x0][0x2d0], -R3.reuse ;  /* 0x0000b400a32c7a23 */ /* 0x100fe40000010803 */
[----:B------:R-:W-:Y:S02]  /*5a40*/  FFMA.FTZ R37, R162, c[0x0][0x2d0], -R3 ;  /* 0x0000b400a2257a23 */ /* 0x000fe40000010803 */
[----:B------:R-:W-:Y:S02]  /*5a50*/  IMAD.MOV.U32 R162, RZ, RZ, R69 ;  /* 0x000000ffffa27224 */ /* 0x000fe400078e0045 */
[----:B------:R-:W-:Y:S11]  /*5a60*/  IMAD.MOV.U32 R163, RZ, RZ, R68 ;  /* 0x000000ffffa37224 */ /* 0x000ff600078e0044 */
[----:B------:R-:W-:Y:S04]  /*5a70*/  @!UPT UIADD3 URZ, URZ, URZ, URZ ;  /* 0x0000003f3f3ff290 */ /* 0x000fe8000fffe03f */
[----:B------:R-:W-:Y:S08]  /*5a80*/  HMMA.16816.F32.BF16 R68, R8, R70, R4 ;  /* 0x000000460844723c */ /* 0x000ff00000041804 */
[----:B------:R-:W-:Y:S01]  /*5a90*/  HMMA.16816.F32.BF16 R4, R16, R58, RZ ;  /* 0x0000003a1004723c */ /* 0x000fe200000418ff */
[----:B------:R-:W-:Y:S02]  /*5aa0*/  IMAD.MOV.U32 R221, RZ, RZ, R96 ;  /* 0x000000ffffdd7224 */ /* 0x000fe400078e0060 */
[----:B------:R-:W-:-:S02]  /*5ab0*/  IMAD.MOV.U32 R167, RZ, RZ, R36 ;  /* 0x000000ffffa77224 */ /* 0x000fc400078e0024 */
[--C-:B------:R-:W-:Y:S02]  /*5ac0*/  FFMA.FTZ R36, R160, c[0x0][0x2d0], -R3.reuse ;  /* 0x0000b400a0247a23 */ /* 0x100fe40000010803 */
[--C-:B------:R-:W-:Y:S02]  /*5ad0*/  FFMA.FTZ R96, R159, c[0x0][0x2d0], -R3.reuse ;  /* 0x0000b4009f607a23 */ /* 0x100fe40000010803 */
[--C-:B------:R-:W-:Y:S02]  /*5ae0*/  FFMA.FTZ R157, R157, c[0x0][0x2d0], -R3.reuse ;  /* 0x0000b4009d9d7a23 */ /* 0x100fe40000010803 */
[----:B------:R-:W-:Y:S02]  /*5af0*/  FFMA.FTZ R168, R149, c[0x0][0x2d0], -R3 ;  /* 0x0000b40095a87a23 */ /* 0x000fe40000010803 */
[----:B------:R-:W-:Y:S02]  /*5b00*/  IMAD.MOV.U32 R149, RZ, RZ, R29 ;  /* 0x000000ffff957224 */ /* 0x000fe400078e001d */
[----:B------:R-:W-:-:S09]  /*5b10*/  IMAD.MOV.U32 R3, RZ, RZ, R28 ;  /* 0x000000ffff037224 */ /* 0x000fd200078e001c */
[----:B------:R-:W-:Y:S08]  /*5b20*/  HMMA.16816.F32.BF16 R28, R8, R30, R4 ;  /* 0x0000001e081c723c */ /* 0x000ff00000041804 */
[----:B------:R-:W-:Y:S01]  /*5b30*/  HMMA.16816.F32.BF16 R4, R16, R62, RZ ;  /* 0x0000003e1004723c */ /* 0x000fe200000418ff */
[----:B------:R-:W-:Y:S02]  /*5b40*/  IMAD.MOV.U32 R164, RZ, RZ, R49 ;  /* 0x000000ffffa47224 */ /* 0x000fe400078e0031 */
[----:B------:R-:W-:-:S02]  /*5b50*/  IMAD.MOV.U32 R160, RZ, RZ, R48 ;  /* 0x000000ffffa07224 */ /* 0x000fc400078e0030 */
[----:B------:R-:W-:Y:S11]  /*5b60*/  IMAD.MOV.U32 R142, RZ, RZ, R41 ;  /* 0x000000ffff8e7224 */ /* 0x000ff600078e0029 */
[----:B------:R-:W-:Y:S08]  /*5b70*/  @!UPT UIADD3 URZ, URZ, URZ, URZ ;  /* 0x0000003f3f3ff290 */ /* 0x000ff0000fffe03f */
[----:B------:R-:W-:Y:S08]  /*5b80*/  HMMA.16816.F32.BF16 R48, R8, R50, R4 ;  /* 0x000000320830723c */ /* 0x000ff00000041804 */
[----:B------:R-:W-:Y:S01]  /*5b90*/  HMMA.16816.F32.BF16 R4, R16, R86, RZ ;  /* 0x000000561004723c */ /* 0x000fe200000418ff */
[----:B------:R-:W-:Y:S02]  /*5ba0*/  IMAD.MOV.U32 R143, RZ, RZ, R40 ;  /* 0x000000ffff8f7224 */ /* 0x000fe400078e0028 */
[----:B------:R-:W-:-:S02]  /*5bb0*/  IMAD.MOV.U32 R22, RZ, RZ, R157 ;  /* 0x000000ffff167224 */ /* 0x000fc400078e009d */
[----:B------:R-:W-:-:S03]  /*5bc0*/  IMAD.MOV.U32 R14, RZ, RZ, R141 ;  /* 0x000000ffff0e7224 */ /* 0x000fc600078e008d */
[----:B------:R-:W-:Y:S01]  /*5bd0*/  HMMA.16816.F32.BF16 R40, R16, R42, RZ ;  /* 0x0000002a1028723c */ /* 0x000fe200000418ff */
[----:B------:R-:W-:Y:S02]  /*5be0*/  IMAD.MOV.U32 R15, RZ, RZ, R142 ;  /* 0x000000ffff0f7224 */ /* 0x000fe400078e008e */
[----:B------:R-:W-:Y:S02]  /*5bf0*/  IMAD.MOV.U32 R23, RZ, RZ, R148 ;  /* 0x000000ffff177224 */ /* 0x000fe400078e0094 */
[----:B------:R-:W-:Y:S02]  /*5c00*/  IMAD.MOV.U32 R157, RZ, RZ, R53 ;  /* 0x000000ffff9d7224 */ /* 0x000fe400078e0035 */
[----:B------:R-:W-:Y:S02]  /*5c10*/  IMAD.MOV.U32 R159, RZ, RZ, R52 ;  /* 0x000000ffff9f7224 */ /* 0x000fe400078e0034 */
[----:B------:R-:W-:Y:S02]  /*5c20*/  IMAD.MOV.U32 R148, RZ, RZ, R25 ;  /* 0x000000ffff947224 */ /* 0x000fe400078e0019 */
[----:B------:R-:W-:-:S02]  /*5c30*/  IMAD.MOV.U32 R150, RZ, RZ, R24 ;  /* 0x000000ffff967224 */ /* 0x000fc400078e0018 */
[----:B------:R-:W-:Y:S01]  /*5c40*/  HMMA.16816.F32.BF16 R24, R16, R26, RZ ;  /* 0x0000001a1018723c */ /* 0x000fe200000418ff */
[----:B------:R-:W-:Y:S02]  /*5c50*/  IMAD.MOV.U32 R142, RZ, RZ, R3 ;  /* 0x000000ffff8e7224 */ /* 0x000fe400078e0003 */
[----:B------:R-:W-:Y:S02]  /*5c60*/  FADD.FTZ R3, R171, R165 ;  /* 0x000000a5ab037221 */ /* 0x000fe40000010000 */
[----:B------:R-:W-:-:S03]  /*5c70*/  IMAD.MOV.U32 R171, RZ, RZ, R14 ;  /* 0x000000ffffab7224 */ /* 0x000fc600078e000e */
[----:B------:R-:W-:Y:S08]  /*5c80*/  HMMA.16816.F32.BF16 R52, R8, R54, R4 ;  /* 0x000000360834723c */ /* 0x000ff00000041804 */
[C---:B------:R-:W-:Y:S08]  /*5c90*/  HMMA.16816.F32.BF16 R4, R16.reuse, R82, RZ ;  /* 0x000000521004723c */ /* 0x040ff000000418ff */
[----:B------:R-:W-:Y:S07]  /*5ca0*/  HMMA.16816.F32.BF16 R16, R16, R118, RZ ;  /* 0x000000761010723c */ /* 0x000fee00000418ff */
[----:B------:R-:W-:-:S02]  /*5cb0*/  IMAD.MOV.U32 R118, RZ, RZ, R15 ;  /* 0x000000ffff767224 */ /* 0x000fc400078e000f */
[----:B------:R-:W1:Y:S01]  /*5cc0*/  LDSM.16.MT88.4 R12, [R229+0x1000] ;  /* 0x00100000e50c783b */ /* 0x000e620000004200 */
[----:B------:R-:W-:Y:S01]  /*5cd0*/  IMAD.MOV.U32 R83, RZ, RZ, R132 ;  /* 0x000000ffff537224 */ /* 0x000fe200078e0084 */
[----:B------:R-:W-:Y:S01]  /*5ce0*/  MUFU.EX2 R59, R60 ;  /* 0x0000003c003b7308 */ /* 0x000fe20000000800 */
[----:B------:R-:W-:Y:S01]  /*5cf0*/  HMMA.16816.F32.BF16 R40, R8, R38, R40 ;  /* 0x000000260828723c */ /* 0x000fe20000041828 */
[----:B------:R-:W-:-:S06]  /*5d00*/  IMAD.MOV.U32 R145, RZ, RZ, R32 ;  /* 0x000000ffff917224 */ /* 0x000fcc00078e0020 */
[----:B------:R-:W-:Y:S01]  /*5d10*/  MUFU.EX2 R63, R56 ;  /* 0x00000038003f7308 */ /* 0x000fe20000000800 */
[----:B------:R-:W-:Y:S02]  /*5d20*/  IMAD.MOV.U32 R82, RZ, RZ, R140 ;  /* 0x000000ffff527224 */ /* 0x000fe400078e008c */
[----:B------:R-:W-:-:S05]  /*5d30*/  FFMA.FTZ R129, R129, c[0x0][0x2d0], -R0 ;  /* 0x0000b40081817a23 */ /* 0x000fca0000010800 */
[----:B------:R-:W-:Y:S01]  /*5d40*/  MUFU.EX2 R62, R57 ;  /* 0x00000039003e7308 */ /* 0x000fe20000000800 */
[----:B------:R-:W-:Y:S02]  /*5d50*/  FFMA.FTZ R128, R128, c[0x0][0x2d0], -R0 ;  /* 0x0000b40080807a23 */ /* 0x000fe40000010800 */
[----:B------:R-:W-:-:S05]  /*5d60*/  IMAD.MOV.U32 R144, RZ, RZ, R33 ;  /* 0x000000ffff907224 */ /* 0x000fca00078e0021 */
[----:B------:R-:W-:Y:S01]  /*5d70*/  MUFU.EX2 R132, R45 ;  /* 0x0000002d00847308 */ /* 0x000fe20000000800 */
[----:B------:R-:W-:Y:S02]  /*5d80*/  IMAD.MOV.U32 R140, RZ, RZ, R145 ;  /* 0x000000ffff8c7224 */ /* 0x000fe400078e0091 */
[----:B------:R-:W-:-:S05]  /*5d90*/  IMAD.MOV.U32 R141, RZ, RZ, R149 ;  /* 0x000000ffff8d7224 */ /* 0x000fca00078e0095 */
[----:B------:R-:W-:Y:S01]  /*5da0*/  MUFU.EX2 R56, R44 ;  /* 0x0000002c00387308 */ /* 0x000fe20000000800 */
[----:B------:R-:W-:-:S07]  /*5db0*/  IMAD.MOV.U32 R145, RZ, RZ, R77 ;  /* 0x000000ffff917224 */ /* 0x000fce00078e004d */
[----:B------:R-:W-:Y:S01]  /*5dc0*/  MUFU.EX2 R58, R37 ;  /* 0x00000025003a7308 */ /* 0x000fe20000000800 */
[----:B------:R-:W-:-:S07]  /*5dd0*/  IMAD.MOV.U32 R149, RZ, RZ, R76 ;  /* 0x000000ffff957224 */ /* 0x000fce00078e004c */
[----:B------:R-:W-:Y:S01]  /*5de0*/  MUFU.EX2 R60, R36 ;  /* 0x00000024003c7308 */ /* 0x000fe20000000800 */
[----:B------:R-:W-:Y:S01]  /*5df0*/  FADD.FTZ R0, R175, R174 ;  /* 0x000000aeaf007221 */ /* 0x000fe20000010000 */
[----:B------:R-:W-:Y:S06]  /*5e00*/  HMMA.16816.F32.BF16 R76, R8, R78, R4 ;  /* 0x0000004e084c723c */ /* 0x000fec0000041804 */
[----:B------:R-:W-:Y:S01]  /*5e10*/  MUFU.EX2 R57, R96 ;  /* 0x0000006000397308 */ /* 0x000fe20000000800 */
[----:B------:R-:W-:-:S07]  /*5e20*/  IMAD.MOV.U32 R20, RZ, RZ, R143 ;  /* 0x000000ffff147224 */ /* 0x000fce00078e008f */
[----:B------:R-:W-:Y:S01]  /*5e30*/  MUFU.EX2 R39, R98 ;  /* 0x0000006200277308 */ /* 0x000fe20000000800 */
[----:B------:R-:W-:-:S07]  /*5e40*/  FADD.FTZ R5, R156, R155 ;  /* 0x0000009b9c057221 */ /* 0x000fce0000010000 */
[----:B------:R-:W-:Y:S08]  /*5e50*/  MUFU.EX2 R45, R97 ;  /* 0x00000061002d7308 */ /* 0x000ff00000000800 */
[----:B------:R-:W-:Y:S08]  /*5e60*/  MUFU.EX2 R46, R85 ;  /* 0x00000055002e7308 */ /* 0x000ff00000000800 */
[----:B------:R-:W2:Y:S08]  /*5e70*/  MUFU.EX2 R47, R84 ;  /* 0x00000054002f7308 */ /* 0x000eb00000000800 */
[----:B------:R-:W-:Y:S08]  /*5e80*/  MUFU.EX2 R36, R80 ;  /* 0x0000005000247308 */ /* 0x000ff00000000800 */
[----:B------:R3:W4:Y:S08]  /*5e90*/  MUFU.EX2 R38, R2 ;  /* 0x0000000200267308 */ /* 0x0007300000000800 */
[----:B------:R-:W-:Y:S08]  /*5ea0*/  MUFU.EX2 R44, R61 ;  /* 0x0000003d002c7308 */ /* 0x000ff00000000800 */
[----:B------:R-:W5:Y:S01]  /*5eb0*/  MUFU.EX2 R37, R81 ;  /* 0x0000005100257308 */ /* 0x000f620000000800 */
[----:B------:R-:W-:-:S02]  /*5ec0*/  IMAD.MOV.U32 R21, RZ, RZ, R144 ;  /* 0x000000ffff157224 */ /* 0x000fc400078e0090 */
[----:B------:R-:W-:Y:S02]  /*5ed0*/  IMAD.MOV.U32 R143, RZ, RZ, R166 ;  /* 0x000000ffff8f7224 */ /* 0x000fe400078e00a6 */
[----:B------:R-:W-:Y:S02]  /*5ee0*/  IMAD.MOV.U32 R166, RZ, RZ, R167 ;  /* 0x000000ffffa67224 */ /* 0x000fe400078e00a7 */
[----:B---3--:R-:W-:Y:S02]  /*5ef0*/  FADD.FTZ R2, R177, R0 ;  /* 0x00000000b1027221 */ /* 0x008fe40000010000 */
[----:B------:R-:W-:Y:S02]  /*5f00*/  IMAD.MOV.U32 R167, RZ, RZ, R64 ;  /* 0x000000ffffa77224 */ /* 0x000fe400078e0040 */
[----:B------:R-:W-:Y:S02]  /*5f10*/  IMAD.MOV.U32 R144, RZ, RZ, R65 ;  /* 0x000000ffff907224 */ /* 0x000fe400078e0041 */
[----:B------:R-:W-:Y:S01]  /*5f20*/  FADD.FTZ R0, R172, R3 ;  /* 0x00000003ac007221 */ /* 0x000fe20000010000 */
[----:B------:R-:W-:Y:S01]  /*5f30*/  HMMA.16816.F32.BF16 R64, R8, R66, R16 ;  /* 0x000000420840723c */ /* 0x000fe20000041810 */
[----:B------:R-:W-:-:S02]  /*5f40*/  FADD.FTZ R4, R147, R146 ;  /* 0x0000009293047221 */ /* 0x000fc40000010000 */
[----:B------:R-:W-:-:S04]  /*5f50*/  FADD.FTZ R5, R158, R5 ;  /* 0x000000059e057221 */ /* 0x000fc80000010000 */
[----:B------:R-:W-:Y:S02]  /*5f60*/  IMAD.MOV.U32 R16, RZ, RZ, R21 ;  /* 0x000000ffff107224 */ /* 0x000fe400078e0015 */
[----:B------:R-:W-:Y:S01]  /*5f70*/  FADD.FTZ R21, R176, R2 ;  /* 0x00000002b0157221 */ /* 0x000fe20000010000 */
[----:B------:R-:W-:Y:S01]  /*5f80*/  HMMA.16816.F32.BF16 R32, R8, R34, R24 ;  /* 0x000000220820723c */ /* 0x000fe20000041818 */
[----:B------:R-:W-:Y:S01]  /*5f90*/  FADD.FTZ R2, R173, R0 ;  /* 0x00000000ad027221 */ /* 0x000fe20000010000 */
[----:B--2---:R-:W-:Y:S01]  /*5fa0*/  F2FP.BF16.PACK_AB R6, R47, R46 ;  /* 0x0000002e2f06723e */ /* 0x004fe200000010ff */
[----:B------:R-:W-:Y:S01]  /*5fb0*/  FADD.FTZ R3, R151, R4 ;  /* 0x0000000497037221 */ /* 0x000fe20000010000 */
[----:B------:R-:W-:Y:S01]  /*5fc0*/  F2FP.BF16.PACK_AB R4, R45, R39 ;  /* 0x000000272d04723e */ /* 0x000fe200000010ff */
[----:B------:R-:W-:Y:S01]  /*5fd0*/  FADD.FTZ R0, R161, R5 ;  /* 0x00000005a1007221 */ /* 0x000fe20000010000 */
[----:B----4-:R-:W-:Y:S02]  /*5fe0*/  F2FP.BF16.PACK_AB R5, R38, R36 ;  /* 0x000000242605723e */ /* 0x010fe400000010ff */
[----:B------:R-:W-:-:S02]  /*5ff0*/  F2FP.BF16.PACK_AB R8, R62, R59 ;  /* 0x0000003b3e08723e */ /* 0x000fc400000010ff */
[----:B------:R-:W-:Y:S02]  /*6000*/  F2FP.BF16.PACK_AB R9, R58, R56 ;  /* 0x000000383a09723e */ /* 0x000fe400000010ff */
[----:B------:R-:W-:Y:S02]  /*6010*/  F2FP.BF16.PACK_AB R10, R132, R63 ;  /* 0x0000003f840a723e */ /* 0x000fe400000010ff */
[----:B------:R-:W-:Y:S02]  /*6020*/  F2FP.BF16.PACK_AB R11, R57, R60 ;  /* 0x0000003c390b723e */ /* 0x000fe400000010ff */
[----:B-----5:R-:W-:Y:S01]  /*6030*/  F2FP.BF16.PACK_AB R7, R37, R44 ;  /* 0x0000002c2507723e */ /* 0x020fe200000010ff */
[----:B------:R-:W-:Y:S02]  /*6040*/  IMAD.MOV.U32 R119, RZ, RZ, R20 ;  /* 0x000000ffff777224 */ /* 0x000fe400078e0014 */
[----:B------:R-:W-:Y:S02]  /*6050*/  FADD.FTZ R20, R153, R3 ;  /* 0x0000000399147221 */ /* 0x000fe40000010000 */
[----:B------:R-:W-:Y:S01]  /*6060*/  IMAD.MOV.U32 R17, RZ, RZ, R140 ;  /* 0x000000ffff117224 */ /* 0x000fe200078e008c */
[----:B-1----:R-:W-:Y:S01]  /*6070*/  HMMA.16816.F32.BF16 R24, R8, R14, R40 ;  /* 0x0000000e0818723c */ /* 0x002fe20000041828 */
[----:B------:R-:W-:-:S02]  /*6080*/  IMAD.MOV.U32 R18, RZ, RZ, R141 ;  /* 0x000000ffff127224 */ /* 0x000fc400078e008d */
[----:B------:R-:W-:Y:S02]  /*6090*/  IMAD.MOV.U32 R19, RZ, RZ, R142 ;  /* 0x000000ffff137224 */ /* 0x000fe400078e008e */
[----:B------:R-:W-:Y:S02]  /*60a0*/  IMAD.MOV.U32 R155, RZ, RZ, R143 ;  /* 0x000000ffff9b7224 */ /* 0x000fe400078e008f */
[----:B------:R-:W-:Y:S01]  /*60b0*/  IMAD.MOV.U32 R96, RZ, RZ, R144 ;  /* 0x000000ffff607224 */ /* 0x000fe200078e0090 */
[----:B------:R-:W-:Y:S01]  /*60c0*/  HMMA.16816.F32.BF16 R140, R4, R12, R192 ;  /* 0x0000000c048c723c */ /* 0x000fe200000418c0 */
[----:B------:R-:W-:Y:S02]  /*60d0*/  IMAD.MOV.U32 R98, RZ, RZ, R145 ;  /* 0x000000ffff627224 */ /* 0x000fe400078e0091 */
[----:B------:R-:W-:Y:S02]  /*60e0*/  IMAD.MOV.U32 R97, RZ, RZ, R149 ;  /* 0x000000ffff617224 */ /* 0x000fe400078e0095 */
[----:B------:R-:W-:-:S02]  /*60f0*/  IMAD.MOV.U32 R81, RZ, RZ, R148 ;  /* 0x000000ffff517224 */ /* 0x000fc400078e0094 */
[----:B------:R-:W-:Y:S01]  /*6100*/  IMAD.MOV.U32 R3, RZ, RZ, R150 ;  /* 0x000000ffff037224 */ /* 0x000fe200078e0096 */
[----:B------:R-:W-:Y:S08]  /*6110*/  HMMA.16816.F32.BF16 R144, R8, R12, R180 ;  /* 0x0000000c0890723c */ /* 0x000ff000000418b4 */
[----:B------:R-:W-:Y:S01]  /*6120*/  HMMA.16816.F32.BF16 R148, R4, R14, R92 ;  /* 0x0000000e0494723c */ /* 0x000fe2000004185c */
[----:B------:R-:W1:Y:S01]  /*6130*/  LDSM.16.MT88.4 R12, [R230+0x1000] ;  /* 0x00100000e60c783b */ /* 0x000e620000004200 */
[----:B------:R-:W-:-:S02]  /*6140*/  IMAD.MOV.U32 R80, RZ, RZ, R157 ;  /* 0x000000ffff507224 */ /* 0x000fc400078e009d */
[----:B------:R-:W-:Y:S02]  /*6150*/  IMAD.MOV.U32 R61, RZ, RZ, R159 ;  /* 0x000000ffff3d7224 */ /* 0x000fe400078e009f */
[----:B------:R-:W-:Y:S02]  /*6160*/  IMAD.MOV.U32 R84, RZ, RZ, R166 ;  /* 0x000000ffff547224 */ /* 0x000fe400078e00a6 */
[----:B------:R-:W-:Y:S02]  /*6170*/  IMAD.MOV.U32 R92, RZ, RZ, R160 ;  /* 0x000000ffff5c7224 */ /* 0x000fe400078e00a0 */
[----:B------:R-:W-:Y:S02]  /*6180*/  IMAD.MOV.U32 R93, RZ, RZ, R162 ;  /* 0x000000ffff5d7224 */ /* 0x000fe400078e00a2 */
[----:B------:R-:W-:Y:S02]  /*6190*/  IMAD.MOV.U32 R94, RZ, RZ, R163 ;  /* 0x000000ffff5e7224 */ /* 0x000fe400078e00a3 */
[----:B------:R-:W-:-:S02]  /*61a0*/  IMAD.MOV.U32 R95, RZ, RZ, R164 ;  /* 0x000000ffff5f7224 */ /* 0x000fc400078e00a4 */
[----:B------:R-:W-:Y:S01]  /*61b0*/  IMAD.MOV.U32 R85, RZ, RZ, R167 ;  /* 0x000000ffff557224 */ /* 0x000fe200078e00a7 */
[-C--:B-1----:R-:W-:Y:S08]  /*61c0*/  HMMA.16816.F32.BF16 R156, R8, R12.reuse, R204 ;  /* 0x0000000c089c723c */ /* 0x082ff000000418cc */
[C---:B------:R-:W-:Y:S08]  /*61d0*/  HMMA.16816.F32.BF16 R160, R4.reuse, R12, R200 ;  /* 0x0000000c04a0723c */ /* 0x040ff000000418c8 */
[-C--:B------:R-:W-:Y:S08]  /*61e0*/  HMMA.16816.F32.BF16 R164, R4, R14.reuse, R88 ;  /* 0x0000000e04a4723c */ /* 0x080ff00000041858 */
[----:B------:R-:W-:Y:S01]  /*61f0*/  HMMA.16816.F32.BF16 R32, R8, R14, R32 ;  /* 0x0000000e0820723c */ /* 0x000fe20000041820 */
[----:B------:R-:W1:Y:S01]  /*6200*/  LDSM.16.MT88.4 R12, [R233+0x1000] ;  /* 0x00100000e90c783b */ /* 0x000e620000004200 */
[----:B------:R-:W-:-:S02]  /*6210*/  IMAD.MOV.U32 R202, RZ, RZ, R179 ;  /* 0x000000ffffca7224 */ /* 0x000fc400078e00b3 */
[----:B------:R-:W-:-:S04]  /*6220*/  IMAD.MOV.U32 R203, RZ, RZ, R178 ;  /* 0x000000ffffcb7224 */ /* 0x000fc800078e00b2 */
[-C--:B-1----:R-:W-:Y:S08]  /*6230*/  HMMA.16816.F32.BF16 R172, R8, R12.reuse, R212 ;  /* 0x0000000c08ac723c */ /* 0x082ff000000418d4 */
[C---:B------:R-:W-:Y:S08]  /*6240*/  HMMA.16816.F32.BF16 R176, R4.reuse, R12, R208 ;  /* 0x0000000c04b0723c */ /* 0x040ff000000418d0 */
[-C--:B------:R-:W-:Y:S08]  /*6250*/  HMMA.16816.F32.BF16 R180, R4, R14.reuse, R72 ;  /* 0x0000000e04b4723c */ /* 0x080ff00000041848 */
[----:B------:R-:W-:Y:S01]  /*6260*/  HMMA.16816.F32.BF16 R68, R8, R14, R68 ;  /* 0x0000000e0844723c */ /* 0x000fe20000041844 */
[----:B------:R-:W1:Y:S01]  /*6270*/  LDSM.16.MT88.4 R12, [R232+0x1000] ;  /* 0x00100000e80c783b */ /* 0x000e620000004200 */
[----:B------:R-:W-:-:S02]  /*6280*/  IMAD.MOV.U32 R86, RZ, RZ, R223 ;  /* 0x000000ffff567224 */ /* 0x000fc400078e00df */
[----:B------:R-:W-:Y:S02]  /*6290*/  IMAD.MOV.U32 R87, RZ, RZ, R222 ;  /* 0x000000ffff577224 */ /* 0x000fe400078e00de */
[----:B------:R-:W-:Y:S02]  /*62a0*/  IMAD.MOV.U32 R200, RZ, RZ, R221 ;  /* 0x000000ffffc87224 */ /* 0x000fe400078e00dd */
[----:B------:R-:W-:Y:S02]  /*62b0*/  IMAD.MOV.U32 R201, RZ, RZ, R220 ;  /* 0x000000ffffc97224 */ /* 0x000fe400078e00dc */
[-C--:B-1----:R-:W-:Y:S08]  /*62c0*/  HMMA.16816.F32.BF16 R220, R8, R12.reuse, R124 ;  /* 0x0000000c08dc723c */ /* 0x082ff0000004187c */
[C---:B------:R-:W-:Y:S08]  /*62d0*/  HMMA.16816.F32.BF16 R192, R4.reuse, R12, R120 ;  /* 0x0000000c04c0723c */ /* 0x040ff00000041878 */
[-C--:B------:R-:W-:Y:S08]  /*62e0*/  HMMA.16816.F32.BF16 R196, R4, R14.reuse, R196 ;  /* 0x0000000e04c4723c */ /* 0x080ff000000418c4 */
[----:B------:R-:W-:Y:S01]  /*62f0*/  HMMA.16816.F32.BF16 R212, R8, R14, R28 ;  /* 0x0000000e08d4723c */ /* 0x000fe2000004181c */
[----:B------:R-:W1:Y:S07]  /*6300*/  LDSM.16.MT88.4 R12, [R229+0x3000] ;  /* 0x00300000e50c783b */ /* 0x000e6e0000004200 */
[-C--:B-1----:R-:W-:Y:S08]  /*6310*/  HMMA.16816.F32.BF16 R72, R4, R12.reuse, R84 ;  /* 0x0000000c0448723c */ /* 0x082ff00000041854 */
[----:B------:R-:W-:Y:S08]  /*6320*/  HMMA.16816.F32.BF16 R216, R8, R12, R216 ;  /* 0x0000000c08d8723c */ /* 0x000ff000000418d8 */
[-C--:B------:R-:W-:Y:S08]  /*6330*/  HMMA.16816.F32.BF16 R40, R4, R14.reuse, R100 ;  /* 0x0000000e0428723c */ /* 0x080ff00000041864 */
[----:B------:R-:W-:Y:S01]  /*6340*/  HMMA.16816.F32.BF16 R84, R8, R14, R48 ;  /* 0x0000000e0854723c */ /* 0x000fe20000041830 */
[----:B------:R-:W1:Y:S01]  /*6350*/  LDSM.16.MT88.4 R12, [R230+0x3000] ;  /* 0x00300000e60c783b */ /* 0x000e620000004200 */
[----:B------:R-:W-:-:S02]  /*6360*/  IMAD.MOV.U32 R120, RZ, RZ, R97 ;  /* 0x000000ffff787224 */ /* 0x000fc400078e0061 */
[----:B------:R-:W-:Y:S02]  /*6370*/  IMAD.MOV.U32 R121, RZ, RZ, R98 ;  /* 0x000000ffff797224 */ /* 0x000fe400078e0062 */
[----:B------:R-:W-:Y:S02]  /*6380*/  IMAD.MOV.U32 R122, RZ, RZ, R96 ;  /* 0x000000ffff7a7224 */ /* 0x000fe400078e0060 */
[-C--:B-1----:R-:W-:Y:S08]  /*6390*/  HMMA.16816.F32.BF16 R208, R8, R12.reuse, R92 ;  /* 0x0000000c08d0723c */ /* 0x082ff0000004185c */
[C---:B------:R-:W-:Y:S01]  /*63a0*/  HMMA.16816.F32.BF16 R88, R4.reuse, R12, R16 ;  /* 0x0000000c0458723c */ /* 0x040fe20000041810 */
[----:B------:R-:W1:Y:S07]  /*63b0*/  LDSM.16.MT88.4 R16, [R233+0x3000] ;  /* 0x00300000e910783b */ /* 0x000e6e0000004200 */
[-C--:B------:R-:W-:Y:S08]  /*63c0*/  HMMA.16816.F32.BF16 R92, R4, R14.reuse, R104 ;  /* 0x0000000e045c723c */ /* 0x080ff00000041868 */
[----:B------:R-:W-:Y:S01]  /*63d0*/  HMMA.16816.F32.BF16 R204, R8, R14, R52 ;  /* 0x0000000e08cc723c */ /* 0x000fe20000041834 */
[----:B------:R-:W2:Y:S01]  /*63e0*/  LDSM.16.MT88.4 R12, [R232+0x3000] ;  /* 0x00300000e80c783b */ /* 0x000ea20000004200 */
[----:B------:R-:W-:-:S02]  /*63f0*/  IMAD.MOV.U32 R123, RZ, RZ, R155 ;  /* 0x000000ffff7b7224 */ /* 0x000fc400078e009b */
[----:B------:R-:W-:Y:S02]  /*6400*/  IMAD.MOV.U32 R124, RZ, RZ, R3 ;  /* 0x000000ffff7c7224 */ /* 0x000fe400078e0003 */
[----:B------:R-:W-:Y:S02]  /*6410*/  IMAD.MOV.U32 R125, RZ, RZ, R81 ;  /* 0x000000ffff7d7224 */ /* 0x000fe400078e0051 */
[----:B------:R-:W-:Y:S02]  /*6420*/  IMAD.MOV.U32 R126, RZ, RZ, R61 ;  /* 0x000000ffff7e7224 */ /* 0x000fe400078e003d */
[----:B------:R-:W-:Y:S02]  /*6430*/  IMAD.MOV.U32 R127, RZ, RZ, R80 ;  /* 0x000000ffff7f7224 */ /* 0x000fe400078e0050 */
[----:B------:R-:W-:Y:S02]  /*6440*/  FADD.FTZ R0, R187, R0 ;  /* 0x00000000bb007221 */ /* 0x000fe40000010000 */
[----:B------:R-:W-:-:S02]  /*6450*/  FADD.FTZ R3, R250, R21 ;  /* 0x00000015fa037221 */ /* 0x000fc40000010000 */
[----:B------:R-:W-:Y:S01]  /*6460*/  FADD.FTZ R2, R224, R2 ;  /* 0x00000002e0027221 */ /* 0x000fe20000010000 */
[C---:B-1----:R-:W-:Y:S08]  /*6470*/  HMMA.16816.F32.BF16 R104, R4.reuse, R16, R120 ;  /* 0x000000100468723c */ /* 0x042ff00000041878 */
[C---:B------:R-:W-:Y:S08]  /*6480*/  HMMA.16816.F32.BF16 R108, R4.reuse, R18, R108 ;  /* 0x00000012046c723c */ /* 0x040ff0000004186c */
[C---:B--2---:R-:W-:Y:S08]  /*6490*/  HMMA.16816.F32.BF16 R120, R4.reuse, R12, R124 ;  /* 0x0000000c0478723c */ /* 0x044ff0000004187c */
[----:B------:R-:W-:Y:S01]  /*64a0*/  HMMA.16816.F32.BF16 R48, R4, R14, R112 ;  /* 0x0000000e0430723c */ /* 0x000fe20000041870 */
[----:B------:R-:W-:Y:S01]  /*64b0*/  MUFU.EX2 R23, R23 ;  /* 0x0000001700177308 */ /* 0x000fe20000000800 */
[----:B------:R-:W-:Y:S05]  /*64c0*/  LDSM.16.MT88.4 R112, [R233+0x3800] ;  /* 0x00380000e970783b */ /* 0x000fea0000004200 */
[----:B------:R-:W-:Y:S01]  /*64d0*/  FADD.FTZ R4, R190, R0 ;  /* 0x00000000be047221 */ /* 0x000fe20000010000 */
[----:B------:R-:W-:Y:S01]  /*64e0*/  HMMA.16816.F32.BF16 R100, R8, R16, R200 ;  /* 0x000000100864723c */ /* 0x000fe200000418c8 */
[----:B------:R-:W-:Y:S01]  /*64f0*/  MUFU.EX2 R17, R152 ;  /* 0x0000009800117308 */ /* 0x000fe20000000800 */
[----:B------:R-:W-:Y:S01]  /*6500*/  FADD.FTZ R7, R184, R20 ;  /* 0x00000014b8077221 */ /* 0x000fe20000010000 */
[----:B------:R-:W-:Y:S01]  /*6510*/  LDSM.16.MT88.4 R200, [R232+0x1800] ;  /* 0x00180000e8c8783b */ /* 0x000fe20000004200 */
[----:B------:R-:W-:-:S04]  /*6520*/  FADD.FTZ R6, R249, R3 ;  /* 0x00000003f9067221 */ /* 0x000fc80000010000 */
[----:B------:R-:W-:Y:S01]  /*6530*/  HMMA.16816.F32.BF16 R64, R8, R14, R64 ;  /* 0x0000000e0840723c */ /* 0x000fe20000041840 */
[----:B------:R1:W2:Y:S01]  /*6540*/  MUFU.EX2 R14, R154 ;  /* 0x0000009a000e7308 */ /* 0x0002a20000000800 */
[----:B------:R-:W-:Y:S02]  /*6550*/  FADD.FTZ R5, R225, R2 ;  /* 0x00000002e1057221 */ /* 0x000fe40000010000 */
[----:B------:R-:W-:Y:S02]  /*6560*/  FADD.FTZ R4, R188, R4 ;  /* 0x00000004bc047221 */ /* 0x000fe40000010000 */
[----:B------:R-:W-:Y:S02]  /*6570*/  FADD.FTZ R3, R185, R7 ;  /* 0x00000007b9037221 */ /* 0x000fe40000010000 */
[----:B------:R-:W-:Y:S02]  /*6580*/  FADD.FTZ R2, R251, R6 ;  /* 0x00000006fb027221 */ /* 0x000fe40000010000 */
[----:B------:R-:W-:Y:S01]  /*6590*/  FADD.FTZ R0, R226, R5 ;  /* 0x00000005e2007221 */ /* 0x000fe20000010000 */
[----:B-1----:R-:W1:Y:S01]  /*65a0*/  LDSM.16.MT88.4 R152, [R229+0x1800] ;  /* 0x00180000e598783b */ /* 0x002e620000004200 */
[----:B------:R-:W-:-:S03]  /*65b0*/  FADD.FTZ R21, R191, R4 ;  /* 0x00000004bf157221 */ /* 0x000fc60000010000 */
[----:B------:R-:W3:Y:S01]  /*65c0*/  LDSM.16.MT88.4 R4, [R232+0x3800] ;  /* 0x00380000e804783b */ /* 0x000ee20000004200 */
[C---:B------:R-:W-:Y:S01]  /*65d0*/  HMMA.16816.F32.BF16 R116, R8.reuse, R12, R116 ;  /* 0x0000000c0874723c */ /* 0x040fe20000041874 */
[----:B------:R-:W-:Y:S07]  /*65e0*/  MUFU.EX2 R12, R22 ;  /* 0x00000016000c7308 */ /* 0x000fee0000000800 */
[----:B------:R-:W-:Y:S01]  /*65f0*/  HMMA.16816.F32.BF16 R52, R8, R18, R76 ;  /* 0x000000120834723c */ /* 0x000fe2000004184c */
[----:B------:R-:W-:Y:S08]  /*6600*/  MUFU.EX2 R11, R171 ;  /* 0x000000ab000b7308 */ /* 0x000ff00000000800 */
[----:B------:R-:W4:Y:S08]  /*6610*/  MUFU.EX2 R15, R82 ;  /* 0x00000052000f7308 */ /* 0x000f300000000800 */
[----:B------:R-:W-:Y:S08]  /*6620*/  MUFU.EX2 R18, R83 ;  /* 0x0000005300127308 */ /* 0x000ff00000000800 */
[----:B------:R-:W5:Y:S08]  /*6630*/  MUFU.EX2 R16, R170 ;  /* 0x000000aa00107308 */ /* 0x000f700000000800 */
[----:B------:R-:W-:Y:S08]  /*6640*/  MUFU.EX2 R19, R169 ;  /* 0x000000a900137308 */ /* 0x000ff00000000800 */
[----:B------:R-:W-:Y:S08]  /*6650*/  MUFU.EX2 R28, R168 ;  /* 0x000000a8001c7308 */ /* 0x000ff00000000800 */
[----:B------:R-:W-:Y:S01]  /*6660*/  MUFU.EX2 R29, R99 ;  /* 0x00000063001d7308 */ /* 0x000fe20000000800 */
[----:B------:R-:W-:Y:S01]  /*6670*/  FADD.FTZ R31, R252, R2 ;  /* 0x00000002fc1f7221 */ /* 0x000fe20000010000 */
[----:B--2---:R-:W-:-:S06]  /*6680*/  F2FP.BF16.PACK_AB R124, R17, R14 ;  /* 0x0000000e117c723e */ /* 0x004fcc00000010ff */
[----:B------:R-:W-:Y:S08]  /*6690*/  MUFU.EX2 R22, R139 ;  /* 0x0000008b00167308 */ /* 0x000ff00000000800 */
[----:B------:R-:W-:Y:S08]  /*66a0*/  MUFU.EX2 R8, R129 ;  /* 0x0000008100087308 */ /* 0x000ff00000000800 */
[----:B------:R4:W2:Y:S08]  /*66b0*/  MUFU.EX2 R10, R128 ;  /* 0x00000080000a7308 */ /* 0x0008b00000000800 */
[----:B------:R1:W-:Y:S08]  /*66c0*/  MUFU.EX2 R9, R130 ;  /* 0x0000008200097308 */ /* 0x0003f00000000800 */
[----:B------:R3:W3:Y:S01]  /*66d0*/  MUFU.EX2 R13, R131 ;  /* 0x00000083000d7308 */ /* 0x0006e20000000800 */
[----:B------:R-:W-:Y:S01]  /*66e0*/  @P4 IMAD.HI.U32 R2, R133, c[0x0][0x2c8], RZ ;  /* 0x0000b20085024a27 */ /* 0x000fe200078e00ff */
[----:B----4-:R-:W-:Y:S01]  /*66f0*/  F2FP.BF16.PACK_AB R128, R15, R11 ;  /* 0x0000000b0f80723e */ /* 0x010fe200000010ff */
[----:B------:R-:W-:Y:S02]  /*6700*/  LDSM.16.MT88.4 R80, [R229+0x3800] ;  /* 0x00380000e550783b */ /* 0x000fe40000004200 */
[----:B------:R-:W-:-:S02]  /*6710*/  FADD.FTZ R30, R227, R0 ;  /* 0x00000000e31e7221 */ /* 0x000fc40000010000 */
[----:B------:R-:W-:Y:S01]  /*6720*/  IMAD.MOV.U32 R0, RZ, RZ, R133 ;  /* 0x000000ffff007224 */ /* 0x000fe200078e0085 */
[----:B------:R-:W-:Y:S01]  /*6730*/  @P4 SHF.R.U32.HI R0, RZ, c[0x0][0x2cc], R2 ;  /* 0x0000b300ff004a19 */ /* 0x000fe20000011602 */
[----:B------:R-:W-:Y:S01]  /*6740*/  IMAD.MOV.U32 R2, RZ, RZ, c[0x0][0x168] ;  /* 0x00005a00ff027624 */ /* 0x000fe200078e00ff */
[----:B-----5:R-:W-:Y:S01]  /*6750*/  F2FP.BF16.PACK_AB R129, R16, R12 ;  /* 0x0000000c1081723e */ /* 0x020fe200000010ff */
[----:B------:R-:W-:Y:S01]  /*6760*/  FADD.FTZ R3, R186, R3 ;  /* 0x00000003ba037221 */ /* 0x000fe20000010000 */
[----:B-1----:R-:W-:Y:S01]  /*6770*/  F2FP.BF16.PACK_AB R130, R23, R18 ;  /* 0x000000121782723e */ /* 0x002fe200000010ff */
[----:B------:R-:W1:Y:S01]  /*6780*/  LDSM.16.MT88.4 R184, [R233+0x1800] ;  /* 0x00180000e9b8783b */ /* 0x000e620000004200 */
[----:B--2---:R-:W-:Y:S02]  /*6790*/  F2FP.BF16.PACK_AB R125, R10, R8 ;  /* 0x000000080a7d723e */ /* 0x004fe400000010ff */
[----:B---3--:R-:W-:Y:S01]  /*67a0*/  F2FP.BF16.PACK_AB R131, R28, R19 ;  /* 0x000000131c83723e */ /* 0x008fe200000010ff */
[----:B------:R-:W2:Y:S01]  /*67b0*/  LDSM.16.MT88.4 R168, [R230+0x1800] ;  /* 0x00180000e6a8783b */ /* 0x000ea20000004200 */
[----:B------:R-:W-:-:S02]  /*67c0*/  F2FP.BF16.PACK_AB R126, R29, R22 ;  /* 0x000000161d7e723e */ /* 0x000fc400000010ff */
[----:B------:R-:W-:Y:S01]  /*67d0*/  F2FP.BF16.PACK_AB R127, R13, R9 ;  /* 0x000000090d7f723e */ /* 0x000fe200000010ff */
[----:B------:R-:W3:Y:S01]  /*67e0*/  LDSM.16.MT88.4 R96, [R230+0x3800] ;  /* 0x00380000e660783b */ /* 0x000ee20000004200 */
[----:B------:R-:W-:Y:S01]  /*67f0*/  IADD3 R0, R0, c[0x0][0x1d0], -R2 ;  /* 0x0000740000007a10 */ /* 0x000fe20007ffe802 */
[----:B------:R-:W-:Y:S01]  /*6800*/  HMMA.16816.F32.BF16 R144, R128, R152, R144 ;  /* 0x000000988090723c */ /* 0x000fe20000041890 */
[----:B------:R-:W-:-:S07]  /*6810*/  FADD.FTZ R20, R189, R3 ;  /* 0x00000003bd147221 */ /* 0x000fce0000010000 */
[C---:B------:R-:W-:Y:S08]  /*6820*/  HMMA.16816.F32.BF16 R140, R124.reuse, R152, R140 ;  /* 0x000000987c8c723c */ /* 0x040ff0000004188c */
[----:B------:R-:W-:Y:S01]  /*6830*/  HMMA.16816.F32.BF16 R148, R124, R154, R148 ;  /* 0x0000009a7c94723c */ /* 0x000fe20000041894 */
[----:B------:R-:W-:-:S07]  /*6840*/  FADD.FTZ R3, R56, R30 ;  /* 0x0000001e38037221 */ /* 0x000fce0000010000 */
[----:B------:R-:W-:Y:S07]  /*6850*/  HMMA.16816.F32.BF16 R152, R128, R154, R24 ;  /* 0x0000009a8098723c */ /* 0x000fee0000041818 */
[----:B------:R-:W-:Y:S01]  /*6860*/  SHF.R.S32.HI R24, RZ, 0x1f, R0 ;  /* 0x0000001fff187819 */ /* 0x000fe20000011400 */
[----:B------:R-:W-:Y:S03]  /*6870*/  HMMA.16816.F32.BF16 R120, R124, R4, R120 ;  /* 0x000000047c78723c */ /* 0x000fe60000041878 */
[----:B------:R-:W-:Y:S01]  /*6880*/  LEA.HI R24, R24, R0, RZ, 0x6 ;  /* 0x0000000018187211 */ /* 0x000fe200078f30ff */
[----:B------:R-:W-:-:S04]  /*6890*/  FADD.FTZ R0, R59, R31 ;  /* 0x0000001f3b007221 */ /* 0x000fc80000010000 */
[----:B------:R-:W-:Y:S01]  /*68a0*/  HMMA.16816.F32.BF16 R116, R128, R4, R116 ;  /* 0x000000048074723c */ /* 0x000fe20000041874 */
[----:B------:R-:W-:Y:S02]  /*68b0*/  FADD.FTZ R0, R62, R0 ;  /* 0x000000003e007221 */ /* 0x000fe40000010000 */
[----:B------:R-:W-:-:S04]  /*68c0*/  FADD.FTZ R3, R58, R3 ;  /* 0x000000033a037221 */ /* 0x000fc80000010000 */
        /* <DEDUP_REMOVED lines=16> */
[----:B------:R-:W-:Y:S01]  /*69d0*/  SHF.R.S32.HI R5, RZ, 0x6, R24 ;  /* 0x00000006ff057819 */ /* 0x000fe20000011418 */
[----:B------:R-:W-:Y:S02]  /*69e0*/  FADD.FTZ R3, R15, R3 ;  /* 0x000000030f037221 */ /* 0x000fe40000010000 */
[----:B------:R-:W-:Y:S01]  /*69f0*/  FADD.FTZ R2, R16, R2 ;  /* 0x0000000210027221 */ /* 0x000fe20000010000 */
[----:B------:R-:W-:Y:S01]  /*6a00*/  IMNMX R5, RZ, R5, !PT ;  /* 0x00000005ff057217 */ /* 0x000fe20007800200 */
[----:B------:R-:W-:Y:S01]  /*6a10*/  FADD.FTZ R0, R17, R0 ;  /* 0x0000000011007221 */ /* 0x000fe20000010000 */
[----:B------:R-:W-:Y:S01]  /*6a20*/  IADD3 R249, R138, -0x2, RZ ;  /* 0xfffffffe8af97810 */ /* 0x000fe20007ffe0ff */
[----:B------:R-:W-:-:S02]  /*6a30*/  FADD.FTZ R4, R10, R4 ;  /* 0x000000040a047221 */ /* 0x000fc40000010000 */
[----:B------:R-:W-:Y:S02]  /*6a40*/  FADD.FTZ R3, R18, R3 ;  /* 0x0000000312037221 */ /* 0x000fe40000010000 */
[----:B------:R-:W-:Y:S01]  /*6a50*/  FADD.FTZ R2, R19, R2 ;  /* 0x0000000213027221 */ /* 0x000fe20000010000 */
[----:B------:R4:W-:Y:S01]  /*6a60*/  STL [R1+0x8], R5 ;  /* 0x0000080501007387 */ /* 0x0009e20000100800 */
[----:B------:R-:W-:Y:S01]  /*6a70*/  FADD.FTZ R0, R22, R0 ;  /* 0x0000000016007221 */ /* 0x000fe20000010000 */
[----:B------:R-:W-:Y:S01]  /*6a80*/  ISETP.GE.AND P0, PT, R249, R5, PT ;  /* 0x00000005f900720c */ /* 0x000fe20003f06270 */
[----:B------:R-:W-:Y:S01]  /*6a90*/  FADD.FTZ R4, R9, R4 ;  /* 0x0000000409047221 */ /* 0x000fe20000010000 */
[----:B-1----:R-:W-:Y:S01]  /*6aa0*/  HMMA.16816.F32.BF16 R172, R128, R184, R172 ;  /* 0x000000b880ac723c */ /* 0x002fe200000418ac */
[----:B----4-:R-:W-:Y:S02]  /*6ab0*/  FADD.FTZ R5, R23, R3 ;  /* 0x0000000317057221 */ /* 0x010fe40000010000 */
[----:B------:R-:W-:-:S02]  /*6ac0*/  FADD.FTZ R3, R28, R2 ;  /* 0x000000021c037221 */ /* 0x000fc40000010000 */
[----:B------:R-:W-:Y:S02]  /*6ad0*/  FADD.FTZ R2, R29, R0 ;  /* 0x000000001d027221 */ /* 0x000fe40000010000 */
[----:B------:R-:W-:Y:S01]  /*6ae0*/  FADD.FTZ R0, R13, R4 ;  /* 0x000000040d007221 */ /* 0x000fe20000010000 */
[----:B------:R1:W-:Y:S04]  /*6af0*/  STL [R1+0x18], R5 ;  /* 0x0000180501007387 */ /* 0x0003e80000100800 */
[----:B------:R1:W-:Y:S04]  /*6b00*/  STL [R1+0x1c], R3 ;  /* 0x00001c0301007387 */ /* 0x0003e80000100800 */
[----:B------:R1:W-:Y:S04]  /*6b10*/  STL [R1+0x24], R0 ;  /* 0x0000240001007387 */ /* 0x0003e80000100800 */
[----:B------:R1:W-:Y:S01]  /*6b20*/  STL [R1+0x20], R2 ;  /* 0x0000200201007387 */ /* 0x0003e20000100800 */
[C---:B------:R-:W-:Y:S08]  /*6b30*/  HMMA.16816.F32.BF16 R176, R124.reuse, R184, R176 ;  /* 0x000000b87cb0723c */ /* 0x040ff000000418b0 */
[-C--:B------:R-:W-:Y:S08]  /*6b40*/  HMMA.16816.F32.BF16 R180, R124, R186.reuse, R180 ;  /* 0x000000ba7cb4723c */ /* 0x080ff000000418b4 */
[----:B------:R-:W-:Y:S08]  /*6b50*/  HMMA.16816.F32.BF16 R184, R128, R186, R68 ;  /* 0x000000ba80b8723c */ /* 0x000ff00000041844 */
[C---:B------:R-:W-:Y:S08]  /*6b60*/  HMMA.16816.F32.BF16 R72, R124.reuse, R80, R72 ;  /* 0x000000507c48723c */ /* 0x040ff00000041848 */
[----:B------:R-:W-:Y:S08]  /*6b70*/  HMMA.16816.F32.BF16 R76, R124, R82, R40 ;  /* 0x000000527c4c723c */ /* 0x000ff00000041828 */
[C---:B------:R-:W-:Y:S08]  /*6b80*/  HMMA.16816.F32.BF16 R68, R128.reuse, R80, R216 ;  /* 0x000000508044723c */ /* 0x040ff000000418d8 */
[C---:B------:R-:W-:Y:S08]  /*6b90*/  HMMA.16816.F32.BF16 R80, R128.reuse, R82, R84 ;  /* 0x000000528050723c */ /* 0x040ff00000041854 */
[-C--:B--2---:R-:W-:Y:S08]  /*6ba0*/  HMMA.16816.F32.BF16 R156, R128, R168.reuse, R156 ;  /* 0x000000a8809c723c */ /* 0x084ff0000004189c */
[C---:B------:R-:W-:Y:S08]  /*6bb0*/  HMMA.16816.F32.BF16 R160, R124.reuse, R168, R160 ;  /* 0x000000a87ca0723c */ /* 0x040ff000000418a0 */
[C---:B------:R-:W-:Y:S08]  /*6bc0*/  HMMA.16816.F32.BF16 R164, R124.reuse, R170, R164 ;  /* 0x000000aa7ca4723c */ /* 0x040ff000000418a4 */
[C---:B------:R-:W-:Y:S08]  /*6bd0*/  HMMA.16816.F32.BF16 R192, R124.reuse, R200, R192 ;  /* 0x000000c87cc0723c */ /* 0x040ff000000418c0 */
[C---:B------:R-:W-:Y:S08]  /*6be0*/  HMMA.16816.F32.BF16 R196, R124.reuse, R202, R196 ;  /* 0x000000ca7cc4723c */ /* 0x040ff000000418c4 */
[C---:B---3--:R-:W-:Y:S08]  /*6bf0*/  HMMA.16816.F32.BF16 R88, R124.reuse, R96, R88 ;  /* 0x000000607c58723c */ /* 0x048ff00000041858 */
        /* <DEDUP_REMOVED lines=11> */
[----:B------:R-:W-:Y:S01]  /*6cb0*/  HMMA.16816.F32.BF16 R128, R128, R6, R64 ;  /* 0x000000068080723c */ /* 0x000fe20000041840 */
[----:B------:R-:W-:Y:S01]  /*6cc0*/  @!UPT UIADD3 URZ, URZ, URZ, URZ ;  /* 0x0000003f3f3ff290 */ /* 0x000fe2000fffe03f */
[----:B------:R-:W-:Y:S11]  /*6cd0*/  @!P0 BRA `(.L_x_1488) ;  /* 0x0000532000008947 */ /* 0x000ff60003800000 */
[----:B-1----:R1:W-:Y:S01]  /*6ce0*/  STL [R1], R249 ;  /* 0x000000f901007387 */ /* 0x0023e20000100800 */
[----:B------:R-:W-:Y:S01]  /*6cf0*/  IMAD.MOV.U32 R133, RZ, RZ, R136 ;  /* 0x000000ffff857224 */ /* 0x000fe200078e0088 */
[----:B------:R-:W-:Y:S01]  /*6d00*/  MOV R139, R134 ;  /* 0x00000086008b7202 */ /* 0x000fe20000000f00 */
[----:B------:R-:W-:Y:S01]  /*6d10*/  IMAD.MOV.U32 R132, RZ, RZ, R137 ;  /* 0x000000ffff847224 */ /* 0x000fe200078e0089 */
[----:B------:R-:W-:-:S07]  /*6d20*/  MOV R138, R135 ;  /* 0x00000087008a7202 */ /* 0x000fce0000000f00 */
.L_x_1489:
[----:B------:R-:W-:Y:S04]  /*6d30*/  DEPBAR.LE SB0, 0x0 ;  /* 0x000080000000791a */ /* 0x000fe80000000000 */
[----:B------:R-:W-:Y:S01]  /*6d40*/  WARPSYNC 0xffffffff ;  /* 0xffffffff00007948 */ /* 0x000fe20003800000 */
[----:B------:R-:W-:Y:S08]  /*6d50*/  BAR.SYNC.DEFER_BLOCKING 0x0 ;  /* 0x0000000000007b1d */ /* 0x000ff00000010000 */
[----:B-----5:R-:W-:Y:S08]  /*6d60*/  LDSM.16.M88.4 R64, [R235] ;  /* 0x00000000eb40783b */ /* 0x020ff00000000200 */
[----:B------:R-:W2:Y:S08]  /*6d70*/  LDSM.16.M88.4 R16, [R228] ;  /* 0x00000000e410783b */ /* 0x000eb00000000200 */
[----:B------:R-:W3:Y:S08]  /*6d80*/  LDSM.16.M88.4 R60, [R235+0x2000] ;  /* 0x00200000eb3c783b */ /* 0x000ef00000000200 */
[----:B------:R-:W3:Y:S08]  /*6d90*/  LDSM.16.M88.4 R32, [R228+0x800] ;  /* 0x00080000e420783b */ /* 0x000ef00000000200 */
[----:B------:R-:W3:Y:S06]  /*6da0*/  LDL.64 R218, [R1+0x38] ;  /* 0x0000380001da7983 */ /* 0x000eec0000100a00 */
[----:B------:R-:W1:Y:S08]  /*6db0*/  LDSM.16.M88.4 R48, [R228+0x1000] ;  /* 0x00100000e430783b */ /* 0x000e700000000200 */
[----:B------:R-:W3:Y:S01]  /*6dc0*/  LDL R216, [R1+0x40] ;  /* 0x0000400001d87983 */ /* 0x000ee20000100800 */
[-C--:B--2---:R-:W-:Y:S03]  /*6dd0*/  HMMA.16816.F32.BF16 R4, R64, R16.reuse, RZ ;  /* 0x000000104004723c */ /* 0x084fe600000418ff */
[----:B------:R-:W2:Y:S05]  /*6de0*/  LDSM.16.M88.4 R204, [R228+0x1800] ;  /* 0x00180000e4cc783b */ /* 0x000eaa0000000200 */
[C---:B---3--:R-:W-:Y:S03]  /*6df0*/  HMMA.16816.F32.BF16 R8, R60.reuse, R16, RZ ;  /* 0x000000103c08723c */ /* 0x048fe600000418ff */
[----:B------:R-:W-:Y:S05]  /*6e00*/  LDSM.16.M88.4 R208, [R237] ;  /* 0x00000000edd0783b */ /* 0x000fea0000000200 */
[-C--:B------:R-:W-:Y:S03]  /*6e10*/  HMMA.16816.F32.BF16 R12, R60, R18.reuse, RZ ;  /* 0x000000123c0c723c */ /* 0x080fe600000418ff */
[----:B------:R-:W-:Y:S05]  /*6e20*/  LDSM.16.M88.4 R212, [R237+0x2000] ;  /* 0x00200000edd4783b */ /* 0x000fea0000000200 */
[C---:B------:R-:W-:Y:S03]  /*6e30*/  HMMA.16816.F32.BF16 R16, R64.reuse, R18, RZ ;  /* 0x000000124010723c */ /* 0x040fe600000418ff */
[----:B------:R-:W-:Y:S04]  /*6e40*/  STL [R1+0xb0], R128 ;  /* 0x0000b08001007387 */ /* 0x000fe80000100800 */
[----:B------:R-:W-:Y:S01]  /*6e50*/  STL [R1+0xac], R129 ;  /* 0x0000ac8101007387 */ /* 0x000fe20000100800 */
[-C--:B------:R-:W-:Y:S03]  /*6e60*/  HMMA.16816.F32.BF16 R20, R64, R32.reuse, RZ ;  /* 0x000000204014723c */ /* 0x080fe600000418ff */
[----:B------:R-:W-:Y:S04]  /*6e70*/  STL [R1+0xa8], R130 ;  /* 0x0000a88201007387 */ /* 0x000fe80000100800 */
[----:B------:R3:W-:Y:S01]  /*6e80*/  STL [R1+0xa4], R131 ;  /* 0x0000a48301007387 */ /* 0x0007e20000100800 */
[C---:B------:R-:W-:Y:S08]  /*6e90*/  HMMA.16816.F32.BF16 R24, R60.reuse, R32, RZ ;  /* 0x000000203c18723c */ /* 0x040ff000000418ff */
[-C--:B------:R-:W-:Y:S08]  /*6ea0*/  HMMA.16816.F32.BF16 R28, R60, R34.reuse, RZ ;  /* 0x000000223c1c723c */ /* 0x080ff000000418ff */
[C---:B------:R-:W-:Y:S01]  /*6eb0*/  HMMA.16816.F32.BF16 R32, R64.reuse, R34, RZ ;  /* 0x000000224020723c */ /* 0x040fe200000418ff */
[----:B---3--:R-:W3:Y:S07]  /*6ec0*/  LDL.LU R131, [R1] ;  /* 0x0000000001837983 */ /* 0x008eee0000300800 */
[-C--:B-1----:R-:W-:Y:S01]  /*6ed0*/  HMMA.16816.F32.BF16 R36, R64, R48.reuse, RZ ;  /* 0x000000304024723c */ /* 0x082fe200000418ff */
[----:B------:R-:W-:Y:S04]  /*6ee0*/  STL [R1+0x90], R239 ;  /* 0x000090ef01007387 */ /* 0x000fe80000100800 */
[----:B------:R-:W-:Y:S03]  /*6ef0*/  STL [R1+0x94], R247 ;  /* 0x000094f701007387 */ /* 0x000fe60000100800 */
[C---:B------:R-:W-:Y:S01]  /*6f00*/  HMMA.16816.F32.BF16 R40, R60.reuse, R48, RZ ;  /* 0x000000303c28723c */ /* 0x040fe200000418ff */
[----:B------:R-:W-:Y:S07]  /*6f10*/  STL [R1+0x98], R246 ;  /* 0x000098f601007387 */ /* 0x000fee0000100800 */
[-C--:B------:R-:W-:Y:S08]  /*6f20*/  HMMA.16816.F32.BF16 R44, R60, R50.reuse, RZ ;  /* 0x000000323c2c723c */ /* 0x080ff000000418ff */
[C---:B------:R-:W-:Y:S08]  /*6f30*/  HMMA.16816.F32.BF16 R48, R64.reuse, R50, RZ ;  /* 0x000000324030723c */ /* 0x040ff000000418ff */
[-C--:B--2---:R-:W-:Y:S08]  /*6f40*/  HMMA.16816.F32.BF16 R52, R64, R204.reuse, RZ ;  /* 0x000000cc4034723c */ /* 0x084ff000000418ff */
        /* <DEDUP_REMOVED lines=13> */
[----:B------:R1:W2:Y:S08]  /*7020*/  LDSM.16.M88.4 R204, [R246] ;  /* 0x00000000f6cc783b */ /* 0x0002b00000000200 */
[----:B-1----:R-:W4:Y:S06]  /*7030*/  LDL.64 R246, [R1+0x10] ;  /* 0x0000100001f67983 */ /* 0x002f2c0000100a00 */
[----:B------:R-:W-:Y:S04]  /*7040*/  STL [R1+0x9c], R245 ;  /* 0x00009cf501007387 */ /* 0x000fe80000100800 */
[----:B------:R-:W4:Y:S01]  /*7050*/  LDL R239, [R1+0x58] ;  /* 0x0000580001ef7983 */ /* 0x000f220000100800 */
[-C--:B--2---:R-:W-:Y:S08]  /*7060*/  HMMA.16816.F32.BF16 R36, R208, R204.reuse, R36 ;  /* 0x000000ccd024723c */ /* 0x084ff00000041824 */
[C---:B------:R-:W-:Y:S08]  /*7070*/  HMMA.16816.F32.BF16 R40, R212.reuse, R204, R40 ;  /* 0x000000ccd428723c */ /* 0x040ff00000041828 */
[-C--:B------:R-:W-:Y:S08]  /*7080*/  HMMA.16816.F32.BF16 R44, R212, R206.reuse, R44 ;  /* 0x000000ced42c723c */ /* 0x080ff0000004182c */
[C---:B------:R-:W-:Y:S01]  /*7090*/  HMMA.16816.F32.BF16 R48, R208.reuse, R206, R48 ;  /* 0x000000ced030723c */ /* 0x040fe20000041830 */
[----:B------:R1:W2:Y:S08]  /*70a0*/  LDSM.16.M88.4 R204, [R245] ;  /* 0x00000000f5cc783b */ /* 0x0002b00000000200 */
[----:B-1----:R-:W4:Y:S01]  /*70b0*/  LDL R245, [R1+0x5c] ;  /* 0x00005c0001f57983 */ /* 0x002f220000100800 */
[-C--:B--2---:R-:W-:Y:S03]  /*70c0*/  HMMA.16816.F32.BF16 R52, R208, R204.reuse, R52 ;  /* 0x000000ccd034723c */ /* 0x084fe60000041834 */
[C---:B---3--:R-:W-:Y:S05]  /*70d0*/  ISETP.GE.AND P5, PT, R131.reuse, RZ, PT ;  /* 0x000000ff8300720c */ /* 0x048fea0003fa6270 */
[C---:B------:R-:W-:Y:S08]  /*70e0*/  HMMA.16816.F32.BF16 R56, R212.reuse, R204, R56 ;  /* 0x000000ccd438723c */ /* 0x040ff00000041838 */
[-C--:B------:R-:W-:Y:S04]  /*70f0*/  HMMA.16816.F32.BF16 R60, R212, R206.reuse, R60 ;  /* 0x000000ced43c723c */ /* 0x080fe8000004183c */
[----:B------:R-:W-:Y:S01]  /*7100*/  @P5 SHF.R.S32.HI R0, RZ, 0x1f, R131 ;  /* 0x0000001fff005819 */ /* 0x000fe20000011483 */
[C---:B------:R-:W-:Y:S01]  /*7110*/  @P5 IMAD.WIDE.U32 R2, R131.reuse, c[0x0][0x208], RZ ;  /* 0x0000820083025a25 */ /* 0x040fe200078e00ff */
[----:B------:R-:W-:Y:S02]  /*7120*/  @P5 MOV R134, 0x5 ;  /* 0x0000000500865802 */ /* 0x000fe40000000f00 */
[----:B------:R-:W-:Y:S04]  /*7130*/  HMMA.16816.F32.BF16 R64, R208, R206, R64 ;  /* 0x000000ced040723c */ /* 0x000fe80000041840 */
[----:B------:R-:W-:Y:S03]  /*7140*/  @P5 IMAD R0, R0, c[0x0][0x208], RZ ;  /* 0x0000820000005a24 */ /* 0x000fe600078e02ff */
[----:B------:R-:W-:Y:S02]  /*7150*/  @P5 IMAD.MOV.U32 R206, RZ, RZ, c[0x0][0x208] ;  /* 0x00008200ffce5624 */ /* 0x000fe400078e00ff */
[----:B------:R-:W-:Y:S03]  /*7160*/  @P5 IMAD R0, R131, c[0x0][0x20c], R0 ;  /* 0x0000830083005a24 */ /* 0x000fe600078e0200 */
[C---:B------:R-:W-:Y:S02]  /*7170*/  @P5 SHF.L.U32 R207, R206.reuse, 0x5, RZ ;  /* 0x00000005cecf5819 */ /* 0x040fe400000006ff */
[----:B------:R-:W-:Y:S02]  /*7180*/  @P5 IADD3 R0, R3, R0, RZ ;  /* 0x0000000003005210 */ /* 0x000fe40007ffe0ff */
[----:B------:R-:W-:Y:S02]  /*7190*/  @P5 SHF.L.U64.HI R206, R206, R134, c[0x0][0x20c] ;  /* 0x00008300cece5619 */ /* 0x000fe40000010286 */
[C---:B------:R-:W-:Y:S02]  /*71a0*/  @P5 SHF.L.U64.HI R3, R2.reuse, 0x6, R0 ;  /* 0x0000000602035819 */ /* 0x040fe40000010200 */
[----:B------:R-:W-:Y:S04]  /*71b0*/  @P5 SHF.L.U32 R2, R2, 0x6, RZ ;  /* 0x0000000602025819 */ /* 0x000fe800000006ff */
[C---:B------:R-:W-:Y:S02]  /*71c0*/  @P5 IADD3 R0, P3, R2.reuse, R218, RZ ;  /* 0x000000da02005210 */ /* 0x040fe40007f7e0ff */
[----:B------:R-:W-:Y:S03]  /*71d0*/  @P5 IADD3 R2, P2, P1, R2, 0x40, R218 ;  /* 0x0000004002025810 */ /* 0x000fe6000795e0da */
[C-C-:B------:R-:W-:Y:S01]  /*71e0*/  @P5 IMAD.X R135, R3.reuse, 0x1, R216.reuse, P3 ;  /* 0x0000000103875824 */ /* 0x140fe200018e06d8 */
[C---:B------:R-:W-:Y:S02]  /*71f0*/  @P5 LEA R136, P3, R0.reuse, c[0x0][0x1f8], 0x1 ;  /* 0x00007e0000885a11 */ /* 0x040fe400078608ff */
[----:B------:R-:W-:Y:S02]  /*7200*/  @P5 IADD3.X R3, R3, RZ, R216, P2, P1 ;  /* 0x000000ff03035210 */ /* 0x000fe400017e24d8 */
[----:B------:R-:W-:Y:S02]  /*7210*/  @P5 LEA.HI.X R137, R0, c[0x0][0x1fc], R135, 0x1, P3 ;  /* 0x00007f0000895a11 */ /* 0x000fe400018f0c87 */
[----:B------:R-:W-:Y:S01]  /*7220*/  @P5 LEA R204, P2, R2, c[0x0][0x1f8], 0x1 ;  /* 0x00007e0002cc5a11 */ /* 0x000fe200078408ff */
[----:B------:R-:W2:Y:S01]  /*7230*/  LDL R0, [R1+0x48] ;  /* 0x0000480001007983 */ /* 0x000ea20000100800 */
[-C--:B------:R-:W-:Y:S02]  /*7240*/  @P5 IADD3 R134, P1, R136, R207.reuse, RZ ;  /* 0x000000cf88865210 */ /* 0x080fe40007f3e0ff */
[----:B------:R-:W-:Y:S01]  /*7250*/  @P5 LEA.HI.X R205, R2, c[0x0][0x1fc], R3, 0x1, P2 ;  /* 0x00007f0002cd5a11 */ /* 0x000fe200010f0c03 */
[----:B------:R-:W-:Y:S01]  /*7260*/  STL [R1+0xa0], R235 ;  /* 0x0000a0eb01007387 */ /* 0x000fe20000100800 */
[-C--:B------:R-:W-:Y:S02]  /*7270*/  @P5 IADD3.X R135, R137, R206.reuse, RZ, P1, !PT ;  /* 0x000000ce89875210 */ /* 0x080fe40000ffe4ff */
[-C--:B------:R-:W-:Y:S04]  /*7280*/  @P5 IADD3 R2, P2, R134, R207.reuse, RZ ;  /* 0x000000cf86025210 */ /* 0x080fe80007f5e0ff */
[----:B------:R-:W-:Y:S02]  /*7290*/  @P5 IADD3.X R3, R135, R206, RZ, P2, !PT ;  /* 0x000000ce87035210 */ /* 0x000fe400017fe4ff */
[----:B----4-:R-:W-:Y:S11]  /*72a0*/  @P5 ISETP.GE.AND P0, PT, R246, c[0x0][0x1d4], PT ;  /* 0x00007500f6005a0c */ /* 0x010ff60003f06270 */
[----:B------:R-:W-:Y:S02]  /*72b0*/  @!UPT UIADD3 URZ, URZ, URZ, URZ ;  /* 0x0000003f3f3ff290 */ /* 0x000fe4000fffe03f */
[----:B------:R-:W-:Y:S01]  /*72c0*/  @!PT LDS RZ, [RZ] ;  /* 0x00000000fffff984 */ /* 0x000fe20000000800 */
[----:B------:R-:W-:Y:S01]  /*72d0*/  @!PT LDS RZ, [RZ] ;  /* 0x00000000fffff984 */ /* 0x000fe20000000800 */
[----:B------:R-:W-:Y:S01]  /*72e0*/  @!PT LDS RZ, [RZ] ;  /* 0x00000000fffff984 */ /* 0x000fe20000000800 */
[----:B------:R1:W-:Y:S08]  /*72f0*/  @P5 LDGSTS.E.BYPASS.LTC128B.128 [R248+0x100], [R136.64], !P0 ;  /* 0x0010000088f85fae */ /* 0x0003f0000c101d46 */
[----:B------:R3:W-:Y:S08]  /*7300*/  @P5 LDGSTS.E.BYPASS.LTC128B.128 [R248+0x2100], [R204.64], !P6 ;  /* 0x02100000ccf85fae */ /* 0x0007f0000f101d46 */
[----:B------:R4:W-:Y:S08]  /*7310*/  @P5 LDGSTS.E.BYPASS.LTC128B.128 [R248+0x900], [R134.64], !P0 ;  /* 0x0090000086f85fae */ /* 0x0009f0000c101d46 */
[----:B------:R4:W-:Y:S01]  /*7320*/  @P5 LDGSTS.E.BYPASS.LTC128B.128 [R248+0x2900], [R134.64+0x80], !P6 ;  /* 0x0290008086f85fae */ /* 0x0009e2000f101d46 */
[----:B-1----:R-:W-:Y:S07]  /*7330*/  @P5 IADD3 R136, P1, R2, R207, RZ ;  /* 0x000000cf02885210 */ /* 0x002fee0007f3e0ff */
[----:B------:R1:W-:Y:S01]  /*7340*/  @P5 LDGSTS.E.BYPASS.LTC128B.128 [R248+0x1100], [R2.64], !P0 ;  /* 0x0110000002f85fae */ /* 0x0003e2000c101d46 */
[----:B------:R-:W-:Y:S07]  /*7350*/  @P5 IMAD.X R137, R3, 0x1, R206, P1 ;  /* 0x0000000103895824 */ /* 0x000fee00008e06ce */
[----:B------:R1:W-:Y:S08]  /*7360*/  @P5 LDGSTS.E.BYPASS.LTC128B.128 [R248+0x3100], [R2.64+0x80], !P6 ;  /* 0x0310008002f85fae */ /* 0x0003f0000f101d46 */
[----:B------:R1:W-:Y:S08]  /*7370*/  @P5 LDGSTS.E.BYPASS.LTC128B.128 [R248+0x1900], [R136.64], !P0 ;  /* 0x0190000088f85fae */ /* 0x0003f0000c101d46 */
[----:B------:R1:W-:Y:S08]  /*7380*/  @P5 LDGSTS.E.BYPASS.LTC128B.128 [R248+0x3900], [R136.64+0x80], !P6 ;  /* 0x0390008088f85fae */ /* 0x0003f0000f101d46 */
[----:B---3--:R-:W-:Y:S08]  /*7390*/  LDSM.16.M88.4 R204, [R236] ;  /* 0x00000000eccc783b */ /* 0x008ff00000000200 */
[----:B------:R-:W3:Y:S08]  /*73a0*/  LDSM.16.M88.4 R208, [R234] ;  /* 0x00000000ead0783b */ /* 0x000ef00000000200 */
[----:B------:R-:W1:Y:S08]  /*73b0*/  LDSM.16.M88.4 R212, [R236+0x2000] ;  /* 0x00200000ecd4783b */ /* 0x000e700000000200 */
[----:B------:R-:W0:Y:S01]  /*73c0*/  LDGDEPBAR ;  /* 0x00000000000079af */ /* 0x000e220000000000 */
[-C--:B---3--:R-:W-:Y:S08]  /*73d0*/  HMMA.16816.F32.BF16 R4, R204, R208.reuse, R4 ;  /* 0x000000d0cc04723c */ /* 0x088ff00000041804 */
[C---:B-1----:R-:W-:Y:S08]  /*73e0*/  HMMA.16816.F32.BF16 R8, R212.reuse, R208, R8 ;  /* 0x000000d0d408723c */ /* 0x042ff00000041808 */
[-C--:B------:R-:W-:Y:S04]  /*73f0*/  HMMA.16816.F32.BF16 R12, R212, R210.reuse, R12 ;  /* 0x000000d2d40c723c */ /* 0x080fe8000004180c */
[----:B--2---:R-:W-:Y:S04]  /*7400*/  IADD3 R0, R245, R0, RZ ;  /* 0x00000000f5007210 */ /* 0x004fe80007ffe0ff */
[C---:B------:R-:W-:Y:S01]  /*7410*/  HMMA.16816.F32.BF16 R16, R204.reuse, R210, R16 ;  /* 0x000000d2cc10723c */ /* 0x040fe20000041810 */
[----:B------:R-:W1:Y:S03]  /*7420*/  LDSM.16.M88.4 R208, [R234+0x800] ;  /* 0x00080000ead0783b */ /* 0x000e660000000200 */
[----:B------:R-:W-:Y:S05]  /*7430*/  @P4 IMAD.HI.U32 R2, R0, c[0x0][0x2c8], RZ ;  /* 0x0000b20000024a27 */ /* 0x000fea00078e00ff */
[----:B------:R-:W-:Y:S05]  /*7440*/  @P4 SHF.R.U32.HI R0, RZ, c[0x0][0x2cc], R2 ;  /* 0x0000b300ff004a19 */ /* 0x000fea0000011602 */
[----:B------:R-:W-:Y:S08]  /*7450*/  SHFL.IDX PT, R2, R0, 0x2, 0x1c1f ;  /* 0x005c1f0000027f89 */ /* 0x000ff000000e0000 */
[----:B------:R-:W-:Y:S01]  /*7460*/  SHFL.IDX PT, R3, R0, 0x1, 0x1c1f ;  /* 0x003c1f0000037f89 */ /* 0x000fe200000e0000 */
        /* <DEDUP_REMOVED lines=15> */
[----:B------:R-:W-:Y:S08]  /*7560*/  LDSM.16.M88.4 R204, [R238] ;  /* 0x00000000eecc783b */ /* 0x000ff00000000200 */
[----:B------:R-:W1:Y:S02]  /*7570*/  LDSM.16.M88.4 R208, [R231] ;  /* 0x00000000e7d0783b */ /* 0x000e640000000200 */
        /* <DEDUP_REMOVED lines=20> */
[----:B------:R1:W-:Y:S08]  /*76c0*/  LDSM.16.M88.4 R204, [R235+0x4000] ;  /* 0x00400000ebcc783b */ /* 0x0003f00000000200 */
[----:B------:R-:W2:Y:S03]  /*76d0*/  LDSM.16.M88.4 R208, [R228+0x2000] ;  /* 0x00200000e4d0783b */ /* 0x000ea60000000200 */
[----:B-1----:R-:W-:Y:S01]  /*76e0*/  IADD3 R235, R131, -0x1, RZ ;  /* 0xffffffff83eb7810 */ /* 0x002fe20007ffe0ff */
[-C--:B--2---:R-:W-:Y:S08]  /*76f0*/  HMMA.16816.F32.BF16 R4, R204, R208.reuse, R4 ;  /* 0x000000d0cc04723c */ /* 0x084ff00000041804 */
        /* <DEDUP_REMOVED lines=19> */
[----:B------:R-:W-:Y:S08]  /*7830*/  LDSM.16.M88.4 R204, [R237+0x4000] ;  /* 0x00400000edcc783b */ /* 0x000ff00000000200 */
[----:B------:R-:W1:Y:S02]  /*7840*/  LDSM.16.M88.4 R208, [R244] ;  /* 0x00000000f4d0783b */ /* 0x000e640000000200 */
        /* <DEDUP_REMOVED lines=20> */
[----:B------:R-:W-:Y:S08]  /*7990*/  LDSM.16.M88.4 R204, [R236+0x4000] ;  /* 0x00400000eccc783b */ /* 0x000ff00000000200 */
[----:B------:R-:W1:Y:S02]  /*79a0*/  LDSM.16.M88.4 R208, [R234+0x2000] ;  /* 0x00200000ead0783b */ /* 0x000e640000000200 */
        /* <DEDUP_REMOVED lines=45> */
[----:B------:R-:W-:Y:S09]  /*7c80*/  FMUL.FTZ R13, R13, c[0x0][0x320] ;  /* 0x0000c8000d0d7a20 */ /* 0x000ff20000410000 */
[----:B------:R-:W-:Y:S10]  /*7c90*/  MUFU.TANH R250, R9 ;  /* 0x0000000900fa7308 */ /* 0x000ff40000002400 */
[----:B------:R2:W-:Y:S10]  /*7ca0*/  MUFU.TANH R252, R7 ;  /* 0x0000000700fc7308 */ /* 0x0005f40000002400 */
[----:B------:R-:W-:Y:S10]  /*7cb0*/  MUFU.TANH R211, R11 ;  /* 0x0000000b00d37308 */ /* 0x000ff40000002400 */
[----:B------:R-:W-:Y:S01]  /*7cc0*/  MUFU.TANH R222, R18 ;  /* 0x0000001200de7308 */ /* 0x000fe20000002400 */
[----:B--2---:R-:W2:Y:S09]  /*7cd0*/  LDSM.16.M88.4 R4, [R231+0x2800] ;  /* 0x00280000e704783b */ /* 0x004eb20000000200 */
[----:B------:R-:W3:Y:S10]  /*7ce0*/  MUFU.TANH R251, R8 ;  /* 0x0000000800fb7308 */ /* 0x000ef40000002400 */
[----:B------:R-:W1:Y:S10]  /*7cf0*/  MUFU.TANH R225, R15 ;  /* 0x0000000f00e17308 */ /* 0x000e740000002400 */
[----:B------:R-:W-:Y:S10]  /*7d00*/  MUFU.TANH R226, R14 ;  /* 0x0000000e00e27308 */ /* 0x000ff40000002400 */
[----:B------:R-:W-:Y:S01]  /*7d10*/  MUFU.TANH R249, R12 ;  /* 0x0000000c00f97308 */ /* 0x000fe20000002400 */
[-C--:B--2---:R-:W-:Y:S09]  /*7d20*/  HMMA.16816.F32.BF16 R20, R204, R4.reuse, R20 ;  /* 0x00000004cc14723c */ /* 0x084ff20000041814 */
[----:B------:R-:W-:Y:S01]  /*7d30*/  MUFU.TANH R223, R17 ;  /* 0x0000001100df7308 */ /* 0x000fe20000002400 */
[C---:B------:R-:W-:Y:S09]  /*7d40*/  HMMA.16816.F32.BF16 R24, R212.reuse, R4, R24 ;  /* 0x00000004d418723c */ /* 0x040ff20000041818 */
[----:B------:R-:W-:Y:S01]  /*7d50*/  MUFU.TANH R227, R13 ;  /* 0x0000000d00e37308 */ /* 0x000fe20000002400 */
[-C--:B------:R-:W-:Y:S04]  /*7d60*/  HMMA.16816.F32.BF16 R28, R212, R6.reuse, R28 ;  /* 0x00000006d41c723c */ /* 0x080fe8000004181c */
[----:B------:R-:W-:Y:S04]  /*7d70*/  FMUL.FTZ R23, R23, c[0x0][0x320] ;  /* 0x0000c80017177a20 */ /* 0x000fe80000410000 */
[C---:B------:R-:W-:Y:S01]  /*7d80*/  HMMA.16816.F32.BF16 R32, R204.reuse, R6, R32 ;  /* 0x00000006cc20723c */ /* 0x040fe20000041820 */
[----:B------:R-:W-:Y:S01]  /*7d90*/  MUFU.TANH R221, R19 ;  /* 0x0000001300dd7308 */ /* 0x000fe20000002400 */
[----:B------:R-:W2:Y:S02]  /*7da0*/  LDSM.16.M88.4 R4, [R231+0x3000] ;  /* 0x00300000e704783b */ /* 0x000ea40000000200 */
[----:B------:R-:W-:Y:S02]  /*7db0*/  FMUL.FTZ R22, R22, c[0x0][0x320] ;  /* 0x0000c80016167a20 */ /* 0x000fe40000410000 */
[----:B------:R-:W-:Y:S02]  /*7dc0*/  FMUL.FTZ R21, R21, c[0x0][0x320] ;  /* 0x0000c80015157a20 */ /* 0x000fe40000410000 */
[----:B------:R-:W-:Y:S03]  /*7dd0*/  FMUL.FTZ R20, R20, c[0x0][0x320] ;  /* 0x0000c80014147a20 */ /* 0x000fe60000410000 */
[----:B----4-:R-:W-:Y:S01]  /*7de0*/  MUFU.TANH R135, R23 ;  /* 0x0000001700877308 */ /* 0x010fe20000002400 */
        /* <DEDUP_REMOVED lines=14> */
[----:B------:R1:W-:Y:S01]  /*7ed0*/  MUFU.TANH R30, R29 ;  /* 0x0000001d001e7308 */ /* 0x0003e20000002400 */
[-C--:B--2---:R-:W-:Y:S08]  /*7ee0*/  HMMA.16816.F32.BF16 R36, R204, R4.reuse, R36 ;  /* 0x00000004cc24723c */ /* 0x084ff00000041824 */
[C---:B------:R-:W-:Y:S01]  /*7ef0*/  HMMA.16816.F32.BF16 R40, R212.reuse, R4, R40 ;  /* 0x00000004d428723c */ /* 0x040fe20000041828 */
[----:B------:R-:W2:Y:S03]  /*7f00*/  MUFU.TANH R220, R20 ;  /* 0x0000001400dc7308 */ /* 0x000ea60000002400 */
[----:B----4-:R-:W-:Y:S04]  /*7f10*/  IMAD.MOV.U32 R28, RZ, RZ, R246 ;  /* 0x000000ffff1c7224 */ /* 0x010fe800078e00f6 */
[-C--:B------:R-:W-:Y:S03]  /*7f20*/  HMMA.16816.F32.BF16 R44, R212, R6.reuse, R44 ;  /* 0x00000006d42c723c */ /* 0x080fe6000004182c */
[----:B------:R-:W2:Y:S01]  /*7f30*/  MUFU.TANH R217, R26 ;  /* 0x0000001a00d97308 */ /* 0x000ea20000002400 */
[----:B-1----:R-:W-:Y:S04]  /*7f40*/  MOV R29, R247 ;  /* 0x000000f7001d7202 */ /* 0x002fe80000000f00 */
[C---:B------:R-:W-:Y:S01]  /*7f50*/  HMMA.16816.F32.BF16 R48, R204.reuse, R6, R48 ;  /* 0x00000006cc30723c */ /* 0x040fe20000041830 */
[----:B------:R-:W1:Y:S01]  /*7f60*/  LDSM.16.M88.4 R4, [R231+0x3800] ;  /* 0x00380000e704783b */ /* 0x000e620000000200 */
[----:B------:R-:W-:Y:S04]  /*7f70*/  DEPBAR.LE SB0, 0x0 ;  /* 0x000080000000791a */ /* 0x000fe80000000000 */
[----:B------:R-:W-:Y:S01]  /*7f80*/  MUFU.TANH R26, R33 ;  /* 0x00000021001a7308 */ /* 0x000fe20000002400 */
[----:B------:R-:W-:Y:S02]  /*7f90*/  FMUL.FTZ R38, R38, c[0x0][0x320] ;  /* 0x0000c80026267a20 */ /* 0x000fe40000410000 */
[----:B------:R-:W4:Y:S03]  /*7fa0*/  LDL.64 R246, [R1+0x30] ;  /* 0x0000300001f67983 */ /* 0x000f260000100a00 */
[----:B------:R-:W-:Y:S02]  /*7fb0*/  FMUL.FTZ R41, R41, c[0x0][0x320] ;  /* 0x0000c80029297a20 */ /* 0x000fe40000410000 */
[----:B------:R-:W-:Y:S02]  /*7fc0*/  FMUL.FTZ R39, R39, c[0x0][0x320] ;  /* 0x0000c80027277a20 */ /* 0x000fe40000410000 */
[----:B------:R3:W-:Y:S01]  /*7fd0*/  MUFU.TANH R15, R38 ;  /* 0x00000026000f7308 */ /* 0x0007e20000002400 */
        /* <DEDUP_REMOVED lines=14> */
[-C--:B-1----:R-:W-:Y:S06]  /*80c0*/  HMMA.16816.F32.BF16 R52, R204, R4.reuse, R52 ;  /* 0x00000004cc34723c */ /* 0x082fec0000041834 */
[----:B------:R-:W-:Y:S01]  /*80d0*/  MUFU.TANH R9, R45 ;  /* 0x0000002d00097308 */ /* 0x000fe20000002400 */
[----:B------:R-:W-:Y:S01]  /*80e0*/  FMUL.FTZ R43, R43, c[0x0][0x320] ;  /* 0x0000c8002b2b7a20 */ /* 0x000fe20000410000 */
[C---:B------:R-:W-:Y:S01]  /*80f0*/  HMMA.16816.F32.BF16 R56, R212.reuse, R4, R56 ;  /* 0x00000004d438723c */ /* 0x040fe20000041838 */
[----:B------:R-:W1:Y:S07]  /*8100*/  SHFL.IDX PT, R4, R0, RZ, 0x1c1f ;  /* 0x001c1fff00047589 */ /* 0x000e6e00000e0000 */
[----:B------:R-:W-:Y:S01]  /*8110*/  MUFU.TANH R209, R24 ;  /* 0x0000001800d17308 */ /* 0x000fe20000002400 */
[-C--:B------:R-:W-:Y:S01]  /*8120*/  HMMA.16816.F32.BF16 R60, R212, R6.reuse, R60 ;  /* 0x00000006d43c723c */ /* 0x080fe2000004183c */
[----:B------:R1:W2:Y:S07]  /*8130*/  SHFL.IDX PT, R5, R0, 0x3, 0x1c1f ;  /* 0x007c1f0000057f89 */ /* 0x0002ae00000e0000 */
[----:B------:R-:W-:Y:S01]  /*8140*/  HMMA.16816.F32.BF16 R64, R204, R6, R64 ;  /* 0x00000006cc40723c */ /* 0x000fe20000041840 */
[----:B------:R-:W-:Y:S03]  /*8150*/  MUFU.TANH R8, R46 ;  /* 0x0000002e00087308 */ /* 0x000fe60000002400 */
[----:B------:R-:W-:Y:S02]  /*8160*/  FMUL.FTZ R52, R52, c[0x0][0x320] ;  /* 0x0000c80034347a20 */ /* 0x000fe40000410000 */
[----:B------:R-:W-:Y:S02]  /*8170*/  FMUL.FTZ R53, R53, c[0x0][0x320] ;  /* 0x0000c80035357a20 */ /* 0x000fe40000410000 */
[----:B------:R-:W-:Y:S03]  /*8180*/  FMUL.FTZ R6, R55, c[0x0][0x320] ;  /* 0x0000c80037067a20 */ /* 0x000fe60000410000 */
[----:B------:R2:W-:Y:S01]  /*8190*/  MUFU.TANH R7, R47 ;  /* 0x0000002f00077308 */ /* 0x0005e20000002400 */
[----:B------:R-:W-:Y:S02]  /*81a0*/  FMUL.FTZ R54, R54, c[0x0][0x320] ;  /* 0x0000c80036367a20 */ /* 0x000fe40000410000 */
[----:B------:R-:W-:Y:S01]  /*81b0*/  FMUL.FTZ R56, R56, c[0x0][0x320] ;  /* 0x0000c80038387a20 */ /* 0x000fe20000410000 */
[----:B-1----:R-:W-:Y:S01]  /*81c0*/  MOV R0, 0xffffffc0 ;  /* 0xffffffc000007802 */ /* 0x002fe20000000f00 */
[----:B------:R-:W-:Y:S02]  /*81d0*/  FMUL.FTZ R60, R60, c[0x0][0x320] ;  /* 0x0000c8003c3c7a20 */ /* 0x000fe40000410000 */
[----:B------:R-:W-:Y:S03]  /*81e0*/  FMUL.FTZ R58, R58, c[0x0][0x320] ;  /* 0x0000c8003a3a7a20 */ /* 0x000fe60000410000 */
[----:B------:R-:W-:Y:S01]  /*81f0*/  MUFU.TANH R11, R41 ;  /* 0x00000029000b7308 */ /* 0x000fe20000002400 */
[----:B------:R-:W-:Y:S02]  /*8200*/  IMAD R0, R131, R0, 0x1 ;  /* 0x0000000183007424 */ /* 0x000fe400078e0200 */
[----:B------:R-:W-:Y:S02]  /*8210*/  FMUL.FTZ R57, R57, c[0x0][0x320] ;  /* 0x0000c80039397a20 */ /* 0x000fe40000410000 */
[----:B------:R-:W-:Y:S01]  /*8220*/  FMUL.FTZ R59, R59, c[0x0][0x320] ;  /* 0x0000c8003b3b7a20 */ /* 0x000fe20000410000 */
[----:B------:R-:W-:Y:S01]  /*8230*/  IADD3 R0, R0, c[0x0][0x1d0], -R239 ;  /* 0x0000740000007a10 */ /* 0x000fe20007ffe8ef */
[----:B------:R-:W-:Y:S03]  /*8240*/  FMUL.FTZ R62, R62, c[0x0][0x320] ;  /* 0x0000c8003e3e7a20 */ /* 0x000fe60000410000 */
[----:B------:R-:W-:Y:S01]  /*8250*/  IADD3 R0, R0, -c[0x0][0x168], RZ ;  /* 0x80005a0000007a10 */ /* 0x000fe20007ffe0ff */
[----:B------:R1:W-:Y:S03]  /*8260*/  MUFU.TANH R208, R25 ;  /* 0x0000001900d07308 */ /* 0x0003e60000002400 */
[C---:B------:R-:W-:Y:S01]  /*8270*/  IADD3 R4, R0.reuse, R4, RZ ;  /* 0x0000000400047210 */ /* 0x040fe20007ffe0ff */
[C---:B------:R-:W-:Y:S01]  /*8280*/  IMAD.IADD R3, R0.reuse, 0x1, R3 ;  /* 0x0000000100037824 */ /* 0x040fe200078e0203 */
[----:B------:R-:W-:Y:S02]  /*8290*/  IADD3 R2, R0, R2, RZ ;  /* 0x0000000200027210 */ /* 0x000fe40007ffe0ff */
[----:B------:R-:W-:Y:S02]  /*82a0*/  ISETP.GT.AND P0, PT, R4, 0x1, PT ;  /* 0x000000010400780c */ /* 0x000fe40003f04270 */
[----:B------:R-:W-:Y:S01]  /*82b0*/  ISETP.GT.AND P1, PT, R2, RZ, PT ;  /* 0x000000ff0200720c */ /* 0x000fe20003f24270 */
[----:B------:R-:W1:Y:S01]  /*82c0*/  MUFU.TANH R35, R35 ;  /* 0x0000002300237308 */ /* 0x000e620000002400 */
[----:B------:R-:W-:Y:S02]  /*82d0*/  FSEL R18, R128, -INF , P0 ;  /* 0xff80000080127808 */ /* 0x000fe40000000000 */
[----:B------:R-:W4:Y:S01]  /*82e0*/  LDL R128, [R1+0x28] ;  /* 0x0000280001807983 */ /* 0x000f220000100800 */
[----:B------:R-:W-:Y:S02]  /*82f0*/  ISETP.GT.AND P2, PT, R3, RZ, PT ;  /* 0x000000ff0300720c */ /* 0x000fe40003f44270 */
[----:B---3--:R-:W-:Y:S02]  /*8300*/  FSEL R38, R251, -INF , P1 ;  /* 0xff800000fb267808 */ /* 0x008fe40000800000 */
[----:B------:R-:W-:Y:S02]  /*8310*/  MOV R251, R29 ;  /* 0x0000001d00fb7202 */ /* 0x000fe40000000f00 */
[----:B------:R-:W-:Y:S01]  /*8320*/  FSEL R23, R129, -INF , P2 ;  /* 0xff80000081177808 */ /* 0x000fe20001000000 */
[----:B------:R3:W-:Y:S01]  /*8330*/  MUFU.TANH R29, R52 ;  /* 0x00000034001d7308 */ /* 0x0007e20000002400 */
[----:B------:R-:W-:Y:S02]  /*8340*/  ISETP.GT.AND P2, PT, R2, 0x1, PT ;  /* 0x000000010200780c */ /* 0x000fe40003f44270 */
[----:B--2---:R-:W-:Y:S01]  /*8350*/  IADD3 R0, R0, R5, RZ ;  /* 0x0000000500007210 */ /* 0x004fe20007ffe0ff */
[----:B------:R-:W-:Y:S01]  /*8360*/  FMUL.FTZ R5, R51, c[0x0][0x320] ;  /* 0x0000c80033057a20 */ /* 0x000fe20000410000 */
[----:B------:R-:W-:Y:S01]  /*8370*/  FSEL R39, R250, -INF , P2 ;  /* 0xff800000fa277808 */ /* 0x000fe20001000000 */
[----:B------:R-:W-:Y:S01]  /*8380*/  IMAD.MOV.U32 R250, RZ, RZ, R28 ;  /* 0x000000fffffa7224 */ /* 0x000fe200078e001c */
[C---:B------:R-:W-:Y:S02]  /*8390*/  ISETP.GT.AND P2, PT, R0.reuse, 0x9, PT ;  /* 0x000000090000780c */ /* 0x040fe40003f44270 */
[----:B------:R-:W-:Y:S01]  /*83a0*/  ISETP.GT.AND P1, PT, R0, 0x8, PT ;  /* 0x000000080000780c */ /* 0x000fe20003f24270 */
[----:B------:R2:W1:Y:S01]  /*83b0*/  MUFU.TANH R136, R22 ;  /* 0x0000001600887308 */ /* 0x0004620000002400 */
[----:B------:R-:W-:Y:S02]  /*83c0*/  FSEL R215, R225, -INF , P2 ;  /* 0xff800000e1d77808 */ /* 0x000fe40001000000 */
[----:B------:R-:W-:Y:S02]  /*83d0*/  ISETP.GT.AND P2, PT, R4, 0x10, PT ;  /* 0x000000100400780c */ /* 0x000fe40003f44270 */
[----:B------:R-:W-:Y:S02]  /*83e0*/  ISETP.GT.AND P5, PT, R3, 0x1, PT ;  /* 0x000000010300780c */ /* 0x000fe40003fa4270 */
[----:B------:R-:W-:Y:S02]  /*83f0*/  FSEL R47, R220, -INF , P2 ;  /* 0xff800000dc2f7808 */ /* 0x000fe40001000000 */
[----:B------:R-:W-:Y:S01]  /*8400*/  ISETP.GT.AND P2, PT, R0, 0x10, PT ;  /* 0x000000100000780c */ /* 0x000fe20003f44270 */
[----:B------:R2:W2:Y:S01]  /*8410*/  MUFU.TANH R216, R27 ;  /* 0x0000001b00d87308 */ /* 0x0004a20000002400 */
[----:B------:R-:W-:Y:S02]  /*8420*/  FSEL R212, R226, -INF , P1 ;  /* 0xff800000e2d47808 */ /* 0x000fe40000800000 */
[----:B------:R-:W-:Y:S02]  /*8430*/  FSEL R217, R217, -INF , P2 ;  /* 0xff800000d9d97808 */ /* 0x000fe40001000000 */
[----:B------:R-:W-:Y:S02]  /*8440*/  ISETP.GT.AND P2, PT, R2, 0x19, PT ;  /* 0x000000190200780c */ /* 0x000fe40003f44270 */
[C---:B------:R-:W-:Y:S02]  /*8450*/  ISETP.GT.AND P1, PT, R3.reuse, 0x8, PT ;  /* 0x000000080300780c */ /* 0x040fe40003f24270 */
[----:B------:R-:W-:Y:S01]  /*8460*/  ISETP.GT.AND P3, PT, R4, RZ, PT ;  /* 0x000000ff0400720c */ /* 0x000fe20003f64270 */
[----:B------:R-:W2:Y:S01]  /*8470*/  MUFU.TANH R224, R16 ;  /* 0x0000001000e07308 */ /* 0x000ea20000002400 */
[----:B------:R-:W-:Y:S02]  /*8480*/  FSEL R24, R252, -INF , P5 ;  /* 0xff800000fc187808 */ /* 0x000fe40002800000 */
[----:B------:R-:W-:Y:S02]  /*8490*/  ISETP.GT.AND P5, PT, R2, 0x8, PT ;  /* 0x000000080200780c */ /* 0x000fe40003fa4270 */
[----:B-1----:R-:W-:Y:S02]  /*84a0*/  FSEL R25, R222, -INF , P1 ;  /* 0xff800000de197808 */ /* 0x002fe40000800000 */
[C---:B------:R-:W-:Y:S02]  /*84b0*/  ISETP.GT.AND P1, PT, R3.reuse, 0x11, PT ;  /* 0x000000110300780c */ /* 0x040fe40003f24270 */
[----:B------:R-:W-:Y:S01]  /*84c0*/  FSEL R206, R30, -INF , P2 ;  /* 0xff8000001ece7808 */ /* 0x000fe20001000000 */
[----:B------:R1:W-:Y:S01]  /*84d0*/  MUFU.TANH R137, R21 ;  /* 0x0000001500897308 */ /* 0x0003e20000002400 */
[----:B------:R-:W-:Y:S02]  /*84e0*/  ISETP.GT.AND P2, PT, R3, 0x19, PT ;  /* 0x000000190300780c */ /* 0x000fe40003f44270 */
[----:B------:R-:W-:Y:S02]  /*84f0*/  FSEL R17, R130, -INF , P3 ;  /* 0xff80000082117808 */ /* 0x000fe40001800000 */
[----:B------:R-:W-:Y:S02]  /*8500*/  FSEL R51, R249, -INF , P5 ;  /* 0xff800000f9337808 */ /* 0x000fe40002800000 */
[----:B------:R-:W-:Y:S02]  /*8510*/  ISETP.GT.AND P5, PT, R4, 0x9, PT ;  /* 0x000000090400780c */ /* 0x000fe40003fa4270 */
[----:B------:R-:W-:Y:S01]  /*8520*/  ISETP.GT.AND P3, PT, R0, RZ, PT ;  /* 0x000000ff0000720c */ /* 0x000fe20003f64270 */
[----:B------:R-:W1:Y:S01]  /*8530*/  MUFU.TANH R32, R32 ;  /* 0x0000002000207308 */ /* 0x000e620000002400 */
[----:B------:R-:W-:Y:S02]  /*8540*/  FSEL R204, R135, -INF , P1 ;  /* 0xff80000087cc7808 */ /* 0x000fe40000800000 */
[----:B------:R-:W-:Y:S02]  /*8550*/  ISETP.GT.AND P1, PT, R2, 0x18, PT ;  /* 0x000000180200780c */ /* 0x000fe40003f24270 */
[----:B---3--:R-:W-:Y:S02]  /*8560*/  FSEL R52, R35, -INF , P2 ;  /* 0xff80000023347808 */ /* 0x008fe40001000000 */
[----:B--2---:R-:W-:Y:S02]  /*8570*/  FSEL R22, R223, -INF , P5 ;  /* 0xff800000df167808 */ /* 0x004fe40002800000 */
[----:B------:R-:W-:Y:S01]  /*8580*/  FSEL R210, R210, -INF , P3 ;  /* 0xff800000d2d27808 */ /* 0x000fe20001800000 */
[----:B------:R-:W2:Y:S01]  /*8590*/  MUFU.TANH R16, R37 ;  /* 0x0000002500107308 */ /* 0x000ea20000002400 */
[----:B------:R-:W-:Y:S02]  /*85a0*/  ISETP.GT.AND P3, PT, R2, 0x9, PT ;  /* 0x000000090200780c */ /* 0x000fe40003f64270 */
[----:B------:R-:W-:Y:S02]  /*85b0*/  ISETP.GT.AND P5, PT, R3, 0x10, PT ;  /* 0x000000100300780c */ /* 0x000fe40003fa4270 */
[----:B------:R-:W-:Y:S02]  /*85c0*/  FSEL R207, R134, -INF , P1 ;  /* 0xff80000086cf7808 */ /* 0x000fe40000800000 */
[----:B------:R-:W-:Y:S02]  /*85d0*/  ISETP.GT.AND P1, PT, R4, 0x19, PT ;  /* 0x000000190400780c */ /* 0x000fe40003f24270 */
[----:B------:R-:W-:Y:S01]  /*85e0*/  FSEL R55, R227, -INF , P3 ;  /* 0xff800000e3377808 */ /* 0x000fe20001800000 */
[----:B------:R2:W-:Y:S01]  /*85f0*/  MUFU.TANH R13, R40 ;  /* 0x00000028000d7308 */ /* 0x0005e20000002400 */
[----:B------:R-:W-:Y:S02]  /*8600*/  FSEL R205, R136, -INF , P5 ;  /* 0xff80000088cd7808 */ /* 0x000fe40002800000 */
[C---:B------:R-:W-:Y:S02]  /*8610*/  ISETP.GT.AND P0, PT, R0.reuse, 0x1, PT ;  /* 0x000000010000780c */ /* 0x040fe40003f04270 */
[----:B------:R-:W-:Y:S02]  /*8620*/  ISETP.GT.AND P3, PT, R3, 0x9, PT ;  /* 0x000000090300780c */ /* 0x000fe40003f64270 */
[----:B------:R-:W-:Y:S02]  /*8630*/  ISETP.GT.AND P5, PT, R0, 0x11, PT ;  /* 0x000000110000780c */ /* 0x000fe40003fa4270 */
[----:B------:R-:W-:Y:S01]  /*8640*/  FSEL R44, R26, -INF , P1 ;  /* 0xff8000001a2c7808 */ /* 0x000fe20000800000 */
[----:B------:R-:W3:Y:S01]  /*8650*/  MUFU.TANH R20, R34 ;  /* 0x0000002200147308 */ /* 0x000ee20000002400 */
[----:B------:R-:W-:Y:S01]  /*8660*/  FMUL.FTZ R26, R64, c[0x0][0x320] ;  /* 0x0000c800401a7a20 */ /* 0x000fe20000410000 */
[----:B------:R-:W-:Y:S02]  /*8670*/  FSEL R27, R221, -INF , P3 ;  /* 0xff800000dd1b7808 */ /* 0x000fe40001800000 */
[----:B------:R-:W-:Y:S02]  /*8680*/  ISETP.GT.AND P3, PT, R2, 0x10, PT ;  /* 0x000000100200780c */ /* 0x000fe40003f64270 */
[----:B------:R-:W-:Y:S02]  /*8690*/  FSEL R216, R216, -INF , P5 ;  /* 0xff800000d8d87808 */ /* 0x000fe40002800000 */
[----:B------:R-:W-:Y:S02]  /*86a0*/  FSEL R211, R211, -INF , P0 ;  /* 0xff800000d3d37808 */ /* 0x000fe40000000000 */
[----:B------:R-:W-:Y:S01]  /*86b0*/  MUFU.TANH R19, R36 ;  /* 0x0000002400137308 */ /* 0x000fe20000002400 */
[C---:B------:R-:W-:Y:S02]  /*86c0*/  ISETP.GT.AND P0, PT, R4.reuse, 0x8, PT ;  /* 0x000000080400780c */ /* 0x040fe40003f04270 */
[----:B------:R-:W-:Y:S02]  /*86d0*/  ISETP.GT.AND P5, PT, R4, 0x18, PT ;  /* 0x000000180400780c */ /* 0x000fe40003fa4270 */
[----:B-1----:R-:W-:Y:S02]  /*86e0*/  FSEL R21, R224, -INF , P0 ;  /* 0xff800000e0157808 */ /* 0x002fe40000000000 */
[----:B------:R-:W-:Y:S02]  /*86f0*/  FSEL R45, R32, -INF , P5 ;  /* 0xff800000202d7808 */ /* 0x000fe40002800000 */
[----:B------:R-:W-:Y:S01]  /*8700*/  ISETP.GT.AND P0, PT, R4, 0x11, PT ;  /* 0x000000110400780c */ /* 0x000fe20003f04270 */
[----:B------:R1:W-:Y:S01]  /*8710*/  MUFU.TANH R36, R50 ;  /* 0x0000003200247308 */ /* 0x0003e20000002400 */
[----:B------:R-:W-:Y:S02]  /*8720*/  FSEL R209, R209, -INF , P3 ;  /* 0xff800000d1d17808 */ /* 0x000fe40001800000 */
[----:B------:R-:W-:Y:S02]  /*8730*/  ISETP.GT.AND P3, PT, R0, 0x18, PT ;  /* 0x000000180000780c */ /* 0x000fe40003f64270 */
[----:B------:R-:W-:Y:S02]  /*8740*/  ISETP.GT.AND P5, PT, R4, 0x21, PT ;  /* 0x000000210400780c */ /* 0x000fe40003fa4270 */
[----:B------:R-:W-:Y:S02]  /*8750*/  FSEL R46, R137, -INF , P0 ;  /* 0xff800000892e7808 */ /* 0x000fe40000000000 */
[----:B------:R-:W-:Y:S01]  /*8760*/  ISETP.GT.AND P0, PT, R2, 0x11, PT ;  /* 0x000000110200780c */ /* 0x000fe20003f04270 */
[----:B------:R3:W-:Y:S01]  /*8770*/  MUFU.TANH R28, R53 ;  /* 0x00000035001c7308 */ /* 0x0007e20000002400 */
[----:B------:R-:W-:Y:S02]  /*8780*/  FSEL R219, R219, -INF , P3 ;  /* 0xff800000dbdb7808 */ /* 0x000fe40001800000 */
[C---:B------:R-:W-:Y:S02]  /*8790*/  ISETP.GT.AND P3, PT, R3.reuse, 0x18, PT ;  /* 0x000000180300780c */ /* 0x040fe40003f64270 */
[----:B--2---:R-:W-:Y:S02]  /*87a0*/  FSEL R40, R16, -INF , P5 ;  /* 0xff80000010287808 */ /* 0x004fe40002800000 */
[----:B------:R-:W-:Y:S02]  /*87b0*/  ISETP.GT.AND P5, PT, R2, 0x21, PT ;  /* 0x000000210200780c */ /* 0x000fe40003fa4270 */
[----:B------:R-:W-:Y:S01]  /*87c0*/  FSEL R208, R208, -INF , P0 ;  /* 0xff800000d0d07808 */ /* 0x000fe20000000000 */
[----:B------:R-:W2:Y:S01]  /*87d0*/  MUFU.TANH R218, R31 ;  /* 0x0000001f00da7308 */ /* 0x000ea20000002400 */
[C---:B------:R-:W-:Y:S02]  /*87e0*/  ISETP.GT.AND P0, PT, R0.reuse, 0x19, PT ;  /* 0x000000190000780c */ /* 0x040fe40003f04270 */
[----:B------:R-:W-:Y:S02]  /*87f0*/  ISETP.GT.AND P1, PT, R3, 0x20, PT ;  /* 0x000000200300780c */ /* 0x000fe40003f24270 */
[----:B-1----:R-:W-:Y:S02]  /*8800*/  FSEL R50, R11, -INF , P5 ;  /* 0xff8000000b327808 */ /* 0x002fe40002800000 */
[----:B------:R-:W-:Y:S02]  /*8810*/  ISETP.GT.AND P5, PT, R0, 0x29, PT ;  /* 0x000000290000780c */ /* 0x000fe40003fa4270 */
[----:B------:R-:W-:Y:S01]  /*8820*/  ISETP.GT.AND P2, PT, R2, 0x20, PT ;  /* 0x000000200200780c */ /* 0x000fe20003f44270 */
[----:B------:R1:W1:Y:S01]  /*8830*/  MUFU.TANH R12, R42 ;  /* 0x0000002a000c7308 */ /* 0x0002620000002400 */
[----:B------:R-:W-:Y:S02]  /*8840*/  FMNMX.FTZ R137, R17, R132, !PT ;  /* 0x0000008411897209 */ /* 0x000fe40007810000 */
[----:B---3--:R-:W-:Y:S01]  /*8850*/  FSEL R53, R20, -INF , P3 ;  /* 0xff80000014357808 */ /* 0x008fe20001800000 */
[----:B------:R-:W-:Y:S01]  /*8860*/  FMUL.FTZ R20, R65, c[0x0][0x320] ;  /* 0x0000c80041147a20 */ /* 0x000fe20000410000 */
[----:B------:R-:W-:Y:S02]  /*8870*/  ISETP.GT.AND P3, PT, R3, 0x21, PT ;  /* 0x000000210300780c */ /* 0x000fe40003f64270 */
[----:B------:R-:W-:Y:S03]  /*8880*/  FMNMX.FTZ R137, R18, R137, !PT ;  /* 0x0000008912897209 */ /* 0x000fe60007810000 */
[----:B------:R3:W3:Y:S01]  /*8890*/  MUFU.TANH R213, R43 ;  /* 0x0000002b00d57308 */ /* 0x0006e20000002400 */
[----:B------:R-:W-:Y:S02]  /*88a0*/  FMNMX.FTZ R137, R21, R137, !PT ;  /* 0x0000008915897209 */ /* 0x000fe40007810000 */
[----:B--2---:R-:W-:Y:S02]  /*88b0*/  FSEL R218, R218, -INF , P0 ;  /* 0xff800000dada7808 */ /* 0x004fe40000000000 */
[----:B------:R-:W-:Y:S02]  /*88c0*/  ISETP.GT.AND P0, PT, R4, 0x20, PT ;  /* 0x000000200400780c */ /* 0x000fe40003f04270 */
[----:B------:R-:W-:Y:S03]  /*88d0*/  FMNMX.FTZ R137, R22, R137, !PT ;  /* 0x0000008916897209 */ /* 0x000fe60007810000 */
[----:B------:R2:W-:Y:S01]  /*88e0*/  MUFU.TANH R35, R57 ;  /* 0x0000003900237308 */ /* 0x0005e20000002400 */
[----:B------:R-:W-:Y:S01]  /*88f0*/  FSEL R41, R19, -INF , P0 ;  /* 0xff80000013297808 */ /* 0x000fe20000000000 */
[----:B------:R-:W-:Y:S01]  /*8900*/  FMUL.FTZ R19, R66, c[0x0][0x320] ;  /* 0x0000c80042137a20 */ /* 0x000fe20000410000 */
[----:B------:R-:W-:Y:S02]  /*8910*/  ISETP.GT.AND P0, PT, R0, 0x20, PT ;  /* 0x000000200000780c */ /* 0x000fe40003f04270 */
[----:B-1----:R-:W-:Y:S02]  /*8920*/  FSEL R42, R14, -INF , P3 ;  /* 0xff8000000e2a7808 */ /* 0x002fe40001800000 */
[----:B------:R-:W-:Y:S02]  /*8930*/  ISETP.GT.AND P3, PT, R2, 0x28, PT ;  /* 0x000000280200780c */ /* 0x000fe40003f64270 */
[----:B------:R-:W-:Y:S01]  /*8940*/  FSEL R214, R12, -INF , P0 ;  /* 0xff8000000cd67808 */ /* 0x000fe20000000000 */
[----:B------:R1:W1:Y:S01]  /*8950*/  MUFU.TANH R33, R49 ;  /* 0x0000003100217308 */ /* 0x0002620000002400 */
[----:B------:R-:W-:Y:S01]  /*8960*/  ISETP.GT.AND P0, PT, R2, 0x29, PT ;  /* 0x000000290200780c */ /* 0x000fe20003f04270 */
[----:B------:R-:W-:Y:S01]  /*8970*/  FMUL.FTZ R12, R67, c[0x0][0x320] ;  /* 0x0000c800430c7a20 */ /* 0x000fe20000410000 */
[----:B------:R-:W-:Y:S02]  /*8980*/  FMNMX.FTZ R137, R47, R137, !PT ;  /* 0x000000892f897209 */ /* 0x000fe40007810000 */
[----:B---3--:R-:W-:Y:S02]  /*8990*/  FSEL R43, R15, -INF , P1 ;  /* 0xff8000000f2b7808 */ /* 0x008fe40000800000 */
[----:B------:R-:W-:Y:S02]  /*89a0*/  ISETP.GT.AND P1, PT, R0, 0x21, PT ;  /* 0x000000210000780c */ /* 0x000fe40003f24270 */
[----:B------:R-:W-:Y:S01]  /*89b0*/  FMNMX.FTZ R137, R46, R137, !PT ;  /* 0x000000892e897209 */ /* 0x000fe20007810000 */
[----:B------:R-:W3:Y:S01]  /*89c0*/  MUFU.TANH R6, R6 ;  /* 0x0000000600067308 */ /* 0x000ee20000002400 */
[----:B------:R-:W-:Y:S02]  /*89d0*/  FSEL R213, R213, -INF , P1 ;  /* 0xff800000d5d57808 */ /* 0x000fe40000800000 */
[C---:B------:R-:W-:Y:S02]  /*89e0*/  ISETP.GT.AND P1, PT, R4.reuse, 0x28, PT ;  /* 0x000000280400780c */ /* 0x040fe40003f24270 */
[----:B--2---:R-:W-:Y:S02]  /*89f0*/  FSEL R57, R7, -INF , P5 ;  /* 0xff80000007397808 */ /* 0x004fe40002800000 */
[----:B------:R-:W-:Y:S02]  /*8a00*/  ISETP.GT.AND P5, PT, R4, 0x30, PT ;  /* 0x000000300400780c */ /* 0x000fe40003fa4270 */
[----:B------:R-:W-:Y:S01]  /*8a10*/  FMNMX.FTZ R137, R45, R137, !PT ;  /* 0x000000892d897209 */ /* 0x000fe20007810000 */
[----:B------:R-:W2:Y:S01]  /*8a20*/  MUFU.TANH R34, R48 ;  /* 0x0000003000227308 */ /* 0x000ea20000002400 */
[----:B------:R-:W-:Y:S02]  /*8a30*/  FSEL R29, R29, -INF , P5 ;  /* 0xff8000001d1d7808 */ /* 0x000fe40002800000 */
[----:B------:R-:W-:Y:S02]  /*8a40*/  ISETP.GT.AND P5, PT, R3, 0x31, PT ;  /* 0x000000310300780c */ /* 0x000fe40003fa4270 */
[----:B-1----:R-:W-:Y:S02]  /*8a50*/  FSEL R49, R10, -INF , P3 ;  /* 0xff8000000a317808 */ /* 0x002fe40001800000 */
[----:B------:R-:W-:Y:S02]  /*8a60*/  ISETP.GT.AND P3, PT, R4, 0x29, PT ;  /* 0x000000290400780c */ /* 0x000fe40003f64270 */
[----:B------:R-:W-:Y:S01]  /*8a70*/  FMNMX.FTZ R137, R44, R137, !PT ;  /* 0x000000892c897209 */ /* 0x000fe20007810000 */
[----:B------:R-:W1:Y:S01]  /*8a80*/  MUFU.TANH R26, R26 ;  /* 0x0000001a001a7308 */ /* 0x000e620000002400 */
[----:B------:R-:W-:Y:S02]  /*8a90*/  FSEL R33, R33, -INF , P3 ;  /* 0xff80000021217808 */ /* 0x000fe40001800000 */
[----:B------:R-:W-:Y:S02]  /*8aa0*/  ISETP.GT.AND P3, PT, R4, 0x38, PT ;  /* 0x000000380400780c */ /* 0x000fe40003f64270 */
[----:B---3--:R-:W-:Y:S01]  /*8ab0*/  FSEL R30, R6, -INF , P5 ;  /* 0xff800000061e7808 */ /* 0x008fe20002800000 */
[----:B------:R-:W-:Y:S01]  /*8ac0*/  FMUL.FTZ R6, R63, c[0x0][0x320] ;  /* 0x0000c8003f067a20 */ /* 0x000fe20000410000 */
[C---:B------:R-:W-:Y:S02]  /*8ad0*/  ISETP.GT.AND P5, PT, R2.reuse, 0x31, PT ;  /* 0x000000310200780c */ /* 0x040fe40003fa4270 */
[----:B------:R-:W-:Y:S01]  /*8ae0*/  FMNMX.FTZ R137, R41, R137, !PT ;  /* 0x0000008929897209 */ /* 0x000fe20007810000 */
[----:B------:R-:W3:Y:S01]  /*8af0*/  MUFU.TANH R5, R5 ;  /* 0x0000000500057308 */ /* 0x000ee20000002400 */
[----:B------:R-:W-:Y:S02]  /*8b00*/  FSEL R35, R35, -INF , P5 ;  /* 0xff80000023237808 */ /* 0x000fe40002800000 */
[----:B------:R-:W-:Y:S02]  /*8b10*/  ISETP.GT.AND P5, PT, R2, 0x38, PT ;  /* 0x000000380200780c */ /* 0x000fe40003fa4270 */
[----:B--2---:R-:W-:Y:S02]  /*8b20*/  FSEL R34, R34, -INF , P1 ;  /* 0xff80000022227808 */ /* 0x004fe40000800000 */
[----:B------:R-:W-:Y:S02]  /*8b30*/  ISETP.GT.AND P1, PT, R4, 0x31, PT ;  /* 0x000000310400780c */ /* 0x000fe40003f24270 */
[----:B------:R-:W-:Y:S01]  /*8b40*/  FSEL R48, R9, -INF , P0 ;  /* 0xff80000009307808 */ /* 0x000fe20000000000 */
[----:B------:R2:W2:Y:S01]  /*8b50*/  MUFU.TANH R31, R54 ;  /* 0x00000036001f7308 */ /* 0x0004a20000002400 */
[----:B------:R-:W-:Y:S02]  /*8b60*/  FSEL R28, R28, -INF , P1 ;  /* 0xff8000001c1c7808 */ /* 0x000fe40000800000 */
[----:B------:R-:W-:Y:S02]  /*8b70*/  ISETP.GT.AND P1, PT, R2, 0x30, PT ;  /* 0x000000300200780c */ /* 0x000fe40003f24270 */
[----:B-1----:R-:W-:Y:S02]  /*8b80*/  FSEL R26, R26, -INF , P3 ;  /* 0xff8000001a1a7808 */ /* 0x002fe40001800000 */
[----:B------:R-:W-:Y:S02]  /*8b90*/  ISETP.GT.AND P3, PT, R2, 0x39, PT ;  /* 0x000000390200780c */ /* 0x000fe40003f64270 */
[----:B------:R-:W-:Y:S01]  /*8ba0*/  FMNMX.FTZ R2, R23, R133, !PT ;  /* 0x0000008517027209 */ /* 0x000fe20007810000 */
[----:B------:R-:W1:Y:S01]  /*8bb0*/  MUFU.TANH R37, R56 ;  /* 0x0000003800257308 */ /* 0x000e620000002400 */
[----:B------:R-:W-:Y:S02]  /*8bc0*/  ISETP.GT.AND P0, PT, R3, 0x29, PT ;  /* 0x000000290300780c */ /* 0x000fe40003f04270 */
[----:B------:R-:W-:Y:S02]  /*8bd0*/  FMNMX.FTZ R2, R24, R2, !PT ;  /* 0x0000000218027209 */ /* 0x000fe40007810000 */
[----:B---3--:R-:W-:Y:S02]  /*8be0*/  FSEL R32, R5, -INF , P0 ;  /* 0xff80000005207808 */ /* 0x008fe40000000000 */
[----:B------:R-:W-:Y:S02]  /*8bf0*/  ISETP.GT.AND P0, PT, R3, 0x30, PT ;  /* 0x000000300300780c */ /* 0x000fe40003f04270 */
[----:B------:R-:W-:Y:S01]  /*8c00*/  FMNMX.FTZ R2, R25, R2, !PT ;  /* 0x0000000219027209 */ /* 0x000fe20007810000 */
[----:B------:R3:W3:Y:S01]  /*8c10*/  MUFU.TANH R56, R58 ;  /* 0x0000003a00387308 */ /* 0x0006e20000002400 */
[----:B------:R-:W-:Y:S02]  /*8c20*/  FMNMX.FTZ R137, R40, R137, !PT ;  /* 0x0000008928897209 */ /* 0x000fe40007810000 */
[----:B------:R-:W-:Y:S02]  /*8c30*/  FMNMX.FTZ R2, R27, R2, !PT ;  /* 0x000000021b027209 */ /* 0x000fe40007810000 */
[----:B--2---:R-:W-:Y:S01]  /*8c40*/  FSEL R54, R13, -INF , P2 ;  /* 0xff8000000d367808 */ /* 0x004fe20001000000 */
[----:B------:R-:W-:Y:S01]  /*8c50*/  FMUL.FTZ R13, R61, c[0x0][0x320] ;  /* 0x0000c8003d0d7a20 */ /* 0x000fe20000410000 */
[C---:B------:R-:W-:Y:S02]  /*8c60*/  ISETP.GT.AND P2, PT, R0.reuse, 0x28, PT ;  /* 0x000000280000780c */ /* 0x040fe40003f44270 */
[----:B------:R-:W-:Y:S01]  /*8c70*/  FSEL R31, R31, -INF , P0 ;  /* 0xff8000001f1f7808 */ /* 0x000fe20000000000 */
[----:B------:R-:W2:Y:S01]  /*8c80*/  MUFU.TANH R20, R20 ;  /* 0x0000001400147308 */ /* 0x000ea20000002400 */
[----:B------:R-:W-:Y:S02]  /*8c90*/  ISETP.GT.AND P0, PT, R0, 0x30, PT ;  /* 0x000000300000780c */ /* 0x000fe40003f04270 */
[----:B------:R-:W-:Y:S02]  /*8ca0*/  FMNMX.FTZ R2, R205, R2, !PT ;  /* 0x00000002cd027209 */ /* 0x000fe40007810000 */
[----:B-1----:R-:W-:Y:S02]  /*8cb0*/  FSEL R37, R37, -INF , P1 ;  /* 0xff80000025257808 */ /* 0x002fe40000800000 */
[----:B------:R-:W-:Y:S02]  /*8cc0*/  ISETP.GT.AND P1, PT, R3, 0x38, PT ;  /* 0x000000380300780c */ /* 0x000fe40003f24270 */
[----:B------:R-:W-:Y:S01]  /*8cd0*/  FMNMX.FTZ R2, R204, R2, !PT ;  /* 0x00000002cc027209 */ /* 0x000fe20007810000 */
[----:B------:R-:W1:Y:S01]  /*8ce0*/  MUFU.TANH R12, R12 ;  /* 0x0000000c000c7308 */ /* 0x000e620000002400 */
[----:B------:R-:W-:Y:S02]  /*8cf0*/  FMNMX.FTZ R137, R34, R137, !PT ;  /* 0x0000008922897209 */ /* 0x000fe40007810000 */
[----:B------:R-:W-:Y:S02]  /*8d00*/  FMNMX.FTZ R2, R53, R2, !PT ;  /* 0x0000000235027209 */ /* 0x000fe40007810000 */
[----:B---3--:R-:W-:Y:S02]  /*8d10*/  FSEL R58, R8, -INF , P2 ;  /* 0xff800000083a7808 */ /* 0x008fe40001000000 */
[C---:B------:R-:W-:Y:S02]  /*8d20*/  ISETP.GT.AND P2, PT, R3.reuse, 0x28, PT ;  /* 0x000000280300780c */ /* 0x040fe40003f44270 */
[----:B------:R-:W-:Y:S01]  /*8d30*/  FSEL R56, R56, -INF , P0 ;  /* 0xff80000038387808 */ /* 0x000fe20000000000 */
[----:B------:R-:W3:Y:S01]  /*8d40*/  MUFU.TANH R19, R19 ;  /* 0x0000001300137308 */ /* 0x000ee20000002400 */
[----:B------:R-:W-:Y:S02]  /*8d50*/  FSEL R36, R36, -INF , P2 ;  /* 0xff80000024247808 */ /* 0x000fe40001000000 */
[----:B------:R-:W-:Y:S02]  /*8d60*/  ISETP.GT.AND P2, PT, R4, 0x39, PT ;  /* 0x000000390400780c */ /* 0x000fe40003f44270 */
[----:B------:R-:W-:Y:S02]  /*8d70*/  ISETP.GT.AND P0, PT, R3, 0x39, PT ;  /* 0x000000390300780c */ /* 0x000fe40003f04270 */
        /* <DEDUP_REMOVED lines=37> */
[----:B--2---:R-:W-:Y:S02]  /*8fd0*/  FSEL R20, R20, -INF , P2 ;  /* 0xff80000014147808 */ /* 0x004fe40001000000 */
[----:B-1----:R-:W-:Y:S02]  /*8fe0*/  FSEL R12, R12, -INF , P0 ;  /* 0xff8000000c0c7808 */ /* 0x002fe40000000000 */
[C---:B------:R-:W-:Y:S02]  /*8ff0*/  ISETP.GT.AND P0, PT, R0.reuse, 0x39, PT ;  /* 0x000000390000780c */ /* 0x040fe40003f04270 */
[----:B---3--:R-:W-:Y:S02]  /*9000*/  FSEL R19, R19, -INF , P1 ;  /* 0xff80000013137808 */ /* 0x008fe40000800000 */
[C---:B------:R-:W-:Y:S02]  /*9010*/  ISETP.GT.AND P2, PT, R0.reuse, 0x31, PT ;  /* 0x000000310000780c */ /* 0x040fe40003f44270 */
[----:B------:R-:W-:Y:S02]  /*9020*/  FMNMX.FTZ R2, R57, R2, !PT ;  /* 0x0000000239027209 */ /* 0x000fe40007810000 */
[----:B------:R-:W-:Y:S02]  /*9030*/  ISETP.GT.AND P1, PT, R0, 0x38, PT ;  /* 0x000000380000780c */ /* 0x000fe40003f24270 */
[----:B------:R-:W-:Y:S02]  /*9040*/  FMNMX.FTZ R0, R48, R3, !PT ;  /* 0x0000000330007209 */ /* 0x000fe40007810000 */
[----:B------:R-:W-:Y:S02]  /*9050*/  FMNMX.FTZ R137, R26, R137, !PT ;  /* 0x000000891a897209 */ /* 0x000fe40007810000 */
[----:B------:R-:W-:Y:S02]  /*9060*/  FMNMX.FTZ R0, R37, R0, !PT ;  /* 0x0000000025007209 */ /* 0x000fe40007810000 */
[----:B------:R-:W-:Y:S02]  /*9070*/  FSEL R15, R15, -INF , P2 ;  /* 0xff8000000f0f7808 */ /* 0x000fe40001000000 */
[----:B------:R-:W-:Y:S02]  /*9080*/  FMNMX.FTZ R2, R56, R2, !PT ;  /* 0x0000000238027209 */ /* 0x000fe40007810000 */
[----:B------:R-:W-:Y:S02]  /*9090*/  FMNMX.FTZ R137, R20, R137, !PT ;  /* 0x0000008914897209 */ /* 0x000fe40007810000 */
[----:B------:R-:W-:Y:S02]  /*90a0*/  FMNMX.FTZ R4, R19, R5, !PT ;  /* 0x0000000513047209 */ /* 0x000fe40007810000 */
[----:B------:R-:W-:Y:S01]  /*90b0*/  FSEL R14, R14, -INF , P5 ;  /* 0xff8000000e0e7808 */ /* 0x000fe20002800000 */
[----:B------:R-:W1:Y:S01]  /*90c0*/  SHFL.BFLY PT, R5, R137, 0x2, 0x1f ;  /* 0x0c401f0089057f89 */ /* 0x000e6200000e0000 */
[----:B------:R-:W-:Y:S02]  /*90d0*/  FSEL R16, R16, -INF , P1 ;  /* 0xff80000010107808 */ /* 0x000fe40000800000 */
[----:B------:R-:W-:Y:S02]  /*90e0*/  FMNMX.FTZ R2, R15, R2, !PT ;  /* 0x000000020f027209 */ /* 0x000fe40007810000 */
[----:B------:R-:W-:Y:S02]  /*90f0*/  FMNMX.FTZ R0, R35, R0, !PT ;  /* 0x0000000023007209 */ /* 0x000fe40007810000 */
[----:B------:R-:W-:Y:S02]  /*9100*/  FMNMX.FTZ R4, R12, R4, !PT ;  /* 0x000000040c047209 */ /* 0x000fe40007810000 */
[----:B------:R-:W-:Y:S02]  /*9110*/  FSEL R6, R6, -INF , P0 ;  /* 0xff80000006067808 */ /* 0x000fe40000000000 */
[----:B------:R-:W-:Y:S01]  /*9120*/  FMNMX.FTZ R3, R14, R0, !PT ;  /* 0x000000000e037209 */ /* 0x000fe20007810000 */
[----:B------:R-:W2:Y:S01]  /*9130*/  SHFL.BFLY PT, R7, R4, 0x2, 0x1f ;  /* 0x0c401f0004077f89 */ /* 0x000ea200000e0000 */
[----:B------:R-:W-:Y:S02]  /*9140*/  FMNMX.FTZ R0, R16, R2, !PT ;  /* 0x0000000210007209 */ /* 0x000fe40007810000 */
[----:B------:R-:W-:Y:S02]  /*9150*/  FSEL R13, R13, -INF , P3 ;  /* 0xff8000000d0d7808 */ /* 0x000fe40001800000 */
[----:B------:R-:W-:Y:S02]  /*9160*/  FMNMX.FTZ R0, R6, R0, !PT ;  /* 0x0000000006007209 */ /* 0x000fe40007810000 */
[----:B------:R-:W-:Y:S02]  /*9170*/  FMNMX.FTZ R3, R13, R3, !PT ;  /* 0x000000030d037209 */ /* 0x000fe40007810000 */
[----:B------:R-:W-:Y:S01]  /*9180*/  ISETP.GE.AND P5, PT, R131, 0x1, PT ;  /* 0x000000018300780c */ /* 0x000fe20003fa6270 */
[----:B------:R-:W3:Y:S01]  /*9190*/  SHFL.BFLY PT, R2, R0, 0x2, 0x1f ;  /* 0x0c401f0000027f89 */ /* 0x000ee200000e0000 */
[----:B-1----:R-:W-:Y:S07]  /*91a0*/  FMNMX.FTZ R137, R137, R5, !PT ;  /* 0x0000000589897209 */ /* 0x002fee0007810000 */
[----:B------:R-:W1:Y:S04]  /*91b0*/  SHFL.BFLY PT, R135, R3, 0x2, 0x1f ;  /* 0x0c401f0003877f89 */ /* 0x000e6800000e0000 */
[----:B------:R-:W-:Y:S01]  /*91c0*/  @P5 IMAD.WIDE.U32 R8, R235, c[0x0][0x1e0], RZ ;  /* 0x00007800eb085a25 */ /* 0x000fe200078e00ff */
[----:B------:R-:W-:Y:S02]  /*91d0*/  @P5 ISETP.GE.AND P3, PT, R250, c[0x0][0x1d4], PT ;  /* 0x00007500fa005a0c */ /* 0x000fe40003f66270 */
[----:B--2---:R-:W-:Y:S01]  /*91e0*/  FMNMX.FTZ R4, R4, R7, !PT ;  /* 0x0000000704047209 */ /* 0x004fe20007810000 */
[----:B------:R-:W2:Y:S01]  /*91f0*/  SHFL.BFLY PT, R5, R137, 0x1, 0x1f ;  /* 0x0c201f0089057f89 */ /* 0x000ea200000e0000 */
[----:B---3--:R-:W-:Y:S07]  /*9200*/  FMNMX.FTZ R0, R0, R2, !PT ;  /* 0x0000000200007209 */ /* 0x008fee0007810000 */
[----:B------:R-:W3:Y:S01]  /*9210*/  SHFL.BFLY PT, R136, R4, 0x1, 0x1f ;  /* 0x0c201f0004887f89 */ /* 0x000ee200000e0000 */
[----:B------:R-:W-:Y:S05]  /*9220*/  @P5 SHF.R.S32.HI R2, RZ, 0x1f, R235 ;  /* 0x0000001fff025819 */ /* 0x000fea00000114eb */
[----:B------:R-:W-:Y:S01]  /*9230*/  @P5 IMAD R2, R2, c[0x0][0x1e0], RZ ;  /* 0x0000780002025a24 */ /* 0x000fe200078e02ff */
[----:B-1----:R-:W-:Y:S02]  /*9240*/  FMNMX.FTZ R135, R3, R135, !PT ;  /* 0x0000008703877209 */ /* 0x002fe40007810000 */
[----:B------:R-:W1:Y:S01]  /*9250*/  SHFL.BFLY PT, R3, R0, 0x1, 0x1f ;  /* 0x0c201f0000037f89 */ /* 0x000e6200000e0000 */
[----:B------:R-:W-:Y:S05]  /*9260*/  @P5 IMAD R2, R235, c[0x0][0x1e4], R2 ;  /* 0x00007900eb025a24 */ /* 0x000fea00078e0202 */
[----:B------:R-:W-:Y:S02]  /*9270*/  @P5 IADD3 R2, R9, R2, RZ ;  /* 0x0000000209025210 */ /* 0x000fe40007ffe0ff */
[----:B--2---:R-:W-:Y:S01]  /*9280*/  FMNMX.FTZ R137, R137, R5, !PT ;  /* 0x0000000589897209 */ /* 0x004fe20007810000 */
[----:B------:R-:W2:Y:S03]  /*9290*/  SHFL.BFLY PT, R7, R135, 0x1, 0x1f ;  /* 0x0c201f0087077f89 */ /* 0x000ea600000e0000 */
[C---:B------:R-:W-:Y:S02]  /*92a0*/  FSETP.NEU.FTZ.AND P2, PT, R137.reuse, -INF , PT ;  /* 0xff8000008900780b */ /* 0x040fe40003f5d000 */
[----:B---3--:R-:W-:Y:S02]  /*92b0*/  FMNMX.FTZ R136, R4, R136, !PT ;  /* 0x0000008804887209 */ /* 0x008fe40007810000 */
[C---:B------:R-:W-:Y:S01]  /*92c0*/  @P5 SHF.L.U64.HI R4, R8.reuse, 0x6, R2 ;  /* 0x0000000608045819 */ /* 0x040fe20000010202 */
[----:B------:R-:W-:Y:S01]  /*92d0*/  @P5 IMAD.SHL.U32 R8, R8, 0x40, RZ ;  /* 0x0000004008085824 */ /* 0x000fe200078e00ff */
[----:B------:R-:W-:Y:S02]  /*92e0*/  FSEL R2, R137, RZ, P2 ;  /* 0x000000ff89027208 */ /* 0x000fe40001000000 */
[----:B-1----:R-:W-:Y:S03]  /*92f0*/  FMNMX.FTZ R134, R0, R3, !PT ;  /* 0x0000000300867209 */ /* 0x002fe60007810000 */
[----:B------:R-:W-:Y:S01]  /*9300*/  FADD.FTZ R5, -R2, R132 ;  /* 0x0000008402057221 */ /* 0x000fe20000010100 */
[----:B----4-:R-:W-:Y:S04]  /*9310*/  @P5 IADD3 R0, P1, R8, R246, RZ ;  /* 0x000000f608005210 */ /* 0x010fe80007f3e0ff */
[----:B------:R-:W-:Y:S02]  /*9320*/  @P5 LEA R10, P0, R0, c[0x0][0x1c8], 0x1 ;  /* 0x00007200000a5a11 */ /* 0x000fe400078008ff */
[----:B------:R-:W-:Y:S02]  /*9330*/  @P5 IADD3.X R2, R4, R128, RZ, P1, !PT ;  /* 0x0000008004025210 */ /* 0x000fe40000ffe4ff */
[----:B--2---:R-:W-:Y:S02]  /*9340*/  FMNMX.FTZ R135, R135, R7, !PT ;  /* 0x0000000787877209 */ /* 0x004fe40007810000 */
[----:B------:R-:W-:Y:S02]  /*9350*/  @P5 LEA.HI.X R11, R0, c[0x0][0x1cc], R2, 0x1, P0 ;  /* 0x00007300000b5a11 */ /* 0x000fe400000f0c02 */
[----:B------:R-:W-:Y:S03]  /*9360*/  @P5 IADD3 R0, P1, P0, R8, 0x40, R246 ;  /* 0x0000004008005810 */ /* 0x000fe6000783e0f6 */
[----:B------:R1:W-:Y:S01]  /*9370*/  @P5 LDGSTS.E.BYPASS.LTC128B.128 [R248+0x4100], [R10.64], !P3 ;  /* 0x041000000af85fae */ /* 0x0003e2000d901d46 */
[----:B------:R-:W-:Y:S02]  /*9380*/  @P5 IADD3.X R4, R4, RZ, R128, P1, P0 ;  /* 0x000000ff04045210 */ /* 0x000fe40000fe0480 */
[----:B------:R-:W-:Y:S02]  /*9390*/  @P5 LEA R8, P0, R0, c[0x0][0x1c8], 0x1 ;  /* 0x0000720000085a11 */ /* 0x000fe400078008ff */
[----:B------:R-:W-:Y:S02]  /*93a0*/  FSETP.NEU.FTZ.AND P1, PT, R136, -INF , PT ;  /* 0xff8000008800780b */ /* 0x000fe40003f3d000 */
[----:B------:R-:W-:Y:S02]  /*93b0*/  @P5 LEA.HI.X R9, R0, c[0x0][0x1cc], R4, 0x1, P0 ;  /* 0x0000730000095a11 */ /* 0x000fe400000f0c04 */
[C---:B------:R-:W-:Y:S02]  /*93c0*/  FSETP.NEU.FTZ.AND P0, PT, R135.reuse, -INF , PT ;  /* 0xff8000008700780b */ /* 0x040fe40003f1d000 */
[----:B------:R-:W-:Y:S01]  /*93d0*/  FSEL R2, R136, RZ, P1 ;  /* 0x000000ff88027208 */ /* 0x000fe20000800000 */
[----:B------:R2:W-:Y:S01]  /*93e0*/  @P5 LDGSTS.E.BYPASS.LTC128B.128 [R248+0x6100], [R8.64], !P6 ;  /* 0x0610000008f85fae */ /* 0x0005e2000f101d46 */
[----:B------:R-:W-:Y:S03]  /*93f0*/  FSEL R0, R135, RZ, P0 ;  /* 0x000000ff87007208 */ /* 0x000fe60000000000 */
[----:B------:R-:W-:Y:S01]  /*9400*/  FADD.FTZ R4, -R2, R133 ;  /* 0x0000008502047221 */ /* 0x000fe20000010100 */
[----:B------:R-:W-:Y:S01]  /*9410*/  @P5 MOV R2, c[0x0][0x1e0] ;  /* 0x0000780000025a02 */ /* 0x000fe20000000f00 */
[----:B------:R-:W-:Y:S02]  /*9420*/  FADD.FTZ R3, -R0, R138 ;  /* 0x0000008a00037221 */ /* 0x000fe40000010100 */
[----:B------:R-:W-:Y:S05]  /*9430*/  @P5 IMAD.MOV.U32 R0, RZ, RZ, 0x5 ;  /* 0x00000005ff005424 */ /* 0x000fea00078e00ff */
[C---:B------:R-:W-:Y:S02]  /*9440*/  @P5 SHF.L.U64.HI R0, R2.reuse, R0, c[0x0][0x1e4] ;  /* 0x0000790002005619 */ /* 0x040fe40000010200 */
[----:B------:R-:W-:Y:S01]  /*9450*/  @P5 SHF.L.U32 R2, R2, 0x5, RZ ;  /* 0x0000000502025819 */ /* 0x000fe200000006ff */
[----:B--2---:R-:W-:Y:S05]  /*9460*/  FMUL.FTZ R8, R137, c[0x0][0x2d0] ;  /* 0x0000b40089087a20 */ /* 0x004fea0000410000 */
[----:B------:R-:W-:Y:S02]  /*9470*/  FSEL R8, R8, RZ, P2 ;  /* 0x000000ff08087208 */ /* 0x000fe40001000000 */
[-C--:B-1----:R-:W-:Y:S03]  /*9480*/  @P5 IADD3 R10, P2, R10, R2.reuse, RZ ;  /* 0x000000020a0a5210 */ /* 0x082fe60007f5e0ff */
[--C-:B------:R-:W-:Y:S01]  /*9490*/  FFMA.FTZ R7, R17, c[0x0][0x2d0], -R8.reuse ;  /* 0x0000b40011077a23 */ /* 0x100fe20000010808 */
[----:B------:R-:W-:Y:S01]  /*94a0*/  @P5 IADD3.X R11, R0, R11, RZ, P2, !PT ;  /* 0x0000000b000b5210 */ /* 0x000fe200017fe4ff */
[--C-:B------:R-:W-:Y:S02]  /*94b0*/  FFMA.FTZ R9, R22, c[0x0][0x2d0], -R8.reuse ;  /* 0x0000b40016097a23 */ /* 0x100fe40000010808 */
[----:B------:R1:W-:Y:S01]  /*94c0*/  MUFU.EX2 R221, R7 ;  /* 0x0000000700dd7308 */ /* 0x0003e20000000800 */
[--C-:B------:R-:W-:Y:S01]  /*94d0*/  FFMA.FTZ R128, R46, c[0x0][0x2d0], -R8.reuse ;  /* 0x0000b4002e807a23 */ /* 0x100fe20000010808 */
[----:B------:R2:W-:Y:S01]  /*94e0*/  @P5 LDGSTS.E.BYPASS.LTC128B.128 [R248+0x4900], [R10.64], !P3 ;  /* 0x049000000af85fae */ /* 0x0005e2000d901d46 */
[--C-:B------:R-:W-:Y:S02]  /*94f0*/  FFMA.FTZ R129, R45, c[0x0][0x2d0], -R8.reuse ;  /* 0x0000b4002d817a23 */ /* 0x100fe40000010808 */
[--C-:B------:R-:W-:Y:S02]  /*9500*/  FFMA.FTZ R130, R44, c[0x0][0x2d0], -R8.reuse ;  /* 0x0000b4002c827a23 */ /* 0x100fe40000010808 */
[--C-:B------:R-:W-:Y:S02]  /*9510*/  FFMA.FTZ R63, R20, c[0x0][0x2d0], -R8.reuse ;  /* 0x0000b400143f7a23 */ /* 0x100fe40000010808 */
[--C-:B------:R-:W-:Y:S01]  /*9520*/  FFMA.FTZ R61, R34, c[0x0][0x2d0], -R8.reuse ;  /* 0x0000b400223d7a23 */ /* 0x100fe20000010808 */
[----:B------:R-:W3:Y:S01]  /*9530*/  MUFU.EX2 R59, R9 ;  /* 0x00000009003b7308 */ /* 0x000ee20000000800 */
[----:B------:R2:W-:Y:S01]  /*9540*/  @P5 LDGSTS.E.BYPASS.LTC128B.128 [R248+0x6900], [R10.64+0x80], !P6 ;  /* 0x069000800af85fae */ /* 0x0005e2000f101d46 */
[--C-:B------:R-:W-:Y:S02]  /*9550*/  FFMA.FTZ R60, R33, c[0x0][0x2d0], -R8.reuse ;  /* 0x0000b400213c7a23 */ /* 0x100fe40000010808 */
[--C-:B------:R-:W-:Y:S02]  /*9560*/  FFMA.FTZ R62, R26, c[0x0][0x2d0], -R8.reuse ;  /* 0x0000b4001a3e7a23 */ /* 0x100fe40000010808 */
[--C-:B------:R-:W-:Y:S02]  /*9570*/  FFMA.FTZ R47, R47, c[0x0][0x2d0], -R8.reuse ;  /* 0x0000b4002f2f7a23 */ /* 0x100fe40000010808 */
[----:B------:R-:W-:Y:S02]  /*9580*/  IMAD.MOV.U32 R45, RZ, RZ, R235 ;  /* 0x000000ffff2d7224 */ /* 0x000fe400078e00eb */
[--C-:B-1----:R-:W-:Y:S02]  /*9590*/  FFMA.FTZ R7, R18, c[0x0][0x2d0], -R8.reuse ;  /* 0x0000b40012077a23 */ /* 0x102fe40000010808 */
[--C-:B------:R-:W-:Y:S02]  /*95a0*/  FFMA.FTZ R18, R40, c[0x0][0x2d0], -R8.reuse ;  /* 0x0000b40028127a23 */ /* 0x100fe40000010808 */
[----:B------:R1:W-:Y:S01]  /*95b0*/  MUFU.EX2 R226, R7 ;  /* 0x0000000700e27308 */ /* 0x0003e20000000800 */
[----:B------:R-:W-:Y:S01]  /*95c0*/  FFMA.FTZ R40, R29, c[0x0][0x2d0], -R8 ;  /* 0x0000b4001d287a23 */ /* 0x000fe20000010808 */
[-C--:B--2---:R-:W-:Y:S05]  /*95d0*/  @P5 IADD3 R10, P2, R10, R2.reuse, RZ ;  /* 0x000000020a0a5210 */ /* 0x084fea0007f5e0ff */
[----:B------:R-:W-:Y:S05]  /*95e0*/  @P5 IMAD.X R11, R11, 0x1, R0, P2 ;  /* 0x000000010b0b5824 */ /* 0x000fea00010e0600 */
[----:B------:R2:W-:Y:S01]  /*95f0*/  @P5 LDGSTS.E.BYPASS.LTC128B.128 [R248+0x5100], [R10.64], !P3 ;  /* 0x051000000af85fae */ /* 0x0005e2000d901d46 */
[--C-:B-1----:R-:W-:Y:S04]  /*9600*/  FFMA.FTZ R7, R21, c[0x0][0x2d0], -R8.reuse ;  /* 0x0000b40015077a23 */ /* 0x102fe80000010808 */
[----:B------:R1:W-:Y:S03]  /*9610*/  MUFU.EX2 R249, R7 ;  /* 0x0000000700f97308 */ /* 0x0003e60000000800 */
[----:B------:R2:W-:Y:S01]  /*9620*/  @P5 LDGSTS.E.BYPASS.LTC128B.128 [R248+0x7100], [R10.64+0x80], !P6 ;  /* 0x071000800af85fae */ /* 0x0005e2000f101d46 */
[----:B-1----:R-:W-:Y:S05]  /*9630*/  FMUL.FTZ R7, R136, c[0x0][0x2d0] ;  /* 0x0000b40088077a20 */ /* 0x002fea0000410000 */
[----:B------:R-:W-:Y:S02]  /*9640*/  FSEL R7, R7, RZ, P1 ;  /* 0x000000ff07077208 */ /* 0x000fe40000800000 */
[----:B--2---:R-:W-:Y:S03]  /*9650*/  @P5 IADD3 R10, P1, R10, R2, RZ ;  /* 0x000000020a0a5210 */ /* 0x004fe60007f3e0ff */
[--C-:B------:R-:W-:Y:S01]  /*9660*/  FFMA.FTZ R9, R23, c[0x0][0x2d0], -R7.reuse ;  /* 0x0000b40017097a23 */ /* 0x100fe20000010807 */
[----:B------:R-:W-:Y:S01]  /*9670*/  @P5 IADD3.X R11, R11, R0, RZ, P1, !PT ;  /* 0x000000000b0b5210 */ /* 0x000fe20000ffe4ff */
[--C-:B------:R-:W-:Y:S01]  /*9680*/  FFMA.FTZ R2, R27, c[0x0][0x2d0], -R7.reuse ;  /* 0x0000b4001b027a23 */ /* 0x100fe20000010807 */
[----:B------:R-:W-:Y:S01]  /*9690*/  FSETP.NEU.FTZ.AND P1, PT, R134, -INF , PT ;  /* 0xff8000008600780b */ /* 0x000fe20003f3d000 */
[----:B------:R1:W-:Y:S01]  /*96a0*/  MUFU.EX2 R220, R9 ;  /* 0x0000000900dc7308 */ /* 0x0003e20000000800 */
[--C-:B------:R-:W-:Y:S01]  /*96b0*/  FFMA.FTZ R27, R28, c[0x0][0x2d0], -R8.reuse ;  /* 0x0000b4001c1b7a23 */ /* 0x100fe20000010808 */
[----:B------:R2:W-:Y:S01]  /*96c0*/  @P5 LDGSTS.E.BYPASS.LTC128B.128 [R248+0x5900], [R10.64], !P3 ;  /* 0x059000000af85fae */ /* 0x0005e2000d901d46 */
[----:B------:R-:W-:Y:S01]  /*96d0*/  FSEL R0, R134, RZ, P1 ;  /* 0x000000ff86007208 */ /* 0x000fe20000800000 */
[--C-:B------:R-:W-:Y:S02]  /*96e0*/  FFMA.FTZ R53, R53, c[0x0][0x2d0], -R7.reuse ;  /* 0x0000b40035357a23 */ /* 0x100fe40000010807 */
[--C-:B------:R-:W-:Y:S02]  /*96f0*/  FFMA.FTZ R43, R43, c[0x0][0x2d0], -R7.reuse ;  /* 0x0000b4002b2b7a23 */ /* 0x100fe40000010807 */
[--C-:B------:R-:W-:Y:S02]  /*9700*/  FFMA.FTZ R64, R31, c[0x0][0x2d0], -R7.reuse ;  /* 0x0000b4001f407a23 */ /* 0x100fe40000010807 */
[----:B------:R4:W-:Y:S01]  /*9710*/  MUFU.EX2 R227, R2 ;  /* 0x0000000200e37308 */ /* 0x0009e20000000800 */
[----:B------:R2:W-:Y:S01]  /*9720*/  @P5 LDGSTS.E.BYPASS.LTC128B.128 [R248+0x7900], [R10.64+0x80], !P6 ;  /* 0x079000800af85fae */ /* 0x0005e2000f101d46 */
[--C-:B------:R-:W-:Y:S02]  /*9730*/  FFMA.FTZ R65, R30, c[0x0][0x2d0], -R7.reuse ;  /* 0x0000b4001e417a23 */ /* 0x100fe40000010807 */
[--C-:B------:R-:W-:Y:S02]  /*9740*/  FFMA.FTZ R67, R12, c[0x0][0x2d0], -R7.reuse ;  /* 0x0000b4000c437a23 */ /* 0x100fe40000010807 */
[--C-:B------:R-:W-:Y:S01]  /*9750*/  FFMA.FTZ R17, R42, c[0x0][0x2d0], -R7.reuse ;  /* 0x0000b4002a117a23 */ /* 0x100fe20000010807 */
[----:B------:R-:W-:Y:S01]  /*9760*/  MOV R42, R27 ;  /* 0x0000001b002a7202 */ /* 0x000fe20000000f00 */
[--C-:B------:R-:W-:Y:S01]  /*9770*/  FFMA.FTZ R34, R32, c[0x0][0x2d0], -R7.reuse ;  /* 0x0000b40020227a23 */ /* 0x100fe20000010807 */
[----:B------:R-:W2:Y:S01]  /*9780*/  LDSM.16.MT88.4 R20, [R229] ;  /* 0x00000000e514783b */ /* 0x000ea20000004200 */
[--C-:B------:R-:W-:Y:S02]  /*9790*/  FFMA.FTZ R66, R19, c[0x0][0x2d0], -R7.reuse ;  /* 0x0000b40013427a23 */ /* 0x100fe40000010807 */
[--C-:B-1----:R-:W-:Y:S02]  /*97a0*/  FFMA.FTZ R9, R24, c[0x0][0x2d0], -R7.reuse ;  /* 0x0000b40018097a23 */ /* 0x102fe40000010807 */
[----:B------:R-:W-:Y:S03]  /*97b0*/  FFMA.FTZ R24, R52, c[0x0][0x2d0], -R7 ;  /* 0x0000b40034187a23 */ /* 0x000fe60000010807 */
[----:B------:R-:W0:Y:S01]  /*97c0*/  LDGDEPBAR ;  /* 0x00000000000079af */ /* 0x000e220000000000 */
[----:B------:R1:W1:Y:S01]  /*97d0*/  MUFU.EX2 R224, R9 ;  /* 0x0000000900e07308 */ /* 0x0002620000000800 */
[----:B----4-:R-:W-:Y:S02]  /*97e0*/  FADD.FTZ R2, -R0, R139 ;  /* 0x0000008b00027221 */ /* 0x010fe40000010100 */
[--C-:B-1----:R-:W-:Y:S02]  /*97f0*/  FFMA.FTZ R9, R25, c[0x0][0x2d0], -R7.reuse ;  /* 0x0000b40019097a23 */ /* 0x102fe40000010807 */
[----:B------:R-:W-:Y:S05]  /*9800*/  FFMA.FTZ R25, R36, c[0x0][0x2d0], -R7 ;  /* 0x0000b40024197a23 */ /* 0x000fea0000010807 */
[----:B------:R1:W4:Y:S02]  /*9810*/  MUFU.EX2 R225, R9 ;  /* 0x0000000900e17308 */ /* 0x0003240000000800 */
[----:B-1----:R-:W-:Y:S05]  /*9820*/  FMUL.FTZ R9, R135, c[0x0][0x2d0] ;  /* 0x0000b40087097a20 */ /* 0x002fea0000410000 */
[----:B------:R-:W-:Y:S05]  /*9830*/  FSEL R9, R9, RZ, P0 ;  /* 0x000000ff09097208 */ /* 0x000fea0000000000 */
[--C-:B------:R-:W-:Y:S02]  /*9840*/  FFMA.FTZ R0, R39, c[0x0][0x2d0], -R9.reuse ;  /* 0x0000b40027007a23 */ /* 0x100fe40000010809 */
[----:B------:R-:W-:Y:S01]  /*9850*/  FFMA.FTZ R39, R41, c[0x0][0x2d0], -R8 ;  /* 0x0000b40029277a23 */ /* 0x000fe20000010808 */
[----:B---3--:R-:W-:Y:S01]  /*9860*/  MOV R41, R59 ;  /* 0x0000003b00297202 */ /* 0x008fe20000000f00 */
[----:B------:R1:W-:Y:S01]  /*9870*/  MUFU.EX2 R223, R0 ;  /* 0x0000000000df7308 */ /* 0x0003e20000000800 */
[----:B------:R-:W-:Y:S02]  /*9880*/  FMUL.FTZ R8, R134, c[0x0][0x2d0] ;  /* 0x0000b40086087a20 */ /* 0x000fe40000410000 */
[----:B--2---:R-:W-:Y:S01]  /*9890*/  FFMA.FTZ R10, R38, c[0x0][0x2d0], -R9 ;  /* 0x0000b400260a7a23 */ /* 0x004fe20000010809 */
[----:B------:R-:W-:Y:S01]  /*98a0*/  MOV R38, R131 ;  /* 0x0000008300267202 */ /* 0x000fe20000000f00 */
[--C-:B------:R-:W-:Y:S01]  /*98b0*/  FFMA.FTZ R131, R205, c[0x0][0x2d0], -R7.reuse ;  /* 0x0000b400cd837a23 */ /* 0x100fe20000010807 */
[----:B------:R-:W-:Y:S01]  /*98c0*/  F2FP.BF16.PACK_AB R205, R224, R220 ;  /* 0x000000dce0cd723e */ /* 0x000fe200000010ff */
[----:B------:R-:W-:Y:S01]  /*98d0*/  FFMA.FTZ R59, R204, c[0x0][0x2d0], -R7 ;  /* 0x0000b400cc3b7a23 */ /* 0x000fe20000010807 */
[----:B------:R-:W-:Y:S01]  /*98e0*/  FSEL R7, R8, RZ, P1 ;  /* 0x000000ff08077208 */ /* 0x000fe20000800000 */
[--C-:B------:R-:W-:Y:S01]  /*98f0*/  FFMA.FTZ R54, R54, c[0x0][0x2d0], -R9.reuse ;  /* 0x0000b40036367a23 */ /* 0x100fe20000010809 */
[----:B------:R-:W-:Y:S01]  /*9900*/  MUFU.EX2 R138, R10 ;  /* 0x0000000a008a7308 */ /* 0x000fe20000000800 */
[--C-:B------:R-:W-:Y:S01]  /*9910*/  FFMA.FTZ R46, R37, c[0x0][0x2d0], -R9.reuse ;  /* 0x0000b400252e7a23 */ /* 0x100fe20000010809 */
[----:B------:R-:W-:Y:S01]  /*9920*/  F2FP.BF16.PACK_AB R204, R226, R221 ;  /* 0x000000dde2cc723e */ /* 0x000fe200000010ff */
[--C-:B------:R-:W-:Y:S02]  /*9930*/  FFMA.FTZ R52, R14, c[0x0][0x2d0], -R9.reuse ;  /* 0x0000b4000e347a23 */ /* 0x100fe40000010809 */
[--C-:B------:R-:W-:Y:S02]  /*9940*/  FFMA.FTZ R235, R13, c[0x0][0x2d0], -R9.reuse ;  /* 0x0000b4000deb7a23 */ /* 0x100fe40000010809 */
[--C-:B------:R-:W-:Y:S02]  /*9950*/  FFMA.FTZ R252, R208, c[0x0][0x2d0], -R9.reuse ;  /* 0x0000b400d0fc7a23 */ /* 0x100fe40000010809 */
[--C-:B------:R-:W-:Y:S01]  /*9960*/  FFMA.FTZ R44, R35, c[0x0][0x2d0], -R9.reuse ;  /* 0x0000b400232c7a23 */ /* 0x100fe20000010809 */
[----:B------:R-:W-:Y:S01]  /*9970*/  MOV R35, R17 ;  /* 0x0000001100237202 */ /* 0x000fe20000000f00 */
[--C-:B------:R-:W-:Y:S02]  /*9980*/  FFMA.FTZ R33, R209, c[0x0][0x2d0], -R9.reuse ;  /* 0x0000b400d1217a23 */ /* 0x100fe40000010809 */
[--C-:B------:R-:W-:Y:S01]  /*9990*/  FFMA.FTZ R251, R207, c[0x0][0x2d0], -R9.reuse ;  /* 0x0000b400cffb7a23 */ /* 0x100fe20000010809 */
[----:B----4-:R-:W-:Y:S01]  /*99a0*/  F2FP.BF16.PACK_AB R207, R227, R225 ;  /* 0x000000e1e3cf723e */ /* 0x010fe200000010ff */
[--C-:B-1----:R-:W-:Y:S02]  /*99b0*/  FFMA.FTZ R0, R51, c[0x0][0x2d0], -R9.reuse ;  /* 0x0000b40033007a23 */ /* 0x102fe40000010809 */
[--C-:B------:R-:W-:Y:S01]  /*99c0*/  FFMA.FTZ R250, R206, c[0x0][0x2d0], -R9.reuse ;  /* 0x0000b400cefa7a23 */ /* 0x100fe20000010809 */
[----:B------:R-:W-:Y:S01]  /*99d0*/  F2FP.BF16.PACK_AB R206, R41, R249 ;  /* 0x000000f929ce723e */ /* 0x000fe200000010ff */
[----:B------:R1:W-:Y:S01]  /*99e0*/  MUFU.EX2 R222, R0 ;  /* 0x0000000000de7308 */ /* 0x0003e20000000800 */
[--C-:B------:R-:W-:Y:S02]  /*99f0*/  FFMA.FTZ R50, R50, c[0x0][0x2d0], -R9.reuse ;  /* 0x0000b40032327a23 */ /* 0x100fe40000010809 */
[--C-:B------:R-:W-:Y:S02]  /*9a00*/  FFMA.FTZ R49, R49, c[0x0][0x2d0], -R9.reuse ;  /* 0x0000b40031317a23 */ /* 0x100fe40000010809 */
[----:B------:R-:W-:Y:S02]  /*9a10*/  FFMA.FTZ R48, R48, c[0x0][0x2d0], -R9 ;  /* 0x0000b40030307a23 */ /* 0x000fe40000010809 */
[--C-:B------:R-:W-:Y:S02]  /*9a20*/  FFMA.FTZ R8, R211, c[0x0][0x2d0], -R7.reuse ;  /* 0x0000b400d3087a23 */ /* 0x100fe40000010807 */
[--C-:B------:R-:W-:Y:S02]  /*9a30*/  FFMA.FTZ R217, R217, c[0x0][0x2d0], -R7.reuse ;  /* 0x0000b400d9d97a23 */ /* 0x100fe40000010807 */
[----:B------:R-:W-:Y:S01]  /*9a40*/  MUFU.EX2 R208, R8 ;  /* 0x0000000800d07308 */ /* 0x000fe20000000800 */
[--C-:B------:R-:W-:Y:S02]  /*9a50*/  FFMA.FTZ R216, R216, c[0x0][0x2d0], -R7.reuse ;  /* 0x0000b400d8d87a23 */ /* 0x100fe40000010807 */
[--C-:B------:R-:W-:Y:S02]  /*9a60*/  FFMA.FTZ R219, R219, c[0x0][0x2d0], -R7.reuse ;  /* 0x0000b400dbdb7a23 */ /* 0x100fe40000010807 */
[--C-:B------:R-:W-:Y:S02]  /*9a70*/  FFMA.FTZ R218, R218, c[0x0][0x2d0], -R7.reuse ;  /* 0x0000b400dada7a23 */ /* 0x100fe40000010807 */
[--C-:B------:R-:W-:Y:S02]  /*9a80*/  FFMA.FTZ R214, R214, c[0x0][0x2d0], -R7.reuse ;  /* 0x0000b400d6d67a23 */ /* 0x100fe40000010807 */
[--C-:B------:R-:W-:Y:S02]  /*9a90*/  FFMA.FTZ R213, R213, c[0x0][0x2d0], -R7.reuse ;  /* 0x0000b400d5d57a23 */ /* 0x100fe40000010807 */
[----:B------:R-:W-:Y:S02]  /*9aa0*/  FFMA.FTZ R245, R15, c[0x0][0x2d0], -R7 ;  /* 0x0000b4000ff57a23 */ /* 0x000fe40000010807 */
[----:B-1----:R-:W-:Y:S01]  /*9ab0*/  FFMA.FTZ R0, R55, c[0x0][0x2d0], -R9 ;  /* 0x0000b40037007a23 */ /* 0x002fe20000010809 */
[----:B------:R-:W-:Y:S01]  /*9ac0*/  MOV R55, R25 ;  /* 0x0000001900377202 */ /* 0x000fe20000000f00 */
[--C-:B------:R-:W-:Y:S02]  /*9ad0*/  FFMA.FTZ R9, R210, c[0x0][0x2d0], -R7.reuse ;  /* 0x0000b400d2097a23 */ /* 0x100fe40000010807 */
[----:B------:R1:W-:Y:S01]  /*9ae0*/  MUFU.EX2 R246, R0 ;  /* 0x0000000000f67308 */ /* 0x0003e20000000800 */
[--C-:B------:R-:W-:Y:S02]  /*9af0*/  FFMA.FTZ R247, R16, c[0x0][0x2d0], -R7.reuse ;  /* 0x0000b40010f77a23 */ /* 0x100fe40000010807 */
[--C-:B------:R-:W-:Y:S02]  /*9b00*/  FFMA.FTZ R239, R6, c[0x0][0x2d0], -R7.reuse ;  /* 0x0000b40006ef7a23 */ /* 0x100fe40000010807 */
[--C-:B------:R-:W-:Y:S02]  /*9b10*/  FFMA.FTZ R211, R57, c[0x0][0x2d0], -R7.reuse ;  /* 0x0000b40039d37a23 */ /* 0x100fe40000010807 */
[----:B------:R-:W-:Y:S02]  /*9b20*/  IMAD.MOV.U32 R51, RZ, RZ, R38 ;  /* 0x000000ffff337224 */ /* 0x000fe400078e0026 */
[----:B------:R-:W-:Y:S01]  /*9b30*/  IMAD.MOV.U32 R57, RZ, RZ, R24 ;  /* 0x000000ffff397224 */ /* 0x000fe200078e0018 */
[----:B------:R-:W-:Y:S01]  /*9b40*/  MUFU.EX2 R139, R9 ;  /* 0x00000009008b7308 */ /* 0x000fe20000000800 */
[----:B-1----:R-:W-:Y:S02]  /*9b50*/  FMUL.FTZ R0, R5, c[0x0][0x2d0] ;  /* 0x0000b40005007a20 */ /* 0x002fe40000410000 */
[--C-:B------:R-:W-:Y:S07]  /*9b60*/  FFMA.FTZ R5, R212, c[0x0][0x2d0], -R7.reuse ;  /* 0x0000b400d4057a23 */ /* 0x100fee0000010807 */
[----:B------:R1:W2:Y:S01]  /*9b70*/  MUFU.EX2 R133, R0 ;  /* 0x0000000000857308 */ /* 0x0002a20000000800 */
[--C-:B------:R-:W-:Y:S01]  /*9b80*/  FFMA.FTZ R212, R58, c[0x0][0x2d0], -R7.reuse ;  /* 0x0000b4003ad47a23 */ /* 0x100fe20000010807 */
[----:B------:R-:W-:Y:S08]  /*9b90*/  MOV R58, R18 ;  /* 0x00000012003a7202 */ /* 0x000ff00000000f00 */
[----:B------:R3:W-:Y:S01]  /*9ba0*/  MUFU.EX2 R209, R5 ;  /* 0x0000000500d17308 */ /* 0x0007e20000000800 */
[----:B-1----:R-:W-:Y:S02]  /*9bb0*/  FMUL.FTZ R0, R4, c[0x0][0x2d0] ;  /* 0x0000b40004007a20 */ /* 0x002fe40000410000 */
[--C-:B------:R-:W-:Y:S07]  /*9bc0*/  FFMA.FTZ R4, R215, c[0x0][0x2d0], -R7.reuse ;  /* 0x0000b400d7047a23 */ /* 0x100fee0000010807 */
[----:B------:R1:W4:Y:S01]  /*9bd0*/  MUFU.EX2 R132, R0 ;  /* 0x0000000000847308 */ /* 0x0003220000000800 */
[----:B------:R-:W-:Y:S02]  /*9be0*/  FFMA.FTZ R215, R56, c[0x0][0x2d0], -R7 ;  /* 0x0000b40038d77a23 */ /* 0x000fe40000010807 */
[C---:B--2---:R-:W-:Y:S01]  /*9bf0*/  FMUL.FTZ R16, R133.reuse, R152 ;  /* 0x0000009885107220 */ /* 0x044fe20000410000 */
[----:B------:R-:W-:Y:S01]  /*9c00*/  MOV R152, R62 ;  /* 0x0000003e00987202 */ /* 0x000fe20000000f00 */
[C---:B------:R-:W-:Y:S01]  /*9c10*/  FMUL.FTZ R17, R133.reuse, R153 ;  /* 0x0000009985117220 */ /* 0x040fe20000410000 */
[----:B------:R-:W-:Y:S01]  /*9c20*/  MOV R153, R63 ;  /* 0x0000003f00997202 */ /* 0x000fe20000000f00 */
[C---:B---3--:R-:W-:Y:S02]  /*9c30*/  FMUL.FTZ R5, R133.reuse, R145 ;  /* 0x0000009185057220 */ /* 0x048fe40000410000 */
[C---:B------:R-:W-:Y:S01]  /*9c40*/  FMUL.FTZ R32, R133.reuse, R168 ;  /* 0x000000a885207220 */ /* 0x040fe20000410000 */
[----:B------:R2:W-:Y:S01]  /*9c50*/  MUFU.EX2 R210, R4 ;  /* 0x0000000400d27308 */ /* 0x0005e20000000800 */
[----:B------:R-:W-:Y:S01]  /*9c60*/  MOV R168, R47 ;  /* 0x0000002f00a87202 */ /* 0x000fe20000000f00 */
[C---:B------:R-:W-:Y:S02]  /*9c70*/  FMUL.FTZ R68, R133.reuse, R68 ;  /* 0x0000004485447220 */ /* 0x040fe40000410000 */
[C---:B------:R-:W-:Y:S02]  /*9c80*/  FMUL.FTZ R69, R133.reuse, R69 ;  /* 0x0000004585457220 */ /* 0x040fe40000410000 */
[C---:B------:R-:W-:Y:S02]  /*9c90*/  FMUL.FTZ R80, R133.reuse, R80 ;  /* 0x0000005085507220 */ /* 0x040fe40000410000 */
[C---:B------:R-:W-:Y:S02]  /*9ca0*/  FMUL.FTZ R81, R133.reuse, R81 ;  /* 0x0000005185517220 */ /* 0x040fe40000410000 */
[C---:B------:R-:W-:Y:S01]  /*9cb0*/  FMUL.FTZ R84, R133.reuse, R84 ;  /* 0x0000005485547220 */ /* 0x040fe20000410000 */
[----:B------:R-:W-:Y:S01]  /*9cc0*/  MUFU.EX2 R168, R168 ;  /* 0x000000a800a87308 */ /* 0x000fe20000000800 */
[----:B------:R-:W-:Y:S02]  /*9cd0*/  FMUL.FTZ R85, R133, R85 ;  /* 0x0000005585557220 */ /* 0x000fe40000410000 */
[----:B-1----:R-:W-:Y:S02]  /*9ce0*/  FMUL.FTZ R0, R3, c[0x0][0x2d0] ;  /* 0x0000b40003007a20 */ /* 0x002fe40000410000 */
[C---:B----4-:R-:W-:Y:S02]  /*9cf0*/  FMUL.FTZ R6, R132.reuse, R146 ;  /* 0x0000009284067220 */ /* 0x050fe40000410000 */
[C---:B------:R-:W-:Y:S02]  /*9d00*/  FMUL.FTZ R7, R132.reuse, R147 ;  /* 0x0000009384077220 */ /* 0x040fe40000410000 */
[C---:B------:R-:W-:Y:S01]  /*9d10*/  FMUL.FTZ R18, R132.reuse, R154 ;  /* 0x0000009a84127220 */ /* 0x040fe20000410000 */
[----:B------:R1:W3:Y:S01]  /*9d20*/  MUFU.EX2 R3, R0 ;  /* 0x0000000000037308 */ /* 0x0002e20000000800 */
[C---:B------:R-:W-:Y:S01]  /*9d30*/  FMUL.FTZ R19, R132.reuse, R155 ;  /* 0x0000009b84137220 */ /* 0x040fe20000410000 */
[----:B------:R-:W-:Y:S01]  /*9d40*/  MOV R155, R65 ;  /* 0x00000041009b7202 */ /* 0x000fe20000000f00 */
[C---:B--2---:R-:W-:Y:S02]  /*9d50*/  FMUL.FTZ R4, R133.reuse, R144 ;  /* 0x0000009085047220 */ /* 0x044fe40000410000 */
[----:B------:R-:W-:Y:S01]  /*9d60*/  LDSM.16.MT88.4 R144, [R232] ;  /* 0x00000000e890783b */ /* 0x000fe20000004200 */
[----:B------:R-:W-:Y:S02]  /*9d70*/  IMAD.MOV.U32 R154, RZ, RZ, R64 ;  /* 0x000000ffff9a7224 */ /* 0x000fe400078e0040 */
[C---:B------:R-:W-:Y:S02]  /*9d80*/  FMUL.FTZ R64, R133.reuse, R200 ;  /* 0x000000c885407220 */ /* 0x040fe40000410000 */
[-C--:B------:R-:W-:Y:S01]  /*9d90*/  HMMA.16816.F32.BF16 R4, R204, R20.reuse, R4 ;  /* 0x00000014cc04723c */ /* 0x080fe20000041804 */
[----:B------:R-:W-:Y:S02]  /*9da0*/  MUFU.EX2 R200, R212 ;  /* 0x000000d400c87308 */ /* 0x000fe40000000800 */
[----:B------:R-:W-:Y:S02]  /*9db0*/  FMUL.FTZ R65, R133, R201 ;  /* 0x000000c985417220 */ /* 0x000fe40000410000 */
[C---:B------:R-:W-:Y:S02]  /*9dc0*/  FMUL.FTZ R70, R132.reuse, R70 ;  /* 0x0000004684467220 */ /* 0x040fe40000410000 */
[C---:B------:R-:W-:Y:S02]  /*9dd0*/  FMUL.FTZ R71, R132.reuse, R71 ;  /* 0x0000004784477220 */ /* 0x040fe40000410000 */
[C---:B------:R-:W-:Y:S03]  /*9de0*/  FMUL.FTZ R82, R132.reuse, R82 ;  /* 0x0000005284527220 */ /* 0x040fe60000410000 */
[----:B------:R-:W-:Y:S02]  /*9df0*/  FMUL.FTZ R83, R132, R83 ;  /* 0x0000005384537220 */ /* 0x000fe40000410000 */
[----:B-1----:R-:W-:Y:S02]  /*9e00*/  FMUL.FTZ R0, R2, c[0x0][0x2d0] ;  /* 0x0000b40002007a20 */ /* 0x002fe40000410000 */
[C---:B---3--:R-:W-:Y:S01]  /*9e10*/  FMUL.FTZ R12, R3.reuse, R148 ;  /* 0x00000094030c7220 */ /* 0x048fe20000410000 */
[----:B------:R-:W-:Y:S01]  /*9e20*/  MOV R148, R39 ;  /* 0x0000002700947202 */ /* 0x000fe20000000f00 */
[C---:B------:R-:W-:Y:S01]  /*9e30*/  FMUL.FTZ R8, R3.reuse, R140 ;  /* 0x0000008c03087220 */ /* 0x040fe20000410000 */
[----:B------:R-:W1:Y:S01]  /*9e40*/  LDSM.16.MT88.4 R36, [R230] ;  /* 0x00000000e624783b */ /* 0x000e620000004200 */
[----:B------:R-:W2:Y:S01]  /*9e50*/  MUFU.EX2 R0, R0 ;  /* 0x0000000000007308 */ /* 0x000ea20000000800 */
[----:B------:R-:W-:Y:S01]  /*9e60*/  FMUL.FTZ R9, R3, R141 ;  /* 0x0000008d03097220 */ /* 0x000fe20000410000 */
[----:B------:R-:W-:Y:S01]  /*9e70*/  F2FP.BF16.PACK_AB R140, R223, R138 ;  /* 0x0000008adf8c723e */ /* 0x000fe200000010ff */
[C---:B------:R-:W-:Y:S01]  /*9e80*/  FMUL.FTZ R13, R3.reuse, R149 ;  /* 0x00000095030d7220 */ /* 0x040fe20000410000 */
[----:B------:R-:W-:Y:S01]  /*9e90*/  F2FP.BF16.PACK_AB R141, R208, R139 ;  /* 0x0000008bd08d723e */ /* 0x000fe200000010ff */
[C---:B------:R-:W-:Y:S01]  /*9ea0*/  FMUL.FTZ R24, R3.reuse, R160 ;  /* 0x000000a003187220 */ /* 0x040fe20000410000 */
[----:B------:R-:W-:Y:S01]  /*9eb0*/  MOV R160, R46 ;  /* 0x0000002e00a07202 */ /* 0x000fe20000000f00 */
[C---:B------:R-:W-:Y:S01]  /*9ec0*/  FMUL.FTZ R25, R3.reuse, R161 ;  /* 0x000000a103197220 */ /* 0x040fe20000410000 */
[----:B------:R-:W-:Y:S01]  /*9ed0*/  MOV R161, R45 ;  /* 0x0000002d00a17202 */ /* 0x000fe20000000f00 */
[C---:B------:R-:W-:Y:S01]  /*9ee0*/  FMUL.FTZ R28, R3.reuse, R164 ;  /* 0x000000a4031c7220 */ /* 0x040fe20000410000 */
[----:B------:R-:W-:Y:S01]  /*9ef0*/  MOV R149, R58 ;  /* 0x0000003a00957202 */ /* 0x000fe20000000f00 */
[----:B------:R-:W-:Y:S02]  /*9f00*/  FMUL.FTZ R29, R3, R165 ;  /* 0x000000a5031d7220 */ /* 0x000fe40000410000 */
[----:B------:R-:W-:Y:S02]  /*9f10*/  IMAD.MOV.U32 R165, RZ, RZ, R35 ;  /* 0x000000ffffa57224 */ /* 0x000fe400078e0023 */
[----:B------:R-:W-:Y:S02]  /*9f20*/  IMAD.MOV.U32 R164, RZ, RZ, R33 ;  /* 0x000000ffffa47224 */ /* 0x000fe400078e0021 */
[----:B------:R-:W-:Y:S01]  /*9f30*/  FMUL.FTZ R33, R133, R169 ;  /* 0x000000a985217220 */ /* 0x000fe20000410000 */
[----:B------:R-:W-:Y:S01]  /*9f40*/  MOV R169, R57 ;  /* 0x0000003900a97202 */ /* 0x000fe20000000f00 */
[----:B------:R-:W-:Y:S01]  /*9f50*/  FMUL.FTZ R35, R132, R171 ;  /* 0x000000ab84237220 */ /* 0x000fe20000410000 */
[----:B------:R-:W-:Y:S01]  /*9f60*/  MOV R171, R59 ;  /* 0x0000003b00ab7202 */ /* 0x000fe20000000f00 */
[----:B------:R-:W-:Y:S01]  /*9f70*/  IMAD.MOV.U32 R2, RZ, RZ, R43 ;  /* 0x000000ffff027224 */ /* 0x000fe200078e002b */
[----:B------:R-:W-:Y:S01]  /*9f80*/  MUFU.EX2 R164, R164 ;  /* 0x000000a400a47308 */ /* 0x000fe20000000800 */
[C---:B------:R-:W-:Y:S02]  /*9f90*/  FMUL.FTZ R45, R3.reuse, R181 ;  /* 0x000000b5032d7220 */ /* 0x040fe40000410000 */
[----:B--2---:R-:W-:Y:S01]  /*9fa0*/  FMUL.FTZ R10, R0, R142 ;  /* 0x0000008e000a7220 */ /* 0x004fe20000410000 */
[----:B------:R-:W-:Y:S01]  /*9fb0*/  F2FP.BF16.PACK_AB R142, R246, R222 ;  /* 0x000000def68e723e */ /* 0x000fe200000010ff */
[----:B------:R-:W-:Y:S01]  /*9fc0*/  FMUL.FTZ R11, R0, R143 ;  /* 0x0000008f000b7220 */ /* 0x000fe20000410000 */
[----:B------:R-:W-:Y:S01]  /*9fd0*/  F2FP.BF16.PACK_AB R143, R210, R209 ;  /* 0x000000d1d28f723e */ /* 0x000fe200000010ff */
[C---:B------:R-:W-:Y:S02]  /*9fe0*/  FMUL.FTZ R56, R3.reuse, R192 ;  /* 0x000000c003387220 */ /* 0x040fe40000410000 */
[C---:B------:R-:W-:Y:S01]  /*9ff0*/  FMUL.FTZ R57, R3.reuse, R193 ;  /* 0x000000c103397220 */ /* 0x040fe20000410000 */
[----:B------:R-:W-:Y:S01]  /*a000*/  MUFU.EX2 R171, R171 ;  /* 0x000000ab00ab7308 */ /* 0x000fe20000000800 */
[C---:B------:R-:W-:Y:S02]  /*a010*/  FMUL.FTZ R72, R3.reuse, R72 ;  /* 0x0000004803487220 */ /* 0x040fe40000410000 */
[C---:B------:R-:W-:Y:S04]  /*a020*/  HMMA.16816.F32.BF16 R8, R140.reuse, R20, R8 ;  /* 0x000000148c08723c */ /* 0x040fe80000041808 */
[C---:B------:R-:W-:Y:S01]  /*a030*/  FMUL.FTZ R14, R0.reuse, R150 ;  /* 0x00000096000e7220 */ /* 0x040fe20000410000 */
[----:B------:R-:W-:Y:S01]  /*a040*/  MOV R150, R61 ;  /* 0x0000003d00967202 */ /* 0x000fe20000000f00 */
[----:B------:R-:W-:Y:S01]  /*a050*/  FMUL.FTZ R15, R0, R151 ;  /* 0x00000097000f7220 */ /* 0x000fe20000410000 */
[----:B------:R-:W-:Y:S01]  /*a060*/  MOV R151, R60 ;  /* 0x0000003c00977202 */ /* 0x000fe20000000f00 */
[C---:B------:R-:W-:Y:S01]  /*a070*/  FMUL.FTZ R60, R3.reuse, R196 ;  /* 0x000000c4033c7220 */ /* 0x040fe20000410000 */
[----:B------:R-:W-:Y:S03]  /*a080*/  MOV R192, R150 ;  /* 0x0000009600c07202 */ /* 0x000fe60000000f00 */
[C---:B------:R-:W-:Y:S01]  /*a090*/  FMUL.FTZ R61, R3.reuse, R197 ;  /* 0x000000c5033d7220 */ /* 0x040fe20000410000 */
[-C--:B------:R-:W-:Y:S03]  /*a0a0*/  HMMA.16816.F32.BF16 R12, R140, R22.reuse, R12 ;  /* 0x000000168c0c723c */ /* 0x080fe6000004180c */
[C---:B------:R-:W-:Y:S02]  /*a0b0*/  FMUL.FTZ R73, R3.reuse, R73 ;  /* 0x0000004903497220 */ /* 0x040fe40000410000 */
[C---:B------:R-:W-:Y:S02]  /*a0c0*/  FMUL.FTZ R76, R3.reuse, R76 ;  /* 0x0000004c034c7220 */ /* 0x040fe40000410000 */
[----:B------:R-:W-:Y:S01]  /*a0d0*/  FMUL.FTZ R77, R3, R77 ;  /* 0x0000004d034d7220 */ /* 0x000fe20000410000 */
[C---:B------:R-:W-:Y:S04]  /*a0e0*/  HMMA.16816.F32.BF16 R16, R204.reuse, R22, R16 ;  /* 0x00000016cc10723c */ /* 0x040fe80000041810 */
[C---:B------:R-:W-:Y:S01]  /*a0f0*/  FMUL.FTZ R20, R133.reuse, R156 ;  /* 0x0000009c85147220 */ /* 0x040fe20000410000 */
[----:B------:R-:W-:Y:S01]  /*a100*/  MOV R156, R42 ;  /* 0x0000002a009c7202 */ /* 0x000fe20000000f00 */
[----:B------:R-:W-:Y:S01]  /*a110*/  FMUL.FTZ R21, R133, R157 ;  /* 0x0000009d85157220 */ /* 0x000fe20000410000 */
[----:B------:R-:W-:Y:S01]  /*a120*/  MOV R157, R40 ;  /* 0x00000028009d7202 */ /* 0x000fe20000000f00 */
[C---:B------:R-:W-:Y:S01]  /*a130*/  FMUL.FTZ R22, R132.reuse, R158 ;  /* 0x0000009e84167220 */ /* 0x040fe20000410000 */
[----:B------:R-:W-:Y:S03]  /*a140*/  MOV R158, R66 ;  /* 0x00000042009e7202 */ /* 0x000fe60000000f00 */
[----:B------:R-:W-:Y:S02]  /*a150*/  FMUL.FTZ R23, R132, R159 ;  /* 0x0000009f84177220 */ /* 0x000fe40000410000 */
[C---:B------:R-:W-:Y:S02]  /*a160*/  FMUL.FTZ R40, R3.reuse, R176 ;  /* 0x000000b003287220 */ /* 0x040fe40000410000 */
[C---:B------:R-:W-:Y:S02]  /*a170*/  FMUL.FTZ R88, R3.reuse, R88 ;  /* 0x0000005803587220 */ /* 0x040fe40000410000 */
[C---:B------:R-:W-:Y:S01]  /*a180*/  FMUL.FTZ R89, R3.reuse, R89 ;  /* 0x0000005903597220 */ /* 0x040fe20000410000 */
[-C--:B-1----:R-:W-:Y:S03]  /*a190*/  HMMA.16816.F32.BF16 R20, R204, R36.reuse, R20 ;  /* 0x00000024cc14723c */ /* 0x082fe60000041814 */
[C---:B------:R-:W-:Y:S02]  /*a1a0*/  FMUL.FTZ R26, R0.reuse, R162 ;  /* 0x000000a2001a7220 */ /* 0x040fe40000410000 */
[C---:B------:R-:W-:Y:S01]  /*a1b0*/  FMUL.FTZ R27, R0.reuse, R163 ;  /* 0x000000a3001b7220 */ /* 0x040fe20000410000 */
[----:B------:R-:W-:Y:S01]  /*a1c0*/  MOV R163, R51 ;  /* 0x0000003300a37202 */ /* 0x000fe20000000f00 */
[C---:B------:R-:W-:Y:S02]  /*a1d0*/  FMUL.FTZ R92, R3.reuse, R92 ;  /* 0x0000005c035c7220 */ /* 0x040fe40000410000 */
[----:B------:R-:W-:Y:S03]  /*a1e0*/  FMUL.FTZ R93, R3, R93 ;  /* 0x0000005d035d7220 */ /* 0x000fe60000410000 */
[C---:B------:R-:W-:Y:S04]  /*a1f0*/  HMMA.16816.F32.BF16 R24, R140.reuse, R36, R24 ;  /* 0x000000248c18723c */ /* 0x040fe80000041818 */
[C---:B------:R-:W-:Y:S01]  /*a200*/  FMUL.FTZ R30, R0.reuse, R166 ;  /* 0x000000a6001e7220 */ /* 0x040fe20000410000 */
[----:B------:R-:W-:Y:S01]  /*a210*/  MOV R166, R55 ;  /* 0x0000003700a67202 */ /* 0x000fe20000000f00 */
[----:B------:R-:W-:Y:S01]  /*a220*/  FMUL.FTZ R31, R0, R167 ;  /* 0x000000a7001f7220 */ /* 0x000fe20000410000 */
[----:B------:R-:W-:Y:S01]  /*a230*/  MOV R167, R34 ;  /* 0x0000002200a77202 */ /* 0x000fe20000000f00 */
[C---:B------:R-:W-:Y:S04]  /*a240*/  FMUL.FTZ R34, R132.reuse, R170 ;  /* 0x000000aa84227220 */ /* 0x040fe80000410000 */
[----:B------:R-:W-:Y:S01]  /*a250*/  IMAD.MOV.U32 R170, RZ, RZ, R54 ;  /* 0x000000ffffaa7224 */ /* 0x000fe200078e0036 */
[-C--:B------:R-:W-:Y:S03]  /*a260*/  HMMA.16816.F32.BF16 R28, R140, R38.reuse, R28 ;  /* 0x000000268c1c723c */ /* 0x080fe6000004181c */
[----:B------:R-:W-:Y:S02]  /*a270*/  FMUL.FTZ R36, R133, R172 ;  /* 0x000000ac85247220 */ /* 0x000fe40000410000 */
[----:B------:R-:W-:Y:S02]  /*a280*/  IMAD.MOV.U32 R172, RZ, RZ, R53 ;  /* 0x000000ffffac7224 */ /* 0x000fe400078e0035 */
[----:B------:R-:W-:Y:S01]  /*a290*/  IMAD.MOV.U32 R176, RZ, RZ, R41 ;  /* 0x000000ffffb07224 */ /* 0x000fe200078e0029 */
[C---:B------:R-:W-:Y:S03]  /*a2a0*/  HMMA.16816.F32.BF16 R32, R204.reuse, R38, R32 ;  /* 0x00000026cc20723c */ /* 0x040fe60000041820 */
[----:B------:R-:W-:Y:S01]  /*a2b0*/  MUFU.EX2 R172, R172 ;  /* 0x000000ac00ac7308 */ /* 0x000fe20000000800 */
[----:B------:R-:W-:Y:S01]  /*a2c0*/  FMUL.FTZ R41, R3, R177 ;  /* 0x000000b103297220 */ /* 0x000fe20000410000 */
[----:B------:R-:W-:Y:S01]  /*a2d0*/  MOV R177, R52 ;  /* 0x0000003400b17202 */ /* 0x000fe20000000f00 */
[----:B------:R-:W-:Y:S01]  /*a2e0*/  FMUL.FTZ R37, R133, R173 ;  /* 0x000000ad85257220 */ /* 0x000fe20000410000 */
[----:B------:R-:W1:Y:S01]  /*a2f0*/  LDSM.16.MT88.4 R52, [R233] ;  /* 0x00000000e934783b */ /* 0x000e620000004200 */
[C---:B------:R-:W-:Y:S01]  /*a300*/  FMUL.FTZ R38, R132.reuse, R174 ;  /* 0x000000ae84267220 */ /* 0x040fe20000410000 */
[----:B------:R-:W-:Y:S03]  /*a310*/  MOV R173, R50 ;  /* 0x0000003200ad7202 */ /* 0x000fe60000000f00 */
[----:B------:R-:W-:Y:S01]  /*a320*/  FMUL.FTZ R39, R132, R175 ;  /* 0x000000af84277220 */ /* 0x000fe20000410000 */
        /* <DEDUP_REMOVED lines=11> */
[----:B------:R-:W-:Y:S02]  /*a3e0*/  IMAD.MOV.U32 R162, RZ, RZ, R44 ;  /* 0x000000ffffa27224 */ /* 0x000fe400078e002c */
[----:B------:R-:W-:Y:S02]  /*a3f0*/  FMUL.FTZ R44, R3, R180 ;  /* 0x000000b4032c7220 */ /* 0x000fe40000410000 */
[C---:B------:R-:W-:Y:S02]  /*a400*/  FMUL.FTZ R46, R0.reuse, R182 ;  /* 0x000000b6002e7220 */ /* 0x040fe40000410000 */
[C---:B------:R-:W-:Y:S02]  /*a410*/  FMUL.FTZ R47, R0.reuse, R183 ;  /* 0x000000b7002f7220 */ /* 0x040fe40000410000 */
[C---:B------:R-:W-:Y:S02]  /*a420*/  FMUL.FTZ R49, R133.reuse, R185 ;  /* 0x000000b985317220 */ /* 0x040fe40000410000 */
[C---:B------:R-:W-:Y:S02]  /*a430*/  FMUL.FTZ R58, R0.reuse, R194 ;  /* 0x000000c2003a7220 */ /* 0x040fe40000410000 */
[C---:B------:R-:W-:Y:S01]  /*a440*/  FMUL.FTZ R59, R0.reuse, R195 ;  /* 0x000000c3003b7220 */ /* 0x040fe20000410000 */
[-C--:B-1----:R-:W-:Y:S03]  /*a450*/  HMMA.16816.F32.BF16 R36, R204, R52.reuse, R36 ;  /* 0x00000034cc24723c */ /* 0x082fe60000041824 */
[C---:B------:R-:W-:Y:S02]  /*a460*/  FMUL.FTZ R62, R0.reuse, R198 ;  /* 0x000000c6003e7220 */ /* 0x040fe40000410000 */
[----:B------:R-:W-:Y:S02]  /*a470*/  FMUL.FTZ R63, R0, R199 ;  /* 0x000000c7003f7220 */ /* 0x000fe40000410000 */
[----:B------:R-:W-:Y:S01]  /*a480*/  MUFU.EX2 R199, R213 ;  /* 0x000000d500c77308 */ /* 0x000fe20000000800 */
[C---:B------:R-:W-:Y:S04]  /*a490*/  HMMA.16816.F32.BF16 R40, R140.reuse, R52, R40 ;  /* 0x000000348c28723c */ /* 0x040fe80000041828 */
[----:B------:R-:W-:Y:S02]  /*a4a0*/  IMAD.MOV.U32 R159, RZ, RZ, R67 ;  /* 0x000000ffff9f7224 */ /* 0x000fe400078e0043 */
[C---:B------:R-:W-:Y:S02]  /*a4b0*/  FMUL.FTZ R66, R132.reuse, R202 ;  /* 0x000000ca84427220 */ /* 0x040fe40000410000 */
[-C--:B------:R-:W-:Y:S04]  /*a4c0*/  HMMA.16816.F32.BF16 R44, R140, R54.reuse, R44 ;  /* 0x000000368c2c723c */ /* 0x080fe8000004182c */
[----:B------:R-:W-:Y:S02]  /*a4d0*/  IMAD.MOV.U32 R175, RZ, RZ, R48 ;  /* 0x000000ffffaf7224 */ /* 0x000fe400078e0030 */
[C---:B------:R-:W-:Y:S02]  /*a4e0*/  FMUL.FTZ R48, R133.reuse, R184 ;  /* 0x000000b885307220 */ /* 0x040fe40000410000 */
[C---:B------:R-:W-:Y:S01]  /*a4f0*/  FMUL.FTZ R50, R132.reuse, R186 ;  /* 0x000000ba84327220 */ /* 0x040fe20000410000 */
[----:B------:R-:W-:Y:S02]  /*a500*/  MOV R186, R166 ;  /* 0x000000a600ba7202 */ /* 0x000fe40000000f00 */
[----:B------:R1:W2:Y:S01]  /*a510*/  MUFU.EX2 R166, R252 ;  /* 0x000000fc00a67308 */ /* 0x0002a20000000800 */
[C---:B------:R-:W-:Y:S01]  /*a520*/  FMUL.FTZ R51, R132.reuse, R187 ;  /* 0x000000bb84337220 */ /* 0x040fe20000410000 */
[----:B------:R-:W-:Y:S01]  /*a530*/  MOV R187, R165 ;  /* 0x000000a500bb7202 */ /* 0x000fe20000000f00 */
[C---:B------:R-:W-:Y:S02]  /*a540*/  FMUL.FTZ R52, R133.reuse, R188 ;  /* 0x000000bc85347220 */ /* 0x040fe40000410000 */
[C---:B------:R-:W-:Y:S02]  /*a550*/  FMUL.FTZ R53, R133.reuse, R189 ;  /* 0x000000bd85357220 */ /* 0x040fe40000410000 */
[----:B------:R-:W-:Y:S01]  /*a560*/  FMUL.FTZ R67, R132, R203 ;  /* 0x000000cb84437220 */ /* 0x000fe20000410000 */
[C---:B------:R-:W-:Y:S02]  /*a570*/  HMMA.16816.F32.BF16 R48, R204.reuse, R54, R48 ;  /* 0x00000036cc30723c */ /* 0x040fe40000041830 */
[----:B------:R-:W-:Y:S02]  /*a580*/  MUFU.EX2 R165, R217 ;  /* 0x000000d900a57308 */ /* 0x000fe40000000800 */
[C---:B------:R-:W-:Y:S02]  /*a590*/  FMUL.FTZ R74, R0.reuse, R74 ;  /* 0x0000004a004a7220 */ /* 0x040fe40000410000 */
[----:B------:R-:W-:Y:S02]  /*a5a0*/  FMUL.FTZ R75, R0, R75 ;  /* 0x0000004b004b7220 */ /* 0x000fe40000410000 */
[C---:B------:R-:W-:Y:S04]  /*a5b0*/  FMUL.FTZ R54, R132.reuse, R190 ;  /* 0x000000be84367220 */ /* 0x040fe80000410000 */
[----:B------:R-:W-:Y:S01]  /*a5c0*/  FMUL.FTZ R55, R132, R191 ;  /* 0x000000bf84377220 */ /* 0x000fe20000410000 */
[----:B------:R-:W-:Y:S01]  /*a5d0*/  MUFU.EX2 R190, R218 ;  /* 0x000000da00be7308 */ /* 0x000fe20000000800 */
[----:B------:R-:W-:Y:S01]  /*a5e0*/  FMUL.FTZ R78, R0, R78 ;  /* 0x0000004e004e7220 */ /* 0x000fe20000410000 */
[----:B------:R-:W-:Y:S01]  /*a5f0*/  MOV R191, R148 ;  /* 0x0000009400bf7202 */ /* 0x000fe20000000f00 */
[----:B-1----:R-:W-:Y:S01]  /*a600*/  IMAD.MOV.U32 R252, RZ, RZ, R157 ;  /* 0x000000fffffc7224 */ /* 0x002fe200078e009d */
[----:B--2---:R-:W-:Y:S01]  /*a610*/  F2FP.BF16.PACK_AB R148, R166, R164 ;  /* 0x000000a4a694723e */ /* 0x004fe200000010ff */
[----:B------:R-:W-:Y:S01]  /*a620*/  FMUL.FTZ R79, R0, R79 ;  /* 0x0000004f004f7220 */ /* 0x000fe20000410000 */
[-C--:B------:R-:W-:Y:S03]  /*a630*/  HMMA.16816.F32.BF16 R52, R204, R144.reuse, R52 ;  /* 0x00000090cc34723c */ /* 0x080fe60000041834 */
[C---:B------:R-:W-:Y:S01]  /*a640*/  FMUL.FTZ R86, R132.reuse, R86 ;  /* 0x0000005684567220 */ /* 0x040fe20000410000 */
[----:B------:R-:W-:Y:S01]  /*a650*/  MUFU.EX2 R203, R192 ;  /* 0x000000c000cb7308 */ /* 0x000fe20000000800 */
[----:B------:R-:W-:Y:S02]  /*a660*/  FMUL.FTZ R87, R132, R87 ;  /* 0x0000005784577220 */ /* 0x000fe40000410000 */
[C---:B------:R-:W-:Y:S01]  /*a670*/  FMUL.FTZ R90, R0.reuse, R90 ;  /* 0x0000005a005a7220 */ /* 0x040fe20000410000 */
[C---:B------:R-:W-:Y:S04]  /*a680*/  HMMA.16816.F32.BF16 R56, R140.reuse, R144, R56 ;  /* 0x000000908c38723c */ /* 0x040fe80000041838 */
[C---:B------:R-:W-:Y:S02]  /*a690*/  FMUL.FTZ R91, R0.reuse, R91 ;  /* 0x0000005b005b7220 */ /* 0x040fe40000410000 */
[----:B------:R-:W-:Y:S01]  /*a6a0*/  MUFU.EX2 R202, R186 ;  /* 0x000000ba00ca7308 */ /* 0x000fe20000000800 */
[C---:B------:R-:W-:Y:S01]  /*a6b0*/  FMUL.FTZ R94, R0.reuse, R94 ;  /* 0x0000005e005e7220 */ /* 0x040fe20000410000 */
[-C--:B------:R-:W-:Y:S04]  /*a6c0*/  HMMA.16816.F32.BF16 R60, R140, R146.reuse, R60 ;  /* 0x000000928c3c723c */ /* 0x080fe8000004183c */
[----:B------:R-:W-:Y:S02]  /*a6d0*/  FMUL.FTZ R95, R0, R95 ;  /* 0x0000005f005f7220 */ /* 0x000fe40000410000 */
[C---:B------:R-:W-:Y:S02]  /*a6e0*/  FMUL.FTZ R96, R133.reuse, R96 ;  /* 0x0000006085607220 */ /* 0x040fe40000410000 */
[C---:B------:R-:W-:Y:S01]  /*a6f0*/  HMMA.16816.F32.BF16 R64, R204.reuse, R146, R64 ;  /* 0x00000092cc40723c */ /* 0x040fe20000041840 */
[----:B------:R-:W1:Y:S01]  /*a700*/  LDSM.16.MT88.4 R144, [R229+0x2000] ;  /* 0x00200000e590783b */ /* 0x000e620000004200 */
[----:B------:R-:W-:Y:S02]  /*a710*/  MUFU.EX2 R192, R214 ;  /* 0x000000d600c07308 */ /* 0x000fe40000000800 */
[C---:B------:R-:W-:Y:S02]  /*a720*/  FMUL.FTZ R97, R133.reuse, R97 ;  /* 0x0000006185617220 */ /* 0x040fe40000410000 */
[C---:B------:R-:W-:Y:S02]  /*a730*/  FMUL.FTZ R98, R132.reuse, R98 ;  /* 0x0000006284627220 */ /* 0x040fe40000410000 */
[C---:B------:R-:W-:Y:S04]  /*a740*/  FMUL.FTZ R99, R132.reuse, R99 ;  /* 0x0000006384637220 */ /* 0x040fe80000410000 */
[----:B------:R-:W-:Y:S01]  /*a750*/  MUFU.EX2 R186, R211 ;  /* 0x000000d300ba7308 */ /* 0x000fe20000000800 */
[C---:B------:R-:W-:Y:S02]  /*a760*/  FMUL.FTZ R100, R133.reuse, R100 ;  /* 0x0000006485647220 */ /* 0x040fe40000410000 */
[C---:B------:R-:W-:Y:S02]  /*a770*/  FMUL.FTZ R101, R133.reuse, R101 ;  /* 0x0000006585657220 */ /* 0x040fe40000410000 */
[C---:B------:R-:W-:Y:S02]  /*a780*/  FMUL.FTZ R102, R132.reuse, R102 ;  /* 0x0000006684667220 */ /* 0x040fe40000410000 */
[----:B------:R-:W-:Y:S02]  /*a790*/  FMUL.FTZ R103, R132, R103 ;  /* 0x0000006784677220 */ /* 0x000fe40000410000 */
[C---:B------:R-:W-:Y:S01]  /*a7a0*/  FMUL.FTZ R106, R0.reuse, R106 ;  /* 0x0000006a006a7220 */ /* 0x040fe20000410000 */
[----:B------:R-:W-:Y:S01]  /*a7b0*/  MUFU.EX2 R189, R250 ;  /* 0x000000fa00bd7308 */ /* 0x000fe20000000800 */
[C---:B------:R-:W-:Y:S02]  /*a7c0*/  FMUL.FTZ R107, R0.reuse, R107 ;  /* 0x0000006b006b7220 */ /* 0x040fe40000410000 */
[C---:B------:R-:W-:Y:S02]  /*a7d0*/  FMUL.FTZ R110, R0.reuse, R110 ;  /* 0x0000006e006e7220 */ /* 0x040fe40000410000 */
[----:B------:R-:W-:Y:S02]  /*a7e0*/  FMUL.FTZ R111, R0, R111 ;  /* 0x0000006f006f7220 */ /* 0x000fe40000410000 */
[C---:B------:R-:W-:Y:S02]  /*a7f0*/  FMUL.FTZ R112, R133.reuse, R112 ;  /* 0x0000007085707220 */ /* 0x040fe40000410000 */
[C---:B------:R-:W-:Y:S01]  /*a800*/  FMUL.FTZ R113, R133.reuse, R113 ;  /* 0x0000007185717220 */ /* 0x040fe20000410000 */
[----:B------:R-:W-:Y:S01]  /*a810*/  MUFU.EX2 R191, R191 ;  /* 0x000000bf00bf7308 */ /* 0x000fe20000000800 */
[C---:B------:R-:W-:Y:S02]  /*a820*/  FMUL.FTZ R114, R132.reuse, R114 ;  /* 0x0000007284727220 */ /* 0x040fe40000410000 */
[C---:B------:R-:W-:Y:S02]  /*a830*/  FMUL.FTZ R115, R132.reuse, R115 ;  /* 0x0000007384737220 */ /* 0x040fe40000410000 */
[C---:B------:R-:W-:Y:S02]  /*a840*/  FMUL.FTZ R116, R133.reuse, R116 ;  /* 0x0000007485747220 */ /* 0x040fe40000410000 */
[----:B------:R-:W-:Y:S01]  /*a850*/  FMUL.FTZ R117, R133, R117 ;  /* 0x0000007585757220 */ /* 0x000fe20000410000 */
[-C--:B-1----:R-:W-:Y:S02]  /*a860*/  HMMA.16816.F32.BF16 R68, R204, R144.reuse, R68 ;  /* 0x00000090cc44723c */ /* 0x082fe40000041844 */
[----:B------:R-:W-:Y:S01]  /*a870*/  MUFU.EX2 R250, R252 ;  /* 0x000000fc00fa7308 */ /* 0x000fe20000000800 */
[C---:B------:R-:W-:Y:S02]  /*a880*/  FMUL.FTZ R118, R132.reuse, R118 ;  /* 0x0000007684767220 */ /* 0x040fe40000410000 */
[----:B------:R-:W-:Y:S02]  /*a890*/  FMUL.FTZ R119, R132, R119 ;  /* 0x0000007784777220 */ /* 0x000fe40000410000 */
[C---:B------:R-:W-:Y:S01]  /*a8a0*/  FMUL.FTZ R122, R0.reuse, R122 ;  /* 0x0000007a007a7220 */ /* 0x040fe20000410000 */
[C---:B------:R-:W-:Y:S04]  /*a8b0*/  HMMA.16816.F32.BF16 R72, R140.reuse, R144, R72 ;  /* 0x000000908c48723c */ /* 0x040fe80000041848 */
[C---:B------:R-:W-:Y:S02]  /*a8c0*/  FMUL.FTZ R123, R0.reuse, R123 ;  /* 0x0000007b007b7220 */ /* 0x040fe40000410000 */
[C---:B------:R-:W-:Y:S02]  /*a8d0*/  FMUL.FTZ R126, R0.reuse, R126 ;  /* 0x0000007e007e7220 */ /* 0x040fe40000410000 */
[-C--:B------:R-:W-:Y:S04]  /*a8e0*/  HMMA.16816.F32.BF16 R76, R140, R146.reuse, R76 ;  /* 0x000000928c4c723c */ /* 0x080fe8000004184c */
[----:B------:R-:W-:Y:S02]  /*a8f0*/  FMUL.FTZ R127, R0, R127 ;  /* 0x0000007f007f7220 */ /* 0x000fe40000410000 */
[----:B------:R-:W-:Y:S02]  /*a900*/  IMAD.MOV.U32 R184, RZ, RZ, R167 ;  /* 0x000000ffffb87224 */ /* 0x000fe400078e00a7 */
[C---:B------:R-:W-:Y:S01]  /*a910*/  HMMA.16816.F32.BF16 R80, R204.reuse, R146, R80 ;  /* 0x00000092cc50723c */ /* 0x040fe20000041850 */
[----:B------:R-:W1:Y:S01]  /*a920*/  LDSM.16.MT88.4 R144, [R230+0x2000] ;  /* 0x00200000e690783b */ /* 0x000e620000004200 */
[----:B------:R-:W2:Y:S02]  /*a930*/  MUFU.EX2 R167, R216 ;  /* 0x000000d800a77308 */ /* 0x000ea40000000800 */
[----:B------:R-:W-:Y:S02]  /*a940*/  IMAD.MOV.U32 R193, RZ, RZ, R149 ;  /* 0x000000ffffc17224 */ /* 0x000fe400078e0095 */
[----:B------:R-:W-:Y:S01]  /*a950*/  IMAD.MOV.U32 R178, RZ, RZ, R177 ;  /* 0x000000ffffb27224 */ /* 0x000fe200078e00b1 */
[----:B------:R-:W-:Y:S02]  /*a960*/  MOV R177, R176 ;  /* 0x000000b000b17202 */ /* 0x000fe40000000f00 */
[----:B------:R-:W-:Y:S03]  /*a970*/  MOV R176, R175 ;  /* 0x000000af00b07202 */ /* 0x000fe60000000f00 */
[----:B------:R-:W-:Y:S01]  /*a980*/  MUFU.EX2 R184, R184 ;  /* 0x000000b800b87308 */ /* 0x000fe20000000800 */
[----:B------:R-:W-:Y:S01]  /*a990*/  IMAD.MOV.U32 R175, RZ, RZ, R174 ;  /* 0x000000ffffaf7224 */ /* 0x000fe200078e00ae */
[----:B------:R-:W-:Y:S01]  /*a9a0*/  MOV R174, R173 ;  /* 0x000000ad00ae7202 */ /* 0x000fe20000000f00 */
[----:B------:R-:W-:Y:S01]  /*a9b0*/  IMAD.MOV.U32 R179, RZ, RZ, R177 ;  /* 0x000000ffffb37224 */ /* 0x000fe200078e00b1 */
[----:B------:R-:W-:Y:S02]  /*a9c0*/  MOV R173, R170 ;  /* 0x000000aa00ad7202 */ /* 0x000fe40000000f00 */
[----:B------:R-:W-:Y:S02]  /*a9d0*/  MOV R185, R174 ;  /* 0x000000ae00b97202 */ /* 0x000fe40000000f00 */
[----:B------:R-:W-:Y:S02]  /*a9e0*/  MOV R177, R176 ;  /* 0x000000b000b17202 */ /* 0x000fe40000000f00 */
[----:B------:R3:W-:Y:S01]  /*a9f0*/  MUFU.EX2 R170, R128 ;  /* 0x0000008000aa7308 */ /* 0x0007e20000000800 */
[----:B------:R-:W-:Y:S02]  /*aa00*/  MOV R176, R175 ;  /* 0x000000af00b07202 */ /* 0x000fe40000000f00 */
[----:B------:R-:W-:Y:S01]  /*aa10*/  IMAD.MOV.U32 R180, RZ, RZ, R177 ;  /* 0x000000ffffb47224 */ /* 0x000fe200078e00b1 */
[----:B--2---:R-:W-:Y:S02]  /*aa20*/  F2FP.BF16.PACK_AB R149, R167, R165 ;  /* 0x000000a5a795723e */ /* 0x004fe400000010ff */
[----:B------:R-:W-:Y:S04]  /*aa30*/  MOV R177, R176 ;  /* 0x000000b000b17202 */ /* 0x000fe80000000f00 */
[----:B------:R2:W-:Y:S01]  /*aa40*/  MUFU.EX2 R175, R129 ;  /* 0x0000008100af7308 */ /* 0x0005e20000000800 */
[----:B------:R-:W-:Y:S01]  /*aa50*/  MOV R181, R177 ;  /* 0x000000b100b57202 */ /* 0x000fe20000000f00 */
[----:B------:R-:W-:Y:S03]  /*aa60*/  IMAD.MOV.U32 R177, RZ, RZ, R169 ;  /* 0x000000ffffb17224 */ /* 0x000fe600078e00a9 */
[----:B------:R-:W-:Y:S02]  /*aa70*/  MOV R182, R181 ;  /* 0x000000b500b67202 */ /* 0x000fe40000000f00 */
[----:B------:R-:W-:Y:S01]  /*aa80*/  MOV R181, R2 ;  /* 0x0000000200b57202 */ /* 0x000fe20000000f00 */
[-C--:B-1----:R-:W-:Y:S02]  /*aa90*/  HMMA.16816.F32.BF16 R84, R204, R144.reuse, R84 ;  /* 0x00000090cc54723c */ /* 0x082fe40000041854 */
[----:B------:R1:W-:Y:S01]  /*aaa0*/  MUFU.EX2 R176, R130 ;  /* 0x0000008200b07308 */ /* 0x0003e20000000800 */
[----:B------:R-:W-:Y:S01]  /*aab0*/  IMAD.MOV.U32 R183, RZ, RZ, R182 ;  /* 0x000000ffffb77224 */ /* 0x000fe200078e00b6 */
[----:B------:R-:W-:Y:S01]  /*aac0*/  MOV R182, R173 ;  /* 0x000000ad00b67202 */ /* 0x000fe20000000f00 */
[----:B---3--:R-:W3:Y:S03]  /*aad0*/  LDL.LU R128, [R1+0xb0] ;  /* 0x0000b00001807983 */ /* 0x008ee60000300800 */
[C---:B------:R-:W-:Y:S04]  /*aae0*/  HMMA.16816.F32.BF16 R88, R140.reuse, R144, R88 ;  /* 0x000000908c58723c */ /* 0x040fe80000041858 */
[----:B------:R4:W-:Y:S01]  /*aaf0*/  MUFU.EX2 R169, R131 ;  /* 0x0000008300a97308 */ /* 0x0009e20000000800 */
[----:B--2---:R-:W2:Y:S03]  /*ab00*/  LDL.LU R129, [R1+0xac] ;  /* 0x0000ac0001817983 */ /* 0x004ea60000300800 */
[-C--:B------:R-:W-:Y:S06]  /*ab10*/  HMMA.16816.F32.BF16 R92, R140, R146.reuse, R92 ;  /* 0x000000928c5c723c */ /* 0x080fec000004185c */
[----:B------:R4:W-:Y:S02]  /*ab20*/  MUFU.EX2 R174, R219 ;  /* 0x000000db00ae7308 */ /* 0x0009e40000000800 */
[C---:B------:R-:W-:Y:S01]  /*ab30*/  HMMA.16816.F32.BF16 R96, R204.reuse, R146, R96 ;  /* 0x00000092cc60723c */ /* 0x040fe20000041860 */
[----:B------:R-:W4:Y:S07]  /*ab40*/  LDSM.16.MT88.4 R144, [R233+0x2000] ;  /* 0x00200000e990783b */ /* 0x000f2e0000004200 */
[----:B------:R4:W-:Y:S01]  /*ab50*/  MUFU.EX2 R201, R183 ;  /* 0x000000b700c97308 */ /* 0x0009e20000000800 */
[----:B-1----:R-:W2:Y:S04]  /*ab60*/  LDL.LU R130, [R1+0xa8] ;  /* 0x0000a80001827983 */ /* 0x002ea80000300800 */
[----:B----4-:R-:W2:Y:S05]  /*ab70*/  LDL.LU R131, [R1+0xa4] ;  /* 0x0000a40001837983 */ /* 0x010eaa0000300800 */
[----:B------:R-:W1:Y:S01]  /*ab80*/  MUFU.EX2 R173, R251 ;  /* 0x000000fb00ad7308 */ /* 0x000e620000000800 */
[----:B------:R-:W-:Y:S09]  /*ab90*/  LDSM.16.MT88.4 R216, [R230+0x3800] ;  /* 0x00380000e6d8783b */ /* 0x000ff20000004200 */
[----:B------:R-:W-:Y:S01]  /*aba0*/  MUFU.EX2 R198, R185 ;  /* 0x000000b900c67308 */ /* 0x000fe20000000800 */
[----:B------:R-:W-:Y:S01]  /*abb0*/  MOV R183, R162 ;  /* 0x000000a200b77202 */ /* 0x000fe20000000f00 */
[----:B------:R-:W-:Y:S01]  /*abc0*/  IMAD.MOV.U32 R162, RZ, RZ, R158 ;  /* 0x000000ffffa27224 */ /* 0x000fe200078e009e */
[----:B------:R-:W-:Y:S07]  /*abd0*/  MOV R158, R152 ;  /* 0x00000098009e7202 */ /* 0x000fee0000000f00 */
[----:B------:R1:W-:Y:S01]  /*abe0*/  MUFU.EX2 R185, R180 ;  /* 0x000000b400b97308 */ /* 0x0003e20000000800 */
[-C--:B------:R-:W-:Y:S03]  /*abf0*/  HMMA.16816.F32.BF16 R100, R204, R144.reuse, R100 ;  /* 0x00000090cc64723c */ /* 0x080fe60000041864 */
[----:B-1----:R-:W-:Y:S06]  /*ac00*/  F2FP.BF16.PACK_AB R150, R189, R173 ;  /* 0x000000adbd96723e */ /* 0x002fec00000010ff */
[----:B------:R-:W1:Y:S01]  /*ac10*/  MUFU.EX2 R177, R177 ;  /* 0x000000b100b17308 */ /* 0x000e620000000800 */
[C---:B------:R-:W-:Y:S08]  /*ac20*/  HMMA.16816.F32.BF16 R104, R140.reuse, R144, R104 ;  /* 0x000000908c68723c */ /* 0x040ff00000041868 */
[-C--:B------:R-:W-:Y:S01]  /*ac30*/  HMMA.16816.F32.BF16 R108, R140, R146.reuse, R108 ;  /* 0x000000928c6c723c */ /* 0x080fe2000004186c */
[----:B------:R1:W-:Y:S03]  /*ac40*/  MUFU.EX2 R195, R193 ;  /* 0x000000c100c37308 */ /* 0x0003e60000000800 */
[----:B------:R-:W-:Y:S01]  /*ac50*/  IMAD.MOV.U32 R180, RZ, RZ, R161 ;  /* 0x000000ffffb47224 */ /* 0x000fe200078e00a1 */
[----:B------:R-:W-:Y:S03]  /*ac60*/  MOV R161, R155 ;  /* 0x0000009b00a17202 */ /* 0x000fe60000000f00 */
[C---:B------:R-:W-:Y:S01]  /*ac70*/  HMMA.16816.F32.BF16 R112, R204.reuse, R146, R112 ;  /* 0x00000092cc70723c */ /* 0x040fe20000041870 */
[----:B------:R-:W1:Y:S02]  /*ac80*/  LDSM.16.MT88.4 R144, [R232+0x2000] ;  /* 0x00200000e890783b */ /* 0x000e640000004200 */
[----:B------:R-:W-:Y:S01]  /*ac90*/  MUFU.EX2 R181, R181 ;  /* 0x000000b500b57308 */ /* 0x000fe20000000800 */
[----:B------:R-:W-:Y:S02]  /*aca0*/  MOV R197, R180 ;  /* 0x000000b400c57202 */ /* 0x000fe40000000f00 */
[----:B------:R-:W-:Y:S07]  /*acb0*/  MOV R180, R158 ;  /* 0x0000009e00b47202 */ /* 0x000fee0000000f00 */
[----:B------:R-:W-:Y:S01]  /*acc0*/  MUFU.EX2 R182, R182 ;  /* 0x000000b600b67308 */ /* 0x000fe20000000800 */
[----:B-1----:R-:W-:Y:S02]  /*acd0*/  MOV R193, R179 ;  /* 0x000000b300c17202 */ /* 0x002fe40000000f00 */
[----:B------:R-:W-:Y:S02]  /*ace0*/  MOV R179, R160 ;  /* 0x000000a000b37202 */ /* 0x000fe40000000f00 */
[----:B------:R-:W-:Y:S05]  /*acf0*/  MOV R160, R154 ;  /* 0x0000009a00a07202 */ /* 0x000fea0000000f00 */
[----:B------:R-:W-:Y:S01]  /*ad00*/  MUFU.EX2 R180, R180 ;  /* 0x000000b400b47308 */ /* 0x000fe20000000800 */
[-C--:B------:R-:W-:Y:S08]  /*ad10*/  HMMA.16816.F32.BF16 R116, R204, R144.reuse, R116 ;  /* 0x00000090cc74723c */ /* 0x080ff00000041874 */
[C---:B------:R-:W-:Y:S08]  /*ad20*/  HMMA.16816.F32.BF16 R120, R140.reuse, R144, R120 ;  /* 0x000000908c78723c */ /* 0x040ff00000041878 */
[-C--:B------:R-:W-:Y:S01]  /*ad30*/  HMMA.16816.F32.BF16 R124, R140, R146.reuse, R124 ;  /* 0x000000928c7c723c */ /* 0x080fe2000004187c */
[----:B------:R-:W4:Y:S04]  /*ad40*/  LDL.LU R140, [R1+0x18] ;  /* 0x00001800018c7983 */ /* 0x000f280000300800 */
[----:B------:R-:W4:Y:S02]  /*ad50*/  LDL.LU R2, [R1+0x1c] ;  /* 0x00001c0001027983 */ /* 0x000f240000300800 */
[----:B------:R-:W-:Y:S02]  /*ad60*/  F2FP.BF16.PACK_AB R141, R171, R169 ;  /* 0x000000a9ab8d723e */ /* 0x000fe400000010ff */
[----:B------:R-:W4:Y:S03]  /*ad70*/  LDL.LU R188, [R1+0x20] ;  /* 0x0000200001bc7983 */ /* 0x000f260000300800 */
[----:B------:R-:W-:Y:S02]  /*ad80*/  F2FP.BF16.PACK_AB R142, R176, R175 ;  /* 0x000000afb08e723e */ /* 0x000fe400000010ff */
[----:B------:R-:W-:Y:S01]  /*ad90*/  F2FP.BF16.PACK_AB R143, R177, R172 ;  /* 0x000000acb18f723e */ /* 0x000fe200000010ff */
[C---:B---3--:R-:W-:Y:S02]  /*ada0*/  FMUL.FTZ R128, R133.reuse, R128 ;  /* 0x0000008085807220 */ /* 0x048fe40000410000 */
[----:B--2---:R-:W-:Y:S02]  /*adb0*/  FMUL.FTZ R129, R133, R129 ;  /* 0x0000008185817220 */ /* 0x004fe40000410000 */
[C---:B------:R-:W-:Y:S02]  /*adc0*/  FMUL.FTZ R130, R132.reuse, R130 ;  /* 0x0000008284827220 */ /* 0x040fe40000410000 */
[----:B------:R-:W-:Y:S07]  /*add0*/  FMUL.FTZ R131, R132, R131 ;  /* 0x0000008384837220 */ /* 0x000fee0000410000 */
[----:B------:R-:W-:Y:S01]  /*ade0*/  HMMA.16816.F32.BF16 R128, R204, R146, R128 ;  /* 0x00000092cc80723c */ /* 0x000fe20000041880 */
[----:B------:R-:W1:Y:S06]  /*adf0*/  LDSM.16.MT88.4 R144, [R229+0x800] ;  /* 0x00080000e590783b */ /* 0x000e6c0000004200 */
[----:B------:R-:W-:Y:S01]  /*ae00*/  IMAD.MOV.U32 R204, RZ, RZ, R160 ;  /* 0x000000ffffcc7224 */ /* 0x000fe200078e00a0 */
[----:B------:R-:W-:Y:S01]  /*ae10*/  MOV R205, R179 ;  /* 0x000000b300cd7202 */ /* 0x000fe20000000f00 */
[----:B------:R-:W-:Y:S02]  /*ae20*/  IMAD.MOV.U32 R206, RZ, RZ, R183 ;  /* 0x000000ffffce7224 */ /* 0x000fe400078e00b7 */
[----:B------:R-:W-:Y:S01]  /*ae30*/  MUFU.EX2 R251, R204 ;  /* 0x000000cc00fb7308 */ /* 0x000fe20000000800 */
[----:B------:R-:W-:Y:S02]  /*ae40*/  MOV R179, R162 ;  /* 0x000000a200b37202 */ /* 0x000fe40000000f00 */
[----:B------:R-:W-:Y:S07]  /*ae50*/  MOV R183, R161 ;  /* 0x000000a100b77202 */ /* 0x000fee0000000f00 */
[----:B------:R-:W2:Y:S10]  /*ae60*/  MUFU.EX2 R183, R183 ;  /* 0x000000b700b77308 */ /* 0x000eb40000000800 */
[----:B------:R-:W-:Y:S10]  /*ae70*/  MUFU.EX2 R179, R179 ;  /* 0x000000b300b37308 */ /* 0x000ff40000000800 */
[----:B------:R2:W-:Y:S02]  /*ae80*/  MUFU.EX2 R252, R205 ;  /* 0x000000cd00fc7308 */ /* 0x0005e40000000800 */
[----:B--2---:R-:W-:Y:S01]  /*ae90*/  F2FP.BF16.PACK_AB R205, R183, R251 ;  /* 0x000000fbb7cd723e */ /* 0x004fe200000010ff */
[----:B----4-:R-:W-:Y:S01]  /*aea0*/  FFMA.FTZ R133, R133, R140, R221 ;  /* 0x0000008c85857223 */ /* 0x010fe200000100dd */
[----:B------:R-:W-:Y:S01]  /*aeb0*/  F2FP.BF16.PACK_AB R140, R170, R168 ;  /* 0x000000a8aa8c723e */ /* 0x000fe200000010ff */
[----:B------:R-:W-:Y:S06]  /*aec0*/  FFMA.FTZ R2, R132, R2, R220 ;  /* 0x0000000284027223 */ /* 0x000fec00000100dc */
[-C--:B-1----:R-:W-:Y:S05]  /*aed0*/  HMMA.16816.F32.BF16 R4, R140, R144.reuse, R4 ;  /* 0x000000908c04723c */ /* 0x082fea0000041804 */
[----:B------:R-:W-:Y:S02]  /*aee0*/  FFMA.FTZ R138, R3, R188, R138 ;  /* 0x000000bc038a7223 */ /* 0x000fe4000001008a */
[----:B------:R-:W-:Y:S01]  /*aef0*/  IMAD.MOV.U32 R188, RZ, RZ, R187 ;  /* 0x000000ffffbc7224 */ /* 0x000fe200078e00bb */
[----:B------:R-:W-:Y:S01]  /*af00*/  MOV R187, R151 ;  /* 0x0000009700bb7202 */ /* 0x000fe20000000f00 */
[----:B------:R-:W2:Y:S02]  /*af10*/  LDL.LU R3, [R1+0x24] ;  /* 0x0000240001037983 */ /* 0x000ea40000300800 */
[----:B------:R1:W-:Y:S01]  /*af20*/  MUFU.EX2 R196, R188 ;  /* 0x000000bc00c47308 */ /* 0x0003e20000000800 */
[----:B------:R-:W-:Y:S01]  /*af30*/  F2FP.BF16.PACK_AB R151, R190, R174 ;  /* 0x000000aebe97723e */ /* 0x000fe200000010ff */
[----:B------:R-:W-:Y:S04]  /*af40*/  FADD.FTZ R2, R224, R2 ;  /* 0x00000002e0027221 */ /* 0x000fe80000010000 */
[----:B------:R-:W-:Y:S02]  /*af50*/  FADD.FTZ R2, R225, R2 ;  /* 0x00000002e1027221 */ /* 0x000fe40000010000 */
[C---:B------:R-:W-:Y:S02]  /*af60*/  HMMA.16816.F32.BF16 R8, R148.reuse, R144, R8 ;  /* 0x000000909408723c */ /* 0x040fe40000041808 */
[----:B------:R-:W-:Y:S06]  /*af70*/  MUFU.EX2 R224, R245 ;  /* 0x000000f500e07308 */ /* 0x000fec0000000800 */
[-C--:B------:R-:W-:Y:S04]  /*af80*/  HMMA.16816.F32.BF16 R12, R148, R146.reuse, R12 ;  /* 0x00000092940c723c */ /* 0x080fe8000004180c */
[----:B------:R-:W-:Y:S04]  /*af90*/  MUFU.EX2 R187, R187 ;  /* 0x000000bb00bb7308 */ /* 0x000fe80000000800 */
[C---:B------:R-:W-:Y:S01]  /*afa0*/  HMMA.16816.F32.BF16 R16, R140.reuse, R146, R16 ;  /* 0x000000928c10723c */ /* 0x040fe20000041810 */
[----:B------:R-:W3:Y:S03]  /*afb0*/  LDSM.16.MT88.4 R144, [R230+0x800] ;  /* 0x00080000e690783b */ /* 0x000ee60000004200 */
[----:B-1----:R-:W-:Y:S01]  /*afc0*/  IMAD.MOV.U32 R188, RZ, RZ, R178 ;  /* 0x000000ffffbc7224 */ /* 0x002fe200078e00b2 */
[----:B------:R-:W-:Y:S01]  /*afd0*/  MOV R178, R163 ;  /* 0x000000a300b27202 */ /* 0x000fe20000000f00 */
[----:B------:R1:W-:Y:S01]  /*afe0*/  MUFU.EX2 R225, R215 ;  /* 0x000000d700e17308 */ /* 0x0003e20000000800 */
[----:B------:R-:W-:Y:S01]  /*aff0*/  MOV R163, R159 ;  /* 0x0000009f00a37202 */ /* 0x000fe20000000f00 */
[----:B------:R-:W-:Y:S01]  /*b000*/  IMAD.MOV.U32 R159, RZ, RZ, R153 ;  /* 0x000000ffff9f7224 */ /* 0x000fe200078e0099 */
[----:B------:R-:W-:Y:S01]  /*b010*/  MOV R207, R188 ;  /* 0x000000bc00cf7202 */ /* 0x000fe20000000f00 */
[----:B------:R-:W-:Y:S02]  /*b020*/  LDSM.16.MT88.4 R152, [R230+0x1000] ;  /* 0x00100000e698783b */ /* 0x000fe40000004200 */
[----:B------:R-:W-:Y:S01]  /*b030*/  MOV R188, R156 ;  /* 0x0000009c00bc7202 */ /* 0x000fe20000000f00 */
[----:B------:R-:W-:Y:S05]  /*b040*/  IMAD.MOV.U32 R194, RZ, RZ, R163 ;  /* 0x000000ffffc27224 */ /* 0x000fea00078e00a3 */
[----:B------:R-:W-:Y:S01]  /*b050*/  LDSM.16.MT88.4 R160, [R232+0x1000] ;  /* 0x00100000e8a0783b */ /* 0x000fe20000004200 */
[----:B------:R-:W4:Y:S10]  /*b060*/  MUFU.EX2 R188, R188 ;  /* 0x000000bc00bc7308 */ /* 0x000f340000000800 */
[----:B------:R-:W-:Y:S01]  /*b070*/  MUFU.EX2 R194, R194 ;  /* 0x000000c200c27308 */ /* 0x000fe20000000800 */
[----:B-1----:R-:W-:Y:S01]  /*b080*/  LDSM.16.MT88.4 R212, [R229+0x3800] ;  /* 0x00380000e5d4783b */ /* 0x002fe20000004200 */
[-C--:B---3--:R-:W-:Y:S03]  /*b090*/  HMMA.16816.F32.BF16 R20, R140, R144.reuse, R20 ;  /* 0x000000908c14723c */ /* 0x088fe60000041814 */
[----:B----4-:R-:W-:Y:S05]  /*b0a0*/  F2FP.BF16.PACK_AB R204, R188, R250 ;  /* 0x000000fabccc723e */ /* 0x010fea00000010ff */
        /* <DEDUP_REMOVED lines=18> */
[----:B------:R-:W1:Y:S03]  /*b1d0*/  LDSM.16.MT88.4 R144, [R230+0x2800] ;  /* 0x00280000e690783b */ /* 0x000e660000004200 */
[----:B--2---:R-:W-:Y:S02]  /*b1e0*/  FFMA.FTZ R132, R0, R3, R139 ;  /* 0x0000000300847223 */ /* 0x004fe4000001008b */
[----:B------:R-:W-:Y:S01]  /*b1f0*/  MUFU.EX2 R139, R247 ;  /* 0x000000f7008b7308 */ /* 0x000fe20000000800 */
[----:B------:R-:W-:Y:S02]  /*b200*/  FADD.FTZ R0, R223, R138 ;  /* 0x0000008adf007221 */ /* 0x000fe40000010000 */
[----:B------:R-:W-:Y:S03]  /*b210*/  FADD.FTZ R3, R226, R133 ;  /* 0x00000085e2037221 */ /* 0x000fe60000010000 */
[----:B------:R-:W-:Y:S02]  /*b220*/  FADD.FTZ R133, R222, R0 ;  /* 0x00000000de857221 */ /* 0x000fe40000010000 */
[----:B------:R-:W-:Y:S01]  /*b230*/  LDSM.16.MT88.4 R220, [R233+0x3800] ;  /* 0x00380000e9dc783b */ /* 0x000fe20000004200 */
[----:B------:R-:W-:Y:S01]  /*b240*/  FADD.FTZ R3, R249, R3 ;  /* 0x00000003f9037221 */ /* 0x000fe20000010000 */
[----:B------:R2:W-:Y:S01]  /*b250*/  MUFU.EX2 R226, R235 ;  /* 0x000000eb00e27308 */ /* 0x0005e20000000800 */
[----:B------:R-:W-:Y:S02]  /*b260*/  FADD.FTZ R132, R208, R132 ;  /* 0x00000084d0847221 */ /* 0x000fe40000010000 */
[----:B------:R-:W-:Y:S01]  /*b270*/  FADD.FTZ R3, R193, R3 ;  /* 0x00000003c1037221 */ /* 0x000fe20000010000 */
[----:B------:R-:W-:Y:S01]  /*b280*/  MOV R193, R159 ;  /* 0x0000009f00c17202 */ /* 0x000fe20000000f00 */
[----:B------:R-:W-:Y:S01]  /*b290*/  FADD.FTZ R0, R209, R132 ;  /* 0x00000084d1007221 */ /* 0x000fe20000010000 */
[----:B------:R-:W-:Y:S01]  /*b2a0*/  LDSM.16.MT88.4 R156, [R233+0x1000] ;  /* 0x00100000e99c783b */ /* 0x000fe20000004200 */
[----:B------:R-:W-:Y:S01]  /*b2b0*/  FADD.FTZ R3, R168, R3 ;  /* 0x00000003a8037221 */ /* 0x000fe20000010000 */
[----:B------:R-:W-:Y:S01]  /*b2c0*/  F2FP.BF16.PACK_AB R209, R224, R225 ;  /* 0x000000e1e0d1723e */ /* 0x000fe200000010ff */
[----:B------:R-:W-:Y:S01]  /*b2d0*/  FADD.FTZ R132, R227, R2 ;  /* 0x00000002e3847221 */ /* 0x000fe20000010000 */
[----:B------:R-:W3:Y:S01]  /*b2e0*/  MUFU.EX2 R138, R239 ;  /* 0x000000ef008a7308 */ /* 0x000ee20000000800 */
[----:B------:R-:W-:Y:S02]  /*b2f0*/  FADD.FTZ R2, R246, R133 ;  /* 0x00000085f6027221 */ /* 0x000fe40000010000 */
[----:B------:R-:W-:Y:S01]  /*b300*/  FADD.FTZ R132, R169, R132 ;  /* 0x00000084a9847221 */ /* 0x000fe20000010000 */
[-C--:B-1----:R-:W-:Y:S03]  /*b310*/  HMMA.16816.F32.BF16 R84, R140, R144.reuse, R84 ;  /* 0x000000908c54723c */ /* 0x082fe60000041854 */
[----:B------:R-:W-:Y:S02]  /*b320*/  FADD.FTZ R3, R170, R3 ;  /* 0x00000003aa037221 */ /* 0x000fe40000010000 */
[----:B------:R-:W-:Y:S01]  /*b330*/  FADD.FTZ R133, R171, R132 ;  /* 0x00000084ab857221 */ /* 0x000fe20000010000 */
[----:B------:R-:W1:Y:S01]  /*b340*/  MUFU.EX2 R193, R193 ;  /* 0x000000c100c17308 */ /* 0x000e620000000800 */
[----:B------:R-:W-:Y:S01]  /*b350*/  LDSM.16.MT88.4 R168, [R230+0x1800] ;  /* 0x00180000e6a8783b */ /* 0x000fe20000004200 */
[C---:B------:R-:W-:Y:S04]  /*b360*/  HMMA.16816.F32.BF16 R88, R148.reuse, R144, R88 ;  /* 0x000000909458723c */ /* 0x040fe80000041858 */
[----:B------:R-:W-:Y:S01]  /*b370*/  FADD.FTZ R2, R164, R2 ;  /* 0x00000002a4027221 */ /* 0x000fe20000010000 */
[----:B------:R-:W-:Y:S01]  /*b380*/  MOV R164, R203 ;  /* 0x000000cb00a47202 */ /* 0x000fe20000000f00 */
[----:B------:R-:W-:Y:S01]  /*b390*/  FADD.FTZ R0, R210, R0 ;  /* 0x00000000d2007221 */ /* 0x000fe20000010000 */
[----:B--2---:R2:W5:Y:S01]  /*b3a0*/  LDL.LU R235, [R1+0xa0] ;  /* 0x0000a00001eb7983 */ /* 0x0045620000300800 */
[-C--:B------:R-:W-:Y:S01]  /*b3b0*/  HMMA.16816.F32.BF16 R92, R148, R146.reuse, R92 ;  /* 0x00000092945c723c */ /* 0x080fe2000004185c */
[----:B------:R1:W4:Y:S02]  /*b3c0*/  MUFU.EX2 R249, R206 ;  /* 0x000000ce00f97308 */ /* 0x0003240000000800 */
[----:B------:R2:W5:Y:S01]  /*b3d0*/  LDL.LU R245, [R1+0x9c] ;  /* 0x00009c0001f57983 */ /* 0x0005620000300800 */
[----:B------:R-:W-:Y:S01]  /*b3e0*/  FADD.FTZ R0, R165, R0 ;  /* 0x00000000a5007221 */ /* 0x000fe20000010000 */
[----:B------:R-:W-:Y:S01]  /*b3f0*/  MOV R165, R202 ;  /* 0x000000ca00a57202 */ /* 0x000fe20000000f00 */
[----:B------:R-:W-:Y:S01]  /*b400*/  FADD.FTZ R132, R166, R2 ;  /* 0x00000002a6847221 */ /* 0x000fe20000010000 */
[----:B------:R2:W5:Y:S01]  /*b410*/  LDL.LU R246, [R1+0x98] ;  /* 0x0000980001f67983 */ /* 0x0005620000300800 */
[C---:B------:R-:W-:Y:S03]  /*b420*/  HMMA.16816.F32.BF16 R96, R140.reuse, R146, R96 ;  /* 0x000000928c60723c */ /* 0x040fe60000041860 */
[----:B------:R-:W2:Y:S01]  /*b430*/  LDSM.16.MT88.4 R144, [R233+0x2800] ;  /* 0x00280000e990783b */ /* 0x000ea20000004200 */
[----:B------:R-:W-:Y:S01]  /*b440*/  MOV R166, R187 ;  /* 0x000000bb00a67202 */ /* 0x000fe20000000f00 */
[----:B------:R-:W-:Y:S01]  /*b450*/  FADD.FTZ R2, R167, R0 ;  /* 0x00000000a7027221 */ /* 0x000fe20000010000 */
[----:B------:R-:W-:Y:S01]  /*b460*/  MOV R167, R184 ;  /* 0x000000b800a77202 */ /* 0x000fe20000000f00 */
[----:B------:R2:W2:Y:S01]  /*b470*/  MUFU.EX2 R227, R207 ;  /* 0x000000cf00e37308 */ /* 0x0004a20000000800 */
[----:B---3--:R-:W-:Y:S01]  /*b480*/  F2FP.BF16.PACK_AB R211, R138, R139 ;  /* 0x0000008b8ad3723e */ /* 0x008fe200000010ff */
[----:B------:R-:W-:Y:S02]  /*b490*/  FADD.FTZ R133, R172, R133 ;  /* 0x00000085ac857221 */ /* 0x000fe40000010000 */
[----:B------:R3:W5:Y:S01]  /*b4a0*/  LDL.LU R247, [R1+0x94] ;  /* 0x0000940001f77983 */ /* 0x0007620000300800 */
[----:B------:R-:W-:Y:S02]  /*b4b0*/  FADD.FTZ R0, R175, R3 ;  /* 0x00000003af007221 */ /* 0x000fe40000010000 */
[----:B------:R-:W-:Y:S01]  /*b4c0*/  FADD.FTZ R3, R177, R133 ;  /* 0x00000085b1037221 */ /* 0x000fe20000010000 */
[----:B------:R3:W5:Y:S01]  /*b4d0*/  LDL.LU R239, [R1+0x90] ;  /* 0x0000900001ef7983 */ /* 0x0007620000300800 */
[----:B------:R-:W-:Y:S01]  /*b4e0*/  IMAD.MOV.U32 R133, RZ, RZ, R197 ;  /* 0x000000ffff857224 */ /* 0x000fe200078e00c5 */
[----:B-1----:R-:W-:Y:S01]  /*b4f0*/  F2FP.BF16.PACK_AB R206, R193, R180 ;  /* 0x000000b4c1ce723e */ /* 0x002fe200000010ff */
[----:B------:R-:W-:Y:S01]  /*b500*/  FADD.FTZ R173, R173, R132 ;  /* 0x00000084adad7221 */ /* 0x000fe20000010000 */
[----:B----4-:R-:W-:Y:S01]  /*b510*/  F2FP.BF16.PACK_AB R208, R249, R252 ;  /* 0x000000fcf9d0723e */ /* 0x010fe200000010ff */
[----:B------:R-:W-:Y:S01]  /*b520*/  FADD.FTZ R132, R176, R0 ;  /* 0x00000000b0847221 */ /* 0x000fe20000010000 */
[----:B------:R-:W-:Y:S01]  /*b530*/  MOV R0, R190 ;  /* 0x000000be00007202 */ /* 0x000fe20000000f00 */
[----:B------:R-:W-:Y:S02]  /*b540*/  FADD.FTZ R174, R174, R2 ;  /* 0x00000002aeae7221 */ /* 0x000fe40000010000 */
[----:B------:R-:W-:Y:S01]  /*b550*/  IMAD.MOV.U32 R2, RZ, RZ, R189 ;  /* 0x000000ffff027224 */ /* 0x000fe200078e00bd */
[----:B--2---:R-:W-:Y:S02]  /*b560*/  F2FP.BF16.PACK_AB R207, R194, R179 ;  /* 0x000000b3c2cf723e */ /* 0x004fe400000010ff */
[----:B------:R-:W-:Y:S01]  /*b570*/  F2FP.BF16.PACK_AB R210, R226, R227 ;  /* 0x000000e3e2d2723e */ /* 0x000fe200000010ff */
[-C--:B------:R-:W-:Y:S08]  /*b580*/  HMMA.16816.F32.BF16 R100, R140, R144.reuse, R100 ;  /* 0x000000908c64723c */ /* 0x080ff00000041864 */
        /* <DEDUP_REMOVED lines=12> */
[----:B------:R-:W-:Y:S03]  /*b650*/  F2FP.BF16.PACK_AB R143, R184, R202 ;  /* 0x000000cab88f723e */ /* 0x000fe600000010ff */
        /* <DEDUP_REMOVED lines=18> */
[----:B------:R-:W4:Y:S07]  /*b780*/  LDSM.16.MT88.4 R156, [R233+0x3000] ;  /* 0x00300000e99c783b */ /* 0x000f2e0000004200 */
        /* <DEDUP_REMOVED lines=14> */
[-C--:B----4-:R-:W-:Y:S08]  /*b870*/  HMMA.16816.F32.BF16 R100, R140, R156.reuse, R100 ;  /* 0x0000009c8c64723c */ /* 0x090ff00000041864 */
[C---:B------:R-:W-:Y:S07]  /*b880*/  HMMA.16816.F32.BF16 R104, R144.reuse, R156, R104 ;  /* 0x0000009c9068723c */ /* 0x040fee0000041868 */
[----:B------:R-:W-:Y:S01]  /*b890*/  IMAD.MOV.U32 R157, RZ, RZ, R185 ;  /* 0x000000ffff9d7224 */ /* 0x000fe200078e00b9 */
[-C--:B------:R-:W-:Y:S04]  /*b8a0*/  HMMA.16816.F32.BF16 R108, R144, R158.reuse, R108 ;  /* 0x0000009e906c723c */ /* 0x080fe8000004186c */
[----:B------:R-:W-:Y:S02]  /*b8b0*/  MOV R156, R186 ;  /* 0x000000ba009c7202 */ /* 0x000fe40000000f00 */
[----:B------:R-:W2:Y:S02]  /*b8c0*/  LDSM.16.MT88.4 R184, [R233+0x1800] ;  /* 0x00180000e9b8783b */ /* 0x000ea40000004200 */
[C---:B------:R-:W-:Y:S08]  /*b8d0*/  HMMA.16816.F32.BF16 R112, R140.reuse, R158, R112 ;  /* 0x0000009e8c70723c */ /* 0x040ff00000041870 */
[-C--:B---3--:R-:W-:Y:S08]  /*b8e0*/  HMMA.16816.F32.BF16 R116, R140, R160.reuse, R116 ;  /* 0x000000a08c74723c */ /* 0x088ff00000041874 */
[C---:B------:R-:W-:Y:S07]  /*b8f0*/  HMMA.16816.F32.BF16 R120, R144.reuse, R160, R120 ;  /* 0x000000a09078723c */ /* 0x040fee0000041878 */
[----:B------:R-:W-:Y:S01]  /*b900*/  IMAD.MOV.U32 R161, RZ, RZ, R201 ;  /* 0x000000ffffa17224 */ /* 0x000fe200078e00c9 */
[-C--:B------:R-:W-:Y:S04]  /*b910*/  HMMA.16816.F32.BF16 R124, R144, R162.reuse, R124 ;  /* 0x000000a2907c723c */ /* 0x080fe8000004187c */
[----:B------:R-:W-:Y:S02]  /*b920*/  MOV R160, R200 ;  /* 0x000000c800a07202 */ /* 0x000fe40000000f00 */
[----:B------:R-:W3:Y:S02]  /*b930*/  LDSM.16.MT88.4 R200, [R232+0x1800] ;  /* 0x00180000e8c8783b */ /* 0x000ee40000004200 */
[----:B------:R-:W-:Y:S08]  /*b940*/  HMMA.16816.F32.BF16 R128, R140, R162, R128 ;  /* 0x000000a28c80723c */ /* 0x000ff00000041880 */
[-C--:B-1----:R-:W-:Y:S01]  /*b950*/  HMMA.16816.F32.BF16 R144, R204, R152.reuse, R4 ;  /* 0x00000098cc90723c */ /* 0x082fe20000041804 */
[----:B------:R-:W1:Y:S07]  /*b960*/  LDSM.16.MT88.4 R4, [R232+0x3800] ;  /* 0x00380000e804783b */ /* 0x000e6e0000004200 */
[C---:B------:R-:W-:Y:S07]  /*b970*/  HMMA.16816.F32.BF16 R140, R208.reuse, R152, R8 ;  /* 0x00000098d08c723c */ /* 0x040fee0000041808 */
[----:B------:R-:W-:Y:S01]  /*b980*/  MOV R11, R195 ;  /* 0x000000c3000b7202 */ /* 0x000fe20000000f00 */
[-C--:B------:R-:W-:Y:S04]  /*b990*/  HMMA.16816.F32.BF16 R148, R208, R154.reuse, R12 ;  /* 0x0000009ad094723c */ /* 0x080fe8000004180c */
[----:B------:R-:W-:Y:S02]  /*b9a0*/  MOV R9, R198 ;  /* 0x000000c600097202 */ /* 0x000fe40000000f00 */
[----:B------:R-:W-:Y:S01]  /*b9b0*/  MOV R10, R196 ;  /* 0x000000c4000a7202 */ /* 0x000fe20000000f00 */
[----:B------:R-:W-:Y:S01]  /*b9c0*/  IMAD.MOV.U32 R14, RZ, RZ, R193 ;  /* 0x000000ffff0e7224 */ /* 0x000fe200078e00c1 */
[C---:B------:R-:W-:Y:S04]  /*b9d0*/  HMMA.16816.F32.BF16 R152, R204.reuse, R154, R16 ;  /* 0x0000009acc98723c */ /* 0x040fe80000041810 */
[----:B------:R-:W-:Y:S01]  /*b9e0*/  IMAD.MOV.U32 R13, RZ, RZ, R179 ;  /* 0x000000ffff0d7224 */ /* 0x000fe200078e00b3 */
[----:B------:R-:W-:Y:S02]  /*b9f0*/  MOV R15, R194 ;  /* 0x000000c2000f7202 */ /* 0x000fe40000000f00 */
[----:B------:R-:W-:Y:S02]  /*ba00*/  MOV R17, R156 ;  /* 0x0000009c00117202 */ /* 0x000fe40000000f00 */
[----:B------:R-:W-:Y:S02]  /*ba10*/  MOV R16, R157 ;  /* 0x0000009d00107202 */ /* 0x000fe40000000f00 */
[-C--:B------:R-:W-:Y:S03]  /*ba20*/  HMMA.16816.F32.BF16 R156, R204, R168.reuse, R20 ;  /* 0x000000a8cc9c723c */ /* 0x080fe60000041814 */
[----:B------:R-:W-:Y:S02]  /*ba30*/  MOV R12, R180 ;  /* 0x000000b4000c7202 */ /* 0x000fe40000000f00 */
[----:B------:R-:W-:Y:S02]  /*ba40*/  MOV R19, R183 ;  /* 0x000000b700137202 */ /* 0x000fe40000000f00 */
[----:B------:R-:W-:Y:S01]  /*ba50*/  MOV R21, R160 ;  /* 0x000000a000157202 */ /* 0x000fe20000000f00 */
[----:B------:R-:W-:Y:S01]  /*ba60*/  IMAD.MOV.U32 R23, RZ, RZ, R167 ;  /* 0x000000ffff177224 */ /* 0x000fe200078e00a7 */
[----:B------:R-:W-:Y:S02]  /*ba70*/  MOV R20, R161 ;  /* 0x000000a100147202 */ /* 0x000fe40000000f00 */
[C---:B------:R-:W-:Y:S04]  /*ba80*/  HMMA.16816.F32.BF16 R160, R208.reuse, R168, R24 ;  /* 0x000000a8d0a0723c */ /* 0x040fe80000041818 */
[----:B------:R-:W-:Y:S02]  /*ba90*/  MOV R22, R166 ;  /* 0x000000a600167202 */ /* 0x000fe40000000f00 */
[----:B------:R-:W-:Y:S01]  /*baa0*/  MOV R18, R188 ;  /* 0x000000bc00127202 */ /* 0x000fe20000000f00 */
[----:B------:R-:W-:Y:S01]  /*bab0*/  IMAD.MOV.U32 R27, RZ, RZ, R165 ;  /* 0x000000ffff1b7224 */ /* 0x000fe200078e00a5 */
[----:B------:R-:W-:Y:S02]  /*bac0*/  MOV R26, R164 ;  /* 0x000000a4001a7202 */ /* 0x000fe40000000f00 */
[-C--:B------:R-:W-:Y:S03]  /*bad0*/  HMMA.16816.F32.BF16 R164, R208, R170.reuse, R28 ;  /* 0x000000aad0a4723c */ /* 0x080fe6000004181c */
[----:B------:R-:W-:Y:S02]  /*bae0*/  MOV R24, R192 ;  /* 0x000000c000187202 */ /* 0x000fe40000000f00 */
[----:B------:R-:W-:Y:S02]  /*baf0*/  MOV R25, R199 ;  /* 0x000000c700197202 */ /* 0x000fe40000000f00 */
[----:B------:R-:W-:Y:S01]  /*bb00*/  MOV R31, R182 ;  /* 0x000000b6001f7202 */ /* 0x000fe20000000f00 */
[C---:B------:R-:W-:Y:S01]  /*bb10*/  HMMA.16816.F32.BF16 R168, R204.reuse, R170, R32 ;  /* 0x000000aacca8723c */ /* 0x040fe20000041820 */
[----:B------:R-:W4:Y:S03]  /*bb20*/  LDL R34, [R1+0x8] ;  /* 0x0000080001227983 */ /* 0x000f260000100800 */
[----:B------:R-:W-:Y:S01]  /*bb30*/  MOV R28, R173 ;  /* 0x000000ad001c7202 */ /* 0x000fe20000000f00 */
[----:B------:R-:W-:Y:S01]  /*bb40*/  IMAD.MOV.U32 R29, RZ, RZ, R174 ;  /* 0x000000ffff1d7224 */ /* 0x000fe200078e00ae */
[----:B------:R-:W-:Y:S02]  /*bb50*/  MOV R30, R181 ;  /* 0x000000b5001e7202 */ /* 0x000fe40000000f00 */
[-C--:B--2---:R-:W-:Y:S04]  /*bb60*/  HMMA.16816.F32.BF16 R172, R204, R184.reuse, R36 ;  /* 0x000000b8ccac723c */ /* 0x084fe80000041824 */
[----:B------:R-:W-:Y:S01]  /*bb70*/  MOV R35, R178 ;  /* 0x000000b200237202 */ /* 0x000fe20000000f00 */
[----:B------:R-:W-:Y:S01]  /*bb80*/  FADD.FTZ R3, R30, R3 ;  /* 0x000000031e037221 */ /* 0x000fe20000010000 */
[----:B------:R-:W-:Y:S01]  /*bb90*/  MOV R8, R191 ;  /* 0x000000bf00087202 */ /* 0x000fe20000000f00 */
        /* <DEDUP_REMOVED lines=9> */
[----:B------:R-:W-:Y:S01]  /*bc30*/  FADD.FTZ R8, R8, R132 ;  /* 0x0000008408087221 */ /* 0x000fe20000010000 */
[----:B------:R-:W-:Y:S01]  /*bc40*/  MOV R132, R137 ;  /* 0x0000008900847202 */ /* 0x000fe20000000f00 */
        /* <DEDUP_REMOVED lines=15> */
[----:B------:R-:W-:Y:S04]  /*bd40*/  FADD.FTZ R3, R224, R3 ;  /* 0x00000003e0037221 */ /* 0x000fe80000010000 */
        /* <DEDUP_REMOVED lines=21> */
[----:B------:R-:W-:Y:S01]  /*bea0*/  FADD.FTZ R0, R249, R5 ;  /* 0x00000005f9007221 */ /* 0x000fe20000010000 */
[-C--:B------:R-:W-:Y:S01]  /*beb0*/  MOV R249, R133.reuse ;  /* 0x0000008500f97202 */ /* 0x080fe20000000f00 */
        /* <DEDUP_REMOVED lines=10> */
[----:B------:R-:W-:Y:S01]  /*bf60*/  MOV R0, R133 ;  /* 0x0000008500007202 */ /* 0x000fe20000000f00 */
[----:B------:R-:W-:Y:S01]  /*bf70*/  IMAD.MOV.U32 R139, RZ, RZ, R134 ;  /* 0x000000ffff8b7224 */ /* 0x000fe200078e0086 */
[----:B------:R1:W-:Y:S01]  /*bf80*/  STL [R1+0x20], R3 ;  /* 0x0000200301007387 */ /* 0x0003e20000100800 */
[----:B------:R-:W-:Y:S02]  /*bf90*/  MOV R133, R136 ;  /* 0x0000008800857202 */ /* 0x000fe40000000f00 */
[----:B------:R-:W-:Y:S01]  /*bfa0*/  MOV R138, R135 ;  /* 0x00000087008a7202 */ /* 0x000fe20000000f00 */
[----:B------:R1:W-:Y:S04]  /*bfb0*/  STL [R1+0x24], R2 ;  /* 0x0000240201007387 */ /* 0x0003e80000100800 */
[----:B------:R1:W-:Y:S01]  /*bfc0*/  STL [R1], R0 ;  /* 0x0000000001007387 */ /* 0x0003e20000100800 */
[----:B----4-:R-:W-:Y:S11]  /*bfd0*/  ISETP.GT.AND P0, PT, R35, R34, PT ;  /* 0x000000222300720c */ /* 0x010ff60003f04270 */
[----:B------:R-:W-:Y:S02]  /*bfe0*/  @!UPT UIADD3 URZ, URZ, URZ, URZ ;  /* 0x0000003f3f3ff290 */ /* 0x000fe4000fffe03f */
[----:B-1----:R-:W-:-:S05]  /*bff0*/  @P0 BRA `(.L_x_1489) ;  /* 0xffffad3000000947 */ /* 0x002fca000383ffff */
.L_x_1488:
[----:B-1----:R-:W-:-:S13]  /*c000*/  ISETP.GE.AND P0, PT, R249, RZ, PT ;  /* 0x000000fff900720c */ /* 0x002fda0003f06270 */
[----:B------:R-:W-:Y:S05]  /*c010*/  @!P0 BRA `(.L_x_1490) ;  /* 0x00004e3000008947 */ /* 0x000fea0003800000 */
[----:B------:R-:W-:Y:S01]  /*c020*/  IMAD.MOV.U32 R3, RZ, RZ, R136 ;  /* 0x000000ffff037224 */ /* 0x000fe200078e0088 */
[----:B------:R-:W-:Y:S01]  /*c030*/  MOV R139, R134 ;  /* 0x00000086008b7202 */ /* 0x000fe20000000f00 */
[----:B------:R-:W-:Y:S01]  /*c040*/  IMAD.MOV.U32 R2, RZ, RZ, R137 ;  /* 0x000000ffff027224 */ /* 0x000fe200078e0089 */
[----:B------:R-:W-:Y:S02]  /*c050*/  MOV R138, R135 ;  /* 0x00000087008a7202 */ /* 0x000fe40000000f00 */
.L_x_1491:
[----:B--2---:R-:W2:Y:S01]  /*c060*/  LDL.64 R30, [R1+0x38] ;  /* 0x00003800011e7983 */ /* 0x004ea20000100a00 */
[----:B------:R-:W-:Y:S04]  /*c070*/  DEPBAR.LE SB0, 0x0 ;  /* 0x000080000000791a */ /* 0x000fe80000000000 */
[----:B------:R-:W-:Y:S01]  /*c080*/  WARPSYNC 0xffffffff ;  /* 0xffffffff00007948 */ /* 0x000fe20003800000 */
[----:B------:R-:W3:Y:S01]  /*c090*/  LDL R37, [R1+0x40] ;  /* 0x0000400001257983 */ /* 0x000ee20000100800 */
[----:B------:R-:W-:Y:S01]  /*c0a0*/  SHF.R.S32.HI R0, RZ, 0x1f, R249 ;  /* 0x0000001fff007819 */ /* 0x000fe200000114f9 */
[C---:B------:R-:W-:Y:S02]  /*c0b0*/  IMAD.WIDE.U32 R28, R249.reuse, c[0x0][0x208], RZ ;  /* 0x00008200f91c7a25 */ /* 0x040fe400078e00ff */
[----:B------:R-:W4:Y:S02]  /*c0c0*/  LDL.64 R38, [R1+0x10] ;  /* 0x0000100001267983 */ /* 0x000f240000100a00 */
[----:B------:R-:W-:Y:S01]  /*c0d0*/  IMAD R0, R0, c[0x0][0x208], RZ ;  /* 0x0000820000007a24 */ /* 0x000fe200078e02ff */
[C---:B------:R-:W-:Y:S03]  /*c0e0*/  SHF.L.U32 R36, R28.reuse, 0x6, RZ ;  /* 0x000000061c247819 */ /* 0x040fe600000006ff */
[----:B------:R-:W-:Y:S01]  /*c0f0*/  BAR.SYNC.DEFER_BLOCKING 0x0 ;  /* 0x0000000000007b1d */ /* 0x000fe20000010000 */
[----:B------:R-:W-:Y:S05]  /*c100*/  IMAD R0, R249, c[0x0][0x20c], R0 ;  /* 0x00008300f9007a24 */ /* 0x000fea00078e0200 */
[----:B------:R-:W-:Y:S02]  /*c110*/  IADD3 R0, R29, R0, RZ ;  /* 0x000000001d007210 */ /* 0x000fe40007ffe0ff */
[----:B------:R-:W-:Y:S02]  /*c120*/  STL [R1+0xd0], R131 ;  /* 0x0000d08301007387 */ /* 0x000fe40000100800 */
[----:B------:R-:W-:Y:S02]  /*c130*/  SHF.L.U64.HI R0, R28, 0x6, R0 ;  /* 0x000000061c007819 */ /* 0x000fe40000010200 */
[----:B-----5:R-:W-:Y:S04]  /*c140*/  STL [R1+0x90], R239 ;  /* 0x000090ef01007387 */ /* 0x020fe80000100800 */
[----:B------:R-:W-:Y:S04]  /*c150*/  STL [R1+0x94], R247 ;  /* 0x000094f701007387 */ /* 0x000fe80000100800 */
[----:B------:R-:W-:Y:S04]  /*c160*/  STL [R1+0x98], R246 ;  /* 0x000098f601007387 */ /* 0x000fe80000100800 */
[----:B------:R-:W-:Y:S08]  /*c170*/  LDSM.16.M88.4 R64, [R235] ;  /* 0x00000000eb40783b */ /* 0x000ff00000000200 */
[----:B------:R-:W1:Y:S08]  /*c180*/  LDSM.16.M88.4 R16, [R228] ;  /* 0x00000000e410783b */ /* 0x000e700000000200 */
[----:B------:R-:W1:Y:S08]  /*c190*/  LDSM.16.M88.4 R60, [R235+0x2000] ;  /* 0x00200000eb3c783b */ /* 0x000e700000000200 */
[----:B------:R-:W1:Y:S08]  /*c1a0*/  LDSM.16.M88.4 R32, [R228+0x800] ;  /* 0x00080000e420783b */ /* 0x000e700000000200 */
[----:B------:R-:W2:Y:S08]  /*c1b0*/  LDSM.16.M88.4 R48, [R228+0x1000] ;  /* 0x00100000e430783b */ /* 0x000eb00000000200 */
[----:B------:R-:W2:Y:S01]  /*c1c0*/  LDSM.16.M88.4 R132, [R228+0x1800] ;  /* 0x00180000e484783b */ /* 0x000ea20000000200 */
[-C--:B-1----:R-:W-:Y:S07]  /*c1d0*/  HMMA.16816.F32.BF16 R4, R64, R16.reuse, RZ ;  /* 0x000000104004723c */ /* 0x082fee00000418ff */
[----:B------:R-:W-:Y:S01]  /*c1e0*/  LDSM.16.M88.4 R204, [R237] ;  /* 0x00000000edcc783b */ /* 0x000fe20000000200 */
[C---:B------:R-:W-:Y:S07]  /*c1f0*/  HMMA.16816.F32.BF16 R8, R60.reuse, R16, RZ ;  /* 0x000000103c08723c */ /* 0x040fee00000418ff */
[----:B------:R-:W1:Y:S01]  /*c200*/  LDSM.16.M88.4 R208, [R239] ;  /* 0x00000000efd0783b */ /* 0x000e620000000200 */
[-C--:B------:R-:W-:Y:S07]  /*c210*/  HMMA.16816.F32.BF16 R12, R60, R18.reuse, RZ ;  /* 0x000000123c0c723c */ /* 0x080fee00000418ff */
[----:B------:R-:W1:Y:S01]  /*c220*/  LDSM.16.M88.4 R212, [R237+0x2000] ;  /* 0x00200000edd4783b */ /* 0x000e620000000200 */
[C---:B------:R-:W-:Y:S07]  /*c230*/  HMMA.16816.F32.BF16 R16, R64.reuse, R18, RZ ;  /* 0x000000124010723c */ /* 0x040fee00000418ff */
[----:B------:R-:W1:Y:S01]  /*c240*/  LDSM.16.M88.4 R216, [R247] ;  /* 0x00000000f7d8783b */ /* 0x000e620000000200 */
[-C--:B------:R-:W-:Y:S07]  /*c250*/  HMMA.16816.F32.BF16 R20, R64, R32.reuse, RZ ;  /* 0x000000204014723c */ /* 0x080fee00000418ff */
[----:B------:R-:W1:Y:S01]  /*c260*/  LDSM.16.M88.4 R220, [R246] ;  /* 0x00000000f6dc783b */ /* 0x000e620000000200 */
[C---:B------:R-:W-:Y:S07]  /*c270*/  HMMA.16816.F32.BF16 R24, R60.reuse, R32, RZ ;  /* 0x000000203c18723c */ /* 0x040fee00000418ff */
        /* <DEDUP_REMOVED lines=14> */
[C---:B--2---:R-:W-:Y:S02]  /*c360*/  IADD3 R32, P1, R36.reuse, R30, RZ ;  /* 0x0000001e24207210 */ /* 0x044fe40007f3e0ff */
[----:B------:R-:W-:Y:S02]  /*c370*/  IADD3 R36, P3, P2, R36, 0x40, R30 ;  /* 0x0000004024247810 */ /* 0x000fe40007a7e01e */
[-C--:B------:R-:W-:Y:S01]  /*c380*/  HMMA.16816.F32.BF16 R28, R60, R34.reuse, RZ ;  /* 0x000000223c1c723c */ /* 0x080fe200000418ff */
[----:B------:R-:W-:Y:S02]  /*c390*/  LEA R40, P0, R32, c[0x0][0x1f8], 0x1 ;  /* 0x00007e0020287a11 */ /* 0x000fe400078008ff */
[----:B---3--:R-:W-:Y:S02]  /*c3a0*/  IADD3.X R33, R0, R37, RZ, P1, !PT ;  /* 0x0000002500217210 */ /* 0x008fe40000ffe4ff */
[----:B------:R-:W-:Y:S02]  /*c3b0*/  LEA R46, P1, R36, c[0x0][0x1f8], 0x1 ;  /* 0x00007e00242e7a11 */ /* 0x000fe400078208ff */
[----:B------:R-:W-:Y:S02]  /*c3c0*/  LEA.HI.X R41, R32, c[0x0][0x1fc], R33, 0x1, P0 ;  /* 0x00007f0020297a11 */ /* 0x000fe400000f0c21 */
[C---:B------:R-:W-:Y:S02]  /*c3d0*/  HMMA.16816.F32.BF16 R32, R64.reuse, R34, RZ ;  /* 0x000000224020723c */ /* 0x040fe400000418ff */
[----:B----4-:R-:W-:Y:S02]  /*c3e0*/  ISETP.GE.AND P0, PT, R38, c[0x0][0x1d4], PT ;  /* 0x0000750026007a0c */ /* 0x010fe40003f06270 */
[----:B------:R-:W-:Y:S02]  /*c3f0*/  IADD3.X R0, R0, RZ, R37, P3, P2 ;  /* 0x000000ff00007210 */ /* 0x000fe40001fe4425 */
[----:B------:R-:W-:Y:S02]  /*c400*/  MOV R37, c[0x0][0x208] ;  /* 0x0000820000257a02 */ /* 0x000fe40000000f00 */
[----:B------:R-:W-:Y:S04]  /*c410*/  LEA.HI.X R47, R36, c[0x0][0x1fc], R0, 0x1, P1 ;  /* 0x00007f00242f7a11 */ /* 0x000fe800008f0c00 */
[C---:B------:R-:W-:Y:S02]  /*c420*/  SHF.L.U32 R54, R37.reuse, 0x5, RZ ;  /* 0x0000000525367819 */ /* 0x040fe400000006ff */
[----:B------:R-:W-:Y:S01]  /*c430*/  MOV R38, 0x5 ;  /* 0x0000000500267802 */ /* 0x000fe20000000f00 */
[----:B------:R-:W-:Y:S01]  /*c440*/  @!PT LDS RZ, [RZ] ;  /* 0x00000000fffff984 */ /* 0x000fe20000000800 */
[----:B------:R-:W-:Y:S01]  /*c450*/  @!PT LDS RZ, [RZ] ;  /* 0x00000000fffff984 */ /* 0x000fe20000000800 */
[----:B------:R-:W-:Y:S01]  /*c460*/  @!PT LDS RZ, [RZ] ;  /* 0x00000000fffff984 */ /* 0x000fe20000000800 */
[----:B------:R2:W-:Y:S01]  /*c470*/  LDGSTS.E.BYPASS.LTC128B.128 [R248+0x100], [R40.64], !P0 ;  /* 0x0010000028f87fae */ /* 0x0005e2000c101d46 */
[----:B------:R-:W-:Y:S02]  /*c480*/  IADD3 R44, P1, R40, R54, RZ ;  /* 0x00000036282c7210 */ /* 0x000fe40007f3e0ff */
[----:B------:R-:W-:Y:S02]  /*c490*/  SHF.L.U64.HI R0, R37, R38, c[0x0][0x20c] ;  /* 0x0000830025007619 */ /* 0x000fe40000010226 */
[-C--:B------:R-:W-:Y:S01]  /*c4a0*/  HMMA.16816.F32.BF16 R36, R64, R48.reuse, RZ ;  /* 0x000000304024723c */ /* 0x080fe200000418ff */
[----:B------:R-:W-:Y:S02]  /*c4b0*/  IADD3 R52, P2, R44, R54, RZ ;  /* 0x000000362c347210 */ /* 0x000fe40007f5e0ff */
[----:B------:R3:W-:Y:S01]  /*c4c0*/  LDGSTS.E.BYPASS.LTC128B.128 [R248+0x2100], [R46.64], !P6 ;  /* 0x021000002ef87fae */ /* 0x0007e2000f101d46 */
[----:B------:R-:W-:Y:S02]  /*c4d0*/  IADD3.X R45, R41, R0, RZ, P1, !PT ;  /* 0x00000000292d7210 */ /* 0x000fe40000ffe4ff */
[----:B------:R-:W-:Y:S02]  /*c4e0*/  IADD3 R54, P1, R52, R54, RZ ;  /* 0x0000003634367210 */ /* 0x000fe40007f3e0ff */
[-C--:B------:R-:W-:Y:S03]  /*c4f0*/  IADD3.X R53, R45, R0.reuse, RZ, P2, !PT ;  /* 0x000000002d357210 */ /* 0x080fe600017fe4ff */
[----:B------:R3:W-:Y:S01]  /*c500*/  LDGSTS.E.BYPASS.LTC128B.128 [R248+0x900], [R44.64], !P0 ;  /* 0x009000002cf87fae */ /* 0x0007e2000c101d46 */
[----:B------:R-:W-:Y:S02]  /*c510*/  IADD3.X R55, R53, R0, RZ, P1, !PT ;  /* 0x0000000035377210 */ /* 0x000fe40000ffe4ff */
[C---:B------:R-:W-:Y:S02]  /*c520*/  ISETP.GT.AND P1, PT, R249.reuse, RZ, PT ;  /* 0x000000fff900720c */ /* 0x040fe40003f24270 */
[----:B------:R-:W-:Y:S03]  /*c530*/  IADD3 R249, R249, -0x1, RZ ;  /* 0xfffffffff9f97810 */ /* 0x000fe60007ffe0ff */
[----:B------:R3:W-:Y:S01]  /*c540*/  LDGSTS.E.BYPASS.LTC128B.128 [R248+0x2900], [R44.64+0x80], !P6 ;  /* 0x029000802cf87fae */ /* 0x0007e2000f101d46 */
[C---:B--2---:R-:W-:Y:S07]  /*c550*/  HMMA.16816.F32.BF16 R40, R60.reuse, R48, RZ ;  /* 0x000000303c28723c */ /* 0x044fee00000418ff */
[----:B------:R2:W-:Y:S08]  /*c560*/  LDGSTS.E.BYPASS.LTC128B.128 [R248+0x1100], [R52.64], !P0 ;  /* 0x0110000034f87fae */ /* 0x0005f0000c101d46 */
[----:B------:R2:W-:Y:S08]  /*c570*/  LDGSTS.E.BYPASS.LTC128B.128 [R248+0x3100], [R52.64+0x80], !P6 ;  /* 0x0310008034f87fae */ /* 0x0005f0000f101d46 */
[----:B------:R2:W-:Y:S01]  /*c580*/  LDGSTS.E.BYPASS.LTC128B.128 [R248+0x1900], [R54.64], !P0 ;  /* 0x0190000036f87fae */ /* 0x0005e2000c101d46 */
[-C--:B---3--:R-:W-:Y:S07]  /*c590*/  HMMA.16816.F32.BF16 R44, R60, R50.reuse, RZ ;  /* 0x000000323c2c723c */ /* 0x088fee00000418ff */
[----:B------:R2:W-:Y:S01]  /*c5a0*/  LDGSTS.E.BYPASS.LTC128B.128 [R248+0x3900], [R54.64+0x80], !P6 ;  /* 0x0390008036f87fae */ /* 0x0005e2000f101d46 */
[C---:B------:R-:W-:Y:S07]  /*c5b0*/  HMMA.16816.F32.BF16 R48, R64.reuse, R50, RZ ;  /* 0x000000324030723c */ /* 0x040fee00000418ff */
[----:B------:R-:W0:Y:S01]  /*c5c0*/  LDGDEPBAR ;  /* 0x00000000000079af */ /* 0x000e220000000000 */
[-C--:B--2---:R-:W-:Y:S08]  /*c5d0*/  HMMA.16816.F32.BF16 R52, R64, R132.reuse, RZ ;  /* 0x000000844034723c */ /* 0x084ff000000418ff */
[C---:B------:R-:W-:Y:S08]  /*c5e0*/  HMMA.16816.F32.BF16 R56, R60.reuse, R132, RZ ;  /* 0x000000843c38723c */ /* 0x040ff000000418ff */
[-C--:B------:R-:W-:Y:S08]  /*c5f0*/  HMMA.16816.F32.BF16 R60, R60, R134.reuse, RZ ;  /* 0x000000863c3c723c */ /* 0x080ff000000418ff */
[----:B------:R-:W-:Y:S01]  /*c600*/  HMMA.16816.F32.BF16 R64, R64, R134, RZ ;  /* 0x000000864040723c */ /* 0x000fe200000418ff */
[----:B------:R-:W-:Y:S07]  /*c610*/  LDSM.16.M88.4 R132, [R236] ;  /* 0x00000000ec84783b */ /* 0x000fee0000000200 */
        /* <DEDUP_REMOVED lines=83> */
[----:B------:R2:W-:Y:S07]  /*cb50*/  LDSM.16.M88.4 R216, [R242] ;  /* 0x00000000f2d8783b */ /* 0x0005ee0000000200 */
[----:B------:R-:W-:Y:S01]  /*cb60*/  HMMA.16816.F32.BF16 R64, R132, R222, R64 ;  /* 0x000000de8440723c */ /* 0x000fe20000041840 */
[----:B------:R-:W4:Y:S07]  /*cb70*/  LDSM.16.M88.4 R132, [R243] ;  /* 0x00000000f384783b */ /* 0x000f2e0000000200 */
[-C--:B-1----:R-:W-:Y:S01]  /*cb80*/  HMMA.16816.F32.BF16 R4, R204, R208.reuse, R4 ;  /* 0x000000d0cc04723c */ /* 0x082fe20000041804 */
[----:B------:R-:W1:Y:S07]  /*cb90*/  LDSM.16.M88.4 R220, [R241] ;  /* 0x00000000f1dc783b */ /* 0x000e6e0000000200 */
[C---:B---3--:R-:W-:Y:S01]  /*cba0*/  HMMA.16816.F32.BF16 R8, R212.reuse, R208, R8 ;  /* 0x000000d0d408723c */ /* 0x048fe20000041808 */
[----:B--2---:R-:W-:Y:S07]  /*cbb0*/  MOV R242, 0x5 ;  /* 0x0000000500f27802 */ /* 0x004fee0000000f00 */
[-C--:B------:R-:W-:Y:S08]  /*cbc0*/  HMMA.16816.F32.BF16 R12, R212, R210.reuse, R12 ;  /* 0x000000d2d40c723c */ /* 0x080ff0000004180c */
[C---:B------:R-:W-:Y:S01]  /*cbd0*/  HMMA.16816.F32.BF16 R16, R204.reuse, R210, R16 ;  /* 0x000000d2cc10723c */ /* 0x040fe20000041810 */
[----:B------:R-:W-:Y:S07]  /*cbe0*/  LDSM.16.M88.4 R208, [R234+0x2000] ;  /* 0x00200000ead0783b */ /* 0x000fee0000000200 */
[-C--:B----4-:R-:W-:Y:S08]  /*cbf0*/  HMMA.16816.F32.BF16 R20, R204, R132.reuse, R20 ;  /* 0x00000084cc14723c */ /* 0x090ff00000041814 */
        /* <DEDUP_REMOVED lines=59> */
[----:B------:R-:W-:Y:S10]  /*cfb0*/  MUFU.TANH R217, R8 ;  /* 0x0000000800d97308 */ /* 0x000ff40000002400 */
[----:B------:R-:W-:Y:S01]  /*cfc0*/  MUFU.TANH R218, R9 ;  /* 0x0000000900da7308 */ /* 0x000fe20000002400 */
[----:B--2---:R-:W2:Y:S09]  /*cfd0*/  LDSM.16.M88.4 R4, [R231+0x2800] ;  /* 0x00280000e704783b */ /* 0x004eb20000000200 */
[----:B------:R-:W-:Y:S10]  /*cfe0*/  MUFU.TANH R219, R10 ;  /* 0x0000000a00db7308 */ /* 0x000ff40000002400 */
[----:B------:R4:W-:Y:S10]  /*cff0*/  MUFU.TANH R220, R11 ;  /* 0x0000000b00dc7308 */ /* 0x0009f40000002400 */
[----:B------:R-:W-:Y:S10]  /*d000*/  MUFU.TANH R16, R16 ;  /* 0x0000001000107308 */ /* 0x000ff40000002400 */
[----:B------:R-:W-:Y:S01]  /*d010*/  MUFU.TANH R17, R17 ;  /* 0x0000001100117308 */ /* 0x000fe20000002400 */
[----:B----4-:R-:W4:Y:S01]  /*d020*/  LDSM.16.M88.4 R8, [R231+0x3000] ;  /* 0x00300000e708783b */ /* 0x010f220000000200 */
[-C--:B--2---:R-:W-:Y:S08]  /*d030*/  HMMA.16816.F32.BF16 R20, R208, R4.reuse, R20 ;  /* 0x00000004d014723c */ /* 0x084ff00000041814 */
[----:B------:R-:W-:Y:S01]  /*d040*/  MUFU.TANH R12, R12 ;  /* 0x0000000c000c7308 */ /* 0x000fe20000002400 */
[C---:B------:R-:W-:Y:S09]  /*d050*/  HMMA.16816.F32.BF16 R24, R204.reuse, R4, R24 ;  /* 0x00000004cc18723c */ /* 0x040ff20000041818 */
[----:B------:R-:W3:Y:S01]  /*d060*/  MUFU.TANH R18, R18 ;  /* 0x0000001200127308 */ /* 0x000ee20000002400 */
[-C--:B------:R-:W-:Y:S08]  /*d070*/  HMMA.16816.F32.BF16 R28, R204, R6.reuse, R28 ;  /* 0x00000006cc1c723c */ /* 0x080ff0000004181c */
        /* <DEDUP_REMOVED lines=8> */
[----:B------:R-:W-:Y:S01]  /*d100*/  FMUL.FTZ R21, R21, c[0x0][0x320] ;  /* 0x0000c80015157a20 */ /* 0x000fe20000410000 */
[-C--:B----4-:R-:W-:Y:S05]  /*d110*/  HMMA.16816.F32.BF16 R36, R208, R8.reuse, R36 ;  /* 0x00000008d024723c */ /* 0x090fea0000041824 */
[----:B------:R-:W-:Y:S02]  /*d120*/  FMUL.FTZ R22, R22, c[0x0][0x320] ;  /* 0x0000c80016167a20 */ /* 0x000fe40000410000 */
[----:B------:R-:W-:Y:S01]  /*d130*/  MUFU.TANH R246, R26 ;  /* 0x0000001a00f67308 */ /* 0x000fe20000002400 */
[----:B------:R-:W-:Y:S01]  /*d140*/  FMUL.FTZ R23, R23, c[0x0][0x320] ;  /* 0x0000c80017177a20 */ /* 0x000fe20000410000 */
[C---:B------:R-:W-:Y:S04]  /*d150*/  HMMA.16816.F32.BF16 R40, R204.reuse, R8, R40 ;  /* 0x00000008cc28723c */ /* 0x040fe80000041828 */
[----:B------:R-:W-:Y:S02]  /*d160*/  FMUL.FTZ R24, R24, c[0x0][0x320] ;  /* 0x0000c80018187a20 */ /* 0x000fe40000410000 */
[----:B------:R-:W-:Y:S01]  /*d170*/  FMUL.FTZ R25, R25, c[0x0][0x320] ;  /* 0x0000c80019197a20 */ /* 0x000fe20000410000 */
[----:B------:R-:W-:Y:S01]  /*d180*/  @P1 MOV R9, c[0x0][0x1e0] ;  /* 0x0000780000091a02 */ /* 0x000fe20000000f00 */
[----:B------:R4:W-:Y:S01]  /*d190*/  MUFU.TANH R223, R21 ;  /* 0x0000001500df7308 */ /* 0x0009e20000002400 */
[-C--:B------:R-:W-:Y:S03]  /*d1a0*/  HMMA.16816.F32.BF16 R44, R204, R10.reuse, R44 ;  /* 0x0000000acc2c723c */ /* 0x080fe6000004182c */
[----:B------:R-:W-:Y:S02]  /*d1b0*/  FMUL.FTZ R32, R32, c[0x0][0x320] ;  /* 0x0000c80020207a20 */ /* 0x000fe40000410000 */
[----:B------:R-:W-:Y:S02]  /*d1c0*/  FMUL.FTZ R31, R31, c[0x0][0x320] ;  /* 0x0000c8001f1f7a20 */ /* 0x000fe40000410000 */
[----:B------:R-:W-:Y:S01]  /*d1d0*/  FMUL.FTZ R39, R39, c[0x0][0x320] ;  /* 0x0000c80027277a20 */ /* 0x000fe20000410000 */
[C---:B------:R-:W-:Y:S01]  /*d1e0*/  HMMA.16816.F32.BF16 R48, R208.reuse, R10, R48 ;  /* 0x0000000ad030723c */ /* 0x040fe20000041830 */
[----:B------:R-:W3:Y:S01]  /*d1f0*/  MUFU.TANH R19, R19 ;  /* 0x0000001300137308 */ /* 0x000ee20000002400 */
[----:B------:R-:W2:Y:S02]  /*d200*/  LDL.64 R10, [R1+0x30] ;  /* 0x00003000010a7983 */ /* 0x000ea40000100a00 */
[----:B------:R-:W-:Y:S02]  /*d210*/  FMUL.FTZ R28, R28, c[0x0][0x320] ;  /* 0x0000c8001c1c7a20 */ /* 0x000fe40000410000 */
[----:B------:R-:W-:Y:S02]  /*d220*/  FMUL.FTZ R36, R36, c[0x0][0x320] ;  /* 0x0000c80024247a20 */ /* 0x000fe40000410000 */
[-C--:B-1----:R-:W-:Y:S03]  /*d230*/  HMMA.16816.F32.BF16 R52, R208, R4.reuse, R52 ;  /* 0x00000004d034723c */ /* 0x082fe60000041834 */
[----:B------:R-:W-:Y:S01]  /*d240*/  MUFU.TANH R252, R24 ;  /* 0x0000001800fc7308 */ /* 0x000fe20000002400 */
[----:B------:R-:W-:Y:S02]  /*d250*/  FMUL.FTZ R40, R40, c[0x0][0x320] ;  /* 0x0000c80028287a20 */ /* 0x000fe40000410000 */
[----:B------:R-:W-:Y:S01]  /*d260*/  FMUL.FTZ R37, R37, c[0x0][0x320] ;  /* 0x0000c80025257a20 */ /* 0x000fe20000410000 */
[----:B----4-:R-:W4:Y:S01]  /*d270*/  LDL R21, [R1+0x28] ;  /* 0x0000280001157983 */ /* 0x010f220000100800 */
[C---:B------:R-:W-:Y:S04]  /*d280*/  HMMA.16816.F32.BF16 R56, R204.reuse, R4, R56 ;  /* 0x00000004cc38723c */ /* 0x040fe80000041838 */
[----:B------:R-:W-:Y:S01]  /*d290*/  FMUL.FTZ R45, R45, c[0x0][0x320] ;  /* 0x0000c8002d2d7a20 */ /* 0x000fe20000410000 */
[----:B------:R-:W1:Y:S01]  /*d2a0*/  MUFU.TANH R0, R40 ;  /* 0x0000002800007308 */ /* 0x000e620000002400 */
[----:B------:R-:W-:Y:S01]  /*d2b0*/  FMUL.FTZ R38, R38, c[0x0][0x320] ;  /* 0x0000c80026267a20 */ /* 0x000fe20000410000 */
[----:B------:R-:W-:Y:S01]  /*d2c0*/  FMNMX.FTZ R4, R216, R3, !PT ;  /* 0x00000003d8047209 */ /* 0x000fe20007810000 */
[----:B------:R-:W-:Y:S01]  /*d2d0*/  FMUL.FTZ R49, R49, c[0x0][0x320] ;  /* 0x0000c80031317a20 */ /* 0x000fe20000410000 */
[-C--:B------:R-:W-:Y:S03]  /*d2e0*/  HMMA.16816.F32.BF16 R60, R204, R6.reuse, R60 ;  /* 0x00000006cc3c723c */ /* 0x080fe6000004183c */
[----:B---3--:R-:W-:Y:S01]  /*d2f0*/  FMNMX.FTZ R4, R213, R4, !PT ;  /* 0x00000004d5047209 */ /* 0x008fe20007810000 */
[----:B------:R-:W-:Y:S02]  /*d300*/  FMUL.FTZ R44, R44, c[0x0][0x320] ;  /* 0x0000c8002c2c7a20 */ /* 0x000fe40000410000 */
[----:B------:R-:W3:Y:S01]  /*d310*/  MUFU.TANH R137, R45 ;  /* 0x0000002d00897308 */ /* 0x000ee20000002400 */
[----:B------:R-:W-:Y:S01]  /*d320*/  FMUL.FTZ R52, R52, c[0x0][0x320] ;  /* 0x0000c80034347a20 */ /* 0x000fe20000410000 */
[----:B------:R-:W-:Y:S01]  /*d330*/  FMNMX.FTZ R4, R18, R4, !PT ;  /* 0x0000000412047209 */ /* 0x000fe20007810000 */
[----:B------:R-:W-:Y:S01]  /*d340*/  FMUL.FTZ R53, R53, c[0x0][0x320] ;  /* 0x0000c80035357a20 */ /* 0x000fe20000410000 */
[----:B------:R-:W-:Y:S04]  /*d350*/  HMMA.16816.F32.BF16 R64, R208, R6, R64 ;  /* 0x00000006d040723c */ /* 0x000fe80000041840 */
[----:B------:R-:W-:Y:S01]  /*d360*/  FMUL.FTZ R54, R54, c[0x0][0x320] ;  /* 0x0000c80036367a20 */ /* 0x000fe20000410000 */
[----:B------:R-:W-:Y:S01]  /*d370*/  FMNMX.FTZ R4, R19, R4, !PT ;  /* 0x0000000413047209 */ /* 0x000fe20007810000 */
[----:B------:R1:W-:Y:S01]  /*d380*/  MUFU.TANH R45, R49 ;  /* 0x00000031002d7308 */ /* 0x0003e20000002400 */
[----:B------:R-:W-:Y:S02]  /*d390*/  FMUL.FTZ R41, R41, c[0x0][0x320] ;  /* 0x0000c80029297a20 */ /* 0x000fe40000410000 */
[----:B------:R-:W-:Y:S03]  /*d3a0*/  FMUL.FTZ R57, R57, c[0x0][0x320] ;  /* 0x0000c80039397a20 */ /* 0x000fe60000410000 */
        /* <DEDUP_REMOVED lines=24> */
[----:B---3--:R-:W-:Y:S01]  /*d530*/  MOV R57, R137 ;  /* 0x0000008900397202 */ /* 0x008fe20000000f00 */
[----:B------:R-:W-:Y:S01]  /*d540*/  FMUL.FTZ R29, R29, c[0x0][0x320] ;  /* 0x0000c8001d1d7a20 */ /* 0x000fe20000410000 */
[----:B------:R-:W-:Y:S01]  /*d550*/  FMNMX.FTZ R137, R212, R2, !PT ;  /* 0x00000002d4897209 */ /* 0x000fe20007810000 */
[----:B------:R-:W-:Y:S02]  /*d560*/  FMUL.FTZ R35, R35, c[0x0][0x320] ;  /* 0x0000c80023237a20 */ /* 0x000fe40000410000 */
[----:B------:R-:W-:Y:S01]  /*d570*/  FMUL.FTZ R56, R56, c[0x0][0x320] ;  /* 0x0000c80038387a20 */ /* 0x000fe20000410000 */
[----:B------:R-:W3:Y:S01]  /*d580*/  MUFU.TANH R222, R32 ;  /* 0x0000002000de7308 */ /* 0x000ee20000002400 */
[----:B------:R-:W-:Y:S01]  /*d590*/  FMNMX.FTZ R137, R134, R137, !PT ;  /* 0x0000008986897209 */ /* 0x000fe20007810000 */
[----:B------:R-:W-:Y:S02]  /*d5a0*/  FMUL.FTZ R30, R30, c[0x0][0x320] ;  /* 0x0000c8001e1e7a20 */ /* 0x000fe40000410000 */
[----:B------:R-:W-:Y:S01]  /*d5b0*/  FMUL.FTZ R43, R43, c[0x0][0x320] ;  /* 0x0000c8002b2b7a20 */ /* 0x000fe20000410000 */
[----:B------:R-:W-:Y:S04]  /*d5c0*/  FMNMX.FTZ R137, R16, R137, !PT ;  /* 0x0000008910897209 */ /* 0x000fe80007810000 */
[----:B------:R-:W-:Y:S01]  /*d5d0*/  FMNMX.FTZ R137, R17, R137, !PT ;  /* 0x0000008911897209 */ /* 0x000fe20007810000 */
[----:B------:R-:W3:Y:S03]  /*d5e0*/  MUFU.TANH R225, R22 ;  /* 0x0000001600e17308 */ /* 0x000ee60000002400 */
[----:B------:R-:W-:Y:S02]  /*d5f0*/  FMNMX.FTZ R137, R221, R137, !PT ;  /* 0x00000089dd897209 */ /* 0x000fe40007810000 */
[----:B-1----:R-:W-:Y:S02]  /*d600*/  MOV R60, R0 ;  /* 0x00000000003c7202 */ /* 0x002fe40000000f00 */
[----:B------:R-:W-:Y:S02]  /*d610*/  FMNMX.FTZ R0, R217, R138, !PT ;  /* 0x0000008ad9007209 */ /* 0x000fe40007810000 */
[----:B------:R-:W-:Y:S01]  /*d620*/  FMNMX.FTZ R137, R223, R137, !PT ;  /* 0x00000089df897209 */ /* 0x000fe20007810000 */
[----:B------:R-:W1:Y:S01]  /*d630*/  MUFU.TANH R251, R25 ;  /* 0x0000001900fb7308 */ /* 0x000e620000002400 */
[----:B------:R-:W-:Y:S02]  /*d640*/  FMNMX.FTZ R0, R218, R0, !PT ;  /* 0x00000000da007209 */ /* 0x000fe40007810000 */
[----:B---3--:R-:W-:Y:S02]  /*d650*/  FMNMX.FTZ R137, R222, R137, !PT ;  /* 0x00000089de897209 */ /* 0x008fe40007810000 */
[----:B------:R-:W-:Y:S05]  /*d660*/  FMNMX.FTZ R0, R12, R0, !PT ;  /* 0x000000000c007209 */ /* 0x000fea0007810000 */
[----:B------:R-:W3:Y:S01]  /*d670*/  MUFU.TANH R239, R28 ;  /* 0x0000001c00ef7308 */ /* 0x000ee20000002400 */
[----:B------:R-:W-:Y:S02]  /*d680*/  FMNMX.FTZ R0, R13, R0, !PT ;  /* 0x000000000d007209 */ /* 0x000fe40007810000 */
[----:B------:R-:W-:Y:S02]  /*d690*/  FMNMX.FTZ R4, R225, R4, !PT ;  /* 0x00000004e1047209 */ /* 0x000fe40007810000 */
[----:B------:R-:W-:Y:S05]  /*d6a0*/  FMNMX.FTZ R0, R252, R0, !PT ;  /* 0x00000000fc007209 */ /* 0x000fea0007810000 */
[----:B------:R3:W-:Y:S01]  /*d6b0*/  MUFU.TANH R28, R66 ;  /* 0x00000042001c7308 */ /* 0x0007e20000002400 */
[----:B-1----:R-:W-:Y:S09]  /*d6c0*/  FMNMX.FTZ R0, R251, R0, !PT ;  /* 0x00000000fb007209 */ /* 0x002ff20007810000 */
[----:B------:R-:W1:Y:S10]  /*d6d0*/  MUFU.TANH R224, R33 ;  /* 0x0000002100e07308 */ /* 0x000e740000002400 */
[----:B------:R-:W1:Y:S01]  /*d6e0*/  MUFU.TANH R226, R23 ;  /* 0x0000001700e27308 */ /* 0x000e620000002400 */
[----:B---3--:R-:W-:Y:S04]  /*d6f0*/  MOV R66, R239 ;  /* 0x000000ef00427202 */ /* 0x008fe80000000f00 */
[----:B------:R-:W-:Y:S05]  /*d700*/  FMNMX.FTZ R0, R66, R0, !PT ;  /* 0x0000000042007209 */ /* 0x000fea0007810000 */
[----:B------:R-:W3:Y:S01]  /*d710*/  MUFU.TANH R247, R39 ;  /* 0x0000002700f77308 */ /* 0x000ee20000002400 */
[----:B-1----:R-:W-:Y:S09]  /*d720*/  FMNMX.FTZ R137, R224, R137, !PT ;  /* 0x00000089e0897209 */ /* 0x002ff20007810000 */
[----:B------:R3:W-:Y:S01]  /*d730*/  MUFU.TANH R136, R42 ;  /* 0x0000002a00887308 */ /* 0x0007e20000002400 */
[----:B------:R-:W-:Y:S09]  /*d740*/  FMNMX.FTZ R4, R226, R4, !PT ;  /* 0x00000004e2047209 */ /* 0x000ff20007810000 */
[----:B------:R-:W-:Y:S10]  /*d750*/  MUFU.TANH R237, R31 ;  /* 0x0000001f00ed7308 */ /* 0x000ff40000002400 */
[----:B------:R-:W1:Y:S01]  /*d760*/  MUFU.TANH R31, R36 ;  /* 0x00000024001f7308 */ /* 0x000e620000002400 */
[----:B---3--:R-:W-:Y:S09]  /*d770*/  MOV R42, R247 ;  /* 0x000000f7002a7202 */ /* 0x008ff20000000f00 */
[----:B------:R-:W3:Y:S10]  /*d780*/  MUFU.TANH R227, R34 ;  /* 0x0000002200e37308 */ /* 0x000ef40000002400 */
[----:B------:R-:W3:Y:S01]  /*d790*/  MUFU.TANH R245, R48 ;  /* 0x0000003000f57308 */ /* 0x000ee20000002400 */
[----:B-1----:R-:W-:Y:S09]  /*d7a0*/  FMNMX.FTZ R137, R31, R137, !PT ;  /* 0x000000891f897209 */ /* 0x002ff20007810000 */
[----:B------:R1:W-:Y:S01]  /*d7b0*/  MUFU.TANH R8, R51 ;  /* 0x0000003300087308 */ /* 0x0003e20000002400 */
[----:B---3--:R-:W-:Y:S09]  /*d7c0*/  FMNMX.FTZ R4, R227, R4, !PT ;  /* 0x00000004e3047209 */ /* 0x008ff20007810000 */
[----:B------:R-:W-:Y:S10]  /*d7d0*/  MUFU.TANH R244, R27 ;  /* 0x0000001b00f47308 */ /* 0x000ff40000002400 */
[----:B------:R-:W3:Y:S01]  /*d7e0*/  MUFU.TANH R27, R29 ;  /* 0x0000001d001b7308 */ /* 0x000ee20000002400 */
[----:B-1----:R-:W-:Y:S09]  /*d7f0*/  MOV R51, R245 ;  /* 0x000000f500337202 */ /* 0x002ff20000000f00 */
[----:B------:R-:W1:Y:S10]  /*d800*/  MUFU.TANH R24, R37 ;  /* 0x0000002500187308 */ /* 0x000e740000002400 */
[----:B------:R-:W1:Y:S01]  /*d810*/  MUFU.TANH R250, R35 ;  /* 0x0000002300fa7308 */ /* 0x000e620000002400 */
[----:B---3--:R-:W-:Y:S04]  /*d820*/  FMNMX.FTZ R0, R27, R0, !PT ;  /* 0x000000001b007209 */ /* 0x008fe80007810000 */
[----:B------:R-:W-:Y:S05]  /*d830*/  FMNMX.FTZ R0, R49, R0, !PT ;  /* 0x0000000031007209 */ /* 0x000fea0007810000 */
[----:B------:R-:W3:Y:S01]  /*d840*/  MUFU.TANH R235, R38 ;  /* 0x0000002600eb7308 */ /* 0x000ee20000002400 */
[----:B------:R-:W-:Y:S02]  /*d850*/  FMNMX.FTZ R0, R26, R0, !PT ;  /* 0x000000001a007209 */ /* 0x000fe40007810000 */
[----:B-1----:R-:W-:Y:S04]  /*d860*/  FMNMX.FTZ R137, R24, R137, !PT ;  /* 0x0000008918897209 */ /* 0x002fe80007810000 */
[----:B------:R-:W-:Y:S03]  /*d870*/  FMNMX.FTZ R137, R51, R137, !PT ;  /* 0x0000008933897209 */ /* 0x000fe60007810000 */
[----:B------:R-:W1:Y:S01]  /*d880*/  MUFU.TANH R131, R44 ;  /* 0x0000002c00837308 */ /* 0x000e620000002400 */
[----:B------:R-:W-:Y:S02]  /*d890*/  FMNMX.FTZ R137, R45, R137, !PT ;  /* 0x000000892d897209 */ /* 0x000fe40007810000 */
[----:B------:R-:W-:Y:S02]  /*d8a0*/  FMNMX.FTZ R4, R250, R4, !PT ;  /* 0x00000004fa047209 */ /* 0x000fe40007810000 */
[----:B------:R-:W-:Y:S05]  /*d8b0*/  FMNMX.FTZ R137, R60, R137, !PT ;  /* 0x000000893c897209 */ /* 0x000fea0007810000 */
[----:B------:R-:W2:Y:S01]  /*d8c0*/  MUFU.TANH R44, R50 ;  /* 0x00000032002c7308 */ /* 0x000ea20000002400 */
[----:B---3--:R-:W-:Y:S04]  /*d8d0*/  FMNMX.FTZ R4, R235, R4, !PT ;  /* 0x00000004eb047209 */ /* 0x008fe80007810000 */
[----:B------:R-:W-:Y:S05]  /*d8e0*/  FMNMX.FTZ R4, R42, R4, !PT ;  /* 0x000000042a047209 */ /* 0x000fea0007810000 */
[----:B------:R3:W3:Y:S01]  /*d8f0*/  MUFU.TANH R48, R56 ;  /* 0x0000003800307308 */ /* 0x0006e20000002400 */
[----:B-1----:R-:W-:Y:S04]  /*d900*/  FMNMX.FTZ R0, R131, R0, !PT ;  /* 0x0000000083007209 */ /* 0x002fe80007810000 */
[----:B------:R-:W-:Y:S05]  /*d910*/  FMNMX.FTZ R0, R57, R0, !PT ;  /* 0x0000000039007209 */ /* 0x000fea0007810000 */
[----:B------:R-:W1:Y:S01]  /*d920*/  MUFU.TANH R50, R53 ;  /* 0x0000003500327308 */ /* 0x000e620000002400 */
[----:B--2---:R-:W-:Y:S09]  /*d930*/  FMNMX.FTZ R4, R44, R4, !PT ;  /* 0x000000042c047209 */ /* 0x004ff20007810000 */
[----:B------:R-:W2:Y:S01]  /*d940*/  MUFU.TANH R247, R64 ;  /* 0x0000004000f77308 */ /* 0x000ea20000002400 */
[----:B---3--:R-:W-:Y:S02]  /*d950*/  MOV R56, R8 ;  /* 0x0000000800387202 */ /* 0x008fe40000000f00 */
[----:B------:R-:W-:Y:S02]  /*d960*/  FMNMX.FTZ R0, R48, R0, !PT ;  /* 0x0000000030007209 */ /* 0x000fe40007810000 */
[----:B------:R-:W-:Y:S05]  /*d970*/  FMNMX.FTZ R4, R56, R4, !PT ;  /* 0x0000000438047209 */ /* 0x000fea0007810000 */
[----:B------:R-:W3:Y:S01]  /*d980*/  MUFU.TANH R25, R54 ;  /* 0x0000003600197308 */ /* 0x000ee20000002400 */
[----:B------:R-:W-:Y:S02]  /*d990*/  FMNMX.FTZ R0, R41, R0, !PT ;  /* 0x0000000029007209 */ /* 0x000fe40007810000 */
[----:B-1----:R-:W-:Y:S07]  /*d9a0*/  FMNMX.FTZ R137, R50, R137, !PT ;  /* 0x0000008932897209 */ /* 0x002fee0007810000 */
[----:B------:R-:W-:Y:S01]  /*d9b0*/  MUFU.TANH R29, R67 ;  /* 0x00000043001d7308 */ /* 0x000fe20000002400 */
[----:B--2---:R-:W-:Y:S09]  /*d9c0*/  FMNMX.FTZ R137, R247, R137, !PT ;  /* 0x00000089f7897209 */ /* 0x004ff20007810000 */
[----:B------:R1:W2:Y:S01]  /*d9d0*/  MUFU.TANH R67, R61 ;  /* 0x0000003d00437308 */ /* 0x0002a20000002400 */
[----:B---3--:R-:W-:Y:S09]  /*d9e0*/  FMNMX.FTZ R4, R25, R4, !PT ;  /* 0x0000000419047209 */ /* 0x008ff20007810000 */
[----:B------:R-:W3:Y:S10]  /*d9f0*/  MUFU.TANH R245, R65 ;  /* 0x0000004100f57308 */ /* 0x000ef40000002400 */
[----:B------:R-:W4:Y:S01]  /*da00*/  MUFU.TANH R228, R55 ;  /* 0x0000003700e47308 */ /* 0x000f220000002400 */
[----:B-1----:R-:W-:Y:S02]  /*da10*/  MOV R61, R5 ;  /* 0x00000005003d7202 */ /* 0x002fe40000000f00 */
[----:B------:R-:W-:Y:S02]  /*da20*/  FMNMX.FTZ R5, R219, R139, !PT ;  /* 0x0000008bdb057209 */ /* 0x000fe40007810000 */
[----:B------:R-:W-:Y:S05]  /*da30*/  FMNMX.FTZ R0, R61, R0, !PT ;  /* 0x000000003d007209 */ /* 0x000fea0007810000 */
[----:B------:R-:W1:Y:S01]  /*da40*/  MUFU.TANH R14, R14 ;  /* 0x0000000e000e7308 */ /* 0x000e620000002400 */
[----:B------:R-:W-:Y:S02]  /*da50*/  FMNMX.FTZ R5, R220, R5, !PT ;  /* 0x00000005dc057209 */ /* 0x000fe40007810000 */
[----:B--2---:R-:W-:Y:S02]  /*da60*/  FMNMX.FTZ R0, R67, R0, !PT ;  /* 0x0000000043007209 */ /* 0x004fe40007810000 */
[----:B---3--:R-:W-:Y:S02]  /*da70*/  FMNMX.FTZ R137, R245, R137, !PT ;  /* 0x00000089f5897209 */ /* 0x008fe40007810000 */
[----:B------:R-:W-:Y:S01]  /*da80*/  MOV R65, R237 ;  /* 0x000000ed00417202 */ /* 0x000fe20000000f00 */
[----:B------:R-:W2:Y:S02]  /*da90*/  SHFL.BFLY PT, R135, R0, 0x2, 0x1f ;  /* 0x0c401f0000877f89 */ /* 0x000ea400000e0000 */
[----:B------:R-:W3:Y:S01]  /*daa0*/  MUFU.TANH R15, R15 ;  /* 0x0000000f000f7308 */ /* 0x000ee20000002400 */
[----:B----4-:R-:W-:Y:S05]  /*dab0*/  FMNMX.FTZ R4, R228, R4, !PT ;  /* 0x00000004e4047209 */ /* 0x010fea0007810000 */
[----:B------:R-:W4:Y:S01]  /*dac0*/  SHFL.BFLY PT, R7, R137, 0x2, 0x1f ;  /* 0x0c401f0089077f89 */ /* 0x000f2200000e0000 */
[----:B------:R-:W-:Y:S03]  /*dad0*/  FMNMX.FTZ R4, R28, R4, !PT ;  /* 0x000000041c047209 */ /* 0x000fe60007810000 */
[----:B------:R-:W4:Y:S01]  /*dae0*/  MUFU.TANH R30, R30 ;  /* 0x0000001e001e7308 */ /* 0x000f220000002400 */
[----:B------:R-:W-:Y:S02]  /*daf0*/  FMNMX.FTZ R4, R29, R4, !PT ;  /* 0x000000041d047209 */ /* 0x000fe40007810000 */
[----:B-1----:R-:W-:Y:S03]  /*db00*/  FMNMX.FTZ R5, R14, R5, !PT ;  /* 0x000000050e057209 */ /* 0x002fe60007810000 */
[----:B------:R-:W1:Y:S04]  /*db10*/  SHFL.BFLY PT, R6, R4, 0x2, 0x1f ;  /* 0x0c401f0004067f89 */ /* 0x000e6800000e0000 */
[----:B------:R1:W-:Y:S01]  /*db20*/  MUFU.TANH R239, R59 ;  /* 0x0000003b00ef7308 */ /* 0x0003e20000002400 */
[----:B--2---:R-:W-:Y:S02]  /*db30*/  FMNMX.FTZ R135, R0, R135, !PT ;  /* 0x0000008700877209 */ /* 0x004fe40007810000 */
[----:B---3--:R-:W-:Y:S04]  /*db40*/  FMNMX.FTZ R5, R15, R5, !PT ;  /* 0x000000050f057209 */ /* 0x008fe80007810000 */
[----:B------:R-:W-:Y:S02]  /*db50*/  FMNMX.FTZ R5, R246, R5, !PT ;  /* 0x00000005f6057209 */ /* 0x000fe40007810000 */
[----:B----4-:R-:W-:Y:S01]  /*db60*/  FMNMX.FTZ R137, R137, R7, !PT ;  /* 0x0000000789897209 */ /* 0x010fe20007810000 */
[----:B------:R-:W2:Y:S01]  /*db70*/  MUFU.TANH R43, R43 ;  /* 0x0000002b002b7308 */ /* 0x000ea20000002400 */
[----:B------:R-:W-:Y:S03]  /*db80*/  FMNMX.FTZ R0, R244, R5, !PT ;  /* 0x00000005f4007209 */ /* 0x000fe60007810000 */
[----:B------:R-:W3:Y:S01]  /*db90*/  SHFL.BFLY PT, R7, R137, 0x1, 0x1f ;  /* 0x0c201f0089077f89 */ /* 0x000ee200000e0000 */
[----:B------:R-:W-:Y:S01]  /*dba0*/  FMNMX.FTZ R5, R30, R0, !PT ;  /* 0x000000001e057209 */ /* 0x000fe20007810000 */
[----:B------:R-:W-:Y:S01]  /*dbb0*/  FMUL.FTZ R0, R63, c[0x0][0x320] ;  /* 0x0000c8003f007a20 */ /* 0x000fe20000410000 */
[----:B------:R-:W-:Y:S02]  /*dbc0*/  MOV R63, R28 ;  /* 0x0000001c003f7202 */ /* 0x000fe40000000f00 */
[----:B------:R-:W-:Y:S01]  /*dbd0*/  FMNMX.FTZ R5, R65, R5, !PT ;  /* 0x0000000541057209 */ /* 0x000fe20007810000 */
[----:B------:R4:W-:Y:S01]  /*dbe0*/  MUFU.TANH R204, R0 ;  /* 0x0000000000cc7308 */ /* 0x0009e20000002400 */
[----:B-1----:R-:W-:Y:S02]  /*dbf0*/  FMNMX.FTZ R4, R4, R6, !PT ;  /* 0x0000000604047209 */ /* 0x002fe40007810000 */
[----:B------:R-:W-:Y:S01]  /*dc00*/  MOV R59, R136 ;  /* 0x00000088003b7202 */ /* 0x000fe20000000f00 */
[----:B------:R-:W1:Y:S03]  /*dc10*/  SHFL.BFLY PT, R6, R135, 0x1, 0x1f ;  /* 0x0c201f0087067f89 */ /* 0x000e6600000e0000 */
[----:B------:R-:W-:Y:S03]  /*dc20*/  FMNMX.FTZ R5, R59, R5, !PT ;  /* 0x000000053b057209 */ /* 0x000fe60007810000 */
[----:B------:R-:W1:Y:S02]  /*dc30*/  MUFU.TANH R64, R46 ;  /* 0x0000002e00407308 */ /* 0x000e640000002400 */
[----:B------:R-:W1:Y:S01]  /*dc40*/  SHFL.BFLY PT, R136, R4, 0x1, 0x1f ;  /* 0x0c201f0004887f89 */ /* 0x000e6200000e0000 */
[----:B---3--:R-:W-:Y:S07]  /*dc50*/  FMNMX.FTZ R137, R137, R7, !PT ;  /* 0x0000000789897209 */ /* 0x008fee0007810000 */
[----:B------:R-:W3:Y:S01]  /*dc60*/  MUFU.TANH R237, R47 ;  /* 0x0000002f00ed7308 */ /* 0x000ee20000002400 */
[C---:B------:R-:W-:Y:S02]  /*dc70*/  FMUL.FTZ R206, R137.reuse, c[0x0][0x2d0] ;  /* 0x0000b40089ce7a20 */ /* 0x040fe40000410000 */
[----:B----4-:R-:W-:Y:S01]  /*dc80*/  FADD.FTZ R0, -R137, R2 ;  /* 0x0000000289007221 */ /* 0x010fe20000010100 */
[----:B--2---:R-:W-:Y:S02]  /*dc90*/  FMNMX.FTZ R2, R43, R5, !PT ;  /* 0x000000052b027209 */ /* 0x004fe40007810000 */
[----:B-1----:R-:W-:Y:S01]  /*dca0*/  FMNMX.FTZ R135, R135, R6, !PT ;  /* 0x0000000687877209 */ /* 0x002fe20007810000 */
[----:B------:R-:W-:Y:S03]  /*dcb0*/  FMUL.FTZ R0, R0, c[0x0][0x2d0] ;  /* 0x0000b40000007a20 */ /* 0x000fe60000410000 */
[----:B------:R-:W1:Y:S01]  /*dcc0*/  MUFU.TANH R243, R58 ;  /* 0x0000003a00f37308 */ /* 0x000e620000002400 */
[----:B------:R-:W-:Y:S01]  /*dcd0*/  FMUL.FTZ R208, R135, c[0x0][0x2d0] ;  /* 0x0000b40087d07a20 */ /* 0x000fe20000410000 */
[----:B------:R-:W-:Y:S02]  /*dce0*/  FMNMX.FTZ R2, R64, R2, !PT ;  /* 0x0000000240027209 */ /* 0x000fe40007810000 */
[----:B------:R-:W-:Y:S01]  /*dcf0*/  FMNMX.FTZ R136, R4, R136, !PT ;  /* 0x0000008804887209 */ /* 0x000fe20007810000 */
[----:B------:R-:W-:Y:S01]  /*dd00*/  FFMA.FTZ R4, R212, c[0x0][0x2d0], -R206 ;  /* 0x0000b400d4047a23 */ /* 0x000fe200000108ce */
[----:B------:R-:W-:Y:S01]  /*dd10*/  MOV R46, R27 ;  /* 0x0000001b002e7202 */ /* 0x000fe20000000f00 */
[----:B------:R-:W-:Y:S03]  /*dd20*/  FFMA.FTZ R8, R217, c[0x0][0x2d0], -R208 ;  /* 0x0000b400d9087a23 */ /* 0x000fe600000108d0 */
[----:B------:R2:W4:Y:S01]  /*dd30*/  MUFU.EX2 R132, R0 ;  /* 0x0000000000847308 */ /* 0x0005220000000800 */
[C---:B------:R-:W-:Y:S01]  /*dd40*/  FMUL.FTZ R207, R136.reuse, c[0x0][0x2d0] ;  /* 0x0000b40088cf7a20 */ /* 0x040fe20000410000 */
[----:B---3--:R-:W-:Y:S03]  /*dd50*/  FMNMX.FTZ R2, R237, R2, !PT ;  /* 0x00000002ed027209 */ /* 0x008fe60007810000 */
[----:B------:R-:W-:Y:S01]  /*dd60*/  FFMA.FTZ R5, R19, c[0x0][0x2d0], -R207 ;  /* 0x0000b40013057a23 */ /* 0x000fe200000108cf */
[----:B------:R-:W-:Y:S04]  /*dd70*/  MOV R47, R26 ;  /* 0x0000001a002f7202 */ /* 0x000fe80000000f00 */
[----:B------:R3:W-:Y:S01]  /*dd80*/  MUFU.EX2 R214, R4 ;  /* 0x0000000400d67308 */ /* 0x0007e20000000800 */
[----:B-1----:R-:W-:Y:S02]  /*dd90*/  FMNMX.FTZ R2, R243, R2, !PT ;  /* 0x00000002f3027209 */ /* 0x002fe40007810000 */
[----:B------:R-:W-:Y:S07]  /*dda0*/  MOV R58, R25 ;  /* 0x00000019003a7202 */ /* 0x000fee0000000f00 */
[----:B------:R1:W-:Y:S01]  /*ddb0*/  MUFU.TANH R205, R62 ;  /* 0x0000003e00cd7308 */ /* 0x0003e20000002400 */
[----:B--2---:R-:W-:Y:S02]  /*ddc0*/  FADD.FTZ R0, -R136, R3 ;  /* 0x0000000388007221 */ /* 0x004fe40000010100 */
[----:B----4-:R-:W-:Y:S01]  /*ddd0*/  FMUL.FTZ R32, R132, R168 ;  /* 0x000000a884207220 */ /* 0x010fe20000410000 */
[----:B------:R-:W-:Y:S01]  /*dde0*/  MOV R168, R59 ;  /* 0x0000003b00a87202 */ /* 0x000fe20000000f00 */
[----:B------:R-:W-:Y:S05]  /*ddf0*/  FMUL.FTZ R0, R0, c[0x0][0x2d0] ;  /* 0x0000b40000007a20 */ /* 0x000fea0000410000 */
[----:B------:R-:W-:Y:S01]  /*de00*/  MUFU.EX2 R236, R5 ;  /* 0x0000000500ec7308 */ /* 0x000fe20000000800 */
[----:B------:R-:W-:Y:S02]  /*de10*/  FMUL.FTZ R33, R132, R169 ;  /* 0x000000a984217220 */ /* 0x000fe40000410000 */
[----:B------:R-:W-:Y:S02]  /*de20*/  IMAD.MOV.U32 R169, RZ, RZ, R48 ;  /* 0x000000ffffa97224 */ /* 0x000fe400078e0030 */
[--C-:B---3--:R-:W-:Y:S02]  /*de30*/  FFMA.FTZ R4, R134, c[0x0][0x2d0], -R206.reuse ;  /* 0x0000b40086047a23 */ /* 0x108fe400000108ce */
[C---:B------:R-:W-:Y:S01]  /*de40*/  FMUL.FTZ R48, R132.reuse, R184 ;  /* 0x000000b884307220 */ /* 0x040fe20000410000 */
[----:B------:R-:W-:Y:S01]  /*de50*/  MOV R184, R246 ;  /* 0x000000f600b87202 */ /* 0x000fe20000000f00 */
[C---:B------:R-:W-:Y:S01]  /*de60*/  FMUL.FTZ R68, R132.reuse, R68 ;  /* 0x0000004484447220 */ /* 0x040fe20000410000 */
[----:B------:R2:W-:Y:S01]  /*de70*/  MUFU.EX2 R231, R4 ;  /* 0x0000000400e77308 */ /* 0x0005e20000000800 */
[C---:B------:R-:W-:Y:S02]  /*de80*/  FMUL.FTZ R69, R132.reuse, R69 ;  /* 0x0000004584457220 */ /* 0x040fe40000410000 */
[C---:B------:R-:W-:Y:S01]  /*de90*/  FMUL.FTZ R80, R132.reuse, R80 ;  /* 0x0000005084507220 */ /* 0x040fe20000410000 */
[----:B-1----:R-:W-:Y:S01]  /*dea0*/  MOV R62, R24 ;  /* 0x00000018003e7202 */ /* 0x002fe20000000f00 */
[C---:B------:R-:W-:Y:S02]  /*deb0*/  FMUL.FTZ R81, R132.reuse, R81 ;  /* 0x0000005184517220 */ /* 0x040fe40000410000 */
[C---:B------:R-:W-:Y:S02]  /*dec0*/  FMUL.FTZ R84, R132.reuse, R84 ;  /* 0x0000005484547220 */ /* 0x040fe40000410000 */
[C---:B------:R-:W-:Y:S01]  /*ded0*/  FMUL.FTZ R85, R132.reuse, R85 ;  /* 0x0000005584557220 */ /* 0x040fe20000410000 */
[----:B------:R1:W3:Y:S01]  /*dee0*/  MUFU.EX2 R133, R0 ;  /* 0x0000000000857308 */ /* 0x0002e20000000800 */
        /* <DEDUP_REMOVED lines=8> */
[----:B--2---:R-:W-:Y:S02]  /*df70*/  FFMA.FTZ R4, R16, c[0x0][0x2d0], -R206 ;  /* 0x0000b40010047a23 */ /* 0x004fe400000108ce */
[C---:B------:R-:W-:Y:S02]  /*df80*/  FMUL.FTZ R16, R132.reuse, R152 ;  /* 0x0000009884107220 */ /* 0x040fe40000410000 */
[C---:B------:R-:W-:Y:S01]  /*df90*/  FMUL.FTZ R117, R132.reuse, R117 ;  /* 0x0000007584757220 */ /* 0x040fe20000410000 */
[----:B------:R2:W-:Y:S01]  /*dfa0*/  MUFU.EX2 R238, R4 ;  /* 0x0000000400ee7308 */ /* 0x0005e20000000800 */
[C---:B------:R-:W-:Y:S02]  /*dfb0*/  FMUL.FTZ R128, R132.reuse, R128 ;  /* 0x0000008084807220 */ /* 0x040fe40000410000 */
[----:B------:R-:W-:Y:S01]  /*dfc0*/  FMUL.FTZ R129, R132, R129 ;  /* 0x0000008184817220 */ /* 0x000fe20000410000 */
[----:B-1----:R-:W-:Y:S01]  /*dfd0*/  FMNMX.FTZ R0, R239, R2, !PT ;  /* 0x00000002ef007209 */ /* 0x002fe20007810000 */
[----:B------:R-:W-:Y:S01]  /*dfe0*/  FADD.FTZ R2, -R135, R138 ;  /* 0x0000008a87027221 */ /* 0x000fe20000010100 */
[----:B------:R-:W-:Y:S01]  /*dff0*/  MOV R138, R29 ;  /* 0x0000001d008a7202 */ /* 0x000fe20000000f00 */
[----:B---3--:R-:W-:Y:S01]  /*e000*/  FMUL.FTZ R19, R133, R155 ;  /* 0x0000009b85137220 */ /* 0x008fe20000410000 */
[----:B------:R-:W-:Y:S01]  /*e010*/  FMNMX.FTZ R0, R205, R0, !PT ;  /* 0x00000000cd007209 */ /* 0x000fe20007810000 */
[----:B------:R-:W-:Y:S02]  /*e020*/  FMUL.FTZ R2, R2, c[0x0][0x2d0] ;  /* 0x0000b40002027a20 */ /* 0x000fe40000410000 */
[----:B------:R-:W-:Y:S01]  /*e030*/  FMUL.FTZ R34, R133, R170 ;  /* 0x000000aa85227220 */ /* 0x000fe20000410000 */
[----:B------:R-:W-:Y:S01]  /*e040*/  FMNMX.FTZ R0, R204, R0, !PT ;  /* 0x00000000cc007209 */ /* 0x000fe20007810000 */
[----:B------:R1:W3:Y:S01]  /*e050*/  MUFU.EX2 R3, R2 ;  /* 0x0000000200037308 */ /* 0x0002e20000000800 */
[----:B----4-:R-:W-:Y:S01]  /*e060*/  @P1 SHF.L.U32 R8, R9, 0x5, RZ ;  /* 0x0000000509081819 */ /* 0x010fe200000006ff */
[----:B------:R-:W-:Y:S01]  /*e070*/  FMUL.FTZ R35, R133, R171 ;  /* 0x000000ab85237220 */ /* 0x000fe20000410000 */
[----:B------:R-:W-:Y:S01]  /*e080*/  @P1 SHF.L.U64.HI R9, R9, R242, c[0x0][0x1e4] ;  /* 0x0000790009091619 */ /* 0x000fe200000102f2 */
[C---:B------:R-:W-:Y:S01]  /*e090*/  FMUL.FTZ R70, R133.reuse, R70 ;  /* 0x0000004685467220 */ /* 0x040fe20000410000 */
[----:B------:R-:W-:Y:S01]  /*e0a0*/  MOV R170, R51 ;  /* 0x0000003300aa7202 */ /* 0x000fe20000000f00 */
[C---:B------:R-:W-:Y:S01]  /*e0b0*/  FMUL.FTZ R51, R133.reuse, R187 ;  /* 0x000000bb85337220 */ /* 0x040fe20000410000 */
[----:B------:R-:W-:Y:S01]  /*e0c0*/  MOV R171, R56 ;  /* 0x0000003800ab7202 */ /* 0x000fe20000000f00 */
[C---:B------:R-:W-:Y:S02]  /*e0d0*/  FMUL.FTZ R71, R133.reuse, R71 ;  /* 0x0000004785477220 */ /* 0x040fe40000410000 */
[----:B------:R-:W-:Y:S02]  /*e0e0*/  FMUL.FTZ R82, R133, R82 ;  /* 0x0000005285527220 */ /* 0x000fe40000410000 */
[--C-:B--2---:R-:W-:Y:S02]  /*e0f0*/  FFMA.FTZ R4, R17, c[0x0][0x2d0], -R206.reuse ;  /* 0x0000b40011047a23 */ /* 0x104fe400000108ce */
[----:B------:R-:W-:Y:S02]  /*e100*/  FMUL.FTZ R17, R132, R153 ;  /* 0x0000009984117220 */ /* 0x000fe40000410000 */
[----:B------:R-:W2:Y:S01]  /*e110*/  MUFU.EX2 R20, R4 ;  /* 0x0000000400147308 */ /* 0x000ea20000000800 */
[C---:B------:R-:W-:Y:S02]  /*e120*/  FMUL.FTZ R83, R133.reuse, R83 ;  /* 0x0000005385537220 */ /* 0x040fe40000410000 */
[C---:B------:R-:W-:Y:S02]  /*e130*/  FMUL.FTZ R86, R133.reuse, R86 ;  /* 0x0000005685567220 */ /* 0x040fe40000410000 */
[C---:B------:R-:W-:Y:S02]  /*e140*/  FMUL.FTZ R87, R133.reuse, R87 ;  /* 0x0000005785577220 */ /* 0x040fe40000410000 */
[----:B------:R-:W-:Y:S01]  /*e150*/  FMUL.FTZ R98, R133, R98 ;  /* 0x0000006285627220 */ /* 0x000fe20000410000 */
[----:B-1----:R-:W1:Y:S01]  /*e160*/  SHFL.BFLY PT, R2, R0, 0x2, 0x1f ;  /* 0x0c401f0000027f89 */ /* 0x002e6200000e0000 */
[C---:B---3--:R-:W-:Y:S01]  /*e170*/  FMUL.FTZ R28, R3.reuse, R164 ;  /* 0x000000a4031c7220 */ /* 0x048fe20000410000 */
[----:B------:R-:W-:Y:S01]  /*e180*/  MOV R164, R235 ;  /* 0x000000eb00a47202 */ /* 0x000fe20000000f00 */
[C---:B------:R-:W-:Y:S01]  /*e190*/  FMUL.FTZ R24, R3.reuse, R160 ;  /* 0x000000a003187220 */ /* 0x040fe20000410000 */
[----:B------:R-:W-:Y:S01]  /*e1a0*/  MOV R160, R60 ;  /* 0x0000003c00a07202 */ /* 0x000fe20000000f00 */
[C---:B------:R-:W-:Y:S01]  /*e1b0*/  FMUL.FTZ R25, R3.reuse, R161 ;  /* 0x000000a103197220 */ /* 0x040fe20000410000 */
[----:B------:R-:W-:Y:S01]  /*e1c0*/  MOV R161, R50 ;  /* 0x0000003200a17202 */ /* 0x000fe20000000f00 */
[C---:B------:R-:W-:Y:S01]  /*e1d0*/  FMUL.FTZ R29, R3.reuse, R165 ;  /* 0x000000a5031d7220 */ /* 0x040fe20000410000 */
[----:B------:R-:W-:Y:S01]  /*e1e0*/  MOV R165, R67 ;  /* 0x0000004300a57202 */ /* 0x000fe20000000f00 */
[C---:B------:R-:W-:Y:S02]  /*e1f0*/  FMUL.FTZ R40, R3.reuse, R176 ;  /* 0x000000b003287220 */ /* 0x040fe40000410000 */
[C---:B------:R-:W-:Y:S02]  /*e200*/  FMUL.FTZ R56, R3.reuse, R192 ;  /* 0x000000c003387220 */ /* 0x040fe40000410000 */
[----:B------:R-:W-:Y:S02]  /*e210*/  FMUL.FTZ R60, R3, R196 ;  /* 0x000000c4033c7220 */ /* 0x000fe40000410000 */
[----:B------:R-:W-:Y:S01]  /*e220*/  FMUL.FTZ R50, R133, R186 ;  /* 0x000000ba85327220 */ /* 0x000fe20000410000 */
[----:B--2---:R-:W-:Y:S01]  /*e230*/  MOV R217, R20 ;  /* 0x0000001400d97202 */ /* 0x004fe20000000f00 */
[--C-:B------:R-:W-:Y:S02]  /*e240*/  FFMA.FTZ R4, R213, c[0x0][0x2d0], -R207.reuse ;  /* 0x0000b400d5047a23 */ /* 0x100fe400000108cf */
[----:B------:R-:W-:Y:S02]  /*e250*/  FMUL.FTZ R67, R133, R203 ;  /* 0x000000cb85437220 */ /* 0x000fe40000410000 */
[----:B------:R2:W-:Y:S01]  /*e260*/  MUFU.EX2 R240, R4 ;  /* 0x0000000400f07308 */ /* 0x0005e20000000800 */
[C---:B------:R-:W-:Y:S01]  /*e270*/  FMUL.FTZ R72, R3.reuse, R72 ;  /* 0x0000004803487220 */ /* 0x040fe20000410000 */
[----:B-1----:R-:W-:Y:S01]  /*e280*/  FMNMX.FTZ R0, R0, R2, !PT ;  /* 0x0000000200007209 */ /* 0x002fe20007810000 */
[--C-:B------:R-:W-:Y:S02]  /*e290*/  FFMA.FTZ R2, R216, c[0x0][0x2d0], -R207.reuse ;  /* 0x0000b400d8027a23 */ /* 0x100fe400000108cf */
[C---:B------:R-:W-:Y:S02]  /*e2a0*/  FMUL.FTZ R73, R3.reuse, R73 ;  /* 0x0000004903497220 */ /* 0x040fe40000410000 */
[C---:B------:R-:W-:Y:S03]  /*e2b0*/  FMUL.FTZ R76, R3.reuse, R76 ;  /* 0x0000004c034c7220 */ /* 0x040fe60000410000 */
[----:B------:R1:W-:Y:S01]  /*e2c0*/  MUFU.EX2 R215, R2 ;  /* 0x0000000200d77308 */ /* 0x0003e20000000800 */
[C---:B------:R-:W-:Y:S02]  /*e2d0*/  FMUL.FTZ R77, R3.reuse, R77 ;  /* 0x0000004d034d7220 */ /* 0x040fe40000410000 */
[C---:B------:R-:W-:Y:S02]  /*e2e0*/  FMUL.FTZ R88, R3.reuse, R88 ;  /* 0x0000005803587220 */ /* 0x040fe40000410000 */
[----:B------:R-:W-:Y:S02]  /*e2f0*/  FMUL.FTZ R89, R3, R89 ;  /* 0x0000005903597220 */ /* 0x000fe40000410000 */
[--C-:B------:R-:W-:Y:S02]  /*e300*/  FFMA.FTZ R160, R160, c[0x0][0x2d0], -R206.reuse ;  /* 0x0000b400a0a07a23 */ /* 0x100fe400000108ce */
[----:B------:R-:W-:Y:S02]  /*e310*/  FFMA.FTZ R161, R161, c[0x0][0x2d0], -R206 ;  /* 0x0000b400a1a17a23 */ /* 0x000fe400000108ce */
[C---:B------:R-:W-:Y:S02]  /*e320*/  FMUL.FTZ R92, R3.reuse, R92 ;  /* 0x0000005c035c7220 */ /* 0x040fe40000410000 */
[----:B------:R-:W-:Y:S02]  /*e330*/  FMUL.FTZ R93, R3, R93 ;  /* 0x0000005d035d7220 */ /* 0x000fe40000410000 */
[----:B--2---:R-:W-:Y:S02]  /*e340*/  FFMA.FTZ R4, R18, c[0x0][0x2d0], -R207 ;  /* 0x0000b40012047a23 */ /* 0x004fe400000108cf */
[C---:B------:R-:W-:Y:S02]  /*e350*/  FMUL.FTZ R18, R133.reuse, R154 ;  /* 0x0000009a85127220 */ /* 0x040fe40000410000 */
[----:B------:R2:W-:Y:S01]  /*e360*/  MUFU.EX2 R234, R4 ;  /* 0x0000000400ea7308 */ /* 0x0005e20000000800 */
[C---:B------:R-:W-:Y:S02]  /*e370*/  FMUL.FTZ R99, R133.reuse, R99 ;  /* 0x0000006385637220 */ /* 0x040fe40000410000 */
[C---:B------:R-:W-:Y:S01]  /*e380*/  FMUL.FTZ R102, R133.reuse, R102 ;  /* 0x0000006685667220 */ /* 0x040fe20000410000 */
[----:B-1----:R-:W1:Y:S01]  /*e390*/  SHFL.BFLY PT, R2, R0, 0x1, 0x1f ;  /* 0x0c201f0000027f89 */ /* 0x002e6200000e0000 */
[----:B------:R-:W-:Y:S02]  /*e3a0*/  FMUL.FTZ R103, R133, R103 ;  /* 0x0000006785677220 */ /* 0x000fe40000410000 */
[C---:B------:R-:W-:Y:S02]  /*e3b0*/  FMUL.FTZ R104, R3.reuse, R104 ;  /* 0x0000006803687220 */ /* 0x040fe40000410000 */
[C---:B------:R-:W-:Y:S02]  /*e3c0*/  FMUL.FTZ R105, R3.reuse, R105 ;  /* 0x0000006903697220 */ /* 0x040fe40000410000 */
[C---:B------:R-:W-:Y:S02]  /*e3d0*/  FMUL.FTZ R108, R3.reuse, R108 ;  /* 0x0000006c036c7220 */ /* 0x040fe40000410000 */
[----:B------:R-:W-:Y:S02]  /*e3e0*/  FMUL.FTZ R109, R3, R109 ;  /* 0x0000006d036d7220 */ /* 0x000fe40000410000 */
[C---:B------:R-:W-:Y:S02]  /*e3f0*/  FMUL.FTZ R114, R133.reuse, R114 ;  /* 0x0000007285727220 */ /* 0x040fe40000410000 */
[C---:B------:R-:W-:Y:S02]  /*e400*/  FMUL.FTZ R115, R133.reuse, R115 ;  /* 0x0000007385737220 */ /* 0x040fe40000410000 */
[C---:B------:R-:W-:Y:S02]  /*e410*/  FMUL.FTZ R118, R133.reuse, R118 ;  /* 0x0000007685767220 */ /* 0x040fe40000410000 */
[----:B------:R-:W-:Y:S01]  /*e420*/  FMUL.FTZ R119, R133, R119 ;  /* 0x0000007785777220 */ /* 0x000fe20000410000 */
[----:B--2---:R-:W-:Y:S01]  /*e430*/  @P1 SHF.R.S32.HI R4, RZ, 0x1f, R249 ;  /* 0x0000001fff041819 */ /* 0x004fe200000114f9 */
[C---:B------:R-:W-:Y:S02]  /*e440*/  FMUL.FTZ R120, R3.reuse, R120 ;  /* 0x0000007803787220 */ /* 0x040fe40000410000 */
[----:B------:R-:W-:Y:S01]  /*e450*/  FMUL.FTZ R121, R3, R121 ;  /* 0x0000007903797220 */ /* 0x000fe20000410000 */
[----:B-1----:R-:W-:Y:S01]  /*e460*/  FMNMX.FTZ R134, R0, R2, !PT ;  /* 0x0000000200867209 */ /* 0x002fe20007810000 */
[----:B------:R-:W-:Y:S02]  /*e470*/  @P1 IMAD R2, R4, c[0x0][0x1e0], RZ ;  /* 0x0000780004021a24 */ /* 0x000fe400078e02ff */
[C---:B------:R-:W-:Y:S04]  /*e480*/  @P1 IMAD.WIDE.U32 R4, R249.reuse, c[0x0][0x1e0], RZ ;  /* 0x00007800f9041a25 */ /* 0x040fe800078e00ff */
[----:B------:R-:W-:Y:S01]  /*e490*/  @P1 IMAD R2, R249, c[0x0][0x1e4], R2 ;  /* 0x00007900f9021a24 */ /* 0x000fe200078e0202 */
[----:B------:R-:W-:Y:S01]  /*e4a0*/  @P1 SHF.L.U32 R6, R4, 0x6, RZ ;  /* 0x0000000604061819 */ /* 0x000fe200000006ff */
[----:B------:R-:W-:Y:S01]  /*e4b0*/  FADD.FTZ R0, -R134, R139 ;  /* 0x0000008b86007221 */ /* 0x000fe20000010100 */
[----:B------:R-:W-:Y:S01]  /*e4c0*/  MOV R139, R30 ;  /* 0x0000001e008b7202 */ /* 0x000fe20000000f00 */
[----:B------:R-:W-:Y:S01]  /*e4d0*/  FMUL.FTZ R124, R3, R124 ;  /* 0x0000007c037c7220 */ /* 0x000fe20000410000 */
[----:B------:R-:W-:Y:S01]  /*e4e0*/  @P1 IADD3 R2, R5, R2, RZ ;  /* 0x0000000205021210 */ /* 0x000fe20007ffe0ff */
[----:B------:R-:W-:Y:S01]  /*e4f0*/  FMUL.FTZ R0, R0, c[0x0][0x2d0] ;  /* 0x0000b40000007a20 */ /* 0x000fe20000410000 */
[----:B------:R-:W-:Y:S01]  /*e500*/  @P1 IADD3 R5, P3, R6, R10, RZ ;  /* 0x0000000a06051210 */ /* 0x000fe20007f7e0ff */
[----:B------:R-:W-:Y:S01]  /*e510*/  FMUL.FTZ R125, R3, R125 ;  /* 0x0000007d037d7220 */ /* 0x000fe20000410000 */
[----:B------:R-:W-:Y:S01]  /*e520*/  @P1 SHF.L.U64.HI R2, R4, 0x6, R2 ;  /* 0x0000000604021819 */ /* 0x000fe20000010202 */
[----:B------:R-:W-:Y:S01]  /*e530*/  FMUL.FTZ R130, R133, R130 ;  /* 0x0000008285827220 */ /* 0x000fe20000410000 */
[----:B------:R-:W-:Y:S01]  /*e540*/  @P1 LEA R4, P2, R5, c[0x0][0x1c8], 0x1 ;  /* 0x0000720005041a11 */ /* 0x000fe200078408ff */
[----:B------:R-:W1:Y:S01]  /*e550*/  MUFU.EX2 R0, R0 ;  /* 0x0000000000007308 */ /* 0x000e620000000800 */
[----:B------:R-:W-:Y:S01]  /*e560*/  MOV R176, R139 ;  /* 0x0000008b00b07202 */ /* 0x000fe20000000f00 */
[----:B------:R-:W-:Y:S01]  /*e570*/  @P1 IMAD.X R7, R2, 0x1, R21, P3 ;  /* 0x0000000102071824 */ /* 0x000fe200018e0615 */
[----:B------:R-:W-:Y:S02]  /*e580*/  @P1 IADD3 R6, P4, P3, R6, 0x40, R10 ;  /* 0x0000004006061810 */ /* 0x000fe40007b9e00a */
[----:B------:R-:W-:Y:S01]  /*e590*/  MOV R139, R45 ;  /* 0x0000002d008b7202 */ /* 0x000fe20000000f00 */
[----:B------:R-:W-:Y:S01]  /*e5a0*/  FMUL.FTZ R45, R3, R181 ;  /* 0x000000b5032d7220 */ /* 0x000fe20000410000 */
[----:B------:R-:W-:Y:S01]  /*e5b0*/  @P1 LEA.HI.X R5, R5, c[0x0][0x1cc], R7, 0x1, P2 ;  /* 0x0000730005051a11 */ /* 0x000fe200010f0c07 */
[----:B------:R-:W-:Y:S01]  /*e5c0*/  FFMA.FTZ R7, R218, c[0x0][0x2d0], -R208 ;  /* 0x0000b400da077a23 */ /* 0x000fe200000108d0 */
[----:B------:R-:W-:Y:S01]  /*e5d0*/  @P1 IADD3.X R2, R2, RZ, R21, P4, P3 ;  /* 0x000000ff02021210 */ /* 0x000fe200027e6415 */
[----:B------:R-:W-:Y:S01]  /*e5e0*/  FFMA.FTZ R139, R139, c[0x0][0x2d0], -R206 ;  /* 0x0000b4008b8b7a23 */ /* 0x000fe200000108ce */
[C---:B------:R-:W-:Y:S01]  /*e5f0*/  @P1 LEA R10, P2, R6.reuse, c[0x0][0x1c8], 0x1 ;  /* 0x00007200060a1a11 */ /* 0x040fe200078408ff */
[----:B------:R2:W-:Y:S01]  /*e600*/  MUFU.EX2 R216, R7 ;  /* 0x0000000700d87308 */ /* 0x0005e20000000800 */
[----:B------:R3:W-:Y:S01]  /*e610*/  @P1 LDGSTS.E.BYPASS.LTC128B.128 [R248+0x4100], [R4.64], !P0 ;  /* 0x0410000004f81fae */ /* 0x0007e2000c101d46 */
[----:B------:R-:W-:Y:S02]  /*e620*/  MOV R181, R46 ;  /* 0x0000002e00b57202 */ /* 0x000fe40000000f00 */
[----:B------:R-:W-:Y:S01]  /*e630*/  @P1 LEA.HI.X R11, R6, c[0x0][0x1cc], R2, 0x1, P2 ;  /* 0x00007300060b1a11 */ /* 0x000fe200010f0c02 */
[--C-:B------:R-:W-:Y:S01]  /*e640*/  FFMA.FTZ R2, R12, c[0x0][0x2d0], -R208.reuse ;  /* 0x0000b4000c027a23 */ /* 0x100fe200000108d0 */
[----:B------:R-:W-:Y:S01]  /*e650*/  @P1 IADD3 R6, P2, R4, R8, RZ ;  /* 0x0000000804061210 */ /* 0x000fe20007f5e0ff */
[C---:B------:R-:W-:Y:S01]  /*e660*/  FMUL.FTZ R12, R3.reuse, R148 ;  /* 0x00000094030c7220 */ /* 0x040fe20000410000 */
[----:B------:R-:W-:Y:S01]  /*e670*/  MOV R218, R49 ;  /* 0x0000003100da7202 */ /* 0x000fe20000000f00 */
[----:B------:R4:W-:Y:S01]  /*e680*/  @P1 LDGSTS.E.BYPASS.LTC128B.128 [R248+0x6100], [R10.64], !P6 ;  /* 0x061000000af81fae */ /* 0x0009e2000f101d46 */
[----:B------:R4:W-:Y:S01]  /*e690*/  MUFU.EX2 R213, R2 ;  /* 0x0000000200d57308 */ /* 0x0009e20000000800 */
[----:B------:R-:W-:Y:S02]  /*e6a0*/  FMUL.FTZ R49, R132, R185 ;  /* 0x000000b984317220 */ /* 0x000fe40000410000 */
[C---:B-1----:R-:W-:Y:S01]  /*e6b0*/  FMUL.FTZ R26, R0.reuse, R162 ;  /* 0x000000a2001a7220 */ /* 0x042fe20000410000 */
[----:B------:R-:W-:Y:S01]  /*e6c0*/  MOV R162, R64 ;  /* 0x0000004000a27202 */ /* 0x000fe20000000f00 */
[C---:B------:R-:W-:Y:S01]  /*e6d0*/  FMUL.FTZ R27, R0.reuse, R163 ;  /* 0x000000a3001b7220 */ /* 0x040fe20000410000 */
[----:B------:R-:W-:Y:S01]  /*e6e0*/  MOV R163, R57 ;  /* 0x0000003900a37202 */ /* 0x000fe20000000f00 */
[C---:B------:R-:W-:Y:S02]  /*e6f0*/  FMUL.FTZ R59, R0.reuse, R195 ;  /* 0x000000c3003b7220 */ /* 0x040fe40000410000 */
[C---:B------:R-:W-:Y:S01]  /*e700*/  FMUL.FTZ R30, R0.reuse, R166 ;  /* 0x000000a6001e7220 */ /* 0x040fe20000410000 */
[----:B------:R-:W-:Y:S01]  /*e710*/  MOV R166, R61 ;  /* 0x0000003d00a67202 */ /* 0x000fe20000000f00 */
[----:B------:R-:W-:Y:S01]  /*e720*/  FMUL.FTZ R46, R0, R182 ;  /* 0x000000b6002e7220 */ /* 0x000fe20000410000 */
[----:B------:R-:W-:Y:S01]  /*e730*/  MOV R182, R66 ;  /* 0x0000004200b67202 */ /* 0x000fe20000000f00 */
[----:B------:R-:W-:Y:S01]  /*e740*/  FMUL.FTZ R61, R3, R197 ;  /* 0x000000c5033d7220 */ /* 0x000fe20000410000 */
[----:B--2---:R-:W-:Y:S01]  /*e750*/  @P1 IADD3.X R7, R5, R9, RZ, P2, !PT ;  /* 0x0000000905071210 */ /* 0x004fe200017fe4ff */
[----:B------:R-:W-:Y:S02]  /*e760*/  FMUL.FTZ R57, R3, R193 ;  /* 0x000000c103397220 */ /* 0x000fe40000410000 */
[----:B------:R-:W-:Y:S01]  /*e770*/  FMUL.FTZ R64, R132, R200 ;  /* 0x000000c884407220 */ /* 0x000fe20000410000 */
[----:B---3--:R-:W-:Y:S01]  /*e780*/  @P1 IADD3 R4, P3, R6, R8, RZ ;  /* 0x0000000806041210 */ /* 0x008fe20007f7e0ff */
[----:B------:R1:W-:Y:S01]  /*e790*/  @P1 LDGSTS.E.BYPASS.LTC128B.128 [R248+0x4900], [R6.64], !P0 ;  /* 0x0490000006f81fae */ /* 0x0003e2000c101d46 */
[----:B------:R-:W-:Y:S02]  /*e7a0*/  FMUL.FTZ R66, R133, R202 ;  /* 0x000000ca85427220 */ /* 0x000fe40000410000 */
[-C--:B------:R-:W-:Y:S01]  /*e7b0*/  @P1 IADD3.X R5, R7, R9.reuse, RZ, P3, !PT ;  /* 0x0000000907051210 */ /* 0x080fe20001ffe4ff */
[----:B------:R-:W-:Y:S01]  /*e7c0*/  FMUL.FTZ R74, R0, R74 ;  /* 0x0000004a004a7220 */ /* 0x000fe20000410000 */
[----:B------:R-:W-:Y:S01]  /*e7d0*/  @P1 IADD3 R8, P2, R4, R8, RZ ;  /* 0x0000000804081210 */ /* 0x000fe20007f5e0ff */
[----:B----4-:R-:W-:Y:S02]  /*e7e0*/  FFMA.FTZ R2, R13, c[0x0][0x2d0], -R208 ;  /* 0x0000b4000d027a23 */ /* 0x010fe400000108d0 */
[----:B------:R1:W-:Y:S01]  /*e7f0*/  @P1 LDGSTS.E.BYPASS.LTC128B.128 [R248+0x6900], [R6.64+0x80], !P6 ;  /* 0x0690008006f81fae */ /* 0x0003e2000f101d46 */
[----:B------:R-:W-:Y:S01]  /*e800*/  @P1 IADD3.X R9, R5, R9, RZ, P2, !PT ;  /* 0x0000000905091210 */ /* 0x000fe200017fe4ff */
[----:B------:R-:W2:Y:S01]  /*e810*/  MUFU.EX2 R241, R2 ;  /* 0x0000000200f17308 */ /* 0x000ea20000000800 */
[C---:B------:R-:W-:Y:S02]  /*e820*/  FMUL.FTZ R10, R0.reuse, R142 ;  /* 0x0000008e000a7220 */ /* 0x040fe40000410000 */
[C---:B------:R-:W-:Y:S02]  /*e830*/  FMUL.FTZ R11, R0.reuse, R143 ;  /* 0x0000008f000b7220 */ /* 0x040fe40000410000 */
[----:B------:R-:W-:Y:S01]  /*e840*/  FMUL.FTZ R13, R3, R149 ;  /* 0x00000095030d7220 */ /* 0x000fe20000410000 */
[----:B------:R3:W-:Y:S01]  /*e850*/  @P1 LDGSTS.E.BYPASS.LTC128B.128 [R248+0x5100], [R4.64], !P0 ;  /* 0x0510000004f81fae */ /* 0x0007e2000c101d46 */
[C---:B------:R-:W-:Y:S02]  /*e860*/  FMUL.FTZ R75, R0.reuse, R75 ;  /* 0x0000004b004b7220 */ /* 0x040fe40000410000 */
[C---:B------:R-:W-:Y:S02]  /*e870*/  FMUL.FTZ R78, R0.reuse, R78 ;  /* 0x0000004e004e7220 */ /* 0x040fe40000410000 */
[C---:B------:R-:W-:Y:S02]  /*e880*/  FMUL.FTZ R79, R0.reuse, R79 ;  /* 0x0000004f004f7220 */ /* 0x040fe40000410000 */
[C---:B------:R-:W-:Y:S01]  /*e890*/  FMUL.FTZ R90, R0.reuse, R90 ;  /* 0x0000005a005a7220 */ /* 0x040fe20000410000 */
[----:B------:R3:W-:Y:S01]  /*e8a0*/  @P1 LDGSTS.E.BYPASS.LTC128B.128 [R248+0x7100], [R4.64+0x80], !P6 ;  /* 0x0710008004f81fae */ /* 0x0007e2000f101d46 */
[C---:B------:R-:W-:Y:S02]  /*e8b0*/  FMUL.FTZ R91, R0.reuse, R91 ;  /* 0x0000005b005b7220 */ /* 0x040fe40000410000 */
[C---:B------:R-:W-:Y:S02]  /*e8c0*/  FMUL.FTZ R94, R0.reuse, R94 ;  /* 0x0000005e005e7220 */ /* 0x040fe40000410000 */
[C---:B------:R-:W-:Y:S02]  /*e8d0*/  FMUL.FTZ R95, R0.reuse, R95 ;  /* 0x0000005f005f7220 */ /* 0x040fe40000410000 */
[C---:B------:R-:W-:Y:S01]  /*e8e0*/  FMUL.FTZ R106, R0.reuse, R106 ;  /* 0x0000006a006a7220 */ /* 0x040fe20000410000 */
[----:B------:R4:W-:Y:S01]  /*e8f0*/  @P1 LDGSTS.E.BYPASS.LTC128B.128 [R248+0x5900], [R8.64], !P0 ;  /* 0x0590000008f81fae */ /* 0x0009e2000c101d46 */
[----:B------:R-:W-:Y:S01]  /*e900*/  FMUL.FTZ R107, R0, R107 ;  /* 0x0000006b006b7220 */ /* 0x000fe20000410000 */
[----:B--2---:R-:W-:Y:S01]  /*e910*/  F2FP.BF16.PACK_AB R142, R241, R213 ;  /* 0x000000d5f18e723e */ /* 0x004fe200000010ff */
[----:B------:R-:W-:Y:S02]  /*e920*/  FMUL.FTZ R2, R134, c[0x0][0x2d0] ;  /* 0x0000b40086027a20 */ /* 0x000fe40000410000 */
[----:B-1----:R-:W-:Y:S01]  /*e930*/  FMUL.FTZ R7, R133, R147 ;  /* 0x0000009385077220 */ /* 0x002fe20000410000 */
[----:B------:R-:W-:Y:S01]  /*e940*/  F2FP.BF16.PACK_AB R147, R236, R234 ;  /* 0x000000eaec93723e */ /* 0x000fe200000010ff */
[--C-:B------:R-:W-:Y:S01]  /*e950*/  FFMA.FTZ R6, R219, c[0x0][0x2d0], -R2.reuse ;  /* 0x0000b400db067a23 */ /* 0x100fe20000010802 */
[----:B------:R4:W-:Y:S01]  /*e960*/  @P1 LDGSTS.E.BYPASS.LTC128B.128 [R248+0x7900], [R8.64+0x80], !P6 ;  /* 0x0790008008f81fae */ /* 0x0009e2000f101d46 */
[----:B------:R-:W-:Y:S01]  /*e970*/  MOV R219, R41 ;  /* 0x0000002900db7202 */ /* 0x000fe20000000f00 */
[----:B------:R-:W-:Y:S01]  /*e980*/  FMUL.FTZ R41, R3, R177 ;  /* 0x000000b103297220 */ /* 0x000fe20000410000 */
[----:B------:R1:W-:Y:S01]  /*e990*/  MUFU.EX2 R209, R6 ;  /* 0x0000000600d17308 */ /* 0x0003e20000000800 */
[----:B------:R-:W-:Y:S01]  /*e9a0*/  MOV R177, R42 ;  /* 0x0000002a00b17202 */ /* 0x000fe20000000f00 */
[C---:B------:R-:W-:Y:S02]  /*e9b0*/  FMUL.FTZ R42, R0.reuse, R178 ;  /* 0x000000b2002a7220 */ /* 0x040fe40000410000 */
[C---:B------:R-:W-:Y:S01]  /*e9c0*/  FMUL.FTZ R110, R0.reuse, R110 ;  /* 0x0000006e006e7220 */ /* 0x040fe20000410000 */
[----:B------:R-:W2:Y:S01]  /*e9d0*/  LDSM.16.MT88.4 R20, [R229] ;  /* 0x00000000e514783b */ /* 0x000ea20000004200 */
[----:B------:R-:W-:Y:S02]  /*e9e0*/  FMUL.FTZ R111, R0, R111 ;  /* 0x0000006f006f7220 */ /* 0x000fe40000410000 */
[--C-:B---3--:R-:W-:Y:S01]  /*e9f0*/  FFMA.FTZ R4, R220, c[0x0][0x2d0], -R2.reuse ;  /* 0x0000b400dc047a23 */ /* 0x108fe20000010802 */
[----:B------:R-:W-:Y:S01]  /*ea00*/  MOV R220, R245 ;  /* 0x000000f500dc7202 */ /* 0x000fe20000000f00 */
[----:B------:R-:W-:Y:S01]  /*ea10*/  FMUL.FTZ R5, R132, R145 ;  /* 0x0000009184057220 */ /* 0x000fe20000410000 */
[----:B------:R-:W-:Y:S01]  /*ea20*/  F2FP.BF16.PACK_AB R145, R240, R215 ;  /* 0x000000d7f091723e */ /* 0x000fe200000010ff */
[----:B------:R3:W3:Y:S01]  /*ea30*/  MUFU.EX2 R210, R4 ;  /* 0x0000000400d27308 */ /* 0x0006e20000000800 */
[----:B------:R-:W2:Y:S01]  /*ea40*/  LDSM.16.MT88.4 R36, [R230] ;  /* 0x00000000e624783b */ /* 0x000ea20000004200 */
[C---:B------:R-:W-:Y:S02]  /*ea50*/  FMUL.FTZ R122, R0.reuse, R122 ;  /* 0x0000007a007a7220 */ /* 0x040fe40000410000 */
[C---:B------:R-:W-:Y:S02]  /*ea60*/  FMUL.FTZ R123, R0.reuse, R123 ;  /* 0x0000007b007b7220 */ /* 0x040fe40000410000 */
[C---:B------:R-:W-:Y:S02]  /*ea70*/  FMUL.FTZ R126, R0.reuse, R126 ;  /* 0x0000007e007e7220 */ /* 0x040fe40000410000 */
[----:B------:R-:W-:Y:S01]  /*ea80*/  FMUL.FTZ R127, R0, R127 ;  /* 0x0000007f007f7220 */ /* 0x000fe20000410000 */
[----:B------:R-:W2:Y:S01]  /*ea90*/  LDSM.16.MT88.4 R52, [R233] ;  /* 0x00000000e934783b */ /* 0x000ea20000004200 */
[----:B-1----:R-:W-:Y:S01]  /*eaa0*/  FMUL.FTZ R6, R133, R146 ;  /* 0x0000009285067220 */ /* 0x002fe20000410000 */
[----:B------:R-:W-:Y:S01]  /*eab0*/  F2FP.BF16.PACK_AB R146, R217, R238 ;  /* 0x000000eed992723e */ /* 0x000fe200000010ff */
[C---:B----4-:R-:W-:Y:S01]  /*eac0*/  FMUL.FTZ R8, R3.reuse, R140 ;  /* 0x0000008c03087220 */ /* 0x050fe20000410000 */
[----:B------:R-:W-:Y:S01]  /*ead0*/  F2FP.BF16.PACK_AB R140, R216, R212 ;  /* 0x000000d4d88c723e */ /* 0x000fe200000010ff */
[----:B------:R-:W-:Y:S03]  /*eae0*/  FMUL.FTZ R9, R3, R141 ;  /* 0x0000008d03097220 */ /* 0x000fe60000410000 */
[----:B------:R-:W-:Y:S01]  /*eaf0*/  LDSM.16.MT88.4 R152, [R229+0x2000] ;  /* 0x00200000e598783b */ /* 0x000fe20000004200 */
[--C-:B---3--:R-:W-:Y:S01]  /*eb00*/  FFMA.FTZ R4, R14, c[0x0][0x2d0], -R2.reuse ;  /* 0x0000b4000e047a23 */ /* 0x108fe20000010802 */
[----:B------:R-:W-:Y:S01]  /*eb10*/  F2FP.BF16.PACK_AB R141, R210, R209 ;  /* 0x000000d1d28d723e */ /* 0x000fe200000010ff */
[C---:B------:R-:W-:Y:S05]  /*eb20*/  FMUL.FTZ R14, R0.reuse, R150 ;  /* 0x00000096000e7220 */ /* 0x040fea0000410000 */
[----:B------:R-:W0:Y:S01]  /*eb30*/  LDGDEPBAR ;  /* 0x00000000000079af */ /* 0x000e220000000000 */
[----:B------:R1:W-:Y:S02]  /*eb40*/  MUFU.EX2 R211, R4 ;  /* 0x0000000400d37308 */ /* 0x0003e40000000800 */
[----:B-1----:R-:W-:Y:S02]  /*eb50*/  FFMA.FTZ R4, R15, c[0x0][0x2d0], -R2 ;  /* 0x0000b4000f047a23 */ /* 0x002fe40000010802 */
[----:B------:R-:W-:Y:S06]  /*eb60*/  FMUL.FTZ R15, R0, R151 ;  /* 0x00000097000f7220 */ /* 0x000fec0000410000 */
[----:B------:R1:W3:Y:S01]  /*eb70*/  MUFU.EX2 R242, R4 ;  /* 0x0000000400f27308 */ /* 0x0002e20000000800 */
[----:B------:R-:W4:Y:S01]  /*eb80*/  LDSM.16.MT88.4 R148, [R232] ;  /* 0x00000000e894783b */ /* 0x000f220000004200 */
[----:B-1----:R-:W-:Y:S01]  /*eb90*/  FMUL.FTZ R4, R132, R144 ;  /* 0x0000009084047220 */ /* 0x002fe20000410000 */
[----:B------:R-:W-:Y:S02]  /*eba0*/  F2FP.BF16.PACK_AB R144, R231, R214 ;  /* 0x000000d6e790723e */ /* 0x000fe400000010ff */
[----:B---3--:R-:W-:Y:S05]  /*ebb0*/  F2FP.BF16.PACK_AB R143, R242, R211 ;  /* 0x000000d3f28f723e */ /* 0x008fea00000010ff */
[-C--:B--2---:R-:W-:Y:S08]  /*ebc0*/  HMMA.16816.F32.BF16 R4, R144, R20.reuse, R4 ;  /* 0x000000149004723c */ /* 0x084ff00000041804 */
[C---:B------:R-:W-:Y:S07]  /*ebd0*/  HMMA.16816.F32.BF16 R8, R140.reuse, R20, R8 ;  /* 0x000000148c08723c */ /* 0x040fee0000041808 */
[C---:B------:R-:W-:Y:S01]  /*ebe0*/  FMUL.FTZ R20, R132.reuse, R156 ;  /* 0x0000009c84147220 */ /* 0x040fe20000410000 */
[-C--:B------:R-:W-:Y:S04]  /*ebf0*/  HMMA.16816.F32.BF16 R12, R140, R22.reuse, R12 ;  /* 0x000000168c0c723c */ /* 0x080fe8000004180c */
[----:B------:R-:W-:Y:S01]  /*ec00*/  MOV R156, R138 ;  /* 0x0000008a009c7202 */ /* 0x000fe20000000f00 */
[--C-:B------:R-:W-:Y:S02]  /*ec10*/  FFMA.FTZ R138, R221, c[0x0][0x2d0], -R206.reuse ;  /* 0x0000b400dd8a7a23 */ /* 0x100fe400000108ce */
[----:B------:R-:W-:Y:S01]  /*ec20*/  FMUL.FTZ R21, R132, R157 ;  /* 0x0000009d84157220 */ /* 0x000fe20000410000 */
[C---:B------:R-:W-:Y:S04]  /*ec30*/  HMMA.16816.F32.BF16 R16, R144.reuse, R22, R16 ;  /* 0x000000169010723c */ /* 0x040fe80000041810 */
[----:B------:R-:W-:Y:S01]  /*ec40*/  MOV R157, R63 ;  /* 0x0000003f009d7202 */ /* 0x000fe20000000f00 */
[C---:B------:R-:W-:Y:S02]  /*ec50*/  FMUL.FTZ R63, R0.reuse, R199 ;  /* 0x000000c7003f7220 */ /* 0x040fe40000410000 */
[C---:B------:R-:W-:Y:S01]  /*ec60*/  FMUL.FTZ R22, R133.reuse, R158 ;  /* 0x0000009e85167220 */ /* 0x040fe20000410000 */
[----:B------:R-:W-:Y:S01]  /*ec70*/  MOV R158, R31 ;  /* 0x0000001f009e7202 */ /* 0x000fe20000000f00 */
[C---:B------:R-:W-:Y:S03]  /*ec80*/  FMUL.FTZ R31, R0.reuse, R167 ;  /* 0x000000a7001f7220 */ /* 0x040fe60000410000 */
[----:B------:R-:W-:Y:S01]  /*ec90*/  MOV R167, R243 ;  /* 0x000000f300a77202 */ /* 0x000fe20000000f00 */
[----:B------:R-:W-:Y:S01]  /*eca0*/  FMUL.FTZ R23, R133, R159 ;  /* 0x0000009f85177220 */ /* 0x000fe20000410000 */
[----:B------:R1:W-:Y:S01]  /*ecb0*/  MUFU.EX2 R243, R138 ;  /* 0x0000008a00f37308 */ /* 0x0003e20000000800 */
[----:B------:R-:W-:Y:S01]  /*ecc0*/  MOV R159, R58 ;  /* 0x0000003a009f7202 */ /* 0x000fe20000000f00 */
[----:B------:R-:W-:Y:S04]  /*ecd0*/  FMUL.FTZ R58, R0, R194 ;  /* 0x000000c2003a7220 */ /* 0x000fe80000410000 */
[-C--:B------:R-:W-:Y:S08]  /*ece0*/  HMMA.16816.F32.BF16 R20, R144, R36.reuse, R20 ;  /* 0x000000249014723c */ /* 0x080ff00000041814 */
[C---:B------:R-:W-:Y:S07]  /*ecf0*/  HMMA.16816.F32.BF16 R24, R140.reuse, R36, R24 ;  /* 0x000000248c18723c */ /* 0x040fee0000041818 */
[----:B------:R-:W-:Y:S01]  /*ed00*/  FMUL.FTZ R36, R132, R172 ;  /* 0x000000ac84247220 */ /* 0x000fe20000410000 */
[-C--:B------:R-:W-:Y:S04]  /*ed10*/  HMMA.16816.F32.BF16 R28, R140, R38.reuse, R28 ;  /* 0x000000268c1c723c */ /* 0x080fe8000004181c */
[----:B-1----:R-:W-:Y:S01]  /*ed20*/  FFMA.FTZ R138, R223, c[0x0][0x2d0], -R206 ;  /* 0x0000b400df8a7a23 */ /* 0x002fe200000108ce */
[----:B------:R-:W-:Y:S01]  /*ed30*/  MOV R172, R43 ;  /* 0x0000002b00ac7202 */ /* 0x000fe20000000f00 */
[----:B------:R-:W-:Y:S02]  /*ed40*/  FMUL.FTZ R43, R0, R179 ;  /* 0x000000b3002b7220 */ /* 0x000fe40000410000 */
[C---:B------:R-:W-:Y:S01]  /*ed50*/  HMMA.16816.F32.BF16 R32, R144.reuse, R38, R32 ;  /* 0x000000269020723c */ /* 0x040fe20000041820 */
[----:B------:R1:W2:Y:S03]  /*ed60*/  MUFU.EX2 R235, R138 ;  /* 0x0000008a00eb7308 */ /* 0x0002a60000000800 */
[----:B------:R-:W-:Y:S02]  /*ed70*/  FMUL.FTZ R37, R132, R173 ;  /* 0x000000ad84257220 */ /* 0x000fe40000410000 */
[----:B------:R-:W-:Y:S02]  /*ed80*/  IMAD.MOV.U32 R173, RZ, RZ, R44 ;  /* 0x000000ffffad7224 */ /* 0x000fe400078e002c */
[----:B------:R-:W-:Y:S01]  /*ed90*/  FMUL.FTZ R38, R133, R174 ;  /* 0x000000ae85267220 */ /* 0x000fe20000410000 */
[----:B------:R-:W-:Y:S03]  /*eda0*/  MOV R174, R47 ;  /* 0x0000002f00ae7202 */ /* 0x000fe60000000f00 */
[C---:B------:R-:W-:Y:S01]  /*edb0*/  FMUL.FTZ R47, R0.reuse, R183 ;  /* 0x000000b7002f7220 */ /* 0x040fe20000410000 */
[----:B------:R-:W-:Y:S01]  /*edc0*/  MOV R183, R244 ;  /* 0x000000f400b77202 */ /* 0x000fe20000000f00 */
[----:B------:R-:W-:Y:S01]  /*edd0*/  FMUL.FTZ R44, R3, R180 ;  /* 0x000000b4032c7220 */ /* 0x000fe20000410000 */
[----:B------:R-:W-:Y:S01]  /*ede0*/  MOV R180, R62 ;  /* 0x0000003e00b47202 */ /* 0x000fe20000000f00 */
[----:B------:R-:W-:Y:S02]  /*edf0*/  FMUL.FTZ R62, R0, R198 ;  /* 0x000000c6003e7220 */ /* 0x000fe40000410000 */
[----:B------:R-:W-:Y:S01]  /*ee00*/  FMUL.FTZ R39, R133, R175 ;  /* 0x000000af85277220 */ /* 0x000fe20000410000 */
[----:B------:R-:W-:Y:S01]  /*ee10*/  MOV R175, R65 ;  /* 0x0000004100af7202 */ /* 0x000fe20000000f00 */
[C---:B------:R-:W-:Y:S02]  /*ee20*/  FMUL.FTZ R65, R132.reuse, R201 ;  /* 0x000000c984417220 */ /* 0x040fe40000410000 */
[----:B------:R-:W-:Y:S03]  /*ee30*/  LDSM.16.MT88.4 R200, [R232+0x1800] ;  /* 0x00180000e8c8783b */ /* 0x000fe60000004200 */
[-C--:B------:R-:W-:Y:S03]  /*ee40*/  HMMA.16816.F32.BF16 R36, R144, R52.reuse, R36 ;  /* 0x000000349024723c */ /* 0x080fe60000041824 */
[--C-:B-1----:R-:W-:Y:S04]  /*ee50*/  FFMA.FTZ R138, R225, c[0x0][0x2d0], -R207.reuse ;  /* 0x0000b400e18a7a23 */ /* 0x102fe800000108cf */
[----:B------:R1:W-:Y:S01]  /*ee60*/  MUFU.EX2 R179, R138 ;  /* 0x0000008a00b37308 */ /* 0x0003e20000000800 */
[C---:B------:R-:W-:Y:S07]  /*ee70*/  HMMA.16816.F32.BF16 R40, R140.reuse, R52, R40 ;  /* 0x000000348c28723c */ /* 0x040fee0000041828 */
[C---:B------:R-:W-:Y:S01]  /*ee80*/  FMUL.FTZ R53, R132.reuse, R189 ;  /* 0x000000bd84357220 */ /* 0x040fe20000410000 */
[-C--:B------:R-:W-:Y:S04]  /*ee90*/  HMMA.16816.F32.BF16 R44, R140, R54.reuse, R44 ;  /* 0x000000368c2c723c */ /* 0x080fe8000004182c */
[----:B------:R-:W-:Y:S04]  /*eea0*/  FMUL.FTZ R52, R132, R188 ;  /* 0x000000bc84347220 */ /* 0x000fe80000410000 */
[C---:B------:R-:W-:Y:S04]  /*eeb0*/  HMMA.16816.F32.BF16 R48, R144.reuse, R54, R48 ;  /* 0x000000369030723c */ /* 0x040fe80000041830 */
[--C-:B-1----:R-:W-:Y:S03]  /*eec0*/  FFMA.FTZ R138, R226, c[0x0][0x2d0], -R207.reuse ;  /* 0x0000b400e28a7a23 */ /* 0x102fe600000108cf */
[C---:B------:R-:W-:Y:S01]  /*eed0*/  FMUL.FTZ R54, R133.reuse, R190 ;  /* 0x000000be85367220 */ /* 0x040fe20000410000 */
[----:B------:R1:W3:Y:S01]  /*eee0*/  MUFU.EX2 R245, R138 ;  /* 0x0000008a00f57308 */ /* 0x0002e20000000800 */
[----:B------:R-:W-:Y:S07]  /*eef0*/  FMUL.FTZ R55, R133, R191 ;  /* 0x000000bf85377220 */ /* 0x000fee0000410000 */
[-C--:B----4-:R-:W-:Y:S02]  /*ef00*/  HMMA.16816.F32.BF16 R52, R144, R148.reuse, R52 ;  /* 0x000000949034723c */ /* 0x090fe40000041834 */
[----:B------:R-:W-:Y:S06]  /*ef10*/  MUFU.EX2 R191, R160 ;  /* 0x000000a000bf7308 */ /* 0x000fec0000000800 */
[C---:B------:R-:W-:Y:S08]  /*ef20*/  HMMA.16816.F32.BF16 R56, R140.reuse, R148, R56 ;  /* 0x000000948c38723c */ /* 0x040ff00000041838 */
[-C--:B------:R-:W-:Y:S04]  /*ef30*/  HMMA.16816.F32.BF16 R60, R140, R150.reuse, R60 ;  /* 0x000000968c3c723c */ /* 0x080fe8000004183c */
[--C-:B-1----:R-:W-:Y:S04]  /*ef40*/  FFMA.FTZ R138, R222, c[0x0][0x2d0], -R206.reuse ;  /* 0x0000b400de8a7a23 */ /* 0x102fe800000108ce */
[C---:B------:R-:W-:Y:S01]  /*ef50*/  HMMA.16816.F32.BF16 R64, R144.reuse, R150, R64 ;  /* 0x000000969040723c */ /* 0x040fe20000041840 */
[----:B------:R1:W-:Y:S01]  /*ef60*/  MUFU.EX2 R178, R138 ;  /* 0x0000008a00b27308 */ /* 0x0003e20000000800 */
[----:B------:R-:W4:Y:S06]  /*ef70*/  LDSM.16.MT88.4 R148, [R230+0x2000] ;  /* 0x00200000e694783b */ /* 0x000f2c0000004200 */
[-C--:B------:R-:W-:Y:S08]  /*ef80*/  HMMA.16816.F32.BF16 R68, R144, R152.reuse, R68 ;  /* 0x000000989044723c */ /* 0x080ff00000041844 */
[C---:B------:R-:W-:Y:S08]  /*ef90*/  HMMA.16816.F32.BF16 R72, R140.reuse, R152, R72 ;  /* 0x000000988c48723c */ /* 0x040ff00000041848 */
[-C--:B------:R-:W-:Y:S04]  /*efa0*/  HMMA.16816.F32.BF16 R76, R140, R154.reuse, R76 ;  /* 0x0000009a8c4c723c */ /* 0x080fe8000004184c */
[----:B-1----:R-:W-:Y:S02]  /*efb0*/  FFMA.FTZ R138, R224, c[0x0][0x2d0], -R206 ;  /* 0x0000b400e08a7a23 */ /* 0x002fe400000108ce */
[----:B------:R-:W-:Y:S02]  /*efc0*/  FFMA.FTZ R224, R167, c[0x0][0x2d0], -R2 ;  /* 0x0000b400a7e07a23 */ /* 0x000fe40000010802 */
[C---:B------:R-:W-:Y:S01]  /*efd0*/  HMMA.16816.F32.BF16 R80, R144.reuse, R154, R80 ;  /* 0x0000009a9050723c */ /* 0x040fe20000041850 */
[----:B------:R1:W1:Y:S01]  /*efe0*/  MUFU.EX2 R221, R138 ;  /* 0x0000008a00dd7308 */ /* 0x0002620000000800 */
[----:B------:R-:W2:Y:S06]  /*eff0*/  LDSM.16.MT88.4 R152, [R233+0x2000] ;  /* 0x00200000e998783b */ /* 0x000eac0000004200 */
[-C--:B----4-:R-:W-:Y:S03]  /*f000*/  HMMA.16816.F32.BF16 R84, R144, R148.reuse, R84 ;  /* 0x000000949054723c */ /* 0x090fe60000041854 */
[----:B------:R-:W-:Y:S05]  /*f010*/  MUFU.EX2 R224, R224 ;  /* 0x000000e000e07308 */ /* 0x000fea0000000800 */
        /* <DEDUP_REMOVED lines=8> */
[--C-:B-1----:R-:W-:Y:S04]  /*f0a0*/  FFMA.FTZ R138, R250, c[0x0][0x2d0], -R207.reuse ;  /* 0x0000b400fa8a7a23 */ /* 0x102fe800000108cf */
        /* <DEDUP_REMOVED lines=8> */
[----:B------:R1:W-:Y:S06]  /*f130*/  MUFU.EX2 R244, R138 ;  /* 0x0000008a00f47308 */ /* 0x0003ec0000000800 */
[----:B------:R-:W-:Y:S02]  /*f140*/  F2FP.BF16.PACK_AB R140, R235, R243 ;  /* 0x000000f3eb8c723e */ /* 0x000fe400000010ff */
[----:B---3--:R-:W-:Y:S03]  /*f150*/  F2FP.BF16.PACK_AB R141, R245, R179 ;  /* 0x000000b3f58d723e */ /* 0x008fe600000010ff */
[----:B------:R-:W-:Y:S02]  /*f160*/  F2FP.BF16.PACK_AB R142, R221, R178 ;  /* 0x000000b2dd8e723e */ /* 0x000fe400000010ff */
[----:B--2---:R-:W-:Y:S01]  /*f170*/  F2FP.BF16.PACK_AB R143, R223, R195 ;  /* 0x000000c3df8f723e */ /* 0x004fe200000010ff */
[----:B-1----:R-:W-:Y:S04]  /*f180*/  FFMA.FTZ R138, R251, c[0x0][0x2d0], -R208 ;  /* 0x0000b400fb8a7a23 */ /* 0x002fe800000108d0 */
[----:B------:R1:W2:Y:S02]  /*f190*/  MUFU.EX2 R246, R138 ;  /* 0x0000008a00f67308 */ /* 0x0002a40000000800 */
        /* <DEDUP_REMOVED lines=9> */
[----:B-1----:R-:W-:Y:S01]  /*f230*/  FFMA.FTZ R138, R184, c[0x0][0x2d0], -R2 ;  /* 0x0000b400b88a7a23 */ /* 0x002fe20000010802 */
[----:B------:R-:W-:Y:S02]  /*f240*/  MOV R184, R183 ;  /* 0x000000b700b87202 */ /* 0x000fe40000000f00 */
[----:B------:R-:W-:Y:S02]  /*f250*/  MOV R183, R182 ;  /* 0x000000b600b77202 */ /* 0x000fe40000000f00 */
[----:B------:R-:W-:Y:S02]  /*f260*/  MOV R182, R180 ;  /* 0x000000b400b67202 */ /* 0x000fe40000000f00 */
[----:B------:R-:W-:Y:S02]  /*f270*/  MOV R180, R176 ;  /* 0x000000b000b47202 */ /* 0x000fe40000000f00 */
[----:B------:R-:W-:Y:S02]  /*f280*/  MOV R176, R164 ;  /* 0x000000a400b07202 */ /* 0x000fe40000000f00 */
[----:B------:R-:W-:Y:S02]  /*f290*/  MOV R164, R247 ;  /* 0x000000f700a47202 */ /* 0x000fe40000000f00 */
[----:B------:R1:W3:Y:S02]  /*f2a0*/  MUFU.EX2 R247, R138 ;  /* 0x0000008a00f77308 */ /* 0x0002e40000000800 */
[----:B-1----:R-:W-:Y:S01]  /*f2b0*/  FFMA.FTZ R138, R184, c[0x0][0x2d0], -R208 ;  /* 0x0000b400b88a7a23 */ /* 0x002fe200000108d0 */
[----:B------:R-:W-:Y:S01]  /*f2c0*/  MOV R184, R183 ;  /* 0x000000b700b87202 */ /* 0x000fe20000000f00 */
[----:B------:R-:W-:Y:S01]  /*f2d0*/  IMAD.MOV.U32 R183, RZ, RZ, R182 ;  /* 0x000000ffffb77224 */ /* 0x000fe200078e00b6 */
[----:B------:R-:W-:Y:S05]  /*f2e0*/  MOV R182, R180 ;  /* 0x000000b400b67202 */ /* 0x000fea0000000f00 */
[----:B------:R1:W-:Y:S01]  /*f2f0*/  MUFU.EX2 R198, R138 ;  /* 0x0000008a00c67308 */ /* 0x0003e20000000800 */
[----:B------:R-:W-:Y:S02]  /*f300*/  MOV R180, R176 ;  /* 0x000000b000b47202 */ /* 0x000fe40000000f00 */
[----:B------:R-:W-:Y:S02]  /*f310*/  MOV R176, R175 ;  /* 0x000000af00b07202 */ /* 0x000fe40000000f00 */
[----:B------:R-:W-:Y:S02]  /*f320*/  MOV R175, R171 ;  /* 0x000000ab00af7202 */ /* 0x000fe40000000f00 */
[----:B------:R-:W-:Y:S02]  /*f330*/  MOV R171, R170 ;  /* 0x000000aa00ab7202 */ /* 0x000fe40000000f00 */
[----:B------:R-:W-:Y:S02]  /*f340*/  MOV R170, R131 ;  /* 0x0000008300aa7202 */ /* 0x000fe40000000f00 */
[----:B------:R-:W4:Y:S01]  /*f350*/  LDL.LU R131, [R1+0xd0] ;  /* 0x0000d00001837983 */ /* 0x000f220000300800 */
[----:B-1----:R-:W-:Y:S01]  /*f360*/  FFMA.FTZ R138, R184, c[0x0][0x2d0], -R208 ;  /* 0x0000b400b88a7a23 */ /* 0x002fe200000108d0 */
[----:B------:R-:W-:Y:S02]  /*f370*/  MOV R184, R183 ;  /* 0x000000b700b87202 */ /* 0x000fe40000000f00 */
[----:B------:R-:W-:Y:S02]  /*f380*/  MOV R183, R176 ;  /* 0x000000b000b77202 */ /* 0x000fe40000000f00 */
[----:B------:R-:W-:Y:S02]  /*f390*/  MOV R176, R171 ;  /* 0x000000ab00b07202 */ /* 0x000fe40000000f00 */
[----:B------:R-:W-:Y:S02]  /*f3a0*/  MOV R171, R237 ;  /* 0x000000ed00ab7202 */ /* 0x000fe40000000f00 */
[----:B------:R1:W1:Y:S02]  /*f3b0*/  MUFU.EX2 R237, R138 ;  /* 0x0000008a00ed7308 */ /* 0x0002640000000800 */
[--C-:B-1----:R-:W-:Y:S02]  /*f3c0*/  FFMA.FTZ R138, R184, c[0x0][0x2d0], -R2.reuse ;  /* 0x0000b400b88a7a23 */ /* 0x102fe40000010802 */
[----:B------:R-:W-:Y:S06]  /*f3d0*/  LDSM.16.MT88.4 R184, [R233+0x1800] ;  /* 0x00180000e9b8783b */ /* 0x000fec0000004200 */
[----:B------:R1:W-:Y:S02]  /*f3e0*/  MUFU.EX2 R192, R138 ;  /* 0x0000008a00c07308 */ /* 0x0003e40000000800 */
[----:B-1----:R-:W-:Y:S08]  /*f3f0*/  FFMA.FTZ R138, R183, c[0x0][0x2d0], -R2 ;  /* 0x0000b400b78a7a23 */ /* 0x002ff00000010802 */
[----:B------:R-:W-:Y:S10]  /*f400*/  MUFU.EX2 R183, R161 ;  /* 0x000000a100b77308 */ /* 0x000ff40000000800 */
[----:B------:R1:W1:Y:S02]  /*f410*/  MUFU.EX2 R189, R138 ;  /* 0x0000008a00bd7308 */ /* 0x0002640000000800 */
[--C-:B-1----:R-:W-:Y:S08]  /*f420*/  FFMA.FTZ R138, R182, c[0x0][0x2d0], -R206.reuse ;  /* 0x0000b400b68a7a23 */ /* 0x102ff000000108ce */
[----:B------:R1:W-:Y:S02]  /*f430*/  MUFU.EX2 R188, R138 ;  /* 0x0000008a00bc7308 */ /* 0x0003e40000000800 */
[--C-:B-1----:R-:W-:Y:S08]  /*f440*/  FFMA.FTZ R138, R181, c[0x0][0x2d0], -R206.reuse ;  /* 0x0000b400b58a7a23 */ /* 0x102ff000000108ce */
[----:B------:R1:W-:Y:S02]  /*f450*/  MUFU.EX2 R196, R138 ;  /* 0x0000008a00c47308 */ /* 0x0003e40000000800 */
[--C-:B-1----:R-:W-:Y:S08]  /*f460*/  FFMA.FTZ R138, R180, c[0x0][0x2d0], -R207.reuse ;  /* 0x0000b400b48a7a23 */ /* 0x102ff000000108cf */
[----:B------:R1:W-:Y:S02]  /*f470*/  MUFU.EX2 R181, R138 ;  /* 0x0000008a00b57308 */ /* 0x0003e40000000800 */
[--C-:B-1----:R-:W-:Y:S01]  /*f480*/  FFMA.FTZ R138, R177, c[0x0][0x2d0], -R207.reuse ;  /* 0x0000b400b18a7a23 */ /* 0x102fe200000108cf */
[----:B------:R-:W-:Y:S02]  /*f490*/  MOV R177, R175 ;  /* 0x000000af00b17202 */ /* 0x000fe40000000f00 */
[----:B------:R-:W-:Y:S05]  /*f4a0*/  MOV R175, R174 ;  /* 0x000000ae00af7202 */ /* 0x000fea0000000f00 */
[----:B------:R1:W-:Y:S01]  /*f4b0*/  MUFU.EX2 R197, R138 ;  /* 0x0000008a00c57308 */ /* 0x0003e20000000800 */
[----:B------:R-:W-:Y:S02]  /*f4c0*/  MOV R174, R168 ;  /* 0x000000a800ae7202 */ /* 0x000fe40000000f00 */
[----:B------:R-:W-:Y:S02]  /*f4d0*/  MOV R168, R164 ;  /* 0x000000a400a87202 */ /* 0x000fe40000000f00 */
[----:B------:R-:W-:Y:S05]  /*f4e0*/  MOV R164, R220 ;  /* 0x000000dc00a47202 */ /* 0x000fea0000000f00 */
[----:B------:R2:W-:Y:S01]  /*f4f0*/  MUFU.EX2 R220, R139 ;  /* 0x0000008b00dc7308 */ /* 0x0005e20000000800 */
[----:B-1----:R-:W-:Y:S01]  /*f500*/  FFMA.FTZ R138, R176, c[0x0][0x2d0], -R206 ;  /* 0x0000b400b08a7a23 */ /* 0x002fe200000108ce */
[----:B------:R-:W-:Y:S08]  /*f510*/  MOV R176, R218 ;  /* 0x000000da00b07202 */ /* 0x000ff00000000f00 */
[----:B------:R1:W-:Y:S01]  /*f520*/  MUFU.EX2 R218, R138 ;  /* 0x0000008a00da7308 */ /* 0x0003e20000000800 */
[--C-:B--2---:R-:W-:Y:S02]  /*f530*/  FFMA.FTZ R139, R175, c[0x0][0x2d0], -R208.reuse ;  /* 0x0000b400af8b7a23 */ /* 0x104fe400000108d0 */
[--C-:B------:R-:W-:Y:S07]  /*f540*/  FFMA.FTZ R175, R156, c[0x0][0x2d0], -R207.reuse ;  /* 0x0000b4009caf7a23 */ /* 0x100fee00000108cf */
[----:B------:R-:W-:Y:S10]  /*f550*/  MUFU.EX2 R199, R139 ;  /* 0x0000008b00c77308 */ /* 0x000ff40000000800 */
[----:B------:R-:W-:Y:S01]  /*f560*/  MUFU.EX2 R175, R175 ;  /* 0x000000af00af7308 */ /* 0x000fe20000000800 */
[----:B-1----:R-:W-:Y:S01]  /*f570*/  FFMA.FTZ R138, R173, c[0x0][0x2d0], -R207 ;  /* 0x0000b400ad8a7a23 */ /* 0x002fe200000108cf */
[----:B------:R-:W-:Y:S02]  /*f580*/  MOV R173, R172 ;  /* 0x000000ac00ad7202 */ /* 0x000fe40000000f00 */
[----:B------:R-:W-:Y:S02]  /*f590*/  MOV R172, R171 ;  /* 0x000000ab00ac7202 */ /* 0x000fe40000000f00 */
[----:B------:R-:W-:Y:S01]  /*f5a0*/  MOV R171, R170 ;  /* 0x000000aa00ab7202 */ /* 0x000fe20000000f00 */
[----:B------:R-:W-:Y:S01]  /*f5b0*/  IMAD.MOV.U32 R170, RZ, RZ, R169 ;  /* 0x000000ffffaa7224 */ /* 0x000fe200078e00a9 */
[----:B------:R-:W-:Y:S02]  /*f5c0*/  MOV R169, R219 ;  /* 0x000000db00a97202 */ /* 0x000fe40000000f00 */
[----:B------:R1:W-:Y:S02]  /*f5d0*/  MUFU.EX2 R219, R138 ;  /* 0x0000008a00db7308 */ /* 0x0003e40000000800 */
[--C-:B-1----:R-:W-:Y:S01]  /*f5e0*/  FFMA.FTZ R138, R177, c[0x0][0x2d0], -R207.reuse ;  /* 0x0000b400b18a7a23 */ /* 0x102fe200000108cf */
[----:B------:R-:W-:Y:S02]  /*f5f0*/  MOV R177, R172 ;  /* 0x000000ac00b17202 */ /* 0x000fe40000000f00 */
[----:B------:R-:W-:Y:S05]  /*f600*/  MOV R172, R165 ;  /* 0x000000a500ac7202 */ /* 0x000fea0000000f00 */
[----:B------:R1:W-:Y:S01]  /*f610*/  MUFU.EX2 R225, R138 ;  /* 0x0000008a00e17308 */ /* 0x0003e20000000800 */
[----:B----4-:R-:W-:Y:S07]  /*f620*/  FMUL.FTZ R131, R133, R131 ;  /* 0x0000008385837220 */ /* 0x010fee0000410000 */
[----:B------:R-:W-:Y:S01]  /*f630*/  HMMA.16816.F32.BF16 R128, R144, R150, R128 ;  /* 0x000000969080723c */ /* 0x000fe20000041880 */
[----:B------:R-:W2:Y:S03]  /*f640*/  LDSM.16.MT88.4 R148, [R230+0x800] ;  /* 0x00080000e694783b */ /* 0x000ea60000004200 */
[----:B-1----:R-:W-:Y:S01]  /*f650*/  FFMA.FTZ R138, R176, c[0x0][0x2d0], -R208 ;  /* 0x0000b400b08a7a23 */ /* 0x002fe200000108d0 */
[----:B------:R-:W-:Y:S01]  /*f660*/  MOV R176, R169 ;  /* 0x000000a900b07202 */ /* 0x000fe20000000f00 */
[----:B------:R-:W-:Y:S01]  /*f670*/  FFMA.FTZ R169, R168, c[0x0][0x2d0], -R206 ;  /* 0x0000b400a8a97a23 */ /* 0x000fe200000108ce */
[----:B------:R-:W-:Y:S01]  /*f680*/  F2FP.BF16.PACK_AB R144, R246, R244 ;  /* 0x000000f4f690723e */ /* 0x000fe200000010ff */
[-C--:B------:R-:W-:Y:S01]  /*f690*/  HMMA.16816.F32.BF16 R4, R140, R152.reuse, R4 ;  /* 0x000000988c04723c */ /* 0x080fe20000041804 */
[----:B------:R1:W-:Y:S04]  /*f6a0*/  MUFU.EX2 R194, R138 ;  /* 0x0000008a00c27308 */ /* 0x0003e80000000800 */
[----:B---3--:R-:W-:Y:S01]  /*f6b0*/  F2FP.BF16.PACK_AB R145, R247, R228 ;  /* 0x000000e4f791723e */ /* 0x008fe200000010ff */
[--C-:B------:R-:W-:Y:S01]  /*f6c0*/  FFMA.FTZ R168, R158, c[0x0][0x2d0], -R207.reuse ;  /* 0x0000b4009ea87a23 */ /* 0x100fe200000108cf */
[----:B------:R-:W-:Y:S01]  /*f6d0*/  F2FP.BF16.PACK_AB R146, R237, R198 ;  /* 0x000000c6ed92723e */ /* 0x000fe200000010ff */
[----:B------:R-:W-:Y:S01]  /*f6e0*/  FFMA.FTZ R176, R176, c[0x0][0x2d0], -R208 ;  /* 0x0000b400b0b07a23 */ /* 0x000fe200000108d0 */
[----:B------:R-:W-:Y:S02]  /*f6f0*/  F2FP.BF16.PACK_AB R147, R189, R192 ;  /* 0x000000c0bd93723e */ /* 0x000fe400000010ff */
[----:B------:R-:W-:Y:S05]  /*f700*/  MUFU.EX2 R182, R168 ;  /* 0x000000a800b67308 */ /* 0x000fea0000000800 */
[C---:B------:R-:W-:Y:S05]  /*f710*/  HMMA.16816.F32.BF16 R8, R144.reuse, R152, R8 ;  /* 0x000000989008723c */ /* 0x040fea0000041808 */
[----:B------:R-:W-:Y:S03]  /*f720*/  MUFU.EX2 R180, R169 ;  /* 0x000000a900b47308 */ /* 0x000fe60000000800 */
[-C--:B------:R-:W-:Y:S04]  /*f730*/  HMMA.16816.F32.BF16 R12, R144, R154.reuse, R12 ;  /* 0x0000009a900c723c */ /* 0x080fe8000004180c */
[----:B-1----:R-:W-:Y:S02]  /*f740*/  FFMA.FTZ R138, R174, c[0x0][0x2d0], -R2 ;  /* 0x0000b400ae8a7a23 */ /* 0x002fe40000010802 */
[----:B------:R-:W-:Y:S01]  /*f750*/  FFMA.FTZ R174, R164, c[0x0][0x2d0], -R206 ;  /* 0x0000b400a4ae7a23 */ /* 0x000fe200000108ce */
[----:B------:R-:W-:Y:S01]  /*f760*/  MUFU.EX2 R176, R176 ;  /* 0x000000b000b07308 */ /* 0x000fe20000000800 */
[C---:B------:R-:W-:Y:S01]  /*f770*/  HMMA.16816.F32.BF16 R16, R140.reuse, R154, R16 ;  /* 0x0000009a8c10723c */ /* 0x040fe20000041810 */
[----:B------:R-:W1:Y:S03]  /*f780*/  LDSM.16.MT88.4 R152, [R233+0x800] ;  /* 0x00080000e998783b */ /* 0x000e660000004200 */
[--C-:B------:R-:W-:Y:S04]  /*f790*/  FFMA.FTZ R164, R159, c[0x0][0x2d0], -R207.reuse ;  /* 0x0000b4009fa47a23 */ /* 0x100fe800000108cf */
[-C--:B--2---:R-:W-:Y:S01]  /*f7a0*/  HMMA.16816.F32.BF16 R20, R140, R148.reuse, R20 ;  /* 0x000000948c14723c */ /* 0x084fe20000041814 */
[----:B------:R2:W-:Y:S07]  /*f7b0*/  MUFU.EX2 R250, R138 ;  /* 0x0000008a00fa7308 */ /* 0x0005ee0000000800 */
[C---:B------:R-:W-:Y:S03]  /*f7c0*/  HMMA.16816.F32.BF16 R24, R144.reuse, R148, R24 ;  /* 0x000000949018723c */ /* 0x040fe60000041818 */
[----:B------:R-:W-:Y:S05]  /*f7d0*/  MUFU.EX2 R174, R174 ;  /* 0x000000ae00ae7308 */ /* 0x000fea0000000800 */
[-C--:B------:R-:W-:Y:S08]  /*f7e0*/  HMMA.16816.F32.BF16 R28, R144, R150.reuse, R28 ;  /* 0x00000096901c723c */ /* 0x080ff0000004181c */
[C---:B------:R-:W-:Y:S01]  /*f7f0*/  HMMA.16816.F32.BF16 R32, R140.reuse, R150, R32 ;  /* 0x000000968c20723c */ /* 0x040fe20000041820 */
[----:B------:R-:W3:Y:S03]  /*f800*/  LDSM.16.MT88.4 R148, [R232+0x800] ;  /* 0x00080000e894783b */ /* 0x000ee60000004200 */
[----:B--2---:R-:W-:Y:S01]  /*f810*/  FFMA.FTZ R138, R173, c[0x0][0x2d0], -R2 ;  /* 0x0000b400ad8a7a23 */ /* 0x004fe20000010802 */
[----:B------:R-:W-:Y:S03]  /*f820*/  MOV R173, R166 ;  /* 0x000000a600ad7202 */ /* 0x000fe60000000f00 */
[----:B------:R2:W-:Y:S01]  /*f830*/  MUFU.EX2 R251, R138 ;  /* 0x0000008a00fb7308 */ /* 0x0005e20000000800 */
[-C--:B-1----:R-:W-:Y:S01]  /*f840*/  HMMA.16816.F32.BF16 R36, R140, R152.reuse, R36 ;  /* 0x000000988c24723c */ /* 0x082fe20000041824 */
[----:B------:R-:W4:Y:S04]  /*f850*/  LDL.LU R166, [R1+0x18] ;  /* 0x0000180001a67983 */ /* 0x000f280000300800 */
[----:B------:R-:W4:Y:S03]  /*f860*/  LDL.LU R165, [R1+0x1c] ;  /* 0x00001c0001a57983 */ /* 0x000f260000300800 */
[C---:B------:R-:W-:Y:S08]  /*f870*/  HMMA.16816.F32.BF16 R40, R144.reuse, R152, R40 ;  /* 0x000000989028723c */ /* 0x040ff00000041828 */
[-C--:B------:R-:W-:Y:S04]  /*f880*/  HMMA.16816.F32.BF16 R44, R144, R154.reuse, R44 ;  /* 0x0000009a902c723c */ /* 0x080fe8000004182c */
[--C-:B--2---:R-:W-:Y:S04]  /*f890*/  FFMA.FTZ R138, R171, c[0x0][0x2d0], -R208.reuse ;  /* 0x0000b400ab8a7a23 */ /* 0x104fe800000108d0 */
[C---:B------:R-:W-:Y:S01]  /*f8a0*/  HMMA.16816.F32.BF16 R48, R140.reuse, R154, R48 ;  /* 0x0000009a8c30723c */ /* 0x040fe20000041830 */
[----:B------:R-:W1:Y:S01]  /*f8b0*/  LDSM.16.MT88.4 R152, [R229+0x2800] ;  /* 0x00280000e598783b */ /* 0x000e620000004200 */
[----:B------:R2:W-:Y:S02]  /*f8c0*/  MUFU.EX2 R222, R138 ;  /* 0x0000008a00de7308 */ /* 0x0005e40000000800 */
[----:B------:R-:W-:Y:S01]  /*f8d0*/  MOV R171, R170 ;  /* 0x000000aa00ab7202 */ /* 0x000fe20000000f00 */
[----:B------:R-:W-:Y:S03]  /*f8e0*/  FFMA.FTZ R170, R157, c[0x0][0x2d0], -R207 ;  /* 0x0000b4009daa7a23 */ /* 0x000fe600000108cf */
[-C--:B---3--:R-:W-:Y:S01]  /*f8f0*/  HMMA.16816.F32.BF16 R52, R140, R148.reuse, R52 ;  /* 0x000000948c34723c */ /* 0x088fe20000041834 */
[----:B------:R-:W-:Y:S03]  /*f900*/  LDSM.16.MT88.4 R156, [R230+0x1000] ;  /* 0x00100000e69c783b */ /* 0x000fe60000004200 */
[--C-:B------:R-:W-:Y:S01]  /*f910*/  FFMA.FTZ R171, R171, c[0x0][0x2d0], -R208.reuse ;  /* 0x0000b400abab7a23 */ /* 0x100fe200000108d0 */
[----:B------:R-:W3:Y:S03]  /*f920*/  MUFU.EX2 R193, R170 ;  /* 0x000000aa00c17308 */ /* 0x000ee60000000800 */
[C---:B------:R-:W-:Y:S07]  /*f930*/  HMMA.16816.F32.BF16 R56, R144.reuse, R148, R56 ;  /* 0x000000949038723c */ /* 0x040fee0000041838 */
[----:B------:R1:W-:Y:S01]  /*f940*/  MUFU.EX2 R190, R171 ;  /* 0x000000ab00be7308 */ /* 0x0003e20000000800 */
[-C--:B------:R-:W-:Y:S04]  /*f950*/  HMMA.16816.F32.BF16 R60, R144, R150.reuse, R60 ;  /* 0x00000096903c723c */ /* 0x080fe8000004183c */
[----:B--2---:R-:W-:Y:S02]  /*f960*/  FFMA.FTZ R138, R163, c[0x0][0x2d0], -R208 ;  /* 0x0000b400a38a7a23 */ /* 0x004fe400000108d0 */
[----:B------:R-:W2:Y:S02]  /*f970*/  LDL.LU R163, [R1+0x20] ;  /* 0x0000200001a37983 */ /* 0x000ea40000300800 */
[C---:B------:R-:W-:Y:S01]  /*f980*/  HMMA.16816.F32.BF16 R64, R140.reuse, R150, R64 ;  /* 0x000000968c40723c */ /* 0x040fe20000041840 */
[----:B------:R1:W1:Y:S01]  /*f990*/  MUFU.EX2 R139, R138 ;  /* 0x0000008a008b7308 */ /* 0x0002620000000800 */
[----:B------:R-:W1:Y:S02]  /*f9a0*/  LDSM.16.MT88.4 R148, [R230+0x2800] ;  /* 0x00280000e694783b */ /* 0x000e640000004200 */
[----:B---3--:R-:W-:Y:S04]  /*f9b0*/  F2FP.BF16.PACK_AB R207, R175, R193 ;  /* 0x000000c1afcf723e */ /* 0x008fe800000010ff */
[-C--:B-1----:R-:W-:Y:S02]  /*f9c0*/  HMMA.16816.F32.BF16 R68, R140, R152.reuse, R68 ;  /* 0x000000988c44723c */ /* 0x082fe40000041844 */
[----:B------:R-:W-:Y:S06]  /*f9d0*/  LDSM.16.MT88.4 R168, [R230+0x1800] ;  /* 0x00180000e6a8783b */ /* 0x000fec0000004200 */
[C---:B------:R-:W-:Y:S08]  /*f9e0*/  HMMA.16816.F32.BF16 R72, R144.reuse, R152, R72 ;  /* 0x000000989048723c */ /* 0x040ff00000041848 */
[-C--:B------:R-:W-:Y:S04]  /*f9f0*/  HMMA.16816.F32.BF16 R76, R144, R154.reuse, R76 ;  /* 0x0000009a904c723c */ /* 0x080fe8000004184c */
[--C-:B------:R-:W-:Y:S01]  /*fa00*/  FFMA.FTZ R138, R162, c[0x0][0x2d0], -R2.reuse ;  /* 0x0000b400a28a7a23 */ /* 0x100fe20000010802 */
[----:B------:R-:W-:Y:S01]  /*fa10*/  MOV R206, R139 ;  /* 0x0000008b00ce7202 */ /* 0x000fe20000000f00 */
[----:B------:R-:W3:Y:S01]  /*fa20*/  LDL.LU R162, [R1+0x24] ;  /* 0x0000240001a27983 */ /* 0x000ee20000300800 */
[--C-:B------:R-:W-:Y:S01]  /*fa30*/  FFMA.FTZ R139, R239, c[0x0][0x2d0], -R2.reuse ;  /* 0x0000b400ef8b7a23 */ /* 0x100fe20000010802 */
[C---:B------:R-:W-:Y:S01]  /*fa40*/  HMMA.16816.F32.BF16 R80, R140.reuse, R154, R80 ;  /* 0x0000009a8c50723c */ /* 0x040fe20000041850 */
[----:B------:R-:W1:Y:S01]  /*fa50*/  MUFU.EX2 R239, R164 ;  /* 0x000000a400ef7308 */ /* 0x000e620000000800 */
[----:B------:R-:W1:Y:S06]  /*fa60*/  LDSM.16.MT88.4 R152, [R233+0x2800] ;  /* 0x00280000e998783b */ /* 0x000e6c0000004200 */
[-C--:B------:R-:W-:Y:S03]  /*fa70*/  HMMA.16816.F32.BF16 R84, R140, R148.reuse, R84 ;  /* 0x000000948c54723c */ /* 0x080fe60000041854 */
[----:B------:R1:W-:Y:S05]  /*fa80*/  MUFU.EX2 R226, R138 ;  /* 0x0000008a00e27308 */ /* 0x0003ea0000000800 */
[C---:B------:R-:W-:Y:S05]  /*fa90*/  HMMA.16816.F32.BF16 R88, R144.reuse, R148, R88 ;  /* 0x000000949058723c */ /* 0x040fea0000041858 */
[----:B------:R-:W-:Y:S03]  /*faa0*/  MUFU.EX2 R139, R139 ;  /* 0x0000008b008b7308 */ /* 0x000fe60000000800 */
[-C--:B------:R-:W-:Y:S08]  /*fab0*/  HMMA.16816.F32.BF16 R92, R144, R150.reuse, R92 ;  /* 0x00000096905c723c */ /* 0x080ff0000004185c */
[C---:B------:R-:W-:Y:S01]  /*fac0*/  HMMA.16816.F32.BF16 R96, R140.reuse, R150, R96 ;  /* 0x000000968c60723c */ /* 0x040fe20000041860 */
[----:B------:R-:W1:Y:S03]  /*fad0*/  LDSM.16.MT88.4 R148, [R232+0x2800] ;  /* 0x00280000e894783b */ /* 0x000e660000004200 */
[----:B-1----:R-:W-:Y:S02]  /*fae0*/  FFMA.FTZ R138, R177, c[0x0][0x2d0], -R2 ;  /* 0x0000b400b18a7a23 */ /* 0x002fe40000010802 */
[--C-:B------:R-:W-:Y:S02]  /*faf0*/  FFMA.FTZ R177, R173, c[0x0][0x2d0], -R208.reuse ;  /* 0x0000b400adb17a23 */ /* 0x100fe400000108d0 */
[----:B------:R-:W-:Y:S01]  /*fb00*/  FFMA.FTZ R208, R172, c[0x0][0x2d0], -R208 ;  /* 0x0000b400acd07a23 */ /* 0x000fe200000108d0 */
[-C--:B------:R-:W-:Y:S01]  /*fb10*/  HMMA.16816.F32.BF16 R100, R140, R152.reuse, R100 ;  /* 0x000000988c64723c */ /* 0x080fe20000041864 */
[----:B------:R1:W1:Y:S07]  /*fb20*/  MUFU.EX2 R227, R138 ;  /* 0x0000008a00e37308 */ /* 0x00026e0000000800 */
[C---:B------:R-:W-:Y:S03]  /*fb30*/  HMMA.16816.F32.BF16 R104, R144.reuse, R152, R104 ;  /* 0x000000989068723c */ /* 0x040fe60000041868 */
[----:B------:R1:W-:Y:S05]  /*fb40*/  MUFU.EX2 R252, R208 ;  /* 0x000000d000fc7308 */ /* 0x0003ea0000000800 */
[-C--:B------:R-:W-:Y:S05]  /*fb50*/  HMMA.16816.F32.BF16 R108, R144, R154.reuse, R108 ;  /* 0x0000009a906c723c */ /* 0x080fea000004186c */
[----:B------:R-:W2:Y:S03]  /*fb60*/  MUFU.EX2 R177, R177 ;  /* 0x000000b100b17308 */ /* 0x000ea60000000800 */
[C---:B------:R-:W-:Y:S01]  /*fb70*/  HMMA.16816.F32.BF16 R112, R140.reuse, R154, R112 ;  /* 0x0000009a8c70723c */ /* 0x040fe20000041870 */
[----:B------:R-:W1:Y:S03]  /*fb80*/  LDSM.16.MT88.4 R152, [R229+0x1000] ;  /* 0x00100000e598783b */ /* 0x000e660000004200 */
[--C-:B-1----:R-:W-:Y:S01]  /*fb90*/  FFMA.FTZ R138, R205, c[0x0][0x2d0], -R2.reuse ;  /* 0x0000b400cd8a7a23 */ /* 0x102fe20000010802 */
[----:B------:R-:W-:Y:S01]  /*fba0*/  F2FP.BF16.PACK_AB R205, R182, R239 ;  /* 0x000000efb6cd723e */ /* 0x000fe200000010ff */
[----:B------:R-:W-:Y:S01]  /*fbb0*/  FFMA.FTZ R2, R204, c[0x0][0x2d0], -R2 ;  /* 0x0000b400cc027a23 */ /* 0x000fe20000010802 */
[----:B------:R-:W-:Y:S01]  /*fbc0*/  F2FP.BF16.PACK_AB R204, R183, R191 ;  /* 0x000000bfb7cc723e */ /* 0x000fe200000010ff */
[-C--:B------:R-:W-:Y:S02]  /*fbd0*/  HMMA.16816.F32.BF16 R116, R140, R148.reuse, R116 ;  /* 0x000000948c74723c */ /* 0x080fe40000041874 */
[----:B------:R-:W-:Y:S02]  /*fbe0*/  MUFU.EX2 R138, R138 ;  /* 0x0000008a008a7308 */ /* 0x000fe40000000800 */
[----:B------:R-:W-:Y:S04]  /*fbf0*/  F2FP.BF16.PACK_AB R208, R176, R190 ;  /* 0x000000beb0d0723e */ /* 0x000fe800000010ff */
[C---:B------:R-:W-:Y:S08]  /*fc00*/  HMMA.16816.F32.BF16 R120, R144.reuse, R148, R120 ;  /* 0x000000949078723c */ /* 0x040ff00000041878 */
[-C--:B------:R-:W-:Y:S07]  /*fc10*/  HMMA.16816.F32.BF16 R124, R144, R150.reuse, R124 ;  /* 0x00000096907c723c */ /* 0x080fee000004187c */
[----:B------:R-:W-:Y:S01]  /*fc20*/  F2FP.BF16.PACK_AB R146, R206, R222 ;  /* 0x000000dece92723e */ /* 0x000fe200000010ff */
[----:B------:R-:W-:Y:S01]  /*fc30*/  HMMA.16816.F32.BF16 R128, R140, R150, R128 ;  /* 0x000000968c80723c */ /* 0x000fe20000041880 */
[----:B------:R-:W1:Y:S03]  /*fc40*/  LDSM.16.MT88.4 R148, [R233+0x1000] ;  /* 0x00100000e994783b */ /* 0x000e660000004200 */
[----:B------:R-:W-:Y:S02]  /*fc50*/  F2FP.BF16.PACK_AB R144, R199, R194 ;  /* 0x000000c2c790723e */ /* 0x000fe400000010ff */
[----:B------:R-:W-:Y:S02]  /*fc60*/  F2FP.BF16.PACK_AB R145, R251, R250 ;  /* 0x000000fafb91723e */ /* 0x000fe400000010ff */
[----:B------:R-:W-:Y:S04]  /*fc70*/  F2FP.BF16.PACK_AB R142, R220, R218 ;  /* 0x000000dadc8e723e */ /* 0x000fe800000010ff */
[----:B------:R-:W-:Y:S02]  /*fc80*/  F2FP.BF16.PACK_AB R143, R225, R219 ;  /* 0x000000dbe18f723e */ /* 0x000fe400000010ff */
[----:B------:R-:W-:Y:S02]  /*fc90*/  F2FP.BF16.PACK_AB R140, R196, R188 ;  /* 0x000000bcc48c723e */ /* 0x000fe400000010ff */
[----:B------:R-:W-:Y:S02]  /*fca0*/  F2FP.BF16.PACK_AB R141, R197, R181 ;  /* 0x000000b5c58d723e */ /* 0x000fe400000010ff */
[----:B------:R-:W-:Y:S05]  /*fcb0*/  F2FP.BF16.PACK_AB R147, R227, R226 ;  /* 0x000000e2e393723e */ /* 0x000fea00000010ff */
        /* <DEDUP_REMOVED lines=9> */
[----:B------:R-:W-:Y:S07]  /*fd50*/  LDSM.16.MT88.4 R156, [R230+0x3000] ;  /* 0x00300000e69c783b */ /* 0x000fee0000004200 */
[-C--:B-1----:R-:W-:Y:S08]  /*fd60*/  HMMA.16816.F32.BF16 R36, R140, R148.reuse, R36 ;  /* 0x000000948c24723c */ /* 0x082ff00000041824 */
[C---:B------:R-:W-:Y:S08]  /*fd70*/  HMMA.16816.F32.BF16 R40, R144.reuse, R148, R40 ;  /* 0x000000949028723c */ /* 0x040ff00000041828 */
[-C--:B------:R-:W-:Y:S08]  /*fd80*/  HMMA.16816.F32.BF16 R44, R144, R150.reuse, R44 ;  /* 0x00000096902c723c */ /* 0x080ff0000004182c */
[C---:B------:R-:W-:Y:S01]  /*fd90*/  HMMA.16816.F32.BF16 R48, R140.reuse, R150, R48 ;  /* 0x000000968c30723c */ /* 0x040fe20000041830 */
[----:B------:R-:W-:Y:S03]  /*fda0*/  LDSM.16.MT88.4 R148, [R232+0x3000] ;  /* 0x00300000e894783b */ /* 0x000fe60000004200 */
[----:B----4-:R-:W-:Y:S02]  /*fdb0*/  FFMA.FTZ R132, R132, R166, R214 ;  /* 0x000000a684847223 */ /* 0x010fe400000100d6 */
[----:B------:R-:W-:Y:S02]  /*fdc0*/  FFMA.FTZ R173, R133, R165, R215 ;  /* 0x000000a585ad7223 */ /* 0x000fe400000100d7 */
[-C--:B------:R-:W-:Y:S01]  /*fdd0*/  HMMA.16816.F32.BF16 R52, R140, R152.reuse, R52 ;  /* 0x000000988c34723c */ /* 0x080fe20000041834 */
[----:B------:R-:W-:Y:S01]  /*fde0*/  LDSM.16.MT88.4 R164, [R233+0x3000] ;  /* 0x00300000e9a4783b */ /* 0x000fe20000004200 */
[----:B------:R1:W4:Y:S02]  /*fdf0*/  MUFU.EX2 R133, R2 ;  /* 0x0000000200857308 */ /* 0x0003240000000800 */
[----:B------:R-:W-:Y:S04]  /*fe00*/  FADD.FTZ R132, R231, R132 ;  /* 0x00000084e7847221 */ /* 0x000fe80000010000 */
[C---:B------:R-:W-:Y:S01]  /*fe10*/  HMMA.16816.F32.BF16 R56, R144.reuse, R152, R56 ;  /* 0x000000989038723c */ /* 0x040fe20000041838 */
[----:B------:R1:W5:Y:S07]  /*fe20*/  LDL.LU R231, [R1+0xcc] ;  /* 0x0000cc0001e77983 */ /* 0x00036e0000300800 */
[-C--:B------:R-:W-:Y:S08]  /*fe30*/  HMMA.16816.F32.BF16 R60, R144, R154.reuse, R60 ;  /* 0x0000009a903c723c */ /* 0x080ff0000004183c */
[C---:B------:R-:W-:Y:S01]  /*fe40*/  HMMA.16816.F32.BF16 R64, R140.reuse, R154, R64 ;  /* 0x0000009a8c40723c */ /* 0x040fe20000041840 */
[----:B------:R-:W-:Y:S03]  /*fe50*/  LDSM.16.MT88.4 R152, [R229+0x1800] ;  /* 0x00180000e598783b */ /* 0x000fe60000004200 */
[----:B--2---:R-:W-:Y:S02]  /*fe60*/  FFMA.FTZ R172, R3, R163, R212 ;  /* 0x000000a303ac7223 */ /* 0x004fe400000100d4 */
[----:B------:R-:W-:Y:S03]  /*fe70*/  FADD.FTZ R3, R240, R173 ;  /* 0x000000adf0037221 */ /* 0x000fe60000010000 */
[----:B------:R2:W5:Y:S03]  /*fe80*/  LDL.LU R240, [R1+0xc8] ;  /* 0x0000c80001f07983 */ /* 0x0005660000300800 */
[----:B-1----:R-:W-:Y:S02]  /*fe90*/  FADD.FTZ R2, R216, R172 ;  /* 0x000000acd8027221 */ /* 0x002fe40000010000 */
[----:B------:R-:W-:Y:S02]  /*fea0*/  FADD.FTZ R3, R234, R3 ;  /* 0x00000003ea037221 */ /* 0x000fe40000010000 */
[----:B------:R-:W-:Y:S02]  /*feb0*/  FADD.FTZ R2, R213, R2 ;  /* 0x00000002d5027221 */ /* 0x000fe40000010000 */
[----:B------:R-:W-:Y:S01]  /*fec0*/  LDSM.16.MT88.4 R212, [R229+0x3800] ;  /* 0x00380000e5d4783b */ /* 0x000fe20000004200 */
[----:B------:R-:W-:Y:S02]  /*fed0*/  FADD.FTZ R3, R236, R3 ;  /* 0x00000003ec037221 */ /* 0x000fe40000010000 */
[----:B------:R-:W-:Y:S04]  /*fee0*/  FADD.FTZ R2, R241, R2 ;  /* 0x00000002f1027221 */ /* 0x000fe80000010000 */
[----:B------:R-:W-:Y:S02]  /*fef0*/  FADD.FTZ R2, R244, R2 ;  /* 0x00000002f4027221 */ /* 0x000fe40000010000 */
[----:B---3--:R-:W-:Y:S01]  /*ff00*/  FFMA.FTZ R0, R0, R162, R209 ;  /* 0x000000a200007223 */ /* 0x008fe200000100d1 */
[----:B------:R-:W-:Y:S01]  /*ff10*/  F2FP.BF16.PACK_AB R209, R139, R224 ;  /* 0x000000e08bd1723e */ /* 0x000fe200000010ff */
[----:B------:R-:W1:Y:S02]  /*ff20*/  LDSM.16.MT88.4 R160, [R229+0x3000] ;  /* 0x00300000e5a0783b */ /* 0x000e640000004200 */
[----:B------:R-:W-:Y:S01]  /*ff30*/  FADD.FTZ R0, R210, R0 ;  /* 0x00000000d2007221 */ /* 0x000fe20000010000 */
[----:B------:R-:W-:Y:S01]  /*ff40*/  F2FP.BF16.PACK_AB R210, R252, R177 ;  /* 0x000000b1fcd2723e */ /* 0x000fe200000010ff */
[-C--:B-1----:R-:W-:Y:S08]  /*ff50*/  HMMA.16816.F32.BF16 R68, R140, R160.reuse, R68 ;  /* 0x000000a08c44723c */ /* 0x082ff00000041844 */
[C---:B------:R-:W-:Y:S07]  /*ff60*/  HMMA.16816.F32.BF16 R72, R144.reuse, R160, R72 ;  /* 0x000000a09048723c */ /* 0x040fee0000041848 */
[----:B------:R-:W-:Y:S01]  /*ff70*/  MOV R161, R222 ;  /* 0x000000de00a17202 */ /* 0x000fe20000000f00 */
[-C--:B------:R-:W-:Y:S04]  /*ff80*/  HMMA.16816.F32.BF16 R76, R144, R162.reuse, R76 ;  /* 0x000000a2904c723c */ /* 0x080fe8000004184c */
[----:B------:R-:W-:Y:S04]  /*ff90*/  MOV R160, R221 ;  /* 0x000000dd00a07202 */ /* 0x000fe80000000f00 */
[C---:B------:R-:W-:Y:S07]  /*ffa0*/  HMMA.16816.F32.BF16 R80, R140.reuse, R162, R80 ;  /* 0x000000a28c50723c */ /* 0x040fee0000041850 */
[----:B------:R-:W-:Y:S01]  /*ffb0*/  MOV R162, R223 ;  /* 0x000000df00a27202 */ /* 0x000fe20000000f00 */
[-C--:B------:R-:W-:Y:S04]  /*ffc0*/  HMMA.16816.F32.BF16 R84, R140, R156.reuse, R84 ;  /* 0x0000009c8c54723c */ /* 0x080fe80000041854 */
[----:B------:R-:W-:Y:S02]  /*ffd0*/  MOV R163, R220 ;  /* 0x000000dc00a37202 */ /* 0x000fe40000000f00 */
[----:B------:R-:W-:Y:S02]  /*ffe0*/  LDSM.16.MT88.4 R220, [R233+0x3800] ;  /* 0x00380000e9dc783b */ /* 0x000fe40000004200 */
[C---:B------:R-:W-:Y:S07]  /*fff0*/  HMMA.16816.F32.BF16 R88, R144.reuse, R156, R88 ;  /* 0x0000009c9058723c */ /* 0x040fee0000041858 */
[----:B------:R-:W-:Y:S01]  /*10000*/  MOV R157, R225 ;  /* 0x000000e1009d7202 */ /* 0x000fe20000000f00 */
[-C--:B------:R-:W-:Y:S04]  /*10010*/  HMMA.16816.F32.BF16 R92, R144, R158.reuse, R92 ;  /* 0x0000009e905c723c */ /* 0x080fe8000004185c */
[----:B------:R-:W-:Y:S01]  /*10020*/  FADD.FTZ R225, R238, R132 ;  /* 0x00000084eee17221 */ /* 0x000fe20000010000 */
[----:B------:R-:W-:Y:S01]  /*10030*/  MOV R156, R206 ;  /* 0x000000ce009c7202 */ /* 0x000fe20000000f00 */
[----:B------:R2:W5:Y:S01]  /*10040*/  LDL.LU R238, [R1+0xc4] ;  /* 0x0000c40001ee7983 */ /* 0x0005620000300800 */
[----:B------:R-:W-:Y:S01]  /*10050*/  F2FP.BF16.PACK_AB R206, R174, R180 ;  /* 0x000000b4aece723e */ /* 0x000fe200000010ff */
[C---:B------:R-:W-:Y:S02]  /*10060*/  HMMA.16816.F32.BF16 R96, R140.reuse, R158, R96 ;  /* 0x0000009e8c60723c */ /* 0x040fe40000041860 */
[----:B------:R2:W5:Y:S02]  /*10070*/  LDL.LU R234, [R1+0xc0] ;  /* 0x0000c00001ea7983 */ /* 0x0005640000300800 */
[----:B------:R-:W-:Y:S01]  /*10080*/  FADD.FTZ R132, R211, R0 ;  /* 0x00000000d3847221 */ /* 0x000fe20000010000 */
[----:B----4-:R-:W-:Y:S01]  /*10090*/  F2FP.BF16.PACK_AB R211, R133, R138 ;  /* 0x0000008a85d3723e */ /* 0x010fe200000010ff */
[----:B------:R2:W5:Y:S02]  /*100a0*/  LDL.LU R236, [R1+0xbc] ;  /* 0x0000bc0001ec7983 */ /* 0x0005640000300800 */
[-C--:B------:R-:W-:Y:S02]  /*100b0*/  HMMA.16816.F32.BF16 R100, R140, R164.reuse, R100 ;  /* 0x000000a48c64723c */ /* 0x080fe40000041864 */
[----:B------:R2:W5:Y:S06]  /*100c0*/  LDL.LU R241, [R1+0xb8] ;  /* 0x0000b80001f17983 */ /* 0x00056c0000300800 */
[C---:B------:R-:W-:Y:S07]  /*100d0*/  HMMA.16816.F32.BF16 R104, R144.reuse, R164, R104 ;  /* 0x000000a49068723c */ /* 0x040fee0000041868 */
[----:B------:R-:W-:Y:S01]  /*100e0*/  MOV R164, R218 ;  /* 0x000000da00a47202 */ /* 0x000fe20000000f00 */
[-C--:B------:R-:W-:Y:S04]  /*100f0*/  HMMA.16816.F32.BF16 R108, R144, R166.reuse, R108 ;  /* 0x000000a6906c723c */ /* 0x080fe8000004186c */
[----:B------:R-:W-:Y:S02]  /*10100*/  MOV R165, R192 ;  /* 0x000000c000a57202 */ /* 0x000fe40000000f00 */
[----:B------:R-:W-:Y:S02]  /*10110*/  MOV R192, R217 ;  /* 0x000000d900c07202 */ /* 0x000fe40000000f00 */
[C---:B------:R-:W-:Y:S04]  /*10120*/  HMMA.16816.F32.BF16 R112, R140.reuse, R166, R112 ;  /* 0x000000a68c70723c */ /* 0x040fe80000041870 */
[----:B------:R-:W-:Y:S03]  /*10130*/  MOV R0, R192 ;  /* 0x000000c000007202 */ /* 0x000fe60000000f00 */
[----:B------:R-:W-:Y:S01]  /*10140*/  MOV R167, R219 ;  /* 0x000000db00a77202 */ /* 0x000fe20000000f00 */
[-C--:B------:R-:W-:Y:S01]  /*10150*/  HMMA.16816.F32.BF16 R116, R140, R148.reuse, R116 ;  /* 0x000000948c74723c */ /* 0x080fe20000041874 */
[----:B------:R-:W1:Y:S03]  /*10160*/  LDSM.16.MT88.4 R216, [R230+0x3800] ;  /* 0x00380000e6d8783b */ /* 0x000e660000004200 */
[----:B------:R-:W-:Y:S04]  /*10170*/  FADD.FTZ R0, R0, R225 ;  /* 0x000000e100007221 */ /* 0x000fe80000010000 */
[C---:B------:R-:W-:Y:S08]  /*10180*/  HMMA.16816.F32.BF16 R120, R144.reuse, R148, R120 ;  /* 0x000000949078723c */ /* 0x040ff00000041878 */
[-C--:B------:R-:W-:Y:S08]  /*10190*/  HMMA.16816.F32.BF16 R124, R144, R150.reuse, R124 ;  /* 0x00000096907c723c */ /* 0x080ff0000004187c */
[----:B------:R-:W-:Y:S08]  /*101a0*/  HMMA.16816.F32.BF16 R128, R140, R150, R128 ;  /* 0x000000968c80723c */ /* 0x000ff00000041880 */
[-C--:B------:R-:W-:Y:S01]  /*101b0*/  HMMA.16816.F32.BF16 R144, R204, R152.reuse, R4 ;  /* 0x00000098cc90723c */ /* 0x080fe20000041804 */
[----:B------:R-:W3:Y:S07]  /*101c0*/  LDSM.16.MT88.4 R4, [R232+0x3800] ;  /* 0x00380000e804783b */ /* 0x000eee0000004200 */
[C---:B------:R-:W-:Y:S07]  /*101d0*/  HMMA.16816.F32.BF16 R140, R208.reuse, R152, R8 ;  /* 0x00000098d08c723c */ /* 0x040fee0000041808 */
[----:B------:R-:W-:Y:S01]  /*101e0*/  MOV R10, R156 ;  /* 0x0000009c000a7202 */ /* 0x000fe20000000f00 */
[-C--:B------:R-:W-:Y:S04]  /*101f0*/  HMMA.16816.F32.BF16 R148, R208, R154.reuse, R12 ;  /* 0x0000009ad094723c */ /* 0x080fe8000004180c */
[----:B------:R-:W-:Y:S01]  /*10200*/  MOV R9, R157 ;  /* 0x0000009d00097202 */ /* 0x000fe20000000f00 */
[----:B------:R-:W-:Y:S01]  /*10210*/  IMAD.MOV.U32 R8, RZ, RZ, R162 ;  /* 0x000000ffff087224 */ /* 0x000fe200078e00a2 */
[----:B------:R-:W-:Y:S02]  /*10220*/  MOV R11, R191 ;  /* 0x000000bf000b7202 */ /* 0x000fe40000000f00 */
[C---:B------:R-:W-:Y:S04]  /*10230*/  HMMA.16816.F32.BF16 R152, R204.reuse, R154, R16 ;  /* 0x0000009acc98723c */ /* 0x040fe80000041810 */
[----:B------:R-:W-:Y:S02]  /*10240*/  MOV R15, R175 ;  /* 0x000000af000f7202 */ /* 0x000fe40000000f00 */
[----:B------:R-:W-:Y:S02]  /*10250*/  MOV R14, R174 ;  /* 0x000000ae000e7202 */ /* 0x000fe40000000f00 */
[-C--:B------:R-:W-:Y:S04]  /*10260*/  HMMA.16816.F32.BF16 R156, R204, R168.reuse, R20 ;  /* 0x000000a8cc9c723c */ /* 0x080fe80000041814 */
[----:B------:R-:W-:Y:S02]  /*10270*/  MOV R13, R177 ;  /* 0x000000b1000d7202 */ /* 0x000fe40000000f00 */
[----:B------:R-:W-:Y:S02]  /*10280*/  MOV R18, R176 ;  /* 0x000000b000127202 */ /* 0x000fe40000000f00 */
[----:B------:R-:W-:Y:S04]  /*10290*/  MOV R22, R163 ;  /* 0x000000a300167202 */ /* 0x000fe80000000f00 */
        /* <DEDUP_REMOVED lines=14> */
[----:B------:R-:W-:Y:S01]  /*10380*/  MOV R31, R198 ;  /* 0x000000c6001f7202 */ /* 0x000fe20000000f00 */
[----:B------:R-:W-:Y:S01]  /*10390*/  IMAD.MOV.U32 R33, RZ, RZ, R188 ;  /* 0x000000ffff217224 */ /* 0x000fe200078e00bc */
[-C--:B------:R-:W-:Y:S04]  /*103a0*/  HMMA.16816.F32.BF16 R172, R204, R184.reuse, R36 ;  /* 0x000000b8ccac723c */ /* 0x080fe80000041824 */
[----:B------:R-:W-:Y:S02]  /*103b0*/  MOV R30, R197 ;  /* 0x000000c5001e7202 */ /* 0x000fe40000000f00 */
[----:B------:R-:W-:Y:S02]  /*103c0*/  MOV R29, R196 ;  /* 0x000000c4001d7202 */ /* 0x000fe40000000f00 */
[----:B------:R-:W-:Y:S04]  /*103d0*/  MOV R38, R179 ;  /* 0x000000b300267202 */ /* 0x000fe80000000f00 */
        /* <DEDUP_REMOVED lines=16> */
[----:B------:R-:W-:Y:S01]  /*104e0*/  IMAD.MOV.U32 R22, RZ, RZ, R8 ;  /* 0x000000ffff167224 */ /* 0x000fe200078e0008 */
        /* <DEDUP_REMOVED lines=23> */
[----:B------:R-:W-:Y:S01]  /*10660*/  MOV R38, R39 ;  /* 0x0000002700267202 */ /* 0x000fe20000000f00 */
[----:B------:R-:W-:Y:S01]  /*10670*/  FADD.FTZ R9, R246, R2 ;  /* 0x00000002f6097221 */ /* 0x000fe20000010000 */
[----:B------:R-:W-:Y:S02]  /*10680*/  MOV R39, R31 ;  /* 0x0000001f00277202 */ /* 0x000fe40000000f00 */
        /* <DEDUP_REMOVED lines=9> */
[----:B------:R2:W5:Y:S01]  /*10720*/  LDL.LU R237, [R1+0xac] ;  /* 0x0000ac0001ed7983 */ /* 0x0005620000300800 */
[----:B------:R-:W-:Y:S02]  /*10730*/  MOV R43, R36 ;  /* 0x00000024002b7202 */ /* 0x000fe40000000f00 */
[----:B------:R-:W-:Y:S01]  /*10740*/  MOV R36, R37 ;  /* 0x0000002500247202 */ /* 0x000fe20000000f00 */
[----:B------:R2:W5:Y:S01]  /*10750*/  LDL.LU R244, [R1+0xa8] ;  /* 0x0000a80001f47983 */ /* 0x0005620000300800 */
[----:B------:R-:W-:Y:S02]  /*10760*/  MOV R37, R38 ;  /* 0x0000002600257202 */ /* 0x000fe40000000f00 */
        /* <DEDUP_REMOVED lines=13> */
[----:B------:R-:W-:Y:S01]  /*10840*/  IMAD.MOV.U32 R36, RZ, RZ, R37 ;  /* 0x000000ffff247224 */ /* 0x000fe200078e0025 */
        /* <DEDUP_REMOVED lines=13> */
[----:B------:R2:W5:Y:S01]  /*10920*/  LDL.LU R246, [R1+0x98] ;  /* 0x0000980001f67983 */ /* 0x0005620000300800 */
        /* <DEDUP_REMOVED lines=10> */
[----:B------:R-:W-:Y:S01]  /*109d0*/  MOV R22, R239 ;  /* 0x000000ef00167202 */ /* 0x000fe20000000f00 */
[----:B------:R-:W-:Y:S01]  /*109e0*/  FADD.FTZ R11, R36, R8 ;  /* 0x00000008240b7221 */ /* 0x000fe20000010000 */
[----:B------:R2:W5:Y:S01]  /*109f0*/  LDL.LU R239, [R1+0x90] ;  /* 0x0000900001ef7983 */ /* 0x0005620000300800 */
[----:B------:R-:W-:Y:S01]  /*10a00*/  MOV R34, R181 ;  /* 0x000000b500227202 */ /* 0x000fe20000000f00 */
[----:B------:R-:W-:Y:S01]  /*10a10*/  FADD.FTZ R9, R38, R2 ;  /* 0x0000000226097221 */ /* 0x000fe20000010000 */
[-C--:B------:R-:W-:Y:S03]  /*10a20*/  HMMA.16816.F32.BF16 R180, R208, R186.reuse, R44 ;  /* 0x000000bad0b4723c */ /* 0x080fe6000004182c */
[----:B------:R-:W-:Y:S01]  /*10a30*/  FADD.FTZ R2, R33, R10 ;  /* 0x0000000a21027221 */ /* 0x000fe20000010000 */
        /* <DEDUP_REMOVED lines=52> */
[----:B------:R-:W-:Y:S01]  /*10d80*/  FADD.FTZ R3, R12, R0 ;  /* 0x000000000c037221 */ /* 0x000fe20000010000 */
[----:B------:R-:W-:Y:S01]  /*10d90*/  STL [R1+0x18], R4 ;  /* 0x0000180401007387 */ /* 0x000fe20000100800 */
[----:B------:R-:W-:Y:S02]  /*10da0*/  FADD.FTZ R2, R252, R2 ;  /* 0x00000002fc027221 */ /* 0x000fe40000010000 */
[----:B------:R-:W-:Y:S02]  /*10db0*/  FADD.FTZ R3, R15, R3 ;  /* 0x000000030f037221 */ /* 0x000fe40000010000 */
[----:B------:R-:W-:Y:S01]  /*10dc0*/  FADD.FTZ R0, R138, R6 ;  /* 0x000000068a007221 */ /* 0x000fe20000010000 */
[----:B------:R-:W-:Y:S02]  /*10dd0*/  MOV R138, R135 ;  /* 0x00000087008a7202 */ /* 0x000fe40000000f00 */
[----:B------:R1:W-:Y:S01]  /*10de0*/  STL [R1+0x1c], R3 ;  /* 0x00001c0301007387 */ /* 0x0003e20000100800 */
[----:B------:R-:W-:Y:S03]  /*10df0*/  FADD.FTZ R0, R133, R0 ;  /* 0x0000000085007221 */ /* 0x000fe60000010000 */
[----:B------:R3:W-:Y:S04]  /*10e00*/  STL [R1+0x20], R2 ;  /* 0x0000200201007387 */ /* 0x0007e80000100800 */
[----:B------:R2:W-:Y:S01]  /*10e10*/  STL [R1+0x24], R0 ;  /* 0x0000240001007387 */ /* 0x0005e20000100800 */
[----:B-1----:R-:W-:Y:S02]  /*10e20*/  MOV R3, R136 ;  /* 0x0000008800037202 */ /* 0x002fe40000000f00 */
[----:B---3--:R-:W-:Y:S01]  /*10e30*/  MOV R2, R137 ;  /* 0x0000008900027202 */ /* 0x008fe20000000f00 */
[----:B------:R-:W-:-:S05]  /*10e40*/  @P1 BRA `(.L_x_1491) ;  /* 0xffffb21000001947 */ /* 0x000fca000383ffff */
.L_x_1490:
[----:B------:R-:W-:Y:S02]  /*10e50*/  MOV R10, 0x1f ;  /* 0x0000001f000a7802 */ /* 0x000fe40000000f00 */
[----:B------:R-:W-:Y:S01]  /*10e60*/  MOV R9, 0xffffffff ;  /* 0xffffffff00097802 */ /* 0x000fe20000000f00 */
[----:B------:R-:W-:Y:S05]  /*10e70*/  BRA.DIV ~URZ, `(.L_x_1492) ;  /* 0x00003b027f007947 */ /* 0x000fea000b800000 */
[----:B--2---:R-:W2:Y:S04]  /*10e80*/  LDL R0, [R1+0x18] ;  /* 0x0000180001007983 */ /* 0x004ea80000100800 */
[----:B--2---:R1:W2:Y:S02]  /*10e90*/  SHFL.BFLY PT, R4, R0, 0x2, 0x1f ;  /* 0x0c401f0000047f89 */ /* 0x0042a400000e0000 */
.L_x_1558:
[----:B-1----:R-:W3:Y:S02]  /*10ea0*/  LDL.LU R0, [R1+0x18] ;  /* 0x0000180001007983 */ /* 0x002ee40000300800 */
[----:B--23--:R-:W-:Y:S01]  /*10eb0*/  FADD.FTZ R4, R4, R0 ;  /* 0x0000000004047221 */ /* 0x00cfe20000010000 */
[----:B------:R-:W-:Y:S05]  /*10ec0*/  BRA.DIV ~URZ, `(.L_x_1493) ;  /* 0x00003b127f007947 */ /* 0x000fea000b800000 */
[----:B------:R-:W2:Y:S04]  /*10ed0*/  LDL.LU R2, [R1+0x1c] ;  /* 0x00001c0001027983 */ /* 0x000ea80000300800 */
[----:B------:R-:W3:Y:S04]  /*10ee0*/  LDL.LU R0, [R1+0x20] ;  /* 0x0000200001007983 */ /* 0x000ee80000300800 */
[----:B------:R-:W4:Y:S04]  /*10ef0*/  LDL.LU R9, [R1+0x24] ;  /* 0x0000240001097983 */ /* 0x000f280000300800 */
[----:B--2---:R-:W1:Y:S04]  /*10f00*/  SHFL.BFLY PT, R5, R2, 0x2, 0x1f ;  /* 0x0c401f0002057f89 */ /* 0x004e6800000e0000 */
[----:B---3--:R-:W2:Y:S04]  /*10f10*/  SHFL.BFLY PT, R6, R0, 0x2, 0x1f ;  /* 0x0c401f0000067f89 */ /* 0x008ea800000e0000 */
[----:B----4-:R-:W3:Y:S01]  /*10f20*/  SHFL.BFLY PT, R7, R9, 0x2, 0x1f ;  /* 0x0c401f0009077f89 */ /* 0x010ee200000e0000 */
[----:B-1----:R-:W-:-:S02]  /*10f30*/  FADD.FTZ R5, R5, R2 ;  /* 0x0000000205057221 */ /* 0x002fc40000010000 */
[----:B--2---:R-:W-:-:S03]  /*10f40*/  FADD.FTZ R6, R6, R0 ;  /* 0x0000000006067221 */ /* 0x004fc60000010000 */
[----:B------:R-:W1:Y:S01]  /*10f50*/  SHFL.BFLY PT, R2, R5, 0x1, 0x1f ;  /* 0x0c201f0005027f89 */ /* 0x000e6200000e0000 */
[----:B---3--:R-:W-:-:S03]  /*10f60*/  FADD.FTZ R7, R7, R9 ;  /* 0x0000000907077221 */ /* 0x008fc60000010000 */
[----:B------:R-:W2:Y:S04]  /*10f70*/  SHFL.BFLY PT, R0, R4, 0x1, 0x1f ;  /* 0x0c201f0004007f89 */ /* 0x000ea800000e0000 */
[----:B------:R-:W3:Y:S04]  /*10f80*/  SHFL.BFLY PT, R3, R6, 0x1, 0x1f ;  /* 0x0c201f0006037f89 */ /* 0x000ee800000e0000 */
[----:B------:R4:W4:Y:S01]  /*10f90*/  SHFL.BFLY PT, R8, R7, 0x1, 0x1f ;  /* 0x0c201f0007087f89 */ /* 0x00092200000e0000 */
[----:B-1----:R-:W-:Y:S02]  /*10fa0*/  FADD.FTZ R5, R5, R2 ;  /* 0x0000000205057221 */ /* 0x002fe40000010000 */
[----:B--2---:R-:W-:-:S02]  /*10fb0*/  FADD.FTZ R4, R4, R0 ;  /* 0x0000000004047221 */ /* 0x004fc40000010000 */
[----:B---3--:R-:W-:-:S03]  /*10fc0*/  FADD.FTZ R6, R6, R3 ;  /* 0x0000000306067221 */ /* 0x008fc60000010000 */
.L_x_1559:
[----:B------:R-:W-:Y:S01]  /*10fd0*/  FSETP.NE.FTZ.AND P3, PT, R4, RZ, PT ;  /* 0x000000ff0400720b */ /* 0x000fe20003f75000 */
[----:B------:R-:W-:Y:S01]  /*10fe0*/  CS2R R2, SRZ ;  /* 0x0000000000027805 */ /* 0x000fe2000001ff00 */
[----:B------:R-:W-:Y:S01]  /*10ff0*/  FSETP.NE.FTZ.AND P2, PT, R5, RZ, PT ;  /* 0x000000ff0500720b */ /* 0x000fe20003f55000 */
[----:B----4-:R-:W-:Y:S01]  /*11000*/  FADD.FTZ R7, R8, R7 ;  /* 0x0000000708077221 */ /* 0x010fe20000010000 */
[----:B------:R-:W-:Y:S02]  /*11010*/  FSETP.NE.FTZ.AND P1, PT, R6, RZ, PT ;  /* 0x000000ff0600720b */ /* 0x000fe40003f35000 */
[----:B------:R-:W-:Y:S02]  /*11020*/  MOV R0, RZ ;  /* 0x000000ff00007202 */ /* 0x000fe40000000f00 */
[----:B------:R-:W-:Y:S02]  /*11030*/  FSETP.NE.FTZ.AND P0, PT, R7, RZ, PT ;  /* 0x000000ff0700720b */ /* 0x000fe40003f15000 */
[----:B------:R-:W-:-:S02]  /*11040*/  MOV R60, 0xff800000 ;  /* 0xff800000003c7802 */ /* 0x000fc40000000f00 */
[----:B------:R-:W-:Y:S01]  /*11050*/  MOV R59, 0xff800000 ;  /* 0xff800000003b7802 */ /* 0x000fe20000000f00 */
[----:B------:R-:W1:Y:S01]  /*11060*/  @P3 MUFU.RCP R0, R4 ;  /* 0x0000000400003308 */ /* 0x000e620000001000 */
[----:B------:R-:W-:Y:S02]  /*11070*/  MOV R58, 0xff800000 ;  /* 0xff800000003a7802 */ /* 0x000fe40000000f00 */
[----:B------:R-:W-:Y:S02]  /*11080*/  MOV R57, 0xff800000 ;  /* 0xff80000000397802 */ /* 0x000fe40000000f00 */
[----:B------:R-:W-:-:S03]  /*11090*/  @P1 MOV R13, 0x3f317218 ;  /* 0x3f317218000d1802 */ /* 0x000fc60000000f00 */
[----:B------:R-:W2:Y:S08]  /*110a0*/  @P2 MUFU.RCP R3, R5 ;  /* 0x0000000500032308 */ /* 0x000eb00000001000 */
[----:B------:R-:W3:Y:S01]  /*110b0*/  @P1 MUFU.RCP R2, R6 ;  /* 0x0000000600021308 */ /* 0x000ee20000001000 */
[C---:B-1----:R-:W-:Y:S02]  /*110c0*/  FMUL.FTZ R144, R0.reuse, R144 ;  /* 0x0000009000907220 */ /* 0x042fe40000410000 */
[----:B------:R-:W-:-:S02]  /*110d0*/  FMUL.FTZ R56, R0, R145 ;  /* 0x0000009100387220 */ /* 0x000fc40000410000 */
[C---:B------:R-:W-:Y:S02]  /*110e0*/  FMUL.FTZ R152, R0.reuse, R152 ;  /* 0x0000009800987220 */ /* 0x040fe40000410000 */
[C---:B------:R-:W-:Y:S01]  /*110f0*/  FMUL.FTZ R53, R0.reuse, R153 ;  /* 0x0000009900357220 */ /* 0x040fe20000410000 */
[----:B------:R-:W1:Y:S01]  /*11100*/  @P3 MUFU.LG2 R8, R4 ;  /* 0x0000000400083308 */ /* 0x000e620000000c00 */
        /* <DEDUP_REMOVED lines=14> */
[----:B----4-:R-:W-:Y:S01]  /*111f0*/  @P3 MOV R5, 0x3f317218 ;  /* 0x3f31721800053802 */ /* 0x010fe20000000f00 */
        /* <DEDUP_REMOVED lines=20> */
[----:B------:R-:W-:Y:S01]  /*11340*/  @P0 MUFU.RCP R0, R7 ;  /* 0x0000000700000308 */ /* 0x000fe20000001000 */
        /* <DEDUP_REMOVED lines=30> */
[C---:B---3--:R-:W-:Y:S02]  /*11530*/  FMUL.FTZ R140, R2.reuse, R140 ;  /* 0x0000008c028c7220 */ /* 0x048fe40000410000 */
        /* <DEDUP_REMOVED lines=31> */
[----:B------:R-:W2:Y:S01]  /*11730*/  @P0 MUFU.LG2 R2, R7 ;  /* 0x0000000700020308 */ /* 0x000ea20000000c00 */
[----:B-1----:R-:W-:Y:S02]  /*11740*/  @P3 FMUL.FTZ R9, R8, 0.69314718246459960938 ;  /* 0x3f31721808093820 */ /* 0x002fe40000410000 */
[----:B------:R-:W-:Y:S02]  /*11750*/  @P2 FMUL.FTZ R8, R4, 0.69314718246459960938 ;  /* 0x3f31721804082820 */ /* 0x000fe40000410000 */
[----:B------:R-:W-:-:S02]  /*11760*/  @P2 FMUL.FTZ R4, R3, c[0x0][0x2d0] ;  /* 0x0000b40003042a20 */ /* 0x000fc40000410000 */
[----:B------:R-:W-:Y:S02]  /*11770*/  @P1 FMUL.FTZ R6, R6, 0.69314718246459960938 ;  /* 0x3f31721806061820 */ /* 0x000fe40000410000 */
[----:B------:R-:W-:Y:S02]  /*11780*/  @P1 FMUL.FTZ R3, R13, c[0x0][0x2d0] ;  /* 0x0000b4000d031a20 */ /* 0x000fe40000410000 */
[----:B------:R-:W-:Y:S02]  /*11790*/  @P3 FMUL.FTZ R5, R5, c[0x0][0x2d0] ;  /* 0x0000b40005053a20 */ /* 0x000fe40000410000 */
[----:B------:R-:W-:Y:S01]  /*117a0*/  @P1 FFMA.FTZ R60, R3, R135, R6 ;  /* 0x00000087033c1223 */ /* 0x000fe20000010006 */
[----:B------:R-:W-:Y:S01]  /*117b0*/  @P0 MOV R3, 0x3f317218 ;  /* 0x3f31721800030802 */ /* 0x000fe20000000f00 */
[----:B------:R-:W-:Y:S01]  /*117c0*/  @P2 FFMA.FTZ R59, R4, R136, R8 ;  /* 0x00000088043b2223 */ /* 0x000fe20000010008 */
[----:B------:R-:W-:Y:S01]  /*117d0*/  MOV R4, 0x1 ;  /* 0x0000000100047802 */ /* 0x000fe20000000f00 */
[----:B--2---:R-:W-:-:S02]  /*117e0*/  @P0 FMUL.FTZ R2, R2, 0.69314718246459960938 ;  /* 0x3f31721802020820 */ /* 0x004fc40000410000 */
[----:B------:R-:W-:Y:S02]  /*117f0*/  @P0 FMUL.FTZ R3, R3, c[0x0][0x2d0] ;  /* 0x0000b40003030a20 */ /* 0x000fe40000410000 */
[----:B------:R-:W-:Y:S02]  /*11800*/  @P3 FFMA.FTZ R58, R5, R137, R9 ;  /* 0x00000089053a3223 */ /* 0x000fe40000010009 */
        /* <DEDUP_REMOVED lines=32> */
[----:B------:R-:W-:Y:S01]  /*11a10*/  PRMT R0, R4, 0x7610, R0 ;  /* 0x0000761004007816 */ /* 0x000fe20000000000 */
[----:B------:R-:W-:Y:S02]  /*11a20*/  @P0 FFMA.FTZ R57, R3, R134, R2 ;  /* 0x0000008603390223 */ /* 0x000fe40000010002 */
.L_x_1459:
        /* <DEDUP_REMOVED lines=19> */
.L_x_1495:
[----:B-1----:R-:W-:Y:S05]  /*11b60*/  BSYNC B0 ;  /* 0x0000000000007941 */ /* 0x002fea0003800000 */
.L_x_1494:
[----:B------:R-:W-:Y:S01]  /*11b70*/  PRMT R0, R0, 0x9910, RZ ;  /* 0x0000991000007816 */ /* 0x000fe200000000ff */
[----:B------:R-:W-:Y:S01]  /*11b80*/  BSSY B1, `(.L_x_1496) ;  /* 0x0000266000017945 */ /* 0x000fe20003800000 */
[----:B-----5:R-:W-:Y:S02]  /*11b90*/  IMAD.MOV.U32 R73, RZ, RZ, R8 ;  /* 0x000000ffff497224 */ /* 0x020fe400078e0008 */
[----:B------:R-:W-:-:S13]  /*11ba0*/  ISETP.NE.AND P0, PT, R0, RZ, PT ;  /* 0x000000ff0000720c */ /* 0x000fda0003f05270 */
[----:B------:R-:W-:Y:S05]  /*11bb0*/  @!P0 BRA `(.L_x_1497) ;  /* 0x000017d000008947 */ /* 0x000fea0003800000 */
[----:B------:R-:W2:Y:S04]  /*11bc0*/  LDL R71, [R1+0x64] ;  /* 0x0000640001477983 */ /* 0x000ea80000100800 */
[----:B------:R-:W3:Y:S04]  /*11bd0*/  LDL R69, [R1+0x68] ;  /* 0x0000680001457983 */ /* 0x000ee80000100800 */
[----:B------:R-:W4:Y:S04]  /*11be0*/  LDL R67, [R1+0x70] ;  /* 0x0000700001437983 */ /* 0x000f280000100800 */
[----:B------:R-:W5:Y:S04]  /*11bf0*/  LDL R66, [R1+0x6c] ;  /* 0x00006c0001427983 */ /* 0x000f680000100800 */
[----:B------:R-:W4:Y:S04]  /*11c00*/  LDL R65, [R1+0x80] ;  /* 0x0000800001417983 */ /* 0x000f280000100800 */
[----:B------:R-:W4:Y:S04]  /*11c10*/  LDL R64, [R1+0x78] ;  /* 0x0000780001407983 */ /* 0x000f280000100800 */
[----:B------:R-:W4:Y:S04]  /*11c20*/  LDL R63, [R1+0x7c] ;  /* 0x00007c00013f7983 */ /* 0x000f280000100800 */
[----:B------:R-:W4:Y:S01]  /*11c30*/  LDL R62, [R1+0x74] ;  /* 0x00007400013e7983 */ /* 0x000f220000100800 */
        /* <DEDUP_REMOVED lines=65> */
[----:B------:R-:W-:Y:S01]  /*12050*/  F2FP.BF16.PACK_AB R0, R127, R126 ;  /* 0x0000007e7f00723e */ /* 0x000fe200000010ff */
[----:B--2---:R1:W-:Y:S04]  /*12060*/  STS [R71], R56 ;  /* 0x0000003847007388 */ /* 0x0043e80000000800 */
[----:B------:R1:W-:Y:S04]  /*12070*/  STS [R71+0x400], R55 ;  /* 0x0004003747007388 */ /* 0x0003e80000000800 */
[----:B---3--:R1:W-:Y:S04]  /*12080*/  STS [R69], R53 ;  /* 0x0000003545007388 */ /* 0x0083e80000000800 */
[----:B------:R1:W-:Y:S04]  /*12090*/  STS [R69+0x400], R52 ;  /* 0x0004003445007388 */ /* 0x0003e80000000800 */
[----:B------:R1:W-:Y:S04]  /*120a0*/  STS [R71+0x2000], R54 ;  /* 0x0020003647007388 */ /* 0x0003e80000000800 */
[----:B------:R1:W-:Y:S04]  /*120b0*/  STS [R71+0x2400], R142 ;  /* 0x0024008e47007388 */ /* 0x0003e80000000800 */
[----:B------:R1:W-:Y:S04]  /*120c0*/  STS [R69+0x2000], R51 ;  /* 0x0020003345007388 */ /* 0x0003e80000000800 */
[----:B------:R1:W-:Y:S04]  /*120d0*/  STS [R69+0x2400], R150 ;  /* 0x0024009645007388 */ /* 0x0003e80000000800 */
[----:B----4-:R1:W-:Y:S04]  /*120e0*/  STS [R67], R50 ;  /* 0x0000003243007388 */ /* 0x0103e80000000800 */
[----:B------:R1:W-:Y:S04]  /*120f0*/  STS [R67+0x400], R49 ;  /* 0x0004003143007388 */ /* 0x0003e80000000800 */
[----:B-----5:R1:W-:Y:S04]  /*12100*/  STS [R66], R47 ;  /* 0x0000002f42007388 */ /* 0x0203e80000000800 */
[----:B------:R1:W-:Y:S04]  /*12110*/  STS [R66+0x400], R46 ;  /* 0x0004002e42007388 */ /* 0x0003e80000000800 */
[----:B------:R1:W-:Y:S04]  /*12120*/  STS [R67+0x2000], R48 ;  /* 0x0020003043007388 */ /* 0x0003e80000000800 */
[----:B------:R1:W-:Y:S04]  /*12130*/  STS [R67+0x2400], R162 ;  /* 0x002400a243007388 */ /* 0x0003e80000000800 */
[----:B------:R1:W-:Y:S04]  /*12140*/  STS [R66+0x2000], R45 ;  /* 0x0020002d42007388 */ /* 0x0003e80000000800 */
        /* <DEDUP_REMOVED lines=57> */
[----:B------:R-:W-:Y:S05]  /*124e0*/  CALL.REL.NOINC `($__internal_5_$__cuda_sm70_shflsync_idx_p) ;  /* 0x00002e5000007944 */ /* 0x000fea0003c00000 */
.L_x_1498:
[----:B-1----:R-:W2:Y:S04]  /*124f0*/  LDL R2, [R1+0x5c] ;  /* 0x00005c0001027983 */ /* 0x002ea80000100800 */
[----:B------:R-:W3:Y:S04]  /*12500*/  LDL.LU R8, [R1+0x50] ;  /* 0x0000500001087983 */ /* 0x000ee80000300800 */
[----:B------:R-:W4:Y:S04]  /*12510*/  LDL.LU R15, [R1+0x54] ;  /* 0x00005400010f7983 */ /* 0x000f280000300800 */
[----:B------:R-:W2:Y:S04]  /*12520*/  LDL R13, [R1+0x84] ;  /* 0x00008400010d7983 */ /* 0x000ea80000100800 */
[----:B------:R-:W2:Y:S01]  /*12530*/  LDL.LU R78, [R1+0x48] ;  /* 0x00004800014e7983 */ /* 0x000ea20000300800 */
[----:B------:R-:W-:-:S03]  /*12540*/  IMAD.MOV.U32 R0, RZ, RZ, 0x1 ;  /* 0x00000001ff007424 */ /* 0x000fc600078e00ff */
[----:B------:R-:W4:Y:S02]  /*12550*/  LDL R14, [R1+0x8c] ;  /* 0x00008c00010e7983 */ /* 0x000f240000100800 */
[----:B------:R-:W-:Y:S02]  /*12560*/  ISETP.NE.AND P1, PT, R0, c[0x0][0x4e8], PT ;  /* 0x00013a0000007a0c */ /* 0x000fe40003f25270 */
[----:B------:R1:W5:Y:S04]  /*12570*/  LDL.64 R76, [R1+0x10] ;  /* 0x00001000014c7983 */ /* 0x0003680000100a00 */
[----:B------:R1:W5:Y:S04]  /*12580*/  LDL R74, [R1+0x4c] ;  /* 0x00004c00014a7983 */ /* 0x0003680000100800 */
[----:B------:R1:W5:Y:S01]  /*12590*/  LDL R72, [R1+0x44] ;  /* 0x0000440001487983 */ /* 0x0003620000100800 */
[----:B------:R-:W-:-:S02]  /*125a0*/  ULDC UR5, c[0x0][0x4e8] ;  /* 0x00013a0000057ab9 */ /* 0x000fc40000000800 */
[----:B------:R-:W-:Y:S02]  /*125b0*/  ULDC UR4, c[0x0][0x388] ;  /* 0x0000e20000047ab9 */ /* 0x000fe40000000800 */
[----:B------:R-:W-:Y:S01]  /*125c0*/  UIMAD UR4, UR5, UR4, URZ ;  /* 0x00000004050472a4 */ /* 0x000fe2000f8e023f */
[----:B------:R-:W1:Y:S02]  /*125d0*/  S2R R79, SR_TID.X ;  /* 0x00000000004f7919 */ /* 0x000e640000002100 */
[----:B-1----:R-:W-:-:S04]  /*125e0*/  SHF.R.S32.HI R75, RZ, 0x1f, R79 ;  /* 0x0000001fff4b7819 */ /* 0x002fc8000001144f */
[----:B------:R-:W-:-:S04]  /*125f0*/  LEA.HI R75, R75, R79, RZ, 0x3 ;  /* 0x0000004f4b4b7211 */ /* 0x000fc800078f18ff */
[----:B------:R-:W-:Y:S01]  /*12600*/  SHF.R.S32.HI R75, RZ, 0x3, R75 ;  /* 0x00000003ff4b7819 */ /* 0x000fe2000001144b */
[----:B------:R-:W-:Y:S01]  /*12610*/  BSSY B0, `(.L_x_1499) ;  /* 0x000006e000007945 */ /* 0x000fe20003800000 */
[----:B---3--:R-:W-:-:S05]  /*12620*/  SHF.R.S32.HI R5, RZ, 0x1f, R8 ;  /* 0x0000001fff057819 */ /* 0x008fca0000011408 */
[----:B------:R-:W-:-:S04]  /*12630*/  IMAD R6, R5, c[0x0][0x490], RZ ;  /* 0x0001240005067a24 */ /* 0x000fc800078e02ff */
[----:B------:R-:W-:Y:S02]  /*12640*/  IMAD R6, R8, c[0x0][0x494], R6 ;  /* 0x0001250008067a24 */ /* 0x000fe400078e0206 */
[----:B--2---:R-:W-:Y:S02]  /*12650*/  IMAD.IADD R4, R2, 0x1, R78 ;  /* 0x0000000102047824 */ /* 0x004fe400078e024e */
[----:B------:R-:W-:-:S03]  /*12660*/  IMAD.WIDE.U32 R2, R8, c[0x0][0x490], RZ ;  /* 0x0001240008027a25 */ /* 0x000fc600078e00ff */
[----:B------:R-:W-:Y:S01]  /*12670*/  MOV R0, R4 ;  /* 0x0000000400007202 */ /* 0x000fe20000000f00 */
[----:B------:R-:W-:-:S04]  /*12680*/  @P1 IMAD.HI.U32 R7, R4, c[0x0][0x4ec], RZ ;  /* 0x00013b0004071a27 */ /* 0x000fc800078e00ff */
[----:B------:R-:W-:Y:S01]  /*12690*/  IMAD.IADD R3, R3, 0x1, R6 ;  /* 0x0000000103037824 */ /* 0x000fe200078e0206 */
[----:B------:R-:W-:Y:S01]  /*126a0*/  @P1 SHF.R.U32.HI R0, RZ, c[0x0][0x4f0], R7 ;  /* 0x00013c00ff001a19 */ /* 0x000fe20000011607 */
[----:B------:R-:W-:Y:S01]  /*126b0*/  IMAD R6, R5, c[0x0][0x3e8], RZ ;  /* 0x0000fa0005067a24 */ /* 0x000fe200078e02ff */
[----:B----4-:R-:W-:-:S03]  /*126c0*/  SHF.R.S32.HI R5, RZ, 0x1f, R15 ;  /* 0x0000001fff057819 */ /* 0x010fc6000001140f */
[----:B------:R-:W-:Y:S02]  /*126d0*/  IMAD.MOV R7, RZ, RZ, -R0 ;  /* 0x000000ffff077224 */ /* 0x000fe400078e0a00 */
[C---:B------:R-:W-:Y:S02]  /*126e0*/  IMAD R10, R8.reuse, c[0x0][0x3ec], R6 ;  /* 0x0000fb00080a7a24 */ /* 0x040fe400078e0206 */
[----:B------:R-:W-:Y:S02]  /*126f0*/  IMAD R4, R7, c[0x0][0x4e8], R4 ;  /* 0x00013a0007047a24 */ /* 0x000fe400078e0204 */
[----:B------:R-:W-:-:S04]  /*12700*/  IMAD.WIDE.U32 R8, R8, c[0x0][0x3e8], RZ ;  /* 0x0000fa0008087a25 */ /* 0x000fc800078e00ff */
[----:B------:R-:W-:Y:S02]  /*12710*/  IMAD R11, R5, c[0x0][0x498], RZ ;  /* 0x00012600050b7a24 */ /* 0x000fe400078e02ff */
[----:B------:R-:W-:Y:S01]  /*12720*/  IMAD.WIDE.U32 R6, R15, c[0x0][0x498], R2 ;  /* 0x000126000f067a25 */ /* 0x000fe200078e0002 */
[----:B------:R-:W-:-:S03]  /*12730*/  IADD3 R3, R9, R10, RZ ;  /* 0x0000000a09037210 */ /* 0x000fc60007ffe0ff */
[----:B------:R-:W-:Y:S01]  /*12740*/  IMAD R12, R5, c[0x0][0x3f0], RZ ;  /* 0x0000fc00050c7a24 */ /* 0x000fe200078e02ff */
[----:B------:R-:W-:Y:S01]  /*12750*/  SHF.R.S32.HI R5, RZ, 0x1f, R0 ;  /* 0x0000001fff057819 */ /* 0x000fe20000011400 */
[----:B------:R-:W-:Y:S01]  /*12760*/  IMAD R11, R15, c[0x0][0x49c], R11 ;  /* 0x000127000f0b7a24 */ /* 0x000fe200078e020b */
[----:B------:R-:W-:Y:S01]  /*12770*/  IADD3 R6, P0, R0, R6, RZ ;  /* 0x0000000600067210 */ /* 0x000fe20007f1e0ff */
[----:B------:R-:W-:-:S03]  /*12780*/  IMAD.MOV.U32 R2, RZ, RZ, R8 ;  /* 0x000000ffff027224 */ /* 0x000fc600078e0008 */
[----:B------:R-:W-:Y:S01]  /*12790*/  IADD3.X R7, R5, R7, R11, P0, !PT ;  /* 0x0000000705077210 */ /* 0x000fe200007fe40b */
[C---:B------:R-:W-:Y:S02]  /*127a0*/  IMAD R11, R15.reuse, c[0x0][0x3f4], R12 ;  /* 0x0000fd000f0b7a24 */ /* 0x040fe400078e020c */
[----:B------:R-:W-:Y:S02]  /*127b0*/  IMAD.WIDE.U32 R8, R15, c[0x0][0x3f0], R2 ;  /* 0x0000fc000f087a25 */ /* 0x000fe400078e0002 */
[----:B------:R-:W1:Y:S01]  /*127c0*/  S2R R15, SR_TID.X ;  /* 0x00000000000f7919 */ /* 0x000e620000002100 */
[----:B------:R-:W-:Y:S01]  /*127d0*/  SHF.R.S32.HI R0, RZ, 0x1f, R4 ;  /* 0x0000001fff007819 */ /* 0x000fe20000011404 */
[----:B------:R-:W-:-:S04]  /*127e0*/  IMAD.IADD R5, R13, 0x1, R78 ;  /* 0x000000010d057824 */ /* 0x000fc800078e024e */
[----:B------:R-:W-:Y:S02]  /*127f0*/  IMAD R0, R0, c[0x0][0x488], RZ ;  /* 0x0001220000007a24 */ /* 0x000fe400078e02ff */
[----:B------:R-:W-:-:S04]  /*12800*/  IMAD.WIDE.U32 R2, R4, c[0x0][0x488], R6 ;  /* 0x0001220004027a25 */ /* 0x000fc800078e0006 */
[----:B------:R-:W-:Y:S02]  /*12810*/  IMAD R10, R4, c[0x0][0x48c], R0 ;  /* 0x00012300040a7a24 */ /* 0x000fe400078e0200 */
[----:B------:R-:W-:Y:S01]  /*12820*/  @P1 IMAD.HI.U32 R6, R5, c[0x0][0x4ec], RZ ;  /* 0x00013b0005061a27 */ /* 0x000fe200078e00ff */
[----:B------:R-:W-:Y:S02]  /*12830*/  LEA R4, P0, R2, c[0x0][0x450], 0x2 ;  /* 0x0001140002047a11 */ /* 0x000fe400078010ff */
[----:B-1----:R-:W-:-:S04]  /*12840*/  SHF.R.S32.HI R13, RZ, 0x1f, R15 ;  /* 0x0000001fff0d7819 */ /* 0x002fc8000001140f */
[----:B------:R-:W-:Y:S02]  /*12850*/  LEA.HI R13, R13, R15, RZ, 0x5 ;  /* 0x0000000f0d0d7211 */ /* 0x000fe400078f28ff */
[----:B------:R-:W-:Y:S02]  /*12860*/  IADD3 R3, R3, R10, RZ ;  /* 0x0000000a03037210 */ /* 0x000fe40007ffe0ff */
[----:B------:R-:W-:Y:S02]  /*12870*/  LOP3.LUT R13, R13, 0xffffffe0, RZ, 0xc0, !PT ;  /* 0xffffffe00d0d7812 */ /* 0x000fe400078ec0ff */
[----:B------:R-:W-:Y:S02]  /*12880*/  MOV R0, R5 ;  /* 0x0000000500007202 */ /* 0x000fe40000000f00 */
[----:B------:R-:W-:Y:S01]  /*12890*/  @P1 SHF.R.U32.HI R0, RZ, c[0x0][0x4f0], R6 ;  /* 0x00013c00ff001a19 */ /* 0x000fe20000011606 */
[----:B------:R-:W-:Y:S01]  /*128a0*/  IMAD.MOV.U32 R6, RZ, RZ, R8 ;  /* 0x000000ffff067224 */ /* 0x000fe200078e0008 */
[----:B------:R-:W-:-:S02]  /*128b0*/  LEA.HI.X R3, R2, c[0x0][0x454], R3, 0x2, P0 ;  /* 0x0001150002037a11 */ /* 0x000fc400000f1403 */
[----:B------:R-:W-:Y:S02]  /*128c0*/  IADD3 R13, -R13, R15, RZ ;  /* 0x0000000f0d0d7210 */ /* 0x000fe40007ffe1ff */
[----:B------:R-:W-:Y:S01]  /*128d0*/  SHF.R.S32.HI R8, RZ, 0x1f, R0 ;  /* 0x0000001fff087819 */ /* 0x000fe20000011400 */
[----:B------:R-:W-:Y:S01]  /*128e0*/  IMAD.IADD R2, R14, 0x1, R78 ;  /* 0x000000010e027824 */ /* 0x000fe200078e024e */
[----:B------:R-:W-:Y:S01]  /*128f0*/  LOP3.LUT P0, RZ, R13, 0x3, RZ, 0xc0, !PT ;  /* 0x000000030dff7812 */ /* 0x000fe2000780c0ff */
[----:B------:R-:W-:Y:S01]  /*12900*/  SHFL.IDX PT, R14, R4, RZ, 0x1c1f ;  /* 0x001c1fff040e7589 */ /* 0x000fe200000e0000 */
[----:B------:R-:W-:-:S03]  /*12910*/  IMAD.IADD R7, R9, 0x1, R11 ;  /* 0x0000000109077824 */ /* 0x000fc600078e020b */
[----:B------:R-:W1:Y:S01]  /*12920*/  SHFL.IDX PT, R15, R3, RZ, 0x1c1f ;  /* 0x001c1fff030f7589 */ /* 0x000e6200000e0000 */
[----:B------:R-:W-:-:S03]  /*12930*/  IMAD R16, R8, c[0x0][0x3e0], RZ ;  /* 0x0000f80008107a24 */ /* 0x000fc600078e02ff */
[----:B------:R-:W-:Y:S04]  /*12940*/  SHFL.IDX PT, R12, R4, 0x1, 0x1c1f ;  /* 0x003c1f00040c7f89 */ /* 0x000fe800000e0000 */
[----:B------:R-:W2:Y:S04]  /*12950*/  SHFL.IDX PT, R13, R3, 0x1, 0x1c1f ;  /* 0x003c1f00030d7f89 */ /* 0x000ea800000e0000 */
[----:B------:R-:W-:Y:S04]  /*12960*/  SHFL.IDX PT, R10, R4, 0x2, 0x1c1f ;  /* 0x005c1f00040a7f89 */ /* 0x000fe800000e0000 */
[----:B------:R-:W3:Y:S04]  /*12970*/  SHFL.IDX PT, R11, R3, 0x2, 0x1c1f ;  /* 0x005c1f00030b7f89 */ /* 0x000ee800000e0000 */
[----:B------:R-:W-:Y:S04]  /*12980*/  SHFL.IDX PT, R8, R4, 0x3, 0x1c1f ;  /* 0x007c1f0004087f89 */ /* 0x000fe800000e0000 */
[----:B------:R4:W1:Y:S01]  /*12990*/  SHFL.IDX PT, R9, R3, 0x3, 0x1c1f ;  /* 0x007c1f0003097f89 */ /* 0x00086200000e0000 */
[----:B------:R-:W-:-:S02]  /*129a0*/  IADD3 R17, R2, 0x8, RZ ;  /* 0x0000000802117810 */ /* 0x000fc40007ffe0ff */
[----:B------:R-:W-:Y:S02]  /*129b0*/  ISETP.GE.OR P3, PT, R2, UR4, P0 ;  /* 0x0000000402007c0c */ /* 0x000fe40008766670 */
[----:B------:R-:W-:Y:S01]  /*129c0*/  ISETP.GE.OR P2, PT, R17, UR4, P0 ;  /* 0x0000000411007c0c */ /* 0x000fe20008746670 */
[C---:B------:R-:W-:Y:S02]  /*129d0*/  IMAD R16, R0.reuse, c[0x0][0x3e4], R16 ;  /* 0x0000f90000107a24 */ /* 0x040fe400078e0210 */
[----:B------:R-:W-:Y:S01]  /*129e0*/  IMAD.WIDE.U32 R6, R0, c[0x0][0x3e0], R6 ;  /* 0x0000f80000067a25 */ /* 0x000fe200078e0006 */
[C---:B----4-:R-:W-:Y:S02]  /*129f0*/  IADD3 R3, R2.reuse, 0x40, RZ ;  /* 0x0000004002037810 */ /* 0x050fe40007ffe0ff */
[----:B------:R-:W-:Y:S02]  /*12a00*/  IADD3 R2, R2, 0x48, RZ ;  /* 0x0000004802027810 */ /* 0x000fe40007ffe0ff */
[----:B------:R-:W-:-:S02]  /*12a10*/  ISETP.GE.OR P1, PT, R3, UR4, P0 ;  /* 0x0000000403007c0c */ /* 0x000fc40008726670 */
[----:B------:R-:W-:Y:S02]  /*12a20*/  ISETP.GE.OR P0, PT, R2, UR4, P0 ;  /* 0x0000000402007c0c */ /* 0x000fe40008706670 */
[----:B------:R-:W-:Y:S01]  /*12a30*/  IADD3 R4, -R0, RZ, RZ ;  /* 0x000000ff00047210 */ /* 0x000fe20007ffe1ff */
[----:B-1----:R1:W-:Y:S04]  /*12a40*/  @!P3 ST.E [R14.64], R58 ;  /* 0x0000003a0e00b985 */ /* 0x0023e8000c101906 */
[----:B------:R-:W-:Y:S01]  /*12a50*/  IMAD R0, R4, c[0x0][0x4e8], R5 ;  /* 0x00013a0004007a24 */ /* 0x000fe200078e0205 */
[----:B--2---:R1:W-:Y:S01]  /*12a60*/  @!P2 ST.E [R12.64], R59 ;  /* 0x0000003b0c00a985 */ /* 0x0043e2000c101906 */
[----:B------:R-:W-:-:S03]  /*12a70*/  IMAD.IADD R3, R7, 0x1, R16 ;  /* 0x0000000107037824 */ /* 0x000fc600078e0210 */
[----:B------:R-:W-:Y:S01]  /*12a80*/  SHF.R.S32.HI R4, RZ, 0x1f, R0 ;  /* 0x0000001fff047819 */ /* 0x000fe20000011400 */
[----:B---3--:R1:W-:Y:S01]  /*12a90*/  @!P1 ST.E [R10.64], R60 ;  /* 0x0000003c0a009985 */ /* 0x0083e2000c101906 */
[----:B------:R-:W-:-:S03]  /*12aa0*/  MOV R2, R6 ;  /* 0x0000000600027202 */ /* 0x000fc60000000f00 */
[----:B------:R1:W-:Y:S01]  /*12ab0*/  @!P0 ST.E [R8.64], R57 ;  /* 0x0000003908008985 */ /* 0x0003e2000c101906 */
[----:B------:R-:W-:-:S03]  /*12ac0*/  IMAD R4, R4, c[0x0][0x3d8], RZ ;  /* 0x0000f60004047a24 */ /* 0x000fc600078e02ff */
[----:B------:R1:W2:Y:S04]  /*12ad0*/  LDS.128 R20, [R248+0x880] ;  /* 0x00088000f8147984 */ /* 0x0002a80000000c00 */
[----:B------:R1:W3:Y:S04]  /*12ae0*/  LDS.128 R28, [R248+0x1080] ;  /* 0x00108000f81c7984 */ /* 0x0002e80000000c00 */
[----:B------:R1:W4:Y:S04]  /*12af0*/  LDS.128 R36, [R248+0x1880] ;  /* 0x00188000f8247984 */ /* 0x0003280000000c00 */
        /* <DEDUP_REMOVED lines=10> */
[----:B------:R1:W1:Y:S01]  /*12ba0*/  LDS.128 R68, [R248+0x7880] ;  /* 0x00788000f8447984 */ /* 0x0002620000000c00 */
[----:B------:R-:W-:-:S02]  /*12bb0*/  IMAD R4, R0, c[0x0][0x3dc], R4 ;  /* 0x0000f70000047a24 */ /* 0x000fc400078e0204 */
[----:B------:R-:W-:-:S04]  /*12bc0*/  IMAD.WIDE.U32 R2, R0, c[0x0][0x3d8], R2 ;  /* 0x0000f60000027a25 */ /* 0x000fc800078e0002 */
[----:B------:R-:W-:Y:S01]  /*12bd0*/  IMAD.IADD R0, R3, 0x1, R4 ;  /* 0x0000000103007824 */ /* 0x000fe200078e0204 */
[----:B------:R-:W-:-:S04]  /*12be0*/  LEA R3, P0, R2, c[0x0][0x380], 0x1 ;  /* 0x0000e00002037a11 */ /* 0x000fc800078008ff */
[----:B------:R-:W-:Y:S02]  /*12bf0*/  LEA.HI.X R2, R2, c[0x0][0x384], R0, 0x1, P0 ;  /* 0x0000e10002027a11 */ /* 0x000fe400000f0c00 */
[----:B------:R-:W-:-:S04]  /*12c00*/  IADD3 R0, R75, R78, RZ ;  /* 0x0000004e4b007210 */ /* 0x000fc80007ffe0ff */
[----:B------:R-:W-:Y:S01]  /*12c10*/  ISETP.GE.AND P0, PT, R0, UR4, PT ;  /* 0x0000000400007c0c */ /* 0x000fe2000bf06270 */
[----:B------:R1:W1:Y:S04]  /*12c20*/  SHFL.IDX PT, R4, R3, RZ, 0x181f ;  /* 0x00181fff03047589 */ /* 0x00026800000e0000 */
[----:B------:R1:W1:Y:S08]  /*12c30*/  SHFL.IDX PT, R5, R2, RZ, 0x181f ;  /* 0x00181fff02057589 */ /* 0x00027000000e0000 */
[----:B------:R-:W-:Y:S05]  /*12c40*/  @P0 BRA `(.L_x_1500) ;  /* 0x000000a000000947 */ /* 0x000fea0003800000 */
[----:B-1234-:R-:W1:Y:S01]  /*12c50*/  LDS.128 R12, [R248+0x80] ;  /* 0x00008000f80c7984 */ /* 0x01ee620000000c00 */
[----:B-----5:R-:W-:-:S02]  /*12c60*/  ISETP.GE.AND P3, PT, R76, c[0x0][0x3c8], PT ;  /* 0x0000f2004c007a0c */ /* 0x020fc40003f66270 */
[----:B------:R-:W-:Y:S01]  /*12c70*/  ISETP.GE.AND P2, PT, R72, c[0x0][0x3c8], PT ;  /* 0x0000f20048007a0c */ /* 0x000fe20003f46270 */
[----:B------:R-:W2:Y:S10]  /*12c80*/  LDS.128 R8, [R248+0x4080] ;  /* 0x00408000f8087984 */ /* 0x000eb40000000c00 */
[----:B------:R-:W-:-:S02]  /*12c90*/  @!P3 LEA R6, P1, R76, R4, 0x1 ;  /* 0x000000044c06b211 */ /* 0x000fc400078208ff */
[----:B------:R-:W-:Y:S02]  /*12ca0*/  @!P2 LEA R4, P0, R72, R4, 0x1 ;  /* 0x000000044804a211 */ /* 0x000fe400078008ff */
[-C--:B------:R-:W-:Y:S02]  /*12cb0*/  @!P3 LEA.HI.X R7, R76, R5.reuse, R77, 0x1, P1 ;  /* 0x000000054c07b211 */ /* 0x080fe400008f0c4d */
[----:B------:R-:W-:-:S03]  /*12cc0*/  @!P2 LEA.HI.X R5, R72, R5, R74, 0x1, P0 ;  /* 0x000000054805a211 */ /* 0x000fc600000f0c4a */
[----:B-1----:R1:W-:Y:S04]  /*12cd0*/  @!P3 ST.E.128 [R6.64], R12 ;  /* 0x0000000c0600b985 */ /* 0x0023e8000c101d06 */
[----:B--2---:R1:W-:Y:S02]  /*12ce0*/  @!P2 ST.E.128 [R4.64], R8 ;  /* 0x000000080400a985 */ /* 0x0043e4000c101d06 */
.L_x_1500:
[----:B--234-:R-:W-:Y:S05]  /*12cf0*/  BSYNC B0 ;  /* 0x0000000000007941 */ /* 0x01cfea0003800000 */
.L_x_1499:
[----:B-1----:R-:W-:Y:S01]  /*12d00*/  IADD3 R6, R0, 0x10, RZ ;  /* 0x0000001000067810 */ /* 0x002fe20007ffe0ff */
[----:B------:R1:W2:Y:S01]  /*12d10*/  SHFL.IDX PT, R5, R2, 0x1, 0x181f ;  /* 0x00381f0002057f89 */ /* 0x0002a200000e0000 */
        /* <DEDUP_REMOVED lines=12> */
.L_x_1502:
[----:B------:R-:W-:Y:S05]  /*12de0*/  BSYNC B0 ;  /* 0x0000000000007941 */ /* 0x000fea0003800000 */
.L_x_1501:
        /* <DEDUP_REMOVED lines=14> */
.L_x_1504:
[----:B------:R-:W-:Y:S05]  /*12ed0*/  BSYNC B0 ;  /* 0x0000000000007941 */ /* 0x000fea0003800000 */
.L_x_1503:
[----:B---3--:R-:W-:Y:S01]  /*12ee0*/  IADD3 R6, R0, 0x30, RZ ;  /* 0x0000003000067810 */ /* 0x008fe20007ffe0ff */
[----:B----4-:R3:W4:Y:S01]  /*12ef0*/  SHFL.IDX PT, R5, R2, 0x3, 0x181f ;  /* 0x00781f0002057f89 */ /* 0x01072200000e0000 */
[----:B------:R-:W-:Y:S02]  /*12f00*/  BSSY B0, `(.L_x_1505) ;  /* 0x000000c000007945 */ /* 0x000fe40003800000 */
[----:B------:R-:W-:Y:S01]  /*12f10*/  ISETP.GE.AND P0, PT, R6, UR4, PT ;  /* 0x0000000406007c0c */ /* 0x000fe2000bf06270 */
[----:B------:R3:W1:-:S12]  /*12f20*/  SHFL.IDX PT, R4, R3, 0x3, 0x181f ;  /* 0x00781f0003047f89 */ /* 0x00065800000e0000 */
[----:B------:R-:W-:Y:S05]  /*12f30*/  @P0 BRA `(.L_x_1506) ;  /* 0x0000008000000947 */ /* 0x000fea0003800000 */
[----:B-----5:R-:W-:Y:S02]  /*12f40*/  ISETP.GE.AND P1, PT, R76, c[0x0][0x3c8], PT ;  /* 0x0000f2004c007a0c */ /* 0x020fe40003f26270 */
[----:B------:R-:W-:-:S11]  /*12f50*/  ISETP.GE.AND P0, PT, R72, c[0x0][0x3c8], PT ;  /* 0x0000f20048007a0c */ /* 0x000fd60003f06270 */
[-C--:B-1----:R-:W-:Y:S02]  /*12f60*/  @!P1 LEA R6, P3, R76, R4.reuse, 0x1 ;  /* 0x000000044c069211 */ /* 0x082fe400078608ff */
[----:B------:R-:W-:Y:S02]  /*12f70*/  @!P0 LEA R4, P2, R72, R4, 0x1 ;  /* 0x0000000448048211 */ /* 0x000fe400078408ff */
[-C--:B----4-:R-:W-:Y:S02]  /*12f80*/  @!P1 LEA.HI.X R7, R76, R5.reuse, R77, 0x1, P3 ;  /* 0x000000054c079211 */ /* 0x090fe400018f0c4d */
[----:B------:R-:W-:-:S03]  /*12f90*/  @!P0 LEA.HI.X R5, R72, R5, R74, 0x1, P2 ;  /* 0x0000000548058211 */ /* 0x000fc600010f0c4a */
[----:B------:R1:W-:Y:S04]  /*12fa0*/  @!P1 ST.E.128 [R6.64], R36 ;  /* 0x0000002406009985 */ /* 0x0003e8000c101d06 */
[----:B------:R1:W-:Y:S02]  /*12fb0*/  @!P0 ST.E.128 [R4.64], R32 ;  /* 0x0000002004008985 */ /* 0x0003e4000c101d06 */
.L_x_1506:
[----:B------:R-:W-:Y:S05]  /*12fc0*/  BSYNC B0 ;  /* 0x0000000000007941 */ /* 0x000fea0003800000 */
.L_x_1505:
[----:B-1----:R-:W-:Y:S01]  /*12fd0*/  IADD3 R6, R0, 0x40, RZ ;  /* 0x0000004000067810 */ /* 0x002fe20007ffe0ff */
[----:B----4-:R1:W4:Y:S01]  /*12fe0*/  SHFL.IDX PT, R5, R2, 0x4, 0x181f ;  /* 0x00981f0002057f89 */ /* 0x01032200000e0000 */
[----:B------:R-:W-:Y:S02]  /*12ff0*/  BSSY B0, `(.L_x_1507) ;  /* 0x000000c000007945 */ /* 0x000fe40003800000 */
[----:B------:R-:W-:Y:S01]  /*13000*/  ISETP.GE.AND P0, PT, R6, UR4, PT ;  /* 0x0000000406007c0c */ /* 0x000fe2000bf06270 */
[----:B------:R1:W2:-:S12]  /*13010*/  SHFL.IDX PT, R4, R3, 0x4, 0x181f ;  /* 0x00981f0003047f89 */ /* 0x00029800000e0000 */
[----:B------:R-:W-:Y:S05]  /*13020*/  @P0 BRA `(.L_x_1508) ;  /* 0x0000008000000947 */ /* 0x000fea0003800000 */
[----:B-----5:R-:W-:Y:S02]  /*13030*/  ISETP.GE.AND P1, PT, R76, c[0x0][0x3c8], PT ;  /* 0x0000f2004c007a0c */ /* 0x020fe40003f26270 */
[----:B------:R-:W-:-:S11]  /*13040*/  ISETP.GE.AND P0, PT, R72, c[0x0][0x3c8], PT ;  /* 0x0000f20048007a0c */ /* 0x000fd60003f06270 */
[-C--:B--2---:R-:W-:Y:S02]  /*13050*/  @!P1 LEA R6, P3, R76, R4.reuse, 0x1 ;  /* 0x000000044c069211 */ /* 0x084fe400078608ff */
[----:B------:R-:W-:Y:S02]  /*13060*/  @!P0 LEA R4, P2, R72, R4, 0x1 ;  /* 0x0000000448048211 */ /* 0x000fe400078408ff */
[-C--:B----4-:R-:W-:Y:S02]  /*13070*/  @!P1 LEA.HI.X R7, R76, R5.reuse, R77, 0x1, P3 ;  /* 0x000000054c079211 */ /* 0x090fe400018f0c4d */
[----:B------:R-:W-:-:S03]  /*13080*/  @!P0 LEA.HI.X R5, R72, R5, R74, 0x1, P2 ;  /* 0x0000000548058211 */ /* 0x000fc600010f0c4a */
[----:B------:R2:W-:Y:S04]  /*13090*/  @!P1 ST.E.128 [R6.64], R44 ;  /* 0x0000002c06009985 */ /* 0x0005e8000c101d06 */
[----:B------:R2:W-:Y:S02]  /*130a0*/  @!P0 ST.E.128 [R4.64], R40 ;  /* 0x0000002804008985 */ /* 0x0005e4000c101d06 */
.L_x_1508:
[----:B------:R-:W-:Y:S05]  /*130b0*/  BSYNC B0 ;  /* 0x0000000000007941 */ /* 0x000fea0003800000 */
.L_x_1507:
[----:B--2---:R-:W-:Y:S01]  /*130c0*/  IADD3 R6, R0, 0x50, RZ ;  /* 0x0000005000067810 */ /* 0x004fe20007ffe0ff */
        /* <DEDUP_REMOVED lines=13> */
.L_x_1510:
[----:B------:R-:W-:Y:S05]  /*131a0*/  BSYNC B0 ;  /* 0x0000000000007941 */ /* 0x000fea0003800000 */
.L_x_1509:
        /* <DEDUP_REMOVED lines=14> */
.L_x_1512:
[----:B------:R-:W-:Y:S05]  /*13290*/  BSYNC B0 ;  /* 0x0000000000007941 */ /* 0x000fea0003800000 */
.L_x_1511:
[----:B------:R-:W-:Y:S01]  /*132a0*/  IADD3 R0, R0, 0x70, RZ ;  /* 0x0000007000007810 */ /* 0x000fe20007ffe0ff */
[----:B--2-4-:R2:W4:Y:S03]  /*132b0*/  SHFL.IDX PT, R5, R2, 0x7, 0x181f ;  /* 0x00f81f0002057f89 */ /* 0x01452600000e0000 */
        /* <DEDUP_REMOVED lines=13> */
.L_x_1497:
        /* <DEDUP_REMOVED lines=40> */
.L_x_1515:
[----:B------:R-:W-:Y:S05]  /*13610*/  BSYNC B0 ;  /* 0x0000000000007941 */ /* 0x000fea0003800000 */
.L_x_1514:
[----:B------:R-:W2:Y:S01]  /*13620*/  LDL R2, [R1+0x84] ;  /* 0x0000840001027983 */ /* 0x000ea20000100800 */
[----:B-1----:R-:W-:Y:S01]  /*13630*/  MOV R0, c[0x0][0x4e8] ;  /* 0x00013a0000007a02 */ /* 0x002fe20000000f00 */
[----:B------:R-:W-:Y:S01]  /*13640*/  IMAD R6, R10, c[0x0][0x3f0], RZ ;  /* 0x0000fc000a067a24 */ /* 0x000fe200078e02ff */
[----:B------:R-:W-:Y:S02]  /*13650*/  SHF.R.S32.HI R9, RZ, 0x1f, R12 ;  /* 0x0000001fff097819 */ /* 0x000fe4000001140c */
[----:B------:R-:W-:Y:S01]  /*13660*/  ISETP.NE.AND P0, PT, R0, 0x1, PT ;  /* 0x000000010000780c */ /* 0x000fe20003f05270 */
[----:B------:R-:W-:Y:S01]  /*13670*/  IMAD R0, R7, c[0x0][0x3e8], RZ ;  /* 0x0000fa0007007a24 */ /* 0x000fe200078e02ff */
[----:B------:R-:W-:Y:S01]  /*13680*/  LEA.HI R9, R9, R12, RZ, 0x3 ;  /* 0x0000000c09097211 */ /* 0x000fe200078f18ff */
[----:B------:R-:W-:Y:S02]  /*13690*/  IMAD R8, R13, c[0x0][0x3f4], R6 ;  /* 0x0000fd000d087a24 */ /* 0x000fe400078e0206 */
[----:B------:R-:W-:Y:S01]  /*136a0*/  IMAD R5, R14, c[0x0][0x3ec], R0 ;  /* 0x0000fb000e057a24 */ /* 0x000fe200078e0200 */
[----:B------:R-:W-:-:S02]  /*136b0*/  SHF.R.S32.HI R9, RZ, 0x3, R9 ;  /* 0x00000003ff097819 */ /* 0x000fc40000011409 */
[----:B--2---:R-:W-:Y:S01]  /*136c0*/  IADD3 R4, R2, R11, RZ ;  /* 0x0000000b02047210 */ /* 0x004fe20007ffe0ff */
[----:B------:R-:W-:-:S03]  /*136d0*/  IMAD.WIDE.U32 R2, R14, c[0x0][0x3e8], RZ ;  /* 0x0000fa000e027a25 */ /* 0x000fc600078e00ff */
[----:B------:R-:W-:Y:S01]  /*136e0*/  MOV R0, R4 ;  /* 0x0000000400007202 */ /* 0x000fe20000000f00 */
[----:B------:R-:W-:-:S04]  /*136f0*/  @P0 IMAD.HI.U32 R7, R4, c[0x0][0x4ec], RZ ;  /* 0x00013b0004070a27 */ /* 0x000fc800078e00ff */
[----:B------:R-:W-:Y:S01]  /*13700*/  IMAD.IADD R3, R3, 0x1, R5 ;  /* 0x0000000103037824 */ /* 0x000fe200078e0205 */
[----:B------:R-:W-:-:S03]  /*13710*/  @P0 SHF.R.U32.HI R0, RZ, c[0x0][0x4f0], R7 ;  /* 0x00013c00ff000a19 */ /* 0x000fc60000011607 */
[----:B------:R-:W-:Y:S01]  /*13720*/  IMAD.WIDE.U32 R2, R13, c[0x0][0x3f0], R2 ;  /* 0x0000fc000d027a25 */ /* 0x000fe200078e0002 */
[----:B------:R-:W-:Y:S02]  /*13730*/  SHF.R.S32.HI R5, RZ, 0x1f, R0 ;  /* 0x0000001fff057819 */ /* 0x000fe40000011400 */
[----:B------:R-:W-:Y:S02]  /*13740*/  IADD3 R6, -R0, RZ, RZ ;  /* 0x000000ff00067210 */ /* 0x000fe40007ffe1ff */
[----:B------:R-:W-:Y:S01]  /*13750*/  IADD3 R3, R3, R8, RZ ;  /* 0x0000000803037210 */ /* 0x000fe20007ffe0ff */
        /* <DEDUP_REMOVED lines=15> */
.L_x_1560:
[----:B------:R-:W-:Y:S05]  /*13850*/  BRA.DIV ~URZ, `(.L_x_1517) ;  /* 0x000014527f007947 */ /* 0x000fea000b800000 */
[----:B------:R3:W4:Y:S02]  /*13860*/  SHFL.IDX PT, R4, R3, RZ, 0x181f ;  /* 0x00181fff03047589 */ /* 0x00072400000e0000 */
.L_x_1561:
        /* <DEDUP_REMOVED lines=16> */
.L_x_1519:
[----:B------:R-:W-:Y:S05]  /*13970*/  BSYNC B0 ;  /* 0x0000000000007941 */ /* 0x000fea0003800000 */
.L_x_1518:
[----:B------:R-:W-:Y:S05]  /*13980*/  BRA.DIV ~URZ, `(.L_x_1520) ;  /* 0x000013827f007947 */ /* 0x000fea000b800000 */
[----:B--2---:R2:W1:Y:S04]  /*13990*/  SHFL.IDX PT, R5, R2, 0x1, 0x181f ;  /* 0x00381f0002057f89 */ /* 0x00446800000e0000 */
[----:B----4-:R2:W4:Y:S02]  /*139a0*/  SHFL.IDX PT, R4, R3, 0x1, 0x181f ;  /* 0x00381f0003047f89 */ /* 0x01052400000e0000 */
.L_x_1562:
        /* <DEDUP_REMOVED lines=15> */
.L_x_1522:
[----:B------:R-:W-:Y:S05]  /*13aa0*/  BSYNC B0 ;  /* 0x0000000000007941 */ /* 0x000fea0003800000 */
.L_x_1521:
[----:B------:R-:W-:Y:S05]  /*13ab0*/  BRA.DIV ~URZ, `(.L_x_1523) ;  /* 0x000013127f007947 */ /* 0x000fea000b800000 */
[----:B-1----:R1:W2:Y:S02]  /*13ac0*/  SHFL.IDX PT, R5, R2, 0x2, 0x181f ;  /* 0x00581f0002057f89 */ /* 0x0022a400000e0000 */
.L_x_1563:
[----:B------:R-:W-:Y:S05]  /*13ad0*/  BRA.DIV ~URZ, `(.L_x_1524) ;  /* 0x000013627f007947 */ /* 0x000fea000b800000 */
[----:B----4-:R4:W1:Y:S02]  /*13ae0*/  SHFL.IDX PT, R4, R3, 0x2, 0x181f ;  /* 0x00581f0003047f89 */ /* 0x01086400000e0000 */
.L_x_1564:
        /* <DEDUP_REMOVED lines=15> */
.L_x_1526:
[----:B------:R-:W-:Y:S05]  /*13be0*/  BSYNC B0 ;  /* 0x0000000000007941 */ /* 0x000fea0003800000 */
.L_x_1525:
[----:B------:R-:W-:Y:S05]  /*13bf0*/  BRA.DIV ~URZ, `(.L_x_1527) ;  /* 0x000012a27f007947 */ /* 0x000fea000b800000 */
[----:B-12---:R1:W2:Y:S04]  /*13c00*/  SHFL.IDX PT, R5, R2, 0x3, 0x181f ;  /* 0x00781f0002057f89 */ /* 0x0062a800000e0000 */
[----:B------:R1:W3:Y:S02]  /*13c10*/  SHFL.IDX PT, R4, R3, 0x3, 0x181f ;  /* 0x00781f0003047f89 */ /* 0x0002e400000e0000 */
.L_x_1565:
[----:B------:R-:W-:Y:S01]  /*13c20*/  IADD3 R6, R0, 0x30, RZ ;  /* 0x0000003000067810 */ /* 0x000fe20007ffe0ff */
[----:B------:R-:W-:Y:S03]  /*13c30*/  BSSY B0, `(.L_x_1528) ;  /* 0x000000e000007945 */ /* 0x000fe60003800000 */
[----:B------:R-:W-:-:S13]  /*13c40*/  ISETP.GE.AND P0, PT, R6, R11, PT ;  /* 0x0000000b0600720c */ /* 0x000fda0003f06270 */
[----:B------:R-:W-:Y:S05]  /*13c50*/  @P0 BRA `(.L_x_1529) ;  /* 0x000000b000000947 */ /* 0x000fea0003800000 */
[----:B------:R-:W5:Y:S04]  /*13c60*/  LDL.64 R12, [R1+0x10] ;  /* 0x00001000010c7983 */ /* 0x000f680000100a00 */
[----:B----4-:R-:W4:Y:S04]  /*13c70*/  LDL R8, [R1+0x44] ;  /* 0x0000440001087983 */ /* 0x010f280000100800 */
[----:B---3--:R-:W3:Y:S01]  /*13c80*/  LDL R9, [R1+0x4c] ;  /* 0x00004c0001097983 */ /* 0x008ee20000100800 */
[----:B-----5:R-:W-:Y:S02]  /*13c90*/  ISETP.GE.AND P1, PT, R12, c[0x0][0x3c8], PT ;  /* 0x0000f2000c007a0c */ /* 0x020fe40003f26270 */
[----:B----4-:R-:W-:-:S11]  /*13ca0*/  ISETP.GE.AND P0, PT, R8, c[0x0][0x3c8], PT ;  /* 0x0000f20008007a0c */ /* 0x010fd60003f06270 */
[-C--:B------:R-:W-:Y:S02]  /*13cb0*/  @!P1 LEA R6, P3, R12, R4.reuse, 0x1 ;  /* 0x000000040c069211 */ /* 0x080fe400078608ff */
[----:B------:R-:W-:Y:S02]  /*13cc0*/  @!P0 LEA R4, P2, R8, R4, 0x1 ;  /* 0x0000000408048211 */ /* 0x000fe400078408ff */
[-C--:B--2---:R-:W-:Y:S02]  /*13cd0*/  @!P1 LEA.HI.X R7, R12, R5.reuse, R13, 0x1, P3 ;  /* 0x000000050c079211 */ /* 0x084fe400018f0c0d */
[----:B---3--:R-:W-:-:S03]  /*13ce0*/  @!P0 LEA.HI.X R5, R8, R5, R9, 0x1, P2 ;  /* 0x0000000508058211 */ /* 0x008fc600010f0c09 */
[----:B------:R2:W-:Y:S04]  /*13cf0*/  @!P1 ST.E.128 [R6.64], RZ ;  /* 0x000000ff06009985 */ /* 0x0005e8000c101d06 */
[----:B------:R2:W-:Y:S02]  /*13d00*/  @!P0 ST.E.128 [R4.64], RZ ;  /* 0x000000ff04008985 */ /* 0x0005e4000c101d06 */
.L_x_1529:
[----:B------:R-:W-:Y:S05]  /*13d10*/  BSYNC B0 ;  /* 0x0000000000007941 */ /* 0x000fea0003800000 */
.L_x_1528:
[----:B------:R-:W-:Y:S05]  /*13d20*/  BRA.DIV ~URZ, `(.L_x_1530) ;  /* 0x000012327f007947 */ /* 0x000fea000b800000 */
[----:B--2---:R2:W1:Y:S02]  /*13d30*/  SHFL.IDX PT, R5, R2, 0x4, 0x181f ;  /* 0x00981f0002057f89 */ /* 0x00446400000e0000 */
.L_x_1566:
[----:B------:R-:W-:Y:S05]  /*13d40*/  BRA.DIV ~URZ, `(.L_x_1531) ;  /* 0x000012827f007947 */ /* 0x000fea000b800000 */
[----:B---3--:R3:W2:Y:S02]  /*13d50*/  SHFL.IDX PT, R4, R3, 0x4, 0x181f ;  /* 0x00981f0003047f89 */ /* 0x0086a400000e0000 */
.L_x_1567:
        /* <DEDUP_REMOVED lines=9> */
[-C--:B--2---:R-:W-:Y:S02]  /*13df0*/  @!P1 LEA R6, P3, R12, R4.reuse, 0x1 ;  /* 0x000000040c069211 */ /* 0x084fe400078608ff */
[----:B------:R-:W-:Y:S02]  /*13e00*/  @!P0 LEA R4, P2, R8, R4, 0x1 ;  /* 0x0000000408048211 */ /* 0x000fe400078408ff */
[-C--:B-1----:R-:W-:Y:S02]  /*13e10*/  @!P1 LEA.HI.X R7, R12, R5.reuse, R13, 0x1, P3 ;  /* 0x000000050c079211 */ /* 0x082fe400018f0c0d */
[----:B----4-:R-:W-:-:S03]  /*13e20*/  @!P0 LEA.HI.X R5, R8, R5, R9, 0x1, P2 ;  /* 0x0000000508058211 */ /* 0x010fc600010f0c09 */
[----:B------:R1:W-:Y:S04]  /*13e30*/  @!P1 ST.E.128 [R6.64], RZ ;  /* 0x000000ff06009985 */ /* 0x0003e8000c101d06 */
[----:B------:R1:W-:Y:S02]  /*13e40*/  @!P0 ST.E.128 [R4.64], RZ ;  /* 0x000000ff04008985 */ /* 0x0003e4000c101d06 */
.L_x_1533:
[----:B------:R-:W-:Y:S05]  /*13e50*/  BSYNC B0 ;  /* 0x0000000000007941 */ /* 0x000fea0003800000 */
.L_x_1532:
[----:B------:R-:W-:Y:S05]  /*13e60*/  BRA.DIV ~URZ, `(.L_x_1534) ;  /* 0x000011c27f007947 */ /* 0x000fea000b800000 */
[----:B-1----:R1:W3:Y:S04]  /*13e70*/  SHFL.IDX PT, R5, R2, 0x5, 0x181f ;  /* 0x00b81f0002057f89 */ /* 0x0022e800000e0000 */
[----:B--2---:R1:W2:Y:S02]  /*13e80*/  SHFL.IDX PT, R4, R3, 0x5, 0x181f ;  /* 0x00b81f0003047f89 */ /* 0x0042a400000e0000 */
.L_x_1568:
        /* <DEDUP_REMOVED lines=9> */
[-C--:B--2---:R-:W-:Y:S02]  /*13f20*/  @!P1 LEA R6, P3, R12, R4.reuse, 0x1 ;  /* 0x000000040c069211 */ /* 0x084fe400078608ff */
[----:B------:R-:W-:Y:S02]  /*13f30*/  @!P0 LEA R4, P2, R8, R4, 0x1 ;  /* 0x0000000408048211 */ /* 0x000fe400078408ff */
[-C--:B------:R-:W-:Y:S02]  /*13f40*/  @!P1 LEA.HI.X R7, R12, R5.reuse, R13, 0x1, P3 ;  /* 0x000000050c079211 */ /* 0x080fe400018f0c0d */
[----:B---3--:R-:W-:-:S03]  /*13f50*/  @!P0 LEA.HI.X R5, R8, R5, R9, 0x1, P2 ;  /* 0x0000000508058211 */ /* 0x008fc600010f0c09 */
[----:B------:R2:W-:Y:S04]  /*13f60*/  @!P1 ST.E.128 [R6.64], RZ ;  /* 0x000000ff06009985 */ /* 0x0005e8000c101d06 */
[----:B------:R2:W-:Y:S02]  /*13f70*/  @!P0 ST.E.128 [R4.64], RZ ;  /* 0x000000ff04008985 */ /* 0x0005e4000c101d06 */
.L_x_1536:
[----:B------:R-:W-:Y:S05]  /*13f80*/  BSYNC B0 ;  /* 0x0000000000007941 */ /* 0x000fea0003800000 */
.L_x_1535:
[----:B------:R-:W-:Y:S05]  /*13f90*/  BRA.DIV ~URZ, `(.L_x_1537) ;  /* 0x000011527f007947 */ /* 0x000fea000b800000 */
[----:B--23--:R2:W3:Y:S02]  /*13fa0*/  SHFL.IDX PT, R5, R2, 0x6, 0x181f ;  /* 0x00d81f0002057f89 */ /* 0x00c4e400000e0000 */
.L_x_1569:
[----:B------:R-:W-:Y:S05]  /*13fb0*/  BRA.DIV ~URZ, `(.L_x_1538) ;  /* 0x000011a27f007947 */ /* 0x000fea000b800000 */
[----:B------:R1:W2:Y:S02]  /*13fc0*/  SHFL.IDX PT, R4, R3, 0x6, 0x181f ;  /* 0x00d81f0003047f89 */ /* 0x0002a400000e0000 */
.L_x_1570:
        /* <DEDUP_REMOVED lines=15> */
.L_x_1540:
[----:B------:R-:W-:Y:S05]  /*140c0*/  BSYNC B0 ;  /* 0x0000000000007941 */ /* 0x000fea0003800000 */
.L_x_1539:
[----:B------:R-:W-:Y:S05]  /*140d0*/  BRA.DIV ~URZ, `(.L_x_1541) ;  /* 0x000010e27f007947 */ /* 0x000fea000b800000 */
[----:B--2---:R2:W1:Y:S04]  /*140e0*/  SHFL.IDX PT, R6, R2, 0x7, 0x181f ;  /* 0x00f81f0002067f89 */ /* 0x00446800000e0000 */
[----:B-1--4-:R-:W1:Y:S02]  /*140f0*/  SHFL.IDX PT, R3, R3, 0x7, 0x181f ;  /* 0x00f81f0003037f89 */ /* 0x012e6400000e0000 */
.L_x_1571:
[----:B------:R-:W-:-:S04]  /*14100*/  IADD3 R0, R0, 0x70, RZ ;  /* 0x0000007000007810 */ /* 0x000fc80007ffe0ff */
[----:B------:R-:W-:-:S13]  /*14110*/  ISETP.GE.AND P0, PT, R0, R11, PT ;  /* 0x0000000b0000720c */ /* 0x000fda0003f06270 */
[----:B------:R-:W-:Y:S05]  /*14120*/  @P0 BRA `(.L_x_1513) ;  /* 0x000000b000000947 */ /* 0x000fea0003800000 */
[----:B------:R-:W4:Y:S04]  /*14130*/  LDL.64 R12, [R1+0x10] ;  /* 0x00001000010c7983 */ /* 0x000f280000100a00 */
[----:B------:R-:W5:Y:S04]  /*14140*/  LDL R7, [R1+0x44] ;  /* 0x0000440001077983 */ /* 0x000f680000100800 */
[----:B--2---:R-:W2:Y:S01]  /*14150*/  LDL R8, [R1+0x4c] ;  /* 0x00004c0001087983 */ /* 0x004ea20000100800 */
[----:B----4-:R-:W-:Y:S02]  /*14160*/  ISETP.GE.AND P1, PT, R12, c[0x0][0x3c8], PT ;  /* 0x0000f2000c007a0c */ /* 0x010fe40003f26270 */
[----:B-----5:R-:W-:-:S11]  /*14170*/  ISETP.GE.AND P0, PT, R7, c[0x0][0x3c8], PT ;  /* 0x0000f20007007a0c */ /* 0x020fd60003f06270 */
[CC--:B-1----:R-:W-:Y:S02]  /*14180*/  @!P1 LEA R4, P3, R12.reuse, R3.reuse, 0x1 ;  /* 0x000000030c049211 */ /* 0x0c2fe400078608ff */
[C---:B------:R-:W-:Y:S02]  /*14190*/  @!P0 LEA R2, P2, R7.reuse, R3, 0x1 ;  /* 0x0000000307028211 */ /* 0x040fe400078408ff */
[-C--:B---3--:R-:W-:Y:S02]  /*141a0*/  @!P1 LEA.HI.X R5, R12, R6.reuse, R13, 0x1, P3 ;  /* 0x000000060c059211 */ /* 0x088fe400018f0c0d */
[----:B--2---:R-:W-:-:S03]  /*141b0*/  @!P0 LEA.HI.X R3, R7, R6, R8, 0x1, P2 ;  /* 0x0000000607038211 */ /* 0x004fc600010f0c08 */
[----:B------:R1:W-:Y:S04]  /*141c0*/  @!P1 ST.E.128 [R4.64], RZ ;  /* 0x000000ff04009985 */ /* 0x0003e8000c101d06 */
[----:B------:R1:W-:Y:S02]  /*141d0*/  @!P0 ST.E.128 [R2.64], RZ ;  /* 0x000000ff02008985 */ /* 0x0003e4000c101d06 */
.L_x_1513:
[----:B------:R-:W-:Y:S05]  /*141e0*/  BSYNC B1 ;  /* 0x0000000000017941 */ /* 0x000fea0003800000 */
.L_x_1496:
[----:B--2---:R-:W2:Y:S02]  /*141f0*/  LDL R0, [R1+0x88] ;  /* 0x0000880001007983 */ /* 0x004ea40000100800 */
[----:B--2---:R-:W-:-:S13]  /*14200*/  ISETP.NE.AND P0, PT, R0, RZ, PT ;  /* 0x000000ff0000720c */ /* 0x004fda0003f05270 */
[----:B------:R-:W-:Y:S01]  /*14210*/  @P0 WARPSYNC 0xffffffff ;  /* 0xffffffff00000948 */ /* 0x000fe20003800000 */
[----:B------:R-:W-:Y:S06]  /*14220*/  @P0 BAR.SYNC.DEFER_BLOCKING 0x5, 0x80 ;  /* 0x0142000000000b1d */ /* 0x000fec0000010000 */
[----:B------:R-:W2:Y:S04]  /*14230*/  @P0 LDS R0, [0x10100] ;  /* 0x01010000ff000984 */ /* 0x000ea80000000800 */
[----:B--2---:R2:W-:Y:S04]  /*14240*/  @P0 STL [R1+0x60], R0 ;  /* 0x0000600001000387 */ /* 0x0045e80000100800 */
[----:B------:R-:W-:Y:S06]  /*14250*/  @P0 BAR.ARV 0x4, 0x80 ;  /* 0x0102000000000b1d */ /* 0x000fec0000002000 */
[----:B------:R-:W-:Y:S05]  /*14260*/  @P0 BRA `(.L_x_1542) ;  /* 0x0000007000000947 */ /* 0x000fea0003800000 */
[----:B------:R-:W-:Y:S05]  /*14270*/  BRA.DIV ~URZ, `(.L_x_1543) ;  /* 0x000010127f007947 */ /* 0x000fea000b800000 */
[----:B--2---:R2:W4:Y:S02]  /*14280*/  SHFL.IDX PT, R0, R73, RZ, 0x1f ;  /* 0x00001fff49007589 */ /* 0x00452400000e0000 */
.L_x_1572:
[----:B------:R-:W-:Y:S01]  /*14290*/  WARPSYNC 0xffffffff ;  /* 0xffffffff00007948 */ /* 0x000fe20003800000 */
[----:B------:R-:W-:Y:S06]  /*142a0*/  BAR.SYNC.DEFER_BLOCKING 0x4, 0x80 ;  /* 0x0102000000007b1d */ /* 0x000fec0000010000 */
[----:B----4-:R4:W-:Y:S04]  /*142b0*/  STL [R1+0x60], R0 ;  /* 0x0000600001007387 */ /* 0x0109e80000100800 */
[----:B------:R4:W-:Y:S04]  /*142c0*/  @!P4 STS [0x10100], R73 ;  /* 0x01010049ff00c388 */ /* 0x0009e80000000800 */
[----:B------:R-:W-:Y:S06]  /*142d0*/  BAR.ARV 0x5, 0x80 ;  /* 0x0142000000007b1d */ /* 0x000fec0000002000 */
.L_x_1542:
[----:B--2-4-:R-:W2:Y:S02]  /*142e0*/  LDL R0, [R1+0x60] ;  /* 0x0000600001007983 */ /* 0x014ea40000100800 */
[----:B--2---:R-:W-:-:S13]  /*142f0*/  ISETP.GE.AND P0, PT, R0, c[0x0][0x538], PT ;  /* 0x00014e0000007a0c */ /* 0x004fda0003f06270 */
[----:B-1-3-5:R-:W-:Y:S01]  /*14300*/  @P0 CALL.REL.NOINC `(.L_x_1544) ;  /* 0x0000001000000944 */ /* 0x02afe20003c00000 */
[----:B------:R-:W-:Y:S05]  /*14310*/  BRA `(.L_x_1545) ;  /* 0xfffec68000007947 */ /* 0x000fea000383ffff */
.L_x_1544:
[----:B------:R-:W-:Y:S05]  /*14320*/  EXIT ;  /* 0x000000000000794d */ /* 0x000fea0003800000 */
.L_x_1460:
[----:B------:R-:W-:Y:S01]  /*14330*/  IMAD.MOV.U32 R10, RZ, RZ, R2 ;  /* 0x000000ffff0a7224 */ /* 0x000fe200078e0002 */
[----:B------:R-:W-:Y:S01]  /*14340*/  MOV R7, RZ ;  /* 0x000000ff00077202 */ /* 0x000fe20000000f00 */
[----:B-1----:R-:W-:Y:S01]  /*14350*/  IMAD.MOV.U32 R4, RZ, RZ, 0x181f ;  /* 0x0000181fff047424 */ /* 0x002fe200078e00ff */
[----:B------:R-:W-:Y:S02]  /*14360*/  MOV R8, 0x14380 ;  /* 0x0001438000087802 */ /* 0x000fe40000000f00 */
[----:B------:R-:W-:Y:S05]  /*14370*/  CALL.REL.NOINC `($__internal_5_$__cuda_sm70_shflsync_idx_p) ;  /* 0x00000fc000007944 */ /* 0x000fea0003c00000 */
[----:B------:R-:W-:Y:S01]  /*14380*/  MOV R5, R4 ;  /* 0x0000000400057202 */ /* 0x000fe20000000f00 */
[----:B------:R-:W-:Y:S05]  /*14390*/  BRA `(.L_x_1546) ;  /* 0xfffed4b000007947 */ /* 0x000fea000383ffff */
.L_x_1461:
[----:B------:R-:W-:Y:S01]  /*143a0*/  IMAD.MOV.U32 R10, RZ, RZ, R3 ;  /* 0x000000ffff0a7224 */ /* 0x000fe200078e0003 */
[----:B------:R-:W-:Y:S01]  /*143b0*/  MOV R7, RZ ;  /* 0x000000ff00077202 */ /* 0x000fe20000000f00 */
[----:B-1----:R-:W-:Y:S01]  /*143c0*/  IMAD.MOV.U32 R4, RZ, RZ, 0x181f ;  /* 0x0000181fff047424 */ /* 0x002fe200078e00ff */
[----:B------:R-:W-:Y:S02]  /*143d0*/  MOV R8, 0x143f0 ;  /* 0x000143f000087802 */ /* 0x000fe40000000f00 */
[----:B--23--:R-:W-:Y:S05]  /*143e0*/  CALL.REL.NOINC `($__internal_5_$__cuda_sm70_shflsync_idx_p) ;  /* 0x00000f5000007944 */ /* 0x00cfea0003c00000 */
[----:B------:R-:W-:Y:S05]  /*143f0*/  BRA `(.L_x_1547) ;  /* 0xfffed47000007947 */ /* 0x000fea000383ffff */
.L_x_1464:
[----:B------:R-:W-:Y:S01]  /*14400*/  IMAD.MOV.U32 R10, RZ, RZ, R2 ;  /* 0x000000ffff0a7224 */ /* 0x000fe200078e0002 */
[----:B--2---:R-:W-:Y:S01]  /*14410*/  MOV R7, 0x1 ;  /* 0x0000000100077802 */ /* 0x004fe20000000f00 */
[----:B----4-:R-:W-:Y:S01]  /*14420*/  IMAD.MOV.U32 R4, RZ, RZ, 0x181f ;  /* 0x0000181fff047424 */ /* 0x010fe200078e00ff */
[----:B------:R-:W-:-:S02]  /*14430*/  MOV R8, 0x14450 ;  /* 0x0001445000087802 */ /* 0x000fc40000000f00 */
[----:B-1-3--:R-:W-:Y:S05]  /*14440*/  CALL.REL.NOINC `($__internal_5_$__cuda_sm70_shflsync_idx_p) ;  /* 0x00000ef000007944 */ /* 0x00afea0003c00000 */
[----:B------:R-:W-:Y:S01]  /*14450*/  IMAD.MOV.U32 R5, RZ, RZ, R4 ;  /* 0x000000ffff057224 */ /* 0x000fe200078e0004 */
[----:B------:R-:W-:Y:S01]  /*14460*/  MOV R7, 0x1 ;  /* 0x0000000100077802 */ /* 0x000fe20000000f00 */
[----:B------:R-:W-:Y:S01]  /*14470*/  IMAD.MOV.U32 R10, RZ, RZ, R3 ;  /* 0x000000ffff0a7224 */ /* 0x000fe200078e0003 */
[----:B------:R-:W-:-:S02]  /*14480*/  MOV R4, 0x181f ;  /* 0x0000181f00047802 */ /* 0x000fc40000000f00 */
[----:B------:R-:W-:Y:S02]  /*14490*/  MOV R8, 0x144b0 ;  /* 0x000144b000087802 */ /* 0x000fe40000000f00 */
[----:B------:R-:W-:Y:S05]  /*144a0*/  CALL.REL.NOINC `($__internal_5_$__cuda_sm70_shflsync_idx_p) ;  /* 0x00000e9000007944 */ /* 0x000fea0003c00000 */
[----:B------:R-:W-:Y:S05]  /*144b0*/  BRA `(.L_x_1548) ;  /* 0xfffed50000007947 */ /* 0x000fea000383ffff */
.L_x_1467:
[----:B------:R-:W-:Y:S01]  /*144c0*/  IMAD.MOV.U32 R10, RZ, RZ, R2 ;  /* 0x000000ffff0a7224 */ /* 0x000fe200078e0002 */
[----:B--2---:R-:W-:Y:S01]  /*144d0*/  MOV R7, 0x2 ;  /* 0x0000000200077802 */ /* 0x004fe20000000f00 */
[----:B----4-:R-:W-:Y:S01]  /*144e0*/  IMAD.MOV.U32 R4, RZ, RZ, 0x181f ;  /* 0x0000181fff047424 */ /* 0x010fe200078e00ff */
[----:B------:R-:W-:Y:S02]  /*144f0*/  MOV R8, 0x14510 ;  /* 0x0001451000087802 */ /* 0x000fe40000000f00 */
[----:B-1-3--:R-:W-:Y:S05]  /*14500*/  CALL.REL.NOINC `($__internal_5_$__cuda_sm70_shflsync_idx_p) ;  /* 0x00000e3000007944 */ /* 0x00afea0003c00000 */
[----:B------:R-:W-:Y:S01]  /*14510*/  MOV R5, R4 ;  /* 0x0000000400057202 */ /* 0x000fe20000000f00 */
[----:B------:R-:W-:Y:S05]  /*14520*/  BRA `(.L_x_1549) ;  /* 0xfffed5c000007947 */ /* 0x000fea000383ffff */
.L_x_1468:
[----:B------:R-:W-:Y:S01]  /*14530*/  IMAD.MOV.U32 R10, RZ, RZ, R3 ;  /* 0x000000ffff0a7224 */ /* 0x000fe200078e0003 */
[----:B------:R-:W-:Y:S01]  /*14540*/  MOV R7, 0x2 ;  /* 0x0000000200077802 */ /* 0x000fe20000000f00 */
[----:B----4-:R-:W-:Y:S01]  /*14550*/  IMAD.MOV.U32 R4, RZ, RZ, 0x181f ;  /* 0x0000181fff047424 */ /* 0x010fe200078e00ff */
[----:B------:R-:W-:Y:S02]  /*14560*/  MOV R8, 0x14580 ;  /* 0x0001458000087802 */ /* 0x000fe40000000f00 */
[----:B-123--:R-:W-:Y:S05]  /*14570*/  CALL.REL.NOINC `($__internal_5_$__cuda_sm70_shflsync_idx_p) ;  /* 0x00000dc000007944 */ /* 0x00efea0003c00000 */
[----:B------:R-:W-:Y:S05]  /*14580*/  BRA `(.L_x_1550) ;  /* 0xfffed58000007947 */ /* 0x000fea000383ffff */
.L_x_1471:
[----:B------:R-:W-:Y:S01]  /*14590*/  IMAD.MOV.U32 R10, RZ, RZ, R2 ;  /* 0x000000ffff0a7224 */ /* 0x000fe200078e0002 */
[----:B-1----:R-:W-:Y:S01]  /*145a0*/  MOV R7, 0x3 ;  /* 0x0000000300077802 */ /* 0x002fe20000000f00 */
[----:B------:R-:W-:Y:S01]  /*145b0*/  IMAD.MOV.U32 R4, RZ, RZ, 0x181f ;  /* 0x0000181fff047424 */ /* 0x000fe200078e00ff */
[----:B------:R-:W-:-:S02]  /*145c0*/  MOV R8, 0x145e0 ;  /* 0x000145e000087802 */ /* 0x000fc40000000f00 */
[----:B--234-:R-:W-:Y:S05]  /*145d0*/  CALL.REL.NOINC `($__internal_5_$__cuda_sm70_shflsync_idx_p) ;  /* 0x00000d6000007944 */ /* 0x01cfea0003c00000 */
[----:B------:R-:W-:Y:S01]  /*145e0*/  IMAD.MOV.U32 R5, RZ, RZ, R4 ;  /* 0x000000ffff057224 */ /* 0x000fe200078e0004 */
[----:B------:R-:W-:Y:S01]  /*145f0*/  MOV R7, 0x3 ;  /* 0x0000000300077802 */ /* 0x000fe20000000f00 */
[----:B------:R-:W-:Y:S01]  /*14600*/  IMAD.MOV.U32 R10, RZ, RZ, R3 ;  /* 0x000000ffff0a7224 */ /* 0x000fe200078e0003 */
[----:B------:R-:W-:-:S02]  /*14610*/  MOV R4, 0x181f ;  /* 0x0000181f00047802 */ /* 0x000fc40000000f00 */
[----:B------:R-:W-:Y:S02]  /*14620*/  MOV R8, 0x14640 ;  /* 0x0001464000087802 */ /* 0x000fe40000000f00 */
[----:B------:R-:W-:Y:S05]  /*14630*/  CALL.REL.NOINC `($__internal_5_$__cuda_sm70_shflsync_idx_p) ;  /* 0x00000d0000007944 */ /* 0x000fea0003c00000 */
[----:B------:R-:W-:Y:S05]  /*14640*/  BRA `(.L_x_1551) ;  /* 0xfffed60000007947 */ /* 0x000fea000383ffff */
.L_x_1474:
[----:B------:R-:W-:Y:S01]  /*14650*/  IMAD.MOV.U32 R10, RZ, RZ, R2 ;  /* 0x000000ffff0a7224 */ /* 0x000fe200078e0002 */
[----:B--2---:R-:W-:Y:S01]  /*14660*/  MOV R7, 0x4 ;  /* 0x0000000400077802 */ /* 0x004fe20000000f00 */
[----:B------:R-:W-:Y:S01]  /*14670*/  IMAD.MOV.U32 R4, RZ, RZ, 0x181f ;  /* 0x0000181fff047424 */ /* 0x000fe200078e00ff */
[----:B------:R-:W-:Y:S02]  /*14680*/  MOV R8, 0x146a0 ;  /* 0x000146a000087802 */ /* 0x000fe40000000f00 */
[----:B-1-34-:R-:W-:Y:S05]  /*14690*/  CALL.REL.NOINC `($__internal_5_$__cuda_sm70_shflsync_idx_p) ;  /* 0x00000ca000007944 */ /* 0x01afea0003c00000 */
[----:B------:R-:W-:Y:S01]  /*146a0*/  MOV R5, R4 ;  /* 0x0000000400057202 */ /* 0x000fe20000000f00 */
[----:B------:R-:W-:Y:S05]  /*146b0*/  BRA `(.L_x_1552) ;  /* 0xfffed6c000007947 */ /* 0x000fea000383ffff */
.L_x_1475:
[----:B------:R-:W-:Y:S01]  /*146c0*/  IMAD.MOV.U32 R10, RZ, RZ, R3 ;  /* 0x000000ffff0a7224 */ /* 0x000fe200078e0003 */
[----:B------:R-:W-:Y:S01]  /*146d0*/  MOV R7, 0x4 ;  /* 0x0000000400077802 */ /* 0x000fe20000000f00 */
[----:B------:R-:W-:Y:S01]  /*146e0*/  IMAD.MOV.U32 R4, RZ, RZ, 0x181f ;  /* 0x0000181fff047424 */ /* 0x000fe200078e00ff */
[----:B------:R-:W-:Y:S02]  /*146f0*/  MOV R8, 0x14710 ;  /* 0x0001471000087802 */ /* 0x000fe40000000f00 */
[----:B-1234-:R-:W-:Y:S05]  /*14700*/  CALL.REL.NOINC `($__internal_5_$__cuda_sm70_shflsync_idx_p) ;  /* 0x00000c3000007944 */ /* 0x01efea0003c00000 */
[----:B------:R-:W-:Y:S05]  /*14710*/  BRA `(.L_x_1553) ;  /* 0xfffed68000007947 */ /* 0x000fea000383ffff */
.L_x_1478:
[----:B------:R-:W-:Y:S01]  /*14720*/  IMAD.MOV.U32 R10, RZ, RZ, R2 ;  /* 0x000000ffff0a7224 */ /* 0x000fe200078e0002 */
[----:B--2---:R-:W-:Y:S01]  /*14730*/  MOV R7, 0x5 ;  /* 0x0000000500077802 */ /* 0x004fe20000000f00 */
[----:B------:R-:W-:Y:S01]  /*14740*/  IMAD.MOV.U32 R4, RZ, RZ, 0x181f ;  /* 0x0000181fff047424 */ /* 0x000fe200078e00ff */
[----:B------:R-:W-:-:S02]  /*14750*/  MOV R8, 0x14770 ;  /* 0x0001477000087802 */ /* 0x000fc40000000f00 */
[----:B-1-34-:R-:W-:Y:S05]  /*14760*/  CALL.REL.NOINC `($__internal_5_$__cuda_sm70_shflsync_idx_p) ;  /* 0x00000bd000007944 */ /* 0x01afea0003c00000 */
[----:B------:R-:W-:Y:S01]  /*14770*/  IMAD.MOV.U32 R5, RZ, RZ, R4 ;  /* 0x000000ffff057224 */ /* 0x000fe200078e0004 */
[----:B------:R-:W-:Y:S01]  /*14780*/  MOV R7, 0x5 ;  /* 0x0000000500077802 */ /* 0x000fe20000000f00 */
[----:B------:R-:W-:Y:S01]  /*14790*/  IMAD.MOV.U32 R10, RZ, RZ, R3 ;  /* 0x000000ffff0a7224 */ /* 0x000fe200078e0003 */
[----:B------:R-:W-:-:S02]  /*147a0*/  MOV R4, 0x181f ;  /* 0x0000181f00047802 */ /* 0x000fc40000000f00 */
[----:B------:R-:W-:Y:S02]  /*147b0*/  MOV R8, 0x147d0 ;  /* 0x000147d000087802 */ /* 0x000fe40000000f00 */
[----:B------:R-:W-:Y:S05]  /*147c0*/  CALL.REL.NOINC `($__internal_5_$__cuda_sm70_shflsync_idx_p) ;  /* 0x00000b7000007944 */ /* 0x000fea0003c00000 */
[----:B------:R-:W-:Y:S05]  /*147d0*/  BRA `(.L_x_1554) ;  /* 0xfffed70000007947 */ /* 0x000fea000383ffff */
.L_x_1481:
[----:B------:R-:W-:Y:S01]  /*147e0*/  IMAD.MOV.U32 R10, RZ, RZ, R2 ;  /* 0x000000ffff0a7224 */ /* 0x000fe200078e0002 */
[----:B-1----:R-:W-:Y:S01]  /*147f0*/  MOV R7, 0x6 ;  /* 0x0000000600077802 */ /* 0x002fe20000000f00 */
[----:B------:R-:W-:Y:S01]  /*14800*/  IMAD.MOV.U32 R4, RZ, RZ, 0x181f ;  /* 0x0000181fff047424 */ /* 0x000fe200078e00ff */
[----:B------:R-:W-:Y:S02]  /*14810*/  MOV R8, 0x14830 ;  /* 0x0001483000087802 */ /* 0x000fe40000000f00 */
[----:B--234-:R-:W-:Y:S05]  /*14820*/  CALL.REL.NOINC `($__internal_5_$__cuda_sm70_shflsync_idx_p) ;  /* 0x00000b1000007944 */ /* 0x01cfea0003c00000 */
[----:B------:R-:W-:Y:S01]  /*14830*/  MOV R5, R4 ;  /* 0x0000000400057202 */ /* 0x000fe20000000f00 */
[----:B------:R-:W-:Y:S05]  /*14840*/  BRA `(.L_x_1555) ;  /* 0xfffed7c000007947 */ /* 0x000fea000383ffff */
.L_x_1482:
[----:B------:R-:W-:Y:S01]  /*14850*/  IMAD.MOV.U32 R10, RZ, RZ, R3 ;  /* 0x000000ffff0a7224 */ /* 0x000fe200078e0003 */
[----:B------:R-:W-:Y:S01]  /*14860*/  MOV R7, 0x6 ;  /* 0x0000000600077802 */ /* 0x000fe20000000f00 */
[----:B------:R-:W-:Y:S01]  /*14870*/  IMAD.MOV.U32 R4, RZ, RZ, 0x181f ;  /* 0x0000181fff047424 */ /* 0x000fe200078e00ff */
[----:B------:R-:W-:Y:S02]  /*14880*/  MOV R8, 0x148a0 ;  /* 0x000148a000087802 */ /* 0x000fe40000000f00 */
[----:B-1234-:R-:W-:Y:S05]  /*14890*/  CALL.REL.NOINC `($__internal_5_$__cuda_sm70_shflsync_idx_p) ;  /* 0x00000aa000007944 */ /* 0x01efea0003c00000 */
[----:B------:R-:W-:Y:S05]  /*148a0*/  BRA `(.L_x_1556) ;  /* 0xfffed78000007947 */ /* 0x000fea000383ffff */
.L_x_1485:
        /* <DEDUP_REMOVED lines=11> */
[----:B------:R-:W-:Y:S01]  /*14960*/  MOV R3, R4 ;  /* 0x0000000400037202 */ /* 0x000fe20000000f00 */
[----:B------:R-:W-:Y:S05]  /*14970*/  BRA `(.L_x_1557) ;  /* 0xfffed7f000007947 */ /* 0x000fea000383ffff */
.L_x_1492:
[----:B--2---:R1:W5:Y:S01]  /*14980*/  LDL R0, [R1+0x18] ;  /* 0x0000180001007983 */ /* 0x0043620000100800 */
[----:B------:R-:W-:Y:S02]  /*14990*/  MOV R3, 0x2 ;  /* 0x0000000200037802 */ /* 0x000fe40000000f00 */
[----:B------:R-:W-:Y:S02]  /*149a0*/  MOV R2, 0x149c0 ;  /* 0x000149c000027802 */ /* 0x000fe40000000f00 */
[----:B-1---5:R-:W-:Y:S05]  /*149b0*/  CALL.REL.NOINC `($__internal_4_$__cuda_sm70_shflsync_bfly_p) ;  /* 0x0000094000007944 */ /* 0x022fea0003c00000 */
[----:B------:R-:W-:Y:S01]  /*149c0*/  MOV R4, R8 ;  /* 0x0000000800047202 */ /* 0x000fe20000000f00 */
[----:B------:R-:W-:Y:S05]  /*149d0*/  BRA `(.L_x_1558) ;  /* 0xffffc4c000007947 */ /* 0x000fea000383ffff */
.L_x_1493:
[----:B------:R-:W-:Y:S01]  /*149e0*/  IMAD.MOV.U32 R0, RZ, RZ, R4 ;  /* 0x000000ffff007224 */ /* 0x000fe200078e0004 */
[----:B------:R-:W-:Y:S02]  /*149f0*/  MOV R3, 0x1 ;  /* 0x0000000100037802 */ /* 0x000fe40000000f00 */
[----:B------:R-:W-:Y:S02]  /*14a00*/  MOV R2, 0x14a20 ;  /* 0x00014a2000027802 */ /* 0x000fe40000000f00 */
[----:B-----5:R-:W-:Y:S05]  /*14a10*/  CALL.REL.NOINC `($__internal_4_$__cuda_sm70_shflsync_bfly_p) ;  /* 0x000008e000007944 */ /* 0x020fea0003c00000 */
[----:B------:R1:W5:Y:S01]  /*14a20*/  LDL R0, [R1+0x1c] ;  /* 0x00001c0001007983 */ /* 0x0003620000100800 */
[----:B------:R-:W-:Y:S01]  /*14a30*/  FADD.FTZ R4, R4, R8 ;  /* 0x0000000804047221 */ /* 0x000fe20000010000 */
[----:B------:R-:W-:-:S02]  /*14a40*/  MOV R3, 0x2 ;  /* 0x0000000200037802 */ /* 0x000fc40000000f00 */
[----:B------:R-:W-:Y:S02]  /*14a50*/  MOV R2, 0x14a70 ;  /* 0x00014a7000027802 */ /* 0x000fe40000000f00 */
[----:B-1---5:R-:W-:Y:S05]  /*14a60*/  CALL.REL.NOINC `($__internal_4_$__cuda_sm70_shflsync_bfly_p) ;  /* 0x0000089000007944 */ /* 0x022fea0003c00000 */
[----:B------:R-:W2:Y:S01]  /*14a70*/  LDL.LU R0, [R1+0x1c] ;  /* 0x00001c0001007983 */ /* 0x000ea20000300800 */
[----:B------:R-:W-:Y:S02]  /*14a80*/  MOV R3, 0x1 ;  /* 0x0000000100037802 */ /* 0x000fe40000000f00 */
[----:B------:R-:W-:Y:S01]  /*14a90*/  MOV R2, 0x14ad0 ;  /* 0x00014ad000027802 */ /* 0x000fe20000000f00 */
[----:B--2---:R-:W-:-:S05]  /*14aa0*/  FADD.FTZ R5, R0, R8 ;  /* 0x0000000800057221 */ /* 0x004fca0000010000 */
[----:B------:R-:W-:Y:S02]  /*14ab0*/  MOV R0, R5 ;  /* 0x0000000500007202 */ /* 0x000fe40000000f00 */
[----:B------:R-:W-:Y:S05]  /*14ac0*/  CALL.REL.NOINC `($__internal_4_$__cuda_sm70_shflsync_bfly_p) ;  /* 0x0000083000007944 */ /* 0x000fea0003c00000 */
[----:B------:R1:W5:Y:S01]  /*14ad0*/  LDL R0, [R1+0x20] ;  /* 0x0000200001007983 */ /* 0x0003620000100800 */
[----:B------:R-:W-:Y:S01]  /*14ae0*/  FADD.FTZ R5, R5, R8 ;  /* 0x0000000805057221 */ /* 0x000fe20000010000 */
[----:B------:R-:W-:Y:S02]  /*14af0*/  MOV R3, 0x2 ;  /* 0x0000000200037802 */ /* 0x000fe40000000f00 */
        /* <DEDUP_REMOVED lines=19> */
[----:B------:R-:W-:Y:S05]  /*14c30*/  BRA `(.L_x_1559) ;  /* 0xffffc39000007947 */ /* 0x000fea000383ffff */
.L_x_1516:
[----:B------:R-:W-:Y:S01]  /*14c40*/  IMAD.MOV.U32 R10, RZ, RZ, R2 ;  /* 0x000000ffff0a7224 */ /* 0x000fe200078e0002 */
[----:B------:R-:W-:Y:S01]  /*14c50*/  MOV R7, RZ ;  /* 0x000000ff00077202 */ /* 0x000fe20000000f00 */
[----:B------:R-:W-:Y:S01]  /*14c60*/  IMAD.MOV.U32 R4, RZ, RZ, 0x181f ;  /* 0x0000181fff047424 */ /* 0x000fe200078e00ff */
[----:B------:R-:W-:Y:S02]  /*14c70*/  MOV R8, 0x14c90 ;  /* 0x00014c9000087802 */ /* 0x000fe40000000f00 */
[----:B------:R-:W-:Y:S05]  /*14c80*/  CALL.REL.NOINC `($__internal_5_$__cuda_sm70_shflsync_idx_p) ;  /* 0x000006b000007944 */ /* 0x000fea0003c00000 */
[----:B------:R-:W-:Y:S01]  /*14c90*/  MOV R5, R4 ;  /* 0x0000000400057202 */ /* 0x000fe20000000f00 */
[----:B------:R-:W-:Y:S05]  /*14ca0*/  BRA `(.L_x_1560) ;  /* 0xffffeba000007947 */ /* 0x000fea000383ffff */
.L_x_1517:
[----:B------:R-:W-:Y:S01]  /*14cb0*/  IMAD.MOV.U32 R10, RZ, RZ, R3 ;  /* 0x000000ffff0a7224 */ /* 0x000fe200078e0003 */
[----:B------:R-:W-:Y:S01]  /*14cc0*/  MOV R7, RZ ;  /* 0x000000ff00077202 */ /* 0x000fe20000000f00 */
[----:B------:R-:W-:Y:S01]  /*14cd0*/  IMAD.MOV.U32 R4, RZ, RZ, 0x181f ;  /* 0x0000181fff047424 */ /* 0x000fe200078e00ff */
[----:B------:R-:W-:Y:S02]  /*14ce0*/  MOV R8, 0x14d00 ;  /* 0x00014d0000087802 */ /* 0x000fe40000000f00 */
[----:B-12---:R-:W-:Y:S05]  /*14cf0*/  CALL.REL.NOINC `($__internal_5_$__cuda_sm70_shflsync_idx_p) ;  /* 0x0000064000007944 */ /* 0x006fea0003c00000 */
[----:B------:R-:W-:Y:S05]  /*14d00*/  BRA `(.L_x_1561) ;  /* 0xffffeb6000007947 */ /* 0x000fea000383ffff */
.L_x_1520:
        /* <DEDUP_REMOVED lines=12> */
.L_x_1523:
[----:B------:R-:W-:Y:S01]  /*14dd0*/  IMAD.MOV.U32 R10, RZ, RZ, R2 ;  /* 0x000000ffff0a7224 */ /* 0x000fe200078e0002 */
[----:B-1----:R-:W-:Y:S01]  /*14de0*/  MOV R7, 0x2 ;  /* 0x0000000200077802 */ /* 0x002fe20000000f00 */
[----:B----4-:R-:W-:Y:S01]  /*14df0*/  IMAD.MOV.U32 R4, RZ, RZ, 0x181f ;  /* 0x0000181fff047424 */ /* 0x010fe200078e00ff */
[----:B------:R-:W-:Y:S02]  /*14e00*/  MOV R8, 0x14e20 ;  /* 0x00014e2000087802 */ /* 0x000fe40000000f00 */
[----:B--23--:R-:W-:Y:S05]  /*14e10*/  CALL.REL.NOINC `($__internal_5_$__cuda_sm70_shflsync_idx_p) ;  /* 0x0000052000007944 */ /* 0x00cfea0003c00000 */
[----:B------:R-:W-:Y:S01]  /*14e20*/  MOV R5, R4 ;  /* 0x0000000400057202 */ /* 0x000fe20000000f00 */
[----:B------:R-:W-:Y:S05]  /*14e30*/  BRA `(.L_x_1563) ;  /* 0xffffec9000007947 */ /* 0x000fea000383ffff */
.L_x_1524:
[----:B------:R-:W-:Y:S01]  /*14e40*/  IMAD.MOV.U32 R10, RZ, RZ, R3 ;  /* 0x000000ffff0a7224 */ /* 0x000fe200078e0003 */
[----:B------:R-:W-:Y:S01]  /*14e50*/  MOV R7, 0x2 ;  /* 0x0000000200077802 */ /* 0x000fe20000000f00 */
[----:B----4-:R-:W-:Y:S01]  /*14e60*/  IMAD.MOV.U32 R4, RZ, RZ, 0x181f ;  /* 0x0000181fff047424 */ /* 0x010fe200078e00ff */
[----:B------:R-:W-:Y:S02]  /*14e70*/  MOV R8, 0x14e90 ;  /* 0x00014e9000087802 */ /* 0x000fe40000000f00 */
[----:B-123--:R-:W-:Y:S05]  /*14e80*/  CALL.REL.NOINC `($__internal_5_$__cuda_sm70_shflsync_idx_p) ;  /* 0x000004b000007944 */ /* 0x00efea0003c00000 */
[----:B------:R-:W-:Y:S05]  /*14e90*/  BRA `(.L_x_1564) ;  /* 0xffffec5000007947 */ /* 0x000fea000383ffff */
.L_x_1527:
        /* <DEDUP_REMOVED lines=12> */
.L_x_1530:
[----:B------:R-:W-:Y:S01]  /*14f60*/  IMAD.MOV.U32 R10, RZ, RZ, R2 ;  /* 0x000000ffff0a7224 */ /* 0x000fe200078e0002 */
[----:B--2---:R-:W-:Y:S01]  /*14f70*/  MOV R7, 0x4 ;  /* 0x0000000400077802 */ /* 0x004fe20000000f00 */
[----:B---3--:R-:W-:Y:S01]  /*14f80*/  IMAD.MOV.U32 R4, RZ, RZ, 0x181f ;  /* 0x0000181fff047424 */ /* 0x008fe200078e00ff */
[----:B------:R-:W-:Y:S02]  /*14f90*/  MOV R8, 0x14fb0 ;  /* 0x00014fb000087802 */ /* 0x000fe40000000f00 */
[----:B-1--4-:R-:W-:Y:S05]  /*14fa0*/  CALL.REL.NOINC `($__internal_5_$__cuda_sm70_shflsync_idx_p) ;  /* 0x0000039000007944 */ /* 0x012fea0003c00000 */
[----:B------:R-:W-:Y:S01]  /*14fb0*/  MOV R5, R4 ;  /* 0x0000000400057202 */ /* 0x000fe20000000f00 */
[----:B------:R-:W-:Y:S05]  /*14fc0*/  BRA `(.L_x_1566) ;  /* 0xffffed7000007947 */ /* 0x000fea000383ffff */
.L_x_1531:
[----:B------:R-:W-:Y:S01]  /*14fd0*/  IMAD.MOV.U32 R10, RZ, RZ, R3 ;  /* 0x000000ffff0a7224 */ /* 0x000fe200078e0003 */
[----:B------:R-:W-:Y:S01]  /*14fe0*/  MOV R7, 0x4 ;  /* 0x0000000400077802 */ /* 0x000fe20000000f00 */
[----:B---3--:R-:W-:Y:S01]  /*14ff0*/  IMAD.MOV.U32 R4, RZ, RZ, 0x181f ;  /* 0x0000181fff047424 */ /* 0x008fe200078e00ff */
[----:B------:R-:W-:Y:S02]  /*15000*/  MOV R8, 0x15020 ;  /* 0x0001502000087802 */ /* 0x000fe40000000f00 */
[----:B-12-4-:R-:W-:Y:S05]  /*15010*/  CALL.REL.NOINC `($__internal_5_$__cuda_sm70_shflsync_idx_p) ;  /* 0x0000032000007944 */ /* 0x016fea0003c00000 */
[----:B------:R-:W-:Y:S05]  /*15020*/  BRA `(.L_x_1567) ;  /* 0xffffed3000007947 */ /* 0x000fea000383ffff */
.L_x_1534:
[----:B------:R-:W-:Y:S01]  /*15030*/  IMAD.MOV.U32 R10, RZ, RZ, R2 ;  /* 0x000000ffff0a7224 */ /* 0x000fe200078e0002 */
[----:B-1----:R-:W-:Y:S01]  /*15040*/  MOV R7, 0x5 ;  /* 0x0000000500077802 */ /* 0x002fe20000000f00 */
[----:B--2---:R-:W-:Y:S01]  /*15050*/  IMAD.MOV.U32 R4, RZ, RZ, 0x181f ;  /* 0x0000181fff047424 */ /* 0x004fe200078e00ff */
[----:B------:R-:W-:-:S02]  /*15060*/  MOV R8, 0x15080 ;  /* 0x0001508000087802 */ /* 0x000fc40000000f00 */
[----:B---34-:R-:W-:Y:S05]  /*15070*/  CALL.REL.NOINC `($__internal_5_$__cuda_sm70_shflsync_idx_p) ;  /* 0x000002c000007944 */ /* 0x018fea0003c00000 */
[----:B------:R-:W-:Y:S01]  /*15080*/  IMAD.MOV.U32 R5, RZ, RZ, R4 ;  /* 0x000000ffff057224 */ /* 0x000fe200078e0004 */
[----:B------:R-:W-:Y:S01]  /*15090*/  MOV R7, 0x5 ;  /* 0x0000000500077802 */ /* 0x000fe20000000f00 */
[----:B------:R-:W-:Y:S01]  /*150a0*/  IMAD.MOV.U32 R10, RZ, RZ, R3 ;  /* 0x000000ffff0a7224 */ /* 0x000fe200078e0003 */
[----:B------:R-:W-:-:S02]  /*150b0*/  MOV R4, 0x181f ;  /* 0x0000181f00047802 */ /* 0x000fc40000000f00 */
[----:B------:R-:W-:Y:S02]  /*150c0*/  MOV R8, 0x150e0 ;  /* 0x000150e000087802 */ /* 0x000fe40000000f00 */
[----:B------:R-:W-:Y:S05]  /*150d0*/  CALL.REL.NOINC `($__internal_5_$__cuda_sm70_shflsync_idx_p) ;  /* 0x0000026000007944 */ /* 0x000fea0003c00000 */
[----:B------:R-:W-:Y:S05]  /*150e0*/  BRA `(.L_x_1568) ;  /* 0xffffeda000007947 */ /* 0x000fea000383ffff */
.L_x_1537:
[----:B------:R-:W-:Y:S01]  /*150f0*/  IMAD.MOV.U32 R10, RZ, RZ, R2 ;  /* 0x000000ffff0a7224 */ /* 0x000fe200078e0002 */
[----:B--2---:R-:W-:Y:S01]  /*15100*/  MOV R7, 0x6 ;  /* 0x0000000600077802 */ /* 0x004fe20000000f00 */
[----:B------:R-:W-:Y:S01]  /*15110*/  IMAD.MOV.U32 R4, RZ, RZ, 0x181f ;  /* 0x0000181fff047424 */ /* 0x000fe200078e00ff */
[----:B------:R-:W-:Y:S02]  /*15120*/  MOV R8, 0x15140 ;  /* 0x0001514000087802 */ /* 0x000fe40000000f00 */
[----:B-1-34-:R-:W-:Y:S05]  /*15130*/  CALL.REL.NOINC `($__internal_5_$__cuda_sm70_shflsync_idx_p) ;  /* 0x0000020000007944 */ /* 0x01afea0003c00000 */
[----:B------:R-:W-:Y:S01]  /*15140*/  MOV R5, R4 ;  /* 0x0000000400057202 */ /* 0x000fe20000000f00 */
[----:B------:R-:W-:Y:S05]  /*15150*/  BRA `(.L_x_1569) ;  /* 0xffffee5000007947 */ /* 0x000fea000383ffff */
.L_x_1538:
[----:B------:R-:W-:Y:S01]  /*15160*/  IMAD.MOV.U32 R10, RZ, RZ, R3 ;  /* 0x000000ffff0a7224 */ /* 0x000fe200078e0003 */
[----:B------:R-:W-:Y:S01]  /*15170*/  MOV R7, 0x6 ;  /* 0x0000000600077802 */ /* 0x000fe20000000f00 */
[----:B------:R-:W-:Y:S01]  /*15180*/  IMAD.MOV.U32 R4, RZ, RZ, 0x181f ;  /* 0x0000181fff047424 */ /* 0x000fe200078e00ff */
[----:B------:R-:W-:Y:S02]  /*15190*/  MOV R8, 0x151b0 ;  /* 0x000151b000087802 */ /* 0x000fe40000000f00 */
[----:B-1234-:R-:W-:Y:S05]  /*151a0*/  CALL.REL.NOINC `($__internal_5_$__cuda_sm70_shflsync_idx_p) ;  /* 0x0000019000007944 */ /* 0x01efea0003c00000 */
[----:B------:R-:W-:Y:S05]  /*151b0*/  BRA `(.L_x_1570) ;  /* 0xffffee1000007947 */ /* 0x000fea000383ffff */
.L_x_1541:
        /* <DEDUP_REMOVED lines=13> */
.L_x_1543:
[----:B------:R-:W-:Y:S01]  /*15290*/  IMAD.MOV.U32 R10, RZ, RZ, R73 ;  /* 0x000000ffff0a7224 */ /* 0x000fe200078e0049 */
[----:B------:R-:W-:Y:S01]  /*152a0*/  MOV R7, RZ ;  /* 0x000000ff00077202 */ /* 0x000fe20000000f00 */
[----:B-1----:R-:W-:Y:S01]  /*152b0*/  IMAD.MOV.U32 R4, RZ, RZ, 0x1f ;  /* 0x0000001fff047424 */ /* 0x002fe200078e00ff */
[----:B------:R-:W-:Y:S02]  /*152c0*/  MOV R8, 0x152e0 ;  /* 0x000152e000087802 */ /* 0x000fe40000000f00 */
[----:B--2345:R-:W-:Y:S05]  /*152d0*/  CALL.REL.NOINC `($__internal_5_$__cuda_sm70_shflsync_idx_p) ;  /* 0x0000006000007944 */ /* 0x03cfea0003c00000 */
[----:B------:R-:W-:Y:S01]  /*152e0*/  MOV R0, R4 ;  /* 0x0000000400007202 */ /* 0x000fe20000000f00 */
[----:B------:R-:W-:Y:S05]  /*152f0*/  BRA `(.L_x_1572) ;  /* 0xffffef9000007947 */ /* 0x000fea000383ffff */
        .weak           $__internal_4_$__cuda_sm70_shflsync_bfly_p
        .type           $__internal_4_$__cuda_sm70_shflsync_bfly_p,@function
        .size           $__internal_4_$__cuda_sm70_shflsync_bfly_p,($__internal_5_$__cuda_sm70_shflsync_idx_p - $__internal_4_$__cuda_sm70_shflsync_bfly_p)
$__internal_4_$__cuda_sm70_shflsync_bfly_p:
[----:B------:R-:W-:Y:S04]  /*15300*/  WARPSYNC R9 ;  /* 0x0000000900007348 */ /* 0x000fe80003800000 */
[----:B------:R1:W2:Y:S02]  /*15310*/  SHFL.BFLY PT, R8, R0, R3, R10 ;  /* 0x0c00000300087389 */ /* 0x0002a400000e000a */
[----:B-1----:R-:W-:-:S04]  /*15320*/  MOV R3, 0x0 ;  /* 0x0000000000037802 */ /* 0x002fc80000000f00 */
[----:B--2---:R-:W-:Y:S05]  /*15330*/  RET.REL.NODEC R2 `(_ZN7cutlass13device_kernelIN5flash19enable_sm80_to_sm89INS1_16FlashAttnFwdSm80INS1_25CollectiveMainloopFwdSm80ILi4ELi1ELb0EN4cute5tupleIJNS5_1CILi128EEENS7_ILi64EEES8_EEELi128ENS_10bfloat16_tEfNS_4arch4Sm80ELb1ELb0ELb1ELb0ELb0ELb0ELb1ELb0EEENS1_21CollectiveEpilogueFwdINS6_IJS8_S8_S9_EEENS6_IJNS7_ILi1EEESH_SH_EEESB_SD_Li128ELb0ELb1ELb0ELb0EEENS1_30DynamicPersistentTileSchedulerILi128ELi128ELb0ELb1ELb0EEEEEEEEEvNT_6ParamsE) ;  /* 0xfffeacc002007950 */ /* 0x004fea0003c3ffff */
        .weak           $__internal_5_$__cuda_sm70_shflsync_idx_p
        .type           $__internal_5_$__cuda_sm70_shflsync_idx_p,@function
        .size           $__internal_5_$__cuda_sm70_shflsync_idx_p,(.L_x_3778 - $__internal_5_$__cuda_sm70_shflsync_idx_p)
$__internal_5_$__cuda_sm70_shflsync_idx_p:
[----:B------:R-:W-:-:S04]  /*15340*/  MOV R9, 0xffffffff ;  /* 0xffffffff00097802 */ /* 0x000fc80000000f00 */
[----:B------:R-:W-:Y:S04]  /*15350*/  WARPSYNC R9 ;  /* 0x0000000900007348 */ /* 0x000fe80003800000 */
[----:B------:R1:W2:Y:S02]  /*15360*/  SHFL.IDX PT, R4, R10, R7, R4 ;  /* 0x000000070a047389 */ /* 0x0002a400000e0004 */
[----:B-1----:R-:W-:-:S04]  /*15370*/  MOV R9, 0x0 ;  /* 0x0000000000097802 */ /* 0x002fc80000000f00 */
[----:B--2---:R-:W-:Y:S05]  /*15380*/  RET.REL.NODEC R8 `(_ZN7cutlass13device_kernelIN5flash19enable_sm80_to_sm89INS1_16FlashAttnFwdSm80INS1_25CollectiveMainloopFwdSm80ILi4ELi1ELb0EN4cute5tupleIJNS5_1CILi128EEENS7_ILi64EEES8_EEELi128ENS_10bfloat16_tEfNS_4arch4Sm80ELb1ELb0ELb1ELb0ELb0ELb0ELb1ELb0EEENS1_21CollectiveEpilogueFwdINS6_IJS8_S8_S9_EEENS6_IJNS7_ILi1EEESH_SH_EEESB_SD_Li128ELb0ELb1ELb0ELb0EEENS1_30DynamicPersistentTileSchedulerILi128ELi128ELb0ELb1ELb0EEEEEEEEEvNT_6ParamsE) ;  /* 0xfffeac7008007950 */ /* 0x004fea0003c3ffff */
.L_x_1573:
        /* <DEDUP_REMOVED lines=15> */
.L_x_3778:


//--------------------- .text._ZN7cutlass13device_kernelIN5flash19enable_sm80_to_sm89INS1_16FlashAttnFwdSm80INS1_25CollectiveMainloopFwdSm80ILi4ELi1ELb0EN4cute5tupleIJNS5_1CILi128EEENS7_ILi64EEES8_EEELi128ENS_10bfloat16_tEfNS_4arch4Sm80ELb1ELb0ELb1ELb1ELb0ELb0ELb1ELb0EEENS1_21CollectiveEpilogueFwdINS6_IJS8_S8_S9_EEENS6_IJNS7_ILi1EEESH_SH_EEESB_SD_Li128ELb1ELb1ELb0ELb0EEENS1_19SingleTileSchedulerILb1ELb0ELb1ELi128EEEEEEEEEvNT_6ParamsE --------------------------
	.section	.text._ZN7cutlass13device_kernelIN5flash19enable_sm80_to_sm89INS1_16FlashAttnFwdSm80INS1_25CollectiveMainloopFwdSm80ILi4ELi1ELb0EN4cute5tupleIJNS5_1CILi128EEENS7_ILi64EEES8_EEELi128ENS_10bfloat16_tEfNS_4arch4Sm80ELb1ELb0ELb1ELb1ELb0ELb0ELb1ELb0EEENS1_21CollectiveEpilogueFwdINS6_IJS8_S8_S9_EEENS6_IJNS7_ILi1EEESH_SH_EEESB_SD_Li128ELb1ELb1ELb0ELb0EEENS1_19SingleTileSchedulerILb1ELb0ELb1ELi128EEEEEEEEEvNT_6ParamsE,"ax",@progbits
	.sectioninfo	@"SHI_REGISTERS=255"
	.align	128
.text._ZN7cutlass13device_kernelIN5flash19enable_sm80_to_sm89INS1_16FlashAttnFwdSm80INS1_25CollectiveMainloopFwdSm80ILi4ELi1ELb0EN4cute5tupleIJNS5_1CILi128EEENS7_ILi64EEES8_EEELi128ENS_10bfloat16_tEfNS_4arch4Sm80ELb1ELb0ELb1ELb1ELb0ELb0ELb1ELb0EEENS1_21CollectiveEpilogueFwdINS6_IJS8_S8_S9_EEENS6_IJNS7_ILi1EEESH_SH_EEESB_SD_Li128ELb1ELb1ELb0ELb0EEENS1_19SingleTileSchedulerILb1ELb0ELb1ELi128EEEEEEEEEvNT_6ParamsE:
        .type           _ZN7cutlass13device_kernelIN5flash19enable_sm80_to_sm89INS1_16FlashAttnFwdSm80INS1_25CollectiveMainloopFwdSm80ILi4ELi1ELb0EN4cute5tupleIJNS5_1CILi128EEENS7_ILi64EEES8_EEELi128ENS_10bfloat16_tEfNS_4arch4Sm80ELb1ELb0ELb1ELb1ELb0ELb0ELb1ELb0EEENS1_21CollectiveEpilogueFwdINS6_IJS8_S8_S9_EEENS6_IJNS7_ILi1EEESH_SH_EEESB_SD_Li128ELb1ELb1ELb0ELb0EEENS1_19SingleTileSchedulerILb1ELb0ELb1ELi128EEEEEEEEEvNT_6ParamsE,@function
        .size           _ZN7cutlass13device_kernelIN5flash19enable_sm80_to_sm89INS1_16FlashAttnFwdSm80INS1_25CollectiveMainloopFwdSm80ILi4ELi1ELb0EN4cute5tupleIJNS5_1CILi128EEENS7_ILi64EEES8_EEELi128ENS_10bfloat16_tEfNS_4arch4Sm80ELb1ELb0ELb1ELb1ELb0ELb0ELb1ELb0EEENS1_21CollectiveEpilogueFwdINS6_IJS8_S8_S9_EEENS6_IJNS7_ILi1EEESH_SH_EEESB_SD_Li128ELb1ELb1ELb0ELb0EEENS1_19SingleTileSchedulerILb1ELb0ELb1ELi128EEEEEEEEEvNT_6ParamsE,(.L_x_3781 - _ZN7cutlass13device_kernelIN5flash19enable_sm80_to_sm89INS1_16FlashAttnFwdSm80INS1_25CollectiveMainloopFwdSm80ILi4ELi1ELb0EN4cute5tupleIJNS5_1CILi128EEENS7_ILi64EEES8_EEELi128ENS_10bfloat16_tEfNS_4arch4Sm80ELb1ELb0ELb1ELb1ELb0ELb0ELb1ELb0EEENS1_21CollectiveEpilogueFwdINS6_IJS8_S8_S9_EEENS6_IJNS7_ILi1EEESH_SH_EEESB_SD_Li128ELb1ELb1ELb0ELb0EEENS1_19SingleTileSchedulerILb1ELb0ELb1ELi128EEEEEEEEEvNT_6ParamsE)
        .other          _ZN7cutlass13device_kernelIN5flash19enable_sm80_to_sm89INS1_16FlashAttnFwdSm80INS1_25CollectiveMainloopFwdSm80ILi4ELi1ELb0EN4cute5tupleIJNS5_1CILi128EEENS7_ILi64EEES8_EEELi128ENS_10bfloat16_tEfNS_4arch4Sm80ELb1ELb0ELb1ELb1ELb0ELb0ELb1ELb0EEENS1_21CollectiveEpilogueFwdINS6_IJS8_S8_S9_EEENS6_IJNS7_ILi1EEESH_SH_EEESB_SD_Li128ELb1ELb1ELb0ELb0EEENS1_19SingleTileSchedulerILb1ELb0ELb1ELi128EEEEEEEEEvNT_6ParamsE,@"STO_CUDA_ENTRY STV_DEFAULT"
_ZN7cutlass13device_kernelIN5flash19enable_sm80_to_sm89INS1_16FlashAttnFwdSm80INS1_25CollectiveMainloopFwdSm80ILi4ELi1ELb0EN4cute5tupleIJNS5_1CILi128EEENS7_ILi64EEES8_EEELi128ENS_10bfloat16_tEfNS_4arch4Sm80ELb1ELb0ELb1ELb1ELb0ELb0ELb1ELb0EEENS1_21CollectiveEpilogueFwdINS6_IJS8_S8_S9_EEENS6_IJNS7_ILi1EEESH_SH_EEESB_SD_Li128ELb1ELb1ELb0ELb0EEENS1_19SingleTileSchedulerILb1ELb0ELb1ELi128EEEEEEEEEvNT_6ParamsE:
        /* <DEDUP_REMOVED lines=17> */
.L_x_1575:
        /* <DEDUP_REMOVED lines=8> */
.L_x_1577:
[----:B------:R-:W-:-:S04]  /*0190*/  MOV R0, c[0x0][0x54c] ;  /* 0x0001530000007a02 */ /* 0x000fc80000000f00 */
.L_x_1576:
[----:B------:R-:W-:Y:S01]  /*01a0*/  USHF.L.U32 UR17, UR17, 0x7, URZ ;  /* 0x0000000711117899 */ /* 0x000fe2000800063f */
[----:B-----5:R-:W-:-:S05]  /*01b0*/  IMAD R0, R0, c[0x0][0x548], RZ ;  /* 0x0001520000007a24 */ /* 0x020fca00078e02ff */
[----:B------:R-:W-:-:S04]  /*01c0*/  ISETP.LE.AND P0, PT, R0, UR17, PT ;  /* 0x0000001100007c0c */ /* 0x000fc8000bf03270 */
[----:B------:R-:W-:-:S05]  /*01d0*/  SEL R0, R5, 0xffffffff, !P0 ;  /* 0xffffffff05007807 */ /* 0x000fca0004000000 */
[----:B------:R2:W-:Y:S01]  /*01e0*/  STL [R1+0x58], R0 ;  /* 0x0000580001007387 */ /* 0x0005e20000100800 */
[----:B------:R-:W-:Y:S05]  /*01f0*/  BRA `(.L_x_1578) ;  /* 0x0000013000007947 */ /* 0x000fea0003800000 */
.L_x_1574:
[----:B------:R-:W-:-:S04]  /*0200*/  ISETP.NE.U32.AND P0, PT, RZ, c[0x0][0x568], PT ;  /* 0x00015a00ff007a0c */ /* 0x000fc80003f05070 */
[----:B------:R-:W-:-:S13]  /*0210*/  ISETP.NE.AND.EX P0, PT, RZ, c[0x0][0x56c], PT, P0 ;  /* 0x00015b00ff007a0c */ /* 0x000fda0003f05300 */
[----:B------:R-:W-:Y:S05]  /*0220*/  @!P0 BRA `(.L_x_1579) ;  /* 0x0000002000008947 */ /* 0x000fea0003800000 */
[----:B------:R1:W5:Y:S01]  /*0230*/  LDG.E R0, [R2.64] ;  /* 0x0000001202007981 */ /* 0x000362000c1e1900 */
[----:B------:R-:W-:Y:S05]  /*0240*/  BRA `(.L_x_1580) ;  /* 0x0000009000007947 */ /* 0x000fea0003800000 */
.L_x_1579:
        /* <DEDUP_REMOVED lines=8> */
.L_x_1581:
[----:B------:R-:W-:-:S04]  /*02d0*/  MOV R0, c[0x0][0x54c] ;  /* 0x0001530000007a02 */ /* 0x000fc80000000f00 */
.L_x_1580:
[----:B------:R-:W-:Y:S01]  /*02e0*/  USHF.L.U32 UR17, UR17, 0x7, URZ ;  /* 0x0000000711117899 */ /* 0x000fe2000800063f */
[----:B-----5:R-:W-:-:S05]  /*02f0*/  IMAD R0, R0, c[0x0][0x548], RZ ;  /* 0x0001520000007a24 */ /* 0x020fca00078e02ff */
[----:B------:R-:W-:-:S04]  /*0300*/  ISETP.LE.AND P0, PT, R0, UR17, PT ;  /* 0x0000001100007c0c */ /* 0x000fc8000bf03270 */
[----:B------:R-:W-:-:S05]  /*0310*/  SEL R0, R5, 0xffffffff, !P0 ;  /* 0xffffffff05007807 */ /* 0x000fca0004000000 */
[----:B------:R2:W-:Y:S04]  /*0320*/  STL [R1+0x58], R0 ;  /* 0x0000580001007387 */ /* 0x0005e80000100800 */
.L_x_1578:
        /* <DEDUP_REMOVED lines=32> */
.L_x_1582:
[----:B------:R-:W-:-:S04]  /*0530*/  ISETP.NE.U32.AND P1, PT, RZ, c[0x0][0x368], PT ;  /* 0x0000da00ff007a0c */ /* 0x000fc80003f25070 */
[----:B------:R-:W-:-:S13]  /*0540*/  ISETP.NE.AND.EX P1, PT, RZ, c[0x0][0x36c], PT, P1 ;  /* 0x0000db00ff007a0c */ /* 0x000fda0003f25310 */
[----:B------:R-:W-:Y:S05]  /*0550*/  @!P1 BRA `(.L_x_1583) ;  /* 0x0000004000009947 */ /* 0x000fea0003800000 */
[----:B------:R-:W-:-:S05]  /*0560*/  IMAD.WIDE R2, R60, R9, c[0x0][0x368] ;  /* 0x0000da003c027625 */ /* 0x000fca00078e0209 */
[----:B------:R-:W2:Y:S02]  /*0570*/  LDG.E R0, [R2.64] ;  /* 0x0000001202007981 */ /* 0x000ea4000c1e1900 */
[----:B--2---:R1:W2:Y:S02]  /*0580*/  R2UR UR8, R0 ;  /* 0x00000000000873c2 */ /* 0x0042a400000e0000 */
[----:B-12---:R-:W-:Y:S05]  /*0590*/  BRA `(.L_x_1584) ;  /* 0x0000006000007947 */ /* 0x006fea0003800000 */
.L_x_1583:
[----:B------:R-:W-:Y:S05]  /*05a0*/  @!P2 BRA `(.L_x_1584) ;  /* 0x000000500000a947 */ /* 0x000fea0003800000 */
[----:B------:R1:W2:Y:S04]  /*05b0*/  LDG.E R0, [R2.64] ;  /* 0x0000001202007981 */ /* 0x0002a8000c1e1900 */
[----:B-1----:R-:W4:Y:S01]  /*05c0*/  LDG.E R2, [R2.64+0x4] ;  /* 0x0000041202027981 */ /* 0x002f22000c1e1900 */
[----:B--2---:R-:W1:Y:S08]  /*05d0*/  R2UR UR8, R0 ;  /* 0x00000000000873c2 */ /* 0x004e7000000e0000 */
[----:B----4-:R-:W1:Y:S02]  /*05e0*/  R2UR UR4, R2 ;  /* 0x00000000020473c2 */ /* 0x010e6400000e0000 */
[----:B-1----:R-:W-:-:S06]  /*05f0*/  UIADD3 UR8, -UR8, UR4, URZ ;  /* 0x0000000408087290 */ /* 0x002fcc000fffe13f */
.L_x_1584:
[----:B------:R-:W-:Y:S01]  /*0600*/  ULDC UR4, c[0x0][0x2c4] ;  /* 0x0000b10000047ab9 */ /* 0x000fe20000000800 */
[----:B-----5:R-:W-:Y:S01]  /*0610*/  IADD3 R7, R7, UR6, RZ ;  /* 0x0000000607077c10 */ /* 0x020fe2000fffe0ff */
[----:B------:R-:W-:Y:S01]  /*0620*/  UISETP.NE.AND UP1, UPT, UR4, 0x1, UPT ;  /* 0x000000010400788c */ /* 0x000fe2000bf25270 */
[----:B------:R-:W-:Y:S01]  /*0630*/  PLOP3.LUT P1, PT, PT, PT, PT, 0x80, 0x0 ;  /* 0x000000000000781c */ /* 0x000fe20003f2f070 */
[----:B------:R-:W-:Y:S01]  /*0640*/  UIADD3 UR8, -UR6, UR8, URZ ;  /* 0x0000000806087290 */ /* 0x000fe2000fffe13f */
[----:B------:R-:W-:Y:S01]  /*0650*/  CS2R R14, SRZ ;  /* 0x00000000000e7805 */ /* 0x000fe2000001ff00 */
[----:B------:R-:W-:Y:S01]  /*0660*/  ULDC.64 UR4, c[0x0][0x2c8] ;  /* 0x0000b20000047ab9 */ /* 0x000fe20000000a00 */
[----:B------:R-:W-:Y:S01]  /*0670*/  IMAD.MOV.U32 R126, RZ, RZ, RZ ;  /* 0x000000ffff7e7224 */ /* 0x000fe200078e00ff */
[----:B---3--:R-:W-:Y:S01]  /*0680*/  UIADD3 UR6, UR8, 0x40, -UR11 ;  /* 0x0000004008067890 */ /* 0x008fe2000fffe80b */
[----:B------:R-:W-:Y:S01]  /*0690*/  IMAD.MOV.U32 R124, RZ, RZ, RZ ;  /* 0x000000ffff7c7224 */ /* 0x000fe200078e00ff */
[----:B------:R-:W-:Y:S01]  /*06a0*/  CS2R R130, SRZ ;  /* 0x0000000000827805 */ /* 0x000fe2000001ff00 */
[----:B------:R-:W-:Y:S01]  /*06b0*/  CS2R R128, SRZ ;  /* 0x0000000000807805 */ /* 0x000fe2000001ff00 */
[----:B------:R-:W-:Y:S01]  /*06c0*/  CS2R R16, SRZ ;  /* 0x0000000000107805 */ /* 0x000fe2000001ff00 */
[----:B------:R-:W-:Y:S01]  /*06d0*/  @UP1 UIADD3 UR12, UR17, 0x7f, URZ ;  /* 0x0000007f110c1890 */ /* 0x000fe2000fffe03f */
[----:B------:R-:W-:Y:S01]  /*06e0*/  MOV R122, RZ ;  /* 0x000000ff007a7202 */ /* 0x000fe20000000f00 */
[----:B------:R-:W-:Y:S01]  /*06f0*/  IMAD.MOV.U32 R11, RZ, RZ, RZ ;  /* 0x000000ffff0b7224 */ /* 0x000fe200078e00ff */
[----:B------:R-:W-:Y:S01]  /*0700*/  MOV R120, RZ ;  /* 0x000000ff00787202 */ /* 0x000fe20000000f00 */
[----:B------:R-:W-:Y:S01]  /*0710*/  UIMAD.WIDE.U32 UR12, UR12, UR4, URZ ;  /* 0x000000040c0c72a5 */ /* 0x000fe2000f8e003f */
[----:B------:R-:W-:Y:S01]  /*0720*/  CS2R R12, SRZ ;  /* 0x00000000000c7805 */ /* 0x000fe2000001ff00 */
[----:B------:R-:W-:Y:S01]  /*0730*/  UIADD3 UR4, UR17, 0x7f, URZ ;  /* 0x0000007f11047890 */ /* 0x000fe2000fffe03f */
[----:B------:R-:W-:Y:S01]  /*0740*/  IMAD.MOV.U32 R118, RZ, RZ, RZ ;  /* 0x000000ffff767224 */ /* 0x000fe200078e00ff */
[----:B------:R-:W-:Y:S01]  /*0750*/  @UP1 USHF.R.U32.HI UR4, URZ, UR5, UR13 ;  /* 0x000000053f041299 */ /* 0x000fe2000801160d */
[----:B------:R-:W-:Y:S01]  /*0760*/  MOV R116, RZ ;  /* 0x000000ff00747202 */ /* 0x000fe20000000f00 */
[----:B------:R-:W-:Y:S01]  /*0770*/  UIADD3 UR5, UR8, 0x3f, URZ ;  /* 0x0000003f08057890 */ /* 0x000fe2000fffe03f */
[----:B------:R-:W-:Y:S01]  /*0780*/  IMAD.MOV.U32 R110, RZ, RZ, RZ ;  /* 0x000000ffff6e7224 */ /* 0x000fe200078e00ff */
[----:B------:R-:W-:Y:S01]  /*0790*/  UIADD3 UR6, UR6, UR4, URZ ;  /* 0x0000000406067290 */ /* 0x000fe2000fffe03f */
[----:B------:R-:W-:Y:S01]  /*07a0*/  CS2R R18, SRZ ;  /* 0x0000000000127805 */ /* 0x000fe2000001ff00 */
[----:B------:R-:W-:Y:S01]  /*07b0*/  USHF.R.S32.HI UR7, URZ, 0x1f, UR5 ;  /* 0x0000001f3f077899 */ /* 0x000fe20008011405 */
[----:B------:R-:W-:Y:S01]  /*07c0*/  MOV R108, RZ ;  /* 0x000000ff006c7202 */ /* 0x000fe20000000f00 */
[----:B------:R-:W-:Y:S01]  /*07d0*/  USHF.R.S32.HI UR4, URZ, 0x1f, UR6 ;  /* 0x0000001f3f047899 */ /* 0x000fe20008011406 */
[----:B------:R-:W-:Y:S01]  /*07e0*/  IMAD.MOV.U32 R114, RZ, RZ, RZ ;  /* 0x000000ffff727224 */ /* 0x000fe200078e00ff */
[----:B------:R-:W-:Y:S01]  /*07f0*/  ULEA.HI UR7, UR7, UR5, URZ, 0x6 ;  /* 0x0000000507077291 */ /* 0x000fe2000f8f303f */
[----:B------:R-:W-:Y:S01]  /*0800*/  CS2R R20, SRZ ;  /* 0x0000000000147805 */ /* 0x000fe2000001ff00 */
[----:B------:R-:W-:Y:S01]  /*0810*/  ULEA.HI UR4, UR4, UR6, URZ, 0x6 ;  /* 0x0000000604047291 */ /* 0x000fe2000f8f303f */
[----:B------:R-:W-:Y:S01]  /*0820*/  MOV R112, RZ ;  /* 0x000000ff00707202 */ /* 0x000fe20000000f00 */
[----:B------:R-:W-:Y:S01]  /*0830*/  USHF.R.S32.HI UR7, URZ, 0x6, UR7 ;  /* 0x000000063f077899 */ /* 0x000fe20008011407 */
[----:B------:R-:W-:Y:S01]  /*0840*/  IMAD.MOV.U32 R106, RZ, RZ, RZ ;  /* 0x000000ffff6a7224 */ /* 0x000fe200078e00ff */
[----:B------:R-:W-:Y:S01]  /*0850*/  USHF.R.S32.HI UR4, URZ, 0x6, UR4 ;  /* 0x000000063f047899 */ /* 0x000fe20008011404 */
[----:B------:R-:W-:Y:S01]  /*0860*/  CS2R R22, SRZ ;  /* 0x0000000000167805 */ /* 0x000fe2000001ff00 */
[----:B------:R-:W-:Y:S01]  /*0870*/  MOV R104, RZ ;  /* 0x000000ff00687202 */ /* 0x000fe20000000f00 */
[----:B------:R-:W-:Y:S01]  /*0880*/  IMAD.MOV.U32 R102, RZ, RZ, RZ ;  /* 0x000000ffff667224 */ /* 0x000fe200078e00ff */
[----:B------:R-:W-:Y:S01]  /*0890*/  UISETP.LT.AND UP0, UPT, UR7, UR4, UPT ;  /* 0x000000040700728c */ /* 0x000fe2000bf01270 */
[----:B------:R-:W-:Y:S01]  /*08a0*/  CS2R R24, SRZ ;  /* 0x0000000000187805 */ /* 0x000fe2000001ff00 */
[----:B------:R-:W-:Y:S01]  /*08b0*/  MOV R100, RZ ;  /* 0x000000ff00647202 */ /* 0x000fe20000000f00 */
[----:B------:R-:W-:Y:S01]  /*08c0*/  IMAD.MOV.U32 R94, RZ, RZ, RZ ;  /* 0x000000ffff5e7224 */ /* 0x000fe200078e00ff */
[----:B------:R-:W-:Y:S01]  /*08d0*/  USEL UR25, UR7, UR4, UP0 ;  /* 0x0000000407197287 */ /* 0x000fe20008000000 */
[----:B------:R-:W-:Y:S01]  /*08e0*/  CS2R R26, SRZ ;  /* 0x00000000001a7805 */ /* 0x000fe2000001ff00 */
[----:B------:R-:W-:Y:S01]  /*08f0*/  MOV R92, RZ ;  /* 0x000000ff005c7202 */ /* 0x000fe20000000f00 */
[----:B------:R-:W-:Y:S01]  /*0900*/  IMAD.MOV.U32 R98, RZ, RZ, RZ ;  /* 0x000000ffff627224 */ /* 0x000fe200078e00ff */
[----:B------:R-:W-:Y:S01]  /*0910*/  UISETP.GE.AND UP0, UPT, UR25, 0x1, UPT ;  /* 0x000000011900788c */ /* 0x000fe2000bf06270 */
[----:B------:R-:W-:Y:S01]  /*0920*/  CS2R R28, SRZ ;  /* 0x00000000001c7805 */ /* 0x000fe2000001ff00 */
[----:B------:R-:W-:Y:S01]  /*0930*/  MOV R96, RZ ;  /* 0x000000ff00607202 */ /* 0x000fe20000000f00 */
[----:B------:R-:W-:Y:S01]  /*0940*/  IMAD.MOV.U32 R90, RZ, RZ, RZ ;  /* 0x000000ffff5a7224 */ /* 0x000fe200078e00ff */
[----:B------:R-:W-:Y:S01]  /*0950*/  CS2R R30, SRZ ;  /* 0x00000000001e7805 */ /* 0x000fe2000001ff00 */
[----:B------:R-:W-:Y:S01]  /*0960*/  MOV R88, RZ ;  /* 0x000000ff00587202 */ /* 0x000fe20000000f00 */
[----:B------:R-:W-:Y:S01]  /*0970*/  IMAD.MOV.U32 R86, RZ, RZ, RZ ;  /* 0x000000ffff567224 */ /* 0x000fe200078e00ff */
[----:B------:R-:W-:Y:S01]  /*0980*/  PLOP3.LUT P3, PT, PT, PT, UP0, 0x80, 0x0 ;  /* 0x000000000000781c */ /* 0x000fe20003f6f008 */
[----:B------:R-:W-:Y:S01]  /*0990*/  IMAD.MOV.U32 R84, RZ, RZ, RZ ;  /* 0x000000ffff547224 */ /* 0x000fe200078e00ff */
[----:B------:R-:W-:Y:S01]  /*09a0*/  MOV R33, RZ ;  /* 0x000000ff00217202 */ /* 0x000fe20000000f00 */
        /* <DEDUP_REMOVED lines=61> */
[----:B------:R-:W-:Y:S01]  /*0d80*/  ULDC UR4, c[0x0][0x2c4] ;  /* 0x0000b10000047ab9 */ /* 0x000fe20000000800 */
[----:B------:R-:W-:Y:S01]  /*0d90*/  SHF.R.S32.HI R0, RZ, 0x1f, R6 ;  /* 0x0000001fff007819 */ /* 0x000fe20000011406 */
[----:B------:R-:W3:Y:S01]  /*0da0*/  S2R R17, SR_CTAID.Y ;  /* 0x0000000000117919 */ /* 0x000ee20000002600 */
[-C--:B------:R-:W-:Y:S01]  /*0db0*/  LEA.HI R4, R157, R159.reuse, RZ, 0x3 ;  /* 0x0000009f9d047211 */ /* 0x080fe200078f18ff */
[----:B------:R-:W-:Y:S01]  /*0dc0*/  UIMAD UR4, UR11, UR4, URZ ;  /* 0x000000040b0472a4 */ /* 0x000fe2000f8e023f */
[----:B------:R-:W-:Y:S01]  /*0dd0*/  SHF.R.S32.HI R8, RZ, 0x1f, R7 ;  /* 0x0000001fff087819 */ /* 0x000fe20000011407 */
[----:B------:R-:W-:Y:S01]  /*0de0*/  IMAD R0, R0, c[0x0][0x178], RZ ;  /* 0x00005e0000007a24 */ /* 0x000fe200078e02ff */
[----:B------:R-:W-:Y:S01]  /*0df0*/  SHF.R.S32.HI R19, RZ, 0x3, R4 ;  /* 0x00000003ff137819 */ /* 0x000fe20000011404 */
[----:B------:R-:W-:Y:S01]  /*0e00*/  BSSY B0, `(.L_x_1586) ;  /* 0x0000076000007945 */ /* 0x000fe20003800000 */
[----:B------:R-:W-:Y:S01]  /*0e10*/  LOP3.LUT R4, R4, 0xfffffff8, RZ, 0xc0, !PT ;  /* 0xfffffff804047812 */ /* 0x000fe200078ec0ff */
[----:B------:R-:W-:Y:S01]  /*0e20*/  IMAD R0, R6, c[0x0][0x17c], R0 ;  /* 0x00005f0006007a24 */ /* 0x000fe200078e0200 */
[----:B------:R-:W-:Y:S01]  /*0e30*/  SHF.R.S32.HI R18, RZ, 0x1f, R60 ;  /* 0x0000001fff127819 */ /* 0x000fe2000001143c */
[----:B------:R-:W-:Y:S01]  /*0e40*/  IMAD.SHL.U32 R5, R19, 0x40, RZ ;  /* 0x0000004013057824 */ /* 0x000fe200078e00ff */
[----:B------:R-:W-:Y:S01]  /*0e50*/  LEA.HI R24, R157, R159, RZ, 0x4 ;  /* 0x0000009f9d187211 */ /* 0x000fe200078f20ff */
[----:B------:R-:W-:Y:S01]  /*0e60*/  IMAD.IADD R44, R159, 0x1, -R4 ;  /* 0x000000019f2c7824 */ /* 0x000fe200078e0a04 */
[----:B------:R-:W-:-:S03]  /*0e70*/  SEL R10, R18, RZ, !P0 ;  /* 0x000000ff120a7207 */ /* 0x000fc60004000000 */
[C---:B------:R-:W-:Y:S02]  /*0e80*/  IMAD.SHL.U32 R12, R44.reuse, 0x8, RZ ;  /* 0x000000082c0c7824 */ /* 0x040fe400078e00ff */
[----:B------:R-:W-:Y:S02]  /*0e90*/  IMAD R9, R44, 0x10, R19 ;  /* 0x000000102c097824 */ /* 0x000fe400078e0213 */
[----:B------:R-:W-:Y:S01]  /*0ea0*/  IMAD R10, R10, c[0x0][0x1c0], RZ ;  /* 0x000070000a0a7a24 */ /* 0x000fe200078e02ff */
[----:B------:R-:W-:Y:S01]  /*0eb0*/  IADD3 R4, R12, 0x40, RZ ;  /* 0x000000400c047810 */ /* 0x000fe20007ffe0ff */
[----:B-1----:R-:W-:Y:S01]  /*0ec0*/  IMAD.WIDE.U32 R2, R6, c[0x0][0x178], RZ ;  /* 0x00005e0006027a25 */ /* 0x002fe200078e00ff */
[----:B------:R-:W-:Y:S02]  /*0ed0*/  IADD3 R9, R9, UR17, RZ ;  /* 0x0000001109097c10 */ /* 0x000fe4000fffe0ff */
[----:B------:R-:W-:Y:S02]  /*0ee0*/  ISETP.GE.AND P4, PT, R4, c[0x0][0x1d4], PT ;  /* 0x0000750004007a0c */ /* 0x000fe40003f86270 */
[----:B------:R-:W-:-:S02]  /*0ef0*/  IADD3 R3, R3, R0, RZ ;  /* 0x0000000003037210 */ /* 0x000fc40007ffe0ff */
[----:B------:R-:W-:Y:S02]  /*0f00*/  LOP3.LUT R0, R5, 0x1c0, RZ, 0xc0, !PT ;  /* 0x000001c005007812 */ /* 0x000fe400078ec0ff */
[----:B---3--:R-:W-:Y:S01]  /*0f10*/  SHF.R.S32.HI R16, RZ, 0x1f, R17 ;  /* 0x0000001fff107819 */ /* 0x008fe20000011411 */
[----:B------:R-:W-:Y:S01]  /*0f20*/  IMAD.WIDE.U32 R2, R17, c[0x0][0x1b8], R2 ;  /* 0x00006e0011027a25 */ /* 0x000fe200078e0002 */
[----:B------:R-:W-:Y:S02]  /*0f30*/  LOP3.LUT R6, R0, 0x38, R12, 0xf8, !PT ;  /* 0x0000003800067812 */ /* 0x000fe400078ef80c */
[----:B------:R-:W-:Y:S02]  /*0f40*/  SHF.R.U32.HI R5, RZ, 0x3, R0 ;  /* 0x00000003ff057819 */ /* 0x000fe40000011600 */
[----:B------:R-:W-:Y:S02]  /*0f50*/  IADD3 R0, P3, R7, R19, RZ ;  /* 0x0000001307007210 */ /* 0x000fe40007f7e0ff */
[----:B------:R-:W-:Y:S01]  /*0f60*/  LOP3.LUT R21, R6, R5, RZ, 0x3c, !PT ;  /* 0x0000000506157212 */ /* 0x000fe200078e3cff */
[----:B------:R-:W-:Y:S01]  /*0f70*/  IMAD R5, R16, c[0x0][0x1b8], RZ ;  /* 0x00006e0010057a24 */ /* 0x000fe200078e02ff */
[----:B------:R-:W-:-:S02]  /*0f80*/  LEA.HI.X.SX32 R4, R19, R8, 0x1, P3 ;  /* 0x0000000813047211 */ /* 0x000fc400018f0eff */
[----:B------:R-:W-:Y:S01]  /*0f90*/  PLOP3.LUT P3, PT, PT, PT, UP1, 0x80, 0x0 ;  /* 0x000000000000781c */ /* 0x000fe20003f6f018 */
[----:B------:R-:W-:Y:S01]  /*0fa0*/  IMAD R8, R17, c[0x0][0x1bc], R5 ;  /* 0x00006f0011087a24 */ /* 0x000fe200078e0205 */
[----:B------:R-:W-:Y:S01]  /*0fb0*/  SHF.R.S32.HI R13, RZ, 0x1f, R12 ;  /* 0x0000001fff0d7819 */ /* 0x000fe2000001140c */
[----:B------:R-:W-:Y:S01]  /*0fc0*/  IMAD R5, R4, c[0x0][0x1e0], RZ ;  /* 0x0000780004057a24 */ /* 0x000fe200078e02ff */
[----:B------:R-:W-:Y:S01]  /*0fd0*/  ISETP.GE.AND P5, PT, R12, c[0x0][0x1d4], PT ;  /* 0x000075000c007a0c */ /* 0x000fe20003fa6270 */
[----:B------:R-:W-:Y:S01]  /*0fe0*/  IMAD R4, R4, c[0x0][0x208], RZ ;  /* 0x0000820004047a24 */ /* 0x000fe200078e02ff */
[----:B------:R-:W-:Y:S01]  /*0ff0*/  IADD3 R3, R3, R8, RZ ;  /* 0x0000000803037210 */ /* 0x000fe20007ffe0ff */
[----:B------:R-:W-:Y:S01]  /*1000*/  IMAD R14, R0, c[0x0][0x1e4], R5 ;  /* 0x00007900000e7a24 */ /* 0x000fe200078e0205 */
[----:B------:R-:W-:Y:S01]  /*1010*/  SEL R8, R60, RZ, !P0 ;  /* 0x000000ff3c087207 */ /* 0x000fe20004000000 */
[C---:B------:R-:W-:Y:S02]  /*1020*/  IMAD R15, R0.reuse, c[0x0][0x20c], R4 ;  /* 0x00008300000f7a24 */ /* 0x040fe400078e0204 */
[----:B------:R-:W-:-:S04]  /*1030*/  IMAD.WIDE.U32 R6, R0, c[0x0][0x1e0], R12 ;  /* 0x0000780000067a25 */ /* 0x000fc800078e000c */
[----:B------:R-:W-:-:S04]  /*1040*/  @P3 IMAD.HI.U32 R11, R9, c[0x0][0x2c8], RZ ;  /* 0x0000b200090b3a27 */ /* 0x000fc800078e00ff */
[----:B------:R-:W-:-:S04]  /*1050*/  IMAD.WIDE.U32 R4, R0, c[0x0][0x208], R12 ;  /* 0x0000820000047a25 */ /* 0x000fc800078e000c */
[----:B------:R-:W-:Y:S01]  /*1060*/  IMAD.MOV.U32 R0, RZ, RZ, R9 ;  /* 0x000000ffff007224 */ /* 0x000fe200078e0009 */
[----:B------:R-:W-:Y:S01]  /*1070*/  @P3 SHF.R.U32.HI R0, RZ, c[0x0][0x2cc], R11 ;  /* 0x0000b300ff003a19 */ /* 0x000fe2000001160b */
[C---:B------:R-:W-:Y:S01]  /*1080*/  IMAD R11, R8.reuse, c[0x0][0x1c4], R10 ;  /* 0x00007100080b7a24 */ /* 0x040fe200078e020a */
[----:B------:R-:W-:Y:S01]  /*1090*/  IADD3 R5, R5, R15, RZ ;  /* 0x0000000f05057210 */ /* 0x000fe20007ffe0ff */
[----:B------:R-:W-:Y:S01]  /*10a0*/  IMAD.WIDE.U32 R2, R8, c[0x0][0x1c0], R2 ;  /* 0x0000700008027a25 */ /* 0x000fe200078e0002 */
[----:B------:R-:W-:-:S03]  /*10b0*/  SHF.R.S32.HI R8, RZ, 0x1f, R0 ;  /* 0x0000001fff087819 */ /* 0x000fc60000011400 */
[----:B------:R-:W-:Y:S02]  /*10c0*/  IMAD.MOV R10, RZ, RZ, -R0 ;  /* 0x000000ffff0a7224 */ /* 0x000fe400078e0a00 */
[----:B------:R-:W-:Y:S02]  /*10d0*/  IMAD.IADD R3, R3, 0x1, R11 ;  /* 0x0000000103037824 */ /* 0x000fe400078e020b */
[----:B------:R-:W-:Y:S01]  /*10e0*/  IMAD R10, R10, c[0x0][0x2c4], R9 ;  /* 0x0000b1000a0a7a24 */ /* 0x000fe200078e0209 */
[----:B------:R-:W-:Y:S01]  /*10f0*/  LOP3.LUT R9, R24, 0xfffffff0, RZ, 0xc0, !PT ;  /* 0xfffffff018097812 */ /* 0x000fe200078ec0ff */
[----:B------:R-:W-:Y:S02]  /*1100*/  IMAD R8, R8, c[0x0][0x1b0], RZ ;  /* 0x00006c0008087a24 */ /* 0x000fe400078e02ff */
[----:B------:R-:W-:Y:S01]  /*1110*/  IMAD.WIDE.U32 R2, R0, c[0x0][0x1b0], R2 ;  /* 0x00006c0000027a25 */ /* 0x000fe200078e0002 */
[----:B------:R-:W-:-:S03]  /*1120*/  SHF.R.S32.HI R11, RZ, 0x1f, R10 ;  /* 0x0000001fff0b7819 */ /* 0x000fc6000001140a */
[----:B------:R-:W-:Y:S01]  /*1130*/  IMAD R8, R0, c[0x0][0x1b4], R8 ;  /* 0x00006d0000087a24 */ /* 0x000fe200078e0208 */
[----:B------:R-:W-:Y:S01]  /*1140*/  IADD3 R0, -R9, R159, RZ ;  /* 0x0000009f09007210 */ /* 0x000fe20007ffe1ff */
[----:B------:R-:W-:Y:S02]  /*1150*/  IMAD.IADD R7, R7, 0x1, R14 ;  /* 0x0000000107077824 */ /* 0x000fe400078e020e */
[----:B------:R-:W-:Y:S02]  /*1160*/  IMAD.IADD R3, R3, 0x1, R8 ;  /* 0x0000000103037824 */ /* 0x000fe400078e0208 */
        /* <DEDUP_REMOVED lines=14> */
[----:B------:R-:W-:Y:S01]  /*1250*/  LEA.HI R11, R157, R159, RZ, 0x6 ;  /* 0x0000009f9d0b7211 */ /* 0x000fe200078f30ff */
[----:B------:R-:W-:Y:S01]  /*1260*/  IMAD.IADD R22, R0, 0x1, -R10 ;  /* 0x0000000100167824 */ /* 0x000fe200078e0a0a */
[----:B------:R-:W-:Y:S01]  /*1270*/  IADD3 R7, R7, R15, RZ ;  /* 0x0000000f07077210 */ /* 0x000fe20007ffe0ff */
[----:B------:R-:W-:Y:S01]  /*1280*/  IMAD.IADD R9, R9, 0x1, R14 ;  /* 0x0000000109097824 */ /* 0x000fe200078e020e */
[----:B------:R-:W-:Y:S01]  /*1290*/  LEA.HI.X R16, R4, c[0x0][0x164], R2, 0x1, P0 ;  /* 0x0000590004107a11 */ /* 0x000fe200000f0c02 */
[----:B------:R-:W-:Y:S01]  /*12a0*/  IMAD.SHL.U32 R11, R11, 0x8, RZ ;  /* 0x000000080b0b7824 */ /* 0x000fe200078e00ff */
[----:B------:R-:W-:Y:S01]  /*12b0*/  IADD3 R15, R19, UR17, RZ ;  /* 0x00000011130f7c10 */ /* 0x000fe2000fffe0ff */
[----:B------:R1:W3:Y:S01]  /*12c0*/  SHFL.IDX PT, R4, R17, RZ, 0x181f ;  /* 0x00181fff11047589 */ /* 0x0002e200000e0000 */
[----:B------:R-:W-:-:S02]  /*12d0*/  SHF.L.U32 R14, R44, 0x3, RZ ;  /* 0x000000032c0e7819 */ /* 0x000fc400000006ff */
[----:B------:R-:W-:Y:S01]  /*12e0*/  ISETP.GE.AND P0, PT, R15, UR4, PT ;  /* 0x000000040f007c0c */ /* 0x000fe2000bf06270 */
[----:B------:R1:W4:Y:S01]  /*12f0*/  SHFL.IDX PT, R5, R16, RZ, 0x181f ;  /* 0x00181fff10057589 */ /* 0x00032200000e0000 */
[----:B------:R-:W-:Y:S02]  /*1300*/  LOP3.LUT R11, R21, 0xfffffe00, R11, 0xf8, !PT ;  /* 0xfffffe00150b7812 */ /* 0x000fe400078ef80b */
[----:B--2---:R-:W-:Y:S01]  /*1310*/  @P1 MOV R2, R20 ;  /* 0x0000001400021202 */ /* 0x004fe20000000f00 */
[----:B------:R-:W-:Y:S01]  /*1320*/  @!P1 IMAD.MOV.U32 R2, RZ, RZ, R60 ;  /* 0x000000ffff029224 */ /* 0x000fe200078e003c */
[----:B------:R-:W-:Y:S01]  /*1330*/  @P1 SHF.R.S32.HI R3, RZ, 0x1f, R20 ;  /* 0x0000001fff031819 */ /* 0x000fe20000011414 */
[----:B------:R-:W-:Y:S01]  /*1340*/  @!P1 IMAD.MOV.U32 R3, RZ, RZ, R18 ;  /* 0x000000ffff039224 */ /* 0x000fe200078e0012 */
[----:B------:R-:W-:Y:S01]  /*1350*/  IADD3 R18, R14, 0x40, RZ ;  /* 0x000000400e127810 */ /* 0x000fe20007ffe0ff */
[----:B------:R-:W-:Y:S01]  /*1360*/  IMAD.MOV.U32 R20, RZ, RZ, 0x20 ;  /* 0x00000020ff147424 */ /* 0x000fe200078e00ff */
[----:B------:R-:W-:-:S02]  /*1370*/  SEL R0, R2, RZ, !P2 ;  /* 0x000000ff02007207 */ /* 0x000fc40005000000 */
[----:B------:R-:W-:Y:S02]  /*1380*/  SEL R2, R3, RZ, !P2 ;  /* 0x000000ff03027207 */ /* 0x000fe40005000000 */
[----:B------:R-:W-:Y:S01]  /*1390*/  R2P PR, R22, 0x6 ;  /* 0x0000000616007804 */ /* 0x000fe20000000000 */
[----:B------:R-:W-:Y:S01]  /*13a0*/  IMAD.WIDE.U32 R30, R0, c[0x0][0x218], R6 ;  /* 0x00008600001e7a25 */ /* 0x000fe200078e0006 */
[----:B------:R-:W-:Y:S02]  /*13b0*/  MOV R3, 0x10 ;  /* 0x0000001000037802 */ /* 0x000fe40000000f00 */
[----:B------:R-:W-:Y:S01]  /*13c0*/  ISETP.GE.AND P6, PT, R14, c[0x0][0x198], PT ;  /* 0x000066000e007a0c */ /* 0x000fe20003fc6270 */
[C---:B------:R-:W-:Y:S01]  /*13d0*/  IMAD R10, R2.reuse, c[0x0][0x1f0], RZ ;  /* 0x00007c00020a7a24 */ /* 0x040fe200078e02ff */
[----:B------:R-:W-:Y:S01]  /*13e0*/  SEL R3, R3, 0xfffffff0, !P1 ;  /* 0xfffffff003037807 */ /* 0x000fe20004800000 */
[----:B------:R-:W-:Y:S01]  /*13f0*/  IMAD R2, R2, c[0x0][0x218], RZ ;  /* 0x0000860002027a24 */ /* 0x000fe200078e02ff */
[----:B------:R-:W-:Y:S01]  /*1400*/  ISETP.GE.AND P1, PT, R18, c[0x0][0x198], PT ;  /* 0x0000660012007a0c */ /* 0x000fe20003f26270 */
[----:B------:R-:W-:-:S02]  /*1410*/  IMAD R10, R0, c[0x0][0x1f4], R10 ;  /* 0x00007d00000a7a24 */ /* 0x000fc400078e020a */
[C---:B------:R-:W-:Y:S02]  /*1420*/  IMAD R2, R0.reuse, c[0x0][0x21c], R2 ;  /* 0x0000870000027a24 */ /* 0x040fe400078e0202 */
[----:B------:R-:W-:Y:S01]  /*1430*/  IMAD.WIDE.U32 R26, R0, c[0x0][0x1f0], R8 ;  /* 0x00007c00001a7a25 */ /* 0x000fe200078e0008 */
[----:B------:R-:W-:Y:S02]  /*1440*/  SEL R0, R20, 0xffffffe0, !P2 ;  /* 0xffffffe014007807 */ /* 0x000fe40005000000 */
[----:B------:R-:W-:Y:S01]  /*1450*/  IADD3 R29, R31, R2, RZ ;  /* 0x000000021f1d7210 */ /* 0x000fe20007ffe0ff */
[----:B------:R-:W-:Y:S01]  /*1460*/  IMAD.IADD R33, R27, 0x1, R10 ;  /* 0x000000011b217824 */ /* 0x000fe200078e020a */
[----:B------:R1:W-:Y:S04]  /*1470*/  STL.64 [R1+0x48], R26 ;  /* 0x0000481a01007387 */ /* 0x0003e80000100a00 */
        /* <DEDUP_REMOVED lines=14> */
.L_x_1587:
[----:B---34-:R-:W-:Y:S05]  /*1560*/  BSYNC B0 ;  /* 0x0000000000007941 */ /* 0x018fea0003800000 */
.L_x_1586:
[----:B--2---:R-:W-:Y:S01]  /*1570*/  IADD3 R2, R15, 0x10, RZ ;  /* 0x000000100f027810 */ /* 0x004fe20007ffe0ff */
[----:B------:R2:W3:Y:S01]  /*1580*/  SHFL.IDX PT, R5, R16, 0x1, 0x181f ;  /* 0x00381f0010057f89 */ /* 0x0004e200000e0000 */
[----:B------:R-:W-:Y:S02]  /*1590*/  BSSY B0, `(.L_x_1588) ;  /* 0x000000e000007945 */ /* 0x000fe40003800000 */
[----:B------:R-:W-:Y:S01]  /*15a0*/  ISETP.GE.AND P0, PT, R2, UR4, PT ;  /* 0x0000000402007c0c */ /* 0x000fe2000bf06270 */
        /* <DEDUP_REMOVED lines=12> */
.L_x_1589:
[----:B------:R-:W-:Y:S05]  /*1670*/  BSYNC B0 ;  /* 0x0000000000007941 */ /* 0x000fea0003800000 */
.L_x_1588:
[----:B---3--:R-:W-:Y:S01]  /*1680*/  IADD3 R2, R15, 0x20, RZ ;  /* 0x000000200f027810 */ /* 0x008fe20007ffe0ff */
[----:B------:R3:W1:Y:S01]  /*1690*/  SHFL.IDX PT, R5, R16, 0x2, 0x181f ;  /* 0x00581f0010057f89 */ /* 0x00066200000e0000 */
[----:B------:R-:W-:Y:S02]  /*16a0*/  BSSY B0, `(.L_x_1590) ;  /* 0x000000e000007945 */ /* 0x000fe40003800000 */
[----:B------:R-:W-:Y:S01]  /*16b0*/  ISETP.GE.AND P0, PT, R2, UR4, PT ;  /* 0x0000000402007c0c */ /* 0x000fe2000bf06270 */
        /* <DEDUP_REMOVED lines=12> */
.L_x_1591:
[----:B------:R-:W-:Y:S05]  /*1780*/  BSYNC B0 ;  /* 0x0000000000007941 */ /* 0x000fea0003800000 */
.L_x_1590:
[----:B-1----:R-:W-:Y:S01]  /*1790*/  IADD3 R2, R15, 0x30, RZ ;  /* 0x000000300f027810 */ /* 0x002fe20007ffe0ff */
[----:B------:R1:W2:Y:S01]  /*17a0*/  SHFL.IDX PT, R5, R16, 0x3, 0x181f ;  /* 0x00781f0010057f89 */ /* 0x0002a200000e0000 */
[----:B------:R-:W-:Y:S02]  /*17b0*/  BSSY B0, `(.L_x_1592) ;  /* 0x000000e000007945 */ /* 0x000fe40003800000 */
[----:B------:R-:W-:Y:S01]  /*17c0*/  ISETP.GE.AND P0, PT, R2, UR4, PT ;  /* 0x0000000402007c0c */ /* 0x000fe2000bf06270 */
        /* <DEDUP_REMOVED lines=12> */
.L_x_1593:
[----:B------:R-:W-:Y:S05]  /*1890*/  BSYNC B0 ;  /* 0x0000000000007941 */ /* 0x000fea0003800000 */
.L_x_1592:
[----:B--2---:R-:W-:Y:S01]  /*18a0*/  IADD3 R2, R15, 0x40, RZ ;  /* 0x000000400f027810 */ /* 0x004fe20007ffe0ff */
        /* <DEDUP_REMOVED lines=15> */
.L_x_1595:
[----:B------:R-:W-:Y:S05]  /*19a0*/  BSYNC B0 ;  /* 0x0000000000007941 */ /* 0x000fea0003800000 */
.L_x_1594:
        /* <DEDUP_REMOVED lines=16> */
.L_x_1597:
[----:B------:R-:W-:Y:S05]  /*1ab0*/  BSYNC B0 ;  /* 0x0000000000007941 */ /* 0x000fea0003800000 */
.L_x_1596:
        /* <DEDUP_REMOVED lines=16> */
.L_x_1599:
[----:B------:R-:W-:Y:S05]  /*1bc0*/  BSYNC B0 ;  /* 0x0000000000007941 */ /* 0x000fea0003800000 */
.L_x_1598:
[----:B-1----:R-:W-:Y:S01]  /*1bd0*/  IADD3 R2, R15, 0x70, RZ ;  /* 0x000000700f027810 */ /* 0x002fe20007ffe0ff */
[----:B------:R-:W1:Y:S01]  /*1be0*/  SHFL.IDX PT, R6, R17, 0x7, 0x181f ;  /* 0x00f81f0011067f89 */ /* 0x000e6200000e0000 */
[----:B------:R-:W-:Y:S01]  /*1bf0*/  UIADD3 UR21, UR25, -0x1, URZ ;  /* 0xffffffff19157890 */ /* 0x000fe2000fffe03f */
[----:B----4-:R-:W-:Y:S01]  /*1c00*/  IADD3 R4, -R19, UR8, RZ ;  /* 0x0000000813047c10 */ /* 0x010fe2000fffe1ff */
[----:B------:R-:W-:Y:S01]  /*1c10*/  ULDC.64 UR6, c[0x0][0x1e0] ;  /* 0x0000780000067ab9 */ /* 0x000fe20000000a00 */
[----:B------:R-:W-:Y:S01]  /*1c20*/  ISETP.GE.AND P2, PT, R2, UR4, PT ;  /* 0x0000000402007c0c */ /* 0x000fe2000bf46270 */
[----:B------:R-:W4:Y:S01]  /*1c30*/  SHFL.IDX PT, R7, R16, 0x7, 0x181f ;  /* 0x00f81f0010077f89 */ /* 0x000f2200000e0000 */
[----:B------:R-:W-:Y:S01]  /*1c40*/  UMOV UR22, 0x6 ;  /* 0x0000000600167882 */ /* 0x000fe20000000000 */
[----:B------:R-:W-:Y:S01]  /*1c50*/  IMAD.U32 R2, RZ, RZ, UR21 ;  /* 0x00000015ff027e24 */ /* 0x000fe2000f8e00ff */
[----:B------:R-:W-:Y:S01]  /*1c60*/  USHF.L.U32 UR23, UR6, 0x6, URZ ;  /* 0x0000000606177899 */ /* 0x000fe2000800063f */
[----:B------:R-:W-:Y:S01]  /*1c70*/  IMAD.SHL.U32 R245, R11, 0x2, RZ ;  /* 0x000000020bf57824 */ /* 0x000fe200078e00ff */
[----:B------:R-:W-:Y:S01]  /*1c80*/  USHF.L.U64.HI UR22, UR6, UR22, UR7 ;  /* 0x0000001606167299 */ /* 0x000fe20008010207 */
[----:B------:R-:W-:Y:S01]  /*1c90*/  IMAD R2, R2, -0x40, R4 ;  /* 0xffffffc002027824 */ /* 0x000fe200078e0204 */
[----:B------:R-:W-:Y:S01]  /*1ca0*/  USHF.R.S32.HI UR10, URZ, 0x1f, UR21 ;  /* 0x0000001f3f0a7899 */ /* 0x000fe20008011415 */
[----:B------:R-:W-:Y:S01]  /*1cb0*/  IMAD.MOV.U32 R160, RZ, RZ, R32 ;  /* 0x000000ffffa07224 */ /* 0x000fe200078e0020 */
[----:B------:R-:W-:Y:S01]  /*1cc0*/  UIMAD UR4, UR22, UR21, URZ ;  /* 0x00000015160472a4 */ /* 0x000fe2000f8e023f */
[----:B------:R-:W-:Y:S01]  /*1cd0*/  IMAD.MOV.U32 R161, RZ, RZ, R33 ;  /* 0x000000ffffa17224 */ /* 0x000fe200078e0021 */
[----:B------:R-:W-:Y:S01]  /*1ce0*/  UIMAD.WIDE.U32 UR12, UR6, 0x20, URZ ;  /* 0x00000020060c78a5 */ /* 0x000fe2000f8e003f */
[----:B------:R-:W-:Y:S01]  /*1cf0*/  @!P2 SHF.R.S32.HI R4, RZ, 0x1f, R18 ;  /* 0x0000001fff04a819 */ /* 0x000fe20000011412 */
[----:B------:R-:W-:Y:S01]  /*1d00*/  IMAD.U32 R155, RZ, RZ, UR23 ;  /* 0x00000017ff9b7e24 */ /* 0x000fe2000f8e00ff */
[----:B------:R-:W-:Y:S01]  /*1d10*/  UIMAD UR4, UR10, UR23, UR4 ;  /* 0x000000170a0472a4 */ /* 0x000fe2000f8e0204 */
[----:B------:R-:W-:Y:S01]  /*1d20*/  IMAD.MOV.U32 R160, RZ, RZ, R26 ;  /* 0x000000ffffa07224 */ /* 0x000fe200078e001a */
[----:B------:R-:W-:Y:S01]  /*1d30*/  @!P2 LEA.HI R10, R4, R18, RZ, 0x3 ;  /* 0x00000012040aa211 */ /* 0x000fe200078f18ff */
[----:B------:R-:W-:Y:S01]  /*1d40*/  USHF.L.U32 UR9, UR7, 0x5, URZ ;  /* 0x0000000507097899 */ /* 0x000fe2000800063f */
[----:B------:R-:W-:Y:S01]  /*1d50*/  SHF.R.S32.HI R12, RZ, 0x4, R24 ;  /* 0x00000004ff0c7819 */ /* 0x000fe20000011418 */
[----:B------:R-:W-:Y:S01]  /*1d60*/  IMAD.WIDE.U32 R4, R155, UR21, R160 ;  /* 0x000000159b047c25 */ /* 0x000fe2000f8e00a0 */
[----:B-1----:R-:W-:Y:S01]  /*1d70*/  @!P2 LEA R8, P0, R14, R6, 0x1 ;  /* 0x000000060e08a211 */ /* 0x002fe200078008ff */
[----:B------:R-:W-:Y:S01]  /*1d80*/  UIADD3 UR9, UR13, UR9, URZ ;  /* 0x000000090d097290 */ /* 0x000fe2000fffe03f */
[----:B------:R-:W-:Y:S01]  /*1d90*/  @!P2 LOP3.LUT R10, R10, 0xfffffff8, RZ, 0xc0, !PT ;  /* 0xfffffff80a0aa812 */ /* 0x000fe200078ec0ff */
[----:B------:R-:W-:Y:S01]  /*1da0*/  UIMAD UR20, UR21, -0x40, UR8 ;  /* 0xffffffc0151478a4 */ /* 0x000fe2000f8e0208 */
[----:B----4-:R-:W-:Y:S01]  /*1db0*/  @!P2 LEA.HI.X R9, R14, R7, R13, 0x1, P0 ;  /* 0x000000070e09a211 */ /* 0x010fe200000f0c0d */
[----:B------:R-:W-:Y:S01]  /*1dc0*/  STL.64 [R1+0x38], R160 ;  /* 0x000038a001007387 */ /* 0x000fe20000100a00 */
[----:B------:R-:W-:Y:S01]  /*1dd0*/  ISETP.GE.AND P0, PT, R2, 0x1, PT ;  /* 0x000000010200780c */ /* 0x000fe20003f06270 */
[----:B------:R-:W-:Y:S01]  /*1de0*/  @!P2 IMAD.WIDE R6, R10, 0x2, R6 ;  /* 0x000000020a06a825 */ /* 0x000fe200078e0206 */
[----:B------:R-:W-:Y:S01]  /*1df0*/  IADD3 R5, R5, UR4, RZ ;  /* 0x0000000405057c10 */ /* 0x000fe2000fffe0ff */
[----:B------:R-:W-:Y:S01]  /*1e00*/  @!PT LDS RZ, [RZ] ;  /* 0x00000000fffff984 */ /* 0x000fe20000000800 */
[----:B------:R1:W-:Y:S01]  /*1e10*/  @!P2 LDGSTS.E.BYPASS.LTC128B.128 [R245+0xb900], [R8.64], !P6 ;  /* 0x0b90000008f5afae */ /* 0x0003e2000f101d52 */
[----:B------:R-:W-:-:S03]  /*1e20*/  LEA.HI R156, R157, R159, RZ, 0x5 ;  /* 0x0000009f9d9c7211 */ /* 0x000fc600078f28ff */
[----:B------:R4:W-:Y:S01]  /*1e30*/  @!P2 LDGSTS.E.BYPASS.LTC128B.128 [R245+0xf900], [R6.64], !P1 ;  /* 0x0f90000006f5afae */ /* 0x0009e2000c901d52 */
[C---:B------:R-:W-:Y:S02]  /*1e40*/  ISETP.GE.AND P2, PT, R2.reuse, 0x21, PT ;  /* 0x000000210200780c */ /* 0x040fe40003f46270 */
[----:B------:R-:W-:Y:S01]  /*1e50*/  ISETP.GE.AND P1, PT, R2, 0x31, PT ;  /* 0x000000310200780c */ /* 0x000fe20003f26270 */
[----:B------:R-:W0:Y:S01]  /*1e60*/  LDGDEPBAR ;  /* 0x00000000000079af */ /* 0x000e220000000000 */
[----:B------:R-:W-:-:S11]  /*1e70*/  SHF.R.S32.HI R154, RZ, 0x5, R156 ;  /* 0x00000005ff9a7819 */ /* 0x000fd6000001149c */
[----:B------:R-:W-:-:S05]  /*1e80*/  VOTEU.ANY UP0, P1 ;  /* 0x00000000003f7886 */ /* 0x000fca0000800100 */
[----:B------:R-:W-:Y:S01]  /*1e90*/  @UP0 UIMAD UR4, UR7, 0x30, URZ ;  /* 0x00000030070408a4 */ /* 0x000fe2000f8e023f */
[----:B------:R-:W-:Y:S01]  /*1ea0*/  BAR.SYNC.DEFER_BLOCKING 0x0 ;  /* 0x0000000000007b1d */ /* 0x000fe20000010000 */
[----:B-1----:R-:W-:-:S04]  /*1eb0*/  @P0 LEA R8, P6, R4, c[0x0][0x1c8], 0x1 ;  /* 0x0000720004080a11 */ /* 0x002fc800078c08ff */
[----:B------:R-:W-:Y:S01]  /*1ec0*/  @P0 LEA.HI.X R9, R4, c[0x0][0x1cc], R5, 0x1, P6 ;  /* 0x0000730004090a11 */ /* 0x000fe200030f0c05 */
[----:B----4-:R-:W-:Y:S01]  /*1ed0*/  IMAD.MOV.U32 R7, RZ, RZ, c[0x0][0x1e0] ;  /* 0x00007800ff077624 */ /* 0x010fe200078e00ff */
[----:B------:R-:W-:Y:S01]  /*1ee0*/  ISETP.GE.AND P6, PT, R2, 0x11, PT ;  /* 0x000000110200780c */ /* 0x000fe20003fc6270 */
[----:B------:R-:W-:Y:S02]  /*1ef0*/  IMAD.U32 R6, RZ, RZ, UR7 ;  /* 0x00000007ff067e24 */ /* 0x000fe4000f8e00ff */
[----:B------:R-:W-:Y:S01]  /*1f00*/  @!PT LDS RZ, [RZ] ;  /* 0x00000000fffff984 */ /* 0x000fe20000000800 */
[----:B------:R-:W-:Y:S01]  /*1f10*/  @!PT LDS RZ, [RZ] ;  /* 0x00000000fffff984 */ /* 0x000fe20000000800 */
[----:B------:R-:W-:Y:S01]  /*1f20*/  @!PT LDS RZ, [RZ] ;  /* 0x00000000fffff984 */ /* 0x000fe20000000800 */
[----:B------:R1:W-:Y:S04]  /*1f30*/  @P0 LDGSTS.E.BYPASS.LTC128B.128 [R245+0x4100], [R8.64], !P5 ;  /* 0x0410000008f50fae */ /* 0x0003e8000e901d52 */
[----:B------:R1:W-:Y:S06]  /*1f40*/  @P0 LDGSTS.E.BYPASS.LTC128B.128 [R245+0x6100], [R8.64+0x80], !P4 ;  /* 0x0610008008f50fae */ /* 0x0003ec000e101d52 */
[----:B------:R-:W-:-:S04]  /*1f50*/  @P6 LEA R2, P0, R7, R4, 0x4 ;  /* 0x0000000407026211 */ /* 0x000fc800078020ff */
[----:B------:R-:W-:Y:S02]  /*1f60*/  @P6 LEA.HI.X R6, R7, R5, R6, 0x4, P0 ;  /* 0x0000000507066211 */ /* 0x000fe400000f2406 */
[----:B------:R-:W-:-:S04]  /*1f70*/  @P6 LEA R10, P0, R2, c[0x0][0x1c8], 0x1 ;  /* 0x00007200020a6a11 */ /* 0x000fc800078008ff */
[----:B------:R-:W-:Y:S02]  /*1f80*/  @P6 LEA.HI.X R11, R2, c[0x0][0x1cc], R6, 0x1, P0 ;  /* 0x00007300020b6a11 */ /* 0x000fe400000f0c06 */
[----:B------:R-:W-:-:S03]  /*1f90*/  @P2 IADD3 R2, P0, R4, UR12, RZ ;  /* 0x0000000c04022c10 */ /* 0x000fc6000ff1e0ff */
[----:B------:R4:W-:Y:S04]  /*1fa0*/  @P6 LDGSTS.E.BYPASS.LTC128B.128 [R245+0x4900], [R10.64], !P5 ;  /* 0x049000000af56fae */ /* 0x0009e8000e901d52 */
[----:B------:R4:W-:Y:S01]  /*1fb0*/  @P6 LDGSTS.E.BYPASS.LTC128B.128 [R245+0x6900], [R10.64+0x80], !P4 ;  /* 0x069000800af56fae */ /* 0x0009e2000e101d52 */
[----:B-1----:R-:W-:Y:S01]  /*1fc0*/  @P1 IMAD.WIDE.U32 R8, R7, 0x30, R4 ;  /* 0x0000003007081825 */ /* 0x002fe200078e0004 */
[----:B------:R-:W-:Y:S02]  /*1fd0*/  @P2 IADD3.X R4, R5, UR9, RZ, P0, !PT ;  /* 0x0000000905042c10 */ /* 0x000fe400087fe4ff */
[----:B------:R-:W-:Y:S02]  /*1fe0*/  LEA.HI R5, R24, R12, RZ, 0x1 ;  /* 0x0000000c18057211 */ /* 0x000fe400078f08ff */
[----:B------:R-:W-:-:S02]  /*1ff0*/  @P2 LEA R6, P0, R2, c[0x0][0x1c8], 0x1 ;  /* 0x0000720002062a11 */ /* 0x000fc400078008ff */
[----:B------:R-:W-:Y:S02]  /*2000*/  LOP3.LUT R5, R5, 0xfffffffe, RZ, 0xc0, !PT ;  /* 0xfffffffe05057812 */ /* 0x000fe400078ec0ff */
[----:B------:R-:W-:Y:S02]  /*2010*/  @P2 LEA.HI.X R7, R2, c[0x0][0x1cc], R4, 0x1, P0 ;  /* 0x0000730002072a11 */ /* 0x000fe400000f0c04 */
[----:B------:R-:W-:Y:S01]  /*2020*/  @P1 IADD3 R2, R9, UR4, RZ ;  /* 0x0000000409021c10 */ /* 0x000fe2000fffe0ff */
[----:B------:R-:W-:Y:S01]  /*2030*/  IMAD.IADD R9, R12, 0x1, -R5 ;  /* 0x000000010c097824 */ /* 0x000fe200078e0a05 */
[C---:B------:R-:W-:Y:S01]  /*2040*/  @P1 LEA R4, P0, R8.reuse, c[0x0][0x1c8], 0x1 ;  /* 0x0000720008041a11 */ /* 0x040fe200078008ff */
[----:B------:R1:W-:Y:S01]  /*2050*/  @P2 LDGSTS.E.BYPASS.LTC128B.128 [R245+0x5100], [R6.64], !P5 ;  /* 0x0510000006f52fae */ /* 0x0003e2000e901d52 */
[----:B------:R-:W-:Y:S02]  /*2060*/  ULDC.64 UR4, c[0x0][0x208] ;  /* 0x0000820000047ab9 */ /* 0x000fe40000000a00 */
[----:B------:R-:W-:Y:S01]  /*2070*/  @P1 LEA.HI.X R5, R8, c[0x0][0x1cc], R2, 0x1, P0 ;  /* 0x0000730008051a11 */ /* 0x000fe200000f0c02 */
[----:B------:R1:W-:Y:S01]  /*2080*/  @P2 LDGSTS.E.BYPASS.LTC128B.128 [R245+0x7100], [R6.64+0x80], !P4 ;  /* 0x0710008006f52fae */ /* 0x0003e2000e101d52 */
[----:B------:R-:W-:Y:S01]  /*2090*/  IMAD.SHL.U32 R2, R44, 0x40, RZ ;  /* 0x000000402c027824 */ /* 0x000fe200078e00ff */
[----:B------:R-:W-:-:S02]  /*20a0*/  UIMAD UR10, UR10, UR4, URZ ;  /* 0x000000040a0a72a4 */ /* 0x000fc4000f8e023f */
[----:B------:R5:W-:Y:S01]  /*20b0*/  @P1 LDGSTS.E.BYPASS.LTC128B.128 [R245+0x5900], [R4.64], !P5 ;  /* 0x0590000004f51fae */ /* 0x000be2000e901d52 */
[----:B------:R-:W-:Y:S01]  /*20c0*/  UIMAD.WIDE.U32 UR14, UR21, UR4, URZ ;  /* 0x00000004150e72a5 */ /* 0x000fe2000f8e003f */
[----:B------:R-:W-:Y:S01]  /*20d0*/  LOP3.LUT R2, R2, 0x1c0, RZ, 0xc0, !PT ;  /* 0x000001c002027812 */ /* 0x000fe200078ec0ff */
[----:B------:R-:W-:Y:S01]  /*20e0*/  UIMAD UR10, UR21, UR5, UR10 ;  /* 0x00000005150a72a4 */ /* 0x000fe2000f8e020a */
[----:B------:R5:W-:Y:S01]  /*20f0*/  @P1 LDGSTS.E.BYPASS.LTC128B.128 [R245+0x7900], [R4.64+0x80], !P4 ;  /* 0x0790008004f51fae */ /* 0x000be2000e101d52 */
[----:B------:R-:W-:Y:S02]  /*2100*/  LOP3.LUT P1, RZ, R44, 0x2, RZ, 0xc0, !PT ;  /* 0x000000022cff7812 */ /* 0x000fe4000782c0ff */
[----:B------:R-:W-:Y:S01]  /*2110*/  UIADD3 UR10, UR15, UR10, URZ ;  /* 0x0000000a0f0a7290 */ /* 0x000fe2000fffe03f */
[----:B------:R-:W0:Y:S01]  /*2120*/  LDGDEPBAR ;  /* 0x00000000000079af */ /* 0x000e220000000000 */
[----:B-1----:R-:W-:Y:S02]  /*2130*/  IMAD.SHL.U32 R6, R22, 0x40, RZ ;  /* 0x0000004016067824 */ /* 0x002fe400078e00ff */
        /* <DEDUP_REMOVED lines=19> */
[----:B------:R-:W-:Y:S01]  /*2270*/  IADD3 R235, R224, 0x4120, RZ ;  /* 0x00004120e0eb7810 */ /* 0x000fe20007ffe0ff */
[C-C-:B------:R-:W-:Y:S02]  /*2280*/  IMAD R233, R3.reuse, 0x2, R231.reuse ;  /* 0x0000000203e97824 */ /* 0x140fe400078e02e7 */
[C---:B------:R-:W-:Y:S02]  /*2290*/  IMAD R232, R0.reuse, 0x2, R231 ;  /* 0x0000000200e87824 */ /* 0x040fe400078e02e7 */
[----:B------:R-:W-:Y:S02]  /*22a0*/  IMAD R234, R0, 0x2, R233 ;  /* 0x0000000200ea7824 */ /* 0x000fe400078e02e9 */
[----:B------:R-:W-:Y:S01]  /*22b0*/  IMAD R236, R3, 0x2, R232 ;  /* 0x0000000203ec7824 */ /* 0x000fe200078e02e8 */
[----:B------:R-:W-:Y:S04]  /*22c0*/  LDSM.16.M88.4 R4, [R231+0xa100] ;  /* 0x00a10000e704783b */ /* 0x000fe80000000200 */
[----:B----4-:R-:W1:Y:S04]  /*22d0*/  LDSM.16.M88.4 R8, [R224+0x4100] ;  /* 0x00410000e008783b */ /* 0x010e680000000200 */
[----:B------:R-:W4:Y:S04]  /*22e0*/  LDSM.16.M88.4 R12, [R224+0x4900] ;  /* 0x00490000e00c783b */ /* 0x000f280000000200 */
[----:B------:R-:W5:Y:S04]  /*22f0*/  LDSM.16.M88.4 R24, [R224+0x5100] ;  /* 0x00510000e018783b */ /* 0x000f680000000200 */
[----:B------:R-:W2:Y:S04]  /*2300*/  LDSM.16.M88.4 R48, [R224+0x5900] ;  /* 0x00590000e030783b */ /* 0x000ea80000000200 */
[----:B------:R-:W3:Y:S01]  /*2310*/  LDSM.16.M88.4 R20, [R231+0x8100] ;  /* 0x00810000e714783b */ /* 0x000ee20000000200 */
[C---:B-1----:R-:W-:Y:S08]  /*2320*/  HMMA.16816.F32.BF16 R52, R4.reuse, R8, RZ ;  /* 0x000000080434723c */ /* 0x042ff000000418ff */
[C---:B----4-:R-:W-:Y:S08]  /*2330*/  HMMA.16816.F32.BF16 R60, R4.reuse, R12, RZ ;  /* 0x0000000c043c723c */ /* 0x050ff000000418ff */
[C---:B-----5:R-:W-:Y:S08]  /*2340*/  HMMA.16816.F32.BF16 R64, R4.reuse, R24, RZ ;  /* 0x000000180440723c */ /* 0x060ff000000418ff */
[C---:B--2---:R-:W-:Y:S08]  /*2350*/  HMMA.16816.F32.BF16 R72, R4.reuse, R48, RZ ;  /* 0x000000300448723c */ /* 0x044ff000000418ff */
[C---:B------:R-:W-:Y:S08]  /*2360*/  HMMA.16816.F32.BF16 R96, R4.reuse, R10, RZ ;  /* 0x0000000a0460723c */ /* 0x040ff000000418ff */
[C---:B------:R-:W-:Y:S08]  /*2370*/  HMMA.16816.F32.BF16 R112, R4.reuse, R14, RZ ;  /* 0x0000000e0470723c */ /* 0x040ff000000418ff */
[C---:B------:R-:W-:Y:S08]  /*2380*/  HMMA.16816.F32.BF16 R120, R4.reuse, R26, RZ ;  /* 0x0000001a0478723c */ /* 0x040ff000000418ff */
[----:B------:R-:W-:Y:S07]  /*2390*/  HMMA.16816.F32.BF16 R100, R4, R50, RZ ;  /* 0x000000320464723c */ /* 0x000fee00000418ff */
[----:B------:R-:W-:Y:S01]  /*23a0*/  IMAD.U32 R4, RZ, RZ, UR14 ;  /* 0x0000000eff047e24 */ /* 0x000fe2000f8e00ff */
[----:B------:R-:W-:Y:S01]  /*23b0*/  IADD3 R6, R224, 0x4100, RZ ;  /* 0x00004100e0067810 */ /* 0x000fe20007ffe0ff */
[----:B------:R-:W-:Y:S01]  /*23c0*/  IMAD.U32 R5, RZ, RZ, UR15 ;  /* 0x0000000fff057e24 */ /* 0x000fe2000f8e00ff */
[----:B------:R-:W-:Y:S01]  /*23d0*/  UMOV UR14, 0x5 ;  /* 0x00000005000e7882 */ /* 0x000fe20000000000 */
[----:B------:R-:W-:Y:S01]  /*23e0*/  IMAD.U32 R5, RZ, RZ, UR10 ;  /* 0x0000000aff057e24 */ /* 0x000fe2000f8e00ff */
[----:B------:R-:W-:Y:S01]  /*23f0*/  LEA R2, P0, R4, R30, 0x6 ;  /* 0x0000001e04027211 */ /* 0x000fe200078030ff */
[----:B------:R-:W-:Y:S01]  /*2400*/  USHF.L.U32 UR10, UR4, 0x5, URZ ;  /* 0x00000005040a7899 */ /* 0x000fe2000800063f */
[----:B------:R-:W-:Y:S01]  /*2410*/  @P1 IADD3 R235, R6, -0x20, RZ ;  /* 0xffffffe006eb1810 */ /* 0x000fe20007ffe0ff */
[----:B------:R-:W-:Y:S01]  /*2420*/  USHF.L.U64.HI UR14, UR4, UR14, UR5 ;  /* 0x0000000e040e7299 */ /* 0x000fe20008010205 */
[----:B------:R-:W-:Y:S01]  /*2430*/  LEA.HI.X R5, R4, R29, R5, 0x6, P0 ;  /* 0x0000001d04057211 */ /* 0x000fe200000f3405 */
[----:B---3--:R-:W-:Y:S01]  /*2440*/  HMMA.16816.F32.BF16 R80, R20, R24, RZ ;  /* 0x000000181450723c */ /* 0x008fe200000418ff */
[C---:B------:R-:W-:Y:S01]  /*2450*/  LEA R4, P0, R2.reuse, c[0x0][0x1f8], 0x1 ;  /* 0x00007e0002047a11 */ /* 0x040fe200078008ff */
[----:B------:R-:W-:Y:S01]  /*2460*/  IMAD.U32 R7, RZ, RZ, UR10 ;  /* 0x0000000aff077e24 */ /* 0x000fe2000f8e00ff */
[----:B------:R-:W-:Y:S01]  /*2470*/  UIADD3 UR16, UP0, UR10, 0x80, URZ ;  /* 0x000000800a107890 */ /* 0x000fe2000ff1e03f */
[----:B------:R-:W-:Y:S01]  /*2480*/  LDSM.16.M88.4 R40, [R235] ;  /* 0x00000000eb28783b */ /* 0x000fe20000000200 */
[----:B------:R-:W-:-:S02]  /*2490*/  LEA.HI.X R5, R2, c[0x0][0x1fc], R5, 0x1, P0 ;  /* 0x00007f0002057a11 */ /* 0x000fc400000f0c05 */
[----:B------:R-:W-:Y:S01]  /*24a0*/  IADD3 R2, -R19, UR20, RZ ;  /* 0x0000001413027c10 */ /* 0x000fe2000fffe1ff */
[----:B------:R-:W-:Y:S01]  /*24b0*/  UIADD3.X UR15, URZ, UR14, URZ, UP0, !UPT ;  /* 0x0000000e3f0f7290 */ /* 0x000fe200087fe43f */
[----:B------:R-:W-:Y:S01]  /*24c0*/  IADD3 R6, P6, R4, UR10, RZ ;  /* 0x0000000a04067c10 */ /* 0x000fe2000ffde0ff */
[C---:B------:R-:W-:Y:S01]  /*24d0*/  HMMA.16816.F32.BF16 R84, R20.reuse, R26, RZ ;  /* 0x0000001a1454723c */ /* 0x040fe200000418ff */
[----:B------:R-:W-:Y:S01]  /*24e0*/  ISETP.LT.OR P2, PT, R2, 0x1, P5 ;  /* 0x000000010200780c */ /* 0x000fe20002f41670 */
[----:B------:R-:W-:Y:S01]  /*24f0*/  LDSM.16.M88.4 R36, [R235+0x800] ;  /* 0x00080000eb24783b */ /* 0x000fe20000000200 */
[----:B------:R-:W-:Y:S01]  /*2500*/  IADD3 R24, P1, P0, R7, 0x80, R4 ;  /* 0x0000008007187810 */ /* 0x000fe2000783e004 */
[----:B------:R-:W-:Y:S01]  /*2510*/  UISETP.GE.AND UP0, UPT, UR25, 0x2, UPT ;  /* 0x000000021900788c */ /* 0x000fe2000bf06270 */
[----:B------:R-:W-:Y:S01]  /*2520*/  IADD3.X R7, R5, UR14, RZ, P6, !PT ;  /* 0x0000000e05077c10 */ /* 0x000fe2000b7fe4ff */
[----:B------:R-:W-:Y:S01]  /*2530*/  LDSM.16.M88.4 R32, [R235+0x1000] ;  /* 0x00100000eb20783b */ /* 0x000fe20000000200 */
[----:B------:R-:W-:Y:S01]  /*2540*/  IADD3 R16, P6, R6, UR10, RZ ;  /* 0x0000000a06107c10 */ /* 0x000fe2000ffde0ff */
[----:B------:R-:W-:Y:S01]  /*2550*/  HMMA.16816.F32.BF16 R124, R20, R8, RZ ;  /* 0x00000008147c723c */ /* 0x000fe200000418ff */
[----:B------:R-:W-:Y:S01]  /*2560*/  IADD3.X R25, RZ, UR14, R5, P1, P0 ;  /* 0x0000000eff197c10 */ /* 0x000fe20008fe0405 */
[----:B------:R-:W-:Y:S01]  /*2570*/  LDSM.16.M88.4 R28, [R235+0x1800] ;  /* 0x00180000eb1c783b */ /* 0x000fe20000000200 */
[----:B------:R-:W-:-:S02]  /*2580*/  ISETP.LT.OR P0, PT, R2, 0x1, P4 ;  /* 0x000000010200780c */ /* 0x000fc40002701670 */
[----:B------:R-:W-:Y:S02]  /*2590*/  IADD3 R18, P1, R6, UR16, RZ ;  /* 0x0000001006127c10 */ /* 0x000fe4000ff3e0ff */
[C---:B------:R-:W-:Y:S01]  /*25a0*/  IADD3.X R17, R7.reuse, UR14, RZ, P6, !PT ;  /* 0x0000000e07117c10 */ /* 0x040fe2000b7fe4ff */
[C---:B------:R-:W-:Y:S01]  /*25b0*/  HMMA.16816.F32.BF16 R104, R20.reuse, R10, RZ ;  /* 0x0000000a1468723c */ /* 0x040fe200000418ff */
[----:B------:R-:W-:Y:S01]  /*25c0*/  IADD3 R26, P6, R16, UR10, RZ ;  /* 0x0000000a101a7c10 */ /* 0x000fe2000ffde0ff */
[----:B------:R-:W1:Y:S01]  /*25d0*/  LDSM.16.M88.4 R8, [R233+0xa100] ;  /* 0x00a10000e908783b */ /* 0x000e620000000200 */
[----:B------:R-:W-:Y:S02]  /*25e0*/  IADD3.X R19, R7, UR15, RZ, P1, !PT ;  /* 0x0000000f07137c10 */ /* 0x000fe40008ffe4ff */
[C---:B------:R-:W-:Y:S02]  /*25f0*/  ISETP.LT.OR P1, PT, R2.reuse, 0x11, P5 ;  /* 0x000000110200780c */ /* 0x040fe40002f21670 */
[----:B------:R-:W-:Y:S01]  /*2600*/  IADD3.X R27, R17, UR14, RZ, P6, !PT ;  /* 0x0000000e111b7c10 */ /* 0x000fe2000b7fe4ff */
[----:B------:R-:W-:Y:S01]  /*2610*/  HMMA.16816.F32.BF16 R92, R20, R12, RZ ;  /* 0x0000000c145c723c */ /* 0x000fe200000418ff */
[----:B------:R-:W-:-:S02]  /*2620*/  ISETP.LT.OR P6, PT, R2, 0x11, P4 ;  /* 0x000000110200780c */ /* 0x000fc400027c1670 */
[C---:B------:R-:W-:Y:S02]  /*2630*/  IADD3 R243, R235.reuse, 0x800, RZ ;  /* 0x00000800ebf37810 */ /* 0x040fe40007ffe0ff */
[C---:B------:R-:W-:Y:S02]  /*2640*/  IADD3 R242, R235.reuse, 0x1000, RZ ;  /* 0x00001000ebf27810 */ /* 0x040fe40007ffe0ff */
[C---:B------:R-:W-:Y:S01]  /*2650*/  IADD3 R241, R235.reuse, 0x1800, RZ ;  /* 0x00001800ebf17810 */ /* 0x040fe20007ffe0ff */
[----:B------:R-:W-:Y:S01]  /*2660*/  HMMA.16816.F32.BF16 R88, R20, R14, RZ ;  /* 0x0000000e1458723c */ /* 0x000fe200000418ff */
[----:B------:R-:W2:Y:S01]  /*2670*/  LDSM.16.M88.4 R12, [R233+0x8100] ;  /* 0x00810000e90c783b */ /* 0x000ea20000000200 */
[C---:B------:R-:W-:Y:S02]  /*2680*/  IADD3 R240, R235.reuse, 0x2000, RZ ;  /* 0x00002000ebf07810 */ /* 0x040fe40007ffe0ff */
[----:B------:R-:W-:Y:S01]  /*2690*/  IADD3 R239, R235, 0x2800, RZ ;  /* 0x00002800ebef7810 */ /* 0x000fe20007ffe0ff */
[----:B------:R-:W-:Y:S01]  /*26a0*/  @!PT LDS RZ, [RZ] ;  /* 0x00000000fffff984 */ /* 0x000fe20000000800 */
[----:B------:R-:W-:Y:S01]  /*26b0*/  @!PT LDS RZ, [RZ] ;  /* 0x00000000fffff984 */ /* 0x000fe20000000800 */
[----:B------:R-:W-:Y:S01]  /*26c0*/  @!PT LDS RZ, [RZ] ;  /* 0x00000000fffff984 */ /* 0x000fe20000000800 */
[----:B------:R3:W-:Y:S01]  /*26d0*/  LDGSTS.E.BYPASS.LTC128B.128 [R245+0x100], [R4.64], !P2 ;  /* 0x0010000004f57fae */ /* 0x0007e2000d101d52 */
[----:B------:R-:W-:-:S02]  /*26e0*/  ISETP.LT.OR P2, PT, R2, 0x21, P5 ;  /* 0x000000210200780c */ /* 0x000fc40002f41670 */
[C---:B------:R-:W-:Y:S01]  /*26f0*/  HMMA.16816.F32.BF16 R76, R20.reuse, R48, RZ ;  /* 0x00000030144c723c */ /* 0x040fe200000418ff */
[----:B------:R3:W-:Y:S01]  /*2700*/  LDGSTS.E.BYPASS.LTC128B.128 [R245+0x2100], [R4.64+0x80], !P0 ;  /* 0x0210008004f57fae */ /* 0x0007e2000c101d52 */
[----:B------:R-:W-:Y:S02]  /*2710*/  ISETP.LT.OR P0, PT, R2, 0x21, P4 ;  /* 0x000000210200780c */ /* 0x000fe40002701670 */
[----:B------:R-:W-:Y:S01]  /*2720*/  IADD3 R238, R235, 0x3000, RZ ;  /* 0x00003000ebee7810 */ /* 0x000fe20007ffe0ff */
[----:B------:R4:W-:Y:S01]  /*2730*/  LDGSTS.E.BYPASS.LTC128B.128 [R245+0x900], [R6.64], !P1 ;  /* 0x0090000006f57fae */ /* 0x0009e2000c901d52 */
[----:B------:R-:W-:Y:S02]  /*2740*/  LOP3.LUT P1, RZ, R44, 0x4, RZ, 0xc0, !PT ;  /* 0x000000042cff7812 */ /* 0x000fe4000782c0ff */
[----:B------:R-:W-:Y:S01]  /*2750*/  HMMA.16816.F32.BF16 R68, R20, R50, RZ ;  /* 0x000000321444723c */ /* 0x000fe200000418ff */
[----:B------:R5:W-:Y:S01]  /*2760*/  LDGSTS.E.BYPASS.LTC128B.128 [R245+0x2900], [R24.64], !P6 ;  /* 0x0290000018f57fae */ /* 0x000be2000f101d52 */
[----:B------:R-:W-:-:S02]  /*2770*/  ISETP.LT.OR P6, PT, R2, 0x31, P5 ;  /* 0x000000310200780c */ /* 0x000fc40002fc1670 */
[----:B------:R-:W-:Y:S01]  /*2780*/  IADD3 R237, R235, 0x3800, RZ ;  /* 0x00003800ebed7810 */ /* 0x000fe20007ffe0ff */
[----:B------:R2:W-:Y:S01]  /*2790*/  LDGSTS.E.BYPASS.LTC128B.128 [R245+0x1100], [R16.64], !P2 ;  /* 0x0110000010f57fae */ /* 0x0005e2000d101d52 */
[----:B------:R-:W-:Y:S01]  /*27a0*/  ISETP.LT.OR P2, PT, R2, 0x31, P4 ;  /* 0x000000310200780c */ /* 0x000fe20002741670 */
[----:B------:R-:W-:Y:S02]  /*27b0*/  IMAD.MOV.U32 R2, RZ, RZ, 0x40 ;  /* 0x00000040ff027424 */ /* 0x000fe400078e00ff */
[----:B------:R2:W-:Y:S01]  /*27c0*/  LDGSTS.E.BYPASS.LTC128B.128 [R245+0x3100], [R18.64], !P0 ;  /* 0x0310000012f57fae */ /* 0x0005e2000c101d52 */
[----:B-1----:R-:W-:Y:S02]  /*27d0*/  HMMA.16816.F32.BF16 R20, R8, R40, R52 ;  /* 0x000000280814723c */ /* 0x002fe40000041834 */
[----:B------:R-:W-:-:S03]  /*27e0*/  SEL R2, R2, 0xffffffc0, !P1 ;  /* 0xffffffc002027807 */ /* 0x000fc60004800000 */
[----:B------:R5:W-:Y:S02]  /*27f0*/  LDGSTS.E.BYPASS.LTC128B.128 [R245+0x1900], [R26.64], !P6 ;  /* 0x019000001af57fae */ /* 0x000be4000f101d52 */
[----:B------:R-:W-:Y:S01]  /*2800*/  IMAD.IADD R230, R224, 0x1, R2 ;  /* 0x00000001e0e67824 */ /* 0x000fe200078e0202 */
[C---:B------:R-:W-:Y:S01]  /*2810*/  HMMA.16816.F32.BF16 R60, R8.reuse, R36, R60 ;  /* 0x00000024083c723c */ /* 0x040fe2000004183c */
[----:B------:R-:W-:Y:S01]  /*2820*/  IMAD.IADD R229, R2, 0x1, R235 ;  /* 0x0000000102e57824 */ /* 0x000fe200078e02eb */
[----:B---3--:R-:W-:Y:S02]  /*2830*/  IADD3 R4, P0, R16, UR16, RZ ;  /* 0x0000001010047c10 */ /* 0x008fe4000ff1e0ff */
[----:B------:R-:W-:Y:S02]  /*2840*/  LOP3.LUT R2, R152, R153, RZ, 0xfc, !PT ;  /* 0x0000009998027212 */ /* 0x000fe400078efcff */
[----:B------:R-:W-:Y:S02]  /*2850*/  IADD3.X R5, R17, UR15, RZ, P0, !PT ;  /* 0x0000000f11057c10 */ /* 0x000fe400087fe4ff */
[----:B------:R-:W-:Y:S01]  /*2860*/  HMMA.16816.F32.BF16 R64, R8, R32, R64 ;  /* 0x000000200840723c */ /* 0x000fe20000041840 */
[----:B------:R-:W-:-:S02]  /*2870*/  PLOP3.LUT P0, PT, PT, PT, UP0, 0x80, 0x0 ;  /* 0x000000000000781c */ /* 0x000fc40003f0f008 */
[----:B------:R4:W-:Y:S04]  /*2880*/  LDGSTS.E.BYPASS.LTC128B.128 [R245+0x3900], [R4.64], !P2 ;  /* 0x0390000004f57fae */ /* 0x0009e8000d101d52 */
[----:B------:R-:W-:Y:S01]  /*2890*/  LDSM.16.M88.4 R56, [R230+0x4100] ;  /* 0x00410000e638783b */ /* 0x000fe20000000200 */
[C---:B------:R-:W-:Y:S03]  /*28a0*/  HMMA.16816.F32.BF16 R72, R8.reuse, R28, R72 ;  /* 0x0000001c0848723c */ /* 0x040fe60000041848 */
[----:B--2---:R-:W1:Y:S04]  /*28b0*/  LDSM.16.M88.4 R16, [R232+0xa100] ;  /* 0x00a10000e810783b */ /* 0x004e680000000200 */
[----:B------:R-:W2:Y:S01]  /*28c0*/  LDSM.16.M88.4 R48, [R230+0x5100] ;  /* 0x00510000e630783b */ /* 0x000ea20000000200 */
[C---:B------:R-:W-:Y:S03]  /*28d0*/  HMMA.16816.F32.BF16 R132, R8.reuse, R42, R96 ;  /* 0x0000002a0884723c */ /* 0x040fe60000041860 */
[----:B------:R-:W3:Y:S04]  /*28e0*/  LDSM.16.M88.4 R52, [R230+0x4900] ;  /* 0x00490000e634783b */ /* 0x000ee80000000200 */
[----:B------:R-:W1:Y:S01]  /*28f0*/  LDSM.16.M88.4 R44, [R230+0x5900] ;  /* 0x00590000e62c783b */ /* 0x000e620000000200 */
[C---:B------:R-:W-:Y:S03]  /*2900*/  HMMA.16816.F32.BF16 R112, R8.reuse, R38, R112 ;  /* 0x000000260870723c */ /* 0x040fe60000041870 */
[----:B-----5:R-:W-:Y:S04]  /*2910*/  LDSM.16.M88.4 R24, [R229+0x800] ;  /* 0x00080000e518783b */ /* 0x020fe80000000200 */
[----:B----4-:R-:W-:Y:S01]  /*2920*/  LDSM.16.M88.4 R4, [R234+0xa100] ;  /* 0x00a10000ea04783b */ /* 0x010fe20000000200 */
[C---:B------:R-:W-:Y:S03]  /*2930*/  HMMA.16816.F32.BF16 R120, R8.reuse, R34, R120 ;  /* 0x000000220878723c */ /* 0x040fe60000041878 */
[----:B------:R-:W0:Y:S05]  /*2940*/  LDGDEPBAR ;  /* 0x00000000000079af */ /* 0x000e2a0000000000 */
[----:B------:R-:W-:Y:S01]  /*2950*/  HMMA.16816.F32.BF16 R116, R8, R30, R100 ;  /* 0x0000001e0874723c */ /* 0x000fe20000041864 */
[----:B------:R-:W4:Y:S07]  /*2960*/  LDSM.16.M88.4 R8, [R232+0x8100] ;  /* 0x00810000e808783b */ /* 0x000f2e0000000200 */
[C---:B------:R-:W-:Y:S08]  /*2970*/  HMMA.16816.F32.BF16 R124, R12.reuse, R40, R124 ;  /* 0x000000280c7c723c */ /* 0x040ff0000004187c */
[C---:B------:R-:W-:Y:S08]  /*2980*/  HMMA.16816.F32.BF16 R136, R12.reuse, R32, R80 ;  /* 0x000000200c88723c */ /* 0x040ff00000041850 */
[C---:B------:R-:W-:Y:S08]  /*2990*/  HMMA.16816.F32.BF16 R40, R12.reuse, R42, R104 ;  /* 0x0000002a0c28723c */ /* 0x040ff00000041868 */
[C---:B------:R-:W-:Y:S08]  /*29a0*/  HMMA.16816.F32.BF16 R32, R12.reuse, R34, R84 ;  /* 0x000000220c20723c */ /* 0x040ff00000041854 */
[C---:B------:R-:W-:Y:S08]  /*29b0*/  HMMA.16816.F32.BF16 R128, R12.reuse, R36, R92 ;  /* 0x000000240c80723c */ /* 0x040ff0000004185c */
[C---:B------:R-:W-:Y:S08]  /*29c0*/  HMMA.16816.F32.BF16 R140, R12.reuse, R28, R76 ;  /* 0x0000001c0c8c723c */ /* 0x040ff0000004184c */
[C---:B------:R-:W-:Y:S01]  /*29d0*/  HMMA.16816.F32.BF16 R108, R12.reuse, R38, R88 ;  /* 0x000000260c6c723c */ /* 0x040fe20000041858 */
[----:B------:R-:W-:Y:S07]  /*29e0*/  LDSM.16.M88.4 R36, [R229+0x1800] ;  /* 0x00180000e524783b */ /* 0x000fee0000000200 */
[----:B------:R-:W-:Y:S01]  /*29f0*/  HMMA.16816.F32.BF16 R104, R12, R30, R68 ;  /* 0x0000001e0c68723c */ /* 0x000fe20000041844 */
[----:B------:R-:W5:Y:S04]  /*2a00*/  LDSM.16.M88.4 R28, [R229] ;  /* 0x00000000e51c783b */ /* 0x000f680000000200 */
[----:B------:R-:W-:Y:S03]  /*2a10*/  LDSM.16.M88.4 R12, [R234+0x8100] ;  /* 0x00810000ea0c783b */ /* 0x000fe60000000200 */
[C---:B-1----:R-:W-:Y:S01]  /*2a20*/  HMMA.16816.F32.BF16 R100, R16.reuse, R56, R20 ;  /* 0x000000381064723c */ /* 0x042fe20000041814 */
[----:B------:R-:W1:Y:S07]  /*2a30*/  LDSM.16.M88.4 R20, [R229+0x1000] ;  /* 0x00100000e514783b */ /* 0x000e6e0000000200 */
[C---:B--2---:R-:W-:Y:S08]  /*2a40*/  HMMA.16816.F32.BF16 R92, R16.reuse, R48, R64 ;  /* 0x00000030105c723c */ /* 0x044ff00000041840 */
[C---:B---3--:R-:W-:Y:S08]  /*2a50*/  HMMA.16816.F32.BF16 R96, R16.reuse, R52, R60 ;  /* 0x000000341060723c */ /* 0x048ff0000004183c */
[C---:B------:R-:W-:Y:S08]  /*2a60*/  HMMA.16816.F32.BF16 R72, R16.reuse, R44, R72 ;  /* 0x0000002c1048723c */ /* 0x040ff00000041848 */
[C---:B------:R-:W-:Y:S08]  /*2a70*/  HMMA.16816.F32.BF16 R84, R16.reuse, R58, R132 ;  /* 0x0000003a1054723c */ /* 0x040ff00000041884 */
[C---:B------:R-:W-:Y:S08]  /*2a80*/  HMMA.16816.F32.BF16 R80, R16.reuse, R54, R112 ;  /* 0x000000361050723c */ /* 0x040ff00000041870 */
[C---:B------:R-:W-:Y:S08]  /*2a90*/  HMMA.16816.F32.BF16 R76, R16.reuse, R50, R120 ;  /* 0x00000032104c723c */ /* 0x040ff00000041878 */
[----:B------:R-:W-:Y:S08]  /*2aa0*/  HMMA.16816.F32.BF16 R64, R16, R46, R116 ;  /* 0x0000002e1040723c */ /* 0x000ff00000041874 */
[C---:B----4-:R-:W-:Y:S08]  /*2ab0*/  HMMA.16816.F32.BF16 R88, R8.reuse, R56, R124 ;  /* 0x000000380858723c */ /* 0x050ff0000004187c */
        /* <DEDUP_REMOVED lines=8> */
[----:B------:R-:W2:Y:S07]  /*2b40*/  LDSM.16.M88.4 R8, [R231+0xe100] ;  /* 0x00e10000e708783b */ /* 0x000eae0000000200 */
[C---:B-----5:R-:W-:Y:S08]  /*2b50*/  HMMA.16816.F32.BF16 R60, R4.reuse, R28, R100 ;  /* 0x0000001c043c723c */ /* 0x060ff00000041864 */
[C---:B------:R-:W-:Y:S08]  /*2b60*/  HMMA.16816.F32.BF16 R100, R4.reuse, R30, R84 ;  /* 0x0000001e0464723c */ /* 0x040ff00000041854 */
[C---:B------:R-:W-:Y:S08]  /*2b70*/  HMMA.16816.F32.BF16 R104, R4.reuse, R24, R96 ;  /* 0x000000180468723c */ /* 0x040ff00000041860 */
[C---:B-1----:R-:W-:Y:S08]  /*2b80*/  HMMA.16816.F32.BF16 R132, R4.reuse, R20, R92 ;  /* 0x000000140484723c */ /* 0x042ff0000004185c */
[C---:B------:R-:W-:Y:S08]  /*2b90*/  HMMA.16816.F32.BF16 R128, R4.reuse, R22, R76 ;  /* 0x000000160480723c */ /* 0x040ff0000004184c */
[----:B------:R-:W-:Y:S08]  /*2ba0*/  HMMA.16816.F32.BF16 R120, R4, R38, R64 ;  /* 0x000000260478723c */ /* 0x000ff00000041840 */
[C---:B------:R-:W-:Y:S08]  /*2bb0*/  HMMA.16816.F32.BF16 R76, R12.reuse, R28, R88 ;  /* 0x0000001c0c4c723c */ /* 0x040ff00000041858 */
[C---:B------:R-:W-:Y:S01]  /*2bc0*/  HMMA.16816.F32.BF16 R64, R12.reuse, R30, R68 ;  /* 0x0000001e0c40723c */ /* 0x040fe20000041844 */
[----:B------:R-:W-:Y:S07]  /*2bd0*/  LDSM.16.M88.4 R28, [R235+0x2000] ;  /* 0x00200000eb1c783b */ /* 0x000fee0000000200 */
[C---:B------:R-:W-:Y:S08]  /*2be0*/  HMMA.16816.F32.BF16 R116, R12.reuse, R24, R56 ;  /* 0x000000180c74723c */ /* 0x040ff00000041838 */
[C---:B------:R-:W-:Y:S01]  /*2bf0*/  HMMA.16816.F32.BF16 R112, R12.reuse, R26, R52 ;  /* 0x0000001a0c70723c */ /* 0x040fe20000041834 */
[----:B------:R-:W-:Y:S07]  /*2c00*/  LDSM.16.M88.4 R52, [R235+0x3800] ;  /* 0x00380000eb34783b */ /* 0x000fee0000000200 */
[C---:B------:R-:W-:Y:S01]  /*2c10*/  HMMA.16816.F32.BF16 R108, R12.reuse, R20, R40 ;  /* 0x000000140c6c723c */ /* 0x040fe20000041828 */
[----:B------:R-:W1:Y:S07]  /*2c20*/  LDSM.16.M88.4 R40, [R224+0x6900] ;  /* 0x00690000e028783b */ /* 0x000e6e0000000200 */
[C---:B------:R-:W-:Y:S01]  /*2c30*/  HMMA.16816.F32.BF16 R84, R12.reuse, R22, R16 ;  /* 0x000000160c54723c */ /* 0x040fe20000041810 */
[----:B------:R-:W-:Y:S04]  /*2c40*/  LDSM.16.M88.4 R16, [R224+0x7900] ;  /* 0x00790000e010783b */ /* 0x000fe80000000200 */
[----:B------:R-:W-:Y:S03]  /*2c50*/  LDSM.16.M88.4 R20, [R233+0xc100] ;  /* 0x00c10000e914783b */ /* 0x000fe60000000200 */
[C---:B------:R-:W-:Y:S01]  /*2c60*/  HMMA.16816.F32.BF16 R96, R12.reuse, R36, R32 ;  /* 0x000000240c60723c */ /* 0x040fe20000041820 */
[----:B------:R-:W-:Y:S07]  /*2c70*/  LDSM.16.M88.4 R32, [R224+0x7100] ;  /* 0x00710000e020783b */ /* 0x000fee0000000200 */
[----:B------:R-:W-:Y:S01]  /*2c80*/  HMMA.16816.F32.BF16 R92, R12, R38, R44 ;  /* 0x000000260c5c723c */ /* 0x000fe2000004182c */
[----:B------:R-:W3:Y:S04]  /*2c90*/  LDSM.16.M88.4 R12, [R231+0xc100] ;  /* 0x00c10000e70c783b */ /* 0x000ee80000000200 */
[----:B------:R-:W-:Y:S03]  /*2ca0*/  LDSM.16.M88.4 R44, [R235+0x3000] ;  /* 0x00300000eb2c783b */ /* 0x000fe60000000200 */
[C---:B------:R-:W-:Y:S01]  /*2cb0*/  HMMA.16816.F32.BF16 R80, R4.reuse, R26, R80 ;  /* 0x0000001a0450723c */ /* 0x040fe20000041850 */
[----:B------:R-:W4:Y:S07]  /*2cc0*/  LDSM.16.M88.4 R24, [R235+0x2800] ;  /* 0x00280000eb18783b */ /* 0x000f2e0000000200 */
[----:B------:R-:W-:Y:S01]  /*2cd0*/  HMMA.16816.F32.BF16 R124, R4, R36, R72 ;  /* 0x00000024047c723c */ /* 0x000fe20000041848 */
[----:B------:R-:W5:Y:S07]  /*2ce0*/  LDSM.16.M88.4 R4, [R233+0xe100] ;  /* 0x00e10000e904783b */ /* 0x000f6e0000000200 */
[C---:B--2---:R-:W-:Y:S08]  /*2cf0*/  HMMA.16816.F32.BF16 R72, R8.reuse, R48, R60 ;  /* 0x000000300848723c */ /* 0x044ff0000004183c */
[C---:B-1----:R-:W-:Y:S08]  /*2d00*/  HMMA.16816.F32.BF16 R60, R8.reuse, R40, R104 ;  /* 0x00000028083c723c */ /* 0x042ff00000041868 */
[----:B------:R-:W-:Y:S08]  /*2d10*/  HMMA.16816.F32.BF16 R56, R8, R42, R80 ;  /* 0x0000002a0838723c */ /* 0x000ff00000041850 */
[C---:B---3--:R-:W-:Y:S08]  /*2d20*/  HMMA.16816.F32.BF16 R36, R12.reuse, R40, R116 ;  /* 0x000000280c24723c */ /* 0x048ff00000041874 */
[----:B------:R-:W-:Y:S08]  /*2d30*/  HMMA.16816.F32.BF16 R40, R12, R42, R112 ;  /* 0x0000002a0c28723c */ /* 0x000ff00000041870 */
[----:B------:R-:W-:Y:S08]  /*2d40*/  HMMA.16816.F32.BF16 R68, R8, R50, R100 ;  /* 0x000000320844723c */ /* 0x000ff00000041864 */
[C---:B------:R-:W-:Y:S08]  /*2d50*/  HMMA.16816.F32.BF16 R76, R12.reuse, R48, R76 ;  /* 0x000000300c4c723c */ /* 0x040ff0000004184c */
[----:B------:R-:W-:Y:S01]  /*2d60*/  HMMA.16816.F32.BF16 R64, R12, R50, R64 ;  /* 0x000000320c40723c */ /* 0x000fe20000041840 */
[----:B------:R-:W-:Y:S07]  /*2d70*/  LDSM.16.M88.4 R48, [R230+0x6100] ;  /* 0x00610000e630783b */ /* 0x000fee0000000200 */
[C---:B------:R-:W-:Y:S08]  /*2d80*/  HMMA.16816.F32.BF16 R88, R8.reuse, R32, R132 ;  /* 0x000000200858723c */ /* 0x040ff00000041884 */
[C---:B------:R-:W-:Y:S08]  /*2d90*/  HMMA.16816.F32.BF16 R104, R8.reuse, R34, R128 ;  /* 0x000000220868723c */ /* 0x040ff00000041880 */
[C---:B------:R-:W-:Y:S08]  /*2da0*/  HMMA.16816.F32.BF16 R100, R8.reuse, R16, R124 ;  /* 0x000000100864723c */ /* 0x040ff0000004187c */
[----:B------:R-:W-:Y:S08]  /*2db0*/  HMMA.16816.F32.BF16 R80, R8, R18, R120 ;  /* 0x000000120850723c */ /* 0x000ff00000041878 */
[C---:B------:R-:W-:Y:S08]  /*2dc0*/  HMMA.16816.F32.BF16 R8, R12.reuse, R32, R108 ;  /* 0x000000200c08723c */ /* 0x040ff0000004186c */
[C---:B------:R-:W-:Y:S01]  /*2dd0*/  HMMA.16816.F32.BF16 R84, R12.reuse, R34, R84 ;  /* 0x000000220c54723c */ /* 0x040fe20000041854 */
[----:B------:R-:W-:Y:S07]  /*2de0*/  LDSM.16.M88.4 R32, [R230+0x7900] ;  /* 0x00790000e620783b */ /* 0x000fee0000000200 */
[C---:B------:R-:W-:Y:S08]  /*2df0*/  HMMA.16816.F32.BF16 R96, R12.reuse, R16, R96 ;  /* 0x000000100c60723c */ /* 0x040ff00000041860 */
[----:B------:R-:W-:Y:S01]  /*2e00*/  HMMA.16816.F32.BF16 R92, R12, R18, R92 ;  /* 0x000000120c5c723c */ /* 0x000fe2000004185c */
[----:B------:R-:W1:Y:S04]  /*2e10*/  LDSM.16.M88.4 R16, [R232+0xe100] ;  /* 0x00e10000e810783b */ /* 0x000e680000000200 */
[----:B------:R-:W2:Y:S03]  /*2e20*/  LDSM.16.M88.4 R12, [R232+0xc100] ;  /* 0x00c10000e80c783b */ /* 0x000ea60000000200 */
[C---:B----4-:R-:W-:Y:S01]  /*2e30*/  HMMA.16816.F32.BF16 R112, R20.reuse, R26, R40 ;  /* 0x0000001a1470723c */ /* 0x050fe20000041828 */
[----:B------:R-:W3:Y:S07]  /*2e40*/  LDSM.16.M88.4 R40, [R230+0x6900] ;  /* 0x00690000e628783b */ /* 0x000eee0000000200 */
[-C--:B------:R-:W-:Y:S01]  /*2e50*/  HMMA.16816.F32.BF16 R120, R20, R24.reuse, R36 ;  /* 0x000000181478723c */ /* 0x080fe20000041824 */
[----:B------:R-:W4:Y:S07]  /*2e60*/  LDSM.16.M88.4 R36, [R230+0x7100] ;  /* 0x00710000e624783b */ /* 0x000f2e0000000200 */
[C---:B-----5:R-:W-:Y:S08]  /*2e70*/  HMMA.16816.F32.BF16 R144, R4.reuse, R24, R60 ;  /* 0x000000180490723c */ /* 0x060ff0000004183c */
[C---:B------:R-:W-:Y:S01]  /*2e80*/  HMMA.16816.F32.BF16 R140, R4.reuse, R26, R56 ;  /* 0x0000001a048c723c */ /* 0x040fe20000041838 */
[----:B------:R-:W-:Y:S07]  /*2e90*/  LDSM.16.M88.4 R24, [R229+0x3000] ;  /* 0x00300000e518783b */ /* 0x000fee0000000200 */
[C---:B------:R-:W-:Y:S08]  /*2ea0*/  HMMA.16816.F32.BF16 R116, R4.reuse, R28, R72 ;  /* 0x0000001c0474723c */ /* 0x040ff00000041848 */
[----:B------:R-:W-:Y:S08]  /*2eb0*/  HMMA.16816.F32.BF16 R148, R4, R30, R68 ;  /* 0x0000001e0494723c */ /* 0x000ff00000041844 */
[C---:B------:R-:W-:Y:S08]  /*2ec0*/  HMMA.16816.F32.BF16 R60, R20.reuse, R28, R76 ;  /* 0x0000001c143c723c */ /* 0x040ff0000004184c */
[----:B------:R-:W-:Y:S01]  /*2ed0*/  HMMA.16816.F32.BF16 R56, R20, R30, R64 ;  /* 0x0000001e1438723c */ /* 0x000fe20000041840 */
[----:B------:R-:W-:Y:S07]  /*2ee0*/  LDSM.16.M88.4 R28, [R229+0x2800] ;  /* 0x00280000e51c783b */ /* 0x000fee0000000200 */
[C---:B------:R-:W-:Y:S08]  /*2ef0*/  HMMA.16816.F32.BF16 R136, R4.reuse, R44, R88 ;  /* 0x0000002c0488723c */ /* 0x040ff00000041858 */
[----:B------:R-:W-:Y:S08]  /*2f00*/  HMMA.16816.F32.BF16 R132, R4, R46, R104 ;  /* 0x0000002e0484723c */ /* 0x000ff00000041868 */
[----:B------:R-:W-:Y:S01]  /*2f10*/  HMMA.16816.F32.BF16 R108, R20, R44, R8 ;  /* 0x0000002c146c723c */ /* 0x000fe20000041808 */
[----:B------:R-:W-:Y:S07]  /*2f20*/  LDSM.16.M88.4 R8, [R234+0xc100] ;  /* 0x00c10000ea08783b */ /* 0x000fee0000000200 */
[C---:B------:R-:W-:Y:S08]  /*2f30*/  HMMA.16816.F32.BF16 R128, R4.reuse, R52, R100 ;  /* 0x000000340480723c */ /* 0x040ff00000041864 */
[----:B------:R-:W-:Y:S01]  /*2f40*/  HMMA.16816.F32.BF16 R124, R4, R54, R80 ;  /* 0x00000036047c723c */ /* 0x000fe20000041850 */
[----:B------:R-:W-:Y:S07]  /*2f50*/  LDSM.16.M88.4 R4, [R236+0xe100] ;  /* 0x00e10000ec04783b */ /* 0x000fee0000000200 */
[C---:B------:R-:W-:Y:S01]  /*2f60*/  HMMA.16816.F32.BF16 R104, R20.reuse, R46, R84 ;  /* 0x0000002e1468723c */ /* 0x040fe20000041854 */
[----:B------:R-:W5:Y:S07]  /*2f70*/  LDSM.16.M88.4 R44, [R229+0x2000] ;  /* 0x00200000e52c783b */ /* 0x000f6e0000000200 */
[C---:B------:R-:W-:Y:S08]  /*2f80*/  HMMA.16816.F32.BF16 R72, R20.reuse, R52, R96 ;  /* 0x000000341448723c */ /* 0x040ff00000041860 */
[----:B------:R-:W-:Y:S01]  /*2f90*/  HMMA.16816.F32.BF16 R68, R20, R54, R92 ;  /* 0x000000361444723c */ /* 0x000fe2000004185c */
[----:B------:R-:W4:Y:S01]  /*2fa0*/  LDSM.16.M88.4 R20, [R229+0x3800] ;  /* 0x00380000e514783b */ /* 0x000f220000000200 */
[----:B------:R-:W-:-:S06]  /*2fb0*/  DEPBAR.LE SB0, 0x0 ;  /* 0x000080000000791a */ /* 0x000fcc0000000000 */
[C---:B-1----:R-:W-:Y:S08]  /*2fc0*/  HMMA.16816.F32.BF16 R100, R16.reuse, R48, R116 ;  /* 0x000000301064723c */ /* 0x042ff00000041874 */
[----:B------:R-:W-:Y:S08]  /*2fd0*/  HMMA.16816.F32.BF16 R96, R16, R50, R148 ;  /* 0x000000321060723c */ /* 0x000ff00000041894 */
[C---:B--2---:R-:W-:Y:S08]  /*2fe0*/  HMMA.16816.F32.BF16 R60, R12.reuse, R48, R60 ;  /* 0x000000300c3c723c */ /* 0x044ff0000004183c */
[----:B------:R-:W-:Y:S08]  /*2ff0*/  HMMA.16816.F32.BF16 R56, R12, R50, R56 ;  /* 0x000000320c38723c */ /* 0x000ff00000041838 */
[C---:B---3--:R-:W-:Y:S08]  /*3000*/  HMMA.16816.F32.BF16 R92, R16.reuse, R40, R144 ;  /* 0x00000028105c723c */ /* 0x048ff00000041890 */
[----:B------:R-:W-:Y:S08]  /*3010*/  HMMA.16816.F32.BF16 R88, R16, R42, R140 ;  /* 0x0000002a1058723c */ /* 0x000ff0000004188c */
[C---:B------:R-:W-:Y:S08]  /*3020*/  HMMA.16816.F32.BF16 R52, R12.reuse, R40, R120 ;  /* 0x000000280c34723c */ /* 0x040ff00000041878 */
[----:B------:R-:W-:Y:S08]  /*3030*/  HMMA.16816.F32.BF16 R48, R12, R42, R112 ;  /* 0x0000002a0c30723c */ /* 0x000ff00000041870 */
[C---:B----4-:R-:W-:Y:S08]  /*3040*/  HMMA.16816.F32.BF16 R84, R16.reuse, R36, R136 ;  /* 0x000000241054723c */ /* 0x050ff00000041888 */
[----:B------:R-:W-:Y:S08]  /*3050*/  HMMA.16816.F32.BF16 R80, R16, R38, R132 ;  /* 0x000000261050723c */ /* 0x000ff00000041884 */
[----:B------:R-:W-:Y:S08]  /*3060*/  HMMA.16816.F32.BF16 R40, R12, R36, R108 ;  /* 0x000000240c28723c */ /* 0x000ff0000004186c */
[C---:B------:R-:W-:Y:S08]  /*3070*/  HMMA.16816.F32.BF16 R76, R16.reuse, R32, R128 ;  /* 0x00000020104c723c */ /* 0x040ff00000041880 */
[----:B------:R-:W-:Y:S08]  /*3080*/  HMMA.16816.F32.BF16 R64, R16, R34, R124 ;  /* 0x000000221040723c */ /* 0x000ff0000004187c */
[C---:B------:R-:W-:Y:S08]  /*3090*/  HMMA.16816.F32.BF16 R36, R12.reuse, R38, R104 ;  /* 0x000000260c24723c */ /* 0x040ff00000041868 */
[C---:B------:R-:W-:Y:S08]  /*30a0*/  HMMA.16816.F32.BF16 R16, R12.reuse, R32, R72 ;  /* 0x000000200c10723c */ /* 0x040ff00000041848 */
[----:B------:R-:W-:Y:S08]  /*30b0*/  HMMA.16816.F32.BF16 R12, R12, R34, R68 ;  /* 0x000000220c0c723c */ /* 0x000ff00000041844 */
[C---:B-----5:R-:W-:Y:S08]  /*30c0*/  HMMA.16816.F32.BF16 R100, R4.reuse, R44, R100 ;  /* 0x0000002c0464723c */ /* 0x060ff00000041864 */
[----:B------:R-:W-:Y:S08]  /*30d0*/  HMMA.16816.F32.BF16 R96, R4, R46, R96 ;  /* 0x0000002e0460723c */ /* 0x000ff00000041860 */
[C---:B------:R-:W-:Y:S08]  /*30e0*/  HMMA.16816.F32.BF16 R60, R8.reuse, R44, R60 ;  /* 0x0000002c083c723c */ /* 0x040ff0000004183c */
[----:B------:R-:W-:Y:S08]  /*30f0*/  HMMA.16816.F32.BF16 R56, R8, R46, R56 ;  /* 0x0000002e0838723c */ /* 0x000ff00000041838 */
[C---:B------:R-:W-:Y:S08]  /*3100*/  HMMA.16816.F32.BF16 R84, R4.reuse, R24, R84 ;  /* 0x000000180454723c */ /* 0x040ff00000041854 */
[----:B------:R-:W-:Y:S08]  /*3110*/  HMMA.16816.F32.BF16 R80, R4, R26, R80 ;  /* 0x0000001a0450723c */ /* 0x000ff00000041850 */
[C---:B------:R-:W-:Y:S08]  /*3120*/  HMMA.16816.F32.BF16 R40, R8.reuse, R24, R40 ;  /* 0x000000180828723c */ /* 0x040ff00000041828 */
[----:B------:R-:W-:Y:S08]  /*3130*/  HMMA.16816.F32.BF16 R44, R8, R26, R36 ;  /* 0x0000001a082c723c */ /* 0x000ff00000041824 */
[C---:B------:R-:W-:Y:S08]  /*3140*/  HMMA.16816.F32.BF16 R76, R4.reuse, R20, R76 ;  /* 0x00000014044c723c */ /* 0x040ff0000004184c */
[----:B------:R-:W-:Y:S08]  /*3150*/  HMMA.16816.F32.BF16 R64, R4, R22, R64 ;  /* 0x000000160440723c */ /* 0x000ff00000041840 */
[----:B------:R-:W-:Y:S08]  /*3160*/  HMMA.16816.F32.BF16 R24, R8, R20, R16 ;  /* 0x000000140818723c */ /* 0x000ff00000041810 */
[C---:B------:R-:W-:Y:S08]  /*3170*/  HMMA.16816.F32.BF16 R92, R4.reuse, R28, R92 ;  /* 0x0000001c045c723c */ /* 0x040ff0000004185c */
[----:B------:R-:W-:Y:S08]  /*3180*/  HMMA.16816.F32.BF16 R88, R4, R30, R88 ;  /* 0x0000001e0458723c */ /* 0x000ff00000041858 */
        /* <DEDUP_REMOVED lines=12> */
[----:B------:R-:W-:Y:S02]  /*3250*/  USHF.L.U64.HI UR6, UR6, 0x5, UR7 ;  /* 0x0000000506067899 */ /* 0x000fe40008010207 */
[----:B------:R-:W-:Y:S01]  /*3260*/  UIADD3 UR7, UP0, UR12, 0x80, URZ ;  /* 0x000000800c077890 */ /* 0x000fe2000ff1e03f */
[----:B------:R-:W-:Y:S01]  /*3270*/  IADD3 R5, R7, UR4, RZ ;  /* 0x0000000407057c10 */ /* 0x000fe2000fffe0ff */
[----:B------:R-:W-:-:S02]  /*3280*/  IMAD.U32 R7, RZ, RZ, UR5 ;  /* 0x00000005ff077e24 */ /* 0x000fc4000f8e00ff */
        /* <DEDUP_REMOVED lines=25> */
.L_x_1600:
[----:B---3--:R-:W-:Y:S01]  /*3420*/  FMUL.FTZ R4, R60, c[0x0][0x320] ;  /* 0x0000c8003c047a20 */ /* 0x008fe20000410000 */
[----:B------:R-:W-:Y:S01]  /*3430*/  LEA.HI R6, R157, R159, RZ, 0x2 ;  /* 0x0000009f9d067211 */ /* 0x000fe200078f10ff */
[----:B------:R-:W-:Y:S01]  /*3440*/  FMUL.FTZ R5, R77, c[0x0][0x320] ;  /* 0x0000c8004d057a20 */ /* 0x000fe20000410000 */
[----:B------:R-:W-:Y:S01]  /*3450*/  SHF.R.S32.HI R7, RZ, 0x1f, R154 ;  /* 0x0000001fff077819 */ /* 0x000fe2000001149a */
[----:B------:R1:W-:Y:S01]  /*3460*/  MUFU.TANH R71, R4 ;  /* 0x0000000400477308 */ /* 0x0003e20000002400 */
[----:B------:R-:W-:Y:S01]  /*3470*/  LOP3.LUT R6, R6, 0xfffffffc, RZ, 0xc0, !PT ;  /* 0xfffffffc06067812 */ /* 0x000fe200078ec0ff */
[----:B------:R-:W-:Y:S01]  /*3480*/  FMUL.FTZ R8, R78, c[0x0][0x320] ;  /* 0x0000c8004e087a20 */ /* 0x000fe20000410000 */
[-C--:B------:R-:W-:Y:S01]  /*3490*/  LEA.HI R7, R7, R154.reuse, RZ, 0x2 ;  /* 0x0000009a07077211 */ /* 0x080fe200078f10ff */
[----:B------:R-:W-:Y:S01]  /*34a0*/  STL [R1+0x9c], R245 ;  /* 0x00009cf501007387 */ /* 0x000fe20000100800 */
[----:B------:R-:W-:Y:S01]  /*34b0*/  UMOV UR4, 0xffffffc0 ;  /* 0xffffffc000047882 */ /* 0x000fe20000000000 */
[----:B------:R-:W-:Y:S01]  /*34c0*/  IMAD.IADD R6, R159, 0x1, -R6 ;  /* 0x000000019f067824 */ /* 0x000fe200078e0a06 */
[----:B------:R-:W-:Y:S01]  /*34d0*/  LOP3.LUT R9, R7, 0xffffffc, RZ, 0xc0, !PT ;  /* 0x0ffffffc07097812 */ /* 0x000fe200078ec0ff */
[----:B------:R-:W-:Y:S01]  /*34e0*/  MUFU.TANH R17, R5 ;  /* 0x0000000500117308 */ /* 0x000fe20000002400 */
[----:B------:R-:W-:Y:S01]  /*34f0*/  STL [R1+0x98], R243 ;  /* 0x000098f301007387 */ /* 0x000fe20000100800 */
[----:B------:R-:W-:Y:S01]  /*3500*/  UIMAD UR4, UR21, UR4, 0x1 ;  /* 0x00000001150474a4 */ /* 0x000fe2000f8e0204 */
[----:B------:R-:W-:Y:S01]  /*3510*/  IADD3 R11, -R9, R154, RZ ;  /* 0x0000009a090b7210 */ /* 0x000fe20007ffe1ff */
[----:B------:R-:W-:Y:S01]  /*3520*/  FMUL.FTZ R12, R79, c[0x0][0x320] ;  /* 0x0000c8004f0c7a20 */ /* 0x000fe20000410000 */
[----:B------:R-:W-:Y:S01]  /*3530*/  STL [R1+0x94], R242 ;  /* 0x000094f201007387 */ /* 0x000fe20000100800 */
[----:B------:R-:W-:-:S02]  /*3540*/  IMAD.SHL.U32 R225, R2, 0x2, RZ ;  /* 0x0000000202e17824 */ /* 0x000fc400078e00ff */
[----:B-1----:R-:W-:Y:S01]  /*3550*/  FMUL.FTZ R4, R61, c[0x0][0x320] ;  /* 0x0000c8003d047a20 */ /* 0x002fe20000410000 */
[----:B------:R-:W-:Y:S01]  /*3560*/  STL [R1+0x90], R241 ;  /* 0x000090f101007387 */ /* 0x000fe20000100800 */
[----:B------:R-:W-:Y:S01]  /*3570*/  MUFU.TANH R36, R12 ;  /* 0x0000000c00247308 */ /* 0x000fe20000002400 */
[----:B------:R-:W-:Y:S01]  /*3580*/  LEA R226, R3, R225, 0x1 ;  /* 0x000000e103e27211 */ /* 0x000fe200078e08ff */
[C---:B------:R-:W-:Y:S01]  /*3590*/  IMAD R228, R0.reuse, 0x2, R225 ;  /* 0x0000000200e47824 */ /* 0x040fe200078e02e1 */
[----:B------:R-:W-:Y:S03]  /*35a0*/  STL [R1+0x8c], R240 ;  /* 0x00008cf001007387 */ /* 0x000fe60000100800 */
[----:B------:R-:W-:Y:S01]  /*35b0*/  IMAD R227, R0, 0x2, R226 ;  /* 0x0000000200e37824 */ /* 0x000fe200078e02e2 */
[----:B------:R-:W-:Y:S01]  /*35c0*/  STL [R1+0x88], R239 ;  /* 0x000088ef01007387 */ /* 0x000fe20000100800 */
[----:B------:R1:W-:Y:S03]  /*35d0*/  MUFU.TANH R70, R4 ;  /* 0x0000000400467308 */ /* 0x0003e60000002400 */
[----:B------:R-:W-:Y:S04]  /*35e0*/  STL [R1+0x84], R238 ;  /* 0x000084ee01007387 */ /* 0x000fe80000100800 */
[----:B------:R-:W-:Y:S04]  /*35f0*/  STL [R1+0x80], R237 ;  /* 0x000080ed01007387 */ /* 0x000fe80000100800 */
[----:B------:R-:W-:Y:S04]  /*3600*/  STL [R1+0x7c], R236 ;  /* 0x00007cec01007387 */ /* 0x000fe80000100800 */
[----:B------:R-:W-:Y:S01]  /*3610*/  STL [R1+0x78], R235 ;  /* 0x000078eb01007387 */ /* 0x000fe20000100800 */
[----:B-1----:R-:W-:-:S03]  /*3620*/  FMUL.FTZ R4, R56, c[0x0][0x320] ;  /* 0x0000c80038047a20 */ /* 0x002fc60000410000 */
        /* <DEDUP_REMOVED lines=10> */
[----:B------:R-:W-:Y:S04]  /*36d0*/  LDSM.16.MT88.4 R112, [R225+0x2100] ;  /* 0x00210000e170783b */ /* 0x000fe80000004200 */
[----:B------:R-:W-:Y:S04]  /*36e0*/  LDSM.16.MT88.4 R120, [R226+0x2100] ;  /* 0x00210000e278783b */ /* 0x000fe80000004200 */
[----:B------:R-:W-:Y:S01]  /*36f0*/  LDSM.16.MT88.4 R108, [R228+0x2100] ;  /* 0x00210000e46c783b */ /* 0x000fe20000004200 */
[----:B-1----:R-:W-:-:S03]  /*3700*/  FMUL.FTZ R4, R52, c[0x0][0x320] ;  /* 0x0000c80034047a20 */ /* 0x002fc60000410000 */
[----:B------:R-:W-:Y:S01]  /*3710*/  LDSM.16.MT88.4 R116, [R227+0x2100] ;  /* 0x00210000e374783b */ /* 0x000fe20000004200 */
[----:B------:R1:W-:Y:S01]  /*3720*/  MUFU.TANH R61, R4 ;  /* 0x00000004003d7308 */ /* 0x0003e20000002400 */
[----:B------:R-:W-:Y:S02]  /*3730*/  UIADD3 UR25, UR25, -0x2, URZ ;  /* 0xfffffffe19197890 */ /* 0x000fe4000fffe03f */
[----:B------:R-:W0:Y:S01]  /*3740*/  LDGDEPBAR ;  /* 0x00000000000079af */ /* 0x000e220000000000 */
[----:B-1----:R-:W-:-:S04]  /*3750*/  FMUL.FTZ R4, R53, c[0x0][0x320] ;  /* 0x0000c80035047a20 */ /* 0x002fc80000410000 */
        /* <DEDUP_REMOVED lines=36> */
[----:B-1----:R-:W-:Y:S02]  /*39a0*/  FMUL.FTZ R4, R95, c[0x0][0x320] ;  /* 0x0000c8005f047a20 */ /* 0x002fe40000410000 */
[----:B------:R-:W-:Y:S04]  /*39b0*/  LDSM.16.MT88.4 R92, [R226+0x100] ;  /* 0x00010000e25c783b */ /* 0x000fe80000004200 */
        /* <DEDUP_REMOVED lines=37> */
[----:B------:R1:W3:Y:S02]  /*3c10*/  MUFU.TANH R15, R4 ;  /* 0x00000004000f7308 */ /* 0x0002e40000002400 */
[----:B-1----:R-:W-:Y:S02]  /*3c20*/  FMUL.FTZ R4, R76, c[0x0][0x320] ;  /* 0x0000c8004c047a20 */ /* 0x002fe40000410000 */
[----:B------:R-:W-:Y:S04]  /*3c30*/  LDSM.16.MT88.4 R76, [R225+0x2900] ;  /* 0x00290000e14c783b */ /* 0x000fe80000004200 */
[----:B------:R1:W-:Y:S02]  /*3c40*/  MUFU.TANH R21, R4 ;  /* 0x0000000400157308 */ /* 0x0003e40000002400 */
[----:B-1----:R-:W-:-:S05]  /*3c50*/  LOP3.LUT R4, R156, 0xffffffe0, RZ, 0xc0, !PT ;  /* 0xffffffe09c047812 */ /* 0x002fca00078ec0ff */
[----:B------:R-:W-:-:S05]  /*3c60*/  IMAD.IADD R4, R159, 0x1, -R4 ;  /* 0x000000019f047824 */ /* 0x000fca00078e0a04 */
[----:B------:R-:W-:-:S04]  /*3c70*/  SHF.R.S32.HI R5, RZ, 0x1f, R4 ;  /* 0x0000001fff057819 */ /* 0x000fc80000011404 */
[----:B------:R-:W-:Y:S02]  /*3c80*/  LEA.HI R7, R5, R4, RZ, 0x2 ;  /* 0x0000000405077211 */ /* 0x000fe400078f10ff */
[----:B------:R-:W-:Y:S02]  /*3c90*/  LEA.HI R5, R6, R6, RZ, 0x1 ;  /* 0x0000000606057211 */ /* 0x000fe400078f08ff */
[----:B------:R-:W-:Y:S02]  /*3ca0*/  LEA.HI.SX32 R8, R7, UR17, 0x1e ;  /* 0x0000001107087c11 */ /* 0x000fe4000f8ff2ff */
[C---:B------:R-:W-:Y:S01]  /*3cb0*/  LOP3.LUT R10, R5.reuse, 0x1ffffffe, RZ, 0xc0, !PT ;  /* 0x1ffffffe050a7812 */ /* 0x040fe200078ec0ff */
[----:B------:R-:W-:Y:S02]  /*3cc0*/  IMAD.SHL.U32 R9, R5, 0x20, RZ ;  /* 0x0000002005097824 */ /* 0x000fe400078e00ff */
[----:B------:R-:W-:-:S03]  /*3cd0*/  IMAD R5, R11, 0x10, R8 ;  /* 0x000000100b057824 */ /* 0x000fc600078e0208 */
[----:B------:R-:W-:Y:S02]  /*3ce0*/  LOP3.LUT R8, R9, 0xffffffc0, RZ, 0xc0, !PT ;  /* 0xffffffc009087812 */ /* 0x000fe400078ec0ff */
[----:B------:R-:W-:-:S03]  /*3cf0*/  IADD3 R9, R6, -R10, RZ ;  /* 0x8000000a06097210 */ /* 0x000fc60007ffe0ff */
[----:B------:R-:W-:Y:S02]  /*3d00*/  IMAD.IADD R6, R8, 0x1, R5 ;  /* 0x0000000108067824 */ /* 0x000fe400078e0205 */
[----:B------:R-:W-:Y:S02]  /*3d10*/  FMUL.FTZ R5, R97, c[0x0][0x320] ;  /* 0x0000c80061057a20 */ /* 0x000fe40000410000 */
[----:B------:R-:W-:Y:S02]  /*3d20*/  IMAD R14, R9, 0x8, R6 ;  /* 0x00000008090e7824 */ /* 0x000fe400078e0206 */
[----:B------:R1:W4:Y:S02]  /*3d30*/  MUFU.TANH R13, R5 ;  /* 0x00000005000d7308 */ /* 0x0003240000002400 */
[----:B------:R-:W-:Y:S01]  /*3d40*/  @P3 IMAD.HI.U32 R6, R14, c[0x0][0x2c8], RZ ;  /* 0x0000b2000e063a27 */ /* 0x000fe200078e00ff */
[----:B------:R-:W-:Y:S01]  /*3d50*/  MOV R8, R14 ;  /* 0x0000000e00087202 */ /* 0x000fe20000000f00 */
[----:B------:R2:W-:Y:S03]  /*3d60*/  STL [R1+0x30], R14 ;  /* 0x0000300e01007387 */ /* 0x0005e60000100800 */
[----:B------:R-:W-:Y:S01]  /*3d70*/  @P3 SHF.R.U32.HI R8, RZ, c[0x0][0x2cc], R6 ;  /* 0x0000b300ff083a19 */ /* 0x000fe20000011606 */
[----:B------:R-:W-:-:S04]  /*3d80*/  FMUL.FTZ R6, R65, c[0x0][0x320] ;  /* 0x0000c80041067a20 */ /* 0x000fc80000410000 */
[----:B------:R-:W-:Y:S01]  /*3d90*/  SHFL.IDX PT, R9, R8, 0x2, 0x1c1f ;  /* 0x005c1f0008097f89 */ /* 0x000fe200000e0000 */
[----:B------:R2:W-:Y:S01]  /*3da0*/  MUFU.TANH R20, R6 ;  /* 0x0000000600147308 */ /* 0x0005e20000002400 */
[----:B-1----:R-:W-:-:S07]  /*3db0*/  FMUL.FTZ R5, R98, c[0x0][0x320] ;  /* 0x0000c80062057a20 */ /* 0x002fce0000410000 */
[----:B------:R1:W-:Y:S01]  /*3dc0*/  MUFU.TANH R18, R5 ;  /* 0x0000000500127308 */ /* 0x0003e20000002400 */
[----:B--2---:R-:W2:Y:S01]  /*3dd0*/  SHFL.IDX PT, R6, R8, 0x3, 0x1c1f ;  /* 0x007c1f0008067f89 */ /* 0x004ea200000e0000 */
[----:B-1----:R-:W-:-:S06]  /*3de0*/  FMUL.FTZ R5, R64, c[0x0][0x320] ;  /* 0x0000c80040057a20 */ /* 0x002fcc0000410000 */
[----:B------:R1:W1:Y:S02]  /*3df0*/  MUFU.TANH R14, R5 ;  /* 0x00000005000e7308 */ /* 0x0002640000002400 */
[----:B-1----:R-:W-:Y:S01]  /*3e00*/  LOP3.LUT R5, R7, 0x7ffffffc, RZ, 0xc0, !PT ;  /* 0x7ffffffc07057812 */ /* 0x002fe200078ec0ff */
[----:B------:R-:W-:Y:S01]  /*3e10*/  IMAD.U32 R7, RZ, RZ, UR4 ;  /* 0x00000004ff077e24 */ /* 0x000fe2000f8e00ff */
[----:B------:R-:W-:-:S03]  /*3e20*/  ULDC.64 UR4, c[0x0][0x2c8] ;  /* 0x0000b20000047ab9 */ /* 0x000fc60000000a00 */
[----:B------:R-:W-:Y:S02]  /*3e30*/  IMAD.IADD R5, R4, 0x1, -R5 ;  /* 0x0000000104057824 */ /* 0x000fe400078e0a05 */
[----:B------:R-:W-:-:S03]  /*3e40*/  FMUL.FTZ R4, R66, c[0x0][0x320] ;  /* 0x0000c80042047a20 */ /* 0x000fc60000410000 */
[----:B------:R-:W-:Y:S01]  /*3e50*/  SHF.L.U32 R11, R5, 0x1, RZ ;  /* 0x00000001050b7819 */ /* 0x000fe200000006ff */
[----:B------:R1:W-:Y:S03]  /*3e60*/  MUFU.TANH R29, R4 ;  /* 0x00000004001d7308 */ /* 0x0003e60000002400 */
[----:B------:R-:W-:Y:S01]  /*3e70*/  IADD3 R5, -R11, UR8, R7 ;  /* 0x000000080b057c10 */ /* 0x000fe2000fffe107 */
[----:B------:R3:W-:Y:S01]  /*3e80*/  STL [R1+0x34], R11 ;  /* 0x0000340b01007387 */ /* 0x0007e20000100800 */
[----:B------:R-:W-:Y:S02]  /*3e90*/  FMUL.FTZ R7, R90, c[0x0][0x320] ;  /* 0x0000c8005a077a20 */ /* 0x000fe40000410000 */
[----:B------:R-:W-:Y:S01]  /*3ea0*/  IADD3 R10, R5, -UR11, RZ ;  /* 0x8000000b050a7c10 */ /* 0x000fe2000fffe0ff */
[----:B------:R-:W-:Y:S01]  /*3eb0*/  FMUL.FTZ R5, R99, c[0x0][0x320] ;  /* 0x0000c80063057a20 */ /* 0x000fe20000410000 */
[----:B------:R-:W-:Y:S02]  /*3ec0*/  LDSM.16.MT88.4 R88, [R225+0x100] ;  /* 0x00010000e158783b */ /* 0x000fe40000004200 */
[----:B------:R-:W-:Y:S01]  /*3ed0*/  MUFU.TANH R7, R7 ;  /* 0x0000000700077308 */ /* 0x000fe20000002400 */
[----:B--2---:R-:W-:Y:S01]  /*3ee0*/  IMAD.IADD R6, R10, 0x1, R6 ;  /* 0x000000010a067824 */ /* 0x004fe200078e0206 */
[----:B------:R-:W-:Y:S01]  /*3ef0*/  LDSM.16.MT88.4 R96, [R228+0x100] ;  /* 0x00010000e460783b */ /* 0x000fe20000004200 */
[----:B-1----:R-:W-:-:S03]  /*3f00*/  FMUL.FTZ R4, R67, c[0x0][0x320] ;  /* 0x0000c80043047a20 */ /* 0x002fc60000410000 */
[----:B------:R-:W-:Y:S02]  /*3f10*/  LDSM.16.MT88.4 R64, [R228+0x2900] ;  /* 0x00290000e440783b */ /* 0x000fe40000004200 */
[----:B------:R-:W1:Y:S08]  /*3f20*/  MUFU.TANH R19, R5 ;  /* 0x0000000500137308 */ /* 0x000e700000002400 */
[----:B------:R2:W1:Y:S01]  /*3f30*/  MUFU.TANH R28, R4 ;  /* 0x00000004001c7308 */ /* 0x0004620000002400 */
[----:B---3--:R-:W-:Y:S01]  /*3f40*/  IADD3 R11, -R11, UR20, RZ ;  /* 0x000000140b0b7c10 */ /* 0x008fe2000fffe1ff */
[----:B--2---:R-:W-:-:S05]  /*3f50*/  IMAD.IADD R4, R10, 0x1, R9 ;  /* 0x000000010a047824 */ /* 0x004fca00078e0209 */
[----:B------:R-:W-:-:S04]  /*3f60*/  IMNMX R4, R11, R4, PT ;  /* 0x000000040b047217 */ /* 0x000fc80003800200 */
[C---:B------:R-:W-:Y:S02]  /*3f70*/  ISETP.GT.AND P2, PT, R4.reuse, 0x1, PT ;  /* 0x000000010400780c */ /* 0x040fe40003f44270 */
[C---:B------:R-:W-:Y:S02]  /*3f80*/  ISETP.GT.AND P0, PT, R4.reuse, RZ, PT ;  /* 0x000000ff0400720c */ /* 0x040fe40003f04270 */
[C---:B------:R-:W-:Y:S02]  /*3f90*/  ISETP.GT.AND P1, PT, R4.reuse, 0x8, PT ;  /* 0x000000080400780c */ /* 0x040fe40003f24270 */
[----:B------:R-:W-:Y:S02]  /*3fa0*/  ISETP.GT.AND P6, PT, R4, 0x9, PT ;  /* 0x000000090400780c */ /* 0x000fe40003fc4270 */
[----:B------:R-:W-:Y:S02]  /*3fb0*/  FSEL R12, R16, -INF , P2 ;  /* 0xff800000100c7808 */ /* 0x000fe40001000000 */
[----:B------:R-:W-:-:S02]  /*3fc0*/  FSEL R9, R37, -INF , P0 ;  /* 0xff80000025097808 */ /* 0x000fc40000000000 */
[----:B------:R-:W-:Y:S02]  /*3fd0*/  FSEL R15, R15, -INF , P1 ;  /* 0xff8000000f0f7808 */ /* 0x000fe40000800000 */
[----:B----4-:R-:W-:Y:S02]  /*3fe0*/  FSEL R16, R13, -INF , P6 ;  /* 0xff8000000d107808 */ /* 0x010fe40003000000 */
[C---:B------:R-:W-:Y:S02]  /*3ff0*/  ISETP.GT.AND P0, PT, R4.reuse, 0x10, PT ;  /* 0x000000100400780c */ /* 0x040fe40003f04270 */
[C---:B------:R-:W-:Y:S02]  /*4000*/  ISETP.GT.AND P2, PT, R4.reuse, 0x11, PT ;  /* 0x000000110400780c */ /* 0x040fe40003f44270 */
[C---:B------:R-:W-:Y:S02]  /*4010*/  ISETP.GT.AND P1, PT, R4.reuse, 0x18, PT ;  /* 0x000000180400780c */ /* 0x040fe40003f24270 */
[----:B------:R-:W-:-:S02]  /*4020*/  ISETP.GT.AND P6, PT, R4, 0x19, PT ;  /* 0x000000190400780c */ /* 0x000fc40003fc4270 */
[----:B------:R-:W-:Y:S02]  /*4030*/  FSEL R31, R31, -INF , P0 ;  /* 0xff8000001f1f7808 */ /* 0x000fe40000000000 */
[----:B------:R-:W-:Y:S02]  /*4040*/  FSEL R33, R33, -INF , P2 ;  /* 0xff80000021217808 */ /* 0x000fe40001000000 */
[----:B------:R-:W-:Y:S02]  /*4050*/  FSEL R37, R35, -INF , P1 ;  /* 0xff80000023257808 */ /* 0x000fe40000800000 */
[----:B------:R-:W-:Y:S02]  /*4060*/  FSEL R38, R34, -INF , P6 ;  /* 0xff80000022267808 */ /* 0x000fe40003000000 */
[C---:B------:R-:W-:Y:S02]  /*4070*/  ISETP.GT.AND P0, PT, R4.reuse, 0x20, PT ;  /* 0x000000200400780c */ /* 0x040fe40003f04270 */
[----:B------:R-:W-:-:S02]  /*4080*/  ISETP.GT.AND P2, PT, R4, 0x21, PT ;  /* 0x000000210400780c */ /* 0x000fc40003f44270 */
[C---:B------:R-:W-:Y:S02]  /*4090*/  ISETP.GT.AND P1, PT, R4.reuse, 0x28, PT ;  /* 0x000000280400780c */ /* 0x040fe40003f24270 */
[----:B------:R-:W-:Y:S02]  /*40a0*/  ISETP.GT.AND P6, PT, R4, 0x29, PT ;  /* 0x000000290400780c */ /* 0x000fe40003fc4270 */
[----:B------:R-:W-:Y:S02]  /*40b0*/  FMNMX.FTZ R5, R9, R12, !PT ;  /* 0x0000000c09057209 */ /* 0x000fe40007810000 */
[----:B------:R-:W-:Y:S02]  /*40c0*/  FSEL R180, R32, -INF , P0 ;  /* 0xff80000020b47808 */ /* 0x000fe40000000000 */
[----:B------:R-:W-:Y:S02]  /*40d0*/  FSEL R182, R30, -INF , P2 ;  /* 0xff8000001eb67808 */ /* 0x000fe40001000000 */
[----:B------:R-:W-:-:S02]  /*40e0*/  FSEL R181, R25, -INF , P1 ;  /* 0xff80000019b57808 */ /* 0x000fc40000800000 */
[----:B------:R-:W-:Y:S02]  /*40f0*/  FSEL R183, R24, -INF , P6 ;  /* 0xff80000018b77808 */ /* 0x000fe40003000000 */
[C---:B------:R-:W-:Y:S02]  /*4100*/  ISETP.GT.AND P0, PT, R4.reuse, 0x30, PT ;  /* 0x000000300400780c */ /* 0x040fe40003f04270 */
[C---:B------:R-:W-:Y:S02]  /*4110*/  ISETP.GT.AND P2, PT, R4.reuse, 0x31, PT ;  /* 0x000000310400780c */ /* 0x040fe40003f44270 */
[C---:B------:R-:W-:Y:S02]  /*4120*/  ISETP.GT.AND P1, PT, R4.reuse, 0x38, PT ;  /* 0x000000380400780c */ /* 0x040fe40003f24270 */
[----:B------:R-:W-:Y:S02]  /*4130*/  ISETP.GT.AND P6, PT, R4, 0x39, PT ;  /* 0x000000390400780c */ /* 0x000fe40003fc4270 */
[----:B------:R-:W-:-:S02]  /*4140*/  FMNMX.FTZ R5, R15, R5, !PT ;  /* 0x000000050f057209 */ /* 0x000fc40007810000 */
[----:B------:R-:W-:Y:S01]  /*4150*/  IMNMX R4, R11, R6, PT ;  /* 0x000000060b047217 */ /* 0x000fe20003800200 */
[----:B------:R-:W-:Y:S01]  /*4160*/  FMUL.FTZ R6, R43, c[0x0][0x320] ;  /* 0x0000c8002b067a20 */ /* 0x000fe20000410000 */
[----:B------:R-:W-:Y:S02]  /*4170*/  FSEL R209, R21, -INF , P0 ;  /* 0xff80000015d17808 */ /* 0x000fe40000000000 */
[----:B------:R-:W-:Y:S01]  /*4180*/  FSEL R207, R17, -INF , P2 ;  /* 0xff80000011cf7808 */ /* 0x000fe20001000000 */
[----:B------:R2:W-:Y:S01]  /*4190*/  MUFU.TANH R138, R6 ;  /* 0x00000006008a7308 */ /* 0x0005e20000002400 */
[----:B------:R-:W-:Y:S02]  /*41a0*/  FMNMX.FTZ R5, R16, R5, !PT ;  /* 0x0000000510057209 */ /* 0x000fe40007810000 */
[C---:B------:R-:W-:Y:S02]  /*41b0*/  ISETP.GT.AND P0, PT, R4.reuse, RZ, PT ;  /* 0x000000ff0400720c */ /* 0x040fe40003f04270 */
[----:B------:R-:W-:-:S02]  /*41c0*/  ISETP.GT.AND P2, PT, R4, 0x1, PT ;  /* 0x000000010400780c */ /* 0x000fc40003f44270 */
[----:B------:R-:W-:Y:S02]  /*41d0*/  FSEL R62, R14, -INF , P1 ;  /* 0xff8000000e3e7808 */ /* 0x000fe40000800000 */
[----:B------:R-:W-:Y:S02]  /*41e0*/  FMNMX.FTZ R135, R31, R5, !PT ;  /* 0x000000051f877209 */ /* 0x000fe40007810000 */
[----:B------:R-:W-:Y:S01]  /*41f0*/  ISETP.GT.AND P1, PT, R4, 0x8, PT ;  /* 0x000000080400780c */ /* 0x000fe20003f24270 */
[----:B------:R-:W-:Y:S01]  /*4200*/  STL [R1+0x8], R62 ;  /* 0x0000083e01007387 */ /* 0x000fe20000100800 */
[----:B------:R-:W-:Y:S02]  /*4210*/  FSEL R14, R48, -INF , P0 ;  /* 0xff800000300e7808 */ /* 0x000fe40000000000 */
[----:B------:R-:W-:Y:S01]  /*4220*/  FSEL R17, R39, -INF , P2 ;  /* 0xff80000027117808 */ /* 0x000fe20001000000 */
[----:B--2---:R-:W-:Y:S01]  /*4230*/  FMUL.FTZ R6, R63, c[0x0][0x320] ;  /* 0x0000c8003f067a20 */ /* 0x004fe20000410000 */
[----:B------:R-:W-:-:S02]  /*4240*/  FMNMX.FTZ R135, R33, R135, !PT ;  /* 0x0000008721877209 */ /* 0x000fc40007810000 */
[----:B------:R-:W-:Y:S02]  /*4250*/  ISETP.GT.AND P0, PT, R4, 0x9, PT ;  /* 0x000000090400780c */ /* 0x000fe40003f04270 */
[----:B------:R-:W-:Y:S02]  /*4260*/  FSEL R18, R18, -INF , P1 ;  /* 0xff80000012127808 */ /* 0x000fe40000800000 */
[----:B------:R-:W-:Y:S02]  /*4270*/  FMNMX.FTZ R5, R14, R17, !PT ;  /* 0x000000110e057209 */ /* 0x000fe40007810000 */
[----:B------:R-:W-:Y:S02]  /*4280*/  FMNMX.FTZ R135, R37, R135, !PT ;  /* 0x0000008725877209 */ /* 0x000fe40007810000 */
[----:B------:R-:W-:Y:S02]  /*4290*/  ISETP.GT.AND P2, PT, R4, 0x10, PT ;  /* 0x000000100400780c */ /* 0x000fe40003f44270 */
[----:B-1----:R-:W-:-:S02]  /*42a0*/  FSEL R19, R19, -INF , P0 ;  /* 0xff80000013137808 */ /* 0x002fc40000000000 */
        /* <DEDUP_REMOVED lines=29> */
[----:B------:R-:W-:-:S02]  /*4480*/  FSEL R20, R20, -INF , P6 ;  /* 0xff80000014147808 */ /* 0x000fc40003000000 */
[----:B------:R-:W-:Y:S02]  /*4490*/  FMNMX.FTZ R135, R62, R135, !PT ;  /* 0x000000873e877209 */ /* 0x000fe40007810000 */
[----:B------:R-:W-:Y:S01]  /*44a0*/  ISETP.GT.AND P1, PT, R4, 0x30, PT ;  /* 0x000000300400780c */ /* 0x000fe20003f24270 */
[----:B------:R-:W-:Y:S01]  /*44b0*/  STL [R1+0x4], R20 ;  /* 0x0000041401007387 */ /* 0x000fe20000100800 */
[----:B------:R-:W-:Y:S02]  /*44c0*/  FSEL R176, R41, -INF , P0 ;  /* 0xff80000029b07808 */ /* 0x000fe40000000000 */
[----:B------:R-:W-:Y:S02]  /*44d0*/  FMNMX.FTZ R5, R177, R5, !PT ;  /* 0x00000005b1057209 */ /* 0x000fe40007810000 */
[----:B------:R-:W-:Y:S02]  /*44e0*/  FMNMX.FTZ R135, R20, R135, !PT ;  /* 0x0000008714877209 */ /* 0x000fe40007810000 */
[----:B------:R-:W-:-:S02]  /*44f0*/  ISETP.GT.AND P0, PT, R4, 0x31, PT ;  /* 0x000000310400780c */ /* 0x000fc40003f04270 */
[----:B------:R-:W-:Y:S01]  /*4500*/  FSEL R208, R40, -INF , P1 ;  /* 0xff80000028d07808 */ /* 0x000fe20000800000 */
[----:B------:R-:W1:Y:S01]  /*4510*/  SHFL.BFLY PT, R7, R135, 0x2, 0x1f ;  /* 0x0c401f0087077f89 */ /* 0x000e6200000e0000 */
[----:B------:R-:W-:Y:S02]  /*4520*/  FMNMX.FTZ R5, R176, R5, !PT ;  /* 0x00000005b0057209 */ /* 0x000fe40007810000 */
[----:B------:R-:W-:Y:S02]  /*4530*/  ISETP.GT.AND P1, PT, R4, 0x38, PT ;  /* 0x000000380400780c */ /* 0x000fe40003f24270 */
[----:B------:R-:W-:Y:S02]  /*4540*/  FSEL R172, R36, -INF , P0 ;  /* 0xff80000024ac7808 */ /* 0x000fe40000000000 */
[----:B------:R-:W-:Y:S01]  /*4550*/  FMNMX.FTZ R5, R208, R5, !PT ;  /* 0x00000005d0057209 */ /* 0x000fe20007810000 */
[----:B------:R2:W-:Y:S01]  /*4560*/  MUFU.TANH R36, R6 ;  /* 0x0000000600247308 */ /* 0x0005e20000002400 */
[----:B------:R-:W-:-:S02]  /*4570*/  ISETP.GT.AND P0, PT, R4, 0x39, PT ;  /* 0x000000390400780c */ /* 0x000fc40003f04270 */
[----:B------:R-:W-:Y:S02]  /*4580*/  FSEL R13, R29, -INF , P1 ;  /* 0xff8000001d0d7808 */ /* 0x000fe40000800000 */
[----:B------:R-:W-:Y:S01]  /*4590*/  FMNMX.FTZ R4, R172, R5, !PT ;  /* 0x00000005ac047209 */ /* 0x000fe20007810000 */
[----:B------:R-:W-:Y:S01]  /*45a0*/  FMUL.FTZ R5, R58, c[0x0][0x320] ;  /* 0x0000c8003a057a20 */ /* 0x000fe20000410000 */
[----:B------:R-:W-:Y:S01]  /*45b0*/  FSEL R245, R28, -INF , P0 ;  /* 0xff8000001cf57808 */ /* 0x000fe20000000000 */
[----:B------:R-:W-:Y:S01]  /*45c0*/  STL [R1], R13 ;  /* 0x0000000d01007387 */ /* 0x000fe20000100800 */
[----:B------:R-:W-:Y:S01]  /*45d0*/  FMNMX.FTZ R4, R13, R4, !PT ;  /* 0x000000040d047209 */ /* 0x000fe20007810000 */
[----:B------:R3:W-:Y:S02]  /*45e0*/  MUFU.TANH R24, R5 ;  /* 0x0000000500187308 */ /* 0x0007e40000002400 */
[----:B------:R-:W-:Y:S01]  /*45f0*/  STL [R1+0xa0], R245 ;  /* 0x0000a0f501007387 */ /* 0x000fe20000100800 */
[----:B------:R-:W-:-:S02]  /*4600*/  FMNMX.FTZ R4, R245, R4, !PT ;  /* 0x00000004f5047209 */ /* 0x000fc40007810000 */
[----:B-1----:R-:W-:-:S03]  /*4610*/  FMNMX.FTZ R135, R135, R7, !PT ;  /* 0x0000000787877209 */ /* 0x002fc60007810000 */
[----:B--2---:R-:W1:Y:S04]  /*4620*/  SHFL.BFLY PT, R6, R4, 0x2, 0x1f ;  /* 0x0c401f0004067f89 */ /* 0x004e6800000e0000 */
[----:B------:R-:W2:Y:S01]  /*4630*/  SHFL.BFLY PT, R7, R135, 0x1, 0x1f ;  /* 0x0c201f0087077f89 */ /* 0x000ea200000e0000 */
[----:B---3--:R-:W-:-:S04]  /*4640*/  FMUL.FTZ R5, R46, c[0x0][0x320] ;  /* 0x0000c8002e057a20 */ /* 0x008fc80000410000 */
[----:B------:R3:W-:Y:S01]  /*4650*/  MUFU.TANH R133, R5 ;  /* 0x0000000500857308 */ /* 0x0007e20000002400 */
[----:B-1----:R-:W-:Y:S02]  /*4660*/  FMNMX.FTZ R4, R4, R6, !PT ;  /* 0x0000000604047209 */ /* 0x002fe40007810000 */
[----:B------:R-:W-:Y:S01]  /*4670*/  SHFL.IDX PT, R6, R8, 0x1, 0x1c1f ;  /* 0x003c1f0008067f89 */ /* 0x000fe200000e0000 */
[----:B---3--:R-:W-:Y:S01]  /*4680*/  FMUL.FTZ R5, R47, c[0x0][0x320] ;  /* 0x0000c8002f057a20 */ /* 0x008fe20000410000 */
[----:B--2---:R-:W-:Y:S02]  /*4690*/  FMNMX.FTZ R135, R135, R7, !PT ;  /* 0x0000000787877209 */ /* 0x004fe40007810000 */
[----:B------:R-:W1:Y:S01]  /*46a0*/  SHFL.BFLY PT, R134, R4, 0x1, 0x1f ;  /* 0x0c201f0004867f89 */ /* 0x000e6200000e0000 */
[----:B------:R2:W-:Y:S01]  /*46b0*/  MUFU.TANH R132, R5 ;  /* 0x0000000500847308 */ /* 0x0005e20000002400 */
[C---:B------:R-:W-:Y:S02]  /*46c0*/  FSETP.NEU.FTZ.AND P0, PT, R135.reuse, -INF , PT ;  /* 0xff8000008700780b */ /* 0x040fe40003f1d000 */
[----:B------:R-:W3:Y:S01]  /*46d0*/  SHFL.IDX PT, R7, R8, RZ, 0x1c1f ;  /* 0x001c1fff08077589 */ /* 0x000ee200000e0000 */
[----:B------:R-:W-:-:S03]  /*46e0*/  FMUL.FTZ R13, R135, c[0x0][0x2d0] ;  /* 0x0000b400870d7a20 */ /* 0x000fc60000410000 */
[----:B------:R-:W-:Y:S02]  /*46f0*/  LDSM.16.MT88.4 R44, [R225+0x900] ;  /* 0x00090000e12c783b */ /* 0x000fe40000004200 */
[----:B------:R-:W-:Y:S02]  /*4700*/  FSEL R13, R13, RZ, P0 ;  /* 0x000000ff0d0d7208 */ /* 0x000fe40000000000 */
[----:B------:R-:W-:Y:S01]  /*4710*/  STL [R1+0xa4], R135 ;  /* 0x0000a48701007387 */ /* 0x000fe20000100800 */
[----:B--2---:R-:W-:-:S04]  /*4720*/  FMUL.FTZ R5, R59, c[0x0][0x320] ;  /* 0x0000c8003b057a20 */ /* 0x004fc80000410000 */
[----:B------:R2:W-:Y:S01]  /*4730*/  MUFU.TANH R21, R5 ;  /* 0x0000000500157308 */ /* 0x0005e20000002400 */
[----:B-1----:R-:W-:Y:S01]  /*4740*/  FMNMX.FTZ R134, R4, R134, !PT ;  /* 0x0000008604867209 */ /* 0x002fe20007810000 */
[----:B------:R-:W-:-:S03]  /*4750*/  FFMA.FTZ R4, R15, c[0x0][0x2d0], -R13 ;  /* 0x0000b4000f047a23 */ /* 0x000fc6000001080d */
[----:B------:R-:W-:Y:S01]  /*4760*/  FSETP.NEU.FTZ.AND P0, PT, R134, -INF , PT ;  /* 0xff8000008600780b */ /* 0x000fe20003f1d000 */
[----:B------:R-:W-:Y:S01]  /*4770*/  STL [R1+0xa8], R134 ;  /* 0x0000a88601007387 */ /* 0x000fe20000100800 */
[----:B---3--:R-:W-:Y:S01]  /*4780*/  IADD3 R8, R10, R7, RZ ;  /* 0x000000070a087210 */ /* 0x008fe20007ffe0ff */
[----:B------:R1:W-:Y:S03]  /*4790*/  MUFU.EX2 R233, R4 ;  /* 0x0000000400e97308 */ /* 0x0003e60000000800 */
[----:B------:R-:W-:Y:S01]  /*47a0*/  IMNMX R8, R11, R8, PT ;  /* 0x000000080b087217 */ /* 0x000fe20003800200 */
[----:B--2---:R-:W-:-:S03]  /*47b0*/  FMUL.FTZ R5, R26, c[0x0][0x320] ;  /* 0x0000c8001a057a20 */ /* 0x004fc60000410000 */
[C---:B------:R-:W-:Y:S02]  /*47c0*/  ISETP.GT.AND P6, PT, R8.reuse, RZ, PT ;  /* 0x000000ff0800720c */ /* 0x040fe40003fc4270 */
[C---:B------:R-:W-:Y:S01]  /*47d0*/  ISETP.GT.AND P2, PT, R8.reuse, 0x1, PT ;  /* 0x000000010800780c */ /* 0x040fe20003f44270 */
[----:B------:R2:W-:Y:S01]  /*47e0*/  MUFU.TANH R186, R5 ;  /* 0x0000000500ba7308 */ /* 0x0005e20000002400 */
[----:B------:R-:W-:Y:S02]  /*47f0*/  ISETP.GT.AND P1, PT, R8, 0x8, PT ;  /* 0x000000080800780c */ /* 0x000fe40003f24270 */
[----:B------:R-:W-:Y:S01]  /*4800*/  FSEL R20, R70, -INF , P2 ;  /* 0xff80000046147808 */ /* 0x000fe20001000000 */
[----:B-1----:R-:W-:Y:S01]  /*4810*/  FFMA.FTZ R4, R16, c[0x0][0x2d0], -R13 ;  /* 0x0000b40010047a23 */ /* 0x002fe2000001080d */
[----:B------:R-:W-:Y:S02]  /*4820*/  FSEL R16, R71, -INF , P6 ;  /* 0xff80000047107808 */ /* 0x000fe40003000000 */
[C---:B------:R-:W-:Y:S01]  /*4830*/  ISETP.GT.AND P6, PT, R8.reuse, 0x10, PT ;  /* 0x000000100800780c */ /* 0x040fe20003fc4270 */
[----:B------:R-:W1:Y:S01]  /*4840*/  MUFU.EX2 R238, R4 ;  /* 0x0000000400ee7308 */ /* 0x000e620000000800 */
[----:B------:R-:W-:-:S02]  /*4850*/  ISETP.GT.AND P2, PT, R8, 0x11, PT ;  /* 0x000000110800780c */ /* 0x000fc40003f44270 */
[----:B------:R-:W-:Y:S02]  /*4860*/  FSEL R26, R61, -INF , P6 ;  /* 0xff8000003d1a7808 */ /* 0x000fe40003000000 */
[----:B------:R-:W-:Y:S01]  /*4870*/  ISETP.GT.AND P6, PT, R8, 0x20, PT ;  /* 0x000000200800780c */ /* 0x000fe20003fc4270 */
[----:B--2---:R-:W-:Y:S01]  /*4880*/  FMUL.FTZ R5, R27, c[0x0][0x320] ;  /* 0x0000c8001b057a20 */ /* 0x004fe20000410000 */
[----:B------:R-:W-:Y:S02]  /*4890*/  FSEL R27, R60, -INF , P2 ;  /* 0xff8000003c1b7808 */ /* 0x000fe40001000000 */
[----:B------:R-:W-:Y:S01]  /*48a0*/  ISETP.GT.AND P2, PT, R8, 0x21, PT ;  /* 0x000000210800780c */ /* 0x000fe20003f44270 */
[----:B------:R2:W3:Y:S01]  /*48b0*/  MUFU.TANH R187, R5 ;  /* 0x0000000500bb7308 */ /* 0x0004e20000002400 */
[----:B------:R-:W-:Y:S02]  /*48c0*/  FSEL R168, R168, -INF , P6 ;  /* 0xff800000a8a87808 */ /* 0x000fe40003000000 */
[----:B------:R-:W-:-:S02]  /*48d0*/  FSEL R171, R171, -INF , P2 ;  /* 0xff800000abab7808 */ /* 0x000fc40001000000 */
[C---:B------:R-:W-:Y:S01]  /*48e0*/  ISETP.GT.AND P6, PT, R8.reuse, 0x30, PT ;  /* 0x000000300800780c */ /* 0x040fe20003fc4270 */
[----:B-1----:R-:W-:Y:S01]  /*48f0*/  STL [R1+0xac], R238 ;  /* 0x0000acee01007387 */ /* 0x002fe20000100800 */
[----:B------:R-:W-:Y:S02]  /*4900*/  ISETP.GT.AND P2, PT, R8, 0x31, PT ;  /* 0x000000310800780c */ /* 0x000fe40003f44270 */
[----:B------:R-:W-:Y:S02]  /*4910*/  FSEL R191, R191, -INF , P6 ;  /* 0xff800000bfbf7808 */ /* 0x000fe40003000000 */
[----:B------:R-:W-:Y:S01]  /*4920*/  FSEL R200, R200, -INF , P2 ;  /* 0xff800000c8c87808 */ /* 0x000fe20001000000 */
[----:B--2---:R-:W-:-:S04]  /*4930*/  FMUL.FTZ R5, R22, c[0x0][0x320] ;  /* 0x0000c80016057a20 */ /* 0x004fc80000410000 */
[----:B------:R1:W2:Y:S02]  /*4940*/  MUFU.TANH R188, R5 ;  /* 0x0000000500bc7308 */ /* 0x0002a40000002400 */
[----:B-1----:R-:W-:Y:S02]  /*4950*/  FFMA.FTZ R5, R9, c[0x0][0x2d0], -R13 ;  /* 0x0000b40009057a23 */ /* 0x002fe4000001080d */
[----:B------:R-:W-:-:S04]  /*4960*/  FMUL.FTZ R9, R23, c[0x0][0x320] ;  /* 0x0000c80017097a20 */ /* 0x000fc80000410000 */
[----:B------:R1:W-:Y:S08]  /*4970*/  MUFU.EX2 R205, R5 ;  /* 0x0000000500cd7308 */ /* 0x0003f00000000800 */
[----:B------:R-:W4:Y:S01]  /*4980*/  MUFU.TANH R185, R9 ;  /* 0x0000000900b97308 */ /* 0x000f220000002400 */
[----:B-1----:R-:W-:Y:S02]  /*4990*/  FFMA.FTZ R5, R12, c[0x0][0x2d0], -R13 ;  /* 0x0000b4000c057a23 */ /* 0x002fe4000001080d */
[----:B------:R-:W-:-:S05]  /*49a0*/  FMUL.FTZ R12, R134, c[0x0][0x2d0] ;  /* 0x0000b400860c7a20 */ /* 0x000fca0000410000 */
[----:B------:R1:W1:Y:S01]  /*49b0*/  MUFU.EX2 R206, R5 ;  /* 0x0000000500ce7308 */ /* 0x0002620000000800 */
[----:B------:R-:W-:Y:S02]  /*49c0*/  FSEL R12, R12, RZ, P0 ;  /* 0x000000ff0c0c7208 */ /* 0x000fe40000000000 */
[----:B------:R-:W-:-:S03]  /*49d0*/  ISETP.GT.AND P0, PT, R8, 0x9, PT ;  /* 0x000000090800780c */ /* 0x000fc60003f04270 */
[--C-:B------:R-:W-:Y:S01]  /*49e0*/  FFMA.FTZ R0, R18, c[0x0][0x2d0], -R12.reuse ;  /* 0x0000b40012007a23 */ /* 0x100fe2000001080c */
[----:B------:R-:W-:Y:S01]  /*49f0*/  FSEL R25, R68, -INF , P0 ;  /* 0xff80000044197808 */ /* 0x000fe20000000000 */
[--C-:B------:R-:W-:Y:S01]  /*4a00*/  FFMA.FTZ R3, R17, c[0x0][0x2d0], -R12.reuse ;  /* 0x0000b40011037a23 */ /* 0x100fe2000001080c */
[----:B------:R-:W-:Y:S01]  /*4a10*/  ISETP.GT.AND P0, PT, R8, 0x19, PT ;  /* 0x000000190800780c */ /* 0x000fe20003f04270 */
[----:B------:R2:W-:Y:S01]  /*4a20*/  MUFU.EX2 R234, R0 ;  /* 0x0000000000ea7308 */ /* 0x0005e20000000800 */
[----:B------:R-:W-:Y:S02]  /*4a30*/  FFMA.FTZ R4, R14, c[0x0][0x2d0], -R12 ;  /* 0x0000b4000e047a23 */ /* 0x000fe4000001080c */
[----:B------:R-:W-:Y:S01]  /*4a40*/  FSEL R30, R56, -INF , P0 ;  /* 0xff800000381e7808 */ /* 0x000fe20000000000 */
[----:B-1----:R-:W-:Y:S01]  /*4a50*/  IMAD.IADD R5, R10, 0x1, R6 ;  /* 0x000000010a057824 */ /* 0x002fe200078e0206 */
[----:B------:R-:W-:Y:S02]  /*4a60*/  ISETP.GT.AND P0, PT, R8, 0x29, PT ;  /* 0x000000290800780c */ /* 0x000fe40003f04270 */
[----:B------:R-:W-:Y:S01]  /*4a70*/  F2FP.BF16.PACK_AB R6, R238, R233 ;  /* 0x000000e9ee06723e */ /* 0x000fe200000010ff */
[----:B------:R1:W-:Y:S01]  /*4a80*/  MUFU.EX2 R203, R3 ;  /* 0x0000000300cb7308 */ /* 0x0003e20000000800 */
[----:B------:R-:W-:-:S02]  /*4a90*/  IMNMX R2, R11, R5, PT ;  /* 0x000000050b027217 */ /* 0x000fc40003800200 */
[----:B------:R-:W-:Y:S02]  /*4aa0*/  FSEL R169, R169, -INF , P0 ;  /* 0xff800000a9a97808 */ /* 0x000fe40000000000 */
[C---:B------:R-:W-:Y:S02]  /*4ab0*/  ISETP.GT.AND P6, PT, R2.reuse, RZ, PT ;  /* 0x000000ff0200720c */ /* 0x040fe40003fc4270 */
[----:B------:R-:W-:Y:S01]  /*4ac0*/  ISETP.GT.AND P2, PT, R2, 0x1, PT ;  /* 0x000000010200780c */ /* 0x000fe20003f44270 */
[----:B--2---:R-:W-:Y:S01]  /*4ad0*/  FFMA.FTZ R0, R19, c[0x0][0x2d0], -R12 ;  /* 0x0000b40013007a23 */ /* 0x004fe2000001080c */
[----:B------:R-:W-:Y:S01]  /*4ae0*/  FSEL R19, R69, -INF , P1 ;  /* 0xff80000045137808 */ /* 0x000fe20000800000 */
[----:B------:R-:W2:Y:S01]  /*4af0*/  MUFU.EX2 R173, R4 ;  /* 0x0000000400ad7308 */ /* 0x000ea20000000800 */
[C---:B------:R-:W-:Y:S01]  /*4b00*/  ISETP.GT.AND P1, PT, R8.reuse, 0x18, PT ;  /* 0x000000180800780c */ /* 0x040fe20003f24270 */
[----:B------:R-:W-:Y:S01]  /*4b10*/  LDSM.16.MT88.4 R68, [R226+0x900] ;  /* 0x00090000e244783b */ /* 0x000fe20000004200 */
[----:B------:R-:W-:-:S02]  /*4b20*/  ISETP.GT.AND P0, PT, R8, 0x39, PT ;  /* 0x000000390800780c */ /* 0x000fc40003f04270 */
[----:B------:R-:W-:Y:S01]  /*4b30*/  FSEL R29, R57, -INF , P1 ;  /* 0xff800000391d7808 */ /* 0x000fe20000800000 */
[----:B-1----:R-:W-:Y:S01]  /*4b40*/  FFMA.FTZ R3, R31, c[0x0][0x2d0], -R13 ;  /* 0x0000b4001f037a23 */ /* 0x002fe2000001080d */
[----:B------:R-:W-:Y:S01]  /*4b50*/  ISETP.GT.AND P1, PT, R8, 0x28, PT ;  /* 0x000000280800780c */ /* 0x000fe20003f24270 */
[----:B------:R1:W1:Y:S01]  /*4b60*/  MUFU.EX2 R174, R0 ;  /* 0x0000000000ae7308 */ /* 0x0002620000000800 */
[----:B------:R-:W-:Y:S01]  /*4b70*/  FSEL R18, R50, -INF , P6 ;  /* 0xff80000032127808 */ /* 0x000fe20003000000 */
[----:B------:R-:W-:Y:S01]  /*4b80*/  LDSM.16.MT88.4 R56, [R228+0x900] ;  /* 0x00090000e438783b */ /* 0x000fe20000004200 */
[----:B------:R-:W-:Y:S02]  /*4b90*/  FSEL R170, R170, -INF , P1 ;  /* 0xff800000aaaa7808 */ /* 0x000fe40000800000 */
[----:B------:R-:W-:Y:S02]  /*4ba0*/  ISETP.GT.AND P1, PT, R8, 0x38, PT ;  /* 0x000000380800780c */ /* 0x000fe40003f24270 */
[----:B------:R-:W-:Y:S01]  /*4bb0*/  FSEL R17, R36, -INF , P2 ;  /* 0xff80000024117808 */ /* 0x000fe20001000000 */
[----:B------:R2:W-:Y:S01]  /*4bc0*/  MUFU.EX2 R210, R3 ;  /* 0x0000000300d27308 */ /* 0x0005e20000000800 */
[----:B------:R-:W-:-:S02]  /*4bd0*/  FSEL R201, R201, -INF , P1 ;  /* 0xff800000c9c97808 */ /* 0x000fc40000800000 */
[----:B------:R-:W-:Y:S02]  /*4be0*/  ISETP.GT.AND P1, PT, R2, 0x8, PT ;  /* 0x000000080200780c */ /* 0x000fe40003f24270 */
[----:B------:R-:W-:Y:S02]  /*4bf0*/  FSEL R202, R202, -INF , P0 ;  /* 0xff800000caca7808 */ /* 0x000fe40000000000 */
[----:B------:R-:W-:Y:S02]  /*4c00*/  ISETP.GT.AND P0, PT, R2, 0x9, PT ;  /* 0x000000090200780c */ /* 0x000fe40003f04270 */
[----:B-1----:R-:W-:Y:S02]  /*4c10*/  FMNMX.FTZ R0, R16, R20, !PT ;  /* 0x0000001410007209 */ /* 0x002fe40007810000 */
[----:B------:R-:W-:Y:S02]  /*4c20*/  FSEL R24, R24, -INF , P1 ;  /* 0xff80000018187808 */ /* 0x000fe40000800000 */
[----:B------:R-:W-:-:S02]  /*4c30*/  FMNMX.FTZ R0, R19, R0, !PT ;  /* 0x0000000013007209 */ /* 0x000fc40007810000 */
[----:B------:R-:W-:Y:S01]  /*4c40*/  FMNMX.FTZ R8, R18, R17, !PT ;  /* 0x0000001112087209 */ /* 0x000fe20007810000 */
[----:B--2---:R-:W-:Y:S01]  /*4c50*/  FFMA.FTZ R3, R33, c[0x0][0x2d0], -R13 ;  /* 0x0000b40021037a23 */ /* 0x004fe2000001080d */
[----:B------:R-:W-:Y:S02]  /*4c60*/  FMNMX.FTZ R0, R25, R0, !PT ;  /* 0x0000000019007209 */ /* 0x000fe40007810000 */
[----:B------:R-:W-:Y:S01]  /*4c70*/  ISETP.GT.AND P6, PT, R2, 0x10, PT ;  /* 0x000000100200780c */ /* 0x000fe20003fc4270 */
[----:B------:R1:W2:Y:S01]  /*4c80*/  MUFU.EX2 R229, R3 ;  /* 0x0000000300e57308 */ /* 0x0002a20000000800 */
[----:B------:R-:W-:Y:S02]  /*4c90*/  FMNMX.FTZ R0, R26, R0, !PT ;  /* 0x000000001a007209 */ /* 0x000fe40007810000 */
[----:B------:R-:W-:Y:S02]  /*4ca0*/  FSEL R23, R21, -INF , P0 ;  /* 0xff80000015177808 */ /* 0x000fe40000000000 */
[----:B------:R-:W-:-:S02]  /*4cb0*/  FMNMX.FTZ R0, R27, R0, !PT ;  /* 0x000000001b007209 */ /* 0x000fc40007810000 */
[----:B------:R-:W-:Y:S02]  /*4cc0*/  FMNMX.FTZ R8, R24, R8, !PT ;  /* 0x0000000818087209 */ /* 0x000fe40007810000 */
[----:B------:R-:W-:Y:S02]  /*4cd0*/  FMNMX.FTZ R0, R29, R0, !PT ;  /* 0x000000001d007209 */ /* 0x000fe40007810000 */
[----:B------:R-:W-:Y:S02]  /*4ce0*/  ISETP.GT.AND P2, PT, R2, 0x11, PT ;  /* 0x000000110200780c */ /* 0x000fe40003f44270 */
[----:B------:R-:W-:Y:S02]  /*4cf0*/  FMNMX.FTZ R0, R30, R0, !PT ;  /* 0x000000001e007209 */ /* 0x000fe40007810000 */
[----:B------:R-:W-:Y:S02]  /*4d00*/  FSEL R22, R72, -INF , P6 ;  /* 0xff80000048167808 */ /* 0x000fe40003000000 */
[----:B------:R-:W-:Y:S01]  /*4d10*/  FMNMX.FTZ R0, R168, R0, !PT ;  /* 0x00000000a8007209 */ /* 0x000fe20007810000 */
[----:B------:R-:W-:Y:S01]  /*4d20*/  LDSM.16.MT88.4 R72, [R226+0x2900] ;  /* 0x00290000e248783b */ /* 0x000fe20000004200 */
[----:B-1----:R-:W-:Y:S01]  /*4d30*/  FMNMX.FTZ R3, R23, R8, !PT ;  /* 0x0000000817037209 */ /* 0x002fe20007810000 */
[----:B------:R-:W-:Y:S01]  /*4d40*/  FFMA.FTZ R8, R37, c[0x0][0x2d0], -R13 ;  /* 0x0000b40025087a23 */ /* 0x000fe2000001080d */
[----:B------:R-:W-:-:S02]  /*4d50*/  FMNMX.FTZ R0, R171, R0, !PT ;  /* 0x00000000ab007209 */ /* 0x000fc40007810000 */
[----:B------:R-:W-:Y:S01]  /*4d60*/  ISETP.GT.AND P1, PT, R2, 0x18, PT ;  /* 0x000000180200780c */ /* 0x000fe20003f24270 */
[----:B------:R1:W-:Y:S01]  /*4d70*/  MUFU.EX2 R204, R8 ;  /* 0x0000000800cc7308 */ /* 0x0003e20000000800 */
[----:B------:R-:W-:Y:S02]  /*4d80*/  FMNMX.FTZ R0, R170, R0, !PT ;  /* 0x00000000aa007209 */ /* 0x000fe40007810000 */
[----:B------:R-:W-:Y:S02]  /*4d90*/  FSEL R21, R55, -INF , P2 ;  /* 0xff80000037157808 */ /* 0x000fe40001000000 */
[----:B------:R-:W-:Y:S02]  /*4da0*/  FMNMX.FTZ R0, R169, R0, !PT ;  /* 0x00000000a9007209 */ /* 0x000fe40007810000 */
[----:B------:R-:W-:Y:S02]  /*4db0*/  FMNMX.FTZ R3, R22, R3, !PT ;  /* 0x0000000316037209 */ /* 0x000fe40007810000 */
[----:B------:R-:W-:-:S02]  /*4dc0*/  FMNMX.FTZ R0, R191, R0, !PT ;  /* 0x00000000bf007209 */ /* 0x000fc40007810000 */
[----:B------:R-:W-:Y:S02]  /*4dd0*/  ISETP.GT.AND P0, PT, R2, 0x19, PT ;  /* 0x000000190200780c */ /* 0x000fe40003f04270 */
[----:B------:R-:W-:Y:S02]  /*4de0*/  FMNMX.FTZ R0, R200, R0, !PT ;  /* 0x00000000c8007209 */ /* 0x000fe40007810000 */
[----:B------:R-:W-:Y:S01]  /*4df0*/  FSEL R28, R54, -INF , P1 ;  /* 0xff800000361c7808 */ /* 0x000fe20000800000 */
[----:B-1----:R-:W-:Y:S01]  /*4e00*/  FFMA.FTZ R8, R38, c[0x0][0x2d0], -R13 ;  /* 0x0000b40026087a23 */ /* 0x002fe2000001080d */
[----:B------:R-:W-:Y:S01]  /*4e10*/  FMNMX.FTZ R0, R201, R0, !PT ;  /* 0x00000000c9007209 */ /* 0x000fe20007810000 */
[----:B------:R-:W-:Y:S01]  /*4e20*/  LDSM.16.MT88.4 R52, [R227+0x900] ;  /* 0x00090000e334783b */ /* 0x000fe20000004200 */
[----:B------:R-:W-:Y:S01]  /*4e30*/  FMNMX.FTZ R3, R21, R3, !PT ;  /* 0x0000000315037209 */ /* 0x000fe20007810000 */
[----:B------:R1:W1:Y:S01]  /*4e40*/  MUFU.EX2 R232, R8 ;  /* 0x0000000800e87308 */ /* 0x0002620000000800 */
[----:B------:R-:W-:-:S02]  /*4e50*/  FMNMX.FTZ R0, R202, R0, !PT ;  /* 0x00000000ca007209 */ /* 0x000fc40007810000 */
[----:B------:R-:W-:Y:S02]  /*4e60*/  ISETP.GT.AND P6, PT, R2, 0x20, PT ;  /* 0x000000200200780c */ /* 0x000fe40003fc4270 */
[----:B------:R-:W-:Y:S01]  /*4e70*/  FSEL R36, R51, -INF , P0 ;  /* 0xff80000033247808 */ /* 0x000fe20000000000 */
[----:B------:R-:W2:Y:S01]  /*4e80*/  SHFL.BFLY PT, R9, R0, 0x2, 0x1f ;  /* 0x0c401f0000097f89 */ /* 0x000ea200000e0000 */
[----:B------:R-:W-:Y:S02]  /*4e90*/  FMNMX.FTZ R3, R28, R3, !PT ;  /* 0x000000031c037209 */ /* 0x000fe40007810000 */
[----:B------:R-:W-:Y:S02]  /*4ea0*/  ISETP.GT.AND P2, PT, R2, 0x21, PT ;  /* 0x000000210200780c */ /* 0x000fe40003f44270 */
[----:B------:R-:W-:Y:S02]  /*4eb0*/  FSEL R139, R139, -INF , P6 ;  /* 0xff8000008b8b7808 */ /* 0x000fe40003000000 */
[----:B------:R-:W-:-:S02]  /*4ec0*/  FMNMX.FTZ R3, R36, R3, !PT ;  /* 0x0000000324037209 */ /* 0x000fc40007810000 */
[----:B------:R-:W-:Y:S01]  /*4ed0*/  ISETP.GT.AND P1, PT, R2, 0x28, PT ;  /* 0x000000280200780c */ /* 0x000fe20003f24270 */
[----:B-1----:R-:W-:Y:S01]  /*4ee0*/  FFMA.FTZ R8, R32, c[0x0][0x2d0], -R12 ;  /* 0x0000b40020087a23 */ /* 0x002fe2000001080c */
[----:B------:R-:W-:Y:S02]  /*4ef0*/  FSEL R138, R138, -INF , P2 ;  /* 0xff8000008a8a7808 */ /* 0x000fe40001000000 */
[----:B------:R-:W-:Y:S01]  /*4f00*/  FMNMX.FTZ R3, R139, R3, !PT ;  /* 0x000000038b037209 */ /* 0x000fe20007810000 */
[----:B------:R1:W-:Y:S01]  /*4f10*/  MUFU.EX2 R231, R8 ;  /* 0x0000000800e77308 */ /* 0x0003e20000000800 */
[----:B------:R-:W-:Y:S02]  /*4f20*/  ISETP.GT.AND P0, PT, R2, 0x29, PT ;  /* 0x000000290200780c */ /* 0x000fe40003f04270 */
[----:B------:R-:W-:Y:S02]  /*4f30*/  FSEL R133, R133, -INF , P1 ;  /* 0xff80000085857808 */ /* 0x000fe40000800000 */
[----:B------:R-:W-:-:S02]  /*4f40*/  FMNMX.FTZ R3, R138, R3, !PT ;  /* 0x000000038a037209 */ /* 0x000fc40007810000 */
[----:B------:R-:W-:Y:S02]  /*4f50*/  ISETP.GT.AND P6, PT, R2, 0x30, PT ;  /* 0x000000300200780c */ /* 0x000fe40003fc4270 */
[----:B------:R-:W-:Y:S02]  /*4f60*/  FSEL R132, R132, -INF , P0 ;  /* 0xff80000084847808 */ /* 0x000fe40000000000 */
[----:B------:R-:W-:Y:S02]  /*4f70*/  FMNMX.FTZ R3, R133, R3, !PT ;  /* 0x0000000385037209 */ /* 0x000fe40007810000 */
[----:B------:R-:W-:Y:S02]  /*4f80*/  ISETP.GT.AND P2, PT, R2, 0x31, PT ;  /* 0x000000310200780c */ /* 0x000fe40003f44270 */
[----:B------:R-:W-:Y:S02]  /*4f90*/  FSEL R186, R186, -INF , P6 ;  /* 0xff800000baba7808 */ /* 0x000fe40003000000 */
[----:B------:R-:W-:-:S02]  /*4fa0*/  FMNMX.FTZ R3, R132, R3, !PT ;  /* 0x0000000384037209 */ /* 0x000fc40007810000 */
[----:B--2---:R-:W-:Y:S02]  /*4fb0*/  FMNMX.FTZ R0, R0, R9, !PT ;  /* 0x0000000900007209 */ /* 0x004fe40007810000 */
[----:B------:R-:W-:Y:S02]  /*4fc0*/  ISETP.GT.AND P1, PT, R2, 0x38, PT ;  /* 0x000000380200780c */ /* 0x000fe40003f24270 */
[----:B---3--:R-:W-:Y:S01]  /*4fd0*/  FSEL R187, R187, -INF , P2 ;  /* 0xff800000bbbb7808 */ /* 0x008fe20001000000 */
[----:B------:R-:W2:Y:S01]  /*4fe0*/  SHFL.BFLY PT, R15, R0, 0x1, 0x1f ;  /* 0x0c201f00000f7f89 */ /* 0x000ea200000e0000 */
[----:B------:R-:W-:Y:S02]  /*4ff0*/  FMNMX.FTZ R3, R186, R3, !PT ;  /* 0x00000003ba037209 */ /* 0x000fe40007810000 */
[----:B------:R-:W-:Y:S01]  /*5000*/  ISETP.GT.AND P0, PT, R2, 0x39, PT ;  /* 0x000000390200780c */ /* 0x000fe20003f04270 */
[----:B------:R-:W-:Y:S01]  /*5010*/  FFMA.FTZ R2, R35, c[0x0][0x2d0], -R12 ;  /* 0x0000b40023027a23 */ /* 0x000fe2000001080c */
[----:B------:R-:W-:-:S02]  /*5020*/  FSEL R188, R188, -INF , P1 ;  /* 0xff800000bcbc7808 */ /* 0x000fc40000800000 */
[----:B------:R-:W-:Y:S01]  /*5030*/  FMNMX.FTZ R3, R187, R3, !PT ;  /* 0x00000003bb037209 */ /* 0x000fe20007810000 */
[----:B------:R3:W2:Y:S01]  /*5040*/  MUFU.EX2 R224, R2 ;  /* 0x0000000200e07308 */ /* 0x0006a20000000800 */
[----:B----4-:R-:W-:Y:S02]  /*5050*/  FSEL R185, R185, -INF , P0 ;  /* 0xff800000b9b97808 */ /* 0x010fe40000000000 */
[----:B------:R-:W-:Y:S02]  /*5060*/  FMNMX.FTZ R3, R188, R3, !PT ;  /* 0x00000003bc037209 */ /* 0x000fe40007810000 */
[----:B------:R-:W-:Y:S02]  /*5070*/  F2FP.BF16.PACK_AB R4, R206, R205 ;  /* 0x000000cdce04723e */ /* 0x000fe400000010ff */
[----:B------:R-:W-:Y:S02]  /*5080*/  FMNMX.FTZ R3, R185, R3, !PT ;  /* 0x00000003b9037209 */ /* 0x000fe40007810000 */
[----:B------:R-:W-:-:S02]  /*5090*/  F2FP.BF16.PACK_AB R5, R203, R173 ;  /* 0x000000adcb05723e */ /* 0x000fc400000010ff */
[----:B------:R-:W-:Y:S01]  /*50a0*/  F2FP.BF16.PACK_AB R7, R174, R234 ;  /* 0x000000eaae07723e */ /* 0x000fe200000010ff */
[----:B------:R-:W4:Y:S01]  /*50b0*/  SHFL.BFLY PT, R14, R3, 0x2, 0x1f ;  /* 0x0c401f00030e7f89 */ /* 0x000f2200000e0000 */
[----:B-1----:R-:W-:Y:S02]  /*50c0*/  F2FP.BF16.PACK_AB R8, R229, R210 ;  /* 0x000000d2e508723e */ /* 0x002fe400000010ff */
[----:B------:R-:W-:Y:S01]  /*50d0*/  F2FP.BF16.PACK_AB R10, R232, R204 ;  /* 0x000000cce80a723e */ /* 0x000fe200000010ff */
[----:B---3--:R-:W-:Y:S01]  /*50e0*/  FFMA.FTZ R2, R34, c[0x0][0x2d0], -R12 ;  /* 0x0000b40022027a23 */ /* 0x008fe2000001080c */
[----:B--2---:R-:W-:Y:S01]  /*50f0*/  FMNMX.FTZ R137, R0, R15, !PT ;  /* 0x0000000f00897209 */ /* 0x004fe20007810000 */
[----:B------:R-:W-:Y:S01]  /*5100*/  HMMA.16816.F32.BF16 R152, R4, R112, RZ ;  /* 0x000000700498723c */ /* 0x000fe200000418ff */
[----:B------:R-:W-:Y:S01]  /*5110*/  F2FP.BF16.PACK_AB R9, R224, R231 ;  /* 0x000000e7e009723e */ /* 0x000fe200000010ff */
[----:B------:R1:W-:Y:S01]  /*5120*/  MUFU.EX2 R236, R2 ;  /* 0x0000000200ec7308 */ /* 0x0003e20000000800 */
[----:B------:R-:W-:-:S05]  /*5130*/  FSETP.NEU.FTZ.AND P0, PT, R137, -INF , PT ;  /* 0xff8000008900780b */ /* 0x000fca0003f1d000 */
[C---:B------:R-:W-:Y:S08]  /*5140*/  HMMA.16816.F32.BF16 R60, R4.reuse, R88, RZ ;  /* 0x00000058043c723c */ /* 0x040ff000000418ff */
[----:B------:R-:W-:Y:S01]  /*5150*/  HMMA.16816.F32.BF16 R164, R4, R92, RZ ;  /* 0x0000005c04a4723c */ /* 0x000fe200000418ff */
[----:B-1----:R-:W-:Y:S01]  /*5160*/  FFMA.FTZ R2, R39, c[0x0][0x2d0], -R12 ;  /* 0x0000b40027027a23 */ /* 0x002fe2000001080c */
[----:B----4-:R-:W-:-:S03]  /*5170*/  FMNMX.FTZ R0, R3, R14, !PT ;  /* 0x0000000e03007209 */ /* 0x010fc60007810000 */
[----:B------:R1:W2:Y:S03]  /*5180*/  MUFU.EX2 R235, R2 ;  /* 0x0000000200eb7308 */ /* 0x0002a60000000800 */
[C---:B------:R-:W-:Y:S08]  /*5190*/  HMMA.16816.F32.BF16 R160, R4.reuse, R96, RZ ;  /* 0x0000006004a0723c */ /* 0x040ff000000418ff */
[----:B------:R-:W-:Y:S01]  /*51a0*/  HMMA.16816.F32.BF16 R156, R4, R100, RZ ;  /* 0x00000064049c723c */ /* 0x000fe200000418ff */
[----:B-1----:R-:W-:Y:S01]  /*51b0*/  FMUL.FTZ R2, R137, c[0x0][0x2d0] ;  /* 0x0000b40089027a20 */ /* 0x002fe20000410000 */
[----:B--2---:R-:W-:-:S06]  /*51c0*/  F2FP.BF16.PACK_AB R11, R235, R236 ;  /* 0x000000eceb0b723e */ /* 0x004fcc00000010ff */
[----:B------:R-:W-:Y:S01]  /*51d0*/  HMMA.16816.F32.BF16 R148, R4, R120, RZ ;  /* 0x000000780494723c */ /* 0x000fe200000418ff */
[----:B------:R-:W-:-:S05]  /*51e0*/  FSEL R2, R2, RZ, P0 ;  /* 0x000000ff02027208 */ /* 0x000fca0000000000 */
[--C-:B------:R-:W-:Y:S02]  /*51f0*/  FFMA.FTZ R3, R16, c[0x0][0x2d0], -R2.reuse ;  /* 0x0000b40010037a23 */ /* 0x100fe40000010802 */
[C---:B------:R-:W-:Y:S02]  /*5200*/  HMMA.16816.F32.BF16 R144, R4.reuse, R108, RZ ;  /* 0x0000006c0490723c */ /* 0x040fe400000418ff */
[----:B------:R1:W-:Y:S06]  /*5210*/  MUFU.EX2 R189, R3 ;  /* 0x0000000300bd7308 */ /* 0x0003ec0000000800 */
        /* <DEDUP_REMOVED lines=12> */
[----:B------:R1:W2:Y:S03]  /*52e0*/  MUFU.EX2 R19, R3 ;  /* 0x0000000300137308 */ /* 0x0002a60000000800 */
[C---:B------:R-:W-:Y:S08]  /*52f0*/  HMMA.16816.F32.BF16 R40, R4.reuse, R110, RZ ;  /* 0x0000006e0428723c */ /* 0x040ff000000418ff */
[----:B------:R-:W-:Y:S01]  /*5300*/  HMMA.16816.F32.BF16 R32, R4, R118, RZ ;  /* 0x000000760420723c */ /* 0x000fe200000418ff */
[----:B------:R-:W3:Y:S01]  /*5310*/  SHFL.BFLY PT, R4, R0, 0x1, 0x1f ;  /* 0x0c201f0000047f89 */ /* 0x000ee200000e0000 */
[----:B-1----:R-:W-:-:S06]  /*5320*/  FFMA.FTZ R3, R26, c[0x0][0x2d0], -R2 ;  /* 0x0000b4001a037a23 */ /* 0x002fcc0000010802 */
[C---:B------:R-:W-:Y:S01]  /*5330*/  HMMA.16816.F32.BF16 R192, R8.reuse, R76, R152 ;  /* 0x0000004c08c0723c */ /* 0x040fe20000041898 */
[----:B------:R1:W-:Y:S06]  /*5340*/  MUFU.EX2 R7, R3 ;  /* 0x0000000300077308 */ /* 0x0003ec0000000800 */
[----:B------:R-:W-:Y:S01]  /*5350*/  MOV R155, R174 ;  /* 0x000000ae009b7202 */ /* 0x000fe20000000f00 */
[----:B------:R-:W-:Y:S01]  /*5360*/  HMMA.16816.F32.BF16 R220, R8, R56, R160 ;  /* 0x0000003808dc723c */ /* 0x000fe200000418a0 */
[----:B------:R-:W-:Y:S02]  /*5370*/  IMAD.MOV.U32 R154, RZ, RZ, R173 ;  /* 0x000000ffff9a7224 */ /* 0x000fe400078e00ad */
[----:B------:R-:W-:-:S05]  /*5380*/  IMAD.MOV.U32 R153, RZ, RZ, R172 ;  /* 0x000000ffff997224 */ /* 0x000fca00078e00ac */
[----:B------:R-:W-:Y:S01]  /*5390*/  HMMA.16816.F32.BF16 R196, R8, R54, R84 ;  /* 0x0000003608c4723c */ /* 0x000fe20000041854 */
[----:B---3--:R-:W-:Y:S01]  /*53a0*/  FMNMX.FTZ R136, R0, R4, !PT ;  /* 0x0000000400887209 */ /* 0x008fe20007810000 */
[----:B-1----:R-:W-:-:S03]  /*53b0*/  FFMA.FTZ R3, R27, c[0x0][0x2d0], -R2 ;  /* 0x0000b4001b037a23 */ /* 0x002fc60000010802 */
[C---:B------:R-:W-:Y:S01]  /*53c0*/  FSETP.NEU.FTZ.AND P0, PT, R136.reuse, -INF , PT ;  /* 0xff8000008800780b */ /* 0x040fe20003f1d000 */
[----:B------:R-:W-:Y:S01]  /*53d0*/  FMUL.FTZ R0, R136, c[0x0][0x2d0] ;  /* 0x0000b40088007a20 */ /* 0x000fe20000410000 */
[----:B------:R1:W-:Y:S01]  /*53e0*/  MUFU.EX2 R230, R3 ;  /* 0x0000000300e67308 */ /* 0x0003e20000000800 */
[----:B------:R-:W-:Y:S01]  /*53f0*/  MOV R162, R193 ;  /* 0x000000c100a27202 */ /* 0x000fe20000000f00 */
[----:B------:R-:W-:Y:S01]  /*5400*/  IMAD.MOV.U32 R161, RZ, RZ, R194 ;  /* 0x000000ffffa17224 */ /* 0x000fe200078e00c2 */
[----:B------:R-:W-:Y:S01]  /*5410*/  MOV R15, R192 ;  /* 0x000000c0000f7202 */ /* 0x000fe20000000f00 */
[----:B------:R-:W-:Y:S01]  /*5420*/  IMAD.MOV.U32 R160, RZ, RZ, R195 ;  /* 0x000000ffffa07224 */ /* 0x000fe200078e00c3 */
[----:B------:R-:W-:Y:S01]  /*5430*/  FSEL R0, R0, RZ, P0 ;  /* 0x000000ff00007208 */ /* 0x000fe20000000000 */
[C---:B------:R-:W-:Y:S07]  /*5440*/  HMMA.16816.F32.BF16 R192, R8.reuse, R58, R104 ;  /* 0x0000003a08c0723c */ /* 0x040fee0000041868 */
[----:B--2---:R-:W-:Y:S01]  /*5450*/  IMAD.MOV.U32 R107, RZ, RZ, R19 ;  /* 0x000000ffff6b7224 */ /* 0x004fe200078e0013 */
[----:B------:R-:W-:Y:S01]  /*5460*/  HMMA.16816.F32.BF16 R148, R8, R72, R148 ;  /* 0x000000480894723c */ /* 0x000fe20000041894 */
[----:B-1----:R-:W-:-:S04]  /*5470*/  FFMA.FTZ R3, R29, c[0x0][0x2d0], -R2 ;  /* 0x0000b4001d037a23 */ /* 0x002fc80000010802 */
[----:B------:R1:W-:Y:S03]  /*5480*/  MUFU.EX2 R4, R3 ;  /* 0x0000000300047308 */ /* 0x0003e60000000800 */
[C---:B------:R-:W-:Y:S01]  /*5490*/  HMMA.16816.F32.BF16 R212, R8.reuse, R44, R60 ;  /* 0x0000002c08d4723c */ /* 0x040fe2000004183c */
[----:B------:R-:W2:Y:S07]  /*54a0*/  LDSM.16.MT88.4 R60, [R227+0x2900] ;  /* 0x00290000e33c783b */ /* 0x000eae0000004200 */
[----:B------:R-:W-:Y:S01]  /*54b0*/  HMMA.16816.F32.BF16 R216, R8, R68, R164 ;  /* 0x0000004408d8723c */ /* 0x000fe200000418a4 */
[----:B-1----:R-:W-:-:S07]  /*54c0*/  FFMA.FTZ R3, R30, c[0x0][0x2d0], -R2 ;  /* 0x0000b4001e037a23 */ /* 0x002fce0000010802 */
[----:B------:R-:W-:Y:S01]  /*54d0*/  IMAD.MOV.U32 R6, RZ, RZ, R149 ;  /* 0x000000ffff067224 */ /* 0x000fe200078e0095 */
[----:B------:R-:W-:Y:S01]  /*54e0*/  MOV R163, R151 ;  /* 0x0000009700a37202 */ /* 0x000fe20000000f00 */
[----:B------:R1:W3:Y:S01]  /*54f0*/  MUFU.EX2 R16, R3 ;  /* 0x0000000300107308 */ /* 0x0002e20000000800 */
[----:B------:R-:W-:Y:S01]  /*5500*/  IMAD.MOV.U32 R211, RZ, RZ, R150 ;  /* 0x000000ffffd37224 */ /* 0x000fe200078e0096 */
[----:B------:R-:W-:Y:S01]  /*5510*/  HMMA.16816.F32.BF16 R248, R8, R52, R156 ;  /* 0x0000003408f8723c */ /* 0x000fe2000004189c */
[----:B------:R-:W-:-:S07]  /*5520*/  IMAD.MOV.U32 R14, RZ, RZ, R148 ;  /* 0x000000ffff0e7224 */ /* 0x000fce00078e0094 */
[----:B------:R-:W-:Y:S01]  /*5530*/  HMMA.16816.F32.BF16 R148, R8, R64, R144 ;  /* 0x000000400894723c */ /* 0x000fe20000041890 */
[----:B-1----:R-:W-:-:S06]  /*5540*/  FFMA.FTZ R3, R18, c[0x0][0x2d0], -R0 ;  /* 0x0000b40012037a23 */ /* 0x002fcc0000010800 */
[----:B------:R-:W-:Y:S01]  /*5550*/  MOV R147, R6 ;  /* 0x0000000600937202 */ /* 0x000fe20000000f00 */
[----:B---3--:R-:W-:Y:S01]  /*5560*/  IMAD.MOV.U32 R86, RZ, RZ, R16 ;  /* 0x000000ffff567224 */ /* 0x008fe200078e0010 */
[C---:B------:R-:W-:Y:S01]  /*5570*/  HMMA.16816.F32.BF16 R164, R8.reuse, R70, R124 ;  /* 0x0000004608a4723c */ /* 0x040fe2000004187c */
[----:B------:R1:W-:Y:S07]  /*5580*/  MUFU.EX2 R104, R3 ;  /* 0x0000000300687308 */ /* 0x0003ee0000000800 */
[----:B--2---:R-:W-:Y:S07]  /*5590*/  HMMA.16816.F32.BF16 R140, R8, R60, R140 ;  /* 0x0000003c088c723c */ /* 0x004fee000004188c */
[----:B------:R-:W-:Y:S01]  /*55a0*/  IMAD.MOV.U32 R5, RZ, RZ, R150 ;  /* 0x000000ffff057224 */ /* 0x000fe200078e0096 */
[----:B------:R-:W-:Y:S01]  /*55b0*/  MOV R146, R151 ;  /* 0x0000009700927202 */ /* 0x000fe20000000f00 */
[----:B-1----:R-:W-:-:S02]  /*55c0*/  FFMA.FTZ R3, R17, c[0x0][0x2d0], -R0 ;  /* 0x0000b40011037a23 */ /* 0x002fc40000010800 */
[----:B------:R-:W-:Y:S01]  /*55d0*/  HMMA.16816.F32.BF16 R16, R8, R78, R80 ;  /* 0x0000004e0810723c */ /* 0x000fe20000041850 */
[----:B------:R-:W-:Y:S01]  /*55e0*/  IMAD.MOV.U32 R145, RZ, RZ, R149 ;  /* 0x000000ffff917224 */ /* 0x000fe200078e0095 */
[----:B------:R1:W2:Y:S01]  /*55f0*/  MUFU.EX2 R84, R3 ;  /* 0x0000000300547308 */ /* 0x0002a20000000800 */
[----:B------:R-:W-:-:S05]  /*5600*/  IMAD.MOV.U32 R144, RZ, RZ, R148 ;  /* 0x000000ffff907224 */ /* 0x000fca00078e0094 */
[----:B------:R-:W-:Y:S05]  /*5610*/  HMMA.16816.F32.BF16 R148, R8, R46, R128 ;  /* 0x0000002e0894723c */ /* 0x000fea0000041880 */
[----:B------:R-:W-:Y:S01]  /*5620*/  MOV R238, R140 ;  /* 0x0000008c00ee7202 */ /* 0x000fe20000000f00 */
[----:B------:R-:W-:Y:S01]  /*5630*/  IMAD.MOV.U32 R134, RZ, RZ, R141 ;  /* 0x000000ffff867224 */ /* 0x000fe200078e008d */
[----:B------:R-:W-:Y:S01]  /*5640*/  MOV R245, R143 ;  /* 0x0000008f00f57202 */ /* 0x000fe20000000f00 */
[----:B------:R-:W-:Y:S02]  /*5650*/  IMAD.MOV.U32 R135, RZ, RZ, R142 ;  /* 0x000000ffff877224 */ /* 0x000fe400078e008e */
[----:B-1----:R-:W-:-:S04]  /*5660*/  FFMA.FTZ R3, R24, c[0x0][0x2d0], -R0 ;  /* 0x0000b40018037a23 */ /* 0x002fc80000010800 */
[----:B------:R1:W-:Y:S02]  /*5670*/  MUFU.EX2 R239, R3 ;  /* 0x0000000300ef7308 */ /* 0x0003e40000000800 */
[----:B------:R-:W-:Y:S01]  /*5680*/  MOV R243, R16 ;  /* 0x0000001000f37202 */ /* 0x000fe20000000f00 */
[----:B------:R-:W-:Y:S01]  /*5690*/  IMAD.MOV.U32 R242, RZ, RZ, R17 ;  /* 0x000000fffff27224 */ /* 0x000fe200078e0011 */
[----:B------:R-:W-:Y:S01]  /*56a0*/  MOV R240, R19 ;  /* 0x0000001300f07202 */ /* 0x000fe20000000f00 */
[----:B------:R-:W-:Y:S02]  /*56b0*/  IMAD.MOV.U32 R241, RZ, RZ, R18 ;  /* 0x000000fffff17224 */ /* 0x000fe400078e0012 */
[----:B------:R-:W-:Y:S01]  /*56c0*/  HMMA.16816.F32.BF16 R16, R8, R74, R48 ;  /* 0x0000004a0810723c */ /* 0x000fe20000041830 */
[----:B-1----:R-:W-:-:S04]  /*56d0*/  FFMA.FTZ R3, R23, c[0x0][0x2d0], -R0 ;  /* 0x0000b40017037a23 */ /* 0x002fc80000010800 */
[----:B------:R1:W3:Y:S11]  /*56e0*/  MUFU.EX2 R105, R3 ;  /* 0x0000000300697308 */ /* 0x0002f60000000800 */
[----:B------:R-:W-:Y:S08]  /*56f0*/  @!UPT UIADD3 URZ, URZ, URZ, URZ ;  /* 0x0000003f3f3ff290 */ /* 0x000ff0000fffe03f */
[----:B------:R-:W-:Y:S01]  /*5700*/  IMAD.MOV.U32 R51, RZ, RZ, R17 ;  /* 0x000000ffff337224 */ /* 0x000fe200078e0011 */
[----:B------:R-:W-:Y:S01]  /*5710*/  MOV R49, R18 ;  /* 0x0000001200317202 */ /* 0x000fe20000000f00 */
[----:B------:R-:W-:Y:S02]  /*5720*/  IMAD.MOV.U32 R50, RZ, RZ, R19 ;  /* 0x000000ffff327224 */ /* 0x000fe400078e0013 */
[----:B------:R-:W-:Y:S02]  /*5730*/  IMAD.MOV.U32 R48, RZ, RZ, R16 ;  /* 0x000000ffff307224 */ /* 0x000fe400078e0010 */
[----:B------:R-:W-:Y:S01]  /*5740*/  HMMA.16816.F32.BF16 R16, R8, R66, R40 ;  /* 0x000000420810723c */ /* 0x000fe20000041828 */
[----:B-1----:R-:W-:-:S04]  /*5750*/  FFMA.FTZ R3, R22, c[0x0][0x2d0], -R0 ;  /* 0x0000b40016037a23 */ /* 0x002fc80000010800 */
[----:B------:R1:W-:Y:S03]  /*5760*/  MUFU.EX2 R252, R3 ;  /* 0x0000000300fc7308 */ /* 0x0003e60000000800 */
[----:B------:R-:W-:Y:S01]  /*5770*/  HMMA.16816.F32.BF16 R8, R8, R62, R32 ;  /* 0x0000003e0808723c */ /* 0x000fe20000041820 */
[----:B-1----:R-:W-:Y:S11]  /*5780*/  FFMA.FTZ R3, R21, c[0x0][0x2d0], -R0 ;  /* 0x0000b40015037a23 */ /* 0x002ff60000010800 */
[----:B------:R-:W-:Y:S04]  /*5790*/  @!UPT UIADD3 URZ, URZ, URZ, URZ ;  /* 0x0000003f3f3ff290 */ /* 0x000fe8000fffe03f */
[----:B------:R-:W-:Y:S01]  /*57a0*/  IMAD.MOV.U32 R40, RZ, RZ, R17 ;  /* 0x000000ffff287224 */ /* 0x000fe200078e0011 */
[----:B------:R1:W4:Y:S01]  /*57b0*/  MUFU.EX2 R247, R3 ;  /* 0x0000000300f77308 */ /* 0x0003220000000800 */
[----:B------:R-:W-:Y:S01]  /*57c0*/  MOV R39, R18 ;  /* 0x0000001200277202 */ /* 0x000fe20000000f00 */
[----:B------:R-:W-:Y:S02]  /*57d0*/  IMAD.MOV.U32 R38, RZ, RZ, R19 ;  /* 0x000000ffff267224 */ /* 0x000fe400078e0013 */
[----:B------:R-:W-:-:S03]  /*57e0*/  IMAD.MOV.U32 R37, RZ, RZ, R16 ;  /* 0x000000ffff257224 */ /* 0x000fc600078e0010 */
[----:B------:R-:W-:Y:S01]  /*57f0*/  MOV R237, R8 ;  /* 0x0000000800ed7202 */ /* 0x000fe20000000f00 */
[----:B------:R-:W-:Y:S01]  /*5800*/  IMAD.MOV.U32 R106, RZ, RZ, R9 ;  /* 0x000000ffff6a7224 */ /* 0x000fe200078e0009 */
[----:B------:R-:W-:Y:S01]  /*5810*/  MOV R85, R11 ;  /* 0x0000000b00557202 */ /* 0x000fe20000000f00 */
[----:B------:R-:W-:Y:S01]  /*5820*/  IMAD.MOV.U32 R87, RZ, RZ, R10 ;  /* 0x000000ffff577224 */ /* 0x000fe200078e000a */
[----:B------:R-:W-:Y:S02]  /*5830*/  F2FP.BF16.PACK_AB R8, R184, R189 ;  /* 0x000000bdb808723e */ /* 0x000fe400000010ff */
[----:B------:R-:W-:Y:S02]  /*5840*/  F2FP.BF16.PACK_AB R10, R107, R190 ;  /* 0x000000be6b0a723e */ /* 0x000fe400000010ff */
[----:B--2---:R-:W-:Y:S01]  /*5850*/  F2FP.BF16.PACK_AB R9, R84, R104 ;  /* 0x000000685409723e */ /* 0x004fe200000010ff */
[----:B-1----:R-:W-:Y:S01]  /*5860*/  FFMA.FTZ R3, R28, c[0x0][0x2d0], -R0 ;  /* 0x0000b4001c037a23 */ /* 0x002fe20000010800 */
[----:B---3--:R-:W-:-:S03]  /*5870*/  F2FP.BF16.PACK_AB R11, R105, R239 ;  /* 0x000000ef690b723e */ /* 0x008fc600000010ff */
[----:B------:R1:W-:Y:S04]  /*5880*/  MUFU.EX2 R246, R3 ;  /* 0x0000000300f67308 */ /* 0x0003e80000000800 */
[C---:B------:R-:W-:Y:S07]  /*5890*/  HMMA.16816.F32.BF16 R20, R8.reuse, R96, RZ ;  /* 0x000000600814723c */ /* 0x040fee00000418ff */
[----:B------:R-:W-:Y:S01]  /*58a0*/  IMAD.MOV.U32 R97, RZ, RZ, R7 ;  /* 0x000000ffff617224 */ /* 0x000fe200078e0007 */
[----:B------:R-:W-:Y:S01]  /*58b0*/  HMMA.16816.F32.BF16 R16, R8, R100, RZ ;  /* 0x000000640810723c */ /* 0x000fe200000418ff */
[----:B------:R-:W-:-:S02]  /*58c0*/  IMAD.MOV.U32 R96, RZ, RZ, R209 ;  /* 0x000000ffff607224 */ /* 0x000fc400078e00d1 */
[----:B-1----:R-:W-:-:S04]  /*58d0*/  FFMA.FTZ R3, R36, c[0x0][0x2d0], -R0 ;  /* 0x0000b40024037a23 */ /* 0x002fc80000010800 */
[----:B------:R-:W-:Y:S01]  /*58e0*/  IMAD.MOV.U32 R100, RZ, RZ, R4 ;  /* 0x000000ffff647224 */ /* 0x000fe200078e0004 */
[----:B------:R-:W1:Y:S01]  /*58f0*/  MUFU.EX2 R244, R3 ;  /* 0x0000000300f47308 */ /* 0x000e620000000800 */
[----:B------:R-:W-:Y:S01]  /*5900*/  HMMA.16816.F32.BF16 R28, R8, R88, RZ ;  /* 0x00000058081c723c */ /* 0x000fe200000418ff */
[----:B------:R-:W-:Y:S01]  /*5910*/  F2FP.BF16.PACK_AB R4, R230, R97 ;  /* 0x00000061e604723e */ /* 0x000fe200000010ff */
[----:B------:R-:W-:Y:S01]  /*5920*/  IMAD.MOV.U32 R101, RZ, RZ, R155 ;  /* 0x000000ffff657224 */ /* 0x000fe200078e009b */
[----:B------:R-:W-:-:S04]  /*5930*/  F2FP.BF16.PACK_AB R6, R86, R100 ;  /* 0x000000645606723e */ /* 0x000fc800000010ff */
[----:B------:R-:W-:Y:S01]  /*5940*/  IMAD.MOV.U32 R89, RZ, RZ, R5 ;  /* 0x000000ffff597224 */ /* 0x000fe200078e0005 */
[----:B----4-:R-:W-:Y:S01]  /*5950*/  F2FP.BF16.PACK_AB R5, R247, R252 ;  /* 0x000000fcf705723e */ /* 0x010fe200000010ff */
[----:B------:R-:W-:Y:S01]  /*5960*/  HMMA.16816.F32.BF16 R32, R8, R90, RZ ;  /* 0x0000005a0820723c */ /* 0x000fe200000418ff */
[----:B------:R-:W-:Y:S02]  /*5970*/  IMAD.MOV.U32 R88, RZ, RZ, R14 ;  /* 0x000000ffff587224 */ /* 0x000fe400078e000e */
[----:B------:R-:W-:Y:S01]  /*5980*/  IMAD.MOV.U32 R14, RZ, RZ, R208 ;  /* 0x000000ffff0e7224 */ /* 0x000fe200078e00d0 */
[----:B-1----:R-:W-:Y:S01]  /*5990*/  F2FP.BF16.PACK_AB R7, R244, R246 ;  /* 0x000000f6f407723e */ /* 0x002fe200000010ff */
[----:B------:R-:W-:-:S03]  /*59a0*/  FFMA.FTZ R3, R168, c[0x0][0x2d0], -R2 ;  /* 0x0000b400a8037a23 */ /* 0x000fc60000010802 */
[----:B------:R-:W-:Y:S01]  /*59b0*/  HMMA.16816.F32.BF16 R24, R8, R92, RZ ;  /* 0x0000005c0818723c */ /* 0x000fe200000418ff */
[----:B------:R-:W-:Y:S01]  /*59c0*/  MOV R90, R211 ;  /* 0x000000d3005a7202 */ /* 0x000fe20000000f00 */
[----:B------:R-:W-:Y:S01]  /*59d0*/  IMAD.MOV.U32 R91, RZ, RZ, R163 ;  /* 0x000000ffff5b7224 */ /* 0x000fe200078e00a3 */
[----:B------:R1:W-:Y:S04]  /*59e0*/  MUFU.EX2 R208, R3 ;  /* 0x0000000300d07308 */ /* 0x0003e80000000800 */
[----:B------:R-:W-:Y:S01]  /*59f0*/  IMAD.MOV.U32 R93, RZ, RZ, R51 ;  /* 0x000000ffff5d7224 */ /* 0x000fe200078e0033 */
[----:B------:R-:W-:Y:S01]  /*5a00*/  HMMA.16816.F32.BF16 R172, R4, R56, R20 ;  /* 0x0000003804ac723c */ /* 0x000fe20000041814 */
[----:B------:R-:W-:-:S07]  /*5a10*/  IMAD.MOV.U32 R92, RZ, RZ, R48 ;  /* 0x000000ffff5c7224 */ /* 0x000fce00078e0030 */
[----:B------:R-:W-:Y:S01]  /*5a20*/  HMMA.16816.F32.BF16 R20, R8, R108, RZ ;  /* 0x0000006c0814723c */ /* 0x000fe200000418ff */
[----:B-1----:R-:W-:-:S06]  /*5a30*/  FFMA.FTZ R3, R171, c[0x0][0x2d0], -R2 ;  /* 0x0000b400ab037a23 */ /* 0x002fcc0000010802 */
[----:B------:R-:W-:Y:S01]  /*5a40*/  MOV R109, R40 ;  /* 0x00000028006d7202 */ /* 0x000fe20000000f00 */
[----:B------:R-:W-:Y:S01]  /*5a50*/  HMMA.16816.F32.BF16 R140, R4, R44, R28 ;  /* 0x0000002c048c723c */ /* 0x000fe2000004181c */
[----:B------:R-:W-:Y:S01]  /*5a60*/  MOV R108, R37 ;  /* 0x00000025006c7202 */ /* 0x000fe20000000f00 */
[----:B------:R1:W2:Y:S05]  /*5a70*/  MUFU.EX2 R209, R3 ;  /* 0x0000000300d17308 */ /* 0x0002aa0000000800 */
[----:B------:R-:W-:Y:S01]  /*5a80*/  MOV R45, R210 ;  /* 0x000000d2002d7202 */ /* 0x000fe20000000f00 */
[----:B------:R-:W-:Y:S01]  /*5a90*/  HMMA.16816.F32.BF16 R28, R8, R112, RZ ;  /* 0x00000070081c723c */ /* 0x000fe200000418ff */
[----:B------:R-:W-:-:S06]  /*5aa0*/  MOV R44, R205 ;  /* 0x000000cd002c7202 */ /* 0x000fcc0000000f00 */
[----:B------:R-:W-:Y:S01]  /*5ab0*/  MOV R113, R154 ;  /* 0x0000009a00717202 */ /* 0x000fe20000000f00 */
[----:B------:R-:W-:Y:S01]  /*5ac0*/  HMMA.16816.F32.BF16 R40, R4, R46, R32 ;  /* 0x0000002e0428723c */ /* 0x000fe20000041820 */
[----:B------:R-:W-:Y:S02]  /*5ad0*/  IMAD.MOV.U32 R112, RZ, RZ, R206 ;  /* 0x000000ffff707224 */ /* 0x000fe400078e00ce */
[----:B-1----:R-:W-:-:S04]  /*5ae0*/  FFMA.FTZ R3, R170, c[0x0][0x2d0], -R2 ;  /* 0x0000b400aa037a23 */ /* 0x002fc80000010802 */
[----:B------:R-:W-:Y:S01]  /*5af0*/  IMAD.MOV.U32 R46, RZ, RZ, R39 ;  /* 0x000000ffff2e7224 */ /* 0x000fe200078e0027 */
[C---:B------:R-:W-:Y:S01]  /*5b00*/  HMMA.16816.F32.BF16 R156, R4.reuse, R68, R24 ;  /* 0x00000044049c723c */ /* 0x040fe20000041818 */
[----:B------:R-:W-:Y:S01]  /*5b10*/  IMAD.MOV.U32 R47, RZ, RZ, R38 ;  /* 0x000000ffff2f7224 */ /* 0x000fe200078e0026 */
[----:B------:R1:W-:Y:S06]  /*5b20*/  MUFU.EX2 R210, R3 ;  /* 0x0000000300d27308 */ /* 0x0003ec0000000800 */
[----:B------:R-:W-:Y:S08]  /*5b30*/  HMMA.16816.F32.BF16 R124, R4, R64, R20 ;  /* 0x00000040047c723c */ /* 0x000ff00000041814 */
[----:B------:R-:W-:Y:S01]  /*5b40*/  HMMA.16816.F32.BF16 R36, R8, R94, RZ ;  /* 0x0000005e0824723c */ /* 0x000fe200000418ff */
[----:B-1----:R-:W-:-:S04]  /*5b50*/  FFMA.FTZ R3, R169, c[0x0][0x2d0], -R2 ;  /* 0x0000b400a9037a23 */ /* 0x002fc80000010802 */
[----:B------:R1:W-:Y:S02]  /*5b60*/  MUFU.EX2 R211, R3 ;  /* 0x0000000300d37308 */ /* 0x0003e40000000800 */
[----:B------:R-:W-:Y:S01]  /*5b70*/  IMAD.MOV.U32 R94, RZ, RZ, R89 ;  /* 0x000000ffff5e7224 */ /* 0x000fe200078e0059 */
[----:B------:R-:W-:Y:S01]  /*5b80*/  HMMA.16816.F32.BF16 R24, R8, R120, RZ ;  /* 0x000000780818723c */ /* 0x000fe200000418ff */
[----:B------:R-:W-:Y:S02]  /*5b90*/  IMAD.MOV.U32 R95, RZ, RZ, R146 ;  /* 0x000000ffff5f7224 */ /* 0x000fe400078e0092 */
[----:B------:R-:W-:-:S04]  /*5ba0*/  IMAD.MOV.U32 R89, RZ, RZ, R147 ;  /* 0x000000ffff597224 */ /* 0x000fc800078e0093 */
[----:B------:R-:W-:Y:S01]  /*5bb0*/  MOV R120, R50 ;  /* 0x0000003200787202 */ /* 0x000fe20000000f00 */
[----:B------:R-:W-:Y:S01]  /*5bc0*/  HMMA.16816.F32.BF16 R20, R8, R122, RZ ;  /* 0x0000007a0814723c */ /* 0x000fe200000418ff */
[----:B------:R-:W-:Y:S02]  /*5bd0*/  IMAD.MOV.U32 R121, RZ, RZ, R153 ;  /* 0x000000ffff797224 */ /* 0x000fe400078e0099 */
[----:B-1----:R-:W-:-:S05]  /*5be0*/  FFMA.FTZ R3, R139, c[0x0][0x2d0], -R0 ;  /* 0x0000b4008b037a23 */ /* 0x002fca0000010800 */
[----:B------:R-:W-:Y:S01]  /*5bf0*/  HMMA.16816.F32.BF16 R80, R4, R52, R16 ;  /* 0x000000340450723c */ /* 0x000fe20000041810 */
[----:B------:R1:W-:Y:S07]  /*5c00*/  MUFU.EX2 R139, R3 ;  /* 0x00000003008b7308 */ /* 0x0003ee0000000800 */
[C---:B------:R-:W-:Y:S07]  /*5c10*/  HMMA.16816.F32.BF16 R16, R8.reuse, R116, RZ ;  /* 0x000000740810723c */ /* 0x040fee00000418ff */
[----:B------:R-:W-:Y:S01]  /*5c20*/  IMAD.MOV.U32 R117, RZ, RZ, R49 ;  /* 0x000000ffff757224 */ /* 0x000fe200078e0031 */
[----:B------:R-:W-:Y:S01]  /*5c30*/  HMMA.16816.F32.BF16 R32, R8, R98, RZ ;  /* 0x000000620820723c */ /* 0x000fe200000418ff */
[----:B------:R-:W-:-:S02]  /*5c40*/  IMAD.MOV.U32 R116, RZ, RZ, R207 ;  /* 0x000000ffff747224 */ /* 0x000fc400078e00cf */
[----:B-1----:R-:W-:-:S04]  /*5c50*/  FFMA.FTZ R3, R138, c[0x0][0x2d0], -R0 ;  /* 0x0000b4008a037a23 */ /* 0x002fc80000010800 */
[----:B------:R-:W-:Y:S01]  /*5c60*/  MOV R99, R145 ;  /* 0x0000009100637202 */ /* 0x000fe20000000f00 */
[----:B------:R-:W-:Y:S01]  /*5c70*/  HMMA.16816.F32.BF16 R48, R4, R76, R28 ;  /* 0x0000004c0430723c */ /* 0x000fe2000004181c */
[----:B------:R-:W-:-:S07]  /*5c80*/  IMAD.MOV.U32 R98, RZ, RZ, R144 ;  /* 0x000000ffff627224 */ /* 0x000fce00078e0090 */
[----:B------:R-:W-:Y:S07]  /*5c90*/  HMMA.16816.F32.BF16 R28, R8, R102, RZ ;  /* 0x00000066081c723c */ /* 0x000fee00000418ff */
[----:B------:R-:W-:Y:S01]  /*5ca0*/  IMAD.MOV.U32 R102, RZ, RZ, R161 ;  /* 0x000000ffff667224 */ /* 0x000fe200078e00a1 */
[----:B------:R-:W-:Y:S01]  /*5cb0*/  HMMA.16816.F32.BF16 R68, R4, R70, R36 ;  /* 0x000000460444723c */ /* 0x000fe20000041824 */
[----:B------:R-:W-:-:S07]  /*5cc0*/  IMAD.MOV.U32 R103, RZ, RZ, R160 ;  /* 0x000000ffff677224 */ /* 0x000fce00078e00a0 */
[C---:B------:R-:W-:Y:S07]  /*5cd0*/  HMMA.16816.F32.BF16 R128, R4.reuse, R72, R24 ;  /* 0x000000480480723c */ /* 0x040fee0000041818 */
[----:B------:R-:W-:Y:S01]  /*5ce0*/  MOV R72, R15 ;  /* 0x0000000f00487202 */ /* 0x000fe20000000f00 */
[----:B------:R-:W-:Y:S01]  /*5cf0*/  HMMA.16816.F32.BF16 R36, R4, R74, R20 ;  /* 0x0000004a0424723c */ /* 0x000fe20000041814 */
[----:B------:R-:W-:Y:S01]  /*5d00*/  IMAD.MOV.U32 R15, RZ, RZ, R204 ;  /* 0x000000ffff0f7224 */ /* 0x000fe200078e00cc */
[----:B------:R-:W-:Y:S01]  /*5d10*/  MOV R73, R162 ;  /* 0x000000a200497202 */ /* 0x000fe20000000f00 */
[----:B------:R1:W3:Y:S01]  /*5d20*/  MUFU.EX2 R204, R3 ;  /* 0x0000000300cc7308 */ /* 0x0002e20000000800 */
[----:B------:R-:W2:Y:S03]  /*5d30*/  LDSM.16.MT88.4 R20, [R225+0x1100] ;  /* 0x00110000e114783b */ /* 0x000ea60000004200 */
[----:B------:R-:W-:Y:S01]  /*5d40*/  MOV R74, R102 ;  /* 0x00000066004a7202 */ /* 0x000fe20000000f00 */
[----:B------:R-:W-:Y:S01]  /*5d50*/  HMMA.16816.F32.BF16 R24, R8, R114, RZ ;  /* 0x000000720818723c */ /* 0x000fe200000418ff */
[----:B------:R-:W-:-:S02]  /*5d60*/  IMAD.MOV.U32 R75, RZ, RZ, R103 ;  /* 0x000000ffff4b7224 */ /* 0x000fc400078e0067 */
        /* <DEDUP_REMOVED lines=11> */
[----:B------:R-:W-:-:S02]  /*5e20*/  IMAD.MOV.U32 R120, RZ, RZ, R238 ;  /* 0x000000ffff787224 */ /* 0x000fc400078e00ee */
[----:B------:R-:W-:Y:S01]  /*5e30*/  IMAD.MOV.U32 R47, RZ, RZ, R245 ;  /* 0x000000ffff2f7224 */ /* 0x000fe200078e00f5 */
[----:B------:R-:W4:Y:S01]  /*5e40*/  LDL.LU R238, [R1+0xac] ;  /* 0x0000ac0001ee7983 */ /* 0x000f220000300800 */
[----:B------:R-:W-:Y:S01]  /*5e50*/  IMAD.MOV.U32 R46, RZ, RZ, R135 ;  /* 0x000000ffff2e7224 */ /* 0x000fe200078e0087 */
[C---:B------:R-:W-:Y:S01]  /*5e60*/  HMMA.16816.F32.BF16 R16, R8.reuse, R110, RZ ;  /* 0x0000006e0810723c */ /* 0x040fe200000418ff */
[----:B-1----:R-:W-:Y:S01]  /*5e70*/  FFMA.FTZ R3, R133, c[0x0][0x2d0], -R0 ;  /* 0x0000b40085037a23 */ /* 0x002fe20000010800 */
[----:B------:R1:W5:Y:S01]  /*5e80*/  LDL.LU R134, [R1+0xa8] ;  /* 0x0000a80001867983 */ /* 0x0003620000300800 */
[----:B------:R-:W-:Y:S01]  /*5e90*/  MOV R123, R103 ;  /* 0x00000067007b7202 */ /* 0x000fe20000000f00 */
[----:B------:R-:W-:Y:S01]  /*5ea0*/  IMAD.MOV.U32 R103, RZ, RZ, R47 ;  /* 0x000000ffff677224 */ /* 0x000fe200078e002f */
[----:B------:R2:W-:Y:S01]  /*5eb0*/  MUFU.EX2 R206, R3 ;  /* 0x0000000300ce7308 */ /* 0x0005e20000000800 */
[----:B------:R1:W5:Y:S01]  /*5ec0*/  LDL.LU R135, [R1+0xa4] ;  /* 0x0000a40001877983 */ /* 0x0003620000300800 */
[----:B------:R-:W-:Y:S01]  /*5ed0*/  MOV R110, R114 ;  /* 0x00000072006e7202 */ /* 0x000fe20000000f00 */
[----:B------:R-:W-:Y:S01]  /*5ee0*/  IMAD.MOV.U32 R114, RZ, RZ, R98 ;  /* 0x000000ffff727224 */ /* 0x000fe200078e0062 */
[----:B------:R-:W-:Y:S01]  /*5ef0*/  HMMA.16816.F32.BF16 R8, R8, R118, RZ ;  /* 0x000000760808723c */ /* 0x000fe200000418ff */
[----:B------:R-:W4:Y:S01]  /*5f00*/  LDL.LU R245, [R1+0xa0] ;  /* 0x0000a00001f57983 */ /* 0x000f220000300800 */
[----:B------:R-:W-:-:S03]  /*5f10*/  IMAD.MOV.U32 R98, RZ, RZ, R112 ;  /* 0x000000ffff627224 */ /* 0x000fc600078e0070 */
[----:B------:R-:W4:Y:S03]  /*5f20*/  LDL.LU R47, [R1+0x4] ;  /* 0x00000400012f7983 */ /* 0x000f260000300800 */
[C---:B------:R-:W-:Y:S01]  /*5f30*/  HMMA.16816.F32.BF16 R56, R4.reuse, R58, R32 ;  /* 0x0000003a0438723c */ /* 0x040fe20000041820 */
[----:B------:R-:W4:Y:S01]  /*5f40*/  LDL.LU R112, [R1+0x8] ;  /* 0x0000080001707983 */ /* 0x000f220000300800 */
[----:B------:R-:W-:Y:S01]  /*5f50*/  IMAD.MOV.U32 R122, RZ, RZ, R102 ;  /* 0x000000ffff7a7224 */ /* 0x000fe200078e0066 */
[----:B------:R-:W-:Y:S01]  /*5f60*/  MOV R102, R46 ;  /* 0x0000002e00667202 */ /* 0x000fe20000000f00 */
[----:B------:R-:W-:Y:S02]  /*5f70*/  IMAD.MOV.U32 R46, RZ, RZ, R15 ;  /* 0x000000ffff2e7224 */ /* 0x000fe400078e000f */
[----:B------:R-:W4:Y:S01]  /*5f80*/  LDL.LU R15, [R1] ;  /* 0x00000000010f7983 */ /* 0x000f220000300800 */
[----:B--2---:R-:W-:Y:S01]  /*5f90*/  FFMA.FTZ R3, R132, c[0x0][0x2d0], -R0 ;  /* 0x0000b40084037a23 */ /* 0x004fe20000010800 */
[C---:B------:R-:W-:Y:S02]  /*5fa0*/  HMMA.16816.F32.BF16 R64, R4.reuse, R66, R16 ;  /* 0x000000420440723c */ /* 0x040fe40000041810 */
[----:B------:R-:W2:Y:S01]  /*5fb0*/  LDSM.16.MT88.4 R16, [R226+0x1100] ;  /* 0x00110000e210783b */ /* 0x000ea20000004200 */
[----:B------:R1:W1:Y:S05]  /*5fc0*/  MUFU.EX2 R207, R3 ;  /* 0x0000000300cf7308 */ /* 0x00026a0000000800 */
[C---:B------:R-:W-:Y:S07]  /*5fd0*/  HMMA.16816.F32.BF16 R32, R4.reuse, R62, R8 ;  /* 0x0000003e0420723c */ /* 0x040fee0000041808 */
[----:B------:R-:W-:Y:S01]  /*5fe0*/  F2FP.BF16.PACK_AB R8, R209, R208 ;  /* 0x000000d0d108723e */ /* 0x000fe200000010ff */
[----:B------:R-:W-:Y:S01]  /*5ff0*/  HMMA.16816.F32.BF16 R52, R4, R54, R28 ;  /* 0x000000360434723c */ /* 0x000fe2000004181c */
[----:B---3--:R-:W-:Y:S01]  /*6000*/  F2FP.BF16.PACK_AB R9, R204, R139 ;  /* 0x0000008bcc09723e */ /* 0x008fe200000010ff */
[----:B------:R-:W3:Y:S01]  /*6010*/  LDSM.16.MT88.4 R28, [R228+0x1100] ;  /* 0x00110000e41c783b */ /* 0x000ee20000004200 */
[----:B-1----:R-:W-:Y:S01]  /*6020*/  FFMA.FTZ R3, R180, c[0x0][0x2d0], -R13 ;  /* 0x0000b400b4037a23 */ /* 0x002fe2000001080d */
[----:B------:R-:W-:-:S02]  /*6030*/  F2FP.BF16.PACK_AB R10, R211, R210 ;  /* 0x000000d2d30a723e */ /* 0x000fc400000010ff */
[----:B------:R-:W-:Y:S01]  /*6040*/  F2FP.BF16.PACK_AB R11, R207, R206 ;  /* 0x000000cecf0b723e */ /* 0x000fe200000010ff */
[----:B------:R1:W-:Y:S01]  /*6050*/  MUFU.EX2 R62, R3 ;  /* 0x00000003003e7308 */ /* 0x0003e20000000800 */
[----:B------:R-:W-:Y:S01]  /*6060*/  HMMA.16816.F32.BF16 R76, R4, R78, R24 ;  /* 0x0000004e044c723c */ /* 0x000fe20000041818 */
[----:B------:R-:W-:Y:S07]  /*6070*/  LDSM.16.MT88.4 R24, [R225+0x3100] ;  /* 0x00310000e118783b */ /* 0x000fee0000004200 */
[----:B------:R-:W-:Y:S01]  /*6080*/  HMMA.16816.F32.BF16 R140, R8, R20, R140 ;  /* 0x00000014088c723c */ /* 0x000fe2000004188c */
[----:B-1----:R-:W-:-:S07]  /*6090*/  FFMA.FTZ R3, R182, c[0x0][0x2d0], -R13 ;  /* 0x0000b400b6037a23 */ /* 0x002fce000001080d */
[C---:B------:R-:W-:Y:S01]  /*60a0*/  HMMA.16816.F32.BF16 R40, R8.reuse, R22, R40 ;  /* 0x000000160828723c */ /* 0x040fe20000041828 */
[----:B------:R1:W1:Y:S07]  /*60b0*/  MUFU.EX2 R132, R3 ;  /* 0x0000000300847308 */ /* 0x00026e0000000800 */
[C---:B--2---:R-:W-:Y:S08]  /*60c0*/  HMMA.16816.F32.BF16 R156, R8.reuse, R16, R156 ;  /* 0x00000010089c723c */ /* 0x044ff0000004189c */
[----:B------:R-:W-:Y:S01]  /*60d0*/  HMMA.16816.F32.BF16 R68, R8, R18, R68 ;  /* 0x000000120844723c */ /* 0x000fe20000041844 */
[----:B-1----:R-:W-:Y:S01]  /*60e0*/  FFMA.FTZ R3, R181, c[0x0][0x2d0], -R13 ;  /* 0x0000b400b5037a23 */ /* 0x002fe2000001080d */
[----:B------:R-:W-:-:S03]  /*60f0*/  F2FP.BF16.PACK_AB R4, R132, R62 ;  /* 0x0000003e8404723e */ /* 0x000fc600000010ff */
[----:B------:R1:W-:Y:S03]  /*6100*/  MUFU.EX2 R138, R3 ;  /* 0x00000003008a7308 */ /* 0x0003e60000000800 */
[C---:B---3--:R-:W-:Y:S08]  /*6110*/  HMMA.16816.F32.BF16 R172, R8.reuse, R28, R172 ;  /* 0x0000001c08ac723c */ /* 0x048ff000000418ac */
[----:B------:R-:W-:Y:S01]  /*6120*/  HMMA.16816.F32.BF16 R56, R8, R30, R56 ;  /* 0x0000001e0838723c */ /* 0x000fe20000041838 */
[----:B-1----:R-:W-:-:S04]  /*6130*/  FFMA.FTZ R3, R183, c[0x0][0x2d0], -R13 ;  /* 0x0000b400b7037a23 */ /* 0x002fc8000001080d */
[----:B------:R1:W2:Y:S02]  /*6140*/  MUFU.EX2 R205, R3 ;  /* 0x0000000300cd7308 */ /* 0x0002a40000000800 */
[----:B-1----:R-:W-:Y:S01]  /*6150*/  FFMA.FTZ R3, R179, c[0x0][0x2d0], -R12 ;  /* 0x0000b400b3037a23 */ /* 0x002fe2000001080c */
[----:B--2---:R-:W-:-:S05]  /*6160*/  F2FP.BF16.PACK_AB R6, R205, R138 ;  /* 0x0000008acd06723e */ /* 0x004fca00000010ff */
[----:B------:R1:W-:Y:S02]  /*6170*/  MUFU.EX2 R60, R3 ;  /* 0x00000003003c7308 */ /* 0x0003e40000000800 */
[----:B-1----:R-:W-:-:S06]  /*6180*/  FFMA.FTZ R3, R178, c[0x0][0x2d0], -R12 ;  /* 0x0000b400b2037a23 */ /* 0x002fcc000001080c */
[----:B------:R1:W2:Y:S02]  /*6190*/  MUFU.EX2 R61, R3 ;  /* 0x00000003003d7308 */ /* 0x0002a40000000800 */
[----:B-1----:R-:W-:Y:S01]  /*61a0*/  FFMA.FTZ R3, R177, c[0x0][0x2d0], -R12 ;  /* 0x0000b400b1037a23 */ /* 0x002fe2000001080c */
[----:B--2---:R-:W-:-:S05]  /*61b0*/  F2FP.BF16.PACK_AB R5, R61, R60 ;  /* 0x0000003c3d05723e */ /* 0x004fca00000010ff */
[----:B------:R1:W-:Y:S02]  /*61c0*/  MUFU.EX2 R63, R3 ;  /* 0x00000003003f7308 */ /* 0x0003e40000000800 */
[----:B-1----:R-:W-:-:S06]  /*61d0*/  FFMA.FTZ R3, R176, c[0x0][0x2d0], -R12 ;  /* 0x0000b400b0037a23 */ /* 0x002fcc000001080c */
[----:B------:R-:W1:Y:S02]  /*61e0*/  MUFU.EX2 R133, R3 ;  /* 0x0000000300857308 */ /* 0x000e640000000800 */
[----:B-1----:R-:W-:-:S07]  /*61f0*/  F2FP.BF16.PACK_AB R7, R133, R63 ;  /* 0x0000003f8507723e */ /* 0x002fce00000010ff */
[C---:B------:R-:W-:Y:S08]  /*6200*/  HMMA.16816.F32.BF16 R160, R4.reuse, R16, R216 ;  /* 0x0000001004a0723c */ /* 0x040ff000000418d8 */
[C---:B------:R-:W-:Y:S01]  /*6210*/  HMMA.16816.F32.BF16 R164, R4.reuse, R18, R164 ;  /* 0x0000001204a4723c */ /* 0x040fe200000418a4 */
[----:B------:R-:W1:Y:S07]  /*6220*/  LDSM.16.MT88.4 R16, [R227+0x1100] ;  /* 0x00110000e310783b */ /* 0x000e6e0000004200 */
[C---:B------:R-:W-:Y:S08]  /*6230*/  HMMA.16816.F32.BF16 R180, R4.reuse, R30, R192 ;  /* 0x0000001e04b4723c */ /* 0x040ff000000418c0 */
[C---:B------:R-:W-:Y:S08]  /*6240*/  HMMA.16816.F32.BF16 R144, R4.reuse, R20, R212 ;  /* 0x000000140490723c */ /* 0x040ff000000418d4 */
[C---:B------:R-:W-:Y:S01]  /*6250*/  HMMA.16816.F32.BF16 R148, R4.reuse, R22, R148 ;  /* 0x000000160494723c */ /* 0x040fe20000041894 */
[----:B------:R-:W-:Y:S07]  /*6260*/  LDSM.16.MT88.4 R20, [R226+0x3100] ;  /* 0x00310000e214783b */ /* 0x000fee0000004200 */
[C---:B------:R-:W-:Y:S01]  /*6270*/  HMMA.16816.F32.BF16 R176, R4.reuse, R28, R220 ;  /* 0x0000001c04b0723c */ /* 0x040fe200000418dc */
[----:B------:R-:W-:Y:S07]  /*6280*/  LDSM.16.MT88.4 R28, [R227+0x3100] ;  /* 0x00310000e31c783b */ /* 0x000fee0000004200 */
[-C--:B-1----:R-:W-:Y:S08]  /*6290*/  HMMA.16816.F32.BF16 R192, R4, R16.reuse, R248 ;  /* 0x0000001004c0723c */ /* 0x082ff000000418f8 */
[----:B------:R-:W-:Y:S08]  /*62a0*/  HMMA.16816.F32.BF16 R168, R8, R16, R80 ;  /* 0x0000001008a8723c */ /* 0x000ff00000041850 */
[-C--:B------:R-:W-:Y:S08]  /*62b0*/  HMMA.16816.F32.BF16 R196, R4, R18.reuse, R196 ;  /* 0x0000001204c4723c */ /* 0x080ff000000418c4 */
[----:B------:R-:W-:Y:S01]  /*62c0*/  HMMA.16816.F32.BF16 R248, R8, R18, R52 ;  /* 0x0000001208f8723c */ /* 0x000fe20000041834 */
[----:B------:R-:W1:Y:S01]  /*62d0*/  LDSM.16.MT88.4 R16, [R228+0x3100] ;  /* 0x00310000e410783b */ /* 0x000e620000004200 */
[----:B------:R-:W-:-:S02]  /*62e0*/  IMAD.MOV.U32 R111, RZ, RZ, R115 ;  /* 0x000000ffff6f7224 */ /* 0x000fc400078e0073 */
[----:B------:R-:W-:Y:S01]  /*62f0*/  IMAD.MOV.U32 R115, RZ, RZ, R99 ;  /* 0x000000ffff737224 */ /* 0x000fe200078e0063 */
[----:B------:R-:W-:-:S03]  /*6300*/  MOV R99, R44 ;  /* 0x0000002c00637202 */ /* 0x000fc60000000f00 */
        /* <DEDUP_REMOVED lines=13> */
[----:B----4-:R-:W-:Y:S02]  /*63e0*/  IMAD.MOV.U32 R44, RZ, RZ, R245 ;  /* 0x000000ffff2c7224 */ /* 0x010fe400078e00f5 */
[----:B------:R-:W-:Y:S01]  /*63f0*/  IMAD.MOV.U32 R115, RZ, RZ, R98 ;  /* 0x000000ffff737224 */ /* 0x000fe200078e0062 */
[----:B------:R-:W-:Y:S01]  /*6400*/  HMMA.16816.F32.BF16 R220, R8, R24, R48 ;  /* 0x0000001808dc723c */ /* 0x000fe20000041830 */
        /* <DEDUP_REMOVED lines=11> */
[----:B-1----:R-:W-:Y:S01]  /*64c0*/  HMMA.16816.F32.BF16 R48, R4, R16, R168 ;  /* 0x000000100430723c */ /* 0x002fe200000418a8 */
[----:B------:R-:W-:Y:S01]  /*64d0*/  IMAD.MOV.U32 R97, RZ, RZ, R241 ;  /* 0x000000ffff617224 */ /* 0x000fe200078e00f1 */
[----:B------:R-:W-:Y:S01]  /*64e0*/  UIMAD.WIDE.U32 UR6, UR17, UR4, URZ ;  /* 0x00000004110672a5 */ /* 0x000fe2000f8e003f */
        /* <DEDUP_REMOVED lines=10> */
[----:B------:R-:W-:Y:S01]  /*6590*/  HMMA.16816.F32.BF16 R72, R4, R24, R72 ;  /* 0x000000180448723c */ /* 0x000fe20000041848 */
[----:B------:R-:W-:Y:S01]  /*65a0*/  IMAD.MOV.U32 R122, RZ, RZ, R123 ;  /* 0x000000ffff7a7224 */ /* 0x000fe200078e007b */
[----:B------:R1:W5:Y:S01]  /*65b0*/  LDL.LU R245, [R1+0x9c] ;  /* 0x00009c0001f57983 */ /* 0x0003620000300800 */
[----:B------:R-:W-:Y:S02]  /*65c0*/  IMAD.MOV.U32 R102, RZ, RZ, R46 ;  /* 0x000000ffff667224 */ /* 0x000fe400078e002e */
[----:B------:R-:W-:-:S02]  /*65d0*/  IMAD.MOV.U32 R99, RZ, RZ, R47 ;  /* 0x000000ffff637224 */ /* 0x000fc400078e002f */
[----:B------:R-:W-:Y:S02]  /*65e0*/  IMAD.MOV.U32 R215, RZ, RZ, R231 ;  /* 0x000000ffffd77224 */ /* 0x000fe400078e00e7 */
[----:B------:R-:W-:Y:S01]  /*65f0*/  IMAD.MOV.U32 R44, RZ, RZ, R45 ;  /* 0x000000ffff2c7224 */ /* 0x000fe200078e002d */
[----:B------:R-:W-:Y:S01]  /*6600*/  MOV R45, R96 ;  /* 0x00000060002d7202 */ /* 0x000fe20000000f00 */
[----:B------:R-:W-:Y:S01]  /*6610*/  IMAD.MOV.U32 R123, RZ, RZ, R114 ;  /* 0x000000ffff7b7224 */ /* 0x000fe200078e0072 */
[----:B------:R-:W-:Y:S01]  /*6620*/  HMMA.16816.F32.BF16 R88, R4, R20, R88 ;  /* 0x000000140458723c */ /* 0x000fe20000041858 */
[----:B------:R-:W-:-:S07]  /*6630*/  IMAD.MOV.U32 R46, RZ, RZ, R97 ;  /* 0x000000ffff2e7224 */ /* 0x000fce00078e0061 */
[----:B------:R-:W-:Y:S01]  /*6640*/  HMMA.16816.F32.BF16 R92, R4, R22, R92 ;  /* 0x00000016045c723c */ /* 0x000fe2000004185c */
[----:B------:R-:W-:Y:S01]  /*6650*/  IMAD.MOV.U32 R47, RZ, RZ, R240 ;  /* 0x000000ffff2f7224 */ /* 0x000fe200078e00f0 */
[----:B------:R-:W-:-:S06]  /*6660*/  MOV R171, R115 ;  /* 0x0000007300ab7202 */ /* 0x000fcc0000000f00 */
[C---:B------:R-:W-:Y:S08]  /*6670*/  HMMA.16816.F32.BF16 R108, R4.reuse, R18, R108 ;  /* 0x00000012046c723c */ /* 0x040ff0000004186c */
[----:B------:R-:W-:Y:S01]  /*6680*/  HMMA.16816.F32.BF16 R52, R4, R30, R216 ;  /* 0x0000001e0434723c */ /* 0x000fe200000418d8 */
[----:B------:R-:W-:-:S07]  /*6690*/  IMAD.MOV.U32 R170, RZ, RZ, R224 ;  /* 0x000000ffffaa7224 */ /* 0x000fce00078e00e0 */
[----:B------:R-:W-:Y:S01]  /*66a0*/  HMMA.16816.F32.BF16 R36, R8, R22, R36 ;  /* 0x000000160824723c */ /* 0x000fe20000041824 */
[----:B------:R-:W-:Y:S02]  /*66b0*/  IMAD.MOV.U32 R25, RZ, RZ, R168 ;  /* 0x000000ffff197224 */ /* 0x000fe400078e00a8 */
[----:B------:R-:W-:-:S05]  /*66c0*/  IMAD.MOV.U32 R169, RZ, RZ, R229 ;  /* 0x000000ffffa97224 */ /* 0x000fca00078e00e5 */
[C---:B------:R-:W-:Y:S08]  /*66d0*/  HMMA.16816.F32.BF16 R64, R8.reuse, R18, R64 ;  /* 0x000000120840723c */ /* 0x040ff00000041840 */
[----:B------:R-:W-:Y:S01]  /*66e0*/  HMMA.16816.F32.BF16 R32, R8, R30, R32 ;  /* 0x0000001e0820723c */ /* 0x000fe20000041820 */
[----:B------:R-:W-:Y:S01]  /*66f0*/  IMAD.MOV.U32 R106, RZ, RZ, R234 ;  /* 0x000000ffff6a7224 */ /* 0x000fe200078e00ea */
[----:B------:R-:W-:Y:S01]  /*6700*/  @UP1 USHF.R.U32.HI UR17, URZ, UR5, UR7 ;  /* 0x000000053f111299 */ /* 0x000fe20008011607 */
[----:B------:R-:W-:Y:S01]  /*6710*/  IMAD.MOV.U32 R85, RZ, RZ, R235 ;  /* 0x000000ffff557224 */ /* 0x000fe200078e00eb */
[----:B------:R1:W5:Y:S04]  /*6720*/  LDL.LU R243, [R1+0x98] ;  /* 0x0000980001f37983 */ /* 0x0003680000300800 */
[C---:B------:R-:W-:Y:S08]  /*6730*/  HMMA.16816.F32.BF16 R120, R4.reuse, R28, R120 ;  /* 0x0000001c0478723c */ /* 0x040ff00000041878 */
[----:B------:R-:W-:Y:S01]  /*6740*/  HMMA.16816.F32.BF16 R44, R4, R26, R44 ;  /* 0x0000001a042c723c */ /* 0x000fe2000004182c */
[----:B------:R-:W-:-:S07]  /*6750*/  IMAD.MOV.U32 R168, RZ, RZ, R102 ;  /* 0x000000ffffa87224 */ /* 0x000fce00078e0066 */
[C---:B------:R-:W-:Y:S01]  /*6760*/  HMMA.16816.F32.BF16 R216, R8.reuse, R26, R76 ;  /* 0x0000001a08d8723c */ /* 0x040fe2000004184c */
[----:B------:R-:W-:Y:S01]  /*6770*/  IMAD.MOV.U32 R6, RZ, RZ, R3 ;  /* 0x000000ffff067224 */ /* 0x000fe200078e0003 */
[----:B------:R-:W-:Y:S01]  /*6780*/  MOV R114, R233 ;  /* 0x000000e900727202 */ /* 0x000fe20000000f00 */
[----:B------:R-:W-:Y:S01]  /*6790*/  FFMA.FTZ R3, R191, c[0x0][0x2d0], -R2 ;  /* 0x0000b400bf037a23 */ /* 0x000fe20000010802 */
[----:B------:R-:W-:Y:S02]  /*67a0*/  MOV R7, R215 ;  /* 0x000000d700077202 */ /* 0x000fe40000000f00 */
[----:B------:R-:W-:Y:S01]  /*67b0*/  MOV R97, R239 ;  /* 0x000000ef00617202 */ /* 0x000fe20000000f00 */
[----:B------:R-:W-:Y:S01]  /*67c0*/  IMAD.MOV.U32 R96, RZ, RZ, R238 ;  /* 0x000000ffff607224 */ /* 0x000fe200078e00ee */
[----:B------:R-:W-:Y:S01]  /*67d0*/  HMMA.16816.F32.BF16 R212, R8, R20, R128 ;  /* 0x0000001408d4723c */ /* 0x000fe20000041880 */
[----:B------:R2:W-:Y:S01]  /*67e0*/  MUFU.EX2 R21, R3 ;  /* 0x0000000300157308 */ /* 0x0005e20000000800 */
[----:B------:R-:W-:Y:S01]  /*67f0*/  MOV R4, R170 ;  /* 0x000000aa00047202 */ /* 0x000fe20000000f00 */
[----:B------:R-:W-:Y:S01]  /*6800*/  IMAD.MOV.U32 R77, RZ, RZ, R171 ;  /* 0x000000ffff4d7224 */ /* 0x000fe200078e00ab */
[----:B------:R-:W-:-:S02]  /*6810*/  MOV R170, R113 ;  /* 0x0000007100aa7202 */ /* 0x000fc40000000f00 */
[----:B------:R-:W-:Y:S01]  /*6820*/  MOV R115, R236 ;  /* 0x000000ec00737202 */ /* 0x000fe20000000f00 */
[----:B------:R-:W-:Y:S01]  /*6830*/  IMAD.MOV.U32 R87, RZ, RZ, R232 ;  /* 0x000000ffff577224 */ /* 0x000fe200078e00e8 */
[----:B------:R-:W-:Y:S01]  /*6840*/  UIADD3 UR17, UR17, UR8, -UR11 ;  /* 0x0000000811117290 */ /* 0x000fe2000fffe80b */
[----:B------:R1:W5:Y:S01]  /*6850*/  LDL.LU R242, [R1+0x94] ;  /* 0x0000940001f27983 */ /* 0x0003620000300800 */
[----:B--2---:R-:W-:Y:S01]  /*6860*/  FFMA.FTZ R3, R200, c[0x0][0x2d0], -R2 ;  /* 0x0000b400c8037a23 */ /* 0x004fe20000010802 */
[----:B------:R-:W-:Y:S01]  /*6870*/  MOV R78, R103 ;  /* 0x00000067004e7202 */ /* 0x000fe20000000f00 */
[----:B------:R-:W-:Y:S02]  /*6880*/  IMAD.MOV.U32 R171, RZ, RZ, R100 ;  /* 0x000000ffffab7224 */ /* 0x000fe400078e0064 */
[----:B------:R-:W-:Y:S01]  /*6890*/  IMAD.MOV.U32 R5, RZ, RZ, R169 ;  /* 0x000000ffff057224 */ /* 0x000fe200078e00a9 */
[----:B------:R2:W3:Y:S01]  /*68a0*/  MUFU.EX2 R23, R3 ;  /* 0x0000000300177308 */ /* 0x0004e20000000800 */
[----:B------:R-:W-:-:S02]  /*68b0*/  IMAD.MOV.U32 R113, RZ, RZ, R101 ;  /* 0x000000ffff717224 */ /* 0x000fc400078e0065 */
[----:B------:R-:W-:Y:S01]  /*68c0*/  IMAD.MOV.U32 R79, RZ, RZ, R116 ;  /* 0x000000ffff4f7224 */ /* 0x000fe200078e0074 */
[C---:B------:R-:W-:Y:S01]  /*68d0*/  HMMA.16816.F32.BF16 R100, R8.reuse, R16, R124 ;  /* 0x000000100864723c */ /* 0x040fe2000004187c */
[----:B------:R-:W-:Y:S01]  /*68e0*/  IMAD.MOV.U32 R27, RZ, RZ, R119 ;  /* 0x000000ffff1b7224 */ /* 0x000fe200078e0077 */
[----:B------:R-:W-:Y:S02]  /*68f0*/  MOV R76, R118 ;  /* 0x00000076004c7202 */ /* 0x000fe40000000f00 */
[----:B------:R-:W-:Y:S01]  /*6900*/  MOV R191, R80 ;  /* 0x0000005000bf7202 */ /* 0x000fe20000000f00 */
[----:B------:R-:W-:Y:S01]  /*6910*/  FADD.FTZ R25, R25, R77 ;  /* 0x0000004d19197221 */ /* 0x000fe20000010000 */
[----:B------:R-:W-:Y:S01]  /*6920*/  MOV R26, R98 ;  /* 0x00000062001a7202 */ /* 0x000fe20000000f00 */
[----:B------:R1:W5:Y:S01]  /*6930*/  LDL.LU R241, [R1+0x90] ;  /* 0x0000900001f17983 */ /* 0x0003620000300800 */
[--C-:B--2---:R-:W-:Y:S02]  /*6940*/  FFMA.FTZ R3, R201, c[0x0][0x2d0], -R2.reuse ;  /* 0x0000b400c9037a23 */ /* 0x104fe40000010802 */
[----:B------:R-:W-:Y:S01]  /*6950*/  IMAD.MOV.U32 R169, RZ, RZ, R117 ;  /* 0x000000ffffa97224 */ /* 0x000fe200078e0075 */
[----:B---3--:R-:W-:Y:S01]  /*6960*/  F2FP.BF16.PACK_AB R128, R23, R21 ;  /* 0x000000151780723e */ /* 0x008fe200000010ff */
[----:B------:R-:W-:Y:S01]  /*6970*/  FFMA.FTZ R2, R202, c[0x0][0x2d0], -R2 ;  /* 0x0000b400ca027a23 */ /* 0x000fe20000010802 */
[----:B------:R-:W-:Y:S01]  /*6980*/  MOV R31, R26 ;  /* 0x0000001a001f7202 */ /* 0x000fe20000000f00 */
[----:B------:R-:W-:Y:S01]  /*6990*/  USHF.R.S32.HI UR4, URZ, 0x1f, UR17 ;  /* 0x0000001f3f047899 */ /* 0x000fe20008011411 */
[----:B------:R1:W5:Y:S01]  /*69a0*/  LDL.LU R240, [R1+0x8c] ;  /* 0x00008c0001f07983 */ /* 0x0003620000300800 */
[----:B------:R2:W-:Y:S01]  /*69b0*/  MUFU.EX2 R22, R2 ;  /* 0x0000000200167308 */ /* 0x0005e20000000800 */
[----:B------:R-:W-:Y:S02]  /*69c0*/  HMMA.16816.F32.BF16 R116, R8, R28, R152 ;  /* 0x0000001c0874723c */ /* 0x000fe40000041898 */
[----:B------:R-:W3:Y:S05]  /*69d0*/  LDSM.16.MT88.4 R152, [R225+0x1900] ;  /* 0x00190000e198783b */ /* 0x000eea0000004200 */
[----:B------:R4:W1:Y:S01]  /*69e0*/  MUFU.EX2 R24, R3 ;  /* 0x0000000300187308 */ /* 0x0008620000000800 */
[----:B------:R-:W-:Y:S01]  /*69f0*/  MOV R26, R87 ;  /* 0x00000057001a7202 */ /* 0x000fe20000000f00 */
[----:B------:R1:W5:Y:S01]  /*6a00*/  LDL.LU R239, [R1+0x88] ;  /* 0x0000880001ef7983 */ /* 0x0003620000300800 */
[----:B--2---:R-:W-:Y:S01]  /*6a10*/  FFMA.FTZ R2, R186, c[0x0][0x2d0], -R0 ;  /* 0x0000b400ba027a23 */ /* 0x004fe20000010800 */
[----:B------:R-:W-:-:S02]  /*6a20*/  MOV R29, R114 ;  /* 0x00000072001d7202 */ /* 0x000fc40000000f00 */
[----:B------:R2:W5:Y:S02]  /*6a30*/  LDL.LU R238, [R1+0x84] ;  /* 0x0000840001ee7983 */ /* 0x0005640000300800 */
[----:B------:R1:W-:Y:S01]  /*6a40*/  MUFU.EX2 R17, R2 ;  /* 0x0000000200117308 */ /* 0x0003e20000000800 */
[----:B------:R-:W-:Y:S01]  /*6a50*/  ULEA.HI UR4, UR4, UR17, URZ, 0x6 ;  /* 0x0000001104047291 */ /* 0x000fe2000f8f303f */
[----:B------:R2:W5:Y:S01]  /*6a60*/  LDL.LU R237, [R1+0x80] ;  /* 0x0000800001ed7983 */ /* 0x0005620000300800 */
[----:B----4-:R-:W-:Y:S02]  /*6a70*/  FADD.FTZ R3, R189, R184 ;  /* 0x000000b8bd037221 */ /* 0x010fe40000010000 */
[--C-:B-1----:R-:W-:Y:S01]  /*6a80*/  FFMA.FTZ R2, R187, c[0x0][0x2d0], -R0.reuse ;  /* 0x0000b400bb027a23 */ /* 0x102fe20000010800 */
[----:B------:R-:W-:Y:S01]  /*6a90*/  F2FP.BF16.PACK_AB R130, R22, R24 ;  /* 0x000000181682723e */ /* 0x000fe200000010ff */
[----:B------:R2:W5:Y:S02]  /*6aa0*/  LDL.LU R236, [R1+0x7c] ;  /* 0x00007c0001ec7983 */ /* 0x0005640000300800 */
[----:B------:R1:W4:Y:S01]  /*6ab0*/  MUFU.EX2 R18, R2 ;  /* 0x0000000200127308 */ /* 0x0003220000000800 */
[----:B------:R-:W-:Y:S01]  /*6ac0*/  FADD.FTZ R8, R190, R3 ;  /* 0x00000003be087221 */ /* 0x000fe20000010000 */
[----:B------:R-:W-:Y:S01]  /*6ad0*/  MOV R189, R82 ;  /* 0x0000005200bd7202 */ /* 0x000fe20000000f00 */
[----:B------:R2:W5:Y:S01]  /*6ae0*/  LDL.LU R235, [R1+0x78] ;  /* 0x0000780001eb7983 */ /* 0x0005620000300800 */
[--C-:B-1----:R-:W-:Y:S01]  /*6af0*/  FFMA.FTZ R2, R188, c[0x0][0x2d0], -R0.reuse ;  /* 0x0000b400bc027a23 */ /* 0x102fe20000010800 */
[----:B----4-:R-:W-:Y:S01]  /*6b00*/  F2FP.BF16.PACK_AB R129, R18, R17 ;  /* 0x000000111281723e */ /* 0x010fe200000010ff */
[----:B------:R-:W-:Y:S01]  /*6b10*/  FFMA.FTZ R0, R185, c[0x0][0x2d0], -R0 ;  /* 0x0000b400b9007a23 */ /* 0x000fe20000010800 */
[----:B------:R2:W5:Y:S03]  /*6b20*/  LDL.LU R234, [R1+0x74] ;  /* 0x0000740001ea7983 */ /* 0x0005660000300800 */
[----:B------:R1:W-:Y:S01]  /*6b30*/  MUFU.EX2 R19, R0 ;  /* 0x0000000000137308 */ /* 0x0003e20000000800 */
[----:B------:R-:W-:Y:S01]  /*6b40*/  IMAD.MOV.U32 R188, RZ, RZ, R83 ;  /* 0x000000ffffbc7224 */ /* 0x000fe200078e0053 */
[----:B------:R-:W4:Y:S01]  /*6b50*/  LDSM.16.MT88.4 R184, [R228+0x1900] ;  /* 0x00190000e4b8783b */ /* 0x000f220000004200 */
[----:B------:R-:W-:-:S03]  /*6b60*/  IMAD.MOV.U32 R190, RZ, RZ, R81 ;  /* 0x000000ffffbe7224 */ /* 0x000fc600078e0051 */
[----:B------:R-:W2:Y:S02]  /*6b70*/  LDSM.16.MT88.4 R80, [R225+0x3900] ;  /* 0x00390000e150783b */ /* 0x000ea40000004200 */
[----:B------:R-:W3:Y:S01]  /*6b80*/  MUFU.EX2 R20, R2 ;  /* 0x0000000200147308 */ /* 0x000ee20000000800 */
[----:B------:R-:W-:Y:S01]  /*6b90*/  IMAD.MOV.U32 R3, RZ, RZ, R97 ;  /* 0x000000ffff037224 */ /* 0x000fe200078e0061 */
[----:B------:R2:W5:Y:S01]  /*6ba0*/  LDL.LU R233, [R1+0x70] ;  /* 0x0000700001e97983 */ /* 0x0005620000300800 */
[----:B------:R-:W-:-:S03]  /*6bb0*/  USHF.R.S32.HI UR24, URZ, 0x6, UR4 ;  /* 0x000000063f187899 */ /* 0x000fc60008011404 */
[----:B------:R2:W5:Y:S01]  /*6bc0*/  LDL.LU R232, [R1+0x6c] ;  /* 0x00006c0001e87983 */ /* 0x0005620000300800 */
[----:B-1----:R-:W-:Y:S01]  /*6bd0*/  FFMA.FTZ R0, R78, c[0x0][0x2d0], -R13 ;  /* 0x0000b4004e007a23 */ /* 0x002fe2000001080d */
[----:B------:R-:W-:Y:S02]  /*6be0*/  MOV R78, R14 ;  /* 0x0000000e004e7202 */ /* 0x000fe40000000f00 */
[----:B------:R1:W5:Y:S01]  /*6bf0*/  LDL.LU R231, [R1+0x68] ;  /* 0x0000680001e77983 */ /* 0x0003620000300800 */
[----:B------:R1:W-:Y:S01]  /*6c00*/  MUFU.EX2 R14, R0 ;  /* 0x00000000000e7308 */ /* 0x0003e20000000800 */
[----:B---3--:R-:W-:Y:S02]  /*6c10*/  F2FP.BF16.PACK_AB R131, R19, R20 ;  /* 0x000000141383723e */ /* 0x008fe400000010ff */
[----:B------:R3:W5:Y:S01]  /*6c20*/  LDL.LU R230, [R1+0x64] ;  /* 0x0000640001e67983 */ /* 0x0007620000300800 */
[----:B------:R-:W-:-:S03]  /*6c30*/  UISETP.LT.AND UP0, UPT, URZ, UR24, UPT ;  /* 0x000000183f00728c */ /* 0x000fc6000bf01270 */
[----:B------:R3:W5:Y:S01]  /*6c40*/  LDL.LU R229, [R1+0x60] ;  /* 0x0000600001e57983 */ /* 0x0007620000300800 */
[----:B-1----:R-:W-:Y:S01]  /*6c50*/  FFMA.FTZ R0, R79, c[0x0][0x2d0], -R13 ;  /* 0x0000b4004f007a23 */ /* 0x002fe2000001080d */
[----:B------:R-:W-:Y:S01]  /*6c60*/  HMMA.16816.F32.BF16 R140, R128, R152, R140 ;  /* 0x00000098808c723c */ /* 0x000fe2000004188c */
[----:B------:R-:W-:Y:S01]  /*6c70*/  IMAD.MOV.U32 R79, RZ, RZ, R169 ;  /* 0x000000ffff4f7224 */ /* 0x000fe200078e00a9 */
[----:B------:R-:W-:Y:S01]  /*6c80*/  MOV R169, R170 ;  /* 0x000000aa00a97202 */ /* 0x000fe20000000f00 */
[----:B------:R-:W-:Y:S01]  /*6c90*/  IMAD.MOV.U32 R170, RZ, RZ, R171 ;  /* 0x000000ffffaa7224 */ /* 0x000fe200078e00ab */
[----:B------:R-:W-:Y:S01]  /*6ca0*/  MOV R171, R15 ;  /* 0x0000000f00ab7202 */ /* 0x000fe20000000f00 */
[----:B------:R3:W5:Y:S01]  /*6cb0*/  LDL.LU R224, [R1+0x5c] ;  /* 0x00005c0001e07983 */ /* 0x0007620000300800 */
[----:B------:R1:W1:Y:S02]  /*6cc0*/  MUFU.EX2 R15, R0 ;  /* 0x00000000000f7308 */ /* 0x0002640000000800 */
[----:B-1----:R-:W-:-:S06]  /*6cd0*/  FFMA.FTZ R0, R27, c[0x0][0x2d0], -R13 ;  /* 0x0000b4001b007a23 */ /* 0x002fcc000001080d */
[----:B------:R1:W-:Y:S01]  /*6ce0*/  MUFU.EX2 R16, R0 ;  /* 0x0000000000107308 */ /* 0x0003e20000000800 */
[----:B------:R-:W-:Y:S02]  /*6cf0*/  FFMA.FTZ R2, R171, c[0x0][0x2d0], -R12 ;  /* 0x0000b400ab027a23 */ /* 0x000fe4000001080c */
[----:B-1----:R-:W-:-:S05]  /*6d00*/  FFMA.FTZ R0, R76, c[0x0][0x2d0], -R13 ;  /* 0x0000b4004c007a23 */ /* 0x002fca000001080d */
[----:B------:R1:W-:Y:S02]  /*6d10*/  MUFU.EX2 R13, R0 ;  /* 0x00000000000d7308 */ /* 0x0003e40000000800 */
[----:B-1----:R-:W-:-:S06]  /*6d20*/  FFMA.FTZ R0, R78, c[0x0][0x2d0], -R12 ;  /* 0x0000b4004e007a23 */ /* 0x002fcc000001080c */
[----:B------:R1:W-:Y:S02]  /*6d30*/  MUFU.EX2 R9, R0 ;  /* 0x0000000000097308 */ /* 0x0003e40000000800 */
[----:B-1----:R-:W-:-:S06]  /*6d40*/  FFMA.FTZ R0, R79, c[0x0][0x2d0], -R12 ;  /* 0x0000b4004f007a23 */ /* 0x002fcc000001080c */
[----:B------:R1:W1:Y:S08]  /*6d50*/  MUFU.EX2 R10, R0 ;  /* 0x00000000000a7308 */ /* 0x0002700000000800 */
[----:B------:R-:W-:Y:S01]  /*6d60*/  MUFU.EX2 R11, R2 ;  /* 0x00000002000b7308 */ /* 0x000fe20000000800 */
[----:B-1----:R-:W-:-:S07]  /*6d70*/  FFMA.FTZ R0, R168, c[0x0][0x2d0], -R12 ;  /* 0x0000b400a8007a23 */ /* 0x002fce000001080c */
[----:B------:R-:W1:Y:S01]  /*6d80*/  MUFU.EX2 R12, R0 ;  /* 0x00000000000c7308 */ /* 0x000e620000000800 */
[----:B------:R-:W-:Y:S02]  /*6d90*/  F2FP.BF16.PACK_AB R124, R15, R14 ;  /* 0x0000000e0f7c723e */ /* 0x000fe400000010ff */
[----:B------:R-:W-:Y:S02]  /*6da0*/  F2FP.BF16.PACK_AB R125, R10, R9 ;  /* 0x000000090a7d723e */ /* 0x000fe400000010ff */
[----:B------:R-:W-:Y:S02]  /*6db0*/  F2FP.BF16.PACK_AB R126, R13, R16 ;  /* 0x000000100d7e723e */ /* 0x000fe400000010ff */
[----:B-1----:R-:W-:-:S07]  /*6dc0*/  F2FP.BF16.PACK_AB R127, R12, R11 ;  /* 0x0000000b0c7f723e */ /* 0x002fce00000010ff */
[C---:B------:R-:W-:Y:S08]  /*6dd0*/  HMMA.16816.F32.BF16 R144, R124.reuse, R152, R144 ;  /* 0x000000987c90723c */ /* 0x040ff00000041890 */
[-C--:B------:R-:W-:Y:S08]  /*6de0*/  HMMA.16816.F32.BF16 R148, R124, R154.reuse, R148 ;  /* 0x0000009a7c94723c */ /* 0x080ff00000041894 */
[----:B------:R-:W-:Y:S07]  /*6df0*/  HMMA.16816.F32.BF16 R152, R128, R154, R40 ;  /* 0x0000009a8098723c */ /* 0x000fee0000041828 */
[----:B------:R-:W-:Y:S01]  /*6e00*/  MOV R43, R4 ;  /* 0x00000004002b7202 */ /* 0x000fe20000000f00 */
[----:B------:R-:W-:Y:S01]  /*6e10*/  IMAD.MOV.U32 R42, RZ, RZ, R5 ;  /* 0x000000ffff2a7224 */ /* 0x000fe200078e0005 */
[----:B------:R-:W-:Y:S01]  /*6e20*/  MOV R41, R6 ;  /* 0x0000000600297202 */ /* 0x000fe20000000f00 */
[----:B------:R-:W-:-:S02]  /*6e30*/  IMAD.MOV.U32 R40, RZ, RZ, R7 ;  /* 0x000000ffff287224 */ /* 0x000fc400078e0007 */
[----:B------:R-:W1:Y:S01]  /*6e40*/  LDSM.16.MT88.4 R4, [R227+0x3900] ;  /* 0x00390000e304783b */ /* 0x000e620000004200 */
[----:B------:R-:W-:Y:S01]  /*6e50*/  MOV R79, R170 ;  /* 0x000000aa004f7202 */ /* 0x000fe20000000f00 */
[----:B------:R-:W-:Y:S01]  /*6e60*/  IMAD.MOV.U32 R78, RZ, RZ, R169 ;  /* 0x000000ffff4e7224 */ /* 0x000fe200078e00a9 */
[----:B----4-:R-:W-:Y:S01]  /*6e70*/  HMMA.16816.F32.BF16 R172, R128, R184, R172 ;  /* 0x000000b880ac723c */ /* 0x010fe200000418ac */
[----:B------:R-:W-:Y:S01]  /*6e80*/  FADD.FTZ R2, R104, R84 ;  /* 0x0000005468027221 */ /* 0x000fe20000010000 */
[----:B------:R-:W4:Y:S01]  /*6e90*/  LDSM.16.MT88.4 R168, [R226+0x1900] ;  /* 0x00190000e2a8783b */ /* 0x000f220000004200 */
[----:B------:R-:W-:Y:S02]  /*6ea0*/  FADD.FTZ R0, R78, R203 ;  /* 0x000000cb4e007221 */ /* 0x000fe40000010000 */
[----:B------:R-:W-:Y:S01]  /*6eb0*/  IMAD.MOV.U32 R30, RZ, RZ, R79 ;  /* 0x000000ffff1e7224 */ /* 0x000fe200078e004f */
[----:B------:R-:W1:Y:S02]  /*6ec0*/  LDSM.16.MT88.4 R200, [R227+0x1900] ;  /* 0x00190000e3c8783b */ /* 0x000e640000004200 */
[----:B--2---:R-:W-:Y:S01]  /*6ed0*/  HMMA.16816.F32.BF16 R76, R124, R82, R44 ;  /* 0x000000527c4c723c */ /* 0x004fe2000004182c */
[----:B------:R-:W-:-:S06]  /*6ee0*/  FADD.FTZ R3, R3, R2 ;  /* 0x0000000203037221 */ /* 0x000fcc0000010000 */
[----:B------:R-:W-:Y:S01]  /*6ef0*/  IMAD.MOV.U32 R45, RZ, RZ, R106 ;  /* 0x000000ffff2d7224 */ /* 0x000fe200078e006a */
[----:B------:R-:W-:Y:S01]  /*6f00*/  MOV R46, R107 ;  /* 0x0000006b002e7202 */ /* 0x000fe20000000f00 */
[----:B------:R-:W-:Y:S01]  /*6f10*/  HMMA.16816.F32.BF16 R176, R124, R184, R176 ;  /* 0x000000b87cb0723c */ /* 0x000fe200000418b0 */
[----:B------:R-:W-:Y:S01]  /*6f20*/  MOV R44, R29 ;  /* 0x0000001d002c7202 */ /* 0x000fe20000000f00 */
[----:B------:R-:W-:Y:S02]  /*6f30*/  FADD.FTZ R0, R45, R0 ;  /* 0x000000002d007221 */ /* 0x000fe40000010000 */
[----:B------:R-:W-:-:S04]  /*6f40*/  FADD.FTZ R8, R46, R8 ;  /* 0x000000082e087221 */ /* 0x000fc80000010000 */
[----:B------:R-:W-:Y:S01]  /*6f50*/  HMMA.16816.F32.BF16 R180, R124, R186, R180 ;  /* 0x000000ba7cb4723c */ /* 0x000fe200000418b4 */
[----:B------:R-:W-:Y:S02]  /*6f60*/  IMAD.MOV.U32 R47, RZ, RZ, R105 ;  /* 0x000000ffff2f7224 */ /* 0x000fe400078e0069 */
[----:B------:R-:W-:-:S05]  /*6f70*/  FADD.FTZ R2, R44, R25 ;  /* 0x000000192c027221 */ /* 0x000fca0000010000 */
[----:B------:R-:W-:Y:S01]  /*6f80*/  HMMA.16816.F32.BF16 R184, R128, R186, R56 ;  /* 0x000000ba80b8723c */ /* 0x000fe20000041838 */
[----:B------:R-:W-:-:S06]  /*6f90*/  FADD.FTZ R3, R47, R3 ;  /* 0x000000032f037221 */ /* 0x000fcc0000010000 */
[----:B------:R-:W-:Y:S01]  /*6fa0*/  MOV R58, R112 ;  /* 0x00000070003a7202 */ /* 0x000fe20000000f00 */
[----:B------:R-:W-:Y:S01]  /*6fb0*/  IMAD.MOV.U32 R57, RZ, RZ, R113 ;  /* 0x000000ffff397224 */ /* 0x000fe200078e0071 */
[----:B------:R-:W-:-:S03]  /*6fc0*/  MOV R56, R96 ;  /* 0x0000006000387202 */ /* 0x000fc60000000f00 */
[----:B------:R-:W-:Y:S02]  /*6fd0*/  FADD.FTZ R0, R57, R0 ;  /* 0x0000000039007221 */ /* 0x000fe40000010000 */
[----:B------:R-:W-:Y:S01]  /*6fe0*/  FADD.FTZ R8, R58, R8 ;  /* 0x000000083a087221 */ /* 0x000fe20000010000 */
[-C--:B-1----:R-:W-:Y:S01]  /*6ff0*/  HMMA.16816.F32.BF16 R120, R124, R4.reuse, R120 ;  /* 0x000000047c78723c */ /* 0x082fe20000041878 */
[----:B------:R-:W-:Y:S02]  /*7000*/  IMAD.MOV.U32 R59, RZ, RZ, R99 ;  /* 0x000000ffff3b7224 */ /* 0x000fe400078e0063 */
[----:B------:R-:W-:Y:S01]  /*7010*/  FADD.FTZ R2, R56, R2 ;  /* 0x0000000238027221 */ /* 0x000fe20000010000 */
[----:B------:R-:W1:Y:S04]  /*7020*/  LDSM.16.MT88.4 R96, [R226+0x3900] ;  /* 0x00390000e260783b */ /* 0x000e680000004200 */
[----:B------:R-:W-:Y:S01]  /*7030*/  HMMA.16816.F32.BF16 R116, R128, R4, R116 ;  /* 0x000000048074723c */ /* 0x000fe20000041874 */
[----:B------:R-:W-:-:S02]  /*7040*/  IMAD.MOV.U32 R27, RZ, RZ, R115 ;  /* 0x000000ffff1b7224 */ /* 0x000fc400078e0073 */
[----:B------:R-:W-:Y:S01]  /*7050*/  IMAD.MOV.U32 R29, RZ, RZ, R86 ;  /* 0x000000ffff1d7224 */ /* 0x000fe200078e0056 */
[----:B------:R-:W2:Y:S03]  /*7060*/  LDSM.16.MT88.4 R112, [R228+0x3900] ;  /* 0x00390000e470783b */ /* 0x000ea60000004200 */
[----:B------:R-:W-:Y:S02]  /*7070*/  FADD.FTZ R4, R40, R0 ;  /* 0x0000000028047221 */ /* 0x000fe40000010000 */
[----:B------:R-:W-:Y:S02]  /*7080*/  FADD.FTZ R0, R41, R8 ;  /* 0x0000000829007221 */ /* 0x000fe40000010000 */
[----:B------:R-:W-:Y:S02]  /*7090*/  FADD.FTZ R5, R252, R3 ;  /* 0x00000003fc057221 */ /* 0x000fe40000010000 */
[----:B------:R-:W-:-:S02]  /*70a0*/  FADD.FTZ R3, R59, R2 ;  /* 0x000000023b037221 */ /* 0x000fc40000010000 */
[----:B------:R-:W-:Y:S02]  /*70b0*/  FADD.FTZ R0, R30, R0 ;  /* 0x000000001e007221 */ /* 0x000fe40000010000 */
[----:B------:R-:W-:Y:S02]  /*70c0*/  FADD.FTZ R2, R247, R5 ;  /* 0x00000005f7027221 */ /* 0x000fe40000010000 */
[----:B------:R-:W-:Y:S02]  /*70d0*/  IMAD.MOV.U32 R28, RZ, RZ, R27 ;  /* 0x000000ffff1c7224 */ /* 0x000fe400078e001b */
[----:B------:R-:W-:Y:S02]  /*70e0*/  FADD.FTZ R4, R43, R4 ;  /* 0x000000042b047221 */ /* 0x000fe40000010000 */
[----:B------:R-:W-:Y:S01]  /*70f0*/  FADD.FTZ R3, R42, R3 ;  /* 0x000000032a037221 */ /* 0x000fe20000010000 */
[----:B------:R-:W-:Y:S01]  /*7100*/  MOV R27, R85 ;  /* 0x00000055001b7202 */ /* 0x000fe20000000f00 */
        /* <DEDUP_REMOVED lines=35> */
[----:B------:R-:W-:Y:S01]  /*7340*/  FADD.FTZ R3, R16, R3 ;  /* 0x0000000310037221 */ /* 0x000fe20000010000 */
[----:B------:R1:W-:Y:S01]  /*7350*/  STL [R1+0x10], R0 ;  /* 0x0000100001007387 */ /* 0x0003e20000100800 */
[----:B------:R-:W-:Y:S01]  /*7360*/  FADD.FTZ R5, R19, R2 ;  /* 0x0000000213057221 */ /* 0x000fe20000010000 */
[----:B------:R-:W-:Y:S01]  /*7370*/  USEL UR24, URZ, UR24, !UP0 ;  /* 0x000000183f187287 */ /* 0x000fe2000c000000 */
[----:B------:R-:W-:-:S03]  /*7380*/  FADD.FTZ R2, R13, R3 ;  /* 0x000000030d027221 */ /* 0x000fc60000010000 */
[----:B------:R3:W-:Y:S01]  /*7390*/  STL [R1+0x18], R5 ;  /* 0x0000180501007387 */ /* 0x0007e20000100800 */
[----:B------:R-:W-:-:S06]  /*73a0*/  UISETP.GE.AND UP0, UPT, UR25, UR24, UPT ;  /* 0x000000181900728c */ /* 0x000fcc000bf06270 */
[----:B------:R-:W-:Y:S01]  /*73b0*/  PLOP3.LUT P0, PT, PT, PT, UP0, 0x80, 0x0 ;  /* 0x000000000000781c */ /* 0x000fe20003f0f008 */
[----:B-1----:R-:W-:-:S05]  /*73c0*/  FADD.FTZ R0, R12, R4 ;  /* 0x000000040c007221 */ /* 0x002fca0000010000 */
[----:B------:R3:W-:Y:S04]  /*73d0*/  STL [R1+0x1c], R0 ;  /* 0x00001c0001007387 */ /* 0x0007e80000100800 */
[----:B------:R3:W-:Y:S01]  /*73e0*/  STL [R1+0x14], R2 ;  /* 0x0000140201007387 */ /* 0x0007e20000100800 */
[-C--:B----4-:R-:W-:Y:S08]  /*73f0*/  HMMA.16816.F32.BF16 R156, R128, R168.reuse, R156 ;  /* 0x000000a8809c723c */ /* 0x090ff0000004189c */
[C---:B------:R-:W-:Y:S08]  /*7400*/  HMMA.16816.F32.BF16 R160, R124.reuse, R168, R160 ;  /* 0x000000a87ca0723c */ /* 0x040ff000000418a0 */
[-C--:B------:R-:W-:Y:S08]  /*7410*/  HMMA.16816.F32.BF16 R164, R124, R170.reuse, R164 ;  /* 0x000000aa7ca4723c */ /* 0x080ff000000418a4 */
[----:B------:R-:W-:Y:S08]  /*7420*/  HMMA.16816.F32.BF16 R168, R128, R170, R68 ;  /* 0x000000aa80a8723c */ /* 0x000ff00000041844 */
        /* <DEDUP_REMOVED lines=17> */
[----:B------:R-:W-:Y:S07]  /*7540*/  @!P0 BRA `(.L_x_1601) ;  /* 0x0000554000008947 */ /* 0x000fee0003800000 */
[----:B---3--:R-:W2:Y:S04]  /*7550*/  LDL.64 R42, [R1+0x50] ;  /* 0x00005000012a7983 */ /* 0x008ea80000100a00 */
[----:B------:R-:W3:Y:S04]  /*7560*/  LDL.64 R30, [R1+0x48] ;  /* 0x00004800011e7983 */ /* 0x000ee80000100a00 */
[----:B------:R-:W4:Y:S04]  /*7570*/  LDL R41, [R1+0x30] ;  /* 0x0000300001297983 */ /* 0x000f280000100800 */
[----:B------:R-:W4:Y:S04]  /*7580*/  LDL.64 R28, [R1+0x40] ;  /* 0x00004000011c7983 */ /* 0x000f280000100a00 */
[----:B------:R-:W4:Y:S01]  /*7590*/  LDL.64 R26, [R1+0x38] ;  /* 0x00003800011a7983 */ /* 0x000f220000100a00 */
[----:B------:R-:W-:Y:S01]  /*75a0*/  IMAD.MOV.U32 R133, RZ, RZ, R136 ;  /* 0x000000ffff857224 */ /* 0x000fe200078e0088 */
[----:B-----5:R-:W-:Y:S01]  /*75b0*/  MOV R139, R134 ;  /* 0x00000086008b7202 */ /* 0x020fe20000000f00 */
[----:B------:R-:W-:Y:S01]  /*75c0*/  IMAD.MOV.U32 R132, RZ, RZ, R137 ;  /* 0x000000ffff847224 */ /* 0x000fe200078e0089 */
[----:B------:R-:W-:Y:S01]  /*75d0*/  UMOV UR26, UR25 ;  /* 0x00000019001a7c82 */ /* 0x000fe20008000000 */
[----:B------:R-:W-:Y:S01]  /*75e0*/  IMAD.MOV.U32 R138, RZ, RZ, R135 ;  /* 0x000000ffff8a7224 */ /* 0x000fe200078e0087 */
[----:B------:R-:W-:-:S02]  /*75f0*/  UMOV UR17, 0xffffffc0 ;  /* 0xffffffc000117882 */ /* 0x000fc40000000000 */
[----:B------:R-:W-:Y:S02]  /*7600*/  ULDC.64 UR6, c[0x0][0x208] ;  /* 0x0000820000067ab9 */ /* 0x000fe40000000a00 */
[----:B------:R-:W-:Y:S01]  /*7610*/  ULDC.64 UR4, c[0x0][0x1e0] ;  /* 0x0000780000047ab9 */ /* 0x000fe20000000a00 */
[----:B--2---:R-:W-:Y:S02]  /*7620*/  IADD3 R3, P1, R42, 0x40, RZ ;  /* 0x000000402a037810 */ /* 0x004fe40007f3e0ff */
[----:B---3--:R-:W-:Y:S01]  /*7630*/  IADD3 R2, P0, R30, 0x40, RZ ;  /* 0x000000401e027810 */ /* 0x008fe20007f1e0ff */
[----:B----4-:R-:W-:Y:S02]  /*7640*/  @P3 IMAD.HI.U32 R0, R41, c[0x0][0x2c8], RZ ;  /* 0x0000b20029003a27 */ /* 0x010fe400078e00ff */
[----:B------:R1:W-:Y:S04]  /*7650*/  STL [R1+0x2c], R3 ;  /* 0x00002c0301007387 */ /* 0x0003e80000100800 */
[----:B------:R2:W-:Y:S01]  /*7660*/  STL [R1+0x28], R2 ;  /* 0x0000280201007387 */ /* 0x0005e20000100800 */
[----:B-1----:R-:W-:Y:S01]  /*7670*/  @P3 SHF.R.U32.HI R3, RZ, c[0x0][0x2cc], R0 ;  /* 0x0000b300ff033a19 */ /* 0x002fe20000011600 */
[----:B------:R-:W-:Y:S01]  /*7680*/  IMAD.X R0, RZ, RZ, R27, P0 ;  /* 0x000000ffff007224 */ /* 0x000fe200000e061b */
[----:B--2---:R-:W-:-:S03]  /*7690*/  IADD3.X R2, RZ, R29, RZ, P1, !PT ;  /* 0x0000001dff027210 */ /* 0x004fc60000ffe4ff */
[----:B------:R1:W-:Y:S04]  /*76a0*/  @P3 STL [R1+0xc], R3 ;  /* 0x00000c0301003387 */ /* 0x0003e80000100800 */
[----:B------:R1:W-:Y:S04]  /*76b0*/  STL [R1+0x24], R2 ;  /* 0x0000240201007387 */ /* 0x0003e80000100800 */
[----:B------:R1:W-:Y:S02]  /*76c0*/  STL [R1+0x20], R0 ;  /* 0x0000200001007387 */ /* 0x0003e40000100800 */
.L_x_1602:
[----:B------:R-:W2:Y:S01]  /*76d0*/  LDL.64 R134, [R1+0x50] ;  /* 0x0000500001867983 */ /* 0x000ea20000100a00 */
[----:B------:R-:W-:Y:S04]  /*76e0*/  DEPBAR.LE SB0, 0x0 ;  /* 0x000080000000791a */ /* 0x000fe80000000000 */
[----:B------:R-:W-:Y:S01]  /*76f0*/  UISETP.GE.AND UP0, UPT, UR26, URZ, UPT ;  /* 0x0000003f1a00728c */ /* 0x000fe2000bf06270 */
[----:B------:R-:W3:Y:S01]  /*7700*/  LDL.64 R136, [R1+0x40] ;  /* 0x0000400001887983 */ /* 0x000ee20000100a00 */
        /* <DEDUP_REMOVED lines=12> */
[----:B-----5:R-:W-:Y:S08]  /*77d0*/  LDSM.16.M88.4 R64, [R231+0x8100] ;  /* 0x00810000e740783b */ /* 0x020ff00000000200 */
[----:B-1----:R-:W4:Y:S04]  /*77e0*/  LDL R3, [R1+0x2c] ;  /* 0x00002c0001037983 */ /* 0x002f280000100800 */
[----:B------:R-:W4:Y:S04]  /*77f0*/  LDL R220, [R1+0x24] ;  /* 0x0000240001dc7983 */ /* 0x000f280000100800 */
        /* <DEDUP_REMOVED lines=12> */
[----:B------:R1:W-:Y:S04]  /*78c0*/  STL [R1+0x80], R131 ;  /* 0x0000808301007387 */ /* 0x0003e80000100800 */
[----:B------:R1:W-:Y:S01]  /*78d0*/  STL [R1+0x5c], R235 ;  /* 0x00005ceb01007387 */ /* 0x0003e20000100800 */
[-C--:B------:R-:W-:Y:S03]  /*78e0*/  HMMA.16816.F32.BF16 R20, R64, R32.reuse, RZ ;  /* 0x000000204014723c */ /* 0x080fe600000418ff */
[----:B------:R-:W-:Y:S04]  /*78f0*/  STL [R1+0x60], R243 ;  /* 0x000060f301007387 */ /* 0x000fe80000100800 */
[----:B------:R-:W-:Y:S01]  /*7900*/  STL [R1+0x64], R242 ;  /* 0x000064f201007387 */ /* 0x000fe20000100800 */
[C---:B------:R-:W-:Y:S03]  /*7910*/  HMMA.16816.F32.BF16 R24, R60.reuse, R32, RZ ;  /* 0x000000203c18723c */ /* 0x040fe600000418ff */
[----:B------:R-:W-:Y:S05]  /*7920*/  STL [R1+0x68], R241 ;  /* 0x000068f101007387 */ /* 0x000fea0000100800 */
[-C--:B------:R-:W-:Y:S01]  /*7930*/  HMMA.16816.F32.BF16 R28, R60, R34.reuse, RZ ;  /* 0x000000223c1c723c */ /* 0x080fe200000418ff */
[----:B-1----:R-:W4:Y:S04]  /*7940*/  LDL R131, [R1+0x34] ;  /* 0x0000340001837983 */ /* 0x002f280000100800 */
[----:B------:R-:W4:Y:S03]  /*7950*/  LDL R235, [R1+0xc] ;  /* 0x00000c0001eb7983 */ /* 0x000f260000100800 */
[C---:B------:R-:W-:Y:S01]  /*7960*/  HMMA.16816.F32.BF16 R32, R64.reuse, R34, RZ ;  /* 0x000000224020723c */ /* 0x040fe200000418ff */
[----:B------:R-:W-:Y:S04]  /*7970*/  STL [R1+0x6c], R231 ;  /* 0x00006ce701007387 */ /* 0x000fe80000100800 */
[----:B------:R-:W-:Y:S03]  /*7980*/  STL [R1+0x70], R224 ;  /* 0x000070e001007387 */ /* 0x000fe60000100800 */
[-C--:B------:R-:W-:Y:S01]  /*7990*/  HMMA.16816.F32.BF16 R36, R64, R48.reuse, RZ ;  /* 0x000000304024723c */ /* 0x080fe200000418ff */
[----:B------:R-:W-:Y:S04]  /*79a0*/  STL [R1+0x74], R240 ;  /* 0x000074f001007387 */ /* 0x000fe80000100800 */
[----:B------:R-:W-:Y:S03]  /*79b0*/  STL [R1+0x78], R233 ;  /* 0x000078e901007387 */ /* 0x000fe60000100800 */
[C---:B------:R-:W-:Y:S01]  /*79c0*/  HMMA.16816.F32.BF16 R40, R60.reuse, R48, RZ ;  /* 0x000000303c28723c */ /* 0x040fe200000418ff */
[----:B------:R-:W-:Y:S07]  /*79d0*/  STL [R1+0x7c], R239 ;  /* 0x00007cef01007387 */ /* 0x000fee0000100800 */
[-C--:B------:R-:W-:Y:S08]  /*79e0*/  HMMA.16816.F32.BF16 R44, R60, R50.reuse, RZ ;  /* 0x000000323c2c723c */ /* 0x080ff000000418ff */
[C---:B------:R-:W-:Y:S08]  /*79f0*/  HMMA.16816.F32.BF16 R48, R64.reuse, R50, RZ ;  /* 0x000000324030723c */ /* 0x040ff000000418ff */
[-C--:B------:R-:W-:Y:S08]  /*7a00*/  HMMA.16816.F32.BF16 R52, R64, R204.reuse, RZ ;  /* 0x000000cc4034723c */ /* 0x080ff000000418ff */
[C---:B------:R-:W-:Y:S08]  /*7a10*/  HMMA.16816.F32.BF16 R56, R60.reuse, R204, RZ ;  /* 0x000000cc3c38723c */ /* 0x040ff000000418ff */
[-C--:B------:R-:W-:Y:S08]  /*7a20*/  HMMA.16816.F32.BF16 R60, R60, R206.reuse, RZ ;  /* 0x000000ce3c3c723c */ /* 0x080ff000000418ff */
[----:B------:R-:W-:Y:S01]  /*7a30*/  HMMA.16816.F32.BF16 R64, R64, R206, RZ ;  /* 0x000000ce4040723c */ /* 0x000fe200000418ff */
[----:B------:R-:W1:Y:S07]  /*7a40*/  LDSM.16.M88.4 R204, [R243] ;  /* 0x00000000f3cc783b */ /* 0x000e6e0000000200 */
[-C--:B------:R-:W-:Y:S08]  /*7a50*/  HMMA.16816.F32.BF16 R4, R208, R212.reuse, R4 ;  /* 0x000000d4d004723c */ /* 0x080ff00000041804 */
        /* <DEDUP_REMOVED lines=9> */
[-C--:B--2---:R-:W-:Y:S08]  /*7af0*/  HMMA.16816.F32.BF16 R36, R208, R212.reuse, R36 ;  /* 0x000000d4d024723c */ /* 0x084ff00000041824 */
[C---:B------:R-:W-:Y:S04]  /*7b00*/  HMMA.16816.F32.BF16 R40, R216.reuse, R212, R40 ;  /* 0x000000d4d828723c */ /* 0x040fe80000041828 */
[----:B------:R-:W-:Y:S04]  /*7b10*/  @P0 IADD3 R0, P1, R134, UR21, RZ ;  /* 0x0000001586000c10 */ /* 0x000fe8000ff3e0ff */
[-C--:B------:R-:W-:Y:S04]  /*7b20*/  HMMA.16816.F32.BF16 R44, R216, R214.reuse, R44 ;  /* 0x000000d6d82c723c */ /* 0x080fe8000004182c */
[C---:B------:R-:W-:Y:S02]  /*7b30*/  @P0 LEA R134, P2, R0.reuse, c[0x0][0x1f8], 0x1 ;  /* 0x00007e0000860a11 */ /* 0x040fe400078408ff */
[----:B---3--:R-:W-:Y:S02]  /*7b40*/  @P0 IADD3.X R2, R137, UR20, RZ, P1, !PT ;  /* 0x0000001489020c10 */ /* 0x008fe40008ffe4ff */
[C---:B------:R-:W-:Y:S04]  /*7b50*/  HMMA.16816.F32.BF16 R48, R208.reuse, R214, R48 ;  /* 0x000000d6d030723c */ /* 0x040fe80000041830 */
[----:B------:R-:W-:Y:S04]  /*7b60*/  @P0 LEA.HI.X R135, R0, c[0x0][0x1fc], R2, 0x1, P2 ;  /* 0x00007f0000870a11 */ /* 0x000fe800010f0c02 */
[-C--:B-1----:R-:W-:Y:S01]  /*7b70*/  HMMA.16816.F32.BF16 R52, R208, R204.reuse, R52 ;  /* 0x000000ccd034723c */ /* 0x082fe20000041834 */
[----:B------:R-:W-:Y:S01]  /*7b80*/  @!PT LDS RZ, [RZ] ;  /* 0x00000000fffff984 */ /* 0x000fe20000000800 */
[----:B------:R-:W-:Y:S01]  /*7b90*/  @!PT LDS RZ, [RZ] ;  /* 0x00000000fffff984 */ /* 0x000fe20000000800 */
[----:B------:R-:W-:Y:S01]  /*7ba0*/  @!PT LDS RZ, [RZ] ;  /* 0x00000000fffff984 */ /* 0x000fe20000000800 */
[----:B------:R1:W-:Y:S07]  /*7bb0*/  @P0 LDGSTS.E.BYPASS.LTC128B.128 [R245+0x100], [R134.64], !P5 ;  /* 0x0010000086f50fae */ /* 0x0003ee000e901d52 */
[C---:B------:R-:W-:Y:S08]  /*7bc0*/  HMMA.16816.F32.BF16 R56, R216.reuse, R204, R56 ;  /* 0x000000ccd838723c */ /* 0x040ff00000041838 */
[-C--:B------:R-:W-:Y:S08]  /*7bd0*/  HMMA.16816.F32.BF16 R60, R216, R206.reuse, R60 ;  /* 0x000000ced83c723c */ /* 0x080ff0000004183c */
[----:B------:R-:W-:Y:S04]  /*7be0*/  HMMA.16816.F32.BF16 R64, R208, R206, R64 ;  /* 0x000000ced040723c */ /* 0x000fe80000041840 */
[----:B----4-:R-:W-:Y:S01]  /*7bf0*/  @P0 IADD3 R3, P1, R3, UR21, RZ ;  /* 0x0000001503030c10 */ /* 0x010fe2000ff3e0ff */
[----:B------:R-:W-:Y:S03]  /*7c00*/  UIMAD UR21, UR26, UR17, 0x1 ;  /* 0x000000011a1574a4 */ /* 0x000fe6000f8e0211 */
[C---:B------:R-:W-:Y:S04]  /*7c10*/  @P0 LEA R136, P2, R3.reuse, c[0x0][0x1f8], 0x1 ;  /* 0x00007e0003880a11 */ /* 0x040fe800078408ff */
[----:B------:R-:W-:Y:S01]  /*7c20*/  @P0 IADD3.X R0, R220, UR20, RZ, P1, !PT ;  /* 0x00000014dc000c10 */ /* 0x000fe20008ffe4ff */
[----:B------:R-:W-:Y:S01]  /*7c30*/  @UP1 USHF.R.S32.HI UR20, URZ, 0x1f, UR25 ;  /* 0x0000001f3f141899 */ /* 0x000fe20008011419 */
[----:B------:R-:W-:Y:S02]  /*7c40*/  @P0 IADD3 R2, P1, R134, UR10, RZ ;  /* 0x0000000a86020c10 */ /* 0x000fe4000ff3e0ff */
[----:B------:R-:W-:Y:S01]  /*7c50*/  @P0 LEA.HI.X R137, R3, c[0x0][0x1fc], R0, 0x1, P2 ;  /* 0x00007f0003890a11 */ /* 0x000fe200010f0c00 */
[----:B------:R-:W-:Y:S01]  /*7c60*/  @UP1 UIMAD UR20, UR20, UR4, URZ ;  /* 0x00000004141412a4 */ /* 0x000fe2000f8e023f */
[----:B------:R-:W-:Y:S01]  /*7c70*/  @P0 IADD3.X R3, R135, UR14, RZ, P1, !PT ;  /* 0x0000000e87030c10 */ /* 0x000fe20008ffe4ff */
[----:B------:R2:W3:Y:S01]  /*7c80*/  LDL R0, [R1+0x30] ;  /* 0x0000300001007983 */ /* 0x0004e20000100800 */
[C---:B-1----:R-:W-:Y:S01]  /*7c90*/  @P0 IADD3 R134, P1, R2.reuse, UR10, RZ ;  /* 0x0000000a02860c10 */ /* 0x042fe2000ff3e0ff */
[----:B------:R-:W-:Y:S01]  /*7ca0*/  @UP1 UIMAD UR20, UR25, UR5, UR20 ;  /* 0x00000005191412a4 */ /* 0x000fe2000f8e0214 */
[----:B------:R-:W-:Y:S01]  /*7cb0*/  @P0 IADD3 R204, P6, R2, UR16, RZ ;  /* 0x0000001002cc0c10 */ /* 0x000fe2000ffde0ff */
[----:B------:R1:W-:Y:S01]  /*7cc0*/  @P0 LDGSTS.E.BYPASS.LTC128B.128 [R245+0x2100], [R136.64], !P4 ;  /* 0x0210000088f50fae */ /* 0x0003e2000e101d52 */
[C---:B------:R-:W-:Y:S01]  /*7cd0*/  @P0 IADD3.X R135, R3.reuse, UR14, RZ, P1, !PT ;  /* 0x0000000e03870c10 */ /* 0x040fe20008ffe4ff */
[----:B------:R-:W-:Y:S01]  /*7ce0*/  @UP1 UIADD3 UR20, UR23, UR20, URZ ;  /* 0x0000001417141290 */ /* 0x000fe2000fffe03f */
[----:B------:R-:W-:Y:S01]  /*7cf0*/  @P0 IADD3.X R205, R3, UR15, RZ, P6, !PT ;  /* 0x0000000f03cd0c10 */ /* 0x000fe2000b7fe4ff */
[----:B------:R-:W-:Y:S01]  /*7d00*/  @UP1 USHF.L.U64.HI UR23, UR4, 0x5, UR5 ;  /* 0x0000000504171899 */ /* 0x000fe20008010205 */
[----:B------:R-:W-:Y:S01]  /*7d10*/  PLOP3.LUT P6, PT, PT, PT, UP1, 0x80, 0x0 ;  /* 0x000000000000781c */ /* 0x000fe20003fcf018 */
[----:B------:R-:W-:Y:S02]  /*7d20*/  @UP1 USHF.L.U64.HI UR20, UR22, 0x6, UR20 ;  /* 0x0000000616141899 */ /* 0x000fe40008010214 */
[----:B------:R4:W-:Y:S08]  /*7d30*/  @P0 LDGSTS.E.BYPASS.LTC128B.128 [R245+0x900], [R2.64], !P5 ;  /* 0x0090000002f50fae */ /* 0x0009f0000e901d52 */
[----:B------:R4:W-:Y:S08]  /*7d40*/  @P0 LDGSTS.E.BYPASS.LTC128B.128 [R245+0x2900], [R2.64+0x80], !P4 ;  /* 0x0290008002f50fae */ /* 0x0009f0000e101d52 */
[----:B------:R2:W-:Y:S01]  /*7d50*/  @P0 LDGSTS.E.BYPASS.LTC128B.128 [R245+0x1100], [R134.64], !P5 ;  /* 0x0110000086f50fae */ /* 0x0005e2000e901d52 */
[C---:B-1----:R-:W-:Y:S04]  /*7d60*/  @P0 IADD3 R136, P2, R134.reuse, UR10, RZ ;  /* 0x0000000a86880c10 */ /* 0x042fe8000ff5e0ff */
[C---:B------:R-:W-:Y:S03]  /*7d70*/  @P0 IADD3.X R137, R135.reuse, UR14, RZ, P2, !PT ;  /* 0x0000000e87890c10 */ /* 0x040fe600097fe4ff */
[----:B------:R1:W-:Y:S08]  /*7d80*/  @P0 LDGSTS.E.BYPASS.LTC128B.128 [R245+0x3100], [R204.64], !P4 ;  /* 0x03100000ccf50fae */ /* 0x0003f0000e101d52 */
[----:B------:R1:W-:Y:S01]  /*7d90*/  @P0 LDGSTS.E.BYPASS.LTC128B.128 [R245+0x1900], [R136.64], !P5 ;  /* 0x0190000088f50fae */ /* 0x0003e2000e901d52 */
[----:B----4-:R-:W-:Y:S04]  /*7da0*/  @P0 IADD3 R2, P1, R134, UR16, RZ ;  /* 0x0000001086020c10 */ /* 0x010fe8000ff3e0ff */
[----:B------:R-:W-:Y:S05]  /*7db0*/  @P0 IADD3.X R3, R135, UR15, RZ, P1, !PT ;  /* 0x0000000f87030c10 */ /* 0x000fea0008ffe4ff */
[----:B------:R4:W-:Y:S08]  /*7dc0*/  @P0 LDGSTS.E.BYPASS.LTC128B.128 [R245+0x3900], [R2.64], !P4 ;  /* 0x0390000002f50fae */ /* 0x0009f0000e101d52 */
[----:B------:R-:W-:Y:S08]  /*7dd0*/  LDSM.16.M88.4 R212, [R232+0x8100] ;  /* 0x00810000e8d4783b */ /* 0x000ff00000000200 */
[----:B------:R-:W2:Y:S08]  /*7de0*/  LDSM.16.M88.4 R216, [R230+0x4100] ;  /* 0x00410000e6d8783b */ /* 0x000eb00000000200 */
[----:B-1----:R-:W1:Y:S08]  /*7df0*/  LDSM.16.M88.4 R204, [R232+0xa100] ;  /* 0x00a10000e8cc783b */ /* 0x002e700000000200 */
[----:B------:R-:W4:Y:S08]  /*7e00*/  LDSM.16.M88.4 R208, [R230+0x4900] ;  /* 0x00490000e6d0783b */ /* 0x000f300000000200 */
[----:B------:R-:W0:Y:S01]  /*7e10*/  LDGDEPBAR ;  /* 0x00000000000079af */ /* 0x000e220000000000 */
[-C--:B--2---:R-:W-:Y:S08]  /*7e20*/  HMMA.16816.F32.BF16 R4, R212, R216.reuse, R4 ;  /* 0x000000d8d404723c */ /* 0x084ff00000041804 */
        /* <DEDUP_REMOVED lines=14> */
[-C--:B--2---:R-:W-:Y:S08]  /*7f10*/  HMMA.16816.F32.BF16 R52, R212, R208.reuse, R52 ;  /* 0x000000d0d434723c */ /* 0x084ff00000041834 */
[C---:B------:R-:W-:Y:S08]  /*7f20*/  HMMA.16816.F32.BF16 R56, R204.reuse, R208, R56 ;  /* 0x000000d0cc38723c */ /* 0x040ff00000041838 */
[-C--:B------:R-:W-:Y:S01]  /*7f30*/  HMMA.16816.F32.BF16 R60, R204, R210.reuse, R60 ;  /* 0x000000d2cc3c723c */ /* 0x080fe2000004183c */
[----:B------:R-:W1:Y:S07]  /*7f40*/  LDSM.16.M88.4 R204, [R234+0x8100] ;  /* 0x00810000eacc783b */ /* 0x000e6e0000000200 */
[----:B------:R-:W-:Y:S01]  /*7f50*/  HMMA.16816.F32.BF16 R64, R212, R210, R64 ;  /* 0x000000d2d440723c */ /* 0x000fe20000041840 */
[----:B------:R-:W2:Y:S08]  /*7f60*/  LDSM.16.M88.4 R208, [R234+0xa100] ;  /* 0x00a10000ead0783b */ /* 0x000eb00000000200 */
[----:B------:R-:W4:Y:S01]  /*7f70*/  LDSM.16.M88.4 R212, [R229+0x800] ;  /* 0x00080000e5d4783b */ /* 0x000f220000000200 */
[-C--:B-1----:R-:W-:Y:S08]  /*7f80*/  HMMA.16816.F32.BF16 R4, R204, R216.reuse, R4 ;  /* 0x000000d8cc04723c */ /* 0x082ff00000041804 */
[C---:B--2---:R-:W-:Y:S08]  /*7f90*/  HMMA.16816.F32.BF16 R8, R208.reuse, R216, R8 ;  /* 0x000000d8d008723c */ /* 0x044ff00000041808 */
[-C--:B------:R-:W-:Y:S08]  /*7fa0*/  HMMA.16816.F32.BF16 R12, R208, R218.reuse, R12 ;  /* 0x000000dad00c723c */ /* 0x080ff0000004180c */
[C---:B------:R-:W-:Y:S01]  /*7fb0*/  HMMA.16816.F32.BF16 R16, R204.reuse, R218, R16 ;  /* 0x000000dacc10723c */ /* 0x040fe20000041810 */
[----:B------:R-:W1:Y:S07]  /*7fc0*/  LDSM.16.M88.4 R216, [R229+0x1000] ;  /* 0x00100000e5d8783b */ /* 0x000e6e0000000200 */
[-C--:B----4-:R-:W-:Y:S04]  /*7fd0*/  HMMA.16816.F32.BF16 R20, R204, R212.reuse, R20 ;  /* 0x000000d4cc14723c */ /* 0x090fe80000041814 */
[----:B---3--:R-:W-:Y:S04]  /*7fe0*/  @P3 MOV R0, R235 ;  /* 0x000000eb00003202 */ /* 0x008fe80000000f00 */
[C---:B------:R-:W-:Y:S01]  /*7ff0*/  HMMA.16816.F32.BF16 R24, R208.reuse, R212, R24 ;  /* 0x000000d4d018723c */ /* 0x040fe20000041818 */
[----:B------:R-:W-:Y:S07]  /*8000*/  SHFL.IDX PT, R2, R0, 0x1, 0x1c1f ;  /* 0x003c1f0000027f89 */ /* 0x000fee00000e0000 */
[-C--:B------:R-:W-:Y:S01]  /*8010*/  HMMA.16816.F32.BF16 R28, R208, R214.reuse, R28 ;  /* 0x000000d6d01c723c */ /* 0x080fe2000004181c */
[----:B------:R-:W-:Y:S07]  /*8020*/  SHFL.IDX PT, R3, R0, RZ, 0x1c1f ;  /* 0x001c1fff00037589 */ /* 0x000fee00000e0000 */
[C---:B------:R-:W-:Y:S01]  /*8030*/  HMMA.16816.F32.BF16 R32, R204.reuse, R214, R32 ;  /* 0x000000d6cc20723c */ /* 0x040fe20000041820 */
[----:B------:R-:W2:Y:S07]  /*8040*/  LDSM.16.M88.4 R212, [R229+0x1800] ;  /* 0x00180000e5d4783b */ /* 0x000eae0000000200 */
[-C--:B-1----:R-:W-:Y:S08]  /*8050*/  HMMA.16816.F32.BF16 R36, R204, R216.reuse, R36 ;  /* 0x000000d8cc24723c */ /* 0x082ff00000041824 */
[C---:B------:R-:W-:Y:S08]  /*8060*/  HMMA.16816.F32.BF16 R40, R208.reuse, R216, R40 ;  /* 0x000000d8d028723c */ /* 0x040ff00000041828 */
[-C--:B------:R-:W-:Y:S08]  /*8070*/  HMMA.16816.F32.BF16 R44, R208, R218.reuse, R44 ;  /* 0x000000dad02c723c */ /* 0x080ff0000004182c */
[C---:B------:R-:W-:Y:S01]  /*8080*/  HMMA.16816.F32.BF16 R48, R204.reuse, R218, R48 ;  /* 0x000000dacc30723c */ /* 0x040fe20000041830 */
[----:B------:R-:W-:Y:S07]  /*8090*/  LDSM.16.M88.4 R216, [R224+0x6100] ;  /* 0x00610000e0d8783b */ /* 0x000fee0000000200 */
[-C--:B--2---:R-:W-:Y:S08]  /*80a0*/  HMMA.16816.F32.BF16 R52, R204, R212.reuse, R52 ;  /* 0x000000d4cc34723c */ /* 0x084ff00000041834 */
[C---:B------:R-:W-:Y:S08]  /*80b0*/  HMMA.16816.F32.BF16 R56, R208.reuse, R212, R56 ;  /* 0x000000d4d038723c */ /* 0x040ff00000041838 */
[-C--:B------:R-:W-:Y:S01]  /*80c0*/  HMMA.16816.F32.BF16 R60, R208, R214.reuse, R60 ;  /* 0x000000d6d03c723c */ /* 0x080fe2000004183c */
[----:B------:R-:W1:Y:S07]  /*80d0*/  LDSM.16.M88.4 R208, [R231+0xc100] ;  /* 0x00c10000e7d0783b */ /* 0x000e6e0000000200 */
[----:B------:R-:W-:Y:S01]  /*80e0*/  HMMA.16816.F32.BF16 R64, R204, R214, R64 ;  /* 0x000000d6cc40723c */ /* 0x000fe20000041840 */
[----:B------:R-:W2:Y:S08]  /*80f0*/  LDSM.16.M88.4 R204, [R231+0xe100] ;  /* 0x00e10000e7cc783b */ /* 0x000eb00000000200 */
[----:B------:R-:W3:Y:S01]  /*8100*/  LDSM.16.M88.4 R212, [R224+0x6900] ;  /* 0x00690000e0d4783b */ /* 0x000ee20000000200 */
[-C--:B-1----:R-:W-:Y:S08]  /*8110*/  HMMA.16816.F32.BF16 R4, R208, R216.reuse, R4 ;  /* 0x000000d8d004723c */ /* 0x082ff00000041804 */
        /* <DEDUP_REMOVED lines=20> */
[----:B------:R-:W3:Y:S01]  /*8260*/  LDSM.16.M88.4 R212, [R239] ;  /* 0x00000000efd4783b */ /* 0x000ee20000000200 */
[-C--:B-1----:R-:W-:Y:S08]  /*8270*/  HMMA.16816.F32.BF16 R4, R204, R216.reuse, R4 ;  /* 0x000000d8cc04723c */ /* 0x082ff00000041804 */
[C---:B--2---:R-:W-:Y:S08]  /*8280*/  HMMA.16816.F32.BF16 R8, R208.reuse, R216, R8 ;  /* 0x000000d8d008723c */ /* 0x044ff00000041808 */
[-C--:B------:R-:W-:Y:S08]  /*8290*/  HMMA.16816.F32.BF16 R12, R208, R218.reuse, R12 ;  /* 0x000000dad00c723c */ /* 0x080ff0000004180c */
[C---:B------:R-:W-:Y:S01]  /*82a0*/  HMMA.16816.F32.BF16 R16, R204.reuse, R218, R16 ;  /* 0x000000dacc10723c */ /* 0x040fe20000041810 */
[----:B------:R-:W1:Y:S07]  /*82b0*/  LDSM.16.M88.4 R216, [R238] ;  /* 0x00000000eed8783b */ /* 0x000e6e0000000200 */
[-C--:B---3--:R-:W-:Y:S08]  /*82c0*/  HMMA.16816.F32.BF16 R20, R204, R212.reuse, R20 ;  /* 0x000000d4cc14723c */ /* 0x088ff00000041814 */
        /* <DEDUP_REMOVED lines=36> */
[----:B------:R-:W2:Y:S07]  /*8510*/  LDSM.16.M88.4 R208, [R236+0xe100] ;  /* 0x00e10000ecd0783b */ /* 0x000eae0000000200 */
        /* <DEDUP_REMOVED lines=24> */
[----:B------:R4:W1:Y:S10]  /*86a0*/  MUFU.TANH R223, R7 ;  /* 0x0000000700df7308 */ /* 0x0008740000002400 */
[----:B------:R-:W-:Y:S01]  /*86b0*/  MUFU.TANH R135, R17 ;  /* 0x0000001100877308 */ /* 0x000fe20000002400 */
[----:B---3--:R-:W3:Y:S09]  /*86c0*/  LDL R13, [R1+0x28] ;  /* 0x00002800010d7983 */ /* 0x008ef20000100800 */
[----:B------:R-:W-:Y:S01]  /*86d0*/  MUFU.TANH R222, R8 ;  /* 0x0000000800de7308 */ /* 0x000fe20000002400 */
[----:B----4-:R-:W4:Y:S09]  /*86e0*/  LDSM.16.M88.4 R4, [R229+0x2800] ;  /* 0x00280000e504783b */ /* 0x010f320000000200 */
[----:B------:R-:W-:Y:S10]  /*86f0*/  MUFU.TANH R17, R18 ;  /* 0x0000001200117308 */ /* 0x000ff40000002400 */
[----:B------:R-:W1:Y:S10]  /*8700*/  MUFU.TANH R221, R9 ;  /* 0x0000000900dd7308 */ /* 0x000e740000002400 */
[----:B------:R-:W1:Y:S10]  /*8710*/  MUFU.TANH R220, R10 ;  /* 0x0000000a00dc7308 */ /* 0x000e740000002400 */
[----:B------:R1:W-:Y:S01]  /*8720*/  MUFU.TANH R215, R11 ;  /* 0x0000000b00d77308 */ /* 0x0003e20000002400 */
[-C--:B----4-:R-:W-:Y:S09]  /*8730*/  HMMA.16816.F32.BF16 R20, R216, R4.reuse, R20 ;  /* 0x00000004d814723c */ /* 0x090ff20000041814 */
[----:B------:R-:W-:Y:S01]  /*8740*/  MUFU.TANH R212, R14 ;  /* 0x0000000e00d47308 */ /* 0x000fe20000002400 */
[C---:B------:R-:W-:Y:S09]  /*8750*/  HMMA.16816.F32.BF16 R24, R208.reuse, R4, R24 ;  /* 0x00000004d018723c */ /* 0x040ff20000041818 */
[----:B------:R4:W-:Y:S01]  /*8760*/  MUFU.TANH R213, R15 ;  /* 0x0000000f00d57308 */ /* 0x0009e20000002400 */
[-C--:B------:R-:W-:Y:S01]  /*8770*/  HMMA.16816.F32.BF16 R28, R208, R6.reuse, R28 ;  /* 0x00000006d01c723c */ /* 0x080fe2000004181c */
[----:B-1----:R-:W1:Y:S03]  /*8780*/  LDSM.16.M88.4 R8, [R229+0x3000] ;  /* 0x00300000e508783b */ /* 0x002e660000000200 */
[----:B------:R-:W-:Y:S04]  /*8790*/  FMUL.FTZ R20, R20, c[0x0][0x320] ;  /* 0x0000c80014147a20 */ /* 0x000fe80000410000 */
[C---:B------:R-:W-:Y:S01]  /*87a0*/  HMMA.16816.F32.BF16 R32, R216.reuse, R6, R32 ;  /* 0x00000006d820723c */ /* 0x040fe20000041820 */
[----:B------:R2:W1:Y:S01]  /*87b0*/  MUFU.TANH R214, R12 ;  /* 0x0000000c00d67308 */ /* 0x0004620000002400 */
[----:B------:R-:W1:Y:S02]  /*87c0*/  LDSM.16.M88.4 R4, [R229+0x3800] ;  /* 0x00380000e504783b */ /* 0x000e640000000200 */
[----:B------:R-:W-:Y:S02]  /*87d0*/  FMUL.FTZ R21, R21, c[0x0][0x320] ;  /* 0x0000c80015157a20 */ /* 0x000fe40000410000 */
[----:B------:R-:W-:Y:S02]  /*87e0*/  FMUL.FTZ R22, R22, c[0x0][0x320] ;  /* 0x0000c80016167a20 */ /* 0x000fe40000410000 */
[----:B------:R-:W-:Y:S04]  /*87f0*/  DEPBAR.LE SB0, 0x0 ;  /* 0x000080000000791a */ /* 0x000fe80000000000 */
[----:B------:R-:W1:Y:S01]  /*8800*/  MUFU.TANH R136, R16 ;  /* 0x0000001000887308 */ /* 0x000e620000002400 */
[----:B------:R-:W-:Y:S01]  /*8810*/  FMUL.FTZ R24, R24, c[0x0][0x320] ;  /* 0x0000c80018187a20 */ /* 0x000fe20000410000 */
[----:B------:R-:W-:Y:S01]  /*8820*/  BAR.SYNC.DEFER_BLOCKING 0x0 ;  /* 0x0000000000007b1d */ /* 0x000fe20000010000 */
[----:B------:R-:W-:Y:S02]  /*8830*/  FMUL.FTZ R23, R23, c[0x0][0x320] ;  /* 0x0000c80017177a20 */ /* 0x000fe40000410000 */
[----:B------:R-:W-:Y:S02]  /*8840*/  FMUL.FTZ R31, R31, c[0x0][0x320] ;  /* 0x0000c8001f1f7a20 */ /* 0x000fe40000410000 */
[----:B------:R-:W-:Y:S02]  /*8850*/  FMUL.FTZ R28, R28, c[0x0][0x320] ;  /* 0x0000c8001c1c7a20 */ /* 0x000fe40000410000 */
[----:B------:R-:W-:Y:S01]  /*8860*/  FMUL.FTZ R25, R25, c[0x0][0x320] ;  /* 0x0000c80019197a20 */ /* 0x000fe20000410000 */
[----:B------:R-:W3:Y:S01]  /*8870*/  MUFU.TANH R134, R19 ;  /* 0x0000001300867308 */ /* 0x000ee20000002400 */
[----:B----4-:R-:W4:Y:S01]  /*8880*/  LDL.64 R14, [R1+0x38] ;  /* 0x00003800010e7983 */ /* 0x010f220000100a00 */
[----:B------:R-:W-:Y:S02]  /*8890*/  FMUL.FTZ R34, R34, c[0x0][0x320] ;  /* 0x0000c80022227a20 */ /* 0x000fe40000410000 */
[----:B------:R-:W-:Y:S02]  /*88a0*/  FMUL.FTZ R27, R27, c[0x0][0x320] ;  /* 0x0000c8001b1b7a20 */ /* 0x000fe40000410000 */
[----:B------:R-:W-:Y:S01]  /*88b0*/  FMUL.FTZ R26, R26, c[0x0][0x320] ;  /* 0x0000c8001a1a7a20 */ /* 0x000fe20000410000 */
[----:B--2---:R-:W2:Y:S01]  /*88c0*/  LDL R12, [R1+0x20] ;  /* 0x00002000010c7983 */ /* 0x004ea20000100800 */
[----:B------:R-:W-:Y:S02]  /*88d0*/  FMUL.FTZ R32, R32, c[0x0][0x320] ;  /* 0x0000c80020207a20 */ /* 0x000fe40000410000 */
[----:B------:R-:W-:Y:S01]  /*88e0*/  MUFU.TANH R28, R28 ;  /* 0x0000001c001c7308 */ /* 0x000fe20000002400 */
[----:B------:R-:W-:Y:S01]  /*88f0*/  FMUL.FTZ R29, R29, c[0x0][0x320] ;  /* 0x0000c8001d1d7a20 */ /* 0x000fe20000410000 */
[-C--:B-1----:R-:W-:Y:S05]  /*8900*/  HMMA.16816.F32.BF16 R36, R216, R8.reuse, R36 ;  /* 0x00000008d824723c */ /* 0x082fea0000041824 */
[----:B------:R-:W-:Y:S03]  /*8910*/  FMUL.FTZ R33, R33, c[0x0][0x320] ;  /* 0x0000c80021217a20 */ /* 0x000fe60000410000 */
[----:B------:R-:W1:Y:S01]  /*8920*/  MUFU.TANH R21, R21 ;  /* 0x0000001500157308 */ /* 0x000e620000002400 */
[C---:B------:R-:W-:Y:S01]  /*8930*/  HMMA.16816.F32.BF16 R40, R208.reuse, R8, R40 ;  /* 0x00000008d028723c */ /* 0x040fe20000041828 */
[----:B------:R-:W1:Y:S03]  /*8940*/  SHFL.IDX PT, R9, R0, 0x2, 0x1c1f ;  /* 0x005c1f0000097f89 */ /* 0x000e6600000e0000 */
[----:B------:R-:W-:Y:S02]  /*8950*/  FMUL.FTZ R30, R30, c[0x0][0x320] ;  /* 0x0000c8001e1e7a20 */ /* 0x000fe40000410000 */
[----:B------:R-:W-:Y:S02]  /*8960*/  FMUL.FTZ R35, R35, c[0x0][0x320] ;  /* 0x0000c80023237a20 */ /* 0x000fe40000410000 */
[-C--:B------:R-:W-:Y:S01]  /*8970*/  HMMA.16816.F32.BF16 R44, R208, R10.reuse, R44 ;  /* 0x0000000ad02c723c */ /* 0x080fe2000004182c */
[----:B------:R-:W-:Y:S07]  /*8980*/  MUFU.TANH R244, R34 ;  /* 0x0000002200f47308 */ /* 0x000fee0000002400 */
[C---:B------:R-:W-:Y:S01]  /*8990*/  HMMA.16816.F32.BF16 R48, R216.reuse, R10, R48 ;  /* 0x0000000ad830723c */ /* 0x040fe20000041830 */
[----:B------:R-:W2:Y:S02]  /*89a0*/  LDL.64 R10, [R1+0x48] ;  /* 0x00004800010a7983 */ /* 0x000ea40000100a00 */
[----:B------:R-:W-:Y:S01]  /*89b0*/  MUFU.TANH R20, R20 ;  /* 0x0000001400147308 */ /* 0x000fe20000002400 */
[----:B------:R-:W-:Y:S02]  /*89c0*/  FMUL.FTZ R36, R36, c[0x0][0x320] ;  /* 0x0000c80024247a20 */ /* 0x000fe40000410000 */
[----:B------:R-:W-:Y:S02]  /*89d0*/  FMUL.FTZ R38, R38, c[0x0][0x320] ;  /* 0x0000c80026267a20 */ /* 0x000fe40000410000 */
[-C--:B------:R-:W-:Y:S04]  /*89e0*/  HMMA.16816.F32.BF16 R52, R216, R4.reuse, R52 ;  /* 0x00000004d834723c */ /* 0x080fe80000041834 */
[----:B------:R-:W-:Y:S01]  /*89f0*/  FMUL.FTZ R42, R42, c[0x0][0x320] ;  /* 0x0000c8002a2a7a20 */ /* 0x000fe20000410000 */
[----:B------:R-:W1:Y:S01]  /*8a00*/  MUFU.TANH R22, R22 ;  /* 0x0000001600167308 */ /* 0x000e620000002400 */
[----:B------:R-:W-:Y:S02]  /*8a10*/  FMUL.FTZ R40, R40, c[0x0][0x320] ;  /* 0x0000c80028287a20 */ /* 0x000fe40000410000 */
[C---:B------:R-:W-:Y:S01]  /*8a20*/  HMMA.16816.F32.BF16 R56, R208.reuse, R4, R56 ;  /* 0x00000004d038723c */ /* 0x040fe20000041838 */
[----:B------:R1:W1:Y:S03]  /*8a30*/  SHFL.IDX PT, R5, R0, 0x3, 0x1c1f ;  /* 0x007c1f0000057f89 */ /* 0x00026600000e0000 */
[----:B------:R-:W-:Y:S02]  /*8a40*/  FMUL.FTZ R45, R45, c[0x0][0x320] ;  /* 0x0000c8002d2d7a20 */ /* 0x000fe40000410000 */
[----:B------:R-:W-:Y:S01]  /*8a50*/  FMUL.FTZ R39, R39, c[0x0][0x320] ;  /* 0x0000c80027277a20 */ /* 0x000fe20000410000 */
[----:B------:R-:W2:Y:S01]  /*8a60*/  MUFU.TANH R24, R24 ;  /* 0x0000001800187308 */ /* 0x000ea20000002400 */
[-C--:B------:R-:W-:Y:S04]  /*8a70*/  HMMA.16816.F32.BF16 R60, R208, R6.reuse, R60 ;  /* 0x00000006d03c723c */ /* 0x080fe8000004183c */
[----:B------:R-:W-:Y:S02]  /*8a80*/  FMUL.FTZ R44, R44, c[0x0][0x320] ;  /* 0x0000c8002c2c7a20 */ /* 0x000fe40000410000 */
[----:B------:R-:W-:Y:S02]  /*8a90*/  FMUL.FTZ R43, R43, c[0x0][0x320] ;  /* 0x0000c8002b2b7a20 */ /* 0x000fe40000410000 */
[----:B------:R-:W-:Y:S01]  /*8aa0*/  HMMA.16816.F32.BF16 R64, R216, R6, R64 ;  /* 0x00000006d840723c */ /* 0x000fe20000041840 */
[----:B------:R-:W-:Y:S03]  /*8ab0*/  MUFU.TANH R34, R45 ;  /* 0x0000002d00227308 */ /* 0x000fe60000002400 */
[----:B------:R-:W-:Y:S02]  /*8ac0*/  FMUL.FTZ R54, R54, c[0x0][0x320] ;  /* 0x0000c80036367a20 */ /* 0x000fe40000410000 */
[----:B------:R-:W-:Y:S02]  /*8ad0*/  FMUL.FTZ R55, R55, c[0x0][0x320] ;  /* 0x0000c80037377a20 */ /* 0x000fe40000410000 */
[----:B-1----:R-:W-:Y:S03]  /*8ae0*/  IMAD.U32 R0, RZ, RZ, UR8 ;  /* 0x00000008ff007e24 */ /* 0x002fe6000f8e00ff */
[----:B------:R-:W-:Y:S01]  /*8af0*/  MUFU.TANH R23, R23 ;  /* 0x0000001700177308 */ /* 0x000fe20000002400 */
[----:B------:R-:W-:Y:S01]  /*8b00*/  FMUL.FTZ R57, R57, c[0x0][0x320] ;  /* 0x0000c80039397a20 */ /* 0x000fe20000410000 */
[----:B------:R-:W-:Y:S01]  /*8b10*/  IADD3 R0, R0, UR21, -R131 ;  /* 0x0000001500007c10 */ /* 0x000fe2000fffe883 */
[----:B------:R-:W-:Y:S01]  /*8b20*/  @UP1 USHF.L.U32 UR21, UR22, 0x6, URZ ;  /* 0x0000000616151899 */ /* 0x000fe2000800063f */
[----:B------:R-:W-:Y:S01]  /*8b30*/  FMUL.FTZ R59, R59, c[0x0][0x320] ;  /* 0x0000c8003b3b7a20 */ /* 0x000fe20000410000 */
[----:B------:R-:W-:Y:S01]  /*8b40*/  @UP1 USHF.L.U32 UR22, UR4, 0x5, URZ ;  /* 0x0000000504161899 */ /* 0x000fe2000800063f */
[----:B------:R-:W-:Y:S01]  /*8b50*/  IADD3 R4, R0, -UR11, RZ ;  /* 0x8000000b00047c10 */ /* 0x000fe2000fffe0ff */
[----:B------:R-:W-:Y:S02]  /*8b60*/  FMUL.FTZ R53, R53, c[0x0][0x320] ;  /* 0x0000c80035357a20 */ /* 0x000fe40000410000 */
[----:B------:R-:W-:Y:S01]  /*8b70*/  FMUL.FTZ R56, R56, c[0x0][0x320] ;  /* 0x0000c80038387a20 */ /* 0x000fe20000410000 */
[----:B------:R-:W1:Y:S01]  /*8b80*/  MUFU.TANH R25, R25 ;  /* 0x0000001900197308 */ /* 0x000e620000002400 */
[C---:B------:R-:W-:Y:S01]  /*8b90*/  IADD3 R0, R4.reuse, R9, RZ ;  /* 0x0000000904007210 */ /* 0x040fe20007ffe0ff */
[C---:B------:R-:W-:Y:S01]  /*8ba0*/  IMAD.IADD R2, R4.reuse, 0x1, R2 ;  /* 0x0000000104027824 */ /* 0x040fe200078e0202 */
[C---:B------:R-:W-:Y:S01]  /*8bb0*/  IADD3 R3, R4.reuse, R3, RZ ;  /* 0x0000000304037210 */ /* 0x040fe20007ffe0ff */
[----:B------:R-:W-:Y:S02]  /*8bc0*/  IMAD.IADD R4, R4, 0x1, R5 ;  /* 0x0000000104047824 */ /* 0x000fe400078e0205 */
[----:B------:R-:W-:Y:S01]  /*8bd0*/  FMUL.FTZ R60, R60, c[0x0][0x320] ;  /* 0x0000c8003c3c7a20 */ /* 0x000fe20000410000 */
[----:B------:R-:W-:Y:S01]  /*8be0*/  ISETP.GT.AND P2, PT, R3, 0x1, PT ;  /* 0x000000010300780c */ /* 0x000fe20003f44270 */
        /* <DEDUP_REMOVED lines=9> */
[----:B------:R-:W-:Y:S07]  /*8c80*/  FMUL.FTZ R58, R58, c[0x0][0x320] ;  /* 0x0000c8003a3a7a20 */ /* 0x000fee0000410000 */
[----:B------:R-:W1:Y:S10]  /*8c90*/  MUFU.TANH R32, R32 ;  /* 0x0000002000207308 */ /* 0x000e740000002400 */
[----:B------:R-:W1:Y:S10]  /*8ca0*/  MUFU.TANH R29, R29 ;  /* 0x0000001d001d7308 */ /* 0x000e740000002400 */
[----:B------:R-:W1:Y:S10]  /*8cb0*/  MUFU.TANH R33, R33 ;  /* 0x0000002100217308 */ /* 0x000e740000002400 */
[----:B------:R-:W1:Y:S10]  /*8cc0*/  MUFU.TANH R36, R36 ;  /* 0x0000002400247308 */ /* 0x000e740000002400 */
[----:B------:R1:W1:Y:S10]  /*8cd0*/  MUFU.TANH R18, R37 ;  /* 0x0000002500127308 */ /* 0x0002740000002400 */
[----:B------:R-:W-:Y:S10]  /*8ce0*/  MUFU.TANH R251, R43 ;  /* 0x0000002b00fb7308 */ /* 0x000ff40000002400 */
[----:B------:R-:W-:Y:S01]  /*8cf0*/  MUFU.TANH R43, R65 ;  /* 0x00000041002b7308 */ /* 0x000fe20000002400 */
[----:B-1----:R-:W-:Y:S09]  /*8d00*/  FMUL.FTZ R37, R51, c[0x0][0x320] ;  /* 0x0000c80033257a20 */ /* 0x002ff20000410000 */
[----:B------:R-:W-:Y:S10]  /*8d10*/  MUFU.TANH R19, R44 ;  /* 0x0000002c00137308 */ /* 0x000ff40000002400 */
        /* <DEDUP_REMOVED lines=10> */
[----:B------:R-:W-:Y:S01]  /*8dc0*/  MUFU.TANH R37, R37 ;  /* 0x0000002500257308 */ /* 0x000fe20000002400 */
[----:B--2---:R-:W-:Y:S04]  /*8dd0*/  @P6 IADD3 R8, P1, R10, UR21, RZ ;  /* 0x000000150a086c10 */ /* 0x004fe8000ff3e0ff */
[----:B------:R-:W-:Y:S02]  /*8de0*/  @P6 LEA R10, P0, R8, c[0x0][0x1c8], 0x1 ;  /* 0x00007200080a6a11 */ /* 0x000fe400078008ff */
[----:B----4-:R-:W-:Y:S01]  /*8df0*/  @P6 IADD3.X R9, R15, UR20, RZ, P1, !PT ;  /* 0x000000140f096c10 */ /* 0x010fe20008ffe4ff */
[----:B------:R-:W-:Y:S01]  /*8e00*/  FMUL.FTZ R15, R50, c[0x0][0x320] ;  /* 0x0000c800320f7a20 */ /* 0x000fe20000410000 */
[----:B---3--:R-:W-:Y:S01]  /*8e10*/  @P6 IADD3 R5, P1, R13, UR21, RZ ;  /* 0x000000150d056c10 */ /* 0x008fe2000ff3e0ff */
[----:B------:R-:W-:Y:S01]  /*8e20*/  @UP1 UIADD3 UR21, UP0, UR12, 0x80, URZ ;  /* 0x000000800c151890 */ /* 0x000fe2000ff1e03f */
[----:B------:R-:W-:Y:S01]  /*8e30*/  @P6 LEA.HI.X R11, R8, c[0x0][0x1cc], R9, 0x1, P0 ;  /* 0x00007300080b6a11 */ /* 0x000fe200000f0c09 */
[----:B------:R-:W-:Y:S01]  /*8e40*/  FMUL.FTZ R9, R48, c[0x0][0x320] ;  /* 0x0000c80030097a20 */ /* 0x000fe20000410000 */
[----:B------:R-:W-:Y:S01]  /*8e50*/  @P6 LEA R204, P0, R5, c[0x0][0x1c8], 0x1 ;  /* 0x0000720005cc6a11 */ /* 0x000fe200078008ff */
[----:B------:R1:W-:Y:S01]  /*8e60*/  MUFU.TANH R38, R15 ;  /* 0x0000000f00267308 */ /* 0x0003e20000002400 */
[----:B------:R-:W-:Y:S01]  /*8e70*/  @P6 IADD3.X R8, R12, UR20, RZ, P1, !PT ;  /* 0x000000140c086c10 */ /* 0x000fe20008ffe4ff */
[----:B------:R-:W-:Y:S01]  /*8e80*/  FMUL.FTZ R12, R49, c[0x0][0x320] ;  /* 0x0000c800310c7a20 */ /* 0x000fe20000410000 */
[----:B------:R-:W-:Y:S01]  /*8e90*/  ISETP.GT.AND P1, PT, R3, RZ, PT ;  /* 0x000000ff0300720c */ /* 0x000fe20003f24270 */
[----:B------:R-:W-:Y:S01]  /*8ea0*/  @!PT LDS RZ, [RZ] ;  /* 0x00000000fffff984 */ /* 0x000fe20000000800 */
[----:B------:R2:W-:Y:S01]  /*8eb0*/  @P6 LDGSTS.E.BYPASS.LTC128B.128 [R245+0x4100], [R10.64], !P5 ;  /* 0x041000000af56fae */ /* 0x0005e2000e901d52 */
[----:B------:R-:W-:Y:S01]  /*8ec0*/  @P6 LEA.HI.X R205, R5, c[0x0][0x1cc], R8, 0x1, P0 ;  /* 0x0000730005cd6a11 */ /* 0x000fe200000f0c08 */
[----:B------:R-:W-:Y:S01]  /*8ed0*/  @UP1 UIADD3.X UR20, URZ, UR9, URZ, UP0, !UPT ;  /* 0x000000093f141290 */ /* 0x000fe200087fe43f */
[----:B------:R-:W-:Y:S01]  /*8ee0*/  ISETP.GT.AND P0, PT, R2, RZ, PT ;  /* 0x000000ff0200720c */ /* 0x000fe20003f04270 */
[----:B------:R-:W-:Y:S01]  /*8ef0*/  UISETP.GT.AND UP0, UPT, UR26, UR24, UPT ;  /* 0x000000181a00728c */ /* 0x000fe2000bf04270 */
[----:B------:R-:W-:Y:S01]  /*8f00*/  FSEL R8, R250, -INF , P1 ;  /* 0xff800000fa087808 */ /* 0x000fe20000800000 */
[----:B------:R-:W3:Y:S01]  /*8f10*/  MUFU.TANH R16, R9 ;  /* 0x0000000900107308 */ /* 0x000ee20000002400 */
[----:B------:R-:W-:Y:S01]  /*8f20*/  ISETP.GT.AND P1, PT, R2, 0x1, PT ;  /* 0x000000010200780c */ /* 0x000fe20003f24270 */
[----:B------:R4:W-:Y:S01]  /*8f30*/  @P6 LDGSTS.E.BYPASS.LTC128B.128 [R245+0x6100], [R204.64], !P4 ;  /* 0x06100000ccf56fae */ /* 0x0009e2000e101d52 */
[----:B------:R-:W-:Y:S01]  /*8f40*/  FSEL R13, R246, -INF , P0 ;  /* 0xff800000f60d7808 */ /* 0x000fe20000000000 */
[----:B------:R-:W-:Y:S01]  /*8f50*/  UMOV UR26, UR25 ;  /* 0x00000019001a7c82 */ /* 0x000fe20008000000 */
[----:B------:R-:W-:Y:S02]  /*8f60*/  ISETP.GT.AND P0, PT, R0, 0x1, PT ;  /* 0x000000010000780c */ /* 0x000fe40003f04270 */
[----:B------:R-:W-:Y:S02]  /*8f70*/  FSEL R14, R223, -INF , P1 ;  /* 0xff800000df0e7808 */ /* 0x000fe40000800000 */
[----:B------:R-:W-:Y:S01]  /*8f80*/  FSEL R49, R221, -INF , P0 ;  /* 0xff800000dd317808 */ /* 0x000fe20000000000 */
[----:B------:R2:W2:Y:S01]  /*8f90*/  MUFU.TANH R9, R12 ;  /* 0x0000000c00097308 */ /* 0x0004a20000002400 */
[----:B------:R-:W-:Y:S02]  /*8fa0*/  ISETP.GT.AND P1, PT, R4, RZ, PT ;  /* 0x000000ff0400720c */ /* 0x000fe40003f24270 */
[C---:B------:R-:W-:Y:S01]  /*8fb0*/  ISETP.GT.AND P0, PT, R0.reuse, 0x8, PT ;  /* 0x000000080000780c */ /* 0x040fe20003f04270 */
[----:B-1----:R-:W-:Y:S01]  /*8fc0*/  FMUL.FTZ R15, R47, c[0x0][0x320] ;  /* 0x0000c8002f0f7a20 */ /* 0x002fe20000410000 */
[----:B------:R-:W-:Y:S02]  /*8fd0*/  FSEL R5, R249, -INF , P2 ;  /* 0xff800000f9057808 */ /* 0x000fe40001000000 */
[----:B------:R-:W-:Y:S02]  /*8fe0*/  ISETP.GT.AND P2, PT, R0, RZ, PT ;  /* 0x000000ff0000720c */ /* 0x000fe40003f44270 */
[----:B------:R-:W-:Y:S01]  /*8ff0*/  FSEL R207, R220, -INF , P1 ;  /* 0xff800000dccf7808 */ /* 0x000fe20000800000 */
[----:B------:R-:W-:Y:S01]  /*9000*/  MUFU.TANH R246, R46 ;  /* 0x0000002e00f67308 */ /* 0x000fe20000002400 */
[----:B------:R-:W-:Y:S02]  /*9010*/  FSEL R48, R222, -INF , P2 ;  /* 0xff800000de307808 */ /* 0x000fe40001000000 */
[----:B------:R-:W-:Y:S02]  /*9020*/  ISETP.GT.AND P2, PT, R4, 0x1, PT ;  /* 0x000000010400780c */ /* 0x000fe40003f44270 */
[----:B------:R-:W-:Y:S02]  /*9030*/  ISETP.GT.AND P1, PT, R0, 0x9, PT ;  /* 0x000000090000780c */ /* 0x000fe40003f24270 */
[----:B------:R-:W-:Y:S02]  /*9040*/  FSEL R50, R214, -INF , P0 ;  /* 0xff800000d6327808 */ /* 0x000fe40000000000 */
[----:B------:R-:W-:Y:S01]  /*9050*/  ISETP.GT.AND P0, PT, R4, 0x9, PT ;  /* 0x000000090400780c */ /* 0x000fe20003f04270 */
[----:B------:R1:W1:Y:S01]  /*9060*/  MUFU.TANH R46, R53 ;  /* 0x00000035002e7308 */ /* 0x0002620000002400 */
[----:B------:R-:W-:Y:S02]  /*9070*/  FSEL R206, R206, -INF , P1 ;  /* 0xff800000cece7808 */ /* 0x000fe40000800000 */
[----:B------:R-:W-:Y:S02]  /*9080*/  FSEL R213, R213, -INF , P0 ;  /* 0xff800000d5d57808 */ /* 0x000fe40000000000 */
[----:B------:R-:W-:Y:S02]  /*9090*/  ISETP.GT.AND P0, PT, R2, 0x8, PT ;  /* 0x000000080200780c */ /* 0x000fe40003f04270 */
[----:B------:R-:W-:Y:S02]  /*90a0*/  FSEL R208, R215, -INF , P2 ;  /* 0xff800000d7d07808 */ /* 0x000fe40001000000 */
[----:B------:R-:W-:Y:S01]  /*90b0*/  ISETP.GT.AND P2, PT, R4, 0x8, PT ;  /* 0x000000080400780c */ /* 0x000fe20003f44270 */
[----:B------:R-:W-:Y:S01]  /*90c0*/  MUFU.TANH R15, R15 ;  /* 0x0000000f000f7308 */ /* 0x000fe20000002400 */
[----:B------:R-:W-:Y:S02]  /*90d0*/  ISETP.GT.AND P1, PT, R3, 0x8, PT ;  /* 0x000000080300780c */ /* 0x000fe40003f24270 */
[----:B------:R-:W-:Y:S02]  /*90e0*/  FMNMX.FTZ R7, R8, R132, !PT ;  /* 0x0000008408077209 */ /* 0x000fe40007810000 */
[----:B------:R-:W-:Y:S02]  /*90f0*/  FSEL R17, R17, -INF , P0 ;  /* 0xff80000011117808 */ /* 0x000fe40000000000 */
[----:B------:R-:W-:Y:S02]  /*9100*/  FSEL R212, R212, -INF , P2 ;  /* 0xff800000d4d47808 */ /* 0x000fe40001000000 */
[----:B------:R-:W-:Y:S02]  /*9110*/  FSEL R6, R136, -INF , P1 ;  /* 0xff80000088067808 */ /* 0x000fe40000800000 */
[----:B------:R-:W-:Y:S02]  /*9120*/  ISETP.GT.AND P1, PT, R2, 0x9, PT ;  /* 0x000000090200780c */ /* 0x000fe40003f24270 */
[C---:B------:R-:W-:Y:S02]  /*9130*/  ISETP.GT.AND P2, PT, R3.reuse, 0x9, PT ;  /* 0x000000090300780c */ /* 0x040fe40003f44270 */
[----:B------:R-:W-:Y:S02]  /*9140*/  ISETP.GT.AND P0, PT, R3, 0x11, PT ;  /* 0x000000110300780c */ /* 0x000fe40003f04270 */
[----:B------:R-:W-:Y:S02]  /*9150*/  FMNMX.FTZ R7, R5, R7, !PT ;  /* 0x0000000705077209 */ /* 0x000fe40007810000 */
[----:B--2---:R-:W-:Y:S02]  /*9160*/  FSEL R12, R135, -INF , P2 ;  /* 0xff800000870c7808 */ /* 0x004fe40001000000 */
[----:B------:R-:W-:Y:S02]  /*9170*/  ISETP.GT.AND P2, PT, R3, 0x10, PT ;  /* 0x000000100300780c */ /* 0x000fe40003f44270 */
[----:B------:R-:W-:Y:S02]  /*9180*/  FMNMX.FTZ R7, R6, R7, !PT ;  /* 0x0000000706077209 */ /* 0x000fe40007810000 */
[----:B------:R-:W-:Y:S02]  /*9190*/  FSEL R45, R134, -INF , P1 ;  /* 0xff800000862d7808 */ /* 0x000fe40000800000 */
[----:B------:R-:W-:Y:S02]  /*91a0*/  ISETP.GT.AND P1, PT, R2, 0x10, PT ;  /* 0x000000100200780c */ /* 0x000fe40003f24270 */
[----:B------:R-:W-:Y:S01]  /*91b0*/  FSEL R216, R21, -INF , P0 ;  /* 0xff80000015d87808 */ /* 0x000fe20000000000 */
[----:B------:R-:W-:Y:S01]  /*91c0*/  FMUL.FTZ R21, R66, c[0x0][0x320] ;  /* 0x0000c80042157a20 */ /* 0x000fe20000410000 */
[----:B------:R-:W-:Y:S02]  /*91d0*/  ISETP.GT.AND P0, PT, R0, 0x10, PT ;  /* 0x000000100000780c */ /* 0x000fe40003f04270 */
[----:B------:R-:W-:Y:S02]  /*91e0*/  FMNMX.FTZ R7, R12, R7, !PT ;  /* 0x000000070c077209 */ /* 0x000fe40007810000 */
[----:B------:R-:W-:Y:S01]  /*91f0*/  FSEL R215, R22, -INF , P1 ;  /* 0xff80000016d77808 */ /* 0x000fe20000800000 */
[----:B------:R-:W-:Y:S01]  /*9200*/  MUFU.TANH R21, R21 ;  /* 0x0000001500157308 */ /* 0x000fe20000002400 */
[----:B------:R-:W-:Y:S02]  /*9210*/  ISETP.GT.AND P1, PT, R0, 0x11, PT ;  /* 0x000000110000780c */ /* 0x000fe40003f24270 */
[----:B------:R-:W-:Y:S02]  /*9220*/  FSEL R223, R24, -INF , P0 ;  /* 0xff80000018df7808 */ /* 0x000fe40000000000 */
[----:B------:R-:W-:Y:S02]  /*9230*/  ISETP.GT.AND P0, PT, R4, 0x11, PT ;  /* 0x000000110400780c */ /* 0x000fe40003f04270 */
[----:B------:R-:W-:Y:S01]  /*9240*/  FSEL R217, R20, -INF , P2 ;  /* 0xff80000014d97808 */ /* 0x000fe20001000000 */
[----:B------:R-:W-:Y:S01]  /*9250*/  FMUL.FTZ R20, R67, c[0x0][0x320] ;  /* 0x0000c80043147a20 */ /* 0x000fe20000410000 */
[----:B------:R-:W-:Y:S01]  /*9260*/  ISETP.GT.AND P2, PT, R2, 0x11, PT ;  /* 0x000000110200780c */ /* 0x000fe20003f44270 */
[----:B------:R-:W-:Y:S01]  /*9270*/  MUFU.TANH R22, R55 ;  /* 0x0000003700167308 */ /* 0x000fe20000002400 */
[----:B------:R-:W-:Y:S02]  /*9280*/  FSEL R220, R25, -INF , P1 ;  /* 0xff80000019dc7808 */ /* 0x000fe40000800000 */
[----:B------:R-:W-:Y:S02]  /*9290*/  ISETP.GT.AND P1, PT, R0, 0x18, PT ;  /* 0x000000180000780c */ /* 0x000fe40003f24270 */
[----:B------:R-:W-:Y:S02]  /*92a0*/  FSEL R221, R27, -INF , P0 ;  /* 0xff8000001bdd7808 */ /* 0x000fe40000000000 */
[----:B------:R-:W-:Y:S02]  /*92b0*/  FSEL R214, R23, -INF , P2 ;  /* 0xff80000017d67808 */ /* 0x000fe40001000000 */
[----:B------:R-:W-:Y:S01]  /*92c0*/  ISETP.GT.AND P2, PT, R4, 0x10, PT ;  /* 0x000000100400780c */ /* 0x000fe20003f44270 */
[----:B------:R-:W2:Y:S01]  /*92d0*/  MUFU.TANH R23, R54 ;  /* 0x0000003600177308 */ /* 0x000ea20000002400 */
[----:B------:R-:W-:Y:S02]  /*92e0*/  ISETP.GT.AND P0, PT, R3, 0x18, PT ;  /* 0x000000180300780c */ /* 0x000fe40003f04270 */
[----:B------:R-:W-:Y:S02]  /*92f0*/  FMNMX.FTZ R7, R217, R7, !PT ;  /* 0x00000007d9077209 */ /* 0x000fe40007810000 */
[----:B------:R-:W-:Y:S02]  /*9300*/  FSEL R222, R26, -INF , P2 ;  /* 0xff8000001ade7808 */ /* 0x000fe40001000000 */
[----:B------:R-:W-:Y:S02]  /*9310*/  ISETP.GT.AND P2, PT, R0, 0x19, PT ;  /* 0x000000190000780c */ /* 0x000fe40003f44270 */
[----:B------:R-:W-:Y:S01]  /*9320*/  FSEL R219, R28, -INF , P1 ;  /* 0xff8000001cdb7808 */ /* 0x000fe20000800000 */
[----:B------:R-:W1:Y:S01]  /*9330*/  MUFU.TANH R20, R20 ;  /* 0x0000001400147308 */ /* 0x000e620000002400 */
[----:B------:R-:W-:Y:S02]  /*9340*/  FSEL R211, R32, -INF , P0 ;  /* 0xff80000020d37808 */ /* 0x000fe40000000000 */
[----:B------:R-:W-:Y:S02]  /*9350*/  ISETP.GT.AND P1, PT, R3, 0x19, PT ;  /* 0x000000190300780c */ /* 0x000fe40003f24270 */
[----:B------:R-:W-:Y:S02]  /*9360*/  FMNMX.FTZ R7, R216, R7, !PT ;  /* 0x00000007d8077209 */ /* 0x000fe40007810000 */
[----:B------:R-:W-:Y:S02]  /*9370*/  FSEL R218, R29, -INF , P2 ;  /* 0xff8000001dda7808 */ /* 0x000fe40001000000 */
[----:B------:R-:W-:Y:S01]  /*9380*/  FSEL R210, R33, -INF , P1 ;  /* 0xff80000021d27808 */ /* 0x000fe20000800000 */
[----:B------:R-:W-:Y:S01]  /*9390*/  MUFU.TANH R26, R57 ;  /* 0x00000039001a7308 */ /* 0x000fe20000002400 */
[----:B------:R-:W-:Y:S02]  /*93a0*/  FMNMX.FTZ R7, R211, R7, !PT ;  /* 0x00000007d3077209 */ /* 0x000fe40007810000 */
[C---:B------:R-:W-:Y:S02]  /*93b0*/  ISETP.GT.AND P2, PT, R3.reuse, 0x20, PT ;  /* 0x000000200300780c */ /* 0x040fe40003f44270 */
[----:B------:R-:W-:Y:S02]  /*93c0*/  FMNMX.FTZ R7, R210, R7, !PT ;  /* 0x00000007d2077209 */ /* 0x000fe40007810000 */
[----:B------:R-:W-:Y:S02]  /*93d0*/  FSEL R209, R36, -INF , P2 ;  /* 0xff80000024d17808 */ /* 0x000fe40001000000 */
[C---:B------:R-:W-:Y:S01]  /*93e0*/  ISETP.GT.AND P0, PT, R3.reuse, 0x21, PT ;  /* 0x000000210300780c */ /* 0x040fe20003f04270 */
[----:B------:R-:W2:Y:S01]  /*93f0*/  MUFU.TANH R33, R56 ;  /* 0x0000003800217308 */ /* 0x000ea20000002400 */
[C---:B------:R-:W-:Y:S02]  /*9400*/  ISETP.GT.AND P2, PT, R3.reuse, 0x29, PT ;  /* 0x000000290300780c */ /* 0x040fe40003f44270 */
[----:B------:R-:W-:Y:S02]  /*9410*/  ISETP.GT.AND P1, PT, R3, 0x28, PT ;  /* 0x000000280300780c */ /* 0x000fe40003f24270 */
[----:B------:R-:W-:Y:S01]  /*9420*/  FSEL R65, R18, -INF , P0 ;  /* 0xff80000012417808 */ /* 0x000fe20000000000 */
[----:B------:R-:W-:Y:S01]  /*9430*/  FMUL.FTZ R18, R62, c[0x0][0x320] ;  /* 0x0000c8003e127a20 */ /* 0x000fe20000410000 */
[----:B------:R-:W-:Y:S02]  /*9440*/  FMNMX.FTZ R7, R209, R7, !PT ;  /* 0x00000007d1077209 */ /* 0x000fe40007810000 */
[----:B------:R-:W-:Y:S01]  /*9450*/  ISETP.GT.AND P0, PT, R3, 0x30, PT ;  /* 0x000000300300780c */ /* 0x000fe20003f04270 */
[----:B------:R-:W2:Y:S01]  /*9460*/  MUFU.TANH R25, R60 ;  /* 0x0000003c00197308 */ /* 0x000ea20000002400 */
[----:B---3--:R-:W-:Y:S02]  /*9470*/  FSEL R64, R16, -INF , P1 ;  /* 0xff80000010407808 */ /* 0x008fe40000800000 */
[----:B-1----:R-:W-:Y:S02]  /*9480*/  FSEL R53, R9, -INF , P2 ;  /* 0xff80000009357808 */ /* 0x002fe40001000000 */
[----:B------:R-:W-:Y:S02]  /*9490*/  FSEL R52, R52, -INF , P0 ;  /* 0xff80000034347808 */ /* 0x000fe40000000000 */
[C---:B------:R-:W-:Y:S02]  /*94a0*/  ISETP.GT.AND P1, PT, R3.reuse, 0x31, PT ;  /* 0x000000310300780c */ /* 0x040fe40003f24270 */
[C---:B------:R-:W-:Y:S01]  /*94b0*/  ISETP.GT.AND P0, PT, R3.reuse, 0x39, PT ;  /* 0x000000390300780c */ /* 0x040fe20003f04270 */
[----:B------:R-:W1:Y:S01]  /*94c0*/  MUFU.TANH R24, R61 ;  /* 0x0000003d00187308 */ /* 0x000e620000002400 */
[----:B------:R-:W-:Y:S02]  /*94d0*/  ISETP.GT.AND P2, PT, R3, 0x38, PT ;  /* 0x000000380300780c */ /* 0x000fe40003f44270 */
[----:B------:R-:W-:Y:S02]  /*94e0*/  FMNMX.FTZ R3, R65, R7, !PT ;  /* 0x0000000741037209 */ /* 0x000fe40007810000 */
[----:B------:R-:W-:Y:S02]  /*94f0*/  FMNMX.FTZ R7, R13, R133, !PT ;  /* 0x000000850d077209 */ /* 0x000fe40007810000 */
[----:B------:R-:W-:Y:S02]  /*9500*/  FSEL R46, R46, -INF , P1 ;  /* 0xff8000002e2e7808 */ /* 0x000fe40000800000 */
[----:B------:R-:W-:Y:S01]  /*9510*/  FMNMX.FTZ R7, R14, R7, !PT ;  /* 0x000000070e077209 */ /* 0x000fe20007810000 */
[----:B------:R-:W3:Y:S01]  /*9520*/  MUFU.TANH R27, R58 ;  /* 0x0000003a001b7308 */ /* 0x000ee20000002400 */
[----:B------:R-:W-:Y:S02]  /*9530*/  ISETP.GT.AND P1, PT, R4, 0x18, PT ;  /* 0x000000180400780c */ /* 0x000fe40003f24270 */
[----:B------:R-:W-:Y:S02]  /*9540*/  FMNMX.FTZ R7, R17, R7, !PT ;  /* 0x0000000711077209 */ /* 0x000fe40007810000 */
[----:B------:R-:W-:Y:S02]  /*9550*/  FSEL R43, R43, -INF , P0 ;  /* 0xff8000002b2b7808 */ /* 0x000fe40000000000 */
[----:B------:R-:W-:Y:S02]  /*9560*/  FMNMX.FTZ R7, R45, R7, !PT ;  /* 0x000000072d077209 */ /* 0x000fe40007810000 */
[----:B------:R-:W-:Y:S01]  /*9570*/  ISETP.GT.AND P0, PT, R2, 0x18, PT ;  /* 0x000000180200780c */ /* 0x000fe20003f04270 */
[----:B------:R-:W-:Y:S01]  /*9580*/  MUFU.TANH R18, R18 ;  /* 0x0000001200127308 */ /* 0x000fe20000002400 */
[----:B------:R-:W-:Y:S02]  /*9590*/  FMNMX.FTZ R7, R215, R7, !PT ;  /* 0x00000007d7077209 */ /* 0x000fe40007810000 */
[----:B------:R-:W-:Y:S02]  /*95a0*/  FMNMX.FTZ R3, R64, R3, !PT ;  /* 0x0000000340037209 */ /* 0x000fe40007810000 */
[----:B------:R-:W-:Y:S02]  /*95b0*/  FSEL R42, R244, -INF , P0 ;  /* 0xff800000f42a7808 */ /* 0x000fe40000000000 */
[----:B------:R-:W-:Y:S02]  /*95c0*/  FSEL R44, R44, -INF , P2 ;  /* 0xff8000002c2c7808 */ /* 0x000fe40001000000 */
[----:B------:R-:W-:Y:S02]  /*95d0*/  ISETP.GT.AND P2, PT, R4, 0x19, PT ;  /* 0x000000190400780c */ /* 0x000fe40003f44270 */
[----:B------:R-:W-:Y:S02]  /*95e0*/  FSEL R51, R248, -INF , P1 ;  /* 0xff800000f8337808 */ /* 0x000fe40000800000 */
[----:B------:R-:W-:Y:S02]  /*95f0*/  ISETP.GT.AND P1, PT, R2, 0x19, PT ;  /* 0x000000190200780c */ /* 0x000fe40003f24270 */
[----:B------:R-:W-:Y:S02]  /*9600*/  FMNMX.FTZ R7, R214, R7, !PT ;  /* 0x00000007d6077209 */ /* 0x000fe40007810000 */
[----:B------:R-:W-:Y:S02]  /*9610*/  FMNMX.FTZ R3, R53, R3, !PT ;  /* 0x0000000335037209 */ /* 0x000fe40007810000 */
[----:B------:R-:W-:Y:S02]  /*9620*/  FSEL R47, R247, -INF , P2 ;  /* 0xff800000f72f7808 */ /* 0x000fe40001000000 */
[----:B------:R-:W-:Y:S02]  /*9630*/  ISETP.GT.AND P2, PT, R2, 0x20, PT ;  /* 0x000000200200780c */ /* 0x000fe40003f44270 */
[----:B------:R-:W-:Y:S02]  /*9640*/  FSEL R41, R137, -INF , P1 ;  /* 0xff80000089297808 */ /* 0x000fe40000800000 */
[----:B------:R-:W-:Y:S02]  /*9650*/  FMNMX.FTZ R7, R42, R7, !PT ;  /* 0x000000072a077209 */ /* 0x000fe40007810000 */
[----:B------:R-:W-:Y:S02]  /*9660*/  FMNMX.FTZ R3, R52, R3, !PT ;  /* 0x0000000334037209 */ /* 0x000fe40007810000 */
[----:B------:R-:W-:Y:S02]  /*9670*/  ISETP.GT.AND P0, PT, R2, 0x21, PT ;  /* 0x000000210200780c */ /* 0x000fe40003f04270 */
[----:B------:R-:W-:Y:S02]  /*9680*/  FSEL R40, R30, -INF , P2 ;  /* 0xff8000001e287808 */ /* 0x000fe40001000000 */
[----:B------:R-:W-:Y:S02]  /*9690*/  FMNMX.FTZ R7, R41, R7, !PT ;  /* 0x0000000729077209 */ /* 0x000fe40007810000 */
[----:B------:R-:W-:Y:S02]  /*96a0*/  FMNMX.FTZ R3, R46, R3, !PT ;  /* 0x000000032e037209 */ /* 0x000fe40007810000 */
[----:B------:R-:W-:Y:S02]  /*96b0*/  FSEL R39, R39, -INF , P0 ;  /* 0xff80000027277808 */ /* 0x000fe40000000000 */
[C---:B------:R-:W-:Y:S02]  /*96c0*/  ISETP.GT.AND P1, PT, R2.reuse, 0x28, PT ;  /* 0x000000280200780c */ /* 0x040fe40003f24270 */
[C---:B------:R-:W-:Y:S02]  /*96d0*/  ISETP.GT.AND P2, PT, R2.reuse, 0x29, PT ;  /* 0x000000290200780c */ /* 0x040fe40003f44270 */
[----:B------:R-:W-:Y:S02]  /*96e0*/  ISETP.GT.AND P0, PT, R2, 0x30, PT ;  /* 0x000000300200780c */ /* 0x000fe40003f04270 */
[----:B------:R-:W-:Y:S02]  /*96f0*/  FMNMX.FTZ R7, R40, R7, !PT ;  /* 0x0000000728077209 */ /* 0x000fe40007810000 */
[----:B------:R-:W-:Y:S02]  /*9700*/  FMNMX.FTZ R3, R44, R3, !PT ;  /* 0x000000032c037209 */ /* 0x000fe40007810000 */
[----:B------:R-:W-:Y:S02]  /*9710*/  FSEL R38, R38, -INF , P1 ;  /* 0xff80000026267808 */ /* 0x000fe40000800000 */
[----:B------:R-:W-:Y:S02]  /*9720*/  FSEL R37, R37, -INF , P2 ;  /* 0xff80000025257808 */ /* 0x000fe40001000000 */
[----:B--2---:R-:W-:Y:S02]  /*9730*/  FSEL R23, R23, -INF , P0 ;  /* 0xff80000017177808 */ /* 0x004fe40000000000 */
[C---:B------:R-:W-:Y:S02]  /*9740*/  ISETP.GT.AND P1, PT, R2.reuse, 0x31, PT ;  /* 0x000000310200780c */ /* 0x040fe40003f24270 */
[C---:B------:R-:W-:Y:S02]  /*9750*/  ISETP.GT.AND P2, PT, R2.reuse, 0x38, PT ;  /* 0x000000380200780c */ /* 0x040fe40003f44270 */
[----:B------:R-:W-:Y:S02]  /*9760*/  ISETP.GT.AND P0, PT, R2, 0x39, PT ;  /* 0x000000390200780c */ /* 0x000fe40003f04270 */
[----:B------:R-:W-:Y:S02]  /*9770*/  FMNMX.FTZ R2, R39, R7, !PT ;  /* 0x0000000727027209 */ /* 0x000fe40007810000 */
[----:B------:R-:W-:Y:S02]  /*9780*/  FMNMX.FTZ R3, R43, R3, !PT ;  /* 0x000000032b037209 */ /* 0x000fe40007810000 */
[----:B------:R-:W-:Y:S02]  /*9790*/  FMNMX.FTZ R2, R38, R2, !PT ;  /* 0x0000000226027209 */ /* 0x000fe40007810000 */
[----:B------:R-:W-:Y:S01]  /*97a0*/  FMNMX.FTZ R7, R48, R138, !PT ;  /* 0x0000008a30077209 */ /* 0x000fe20007810000 */
[----:B------:R-:W2:Y:S01]  /*97b0*/  SHFL.BFLY PT, R9, R3, 0x2, 0x1f ;  /* 0x0c401f0003097f89 */ /* 0x000ea200000e0000 */
[----:B------:R-:W-:Y:S02]  /*97c0*/  FMNMX.FTZ R2, R37, R2, !PT ;  /* 0x0000000225027209 */ /* 0x000fe40007810000 */
[----:B------:R-:W-:Y:S02]  /*97d0*/  FMNMX.FTZ R7, R49, R7, !PT ;  /* 0x0000000731077209 */ /* 0x000fe40007810000 */
[----:B------:R-:W-:Y:S02]  /*97e0*/  FSEL R22, R22, -INF , P1 ;  /* 0xff80000016167808 */ /* 0x000fe40000800000 */
        /* <DEDUP_REMOVED lines=8> */
[----:B------:R-:W-:Y:S02]  /*9870*/  FMNMX.FTZ R136, R20, R2, !PT ;  /* 0x0000000214887209 */ /* 0x000fe40007810000 */
[----:B------:R-:W-:Y:S02]  /*9880*/  FMNMX.FTZ R2, R220, R7, !PT ;  /* 0x00000007dc027209 */ /* 0x000fe40007810000 */
[C---:B------:R-:W-:Y:S01]  /*9890*/  ISETP.GT.AND P1, PT, R0.reuse, 0x20, PT ;  /* 0x000000200000780c */ /* 0x040fe20003f24270 */
[----:B------:R-:W1:Y:S01]  /*98a0*/  SHFL.BFLY PT, R7, R136, 0x2, 0x1f ;  /* 0x0c401f0088077f89 */ /* 0x000e6200000e0000 */
[C---:B------:R-:W-:Y:S02]  /*98b0*/  ISETP.GT.AND P2, PT, R0.reuse, 0x21, PT ;  /* 0x000000210000780c */ /* 0x040fe40003f44270 */
[----:B------:R-:W-:Y:S02]  /*98c0*/  FMNMX.FTZ R2, R219, R2, !PT ;  /* 0x00000002db027209 */ /* 0x000fe40007810000 */
[----:B--2---:R-:W-:Y:S01]  /*98d0*/  FMNMX.FTZ R3, R3, R9, !PT ;  /* 0x0000000903037209 */ /* 0x004fe20007810000 */
[----:B------:R-:W-:Y:S01]  /*98e0*/  FMUL.FTZ R9, R63, c[0x0][0x320] ;  /* 0x0000c8003f097a20 */ /* 0x000fe20000410000 */
[----:B------:R-:W-:Y:S02]  /*98f0*/  FSEL R36, R31, -INF , P1 ;  /* 0xff8000001f247808 */ /* 0x000fe40000800000 */
[C---:B------:R-:W-:Y:S01]  /*9900*/  ISETP.GT.AND P0, PT, R0.reuse, 0x28, PT ;  /* 0x000000280000780c */ /* 0x040fe20003f04270 */
[----:B------:R-:W2:Y:S01]  /*9910*/  SHFL.BFLY PT, R137, R3, 0x1, 0x1f ;  /* 0x0c201f0003897f89 */ /* 0x000ea200000e0000 */
[----:B------:R-:W-:Y:S01]  /*9920*/  ISETP.GT.AND P1, PT, R0, 0x29, PT ;  /* 0x000000290000780c */ /* 0x000fe20003f24270 */
[----:B------:R-:W-:Y:S01]  /*9930*/  MUFU.TANH R9, R9 ;  /* 0x0000000900097308 */ /* 0x000fe20000002400 */
[----:B------:R-:W-:Y:S02]  /*9940*/  FMNMX.FTZ R2, R218, R2, !PT ;  /* 0x00000002da027209 */ /* 0x000fe40007810000 */
[----:B------:R-:W-:Y:S02]  /*9950*/  FSEL R35, R35, -INF , P2 ;  /* 0xff80000023237808 */ /* 0x000fe40001000000 */
[C---:B------:R-:W-:Y:S02]  /*9960*/  ISETP.GT.AND P2, PT, R0.reuse, 0x30, PT ;  /* 0x000000300000780c */ /* 0x040fe40003f44270 */
[----:B------:R-:W-:Y:S02]  /*9970*/  FSEL R32, R19, -INF , P0 ;  /* 0xff80000013207808 */ /* 0x000fe40000000000 */
[----:B------:R-:W-:Y:S01]  /*9980*/  ISETP.GT.AND P0, PT, R0, 0x31, PT ;  /* 0x000000310000780c */ /* 0x000fe20003f04270 */
[----:B------:R-:W1:Y:S01]  /*9990*/  MUFU.TANH R19, R59 ;  /* 0x0000003b00137308 */ /* 0x000e620000002400 */
[----:B------:R-:W-:Y:S02]  /*99a0*/  FSEL R34, R34, -INF , P1 ;  /* 0xff80000022227808 */ /* 0x000fe40000800000 */
[C---:B------:R-:W-:Y:S02]  /*99b0*/  ISETP.GT.AND P1, PT, R0.reuse, 0x38, PT ;  /* 0x000000380000780c */ /* 0x040fe40003f24270 */
[----:B------:R-:W-:Y:S02]  /*99c0*/  FSEL R33, R33, -INF , P2 ;  /* 0xff80000021217808 */ /* 0x000fe40001000000 */
[----:B------:R-:W-:Y:S02]  /*99d0*/  ISETP.GT.AND P2, PT, R0, 0x39, PT ;  /* 0x000000390000780c */ /* 0x000fe40003f44270 */
[----:B------:R-:W-:Y:S02]  /*99e0*/  FMNMX.FTZ R0, R36, R2, !PT ;  /* 0x0000000224007209 */ /* 0x000fe40007810000 */
[----:B------:R-:W-:Y:S02]  /*99f0*/  FMNMX.FTZ R2, R207, R139, !PT ;  /* 0x0000008bcf027209 */ /* 0x000fe40007810000 */
[----:B------:R-:W-:Y:S02]  /*9a00*/  FMNMX.FTZ R0, R35, R0, !PT ;  /* 0x0000000023007209 */ /* 0x000fe40007810000 */
[----:B------:R-:W-:Y:S02]  /*9a10*/  FMNMX.FTZ R2, R208, R2, !PT ;  /* 0x00000002d0027209 */ /* 0x000fe40007810000 */
[----:B------:R-:W-:Y:S02]  /*9a20*/  FMNMX.FTZ R0, R32, R0, !PT ;  /* 0x0000000020007209 */ /* 0x000fe40007810000 */
[----:B------:R-:W-:Y:S02]  /*9a30*/  FMNMX.FTZ R2, R212, R2, !PT ;  /* 0x00000002d4027209 */ /* 0x000fe40007810000 */
[----:B------:R-:W-:Y:S02]  /*9a40*/  FMNMX.FTZ R0, R34, R0, !PT ;  /* 0x0000000022007209 */ /* 0x000fe40007810000 */
[----:B------:R-:W-:Y:S02]  /*9a50*/  FSEL R26, R26, -INF , P0 ;  /* 0xff8000001a1a7808 */ /* 0x000fe40000000000 */
[----:B------:R-:W-:Y:S02]  /*9a60*/  FMNMX.FTZ R0, R33, R0, !PT ;  /* 0x0000000021007209 */ /* 0x000fe40007810000 */
[----:B------:R-:W-:Y:S02]  /*9a70*/  FMNMX.FTZ R2, R213, R2, !PT ;  /* 0x00000002d5027209 */ /* 0x000fe40007810000 */
[----:B------:R-:W-:Y:S02]  /*9a80*/  FSEL R25, R25, -INF , P1 ;  /* 0xff80000019197808 */ /* 0x000fe40000800000 */
[----:B------:R-:W-:Y:S02]  /*9a90*/  FMNMX.FTZ R0, R26, R0, !PT ;  /* 0x000000001a007209 */ /* 0x000fe40007810000 */
[----:B-1----:R-:W-:Y:S02]  /*9aa0*/  FMNMX.FTZ R136, R136, R7, !PT ;  /* 0x0000000788887209 */ /* 0x002fe40007810000 */
[----:B------:R-:W-:Y:S02]  /*9ab0*/  FMNMX.FTZ R2, R222, R2, !PT ;  /* 0x00000002de027209 */ /* 0x000fe40007810000 */
[----:B--2---:R-:W-:Y:S02]  /*9ac0*/  FMNMX.FTZ R137, R3, R137, !PT ;  /* 0x0000008903897209 */ /* 0x004fe40007810000 */
[----:B------:R-:W-:Y:S01]  /*9ad0*/  FSEL R24, R24, -INF , P2 ;  /* 0xff80000018187808 */ /* 0x000fe20001000000 */
[----:B------:R-:W1:Y:S01]  /*9ae0*/  SHFL.BFLY PT, R3, R136, 0x1, 0x1f ;  /* 0x0c201f0088037f89 */ /* 0x000e6200000e0000 */
[----:B------:R-:W-:Y:S01]  /*9af0*/  FMNMX.FTZ R0, R25, R0, !PT ;  /* 0x0000000019007209 */ /* 0x000fe20007810000 */
[----:B------:R-:W-:Y:S01]  /*9b00*/  FMUL.FTZ R7, R137, c[0x0][0x2d0] ;  /* 0x0000b40089077a20 */ /* 0x000fe20000410000 */
[----:B------:R-:W-:Y:S02]  /*9b10*/  FMNMX.FTZ R2, R221, R2, !PT ;  /* 0x00000002dd027209 */ /* 0x000fe40007810000 */
[----:B------:R-:W-:Y:S02]  /*9b20*/  ISETP.GT.AND P0, PT, R4, 0x20, PT ;  /* 0x000000200400780c */ /* 0x000fe40003f04270 */
[----:B------:R-:W-:Y:S02]  /*9b30*/  FMNMX.FTZ R0, R24, R0, !PT ;  /* 0x0000000018007209 */ /* 0x000fe40007810000 */
[----:B------:R-:W-:Y:S02]  /*9b40*/  FMNMX.FTZ R2, R51, R2, !PT ;  /* 0x0000000233027209 */ /* 0x000fe40007810000 */
[----:B------:R-:W-:Y:S01]  /*9b50*/  FSEL R31, R252, -INF , P0 ;  /* 0xff800000fc1f7808 */ /* 0x000fe20000000000 */
[----:B------:R-:W2:Y:S01]  /*9b60*/  SHFL.BFLY PT, R135, R0, 0x2, 0x1f ;  /* 0x0c401f0000877f89 */ /* 0x000ea200000e0000 */
[----:B------:R-:W-:Y:S02]  /*9b70*/  FSETP.NEU.FTZ.AND P0, PT, R137, -INF , PT ;  /* 0xff8000008900780b */ /* 0x000fe40003f1d000 */
[C---:B------:R-:W-:Y:S02]  /*9b80*/  ISETP.GT.AND P1, PT, R4.reuse, 0x21, PT ;  /* 0x000000210400780c */ /* 0x040fe40003f24270 */
[----:B------:R-:W-:Y:S02]  /*9b90*/  FMNMX.FTZ R2, R47, R2, !PT ;  /* 0x000000022f027209 */ /* 0x000fe40007810000 */
[----:B------:R-:W-:Y:S02]  /*9ba0*/  FSEL R7, R7, RZ, P0 ;  /* 0x000000ff07077208 */ /* 0x000fe40000000000 */
[----:B------:R-:W-:Y:S02]  /*9bb0*/  ISETP.GT.AND P2, PT, R4, 0x28, PT ;  /* 0x000000280400780c */ /* 0x000fe40003f44270 */
[----:B------:R-:W-:Y:S01]  /*9bc0*/  FSEL R30, R251, -INF , P1 ;  /* 0xff800000fb1e7808 */ /* 0x000fe20000800000 */
[--C-:B------:R-:W-:Y:S01]  /*9bd0*/  FFMA.FTZ R8, R8, c[0x0][0x2d0], -R7.reuse ;  /* 0x0000b40008087a23 */ /* 0x100fe20000010807 */
[----:B------:R-:W-:Y:S01]  /*9be0*/  FMNMX.FTZ R2, R31, R2, !PT ;  /* 0x000000021f027209 */ /* 0x000fe20007810000 */
[--C-:B------:R-:W-:Y:S01]  /*9bf0*/  FFMA.FTZ R5, R5, c[0x0][0x2d0], -R7.reuse ;  /* 0x0000b40005057a23 */ /* 0x100fe20000010807 */
[----:B------:R-:W-:Y:S01]  /*9c00*/  ISETP.GT.AND P1, PT, R4, 0x29, PT ;  /* 0x000000290400780c */ /* 0x000fe20003f24270 */
[----:B------:R4:W-:Y:S01]  /*9c10*/  MUFU.EX2 R249, R8 ;  /* 0x0000000800f97308 */ /* 0x0009e20000000800 */
[----:B------:R-:W-:Y:S01]  /*9c20*/  FMNMX.FTZ R2, R30, R2, !PT ;  /* 0x000000021e027209 */ /* 0x000fe20007810000 */
[--C-:B------:R-:W-:Y:S01]  /*9c30*/  FFMA.FTZ R53, R53, c[0x0][0x2d0], -R7.reuse ;  /* 0x0000b40035357a23 */ /* 0x100fe20000010807 */
[----:B------:R-:W-:Y:S01]  /*9c40*/  FSEL R29, R246, -INF , P2 ;  /* 0xff800000f61d7808 */ /* 0x000fe20001000000 */
[--C-:B------:R-:W-:Y:S01]  /*9c50*/  FFMA.FTZ R52, R52, c[0x0][0x2d0], -R7.reuse ;  /* 0x0000b40034347a23 */ /* 0x100fe20000010807 */
[----:B------:R-:W-:Y:S01]  /*9c60*/  ISETP.GT.AND P2, PT, R4, 0x30, PT ;  /* 0x000000300400780c */ /* 0x000fe20003f44270 */
[--C-:B------:R-:W-:Y:S01]  /*9c70*/  FFMA.FTZ R54, R46, c[0x0][0x2d0], -R7.reuse ;  /* 0x0000b4002e367a23 */ /* 0x100fe20000010807 */
[----:B------:R-:W-:Y:S01]  /*9c80*/  FSEL R28, R15, -INF , P1 ;  /* 0xff8000000f1c7808 */ /* 0x000fe20000800000 */
[--C-:B------:R-:W-:Y:S01]  /*9c90*/  FFMA.FTZ R217, R217, c[0x0][0x2d0], -R7.reuse ;  /* 0x0000b400d9d97a23 */ /* 0x100fe20000010807 */
[----:B------:R-:W-:Y:S01]  /*9ca0*/  FMNMX.FTZ R2, R29, R2, !PT ;  /* 0x000000021d027209 */ /* 0x000fe20007810000 */
[----:B------:R4:W4:Y:S01]  /*9cb0*/  MUFU.EX2 R250, R5 ;  /* 0x0000000500fa7308 */ /* 0x0009220000000800 */
[----:B------:R-:W-:Y:S01]  /*9cc0*/  ISETP.GT.AND P1, PT, R4, 0x31, PT ;  /* 0x000000310400780c */ /* 0x000fe20003f24270 */
[--C-:B------:R-:W-:Y:S01]  /*9cd0*/  FFMA.FTZ R216, R216, c[0x0][0x2d0], -R7.reuse ;  /* 0x0000b400d8d87a23 */ /* 0x100fe20000010807 */
[----:B---3--:R-:W-:Y:S01]  /*9ce0*/  FSEL R27, R27, -INF , P2 ;  /* 0xff8000001b1b7808 */ /* 0x008fe20001000000 */
[--C-:B------:R-:W-:Y:S01]  /*9cf0*/  FFMA.FTZ R66, R210, c[0x0][0x2d0], -R7.reuse ;  /* 0x0000b400d2427a23 */ /* 0x100fe20000010807 */
[----:B------:R-:W-:Y:S01]  /*9d00*/  FMNMX.FTZ R2, R28, R2, !PT ;  /* 0x000000021c027209 */ /* 0x000fe20007810000 */
[--C-:B------:R-:W-:Y:S01]  /*9d10*/  FFMA.FTZ R61, R209, c[0x0][0x2d0], -R7.reuse ;  /* 0x0000b400d13d7a23 */ /* 0x100fe20000010807 */
[----:B-1----:R-:W-:Y:S01]  /*9d20*/  FMNMX.FTZ R136, R136, R3, !PT ;  /* 0x0000000388887209 */ /* 0x002fe20007810000 */
[--C-:B------:R-:W-:Y:S01]  /*9d30*/  FFMA.FTZ R3, R12, c[0x0][0x2d0], -R7.reuse ;  /* 0x0000b4000c037a23 */ /* 0x100fe20000010807 */
[----:B------:R-:W-:Y:S01]  /*9d40*/  FSEL R19, R19, -INF , P1 ;  /* 0xff80000013137808 */ /* 0x000fe20000800000 */
[--C-:B------:R-:W-:Y:S01]  /*9d50*/  FFMA.FTZ R65, R65, c[0x0][0x2d0], -R7.reuse ;  /* 0x0000b40041417a23 */ /* 0x100fe20000010807 */
[----:B------:R-:W-:Y:S01]  /*9d60*/  FMNMX.FTZ R2, R27, R2, !PT ;  /* 0x000000021b027209 */ /* 0x000fe20007810000 */
[----:B------:R1:W-:Y:S01]  /*9d70*/  MUFU.EX2 R56, R3 ;  /* 0x0000000300387308 */ /* 0x0003e20000000800 */
[----:B--2---:R-:W-:Y:S01]  /*9d80*/  FMNMX.FTZ R135, R0, R135, !PT ;  /* 0x0000008700877209 */ /* 0x004fe20007810000 */
[----:B----4-:R-:W-:Y:S01]  /*9d90*/  FMUL.FTZ R8, R136, c[0x0][0x2d0] ;  /* 0x0000b40088087a20 */ /* 0x010fe20000410000 */
[----:B------:R-:W-:Y:S01]  /*9da0*/  FMNMX.FTZ R0, R19, R2, !PT ;  /* 0x0000000213007209 */ /* 0x000fe20007810000 */
[--C-:B------:R-:W-:Y:S01]  /*9db0*/  FFMA.FTZ R2, R6, c[0x0][0x2d0], -R7.reuse ;  /* 0x0000b40006027a23 */ /* 0x100fe20000010807 */
[----:B------:R-:W-:Y:S01]  /*9dc0*/  ISETP.GT.AND P2, PT, R4, 0x38, PT ;  /* 0x000000380400780c */ /* 0x000fe20003f44270 */
[--C-:B------:R-:W-:Y:S01]  /*9dd0*/  FFMA.FTZ R64, R64, c[0x0][0x2d0], -R7.reuse ;  /* 0x0000b40040407a23 */ /* 0x100fe20000010807 */
[----:B------:R-:W-:Y:S01]  /*9de0*/  ISETP.GT.AND P1, PT, R4, 0x39, PT ;  /* 0x000000390400780c */ /* 0x000fe20003f24270 */
[--C-:B------:R-:W-:Y:S01]  /*9df0*/  FFMA.FTZ R44, R44, c[0x0][0x2d0], -R7.reuse ;  /* 0x0000b4002c2c7a23 */ /* 0x100fe20000010807 */
[----:B------:R-:W-:Y:S01]  /*9e00*/  FSEL R18, R18, -INF , P2 ;  /* 0xff80000012127808 */ /* 0x000fe20001000000 */
[----:B------:R2:W-:Y:S01]  /*9e10*/  MUFU.EX2 R58, R2 ;  /* 0x00000002003a7308 */ /* 0x0005e20000000800 */
[----:B------:R-:W-:Y:S01]  /*9e20*/  FSETP.NEU.FTZ.AND P2, PT, R136, -INF , PT ;  /* 0xff8000008800780b */ /* 0x000fe20003f5d000 */
[----:B------:R-:W-:Y:S01]  /*9e30*/  FFMA.FTZ R43, R43, c[0x0][0x2d0], -R7 ;  /* 0x0000b4002b2b7a23 */ /* 0x000fe20000010807 */
[----:B------:R-:W-:Y:S02]  /*9e40*/  FSEL R6, R9, -INF , P1 ;  /* 0xff80000009067808 */ /* 0x000fe40000800000 */
[----:B------:R-:W-:Y:S01]  /*9e50*/  FSEL R8, R8, RZ, P2 ;  /* 0x000000ff08087208 */ /* 0x000fe20001000000 */
[----:B------:R-:W3:Y:S01]  /*9e60*/  SHFL.BFLY PT, R9, R135, 0x1, 0x1f ;  /* 0x0c201f0087097f89 */ /* 0x000ee200000e0000 */
[----:B------:R-:W-:Y:S02]  /*9e70*/  FMNMX.FTZ R0, R18, R0, !PT ;  /* 0x0000000012007209 */ /* 0x000fe40007810000 */
[----:B------:R-:W-:Y:S01]  /*9e80*/  @P6 IADD3 R4, P1, R10, UR22, RZ ;  /* 0x000000160a046c10 */ /* 0x000fe2000ff3e0ff */
[--C-:B------:R-:W-:Y:S01]  /*9e90*/  FFMA.FTZ R59, R23, c[0x0][0x2d0], -R8.reuse ;  /* 0x0000b400173b7a23 */ /* 0x100fe20000010808 */
[----:B------:R-:W-:Y:S01]  /*9ea0*/  FMNMX.FTZ R0, R6, R0, !PT ;  /* 0x0000000006007209 */ /* 0x000fe20007810000 */
[--C-:B------:R-:W-:Y:S01]  /*9eb0*/  FFMA.FTZ R62, R22, c[0x0][0x2d0], -R8.reuse ;  /* 0x0000b400163e7a23 */ /* 0x100fe20000010808 */
[----:B------:R-:W-:Y:S01]  /*9ec0*/  @P6 IADD3.X R5, R11, UR23, RZ, P1, !PT ;  /* 0x000000170b056c10 */ /* 0x000fe20008ffe4ff */
[--C-:B-1----:R-:W-:Y:S01]  /*9ed0*/  FFMA.FTZ R3, R13, c[0x0][0x2d0], -R8.reuse ;  /* 0x0000b4000d037a23 */ /* 0x102fe20000010808 */
[----:B------:R-:W-:Y:S01]  /*9ee0*/  @P6 IADD3 R10, P1, R4, UR22, RZ ;  /* 0x00000016040a6c10 */ /* 0x000fe2000ff3e0ff */
[--C-:B------:R-:W-:Y:S01]  /*9ef0*/  FFMA.FTZ R67, R21, c[0x0][0x2d0], -R8.reuse ;  /* 0x0000b40015437a23 */ /* 0x100fe20000010808 */
[----:B------:R-:W-:Y:S01]  /*9f00*/  F2FP.BF16.PACK_AB R204, R250, R249 ;  /* 0x000000f9facc723e */ /* 0x000fe200000010ff */
[----:B------:R1:W-:Y:S01]  /*9f10*/  MUFU.EX2 R247, R3 ;  /* 0x0000000300f77308 */ /* 0x0003e20000000800 */
[----:B------:R4:W-:Y:S01]  /*9f20*/  @P6 LDGSTS.E.BYPASS.LTC128B.128 [R245+0x4900], [R4.64], !P5 ;  /* 0x0490000004f56fae */ /* 0x0009e2000e901d52 */
[----:B------:R-:W-:Y:S01]  /*9f30*/  @P6 IADD3.X R11, R5, UR23, RZ, P1, !PT ;  /* 0x00000017050b6c10 */ /* 0x000fe20008ffe4ff */
[--C-:B------:R-:W-:Y:S02]  /*9f40*/  FFMA.FTZ R57, R20, c[0x0][0x2d0], -R8.reuse ;  /* 0x0000b40014397a23 */ /* 0x100fe40000010808 */
[--C-:B------:R-:W-:Y:S02]  /*9f50*/  FFMA.FTZ R215, R215, c[0x0][0x2d0], -R8.reuse ;  /* 0x0000b400d7d77a23 */ /* 0x100fe40000010808 */
[--C-:B------:R-:W-:Y:S02]  /*9f60*/  FFMA.FTZ R214, R214, c[0x0][0x2d0], -R8.reuse ;  /* 0x0000b400d6d67a23 */ /* 0x100fe40000010808 */
[----:B--2---:R-:W2:Y:S01]  /*9f70*/  SHFL.BFLY PT, R2, R0, 0x2, 0x1f ;  /* 0x0c401f0000027f89 */ /* 0x004ea200000e0000 */
[--C-:B------:R-:W-:Y:S01]  /*9f80*/  FFMA.FTZ R40, R40, c[0x0][0x2d0], -R8.reuse ;  /* 0x0000b40028287a23 */ /* 0x100fe20000010808 */
[----:B---3--:R-:W-:Y:S01]  /*9f90*/  FMNMX.FTZ R135, R135, R9, !PT ;  /* 0x0000000987877209 */ /* 0x008fe20007810000 */
[--C-:B------:R-:W-:Y:S05]  /*9fa0*/  FFMA.FTZ R41, R41, c[0x0][0x2d0], -R8.reuse ;  /* 0x0000b40029297a23 */ /* 0x100fea0000010808 */
[----:B------:R4:W-:Y:S01]  /*9fb0*/  @P6 LDGSTS.E.BYPASS.LTC128B.128 [R245+0x6900], [R4.64+0x80], !P4 ;  /* 0x0690008004f56fae */ /* 0x0009e2000e101d52 */
[--C-:B-1----:R-:W-:Y:S07]  /*9fc0*/  FFMA.FTZ R3, R14, c[0x0][0x2d0], -R8.reuse ;  /* 0x0000b4000e037a23 */ /* 0x102fee0000010808 */
[----:B------:R1:W-:Y:S01]  /*9fd0*/  @P6 LDGSTS.E.BYPASS.LTC128B.128 [R245+0x5100], [R10.64], !P5 ;  /* 0x051000000af56fae */ /* 0x0003e2000e901d52 */
[----:B------:R-:W-:Y:S01]  /*9fe0*/  @P6 IADD3 R14, P1, R4, UR21, RZ ;  /* 0x00000015040e6c10 */ /* 0x000fe2000ff3e0ff */
[----:B------:R-:W3:Y:S03]  /*9ff0*/  MUFU.EX2 R248, R3 ;  /* 0x0000000300f87308 */ /* 0x000ee60000000800 */
[----:B------:R-:W-:Y:S02]  /*a000*/  @P6 IADD3.X R15, R5, UR20, RZ, P1, !PT ;  /* 0x00000014050f6c10 */ /* 0x000fe40008ffe4ff */
[----:B------:R-:W-:Y:S02]  /*a010*/  @P6 IADD3 R16, P1, R10, UR22, RZ ;  /* 0x000000160a106c10 */ /* 0x000fe4000ff3e0ff */
[----:B--2---:R-:W-:Y:S01]  /*a020*/  FMNMX.FTZ R0, R0, R2, !PT ;  /* 0x0000000200007209 */ /* 0x004fe20007810000 */
[----:B------:R-:W-:Y:S01]  /*a030*/  FFMA.FTZ R2, R17, c[0x0][0x2d0], -R8 ;  /* 0x0000b40011027a23 */ /* 0x000fe20000010808 */
[C---:B------:R-:W-:Y:S01]  /*a040*/  @P6 IADD3.X R17, R11.reuse, UR23, RZ, P1, !PT ;  /* 0x000000170b116c10 */ /* 0x040fe20008ffe4ff */
[----:B------:R2:W-:Y:S01]  /*a050*/  @P6 LDGSTS.E.BYPASS.LTC128B.128 [R245+0x7100], [R14.64], !P4 ;  /* 0x071000000ef56fae */ /* 0x0005e2000e101d52 */
[----:B------:R-:W-:Y:S01]  /*a060*/  @P6 IADD3 R12, P1, R10, UR21, RZ ;  /* 0x000000150a0c6c10 */ /* 0x000fe2000ff3e0ff */
[----:B------:R2:W-:Y:S03]  /*a070*/  MUFU.EX2 R55, R2 ;  /* 0x0000000200377308 */ /* 0x0005e60000000800 */
[----:B------:R-:W-:Y:S02]  /*a080*/  @P6 IADD3.X R13, R11, UR20, RZ, P1, !PT ;  /* 0x000000140b0d6c10 */ /* 0x000fe40008ffe4ff */
[----:B------:R-:W-:Y:S01]  /*a090*/  FSETP.NEU.FTZ.AND P1, PT, R135, -INF , PT ;  /* 0xff8000008700780b */ /* 0x000fe20003f3d000 */
[----:B------:R2:W-:Y:S01]  /*a0a0*/  @P6 LDGSTS.E.BYPASS.LTC128B.128 [R245+0x5900], [R16.64], !P5 ;  /* 0x0590000010f56fae */ /* 0x0005e2000e901d52 */
[----:B----4-:R-:W-:Y:S05]  /*a0b0*/  FSEL R4, R137, RZ, P0 ;  /* 0x000000ff89047208 */ /* 0x010fea0000000000 */
[----:B------:R-:W-:Y:S01]  /*a0c0*/  FADD.FTZ R5, -R4, R132 ;  /* 0x0000008404057221 */ /* 0x000fe20000010100 */
[----:B---3--:R-:W-:Y:S01]  /*a0d0*/  F2FP.BF16.PACK_AB R205, R248, R247 ;  /* 0x000000f7f8cd723e */ /* 0x008fe200000010ff */
[--C-:B------:R-:W-:Y:S01]  /*a0e0*/  FFMA.FTZ R3, R45, c[0x0][0x2d0], -R8.reuse ;  /* 0x0000b4002d037a23 */ /* 0x100fe20000010808 */
[----:B------:R3:W-:Y:S01]  /*a0f0*/  @P6 LDGSTS.E.BYPASS.LTC128B.128 [R245+0x7900], [R12.64], !P4 ;  /* 0x079000000cf56fae */ /* 0x0007e2000e101d52 */
[----:B-1----:R-:W-:Y:S02]  /*a100*/  FMUL.FTZ R10, R135, c[0x0][0x2d0] ;  /* 0x0000b400870a7a20 */ /* 0x002fe40000410000 */
[----:B------:R1:W4:Y:S03]  /*a110*/  MUFU.EX2 R131, R3 ;  /* 0x0000000300837308 */ /* 0x0003260000000800 */
[----:B------:R-:W-:Y:S02]  /*a120*/  FSEL R10, R10, RZ, P1 ;  /* 0x000000ff0a0a7208 */ /* 0x000fe40000800000 */
[----:B------:R-:W-:Y:S01]  /*a130*/  LDSM.16.MT88.4 R20, [R225+0x100] ;  /* 0x00010000e114783b */ /* 0x000fe20000004200 */
[----:B--2---:R-:W-:Y:S02]  /*a140*/  FFMA.FTZ R14, R39, c[0x0][0x2d0], -R8 ;  /* 0x0000b400270e7a23 */ /* 0x004fe40000010808 */
[--C-:B------:R-:W-:Y:S02]  /*a150*/  FFMA.FTZ R223, R223, c[0x0][0x2d0], -R10.reuse ;  /* 0x0000b400dfdf7a23 */ /* 0x100fe4000001080a */
[--C-:B------:R-:W-:Y:S03]  /*a160*/  FFMA.FTZ R220, R220, c[0x0][0x2d0], -R10.reuse ;  /* 0x0000b400dcdc7a23 */ /* 0x100fe6000001080a */
[----:B------:R-:W2:Y:S01]  /*a170*/  SHFL.BFLY PT, R2, R0, 0x1, 0x1f ;  /* 0x0c201f0000027f89 */ /* 0x000ea200000e0000 */
[--C-:B------:R-:W-:Y:S02]  /*a180*/  FFMA.FTZ R219, R219, c[0x0][0x2d0], -R10.reuse ;  /* 0x0000b400dbdb7a23 */ /* 0x100fe4000001080a */
[--C-:B------:R-:W-:Y:S02]  /*a190*/  FFMA.FTZ R218, R218, c[0x0][0x2d0], -R10.reuse ;  /* 0x0000b400dada7a23 */ /* 0x100fe4000001080a */
[--C-:B------:R-:W-:Y:S02]  /*a1a0*/  FFMA.FTZ R239, R26, c[0x0][0x2d0], -R10.reuse ;  /* 0x0000b4001aef7a23 */ /* 0x100fe4000001080a */
[--C-:B------:R-:W-:Y:S01]  /*a1b0*/  FFMA.FTZ R224, R25, c[0x0][0x2d0], -R10.reuse ;  /* 0x0000b40019e07a23 */ /* 0x100fe2000001080a */
[----:B------:R-:W0:Y:S01]  /*a1c0*/  LDGDEPBAR ;  /* 0x00000000000079af */ /* 0x000e220000000000 */
[--C-:B------:R-:W-:Y:S02]  /*a1d0*/  FFMA.FTZ R231, R24, c[0x0][0x2d0], -R10.reuse ;  /* 0x0000b40018e77a23 */ /* 0x100fe4000001080a */
[--C-:B-1----:R-:W-:Y:S01]  /*a1e0*/  FFMA.FTZ R3, R48, c[0x0][0x2d0], -R10.reuse ;  /* 0x0000b40030037a23 */ /* 0x102fe2000001080a */
[----:B----4-:R-:W-:Y:S01]  /*a1f0*/  MOV R15, R131 ;  /* 0x00000083000f7202 */ /* 0x010fe20000000f00 */
[--C-:B------:R-:W-:Y:S02]  /*a200*/  FFMA.FTZ R48, R36, c[0x0][0x2d0], -R10.reuse ;  /* 0x0000b40024307a23 */ /* 0x100fe4000001080a */
[----:B------:R1:W-:Y:S01]  /*a210*/  MUFU.EX2 R246, R3 ;  /* 0x0000000300f67308 */ /* 0x0003e20000000800 */
[--C-:B------:R-:W-:Y:S02]  /*a220*/  FFMA.FTZ R32, R32, c[0x0][0x2d0], -R10.reuse ;  /* 0x0000b40020207a23 */ /* 0x100fe4000001080a */
[--C-:B------:R-:W-:Y:S02]  /*a230*/  FFMA.FTZ R60, R34, c[0x0][0x2d0], -R10.reuse ;  /* 0x0000b400223c7a23 */ /* 0x100fe4000001080a */
[--C-:B------:R-:W-:Y:S02]  /*a240*/  FFMA.FTZ R35, R35, c[0x0][0x2d0], -R10.reuse ;  /* 0x0000b40023237a23 */ /* 0x100fe4000001080a */
[--C-:B------:R-:W-:Y:S01]  /*a250*/  FFMA.FTZ R33, R33, c[0x0][0x2d0], -R10.reuse ;  /* 0x0000b40021217a23 */ /* 0x100fe2000001080a */
[----:B--2---:R-:W-:Y:S01]  /*a260*/  FMNMX.FTZ R134, R0, R2, !PT ;  /* 0x0000000200867209 */ /* 0x004fe20007810000 */
[--C-:B------:R-:W-:Y:S01]  /*a270*/  FFMA.FTZ R0, R206, c[0x0][0x2d0], -R10.reuse ;  /* 0x0000b400ce007a23 */ /* 0x100fe2000001080a */
[----:B------:R-:W-:Y:S02]  /*a280*/  FSEL R2, R135, RZ, P1 ;  /* 0x000000ff87027208 */ /* 0x000fe40000800000 */
[C---:B------:R-:W-:Y:S01]  /*a290*/  FSETP.NEU.FTZ.AND P0, PT, R134.reuse, -INF , PT ;  /* 0xff8000008600780b */ /* 0x040fe20003f1d000 */
[----:B------:R2:W-:Y:S01]  /*a2a0*/  MUFU.EX2 R242, R0 ;  /* 0x0000000000f27308 */ /* 0x0005e20000000800 */
[----:B------:R-:W-:Y:S01]  /*a2b0*/  FMUL.FTZ R9, R134, c[0x0][0x2d0] ;  /* 0x0000b40086097a20 */ /* 0x000fe20000410000 */
[----:B------:R-:W-:Y:S04]  /*a2c0*/  F2FP.BF16.PACK_AB R206, R56, R58 ;  /* 0x0000003a38ce723e */ /* 0x000fe800000010ff */
[----:B------:R-:W-:Y:S01]  /*a2d0*/  FSEL R9, R9, RZ, P0 ;  /* 0x000000ff09097208 */ /* 0x000fe20000000000 */
[----:B-1----:R-:W-:Y:S04]  /*a2e0*/  FFMA.FTZ R3, R49, c[0x0][0x2d0], -R10 ;  /* 0x0000b40031037a23 */ /* 0x002fe8000001080a */
[--C-:B------:R-:W-:Y:S01]  /*a2f0*/  FFMA.FTZ R11, R212, c[0x0][0x2d0], -R9.reuse ;  /* 0x0000b400d40b7a23 */ /* 0x100fe20000010809 */
[----:B------:R1:W4:Y:S01]  /*a300*/  MUFU.EX2 R63, R3 ;  /* 0x00000003003f7308 */ /* 0x0003220000000800 */
[--C-:B------:R-:W-:Y:S02]  /*a310*/  FFMA.FTZ R235, R6, c[0x0][0x2d0], -R9.reuse ;  /* 0x0000b40006eb7a23 */ /* 0x100fe40000010809 */
[----:B------:R-:W-:Y:S02]  /*a320*/  FFMA.FTZ R49, R37, c[0x0][0x2d0], -R8 ;  /* 0x0000b40025317a23 */ /* 0x000fe40000010808 */
[--C-:B------:R-:W-:Y:S02]  /*a330*/  FFMA.FTZ R222, R222, c[0x0][0x2d0], -R9.reuse ;  /* 0x0000b400dede7a23 */ /* 0x100fe40000010809 */
[--C-:B------:R-:W-:Y:S02]  /*a340*/  FFMA.FTZ R221, R221, c[0x0][0x2d0], -R9.reuse ;  /* 0x0000b400dddd7a23 */ /* 0x100fe40000010809 */
[--C-:B------:R-:W-:Y:S01]  /*a350*/  FFMA.FTZ R131, R30, c[0x0][0x2d0], -R9.reuse ;  /* 0x0000b4001e837a23 */ /* 0x100fe20000010809 */
[----:B------:R-:W-:Y:S01]  /*a360*/  MUFU.EX2 R212, R11 ;  /* 0x0000000b00d47308 */ /* 0x000fe20000000800 */
[--C-:B--2---:R-:W-:Y:S01]  /*a370*/  FFMA.FTZ R0, R207, c[0x0][0x2d0], -R9.reuse ;  /* 0x0000b400cf007a23 */ /* 0x104fe20000010809 */
[----:B------:R-:W-:Y:S01]  /*a380*/  F2FP.BF16.PACK_AB R207, R15, R55 ;  /* 0x000000370fcf723e */ /* 0x000fe200000010ff */
[--C-:B------:R-:W-:Y:S02]  /*a390*/  FFMA.FTZ R233, R27, c[0x0][0x2d0], -R9.reuse ;  /* 0x0000b4001be97a23 */ /* 0x100fe40000010809 */
[--C-:B------:R-:W-:Y:S02]  /*a3a0*/  FFMA.FTZ R240, R19, c[0x0][0x2d0], -R9.reuse ;  /* 0x0000b40013f07a23 */ /* 0x100fe40000010809 */
[--C-:B------:R-:W-:Y:S02]  /*a3b0*/  FFMA.FTZ R241, R18, c[0x0][0x2d0], -R9.reuse ;  /* 0x0000b40012f17a23 */ /* 0x100fe40000010809 */
[--C-:B------:R-:W-:Y:S01]  /*a3c0*/  FFMA.FTZ R29, R29, c[0x0][0x2d0], -R9.reuse ;  /* 0x0000b4001d1d7a23 */ /* 0x100fe20000010809 */
[----:B------:R2:W-:Y:S01]  /*a3d0*/  MUFU.EX2 R244, R0 ;  /* 0x0000000000f47308 */ /* 0x0005e20000000800 */
[--C-:B------:R-:W-:Y:S02]  /*a3e0*/  FFMA.FTZ R31, R31, c[0x0][0x2d0], -R9.reuse ;  /* 0x0000b4001f1f7a23 */ /* 0x100fe40000010809 */
[--C-:B------:R-:W-:Y:S02]  /*a3f0*/  FFMA.FTZ R45, R28, c[0x0][0x2d0], -R9.reuse ;  /* 0x0000b4001c2d7a23 */ /* 0x100fe40000010809 */
[----:B-1----:R-:W-:Y:S02]  /*a400*/  FFMA.FTZ R3, R50, c[0x0][0x2d0], -R10 ;  /* 0x0000b40032037a23 */ /* 0x002fe4000001080a */
[----:B------:R-:W-:Y:S02]  /*a410*/  FFMA.FTZ R50, R38, c[0x0][0x2d0], -R8 ;  /* 0x0000b40026327a23 */ /* 0x000fe40000010808 */
[----:B------:R-:W1:Y:S01]  /*a420*/  LDSM.16.MT88.4 R36, [R226+0x100] ;  /* 0x00010000e224783b */ /* 0x000e620000004200 */
[----:B------:R3:W3:Y:S01]  /*a430*/  MUFU.EX2 R252, R3 ;  /* 0x0000000300fc7308 */ /* 0x0006e20000000800 */
[----:B--2---:R-:W-:Y:S01]  /*a440*/  FFMA.FTZ R0, R208, c[0x0][0x2d0], -R9 ;  /* 0x0000b400d0007a23 */ /* 0x004fe20000010809 */
[----:B----4-:R-:W-:Y:S08]  /*a450*/  F2FP.BF16.PACK_AB R208, R63, R246 ;  /* 0x000000f63fd0723e */ /* 0x010ff000000010ff */
[----:B------:R2:W4:Y:S01]  /*a460*/  MUFU.EX2 R251, R0 ;  /* 0x0000000000fb7308 */ /* 0x0005220000000800 */
[----:B---3--:R-:W-:Y:S02]  /*a470*/  FSEL R3, R136, RZ, P2 ;  /* 0x000000ff88037208 */ /* 0x008fe40001000000 */
[----:B------:R-:W-:Y:S03]  /*a480*/  F2FP.BF16.PACK_AB R210, R242, R252 ;  /* 0x000000fcf2d2723e */ /* 0x000fe600000010ff */
[----:B------:R-:W-:Y:S02]  /*a490*/  FADD.FTZ R4, -R3, R133 ;  /* 0x0000008503047221 */ /* 0x000fe40000010100 */
[----:B------:R-:W-:Y:S02]  /*a4a0*/  FADD.FTZ R3, -R2, R138 ;  /* 0x0000008a02037221 */ /* 0x000fe40000010100 */
[----:B------:R-:W-:Y:S01]  /*a4b0*/  FFMA.FTZ R138, R51, c[0x0][0x2d0], -R9 ;  /* 0x0000b400338a7a23 */ /* 0x000fe20000010809 */
[----:B--2---:R-:W-:Y:S02]  /*a4c0*/  FSEL R0, R134, RZ, P0 ;  /* 0x000000ff86007208 */ /* 0x004fe40000000000 */
[----:B----4-:R-:W-:Y:S02]  /*a4d0*/  F2FP.BF16.PACK_AB R209, R251, R244 ;  /* 0x000000f4fbd1723e */ /* 0x010fe400000010ff */
[----:B------:R-:W-:Y:S01]  /*a4e0*/  PLOP3.LUT P0, PT, PT, PT, UP0, 0x80, 0x0 ;  /* 0x000000000000781c */ /* 0x000fe20003f0f008 */
[----:B------:R-:W-:Y:S02]  /*a4f0*/  FADD.FTZ R2, -R0, R139 ;  /* 0x0000008b00027221 */ /* 0x000fe40000010100 */
[----:B------:R-:W-:Y:S02]  /*a500*/  FFMA.FTZ R0, R213, c[0x0][0x2d0], -R9 ;  /* 0x0000b400d5007a23 */ /* 0x000fe40000010809 */
[----:B------:R-:W-:Y:S02]  /*a510*/  FFMA.FTZ R139, R211, c[0x0][0x2d0], -R7 ;  /* 0x0000b400d38b7a23 */ /* 0x000fe40000010807 */
[----:B------:R2:W3:Y:S01]  /*a520*/  MUFU.EX2 R243, R0 ;  /* 0x0000000000f37308 */ /* 0x0004e20000000800 */
[----:B------:R-:W-:Y:S02]  /*a530*/  FFMA.FTZ R213, R42, c[0x0][0x2d0], -R8 ;  /* 0x0000b4002ad57a23 */ /* 0x000fe40000010808 */
[----:B--2---:R-:W-:Y:S01]  /*a540*/  FMUL.FTZ R0, R5, c[0x0][0x2d0] ;  /* 0x0000b40005007a20 */ /* 0x004fe20000410000 */
[----:B---3--:R-:W-:Y:S06]  /*a550*/  F2FP.BF16.PACK_AB R211, R243, R212 ;  /* 0x000000d4f3d3723e */ /* 0x008fec00000010ff */
[----:B------:R2:W3:Y:S02]  /*a560*/  MUFU.EX2 R133, R0 ;  /* 0x0000000000857308 */ /* 0x0004e40000000800 */
[----:B--2---:R-:W-:Y:S02]  /*a570*/  FMUL.FTZ R0, R4, c[0x0][0x2d0] ;  /* 0x0000b40004007a20 */ /* 0x004fe40000410000 */
[C---:B---3--:R-:W-:Y:S06]  /*a580*/  FMUL.FTZ R4, R133.reuse, R140 ;  /* 0x0000008c85047220 */ /* 0x048fec0000410000 */
[----:B------:R2:W3:Y:S01]  /*a590*/  MUFU.EX2 R132, R0 ;  /* 0x0000000000847308 */ /* 0x0004e20000000800 */
[C---:B------:R-:W-:Y:S02]  /*a5a0*/  FMUL.FTZ R5, R133.reuse, R141 ;  /* 0x0000008d85057220 */ /* 0x040fe40000410000 */
[C---:B------:R-:W-:Y:S01]  /*a5b0*/  FMUL.FTZ R16, R133.reuse, R152 ;  /* 0x0000009885107220 */ /* 0x040fe20000410000 */
[----:B------:R-:W-:Y:S01]  /*a5c0*/  MOV R152, R64 ;  /* 0x0000004000987202 */ /* 0x000fe20000000f00 */
        /* <DEDUP_REMOVED lines=11> */
[----:B--2---:R-:W-:Y:S02]  /*a680*/  FMUL.FTZ R0, R3, c[0x0][0x2d0] ;  /* 0x0000b40003007a20 */ /* 0x004fe40000410000 */
[C---:B---3--:R-:W-:Y:S02]  /*a690*/  FMUL.FTZ R6, R132.reuse, R142 ;  /* 0x0000008e84067220 */ /* 0x048fe40000410000 */
[----:B------:R2:W3:Y:S01]  /*a6a0*/  MUFU.EX2 R3, R0 ;  /* 0x0000000000037308 */ /* 0x0004e20000000800 */
[C---:B------:R-:W-:Y:S02]  /*a6b0*/  FMUL.FTZ R7, R132.reuse, R143 ;  /* 0x0000008f84077220 */ /* 0x040fe40000410000 */
[----:B------:R-:W-:Y:S01]  /*a6c0*/  LDSM.16.MT88.4 R140, [R227+0x100] ;  /* 0x00010000e38c783b */ /* 0x000fe20000004200 */
[C---:B------:R-:W-:Y:S02]  /*a6d0*/  FMUL.FTZ R18, R132.reuse, R154 ;  /* 0x0000009a84127220 */ /* 0x040fe40000410000 */
[----:B------:R-:W-:Y:S02]  /*a6e0*/  IMAD.MOV.U32 R154, RZ, RZ, R57 ;  /* 0x000000ffff9a7224 */ /* 0x000fe400078e0039 */
[-C--:B------:R-:W-:Y:S05]  /*a6f0*/  HMMA.16816.F32.BF16 R4, R204, R20.reuse, R4 ;  /* 0x00000014cc04723c */ /* 0x080fea0000041804 */
[C---:B------:R-:W-:Y:S01]  /*a700*/  FMUL.FTZ R19, R132.reuse, R155 ;  /* 0x0000009b84137220 */ /* 0x040fe20000410000 */
[----:B------:R-:W-:Y:S01]  /*a710*/  MOV R155, R56 ;  /* 0x00000038009b7202 */ /* 0x000fe20000000f00 */
[C---:B------:R-:W-:Y:S01]  /*a720*/  FMUL.FTZ R34, R132.reuse, R170 ;  /* 0x000000aa84227220 */ /* 0x040fe20000410000 */
[----:B------:R-:W-:Y:S01]  /*a730*/  MOV R170, R58 ;  /* 0x0000003a00aa7202 */ /* 0x000fe20000000f00 */
[C---:B------:R-:W-:Y:S03]  /*a740*/  FMUL.FTZ R51, R132.reuse, R187 ;  /* 0x000000bb84337220 */ /* 0x040fe60000410000 */
[C---:B------:R-:W-:Y:S02]  /*a750*/  FMUL.FTZ R70, R132.reuse, R70 ;  /* 0x0000004684467220 */ /* 0x040fe40000410000 */
[----:B------:R-:W-:Y:S02]  /*a760*/  FMUL.FTZ R71, R132, R71 ;  /* 0x0000004784477220 */ /* 0x000fe40000410000 */
[----:B--2---:R-:W-:Y:S02]  /*a770*/  FMUL.FTZ R0, R2, c[0x0][0x2d0] ;  /* 0x0000b40002007a20 */ /* 0x004fe40000410000 */
[----:B------:R-:W-:Y:S02]  /*a780*/  FFMA.FTZ R2, R47, c[0x0][0x2d0], -R9 ;  /* 0x0000b4002f027a23 */ /* 0x000fe40000010809 */
[C---:B---3--:R-:W-:Y:S02]  /*a790*/  FMUL.FTZ R8, R3.reuse, R144 ;  /* 0x0000009003087220 */ /* 0x048fe40000410000 */
[----:B------:R-:W2:Y:S01]  /*a7a0*/  MUFU.EX2 R0, R0 ;  /* 0x0000000000007308 */ /* 0x000ea20000000800 */
[C---:B------:R-:W-:Y:S01]  /*a7b0*/  FMUL.FTZ R9, R3.reuse, R145 ;  /* 0x0000009103097220 */ /* 0x040fe20000410000 */
[----:B------:R-:W-:Y:S01]  /*a7c0*/  MOV R145, R40 ;  /* 0x0000002800917202 */ /* 0x000fe20000000f00 */
[C---:B------:R-:W-:Y:S02]  /*a7d0*/  FMUL.FTZ R12, R3.reuse, R148 ;  /* 0x00000094030c7220 */ /* 0x040fe40000410000 */
[C---:B------:R-:W-:Y:S02]  /*a7e0*/  FMUL.FTZ R13, R3.reuse, R149 ;  /* 0x00000095030d7220 */ /* 0x040fe40000410000 */
[----:B------:R-:W-:Y:S02]  /*a7f0*/  IMAD.MOV.U32 R149, RZ, RZ, R15 ;  /* 0x000000ffff957224 */ /* 0x000fe400078e000f */
[C---:B------:R-:W-:Y:S01]  /*a800*/  FMUL.FTZ R24, R3.reuse, R160 ;  /* 0x000000a003187220 */ /* 0x040fe20000410000 */
[----:B------:R-:W-:Y:S01]  /*a810*/  MOV R160, R29 ;  /* 0x0000001d00a07202 */ /* 0x000fe20000000f00 */
[C---:B------:R-:W-:Y:S02]  /*a820*/  FMUL.FTZ R29, R3.reuse, R165 ;  /* 0x000000a5031d7220 */ /* 0x040fe40000410000 */
[----:B------:R-:W-:Y:S02]  /*a830*/  IMAD.MOV.U32 R165, RZ, RZ, R54 ;  /* 0x000000ffffa57224 */ /* 0x000fe400078e0036 */
[C---:B------:R-:W-:Y:S01]  /*a840*/  FMUL.FTZ R25, R3.reuse, R161 ;  /* 0x000000a103197220 */ /* 0x040fe20000410000 */
[----:B------:R-:W-:Y:S01]  /*a850*/  MOV R161, R48 ;  /* 0x0000003000a17202 */ /* 0x000fe20000000f00 */
[C---:B------:R-:W-:Y:S02]  /*a860*/  FMUL.FTZ R28, R3.reuse, R164 ;  /* 0x000000a4031c7220 */ /* 0x040fe40000410000 */
[----:B------:R-:W-:Y:S02]  /*a870*/  FMUL.FTZ R40, R3, R176 ;  /* 0x000000b003287220 */ /* 0x000fe40000410000 */
[----:B------:R-:W-:Y:S01]  /*a880*/  FMUL.FTZ R48, R133, R184 ;  /* 0x000000b885307220 */ /* 0x000fe20000410000 */
[----:B------:R-:W-:Y:S01]  /*a890*/  MUFU.EX2 R176, R217 ;  /* 0x000000d900b07308 */ /* 0x000fe20000000800 */
[----:B------:R-:W-:Y:S02]  /*a8a0*/  IMAD.MOV.U32 R164, RZ, RZ, R59 ;  /* 0x000000ffffa47224 */ /* 0x000fe400078e003b */
[C---:B--2---:R-:W-:Y:S02]  /*a8b0*/  FMUL.FTZ R10, R0.reuse, R146 ;  /* 0x00000092000a7220 */ /* 0x044fe40000410000 */
[C---:B------:R-:W-:Y:S01]  /*a8c0*/  FMUL.FTZ R11, R0.reuse, R147 ;  /* 0x00000093000b7220 */ /* 0x040fe20000410000 */
[----:B------:R-:W-:Y:S01]  /*a8d0*/  MOV R147, R14 ;  /* 0x0000000e00937202 */ /* 0x000fe20000000f00 */
[----:B------:R-:W-:Y:S02]  /*a8e0*/  IMAD.MOV.U32 R146, RZ, RZ, R32 ;  /* 0x000000ffff927224 */ /* 0x000fe400078e0020 */
[----:B------:R-:W-:Y:S02]  /*a8f0*/  IMAD.MOV.U32 R144, RZ, RZ, R65 ;  /* 0x000000ffff907224 */ /* 0x000fe400078e0041 */
[C---:B------:R-:W-:Y:S01]  /*a900*/  FMUL.FTZ R15, R0.reuse, R151 ;  /* 0x00000097000f7220 */ /* 0x040fe20000410000 */
[C---:B------:R-:W-:Y:S04]  /*a910*/  HMMA.16816.F32.BF16 R8, R208.reuse, R20, R8 ;  /* 0x00000014d008723c */ /* 0x040fe80000041808 */
[C---:B------:R-:W-:Y:S01]  /*a920*/  FMUL.FTZ R14, R0.reuse, R150 ;  /* 0x00000096000e7220 */ /* 0x040fe20000410000 */
[----:B------:R-:W-:Y:S01]  /*a930*/  MOV R150, R33 ;  /* 0x0000002100967202 */ /* 0x000fe20000000f00 */
[----:B------:R-:W-:Y:S02]  /*a940*/  IMAD.MOV.U32 R151, RZ, RZ, R53 ;  /* 0x000000ffff977224 */ /* 0x000fe400078e0035 */
[C---:B------:R-:W-:Y:S01]  /*a950*/  FMUL.FTZ R30, R0.reuse, R166 ;  /* 0x000000a6001e7220 */ /* 0x040fe20000410000 */
[----:B------:R-:W-:Y:S02]  /*a960*/  MOV R166, R52 ;  /* 0x0000003400a67202 */ /* 0x000fe40000000f00 */
[-C--:B------:R-:W-:Y:S03]  /*a970*/  HMMA.16816.F32.BF16 R12, R208, R22.reuse, R12 ;  /* 0x00000016d00c723c */ /* 0x080fe6000004180c */
[----:B------:R-:W-:Y:S02]  /*a980*/  FMUL.FTZ R42, R0, R178 ;  /* 0x000000b2002a7220 */ /* 0x000fe40000410000 */
[----:B------:R-:W-:Y:S01]  /*a990*/  MUFU.EX2 R178, R215 ;  /* 0x000000d700b27308 */ /* 0x000fe20000000800 */
[----:B------:R-:W-:Y:S02]  /*a9a0*/  FMUL.FTZ R56, R3, R192 ;  /* 0x000000c003387220 */ /* 0x000fe40000410000 */
[C---:B------:R-:W-:Y:S04]  /*a9b0*/  HMMA.16816.F32.BF16 R16, R204.reuse, R22, R16 ;  /* 0x00000016cc10723c */ /* 0x040fe80000041810 */
[C---:B------:R-:W-:Y:S01]  /*a9c0*/  FMUL.FTZ R20, R133.reuse, R156 ;  /* 0x0000009c85147220 */ /* 0x040fe20000410000 */
[----:B------:R-:W-:Y:S01]  /*a9d0*/  MOV R156, R50 ;  /* 0x00000032009c7202 */ /* 0x000fe20000000f00 */
[----:B------:R-:W-:Y:S02]  /*a9e0*/  FMUL.FTZ R21, R133, R157 ;  /* 0x0000009d85157220 */ /* 0x000fe40000410000 */
[C---:B------:R-:W-:Y:S01]  /*a9f0*/  FMUL.FTZ R22, R132.reuse, R158 ;  /* 0x0000009e84167220 */ /* 0x040fe20000410000 */
[----:B------:R-:W-:Y:S03]  /*aa00*/  MOV R158, R43 ;  /* 0x0000002b009e7202 */ /* 0x000fe60000000f00 */
[----:B------:R-:W-:Y:S02]  /*aa10*/  FMUL.FTZ R23, R132, R159 ;  /* 0x0000009f84177220 */ /* 0x000fe40000410000 */
[----:B------:R-:W-:Y:S02]  /*aa20*/  FMUL.FTZ R26, R0, R162 ;  /* 0x000000a2001a7220 */ /* 0x000fe40000410000 */
[----:B------:R-:W-:Y:S02]  /*aa30*/  IMAD.MOV.U32 R162, RZ, RZ, R35 ;  /* 0x000000ffffa27224 */ /* 0x000fe400078e0023 */
[----:B------:R-:W-:Y:S01]  /*aa40*/  FMUL.FTZ R35, R132, R171 ;  /* 0x000000ab84237220 */ /* 0x000fe20000410000 */
[-C--:B-1----:R-:W-:Y:S03]  /*aa50*/  HMMA.16816.F32.BF16 R20, R204, R36.reuse, R20 ;  /* 0x00000024cc14723c */ /* 0x082fe60000041814 */
[----:B------:R-:W-:Y:S01]  /*aa60*/  MOV R171, R55 ;  /* 0x0000003700ab7202 */ /* 0x000fe20000000f00 */
[----:B------:R-:W-:Y:S01]  /*aa70*/  FMUL.FTZ R27, R0, R163 ;  /* 0x000000a3001b7220 */ /* 0x000fe20000410000 */
[----:B------:R-:W1:Y:S01]  /*aa80*/  LDSM.16.MT88.4 R52, [R228+0x100] ;  /* 0x00010000e434783b */ /* 0x000e620000004200 */
[----:B------:R-:W-:Y:S01]  /*aa90*/  IMAD.MOV.U32 R157, RZ, RZ, R49 ;  /* 0x000000ffff9d7224 */ /* 0x000fe200078e0031 */
[----:B------:R-:W-:Y:S01]  /*aaa0*/  MOV R163, R31 ;  /* 0x0000001f00a37202 */ /* 0x000fe20000000f00 */
[----:B------:R-:W-:Y:S03]  /*aab0*/  FMUL.FTZ R50, R132, R186 ;  /* 0x000000ba84327220 */ /* 0x000fe60000410000 */
[C---:B------:R-:W-:Y:S04]  /*aac0*/  HMMA.16816.F32.BF16 R24, R208.reuse, R36, R24 ;  /* 0x00000024d018723c */ /* 0x040fe80000041818 */
[C---:B------:R-:W-:Y:S01]  /*aad0*/  FMUL.FTZ R31, R0.reuse, R167 ;  /* 0x000000a7001f7220 */ /* 0x040fe20000410000 */
[----:B------:R-:W-:Y:S01]  /*aae0*/  MOV R167, R45 ;  /* 0x0000002d00a77202 */ /* 0x000fe20000000f00 */
[----:B------:R-:W-:Y:S02]  /*aaf0*/  FMUL.FTZ R57, R3, R193 ;  /* 0x000000c103397220 */ /* 0x000fe40000410000 */
[C---:B------:R-:W-:Y:S03]  /*ab00*/  FMUL.FTZ R58, R0.reuse, R194 ;  /* 0x000000c2003a7220 */ /* 0x040fe60000410000 */
[-C--:B------:R-:W-:Y:S03]  /*ab10*/  HMMA.16816.F32.BF16 R28, R208, R38.reuse, R28 ;  /* 0x00000026d01c723c */ /* 0x080fe6000004181c */
[C---:B------:R-:W-:Y:S01]  /*ab20*/  FMUL.FTZ R32, R133.reuse, R168 ;  /* 0x000000a885207220 */ /* 0x040fe20000410000 */
[----:B------:R-:W-:Y:S01]  /*ab30*/  MOV R168, R63 ;  /* 0x0000003f00a87202 */ /* 0x000fe20000000f00 */
[C---:B------:R-:W-:Y:S02]  /*ab40*/  FMUL.FTZ R33, R133.reuse, R169 ;  /* 0x000000a985217220 */ /* 0x040fe40000410000 */
[----:B------:R-:W-:Y:S02]  /*ab50*/  FMUL.FTZ R59, R0, R195 ;  /* 0x000000c3003b7220 */ /* 0x000fe40000410000 */
[----:B------:R2:W-:Y:S03]  /*ab60*/  MUFU.EX2 R195, R139 ;  /* 0x0000008b00c37308 */ /* 0x0005e60000000800 */
[C---:B------:R-:W-:Y:S04]  /*ab70*/  HMMA.16816.F32.BF16 R32, R204.reuse, R38, R32 ;  /* 0x00000026cc20723c */ /* 0x040fe80000041820 */
[C---:B------:R-:W-:Y:S01]  /*ab80*/  FMUL.FTZ R36, R133.reuse, R172 ;  /* 0x000000ac85247220 */ /* 0x040fe20000410000 */
[----:B------:R-:W-:Y:S01]  /*ab90*/  MOV R172, R44 ;  /* 0x0000002c00ac7202 */ /* 0x000fe20000000f00 */
[----:B------:R-:W-:Y:S01]  /*aba0*/  FMUL.FTZ R37, R133, R173 ;  /* 0x000000ad85257220 */ /* 0x000fe20000410000 */
[----:B------:R-:W-:Y:S01]  /*abb0*/  MOV R173, R41 ;  /* 0x0000002900ad7202 */ /* 0x000fe20000000f00 */
[C---:B------:R-:W-:Y:S01]  /*abc0*/  FMUL.FTZ R38, R132.reuse, R174 ;  /* 0x000000ae84267220 */ /* 0x040fe20000410000 */
[----:B------:R-:W-:Y:S03]  /*abd0*/  MOV R174, R66 ;  /* 0x0000004200ae7202 */ /* 0x000fe60000000f00 */
[----:B------:R-:W-:Y:S01]  /*abe0*/  FMUL.FTZ R39, R132, R175 ;  /* 0x000000af84277220 */ /* 0x000fe20000410000 */
[----:B------:R3:W-:Y:S01]  /*abf0*/  MUFU.EX2 R217, R174 ;  /* 0x000000ae00d97308 */ /* 0x0007e20000000800 */
[----:B------:R-:W-:Y:S01]  /*ac00*/  IMAD.MOV.U32 R148, RZ, RZ, R61 ;  /* 0x000000ffff947224 */ /* 0x000fe200078e003d */
[----:B------:R-:W-:Y:S01]  /*ac10*/  MOV R175, R170 ;  /* 0x000000aa00af7202 */ /* 0x000fe20000000f00 */
[C---:B------:R-:W-:Y:S01]  /*ac20*/  FMUL.FTZ R60, R3.reuse, R196 ;  /* 0x000000c4033c7220 */ /* 0x040fe20000410000 */
[----:B------:R-:W-:Y:S01]  /*ac30*/  MOV R170, R162 ;  /* 0x000000a200aa7202 */ /* 0x000fe20000000f00 */
[C---:B------:R-:W-:Y:S01]  /*ac40*/  FMUL.FTZ R61, R3.reuse, R197 ;  /* 0x000000c5033d7220 */ /* 0x040fe20000410000 */
[-C--:B-1----:R-:W-:Y:S03]  /*ac50*/  HMMA.16816.F32.BF16 R36, R204, R52.reuse, R36 ;  /* 0x00000034cc24723c */ /* 0x082fe60000041824 */
[C---:B------:R-:W-:Y:S01]  /*ac60*/  FMUL.FTZ R41, R3.reuse, R177 ;  /* 0x000000b103297220 */ /* 0x040fe20000410000 */
[----:B------:R-:W-:Y:S01]  /*ac70*/  MOV R162, R149 ;  /* 0x0000009500a27202 */ /* 0x000fe20000000f00 */
[C---:B------:R-:W-:Y:S01]  /*ac80*/  FMUL.FTZ R43, R0.reuse, R179 ;  /* 0x000000b3002b7220 */ /* 0x040fe20000410000 */
[----:B------:R-:W-:Y:S01]  /*ac90*/  MUFU.EX2 R196, R213 ;  /* 0x000000d500c47308 */ /* 0x000fe20000000800 */
[----:B------:R-:W-:Y:S01]  /*aca0*/  IMAD.MOV.U32 R149, RZ, RZ, R131 ;  /* 0x000000ffff957224 */ /* 0x000fe200078e0083 */
[----:B------:R-:W-:Y:S01]  /*acb0*/  MOV R177, R171 ;  /* 0x000000ab00b17202 */ /* 0x000fe20000000f00 */
[----:B------:R-:W4:Y:S03]  /*acc0*/  LDL.LU R131, [R1+0x80] ;  /* 0x0000800001837983 */ /* 0x000f260000300800 */
[C---:B------:R-:W-:Y:S01]  /*acd0*/  HMMA.16816.F32.BF16 R40, R208.reuse, R52, R40 ;  /* 0x00000034d028723c */ /* 0x040fe20000041828 */
[----:B--2---:R-:W2:Y:S03]  /*ace0*/  LDL.LU R139, [R1+0x10] ;  /* 0x00001000018b7983 */ /* 0x004ea60000300800 */
[C---:B------:R-:W-:Y:S01]  /*acf0*/  FMUL.FTZ R44, R3.reuse, R180 ;  /* 0x000000b4032c7220 */ /* 0x040fe20000410000 */
[----:B------:R-:W-:Y:S01]  /*ad00*/  MOV R184, R177 ;  /* 0x000000b100b87202 */ /* 0x000fe20000000f00 */
[----:B------:R-:W-:Y:S01]  /*ad10*/  FMUL.FTZ R45, R3, R181 ;  /* 0x000000b5032d7220 */ /* 0x000fe20000410000 */
[----:B------:R-:W-:Y:S01]  /*ad20*/  MUFU.EX2 R177, R221 ;  /* 0x000000dd00b17308 */ /* 0x000fe20000000800 */
[C---:B------:R-:W-:Y:S01]  /*ad30*/  FMUL.FTZ R46, R0.reuse, R182 ;  /* 0x000000b6002e7220 */ /* 0x040fe20000410000 */
[----:B------:R-:W-:Y:S03]  /*ad40*/  MOV R182, R173 ;  /* 0x000000ad00b67202 */ /* 0x000fe60000000f00 */
[C---:B------:R-:W-:Y:S01]  /*ad50*/  FMUL.FTZ R47, R0.reuse, R183 ;  /* 0x000000b7002f7220 */ /* 0x040fe20000410000 */
[----:B------:R-:W-:Y:S01]  /*ad60*/  MOV R173, R168 ;  /* 0x000000a800ad7202 */ /* 0x000fe20000000f00 */
[C---:B------:R-:W-:Y:S02]  /*ad70*/  FMUL.FTZ R52, R133.reuse, R188 ;  /* 0x000000bc85347220 */ /* 0x040fe40000410000 */
[C---:B------:R-:W-:Y:S01]  /*ad80*/  FMUL.FTZ R53, R133.reuse, R189 ;  /* 0x000000bd85357220 */ /* 0x040fe20000410000 */
[----:B------:R-:W-:Y:S01]  /*ad90*/  MUFU.EX2 R180, R214 ;  /* 0x000000d600b47308 */ /* 0x000fe20000000800 */
[----:B------:R-:W-:Y:S01]  /*ada0*/  FMUL.FTZ R63, R0, R199 ;  /* 0x000000c7003f7220 */ /* 0x000fe20000410000 */
[-C--:B------:R-:W-:Y:S03]  /*adb0*/  HMMA.16816.F32.BF16 R44, R208, R54.reuse, R44 ;  /* 0x00000036d02c723c */ /* 0x080fe6000004182c */
[C---:B------:R-:W-:Y:S01]  /*adc0*/  FMUL.FTZ R49, R133.reuse, R185 ;  /* 0x000000b985317220 */ /* 0x040fe20000410000 */
[----:B------:R-:W-:Y:S01]  /*add0*/  MOV R185, R173 ;  /* 0x000000ad00b97202 */ /* 0x000fe20000000f00 */
[----:B------:R-:W-:Y:S02]  /*ade0*/  IMAD.MOV.U32 R159, RZ, RZ, R67 ;  /* 0x000000ffff9f7224 */ /* 0x000fe400078e0043 */
[----:B------:R-:W-:Y:S01]  /*adf0*/  FMUL.FTZ R65, R133, R201 ;  /* 0x000000c985417220 */ /* 0x000fe20000410000 */
[----:B------:R1:W-:Y:S01]  /*ae00*/  MUFU.EX2 R214, R182 ;  /* 0x000000b600d67308 */ /* 0x0003e20000000800 */
[----:B------:R-:W-:Y:S01]  /*ae10*/  FMUL.FTZ R66, R132, R202 ;  /* 0x000000ca84427220 */ /* 0x000fe20000410000 */
[C---:B------:R-:W-:Y:S04]  /*ae20*/  HMMA.16816.F32.BF16 R48, R204.reuse, R54, R48 ;  /* 0x00000036cc30723c */ /* 0x040fe80000041830 */
[----:B------:R-:W-:Y:S01]  /*ae30*/  IMAD.MOV.U32 R169, RZ, RZ, R62 ;  /* 0x000000ffffa97224 */ /* 0x000fe200078e003e */
[----:B------:R-:W-:Y:S01]  /*ae40*/  MOV R201, R148 ;  /* 0x0000009400c97202 */ /* 0x000fe20000000f00 */
[----:B------:R-:W-:Y:S02]  /*ae50*/  FMUL.FTZ R62, R0, R198 ;  /* 0x000000c6003e7220 */ /* 0x000fe40000410000 */
[C---:B------:R-:W-:Y:S01]  /*ae60*/  FMUL.FTZ R54, R132.reuse, R190 ;  /* 0x000000be84367220 */ /* 0x040fe20000410000 */
[----:B------:R-:W-:Y:S03]  /*ae70*/  MUFU.EX2 R173, R223 ;  /* 0x000000df00ad7308 */ /* 0x000fe60000000800 */
[C---:B------:R-:W-:Y:S01]  /*ae80*/  FMUL.FTZ R55, R132.reuse, R191 ;  /* 0x000000bf84377220 */ /* 0x040fe20000410000 */
[----:B------:R-:W-:Y:S01]  /*ae90*/  MOV R190, R185 ;  /* 0x000000b900be7202 */ /* 0x000fe20000000f00 */
[----:B------:R-:W-:Y:S02]  /*aea0*/  FMUL.FTZ R67, R132, R203 ;  /* 0x000000cb84437220 */ /* 0x000fe40000410000 */
[C---:B------:R-:W-:Y:S02]  /*aeb0*/  FMUL.FTZ R72, R3.reuse, R72 ;  /* 0x0000004803487220 */ /* 0x040fe40000410000 */
[C---:B------:R-:W-:Y:S01]  /*aec0*/  FMUL.FTZ R73, R3.reuse, R73 ;  /* 0x0000004903497220 */ /* 0x040fe20000410000 */
[-C--:B------:R-:W-:Y:S01]  /*aed0*/  HMMA.16816.F32.BF16 R52, R204, R140.reuse, R52 ;  /* 0x0000008ccc34723c */ /* 0x080fe20000041834 */
[----:B------:R-:W-:Y:S02]  /*aee0*/  MUFU.EX2 R202, R201 ;  /* 0x000000c900ca7308 */ /* 0x000fe40000000800 */
[C---:B------:R-:W-:Y:S02]  /*aef0*/  FMUL.FTZ R74, R0.reuse, R74 ;  /* 0x0000004a004a7220 */ /* 0x040fe40000410000 */
[C---:B------:R-:W-:Y:S02]  /*af00*/  FMUL.FTZ R75, R0.reuse, R75 ;  /* 0x0000004b004b7220 */ /* 0x040fe40000410000 */
[C---:B------:R-:W-:Y:S01]  /*af10*/  FMUL.FTZ R76, R3.reuse, R76 ;  /* 0x0000004c034c7220 */ /* 0x040fe20000410000 */
[C---:B------:R-:W-:Y:S03]  /*af20*/  HMMA.16816.F32.BF16 R56, R208.reuse, R140, R56 ;  /* 0x0000008cd038723c */ /* 0x040fe60000041838 */
[----:B------:R-:W-:Y:S01]  /*af30*/  MUFU.EX2 R199, R138 ;  /* 0x0000008a00c77308 */ /* 0x000fe20000000800 */
[C---:B------:R-:W-:Y:S02]  /*af40*/  FMUL.FTZ R77, R3.reuse, R77 ;  /* 0x0000004d034d7220 */ /* 0x040fe40000410000 */
[C---:B------:R-:W-:Y:S02]  /*af50*/  FMUL.FTZ R78, R0.reuse, R78 ;  /* 0x0000004e004e7220 */ /* 0x040fe40000410000 */
[-C--:B------:R-:W-:Y:S04]  /*af60*/  HMMA.16816.F32.BF16 R60, R208, R142.reuse, R60 ;  /* 0x0000008ed03c723c */ /* 0x080fe8000004183c */
[----:B------:R-:W-:Y:S01]  /*af70*/  FMUL.FTZ R79, R0, R79 ;  /* 0x0000004f004f7220 */ /* 0x000fe20000410000 */
[----:B------:R1:W-:Y:S01]  /*af80*/  MUFU.EX2 R179, R216 ;  /* 0x000000d800b37308 */ /* 0x0003e20000000800 */
[C---:B------:R-:W-:Y:S02]  /*af90*/  FMUL.FTZ R82, R132.reuse, R82 ;  /* 0x0000005284527220 */ /* 0x040fe40000410000 */
[C---:B------:R-:W-:Y:S01]  /*afa0*/  HMMA.16816.F32.BF16 R64, R204.reuse, R142, R64 ;  /* 0x0000008ecc40723c */ /* 0x040fe20000041840 */
[----:B------:R-:W1:Y:S03]  /*afb0*/  LDSM.16.MT88.4 R140, [R225+0x2100] ;  /* 0x00210000e18c783b */ /* 0x000e660000004200 */
[C---:B------:R-:W-:Y:S02]  /*afc0*/  FMUL.FTZ R83, R132.reuse, R83 ;  /* 0x0000005384537220 */ /* 0x040fe40000410000 */
[C---:B------:R-:W-:Y:S02]  /*afd0*/  FMUL.FTZ R86, R132.reuse, R86 ;  /* 0x0000005684567220 */ /* 0x040fe40000410000 */
[----:B------:R-:W-:Y:S04]  /*afe0*/  FMUL.FTZ R87, R132, R87 ;  /* 0x0000005784577220 */ /* 0x000fe80000410000 */
        /* <DEDUP_REMOVED lines=9> */
[C---:B------:R-:W-:Y:S02]  /*b080*/  FMUL.FTZ R99, R132.reuse, R99 ;  /* 0x0000006384637220 */ /* 0x040fe40000410000 */
[C---:B------:R-:W-:Y:S02]  /*b090*/  FMUL.FTZ R100, R133.reuse, R100 ;  /* 0x0000006485647220 */ /* 0x040fe40000410000 */
[----:B------:R-:W-:Y:S02]  /*b0a0*/  FMUL.FTZ R101, R133, R101 ;  /* 0x0000006585657220 */ /* 0x000fe40000410000 */
[C---:B------:R-:W-:Y:S02]  /*b0b0*/  FMUL.FTZ R102, R132.reuse, R102 ;  /* 0x0000006684667220 */ /* 0x040fe40000410000 */
[----:B------:R-:W-:Y:S02]  /*b0c0*/  FMUL.FTZ R103, R132, R103 ;  /* 0x0000006784677220 */ /* 0x000fe40000410000 */
[C---:B------:R-:W-:Y:S01]  /*b0d0*/  FMUL.FTZ R104, R3.reuse, R104 ;  /* 0x0000006803687220 */ /* 0x040fe20000410000 */
[-C--:B-1----:R-:W-:Y:S03]  /*b0e0*/  HMMA.16816.F32.BF16 R68, R204, R140.reuse, R68 ;  /* 0x0000008ccc44723c */ /* 0x082fe60000041844 */
[C---:B------:R-:W-:Y:S02]  /*b0f0*/  FMUL.FTZ R105, R3.reuse, R105 ;  /* 0x0000006903697220 */ /* 0x040fe40000410000 */
[C---:B------:R-:W-:Y:S02]  /*b100*/  FMUL.FTZ R106, R0.reuse, R106 ;  /* 0x0000006a006a7220 */ /* 0x040fe40000410000 */
[C---:B------:R-:W-:Y:S01]  /*b110*/  FMUL.FTZ R107, R0.reuse, R107 ;  /* 0x0000006b006b7220 */ /* 0x040fe20000410000 */
[C---:B------:R-:W-:Y:S04]  /*b120*/  HMMA.16816.F32.BF16 R72, R208.reuse, R140, R72 ;  /* 0x0000008cd048723c */ /* 0x040fe80000041848 */
[C---:B------:R-:W-:Y:S02]  /*b130*/  FMUL.FTZ R108, R3.reuse, R108 ;  /* 0x0000006c036c7220 */ /* 0x040fe40000410000 */
[----:B------:R-:W-:Y:S02]  /*b140*/  FMUL.FTZ R109, R3, R109 ;  /* 0x0000006d036d7220 */ /* 0x000fe40000410000 */
[-C--:B------:R-:W-:Y:S04]  /*b150*/  HMMA.16816.F32.BF16 R76, R208, R142.reuse, R76 ;  /* 0x0000008ed04c723c */ /* 0x080fe8000004184c */
[C---:B------:R-:W-:Y:S02]  /*b160*/  FMUL.FTZ R110, R0.reuse, R110 ;  /* 0x0000006e006e7220 */ /* 0x040fe40000410000 */
[----:B------:R-:W-:Y:S02]  /*b170*/  FMUL.FTZ R111, R0, R111 ;  /* 0x0000006f006f7220 */ /* 0x000fe40000410000 */
[C---:B------:R-:W-:Y:S01]  /*b180*/  HMMA.16816.F32.BF16 R80, R204.reuse, R142, R80 ;  /* 0x0000008ecc50723c */ /* 0x040fe20000041850 */
[----:B------:R-:W1:Y:S03]  /*b190*/  LDSM.16.MT88.4 R140, [R226+0x2100] ;  /* 0x00210000e28c783b */ /* 0x000e660000004200 */
[C---:B------:R-:W-:Y:S02]  /*b1a0*/  FMUL.FTZ R112, R133.reuse, R112 ;  /* 0x0000007085707220 */ /* 0x040fe40000410000 */
[C---:B------:R-:W-:Y:S02]  /*b1b0*/  FMUL.FTZ R113, R133.reuse, R113 ;  /* 0x0000007185717220 */ /* 0x040fe40000410000 */
[C---:B------:R-:W-:Y:S04]  /*b1c0*/  FMUL.FTZ R114, R132.reuse, R114 ;  /* 0x0000007284727220 */ /* 0x040fe80000410000 */
[C---:B------:R-:W-:Y:S02]  /*b1d0*/  FMUL.FTZ R115, R132.reuse, R115 ;  /* 0x0000007384737220 */ /* 0x040fe40000410000 */
[C---:B------:R-:W-:Y:S02]  /*b1e0*/  FMUL.FTZ R118, R132.reuse, R118 ;  /* 0x0000007684767220 */ /* 0x040fe40000410000 */
[C---:B------:R-:W-:Y:S02]  /*b1f0*/  FMUL.FTZ R119, R132.reuse, R119 ;  /* 0x0000007784777220 */ /* 0x040fe40000410000 */
[----:B------:R-:W-:Y:S02]  /*b200*/  FMUL.FTZ R130, R132, R130 ;  /* 0x0000008284827220 */ /* 0x000fe40000410000 */
[----:B------:R-:W-:Y:S01]  /*b210*/  IMAD.MOV.U32 R181, RZ, RZ, R172 ;  /* 0x000000ffffb57224 */ /* 0x000fe200078e00ac */
[----:B------:R-:W-:Y:S01]  /*b220*/  MOV R172, R167 ;  /* 0x000000a700ac7202 */ /* 0x000fe20000000f00 */
[----:B---3--:R-:W-:Y:S01]  /*b230*/  IMAD.MOV.U32 R174, RZ, RZ, R169 ;  /* 0x000000ffffae7224 */ /* 0x008fe200078e00a9 */
        /* <DEDUP_REMOVED lines=8> */
[----:B------:R-:W3:Y:S01]  /*b2c0*/  MUFU.EX2 R175, R220 ;  /* 0x000000dc00af7308 */ /* 0x000ee20000000800 */
[----:B------:R-:W-:Y:S01]  /*b2d0*/  MOV R183, R181 ;  /* 0x000000b500b77202 */ /* 0x000fe20000000f00 */
[----:B------:R-:W-:Y:S01]  /*b2e0*/  IMAD.MOV.U32 R192, RZ, RZ, R190 ;  /* 0x000000ffffc07224 */ /* 0x000fe200078e00be */
[----:B------:R-:W-:Y:S01]  /*b2f0*/  MOV R182, R174 ;  /* 0x000000ae00b67202 */ /* 0x000fe20000000f00 */
[C---:B------:R-:W-:Y:S01]  /*b300*/  FMUL.FTZ R116, R133.reuse, R116 ;  /* 0x0000007485747220 */ /* 0x040fe20000410000 */
[----:B------:R-:W-:Y:S01]  /*b310*/  MOV R185, R169 ;  /* 0x000000a900b97202 */ /* 0x000fe20000000f00 */
[----:B------:R-:W-:Y:S01]  /*b320*/  FMUL.FTZ R117, R133, R117 ;  /* 0x0000007585757220 */ /* 0x000fe20000410000 */
[----:B------:R-:W-:Y:S01]  /*b330*/  MOV R169, R155 ;  /* 0x0000009b00a97202 */ /* 0x000fe20000000f00 */
[C---:B------:R-:W-:Y:S01]  /*b340*/  FMUL.FTZ R120, R3.reuse, R120 ;  /* 0x0000007803787220 */ /* 0x040fe20000410000 */
[----:B------:R-:W-:Y:S01]  /*b350*/  MOV R200, R150 ;  /* 0x0000009600c87202 */ /* 0x000fe20000000f00 */
[-C--:B-1----:R-:W-:Y:S01]  /*b360*/  HMMA.16816.F32.BF16 R84, R204, R140.reuse, R84 ;  /* 0x0000008ccc54723c */ /* 0x082fe20000041854 */
[----:B------:R1:W1:Y:S02]  /*b370*/  MUFU.EX2 R174, R222 ;  /* 0x000000de00ae7308 */ /* 0x0002640000000800 */
[----:B------:R-:W-:Y:S01]  /*b380*/  MOV R197, R185 ;  /* 0x000000b900c57202 */ /* 0x000fe20000000f00 */
[----:B------:R-:W-:Y:S01]  /*b390*/  FMUL.FTZ R121, R3, R121 ;  /* 0x0000007903797220 */ /* 0x000fe20000410000 */
[----:B------:R-:W-:Y:S01]  /*b3a0*/  MOV R216, R192 ;  /* 0x000000c000d87202 */ /* 0x000fe20000000f00 */
[C---:B------:R-:W-:Y:S01]  /*b3b0*/  FMUL.FTZ R122, R0.reuse, R122 ;  /* 0x0000007a007a7220 */ /* 0x040fe20000410000 */
[----:B------:R-:W-:Y:S01]  /*b3c0*/  MOV R188, R172 ;  /* 0x000000ac00bc7202 */ /* 0x000fe20000000f00 */
[C---:B------:R-:W-:Y:S03]  /*b3d0*/  HMMA.16816.F32.BF16 R88, R208.reuse, R140, R88 ;  /* 0x0000008cd058723c */ /* 0x040fe60000041858 */
[----:B------:R-:W-:Y:S01]  /*b3e0*/  MUFU.EX2 R181, R219 ;  /* 0x000000db00b57308 */ /* 0x000fe20000000800 */
[C---:B------:R-:W-:Y:S01]  /*b3f0*/  FMUL.FTZ R123, R0.reuse, R123 ;  /* 0x0000007b007b7220 */ /* 0x040fe20000410000 */
[----:B---3--:R-:W-:Y:S01]  /*b400*/  F2FP.BF16.PACK_AB R148, R175, R173 ;  /* 0x000000adaf94723e */ /* 0x008fe200000010ff */
[C---:B------:R-:W-:Y:S02]  /*b410*/  FMUL.FTZ R124, R3.reuse, R124 ;  /* 0x0000007c037c7220 */ /* 0x040fe40000410000 */
[-C--:B------:R-:W-:Y:S04]  /*b420*/  HMMA.16816.F32.BF16 R92, R208, R142.reuse, R92 ;  /* 0x0000008ed05c723c */ /* 0x080fe8000004185c */
[----:B------:R-:W-:Y:S01]  /*b430*/  FMUL.FTZ R125, R3, R125 ;  /* 0x0000007d037d7220 */ /* 0x000fe20000410000 */
[----:B------:R-:W-:Y:S01]  /*b440*/  MUFU.EX2 R203, R200 ;  /* 0x000000c800cb7308 */ /* 0x000fe20000000800 */
[C---:B------:R-:W-:Y:S02]  /*b450*/  FMUL.FTZ R126, R0.reuse, R126 ;  /* 0x0000007e007e7220 */ /* 0x040fe40000410000 */
[C---:B------:R-:W-:Y:S01]  /*b460*/  HMMA.16816.F32.BF16 R96, R204.reuse, R142, R96 ;  /* 0x0000008ecc60723c */ /* 0x040fe20000041860 */
[----:B------:R-:W3:Y:S03]  /*b470*/  LDSM.16.MT88.4 R140, [R228+0x2100] ;  /* 0x00210000e48c783b */ /* 0x000ee60000004200 */
[----:B------:R-:W-:Y:S02]  /*b480*/  FMUL.FTZ R127, R0, R127 ;  /* 0x0000007f007f7220 */ /* 0x000fe40000410000 */
[----:B------:R-:W-:Y:S01]  /*b490*/  IMAD.MOV.U32 R171, RZ, RZ, R163 ;  /* 0x000000ffffab7224 */ /* 0x000fe200078e00a3 */
[----:B------:R-:W-:Y:S01]  /*b4a0*/  MUFU.EX2 R201, R197 ;  /* 0x000000c500c97308 */ /* 0x000fe20000000800 */
[----:B------:R-:W-:Y:S01]  /*b4b0*/  MOV R163, R151 ;  /* 0x0000009700a37202 */ /* 0x000fe20000000f00 */
[----:B-1----:R-:W-:Y:S03]  /*b4c0*/  LDSM.16.MT88.4 R220, [R228+0x3900] ;  /* 0x00390000e4dc783b */ /* 0x002fe60000004200 */
[----:B------:R-:W-:Y:S01]  /*b4d0*/  MOV R151, R145 ;  /* 0x0000009100977202 */ /* 0x000fe20000000f00 */
[----:B------:R-:W-:Y:S01]  /*b4e0*/  IMAD.MOV.U32 R187, RZ, RZ, R171 ;  /* 0x000000ffffbb7224 */ /* 0x000fe200078e00ab */
[----:B------:R-:W-:Y:S01]  /*b4f0*/  MOV R171, R167 ;  /* 0x000000a700ab7202 */ /* 0x000fe20000000f00 */
[----:B------:R-:W-:Y:S01]  /*b500*/  IMAD.MOV.U32 R167, RZ, RZ, R154 ;  /* 0x000000ffffa77224 */ /* 0x000fe200078e009a */
[----:B------:R-:W-:Y:S01]  /*b510*/  MOV R198, R151 ;  /* 0x0000009700c67202 */ /* 0x000fe20000000f00 */
[----:B------:R-:W-:Y:S01]  /*b520*/  LDSM.16.MT88.4 R144, [R225+0x900] ;  /* 0x00090000e190783b */ /* 0x000fe20000004200 */
[----:B------:R-:W-:Y:S01]  /*b530*/  MUFU.EX2 R192, R160 ;  /* 0x000000a000c07308 */ /* 0x000fe20000000800 */
[----:B------:R-:W-:Y:S01]  /*b540*/  MOV R193, R187 ;  /* 0x000000bb00c17202 */ /* 0x000fe20000000f00 */
[C---:B------:R-:W-:Y:S01]  /*b550*/  FMUL.FTZ R128, R133.reuse, R128 ;  /* 0x0000008085807220 */ /* 0x040fe20000410000 */
[----:B------:R-:W-:Y:S01]  /*b560*/  MOV R187, R157 ;  /* 0x0000009d00bb7202 */ /* 0x000fe20000000f00 */
[----:B------:R-:W-:Y:S01]  /*b570*/  FMUL.FTZ R129, R133, R129 ;  /* 0x0000008185817220 */ /* 0x000fe20000410000 */
[----:B------:R-:W-:Y:S01]  /*b580*/  MOV R194, R171 ;  /* 0x000000ab00c27202 */ /* 0x000fe20000000f00 */
[----:B------:R-:W-:Y:S02]  /*b590*/  IMAD.MOV.U32 R171, RZ, RZ, R156 ;  /* 0x000000ffffab7224 */ /* 0x000fe400078e009c */
[----:B------:R-:W-:Y:S01]  /*b5a0*/  IMAD.MOV.U32 R189, RZ, RZ, R186 ;  /* 0x000000ffffbd7224 */ /* 0x000fe200078e00ba */
[----:B------:R-:W-:Y:S01]  /*b5b0*/  MOV R186, R170 ;  /* 0x000000aa00ba7202 */ /* 0x000fe20000000f00 */
[----:B------:R1:W-:Y:S01]  /*b5c0*/  MUFU.EX2 R200, R198 ;  /* 0x000000c600c87308 */ /* 0x0003e20000000800 */
[----:B------:R-:W-:Y:S01]  /*b5d0*/  MOV R170, R163 ;  /* 0x000000a300aa7202 */ /* 0x000fe20000000f00 */
[----:B------:R-:W-:Y:S01]  /*b5e0*/  IMAD.MOV.U32 R163, RZ, RZ, R159 ;  /* 0x000000ffffa37224 */ /* 0x000fe200078e009f */
[----:B------:R-:W-:Y:S01]  /*b5f0*/  MOV R159, R153 ;  /* 0x00000099009f7202 */ /* 0x000fe20000000f00 */
[----:B------:R-:W-:Y:S01]  /*b600*/  IMAD.MOV.U32 R172, RZ, RZ, R168 ;  /* 0x000000ffffac7224 */ /* 0x000fe200078e00a8 */
[----:B------:R-:W-:Y:S02]  /*b610*/  MOV R168, R158 ;  /* 0x0000009e00a87202 */ /* 0x000fe40000000f00 */
[----:B------:R-:W-:Y:S01]  /*b620*/  MOV R158, R152 ;  /* 0x00000098009e7202 */ /* 0x000fe20000000f00 */
[----:B------:R-:W-:Y:S01]  /*b630*/  IMAD.MOV.U32 R190, RZ, RZ, R172 ;  /* 0x000000ffffbe7224 */ /* 0x000fe200078e00ac */
[----:B------:R-:W-:Y:S01]  /*b640*/  LDSM.16.MT88.4 R152, [R226+0x900] ;  /* 0x00090000e298783b */ /* 0x000fe20000004200 */
[----:B------:R-:W-:Y:S01]  /*b650*/  MUFU.EX2 R187, R187 ;  /* 0x000000bb00bb7308 */ /* 0x000fe20000000800 */
[----:B------:R-:W-:Y:S01]  /*b660*/  MOV R185, R158 ;  /* 0x0000009e00b97202 */ /* 0x000fe20000000f00 */
[----:B------:R-:W-:Y:S01]  /*b670*/  IMAD.MOV.U32 R172, RZ, RZ, R149 ;  /* 0x000000ffffac7224 */ /* 0x000fe200078e0095 */
[-C--:B---3--:R-:W-:Y:S03]  /*b680*/  HMMA.16816.F32.BF16 R100, R204, R140.reuse, R100 ;  /* 0x0000008ccc64723c */ /* 0x088fe60000041864 */
[----:B------:R-:W-:Y:S02]  /*b690*/  F2FP.BF16.PACK_AB R149, R177, R174 ;  /* 0x000000aeb195723e */ /* 0x000fe400000010ff */
[----:B------:R-:W-:Y:S01]  /*b6a0*/  MOV R191, R170 ;  /* 0x000000aa00bf7202 */ /* 0x000fe20000000f00 */
[----:B------:R-:W-:Y:S01]  /*b6b0*/  IMAD.MOV.U32 R170, RZ, RZ, R159 ;  /* 0x000000ffffaa7224 */ /* 0x000fe200078e009f */
[----:B------:R-:W-:Y:S01]  /*b6c0*/  MUFU.EX2 R185, R185 ;  /* 0x000000b900b97308 */ /* 0x000fe20000000800 */
[C---:B------:R-:W-:Y:S01]  /*b6d0*/  HMMA.16816.F32.BF16 R104, R208.reuse, R140, R104 ;  /* 0x0000008cd068723c */ /* 0x040fe20000041868 */
[----:B------:R-:W-:Y:S03]  /*b6e0*/  LDSM.16.MT88.4 R156, [R228+0x900] ;  /* 0x00090000e49c783b */ /* 0x000fe60000004200 */
[----:B-1----:R-:W-:Y:S01]  /*b6f0*/  IMAD.MOV.U32 R198, RZ, RZ, R189 ;  /* 0x000000ffffc67224 */ /* 0x002fe200078e00bd */
[----:B------:R-:W-:Y:S03]  /*b700*/  MOV R197, R184 ;  /* 0x000000b800c57202 */ /* 0x000fe60000000f00 */
[-C--:B------:R-:W-:Y:S01]  /*b710*/  HMMA.16816.F32.BF16 R108, R208, R142.reuse, R108 ;  /* 0x0000008ed06c723c */ /* 0x080fe2000004186c */
[----:B------:R1:W-:Y:S07]  /*b720*/  MUFU.EX2 R184, R172 ;  /* 0x000000ac00b87308 */ /* 0x0003ee0000000800 */
[C---:B------:R-:W-:Y:S01]  /*b730*/  HMMA.16816.F32.BF16 R112, R204.reuse, R142, R112 ;  /* 0x0000008ecc70723c */ /* 0x040fe20000041870 */
[----:B------:R-:W3:Y:S02]  /*b740*/  LDSM.16.MT88.4 R140, [R227+0x2100] ;  /* 0x00210000e38c783b */ /* 0x000ee40000004200 */
[----:B------:R-:W-:Y:S10]  /*b750*/  MUFU.EX2 R186, R186 ;  /* 0x000000ba00ba7308 */ /* 0x000ff40000000800 */
[----:B------:R2:W-:Y:S01]  /*b760*/  MUFU.EX2 R189, R170 ;  /* 0x000000aa00bd7308 */ /* 0x0005e20000000800 */
[----:B-1----:R-:W-:Y:S02]  /*b770*/  MOV R172, R169 ;  /* 0x000000a900ac7202 */ /* 0x002fe40000000f00 */
[----:B------:R-:W-:Y:S07]  /*b780*/  MOV R169, R162 ;  /* 0x000000a200a97202 */ /* 0x000fee0000000f00 */
[----:B------:R-:W-:Y:S01]  /*b790*/  MUFU.EX2 R191, R191 ;  /* 0x000000bf00bf7308 */ /* 0x000fe20000000800 */
[----:B----4-:R-:W-:Y:S09]  /*b7a0*/  FMUL.FTZ R131, R132, R131 ;  /* 0x0000008384837220 */ /* 0x010ff20000410000 */
[----:B------:R-:W-:Y:S01]  /*b7b0*/  MUFU.EX2 R194, R194 ;  /* 0x000000c200c27308 */ /* 0x000fe20000000800 */
[----:B--2---:R-:W-:Y:S01]  /*b7c0*/  FFMA.FTZ R133, R133, R139, R249 ;  /* 0x0000008b85857223 */ /* 0x004fe200000100f9 */
[----:B------:R-:W-:Y:S01]  /*b7d0*/  MOV R170, R163 ;  /* 0x000000a300aa7202 */ /* 0x000fe20000000f00 */
[-C--:B---3--:R-:W-:Y:S07]  /*b7e0*/  HMMA.16816.F32.BF16 R116, R204, R140.reuse, R116 ;  /* 0x0000008ccc74723c */ /* 0x088fee0000041874 */
[----:B------:R-:W-:Y:S01]  /*b7f0*/  MUFU.EX2 R190, R190 ;  /* 0x000000be00be7308 */ /* 0x000fe20000000800 */
[C---:B------:R-:W-:Y:S09]  /*b800*/  HMMA.16816.F32.BF16 R120, R208.reuse, R140, R120 ;  /* 0x0000008cd078723c */ /* 0x040ff20000041878 */
[----:B------:R-:W-:Y:S03]  /*b810*/  MUFU.EX2 R188, R188 ;  /* 0x000000bc00bc7308 */ /* 0x000fe60000000800 */
[----:B------:R-:W-:Y:S01]  /*b820*/  F2FP.BF16.PACK_AB R140, R179, R176 ;  /* 0x000000b0b38c723e */ /* 0x000fe200000010ff */
[-C--:B------:R-:W-:Y:S03]  /*b830*/  HMMA.16816.F32.BF16 R124, R208, R142.reuse, R124 ;  /* 0x0000008ed07c723c */ /* 0x080fe6000004187c */
[----:B------:R-:W-:Y:S03]  /*b840*/  F2FP.BF16.PACK_AB R141, R180, R178 ;  /* 0x000000b2b48d723e */ /* 0x000fe600000010ff */
[----:B------:R1:W2:Y:S02]  /*b850*/  MUFU.EX2 R210, R2 ;  /* 0x0000000200d27308 */ /* 0x0002a40000000800 */
[----:B------:R-:W-:Y:S07]  /*b860*/  HMMA.16816.F32.BF16 R128, R204, R142, R128 ;  /* 0x0000008ecc80723c */ /* 0x000fee0000041880 */
[----:B------:R-:W-:Y:S01]  /*b870*/  F2FP.BF16.PACK_AB R142, R217, R195 ;  /* 0x000000c3d98e723e */ /* 0x000fe200000010ff */
[----:B------:R-:W3:Y:S01]  /*b880*/  MUFU.EX2 R211, R218 ;  /* 0x000000da00d37308 */ /* 0x000ee20000000800 */
[----:B------:R-:W-:Y:S07]  /*b890*/  F2FP.BF16.PACK_AB R143, R214, R196 ;  /* 0x000000c4d68f723e */ /* 0x000fee00000010ff */
[-C--:B------:R-:W-:Y:S02]  /*b8a0*/  HMMA.16816.F32.BF16 R4, R140, R144.reuse, R4 ;  /* 0x000000908c04723c */ /* 0x080fe40000041804 */
[----:B------:R-:W4:Y:S01]  /*b8b0*/  MUFU.EX2 R209, R193 ;  /* 0x000000c100d17308 */ /* 0x000f220000000800 */
[----:B-1----:R-:W4:Y:S02]  /*b8c0*/  LDL.LU R2, [R1+0x18] ;  /* 0x0000180001027983 */ /* 0x002f240000300800 */
[----:B--2---:R-:W-:Y:S07]  /*b8d0*/  F2FP.BF16.PACK_AB R151, R210, R199 ;  /* 0x000000c7d297723e */ /* 0x004fee00000010ff */
[----:B------:R1:W2:Y:S01]  /*b8e0*/  MUFU.EX2 R193, R171 ;  /* 0x000000ab00c17308 */ /* 0x0002a20000000800 */
[----:B---3--:R-:W-:Y:S07]  /*b8f0*/  F2FP.BF16.PACK_AB R150, R211, R181 ;  /* 0x000000b5d396723e */ /* 0x008fee00000010ff */
[C---:B------:R-:W-:Y:S08]  /*b900*/  HMMA.16816.F32.BF16 R8, R148.reuse, R144, R8 ;  /* 0x000000909408723c */ /* 0x040ff00000041808 */
[-C--:B------:R-:W-:Y:S04]  /*b910*/  HMMA.16816.F32.BF16 R12, R148, R146.reuse, R12 ;  /* 0x00000092940c723c */ /* 0x080fe8000004180c */
[----:B-1----:R-:W-:Y:S02]  /*b920*/  IMAD.MOV.U32 R171, RZ, RZ, R168 ;  /* 0x000000ffffab7224 */ /* 0x002fe400078e00a8 */
[----:B------:R-:W-:Y:S02]  /*b930*/  IMAD.MOV.U32 R168, RZ, RZ, R161 ;  /* 0x000000ffffa87224 */ /* 0x000fe400078e00a1 */
[C---:B------:R-:W-:Y:S01]  /*b940*/  HMMA.16816.F32.BF16 R16, R140.reuse, R146, R16 ;  /* 0x000000928c10723c */ /* 0x040fe20000041810 */
[----:B------:R-:W1:Y:S01]  /*b950*/  LDSM.16.MT88.4 R144, [R227+0x900] ;  /* 0x00090000e390783b */ /* 0x000e620000004200 */
[----:B------:R-:W-:Y:S06]  /*b960*/  MUFU.EX2 R208, R171 ;  /* 0x000000ab00d07308 */ /* 0x000fec0000000800 */
[-C--:B------:R-:W-:Y:S01]  /*b970*/  HMMA.16816.F32.BF16 R20, R140, R152.reuse, R20 ;  /* 0x000000988c14723c */ /* 0x080fe20000041814 */
[----:B------:R-:W-:Y:S03]  /*b980*/  LDSM.16.MT88.4 R160, [R226+0x1100] ;  /* 0x00110000e2a0783b */ /* 0x000fe60000004200 */
[----:B------:R-:W-:Y:S04]  /*b990*/  MUFU.EX2 R249, R168 ;  /* 0x000000a800f97308 */ /* 0x000fe80000000800 */
        /* <DEDUP_REMOVED lines=8> */
[----:B------:R-:W2:Y:S07]  /*ba20*/  LDSM.16.MT88.4 R156, [R226+0x2900] ;  /* 0x00290000e29c783b */ /* 0x000eae0000004200 */
[-C--:B-1----:R-:W-:Y:S08]  /*ba30*/  HMMA.16816.F32.BF16 R52, R140, R144.reuse, R52 ;  /* 0x000000908c34723c */ /* 0x082ff00000041834 */
[C---:B------:R-:W-:Y:S08]  /*ba40*/  HMMA.16816.F32.BF16 R56, R148.reuse, R144, R56 ;  /* 0x000000909438723c */ /* 0x040ff00000041838 */
[-C--:B------:R-:W-:Y:S08]  /*ba50*/  HMMA.16816.F32.BF16 R60, R148, R146.reuse, R60 ;  /* 0x00000092943c723c */ /* 0x080ff0000004183c */
[C---:B------:R-:W-:Y:S01]  /*ba60*/  HMMA.16816.F32.BF16 R64, R140.reuse, R146, R64 ;  /* 0x000000928c40723c */ /* 0x040fe20000041840 */
[----:B------:R-:W1:Y:S07]  /*ba70*/  LDSM.16.MT88.4 R144, [R228+0x2900] ;  /* 0x00290000e490783b */ /* 0x000e6e0000004200 */
[-C--:B---3--:R-:W-:Y:S08]  /*ba80*/  HMMA.16816.F32.BF16 R68, R140, R152.reuse, R68 ;  /* 0x000000988c44723c */ /* 0x088ff00000041844 */
[C---:B------:R-:W-:Y:S08]  /*ba90*/  HMMA.16816.F32.BF16 R72, R148.reuse, R152, R72 ;  /* 0x000000989448723c */ /* 0x040ff00000041848 */
[-C--:B------:R-:W-:Y:S08]  /*baa0*/  HMMA.16816.F32.BF16 R76, R148, R154.reuse, R76 ;  /* 0x0000009a944c723c */ /* 0x080ff0000004184c */
[C---:B------:R-:W-:Y:S01]  /*bab0*/  HMMA.16816.F32.BF16 R80, R140.reuse, R154, R80 ;  /* 0x0000009a8c50723c */ /* 0x040fe20000041850 */
[----:B------:R-:W3:Y:S07]  /*bac0*/  LDSM.16.MT88.4 R152, [R227+0x2900] ;  /* 0x00290000e398783b */ /* 0x000eee0000004200 */
[-C--:B--2---:R-:W-:Y:S08]  /*bad0*/  HMMA.16816.F32.BF16 R84, R140, R156.reuse, R84 ;  /* 0x0000009c8c54723c */ /* 0x084ff00000041854 */
[C---:B------:R-:W-:Y:S08]  /*bae0*/  HMMA.16816.F32.BF16 R88, R148.reuse, R156, R88 ;  /* 0x0000009c9458723c */ /* 0x040ff00000041858 */
[-C--:B------:R-:W-:Y:S08]  /*baf0*/  HMMA.16816.F32.BF16 R92, R148, R158.reuse, R92 ;  /* 0x0000009e945c723c */ /* 0x080ff0000004185c */
[C---:B------:R-:W-:Y:S01]  /*bb00*/  HMMA.16816.F32.BF16 R96, R140.reuse, R158, R96 ;  /* 0x0000009e8c60723c */ /* 0x040fe20000041860 */
[----:B------:R-:W2:Y:S07]  /*bb10*/  LDSM.16.MT88.4 R156, [R225+0x1100] ;  /* 0x00110000e19c783b */ /* 0x000eae0000004200 */
[-C--:B-1----:R-:W-:Y:S08]  /*bb20*/  HMMA.16816.F32.BF16 R100, R140, R144.reuse, R100 ;  /* 0x000000908c64723c */ /* 0x082ff00000041864 */
[C---:B------:R-:W-:Y:S07]  /*bb30*/  HMMA.16816.F32.BF16 R104, R148.reuse, R144, R104 ;  /* 0x000000909468723c */ /* 0x040fee0000041868 */
[----:B------:R-:W-:Y:S01]  /*bb40*/  F2FP.BF16.PACK_AB R144, R186, R201 ;  /* 0x000000c9ba90723e */ /* 0x000fe200000010ff */
[-C--:B------:R-:W-:Y:S04]  /*bb50*/  HMMA.16816.F32.BF16 R108, R148, R146.reuse, R108 ;  /* 0x00000092946c723c */ /* 0x080fe8000004186c */
[----:B----4-:R-:W-:Y:S04]  /*bb60*/  F2FP.BF16.PACK_AB R145, R184, R209 ;  /* 0x000000d1b891723e */ /* 0x010fe800000010ff */
[C---:B------:R-:W-:Y:S07]  /*bb70*/  HMMA.16816.F32.BF16 R112, R140.reuse, R146, R112 ;  /* 0x000000928c70723c */ /* 0x040fee0000041870 */
[----:B------:R-:W-:Y:S01]  /*bb80*/  F2FP.BF16.PACK_AB R146, R189, R193 ;  /* 0x000000c1bd92723e */ /* 0x000fe200000010ff */
[-C--:B---3--:R-:W-:Y:S04]  /*bb90*/  HMMA.16816.F32.BF16 R116, R140, R152.reuse, R116 ;  /* 0x000000988c74723c */ /* 0x088fe80000041874 */
[----:B------:R-:W-:Y:S04]  /*bba0*/  F2FP.BF16.PACK_AB R147, R188, R192 ;  /* 0x000000c0bc93723e */ /* 0x000fe800000010ff */
[C---:B------:R-:W-:Y:S08]  /*bbb0*/  HMMA.16816.F32.BF16 R120, R148.reuse, R152, R120 ;  /* 0x000000989478723c */ /* 0x040ff00000041878 */
[-C--:B------:R-:W-:Y:S01]  /*bbc0*/  HMMA.16816.F32.BF16 R124, R148, R154.reuse, R124 ;  /* 0x0000009a947c723c */ /* 0x080fe2000004187c */
[----:B------:R-:W1:Y:S07]  /*bbd0*/  LDSM.16.MT88.4 R148, [R228+0x1100] ;  /* 0x00110000e494783b */ /* 0x000e6e0000004200 */
[----:B------:R-:W-:Y:S01]  /*bbe0*/  HMMA.16816.F32.BF16 R128, R140, R154, R128 ;  /* 0x0000009a8c80723c */ /* 0x000fe20000041880 */
[----:B------:R-:W3:Y:S06]  /*bbf0*/  LDSM.16.MT88.4 R152, [R227+0x1100] ;  /* 0x00110000e398783b */ /* 0x000eec0000004200 */
[----:B------:R-:W-:Y:S02]  /*bc00*/  F2FP.BF16.PACK_AB R140, R203, R202 ;  /* 0x000000cacb8c723e */ /* 0x000fe400000010ff */
[----:B------:R-:W-:Y:S03]  /*bc10*/  F2FP.BF16.PACK_AB R141, R187, R200 ;  /* 0x000000c8bb8d723e */ /* 0x000fe600000010ff */
[----:B------:R-:W-:Y:S02]  /*bc20*/  F2FP.BF16.PACK_AB R142, R191, R185 ;  /* 0x000000b9bf8e723e */ /* 0x000fe400000010ff */
[----:B------:R-:W-:Y:S07]  /*bc30*/  F2FP.BF16.PACK_AB R143, R190, R194 ;  /* 0x000000c2be8f723e */ /* 0x000fee00000010ff */
[-C--:B--2---:R-:W-:Y:S08]  /*bc40*/  HMMA.16816.F32.BF16 R4, R140, R156.reuse, R4 ;  /* 0x0000009c8c04723c */ /* 0x084ff00000041804 */
[C---:B------:R-:W-:Y:S08]  /*bc50*/  HMMA.16816.F32.BF16 R8, R144.reuse, R156, R8 ;  /* 0x0000009c9008723c */ /* 0x040ff00000041808 */
[-C--:B------:R-:W-:Y:S04]  /*bc60*/  HMMA.16816.F32.BF16 R12, R144, R158.reuse, R12 ;  /* 0x0000009e900c723c */ /* 0x080fe8000004180c */
[----:B------:R-:W-:Y:S04]  /*bc70*/  FFMA.FTZ R132, R132, R2, R247 ;  /* 0x0000000284847223 */ /* 0x000fe800000100f7 */
[C---:B------:R-:W-:Y:S01]  /*bc80*/  HMMA.16816.F32.BF16 R16, R140.reuse, R158, R16 ;  /* 0x0000009e8c10723c */ /* 0x040fe20000041810 */
[----:B------:R-:W2:Y:S01]  /*bc90*/  LDL.LU R2, [R1+0x14] ;  /* 0x0000140001027983 */ /* 0x000ea20000300800 */
[----:B------:R-:W-:Y:S03]  /*bca0*/  MUFU.EX2 R247, R233 ;  /* 0x000000e900f77308 */ /* 0x000fe60000000800 */
[----:B------:R-:W4:Y:S03]  /*bcb0*/  LDSM.16.MT88.4 R156, [R225+0x3100] ;  /* 0x00310000e19c783b */ /* 0x000f260000004200 */
        /* <DEDUP_REMOVED lines=8> */
[C---:B------:R-:W-:Y:S01]  /*bd40*/  HMMA.16816.F32.BF16 R48, R140.reuse, R150, R48 ;  /* 0x000000968c30723c */ /* 0x040fe20000041830 */
[----:B------:R-:W-:Y:S07]  /*bd50*/  LDSM.16.MT88.4 R148, [R227+0x3100] ;  /* 0x00310000e394783b */ /* 0x000fee0000004200 */
[-C--:B---3--:R-:W-:Y:S08]  /*bd60*/  HMMA.16816.F32.BF16 R52, R140, R152.reuse, R52 ;  /* 0x000000988c34723c */ /* 0x088ff00000041834 */
[C---:B------:R-:W-:Y:S08]  /*bd70*/  HMMA.16816.F32.BF16 R56, R144.reuse, R152, R56 ;  /* 0x000000989038723c */ /* 0x040ff00000041838 */
[-C--:B------:R-:W-:Y:S08]  /*bd80*/  HMMA.16816.F32.BF16 R60, R144, R154.reuse, R60 ;  /* 0x0000009a903c723c */ /* 0x080ff0000004183c */
[C---:B------:R-:W-:Y:S01]  /*bd90*/  HMMA.16816.F32.BF16 R64, R140.reuse, R154, R64 ;  /* 0x0000009a8c40723c */ /* 0x040fe20000041840 */
[----:B------:R-:W-:Y:S07]  /*bda0*/  LDSM.16.MT88.4 R152, [R225+0x1900] ;  /* 0x00190000e198783b */ /* 0x000fee0000004200 */
[-C--:B----4-:R-:W-:Y:S08]  /*bdb0*/  HMMA.16816.F32.BF16 R68, R140, R156.reuse, R68 ;  /* 0x0000009c8c44723c */ /* 0x090ff00000041844 */
[C---:B------:R-:W-:Y:S07]  /*bdc0*/  HMMA.16816.F32.BF16 R72, R144.reuse, R156, R72 ;  /* 0x0000009c9048723c */ /* 0x040fee0000041848 */
[----:B------:R-:W-:Y:S01]  /*bdd0*/  MOV R157, R203 ;  /* 0x000000cb009d7202 */ /* 0x000fe20000000f00 */
[-C--:B------:R-:W-:Y:S08]  /*bde0*/  HMMA.16816.F32.BF16 R76, R144, R158.reuse, R76 ;  /* 0x0000009e904c723c */ /* 0x080ff0000004184c */
[C---:B------:R-:W-:Y:S08]  /*bdf0*/  HMMA.16816.F32.BF16 R80, R140.reuse, R158, R80 ;  /* 0x0000009e8c50723c */ /* 0x040ff00000041850 */
[-C--:B------:R-:W-:Y:S08]  /*be00*/  HMMA.16816.F32.BF16 R84, R140, R160.reuse, R84 ;  /* 0x000000a08c54723c */ /* 0x080ff00000041854 */
[C---:B------:R-:W-:Y:S08]  /*be10*/  HMMA.16816.F32.BF16 R88, R144.reuse, R160, R88 ;  /* 0x000000a09058723c */ /* 0x040ff00000041858 */
[-C--:B------:R-:W-:Y:S08]  /*be20*/  HMMA.16816.F32.BF16 R92, R144, R162.reuse, R92 ;  /* 0x000000a2905c723c */ /* 0x080ff0000004185c */
[C---:B------:R-:W-:Y:S04]  /*be30*/  HMMA.16816.F32.BF16 R96, R140.reuse, R162, R96 ;  /* 0x000000a28c60723c */ /* 0x040fe80000041860 */
[----:B--2---:R-:W-:Y:S02]  /*be40*/  FFMA.FTZ R139, R3, R2, R246 ;  /* 0x00000002038b7223 */ /* 0x004fe400000100f6 */
[----:B------:R-:W2:Y:S01]  /*be50*/  LDL.LU R2, [R1+0x1c] ;  /* 0x00001c0001027983 */ /* 0x000ea20000300800 */
[----:B------:R-:W-:Y:S01]  /*be60*/  FADD.FTZ R3, R250, R133 ;  /* 0x00000085fa037221 */ /* 0x000fe20000010000 */
[----:B------:R-:W-:Y:S04]  /*be70*/  MUFU.EX2 R246, R240 ;  /* 0x000000f000f67308 */ /* 0x000fe80000000800 */
[----:B------:R-:W-:Y:S04]  /*be80*/  FADD.FTZ R3, R198, R3 ;  /* 0x00000003c6037221 */ /* 0x000fe80000010000 */
[----:B------:R-:W-:Y:S02]  /*be90*/  FADD.FTZ R172, R172, R3 ;  /* 0x00000003acac7221 */ /* 0x000fe40000010000 */
[----:B------:R-:W-:Y:S10]  /*bea0*/  MUFU.EX2 R198, R165 ;  /* 0x000000a500c67308 */ /* 0x000ff40000000800 */
[----:B------:R-:W-:Y:S01]  /*beb0*/  MUFU.EX2 R133, R235 ;  /* 0x000000eb00857308 */ /* 0x000fe20000000800 */
[----:B--2---:R-:W-:Y:S02]  /*bec0*/  FFMA.FTZ R138, R0, R2, R244 ;  /* 0x00000002008a7223 */ /* 0x004fe400000100f4 */
[----:B------:R-:W-:Y:S07]  /*bed0*/  FADD.FTZ R2, R248, R132 ;  /* 0x00000084f8027221 */ /* 0x000fee0000010000 */
[----:B------:R-:W-:Y:S01]  /*bee0*/  MUFU.EX2 R244, R224 ;  /* 0x000000e000f47308 */ /* 0x000fe20000000800 */
[----:B------:R-:W-:Y:S01]  /*bef0*/  FADD.FTZ R0, R216, R139 ;  /* 0x0000008bd8007221 */ /* 0x000fe20000010000 */
[----:B------:R-:W-:Y:S01]  /*bf00*/  MOV R216, R183 ;  /* 0x000000b700d87202 */ /* 0x000fe20000000f00 */
[----:B------:R-:W-:Y:S01]  /*bf10*/  FADD.FTZ R2, R197, R2 ;  /* 0x00000002c5027221 */ /* 0x000fe20000010000 */
[----:B------:R-:W-:Y:S01]  /*bf20*/  MOV R197, R182 ;  /* 0x000000b600c57202 */ /* 0x000fe20000000f00 */
[----:B------:R-:W-:Y:S02]  /*bf30*/  FADD.FTZ R132, R251, R138 ;  /* 0x0000008afb847221 */ /* 0x000fe40000010000 */
[----:B------:R-:W-:Y:S02]  /*bf40*/  FADD.FTZ R3, R169, R2 ;  /* 0x00000002a9037221 */ /* 0x000fe40000010000 */
[----:B------:R-:W-:Y:S01]  /*bf50*/  IMAD.MOV.U32 R169, RZ, RZ, R167 ;  /* 0x000000ffffa97224 */ /* 0x000fe200078e00a7 */
[----:B------:R-:W1:Y:S01]  /*bf60*/  MUFU.EX2 R183, R166 ;  /* 0x000000a600b77308 */ /* 0x000e620000000800 */
[----:B------:R-:W-:Y:S02]  /*bf70*/  FADD.FTZ R0, R252, R0 ;  /* 0x00000000fc007221 */ /* 0x000fe40000010000 */
[----:B------:R-:W-:Y:S02]  /*bf80*/  FADD.FTZ R132, R212, R132 ;  /* 0x00000084d4847221 */ /* 0x000fe40000010000 */
[----:B------:R-:W-:Y:S02]  /*bf90*/  FADD.FTZ R0, R242, R0 ;  /* 0x00000000f2007221 */ /* 0x000fe40000010000 */
[----:B------:R-:W-:Y:S02]  /*bfa0*/  FADD.FTZ R2, R243, R132 ;  /* 0x00000084f3027221 */ /* 0x000fe40000010000 */
[----:B------:R-:W-:Y:S01]  /*bfb0*/  FADD.FTZ R0, R173, R0 ;  /* 0x00000000ad007221 */ /* 0x000fe20000010000 */
[----:B------:R2:W-:Y:S01]  /*bfc0*/  MUFU.EX2 R182, R164 ;  /* 0x000000a400b67308 */ /* 0x0005e20000000800 */
[----:B------:R-:W-:Y:S01]  /*bfd0*/  FADD.FTZ R2, R174, R2 ;  /* 0x00000002ae027221 */ /* 0x000fe20000010000 */
[----:B------:R-:W-:Y:S01]  /*bfe0*/  MOV R173, R210 ;  /* 0x000000d200ad7202 */ /* 0x000fe20000000f00 */
[----:B------:R-:W-:Y:S02]  /*bff0*/  IMAD.MOV.U32 R174, RZ, RZ, R202 ;  /* 0x000000ffffae7224 */ /* 0x000fe400078e00ca */
[----:B------:R-:W-:Y:S01]  /*c000*/  FADD.FTZ R132, R176, R172 ;  /* 0x000000acb0847221 */ /* 0x000fe20000010000 */
[----:B------:R-:W-:Y:S01]  /*c010*/  MOV R172, R217 ;  /* 0x000000d900ac7202 */ /* 0x000fe20000000f00 */
[----:B------:R-:W-:Y:S01]  /*c020*/  FADD.FTZ R3, R178, R3 ;  /* 0x00000003b2037221 */ /* 0x000fe20000010000 */
[----:B------:R-:W-:Y:S01]  /*c030*/  MOV R176, R214 ;  /* 0x000000d600b07202 */ /* 0x000fe20000000f00 */
[----:B------:R-:W-:Y:S01]  /*c040*/  FADD.FTZ R179, R179, R132 ;  /* 0x00000084b3b37221 */ /* 0x000fe20000010000 */
[----:B------:R3:W-:Y:S01]  /*c050*/  MUFU.EX2 R248, R239 ;  /* 0x000000ef00f87308 */ /* 0x0007e20000000800 */
[----:B------:R-:W-:Y:S01]  /*c060*/  LDSM.16.MT88.4 R212, [R225+0x3900] ;  /* 0x00390000e1d4783b */ /* 0x000fe20000004200 */
[----:B------:R-:W-:Y:S01]  /*c070*/  FADD.FTZ R132, R175, R0 ;  /* 0x00000000af847221 */ /* 0x000fe20000010000 */
[----:B------:R-:W-:Y:S01]  /*c080*/  MOV R175, R201 ;  /* 0x000000c900af7202 */ /* 0x000fe20000000f00 */
[----:B------:R-:W-:Y:S01]  /*c090*/  IMAD.MOV.U32 R0, RZ, RZ, R200 ;  /* 0x000000ffff007224 */ /* 0x000fe200078e00c8 */
[----:B-1----:R-:W-:Y:S01]  /*c0a0*/  F2FP.BF16.PACK_AB R204, R198, R183 ;  /* 0x000000b7c6cc723e */ /* 0x002fe200000010ff */
[----:B------:R-:W-:Y:S02]  /*c0b0*/  IMAD.MOV.U32 R178, RZ, RZ, R211 ;  /* 0x000000ffffb27224 */ /* 0x000fe400078e00d3 */
[----:B------:R-:W-:Y:S01]  /*c0c0*/  FADD.FTZ R180, R180, R3 ;  /* 0x00000003b4b47221 */ /* 0x000fe20000010000 */
[----:B------:R-:W-:Y:S01]  /*c0d0*/  LDSM.16.MT88.4 R200, [R227+0x1900] ;  /* 0x00190000e3c8783b */ /* 0x000fe20000004200 */
[----:B------:R-:W1:Y:S01]  /*c0e0*/  MUFU.EX2 R139, R231 ;  /* 0x000000e7008b7308 */ /* 0x000e620000000800 */
[----:B------:R-:W-:Y:S01]  /*c0f0*/  FADD.FTZ R3, R177, R2 ;  /* 0x00000002b1037221 */ /* 0x000fe20000010000 */
[----:B------:R-:W-:Y:S02]  /*c100*/  MOV R2, R208 ;  /* 0x000000d000027202 */ /* 0x000fe40000000f00 */
[----:B------:R-:W-:Y:S02]  /*c110*/  MOV R177, R209 ;  /* 0x000000d100b17202 */ /* 0x000fe40000000f00 */
[----:B------:R-:W-:Y:S01]  /*c120*/  F2FP.BF16.PACK_AB R209, R246, R247 ;  /* 0x000000f7f6d1723e */ /* 0x000fe200000010ff */
[----:B--2---:R-:W2:Y:S03]  /*c130*/  LDSM.16.MT88.4 R164, [R228+0x3100] ;  /* 0x00310000e4a4783b */ /* 0x004ea60000004200 */
[----:B------:R-:W-:Y:S05]  /*c140*/  MUFU.EX2 R252, R170 ;  /* 0x000000aa00fc7308 */ /* 0x000fea0000000800 */
[----:B---3--:R3:W5:Y:S04]  /*c150*/  LDL.LU R239, [R1+0x7c] ;  /* 0x00007c0001ef7983 */ /* 0x0087680000300800 */
[----:B------:R3:W5:Y:S01]  /*c160*/  LDL.LU R233, [R1+0x78] ;  /* 0x0000780001e97983 */ /* 0x0007620000300800 */
[----:B------:R4:W3:Y:S03]  /*c170*/  MUFU.EX2 R250, R169 ;  /* 0x000000a900fa7308 */ /* 0x0008e60000000800 */
[----:B------:R2:W5:Y:S01]  /*c180*/  LDL.LU R240, [R1+0x74] ;  /* 0x0000740001f07983 */ /* 0x0005620000300800 */
[----:B-1----:R-:W-:Y:S03]  /*c190*/  F2FP.BF16.PACK_AB R210, R139, R244 ;  /* 0x000000f48bd2723e */ /* 0x002fe600000010ff */
[----:B------:R1:W5:Y:S03]  /*c1a0*/  LDL.LU R224, [R1+0x70] ;  /* 0x0000700001e07983 */ /* 0x0003660000300800 */
[----:B------:R1:W1:Y:S01]  /*c1b0*/  MUFU.EX2 R251, R216 ;  /* 0x000000d800fb7308 */ /* 0x0002620000000800 */
[----:B------:R1:W5:Y:S09]  /*c1c0*/  LDL.LU R231, [R1+0x6c] ;  /* 0x00006c0001e77983 */ /* 0x0003720000300800 */
[----:B------:R1:W-:Y:S01]  /*c1d0*/  MUFU.EX2 R138, R241 ;  /* 0x000000f1008a7308 */ /* 0x0003e20000000800 */
[----:B----4-:R-:W4:Y:S01]  /*c1e0*/  LDSM.16.MT88.4 R168, [R226+0x1900] ;  /* 0x00190000e2a8783b */ /* 0x010f220000004200 */
[----:B---3--:R-:W-:Y:S01]  /*c1f0*/  F2FP.BF16.PACK_AB R207, R250, R252 ;  /* 0x000000fcfacf723e */ /* 0x008fe200000010ff */
[-C--:B--2---:R-:W-:Y:S07]  /*c200*/  HMMA.16816.F32.BF16 R100, R140, R164.reuse, R100 ;  /* 0x000000a48c64723c */ /* 0x084fee0000041864 */
[----:B------:R-:W2:Y:S01]  /*c210*/  MUFU.EX2 R197, R197 ;  /* 0x000000c500c57308 */ /* 0x000ea20000000800 */
[----:B-1----:R-:W-:Y:S01]  /*c220*/  LDSM.16.MT88.4 R216, [R226+0x3900] ;  /* 0x00390000e2d8783b */ /* 0x002fe20000004200 */
[C---:B------:R-:W-:Y:S04]  /*c230*/  HMMA.16816.F32.BF16 R104, R144.reuse, R164, R104 ;  /* 0x000000a49068723c */ /* 0x040fe80000041868 */
[----:B------:R-:W-:Y:S02]  /*c240*/  F2FP.BF16.PACK_AB R206, R208, R251 ;  /* 0x000000fbd0ce723e */ /* 0x000fe400000010ff */
[----:B------:R-:W-:Y:S02]  /*c250*/  F2FP.BF16.PACK_AB R208, R248, R249 ;  /* 0x000000f9f8d0723e */ /* 0x000fe400000010ff */
[-C--:B------:R-:W-:Y:S01]  /*c260*/  HMMA.16816.F32.BF16 R108, R144, R166.reuse, R108 ;  /* 0x000000a6906c723c */ /* 0x080fe2000004186c */
[----:B------:R1:W5:Y:S03]  /*c270*/  LDL.LU R241, [R1+0x68] ;  /* 0x0000680001f17983 */ /* 0x0003660000300800 */
[----:B------:R-:W-:Y:S01]  /*c280*/  MOV R165, R187 ;  /* 0x000000bb00a57202 */ /* 0x000fe20000000f00 */
[----:B------:R1:W5:Y:S01]  /*c290*/  LDL.LU R242, [R1+0x64] ;  /* 0x0000640001f27983 */ /* 0x0003620000300800 */
[----:B------:R-:W-:Y:S02]  /*c2a0*/  MOV R164, R186 ;  /* 0x000000ba00a47202 */ /* 0x000fe40000000f00 */
[C---:B------:R-:W-:Y:S01]  /*c2b0*/  HMMA.16816.F32.BF16 R112, R140.reuse, R166, R112 ;  /* 0x000000a68c70723c */ /* 0x040fe20000041870 */
[----:B------:R1:W5:Y:S03]  /*c2c0*/  LDL.LU R243, [R1+0x60] ;  /* 0x0000600001f37983 */ /* 0x0003660000300800 */
[----:B--2---:R-:W-:Y:S01]  /*c2d0*/  F2FP.BF16.PACK_AB R205, R197, R182 ;  /* 0x000000b6c5cd723e */ /* 0x004fe200000010ff */
[----:B------:R1:W5:Y:S01]  /*c2e0*/  LDL.LU R235, [R1+0x5c] ;  /* 0x00005c0001eb7983 */ /* 0x0003620000300800 */
[----:B------:R-:W-:Y:S01]  /*c2f0*/  F2FP.BF16.PACK_AB R211, R133, R138 ;  /* 0x0000008a85d3723e */ /* 0x000fe200000010ff */
[----:B------:R-:W-:Y:S01]  /*c300*/  IMAD.MOV.U32 R166, RZ, RZ, R185 ;  /* 0x000000ffffa67224 */ /* 0x000fe200078e00b9 */
[-C--:B------:R-:W-:Y:S04]  /*c310*/  HMMA.16816.F32.BF16 R116, R140, R148.reuse, R116 ;  /* 0x000000948c74723c */ /* 0x080fe80000041874 */
[----:B------:R-:W-:Y:S02]  /*c320*/  MOV R167, R184 ;  /* 0x000000b800a77202 */ /* 0x000fe40000000f00 */
[----:B------:R-:W2:Y:S02]  /*c330*/  LDSM.16.MT88.4 R184, [R228+0x1900] ;  /* 0x00190000e4b8783b */ /* 0x000ea40000004200 */
[C---:B------:R-:W-:Y:S08]  /*c340*/  HMMA.16816.F32.BF16 R120, R144.reuse, R148, R120 ;  /* 0x000000949078723c */ /* 0x040ff00000041878 */
[-C--:B------:R-:W-:Y:S08]  /*c350*/  HMMA.16816.F32.BF16 R124, R144, R150.reuse, R124 ;  /* 0x00000096907c723c */ /* 0x080ff0000004187c */
[----:B------:R-:W-:Y:S08]  /*c360*/  HMMA.16816.F32.BF16 R128, R140, R150, R128 ;  /* 0x000000968c80723c */ /* 0x000ff00000041880 */
[-C--:B------:R-:W-:Y:S01]  /*c370*/  HMMA.16816.F32.BF16 R140, R204, R152.reuse, R4 ;  /* 0x00000098cc8c723c */ /* 0x080fe20000041804 */
[----:B------:R-:W3:Y:S07]  /*c380*/  LDSM.16.MT88.4 R4, [R227+0x3900] ;  /* 0x00390000e304783b */ /* 0x000eee0000004200 */
[C---:B------:R-:W-:Y:S07]  /*c390*/  HMMA.16816.F32.BF16 R144, R208.reuse, R152, R8 ;  /* 0x00000098d090723c */ /* 0x040fee0000041808 */
[----:B------:R-:W-:Y:S01]  /*c3a0*/  IMAD.MOV.U32 R11, RZ, RZ, R157 ;  /* 0x000000ffff0b7224 */ /* 0x000fe200078e009d */
[-C--:B------:R-:W-:Y:S04]  /*c3b0*/  HMMA.16816.F32.BF16 R148, R208, R154.reuse, R12 ;  /* 0x0000009ad094723c */ /* 0x080fe8000004180c */
[----:B------:R-:W-:Y:S01]  /*c3c0*/  MOV R9, R174 ;  /* 0x000000ae00097202 */ /* 0x000fe20000000f00 */
[----:B------:R-:W-:Y:S01]  /*c3d0*/  IMAD.MOV.U32 R8, RZ, RZ, R0 ;  /* 0x000000ffff087224 */ /* 0x000fe200078e0000 */
[----:B------:R-:W-:Y:S01]  /*c3e0*/  MOV R10, R173 ;  /* 0x000000ad000a7202 */ /* 0x000fe20000000f00 */
[----:B------:R-:W-:Y:S01]  /*c3f0*/  IMAD.MOV.U32 R0, RZ, RZ, R196 ;  /* 0x000000ffff007224 */ /* 0x000fe200078e00c4 */
[C---:B------:R-:W-:Y:S04]  /*c400*/  HMMA.16816.F32.BF16 R152, R204.reuse, R154, R16 ;  /* 0x0000009acc98723c */ /* 0x040fe80000041810 */
[----:B------:R-:W-:Y:S02]  /*c410*/  MOV R15, R2 ;  /* 0x00000002000f7202 */ /* 0x000fe40000000f00 */
[----:B------:R-:W-:Y:S01]  /*c420*/  MOV R13, R198 ;  /* 0x000000c6000d7202 */ /* 0x000fe20000000f00 */
[----:B------:R-:W-:Y:S01]  /*c430*/  IMAD.MOV.U32 R16, RZ, RZ, R190 ;  /* 0x000000ffff107224 */ /* 0x000fe200078e00be */
[-C--:B----4-:R-:W-:Y:S04]  /*c440*/  HMMA.16816.F32.BF16 R156, R204, R168.reuse, R20 ;  /* 0x000000a8cc9c723c */ /* 0x090fe80000041814 */
[----:B------:R-:W-:Y:S02]  /*c450*/  MOV R14, R197 ;  /* 0x000000c5000e7202 */ /* 0x000fe40000000f00 */
[----:B------:R-:W-:Y:S01]  /*c460*/  MOV R19, R183 ;  /* 0x000000b700137202 */ /* 0x000fe20000000f00 */
[----:B------:R-:W-:Y:S01]  /*c470*/  IMAD.MOV.U32 R21, RZ, RZ, R193 ;  /* 0x000000ffff157224 */ /* 0x000fe200078e00c1 */
[C---:B------:R-:W-:Y:S04]  /*c480*/  HMMA.16816.F32.BF16 R160, R208.reuse, R168, R24 ;  /* 0x000000a8d0a0723c */ /* 0x040fe80000041818 */
[----:B------:R-:W-:Y:S02]  /*c490*/  MOV R12, R182 ;  /* 0x000000b6000c7202 */ /* 0x000fe40000000f00 */
[----:B------:R-:W-:Y:S01]  /*c4a0*/  MOV R17, R189 ;  /* 0x000000bd00117202 */ /* 0x000fe20000000f00 */
[----:B------:R-:W-:Y:S01]  /*c4b0*/  IMAD.MOV.U32 R25, RZ, RZ, R164 ;  /* 0x000000ffff197224 */ /* 0x000fe200078e00a4 */
        /* <DEDUP_REMOVED lines=10> */
[----:B------:R-:W-:Y:S01]  /*c560*/  MOV R31, R11 ;  /* 0x0000000b001f7202 */ /* 0x000fe20000000f00 */
[----:B------:R-:W-:Y:S01]  /*c570*/  IMAD.MOV.U32 R28, RZ, RZ, R178 ;  /* 0x000000ffff1c7224 */ /* 0x000fe200078e00b2 */
[----:B------:R-:W-:Y:S01]  /*c580*/  MOV R34, R172 ;  /* 0x000000ac00227202 */ /* 0x000fe20000000f00 */
[----:B------:R-:W-:Y:S01]  /*c590*/  IMAD.MOV.U32 R33, RZ, RZ, R199 ;  /* 0x000000ffff217224 */ /* 0x000fe200078e00c7 */
[-C--:B--2---:R-:W-:Y:S03]  /*c5a0*/  HMMA.16816.F32.BF16 R172, R204, R184.reuse, R36 ;  /* 0x000000b8ccac723c */ /* 0x084fe60000041824 */
[----:B------:R-:W-:Y:S01]  /*c5b0*/  MOV R35, R176 ;  /* 0x000000b000237202 */ /* 0x000fe20000000f00 */
[----:B------:R-:W-:Y:S01]  /*c5c0*/  IMAD.MOV.U32 R32, RZ, RZ, R180 ;  /* 0x000000ffff207224 */ /* 0x000fe200078e00b4 */
[----:B------:R-:W-:Y:S01]  /*c5d0*/  MOV R22, R192 ;  /* 0x000000c000167202 */ /* 0x000fe20000000f00 */
[----:B------:R-:W-:Y:S01]  /*c5e0*/  IMAD.MOV.U32 R11, RZ, RZ, R181 ;  /* 0x000000ffff0b7224 */ /* 0x000fe200078e00b5 */
[----:B------:R-:W-:Y:S01]  /*c5f0*/  MOV R39, R179 ;  /* 0x000000b300277202 */ /* 0x000fe20000000f00 */
[----:B------:R-:W-:Y:S01]  /*c600*/  FADD.FTZ R3, R33, R3 ;  /* 0x0000000321037221 */ /* 0x000fe20000010000 */
[C---:B------:R-:W-:Y:S04]  /*c610*/  HMMA.16816.F32.BF16 R176, R208.reuse, R184, R40 ;  /* 0x000000b8d0b0723c */ /* 0x040fe80000041828 */
[----:B------:R-:W-:Y:S01]  /*c620*/  FADD.FTZ R10, R10, R3 ;  /* 0x000000030a0a7221 */ /* 0x000fe20000010000 */
[----:B------:R-:W-:Y:S01]  /*c630*/  MOV R2, R195 ;  /* 0x000000c300027202 */ /* 0x000fe20000000f00 */
        /* <DEDUP_REMOVED lines=14> */
[----:B------:R-:W-:Y:S01]  /*c720*/  FADD.FTZ R11, R11, R132 ;  /* 0x000000840b0b7221 */ /* 0x000fe20000010000 */
[----:B------:R-:W-:Y:S03]  /*c730*/  MOV R132, R137 ;  /* 0x0000008900847202 */ /* 0x000fe60000000f00 */
[C---:B------:R-:W-:Y:S04]  /*c740*/  HMMA.16816.F32.BF16 R200, R204.reuse, R202, R64 ;  /* 0x000000caccc8723c */ /* 0x040fe80000041840 */
[----:B------:R-:W-:Y:S04]  /*c750*/  FADD.FTZ R11, R28, R11 ;  /* 0x0000000b1c0b7221 */ /* 0x000fe80000010000 */
        /* <DEDUP_REMOVED lines=47> */
[----:B------:R-:W-:Y:S01]  /*ca50*/  MOV R138, R135 ;  /* 0x00000087008a7202 */ /* 0x000fe20000000f00 */
[----:B------:R-:W-:Y:S03]  /*ca60*/  IMAD.MOV.U32 R133, RZ, RZ, R136 ;  /* 0x000000ffff857224 */ /* 0x000fe600078e0088 */
[----:B------:R1:W-:Y:S01]  /*ca70*/  STL [R1+0x1c], R0 ;  /* 0x00001c0001007387 */ /* 0x0003e20000100800 */
[----:B------:R-:W-:-:S05]  /*ca80*/  @P0 BRA `(.L_x_1602) ;  /* 0xffffac4000000947 */ /* 0x000fca000383ffff */
.L_x_1601:
[----:B---3--:R-:W-:-:S13]  /*ca90*/  ISETP.LE.AND P0, PT, RZ, UR25, PT ;  /* 0x00000019ff007c0c */ /* 0x008fda000bf03270 */
[----:B------:R-:W-:Y:S05]  /*caa0*/  @!P0 BRA `(.L_x_1603) ;  /* 0x00004a9000008947 */ /* 0x000fea0003800000 */
[----:B------:R-:W2:Y:S01]  /*cab0*/  LDL.64 R12, [R1+0x48] ;  /* 0x00004800010c7983 */ /* 0x000ea20000100a00 */
[----:B------:R-:W-:-:S03]  /*cac0*/  ULDC.64 UR4, c[0x0][0x1e0] ;  /* 0x0000780000047ab9 */ /* 0x000fc60000000a00 */
[----:B------:R-:W3:Y:S04]  /*cad0*/  LDL.64 R6, [R1+0x50] ;  /* 0x0000500001067983 */ /* 0x000ee80000100a00 */
[----:B------:R-:W4:Y:S04]  /*cae0*/  LDL.64 R8, [R1+0x38] ;  /* 0x0000380001087983 */ /* 0x000f280000100a00 */
[----:B-1----:R-:W4:Y:S01]  /*caf0*/  LDL.64 R4, [R1+0x40] ;  /* 0x0000400001047983 */ /* 0x002f220000100a00 */
[----:B------:R-:W-:Y:S01]  /*cb00*/  UIADD3 UR12, UP0, UR12, 0x80, URZ ;  /* 0x000000800c0c7890 */ /* 0x000fe2000ff1e03f */
[----:B------:R-:W-:Y:S01]  /*cb10*/  IMAD.MOV.U32 R3, RZ, RZ, R136 ;  /* 0x000000ffff037224 */ /* 0x000fe200078e0088 */
[----:B------:R-:W-:Y:S01]  /*cb20*/  USHF.L.U64.HI UR6, UR4, 0x5, UR5 ;  /* 0x0000000504067899 */ /* 0x000fe20008010205 */
[----:B------:R-:W-:Y:S01]  /*cb30*/  MOV R2, R137 ;  /* 0x0000008900027202 */ /* 0x000fe20000000f00 */
[----:B------:R-:W-:Y:S01]  /*cb40*/  USHF.L.U32 UR8, UR4, 0x5, URZ ;  /* 0x0000000504087899 */ /* 0x000fe2000800063f */
[----:B-----5:R-:W-:Y:S01]  /*cb50*/  IMAD.MOV.U32 R138, RZ, RZ, R134 ;  /* 0x000000ffff8a7224 */ /* 0x020fe200078e0086 */
[----:B------:R-:W-:Y:S01]  /*cb60*/  MOV R132, R135 ;  /* 0x0000008700847202 */ /* 0x000fe20000000f00 */
[----:B------:R-:W-:-:S02]  /*cb70*/  UMOV UR7, 0x6 ;  /* 0x0000000600077882 */ /* 0x000fc40000000000 */
[----:B------:R-:W-:Y:S02]  /*cb80*/  ULDC.64 UR4, c[0x0][0x208] ;  /* 0x0000820000047ab9 */ /* 0x000fe40000000a00 */
[----:B------:R-:W-:Y:S02]  /*cb90*/  USHF.L.U64.HI UR7, UR4, UR7, UR5 ;  /* 0x0000000704077299 */ /* 0x000fe40008010205 */
[----:B------:R-:W-:Y:S02]  /*cba0*/  USHF.L.U32 UR11, UR4, 0x6, URZ ;  /* 0x00000006040b7899 */ /* 0x000fe4000800063f */
[----:B------:R-:W-:Y:S01]  /*cbb0*/  UIADD3.X UR9, URZ, UR9, URZ, UP0, !UPT ;  /* 0x000000093f097290 */ /* 0x000fe200087fe43f */
[----:B--2---:R-:W-:Y:S02]  /*cbc0*/  IADD3 R0, P0, R12, 0x40, RZ ;  /* 0x000000400c007810 */ /* 0x004fe40007f1e0ff */
[----:B---3--:R-:W-:-:S03]  /*cbd0*/  IADD3 R10, P1, R6, 0x40, RZ ;  /* 0x00000040060a7810 */ /* 0x008fc60007f3e0ff */
[----:B------:R1:W-:Y:S02]  /*cbe0*/  STL [R1+0x2c], R0 ;  /* 0x00002c0001007387 */ /* 0x0003e40000100800 */
[----:B----4-:R-:W-:Y:S02]  /*cbf0*/  IMAD.X R11, RZ, RZ, R5, P1 ;  /* 0x000000ffff0b7224 */ /* 0x010fe400008e0605 */
[----:B------:R-:W-:Y:S01]  /*cc00*/  IMAD.MOV.U32 R4, RZ, RZ, R6 ;  /* 0x000000ffff047224 */ /* 0x000fe200078e0006 */
[----:B-1----:R-:W-:-:S05]  /*cc10*/  IADD3.X R0, RZ, R9, RZ, P0, !PT ;  /* 0x00000009ff007210 */ /* 0x002fca00007fe4ff */
[----:B------:R1:W-:Y:S04]  /*cc20*/  STL [R1+0x28], R0 ;  /* 0x0000280001007387 */ /* 0x0003e80000100800 */
[----:B------:R1:W-:Y:S04]  /*cc30*/  STL.64 [R1+0x20], R10 ;  /* 0x0000200a01007387 */ /* 0x0003e80000100a00 */
[----:B------:R1:W-:Y:S02]  /*cc40*/  STL.64 [R1+0x40], R4 ;  /* 0x0000400401007387 */ /* 0x0003e40000100a00 */
.L_x_1604:
[----:B------:R-:W2:Y:S01]  /*cc50*/  LDL.64 R134, [R1+0x40] ;  /* 0x0000400001867983 */ /* 0x000ea20000100a00 */
[----:B------:R-:W-:Y:S04]  /*cc60*/  DEPBAR.LE SB0, 0x0 ;  /* 0x000080000000791a */ /* 0x000fe80000000000 */
[----:B------:R-:W-:Y:S01]  /*cc70*/  USHF.R.S32.HI UR5, URZ, 0x1f, UR25 ;  /* 0x0000001f3f057899 */ /* 0x000fe20008011419 */
[----:B------:R-:W3:Y:S01]  /*cc80*/  LDL.64 R246, [R1+0x20] ;  /* 0x0000200001f67983 */ /* 0x000ee20000100a00 */
[----:B------:R-:W-:Y:S01]  /*cc90*/  UIMAD UR4, UR7, UR25, URZ ;  /* 0x00000019070472a4 */ /* 0x000fe2000f8e023f */
[----:B------:R-:W-:Y:S01]  /*cca0*/  MOV R133, UR11 ;  /* 0x0000000b00857c02 */ /* 0x000fe20008000f00 */
[----:B------:R-:W-:Y:S02]  /*ccb0*/  UISETP.GT.AND UP0, UPT, UR25, URZ, UPT ;  /* 0x0000003f1900728c */ /* 0x000fe4000bf04270 */
[----:B------:R-:W-:Y:S01]  /*ccc0*/  UIMAD UR4, UR5, UR11, UR4 ;  /* 0x0000000b050472a4 */ /* 0x000fe2000f8e0204 */
[----:B------:R-:W-:Y:S08]  /*ccd0*/  BAR.SYNC.DEFER_BLOCKING 0x0 ;  /* 0x0000000000007b1d */ /* 0x000ff00000010000 */
[----:B------:R-:W-:Y:S04]  /*cce0*/  STL [R1+0x80], R128 ;  /* 0x0000808001007387 */ /* 0x000fe80000100800 */
[----:B------:R-:W-:Y:S04]  /*ccf0*/  STL [R1+0x7c], R129 ;  /* 0x00007c8101007387 */ /* 0x000fe80000100800 */
[----:B------:R-:W-:Y:S04]  /*cd00*/  STL [R1+0x78], R130 ;  /* 0x0000788201007387 */ /* 0x000fe80000100800 */
[----:B------:R-:W-:Y:S04]  /*cd10*/  STL [R1+0x74], R131 ;  /* 0x0000748301007387 */ /* 0x000fe80000100800 */
[----:B-----5:R-:W-:Y:S08]  /*cd20*/  LDSM.16.M88.4 R64, [R231+0x8100] ;  /* 0x00810000e740783b */ /* 0x020ff00000000200 */
[----:B----4-:R-:W4:Y:S08]  /*cd30*/  LDSM.16.M88.4 R16, [R224+0x4100] ;  /* 0x00410000e010783b */ /* 0x010f300000000200 */
[----:B------:R-:W1:Y:S08]  /*cd40*/  LDSM.16.M88.4 R60, [R231+0xa100] ;  /* 0x00a10000e73c783b */ /* 0x000e700000000200 */
[----:B------:R-:W1:Y:S08]  /*cd50*/  LDSM.16.M88.4 R32, [R224+0x4900] ;  /* 0x00490000e020783b */ /* 0x000e700000000200 */
[----:B------:R-:W1:Y:S08]  /*cd60*/  LDSM.16.M88.4 R48, [R224+0x5100] ;  /* 0x00510000e030783b */ /* 0x000e700000000200 */
[----:B------:R-:W1:Y:S02]  /*cd70*/  LDSM.16.M88.4 R204, [R224+0x5900] ;  /* 0x00590000e0cc783b */ /* 0x000e640000000200 */
[-C--:B-1--4-:R-:W-:Y:S06]  /*cd80*/  HMMA.16816.F32.BF16 R4, R64, R16.reuse, RZ ;  /* 0x000000104004723c */ /* 0x092fec00000418ff */
[----:B------:R-:W-:Y:S02]  /*cd90*/  LDSM.16.M88.4 R208, [R233+0x8100] ;  /* 0x00810000e9d0783b */ /* 0x000fe40000000200 */
[C---:B------:R-:W-:Y:S06]  /*cda0*/  HMMA.16816.F32.BF16 R8, R60.reuse, R16, RZ ;  /* 0x000000103c08723c */ /* 0x040fec00000418ff */
[----:B------:R-:W1:Y:S02]  /*cdb0*/  LDSM.16.M88.4 R212, [R235] ;  /* 0x00000000ebd4783b */ /* 0x000e640000000200 */
[-C--:B------:R-:W-:Y:S06]  /*cdc0*/  HMMA.16816.F32.BF16 R12, R60, R18.reuse, RZ ;  /* 0x000000123c0c723c */ /* 0x080fec00000418ff */
[----:B------:R-:W4:Y:S02]  /*cdd0*/  LDSM.16.M88.4 R216, [R233+0xa100] ;  /* 0x00a10000e9d8783b */ /* 0x000f240000000200 */
[C---:B------:R-:W-:Y:S06]  /*cde0*/  HMMA.16816.F32.BF16 R16, R64.reuse, R18, RZ ;  /* 0x000000124010723c */ /* 0x040fec00000418ff */
[----:B------:R-:W-:Y:S02]  /*cdf0*/  LDSM.16.M88.4 R220, [R242] ;  /* 0x00000000f2dc783b */ /* 0x000fe40000000200 */
[-C--:B------:R-:W-:Y:S06]  /*ce00*/  HMMA.16816.F32.BF16 R20, R64, R32.reuse, RZ ;  /* 0x000000204014723c */ /* 0x080fec00000418ff */
        /* <DEDUP_REMOVED lines=17> */
[----:B------:R-:W4:Y:S07]  /*cf20*/  LDSM.16.M88.4 R204, [R243] ;  /* 0x00000000f3cc783b */ /* 0x000f2e0000000200 */
[-C--:B-1----:R-:W-:Y:S08]  /*cf30*/  HMMA.16816.F32.BF16 R4, R208, R212.reuse, R4 ;  /* 0x000000d4d004723c */ /* 0x082ff00000041804 */
[C---:B----4-:R-:W-:Y:S08]  /*cf40*/  HMMA.16816.F32.BF16 R8, R216.reuse, R212, R8 ;  /* 0x000000d4d808723c */ /* 0x050ff00000041808 */
[-C--:B------:R-:W-:Y:S08]  /*cf50*/  HMMA.16816.F32.BF16 R12, R216, R214.reuse, R12 ;  /* 0x000000d6d80c723c */ /* 0x080ff0000004180c */
[C---:B------:R-:W-:Y:S08]  /*cf60*/  HMMA.16816.F32.BF16 R16, R208.reuse, R214, R16 ;  /* 0x000000d6d010723c */ /* 0x040ff00000041810 */
[-C--:B------:R-:W-:Y:S08]  /*cf70*/  HMMA.16816.F32.BF16 R20, R208, R204.reuse, R20 ;  /* 0x000000ccd014723c */ /* 0x080ff00000041814 */
[C---:B------:R-:W-:Y:S08]  /*cf80*/  HMMA.16816.F32.BF16 R24, R216.reuse, R204, R24 ;  /* 0x000000ccd818723c */ /* 0x040ff00000041818 */
[-C--:B------:R-:W-:Y:S08]  /*cf90*/  HMMA.16816.F32.BF16 R28, R216, R206.reuse, R28 ;  /* 0x000000ced81c723c */ /* 0x080ff0000004181c */
[C---:B------:R-:W-:Y:S01]  /*cfa0*/  HMMA.16816.F32.BF16 R32, R208.reuse, R206, R32 ;  /* 0x000000ced020723c */ /* 0x040fe20000041820 */
[----:B------:R-:W1:Y:S07]  /*cfb0*/  LDSM.16.M88.4 R204, [R241] ;  /* 0x00000000f1cc783b */ /* 0x000e6e0000000200 */
[-C--:B------:R-:W-:Y:S08]  /*cfc0*/  HMMA.16816.F32.BF16 R36, R208, R220.reuse, R36 ;  /* 0x000000dcd024723c */ /* 0x080ff00000041824 */
[C---:B------:R-:W-:Y:S08]  /*cfd0*/  HMMA.16816.F32.BF16 R40, R216.reuse, R220, R40 ;  /* 0x000000dcd828723c */ /* 0x040ff00000041828 */
[-C--:B------:R-:W-:Y:S04]  /*cfe0*/  HMMA.16816.F32.BF16 R44, R216, R222.reuse, R44 ;  /* 0x000000ded82c723c */ /* 0x080fe8000004182c */
[----:B--2---:R-:W-:Y:S04]  /*cff0*/  IMAD.WIDE.U32 R136, R133, UR25, R134 ;  /* 0x0000001985887c25 */ /* 0x004fe8000f8e0086 */
[C---:B------:R-:W-:Y:S04]  /*d000*/  HMMA.16816.F32.BF16 R48, R208.reuse, R222, R48 ;  /* 0x000000ded030723c */ /* 0x040fe80000041830 */
[----:B------:R-:W-:Y:S02]  /*d010*/  IADD3 R0, R137, UR4, RZ ;  /* 0x0000000489007c10 */ /* 0x000fe4000fffe0ff */
[C---:B------:R-:W-:Y:S02]  /*d020*/  LEA R134, P0, R136.reuse, c[0x0][0x1f8], 0x1 ;  /* 0x00007e0088867a11 */ /* 0x040fe400078008ff */
[-C--:B-1----:R-:W-:Y:S04]  /*d030*/  HMMA.16816.F32.BF16 R52, R208, R204.reuse, R52 ;  /* 0x000000ccd034723c */ /* 0x082fe80000041834 */
[----:B------:R-:W-:Y:S01]  /*d040*/  LEA.HI.X R135, R136, c[0x0][0x1fc], R0, 0x1, P0 ;  /* 0x00007f0088877a11 */ /* 0x000fe200000f0c00 */
[----:B---3--:R-:W-:Y:S01]  /*d050*/  IMAD.WIDE.U32 R136, R133, UR25, R246 ;  /* 0x0000001985887c25 */ /* 0x008fe2000f8e00f6 */
[----:B------:R-:W-:Y:S02]  /*d060*/  UIADD3 UR25, UR25, -0x1, URZ ;  /* 0xffffffff19197890 */ /* 0x000fe4000fffe03f */
[C---:B------:R-:W-:Y:S01]  /*d070*/  HMMA.16816.F32.BF16 R56, R216.reuse, R204, R56 ;  /* 0x000000ccd838723c */ /* 0x040fe20000041838 */
[----:B------:R-:W-:Y:S01]  /*d080*/  @!PT LDS RZ, [RZ] ;  /* 0x00000000fffff984 */ /* 0x000fe20000000800 */
[----:B------:R-:W-:Y:S01]  /*d090*/  @!PT LDS RZ, [RZ] ;  /* 0x00000000fffff984 */ /* 0x000fe20000000800 */
[----:B------:R-:W-:Y:S01]  /*d0a0*/  @!PT LDS RZ, [RZ] ;  /* 0x00000000fffff984 */ /* 0x000fe20000000800 */
[----:B------:R1:W-:Y:S01]  /*d0b0*/  LDGSTS.E.BYPASS.LTC128B.128 [R245+0x100], [R134.64], !P5 ;  /* 0x0010000086f57fae */ /* 0x0003e2000e901d52 */
[----:B------:R-:W-:Y:S02]  /*d0c0*/  @UP0 USHF.R.S32.HI UR13, URZ, 0x1f, UR25 ;  /* 0x0000001f3f0d0899 */ /* 0x000fe40008011419 */
[----:B------:R-:W-:Y:S01]  /*d0d0*/  IADD3 R0, R137, UR4, RZ ;  /* 0x0000000489007c10 */ /* 0x000fe2000fffe0ff */
[----:B------:R-:W-:Y:S01]  /*d0e0*/  ULDC.64 UR4, c[0x0][0x1e0] ;  /* 0x0000780000047ab9 */ /* 0x000fe20000000a00 */
[C---:B------:R-:W-:Y:S02]  /*d0f0*/  LEA R212, P0, R136.reuse, c[0x0][0x1f8], 0x1 ;  /* 0x00007e0088d47a11 */ /* 0x040fe400078008ff */
[-C--:B------:R-:W-:Y:S03]  /*d100*/  HMMA.16816.F32.BF16 R60, R216, R206.reuse, R60 ;  /* 0x000000ced83c723c */ /* 0x080fe6000004183c */
[----:B------:R-:W-:Y:S01]  /*d110*/  @UP0 UIMAD UR13, UR13, UR4, URZ ;  /* 0x000000040d0d02a4 */ /* 0x000fe2000f8e023f */
[----:B------:R-:W-:Y:S01]  /*d120*/  LEA.HI.X R213, R136, c[0x0][0x1fc], R0, 0x1, P0 ;  /* 0x00007f0088d57a11 */ /* 0x000fe200000f0c00 */
[----:B------:R-:W-:Y:S02]  /*d130*/  @UP0 UIMAD.WIDE.U32 UR20, UR25, UR4, URZ ;  /* 0x00000004191402a5 */ /* 0x000fe4000f8e003f */
[----:B------:R-:W-:Y:S01]  /*d140*/  @UP0 UIMAD UR13, UR25, UR5, UR13 ;  /* 0x00000005190d02a4 */ /* 0x000fe2000f8e020d */
[----:B------:R-:W-:Y:S01]  /*d150*/  HMMA.16816.F32.BF16 R64, R208, R206, R64 ;  /* 0x000000ced040723c */ /* 0x000fe20000041840 */
[----:B------:R2:W-:Y:S01]  /*d160*/  LDGSTS.E.BYPASS.LTC128B.128 [R245+0x2100], [R212.64], !P4 ;  /* 0x02100000d4f57fae */ /* 0x0005e2000e101d52 */
[----:B------:R-:W-:Y:S02]  /*d170*/  @UP0 USHF.L.U32 UR4, UR20, 0x6, URZ ;  /* 0x0000000614040899 */ /* 0x000fe4000800063f */
[----:B------:R-:W-:Y:S04]  /*d180*/  @UP0 UIADD3 UR13, UR21, UR13, URZ ;  /* 0x0000000d150d0290 */ /* 0x000fe8000fffe03f */
[----:B------:R-:W-:Y:S01]  /*d190*/  @UP0 USHF.L.U64.HI UR13, UR20, 0x6, UR13 ;  /* 0x00000006140d0899 */ /* 0x000fe2000801020d */
[----:B-1----:R-:W-:Y:S04]  /*d1a0*/  IADD3 R134, P0, R134, UR10, RZ ;  /* 0x0000000a86867c10 */ /* 0x002fe8000ff1e0ff */
[----:B------:R-:W-:Y:S02]  /*d1b0*/  IADD3.X R135, R135, UR14, RZ, P0, !PT ;  /* 0x0000000e87877c10 */ /* 0x000fe400087fe4ff */
[----:B------:R-:W-:Y:S03]  /*d1c0*/  IADD3 R136, P1, R134, UR10, RZ ;  /* 0x0000000a86887c10 */ /* 0x000fe6000ff3e0ff */
[----:B------:R1:W-:Y:S01]  /*d1d0*/  LDGSTS.E.BYPASS.LTC128B.128 [R245+0x900], [R134.64], !P5 ;  /* 0x0090000086f57fae */ /* 0x0003e2000e901d52 */
[----:B------:R-:W-:Y:S02]  /*d1e0*/  IADD3.X R137, R135, UR14, RZ, P1, !PT ;  /* 0x0000000e87897c10 */ /* 0x000fe40008ffe4ff */
[----:B------:R-:W-:Y:S02]  /*d1f0*/  IADD3 R204, P1, R136, UR10, RZ ;  /* 0x0000000a88cc7c10 */ /* 0x000fe4000ff3e0ff */
[----:B--2---:R-:W-:Y:S03]  /*d200*/  IADD3 R212, P0, R134, UR16, RZ ;  /* 0x0000001086d47c10 */ /* 0x004fe6000ff1e0ff */
[----:B------:R1:W-:Y:S01]  /*d210*/  LDGSTS.E.BYPASS.LTC128B.128 [R245+0x2900], [R134.64+0x80], !P4 ;  /* 0x0290008086f57fae */ /* 0x0003e2000e101d52 */
[----:B------:R-:W-:Y:S02]  /*d220*/  IADD3.X R205, R137, UR14, RZ, P1, !PT ;  /* 0x0000000e89cd7c10 */ /* 0x000fe40008ffe4ff */
[----:B------:R-:W-:Y:S05]  /*d230*/  IADD3.X R213, R135, UR15, RZ, P0, !PT ;  /* 0x0000000f87d57c10 */ /* 0x000fea00087fe4ff */
[----:B------:R2:W-:Y:S08]  /*d240*/  LDGSTS.E.BYPASS.LTC128B.128 [R245+0x1100], [R136.64], !P5 ;  /* 0x0110000088f57fae */ /* 0x0005f0000e901d52 */
        /* <DEDUP_REMOVED lines=8> */
[----:B------:R-:W1:Y:S08]  /*d2d0*/  LDSM.16.M88.4 R220, [R232+0xa100] ;  /* 0x00a10000e8dc783b */ /* 0x000e700000000200 */
[----:B----4-:R-:W4:Y:S08]  /*d2e0*/  LDSM.16.M88.4 R204, [R230+0x4900] ;  /* 0x00490000e6cc783b */ /* 0x010f300000000200 */
[----:B------:R-:W0:Y:S08]  /*d2f0*/  LDGDEPBAR ;  /* 0x00000000000079af */ /* 0x000e300000000000 */
[----:B------:R-:W2:Y:S01]  /*d300*/  LDSM.16.M88.4 R208, [R230+0x5100] ;  /* 0x00510000e6d0783b */ /* 0x000ea20000000200 */
[-C--:B---3--:R-:W-:Y:S08]  /*d310*/  HMMA.16816.F32.BF16 R4, R212, R216.reuse, R4 ;  /* 0x000000d8d404723c */ /* 0x088ff00000041804 */
        /* <DEDUP_REMOVED lines=13> */
[----:B------:R-:W2:Y:S07]  /*d3f0*/  LDSM.16.M88.4 R208, [R229] ;  /* 0x00000000e5d0783b */ /* 0x000eae0000000200 */
[-C--:B-1----:R-:W-:Y:S08]  /*d400*/  HMMA.16816.F32.BF16 R52, R212, R216.reuse, R52 ;  /* 0x000000d8d434723c */ /* 0x082ff00000041834 */
[C---:B------:R-:W-:Y:S08]  /*d410*/  HMMA.16816.F32.BF16 R56, R220.reuse, R216, R56 ;  /* 0x000000d8dc38723c */ /* 0x040ff00000041838 */
[-C--:B------:R-:W-:Y:S01]  /*d420*/  HMMA.16816.F32.BF16 R60, R220, R218.reuse, R60 ;  /* 0x000000dadc3c723c */ /* 0x080fe2000004183c */
[----:B------:R-:W1:Y:S07]  /*d430*/  LDSM.16.M88.4 R220, [R234+0xa100] ;  /* 0x00a10000eadc783b */ /* 0x000e6e0000000200 */
[----:B------:R-:W-:Y:S01]  /*d440*/  HMMA.16816.F32.BF16 R64, R212, R218, R64 ;  /* 0x000000dad440723c */ /* 0x000fe20000041840 */
[----:B------:R-:W3:Y:S07]  /*d450*/  LDSM.16.M88.4 R212, [R229+0x800] ;  /* 0x00080000e5d4783b */ /* 0x000eee0000000200 */
[-C--:B--2---:R-:W-:Y:S01]  /*d460*/  HMMA.16816.F32.BF16 R4, R204, R208.reuse, R4 ;  /* 0x000000d0cc04723c */ /* 0x084fe20000041804 */
[----:B------:R-:W-:Y:S07]  /*d470*/  LDSM.16.M88.4 R216, [R229+0x1800] ;  /* 0x00180000e5d8783b */ /* 0x000fee0000000200 */
[C---:B-1----:R-:W-:Y:S08]  /*d480*/  HMMA.16816.F32.BF16 R8, R220.reuse, R208, R8 ;  /* 0x000000d0dc08723c */ /* 0x042ff00000041808 */
[-C--:B------:R-:W-:Y:S08]  /*d490*/  HMMA.16816.F32.BF16 R12, R220, R210.reuse, R12 ;  /* 0x000000d2dc0c723c */ /* 0x080ff0000004180c */
[C---:B------:R-:W-:Y:S01]  /*d4a0*/  HMMA.16816.F32.BF16 R16, R204.reuse, R210, R16 ;  /* 0x000000d2cc10723c */ /* 0x040fe20000041810 */
[----:B------:R-:W1:Y:S07]  /*d4b0*/  LDSM.16.M88.4 R208, [R229+0x1000] ;  /* 0x00100000e5d0783b */ /* 0x000e6e0000000200 */
[-C--:B---3--:R-:W-:Y:S08]  /*d4c0*/  HMMA.16816.F32.BF16 R20, R204, R212.reuse, R20 ;  /* 0x000000d4cc14723c */ /* 0x088ff00000041814 */
[C---:B------:R-:W-:Y:S08]  /*d4d0*/  HMMA.16816.F32.BF16 R24, R220.reuse, R212, R24 ;  /* 0x000000d4dc18723c */ /* 0x040ff00000041818 */
        /* <DEDUP_REMOVED lines=29> */
[----:B------:R-:W1:Y:S07]  /*d6b0*/  LDSM.16.M88.4 R212, [R240] ;  /* 0x00000000f0d4783b */ /* 0x000e6e0000000200 */
[-C--:B------:R-:W-:Y:S08]  /*d6c0*/  HMMA.16816.F32.BF16 R52, R208, R216.reuse, R52 ;  /* 0x000000d8d034723c */ /* 0x080ff00000041834 */
[C---:B------:R-:W-:Y:S08]  /*d6d0*/  HMMA.16816.F32.BF16 R56, R220.reuse, R216, R56 ;  /* 0x000000d8dc38723c */ /* 0x040ff00000041838 */
[-C--:B------:R-:W-:Y:S01]  /*d6e0*/  HMMA.16816.F32.BF16 R60, R220, R218.reuse, R60 ;  /* 0x000000dadc3c723c */ /* 0x080fe2000004183c */
[----:B------:R-:W2:Y:S07]  /*d6f0*/  LDSM.16.M88.4 R220, [R233+0xe100] ;  /* 0x00e10000e9dc783b */ /* 0x000eae0000000200 */
[----:B------:R-:W-:Y:S01]  /*d700*/  HMMA.16816.F32.BF16 R64, R208, R218, R64 ;  /* 0x000000dad040723c */ /* 0x000fe20000041840 */
[----:B------:R-:W3:Y:S07]  /*d710*/  LDSM.16.M88.4 R208, [R239] ;  /* 0x00000000efd0783b */ /* 0x000eee0000000200 */
[-C--:B-1----:R-:W-:Y:S01]  /*d720*/  HMMA.16816.F32.BF16 R4, R204, R212.reuse, R4 ;  /* 0x000000d4cc04723c */ /* 0x082fe20000041804 */
[----:B------:R-:W-:Y:S07]  /*d730*/  LDSM.16.M88.4 R216, [R237] ;  /* 0x00000000edd8783b */ /* 0x000fee0000000200 */
        /* <DEDUP_REMOVED lines=53> */
[----:B------:R-:W2:Y:S01]  /*da90*/  MUFU.TANH R211, R6 ;  /* 0x0000000600d37308 */ /* 0x000ea20000002400 */
[----:B------:R-:W-:Y:S02]  /*daa0*/  FMUL.FTZ R8, R8, c[0x0][0x320] ;  /* 0x0000c80008087a20 */ /* 0x000fe40000410000 */
[----:B------:R-:W-:Y:S03]  /*dab0*/  FMUL.FTZ R9, R9, c[0x0][0x320] ;  /* 0x0000c80009097a20 */ /* 0x000fe60000410000 */
[----:B------:R-:W-:Y:S02]  /*dac0*/  FMUL.FTZ R10, R10, c[0x0][0x320] ;  /* 0x0000c8000a0a7a20 */ /* 0x000fe40000410000 */
[----:B------:R-:W-:Y:S02]  /*dad0*/  FMUL.FTZ R11, R11, c[0x0][0x320] ;  /* 0x0000c8000b0b7a20 */ /* 0x000fe40000410000 */
        /* <DEDUP_REMOVED lines=9> */
[----:B------:R-:W-:Y:S05]  /*db70*/  FMUL.FTZ R19, R19, c[0x0][0x320] ;  /* 0x0000c80013137a20 */ /* 0x000fea0000410000 */
[----:B------:R-:W-:Y:S01]  /*db80*/  MUFU.TANH R213, R9 ;  /* 0x0000000900d57308 */ /* 0x000fe20000002400 */
[----:B----4-:R-:W4:Y:S09]  /*db90*/  LDSM.16.M88.4 R4, [R229+0x2800] ;  /* 0x00280000e504783b */ /* 0x010f320000000200 */
[----:B------:R-:W-:Y:S10]  /*dba0*/  MUFU.TANH R216, R10 ;  /* 0x0000000a00d87308 */ /* 0x000ff40000002400 */
[----:B------:R1:W-:Y:S10]  /*dbb0*/  MUFU.TANH R217, R11 ;  /* 0x0000000b00d97308 */ /* 0x0003f40000002400 */
[----:B------:R-:W2:Y:S10]  /*dbc0*/  MUFU.TANH R16, R16 ;  /* 0x0000001000107308 */ /* 0x000eb40000002400 */
        /* <DEDUP_REMOVED lines=8> */
[----:B------:R-:W-:Y:S01]  /*dc50*/  MUFU.TANH R19, R19 ;  /* 0x0000001300137308 */ /* 0x000fe20000002400 */
[----:B------:R-:W4:Y:S01]  /*dc60*/  LDSM.16.M88.4 R4, [R229+0x3800] ;  /* 0x00380000e504783b */ /* 0x000f220000000200 */
[----:B------:R-:W-:Y:S04]  /*dc70*/  DEPBAR.LE SB0, 0x0 ;  /* 0x000080000000791a */ /* 0x000fe80000000000 */
[----:B------:R-:W-:Y:S02]  /*dc80*/  FMUL.FTZ R20, R20, c[0x0][0x320] ;  /* 0x0000c80014147a20 */ /* 0x000fe40000410000 */
[----:B------:R-:W-:Y:S02]  /*dc90*/  FMUL.FTZ R21, R21, c[0x0][0x320] ;  /* 0x0000c80015157a20 */ /* 0x000fe40000410000 */
[----:B------:R-:W-:Y:S01]  /*dca0*/  MUFU.TANH R246, R20 ;  /* 0x0000001400f67308 */ /* 0x000fe20000002400 */
        /* <DEDUP_REMOVED lines=9> */
[----:B------:R-:W-:Y:S01]  /*dd40*/  MUFU.TANH R218, R32 ;  /* 0x0000002000da7308 */ /* 0x000fe20000002400 */
[-C--:B------:R-:W-:Y:S03]  /*dd50*/  HMMA.16816.F32.BF16 R44, R220, R10.reuse, R44 ;  /* 0x0000000adc2c723c */ /* 0x080fe6000004182c */
[----:B------:R-:W-:Y:S02]  /*dd60*/  FMUL.FTZ R33, R33, c[0x0][0x320] ;  /* 0x0000c80021217a20 */ /* 0x000fe40000410000 */
[----:B------:R-:W-:Y:S02]  /*dd70*/  FMUL.FTZ R35, R35, c[0x0][0x320] ;  /* 0x0000c80023237a20 */ /* 0x000fe40000410000 */
[----:B------:R-:W-:Y:S01]  /*dd80*/  FMUL.FTZ R36, R36, c[0x0][0x320] ;  /* 0x0000c80024247a20 */ /* 0x000fe20000410000 */
[C---:B------:R-:W-:Y:S01]  /*dd90*/  HMMA.16816.F32.BF16 R48, R204.reuse, R10, R48 ;  /* 0x0000000acc30723c */ /* 0x040fe20000041830 */
[----:B------:R-:W-:Y:S01]  /*dda0*/  MUFU.TANH R219, R33 ;  /* 0x0000002100db7308 */ /* 0x000fe20000002400 */
[----:B------:R-:W3:Y:S02]  /*ddb0*/  LDL R11, [R1+0x2c] ;  /* 0x00002c00010b7983 */ /* 0x000ee40000100800 */
[----:B------:R-:W-:Y:S02]  /*ddc0*/  FMUL.FTZ R37, R37, c[0x0][0x320] ;  /* 0x0000c80025257a20 */ /* 0x000fe40000410000 */
[----:B------:R-:W3:Y:S01]  /*ddd0*/  LDL R10, [R1+0x28] ;  /* 0x00002800010a7983 */ /* 0x000ee20000100800 */
[----:B------:R-:W-:Y:S01]  /*dde0*/  FMUL.FTZ R41, R41, c[0x0][0x320] ;  /* 0x0000c80029297a20 */ /* 0x000fe20000410000 */
[-C--:B----4-:R-:W-:Y:S03]  /*ddf0*/  HMMA.16816.F32.BF16 R52, R204, R4.reuse, R52 ;  /* 0x00000004cc34723c */ /* 0x090fe60000041834 */
[----:B------:R-:W1:Y:S01]  /*de00*/  MUFU.TANH R0, R36 ;  /* 0x0000002400007308 */ /* 0x000e620000002400 */
[----:B------:R-:W-:Y:S02]  /*de10*/  FMUL.FTZ R38, R38, c[0x0][0x320] ;  /* 0x0000c80026267a20 */ /* 0x000fe40000410000 */
[----:B------:R-:W-:Y:S02]  /*de20*/  FMUL.FTZ R39, R39, c[0x0][0x320] ;  /* 0x0000c80027277a20 */ /* 0x000fe40000410000 */
[C---:B------:R-:W-:Y:S04]  /*de30*/  HMMA.16816.F32.BF16 R56, R220.reuse, R4, R56 ;  /* 0x00000004dc38723c */ /* 0x040fe80000041838 */
[----:B------:R-:W-:Y:S01]  /*de40*/  FMUL.FTZ R44, R44, c[0x0][0x320] ;  /* 0x0000c8002c2c7a20 */ /* 0x000fe20000410000 */
[----:B------:R1:W-:Y:S01]  /*de50*/  MUFU.TANH R129, R41 ;  /* 0x0000002900817308 */ /* 0x0003e20000002400 */
[----:B------:R-:W-:Y:S01]  /*de60*/  FMUL.FTZ R42, R42, c[0x0][0x320] ;  /* 0x0000c8002a2a7a20 */ /* 0x000fe20000410000 */
[----:B------:R-:W-:Y:S01]  /*de70*/  FMNMX.FTZ R5, R209, R2, !PT ;  /* 0x00000002d1057209 */ /* 0x000fe20007810000 */
[-C--:B------:R-:W-:Y:S04]  /*de80*/  HMMA.16816.F32.BF16 R60, R220, R6.reuse, R60 ;  /* 0x00000006dc3c723c */ /* 0x080fe8000004183c */
[----:B------:R-:W-:Y:S01]  /*de90*/  FMUL.FTZ R51, R51, c[0x0][0x320] ;  /* 0x0000c80033337a20 */ /* 0x000fe20000410000 */
[----:B--2---:R-:W-:Y:S01]  /*dea0*/  FMNMX.FTZ R5, R208, R5, !PT ;  /* 0x00000005d0057209 */ /* 0x004fe20007810000 */
[----:B------:R-:W-:Y:S01]  /*deb0*/  FMUL.FTZ R49, R49, c[0x0][0x320] ;  /* 0x0000c80031317a20 */ /* 0x000fe20000410000 */
[----:B------:R-:W-:Y:S01]  /*dec0*/  MUFU.TANH R9, R42 ;  /* 0x0000002a00097308 */ /* 0x000fe20000002400 */
[----:B------:R-:W-:Y:S04]  /*ded0*/  HMMA.16816.F32.BF16 R64, R204, R6, R64 ;  /* 0x00000006cc40723c */ /* 0x000fe80000041840 */
[----:B------:R-:W-:Y:S01]  /*dee0*/  FMUL.FTZ R52, R52, c[0x0][0x320] ;  /* 0x0000c80034347a20 */ /* 0x000fe20000410000 */
[----:B------:R-:W-:Y:S01]  /*def0*/  FMNMX.FTZ R4, R211, R3, !PT ;  /* 0x00000003d3047209 */ /* 0x000fe20007810000 */
[----:B------:R-:W-:Y:S01]  /*df00*/  FMUL.FTZ R53, R53, c[0x0][0x320] ;  /* 0x0000c80035357a20 */ /* 0x000fe20000410000 */
[----:B------:R-:W-:Y:S01]  /*df10*/  FMNMX.FTZ R5, R16, R5, !PT ;  /* 0x0000000510057209 */ /* 0x000fe20007810000 */
[----:B------:R-:W-:Y:S01]  /*df20*/  FMUL.FTZ R57, R57, c[0x0][0x320] ;  /* 0x0000c80039397a20 */ /* 0x000fe20000410000 */
[----:B------:R-:W2:Y:S03]  /*df30*/  MUFU.TANH R249, R22 ;  /* 0x0000001600f97308 */ /* 0x000ea60000002400 */
[----:B------:R-:W-:Y:S01]  /*df40*/  FMUL.FTZ R54, R54, c[0x0][0x320] ;  /* 0x0000c80036367a20 */ /* 0x000fe20000410000 */
[----:B------:R-:W-:Y:S01]  /*df50*/  FMNMX.FTZ R5, R17, R5, !PT ;  /* 0x0000000511057209 */ /* 0x000fe20007810000 */
[----:B------:R-:W-:Y:S01]  /*df60*/  FMUL.FTZ R55, R55, c[0x0][0x320] ;  /* 0x0000c80037377a20 */ /* 0x000fe20000410000 */
[----:B-1----:R-:W-:Y:S01]  /*df70*/  MOV R41, R0 ;  /* 0x0000000000297202 */ /* 0x002fe20000000f00 */
[----:B------:R-:W-:Y:S01]  /*df80*/  FMUL.FTZ R59, R59, c[0x0][0x320] ;  /* 0x0000c8003b3b7a20 */ /* 0x000fe20000410000 */
[----:B------:R-:W-:Y:S01]  /*df90*/  FMNMX.FTZ R5, R246, R5, !PT ;  /* 0x00000005f6057209 */ /* 0x000fe20007810000 */
[----:B------:R-:W-:Y:S01]  /*dfa0*/  FMUL.FTZ R23, R23, c[0x0][0x320] ;  /* 0x0000c80017177a20 */ /* 0x000fe20000410000 */
[----:B------:R-:W1:Y:S01]  /*dfb0*/  MUFU.TANH R133, R37 ;  /* 0x0000002500857308 */ /* 0x000e620000002400 */
[----:B------:R-:W-:Y:S01]  /*dfc0*/  FMUL.FTZ R29, R29, c[0x0][0x320] ;  /* 0x0000c8001d1d7a20 */ /* 0x000fe20000410000 */
[----:B------:R-:W-:Y:S01]  /*dfd0*/  FMNMX.FTZ R5, R244, R5, !PT ;  /* 0x00000005f4057209 */ /* 0x000fe20007810000 */
[----:B------:R-:W-:Y:S01]  /*dfe0*/  FMUL.FTZ R50, R50, c[0x0][0x320] ;  /* 0x0000c80032327a20 */ /* 0x000fe20000410000 */
[----:B------:R-:W-:Y:S01]  /*dff0*/  FMNMX.FTZ R0, R212, R132, !PT ;  /* 0x00000084d4007209 */ /* 0x000fe20007810000 */
[----:B------:R-:W-:Y:S01]  /*e000*/  FMUL.FTZ R66, R66, c[0x0][0x320] ;  /* 0x0000c80042427a20 */ /* 0x000fe20000410000 */
[----:B------:R-:W-:Y:S01]  /*e010*/  FMNMX.FTZ R5, R218, R5, !PT ;  /* 0x00000005da057209 */ /* 0x000fe20007810000 */
[----:B------:R-:W-:Y:S01]  /*e020*/  FMUL.FTZ R64, R64, c[0x0][0x320] ;  /* 0x0000c80040407a20 */ /* 0x000fe20000410000 */
[----:B------:R-:W-:Y:S01]  /*e030*/  FMNMX.FTZ R6, R210, R4, !PT ;  /* 0x00000004d2067209 */ /* 0x000fe20007810000 */
[----:B------:R-:W-:Y:S01]  /*e040*/  FMUL.FTZ R65, R65, c[0x0][0x320] ;  /* 0x0000c80041417a20 */ /* 0x000fe20000410000 */
[----:B------:R-:W-:Y:S01]  /*e050*/  MUFU.TANH R22, R51 ;  /* 0x0000003300167308 */ /* 0x000fe20000002400 */
        /* <DEDUP_REMOVED lines=9> */
[----:B------:R1:W-:Y:S01]  /*e0f0*/  MUFU.TANH R51, R66 ;  /* 0x0000004200337308 */ /* 0x0003e20000002400 */
[----:B------:R-:W-:Y:S01]  /*e100*/  FMUL.FTZ R25, R25, c[0x0][0x320] ;  /* 0x0000c80019197a20 */ /* 0x000fe20000410000 */
[----:B------:R-:W-:Y:S01]  /*e110*/  FMNMX.FTZ R0, R19, R0, !PT ;  /* 0x0000000013007209 */ /* 0x000fe20007810000 */
[----:B------:R-:W-:Y:S02]  /*e120*/  FMUL.FTZ R24, R24, c[0x0][0x320] ;  /* 0x0000c80018187a20 */ /* 0x000fe40000410000 */
[----:B------:R-:W-:Y:S01]  /*e130*/  FMUL.FTZ R28, R28, c[0x0][0x320] ;  /* 0x0000c8001c1c7a20 */ /* 0x000fe20000410000 */
[----:B--2---:R-:W-:Y:S01]  /*e140*/  FMNMX.FTZ R0, R249, R0, !PT ;  /* 0x00000000f9007209 */ /* 0x004fe20007810000 */
        /* <DEDUP_REMOVED lines=10> */
[----:B------:R-:W-:Y:S01]  /*e1f0*/  FMUL.FTZ R26, R26, c[0x0][0x320] ;  /* 0x0000c8001a1a7a20 */ /* 0x000fe20000410000 */
[----:B-1----:R-:W-:Y:S01]  /*e200*/  MOV R66, R133 ;  /* 0x0000008500427202 */ /* 0x002fe20000000f00 */
[----:B------:R-:W-:Y:S03]  /*e210*/  FMUL.FTZ R27, R27, c[0x0][0x320] ;  /* 0x0000c8001b1b7a20 */ /* 0x000fe60000410000 */
[----:B------:R-:W-:Y:S02]  /*e220*/  FMNMX.FTZ R5, R66, R5, !PT ;  /* 0x0000000542057209 */ /* 0x000fe40007810000 */
[----:B------:R2:W-:Y:S10]  /*e230*/  MUFU.TANH R30, R64 ;  /* 0x00000040001e7308 */ /* 0x0005f40000002400 */
[----:B------:R-:W-:Y:S10]  /*e240*/  MUFU.TANH R20, R44 ;  /* 0x0000002c00147308 */ /* 0x000ff40000002400 */
[----:B------:R-:W1:Y:S01]  /*e250*/  MUFU.TANH R44, R48 ;  /* 0x00000030002c7308 */ /* 0x000e620000002400 */
[----:B--2---:R-:W-:Y:S09]  /*e260*/  MOV R64, R128 ;  /* 0x0000008000407202 */ /* 0x004ff20000000f00 */
[----:B------:R-:W2:Y:S10]  /*e270*/  MUFU.TANH R33, R49 ;  /* 0x0000003100217308 */ /* 0x000eb40000002400 */
[----:B------:R-:W4:Y:S01]  /*e280*/  MUFU.TANH R32, R52 ;  /* 0x0000003400207308 */ /* 0x000f220000002400 */
[----:B-1----:R-:W-:Y:S09]  /*e290*/  FMNMX.FTZ R5, R44, R5, !PT ;  /* 0x000000052c057209 */ /* 0x002ff20007810000 */
[----:B------:R-:W-:Y:S01]  /*e2a0*/  MUFU.TANH R241, R31 ;  /* 0x0000001f00f17308 */ /* 0x000fe20000002400 */
[----:B--2---:R-:W-:Y:S09]  /*e2b0*/  FMNMX.FTZ R5, R33, R5, !PT ;  /* 0x0000000521057209 */ /* 0x004ff20007810000 */
[----:B------:R-:W1:Y:S01]  /*e2c0*/  MUFU.TANH R31, R53 ;  /* 0x00000035001f7308 */ /* 0x000e620000002400 */
[----:B----4-:R-:W-:Y:S09]  /*e2d0*/  FMNMX.FTZ R5, R32, R5, !PT ;  /* 0x0000000520057209 */ /* 0x010ff20007810000 */
[----:B------:R-:W2:Y:S10]  /*e2e0*/  MUFU.TANH R128, R65 ;  /* 0x0000004100807308 */ /* 0x000eb40000002400 */
[----:B------:R-:W-:Y:S01]  /*e2f0*/  MUFU.TANH R248, R34 ;  /* 0x0000002200f87308 */ /* 0x000fe20000002400 */
[----:B-1----:R-:W-:Y:S04]  /*e300*/  FMNMX.FTZ R5, R31, R5, !PT ;  /* 0x000000051f057209 */ /* 0x002fe80007810000 */
[----:B------:R-:W-:Y:S05]  /*e310*/  FMNMX.FTZ R5, R30, R5, !PT ;  /* 0x000000051e057209 */ /* 0x000fea0007810000 */
[----:B------:R1:W-:Y:S01]  /*e320*/  MUFU.TANH R247, R35 ;  /* 0x0000002300f77308 */ /* 0x0003e20000002400 */
[----:B--2---:R-:W-:Y:S05]  /*e330*/  FMNMX.FTZ R5, R128, R5, !PT ;  /* 0x0000000580057209 */ /* 0x004fea0007810000 */
[----:B------:R-:W2:Y:S04]  /*e340*/  SHFL.BFLY PT, R8, R5, 0x2, 0x1f ;  /* 0x0c401f0005087f89 */ /* 0x000ea800000e0000 */
[----:B------:R-:W-:Y:S10]  /*e350*/  MUFU.TANH R251, R25 ;  /* 0x0000001900fb7308 */ /* 0x000ff40000002400 */
[----:B------:R4:W-:Y:S01]  /*e360*/  MUFU.TANH R25, R59 ;  /* 0x0000003b00197308 */ /* 0x0009e20000002400 */
[----:B-1----:R-:W3:Y:S09]  /*e370*/  LDL.64 R34, [R1+0x48] ;  /* 0x0000480001227983 */ /* 0x002ef20000100a00 */
[----:B------:R-:W1:Y:S01]  /*e380*/  MUFU.TANH R13, R13 ;  /* 0x0000000d000d7308 */ /* 0x000e620000002400 */
[----:B--2---:R-:W-:Y:S09]  /*e390*/  FMNMX.FTZ R5, R5, R8, !PT ;  /* 0x0000000805057209 */ /* 0x004ff20007810000 */
[----:B------:R-:W2:Y:S01]  /*e3a0*/  MUFU.TANH R252, R23 ;  /* 0x0000001700fc7308 */ /* 0x000ea20000002400 */
[----:B----4-:R-:W-:Y:S02]  /*e3b0*/  MOV R59, R9 ;  /* 0x00000009003b7202 */ /* 0x010fe40000000f00 */
[----:B------:R-:W4:Y:S07]  /*e3c0*/  LDL.64 R8, [R1+0x38] ;  /* 0x0000380001087983 */ /* 0x000f2e0000100a00 */
[----:B------:R-:W2:Y:S01]  /*e3d0*/  MUFU.TANH R243, R24 ;  /* 0x0000001800f37308 */ /* 0x000ea20000002400 */
[----:B-1----:R-:W-:Y:S09]  /*e3e0*/  FMNMX.FTZ R6, R13, R4, !PT ;  /* 0x000000040d067209 */ /* 0x002ff20007810000 */
[----:B------:R-:W1:Y:S01]  /*e3f0*/  MUFU.TANH R250, R28 ;  /* 0x0000001c00fa7308 */ /* 0x000e620000002400 */
[----:B--2---:R-:W-:Y:S04]  /*e400*/  FMNMX.FTZ R0, R252, R0, !PT ;  /* 0x00000000fc007209 */ /* 0x004fe80007810000 */
[----:B------:R-:W-:Y:S05]  /*e410*/  FMNMX.FTZ R0, R248, R0, !PT ;  /* 0x00000000f8007209 */ /* 0x000fea0007810000 */
[----:B------:R-:W2:Y:S01]  /*e420*/  MUFU.TANH R21, R29 ;  /* 0x0000001d00157308 */ /* 0x000ea20000002400 */
[----:B------:R-:W-:Y:S02]  /*e430*/  FMNMX.FTZ R0, R247, R0, !PT ;  /* 0x00000000f7007209 */ /* 0x000fe40007810000 */
[----:B------:R-:W-:Y:S04]  /*e440*/  FMNMX.FTZ R6, R243, R6, !PT ;  /* 0x00000006f3067209 */ /* 0x000fe80007810000 */
[----:B------:R-:W-:Y:S03]  /*e450*/  FMNMX.FTZ R6, R251, R6, !PT ;  /* 0x00000006fb067209 */ /* 0x000fe60007810000 */
[----:B------:R-:W2:Y:S01]  /*e460*/  MUFU.TANH R130, R38 ;  /* 0x0000002600827308 */ /* 0x000ea20000002400 */
[----:B-1----:R-:W-:Y:S09]  /*e470*/  FMNMX.FTZ R6, R250, R6, !PT ;  /* 0x00000006fa067209 */ /* 0x002ff20007810000 */
[----:B------:R-:W1:Y:S01]  /*e480*/  MUFU.TANH R23, R39 ;  /* 0x0000002700177308 */ /* 0x000e620000002400 */
[----:B--2---:R-:W-:Y:S09]  /*e490*/  FMNMX.FTZ R6, R21, R6, !PT ;  /* 0x0000000615067209 */ /* 0x004ff20007810000 */
[----:B------:R-:W-:Y:S01]  /*e4a0*/  MUFU.TANH R24, R27 ;  /* 0x0000001b00187308 */ /* 0x000fe20000002400 */
[----:B------:R-:W-:Y:S09]  /*e4b0*/  FMNMX.FTZ R0, R130, R0, !PT ;  /* 0x0000000082007209 */ /* 0x000ff20007810000 */
[----:B------:R-:W2:Y:S01]  /*e4c0*/  MUFU.TANH R27, R40 ;  /* 0x00000028001b7308 */ /* 0x000ea20000002400 */
[----:B-1----:R-:W-:Y:S09]  /*e4d0*/  FMNMX.FTZ R0, R23, R0, !PT ;  /* 0x0000000017007209 */ /* 0x002ff20007810000 */
[----:B------:R-:W1:Y:S10]  /*e4e0*/  MUFU.TANH R235, R50 ;  /* 0x0000003200eb7308 */ /* 0x000e740000002400 */
[----:B------:R-:W1:Y:S01]  /*e4f0*/  MUFU.TANH R131, R45 ;  /* 0x0000002d00837308 */ /* 0x000e620000002400 */
[----:B--2---:R-:W-:Y:S02]  /*e500*/  FMNMX.FTZ R6, R27, R6, !PT ;  /* 0x000000061b067209 */ /* 0x004fe40007810000 */
[----:B------:R-:W-:Y:S02]  /*e510*/  MOV R40, R241 ;  /* 0x000000f100287202 */ /* 0x000fe40000000f00 */
[----:B------:R-:W-:Y:S05]  /*e520*/  FMNMX.FTZ R6, R129, R6, !PT ;  /* 0x0000000681067209 */ /* 0x000fea0007810000 */
[----:B------:R-:W2:Y:S01]  /*e530*/  MUFU.TANH R49, R54 ;  /* 0x0000003600317308 */ /* 0x000ea20000002400 */
[----:B------:R-:W-:Y:S02]  /*e540*/  FMNMX.FTZ R6, R20, R6, !PT ;  /* 0x0000000614067209 */ /* 0x000fe40007810000 */
[----:B-1----:R-:W-:Y:S04]  /*e550*/  FMNMX.FTZ R0, R235, R0, !PT ;  /* 0x00000000eb007209 */ /* 0x002fe80007810000 */
[----:B------:R-:W-:Y:S03]  /*e560*/  FMNMX.FTZ R0, R22, R0, !PT ;  /* 0x0000000016007209 */ /* 0x000fe60007810000 */
[----:B------:R-:W-:Y:S01]  /*e570*/  MUFU.TANH R29, R60 ;  /* 0x0000003c001d7308 */ /* 0x000fe20000002400 */
[----:B------:R-:W-:Y:S02]  /*e580*/  FMNMX.FTZ R6, R131, R6, !PT ;  /* 0x0000000683067209 */ /* 0x000fe40007810000 */
[----:B------:R-:W-:Y:S07]  /*e590*/  MOV R45, R242 ;  /* 0x000000f2002d7202 */ /* 0x000fee0000000f00 */
[----:B------:R-:W1:Y:S01]  /*e5a0*/  MUFU.TANH R137, R56 ;  /* 0x0000003800897308 */ /* 0x000e620000002400 */
[----:B--2---:R-:W-:Y:S09]  /*e5b0*/  FMNMX.FTZ R0, R49, R0, !PT ;  /* 0x0000000031007209 */ /* 0x004ff20007810000 */
[----:B------:R-:W2:Y:S10]  /*e5c0*/  MUFU.TANH R50, R55 ;  /* 0x0000003700327308 */ /* 0x000eb40000002400 */
[----:B------:R-:W2:Y:S01]  /*e5d0*/  MUFU.TANH R65, R61 ;  /* 0x0000003d00417308 */ /* 0x000ea20000002400 */
[----:B-1----:R-:W-:Y:S02]  /*e5e0*/  MOV R60, R137 ;  /* 0x00000089003c7202 */ /* 0x002fe40000000f00 */
[----:B------:R-:W1:Y:S07]  /*e5f0*/  SHFL.BFLY PT, R137, R5, 0x1, 0x1f ;  /* 0x0c201f0005897f89 */ /* 0x000e6e00000e0000 */
[----:B------:R-:W1:Y:S01]  /*e600*/  MUFU.TANH R14, R14 ;  /* 0x0000000e000e7308 */ /* 0x000e620000002400 */
[----:B--2---:R-:W-:Y:S02]  /*e610*/  FMNMX.FTZ R4, R50, R0, !PT ;  /* 0x0000000032047209 */ /* 0x004fe40007810000 */
[----:B------:R-:W-:Y:S02]  /*e620*/  FMNMX.FTZ R0, R60, R6, !PT ;  /* 0x000000063c007209 */ /* 0x000fe40007810000 */
[----:B------:R-:W-:Y:S05]  /*e630*/  FMNMX.FTZ R6, R216, R138, !PT ;  /* 0x0000008ad8067209 */ /* 0x000fea0007810000 */
[----:B------:R-:W2:Y:S01]  /*e640*/  MUFU.TANH R15, R15 ;  /* 0x0000000f000f7308 */ /* 0x000ea20000002400 */
[----:B------:R-:W-:Y:S02]  /*e650*/  FMNMX.FTZ R0, R64, R0, !PT ;  /* 0x0000000040007209 */ /* 0x000fe40007810000 */
[----:B------:R-:W-:Y:S02]  /*e660*/  FMNMX.FTZ R6, R217, R6, !PT ;  /* 0x00000006d9067209 */ /* 0x000fe40007810000 */
[----:B------:R-:W-:Y:S02]  /*e670*/  FMNMX.FTZ R0, R29, R0, !PT ;  /* 0x000000001d007209 */ /* 0x000fe40007810000 */
[----:B------:R-:W-:Y:S02]  /*e680*/  FMNMX.FTZ R4, R51, R4, !PT ;  /* 0x0000000433047209 */ /* 0x000fe40007810000 */
[----:B------:R-:W-:Y:S01]  /*e690*/  FMNMX.FTZ R0, R65, R0, !PT ;  /* 0x0000000041007209 */ /* 0x000fe20007810000 */
[----:B------:R-:W2:Y:S01]  /*e6a0*/  MUFU.TANH R139, R26 ;  /* 0x0000001a008b7308 */ /* 0x000ea20000002400 */
[----:B-1----:R-:W-:Y:S02]  /*e6b0*/  FMNMX.FTZ R137, R5, R137, !PT ;  /* 0x0000008905897209 */ /* 0x002fe40007810000 */
[----:B------:R-:W-:Y:S01]  /*e6c0*/  MOV R61, R33 ;  /* 0x00000021003d7202 */ /* 0x000fe20000000f00 */
[----:B------:R-:W1:Y:S01]  /*e6d0*/  SHFL.BFLY PT, R135, R0, 0x2, 0x1f ;  /* 0x0c401f0000877f89 */ /* 0x000e6200000e0000 */
[----:B------:R-:W-:Y:S01]  /*e6e0*/  FMNMX.FTZ R6, R14, R6, !PT ;  /* 0x000000060e067209 */ /* 0x000fe20007810000 */
[----:B------:R-:W-:Y:S04]  /*e6f0*/  FMUL.FTZ R207, R137, c[0x0][0x2d0] ;  /* 0x0000b40089cf7a20 */ /* 0x000fe80000410000 */
[----:B------:R-:W1:Y:S01]  /*e700*/  MUFU.TANH R56, R67 ;  /* 0x0000004300387308 */ /* 0x000e620000002400 */
[----:B--2---:R-:W-:Y:S09]  /*e710*/  FMNMX.FTZ R6, R15, R6, !PT ;  /* 0x000000060f067209 */ /* 0x004ff20007810000 */
[----:B------:R-:W2:Y:S01]  /*e720*/  MUFU.TANH R67, R43 ;  /* 0x0000002b00437308 */ /* 0x000ea20000002400 */
[----:B------:R-:W-:Y:S04]  /*e730*/  MOV R28, R139 ;  /* 0x0000008b001c7202 */ /* 0x000fe80000000f00 */
[----:B------:R-:W-:Y:S02]  /*e740*/  FMNMX.FTZ R6, R28, R6, !PT ;  /* 0x000000061c067209 */ /* 0x000fe40007810000 */
[----:B-1----:R-:W-:Y:S03]  /*e750*/  FMNMX.FTZ R135, R0, R135, !PT ;  /* 0x0000008700877209 */ /* 0x002fe60007810000 */
[----:B------:R-:W1:Y:S01]  /*e760*/  MUFU.TANH R26, R46 ;  /* 0x0000002e001a7308 */ /* 0x000e620000002400 */
[----:B------:R-:W-:Y:S02]  /*e770*/  FMNMX.FTZ R6, R24, R6, !PT ;  /* 0x0000000618067209 */ /* 0x000fe40007810000 */
[----:B------:R-:W-:Y:S02]  /*e780*/  FMNMX.FTZ R4, R56, R4, !PT ;  /* 0x0000000438047209 */ /* 0x000fe40007810000 */
[----:B------:R-:W-:Y:S03]  /*e790*/  FMNMX.FTZ R6, R45, R6, !PT ;  /* 0x000000062d067209 */ /* 0x000fe60007810000 */
[----:B------:R-:W1:Y:S01]  /*e7a0*/  SHFL.BFLY PT, R7, R4, 0x2, 0x1f ;  /* 0x0c401f0004077f89 */ /* 0x000e6200000e0000 */
[----:B------:R-:W-:Y:S01]  /*e7b0*/  FMNMX.FTZ R0, R40, R6, !PT ;  /* 0x0000000628007209 */ /* 0x000fe20007810000 */
[----:B------:R1:W1:Y:S03]  /*e7c0*/  MUFU.TANH R57, R47 ;  /* 0x0000002f00397308 */ /* 0x0002660000002400 */
[----:B------:R-:W-:Y:S01]  /*e7d0*/  FMNMX.FTZ R6, R59, R0, !PT ;  /* 0x000000003b067209 */ /* 0x000fe20007810000 */
[----:B------:R-:W-:Y:S01]  /*e7e0*/  FMUL.FTZ R0, R63, c[0x0][0x320] ;  /* 0x0000c8003f007a20 */ /* 0x000fe20000410000 */
[----:B------:R-:W-:Y:S02]  /*e7f0*/  MOV R63, R21 ;  /* 0x00000015003f7202 */ /* 0x000fe40000000f00 */
[----:B--2---:R-:W-:Y:S03]  /*e800*/  FMNMX.FTZ R6, R67, R6, !PT ;  /* 0x0000000643067209 */ /* 0x004fe60007810000 */
[----:B------:R2:W-:Y:S01]  /*e810*/  MUFU.TANH R139, R0 ;  /* 0x00000000008b7308 */ /* 0x0005e20000002400 */
[----:B-1----:R-:W-:Y:S09]  /*e820*/  FMNMX.FTZ R5, R26, R6, !PT ;  /* 0x000000061a057209 */ /* 0x002ff20007810000 */
[----:B------:R-:W1:Y:S01]  /*e830*/  MUFU.TANH R48, R58 ;  /* 0x0000003a00307308 */ /* 0x000e620000002400 */
[----:B------:R-:W-:Y:S02]  /*e840*/  FMNMX.FTZ R4, R4, R7, !PT ;  /* 0x0000000704047209 */ /* 0x000fe40007810000 */
[----:B------:R-:W1:Y:S01]  /*e850*/  SHFL.BFLY PT, R7, R135, 0x1, 0x1f ;  /* 0x0c201f0087077f89 */ /* 0x000e6200000e0000 */
[----:B------:R-:W-:Y:S06]  /*e860*/  MOV R47, R27 ;  /* 0x0000001b002f7202 */ /* 0x000fec0000000f00 */
[----:B------:R1:W-:Y:S01]  /*e870*/  MUFU.TANH R204, R62 ;  /* 0x0000003e00cc7308 */ /* 0x0003e20000002400 */
[----:B------:R-:W1:Y:S01]  /*e880*/  SHFL.BFLY PT, R136, R4, 0x1, 0x1f ;  /* 0x0c201f0004887f89 */ /* 0x000e6200000e0000 */
[----:B--2---:R-:W-:Y:S01]  /*e890*/  FADD.FTZ R0, -R137, R2 ;  /* 0x0000000289007221 */ /* 0x004fe20000010100 */
[----:B------:R-:W-:Y:S03]  /*e8a0*/  FMNMX.FTZ R2, R57, R5, !PT ;  /* 0x0000000539027209 */ /* 0x000fe60007810000 */
[----:B------:R-:W-:Y:S04]  /*e8b0*/  FMUL.FTZ R0, R0, c[0x0][0x2d0] ;  /* 0x0000b40000007a20 */ /* 0x000fe80000410000 */
[----:B------:R2:W2:Y:S01]  /*e8c0*/  MUFU.EX2 R134, R0 ;  /* 0x0000000000867308 */ /* 0x0004a20000000800 */
[----:B-1----:R-:W-:Y:S02]  /*e8d0*/  FMNMX.FTZ R2, R48, R2, !PT ;  /* 0x0000000230027209 */ /* 0x002fe40007810000 */
[----:B------:R-:W-:Y:S02]  /*e8e0*/  MOV R58, R23 ;  /* 0x00000017003a7202 */ /* 0x000fe40000000f00 */
[----:B------:R-:W-:Y:S05]  /*e8f0*/  FMNMX.FTZ R135, R135, R7, !PT ;  /* 0x0000000787877209 */ /* 0x000fea0007810000 */
[----:B------:R-:W-:Y:S01]  /*e900*/  FMUL.FTZ R205, R135, c[0x0][0x2d0] ;  /* 0x0000b40087cd7a20 */ /* 0x000fe20000410000 */
[----:B------:R-:W-:Y:S02]  /*e910*/  MOV R62, R22 ;  /* 0x00000016003e7202 */ /* 0x000fe40000000f00 */
[----:B------:R-:W-:Y:S01]  /*e920*/  FMNMX.FTZ R136, R4, R136, !PT ;  /* 0x0000008804887209 */ /* 0x000fe20007810000 */
[----:B------:R-:W-:Y:S02]  /*e930*/  FFMA.FTZ R7, R212, c[0x0][0x2d0], -R205 ;  /* 0x0000b400d4077a23 */ /* 0x000fe400000108cd */
[----:B------:R-:W-:Y:S02]  /*e940*/  FFMA.FTZ R4, R209, c[0x0][0x2d0], -R207 ;  /* 0x0000b400d1047a23 */ /* 0x000fe400000108cf */
[C---:B------:R-:W-:Y:S01]  /*e950*/  FMUL.FTZ R206, R136.reuse, c[0x0][0x2d0] ;  /* 0x0000b40088ce7a20 */ /* 0x040fe20000410000 */
[----:B------:R-:W-:Y:S01]  /*e960*/  MUFU.EX2 R212, R7 ;  /* 0x0000000700d47308 */ /* 0x000fe20000000800 */
[----:B--2---:R-:W-:Y:S01]  /*e970*/  FMNMX.FTZ R0, R25, R2, !PT ;  /* 0x0000000219007209 */ /* 0x004fe20007810000 */
[----:B------:R-:W-:Y:S02]  /*e980*/  FADD.FTZ R2, -R136, R3 ;  /* 0x0000000388027221 */ /* 0x000fe40000010100 */
[----:B------:R-:W-:Y:S01]  /*e990*/  FMUL.FTZ R33, R134, R169 ;  /* 0x000000a986217220 */ /* 0x000fe20000410000 */
[----:B------:R-:W-:Y:S01]  /*e9a0*/  FMNMX.FTZ R0, R204, R0, !PT ;  /* 0x00000000cc007209 */ /* 0x000fe20007810000 */
[----:B------:R-:W-:Y:S04]  /*e9b0*/  FMUL.FTZ R2, R2, c[0x0][0x2d0] ;  /* 0x0000b40002027a20 */ /* 0x000fe80000410000 */
[----:B------:R3:W-:Y:S01]  /*e9c0*/  MUFU.EX2 R215, R4 ;  /* 0x0000000400d77308 */ /* 0x0007e20000000800 */
[C---:B------:R-:W-:Y:S01]  /*e9d0*/  FMUL.FTZ R68, R134.reuse, R68 ;  /* 0x0000004486447220 */ /* 0x040fe20000410000 */
[----:B------:R-:W-:Y:S01]  /*e9e0*/  FMNMX.FTZ R0, R139, R0, !PT ;  /* 0x000000008b007209 */ /* 0x000fe20007810000 */
[C---:B------:R-:W-:Y:S02]  /*e9f0*/  FMUL.FTZ R69, R134.reuse, R69 ;  /* 0x0000004586457220 */ /* 0x040fe40000410000 */
[C---:B------:R-:W-:Y:S02]  /*ea00*/  FMUL.FTZ R80, R134.reuse, R80 ;  /* 0x0000005086507220 */ /* 0x040fe40000410000 */
[----:B------:R-:W1:Y:S01]  /*ea10*/  SHFL.BFLY PT, R3, R0, 0x2, 0x1f ;  /* 0x0c401f0000037f89 */ /* 0x000e6200000e0000 */
[C---:B------:R-:W-:Y:S02]  /*ea20*/  FMUL.FTZ R81, R134.reuse, R81 ;  /* 0x0000005186517220 */ /* 0x040fe40000410000 */
[----:B------:R2:W2:Y:S01]  /*ea30*/  MUFU.EX2 R133, R2 ;  /* 0x0000000200857308 */ /* 0x0004a20000000800 */
[C---:B------:R-:W-:Y:S02]  /*ea40*/  FMUL.FTZ R84, R134.reuse, R84 ;  /* 0x0000005486547220 */ /* 0x040fe40000410000 */
[C---:B------:R-:W-:Y:S02]  /*ea50*/  FMUL.FTZ R85, R134.reuse, R85 ;  /* 0x0000005586557220 */ /* 0x040fe40000410000 */
[C---:B------:R-:W-:Y:S02]  /*ea60*/  FMUL.FTZ R96, R134.reuse, R96 ;  /* 0x0000006086607220 */ /* 0x040fe40000410000 */
[C---:B------:R-:W-:Y:S02]  /*ea70*/  FMUL.FTZ R97, R134.reuse, R97 ;  /* 0x0000006186617220 */ /* 0x040fe40000410000 */
[C---:B------:R-:W-:Y:S02]  /*ea80*/  FMUL.FTZ R100, R134.reuse, R100 ;  /* 0x0000006486647220 */ /* 0x040fe40000410000 */
[C---:B------:R-:W-:Y:S02]  /*ea90*/  FMUL.FTZ R101, R134.reuse, R101 ;  /* 0x0000006586657220 */ /* 0x040fe40000410000 */
[C---:B------:R-:W-:Y:S01]  /*eaa0*/  FMUL.FTZ R112, R134.reuse, R112 ;  /* 0x0000007086707220 */ /* 0x040fe20000410000 */
[----:B---3--:R-:W-:Y:S01]  /*eab0*/  @P0 IADD3 R4, P2, R11, UR4, RZ ;  /* 0x000000040b040c10 */ /* 0x008fe2000ff5e0ff */
[C---:B------:R-:W-:Y:S02]  /*eac0*/  FMUL.FTZ R113, R134.reuse, R113 ;  /* 0x0000007186717220 */ /* 0x040fe40000410000 */
[C---:B------:R-:W-:Y:S02]  /*ead0*/  FMUL.FTZ R116, R134.reuse, R116 ;  /* 0x0000007486747220 */ /* 0x040fe40000410000 */
[----:B------:R-:W-:Y:S01]  /*eae0*/  FMUL.FTZ R117, R134, R117 ;  /* 0x0000007586757220 */ /* 0x000fe20000410000 */
[----:B-1----:R-:W-:Y:S01]  /*eaf0*/  FMNMX.FTZ R0, R0, R3, !PT ;  /* 0x0000000300007209 */ /* 0x002fe20007810000 */
[--C-:B------:R-:W-:Y:S02]  /*eb00*/  FFMA.FTZ R3, R17, c[0x0][0x2d0], -R207.reuse ;  /* 0x0000b40011037a23 */ /* 0x100fe400000108cf */
[----:B--2---:R-:W-:Y:S02]  /*eb10*/  FADD.FTZ R2, -R135, R132 ;  /* 0x0000008487027221 */ /* 0x004fe40000010100 */
[----:B------:R1:W-:Y:S01]  /*eb20*/  MUFU.EX2 R241, R3 ;  /* 0x0000000300f17308 */ /* 0x0003e20000000800 */
[----:B------:R-:W-:Y:S01]  /*eb30*/  FMUL.FTZ R17, R134, R153 ;  /* 0x0000009986117220 */ /* 0x000fe20000410000 */
[----:B------:R-:W-:Y:S01]  /*eb40*/  MOV R153, R24 ;  /* 0x0000001800997202 */ /* 0x000fe20000000f00 */
[----:B------:R-:W-:Y:S02]  /*eb50*/  FMUL.FTZ R2, R2, c[0x0][0x2d0] ;  /* 0x0000b40002027a20 */ /* 0x000fe40000410000 */
[C---:B------:R-:W-:Y:S01]  /*eb60*/  FMUL.FTZ R35, R133.reuse, R171 ;  /* 0x000000ab85237220 */ /* 0x040fe20000410000 */
[----:B------:R-:W-:Y:S01]  /*eb70*/  MOV R171, R44 ;  /* 0x0000002c00ab7202 */ /* 0x000fe20000000f00 */
[C---:B------:R-:W-:Y:S02]  /*eb80*/  FMUL.FTZ R70, R133.reuse, R70 ;  /* 0x0000004685467220 */ /* 0x040fe40000410000 */
[C---:B------:R-:W-:Y:S01]  /*eb90*/  FMUL.FTZ R71, R133.reuse, R71 ;  /* 0x0000004785477220 */ /* 0x040fe20000410000 */
[----:B------:R2:W3:Y:S01]  /*eba0*/  MUFU.EX2 R132, R2 ;  /* 0x0000000200847308 */ /* 0x0004e20000000800 */
[C---:B------:R-:W-:Y:S02]  /*ebb0*/  FMUL.FTZ R82, R133.reuse, R82 ;  /* 0x0000005285527220 */ /* 0x040fe40000410000 */
[C---:B------:R-:W-:Y:S02]  /*ebc0*/  FMUL.FTZ R83, R133.reuse, R83 ;  /* 0x0000005385537220 */ /* 0x040fe40000410000 */
[C---:B------:R-:W-:Y:S02]  /*ebd0*/  FMUL.FTZ R86, R133.reuse, R86 ;  /* 0x0000005685567220 */ /* 0x040fe40000410000 */
[C---:B------:R-:W-:Y:S02]  /*ebe0*/  FMUL.FTZ R87, R133.reuse, R87 ;  /* 0x0000005785577220 */ /* 0x040fe40000410000 */
[C---:B------:R-:W-:Y:S02]  /*ebf0*/  FMUL.FTZ R98, R133.reuse, R98 ;  /* 0x0000006285627220 */ /* 0x040fe40000410000 */
[C---:B------:R-:W-:Y:S02]  /*ec00*/  FMUL.FTZ R99, R133.reuse, R99 ;  /* 0x0000006385637220 */ /* 0x040fe40000410000 */
[----:B------:R-:W-:Y:S02]  /*ec10*/  FMUL.FTZ R102, R133, R102 ;  /* 0x0000006685667220 */ /* 0x000fe40000410000 */
[--C-:B-1----:R-:W-:Y:S02]  /*ec20*/  FFMA.FTZ R3, R211, c[0x0][0x2d0], -R206.reuse ;  /* 0x0000b400d3037a23 */ /* 0x102fe400000108ce */
[C---:B------:R-:W-:Y:S02]  /*ec30*/  FMUL.FTZ R103, R133.reuse, R103 ;  /* 0x0000006785677220 */ /* 0x040fe40000410000 */
[----:B------:R1:W-:Y:S01]  /*ec40*/  MUFU.EX2 R214, R3 ;  /* 0x0000000300d67308 */ /* 0x0003e20000000800 */
[C---:B------:R-:W-:Y:S02]  /*ec50*/  FMUL.FTZ R114, R133.reuse, R114 ;  /* 0x0000007285727220 */ /* 0x040fe40000410000 */
[C---:B------:R-:W-:Y:S02]  /*ec60*/  FMUL.FTZ R115, R133.reuse, R115 ;  /* 0x0000007385737220 */ /* 0x040fe40000410000 */
[--C-:B--2---:R-:W-:Y:S02]  /*ec70*/  FFMA.FTZ R2, R208, c[0x0][0x2d0], -R207.reuse ;  /* 0x0000b400d0027a23 */ /* 0x104fe400000108cf */
[C---:B---3--:R-:W-:Y:S01]  /*ec80*/  FMUL.FTZ R24, R132.reuse, R160 ;  /* 0x000000a084187220 */ /* 0x048fe20000410000 */
[----:B------:R-:W-:Y:S01]  /*ec90*/  MOV R160, R57 ;  /* 0x0000003900a07202 */ /* 0x000fe20000000f00 */
        /* <DEDUP_REMOVED lines=13> */
[----:B------:R-:W-:Y:S02]  /*ed70*/  FMUL.FTZ R104, R132, R104 ;  /* 0x0000006884687220 */ /* 0x000fe40000410000 */
[----:B--2---:R-:W-:Y:S02]  /*ed80*/  FFMA.FTZ R2, R16, c[0x0][0x2d0], -R207 ;  /* 0x0000b40010027a23 */ /* 0x004fe400000108cf */
[----:B------:R-:W-:Y:S01]  /*ed90*/  FMUL.FTZ R16, R134, R152 ;  /* 0x0000009886107220 */ /* 0x000fe20000410000 */
        /* <DEDUP_REMOVED lines=11> */
[C---:B------:R-:W-:Y:S01]  /*ee50*/  FMUL.FTZ R18, R133.reuse, R154 ;  /* 0x0000009a85127220 */ /* 0x040fe20000410000 */
[----:B------:R-:W-:Y:S01]  /*ee60*/  MOV R154, R65 ;  /* 0x00000041009a7202 */ /* 0x000fe20000000f00 */
[----:B------:R1:W-:Y:S01]  /*ee70*/  MUFU.EX2 R231, R3 ;  /* 0x0000000300e77308 */ /* 0x0003e20000000800 */
[----:B------:R-:W-:Y:S02]  /*ee80*/  FMUL.FTZ R65, R134, R201 ;  /* 0x000000c986417220 */ /* 0x000fe40000410000 */
[----:B------:R-:W-:Y:S01]  /*ee90*/  FMUL.FTZ R125, R132, R125 ;  /* 0x0000007d847d7220 */ /* 0x000fe20000410000 */
[----:B--2---:R-:W2:Y:S01]  /*eea0*/  SHFL.BFLY PT, R2, R0, 0x1, 0x1f ;  /* 0x0c201f0000027f89 */ /* 0x004ea200000e0000 */
[----:B-1----:R-:W-:Y:S01]  /*eeb0*/  @P0 IADD3 R3, P1, R34, UR4, RZ ;  /* 0x0000000422030c10 */ /* 0x002fe2000ff3e0ff */
[----:B------:R-:W-:Y:S01]  /*eec0*/  FMUL.FTZ R34, R133, R170 ;  /* 0x000000aa85227220 */ /* 0x000fe20000410000 */
[----:B------:R-:W-:Y:S02]  /*eed0*/  MOV R170, R59 ;  /* 0x0000003b00aa7202 */ /* 0x000fe40000000f00 */
[----:B------:R-:W-:Y:S02]  /*eee0*/  @P0 LEA R6, P3, R3, c[0x0][0x1c8], 0x1 ;  /* 0x0000720003060a11 */ /* 0x000fe400078608ff */
[----:B----4-:R-:W-:Y:S02]  /*eef0*/  @P0 IADD3.X R5, R9, UR13, RZ, P1, !PT ;  /* 0x0000000d09050c10 */ /* 0x010fe40008ffe4ff */
[----:B------:R-:W-:Y:S02]  /*ef00*/  @P0 LEA R8, P1, R4, c[0x0][0x1c8], 0x1 ;  /* 0x0000720004080a11 */ /* 0x000fe400078208ff */
[----:B------:R-:W-:Y:S01]  /*ef10*/  @P0 LEA.HI.X R7, R3, c[0x0][0x1cc], R5, 0x1, P3 ;  /* 0x0000730003070a11 */ /* 0x000fe200018f0c05 */
[----:B------:R-:W-:Y:S01]  /*ef20*/  FFMA.FTZ R3, R213, c[0x0][0x2d0], -R205 ;  /* 0x0000b400d5037a23 */ /* 0x000fe200000108cd */
[----:B------:R-:W-:Y:S02]  /*ef30*/  @P0 IADD3.X R9, R10, UR13, RZ, P2, !PT ;  /* 0x0000000d0a090c10 */ /* 0x000fe400097fe4ff */
[----:B--2---:R-:W-:Y:S01]  /*ef40*/  FMNMX.FTZ R2, R0, R2, !PT ;  /* 0x0000000200027209 */ /* 0x004fe20007810000 */
[----:B------:R1:W-:Y:S01]  /*ef50*/  @P0 LDGSTS.E.BYPASS.LTC128B.128 [R245+0x4100], [R6.64], !P5 ;  /* 0x0410000006f50fae */ /* 0x0003e2000e901d52 */
[----:B------:R-:W-:Y:S01]  /*ef60*/  @P0 LEA.HI.X R9, R4, c[0x0][0x1cc], R9, 0x1, P1 ;  /* 0x0000730004090a11 */ /* 0x000fe200008f0c09 */
[----:B------:R2:W-:Y:S01]  /*ef70*/  MUFU.EX2 R213, R3 ;  /* 0x0000000300d57308 */ /* 0x0005e20000000800 */
[----:B------:R-:W-:Y:S01]  /*ef80*/  @P0 IADD3 R4, P2, R6, UR8, RZ ;  /* 0x0000000806040c10 */ /* 0x000fe2000ff5e0ff */
[----:B------:R-:W-:Y:S02]  /*ef90*/  FFMA.FTZ R0, R19, c[0x0][0x2d0], -R206 ;  /* 0x0000b40013007a23 */ /* 0x000fe400000108ce */
[----:B------:R-:W-:Y:S01]  /*efa0*/  FMUL.FTZ R19, R133, R155 ;  /* 0x0000009b85137220 */ /* 0x000fe20000410000 */
[----:B------:R-:W-:Y:S01]  /*efb0*/  @P0 IADD3.X R5, R7, UR6, RZ, P2, !PT ;  /* 0x0000000607050c10 */ /* 0x000fe200097fe4ff */
[----:B------:R3:W-:Y:S04]  /*efc0*/  @P0 LDGSTS.E.BYPASS.LTC128B.128 [R245+0x6100], [R8.64], !P4 ;  /* 0x0610000008f50fae */ /* 0x0007e8000e101d52 */
[----:B------:R4:W4:Y:S04]  /*efd0*/  MUFU.EX2 R242, R0 ;  /* 0x0000000000f27308 */ /* 0x0009280000000800 */
[----:B------:R4:W-:Y:S08]  /*efe0*/  @P0 LDGSTS.E.BYPASS.LTC128B.128 [R245+0x4900], [R4.64], !P5 ;  /* 0x0490000004f50fae */ /* 0x0009f0000e901d52 */
[----:B------:R4:W-:Y:S01]  /*eff0*/  @P0 LDGSTS.E.BYPASS.LTC128B.128 [R245+0x6900], [R4.64+0x80], !P4 ;  /* 0x0690008004f50fae */ /* 0x0009e2000e101d52 */
[--C-:B--2---:R-:W-:Y:S01]  /*f000*/  FFMA.FTZ R3, R12, c[0x0][0x2d0], -R205.reuse ;  /* 0x0000b4000c037a23 */ /* 0x104fe200000108cd */
[----:B-1----:R-:W-:Y:S01]  /*f010*/  @P0 IADD3 R6, P1, R4, UR8, RZ ;  /* 0x0000000804060c10 */ /* 0x002fe2000ff3e0ff */
[----:B------:R-:W-:Y:S01]  /*f020*/  FMUL.FTZ R12, R132, R148 ;  /* 0x00000094840c7220 */ /* 0x000fe20000410000 */
[----:B------:R-:W-:Y:S01]  /*f030*/  MOV R148, R31 ;  /* 0x0000001f00947202 */ /* 0x000fe20000000f00 */
[----:B------:R1:W-:Y:S01]  /*f040*/  MUFU.EX2 R220, R3 ;  /* 0x0000000300dc7308 */ /* 0x0003e20000000800 */
[C---:B------:R-:W-:Y:S02]  /*f050*/  @P0 IADD3.X R7, R5.reuse, UR6, RZ, P1, !PT ;  /* 0x0000000605070c10 */ /* 0x040fe40008ffe4ff */
[----:B------:R-:W-:Y:S02]  /*f060*/  @P0 IADD3 R10, P1, R4, UR12, RZ ;  /* 0x0000000c040a0c10 */ /* 0x000fe4000ff3e0ff */
[----:B---3--:R-:W-:Y:S01]  /*f070*/  @P0 IADD3 R8, P2, R6, UR8, RZ ;  /* 0x0000000806080c10 */ /* 0x008fe2000ff5e0ff */
[----:B------:R2:W-:Y:S01]  /*f080*/  @P0 LDGSTS.E.BYPASS.LTC128B.128 [R245+0x5100], [R6.64], !P5 ;  /* 0x0510000006f50fae */ /* 0x0005e2000e901d52 */
[----:B------:R-:W-:Y:S01]  /*f090*/  @P0 IADD3.X R11, R5, UR9, RZ, P1, !PT ;  /* 0x00000009050b0c10 */ /* 0x000fe20008ffe4ff */
[----:B----4-:R-:W-:Y:S01]  /*f0a0*/  FADD.FTZ R0, -R2, R138 ;  /* 0x0000008a02007221 */ /* 0x010fe20000010100 */
[----:B------:R-:W-:Y:S02]  /*f0b0*/  @P0 IADD3.X R9, R7, UR6, RZ, P2, !PT ;  /* 0x0000000607090c10 */ /* 0x000fe400097fe4ff */
[----:B------:R-:W-:Y:S01]  /*f0c0*/  MOV R138, R20 ;  /* 0x00000014008a7202 */ /* 0x000fe20000000f00 */
[----:B------:R-:W-:Y:S02]  /*f0d0*/  FMUL.FTZ R0, R0, c[0x0][0x2d0] ;  /* 0x0000b40000007a20 */ /* 0x000fe40000410000 */
[----:B------:R3:W-:Y:S04]  /*f0e0*/  @P0 LDGSTS.E.BYPASS.LTC128B.128 [R245+0x7100], [R10.64], !P4 ;  /* 0x071000000af50fae */ /* 0x0007e8000e101d52 */
[----:B------:R-:W3:Y:S01]  /*f0f0*/  MUFU.EX2 R0, R0 ;  /* 0x0000000000007308 */ /* 0x000ee20000000800 */
[----:B------:R-:W-:Y:S03]  /*f100*/  @P0 IADD3 R4, P1, R6, UR12, RZ ;  /* 0x0000000c06040c10 */ /* 0x000fe6000ff3e0ff */
[----:B------:R4:W-:Y:S01]  /*f110*/  @P0 LDGSTS.E.BYPASS.LTC128B.128 [R245+0x5900], [R8.64], !P5 ;  /* 0x0590000008f50fae */ /* 0x0009e2000e901d52 */
[----:B-1----:R-:W-:Y:S01]  /*f120*/  FFMA.FTZ R3, R13, c[0x0][0x2d0], -R205 ;  /* 0x0000b4000d037a23 */ /* 0x002fe200000108cd */
[----:B------:R-:W-:Y:S01]  /*f130*/  @P0 IADD3.X R5, R7, UR9, RZ, P1, !PT ;  /* 0x0000000907050c10 */ /* 0x000fe20008ffe4ff */
[----:B------:R-:W-:Y:S01]  /*f140*/  FMUL.FTZ R13, R132, R149 ;  /* 0x00000095840d7220 */ /* 0x000fe20000410000 */
[----:B------:R-:W-:Y:S02]  /*f150*/  MOV R149, R30 ;  /* 0x0000001e00957202 */ /* 0x000fe40000000f00 */
[----:B------:R-:W1:Y:S02]  /*f160*/  MUFU.EX2 R221, R3 ;  /* 0x0000000300dd7308 */ /* 0x000e640000000800 */
[----:B------:R1:W-:Y:S01]  /*f170*/  @P0 LDGSTS.E.BYPASS.LTC128B.128 [R245+0x7900], [R4.64], !P4 ;  /* 0x0790000004f50fae */ /* 0x0003e2000e101d52 */
[----:B--2---:R-:W-:Y:S01]  /*f180*/  FMUL.FTZ R7, R133, R143 ;  /* 0x0000008f85077220 */ /* 0x004fe20000410000 */
[----:B------:R-:W-:Y:S06]  /*f190*/  F2FP.BF16.PACK_AB R143, R242, R231 ;  /* 0x000000e7f28f723e */ /* 0x000fec00000010ff */
[----:B------:R-:W2:Y:S01]  /*f1a0*/  LDSM.16.MT88.4 R20, [R225+0x100] ;  /* 0x00010000e114783b */ /* 0x000ea20000004200 */
[C---:B---3--:R-:W-:Y:S02]  /*f1b0*/  FMUL.FTZ R10, R0.reuse, R146 ;  /* 0x00000092000a7220 */ /* 0x048fe40000410000 */
[C---:B------:R-:W-:Y:S05]  /*f1c0*/  FMUL.FTZ R11, R0.reuse, R147 ;  /* 0x00000093000b7220 */ /* 0x040fea0000410000 */
[----:B------:R-:W3:Y:S01]  /*f1d0*/  LDSM.16.MT88.4 R36, [R226+0x100] ;  /* 0x00010000e224783b */ /* 0x000ee20000004200 */
[----:B------:R-:W-:Y:S02]  /*f1e0*/  FMUL.FTZ R42, R0, R178 ;  /* 0x000000b2002a7220 */ /* 0x000fe40000410000 */
[C---:B----4-:R-:W-:Y:S01]  /*f1f0*/  FMUL.FTZ R8, R132.reuse, R144 ;  /* 0x0000009084087220 */ /* 0x050fe20000410000 */
[----:B------:R-:W-:Y:S01]  /*f200*/  F2FP.BF16.PACK_AB R144, R213, R212 ;  /* 0x000000d4d590723e */ /* 0x000fe200000010ff */
[----:B------:R-:W-:Y:S01]  /*f210*/  FMUL.FTZ R9, R132, R145 ;  /* 0x0000009184097220 */ /* 0x000fe20000410000 */
[----:B-1----:R-:W-:Y:S01]  /*f220*/  F2FP.BF16.PACK_AB R146, R221, R220 ;  /* 0x000000dcdd92723e */ /* 0x002fe200000010ff */
[----:B------:R-:W-:Y:S01]  /*f230*/  FMUL.FTZ R3, R2, c[0x0][0x2d0] ;  /* 0x0000b40002037a20 */ /* 0x000fe20000410000 */
[----:B------:R-:W1:Y:S01]  /*f240*/  LDSM.16.MT88.4 R52, [R228+0x100] ;  /* 0x00010000e434783b */ /* 0x000e620000004200 */
[----:B------:R-:W-:Y:S01]  /*f250*/  FMUL.FTZ R26, R0, R162 ;  /* 0x000000a2001a7220 */ /* 0x000fe20000410000 */
[----:B------:R-:W-:Y:S01]  /*f260*/  MOV R162, R51 ;  /* 0x0000003300a27202 */ /* 0x000fe20000000f00 */
[--C-:B------:R-:W-:Y:S01]  /*f270*/  FFMA.FTZ R4, R217, c[0x0][0x2d0], -R3.reuse ;  /* 0x0000b400d9047a23 */ /* 0x100fe20000010803 */
[----:B------:R-:W-:Y:S01]  /*f280*/  MOV R217, R32 ;  /* 0x0000002000d97202 */ /* 0x000fe20000000f00 */
[--C-:B------:R-:W-:Y:S01]  /*f290*/  FFMA.FTZ R6, R216, c[0x0][0x2d0], -R3.reuse ;  /* 0x0000b400d8067a23 */ /* 0x100fe20000010803 */
[----:B------:R-:W-:Y:S01]  /*f2a0*/  MOV R216, R25 ;  /* 0x0000001900d87202 */ /* 0x000fe20000000f00 */
[----:B------:R4:W-:Y:S01]  /*f2b0*/  MUFU.EX2 R209, R4 ;  /* 0x0000000400d17308 */ /* 0x0009e20000000800 */
[----:B------:R-:W-:Y:S01]  /*f2c0*/  FMUL.FTZ R5, R134, R141 ;  /* 0x0000008d86057220 */ /* 0x000fe20000410000 */
[----:B------:R-:W-:Y:S01]  /*f2d0*/  F2FP.BF16.PACK_AB R141, R222, R214 ;  /* 0x000000d6de8d723e */ /* 0x000fe200000010ff */
[----:B------:R-:W-:Y:S01]  /*f2e0*/  FMUL.FTZ R25, R132, R161 ;  /* 0x000000a184197220 */ /* 0x000fe20000410000 */
[----:B------:R-:W-:Y:S01]  /*f2f0*/  MOV R169, R217 ;  /* 0x000000d900a97202 */ /* 0x000fe20000000f00 */
[C---:B------:R-:W-:Y:S01]  /*f300*/  FMUL.FTZ R27, R0.reuse, R163 ;  /* 0x000000a3001b7220 */ /* 0x040fe20000410000 */
[----:B------:R-:W-:Y:S01]  /*f310*/  MOV R163, R50 ;  /* 0x0000003200a37202 */ /* 0x000fe20000000f00 */
[----:B------:R-:W-:Y:S01]  /*f320*/  FMUL.FTZ R43, R0, R179 ;  /* 0x000000b3002b7220 */ /* 0x000fe20000410000 */
[----:B------:R-:W-:Y:S01]  /*f330*/  MOV R179, R45 ;  /* 0x0000002d00b37202 */ /* 0x000fe20000000f00 */
[----:B------:R-:W-:Y:S01]  /*f340*/  FMUL.FTZ R45, R132, R181 ;  /* 0x000000b5842d7220 */ /* 0x000fe20000410000 */
[----:B------:R1:W1:Y:S01]  /*f350*/  MUFU.EX2 R208, R6 ;  /* 0x0000000600d07308 */ /* 0x0002620000000800 */
[C---:B------:R-:W-:Y:S01]  /*f360*/  FMUL.FTZ R59, R0.reuse, R195 ;  /* 0x000000c3003b7220 */ /* 0x040fe20000410000 */
[----:B------:R-:W-:Y:S01]  /*f370*/  MOV R217, R48 ;  /* 0x0000003000d97202 */ /* 0x000fe20000000f00 */
[C---:B------:R-:W-:Y:S01]  /*f380*/  FMUL.FTZ R30, R0.reuse, R166 ;  /* 0x000000a6001e7220 */ /* 0x040fe20000410000 */
[----:B------:R-:W-:Y:S01]  /*f390*/  MOV R166, R66 ;  /* 0x0000004200a67202 */ /* 0x000fe20000000f00 */
[----:B------:R-:W-:Y:S01]  /*f3a0*/  FMUL.FTZ R31, R0, R167 ;  /* 0x000000a7001f7220 */ /* 0x000fe20000410000 */
[----:B------:R-:W-:Y:S01]  /*f3b0*/  MOV R167, R149 ;  /* 0x0000009500a77202 */ /* 0x000fe20000000f00 */
[----:B------:R-:W-:Y:S01]  /*f3c0*/  FMUL.FTZ R32, R134, R168 ;  /* 0x000000a886207220 */ /* 0x000fe20000410000 */
[----:B------:R-:W-:Y:S01]  /*f3d0*/  MOV R168, R148 ;  /* 0x0000009400a87202 */ /* 0x000fe20000000f00 */
[C---:B------:R-:W-:Y:S01]  /*f3e0*/  FMUL.FTZ R46, R0.reuse, R182 ;  /* 0x000000b6002e7220 */ /* 0x040fe20000410000 */
[----:B------:R-:W-:Y:S01]  /*f3f0*/  MOV R182, R153 ;  /* 0x0000009900b67202 */ /* 0x000fe20000000f00 */
[C---:B------:R-:W-:Y:S01]  /*f400*/  FMUL.FTZ R50, R133.reuse, R186 ;  /* 0x000000ba85327220 */ /* 0x040fe20000410000 */
[----:B------:R-:W-:Y:S01]  /*f410*/  MOV R153, R47 ;  /* 0x0000002f00997202 */ /* 0x000fe20000000f00 */
[----:B------:R-:W-:Y:S01]  /*f420*/  FMUL.FTZ R47, R0, R183 ;  /* 0x000000b7002f7220 */ /* 0x000fe20000410000 */
[----:B------:R-:W-:Y:S01]  /*f430*/  MOV R161, R56 ;  /* 0x0000003800a17202 */ /* 0x000fe20000000f00 */
[--C-:B----4-:R-:W-:Y:S01]  /*f440*/  FFMA.FTZ R4, R14, c[0x0][0x2d0], -R3.reuse ;  /* 0x0000b4000e047a23 */ /* 0x110fe20000010803 */
[----:B------:R-:W0:Y:S01]  /*f450*/  LDGDEPBAR ;  /* 0x00000000000079af */ /* 0x000e220000000000 */
[----:B------:R-:W-:Y:S01]  /*f460*/  FMUL.FTZ R14, R0, R150 ;  /* 0x00000096000e7220 */ /* 0x000fe20000410000 */
[----:B------:R-:W-:Y:S01]  /*f470*/  MOV R150, R29 ;  /* 0x0000001d00967202 */ /* 0x000fe20000000f00 */
[----:B------:R4:W-:Y:S01]  /*f480*/  MUFU.EX2 R210, R4 ;  /* 0x0000000400d27308 */ /* 0x0009e20000000800 */
[----:B------:R-:W-:Y:S01]  /*f490*/  FMUL.FTZ R29, R132, R165 ;  /* 0x000000a5841d7220 */ /* 0x000fe20000410000 */
[----:B------:R-:W-:Y:S01]  /*f4a0*/  MOV R165, R49 ;  /* 0x0000003100a57202 */ /* 0x000fe20000000f00 */
[C---:B------:R-:W-:Y:S01]  /*f4b0*/  FMUL.FTZ R49, R134.reuse, R185 ;  /* 0x000000b986317220 */ /* 0x040fe20000410000 */
[----:B------:R-:W-:Y:S01]  /*f4c0*/  MOV R185, R243 ;  /* 0x000000f300b97202 */ /* 0x000fe20000000f00 */
[----:B-1----:R-:W-:Y:S01]  /*f4d0*/  FMUL.FTZ R6, R133, R142 ;  /* 0x0000008e85067220 */ /* 0x002fe20000410000 */
[----:B------:R-:W-:Y:S01]  /*f4e0*/  F2FP.BF16.PACK_AB R142, R241, R224 ;  /* 0x000000e0f18e723e */ /* 0x000fe200000010ff */
[----:B------:R-:W-:Y:S01]  /*f4f0*/  FMUL.FTZ R48, R134, R184 ;  /* 0x000000b886307220 */ /* 0x000fe20000410000 */
[----:B------:R-:W-:Y:S01]  /*f500*/  F2FP.BF16.PACK_AB R145, R209, R208 ;  /* 0x000000d0d191723e */ /* 0x000fe200000010ff */
[C---:B------:R-:W-:Y:S01]  /*f510*/  FMUL.FTZ R51, R133.reuse, R187 ;  /* 0x000000bb85337220 */ /* 0x040fe20000410000 */
[----:B------:R-:W-:Y:S01]  /*f520*/  MOV R184, R63 ;  /* 0x0000003f00b87202 */ /* 0x000fe20000000f00 */
[----:B------:R-:W-:Y:S01]  /*f530*/  FMUL.FTZ R63, R0, R199 ;  /* 0x000000c7003f7220 */ /* 0x000fe20000410000 */
[----:B------:R-:W-:Y:S01]  /*f540*/  MOV R155, R150 ;  /* 0x00000096009b7202 */ /* 0x000fe20000000f00 */
[----:B------:R-:W-:Y:S01]  /*f550*/  FMUL.FTZ R56, R132, R192 ;  /* 0x000000c084387220 */ /* 0x000fe20000410000 */
[----:B------:R-:W-:Y:S01]  /*f560*/  MOV R187, R184 ;  /* 0x000000b800bb7202 */ /* 0x000fe20000000f00 */
[----:B------:R-:W-:Y:S01]  /*f570*/  FMUL.FTZ R66, R133, R202 ;  /* 0x000000ca85427220 */ /* 0x000fe20000410000 */
[----:B------:R-:W-:Y:S01]  /*f580*/  MOV R184, R179 ;  /* 0x000000b300b87202 */ /* 0x000fe20000000f00 */
[C---:B------:R-:W-:Y:S02]  /*f590*/  FMUL.FTZ R74, R0.reuse, R74 ;  /* 0x0000004a004a7220 */ /* 0x040fe40000410000 */
[C---:B------:R-:W-:Y:S02]  /*f5a0*/  FMUL.FTZ R75, R0.reuse, R75 ;  /* 0x0000004b004b7220 */ /* 0x040fe40000410000 */
[C---:B------:R-:W-:Y:S02]  /*f5b0*/  FMUL.FTZ R78, R0.reuse, R78 ;  /* 0x0000004e004e7220 */ /* 0x040fe40000410000 */
[C---:B------:R-:W-:Y:S02]  /*f5c0*/  FMUL.FTZ R79, R0.reuse, R79 ;  /* 0x0000004f004f7220 */ /* 0x040fe40000410000 */
[----:B----4-:R-:W-:Y:S02]  /*f5d0*/  FFMA.FTZ R4, R15, c[0x0][0x2d0], -R3 ;  /* 0x0000b4000f047a23 */ /* 0x010fe40000010803 */
[----:B------:R-:W-:Y:S01]  /*f5e0*/  FMUL.FTZ R15, R0, R151 ;  /* 0x00000097000f7220 */ /* 0x000fe20000410000 */
[----:B------:R-:W-:Y:S01]  /*f5f0*/  MOV R151, R28 ;  /* 0x0000001c00977202 */ /* 0x000fe20000000f00 */
[----:B------:R-:W1:Y:S01]  /*f600*/  MUFU.EX2 R211, R4 ;  /* 0x0000000400d37308 */ /* 0x000e620000000800 */
[----:B------:R-:W-:Y:S01]  /*f610*/  FMUL.FTZ R28, R132, R164 ;  /* 0x000000a4841c7220 */ /* 0x000fe20000410000 */
[----:B------:R-:W-:Y:S01]  /*f620*/  MOV R164, R138 ;  /* 0x0000008a00a47202 */ /* 0x000fe20000000f00 */
[----:B------:R-:W-:Y:S01]  /*f630*/  FFMA.FTZ R138, R246, c[0x0][0x2d0], -R207 ;  /* 0x0000b400f68a7a23 */ /* 0x000fe200000108cf */
[----:B------:R-:W-:Y:S01]  /*f640*/  MOV R183, R151 ;  /* 0x0000009700b77202 */ /* 0x000fe20000000f00 */
[C---:B------:R-:W-:Y:S01]  /*f650*/  FMUL.FTZ R90, R0.reuse, R90 ;  /* 0x0000005a005a7220 */ /* 0x040fe20000410000 */
[----:B------:R-:W4:Y:S01]  /*f660*/  LDSM.16.MT88.4 R148, [R227+0x100] ;  /* 0x00010000e394783b */ /* 0x000f220000004200 */
[C---:B------:R-:W-:Y:S01]  /*f670*/  FMUL.FTZ R91, R0.reuse, R91 ;  /* 0x0000005b005b7220 */ /* 0x040fe20000410000 */
        /* <DEDUP_REMOVED lines=11> */
[----:B------:R-:W-:Y:S01]  /*f730*/  FMUL.FTZ R4, R134, R140 ;  /* 0x0000008c86047220 */ /* 0x000fe20000410000 */
[----:B------:R-:W-:Y:S01]  /*f740*/  F2FP.BF16.PACK_AB R140, R223, R215 ;  /* 0x000000d7df8c723e */ /* 0x000fe200000010ff */
[----:B------:R-:W-:Y:S02]  /*f750*/  FFMA.FTZ R246, R217, c[0x0][0x2d0], -R3 ;  /* 0x0000b400d9f67a23 */ /* 0x000fe40000010803 */
[C---:B------:R-:W-:Y:S02]  /*f760*/  FMUL.FTZ R126, R0.reuse, R126 ;  /* 0x0000007e007e7220 */ /* 0x040fe40000410000 */
[----:B------:R-:W-:Y:S02]  /*f770*/  FMUL.FTZ R127, R0, R127 ;  /* 0x0000007f007f7220 */ /* 0x000fe40000410000 */
[-C--:B--2---:R-:W-:Y:S01]  /*f780*/  HMMA.16816.F32.BF16 R4, R140, R20.reuse, R4 ;  /* 0x000000148c04723c */ /* 0x084fe20000041804 */
[----:B------:R-:W-:Y:S04]  /*f790*/  MUFU.EX2 R246, R246 ;  /* 0x000000f600f67308 */ /* 0x000fe80000000800 */
[----:B---3--:R-:W-:Y:S02]  /*f7a0*/  FFMA.FTZ R138, R244, c[0x0][0x2d0], -R207 ;  /* 0x0000b400f48a7a23 */ /* 0x008fe400000108cf */
[--C-:B------:R-:W-:Y:S01]  /*f7b0*/  FFMA.FTZ R244, R216, c[0x0][0x2d0], -R3.reuse ;  /* 0x0000b400d8f47a23 */ /* 0x100fe20000010803 */
[C---:B------:R-:W-:Y:S04]  /*f7c0*/  HMMA.16816.F32.BF16 R8, R144.reuse, R20, R8 ;  /* 0x000000149008723c */ /* 0x040fe80000041808 */
[----:B------:R-:W-:Y:S01]  /*f7d0*/  FFMA.FTZ R204, R204, c[0x0][0x2d0], -R3 ;  /* 0x0000b400cccc7a23 */ /* 0x000fe20000010803 */
[----:B------:R-:W-:Y:S02]  /*f7e0*/  MUFU.EX2 R244, R244 ;  /* 0x000000f400f47308 */ /* 0x000fe40000000800 */
[C---:B------:R-:W-:Y:S01]  /*f7f0*/  FMUL.FTZ R20, R134.reuse, R156 ;  /* 0x0000009c86147220 */ /* 0x040fe20000410000 */
[-C--:B------:R-:W-:Y:S04]  /*f800*/  HMMA.16816.F32.BF16 R12, R144, R22.reuse, R12 ;  /* 0x00000016900c723c */ /* 0x080fe8000004180c */
[----:B------:R-:W-:Y:S01]  /*f810*/  MOV R156, R152 ;  /* 0x00000098009c7202 */ /* 0x000fe20000000f00 */
[----:B------:R-:W-:Y:S01]  /*f820*/  FMUL.FTZ R21, R134, R157 ;  /* 0x0000009d86157220 */ /* 0x000fe20000410000 */
[----:B------:R-:W-:Y:S01]  /*f830*/  MOV R157, R67 ;  /* 0x00000043009d7202 */ /* 0x000fe20000000f00 */
[C---:B------:R-:W-:Y:S01]  /*f840*/  FMUL.FTZ R67, R133.reuse, R203 ;  /* 0x000000cb85437220 */ /* 0x040fe20000410000 */
[C---:B------:R-:W-:Y:S04]  /*f850*/  HMMA.16816.F32.BF16 R16, R140.reuse, R22, R16 ;  /* 0x000000168c10723c */ /* 0x040fe80000041810 */
[--C-:B------:R-:W-:Y:S03]  /*f860*/  FFMA.FTZ R152, R252, c[0x0][0x2d0], -R206.reuse ;  /* 0x0000b400fc987a23 */ /* 0x100fe600000108ce */
[C---:B------:R-:W-:Y:S01]  /*f870*/  FMUL.FTZ R22, R133.reuse, R158 ;  /* 0x0000009e85167220 */ /* 0x040fe20000410000 */
[----:B------:R-:W-:Y:S01]  /*f880*/  MOV R158, R64 ;  /* 0x00000040009e7202 */ /* 0x000fe20000000f00 */
[C---:B------:R-:W-:Y:S01]  /*f890*/  FMUL.FTZ R23, R133.reuse, R159 ;  /* 0x0000009f85177220 */ /* 0x040fe20000410000 */
[----:B------:R-:W-:Y:S02]  /*f8a0*/  MUFU.EX2 R243, R152 ;  /* 0x0000009800f37308 */ /* 0x000fe40000000800 */
[----:B------:R-:W-:Y:S01]  /*f8b0*/  MOV R159, R60 ;  /* 0x0000003c009f7202 */ /* 0x000fe20000000f00 */
[----:B------:R-:W-:Y:S02]  /*f8c0*/  FMUL.FTZ R60, R132, R196 ;  /* 0x000000c4843c7220 */ /* 0x000fe40000410000 */
[C---:B------:R-:W-:Y:S01]  /*f8d0*/  FMUL.FTZ R64, R134.reuse, R200 ;  /* 0x000000c886407220 */ /* 0x040fe20000410000 */
[-C--:B------:R-:W-:Y:S08]  /*f8e0*/  HMMA.16816.F32.BF16 R20, R140, R36.reuse, R20 ;  /* 0x000000248c14723c */ /* 0x080ff00000041814 */
[C---:B------:R-:W-:Y:S07]  /*f8f0*/  HMMA.16816.F32.BF16 R24, R144.reuse, R36, R24 ;  /* 0x000000249018723c */ /* 0x040fee0000041818 */
[----:B------:R-:W-:Y:S01]  /*f900*/  FMUL.FTZ R37, R134, R173 ;  /* 0x000000ad86257220 */ /* 0x000fe20000410000 */
[-C--:B------:R-:W-:Y:S04]  /*f910*/  HMMA.16816.F32.BF16 R28, R144, R38.reuse, R28 ;  /* 0x00000026901c723c */ /* 0x080fe8000004181c */
[----:B------:R-:W-:Y:S01]  /*f920*/  MOV R173, R58 ;  /* 0x0000003a00ad7202 */ /* 0x000fe20000000f00 */
[----:B------:R-:W-:Y:S02]  /*f930*/  FMUL.FTZ R58, R0, R194 ;  /* 0x000000c2003a7220 */ /* 0x000fe40000410000 */
[----:B------:R1:W-:Y:S01]  /*f940*/  MUFU.EX2 R194, R138 ;  /* 0x0000008a00c27308 */ /* 0x0003e20000000800 */
        /* <DEDUP_REMOVED lines=9> */
[----:B------:R-:W-:Y:S01]  /*f9e0*/  FMUL.FTZ R38, R133, R174 ;  /* 0x000000ae85267220 */ /* 0x000fe20000410000 */
[----:B------:R-:W-:Y:S01]  /*f9f0*/  MOV R174, R62 ;  /* 0x0000003e00ae7202 */ /* 0x000fe20000000f00 */
[----:B------:R-:W-:Y:S01]  /*fa00*/  FMUL.FTZ R62, R0, R198 ;  /* 0x000000c6003e7220 */ /* 0x000fe20000410000 */
[----:B------:R-:W-:Y:S04]  /*fa10*/  MOV R183, R176 ;  /* 0x000000b000b77202 */ /* 0x000fe80000000f00 */
        /* <DEDUP_REMOVED lines=8> */
[----:B-1----:R-:W-:Y:S03]  /*faa0*/  FFMA.FTZ R138, R219, c[0x0][0x2d0], -R207 ;  /* 0x0000b400db8a7a23 */ /* 0x002fe600000108cf */
[C---:B------:R-:W-:Y:S01]  /*fab0*/  FMUL.FTZ R54, R133.reuse, R190 ;  /* 0x000000be85367220 */ /* 0x040fe20000410000 */
[----:B------:R-:W-:Y:S01]  /*fac0*/  LDSM.16.MT88.4 R216, [R226+0x3900] ;  /* 0x00390000e2d8783b */ /* 0x000fe20000004200 */
[----:B------:R1:W-:Y:S03]  /*fad0*/  MUFU.EX2 R195, R138 ;  /* 0x0000008a00c37308 */ /* 0x0003e60000000800 */
[----:B------:R-:W-:Y:S07]  /*fae0*/  FMUL.FTZ R55, R133, R191 ;  /* 0x000000bf85377220 */ /* 0x000fee0000410000 */
[-C--:B----4-:R-:W-:Y:S08]  /*faf0*/  HMMA.16816.F32.BF16 R52, R140, R148.reuse, R52 ;  /* 0x000000948c34723c */ /* 0x090ff00000041834 */
[C---:B------:R-:W-:Y:S08]  /*fb00*/  HMMA.16816.F32.BF16 R56, R144.reuse, R148, R56 ;  /* 0x000000949038723c */ /* 0x040ff00000041838 */
[-C--:B------:R-:W-:Y:S04]  /*fb10*/  HMMA.16816.F32.BF16 R60, R144, R150.reuse, R60 ;  /* 0x00000096903c723c */ /* 0x080fe8000004183c */
[--C-:B-1----:R-:W-:Y:S04]  /*fb20*/  FFMA.FTZ R138, R249, c[0x0][0x2d0], -R206.reuse ;  /* 0x0000b400f98a7a23 */ /* 0x102fe800000108ce */
[C---:B------:R-:W-:Y:S01]  /*fb30*/  HMMA.16816.F32.BF16 R64, R140.reuse, R150, R64 ;  /* 0x000000968c40723c */ /* 0x040fe20000041840 */
[----:B------:R1:W-:Y:S01]  /*fb40*/  MUFU.EX2 R177, R138 ;  /* 0x0000008a00b17308 */ /* 0x0003e20000000800 */
[----:B------:R-:W2:Y:S02]  /*fb50*/  LDSM.16.MT88.4 R148, [R225+0x2100] ;  /* 0x00210000e194783b */ /* 0x000ea40000004200 */
[--C-:B-1----:R-:W-:Y:S07]  /*fb60*/  FFMA.FTZ R138, R248, c[0x0][0x2d0], -R206.reuse ;  /* 0x0000b400f88a7a23 */ /* 0x102fee00000108ce */
[----:B------:R1:W-:Y:S01]  /*fb70*/  MUFU.EX2 R180, R138 ;  /* 0x0000008a00b47308 */ /* 0x0003e20000000800 */
[-C--:B--2---:R-:W-:Y:S08]  /*fb80*/  HMMA.16816.F32.BF16 R68, R140, R148.reuse, R68 ;  /* 0x000000948c44723c */ /* 0x084ff00000041844 */
[C---:B------:R-:W-:Y:S04]  /*fb90*/  HMMA.16816.F32.BF16 R72, R144.reuse, R148, R72 ;  /* 0x000000949048723c */ /* 0x040fe80000041848 */
[--C-:B-1----:R-:W-:Y:S04]  /*fba0*/  FFMA.FTZ R138, R247, c[0x0][0x2d0], -R206.reuse ;  /* 0x0000b400f78a7a23 */ /* 0x102fe800000108ce */
[-C--:B------:R-:W-:Y:S01]  /*fbb0*/  HMMA.16816.F32.BF16 R76, R144, R150.reuse, R76 ;  /* 0x00000096904c723c */ /* 0x080fe2000004184c */
[----:B------:R1:W-:Y:S07]  /*fbc0*/  MUFU.EX2 R198, R138 ;  /* 0x0000008a00c67308 */ /* 0x0003ee0000000800 */
[C---:B------:R-:W-:Y:S01]  /*fbd0*/  HMMA.16816.F32.BF16 R80, R140.reuse, R150, R80 ;  /* 0x000000968c50723c */ /* 0x040fe20000041850 */
[----:B------:R-:W2:Y:S03]  /*fbe0*/  LDSM.16.MT88.4 R148, [R226+0x2100] ;  /* 0x00210000e294783b */ /* 0x000ea60000004200 */
[--C-:B-1----:R-:W-:Y:S01]  /*fbf0*/  FFMA.FTZ R138, R185, c[0x0][0x2d0], -R205.reuse ;  /* 0x0000b400b98a7a23 */ /* 0x102fe200000108cd */
[----:B------:R-:W-:Y:S02]  /*fc00*/  MOV R185, R182 ;  /* 0x000000b600b97202 */ /* 0x000fe40000000f00 */
[----:B------:R-:W-:Y:S01]  /*fc10*/  MOV R182, R175 ;  /* 0x000000af00b67202 */ /* 0x000fe20000000f00 */
[----:B------:R1:W-:Y:S01]  /*fc20*/  MUFU.EX2 R176, R138 ;  /* 0x0000008a00b07308 */ /* 0x0003e20000000800 */
[----:B------:R-:W-:Y:S01]  /*fc30*/  MOV R175, R235 ;  /* 0x000000eb00af7202 */ /* 0x000fe20000000f00 */
[-C--:B--2---:R-:W-:Y:S03]  /*fc40*/  HMMA.16816.F32.BF16 R84, R140, R148.reuse, R84 ;  /* 0x000000948c54723c */ /* 0x084fe60000041854 */
[--C-:B-1----:R-:W-:Y:S05]  /*fc50*/  FFMA.FTZ R138, R251, c[0x0][0x2d0], -R205.reuse ;  /* 0x0000b400fb8a7a23 */ /* 0x102fea00000108cd */
[C---:B------:R-:W-:Y:S01]  /*fc60*/  HMMA.16816.F32.BF16 R88, R144.reuse, R148, R88 ;  /* 0x000000949058723c */ /* 0x040fe20000041858 */
[----:B------:R1:W2:Y:S07]  /*fc70*/  MUFU.EX2 R235, R138 ;  /* 0x0000008a00eb7308 */ /* 0x0002ae0000000800 */
[-C--:B------:R-:W-:Y:S08]  /*fc80*/  HMMA.16816.F32.BF16 R92, R144, R150.reuse, R92 ;  /* 0x00000096905c723c */ /* 0x080ff0000004185c */
[C---:B------:R-:W-:Y:S01]  /*fc90*/  HMMA.16816.F32.BF16 R96, R140.reuse, R150, R96 ;  /* 0x000000968c60723c */ /* 0x040fe20000041860 */
[----:B------:R-:W3:Y:S03]  /*fca0*/  LDSM.16.MT88.4 R148, [R228+0x2100] ;  /* 0x00210000e494783b */ /* 0x000ee60000004200 */
[--C-:B-1----:R-:W-:Y:S04]  /*fcb0*/  FFMA.FTZ R138, R250, c[0x0][0x2d0], -R205.reuse ;  /* 0x0000b400fa8a7a23 */ /* 0x102fe800000108cd */
[----:B------:R1:W-:Y:S04]  /*fcc0*/  MUFU.EX2 R179, R138 ;  /* 0x0000008a00b37308 */ /* 0x0003e80000000800 */
[--C-:B-1----:R-:W-:Y:S01]  /*fcd0*/  FFMA.FTZ R138, R187, c[0x0][0x2d0], -R205.reuse ;  /* 0x0000b400bb8a7a23 */ /* 0x102fe200000108cd */
[----:B------:R-:W-:Y:S02]  /*fce0*/  MOV R187, R186 ;  /* 0x000000ba00bb7202 */ /* 0x000fe40000000f00 */
[----:B------:R-:W-:Y:S01]  /*fcf0*/  MOV R186, R185 ;  /* 0x000000b900ba7202 */ /* 0x000fe20000000f00 */
[-C--:B---3--:R-:W-:Y:S02]  /*fd00*/  HMMA.16816.F32.BF16 R100, R140, R148.reuse, R100 ;  /* 0x000000948c64723c */ /* 0x088fe40000041864 */
[----:B------:R1:W-:Y:S01]  /*fd10*/  MUFU.EX2 R199, R138 ;  /* 0x0000008a00c77308 */ /* 0x0003e20000000800 */
[----:B------:R-:W-:Y:S02]  /*fd20*/  MOV R185, R184 ;  /* 0x000000b800b97202 */ /* 0x000fe40000000f00 */
[----:B------:R-:W-:Y:S02]  /*fd30*/  MOV R184, R183 ;  /* 0x000000b700b87202 */ /* 0x000fe40000000f00 */
[----:B------:R-:W-:Y:S01]  /*fd40*/  MOV R183, R182 ;  /* 0x000000b600b77202 */ /* 0x000fe20000000f00 */
[C---:B------:R-:W-:Y:S04]  /*fd50*/  HMMA.16816.F32.BF16 R104, R144.reuse, R148, R104 ;  /* 0x000000949068723c */ /* 0x040fe80000041868 */
[----:B------:R-:W-:Y:S02]  /*fd60*/  MOV R182, R175 ;  /* 0x000000af00b67202 */ /* 0x000fe40000000f00 */
[----:B------:R-:W-:Y:S02]  /*fd70*/  MOV R175, R174 ;  /* 0x000000ae00af7202 */ /* 0x000fe40000000f00 */
[-C--:B------:R-:W-:Y:S04]  /*fd80*/  HMMA.16816.F32.BF16 R108, R144, R150.reuse, R108 ;  /* 0x00000096906c723c */ /* 0x080fe8000004186c */
[----:B------:R-:W-:Y:S01]  /*fd90*/  MOV R174, R173 ;  /* 0x000000ad00ae7202 */ /* 0x000fe20000000f00 */
[--C-:B------:R-:W-:Y:S01]  /*fda0*/  FFMA.FTZ R152, R175, c[0x0][0x2d0], -R206.reuse ;  /* 0x0000b400af987a23 */ /* 0x100fe200000108ce */
[----:B------:R-:W-:Y:S01]  /*fdb0*/  MOV R173, R172 ;  /* 0x000000ac00ad7202 */ /* 0x000fe20000000f00 */
[----:B------:R-:W-:Y:S01]  /*fdc0*/  FFMA.FTZ R175, R155, c[0x0][0x2d0], -R205 ;  /* 0x0000b4009baf7a23 */ /* 0x000fe200000108cd */
[C---:B------:R-:W-:Y:S01]  /*fdd0*/  HMMA.16816.F32.BF16 R112, R140.reuse, R150, R112 ;  /* 0x000000968c70723c */ /* 0x040fe20000041870 */
[----:B------:R-:W3:Y:S02]  /*fde0*/  LDSM.16.MT88.4 R148, [R227+0x2100] ;  /* 0x00210000e394783b */ /* 0x000ee40000004200 */
[----:B------:R-:W-:Y:S01]  /*fdf0*/  MUFU.EX2 R252, R175 ;  /* 0x000000af00fc7308 */ /* 0x000fe20000000800 */
[----:B------:R-:W-:Y:S01]  /*fe00*/  MOV R172, R166 ;  /* 0x000000a600ac7202 */ /* 0x000fe20000000f00 */
[--C-:B-1----:R-:W-:Y:S01]  /*fe10*/  FFMA.FTZ R138, R187, c[0x0][0x2d0], -R3.reuse ;  /* 0x0000b400bb8a7a23 */ /* 0x102fe20000010803 */
[----:B------:R-:W-:Y:S02]  /*fe20*/  MOV R187, R185 ;  /* 0x000000b900bb7202 */ /* 0x000fe40000000f00 */
[----:B------:R-:W-:Y:S04]  /*fe30*/  MOV R185, R183 ;  /* 0x000000b700b97202 */ /* 0x000fe80000000f00 */
[----:B------:R-:W-:Y:S02]  /*fe40*/  MOV R183, R174 ;  /* 0x000000ae00b77202 */ /* 0x000fe40000000f00 */
[----:B------:R-:W-:Y:S02]  /*fe50*/  MOV R174, R172 ;  /* 0x000000ac00ae7202 */ /* 0x000fe40000000f00 */
[----:B------:R-:W-:Y:S02]  /*fe60*/  MOV R172, R164 ;  /* 0x000000a400ac7202 */ /* 0x000fe40000000f00 */
[----:B------:R1:W-:Y:S01]  /*fe70*/  MUFU.EX2 R164, R138 ;  /* 0x0000008a00a47308 */ /* 0x0003e20000000800 */
[----:B------:R-:W-:Y:S02]  /*fe80*/  MOV R166, R128 ;  /* 0x0000008000a67202 */ /* 0x000fe40000000f00 */
[----:B------:R-:W4:Y:S01]  /*fe90*/  LDL.LU R128, [R1+0x80] ;  /* 0x0000800001807983 */ /* 0x000f220000300800 */
[----:B------:R-:W-:Y:S02]  /*fea0*/  MOV R188, R186 ;  /* 0x000000ba00bc7202 */ /* 0x000fe40000000f00 */
[----:B------:R-:W-:Y:S02]  /*feb0*/  MOV R186, R184 ;  /* 0x000000b800ba7202 */ /* 0x000fe40000000f00 */
[----:B------:R-:W-:Y:S02]  /*fec0*/  MOV R184, R173 ;  /* 0x000000ad00b87202 */ /* 0x000fe40000000f00 */
[----:B------:R-:W-:Y:S02]  /*fed0*/  MOV R173, R129 ;  /* 0x0000008100ad7202 */ /* 0x000fe40000000f00 */
[----:B------:R-:W4:Y:S01]  /*fee0*/  LDL.LU R129, [R1+0x7c] ;  /* 0x00007c0001817983 */ /* 0x000f220000300800 */
[-C--:B---3--:R-:W-:Y:S03]  /*fef0*/  HMMA.16816.F32.BF16 R116, R140, R148.reuse, R116 ;  /* 0x000000948c74723c */ /* 0x088fe60000041874 */
[--C-:B-1----:R-:W-:Y:S01]  /*ff00*/  FFMA.FTZ R138, R188, c[0x0][0x2d0], -R3.reuse ;  /* 0x0000b400bc8a7a23 */ /* 0x102fe20000010803 */
[----:B------:R-:W-:Y:S02]  /*ff10*/  MOV R188, R187 ;  /* 0x000000bb00bc7202 */ /* 0x000fe40000000f00 */
[----:B------:R-:W-:Y:S01]  /*ff20*/  MOV R187, R186 ;  /* 0x000000ba00bb7202 */ /* 0x000fe20000000f00 */
[----:B------:R1:W3:Y:S01]  /*ff30*/  MUFU.EX2 R201, R138 ;  /* 0x0000008a00c97308 */ /* 0x0002e20000000800 */
[C---:B------:R-:W-:Y:S04]  /*ff40*/  HMMA.16816.F32.BF16 R120, R144.reuse, R148, R120 ;  /* 0x000000949078723c */ /* 0x040fe80000041878 */
[----:B------:R-:W-:Y:S02]  /*ff50*/  MOV R186, R185 ;  /* 0x000000b900ba7202 */ /* 0x000fe40000000f00 */
[----:B------:R-:W-:Y:S02]  /*ff60*/  MOV R185, R174 ;  /* 0x000000ae00b97202 */ /* 0x000fe40000000f00 */
[-C--:B------:R-:W-:Y:S01]  /*ff70*/  HMMA.16816.F32.BF16 R124, R144, R150.reuse, R124 ;  /* 0x00000096907c723c */ /* 0x080fe2000004187c */
[----:B------:R-:W4:Y:S03]  /*ff80*/  LDSM.16.MT88.4 R144, [R225+0x900] ;  /* 0x00090000e190783b */ /* 0x000f260000004200 */
[----:B------:R-:W-:Y:S02]  /*ff90*/  MOV R174, R153 ;  /* 0x0000009900ae7202 */ /* 0x000fe40000000f00 */
[----:B------:R-:W-:Y:S02]  /*ffa0*/  MOV R153, R130 ;  /* 0x0000008200997202 */ /* 0x000fe40000000f00 */
[----:B------:R-:W-:Y:S01]  /*ffb0*/  MOV R189, R186 ;  /* 0x000000ba00bd7202 */ /* 0x000fe20000000f00 */
[----:B------:R-:W4:Y:S03]  /*ffc0*/  LDL.LU R130, [R1+0x78] ;  /* 0x0000780001827983 */ /* 0x000f260000300800 */
[----:B------:R-:W-:Y:S01]  /*ffd0*/  MOV R186, R171 ;  /* 0x000000ab00ba7202 */ /* 0x000fe20000000f00 */
[--C-:B------:R-:W-:Y:S01]  /*ffe0*/  FFMA.FTZ R153, R153, c[0x0][0x2d0], -R206.reuse ;  /* 0x0000b40099997a23 */ /* 0x100fe200000108ce */
[----:B------:R-:W-:Y:S01]  /*fff0*/  MOV R171, R131 ;  /* 0x0000008300ab7202 */ /* 0x000fe20000000f00 */
[--C-:B-1----:R-:W-:Y:S01]  /*10000*/  FFMA.FTZ R138, R188, c[0x0][0x2d0], -R3.reuse ;  /* 0x0000b400bc8a7a23 */ /* 0x102fe20000010803 */
[----:B------:R-:W4:Y:S01]  /*10010*/  LDL.LU R131, [R1+0x74] ;  /* 0x0000740001837983 */ /* 0x000f220000300800 */
[----:B--2---:R-:W-:Y:S02]  /*10020*/  F2FP.BF16.PACK_AB R148, R235, R176 ;  /* 0x000000b0eb94723e */ /* 0x004fe400000010ff */
[----:B------:R1:W-:Y:S01]  /*10030*/  MUFU.EX2 R188, R138 ;  /* 0x0000008a00bc7308 */ /* 0x0003e20000000800 */
[----:B---3--:R-:W-:Y:S01]  /*10040*/  F2FP.BF16.PACK_AB R149, R201, R164 ;  /* 0x000000a4c995723e */ /* 0x008fe200000010ff */
[----:B-1----:R-:W-:Y:S08]  /*10050*/  FFMA.FTZ R138, R189, c[0x0][0x2d0], -R3 ;  /* 0x0000b400bd8a7a23 */ /* 0x002ff00000010803 */
[----:B------:R1:W2:Y:S02]  /*10060*/  MUFU.EX2 R200, R138 ;  /* 0x0000008a00c87308 */ /* 0x0002a40000000800 */
[--C-:B-1----:R-:W-:Y:S08]  /*10070*/  FFMA.FTZ R138, R187, c[0x0][0x2d0], -R207.reuse ;  /* 0x0000b400bb8a7a23 */ /* 0x102ff000000108cf */
[----:B------:R-:W-:Y:S10]  /*10080*/  MUFU.EX2 R187, R153 ;  /* 0x0000009900bb7308 */ /* 0x000ff40000000800 */
[----:B------:R1:W-:Y:S02]  /*10090*/  MUFU.EX2 R202, R138 ;  /* 0x0000008a00ca7308 */ /* 0x0003e40000000800 */
[--C-:B-1----:R-:W-:Y:S08]  /*100a0*/  FFMA.FTZ R138, R185, c[0x0][0x2d0], -R207.reuse ;  /* 0x0000b400b98a7a23 */ /* 0x102ff000000108cf */
[----:B------:R1:W3:Y:S02]  /*100b0*/  MUFU.EX2 R185, R138 ;  /* 0x0000008a00b97308 */ /* 0x0002e40000000800 */
[--C-:B-1----:R-:W-:Y:S08]  /*100c0*/  FFMA.FTZ R138, R186, c[0x0][0x2d0], -R207.reuse ;  /* 0x0000b400ba8a7a23 */ /* 0x102ff000000108cf */
[----:B------:R1:W-:Y:S02]  /*100d0*/  MUFU.EX2 R192, R138 ;  /* 0x0000008a00c07308 */ /* 0x0003e40000000800 */
[----:B-1----:R-:W-:Y:S08]  /*100e0*/  FFMA.FTZ R138, R184, c[0x0][0x2d0], -R207 ;  /* 0x0000b400b88a7a23 */ /* 0x002ff000000108cf */
[----:B------:R1:W-:Y:S02]  /*100f0*/  MUFU.EX2 R189, R138 ;  /* 0x0000008a00bd7308 */ /* 0x0003e40000000800 */
[--C-:B-1----:R-:W-:Y:S08]  /*10100*/  FFMA.FTZ R138, R183, c[0x0][0x2d0], -R206.reuse ;  /* 0x0000b400b78a7a23 */ /* 0x102ff000000108ce */
[----:B------:R-:W-:Y:S10]  /*10110*/  MUFU.EX2 R183, R152 ;  /* 0x0000009800b77308 */ /* 0x000ff40000000800 */
[----:B------:R1:W-:Y:S02]  /*10120*/  MUFU.EX2 R184, R138 ;  /* 0x0000008a00b87308 */ /* 0x0003e40000000800 */
[--C-:B-1----:R-:W-:Y:S08]  /*10130*/  FFMA.FTZ R138, R182, c[0x0][0x2d0], -R206.reuse ;  /* 0x0000b400b68a7a23 */ /* 0x102ff000000108ce */
[----:B------:R1:W-:Y:S02]  /*10140*/  MUFU.EX2 R191, R138 ;  /* 0x0000008a00bf7308 */ /* 0x0003e40000000800 */
[--C-:B-1----:R-:W-:Y:S02]  /*10150*/  FFMA.FTZ R138, R174, c[0x0][0x2d0], -R205.reuse ;  /* 0x0000b400ae8a7a23 */ /* 0x102fe400000108cd */
[--C-:B------:R-:W-:Y:S06]  /*10160*/  FFMA.FTZ R174, R158, c[0x0][0x2d0], -R205.reuse ;  /* 0x0000b4009eae7a23 */ /* 0x100fec00000108cd */
[----:B------:R1:W-:Y:S01]  /*10170*/  MUFU.EX2 R186, R138 ;  /* 0x0000008a00ba7308 */ /* 0x0003e20000000800 */
[C---:B----4-:R-:W-:Y:S09]  /*10180*/  FMUL.FTZ R128, R134.reuse, R128 ;  /* 0x0000008086807220 */ /* 0x050ff20000410000 */
[----:B------:R-:W-:Y:S01]  /*10190*/  MUFU.EX2 R174, R174 ;  /* 0x000000ae00ae7308 */ /* 0x000fe20000000800 */
[----:B------:R-:W-:Y:S02]  /*101a0*/  FMUL.FTZ R129, R134, R129 ;  /* 0x0000008186817220 */ /* 0x000fe40000410000 */
[----:B-1----:R-:W-:Y:S02]  /*101b0*/  FFMA.FTZ R138, R173, c[0x0][0x2d0], -R205 ;  /* 0x0000b400ad8a7a23 */ /* 0x002fe400000108cd */
[----:B------:R-:W-:Y:S05]  /*101c0*/  FFMA.FTZ R173, R169, c[0x0][0x2d0], -R207 ;  /* 0x0000b400a9ad7a23 */ /* 0x000fea00000108cf */
[----:B------:R1:W-:Y:S01]  /*101d0*/  MUFU.EX2 R193, R138 ;  /* 0x0000008a00c17308 */ /* 0x0003e20000000800 */
[--C-:B------:R-:W-:Y:S02]  /*101e0*/  FFMA.FTZ R169, R165, c[0x0][0x2d0], -R206.reuse ;  /* 0x0000b400a5a97a23 */ /* 0x100fe400000108ce */
[--C-:B------:R-:W-:Y:S07]  /*101f0*/  FFMA.FTZ R165, R159, c[0x0][0x2d0], -R205.reuse ;  /* 0x0000b4009fa57a23 */ /* 0x100fee00000108cd */
[----:B------:R-:W-:Y:S10]  /*10200*/  MUFU.EX2 R196, R169 ;  /* 0x000000a900c47308 */ /* 0x000ff40000000800 */
[----:B------:R-:W-:Y:S01]  /*10210*/  MUFU.EX2 R197, R165 ;  /* 0x000000a500c57308 */ /* 0x000fe20000000800 */
[----:B------:R-:W-:Y:S02]  /*10220*/  FMUL.FTZ R130, R133, R130 ;  /* 0x0000008285827220 */ /* 0x000fe40000410000 */
[----:B-1----:R-:W-:Y:S02]  /*10230*/  FFMA.FTZ R138, R172, c[0x0][0x2d0], -R205 ;  /* 0x0000b400ac8a7a23 */ /* 0x002fe400000108cd */
[----:B------:R-:W-:Y:S02]  /*10240*/  FFMA.FTZ R172, R168, c[0x0][0x2d0], -R207 ;  /* 0x0000b400a8ac7a23 */ /* 0x000fe400000108cf */
[--C-:B------:R-:W-:Y:S02]  /*10250*/  FFMA.FTZ R168, R163, c[0x0][0x2d0], -R206.reuse ;  /* 0x0000b400a3a87a23 */ /* 0x100fe400000108ce */
[----:B------:R-:W-:Y:S01]  /*10260*/  FMUL.FTZ R131, R133, R131 ;  /* 0x0000008385837220 */ /* 0x000fe20000410000 */
[----:B------:R1:W-:Y:S06]  /*10270*/  MUFU.EX2 R190, R138 ;  /* 0x0000008a00be7308 */ /* 0x0003ec0000000800 */
[----:B------:R-:W-:Y:S04]  /*10280*/  HMMA.16816.F32.BF16 R128, R140, R150, R128 ;  /* 0x000000968c80723c */ /* 0x000fe80000041880 */
[----:B------:R-:W4:Y:S03]  /*10290*/  MUFU.EX2 R168, R168 ;  /* 0x000000a800a87308 */ /* 0x000f260000000800 */
[----:B------:R-:W-:Y:S02]  /*102a0*/  F2FP.BF16.PACK_AB R141, R243, R177 ;  /* 0x000000b1f38d723e */ /* 0x000fe400000010ff */
[----:B------:R-:W-:Y:S03]  /*102b0*/  F2FP.BF16.PACK_AB R140, R194, R178 ;  /* 0x000000b2c28c723e */ /* 0x000fe600000010ff */
[----:B------:R-:W-:Y:S02]  /*102c0*/  F2FP.BF16.PACK_AB R142, R195, R181 ;  /* 0x000000b5c38e723e */ /* 0x000fe400000010ff */
[----:B------:R-:W-:Y:S01]  /*102d0*/  F2FP.BF16.PACK_AB R143, R198, R180 ;  /* 0x000000b4c68f723e */ /* 0x000fe200000010ff */
[----:B------:R-:W-:Y:S01]  /*102e0*/  MUFU.EX2 R173, R173 ;  /* 0x000000ad00ad7308 */ /* 0x000fe20000000800 */
[----:B------:R-:W-:Y:S02]  /*102f0*/  F2FP.BF16.PACK_AB R150, R199, R179 ;  /* 0x000000b3c796723e */ /* 0x000fe400000010ff */
[----:B--2---:R-:W-:Y:S01]  /*10300*/  F2FP.BF16.PACK_AB R151, R200, R188 ;  /* 0x000000bcc897723e */ /* 0x004fe200000010ff */
[--C-:B-1----:R-:W-:Y:S01]  /*10310*/  FFMA.FTZ R138, R171, c[0x0][0x2d0], -R205.reuse ;  /* 0x0000b400ab8a7a23 */ /* 0x102fe200000108cd */
[----:B---3--:R-:W-:Y:S01]  /*10320*/  MOV R165, R185 ;  /* 0x000000b900a57202 */ /* 0x008fe20000000f00 */
[-C--:B------:R-:W-:Y:S03]  /*10330*/  HMMA.16816.F32.BF16 R4, R140, R144.reuse, R4 ;  /* 0x000000908c04723c */ /* 0x080fe60000041804 */
[----:B------:R-:W-:Y:S01]  /*10340*/  FFMA.FTZ R205, R154, c[0x0][0x2d0], -R205 ;  /* 0x0000b4009acd7a23 */ /* 0x000fe200000108cd */
[----:B------:R1:W2:Y:S01]  /*10350*/  MUFU.EX2 R182, R138 ;  /* 0x0000008a00b67308 */ /* 0x0002a20000000800 */
[----:B------:R-:W-:Y:S01]  /*10360*/  LDSM.16.MT88.4 R152, [R226+0x1100] ;  /* 0x00110000e298783b */ /* 0x000fe20000004200 */
[----:B------:R-:W-:Y:S01]  /*10370*/  FFMA.FTZ R171, R167, c[0x0][0x2d0], -R207 ;  /* 0x0000b400a7ab7a23 */ /* 0x000fe200000108cf */
[----:B----4-:R-:W-:Y:S01]  /*10380*/  MOV R175, R168 ;  /* 0x000000a800af7202 */ /* 0x010fe20000000f00 */
[C---:B------:R-:W-:Y:S04]  /*10390*/  HMMA.16816.F32.BF16 R8, R148.reuse, R144, R8 ;  /* 0x000000909408723c */ /* 0x040fe80000041808 */
[--C-:B------:R-:W-:Y:S02]  /*103a0*/  FFMA.FTZ R167, R162, c[0x0][0x2d0], -R206.reuse ;  /* 0x0000b400a2a77a23 */ /* 0x100fe400000108ce */
[----:B------:R3:W-:Y:S02]  /*103b0*/  MUFU.EX2 R251, R205 ;  /* 0x000000cd00fb7308 */ /* 0x0007e40000000800 */
[-C--:B------:R-:W-:Y:S08]  /*103c0*/  HMMA.16816.F32.BF16 R12, R148, R146.reuse, R12 ;  /* 0x00000092940c723c */ /* 0x080ff0000004180c */
[C---:B------:R-:W-:Y:S01]  /*103d0*/  HMMA.16816.F32.BF16 R16, R140.reuse, R146, R16 ;  /* 0x000000928c10723c */ /* 0x040fe20000041810 */
[----:B------:R-:W4:Y:S01]  /*103e0*/  LDSM.16.MT88.4 R144, [R226+0x900] ;  /* 0x00090000e290783b */ /* 0x000f220000004200 */
[----:B------:R-:W-:Y:S02]  /*103f0*/  MUFU.EX2 R172, R172 ;  /* 0x000000ac00ac7308 */ /* 0x000fe40000000800 */
[----:B-1----:R-:W-:Y:S02]  /*10400*/  FFMA.FTZ R138, R170, c[0x0][0x2d0], -R3 ;  /* 0x0000b400aa8a7a23 */ /* 0x002fe40000010803 */
[----:B------:R-:W-:Y:S02]  /*10410*/  FFMA.FTZ R170, R166, c[0x0][0x2d0], -R207 ;  /* 0x0000b400a6aa7a23 */ /* 0x000fe400000108cf */
[----:B------:R-:W-:Y:S04]  /*10420*/  FFMA.FTZ R166, R161, c[0x0][0x2d0], -R206 ;  /* 0x0000b400a1a67a23 */ /* 0x000fe800000108ce */
[----:B------:R-:W-:Y:S01]  /*10430*/  MUFU.EX2 R206, R171 ;  /* 0x000000ab00ce7308 */ /* 0x000fe20000000800 */
[----:B---3--:R-:W-:Y:S09]  /*10440*/  F2FP.BF16.PACK_AB R205, R175, R196 ;  /* 0x000000c4afcd723e */ /* 0x008ff200000010ff */
[----:B------:R1:W-:Y:S10]  /*10450*/  MUFU.EX2 R248, R138 ;  /* 0x0000008a00f87308 */ /* 0x0003f40000000800 */
[----:B------:R-:W-:Y:S01]  /*10460*/  MUFU.EX2 R166, R166 ;  /* 0x000000a600a67308 */ /* 0x000fe20000000800 */
[-C--:B----4-:R-:W-:Y:S03]  /*10470*/  HMMA.16816.F32.BF16 R20, R140, R144.reuse, R20 ;  /* 0x000000908c14723c */ /* 0x090fe60000041814 */
[--C-:B-1----:R-:W-:Y:S02]  /*10480*/  FFMA.FTZ R138, R157, c[0x0][0x2d0], -R3.reuse ;  /* 0x0000b4009d8a7a23 */ /* 0x102fe40000010803 */
[----:B------:R-:W3:Y:S03]  /*10490*/  LDL.LU R157, [R1+0x10] ;  /* 0x00001000019d7983 */ /* 0x000ee60000300800 */
[C---:B------:R-:W-:Y:S01]  /*104a0*/  HMMA.16816.F32.BF16 R24, R148.reuse, R144, R24 ;  /* 0x000000909418723c */ /* 0x040fe20000041818 */
[----:B------:R1:W-:Y:S07]  /*104b0*/  MUFU.EX2 R249, R138 ;  /* 0x0000008a00f97308 */ /* 0x0003ee0000000800 */
[-C--:B------:R-:W-:Y:S08]  /*104c0*/  HMMA.16816.F32.BF16 R28, R148, R146.reuse, R28 ;  /* 0x00000092941c723c */ /* 0x080ff0000004181c */
[C---:B------:R-:W-:Y:S01]  /*104d0*/  HMMA.16816.F32.BF16 R32, R140.reuse, R146, R32 ;  /* 0x000000928c20723c */ /* 0x040fe20000041820 */
[----:B------:R-:W4:Y:S03]  /*104e0*/  LDSM.16.MT88.4 R144, [R228+0x900] ;  /* 0x00090000e490783b */ /* 0x000f260000004200 */
[--C-:B-1----:R-:W-:Y:S05]  /*104f0*/  FFMA.FTZ R138, R156, c[0x0][0x2d0], -R3.reuse ;  /* 0x0000b4009c8a7a23 */ /* 0x102fea0000010803 */
[----:B------:R-:W2:Y:S01]  /*10500*/  LDL.LU R156, [R1+0x18] ;  /* 0x00001800019c7983 */ /* 0x000ea20000300800 */
[----:B------:R1:W-:Y:S02]  /*10510*/  MUFU.EX2 R247, R138 ;  /* 0x0000008a00f77308 */ /* 0x0003e40000000800 */
[--C-:B-1----:R-:W-:Y:S02]  /*10520*/  FFMA.FTZ R138, R160, c[0x0][0x2d0], -R3.reuse ;  /* 0x0000b400a08a7a23 */ /* 0x102fe40000010803 */
[----:B------:R-:W-:Y:S01]  /*10530*/  LDSM.16.MT88.4 R160, [R227+0x1100] ;  /* 0x00110000e3a0783b */ /* 0x000fe20000004200 */
[----:B------:R-:W-:Y:S01]  /*10540*/  FFMA.FTZ R3, R139, c[0x0][0x2d0], -R3 ;  /* 0x0000b4008b037a23 */ /* 0x000fe20000010803 */
[-C--:B----4-:R-:W-:Y:S04]  /*10550*/  HMMA.16816.F32.BF16 R36, R140, R144.reuse, R36 ;  /* 0x000000908c24723c */ /* 0x090fe80000041824 */
[----:B------:R2:W1:Y:S04]  /*10560*/  MUFU.EX2 R250, R138 ;  /* 0x0000008a00fa7308 */ /* 0x0004680000000800 */
[C---:B------:R-:W-:Y:S08]  /*10570*/  HMMA.16816.F32.BF16 R40, R148.reuse, R144, R40 ;  /* 0x000000909428723c */ /* 0x040ff00000041828 */
[-C--:B------:R-:W-:Y:S08]  /*10580*/  HMMA.16816.F32.BF16 R44, R148, R146.reuse, R44 ;  /* 0x00000092942c723c */ /* 0x080ff0000004182c */
[C---:B------:R-:W-:Y:S01]  /*10590*/  HMMA.16816.F32.BF16 R48, R140.reuse, R146, R48 ;  /* 0x000000928c30723c */ /* 0x040fe20000041830 */
[----:B------:R-:W4:Y:S07]  /*105a0*/  LDSM.16.MT88.4 R144, [R227+0x900] ;  /* 0x00090000e390783b */ /* 0x000f2e0000004200 */
[-C--:B----4-:R-:W-:Y:S08]  /*105b0*/  HMMA.16816.F32.BF16 R52, R140, R144.reuse, R52 ;  /* 0x000000908c34723c */ /* 0x090ff00000041834 */
        /* <DEDUP_REMOVED lines=13> */
[----:B------:R-:W4:Y:S03]  /*10690*/  LDSM.16.MT88.4 R144, [R228+0x2900] ;  /* 0x00290000e490783b */ /* 0x000f260000004200 */
[----:B---3--:R-:W-:Y:S04]  /*106a0*/  FFMA.FTZ R139, R134, R157, R215 ;  /* 0x0000009d868b7223 */ /* 0x008fe800000100d7 */
[-C--:B----4-:R-:W-:Y:S08]  /*106b0*/  HMMA.16816.F32.BF16 R100, R140, R144.reuse, R100 ;  /* 0x000000908c64723c */ /* 0x090ff00000041864 */
[C---:B------:R-:W-:Y:S04]  /*106c0*/  HMMA.16816.F32.BF16 R104, R148.reuse, R144, R104 ;  /* 0x000000909468723c */ /* 0x040fe80000041868 */
[----:B--2---:R-:W-:Y:S02]  /*106d0*/  FFMA.FTZ R138, R133, R156, R214 ;  /* 0x0000009c858a7223 */ /* 0x004fe400000100d6 */
[----:B------:R-:W-:Y:S02]  /*106e0*/  LDSM.16.MT88.4 R156, [R228+0x1100] ;  /* 0x00110000e49c783b */ /* 0x000fe40000004200 */
[-C--:B------:R-:W-:Y:S08]  /*106f0*/  HMMA.16816.F32.BF16 R108, R148, R146.reuse, R108 ;  /* 0x00000092946c723c */ /* 0x080ff0000004186c */
[C---:B------:R-:W-:Y:S01]  /*10700*/  HMMA.16816.F32.BF16 R112, R140.reuse, R146, R112 ;  /* 0x000000928c70723c */ /* 0x040fe20000041870 */
[----:B------:R-:W2:Y:S07]  /*10710*/  LDSM.16.MT88.4 R144, [R227+0x2900] ;  /* 0x00290000e390783b */ /* 0x000eae0000004200 */
[-C--:B--2---:R-:W-:Y:S08]  /*10720*/  HMMA.16816.F32.BF16 R116, R140, R144.reuse, R116 ;  /* 0x000000908c74723c */ /* 0x084ff00000041874 */
[C---:B------:R-:W-:Y:S01]  /*10730*/  HMMA.16816.F32.BF16 R120, R148.reuse, R144, R120 ;  /* 0x000000909478723c */ /* 0x040fe20000041878 */
[----:B------:R-:W2:Y:S04]  /*10740*/  LDL.LU R145, [R1+0x14] ;  /* 0x0000140001917983 */ /* 0x000ea80000300800 */
[----:B------:R-:W3:Y:S03]  /*10750*/  LDL.LU R144, [R1+0x1c] ;  /* 0x00001c0001907983 */ /* 0x000ee60000300800 */
[-C--:B------:R-:W-:Y:S01]  /*10760*/  HMMA.16816.F32.BF16 R124, R148, R146.reuse, R124 ;  /* 0x00000092947c723c */ /* 0x080fe2000004187c */
[----:B------:R-:W4:Y:S07]  /*10770*/  LDSM.16.MT88.4 R148, [R225+0x1100] ;  /* 0x00110000e194783b */ /* 0x000f2e0000004200 */
[----:B------:R-:W-:Y:S07]  /*10780*/  HMMA.16816.F32.BF16 R128, R140, R146, R128 ;  /* 0x000000928c80723c */ /* 0x000fee0000041880 */
[----:B------:R-:W-:Y:S02]  /*10790*/  F2FP.BF16.PACK_AB R140, R185, R202 ;  /* 0x000000cab98c723e */ /* 0x000fe400000010ff */
[----:B------:R-:W-:Y:S03]  /*107a0*/  F2FP.BF16.PACK_AB R141, R184, R187 ;  /* 0x000000bbb88d723e */ /* 0x000fe600000010ff */
[----:B------:R-:W-:Y:S02]  /*107b0*/  F2FP.BF16.PACK_AB R142, R189, R192 ;  /* 0x000000c0bd8e723e */ /* 0x000fe400000010ff */
[----:B------:R-:W-:Y:S02]  /*107c0*/  F2FP.BF16.PACK_AB R143, R183, R191 ;  /* 0x000000bfb78f723e */ /* 0x000fe400000010ff */
[----:B------:R-:W-:Y:S02]  /*107d0*/  F2FP.BF16.PACK_AB R146, R182, R190 ;  /* 0x000000beb692723e */ /* 0x000fe400000010ff */
[----:B-1----:R-:W-:Y:S03]  /*107e0*/  F2FP.BF16.PACK_AB R147, R250, R247 ;  /* 0x000000f7fa93723e */ /* 0x002fe600000010ff */
[-C--:B----4-:R-:W-:Y:S03]  /*107f0*/  HMMA.16816.F32.BF16 R4, R140, R148.reuse, R4 ;  /* 0x000000948c04723c */ /* 0x090fe60000041804 */
[----:B--2---:R-:W-:Y:S01]  /*10800*/  FFMA.FTZ R133, R132, R145, R212 ;  /* 0x0000009184857223 */ /* 0x004fe200000100d4 */
[----:B------:R-:W-:Y:S01]  /*10810*/  F2FP.BF16.PACK_AB R145, R249, R248 ;  /* 0x000000f8f991723e */ /* 0x000fe200000010ff */
[----:B------:R1:W2:Y:S01]  /*10820*/  MUFU.EX2 R132, R170 ;  /* 0x000000aa00847308 */ /* 0x0002a20000000800 */
[----:B---3--:R-:W-:Y:S01]  /*10830*/  FFMA.FTZ R134, R0, R144, R208 ;  /* 0x0000009000867223 */ /* 0x008fe200000100d0 */
[----:B------:R-:W-:Y:S01]  /*10840*/  F2FP.BF16.PACK_AB R144, R193, R186 ;  /* 0x000000bac190723e */ /* 0x000fe200000010ff */
[----:B------:R-:W-:Y:S01]  /*10850*/  FADD.FTZ R0, R222, R138 ;  /* 0x0000008ade007221 */ /* 0x000fe20000010000 */
[----:B------:R-:W-:Y:S03]  /*10860*/  F2FP.BF16.PACK_AB R208, R174, R197 ;  /* 0x000000c5aed0723e */ /* 0x000fe600000010ff */
[----:B------:R-:W-:Y:S02]  /*10870*/  FADD.FTZ R133, R213, R133 ;  /* 0x00000085d5857221 */ /* 0x000fe40000010000 */
[----:B------:R-:W-:Y:S01]  /*10880*/  LDSM.16.MT88.4 R212, [R225+0x3900] ;  /* 0x00390000e1d4783b */ /* 0x000fe20000004200 */
[----:B------:R-:W-:Y:S01]  /*10890*/  FADD.FTZ R0, R231, R0 ;  /* 0x00000000e7007221 */ /* 0x000fe20000010000 */
[C---:B------:R-:W-:Y:S01]  /*108a0*/  HMMA.16816.F32.BF16 R8, R144.reuse, R148, R8 ;  /* 0x000000949008723c */ /* 0x040fe20000041808 */
[----:B------:R3:W-:Y:S03]  /*108b0*/  MUFU.EX2 R138, R3 ;  /* 0x00000003008a7308 */ /* 0x0007e60000000800 */
[----:B------:R-:W-:Y:S02]  /*108c0*/  FADD.FTZ R133, R220, R133 ;  /* 0x00000085dc857221 */ /* 0x000fe40000010000 */
[----:B------:R-:W-:Y:S01]  /*108d0*/  FADD.FTZ R134, R209, R134 ;  /* 0x00000086d1867221 */ /* 0x000fe20000010000 */
[----:B------:R-:W-:Y:S01]  /*108e0*/  F2FP.BF16.PACK_AB R209, R244, R246 ;  /* 0x000000f6f4d1723e */ /* 0x000fe200000010ff */
[-C--:B------:R-:W-:Y:S04]  /*108f0*/  HMMA.16816.F32.BF16 R12, R144, R150.reuse, R12 ;  /* 0x00000096900c723c */ /* 0x080fe8000004180c */
[----:B------:R-:W-:Y:S01]  /*10900*/  FADD.FTZ R134, R210, R134 ;  /* 0x00000086d2867221 */ /* 0x000fe20000010000 */
[----:B------:R-:W-:Y:S01]  /*10910*/  F2FP.BF16.PACK_AB R210, R251, R252 ;  /* 0x000000fcfbd2723e */ /* 0x000fe200000010ff */
[----:B-1----:R-:W-:Y:S02]  /*10920*/  LDSM.16.MT88.4 R168, [R226+0x1900] ;  /* 0x00190000e2a8783b */ /* 0x002fe40000004200 */
[C---:B------:R-:W-:Y:S04]  /*10930*/  HMMA.16816.F32.BF16 R16, R140.reuse, R150, R16 ;  /* 0x000000968c10723c */ /* 0x040fe80000041810 */
[----:B------:R-:W-:Y:S02]  /*10940*/  FADD.FTZ R134, R211, R134 ;  /* 0x00000086d3867221 */ /* 0x000fe40000010000 */
[----:B------:R-:W1:Y:S02]  /*10950*/  LDSM.16.MT88.4 R148, [R225+0x3100] ;  /* 0x00310000e194783b */ /* 0x000e640000004200 */
[-C--:B------:R-:W-:Y:S04]  /*10960*/  HMMA.16816.F32.BF16 R20, R140, R152.reuse, R20 ;  /* 0x000000988c14723c */ /* 0x080fe80000041814 */
[----:B---3--:R-:W-:Y:S02]  /*10970*/  FADD.FTZ R3, R242, R0 ;  /* 0x00000000f2037221 */ /* 0x008fe40000010000 */
[----:B------:R-:W-:Y:S01]  /*10980*/  FADD.FTZ R0, R221, R133 ;  /* 0x00000085dd007221 */ /* 0x000fe20000010000 */
[----:B------:R-:W-:Y:S01]  /*10990*/  MOV R133, R166 ;  /* 0x000000a600857202 */ /* 0x000fe20000000f00 */
[C---:B------:R-:W-:Y:S04]  /*109a0*/  HMMA.16816.F32.BF16 R24, R144.reuse, R152, R24 ;  /* 0x000000989018723c */ /* 0x040fe80000041818 */
[----:B------:R-:W-:Y:S01]  /*109b0*/  MOV R166, R184 ;  /* 0x000000b800a67202 */ /* 0x000fe20000000f00 */
[----:B------:R-:W-:Y:S01]  /*109c0*/  FADD.FTZ R0, R176, R0 ;  /* 0x00000000b0007221 */ /* 0x000fe20000010000 */
[----:B------:R-:W-:Y:S01]  /*109d0*/  MOV R176, R206 ;  /* 0x000000ce00b07202 */ /* 0x000fe20000000f00 */
[----:B------:R-:W-:Y:S01]  /*109e0*/  FADD.FTZ R3, R177, R3 ;  /* 0x00000003b1037221 */ /* 0x000fe20000010000 */
[-C--:B------:R-:W-:Y:S04]  /*109f0*/  HMMA.16816.F32.BF16 R28, R144, R154.reuse, R28 ;  /* 0x0000009a901c723c */ /* 0x080fe8000004181c */
[----:B------:R-:W-:Y:S01]  /*10a00*/  MOV R177, R200 ;  /* 0x000000c800b17202 */ /* 0x000fe20000000f00 */
[----:B------:R-:W-:Y:S02]  /*10a10*/  FADD.FTZ R3, R243, R3 ;  /* 0x00000003f3037221 */ /* 0x000fe40000010000 */
[----:B------:R-:W-:Y:S01]  /*10a20*/  FADD.FTZ R0, R235, R0 ;  /* 0x00000000eb007221 */ /* 0x000fe20000010000 */
[C---:B------:R-:W-:Y:S01]  /*10a30*/  HMMA.16816.F32.BF16 R32, R140.reuse, R154, R32 ;  /* 0x0000009a8c20723c */ /* 0x040fe20000041820 */
[----:B------:R-:W3:Y:S03]  /*10a40*/  LDSM.16.MT88.4 R152, [R226+0x3100] ;  /* 0x00310000e298783b */ /* 0x000ee60000004200 */
[----:B------:R-:W-:Y:S04]  /*10a50*/  FADD.FTZ R134, R164, R134 ;  /* 0x00000086a4867221 */ /* 0x000fe80000010000 */
        /* <DEDUP_REMOVED lines=9> */
[----:B------:R-:W2:Y:S07]  /*10af0*/  LDSM.16.MT88.4 R160, [R227+0x3100] ;  /* 0x00310000e3a0783b */ /* 0x000eae0000004200 */
[-C--:B-1----:R-:W-:Y:S08]  /*10b00*/  HMMA.16816.F32.BF16 R68, R140, R148.reuse, R68 ;  /* 0x000000948c44723c */ /* 0x082ff00000041844 */
[C---:B------:R-:W-:Y:S01]  /*10b10*/  HMMA.16816.F32.BF16 R72, R144.reuse, R148, R72 ;  /* 0x000000949048723c */ /* 0x040fe20000041848 */
[----:B------:R1:W1:Y:S06]  /*10b20*/  MUFU.EX2 R149, R167 ;  /* 0x000000a700957308 */ /* 0x00026c0000000800 */
[----:B------:R-:W-:Y:S01]  /*10b30*/  MOV R148, R202 ;  /* 0x000000ca00947202 */ /* 0x000fe20000000f00 */
[-C--:B------:R-:W-:Y:S08]  /*10b40*/  HMMA.16816.F32.BF16 R76, R144, R150.reuse, R76 ;  /* 0x00000096904c723c */ /* 0x080ff0000004184c */
[C---:B------:R-:W-:Y:S07]  /*10b50*/  HMMA.16816.F32.BF16 R80, R140.reuse, R150, R80 ;  /* 0x000000968c50723c */ /* 0x040fee0000041850 */
[----:B------:R-:W-:Y:S01]  /*10b60*/  MOV R151, R187 ;  /* 0x000000bb00977202 */ /* 0x000fe20000000f00 */
[-C--:B---3--:R-:W-:Y:S04]  /*10b70*/  HMMA.16816.F32.BF16 R84, R140, R152.reuse, R84 ;  /* 0x000000988c54723c */ /* 0x088fe80000041854 */
[----:B-1----:R-:W-:Y:S02]  /*10b80*/  MOV R167, R186 ;  /* 0x000000ba00a77202 */ /* 0x002fe40000000f00 */
[----:B------:R-:W-:Y:S01]  /*10b90*/  LDSM.16.MT88.4 R184, [R228+0x1900] ;  /* 0x00190000e4b8783b */ /* 0x000fe20000004200 */
[----:B--2---:R-:W-:Y:S01]  /*10ba0*/  MOV R150, R132 ;  /* 0x0000008400967202 */ /* 0x004fe20000000f00 */
[C---:B------:R-:W-:Y:S04]  /*10bb0*/  HMMA.16816.F32.BF16 R88, R144.reuse, R152, R88 ;  /* 0x000000989058723c */ /* 0x040fe80000041858 */
[----:B------:R-:W-:Y:S01]  /*10bc0*/  FADD.FTZ R132, R223, R139 ;  /* 0x0000008bdf847221 */ /* 0x000fe20000010000 */
[----:B------:R-:W-:Y:S01]  /*10bd0*/  F2FP.BF16.PACK_AB R206, R150, R176 ;  /* 0x000000b096ce723e */ /* 0x000fe200000010ff */
[----:B------:R-:W-:Y:S01]  /*10be0*/  LDSM.16.MT88.4 R220, [R228+0x3900] ;  /* 0x00390000e4dc783b */ /* 0x000fe20000004200 */
[----:B------:R-:W-:Y:S01]  /*10bf0*/  F2FP.BF16.PACK_AB R207, R133, R149 ;  /* 0x0000009585cf723e */ /* 0x000fe200000010ff */
[-C--:B------:R-:W-:Y:S01]  /*10c00*/  HMMA.16816.F32.BF16 R92, R144, R154.reuse, R92 ;  /* 0x0000009a905c723c */ /* 0x080fe2000004185c */
[----:B------:R1:W2:Y:S03]  /*10c10*/  MUFU.EX2 R139, R204 ;  /* 0x000000cc008b7308 */ /* 0x0002a60000000800 */
[----:B------:R-:W-:Y:S02]  /*10c20*/  FADD.FTZ R132, R224, R132 ;  /* 0x00000084e0847221 */ /* 0x000fe40000010000 */
[----:B------:R3:W5:Y:S02]  /*10c30*/  LDL.LU R224, [R1+0x70] ;  /* 0x0000700001e07983 */ /* 0x0007640000300800 */
[C---:B------:R-:W-:Y:S02]  /*10c40*/  HMMA.16816.F32.BF16 R96, R140.reuse, R154, R96 ;  /* 0x0000009a8c60723c */ /* 0x040fe40000041860 */
[----:B------:R-:W3:Y:S02]  /*10c50*/  LDSM.16.MT88.4 R152, [R225+0x1900] ;  /* 0x00190000e198783b */ /* 0x000ee40000004200 */
[----:B------:R-:W-:Y:S04]  /*10c60*/  FADD.FTZ R132, R241, R132 ;  /* 0x00000084f1847221 */ /* 0x000fe80000010000 */
[-C--:B----4-:R-:W-:Y:S02]  /*10c70*/  HMMA.16816.F32.BF16 R100, R140, R156.reuse, R100 ;  /* 0x0000009c8c64723c */ /* 0x090fe40000041864 */
[----:B------:R4:W5:Y:S02]  /*10c80*/  LDL.LU R231, [R1+0x6c] ;  /* 0x00006c0001e77983 */ /* 0x0009640000300800 */
[----:B------:R-:W-:Y:S01]  /*10c90*/  FADD.FTZ R132, R178, R132 ;  /* 0x00000084b2847221 */ /* 0x000fe20000010000 */
[----:B------:R-:W-:Y:S01]  /*10ca0*/  MOV R178, R201 ;  /* 0x000000c900b27202 */ /* 0x000fe20000000f00 */
[----:B------:R4:W5:Y:S02]  /*10cb0*/  LDL.LU R241, [R1+0x68] ;  /* 0x0000680001f17983 */ /* 0x0009640000300800 */
[C---:B------:R-:W-:Y:S02]  /*10cc0*/  HMMA.16816.F32.BF16 R104, R144.reuse, R156, R104 ;  /* 0x0000009c9068723c */ /* 0x040fe40000041868 */
[----:B------:R-:W3:Y:S02]  /*10cd0*/  LDSM.16.MT88.4 R200, [R227+0x1900] ;  /* 0x00190000e3c8783b */ /* 0x000ee40000004200 */
[----:B-1----:R-:W-:Y:S02]  /*10ce0*/  F2FP.BF16.PACK_AB R204, R172, R173 ;  /* 0x000000adaccc723e */ /* 0x002fe400000010ff */
[----:B--2---:R-:W-:Y:S02]  /*10cf0*/  F2FP.BF16.PACK_AB R211, R138, R139 ;  /* 0x0000008b8ad3723e */ /* 0x004fe400000010ff */
[-C--:B------:R-:W-:Y:S02]  /*10d00*/  HMMA.16816.F32.BF16 R108, R144, R158.reuse, R108 ;  /* 0x0000009e906c723c */ /* 0x080fe4000004186c */
[----:B------:R4:W5:Y:S04]  /*10d10*/  LDL.LU R242, [R1+0x64] ;  /* 0x0000640001f27983 */ /* 0x0009680000300800 */
[----:B------:R4:W5:Y:S02]  /*10d20*/  LDL.LU R243, [R1+0x60] ;  /* 0x0000600001f37983 */ /* 0x0009640000300800 */
[C---:B------:R-:W-:Y:S02]  /*10d30*/  HMMA.16816.F32.BF16 R112, R140.reuse, R158, R112 ;  /* 0x0000009e8c70723c */ /* 0x040fe40000041870 */
[----:B------:R4:W5:Y:S06]  /*10d40*/  LDL.LU R235, [R1+0x5c] ;  /* 0x00005c0001eb7983 */ /* 0x00096c0000300800 */
[-C--:B------:R-:W-:Y:S08]  /*10d50*/  HMMA.16816.F32.BF16 R116, R140, R160.reuse, R116 ;  /* 0x000000a08c74723c */ /* 0x080ff00000041874 */
[C---:B------:R-:W-:Y:S08]  /*10d60*/  HMMA.16816.F32.BF16 R120, R144.reuse, R160, R120 ;  /* 0x000000a09078723c */ /* 0x040ff00000041878 */
[-C--:B------:R-:W-:Y:S08]  /*10d70*/  HMMA.16816.F32.BF16 R124, R144, R162.reuse, R124 ;  /* 0x000000a2907c723c */ /* 0x080ff0000004187c */
[----:B------:R-:W-:Y:S08]  /*10d80*/  HMMA.16816.F32.BF16 R128, R140, R162, R128 ;  /* 0x000000a28c80723c */ /* 0x000ff00000041880 */
[-C--:B---3--:R-:W-:Y:S01]  /*10d90*/  HMMA.16816.F32.BF16 R140, R204, R152.reuse, R4 ;  /* 0x00000098cc8c723c */ /* 0x088fe20000041804 */
[----:B------:R-:W1:Y:S07]  /*10da0*/  LDSM.16.MT88.4 R4, [R227+0x3900] ;  /* 0x00390000e304783b */ /* 0x000e6e0000004200 */
[C---:B------:R-:W-:Y:S07]  /*10db0*/  HMMA.16816.F32.BF16 R144, R208.reuse, R152, R8 ;  /* 0x00000098d090723c */ /* 0x040fee0000041808 */
[----:B------:R-:W-:Y:S02]  /*10dc0*/  MOV R8, R150 ;  /* 0x0000009600087202 */ /* 0x000fe40000000f00 */
[----:B------:R-:W-:Y:S03]  /*10dd0*/  MOV R11, R149 ;  /* 0x00000095000b7202 */ /* 0x000fe60000000f00 */
[----:B------:R-:W-:Y:S02]  /*10de0*/  MOV R9, R151 ;  /* 0x0000009700097202 */ /* 0x000fe40000000f00 */
[----:B------:R-:W-:Y:S02]  /*10df0*/  MOV R10, R148 ;  /* 0x00000094000a7202 */ /* 0x000fe40000000f00 */
[-C--:B------:R-:W-:Y:S07]  /*10e00*/  HMMA.16816.F32.BF16 R148, R208, R154.reuse, R12 ;  /* 0x0000009ad094723c */ /* 0x080fee000004180c */
[----:B------:R-:W-:Y:S01]  /*10e10*/  MOV R15, R167 ;  /* 0x000000a7000f7202 */ /* 0x000fe20000000f00 */
        /* <DEDUP_REMOVED lines=22> */
[----:B------:R-:W-:Y:S01]  /*10f80*/  MOV R21, R182 ;  /* 0x000000b600157202 */ /* 0x000fe20000000f00 */
[----:B------:R-:W-:Y:S01]  /*10f90*/  FADD.FTZ R0, R39, R0 ;  /* 0x0000000027007221 */ /* 0x000fe20000010000 */
[----:B------:R-:W-:Y:S01]  /*10fa0*/  MOV R38, R180 ;  /* 0x000000b400267202 */ /* 0x000fe20000000f00 */
[----:B------:R-:W-:Y:S01]  /*10fb0*/  FADD.FTZ R12, R12, R134 ;  /* 0x000000860c0c7221 */ /* 0x000fe20000010000 */
[----:B------:R-:W-:Y:S02]  /*10fc0*/  MOV R37, R181 ;  /* 0x000000b500257202 */ /* 0x000fe40000000f00 */
[-C--:B------:R-:W-:Y:S03]  /*10fd0*/  HMMA.16816.F32.BF16 R180, R208, R186.reuse, R44 ;  /* 0x000000bad0b4723c */ /* 0x080fe6000004182c */
[----:B------:R-:W-:Y:S01]  /*10fe0*/  MOV R30, R14 ;  /* 0x0000000e001e7202 */ /* 0x000fe20000000f00 */
[----:B------:R-:W-:Y:S01]  /*10ff0*/  FADD.FTZ R3, R38, R3 ;  /* 0x0000000326037221 */ /* 0x000fe20000010000 */
[----:B------:R-:W-:Y:S02]  /*11000*/  MOV R14, R11 ;  /* 0x0000000b000e7202 */ /* 0x000fe40000000f00 */
        /* <DEDUP_REMOVED lines=10> */
[----:B------:R-:W-:Y:S02]  /*110b0*/  MOV R11, R195 ;  /* 0x000000c3000b7202 */ /* 0x000fe40000000f00 */
[----:B------:R-:W-:Y:S02]  /*110c0*/  MOV R8, R194 ;  /* 0x000000c200087202 */ /* 0x000fe40000000f00 */
[C---:B------:R-:W-:Y:S04]  /*110d0*/  HMMA.16816.F32.BF16 R192, R208.reuse, R200, R56 ;  /* 0x000000c8d0c0723c */ /* 0x040fe80000041838 */
[----:B------:R-:W-:Y:S01]  /*110e0*/  MOV R35, R9 ;  /* 0x0000000900237202 */ /* 0x000fe20000000f00 */
[----:B------:R-:W-:Y:S01]  /*110f0*/  FADD.FTZ R8, R8, R132 ;  /* 0x0000008408087221 */ /* 0x000fe20000010000 */
[----:B------:R-:W-:Y:S02]  /*11100*/  MOV R34, R10 ;  /* 0x0000000a00227202 */ /* 0x000fe40000000f00 */
[----:B------:R-:W-:Y:S01]  /*11110*/  MOV R9, R199 ;  /* 0x000000c700097202 */ /* 0x000fe20000000f00 */
[----:B------:R-:W-:Y:S03]  /*11120*/  FADD.FTZ R8, R37, R8 ;  /* 0x0000000825087221 */ /* 0x000fe60000010000 */
[----:B------:R-:W-:Y:S01]  /*11130*/  MOV R10, R198 ;  /* 0x000000c6000a7202 */ /* 0x000fe20000000f00 */
[----:B------:R-:W-:Y:S01]  /*11140*/  FADD.FTZ R11, R11, R8 ;  /* 0x000000080b0b7221 */ /* 0x000fe20000010000 */
[-C--:B------:R-:W-:Y:S03]  /*11150*/  HMMA.16816.F32.BF16 R196, R208, R202.reuse, R60 ;  /* 0x000000cad0c4723c */ /* 0x080fe6000004183c */
[----:B------:R-:W-:Y:S01]  /*11160*/  FADD.FTZ R10, R10, R3 ;  /* 0x000000030a0a7221 */ /* 0x000fe20000010000 */
[-C--:B------:R-:W-:Y:S01]  /*11170*/  MOV R134, R2.reuse ;  /* 0x0000000200867202 */ /* 0x080fe20000000f00 */
        /* <DEDUP_REMOVED lines=55> */
[----:B------:R1:W-:Y:S01]  /*114f0*/  STL [R1+0x14], R3 ;  /* 0x0000140301007387 */ /* 0x0003e20000100800 */
[----:B------:R-:W-:Y:S03]  /*11500*/  MOV R2, R137 ;  /* 0x0000008900027202 */ /* 0x000fe60000000f00 */
[----:B------:R4:W-:Y:S01]  /*11510*/  STL [R1+0x1c], R0 ;  /* 0x00001c0001007387 */ /* 0x0009e20000100800 */
[----:B-1----:R-:W-:Y:S01]  /*11520*/  MOV R3, R136 ;  /* 0x0000008800037202 */ /* 0x002fe20000000f00 */
[----:B------:R-:W-:-:S05]  /*11530*/  @P0 BRA `(.L_x_1604) ;  /* 0xffffb71000000947 */ /* 0x000fca000383ffff */
.L_x_1603:
[----:B-1--4-:R-:W2:Y:S04]  /*11540*/  LDL.LU R0, [R1+0x10] ;  /* 0x0000100001007983 */ /* 0x012ea80000300800 */
        /* <DEDUP_REMOVED lines=184> */
.L_x_1585:
        /* <DEDUP_REMOVED lines=184> */
.L_x_1606:
        /* <DEDUP_REMOVED lines=151> */
.L_x_1608:
[----:B--234-:R-:W-:Y:S05]  /*135c0*/  BSYNC B0 ;  /* 0x0000000000007941 */ /* 0x01cfea0003800000 */
.L_x_1607:
        /* <DEDUP_REMOVED lines=16> */
.L_x_1610:
[----:B------:R-:W-:Y:S05]  /*136d0*/  BSYNC B0 ;  /* 0x0000000000007941 */ /* 0x000fea0003800000 */
.L_x_1609:
        /* <DEDUP_REMOVED lines=16> */
.L_x_1612:
[----:B------:R-:W-:Y:S05]  /*137e0*/  BSYNC B0 ;  /* 0x0000000000007941 */ /* 0x000fea0003800000 */
.L_x_1611:
        /* <DEDUP_REMOVED lines=16> */
.L_x_1614:
[----:B------:R-:W-:Y:S05]  /*138f0*/  BSYNC B0 ;  /* 0x0000000000007941 */ /* 0x000fea0003800000 */
.L_x_1613:
        /* <DEDUP_REMOVED lines=16> */
.L_x_1616:
[----:B------:R-:W-:Y:S05]  /*13a00*/  BSYNC B0 ;  /* 0x0000000000007941 */ /* 0x000fea0003800000 */
.L_x_1615:
        /* <DEDUP_REMOVED lines=16> */
.L_x_1618:
[----:B------:R-:W-:Y:S05]  /*13b10*/  BSYNC B0 ;  /* 0x0000000000007941 */ /* 0x000fea0003800000 */
.L_x_1617:
        /* <DEDUP_REMOVED lines=16> */
.L_x_1620:
[----:B------:R-:W-:Y:S05]  /*13c20*/  BSYNC B0 ;  /* 0x0000000000007941 */ /* 0x000fea0003800000 */
.L_x_1619:
        /* <DEDUP_REMOVED lines=17> */
.L_x_1605:
        /* <DEDUP_REMOVED lines=19> */
.L_x_1621:
        /* <DEDUP_REMOVED lines=42> */
.L_x_1623:
[----:B------:R-:W-:Y:S05]  /*14110*/  BSYNC B0 ;  /* 0x0000000000007941 */ /* 0x000fea0003800000 */
.L_x_1622:
        /* <DEDUP_REMOVED lines=59> */
.L_x_1625:
[----:B------:R-:W-:Y:S05]  /*144d0*/  BSYNC B0 ;  /* 0x0000000000007941 */ /* 0x000fea0003800000 */
.L_x_1624:
        /* <DEDUP_REMOVED lines=15> */
.L_x_1627:
[----:B------:R-:W-:Y:S05]  /*145d0*/  BSYNC B0 ;  /* 0x0000000000007941 */ /* 0x000fea0003800000 */
.L_x_1626:
        /* <DEDUP_REMOVED lines=15> */
.L_x_1629:
[----:B------:R-:W-:Y:S05]  /*146d0*/  BSYNC B0 ;  /* 0x0000000000007941 */ /* 0x000fea0003800000 */
.L_x_1628:
        /* <DEDUP_REMOVED lines=15> */
.L_x_1631:
[----:B------:R-:W-:Y:S05]  /*147d0*/  BSYNC B0 ;  /* 0x0000000000007941 */ /* 0x000fea0003800000 */
.L_x_1630:
        /* <DEDUP_REMOVED lines=15> */
.L_x_1633:
[----:B------:R-:W-:Y:S05]  /*148d0*/  BSYNC B0 ;  /* 0x0000000000007941 */ /* 0x000fea0003800000 */
.L_x_1632:
        /* <DEDUP_REMOVED lines=15> */
.L_x_1635:
[----:B------:R-:W-:Y:S05]  /*149d0*/  BSYNC B0 ;  /* 0x0000000000007941 */ /* 0x000fea0003800000 */
.L_x_1634:
        /* <DEDUP_REMOVED lines=15> */
.L_x_1637:
[----:B------:R-:W-:Y:S05]  /*14ad0*/  BSYNC B0 ;  /* 0x0000000000007941 */ /* 0x000fea0003800000 */
.L_x_1636:
        /* <DEDUP_REMOVED lines=16> */
.L_x_1638:
        /* <DEDUP_REMOVED lines=10> */
.L_x_3781:


//--------------------- .text._ZN7cutlass13device_kernelIN5flash19enable_sm80_to_sm89INS1_16FlashAttnFwdSm80INS1_25CollectiveMainloopFwdSm80ILi4ELi1ELb0EN4cute5tupleIJNS5_1CILi128EEENS7_ILi64EEES8_EEELi128ENS_10bfloat16_tEfNS_4arch4Sm80ELb1ELb0ELb1ELb1ELb0ELb1ELb1ELb0EEENS1_21CollectiveEpilogueFwdINS6_IJS8_S8_S9_EEENS6_IJNS7_ILi1EEESH_SH_EEESB_SD_Li128ELb1ELb1ELb0ELb0EEENS1_19SingleTileSchedulerILb1ELb0ELb1ELi128EEEEEEEEEvNT_6ParamsE --------------------------
	.section	.text._ZN7cutlass13device_kernelIN5flash19enable_sm80_to_sm89INS1_16FlashAttnFwdSm80INS1_25CollectiveMainloopFwdSm80ILi4ELi1ELb0EN4cute5tupleIJNS5_1CILi128EEENS7_ILi64EEES8_EEELi128ENS_10bfloat16_tEfNS_4arch4Sm80ELb1ELb0ELb1ELb1ELb0ELb1ELb1ELb0EEENS1_21CollectiveEpilogueFwdINS6_IJS8_S8_S9_EEENS6_IJNS7_ILi1EEESH_SH_EEESB_SD_Li128ELb1ELb1ELb0ELb0EEENS1_19SingleTileSchedulerILb1ELb0ELb1ELi128EEEEEEEEEvNT_6ParamsE,"ax",@progbits
	.sectioninfo	@"SHI_REGISTERS=255"
	.align	128
.text._ZN7cutlass13device_kernelIN5flash19enable_sm80_to_sm89INS1_16FlashAttnFwdSm80INS1_25CollectiveMainloopFwdSm80ILi4ELi1ELb0EN4cute5tupleIJNS5_1CILi128EEENS7_ILi64EEES8_EEELi128ENS_10bfloat16_tEfNS_4arch4Sm80ELb1ELb0ELb1ELb1ELb0ELb1ELb1ELb0EEENS1_21CollectiveEpilogueFwdINS6_IJS8_S8_S9_EEENS6_IJNS7_ILi1EEESH_SH_EEESB_SD_Li128ELb1ELb1ELb0ELb0EEENS1_19SingleTileSchedulerILb1ELb0ELb1ELi128EEEEEEEEEvNT_6ParamsE:
        .type           _ZN7cutlass13device_kernelIN5flash19enable_sm80_to_sm89INS1_16FlashAttnFwdSm80INS1_25CollectiveMainloopFwdSm80ILi4ELi1ELb0EN4cute5tupleIJNS5_1CILi128EEENS7_ILi64EEES8_EEELi128ENS_10bfloat16_tEfNS_4arch4Sm80ELb1ELb0ELb1ELb1ELb0ELb1ELb1ELb0EEENS1_21CollectiveEpilogueFwdINS6_IJS8_S8_S9_EEENS6_IJNS7_ILi1EEESH_SH_EEESB_SD_Li128ELb1ELb1ELb0ELb0EEENS1_19SingleTileSchedulerILb1ELb0ELb1ELi128EEEEEEEEEvNT_6ParamsE,@function
        .size           _ZN7cutlass13device_kernelIN5flash19enable_sm80_to_sm89INS1_16FlashAttnFwdSm80INS1_25CollectiveMainloopFwdSm80ILi4ELi1ELb0EN4cute5tupleIJNS5_1CILi128EEENS7_ILi64EEES8_EEELi128ENS_10bfloat16_tEfNS_4arch4Sm80ELb1ELb0ELb1ELb1ELb0ELb1ELb1ELb0EEENS1_21CollectiveEpilogueFwdINS6_IJS8_S8_S9_EEENS6_IJNS7_ILi1EEESH_SH_EEESB_SD_Li128ELb1ELb1ELb0ELb0EEENS1_19SingleTileSchedulerILb1ELb0ELb1ELi128EEEEEEEEEvNT_6ParamsE,(.L_x_3782 - _ZN7cutlass13device_kernelIN5flash19enable_sm80_to_sm89INS1_16FlashAttnFwdSm80INS1_25CollectiveMainloopFwdSm80ILi4ELi1ELb0EN4cute5tupleIJNS5_1CILi128EEENS7_ILi64EEES8_EEELi128ENS_10bfloat16_tEfNS_4arch4Sm80ELb1ELb0ELb1ELb1ELb0ELb1ELb1ELb0EEENS1_21CollectiveEpilogueFwdINS6_IJS8_S8_S9_EEENS6_IJNS7_ILi1EEESH_SH_EEESB_SD_Li128ELb1ELb1ELb0ELb0EEENS1_19SingleTileSchedulerILb1ELb0ELb1ELi128EEEEEEEEEvNT_6ParamsE)
        .other          _ZN7cutlass13device_kernelIN5flash19enable_sm80_to_sm89INS1_16FlashAttnFwdSm80INS1_25CollectiveMainloopFwdSm80ILi4ELi1ELb0EN4cute5tupleIJNS5_1CILi128EEENS7_ILi64EEES8_EEELi128ENS_10bfloat16_tEfNS_4arch4Sm80ELb1ELb0ELb1ELb1ELb0ELb1ELb1ELb0EEENS1_21CollectiveEpilogueFwdINS6_IJS8_S8_S9_EEENS6_IJNS7_ILi1EEESH_SH_EEESB_SD_Li128ELb1ELb1ELb0ELb0EEENS1_19SingleTileSchedulerILb1ELb0ELb1ELi128EEEEEEEEEvNT_6ParamsE,@"STO_CUDA_ENTRY STV_DEFAULT"
_ZN7cutlass13device_kernelIN5flash19enable_sm80_to_sm89INS1_16FlashAttnFwdSm80INS1_25CollectiveMainloopFwdSm80ILi4ELi1ELb0EN4cute5tupleIJNS5_1CILi128EEENS7_ILi64EEES8_EEELi128ENS_10bfloat16_tEfNS_4arch4Sm80ELb1ELb0ELb1ELb1ELb0ELb1ELb1ELb0EEENS1_21CollectiveEpilogueFwdINS6_IJS8_S8_S9_EEENS6_IJNS7_ILi1EEESH_SH_EEESB_SD_Li128ELb1ELb1ELb0ELb0EEENS1_19SingleTileSchedulerILb1ELb0ELb1ELi128EEEEEEEEEvNT_6ParamsE:
        /* <DEDUP_REMOVED lines=17> */
.L_x_1640:
        /* <DEDUP_REMOVED lines=8> */
.L_x_1642:
[----:B------:R-:W-:-:S05]  /*0190*/  MOV R0, c[0x0][0x54c] ;  /* 0x0001530000007a02 */ /* 0x000fca0000000f00 */
.L_x_1641:
[----:B-----5:R-:W-:Y:S01]  /*01a0*/  IMAD R0, R0, c[0x0][0x548], RZ ;  /* 0x0001520000007a24 */ /* 0x020fe200078e02ff */
[----:B------:R-:W-:-:S04]  /*01b0*/  SHF.L.U32 R12, R6, 0x7, RZ ;  /* 0x00000007060c7819 */ /* 0x000fc800000006ff */
[----:B------:R-:W-:-:S04]  /*01c0*/  ISETP.GE.AND P0, PT, R12, R0, PT ;  /* 0x000000000c00720c */ /* 0x000fc80003f06270 */
[----:B------:R-:W-:-:S05]  /*01d0*/  SEL R0, R5, 0xffffffff, !P0 ;  /* 0xffffffff05007807 */ /* 0x000fca0004000000 */
[----:B------:R2:W-:Y:S01]  /*01e0*/  STL [R1+0xe4], R0 ;  /* 0x0000e40001007387 */ /* 0x0005e20000100800 */
[----:B------:R-:W-:Y:S05]  /*01f0*/  BRA `(.L_x_1643) ;  /* 0x0000013000007947 */ /* 0x000fea0003800000 */
.L_x_1639:
[----:B---3--:R-:W-:-:S04]  /*0200*/  ISETP.NE.U32.AND P0, PT, RZ, c[0x0][0x568], PT ;  /* 0x00015a00ff007a0c */ /* 0x008fc80003f05070 */
[----:B------:R-:W-:-:S13]  /*0210*/  ISETP.NE.AND.EX P0, PT, RZ, c[0x0][0x56c], PT, P0 ;  /* 0x00015b00ff007a0c */ /* 0x000fda0003f05300 */
[----:B------:R-:W-:Y:S05]  /*0220*/  @!P0 BRA `(.L_x_1644) ;  /* 0x0000002000008947 */ /* 0x000fea0003800000 */
[----:B------:R1:W5:Y:S01]  /*0230*/  LDG.E R0, [R2.64] ;  /* 0x0000000802007981 */ /* 0x000362000c1e1900 */
[----:B------:R-:W-:Y:S05]  /*0240*/  BRA `(.L_x_1645) ;  /* 0x0000009000007947 */ /* 0x000fea0003800000 */
.L_x_1644:
        /* <DEDUP_REMOVED lines=8> */
.L_x_1646:
[----:B------:R-:W-:-:S05]  /*02d0*/  MOV R0, c[0x0][0x54c] ;  /* 0x0001530000007a02 */ /* 0x000fca0000000f00 */
.L_x_1645:
[----:B-----5:R-:W-:Y:S01]  /*02e0*/  IMAD R0, R0, c[0x0][0x548], RZ ;  /* 0x0001520000007a24 */ /* 0x020fe200078e02ff */
[----:B------:R-:W-:-:S04]  /*02f0*/  SHF.L.U32 R12, R6, 0x7, RZ ;  /* 0x00000007060c7819 */ /* 0x000fc800000006ff */
[----:B------:R-:W-:-:S04]  /*0300*/  ISETP.GE.AND P0, PT, R12, R0, PT ;  /* 0x000000000c00720c */ /* 0x000fc80003f06270 */
[----:B------:R-:W-:-:S05]  /*0310*/  SEL R0, R5, 0xffffffff, !P0 ;  /* 0xffffffff05007807 */ /* 0x000fca0004000000 */
[----:B------:R2:W-:Y:S04]  /*0320*/  STL [R1+0xe4], R0 ;  /* 0x0000e40001007387 */ /* 0x0005e80000100800 */
.L_x_1643:
        /* <DEDUP_REMOVED lines=10> */
[----:B------:R-:W-:Y:S02]  /*03d0*/  ISETP.NE.AND.EX P4, PT, RZ, c[0x0][0x354], PT, P1 ;  /* 0x0000d500ff007a0c */ /* 0x000fe40003f85310 */
[----:B------:R-:W-:-:S02]  /*03e0*/  ISETP.NE.AND.EX P1, PT, RZ, c[0x0][0x34c], PT, P3 ;  /* 0x0000d300ff007a0c */ /* 0x000fc40003f25330 */
[----:B------:R-:W-:Y:S01]  /*03f0*/  ISETP.NE.U32.AND P2, PT, RZ, c[0x0][0x358], PT ;  /* 0x0000d600ff007a0c */ /* 0x000fe20003f45070 */
[----:B--2---:R-:W-:-:S03]  /*0400*/  IMAD.MOV.U32 R0, RZ, RZ, RZ ;  /* 0x000000ffff007224 */ /* 0x004fc600078e00ff */
[----:B------:R-:W-:Y:S01]  /*0410*/  ISETP.NE.AND.EX P2, PT, RZ, c[0x0][0x35c], PT, P2 ;  /* 0x0000d700ff007a0c */ /* 0x000fe20003f45320 */
[----:B-1----:R-:W-:-:S04]  /*0420*/  @P0 IMAD.WIDE R2, R15, R31, c[0x0][0x370] ;  /* 0x0000dc000f020625 */ /* 0x002fc800078e021f */
[CC--:B------:R-:W-:Y:S01]  /*0430*/  IMAD.WIDE R6, R15.reuse, R31.reuse, c[0x0][0x348] ;  /* 0x0000d2000f067625 */ /* 0x0c0fe200078e021f */
[----:B------:R1:W2:Y:S03]  /*0440*/  @P0 LDG.E R10, [R2.64] ;  /* 0x00000008020a0981 */ /* 0x0002a6000c1e1900 */
[----:B------:R-:W-:Y:S01]  /*0450*/  IMAD.MOV.U32 R13, RZ, RZ, RZ ;  /* 0x000000ffff0d7224 */ /* 0x000fe200078e00ff */
[----:B------:R-:W3:Y:S04]  /*0460*/  @P1 LDG.E R0, [R6.64] ;  /* 0x0000000806001981 */ /* 0x000ee8000c1e1900 */
[----:B------:R-:W4:Y:S01]  /*0470*/  @P4 LDG.E R14, [R4.64] ;  /* 0x00000008040e4981 */ /* 0x000f22000c1e1900 */
[----:B-1----:R-:W-:-:S05]  /*0480*/  IMAD.WIDE R2, R15, R31, c[0x0][0x358] ;  /* 0x0000d6000f027625 */ /* 0x002fca00078e021f */
[----:B------:R-:W4:Y:S01]  /*0490*/  @P2 LDG.E R13, [R2.64] ;  /* 0x00000008020d2981 */ /* 0x000f22000c1e1900 */
[----:B------:R-:W-:-:S03]  /*04a0*/  ISETP.NE.U32.AND P0, PT, RZ, c[0x0][0x360], PT ;  /* 0x0000d800ff007a0c */ /* 0x000fc60003f05070 */
[----:B------:R-:W1:Y:S01]  /*04b0*/  S2R R19, SR_CTAID.Y ;  /* 0x0000000000137919 */ /* 0x000e620000002600 */
[----:B------:R-:W-:Y:S02]  /*04c0*/  ISETP.NE.AND.EX P0, PT, RZ, c[0x0][0x364], PT, P0 ;  /* 0x0000d900ff007a0c */ /* 0x000fe40003f05300 */
[----:B------:R-:W-:-:S11]  /*04d0*/  MOV R11, c[0x0][0x168] ;  /* 0x00005a00000b7a02 */ /* 0x000fd60000000f00 */
[----:B------:R-:W-:-:S05]  /*04e0*/  @P0 IMAD.WIDE R8, R15, R31, c[0x0][0x360] ;  /* 0x0000d8000f080625 */ /* 0x000fca00078e021f */
[----:B------:R4:W5:Y:S01]  /*04f0*/  @P0 LDG.E R11, [R8.64] ;  /* 0x00000008080b0981 */ /* 0x000962000c1e1900 */
[----:B-1----:R-:W-:-:S03]  /*0500*/  SHF.R.S32.HI R211, RZ, 0x1f, R19 ;  /* 0x0000001fffd37819 */ /* 0x002fc60000011413 */
[----:B---3--:R1:W-:Y:S04]  /*0510*/  STL [R1+0x4c], R0 ;  /* 0x00004c0001007387 */ /* 0x0083e80000100800 */
[----:B--2---:R-:W-:Y:S01]  /*0520*/  STL [R1+0x48], R10 ;  /* 0x0000480a01007387 */ /* 0x004fe20000100800 */
[----:B----4-:R-:W-:Y:S01]  /*0530*/  IMAD.IADD R8, R14, 0x1, R10 ;  /* 0x000000010e087824 */ /* 0x010fe200078e020a */
[----:B-1----:R-:W-:Y:S02]  /*0540*/  MOV R0, c[0x0][0x228] ;  /* 0x00008a0000007a02 */ /* 0x002fe40000000f00 */
[----:B------:R-:W-:Y:S04]  /*0550*/  STL [R1+0x54], R13 ;  /* 0x0000540d01007387 */ /* 0x000fe80000100800 */
[----:B------:R-:W-:Y:S04]  /*0560*/  STL [R1+0xa8], R0 ;  /* 0x0000a80001007387 */ /* 0x000fe80000100800 */
[----:B------:R1:W-:Y:S02]  /*0570*/  STL [R1+0x50], R8 ;  /* 0x0000500801007387 */ /* 0x0003e40000100800 */
[----:B-1----:R-:W-:Y:S01]  /*0580*/  IMAD.MOV.U32 R8, RZ, RZ, c[0x0][0x1d0] ;  /* 0x00007400ff087624 */ /* 0x002fe200078e00ff */
[----:B------:R-:W-:Y:S05]  /*0590*/  @P0 BRA `(.L_x_1647) ;  /* 0x0000004000000947 */ /* 0x000fea0003800000 */
[----:B------:R-:W-:Y:S05]  /*05a0*/  @!P1 BRA `(.L_x_1647) ;  /* 0x0000003000009947 */ /* 0x000fea0003800000 */
[----:B------:R1:W2:Y:S04]  /*05b0*/  LDG.E R0, [R6.64] ;  /* 0x0000000806007981 */ /* 0x0002a8000c1e1900 */
[----:B-1----:R-:W2:Y:S02]  /*05c0*/  LDG.E R6, [R6.64+0x4] ;  /* 0x0000040806067981 */ /* 0x002ea4000c1e1900 */
[----:B--2--5:R-:W-:-:S05]  /*05d0*/  IADD3 R11, -R0, R6, RZ ;  /* 0x00000006000b7210 */ /* 0x024fca0007ffe1ff */
.L_x_1647:
[----:B-----5:R1:W-:Y:S01]  /*05e0*/  STL [R1+0x58], R11 ;  /* 0x0000580b01007387 */ /* 0x0203e20000100800 */
[----:B------:R-:W-:-:S04]  /*05f0*/  ISETP.NE.U32.AND P0, PT, RZ, c[0x0][0x368], PT ;  /* 0x0000da00ff007a0c */ /* 0x000fc80003f05070 */
[----:B------:R-:W-:-:S13]  /*0600*/  ISETP.NE.AND.EX P0, PT, RZ, c[0x0][0x36c], PT, P0 ;  /* 0x0000db00ff007a0c */ /* 0x000fda0003f05300 */
[----:B------:R-:W-:Y:S05]  /*0610*/  @!P0 BRA `(.L_x_1648) ;  /* 0x0000003000008947 */ /* 0x000fea0003800000 */
[----:B------:R-:W-:-:S05]  /*0620*/  IMAD.WIDE R4, R15, R31, c[0x0][0x368] ;  /* 0x0000da000f047625 */ /* 0x000fca00078e021f */
[----:B------:R2:W5:Y:S01]  /*0630*/  LDG.E R8, [R4.64] ;  /* 0x0000000804087981 */ /* 0x000562000c1e1900 */
[----:B------:R-:W-:Y:S05]  /*0640*/  BRA `(.L_x_1649) ;  /* 0x0000004000007947 */ /* 0x000fea0003800000 */
.L_x_1648:
[----:B------:R-:W-:Y:S05]  /*0650*/  @!P4 BRA `(.L_x_1649) ;  /* 0x000000300000c947 */ /* 0x000fea0003800000 */
[----:B------:R2:W3:Y:S04]  /*0660*/  LDG.E R0, [R4.64] ;  /* 0x0000000804007981 */ /* 0x0004e8000c1e1900 */
[----:B--2---:R-:W3:Y:S02]  /*0670*/  LDG.E R4, [R4.64+0x4] ;  /* 0x0000040804047981 */ /* 0x004ee4000c1e1900 */
[----:B---3--:R-:W-:Y:S02]  /*0680*/  IADD3 R8, -R0, R4, RZ ;  /* 0x0000000400087210 */ /* 0x008fe40007ffe1ff */
.L_x_1649:
[----:B------:R3:W4:Y:S04]  /*0690*/  LDL.LU R6, [R1+0xa8] ;  /* 0x0000a80001067983 */ /* 0x0007280000300800 */
[----:B--2---:R2:W4:Y:S04]  /*06a0*/  @P2 LDG.E R5, [R2.64] ;  /* 0x0000000802052981 */ /* 0x004528000c1e1900 */
[----:B------:R2:W4:Y:S01]  /*06b0*/  @P2 LDG.E R4, [R2.64+0x4] ;  /* 0x0000040802042981 */ /* 0x000522000c1e1900 */
[----:B------:R-:W-:Y:S01]  /*06c0*/  ISETP.NE.U32.AND P0, PT, RZ, c[0x0][0x378], PT ;  /* 0x0000de00ff007a0c */ /* 0x000fe20003f05070 */
[----:B-----5:R-:W-:-:S03]  /*06d0*/  IMAD.MOV.U32 R20, RZ, RZ, R8 ;  /* 0x000000ffff147224 */ /* 0x020fc600078e0008 */
[----:B------:R-:W-:-:S13]  /*06e0*/  ISETP.NE.AND.EX P0, PT, RZ, c[0x0][0x37c], PT, P0 ;  /* 0x0000df00ff007a0c */ /* 0x000fda0003f05300 */
[----:B--2---:R-:W-:-:S05]  /*06f0*/  @P0 IMAD.WIDE R2, R15, R31, c[0x0][0x378] ;  /* 0x0000de000f020625 */ /* 0x004fca00078e021f */
[----:B------:R2:W3:Y:S01]  /*0700*/  @P0 LDG.E R20, [R2.64] ;  /* 0x0000000802140981 */ /* 0x0004e2000c1e1900 */
[----:B------:R-:W-:Y:S02]  /*0710*/  IMAD.MOV.U32 R0, RZ, RZ, c[0x0][0x2c4] ;  /* 0x0000b100ff007624 */ /* 0x000fe400078e00ff */
[----:B------:R-:W-:-:S03]  /*0720*/  IMAD.IADD R10, R8, 0x1, -R10 ;  /* 0x00000001080a7824 */ /* 0x000fc600078e0a0a */
[----:B------:R-:W-:Y:S02]  /*0730*/  ISETP.NE.AND P0, PT, R0, 0x1, PT ;  /* 0x000000010000780c */ /* 0x000fe40003f05270 */
[----:B------:R-:W-:Y:S01]  /*0740*/  IADD3 R0, R12, 0x7f, RZ ;  /* 0x0000007f0c007810 */ /* 0x000fe20007ffe0ff */
[----:B------:R1:W-:Y:S10]  /*0750*/  STL [R1+0x5c], R10 ;  /* 0x00005c0a01007387 */ /* 0x0003f40000100800 */
[----:B--2---:R-:W-:-:S05]  /*0760*/  @P0 IMAD.HI.U32 R2, R0, c[0x0][0x2c8], RZ ;  /* 0x0000b20000020a27 */ /* 0x004fca00078e00ff */
[----:B------:R-:W-:Y:S01]  /*0770*/  @P0 SHF.R.U32.HI R0, RZ, c[0x0][0x2cc], R2 ;  /* 0x0000b300ff000a19 */ /* 0x000fe20000011602 */
[----:B----4-:R-:W-:-:S04]  /*0780*/  @P2 IMAD.IADD R6, R4, 0x1, -R5 ;  /* 0x0000000104062824 */ /* 0x010fc800078e0a05 */
[--C-:B------:R-:W-:Y:S01]  /*0790*/  IMAD.IADD R7, R10, 0x1, R6.reuse ;  /* 0x000000010a077824 */ /* 0x100fe200078e0206 */
[----:B------:R1:W-:Y:S01]  /*07a0*/  STL [R1+0xa8], R6 ;  /* 0x0000a80601007387 */ /* 0x0003e20000100800 */
[----:B------:R-:W-:-:S03]  /*07b0*/  IMAD.MOV.U32 R35, RZ, RZ, R6 ;  /* 0x000000ffff237224 */ /* 0x000fc600078e0006 */
[----:B------:R-:W-:Y:S01]  /*07c0*/  IADD3 R0, R0, 0x40, R7 ;  /* 0x0000004000007810 */ /* 0x000fe20007ffe007 */
[----:B------:R1:W-:Y:S01]  /*07d0*/  STL [R1+0xac], R7 ;  /* 0x0000ac0701007387 */ /* 0x0003e20000100800 */
[----:B------:R-:W-:-:S03]  /*07e0*/  IADD3 R2, R7, 0x3f, RZ ;  /* 0x0000003f07027810 */ /* 0x000fc60007ffe0ff */
[----:B------:R-:W-:Y:S01]  /*07f0*/  IMAD.IADD R0, R0, 0x1, -R11 ;  /* 0x0000000100007824 */ /* 0x000fe200078e0a0b */
[----:B------:R-:W-:Y:S01]  /*0800*/  SHF.R.S32.HI R3, RZ, 0x1f, R2 ;  /* 0x0000001fff037819 */ /* 0x000fe20000011402 */
[----:B------:R1:W-:Y:S03]  /*0810*/  STL.64 [R1+0x60], R6 ;  /* 0x0000600601007387 */ /* 0x0003e60000100a00 */
[----:B------:R-:W-:Y:S02]  /*0820*/  SHF.R.S32.HI R4, RZ, 0x1f, R0 ;  /* 0x0000001fff047819 */ /* 0x000fe40000011400 */
[----:B------:R-:W-:Y:S02]  /*0830*/  LEA.HI R2, R3, R2, RZ, 0x6 ;  /* 0x0000000203027211 */ /* 0x000fe400078f30ff */
[----:B------:R-:W-:Y:S02]  /*0840*/  LEA.HI R0, R4, R0, RZ, 0x6 ;  /* 0x0000000004007211 */ /* 0x000fe400078f30ff */
[----:B------:R-:W-:Y:S01]  /*0850*/  SHF.R.S32.HI R3, RZ, 0x6, R2 ;  /* 0x00000006ff037819 */ /* 0x000fe20000011402 */
[----:B------:R-:W-:Y:S01]  /*0860*/  IMAD.MOV R2, RZ, RZ, -R10 ;  /* 0x000000ffff027224 */ /* 0x000fe200078e0a0a */
[----:B------:R-:W-:Y:S01]  /*0870*/  SHF.R.S32.HI R0, RZ, 0x6, R0 ;  /* 0x00000006ff007819 */ /* 0x000fe20000011400 */
[----:B---3--:R1:W-:Y:S03]  /*0880*/  STL [R1+0x68], R20 ;  /* 0x0000681401007387 */ /* 0x0083e60000100800 */
[----:B------:R-:W-:-:S02]  /*0890*/  IMNMX R0, R3, R0, PT ;  /* 0x0000000003007217 */ /* 0x000fc40003800200 */
[----:B------:R-:W-:-:S03]  /*08a0*/  IMNMX R2, RZ, R2, !PT ;  /* 0x00000002ff027217 */ /* 0x000fc60007800200 */
[----:B------:R-:W-:Y:S01]  /*08b0*/  IMAD R0, R0, 0x40, -R10 ;  /* 0x0000004000007824 */ /* 0x000fe200078e0a0a */
[----:B------:R-:W-:-:S04]  /*08c0*/  SHF.R.U32.HI R150, RZ, 0x6, R2 ;  /* 0x00000006ff967819 */ /* 0x000fc80000011602 */
[----:B------:R-:W-:Y:S01]  /*08d0*/  IMNMX R0, R0, R6, PT ;  /* 0x0000000600007217 */ /* 0x000fe20003800200 */
[----:B------:R-:W-:-:S03]  /*08e0*/  IMAD.MOV.U32 R4, RZ, RZ, R150 ;  /* 0x000000ffff047224 */ /* 0x000fc600078e0096 */
[----:B------:R-:W-:-:S13]  /*08f0*/  ISETP.GT.AND P0, PT, R0, R2, PT ;  /* 0x000000020000720c */ /* 0x000fda0003f04270 */
        /* <DEDUP_REMOVED lines=11> */
[----:B------:R-:W-:Y:S01]  /*09b0*/  IMAD.MOV.U32 R190, RZ, RZ, 0x6 ;  /* 0x00000006ffbe7424 */ /* 0x000fe200078e00ff */
[----:B------:R-:W-:Y:S01]  /*09c0*/  SHF.R.S32.HI R9, RZ, 0x1f, R15 ;  /* 0x0000001fff097819 */ /* 0x000fe2000001140f */
[----:B------:R-:W-:Y:S01]  /*09d0*/  IMAD R7, R211, c[0x0][0x1e8], RZ ;  /* 0x00007a00d3077a24 */ /* 0x000fe200078e02ff */
[----:B------:R-:W-:Y:S01]  /*09e0*/  LEA.HI R96, R6, R16, RZ, 0x3 ;  /* 0x0000001006607211 */ /* 0x000fe200078f18ff */
[----:B------:R-:W-:Y:S01]  /*09f0*/  IMAD.WIDE.U32 R24, R19, c[0x0][0x1e8], RZ ;  /* 0x00007a0013187a25 */ /* 0x000fe200078e00ff */
[----:B------:R-:W-:Y:S01]  /*0a00*/  SEL R26, R9, RZ, !P2 ;  /* 0x000000ff091a7207 */ /* 0x000fe20005000000 */
[----:B------:R-:W-:Y:S01]  /*0a10*/  UMOV UR10, 0x30 ;  /* 0x00000030000a7882 */ /* 0x000fe20000000000 */
[----:B------:R-:W-:Y:S01]  /*0a20*/  LOP3.LUT R0, R96, 0xfffffff8, RZ, 0xc0, !PT ;  /* 0xfffffff860007812 */ /* 0x000fe200078ec0ff */
[----:B------:R-:W-:Y:S01]  /*0a30*/  IMAD.MOV.U32 R34, RZ, RZ, c[0x0][0x23c] ;  /* 0x00008f00ff227624 */ /* 0x000fe200078e00ff */
[----:B------:R-:W-:Y:S01]  /*0a40*/  SEL R100, R15, RZ, !P2 ;  /* 0x000000ff0f647207 */ /* 0x000fe20005000000 */
[C---:B------:R-:W-:Y:S01]  /*0a50*/  IMAD R22, R211.reuse, c[0x0][0x210], RZ ;  /* 0x00008400d3167a24 */ /* 0x040fe200078e02ff */
[----:B------:R-:W-:Y:S01]  /*0a60*/  MOV R170, c[0x0][0x238] ;  /* 0x00008e0000aa7a02 */ /* 0x000fe20000000f00 */
[----:B------:R-:W-:Y:S01]  /*0a70*/  IMAD.IADD R28, R16, 0x1, -R0 ;  /* 0x00000001101c7824 */ /* 0x000fe200078e0a00 */
[----:B------:R-:W-:Y:S01]  /*0a80*/  SHF.R.S32.HI R96, RZ, 0x3, R96 ;  /* 0x00000003ff607819 */ /* 0x000fe20000011460 */
[----:B------:R-:W-:Y:S01]  /*0a90*/  IMAD R0, R211, c[0x0][0x240], RZ ;  /* 0x00009000d3007a24 */ /* 0x000fe200078e02ff */
[----:B------:R-:W-:Y:S01]  /*0aa0*/  IADD3 R91, R4, -0x1, RZ ;  /* 0xffffffff045b7810 */ /* 0x000fe20007ffe0ff */
[----:B------:R-:W-:Y:S01]  /*0ab0*/  IMAD.SHL.U32 R32, R28, 0x8, RZ ;  /* 0x000000081c207824 */ /* 0x000fe200078e00ff */
[C---:B------:R-:W-:Y:S01]  /*0ac0*/  SHF.L.U64.HI R199, R170.reuse, R190, c[0x0][0x23c] ;  /* 0x00008f00aac77619 */ /* 0x040fe200000102be */
[C---:B------:R-:W-:Y:S01]  /*0ad0*/  IMAD R0, R19.reuse, c[0x0][0x244], R0 ;  /* 0x0000910013007a24 */ /* 0x040fe200078e0200 */
[----:B------:R-:W-:Y:S01]  /*0ae0*/  SHF.R.S32.HI R30, RZ, 0x1f, R96 ;  /* 0x0000001fff1e7819 */ /* 0x000fe20000011460 */
[----:B------:R-:W-:Y:S01]  /*0af0*/  IMAD.SHL.U32 R208, R170, 0x40, RZ ;  /* 0x00000040aad07824 */ /* 0x000fe200078e00ff */
[--C-:B------:R-:W-:Y:S01]  /*0b00*/  SHF.R.S32.HI R33, RZ, 0x1f, R32.reuse ;  /* 0x0000001fff217819 */ /* 0x100fe20000011420 */
[----:B------:R-:W-:Y:S01]  /*0b10*/  IMAD.SHL.U32 R28, R28, 0x4, RZ ;  /* 0x000000041c1c7824 */ /* 0x000fe200078e00ff */
[----:B------:R-:W-:Y:S01]  /*0b20*/  IADD3 R148, P0, R96, R13, RZ ;  /* 0x0000000d60947210 */ /* 0x000fe20007f1e0ff */
[----:B------:R-:W-:Y:S01]  /*0b30*/  IMAD R18, R30, c[0x0][0x280], RZ ;  /* 0x0000a0001e127a24 */ /* 0x000fe200078e02ff */
[----:B------:R-:W-:Y:S01]  /*0b40*/  SHF.R.S32.HI R5, RZ, 0x1f, R91 ;  /* 0x0000001fff057819 */ /* 0x000fe2000001145b */
[----:B-1----:R-:W-:Y:S01]  /*0b50*/  IMAD.WIDE.U32 R2, R19, c[0x0][0x240], R32 ;  /* 0x0000900013027a25 */ /* 0x002fe200078e0020 */
[----:B------:R-:W-:Y:S01]  /*0b60*/  LEA.HI.X.SX32 R163, R13, R30, 0x1, P0 ;  /* 0x0000001e0da37211 */ /* 0x000fe200000f0eff */
[----:B------:R-:W-:Y:S01]  /*0b70*/  ULDC UR6, c[0x0][0x284] ;  /* 0x0000a10000067ab9 */ /* 0x000fe20000000800 */
[----:B------:R-:W-:Y:S01]  /*0b80*/  LEA.HI R6, R6, R16, RZ, 0x6 ;  /* 0x0000001006067211 */ /* 0x000fe200078f30ff */
[----:B------:R-:W-:Y:S01]  /*0b90*/  IMAD.IADD R3, R3, 0x1, R0 ;  /* 0x0000000103037824 */ /* 0x000fe200078e0200 */
[----:B------:R-:W-:Y:S01]  /*0ba0*/  IADD3 R94, R32, 0x40, RZ ;  /* 0x00000040205e7810 */ /* 0x000fe20007ffe0ff */
[----:B------:R-:W-:Y:S01]  /*0bb0*/  IMAD R0, R26, c[0x0][0x248], RZ ;  /* 0x000092001a007a24 */ /* 0x000fe200078e02ff */
[----:B------:R-:W-:Y:S01]  /*0bc0*/  ISETP.GE.AND P6, PT, R32, c[0x0][0x1d4], PT ;  /* 0x0000750020007a0c */ /* 0x000fe20003fc6270 */
[----:B------:R-:W-:Y:S01]  /*0bd0*/  IMAD.WIDE.U32 R2, R100, c[0x0][0x248], R2 ;  /* 0x0000920064027a25 */ /* 0x000fe200078e0002 */
[----:B------:R-:W-:Y:S01]  /*0be0*/  ISETP.GE.AND P5, PT, R94, c[0x0][0x1d4], PT ;  /* 0x000075005e007a0c */ /* 0x000fe20003fa6270 */
[----:B------:R-:W-:Y:S01]  /*0bf0*/  ULDC UR5, c[0x0][0x294] ;  /* 0x0000a50000057ab9 */ /* 0x000fe20000000800 */
[----:B------:R-:W-:Y:S01]  /*0c00*/  IADD3 R27, R14, R8, RZ ;  /* 0x000000080e1b7210 */ /* 0x000fe20007ffe0ff */
[----:B------:R-:W-:Y:S01]  /*0c10*/  IMAD R4, R100, c[0x0][0x24c], R0 ;  /* 0x0000930064047a24 */ /* 0x000fe200078e0200 */
[----:B------:R-:W-:Y:S01]  /*0c20*/  SHF.R.S32.HI R29, RZ, 0x1f, R28 ;  /* 0x0000001fff1d7819 */ /* 0x000fe2000001141c */
[----:B------:R-:W-:Y:S01]  /*0c30*/  IMAD R0, R199, R91, RZ ;  /* 0x0000005bc7007224 */ /* 0x000fe200078e02ff */
[C---:B------:R-:W-:Y:S01]  /*0c40*/  IADD3 R169, R96.reuse, 0x10, RZ ;  /* 0x0000001060a97810 */ /* 0x040fe20007ffe0ff */
[----:B------:R-:W-:Y:S01]  /*0c50*/  IMAD.IADD R3, R3, 0x1, R4 ;  /* 0x0000000103037824 */ /* 0x000fe200078e0204 */
[C---:B------:R-:W-:Y:S01]  /*0c60*/  IADD3 R168, R96.reuse, 0x20, RZ ;  /* 0x0000002060a87810 */ /* 0x040fe20007ffe0ff */
[----:B------:R-:W-:Y:S01]  /*0c70*/  IMAD R4, R91, -0x40, -R96 ;  /* 0xffffffc05b047824 */ /* 0x000fe200078e0a60 */
[----:B------:R-:W-:Y:S01]  /*0c80*/  IADD3 R167, R96, 0x30, RZ ;  /* 0x0000003060a77810 */ /* 0x000fe20007ffe0ff */
[----:B------:R-:W-:Y:S01]  /*0c90*/  IMAD R5, R5, R208, R0 ;  /* 0x000000d005057224 */ /* 0x000fe200078e0200 */
[----:B------:R-:W-:Y:S01]  /*0ca0*/  UIMAD UR6, UR10, UR6, URZ ;  /* 0x000000060a0672a4 */ /* 0x000fe2000f8e023f */
[----:B------:R-:W-:Y:S01]  /*0cb0*/  IMAD R0, R163, c[0x0][0x238], RZ ;  /* 0x00008e00a3007a24 */ /* 0x000fe200078e02ff */
[----:B------:R-:W-:Y:S01]  /*0cc0*/  IADD3 R10, R4, R35, RZ ;  /* 0x00000023040a7210 */ /* 0x000fe20007ffe0ff */
[----:B------:R-:W-:Y:S01]  /*0cd0*/  IMAD.WIDE.U32 R138, R148, c[0x0][0x238], R2 ;  /* 0x00008e00948a7a25 */ /* 0x000fe200078e0002 */
[----:B------:R-:W-:Y:S01]  /*0ce0*/  UIMAD UR5, UR10, UR5, URZ ;  /* 0x000000050a0572a4 */ /* 0x000fe2000f8e023f */
[----:B------:R-:W-:Y:S01]  /*0cf0*/  P2R R165, PR, RZ, 0x20 ;  /* 0x00000020ffa57803 */ /* 0x000fe20000000000 */
[----:B------:R-:W-:Y:S01]  /*0d00*/  ULDC UR7, c[0x0][0x27c] ;  /* 0x00009f0000077ab9 */ /* 0x000fe20000000800 */
[----:B------:R-:W-:Y:S01]  /*0d10*/  IMAD.SHL.U32 R2, R96, 0x40, RZ ;  /* 0x0000004060027824 */ /* 0x000fe200078e00ff */
[----:B------:R-:W-:Y:S01]  /*0d20*/  ISETP.GE.AND P0, PT, R10, 0x1, PT ;  /* 0x000000010a00780c */ /* 0x000fe20003f06270 */
[----:B------:R-:W-:Y:S01]  /*0d30*/  IMAD R4, R148, c[0x0][0x23c], R0 ;  /* 0x00008f0094047a24 */ /* 0x000fe200078e0200 */
[----:B------:R-:W-:Y:S01]  /*0d40*/  MOV R134, R138 ;  /* 0x0000008a00867202 */ /* 0x000fe20000000f00 */
[----:B------:R-:W-:Y:S01]  /*0d50*/  IMAD.SHL.U32 R0, R6, 0x8, RZ ;  /* 0x0000000806007824 */ /* 0x000fe200078e00ff */
[----:B------:R-:W-:Y:S01]  /*0d60*/  LOP3.LUT R132, R2, 0x1c0, RZ, 0xc0, !PT ;  /* 0x000001c002847812 */ /* 0x000fe200078ec0ff */
[----:B------:R-:W-:Y:S01]  /*0d70*/  IMAD.IADD R135, R139, 0x1, R4 ;  /* 0x000000018b877824 */ /* 0x000fe200078e0204 */
[----:B------:R-:W-:Y:S01]  /*0d80*/  ISETP.GE.AND P2, PT, R10, 0x11, PT ;  /* 0x000000110a00780c */ /* 0x000fe20003f46270 */
[----:B------:R-:W-:Y:S01]  /*0d90*/  IMAD R4, R19, c[0x0][0x1ec], R7 ;  /* 0x00007b0013047a24 */ /* 0x000fe200078e0207 */
[----:B------:R-:W-:Y:S01]  /*0da0*/  LOP3.LUT R145, R0, 0xfffffe00, RZ, 0xc0, !PT ;  /* 0xfffffe0000917812 */ /* 0x000fe200078ec0ff */
[----:B------:R-:W-:Y:S01]  /*0db0*/  IMAD.WIDE.U32 R2, R91, R208, R134 ;  /* 0x000000d05b027225 */ /* 0x000fe200078e0086 */
[----:B------:R-:W-:Y:S01]  /*0dc0*/  LOP3.LUT R74, R132, 0x38, R32, 0xf8, !PT ;  /* 0x00000038844a7812 */ /* 0x000fe200078ef820 */
[----:B------:R-:W-:Y:S01]  /*0dd0*/  USHF.L.U32 UR10, UR7, 0x1, URZ ;  /* 0x00000001070a7899 */ /* 0x000fe2000800063f */
[----:B------:R-:W-:Y:S01]  /*0de0*/  SHF.R.U32.HI R200, RZ, 0x3, R132 ;  /* 0x00000003ffc87819 */ /* 0x000fe20000011684 */
[----:B------:R-:W-:Y:S01]  /*0df0*/  IMAD.IADD R3, R3, 0x1, R5 ;  /* 0x0000000103037824 */ /* 0x000fe200078e0205 */
[C---:B------:R-:W-:Y:S01]  /*0e00*/  @P0 LEA R6, P1, R2.reuse, c[0x0][0x220], 0x1 ;  /* 0x0000880002060a11 */ /* 0x040fe200078208ff */
[----:B------:R-:W-:Y:S01]  /*0e10*/  IMAD R14, R211, c[0x0][0x260], RZ ;  /* 0x00009800d30e7a24 */ /* 0x000fe200078e02ff */
[----:B------:R-:W-:Y:S01]  /*0e20*/  LOP3.LUT R74, R145, R74, R200, 0xf6, !PT ;  /* 0x0000004a914a7212 */ /* 0x000fe200078ef6c8 */
[----:B------:R-:W-:Y:S01]  /*0e30*/  IMAD.IADD R25, R25, 0x1, R4 ;  /* 0x0000000119197824 */ /* 0x000fe200078e0204 */
[----:B------:R-:W-:Y:S01]  /*0e40*/  @P0 LEA.HI.X R7, R2, c[0x0][0x224], R3, 0x1, P1 ;  /* 0x0000890002070a11 */ /* 0x000fe200008f0c03 */
[C---:B------:R-:W-:Y:S01]  /*0e50*/  IMAD R14, R19.reuse, c[0x0][0x264], R14 ;  /* 0x00009900130e7a24 */ /* 0x040fe200078e020e */
[----:B------:R-:W-:Y:S01]  /*0e60*/  ISETP.GE.AND P1, PT, R10, 0x21, PT ;  /* 0x000000210a00780c */ /* 0x000fe20003f26270 */
[----:B------:R-:W-:Y:S01]  /*0e70*/  IMAD.SHL.U32 R74, R74, 0x2, RZ ;  /* 0x000000024a4a7824 */ /* 0x000fe200078e00ff */
[----:B------:R-:W-:Y:S01]  /*0e80*/  P2R R166, PR, RZ, 0x40 ;  /* 0x00000040ffa67803 */ /* 0x000fe20000000000 */
[----:B------:R-:W-:Y:S01]  /*0e90*/  IMAD R18, R96, c[0x0][0x284], R18 ;  /* 0x0000a10060127a24 */ /* 0x000fe200078e0212 */
[----:B------:R-:W-:Y:S01]  /*0ea0*/  ULDC UR4, c[0x0][0x1d4] ;  /* 0x0000750000047ab9 */ /* 0x000fe20000000800 */
[----:B------:R-:W-:Y:S01]  /*0eb0*/  IMAD R22, R19, c[0x0][0x214], R22 ;  /* 0x0000850013167a24 */ /* 0x000fe200078e0216 */
[----:B------:R-:W-:Y:S01]  /*0ec0*/  @!PT LDS RZ, [RZ] ;  /* 0x00000000fffff984 */ /* 0x000fe20000000800 */
[----:B------:R-:W-:Y:S01]  /*0ed0*/  @!PT LDS RZ, [RZ] ;  /* 0x00000000fffff984 */ /* 0x000fe20000000800 */
[----:B------:R-:W-:Y:S01]  /*0ee0*/  @!PT LDS RZ, [RZ] ;  /* 0x00000000fffff984 */ /* 0x000fe20000000800 */
[----:B------:R1:W-:Y:S01]  /*0ef0*/  @P0 LDGSTS.E.BYPASS.LTC128B.128 [R74+0x4100], [R6.64], !P6 ;  /* 0x04100000064a0fae */ /* 0x0003e2000f101d48 */
[----:B------:R-:W-:Y:S01]  /*0f00*/  IMAD.MOV.U32 R176, RZ, RZ, 0x5 ;  /* 0x00000005ffb07424 */ /* 0x000fe200078e00ff */
[----:B------:R-:W-:Y:S01]  /*0f10*/  UISETP.GE.AND UP0, UPT, UR7, 0x1, UPT ;  /* 0x000000010700788c */ /* 0x000fe2000bf06270 */
[----:B------:R-:W-:Y:S01]  /*0f20*/  IMAD.SHL.U32 R171, R170, 0x20, RZ ;  /* 0x00000020aaab7824 */ /* 0x000fe200078e00ff */
[----:B------:R1:W-:Y:S01]  /*0f30*/  @P0 LDGSTS.E.BYPASS.LTC128B.128 [R74+0x6100], [R6.64+0x80], !P5 ;  /* 0x06100080064a0fae */ /* 0x0003e2000e901d48 */
[----:B------:R-:W-:Y:S01]  /*0f40*/  ISETP.GT.AND P0, PT, R10, 0x30, PT ;  /* 0x000000300a00780c */ /* 0x000fe20003f04270 */
[----:B------:R-:W-:Y:S01]  /*0f50*/  IMAD.WIDE.U32 R178, R96, c[0x0][0x1e0], RZ ;  /* 0x0000780060b27a25 */ /* 0x000fe200078e00ff */
[----:B------:R-:W-:-:S03]  /*0f60*/  UIADD3 UR4, -UR10, UR4, URZ ;  /* 0x000000040a047290 */ /* 0x000fc6000fffe13f */
[----:B------:R-:W-:Y:S02]  /*0f70*/  IMAD.MOV.U32 R187, RZ, RZ, c[0x0][0x1e4] ;  /* 0x00007900ffbb7624 */ /* 0x000fe400078e00ff */
[----:B------:R-:W-:-:S04]  /*0f80*/  IMAD.WIDE.U32 R184, R169, c[0x0][0x1e0], RZ ;  /* 0x00007800a9b87a25 */ /* 0x000fc800078e00ff */
[----:B------:R-:W-:-:S04]  /*0f90*/  IMAD.WIDE.U32 R180, R167, c[0x0][0x1e0], RZ ;  /* 0x00007800a7b47a25 */ /* 0x000fc800078e00ff */
[----:B------:R-:W-:Y:S02]  /*0fa0*/  IMAD R187, R187, 0x30, RZ ;  /* 0x00000030bbbb7824 */ /* 0x000fe400078e02ff */
[----:B------:R-:W-:-:S04]  /*0fb0*/  IMAD.WIDE.U32 R182, R168, c[0x0][0x1e0], RZ ;  /* 0x00007800a8b67a25 */ /* 0x000fc800078e00ff */
[----:B------:R-:W-:Y:S02]  /*0fc0*/  IMAD.IADD R162, R35, 0x1, -R96 ;  /* 0x0000000123a27824 */ /* 0x000fe400078e0a60 */
[----:B-1----:R-:W-:Y:S01]  /*0fd0*/  IMAD.WIDE.U32 R6, R19, c[0x0][0x260], R32 ;  /* 0x0000980013067a25 */ /* 0x002fe200078e0020 */
[----:B--2---:R-:W-:-:S03]  /*0fe0*/  @P3 SHF.R.S32.HI R5, RZ, 0x1f, R11 ;  /* 0x0000001fff053819 */ /* 0x004fc6000001140b */
[----:B------:R-:W-:Y:S01]  /*0ff0*/  @P3 IMAD.MOV.U32 R4, RZ, RZ, R11 ;  /* 0x000000ffff043224 */ /* 0x000fe200078e000b */
[----:B------:R-:W-:Y:S01]  /*1000*/  @!P3 MOV R5, R9 ;  /* 0x000000090005b202 */ /* 0x000fe20000000f00 */
[----:B------:R-:W-:Y:S01]  /*1010*/  @!P3 IMAD.MOV.U32 R4, RZ, RZ, R15 ;  /* 0x000000ffff04b224 */ /* 0x000fe200078e000f */
[----:B------:R-:W-:Y:S01]  /*1020*/  @P2 LEA R0, P3, R170, R2, 0x4 ;  /* 0x00000002aa002211 */ /* 0x000fe200078620ff */
[----:B------:R-:W-:Y:S01]  /*1030*/  IMAD.IADD R15, R7, 0x1, R14 ;  /* 0x00000001070f7824 */ /* 0x000fe200078e020e */
[----:B------:R-:W-:Y:S01]  /*1040*/  MOV R14, R6 ;  /* 0x00000006000e7202 */ /* 0x000fe20000000f00 */
[----:B------:R-:W-:Y:S01]  /*1050*/  IMAD.WIDE.U32 R8, R96, c[0x0][0x280], R28 ;  /* 0x0000a00060087a25 */ /* 0x000fe200078e001c */
[----:B------:R-:W-:Y:S02]  /*1060*/  @P2 LEA.HI.X R7, R170, R3, R34, 0x4, P3 ;  /* 0x00000003aa072211 */ /* 0x000fe400018f2422 */
[----:B------:R-:W-:Y:S01]  /*1070*/  @P2 LEA R16, P3, R0, c[0x0][0x220], 0x1 ;  /* 0x0000880000102a11 */ /* 0x000fe200078608ff */
[----:B------:R-:W-:Y:S01]  /*1080*/  IMAD.IADD R13, R9, 0x1, R18 ;  /* 0x00000001090d7824 */ /* 0x000fe200078e0212 */
[----:B------:R-:W-:Y:S01]  /*1090*/  SEL R98, R4, RZ, !P4 ;  /* 0x000000ff04627207 */ /* 0x000fe20006000000 */
[----:B------:R-:W-:Y:S01]  /*10a0*/  IMAD.MOV.U32 R12, RZ, RZ, R8 ;  /* 0x000000ffff0c7224 */ /* 0x000fe200078e0008 */
[----:B------:R-:W-:Y:S01]  /*10b0*/  @P2 LEA.HI.X R17, R0, c[0x0][0x224], R7, 0x1, P3 ;  /* 0x0000890000112a11 */ /* 0x000fe200018f0c07 */
[----:B------:R-:W-:Y:S01]  /*10c0*/  IMAD R0, R30, c[0x0][0x290], RZ ;  /* 0x0000a4001e007a24 */ /* 0x000fe200078e02ff */
[----:B------:R-:W-:Y:S01]  /*10d0*/  ISETP.GE.AND P3, PT, R32, c[0x0][0x27c], PT ;  /* 0x00009f0020007a0c */ /* 0x000fe20003f66270 */
[----:B------:R-:W-:-:S02]  /*10e0*/  IMAD.WIDE.U32 R6, R96, c[0x0][0x280], R32 ;  /* 0x0000a00060067a25 */ /* 0x000fc400078e0020 */
[----:B------:R1:W-:Y:S01]  /*10f0*/  @P2 LDGSTS.E.BYPASS.LTC128B.128 [R74+0x4900], [R16.64], !P6 ;  /* 0x04900000104a2fae */ /* 0x0003e2000f101d48 */
[----:B------:R-:W-:Y:S01]  /*1100*/  SEL R21, RZ, c[0x0][0x27c], !P3 ;  /* 0x00009f00ff157a07 */ /* 0x000fe20005800000 */
[----:B------:R-:W-:Y:S01]  /*1110*/  IMAD.WIDE.U32 R8, R19, c[0x0][0x210], R32 ;  /* 0x0000840013087a25 */ /* 0x000fe200078e0020 */
[----:B------:R-:W-:Y:S01]  /*1120*/  P2R R164, PR, RZ, 0x8 ;  /* 0x00000008ffa47803 */ /* 0x000fe20000000000 */
[----:B------:R1:W-:Y:S01]  /*1130*/  @P2 LDGSTS.E.BYPASS.LTC128B.128 [R74+0x6900], [R16.64+0x80], !P5 ;  /* 0x06900080104a2fae */ /* 0x0003e2000e901d48 */
[----:B------:R-:W-:Y:S01]  /*1140*/  IADD3 R21, R32, R21, RZ ;  /* 0x0000001520157210 */ /* 0x000fe20007ffe0ff */
[C---:B------:R-:W-:Y:S02]  /*1150*/  IMAD R0, R96.reuse, c[0x0][0x294], R0 ;  /* 0x0000a50060007a24 */ /* 0x040fe400078e0200 */
[----:B------:R-:W-:-:S04]  /*1160*/  IMAD.WIDE.U32 R10, R96, c[0x0][0x290], R28 ;  /* 0x0000a400600a7a25 */ /* 0x000fc800078e001c */
[----:B------:R-:W-:Y:S02]  /*1170*/  IMAD.IADD R7, R18, 0x1, R7 ;  /* 0x0000000112077824 */ /* 0x000fe400078e0207 */
[----:B------:R-:W-:-:S04]  /*1180*/  IMAD.WIDE.U32 R18, R96, c[0x0][0x290], R32 ;  /* 0x0000a40060127a25 */ /* 0x000fc800078e0020 */
[----:B------:R-:W-:Y:S02]  /*1190*/  IMAD.IADD R23, R9, 0x1, R22 ;  /* 0x0000000109177824 */ /* 0x000fe400078e0216 */
[----:B------:R-:W-:Y:S02]  /*11a0*/  IMAD.IADD R9, R11, 0x1, R0 ;  /* 0x000000010b097824 */ /* 0x000fe400078e0200 */
[----:B------:R-:W-:Y:S01]  /*11b0*/  IMAD.IADD R11, R0, 0x1, R19 ;  /* 0x00000001000b7824 */ /* 0x000fe200078e0213 */
[----:B------:R-:W-:Y:S01]  /*11c0*/  SHF.R.S32.HI R0, RZ, 0x1f, R21 ;  /* 0x0000001fff007819 */ /* 0x000fe20000011415 */
[----:B------:R-:W-:Y:S01]  /*11d0*/  IMAD.MOV.U32 R22, RZ, RZ, R8 ;  /* 0x000000ffff167224 */ /* 0x000fe200078e0008 */
[----:B------:R-:W-:Y:S01]  /*11e0*/  MOV R8, R10 ;  /* 0x0000000a00087202 */ /* 0x000fe20000000f00 */
[----:B------:R-:W-:Y:S02]  /*11f0*/  IMAD R19, R26, c[0x0][0x268], RZ ;  /* 0x00009a001a137a24 */ /* 0x000fe400078e02ff */
[----:B------:R-:W-:Y:S01]  /*1200*/  IMAD.MOV.U32 R10, RZ, RZ, R18 ;  /* 0x000000ffff0a7224 */ /* 0x000fe200078e0012 */
[-C--:B------:R-:W-:Y:S01]  /*1210*/  LEA.HI R18, R0, R21.reuse, RZ, 0x3 ;  /* 0x0000001500127211 */ /* 0x080fe200078f18ff */
[----:B------:R-:W-:Y:S01]  /*1220*/  IMAD R19, R100, c[0x0][0x26c], R19 ;  /* 0x00009b0064137a24 */ /* 0x000fe200078e0213 */
[----:B------:R-:W-:Y:S01]  /*1230*/  LEA.HI R21, R0, R21, RZ, 0x6 ;  /* 0x0000001500157211 */ /* 0x000fe200078f30ff */
[----:B------:R-:W-:Y:S01]  /*1240*/  IMAD.WIDE.U32 R100, R100, c[0x0][0x268], R14 ;  /* 0x00009a0064647a25 */ /* 0x000fe200078e000e */
[----:B------:R-:W-:-:S02]  /*1250*/  SHF.R.S32.HI R0, RZ, 0x1f, R20 ;  /* 0x0000001fff007819 */ /* 0x000fc40000011414 */
[----:B------:R-:W-:Y:S01]  /*1260*/  SEL R14, R5, RZ, !P4 ;  /* 0x000000ff050e7207 */ /* 0x000fe20006000000 */
[----:B------:R-:W-:Y:S01]  /*1270*/  IMAD.SHL.U32 R15, R34, 0x20, RZ ;  /* 0x00000020220f7824 */ /* 0x000fe200078e00ff */
[----:B------:R-:W-:Y:S01]  /*1280*/  LOP3.LUT R114, R18, 0xfffffff8, RZ, 0xc0, !PT ;  /* 0xfffffff812727812 */ /* 0x000fe200078ec0ff */
[----:B-1----:R-:W-:Y:S01]  /*1290*/  IMAD.WIDE.U32 R16, R170, 0x20, RZ ;  /* 0x00000020aa107825 */ /* 0x002fe200078e00ff */
[----:B------:R-:W-:Y:S02]  /*12a0*/  SHF.R.S32.HI R124, RZ, 0x3, R18 ;  /* 0x00000003ff7c7819 */ /* 0x000fe40000011412 */
[----:B------:R-:W-:Y:S01]  /*12b0*/  IADD3 R111, R101, R19, RZ ;  /* 0x00000013656f7210 */ /* 0x000fe20007ffe0ff */
[----:B------:R-:W-:Y:S01]  /*12c0*/  IMAD R5, R0, c[0x0][0x280], RZ ;  /* 0x0000a00000057a24 */ /* 0x000fe200078e02ff */
[----:B------:R-:W-:Y:S01]  /*12d0*/  IADD3 R128, P3, R16, 0x80, RZ ;  /* 0x0000008010807810 */ /* 0x000fe20007f7e0ff */
[----:B------:R-:W-:Y:S01]  /*12e0*/  IMAD R4, R0, c[0x0][0x290], RZ ;  /* 0x0000a40000047a24 */ /* 0x000fe200078e02ff */
[----:B------:R-:W-:Y:S01]  /*12f0*/  @P1 IADD3 R0, P2, R2, R16, RZ ;  /* 0x0000001002001210 */ /* 0x000fe20007f5e0ff */
[----:B------:R-:W-:Y:S01]  /*1300*/  IMAD.IADD R15, R17, 0x1, R15 ;  /* 0x00000001110f7824 */ /* 0x000fe200078e020f */
[----:B------:R-:W-:Y:S01]  /*1310*/  SHF.R.S32.HI R123, RZ, 0x1f, R114 ;  /* 0x0000001fff7b7819 */ /* 0x000fe20000011472 */
[----:B------:R-:W-:-:S02]  /*1320*/  IMAD R119, R20, c[0x0][0x294], R4 ;  /* 0x0000a50014777a24 */ /* 0x000fc400078e0204 */
[----:B------:R-:W-:Y:S01]  /*1330*/  IMAD.WIDE.U32 R106, R20, c[0x0][0x280], R6 ;  /* 0x0000a000146a7a25 */ /* 0x000fe200078e0006 */
[----:B------:R-:W-:Y:S02]  /*1340*/  @P1 IADD3.X R4, R15, R3, RZ, P2, !PT ;  /* 0x000000030f041210 */ /* 0x000fe400017fe4ff */
[----:B------:R-:W-:Y:S01]  /*1350*/  @P1 LEA R6, P2, R0, c[0x0][0x220], 0x1 ;  /* 0x0000880000061a11 */ /* 0x000fe200078408ff */
[----:B------:R-:W-:Y:S01]  /*1360*/  IMAD R120, R20, c[0x0][0x284], R5 ;  /* 0x0000a10014787a24 */ /* 0x000fe200078e0205 */
[----:B------:R-:W-:Y:S01]  /*1370*/  IADD3.X R125, RZ, R15, RZ, P3, !PT ;  /* 0x0000000fff7d7210 */ /* 0x000fe20001ffe4ff */
[----:B------:R-:W-:Y:S01]  /*1380*/  IMAD.SHL.U32 R5, R169, 0x40, RZ ;  /* 0x00000040a9057824 */ /* 0x000fe200078e00ff */
[----:B------:R-:W-:Y:S01]  /*1390*/  @P1 LEA.HI.X R7, R0, c[0x0][0x224], R4, 0x1, P2 ;  /* 0x0000890000071a11 */ /* 0x000fe200010f0c04 */
[C---:B------:R-:W-:Y:S01]  /*13a0*/  IMAD.WIDE.U32 R104, R20.reuse, c[0x0][0x290], R8 ;  /* 0x0000a40014687a25 */ /* 0x040fe200078e0008 */
[----:B------:R-:W-:Y:S02]  /*13b0*/  SHF.R.S32.HI R4, RZ, 0x1f, R169 ;  /* 0x0000001fff047819 */ /* 0x000fe400000114a9 */
[----:B------:R-:W-:Y:S01]  /*13c0*/  SHF.R.S32.HI R0, RZ, 0x1f, R168 ;  /* 0x0000001fff007819 */ /* 0x000fe200000114a8 */
[----:B------:R-:W-:Y:S01]  /*13d0*/  IMAD.WIDE.U32 R102, R20, c[0x0][0x290], R10 ;  /* 0x0000a40014667a25 */ /* 0x000fe200078e000a */
[----:B------:R-:W-:Y:S01]  /*13e0*/  SHF.R.S32.HI R8, RZ, 0x1f, R167 ;  /* 0x0000001fff087819 */ /* 0x000fe200000114a7 */
[----:B------:R1:W-:Y:S01]  /*13f0*/  @P1 LDGSTS.E.BYPASS.LTC128B.128 [R74+0x5100], [R6.64], !P6 ;  /* 0x05100000064a1fae */ /* 0x0003e2000f101d48 */
[----:B------:R-:W-:Y:S01]  /*1400*/  LEA.HI R4, R4, R169, RZ, 0x3 ;  /* 0x000000a904047211 */ /* 0x000fe200078f18ff */
[----:B------:R-:W-:Y:S01]  /*1410*/  IMAD.SHL.U32 R10, R168, 0x40, RZ ;  /* 0x00000040a80a7824 */ /* 0x000fe200078e00ff */
[----:B------:R-:W-:Y:S01]  /*1420*/  LOP3.LUT R131, R5, 0x1c0, RZ, 0xc0, !PT ;  /* 0x000001c005837812 */ /* 0x000fe200078ec0ff */
[----:B------:R-:W-:Y:S01]  /*1430*/  IMAD.SHL.U32 R9, R167, 0x40, RZ ;  /* 0x00000040a7097824 */ /* 0x000fe200078e00ff */
[----:B------:R-:W-:Y:S01]  /*1440*/  LEA.HI R0, R0, R168, RZ, 0x3 ;  /* 0x000000a800007211 */ /* 0x000fe200078f18ff */
[----:B------:R-:W-:Y:S01]  /*1450*/  @P0 IMAD R11, R34, 0x30, RZ ;  /* 0x00000030220b0824 */ /* 0x000fe200078e02ff */
[----:B------:R-:W-:Y:S01]  /*1460*/  LEA.HI R5, R8, R167, RZ, 0x3 ;  /* 0x000000a708057211 */ /* 0x000fe200078f18ff */
[----:B------:R-:W-:Y:S01]  /*1470*/  @P0 IMAD.WIDE.U32 R2, R170, 0x30, R2 ;  /* 0x00000030aa020825 */ /* 0x000fe200078e0002 */
[----:B------:R-:W-:Y:S01]  /*1480*/  SHF.L.U32 R8, R4, 0x6, RZ ;  /* 0x0000000604087819 */ /* 0x000fe200000006ff */
[----:B------:R1:W-:Y:S01]  /*1490*/  @P1 LDGSTS.E.BYPASS.LTC128B.128 [R74+0x7100], [R6.64+0x80], !P5 ;  /* 0x07100080064a1fae */ /* 0x0003e2000e901d48 */
[----:B------:R-:W-:Y:S01]  /*14a0*/  LOP3.LUT R130, R10, 0x1c0, RZ, 0xc0, !PT ;  /* 0x000001c00a827812 */ /* 0x000fe200078ec0ff */
[----:B------:R-:W-:Y:S01]  /*14b0*/  IMAD.SHL.U32 R4, R0, 0x40, RZ ;  /* 0x0000004000047824 */ /* 0x000fe200078e00ff */
[----:B------:R-:W-:Y:S01]  /*14c0*/  LOP3.LUT R129, R9, 0x1c0, RZ, 0xc0, !PT ;  /* 0x000001c009817812 */ /* 0x000fe200078ec0ff */
[----:B------:R-:W-:Y:S01]  /*14d0*/  IMAD.SHL.U32 R0, R5, 0x40, RZ ;  /* 0x0000004005007824 */ /* 0x000fe200078e00ff */
[----:B------:R-:W-:Y:S01]  /*14e0*/  SHF.R.U32.HI R198, RZ, 0x3, R131 ;  /* 0x00000003ffc67819 */ /* 0x000fe20000011683 */
[----:B------:R-:W-:Y:S01]  /*14f0*/  IMAD.WIDE.U32 R108, R20, c[0x0][0x280], R12 ;  /* 0x0000a000146c7a25 */ /* 0x000fe200078e000c */
[----:B------:R-:W-:-:S02]  /*1500*/  LOP3.LUT R147, R4, 0xfffffe00, RZ, 0xc0, !PT ;  /* 0xfffffe0004937812 */ /* 0x000fc400078ec0ff */
[----:B------:R-:W-:Y:S01]  /*1510*/  LOP3.LUT R146, R0, 0xfffffe00, RZ, 0xc0, !PT ;  /* 0xfffffe0000927812 */ /* 0x000fe200078ec0ff */
[----:B------:R-:W-:Y:S01]  /*1520*/  IMAD.SHL.U32 R0, R21, 0x40, RZ ;  /* 0x0000004015007824 */ /* 0x000fe200078e00ff */
[----:B------:R-:W-:Y:S01]  /*1530*/  LOP3.LUT R149, R8, 0xfffffe00, RZ, 0xc0, !PT ;  /* 0xfffffe0008957812 */ /* 0x000fe200078ec0ff */
[----:B------:R-:W-:Y:S01]  /*1540*/  IMAD.IADD R122, R109, 0x1, R120 ;  /* 0x000000016d7a7824 */ /* 0x000fe200078e0278 */
[--C-:B------:R-:W-:Y:S01]  /*1550*/  LOP3.LUT R4, R132, 0x38, R18.reuse, 0xf8, !PT ;  /* 0x0000003884047812 */ /* 0x100fe200078ef812 */
[----:B------:R-:W-:Y:S01]  /*1560*/  IMAD.IADD R120, R120, 0x1, R107 ;  /* 0x0000000178787824 */ /* 0x000fe200078e026b */
[----:B------:R-:W-:Y:S02]  /*1570*/  LOP3.LUT R5, R131, 0x38, R18, 0xf8, !PT ;  /* 0x0000003883057812 */ /* 0x000fe400078ef812 */
[----:B------:R-:W-:Y:S02]  /*1580*/  SHF.R.U32.HI R197, RZ, 0x3, R130 ;  /* 0x00000003ffc57819 */ /* 0x000fe40000011682 */
[----:B------:R-:W-:-:S02]  /*1590*/  SHF.R.U32.HI R196, RZ, 0x3, R129 ;  /* 0x00000003ffc47819 */ /* 0x000fc40000011681 */
[--C-:B------:R-:W-:Y:S02]  /*15a0*/  LOP3.LUT R8, R130, 0x38, R18.reuse, 0xf8, !PT ;  /* 0x0000003882087812 */ /* 0x100fe400078ef812 */
[----:B------:R-:W-:Y:S02]  /*15b0*/  LOP3.LUT R10, R129, 0x38, R18, 0xf8, !PT ;  /* 0x00000038810a7812 */ /* 0x000fe400078ef812 */
[----:B------:R-:W-:Y:S02]  /*15c0*/  LOP3.LUT R0, R0, 0xfffff000, RZ, 0xc0, !PT ;  /* 0xfffff00000007812 */ /* 0x000fe400078ec0ff */
[----:B------:R-:W-:Y:S02]  /*15d0*/  LOP3.LUT R4, R4, R200, RZ, 0x3c, !PT ;  /* 0x000000c804047212 */ /* 0x000fe400078e3cff */
[----:B------:R-:W-:Y:S02]  /*15e0*/  LOP3.LUT R9, R5, R198, RZ, 0x3c, !PT ;  /* 0x000000c605097212 */ /* 0x000fe400078e3cff */
[----:B------:R-:W-:-:S02]  /*15f0*/  LOP3.LUT R8, R8, R197, RZ, 0x3c, !PT ;  /* 0x000000c508087212 */ /* 0x000fc400078e3cff */
[----:B------:R-:W-:Y:S02]  /*1600*/  LOP3.LUT R5, R10, R196, RZ, 0x3c, !PT ;  /* 0x000000c40a057212 */ /* 0x000fe400078e3cff */
[----:B------:R-:W-:Y:S02]  /*1610*/  @P0 IADD3 R3, R3, R11, RZ ;  /* 0x0000000b03030210 */ /* 0x000fe40007ffe0ff */
[-C--:B------:R-:W-:Y:S02]  /*1620*/  IADD3 R12, R4, R0.reuse, R145 ;  /* 0x00000000040c7210 */ /* 0x080fe40007ffe091 */
[-C--:B------:R-:W-:Y:S02]  /*1630*/  IADD3 R11, R9, R0.reuse, R149 ;  /* 0x00000000090b7210 */ /* 0x080fe40007ffe095 */
[----:B------:R-:W-:Y:S01]  /*1640*/  @P0 LEA R4, P2, R2, c[0x0][0x220], 0x1 ;  /* 0x0000880002040a11 */ /* 0x000fe200078408ff */
[----:B------:R-:W-:Y:S01]  /*1650*/  IMAD.SHL.U32 R154, R12, 0x2, RZ ;  /* 0x000000020c9a7824 */ /* 0x000fe200078e00ff */
[----:B------:R-:W-:-:S02]  /*1660*/  IADD3 R10, R8, R0, R147 ;  /* 0x00000000080a7210 */ /* 0x000fc40007ffe093 */
[----:B------:R-:W-:Y:S01]  /*1670*/  IADD3 R9, R5, R0, R146 ;  /* 0x0000000005097210 */ /* 0x000fe20007ffe092 */
[----:B------:R-:W-:Y:S01]  /*1680*/  IMAD R0, R14, c[0x0][0x1f0], RZ ;  /* 0x00007c000e007a24 */ /* 0x000fe200078e02ff */
[----:B------:R-:W-:Y:S01]  /*1690*/  @P0 LEA.HI.X R5, R2, c[0x0][0x224], R3, 0x1, P2 ;  /* 0x0000890002050a11 */ /* 0x000fe200010f0c03 */
[----:B------:R-:W-:Y:S01]  /*16a0*/  IMAD.WIDE.U32 R2, R98, c[0x0][0x1f0], R24 ;  /* 0x00007c0062027a25 */ /* 0x000fe200078e0018 */
[----:B------:R-:W-:Y:S02]  /*16b0*/  SHF.L.U64.HI R170, R170, R176, c[0x0][0x23c] ;  /* 0x00008f00aaaa7619 */ /* 0x000fe400000102b0 */
[----:B------:R-:W-:Y:S01]  /*16c0*/  IADD3 R161, P1, R27, R96, RZ ;  /* 0x000000601ba17210 */ /* 0x000fe20007f3e0ff */
[----:B-1----:R-:W-:Y:S01]  /*16d0*/  IMAD R6, R98, c[0x0][0x1f4], R0 ;  /* 0x00007d0062067a24 */ /* 0x002fe200078e0200 */
[----:B------:R1:W-:Y:S01]  /*16e0*/  @P0 LDGSTS.E.BYPASS.LTC128B.128 [R74+0x5900], [R4.64], !P6 ;  /* 0x05900000044a0fae */ /* 0x0003e2000f101d48 */
[----:B------:R-:W-:Y:S01]  /*16f0*/  IMAD R0, R14, c[0x0][0x218], RZ ;  /* 0x000086000e007a24 */ /* 0x000fe200078e02ff */
[----:B------:R-:W-:Y:S01]  /*1700*/  SHF.R.S32.HI R7, RZ, 0x1f, R168 ;  /* 0x0000001fff077819 */ /* 0x000fe200000114a8 */
[----:B------:R-:W-:Y:S01]  /*1710*/  IMAD.IADD R3, R3, 0x1, R6 ;  /* 0x0000000103037824 */ /* 0x000fe200078e0206 */
[----:B------:R1:W-:Y:S01]  /*1720*/  @P0 LDGSTS.E.BYPASS.LTC128B.128 [R74+0x7900], [R4.64+0x80], !P5 ;  /* 0x07900080044a0fae */ /* 0x0003e2000e901d48 */
[----:B------:R-:W-:Y:S01]  /*1730*/  IMAD R110, R98, c[0x0][0x21c], R0 ;  /* 0x00008700626e7a24 */ /* 0x000fe200078e0200 */
[----:B------:R-:W-:Y:S01]  /*1740*/  IADD3 R143, P2, R32, R178, RZ ;  /* 0x000000b2208f7210 */ /* 0x000fe20007f5e0ff */
[----:B------:R-:W-:Y:S01]  /*1750*/  IMAD.MOV.U32 R6, RZ, RZ, c[0x0][0x1e0] ;  /* 0x00007800ff067624 */ /* 0x000fe200078e00ff */
[----:B------:R-:W0:Y:S01]  /*1760*/  LDGDEPBAR ;  /* 0x00000000000079af */ /* 0x000e220000000000 */
[----:B------:R-:W-:Y:S01]  /*1770*/  IMAD.MOV.U32 R0, RZ, RZ, c[0x0][0x290] ;  /* 0x0000a400ff007624 */ /* 0x000fe200078e00ff */
[----:B------:R-:W-:Y:S01]  /*1780*/  SHF.R.S32.HI R8, RZ, 0x1f, R167 ;  /* 0x0000001fff087819 */ /* 0x000fe200000114a7 */
[----:B------:R-:W-:Y:S01]  /*1790*/  IMAD.WIDE.U32 R92, R27, c[0x0][0x1e0], R2 ;  /* 0x000078001b5c7a25 */ /* 0x000fe200078e0002 */
[----:B------:R-:W-:-:S02]  /*17a0*/  SHF.L.U64.HI R191, R6, R176, c[0x0][0x1e4] ;  /* 0x0000790006bf7619 */ /* 0x000fc400000102b0 */
[----:B------:R-:W-:Y:S01]  /*17b0*/  SHF.L.U64.HI R188, R6, R190, c[0x0][0x1e4] ;  /* 0x0000790006bc7619 */ /* 0x000fe200000102be */
[C---:B------:R-:W-:Y:S01]  /*17c0*/  IMAD.SHL.U32 R202, R0.reuse, 0x10, RZ ;  /* 0x0000001000ca7824 */ /* 0x040fe200078e00ff */
[CC--:B------:R-:W-:Y:S01]  /*17d0*/  SHF.L.U64.HI R177, R0.reuse, R31.reuse, c[0x0][0x294] ;  /* 0x0000a50000b17619 */ /* 0x0c0fe2000001021f */
[C---:B------:R-:W-:Y:S01]  /*17e0*/  IMAD.WIDE.U32 R192, R0.reuse, 0x30, RZ ;  /* 0x0000003000c07825 */ /* 0x040fe200078e00ff */
[C---:B------:R-:W-:Y:S02]  /*17f0*/  SHF.L.U32 R204, R0.reuse, 0x5, RZ ;  /* 0x0000000500cc7819 */ /* 0x040fe400000006ff */
[----:B------:R-:W-:Y:S01]  /*1800*/  SHF.L.U32 R201, R0, 0x6, RZ ;  /* 0x0000000600c97819 */ /* 0x000fe200000006ff */
[C---:B------:R-:W-:Y:S01]  /*1810*/  IMAD.SHL.U32 R210, R6.reuse, 0x20, RZ ;  /* 0x0000002006d27824 */ /* 0x040fe200078e00ff */
[C---:B------:R-:W-:Y:S01]  /*1820*/  SHF.L.U64.HI R186, R6.reuse, R31, c[0x0][0x1e4] ;  /* 0x0000790006ba7619 */ /* 0x040fe2000001021f */
[C---:B------:R-:W-:Y:S01]  /*1830*/  IMAD.SHL.U32 R207, R6.reuse, 0x40, RZ ;  /* 0x0000004006cf7824 */ /* 0x040fe200078e00ff */
[C---:B------:R-:W-:Y:S01]  /*1840*/  SHF.L.U32 R209, R6.reuse, 0x4, RZ ;  /* 0x0000000406d17819 */ /* 0x040fe200000006ff */
[----:B------:R-:W-:Y:S01]  /*1850*/  IMAD.WIDE.U32 R172, R6, 0x30, RZ ;  /* 0x0000003006ac7825 */ /* 0x000fe200078e00ff */
[----:B------:R-:W-:-:S02]  /*1860*/  IADD3 R121, R105, R119, RZ ;  /* 0x0000007769797210 */ /* 0x000fc40007ffe0ff */
[----:B------:R-:W-:Y:S01]  /*1870*/  ISETP.GE.AND P5, PT, R32, c[0x0][0x1d4], PT ;  /* 0x0000750020007a0c */ /* 0x000fe20003fa6270 */
[----:B------:R-:W-:Y:S01]  /*1880*/  IMAD R3, R30, c[0x0][0x1e0], RZ ;  /* 0x000078001e037a24 */ /* 0x000fe200078e02ff */
[----:B------:R-:W-:Y:S01]  /*1890*/  SHF.L.U32 R153, R11, 0x1, RZ ;  /* 0x000000010b997819 */ /* 0x000fe200000006ff */
[----:B------:R-:W-:Y:S01]  /*18a0*/  IMAD.WIDE.U32 R98, R98, c[0x0][0x218], R22 ;  /* 0x0000860062627a25 */ /* 0x000fe200078e0016 */
[----:B-1----:R-:W-:Y:S02]  /*18b0*/  MOV R5, c[0x0][0x280] ;  /* 0x0000a00000057a02 */ /* 0x002fe40000000f00 */
[----:B------:R-:W-:Y:S01]  /*18c0*/  SHF.R.S32.HI R4, RZ, 0x1f, R27 ;  /* 0x0000001fff047819 */ /* 0x000fe2000001141b */
[----:B------:R-:W-:Y:S01]  /*18d0*/  IMAD.IADD R187, R173, 0x1, R187 ;  /* 0x00000001adbb7824 */ /* 0x000fe200078e02bb */
[C---:B------:R-:W-:Y:S01]  /*18e0*/  SHF.L.U64.HI R175, R5.reuse, R176, c[0x0][0x284] ;  /* 0x0000a10005af7619 */ /* 0x040fe200000102b0 */
[C---:B------:R-:W-:Y:S01]  /*18f0*/  IMAD.SHL.U32 R203, R5.reuse, 0x20, RZ ;  /* 0x0000002005cb7824 */ /* 0x040fe200078e00ff */
[C---:B------:R-:W-:Y:S01]  /*1900*/  SHF.L.U64.HI R189, R5.reuse, R190, c[0x0][0x284] ;  /* 0x0000a10005bd7619 */ /* 0x040fe200000102be */
[C---:B------:R-:W-:Y:S01]  /*1910*/  IMAD.SHL.U32 R205, R5.reuse, 0x40, RZ ;  /* 0x0000004005cd7824 */ /* 0x040fe200078e00ff */
[C---:B------:R-:W-:Y:S01]  /*1920*/  SHF.L.U64.HI R176, R0.reuse, R176, c[0x0][0x294] ;  /* 0x0000a50000b07619 */ /* 0x040fe200000102b0 */
[C---:B------:R-:W-:Y:S01]  /*1930*/  IMAD.SHL.U32 R206, R5.reuse, 0x10, RZ ;  /* 0x0000001005ce7824 */ /* 0x040fe200078e00ff */
[----:B------:R-:W-:Y:S01]  /*1940*/  SHF.L.U64.HI R190, R0, R190, c[0x0][0x294] ;  /* 0x0000a50000be7619 */ /* 0x000fe200000102be */
[----:B------:R-:W-:Y:S01]  /*1950*/  IMAD.WIDE.U32 R194, R5, 0x30, RZ ;  /* 0x0000003005c27825 */ /* 0x000fe200078e00ff */
[----:B------:R-:W-:-:S02]  /*1960*/  IADD3 R0, P0, R96, 0x10, RZ ;  /* 0x0000001060007810 */ /* 0x000fc40007f1e0ff */
[----:B------:R-:W-:Y:S01]  /*1970*/  SHF.L.U64.HI R174, R5, R31, c[0x0][0x284] ;  /* 0x0000a10005ae7619 */ /* 0x000fe2000001021f */
[C---:B------:R-:W-:Y:S01]  /*1980*/  IMAD R5, R4.reuse, c[0x0][0x1e0], RZ ;  /* 0x0000780004057a24 */ /* 0x040fe200078e02ff */
[----:B------:R-:W-:Y:S01]  /*1990*/  IADD3.X R160, R4, R30, RZ, P1, !PT ;  /* 0x0000001e04a07210 */ /* 0x000fe20000ffe4ff */
[----:B------:R-:W-:Y:S01]  /*19a0*/  IMAD.X R2, RZ, RZ, R30, P0 ;  /* 0x000000ffff027224 */ /* 0x000fe200000e061e */
[----:B------:R-:W-:Y:S01]  /*19b0*/  SHF.R.S32.HI R4, RZ, 0x1f, R169 ;  /* 0x0000001fff047819 */ /* 0x000fe200000114a9 */
[----:B------:R-:W-:Y:S01]  /*19c0*/  IMAD.WIDE.U32 R136, R0, c[0x0][0x1e0], RZ ;  /* 0x0000780000887a25 */ /* 0x000fe200078e00ff */
[----:B------:R-:W-:Y:S02]  /*19d0*/  IADD3 R126, R195, UR6, RZ ;  /* 0x00000006c37e7c10 */ /* 0x000fe4000fffe0ff */
[----:B------:R-:W-:Y:S01]  /*19e0*/  IADD3 R30, R28, 0x20, RZ ;  /* 0x000000201c1e7810 */ /* 0x000fe20007ffe0ff */
[----:B------:R-:W-:Y:S01]  /*19f0*/  IMAD R2, R2, c[0x0][0x1e0], RZ ;  /* 0x0000780002027a24 */ /* 0x000fe200078e02ff */
[----:B------:R-:W-:Y:S01]  /*1a00*/  IADD3 R144, P1, R209, R136, RZ ;  /* 0x00000088d1907210 */ /* 0x000fe20007f3e0ff */
[----:B------:R-:W-:Y:S01]  /*1a10*/  IMAD R95, R27, c[0x0][0x1e4], R5 ;  /* 0x000079001b5f7a24 */ /* 0x000fe200078e0205 */
[----:B------:R-:W-:Y:S01]  /*1a20*/  IADD3 R110, R99, R110, RZ ;  /* 0x0000006e636e7210 */ /* 0x000fe20007ffe0ff */
[----:B------:R-:W-:Y:S01]  /*1a30*/  IMAD R6, R0, c[0x0][0x1e4], R2 ;  /* 0x0000790000067a24 */ /* 0x000fe200078e0202 */
[----:B------:R-:W-:Y:S01]  /*1a40*/  IADD3 R159, P0, R209, R144, RZ ;  /* 0x00000090d19f7210 */ /* 0x000fe20007f1e0ff */
[----:B------:R-:W-:Y:S01]  /*1a50*/  IMAD R5, R96, c[0x0][0x1e4], R3 ;  /* 0x0000790060057a24 */ /* 0x000fe200078e0203 */
[----:B------:R-:W-:Y:S01]  /*1a60*/  IADD3 R127, R193, UR5, RZ ;  /* 0x00000005c17f7c10 */ /* 0x000fe2000fffe0ff */
[----:B------:R-:W-:Y:S01]  /*1a70*/  IMAD.IADD R142, R137, 0x1, R6 ;  /* 0x00000001898e7824 */ /* 0x000fe200078e0206 */
[----:B------:R-:W-:Y:S01]  /*1a80*/  ULDC.U8 UR5, c[0x0][0x298] ;  /* 0x0000a60000057ab9 */ /* 0x000fe20000000000 */
[----:B------:R-:W-:-:S02]  /*1a90*/  IMAD.IADD R141, R179, 0x1, R5 ;  /* 0x00000001b38d7824 */ /* 0x000fc400078e0205 */
[----:B------:R-:W-:Y:S01]  /*1aa0*/  IMAD.X R140, R186, 0x1, R142, P1 ;  /* 0x00000001ba8c7824 */ /* 0x000fe200008e068e */
[----:B------:R-:W-:Y:S01]  /*1ab0*/  IADD3 R116, P1, R92, 0x40, RZ ;  /* 0x000000405c747810 */ /* 0x000fe20007f3e0ff */
[----:B------:R-:W-:Y:S02]  /*1ac0*/  IMAD R2, R4, c[0x0][0x1e0], RZ ;  /* 0x0000780004027a24 */ /* 0x000fe400078e02ff */
[----:B------:R-:W-:Y:S01]  /*1ad0*/  IMAD.X R156, R186, 0x1, R140, P0 ;  /* 0x00000001ba9c7824 */ /* 0x000fe200000e068c */
[----:B------:R-:W-:Y:S01]  /*1ae0*/  IADD3 R113, P0, R143, R92, RZ ;  /* 0x0000005c8f717210 */ /* 0x000fe20007f1e0ff */
[----:B------:R-:W-:Y:S02]  /*1af0*/  IMAD R0, R7, c[0x0][0x1e0], RZ ;  /* 0x0000780007007a24 */ /* 0x000fe400078e02ff */
[----:B------:R-:W-:Y:S02]  /*1b00*/  IMAD.X R133, R33, 0x1, R141, P2 ;  /* 0x0000000121857824 */ /* 0x000fe400010e068d */
[----:B------:R-:W-:-:S02]  /*1b10*/  IMAD.IADD R95, R93, 0x1, R95 ;  /* 0x000000015d5f7824 */ /* 0x000fc400078e025f */
[----:B------:R-:W-:Y:S02]  /*1b20*/  IMAD R3, R8, c[0x0][0x1e0], RZ ;  /* 0x0000780008037a24 */ /* 0x000fe400078e02ff */
[----:B------:R-:W-:Y:S01]  /*1b30*/  IMAD R4, R169, c[0x0][0x1e4], R2 ;  /* 0x00007900a9047a24 */ /* 0x000fe200078e0202 */
[----:B------:R-:W-:Y:S01]  /*1b40*/  IADD3.X R115, RZ, R95, RZ, P1, !PT ;  /* 0x0000005fff737210 */ /* 0x000fe20000ffe4ff */
[----:B------:R-:W-:Y:S02]  /*1b50*/  IMAD R2, R168, c[0x0][0x1e4], R0 ;  /* 0x00007900a8027a24 */ /* 0x000fe400078e0200 */
[----:B------:R-:W-:Y:S01]  /*1b60*/  IMAD.X R112, R133, 0x1, R95, P0 ;  /* 0x0000000185707824 */ /* 0x000fe200000e065f */
[----:B------:R-:W-:Y:S01]  /*1b70*/  BAR.SYNC.DEFER_BLOCKING 0x0 ;  /* 0x0000000000007b1d */ /* 0x000fe20000010000 */
[----:B------:R-:W-:Y:S01]  /*1b80*/  IMAD R0, R167, c[0x0][0x1e4], R3 ;  /* 0x00007900a7007a24 */ /* 0x000fe200078e0203 */
[----:B------:R-:W-:Y:S01]  /*1b90*/  IADD3 R118, P0, R113, 0x40, RZ ;  /* 0x0000004071767810 */ /* 0x000fe20007f1e0ff */
[----:B------:R-:W-:Y:S01]  /*1ba0*/  IMAD.IADD R157, R183, 0x1, R2 ;  /* 0x00000001b79d7824 */ /* 0x000fe200078e0202 */
[----:B------:R-:W-:Y:S01]  /*1bb0*/  IADD3 R158, R185, R4, RZ ;  /* 0x00000004b99e7210 */ /* 0x000fe20007ffe0ff */
[----:B------:R-:W-:Y:S01]  /*1bc0*/  IMAD.IADD R119, R119, 0x1, R103 ;  /* 0x0000000177777824 */ /* 0x000fe200078e0267 */
[----:B------:R-:W-:Y:S01]  /*1bd0*/  IADD3 R155, R181, R0, RZ ;  /* 0x00000000b59b7210 */ /* 0x000fe20007ffe0ff */
[----:B------:R-:W-:-:S02]  /*1be0*/  IMAD.SHL.U32 R152, R10, 0x2, RZ ;  /* 0x000000020a987824 */ /* 0x000fc400078e00ff */
[----:B------:R-:W-:Y:S02]  /*1bf0*/  IMAD.SHL.U32 R151, R9, 0x2, RZ ;  /* 0x0000000209977824 */ /* 0x000fe400078e00ff */
[----:B------:R-:W-:Y:S02]  /*1c00*/  IMAD.X R117, RZ, RZ, R112, P0 ;  /* 0x000000ffff757224 */ /* 0x000fe400000e0670 */
.L_x_1697:
[-C--:B------:R-:W-:Y:S01]  /*1c10*/  IMAD R0, R188, R91.reuse, RZ ;  /* 0x0000005bbc007224 */ /* 0x080fe200078e02ff */
[----:B------:R1:W5:Y:S01]  /*1c20*/  LDL R212, [R1+0xa8] ;  /* 0x0000a80001d47983 */ /* 0x0003620000100800 */
[----:B------:R-:W-:Y:S01]  /*1c30*/  PLOP3.LUT P0, PT, PT, PT, UP0, 0x40, 0x0 ;  /* 0x000000000000781c */ /* 0x000fe20003f0e808 */
[----:B------:R-:W-:Y:S01]  /*1c40*/  IMAD.WIDE.U32 R86, R207, R91, RZ ;  /* 0x0000005bcf567225 */ /* 0x000fe200078e00ff */
[----:B------:R-:W-:Y:S04]  /*1c50*/  DEPBAR.LE SB0, 0x0 ;  /* 0x000080000000791a */ /* 0x000fe80000000000 */
[----:B------:R-:W-:Y:S01]  /*1c60*/  BAR.SYNC.DEFER_BLOCKING 0x0 ;  /* 0x0000000000007b1d */ /* 0x000fe20000010000 */
[----:B------:R-:W-:Y:S05]  /*1c70*/  SHF.R.S32.HI R97, RZ, 0x1f, R91 ;  /* 0x0000001fff617819 */ /* 0x000fea000001145b */
[----:B------:R-:W-:Y:S05]  /*1c80*/  IMAD R0, R97, R207, R0 ;  /* 0x000000cf61007224 */ /* 0x000fea00078e0200 */
[----:B------:R-:W-:Y:S01]  /*1c90*/  IADD3 R90, R87, R0, RZ ;  /* 0x00000000575a7210 */ /* 0x000fe20007ffe0ff */
[----:B------:R-:W-:Y:S01]  /*1ca0*/  BSSY B2, `(.L_x_1651) ;  /* 0x0000562000027945 */ /* 0x000fe20003800000 */
[----:B---3--:R-:W-:-:S05]  /*1cb0*/  @P0 BRA `(.L_x_1652) ;  /* 0x0000512000000947 */ /* 0x008fca0003800000 */
[-C--:B------:R-:W-:Y:S01]  /*1cc0*/  IMAD R2, R189, R91.reuse, RZ ;  /* 0x0000005bbd027224 */ /* 0x080fe200078e02ff */
[----:B------:R-:W-:Y:S01]  /*1cd0*/  ISETP.NE.AND P0, PT, RZ, UR5, PT ;  /* 0x00000005ff007c0c */ /* 0x000fe2000bf05270 */
[-C--:B------:R-:W-:Y:S02]  /*1ce0*/  IMAD R0, R190, R91.reuse, RZ ;  /* 0x0000005bbe007224 */ /* 0x080fe400078e02ff */
[----:B-----5:R-:W-:Y:S02]  /*1cf0*/  IMAD R3, R91, -0x40, R212 ;  /* 0xffffffc05b037824 */ /* 0x020fe400078e02d4 */
        /* <DEDUP_REMOVED lines=18> */
[----:B------:R-:W-:Y:S01]  /*1e20*/  IADD3 R2, P0, R104, R10, RZ ;  /* 0x0000000a68027210 */ /* 0x000fe20007f1e0ff */
[----:B------:R-:W-:Y:S01]  /*1e30*/  CS2R R38, SRZ ;  /* 0x0000000000267805 */ /* 0x000fe2000001ff00 */
[----:B------:R-:W-:Y:S01]  /*1e40*/  CS2R R44, SRZ ;  /* 0x00000000002c7805 */ /* 0x000fe2000001ff00 */
[----:B------:R-:W-:Y:S01]  /*1e50*/  IMAD.X R3, R42, 0x1, R122, P1 ;  /* 0x000000012a037824 */ /* 0x000fe200008e067a */
[----:B------:R-:W-:Y:S01]  /*1e60*/  LEA R6, P1, R0, c[0x0][0x270], 0x1 ;  /* 0x00009c0000067a11 */ /* 0x000fe200078208ff */
[----:B------:R-:W-:Y:S01]  /*1e70*/  IMAD.X R5, R41, 0x1, R121, P0 ;  /* 0x0000000129057824 */ /* 0x000fe200000e0679 */
[----:B------:R-:W-:Y:S02]  /*1e80*/  LEA R4, P0, R2, c[0x0][0x288], 0x1 ;  /* 0x0000a20002047a11 */ /* 0x000fe400078008ff */
[----:B------:R-:W-:Y:S02]  /*1e90*/  LEA.HI.X R7, R0, c[0x0][0x274], R3, 0x1, P1 ;  /* 0x00009d0000077a11 */ /* 0x000fe400008f0c03 */
[----:B------:R-:W-:Y:S02]  /*1ea0*/  ISETP.GE.AND P1, PT, R28, c[0x0][0x27c], PT ;  /* 0x00009f001c007a0c */ /* 0x000fe40003f26270 */
[----:B------:R-:W-:Y:S02]  /*1eb0*/  LEA.HI.X R5, R2, c[0x0][0x28c], R5, 0x1, P0 ;  /* 0x0000a30002057a11 */ /* 0x000fe400000f0c05 */
[----:B------:R-:W-:Y:S01]  /*1ec0*/  ISETP.GE.AND P0, PT, R30, c[0x0][0x27c], PT ;  /* 0x00009f001e007a0c */ /* 0x000fe20003f06270 */
[----:B------:R-:W-:Y:S08]  /*1ed0*/  CS2R R2, SRZ ;  /* 0x0000000000027805 */ /* 0x000ff0000001ff00 */
[----:B------:R2:W5:Y:S04]  /*1ee0*/  @!P1 LDG.E.64 R2, [R6.64] ;  /* 0x0000000806029981 */ /* 0x000568000c1e1b00 */
[----:B------:R2:W5:Y:S04]  /*1ef0*/  @!P0 LDG.E.64 R12, [R6.64+0x40] ;  /* 0x00004008060c8981 */ /* 0x000568000c1e1b00 */
[----:B------:R2:W5:Y:S04]  /*1f00*/  @!P1 LDG.E.64 R38, [R4.64] ;  /* 0x0000000804269981 */ /* 0x000568000c1e1b00 */
[----:B------:R2:W5:Y:S02]  /*1f10*/  @!P0 LDG.E.64 R44, [R4.64+0x40] ;  /* 0x00004008042c8981 */ /* 0x000564000c1e1b00 */
.L_x_1655:
[----:B------:R-:W-:Y:S05]  /*1f20*/  BSYNC B0 ;  /* 0x0000000000007941 */ /* 0x000fea0003800000 */
.L_x_1654:
[----:B------:R-:W-:Y:S01]  /*1f30*/  ISETP.GE.AND P3, PT, R169, R75, PT ;  /* 0x0000004ba900720c */ /* 0x000fe20003f66270 */
[----:B-----5:R-:W-:Y:S01]  /*1f40*/  IMAD.MOV.U32 R0, RZ, RZ, R12 ;  /* 0x000000ffff007224 */ /* 0x020fe200078e000c */
[----:B--2---:R-:W-:Y:S01]  /*1f50*/  MOV R6, R44 ;  /* 0x0000002c00067202 */ /* 0x004fe20000000f00 */
        /* <DEDUP_REMOVED lines=36> */
.L_x_1657:
[----:B------:R-:W-:Y:S05]  /*21a0*/  BSYNC B0 ;  /* 0x0000000000007941 */ /* 0x000fea0003800000 */
.L_x_1656:
[----:B------:R-:W-:Y:S01]  /*21b0*/  ISETP.GE.AND P4, PT, R168, R75, PT ;  /* 0x0000004ba800720c */ /* 0x000fe20003f86270 */
[----:B-----5:R-:W-:Y:S01]  /*21c0*/  IMAD.MOV.U32 R0, RZ, RZ, R16 ;  /* 0x000000ffff007224 */ /* 0x020fe200078e0010 */
[----:B--2---:R-:W-:Y:S01]  /*21d0*/  MOV R4, R14 ;  /* 0x0000000e00047202 */ /* 0x004fe20000000f00 */
[----:B------:R-:W-:Y:S01]  /*21e0*/  IMAD.MOV.U32 R5, RZ, RZ, R17 ;  /* 0x000000ffff057224 */ /* 0x000fe200078e0011 */
[----:B------:R-:W-:Y:S01]  /*21f0*/  BSSY B0, `(.L_x_1658) ;  /* 0x0000024000007945 */ /* 0x000fe20003800000 */
[----:B------:R-:W-:Y:S01]  /*2200*/  IMAD.MOV.U32 R6, RZ, RZ, R48 ;  /* 0x000000ffff067224 */ /* 0x000fe200078e0030 */
[----:B------:R-:W-:Y:S01]  /*2210*/  CS2R R24, SRZ ;  /* 0x0000000000187805 */ /* 0x000fe2000001ff00 */
[----:B------:R-:W-:Y:S01]  /*2220*/  CS2R R20, SRZ ;  /* 0x0000000000147805 */ /* 0x000fe2000001ff00 */
[----:B------:R-:W-:Y:S01]  /*2230*/  PRMT R31, R5, 0x5410, R0 ;  /* 0x00005410051f7816 */ /* 0x000fe20000000000 */
[----:B------:R-:W-:Y:S01]  /*2240*/  IMAD.MOV.U32 R0, RZ, RZ, R15 ;  /* 0x000000ffff007224 */ /* 0x000fe200078e000f */
[----:B------:R-:W-:Y:S01]  /*2250*/  MOV R5, R49 ;  /* 0x0000003100057202 */ /* 0x000fe20000000f00 */
[----:B------:R-:W-:Y:S01]  /*2260*/  CS2R R18, SRZ ;  /* 0x0000000000127805 */ /* 0x000fe2000001ff00 */
[----:B------:R-:W-:Y:S01]  /*2270*/  CS2R R52, SRZ ;  /* 0x0000000000347805 */ /* 0x000fe2000001ff00 */
[----:B------:R-:W-:Y:S01]  /*2280*/  CS2R R50, SRZ ;  /* 0x0000000000327805 */ /* 0x000fe2000001ff00 */
        /* <DEDUP_REMOVED lines=26> */
.L_x_1659:
[----:B------:R-:W-:Y:S05]  /*2430*/  BSYNC B0 ;  /* 0x0000000000007941 */ /* 0x000fea0003800000 */
.L_x_1658:
        /* <DEDUP_REMOVED lines=38> */
.L_x_1661:
[----:B------:R-:W-:Y:S05]  /*26a0*/  BSYNC B0 ;  /* 0x0000000000007941 */ /* 0x000fea0003800000 */
.L_x_1660:
[----:B--2--5:R-:W-:Y:S01]  /*26b0*/  MOV R4, R22 ;  /* 0x0000001600047202 */ /* 0x024fe20000000f00 */
        /* <DEDUP_REMOVED lines=18> */
[----:B------:R-:W2:Y:S04]  /*27e0*/  LDS.128 R8, [R74+0x4100] ;  /* 0x004100004a087984 */ /* 0x000ea80000000c00 */
        /* <DEDUP_REMOVED lines=15> */
[----:B--2---:R-:W-:Y:S02]  /*28e0*/  @!P0 LOP3.LUT R2, R8, 0xffff0000, RZ, 0xc0, !PT ;  /* 0xffff000008028812 */ /* 0x004fe400078ec0ff */
        /* <DEDUP_REMOVED lines=38> */
.L_x_1665:
[----:B------:R-:W-:Y:S05]  /*2b50*/  BSYNC B0 ;  /* 0x0000000000007941 */ /* 0x000fea0003800000 */
.L_x_1664:
[----:B------:R-:W-:Y:S11]  /*2b60*/  ISETP.GE.AND P0, PT, R94, c[0x0][0x1d4], PT ;  /* 0x000075005e007a0c */ /* 0x000ff60003f06270 */
[----:B------:R-:W-:Y:S02]  /*2b70*/  @!UPT UIADD3 URZ, URZ, URZ, URZ ;  /* 0x0000003f3f3ff290 */ /* 0x000fe4000fffe03f */
[----:B------:R-:W-:-:S05]  /*2b80*/  @P0 BRA `(.L_x_1663) ;  /* 0x0000038000000947 */ /* 0x000fca0003800000 */
[----:B------:R-:W-:Y:S01]  /*2b90*/  IADD3 R0, P0, R66, R116, RZ ;  /* 0x0000007442007210 */ /* 0x000fe20007f1e0ff */
[----:B--2---:R-:W2:Y:S04]  /*2ba0*/  LDS.128 R8, [R74+0x6100] ;  /* 0x006100004a087984 */ /* 0x004ea80000000c00 */
        /* <DEDUP_REMOVED lines=15> */
[C---:B--2---:R-:W-:Y:S01]  /*2ca0*/  @!P0 IMAD.U32 R26, R9.reuse, 0x10000, RZ ;  /* 0x00010000091a8824 */ /* 0x044fe200078e00ff */
        /* <DEDUP_REMOVED lines=38> */
.L_x_1663:
[----:B------:R-:W-:Y:S05]  /*2f10*/  BSYNC B1 ;  /* 0x0000000000017941 */ /* 0x000fea0003800000 */
.L_x_1662:
[----:B------:R-:W-:Y:S01]  /*2f20*/  BSSY B1, `(.L_x_1666) ;  /* 0x000007a000017945 */ /* 0x000fe20003800000 */
[----:B------:R-:W-:-:S05]  /*2f30*/  @P3 BRA `(.L_x_1667) ;  /* 0x0000078000003947 */ /* 0x000fca0003800000 */
[----:B--2---:R-:W-:Y:S01]  /*2f40*/  IADD3 R41, P1, P0, R136, R86, R32 ;  /* 0x0000005688297210 */ /* 0x004fe2000783e020 */
[----:B------:R-:W-:Y:S03]  /*2f50*/  BSSY B0, `(.L_x_1668) ;  /* 0x000003b000007945 */ /* 0x000fe60003800000 */
[----:B------:R-:W-:Y:S01]  /*2f60*/  IADD3.X R42, R142, R90, R33, P1, P0 ;  /* 0x0000005a8e2a7210 */ /* 0x000fe20000fe0421 */
        /* <DEDUP_REMOVED lines=57> */
.L_x_1669:
[----:B------:R-:W-:Y:S05]  /*3300*/  BSYNC B0 ;  /* 0x0000000000007941 */ /* 0x000fea0003800000 */
.L_x_1668:
        /* <DEDUP_REMOVED lines=59> */
.L_x_1667:
[----:B------:R-:W-:Y:S05]  /*36c0*/  BSYNC B1 ;  /* 0x0000000000017941 */ /* 0x000fea0003800000 */
.L_x_1666:
[----:B------:R-:W-:Y:S01]  /*36d0*/  BSSY B1, `(.L_x_1670) ;  /* 0x000007a000017945 */ /* 0x000fe20003800000 */
[----:B------:R-:W-:-:S05]  /*36e0*/  @P4 BRA `(.L_x_1671) ;  /* 0x0000078000004947 */ /* 0x000fca0003800000 */
[----:B------:R-:W-:Y:S01]  /*36f0*/  IADD3 R31, P1, P0, R144, R86, R32 ;  /* 0x00000056901f7210 */ /* 0x000fe2000783e020 */
[----:B------:R-:W-:Y:S03]  /*3700*/  BSSY B0, `(.L_x_1672) ;  /* 0x000003b000007945 */ /* 0x000fe60003800000 */
[----:B--2---:R-:W-:Y:S01]  /*3710*/  IADD3.X R38, R140, R90, R33, P1, P0 ;  /* 0x0000005a8c267210 */ /* 0x004fe20000fe0421 */
        /* <DEDUP_REMOVED lines=16> */
[C---:B--2---:R-:W-:Y:S01]  /*3820*/  @!P0 IMAD.U32 R12, R8.reuse, 0x10000, RZ ;  /* 0x00010000080c8824 */ /* 0x044fe200078e00ff */
        /* <DEDUP_REMOVED lines=40> */
.L_x_1673:
[----:B------:R-:W-:Y:S05]  /*3ab0*/  BSYNC B0 ;  /* 0x0000000000007941 */ /* 0x000fea0003800000 */
.L_x_1672:
[----:B------:R-:W-:Y:S11]  /*3ac0*/  ISETP.GE.AND P0, PT, R94, c[0x0][0x1d4], PT ;  /* 0x000075005e007a0c */ /* 0x000ff60003f06270 */
[----:B------:R-:W-:Y:S02]  /*3ad0*/  @!UPT UIADD3 URZ, URZ, URZ, URZ ;  /* 0x0000003f3f3ff290 */ /* 0x000fe4000fffe03f */
[----:B------:R-:W-:-:S05]  /*3ae0*/  @P0 BRA `(.L_x_1671) ;  /* 0x0000038000000947 */ /* 0x000fca0003800000 */
[----:B------:R-:W-:Y:S01]  /*3af0*/  ISETP.GE.AND P0, PT, R30, c[0x0][0x27c], PT ;  /* 0x00009f001e007a0c */ /* 0x000fe20003f06270 */
[----:B--2---:R-:W2:Y:S11]  /*3b00*/  LDS.128 R8, [R74+0x7100] ;  /* 0x007100004a087984 */ /* 0x004eb60000000c00 */
        /* <DEDUP_REMOVED lines=54> */
.L_x_1671:
[----:B------:R-:W-:Y:S05]  /*3e70*/  BSYNC B1 ;  /* 0x0000000000017941 */ /* 0x000fea0003800000 */
.L_x_1670:
[----:B------:R-:W-:-:S05]  /*3e80*/  @P6 BRA `(.L_x_1674) ;  /* 0x0000343000006947 */ /* 0x000fca0003800000 */
[----:B--2---:R-:W-:Y:S01]  /*3e90*/  IADD3 R26, P1, P0, R159, R86, R32 ;  /* 0x000000569f1a7210 */ /* 0x004fe2000783e020 */
[----:B------:R-:W-:Y:S03]  /*3ea0*/  BSSY B0, `(.L_x_1675) ;  /* 0x000003b000007945 */ /* 0x000fe60003800000 */
[----:B------:R-:W-:Y:S01]  /*3eb0*/  IADD3.X R27, R156, R90, R33, P1, P0 ;  /* 0x0000005a9c1b7210 */ /* 0x000fe20000fe0421 */
        /* <DEDUP_REMOVED lines=57> */
.L_x_1676:
[----:B------:R-:W-:Y:S05]  /*4250*/  BSYNC B0 ;  /* 0x0000000000007941 */ /* 0x000fea0003800000 */
.L_x_1675:
        /* <DEDUP_REMOVED lines=60> */
.L_x_1653:
[----:B------:R-:W-:Y:S01]  /*4620*/  ISETP.GE.AND P0, PT, R169, R75, PT ;  /* 0x0000004ba900720c */ /* 0x000fe20003f06270 */
[----:B------:R-:W-:Y:S01]  /*4630*/  CS2R R18, SRZ ;  /* 0x0000000000127805 */ /* 0x000fe2000001ff00 */
[----:B------:R-:W-:Y:S01]  /*4640*/  ISETP.NE.AND P6, PT, R164, RZ, PT ;  /* 0x000000ffa400720c */ /* 0x000fe20003fc5270 */
        /* <DEDUP_REMOVED lines=12> */
[----:B------:R-:W-:Y:S02]  /*4710*/  BSSY B0, `(.L_x_1677) ;  /* 0x00000e2000007945 */ /* 0x000fe40003800000 */
[----:B------:R-:W-:Y:S04]  /*4720*/  @!P3 IADD3 R0, P1, P0, R106, R36, R206 ;  /* 0x000000246a00b210 */ /* 0x000fe8000783e0ce */
[----:B------:R-:W-:Y:S02]  /*4730*/  @!P3 IADD3.X R3, R120, R42, R174, P1, P0 ;  /* 0x0000002a7803b210 */ /* 0x000fe40000fe04ae */
        /* <DEDUP_REMOVED lines=8> */
[--C-:B------:R-:W-:Y:S02]  /*47c0*/  @!P2 IADD3.X R11, R119, R176, R41.reuse, P1, P0 ;  /* 0x000000b0770ba210 */ /* 0x100fe40000fe0429 */
        /* <DEDUP_REMOVED lines=10> */
[----:B------:R2:W3:Y:S01]  /*4870*/  @!P3 LDG.E.128 R16, [R2.64] ;  /* 0x000000080210b981 */ /* 0x0004e2000c1e1d00 */
[----:B------:R-:W-:Y:S02]  /*4880*/  @!P3 LEA.HI.X R5, R5, c[0x0][0x28c], R6, 0x1, P0 ;  /* 0x0000a3000505ba11 */ /* 0x000fe400000f0c06 */
[C---:B------:R-:W-:Y:S04]  /*4890*/  @!P2 LEA R6, P0, R7.reuse, c[0x0][0x270], 0x1 ;  /* 0x00009c000706aa11 */ /* 0x040fe800078008ff */
[----:B------:R-:W-:Y:S01]  /*48a0*/  @!P2 LEA.HI.X R7, R7, c[0x0][0x274], R8, 0x1, P0 ;  /* 0x00009d000707aa11 */ /* 0x000fe200000f0c08 */
[----:B------:R4:W3:Y:S01]  /*48b0*/  @!P3 LDG.E.128 R56, [R4.64] ;  /* 0x000000080438b981 */ /* 0x0008e2000c1e1d00 */
[C---:B------:R-:W-:Y:S04]  /*48c0*/  @!P2 LEA R8, P0, R9.reuse, c[0x0][0x288], 0x1 ;  /* 0x0000a2000908aa11 */ /* 0x040fe800078008ff */
[----:B------:R-:W-:Y:S03]  /*48d0*/  @!P2 LEA.HI.X R9, R9, c[0x0][0x28c], R11, 0x1, P0 ;  /* 0x0000a3000909aa11 */ /* 0x000fe600000f0c0b */
[----:B------:R1:W3:Y:S08]  /*48e0*/  @!P2 LDG.E.128 R20, [R6.64] ;  /* 0x000000080614a981 */ /* 0x0002f0000c1e1d00 */
[----:B------:R1:W3:Y:S01]  /*48f0*/  @!P2 LDG.E.128 R60, [R8.64] ;  /* 0x00000008083ca981 */ /* 0x0002e2000c1e1d00 */
[C---:B--2---:R-:W-:Y:S04]  /*4900*/  @!P1 LEA R2, P2, R13.reuse, c[0x0][0x288], 0x1 ;  /* 0x0000a2000d029a11 */ /* 0x044fe800078408ff */
[----:B------:R-:W-:Y:S02]  /*4910*/  @!P1 LEA.HI.X R3, R13, c[0x0][0x28c], R15, 0x1, P2 ;  /* 0x0000a3000d039a11 */ /* 0x000fe400010f0c0f */
[C---:B----4-:R-:W-:Y:S03]  /*4920*/  @!P1 LEA R4, P0, R12.reuse, c[0x0][0x270], 0x1 ;  /* 0x00009c000c049a11 */ /* 0x050fe600078008ff */
[----:B------:R2:W4:Y:S01]  /*4930*/  @!P1 LDG.E.128 R64, [R2.64] ;  /* 0x0000000802409981 */ /* 0x000522000c1e1d00 */
[----:B------:R-:W-:Y:S02]  /*4940*/  @!P1 LEA.HI.X R5, R12, c[0x0][0x274], R14, 0x1, P0 ;  /* 0x00009d000c059a11 */ /* 0x000fe400000f0c0e */
[-C--:B------:R-:W-:Y:S01]  /*4950*/  ISETP.GE.AND P0, PT, R96, R75.reuse, PT ;  /* 0x0000004b6000720c */ /* 0x080fe20003f06270 */
[----:B-1----:R-:W-:Y:S04]  /*4960*/  CS2R R6, SRZ ;  /* 0x0000000000067805 */ /* 0x002fe8000001ff00 */
[----:B------:R1:W4:Y:S01]  /*4970*/  @!P1 LDG.E.128 R24, [R4.64] ;  /* 0x0000000804189981 */ /* 0x000322000c1e1d00 */
[----:B------:R-:W-:Y:S11]  /*4980*/  ISETP.GE.OR P0, PT, R32, c[0x0][0x27c], P0 ;  /* 0x00009f0020007a0c */ /* 0x000ff60000706670 */
[----:B------:R-:W-:Y:S02]  /*4990*/  @!UPT UIADD3 URZ, URZ, URZ, URZ ;  /* 0x0000003f3f3ff290 */ /* 0x000fe4000fffe03f */
[----:B------:R-:W-:Y:S02]  /*49a0*/  @!P0 IADD3 R36, P2, R106, R36, RZ ;  /* 0x000000246a248210 */ /* 0x000fe40007f5e0ff */
[----:B------:R-:W-:Y:S03]  /*49b0*/  @!P0 IADD3 R10, P1, R102, R10, RZ ;  /* 0x0000000a660a8210 */ /* 0x000fe60007f3e0ff */
[----:B------:R-:W-:Y:S01]  /*49c0*/  @!P0 IMAD.X R42, R42, 0x1, R120, P2 ;  /* 0x000000012a2a8824 */ /* 0x000fe200010e0678 */
[----:B------:R-:W-:Y:S01]  /*49d0*/  @!P0 LEA R8, P2, R36, c[0x0][0x270], 0x1 ;  /* 0x00009c0024088a11 */ /* 0x000fe200078408ff */
[----:B------:R-:W-:Y:S01]  /*49e0*/  @!P0 IMAD.X R41, R41, 0x1, R119, P1 ;  /* 0x0000000129298824 */ /* 0x000fe200008e0677 */
[----:B--2---:R-:W-:Y:S02]  /*49f0*/  @!P0 LEA R2, P1, R10, c[0x0][0x288], 0x1 ;  /* 0x0000a2000a028a11 */ /* 0x004fe400078208ff */
[----:B------:R-:W-:Y:S01]  /*4a00*/  @!P0 LEA.HI.X R9, R36, c[0x0][0x274], R42, 0x1, P2 ;  /* 0x00009d0024098a11 */ /* 0x000fe200010f0c2a */
[----:B-1----:R-:W-:Y:S01]  /*4a10*/  CS2R R4, SRZ ;  /* 0x0000000000047805 */ /* 0x002fe2000001ff00 */
[----:B------:R-:W-:Y:S01]  /*4a20*/  @!P0 LEA.HI.X R3, R10, c[0x0][0x28c], R41, 0x1, P1 ;  /* 0x0000a3000a038a11 */ /* 0x000fe200008f0c29 */
[----:B------:R-:W-:Y:S01]  /*4a30*/  CS2R R42, SRZ ;  /* 0x00000000002a7805 */ /* 0x000fe2000001ff00 */
[----:B------:R-:W-:Y:S01]  /*4a40*/  CS2R R40, SRZ ;  /* 0x0000000000287805 */ /* 0x000fe2000001ff00 */
[----:B------:R-:W-:Y:S02]  /*4a50*/  ISETP.GE.OR P1, PT, R96, R75, P5 ;  /* 0x0000004b6000720c */ /* 0x000fe40002f26670 */
[----:B------:R3:W5:Y:S08]  /*4a60*/  @!P0 LDG.E.128 R4, [R8.64] ;  /* 0x0000000808048981 */ /* 0x000770000c1e1d00 */
[----:B------:R1:W5:Y:S01]  /*4a70*/  @!P0 LDG.E.128 R40, [R2.64] ;  /* 0x0000000802288981 */ /* 0x000362000c1e1d00 */
[----:B------:R-:W-:Y:S01]  /*4a80*/  ISETP.GE.AND P0, PT, R32, c[0x0][0x27c], PT ;  /* 0x00009f0020007a0c */ /* 0x000fe20003f06270 */
[----:B---3--:R-:W-:Y:S02]  /*4a90*/  IMAD.MOV.U32 R8, RZ, RZ, R18 ;  /* 0x000000ffff087224 */ /* 0x008fe400078e0012 */
[----:B-1----:R-:W-:Y:S02]  /*4aa0*/  IMAD.MOV.U32 R3, RZ, RZ, R19 ;  /* 0x000000ffff037224 */ /* 0x002fe400078e0013 */
        /* <DEDUP_REMOVED lines=35> */
[----:B------:R-:W-:Y:S01]  /*4ce0*/  IADD3 R8, P1, R178, R86, RZ ;  /* 0x00000056b2087210 */ /* 0x000fe20007f3e0ff */
[----:B------:R-:W-:Y:S01]  /*4cf0*/  IMAD.U32 R0, RZ, RZ, UR10 ;  /* 0x0000000aff007e24 */ /* 0x000fe2000f8e00ff */
[----:B-----5:R-:W-:Y:S01]  /*4d00*/  @!P0 SHF.R.U64 R38, R40, 0x10, R41 ;  /* 0x0000001028268819 */ /* 0x020fe20000001229 */
[----:B------:R-:W1:Y:S01]  /*4d10*/  LDS.128 R52, [R154+0x4100] ;  /* 0x004100009a347984 */ /* 0x000e620000000c00 */
[----:B------:R-:W-:Y:S02]  /*4d20*/  IMAD.MOV.U32 R45, RZ, RZ, R43 ;  /* 0x000000ffff2d7224 */ /* 0x000fe400078e002b */
[----:B------:R-:W-:Y:S01]  /*4d30*/  SEL R0, R0, UR4, !P6 ;  /* 0x0000000400007c07 */ /* 0x000fe2000f000000 */
[----:B------:R-:W-:Y:S01]  /*4d40*/  IMAD.X R3, R90, 0x1, R141, P1 ;  /* 0x000000015a037824 */ /* 0x000fe200008e068d */
[----:B------:R-:W-:Y:S01]  /*4d50*/  IADD3 R47, P2, P1, R92, R8, R114 ;  /* 0x000000085c2f7210 */ /* 0x000fe2000795e072 */
[----:B------:R-:W-:Y:S01]  /*4d60*/  IMAD.MOV.U32 R39, RZ, RZ, R40 ;  /* 0x000000ffff277224 */ /* 0x000fe200078e0028 */
[----:B------:R-:W-:Y:S01]  /*4d70*/  SHF.R.S32.HI R2, RZ, 0x1f, R0 ;  /* 0x0000001fff027819 */ /* 0x000fe20000011400 */
[----:B------:R-:W-:Y:S01]  /*4d80*/  IMAD.MOV.U32 R44, RZ, RZ, R41 ;  /* 0x000000ffff2c7224 */ /* 0x000fe200078e0029 */
[-C--:B------:R-:W-:Y:S01]  /*4d90*/  IADD3.X R49, R95, R3.reuse, R123, P2, P1 ;  /* 0x000000035f317210 */ /* 0x080fe200017e247b */
[----:B------:R-:W-:Y:S01]  /*4da0*/  IMAD.MOV.U32 R10, RZ, RZ, R7 ;  /* 0x000000ffff0a7224 */ /* 0x000fe200078e0007 */
[----:B------:R-:W-:Y:S01]  /*4db0*/  LEA.HI R2, R2, R0, RZ, 0x4 ;  /* 0x0000000002027211 */ /* 0x000fe200078f20ff */
[----:B------:R-:W-:Y:S01]  /*4dc0*/  IMAD.MOV.U32 R40, RZ, RZ, R42 ;  /* 0x000000ffff287224 */ /* 0x000fe200078e002a */
[----:B------:R-:W-:Y:S02]  /*4dd0*/  @!P0 PRMT R39, R39, 0x5410, R38 ;  /* 0x0000541027278816 */ /* 0x000fe40000000026 */
[----:B------:R-:W-:Y:S02]  /*4de0*/  LEA.HI.SX32 R2, R2, R124, 0x1c ;  /* 0x0000007c02027211 */ /* 0x000fe400078fe2ff */
[----:B------:R-:W-:Y:S02]  /*4df0*/  @!P0 SHF.R.U32.HI R41, RZ, 0x10, R41 ;  /* 0x00000010ff298819 */ /* 0x000fe40000011629 */
[----:B------:R-:W-:Y:S01]  /*4e00*/  @!P0 SHF.R.U64 R42, R42, 0x10, R43 ;  /* 0x000000102a2a8819 */ /* 0x000fe2000000122b */
[----:B------:R-:W-:Y:S01]  /*4e10*/  IMAD.SHL.U32 R0, R2, 0x8, RZ ;  /* 0x0000000802007824 */ /* 0x000fe200078e00ff */
[----:B------:R-:W-:Y:S02]  /*4e20*/  @!P0 PRMT R38, R44, 0x5410, R41 ;  /* 0x000054102c268816 */ /* 0x000fe40000000029 */
[----:B------:R-:W-:Y:S02]  /*4e30*/  @!P0 PRMT R46, R40, 0x5410, R42 ;  /* 0x00005410282e8816 */ /* 0x000fe4000000002a */
[----:B------:R-:W-:Y:S01]  /*4e40*/  ISETP.GE.AND P1, PT, R0, c[0x0][0x1d4], PT ;  /* 0x0000750000007a0c */ /* 0x000fe20003f26270 */
[----:B------:R-:W-:Y:S01]  /*4e50*/  @!P0 IMAD.U32 R40, R38, 0x10000, RZ ;  /* 0x0001000026288824 */ /* 0x000fe200078e00ff */
[----:B------:R-:W-:Y:S04]  /*4e60*/  @!P0 SHF.R.U32.HI R43, RZ, 0x10, R43 ;  /* 0x00000010ff2b8819 */ /* 0x000fe8000001162b */
[----:B------:R-:W-:Y:S07]  /*4e70*/  @!P0 PRMT R50, R45, 0x5410, R43 ;  /* 0x000054102d328816 */ /* 0x000fee000000002b */
[--C-:B------:R-:W-:Y:S01]  /*4e80*/  @!P1 IADD3 R48, P3, P2, R92, R8, R0.reuse ;  /* 0x000000085c309210 */ /* 0x100fe20007a7e000 */
[----:B-1----:R-:W-:Y:S01]  /*4e90*/  @!P0 IMAD.U32 R45, R54, 0x10000, RZ ;  /* 0x00010000362d8824 */ /* 0x002fe200078e00ff */
[----:B------:R-:W-:Y:S02]  /*4ea0*/  @!P1 SHF.R.S32.HI R9, RZ, 0x1f, R0 ;  /* 0x0000001fff099819 */ /* 0x000fe40000011400 */
[----:B------:R-:W-:Y:S02]  /*4eb0*/  @!P0 SHF.L.U32 R41, R53, 0x10, RZ ;  /* 0x0000001035298819 */ /* 0x000fe400000006ff */
[----:B------:R-:W-:Y:S01]  /*4ec0*/  @!P1 IADD3.X R51, R95, R3, R9, P3, P2 ;  /* 0x000000035f339210 */ /* 0x000fe20001fe4409 */
[----:B------:R-:W-:Y:S01]  /*4ed0*/  IMAD.MOV.U32 R9, RZ, RZ, R5 ;  /* 0x000000ffff097224 */ /* 0x000fe200078e0005 */
[----:B------:R-:W-:Y:S02]  /*4ee0*/  SHF.R.S32.HI R3, RZ, 0x1f, R2 ;  /* 0x0000001fff037819 */ /* 0x000fe40000011402 */
[----:B------:R-:W-:Y:S02]  /*4ef0*/  LEA R78, P2, R47, c[0x0][0x1c8], 0x1 ;  /* 0x000072002f4e7a11 */ /* 0x000fe400078408ff */
[----:B------:R-:W-:Y:S02]  /*4f00*/  LEA.HI R2, R3, R2, RZ, 0x3 ;  /* 0x0000000203027211 */ /* 0x000fe400078f18ff */
[----:B------:R-:W-:Y:S02]  /*4f10*/  LOP3.LUT R3, R132, 0x38, R0, 0xf8, !PT ;  /* 0x0000003884037812 */ /* 0x000fe400078ef800 */
[----:B------:R-:W-:Y:S01]  /*4f20*/  LEA.HI.X R79, R47, c[0x0][0x1cc], R49, 0x1, P2 ;  /* 0x000073002f4f7a11 */ /* 0x000fe200010f0c31 */
[----:B------:R-:W-:Y:S01]  /*4f30*/  IMAD.SHL.U32 R0, R2, 0x200, RZ ;  /* 0x0000020002007824 */ /* 0x000fe200078e00ff */
[----:B------:R-:W-:Y:S01]  /*4f40*/  LOP3.LUT R2, R3, R200, RZ, 0x3c, !PT ;  /* 0x000000c803027212 */ /* 0x000fe200078e3cff */
[C---:B------:R-:W-:Y:S01]  /*4f50*/  @!P0 IMAD.U32 R49, R55.reuse, 0x10000, RZ ;  /* 0x0001000037318824 */ /* 0x040fe200078e00ff */
[----:B------:R-:W-:Y:S02]  /*4f60*/  @!P1 LEA R76, P2, R48, c[0x0][0x1c8], 0x1 ;  /* 0x00007200304c9a11 */ /* 0x000fe400078408ff */
[----:B------:R-:W-:Y:S02]  /*4f70*/  LOP3.LUT R0, R0, 0x7ffff000, RZ, 0xc0, !PT ;  /* 0x7ffff00000007812 */ /* 0x000fe400078ec0ff */
[----:B------:R-:W-:Y:S02]  /*4f80*/  @!P1 LEA.HI.X R77, R48, c[0x0][0x1cc], R51, 0x1, P2 ;  /* 0x00007300304d9a11 */ /* 0x000fe400010f0c33 */
[----:B------:R-:W-:Y:S02]  /*4f90*/  IADD3 R0, R2, R0, R145 ;  /* 0x0000000002007210 */ /* 0x000fe40007ffe091 */
[----:B------:R-:W-:Y:S02]  /*4fa0*/  @!P0 LOP3.LUT R47, R54, 0xffff0000, RZ, 0xc0, !PT ;  /* 0xffff0000362f8812 */ /* 0x000fe400078ec0ff */
[----:B------:R-:W-:Y:S01]  /*4fb0*/  @!P0 LOP3.LUT R51, R55, 0xffff0000, RZ, 0xc0, !PT ;  /* 0xffff000037338812 */ /* 0x000fe200078ec0ff */
[----:B------:R-:W-:Y:S01]  /*4fc0*/  IMAD.SHL.U32 R0, R0, 0x2, RZ ;  /* 0x0000000200007824 */ /* 0x000fe200078e00ff */
[----:B------:R-:W-:Y:S02]  /*4fd0*/  MOV R3, R4 ;  /* 0x0000000400037202 */ /* 0x000fe40000000f00 */
[----:B------:R-:W-:Y:S02]  /*4fe0*/  @!P0 SHF.R.U64 R4, R4, 0x10, R5 ;  /* 0x0000001004048819 */ /* 0x000fe40000001205 */
[----:B------:R1:W2:Y:S01]  /*4ff0*/  LDS.128 R12, [R0+0x4100] ;  /* 0x00410000000c7984 */ /* 0x0002a20000000c00 */
[C---:B------:R-:W-:Y:S02]  /*5000*/  @!P0 SHF.R.U64 R8, R6.reuse, 0x10, R7 ;  /* 0x0000001006088819 */ /* 0x040fe40000001207 */
[----:B------:R-:W-:Y:S02]  /*5010*/  @!P0 SHF.R.U32.HI R2, RZ, 0x10, R5 ;  /* 0x00000010ff028819 */ /* 0x000fe40000011605 */
[----:B------:R-:W-:Y:S02]  /*5020*/  @!P0 PRMT R8, R6, 0x5410, R8 ;  /* 0x0000541006088816 */ /* 0x000fe40000000008 */
[----:B------:R-:W-:Y:S02]  /*5030*/  @!P0 SHF.L.U32 R6, R39, 0x10, RZ ;  /* 0x0000001027068819 */ /* 0x000fe400000006ff */
[----:B------:R-:W-:Y:S01]  /*5040*/  @!P0 PRMT R5, R9, 0x5410, R2 ;  /* 0x0000541009058816 */ /* 0x000fe20000000002 */
[----:B------:R-:W-:Y:S01]  /*5050*/  @!P0 IMAD.U32 R9, R52, 0x10000, RZ ;  /* 0x0001000034098824 */ /* 0x000fe200078e00ff */
[----:B-1----:R-:W-:Y:S02]  /*5060*/  @!P0 SHF.R.U32.HI R0, RZ, 0x10, R7 ;  /* 0x00000010ff008819 */ /* 0x002fe40000011607 */
[----:B------:R-:W-:Y:S01]  /*5070*/  @!P0 PRMT R7, R3, 0x5410, R4 ;  /* 0x0000541003078816 */ /* 0x000fe20000000004 */
[C---:B------:R-:W-:Y:S01]  /*5080*/  @!P0 IMAD.U32 R4, R5.reuse, 0x10000, RZ ;  /* 0x0001000005048824 */ /* 0x040fe200078e00ff */
[----:B------:R-:W-:Y:S02]  /*5090*/  @!P0 PRMT R10, R10, 0x5410, R0 ;  /* 0x000054100a0a8816 */ /* 0x000fe40000000000 */
[----:B------:R-:W-:Y:S01]  /*50a0*/  @!P0 LOP3.LUT R5, R5, 0xffff0000, RZ, 0xc0, !PT ;  /* 0xffff000005058812 */ /* 0x000fe200078ec0ff */
[C---:B------:R-:W-:Y:S01]  /*50b0*/  @!P0 IMAD.U32 R2, R7.reuse, 0x10000, RZ ;  /* 0x0001000007028824 */ /* 0x040fe200078e00ff */
[----:B------:R-:W-:Y:S01]  /*50c0*/  @!P0 LOP3.LUT R7, R7, 0xffff0000, RZ, 0xc0, !PT ;  /* 0xffff000007078812 */ /* 0x000fe200078ec0ff */
[----:B--2---:R-:W-:Y:S02]  /*50d0*/  @!P0 IMAD.U32 R0, R12, 0x10000, RZ ;  /* 0x000100000c008824 */ /* 0x004fe400078e00ff */
[----:B------:R-:W-:Y:S02]  /*50e0*/  @!P0 IMAD.U32 R3, R13, 0x10000, RZ ;  /* 0x000100000d038824 */ /* 0x000fe400078e00ff */
[C---:B------:R-:W-:Y:S02]  /*50f0*/  @!P0 FMUL.FTZ R42, R0.reuse, R6 ;  /* 0x00000006002a8220 */ /* 0x040fe40000410000 */
[-C--:B------:R-:W-:Y:S02]  /*5100*/  @!P0 FMUL.FTZ R0, R0, R2.reuse ;  /* 0x0000000200008220 */ /* 0x080fe40000410000 */
[----:B------:R-:W-:Y:S01]  /*5110*/  @!P0 FFMA.FTZ R89, R9, R2, -R42 ;  /* 0x0000000209598223 */ /* 0x000fe2000001082a */
[----:B------:R-:W-:Y:S01]  /*5120*/  @!P0 LOP3.LUT R2, R13, 0xffff0000, RZ, 0xc0, !PT ;  /* 0xffff00000d028812 */ /* 0x000fe200078ec0ff */
[----:B------:R-:W-:Y:S01]  /*5130*/  @!P0 FFMA.FTZ R0, R6, R9, R0 ;  /* 0x0000000906008223 */ /* 0x000fe20000010000 */
        /* <DEDUP_REMOVED lines=9> */
[----:B------:R-:W-:Y:S02]  /*51d0*/  @!P0 FMUL.FTZ R44, R6, R38 ;  /* 0x00000026062c8220 */ /* 0x000fe40000410000 */
[----:B------:R-:W-:Y:S02]  /*51e0*/  @!P0 FMUL.FTZ R4, R2, R5 ;  /* 0x0000000502048220 */ /* 0x000fe40000410000 */
        /* <DEDUP_REMOVED lines=13> */
[----:B------:R-:W-:Y:S01]  /*52c0*/  @!P0 FFMA.FTZ R82, R47, R8, -R48 ;  /* 0x000000082f528223 */ /* 0x000fe20000010830 */
[C---:B------:R-:W-:Y:S01]  /*52d0*/  @!P0 SHF.L.U32 R48, R50.reuse, 0x10, RZ ;  /* 0x0000001032308819 */ /* 0x040fe200000006ff */
[----:B------:R-:W-:Y:S01]  /*52e0*/  @!P0 FMUL.FTZ R5, R5, R6 ;  /* 0x0000000605058220 */ /* 0x000fe20000410000 */
[----:B------:R-:W-:Y:S01]  /*52f0*/  @!P0 LOP3.LUT R50, R50, 0xffff0000, RZ, 0xc0, !PT ;  /* 0xffff000032328812 */ /* 0x000fe200078ec0ff */
        /* <DEDUP_REMOVED lines=24> */
[----:B------:R-:W-:Y:S01]  /*5480*/  @!P0 F2FP.BF16.PACK_AB R5, R6, R5 ;  /* 0x000000050605823e */ /* 0x000fe200000010ff */
[----:B------:R-:W-:Y:S02]  /*5490*/  @!P0 IMAD.MOV.U32 R52, RZ, RZ, R9 ;  /* 0x000000ffff348224 */ /* 0x000fe400078e0009 */
        /* <DEDUP_REMOVED lines=9> */
.L_x_1678:
[----:B------:R-:W-:Y:S05]  /*5530*/  BSYNC B0 ;  /* 0x0000000000007941 */ /* 0x000fea0003800000 */
.L_x_1677:
[----:B------:R-:W-:Y:S01]  /*5540*/  ISETP.GE.OR P1, PT, R169, R75, P5 ;  /* 0x0000004ba900720c */ /* 0x000fe20002f26670 */
[----:B------:R-:W-:Y:S01]  /*5550*/  @!UPT UIADD3 URZ, URZ, URZ, URZ ;  /* 0x0000003f3f3ff290 */ /* 0x000fe2000fffe03f */
[----:B------:R-:W-:Y:S11]  /*5560*/  BSSY B0, `(.L_x_1679) ;  /* 0x0000081000007945 */ /* 0x000ff60003800000 */
[----:B------:R-:W-:-:S05]  /*5570*/  @P1 BRA `(.L_x_1680) ;  /* 0x000007f000001947 */ /* 0x000fca0003800000 */
[----:B-----5:R-:W-:Y:S01]  /*5580*/  IADD3 R4, P1, R184, R86, RZ ;  /* 0x00000056b8047210 */ /* 0x020fe20007f3e0ff */
[----:B------:R-:W-:Y:S01]  /*5590*/  IMAD.U32 R0, RZ, RZ, UR10 ;  /* 0x0000000aff007e24 */ /* 0x000fe2000f8e00ff */
[----:B------:R-:W-:Y:S01]  /*55a0*/  @!P0 SHF.R.U32.HI R6, RZ, 0x10, R57 ;  /* 0x00000010ff068819 */ /* 0x000fe20000011639 */
[----:B------:R-:W2:Y:S01]  /*55b0*/  LDS.128 R48, [R153+0x4100] ;  /* 0x0041000099307984 */ /* 0x000ea20000000c00 */
[----:B------:R-:W-:Y:S01]  /*55c0*/  @!P0 SHF.R.U64 R8, R58, 0x10, R59 ;  /* 0x000000103a088819 */ /* 0x000fe2000000123b */
[----:B------:R-:W-:Y:S01]  /*55d0*/  IMAD.X R3, R90, 0x1, R158, P1 ;  /* 0x000000015a037824 */ /* 0x000fe200008e069e */
[----:B------:R-:W-:Y:S02]  /*55e0*/  SEL R0, R0, UR4, !P6 ;  /* 0x0000000400007c07 */ /* 0x000fe4000f000000 */
[----:B------:R-:W-:Y:S02]  /*55f0*/  IADD3 R10, P2, P1, R92, R4, R114 ;  /* 0x000000045c0a7210 */ /* 0x000fe4000795e072 */
[----:B------:R-:W-:Y:S02]  /*5600*/  SHF.R.S32.HI R2, RZ, 0x1f, R0 ;  /* 0x0000001fff027819 */ /* 0x000fe40000011400 */
[-C--:B------:R-:W-:Y:S02]  /*5610*/  IADD3.X R40, R95, R3.reuse, R123, P2, P1 ;  /* 0x000000035f287210 */ /* 0x080fe400017e247b */
[----:B------:R-:W-:Y:S02]  /*5620*/  LEA.HI R2, R2, R0, RZ, 0x4 ;  /* 0x0000000002027211 */ /* 0x000fe400078f20ff */
[----:B------:R-:W-:Y:S02]  /*5630*/  @!P0 SHF.R.U32.HI R9, RZ, 0x10, R59 ;  /* 0x00000010ff098819 */ /* 0x000fe4000001163b */
[----:B------:R-:W-:Y:S02]  /*5640*/  LEA.HI.SX32 R2, R2, R124, 0x1c ;  /* 0x0000007c02027211 */ /* 0x000fe400078fe2ff */
[----:B------:R-:W-:Y:S03]  /*5650*/  @!P0 PRMT R38, R69, 0x5410, R9 ;  /* 0x0000541045268816 */ /* 0x000fe60000000009 */
[----:B------:R-:W-:Y:S01]  /*5660*/  IMAD.SHL.U32 R0, R2, 0x8, RZ ;  /* 0x0000000802007824 */ /* 0x000fe200078e00ff */
[C---:B------:R-:W-:Y:S01]  /*5670*/  @!P0 LOP3.LUT R44, R38.reuse, 0xffff0000, RZ, 0xc0, !PT ;  /* 0xffff0000262c8812 */ /* 0x040fe200078ec0ff */
[----:B------:R-:W-:Y:S03]  /*5680*/  @!P0 IMAD.U32 R42, R38, 0x10000, RZ ;  /* 0x00010000262a8824 */ /* 0x000fe600078e00ff */
[----:B------:R-:W-:Y:S11]  /*5690*/  ISETP.GE.AND P1, PT, R0, c[0x0][0x1d4], PT ;  /* 0x0000750000007a0c */ /* 0x000ff60003f26270 */
[----:B------:R-:W-:Y:S02]  /*56a0*/  @!UPT UIADD3 URZ, URZ, URZ, URZ ;  /* 0x0000003f3f3ff290 */ /* 0x000fe4000fffe03f */
[--C-:B------:R-:W-:Y:S01]  /*56b0*/  @!P1 IADD3 R39, P3, P2, R92, R4, R0.reuse ;  /* 0x000000045c279210 */ /* 0x100fe20007a7e000 */
[C---:B--2---:R-:W-:Y:S01]  /*56c0*/  @!P0 IMAD.U32 R43, R51.reuse, 0x10000, RZ ;  /* 0x00010000332b8824 */ /* 0x044fe200078e00ff */
[----:B------:R-:W-:Y:S02]  /*56d0*/  @!P1 SHF.R.S32.HI R5, RZ, 0x1f, R0 ;  /* 0x0000001fff059819 */ /* 0x000fe40000011400 */
[----:B------:R-:W-:Y:S02]  /*56e0*/  @!P0 LOP3.LUT R45, R51, 0xffff0000, RZ, 0xc0, !PT ;  /* 0xffff0000332d8812 */ /* 0x000fe400078ec0ff */
[----:B------:R-:W-:Y:S02]  /*56f0*/  @!P1 IADD3.X R41, R95, R3, R5, P3, P2 ;  /* 0x000000035f299210 */ /* 0x000fe40001fe4405 */
[----:B------:R-:W-:Y:S02]  /*5700*/  SHF.R.S32.HI R3, RZ, 0x1f, R2 ;  /* 0x0000001fff037819 */ /* 0x000fe40000011402 */
[C---:B-1----:R-:W-:Y:S02]  /*5710*/  LEA R54, P2, R10.reuse, c[0x0][0x1c8], 0x1 ;  /* 0x000072000a367a11 */ /* 0x042fe400078408ff */
[----:B------:R-:W-:Y:S02]  /*5720*/  LEA.HI R2, R3, R2, RZ, 0x3 ;  /* 0x0000000203027211 */ /* 0x000fe400078f18ff */
[----:B------:R-:W-:Y:S02]  /*5730*/  LOP3.LUT R3, R131, 0x38, R0, 0xf8, !PT ;  /* 0x0000003883037812 */ /* 0x000fe400078ef800 */
[----:B------:R-:W-:Y:S01]  /*5740*/  LEA.HI.X R55, R10, c[0x0][0x1cc], R40, 0x1, P2 ;  /* 0x000073000a377a11 */ /* 0x000fe200010f0c28 */
[----:B------:R-:W-:Y:S01]  /*5750*/  IMAD.SHL.U32 R0, R2, 0x200, RZ ;  /* 0x0000020002007824 */ /* 0x000fe200078e00ff */
[----:B------:R-:W-:Y:S02]  /*5760*/  LOP3.LUT R2, R3, R198, RZ, 0x3c, !PT ;  /* 0x000000c603027212 */ /* 0x000fe400078e3cff */
[C---:B------:R-:W-:Y:S02]  /*5770*/  @!P1 LEA R46, P2, R39.reuse, c[0x0][0x1c8], 0x1 ;  /* 0x00007200272e9a11 */ /* 0x040fe400078408ff */
[----:B------:R-:W-:Y:S02]  /*5780*/  LOP3.LUT R0, R0, 0x7ffff000, RZ, 0xc0, !PT ;  /* 0x7ffff00000007812 */ /* 0x000fe400078ec0ff */
[----:B------:R-:W-:Y:S02]  /*5790*/  @!P1 LEA.HI.X R47, R39, c[0x0][0x1cc], R41, 0x1, P2 ;  /* 0x00007300272f9a11 */ /* 0x000fe400010f0c29 */
[----:B------:R-:W-:Y:S02]  /*57a0*/  IADD3 R0, R2, R0, R149 ;  /* 0x0000000002007210 */ /* 0x000fe40007ffe095 */
[----:B------:R-:W-:Y:S02]  /*57b0*/  @!P0 LOP3.LUT R41, R50, 0xffff0000, RZ, 0xc0, !PT ;  /* 0xffff000032298812 */ /* 0x000fe400078ec0ff */
[----:B------:R-:W-:Y:S01]  /*57c0*/  @!P0 SHF.R.U64 R3, R18, 0x10, R19 ;  /* 0x0000001012038819 */ /* 0x000fe20000001213 */
[----:B------:R-:W-:Y:S01]  /*57d0*/  IMAD.SHL.U32 R0, R0, 0x2, RZ ;  /* 0x0000000200007824 */ /* 0x000fe200078e00ff */
[----:B------:R-:W-:Y:S01]  /*57e0*/  @!P0 PRMT R40, R69, 0x5432, R8 ;  /* 0x0000543245288816 */ /* 0x000fe20000000008 */
[----:B------:R-:W-:Y:S01]  /*57f0*/  @!P0 IMAD.U32 R8, R48, 0x10000, RZ ;  /* 0x0001000030088824 */ /* 0x000fe200078e00ff */
[----:B------:R-:W-:Y:S01]  /*5800*/  @!P0 PRMT R10, R31, 0x5432, R3 ;  /* 0x000054321f0a8816 */ /* 0x000fe20000000003 */
[----:B------:R-:W-:Y:S01]  /*5810*/  @!P0 IMAD.U32 R18, R49, 0x10000, RZ ;  /* 0x0001000031128824 */ /* 0x000fe200078e00ff */
[----:B------:R1:W2:Y:S01]  /*5820*/  LDS.128 R12, [R0+0x4100] ;  /* 0x00410000000c7984 */ /* 0x0002a20000000c00 */
[----:B------:R-:W-:Y:S02]  /*5830*/  @!P0 SHF.R.U64 R5, R56, 0x10, R57 ;  /* 0x0000001038058819 */ /* 0x000fe40000001239 */
[----:B------:R-:W-:Y:S02]  /*5840*/  @!P0 SHF.R.U32.HI R2, RZ, 0x10, R17 ;  /* 0x00000010ff028819 */ /* 0x000fe40000011611 */
[----:B------:R-:W-:Y:S02]  /*5850*/  @!P0 SHF.R.U32.HI R4, RZ, 0x10, R19 ;  /* 0x00000010ff048819 */ /* 0x000fe40000011613 */
[----:B------:R-:W-:Y:S02]  /*5860*/  @!P0 PRMT R19, R68, 0x5432, R6 ;  /* 0x0000543244138816 */ /* 0x000fe40000000006 */
[----:B------:R-:W-:Y:S02]  /*5870*/  @!P0 PRMT R9, R31, 0x5410, R4 ;  /* 0x000054101f098816 */ /* 0x000fe40000000004 */
[----:B-1----:R-:W-:Y:S01]  /*5880*/  @!P0 SHF.R.U64 R0, R16, 0x10, R17 ;  /* 0x0000001010008819 */ /* 0x002fe20000001211 */
[----:B------:R-:W-:Y:S01]  /*5890*/  @!P0 IMAD.U32 R17, R19, 0x10000, RZ ;  /* 0x0001000013118824 */ /* 0x000fe200078e00ff */
[----:B------:R-:W-:Y:S02]  /*58a0*/  @!P0 PRMT R16, R68, 0x5410, R5 ;  /* 0x0000541044108816 */ /* 0x000fe40000000005 */
[C---:B------:R-:W-:Y:S02]  /*58b0*/  @!P0 PRMT R7, R11.reuse, 0x5432, R0 ;  /* 0x000054320b078816 */ /* 0x040fe40000000000 */
[----:B------:R-:W-:Y:S01]  /*58c0*/  @!P0 PRMT R5, R11, 0x5410, R2 ;  /* 0x000054100b058816 */ /* 0x000fe20000000002 */
[----:B------:R-:W-:Y:S01]  /*58d0*/  @!P0 IMAD.U32 R6, R16, 0x10000, RZ ;  /* 0x0001000010068824 */ /* 0x000fe200078e00ff */
[----:B------:R-:W-:Y:S01]  /*58e0*/  @!P0 LOP3.LUT R19, R19, 0xffff0000, RZ, 0xc0, !PT ;  /* 0xffff000013138812 */ /* 0x000fe200078ec0ff */
[C---:B------:R-:W-:Y:S01]  /*58f0*/  @!P0 IMAD.U32 R2, R7.reuse, 0x10000, RZ ;  /* 0x0001000007028824 */ /* 0x040fe200078e00ff */
[----:B------:R-:W-:Y:S01]  /*5900*/  @!P0 LOP3.LUT R7, R7, 0xffff0000, RZ, 0xc0, !PT ;  /* 0xffff000007078812 */ /* 0x000fe200078ec0ff */
[C---:B------:R-:W-:Y:S01]  /*5910*/  @!P0 IMAD.U32 R4, R5.reuse, 0x10000, RZ ;  /* 0x0001000005048824 */ /* 0x040fe200078e00ff */
[----:B------:R-:W-:Y:S01]  /*5920*/  @!P0 LOP3.LUT R5, R5, 0xffff0000, RZ, 0xc0, !PT ;  /* 0xffff000005058812 */ /* 0x000fe200078ec0ff */
[----:B--2---:R-:W-:Y:S02]  /*5930*/  @!P0 IMAD.U32 R0, R12, 0x10000, RZ ;  /* 0x000100000c008824 */ /* 0x004fe400078e00ff */
[C---:B------:R-:W-:Y:S02]  /*5940*/  @!P0 IMAD.U32 R3, R13.reuse, 0x10000, RZ ;  /* 0x000100000d038824 */ /* 0x040fe400078e00ff */
        /* <DEDUP_REMOVED lines=12> */
[----:B------:R-:W-:Y:S02]  /*5a10*/  @!P0 FMUL.FTZ R39, R6, R11 ;  /* 0x0000000b06278220 */ /* 0x000fe40000410000 */
[C---:B------:R-:W-:Y:S02]  /*5a20*/  @!P0 FMUL.FTZ R8, R2.reuse, R19 ;  /* 0x0000001302088220 */ /* 0x040fe40000410000 */
[----:B------:R-:W-:Y:S02]  /*5a30*/  @!P0 FMUL.FTZ R4, R2, R5 ;  /* 0x0000000502048220 */ /* 0x000fe40000410000 */
[-C--:B------:R-:W-:Y:S01]  /*5a40*/  @!P0 FMUL.FTZ R2, R6, R7.reuse ;  /* 0x0000000706028220 */ /* 0x080fe20000410000 */
[C---:B------:R-:W-:Y:S01]  /*5a50*/  @!P0 LOP3.LUT R6, R15.reuse, 0xffff0000, RZ, 0xc0, !PT ;  /* 0xffff00000f068812 */ /* 0x040fe200078ec0ff */
[----:B------:R-:W-:Y:S02]  /*5a60*/  @!P0 FFMA.FTZ R58, R16, R7, -R39 ;  /* 0x00000007103a8223 */ /* 0x000fe40000010827 */
[----:B------:R-:W-:Y:S02]  /*5a70*/  @!P0 IMAD.U32 R7, R15, 0x10000, RZ ;  /* 0x000100000f078824 */ /* 0x000fe400078e00ff */
[----:B------:R-:W-:Y:S02]  /*5a80*/  @!P0 FFMA.FTZ R59, R31, R5, -R8 ;  /* 0x000000051f3b8223 */ /* 0x000fe40000010808 */
[C---:B------:R-:W-:Y:S01]  /*5a90*/  @!P0 IMAD.U32 R5, R9.reuse, 0x10000, RZ ;  /* 0x0001000009058824 */ /* 0x040fe200078e00ff */
[----:B------:R-:W-:Y:S01]  /*5aa0*/  @!P0 LOP3.LUT R9, R9, 0xffff0000, RZ, 0xc0, !PT ;  /* 0xffff000009098812 */ /* 0x000fe200078ec0ff */
[----:B------:R-:W-:Y:S02]  /*5ab0*/  @!P0 FMUL.FTZ R8, R7, R42 ;  /* 0x0000002a07088220 */ /* 0x000fe40000410000 */
[C---:B------:R-:W-:Y:S02]  /*5ac0*/  @!P0 FMUL.FTZ R38, R6.reuse, R44 ;  /* 0x0000002c06268220 */ /* 0x040fe40000410000 */
[----:B------:R-:W-:Y:S02]  /*5ad0*/  @!P0 FFMA.FTZ R57, R43, R5, -R8 ;  /* 0x000000052b398223 */ /* 0x000fe40000010808 */
[-C--:B------:R-:W-:Y:S02]  /*5ae0*/  @!P0 FMUL.FTZ R8, R6, R9.reuse ;  /* 0x0000000906088220 */ /* 0x080fe40000410000 */
[----:B------:R-:W-:Y:S01]  /*5af0*/  @!P0 FFMA.FTZ R56, R45, R9, -R38 ;  /* 0x000000092d388223 */ /* 0x000fe20000010826 */
[----:B------:R-:W-:Y:S01]  /*5b00*/  @!P0 LOP3.LUT R9, R14, 0xffff0000, RZ, 0xc0, !PT ;  /* 0xffff00000e098812 */ /* 0x000fe200078ec0ff */
[C---:B------:R-:W-:Y:S01]  /*5b10*/  @!P0 IMAD.U32 R38, R40.reuse, 0x10000, RZ ;  /* 0x0001000028268824 */ /* 0x040fe200078e00ff */
[----:B------:R-:W-:Y:S01]  /*5b20*/  @!P0 LOP3.LUT R40, R40, 0xffff0000, RZ, 0xc0, !PT ;  /* 0xffff000028288812 */ /* 0x000fe200078ec0ff */
[----:B------:R-:W-:Y:S02]  /*5b30*/  @!P0 FMUL.FTZ R7, R7, R5 ;  /* 0x0000000507078220 */ /* 0x000fe40000410000 */
[----:B------:R-:W-:Y:S02]  /*5b40*/  @!P0 IMAD.U32 R5, R14, 0x10000, RZ ;  /* 0x000100000e058824 */ /* 0x000fe400078e00ff */
        /* <DEDUP_REMOVED lines=31> */
[----:B------:R-:W-:Y:S02]  /*5d40*/  @!P0 IMAD.MOV.U32 R14, RZ, RZ, R5 ;  /* 0x000000ffff0e8224 */ /* 0x000fe400078e0005 */
[----:B------:R-:W-:Y:S05]  /*5d50*/  @!P0 IMAD.MOV.U32 R15, RZ, RZ, R7 ;  /* 0x000000ffff0f8224 */ /* 0x000fea00078e0007 */
[----:B------:R1:W-:Y:S02]  /*5d60*/  @!P1 STG.E.128 [R46.64], R12 ;  /* 0x0000000c2e009986 */ /* 0x0003e4000c101d08 */
.L_x_1680:
[----:B------:R-:W-:Y:S05]  /*5d70*/  BSYNC B0 ;  /* 0x0000000000007941 */ /* 0x000fea0003800000 */
.L_x_1679:
        /* <DEDUP_REMOVED lines=8> */
[----:B------:R-:W-:Y:S01]  /*5e00*/  @!P0 SHF.R.U32.HI R8, RZ, 0x10, R63 ;  /* 0x00000010ff088819 */ /* 0x000fe2000001163f */
[----:B------:R-:W-:Y:S01]  /*5e10*/  IMAD.X R3, R90, 0x1, R157, P1 ;  /* 0x000000015a037824 */ /* 0x000fe200008e069d */
[----:B------:R-:W-:Y:S02]  /*5e20*/  SEL R0, R0, UR4, !P6 ;  /* 0x0000000400007c07 */ /* 0x000fe4000f000000 */
[----:B------:R-:W-:Y:S02]  /*5e30*/  IADD3 R9, P2, P1, R92, R4, R114 ;  /* 0x000000045c097210 */ /* 0x000fe4000795e072 */
[----:B------:R-:W-:Y:S02]  /*5e40*/  SHF.R.S32.HI R2, RZ, 0x1f, R0 ;  /* 0x0000001fff027819 */ /* 0x000fe40000011400 */
[-C--:B------:R-:W-:Y:S02]  /*5e50*/  IADD3.X R18, R95, R3.reuse, R123, P2, P1 ;  /* 0x000000035f127210 */ /* 0x080fe400017e247b */
[----:B------:R-:W-:Y:S02]  /*5e60*/  LEA.HI R2, R2, R0, RZ, 0x4 ;  /* 0x0000000002027211 */ /* 0x000fe400078f20ff */
[----:B------:R-:W-:Y:S02]  /*5e70*/  @!P0 PRMT R11, R70, 0x5432, R6 ;  /* 0x00005432460b8816 */ /* 0x000fe40000000006 */
[----:B------:R-:W-:Y:S02]  /*5e80*/  LEA.HI.SX32 R2, R2, R124, 0x1c ;  /* 0x0000007c02027211 */ /* 0x000fe400078fe2ff */
[----:B------:R-:W-:Y:S03]  /*5e90*/  @!P0 SHF.R.U64 R10, R62, 0x10, R63 ;  /* 0x000000103e0a8819 */ /* 0x000fe6000000123f */
[----:B------:R-:W-:Y:S05]  /*5ea0*/  IMAD.SHL.U32 R0, R2, 0x8, RZ ;  /* 0x0000000802007824 */ /* 0x000fea00078e00ff */
[----:B------:R-:W-:Y:S11]  /*5eb0*/  ISETP.GE.AND P1, PT, R0, c[0x0][0x1d4], PT ;  /* 0x0000750000007a0c */ /* 0x000ff60003f26270 */
[----:B------:R-:W-:Y:S02]  /*5ec0*/  @!UPT UIADD3 URZ, URZ, URZ, URZ ;  /* 0x0000003f3f3ff290 */ /* 0x000fe4000fffe03f */
[--C-:B------:R-:W-:Y:S02]  /*5ed0*/  @!P1 IADD3 R17, P3, P2, R92, R4, R0.reuse ;  /* 0x000000045c119210 */ /* 0x100fe40007a7e000 */
[----:B------:R-:W-:Y:S02]  /*5ee0*/  @!P1 SHF.R.S32.HI R5, RZ, 0x1f, R0 ;  /* 0x0000001fff059819 */ /* 0x000fe40000011400 */
[----:B--2---:R-:W-:Y:S02]  /*5ef0*/  @!P0 LOP3.LUT R39, R43, 0xffff0000, RZ, 0xc0, !PT ;  /* 0xffff00002b278812 */ /* 0x004fe400078ec0ff */
[----:B------:R-:W-:Y:S02]  /*5f00*/  @!P1 IADD3.X R19, R95, R3, R5, P3, P2 ;  /* 0x000000035f139210 */ /* 0x000fe40001fe4405 */
[----:B------:R-:W-:Y:S02]  /*5f10*/  SHF.R.S32.HI R3, RZ, 0x1f, R2 ;  /* 0x0000001fff037819 */ /* 0x000fe40000011402 */
[----:B-1----:R-:W-:Y:S02]  /*5f20*/  LEA R50, P2, R9, c[0x0][0x1c8], 0x1 ;  /* 0x0000720009327a11 */ /* 0x002fe400078408ff */
[----:B------:R-:W-:Y:S02]  /*5f30*/  LEA.HI R2, R3, R2, RZ, 0x3 ;  /* 0x0000000203027211 */ /* 0x000fe400078f18ff */
[----:B------:R-:W-:Y:S02]  /*5f40*/  LOP3.LUT R3, R130, 0x38, R0, 0xf8, !PT ;  /* 0x0000003882037812 */ /* 0x000fe400078ef800 */
[----:B------:R-:W-:Y:S01]  /*5f50*/  LEA.HI.X R51, R9, c[0x0][0x1cc], R18, 0x1, P2 ;  /* 0x0000730009337a11 */ /* 0x000fe200010f0c12 */
[----:B------:R-:W-:Y:S01]  /*5f60*/  IMAD.SHL.U32 R0, R2, 0x200, RZ ;  /* 0x0000020002007824 */ /* 0x000fe200078e00ff */
[----:B------:R-:W-:Y:S01]  /*5f70*/  LOP3.LUT R2, R3, R197, RZ, 0x3c, !PT ;  /* 0x000000c503027212 */ /* 0x000fe200078e3cff */
[----:B------:R-:W-:Y:S01]  /*5f80*/  @!P0 IMAD.U32 R18, R41, 0x10000, RZ ;  /* 0x0001000029128824 */ /* 0x000fe200078e00ff */
[C---:B------:R-:W-:Y:S02]  /*5f90*/  @!P1 LEA R48, P2, R17.reuse, c[0x0][0x1c8], 0x1 ;  /* 0x0000720011309a11 */ /* 0x040fe400078408ff */
[----:B------:R-:W-:Y:S02]  /*5fa0*/  LOP3.LUT R0, R0, 0x7ffff000, RZ, 0xc0, !PT ;  /* 0x7ffff00000007812 */ /* 0x000fe400078ec0ff */
[----:B------:R-:W-:Y:S01]  /*5fb0*/  @!P1 LEA.HI.X R49, R17, c[0x0][0x1cc], R19, 0x1, P2 ;  /* 0x0000730011319a11 */ /* 0x000fe200010f0c13 */
[----:B------:R-:W-:Y:S01]  /*5fc0*/  @!P0 IMAD.U32 R17, R11, 0x10000, RZ ;  /* 0x000100000b118824 */ /* 0x000fe200078e00ff */
[----:B------:R-:W-:Y:S02]  /*5fd0*/  IADD3 R0, R2, R0, R147 ;  /* 0x0000000002007210 */ /* 0x000fe40007ffe093 */
[----:B------:R-:W-:Y:S02]  /*5fe0*/  @!P0 LOP3.LUT R31, R42, 0xffff0000, RZ, 0xc0, !PT ;  /* 0xffff00002a1f8812 */ /* 0x000fe400078ec0ff */
[----:B------:R-:W-:Y:S01]  /*5ff0*/  @!P0 SHF.R.U64 R3, R22, 0x10, R23 ;  /* 0x0000001016038819 */ /* 0x000fe20000001217 */
[----:B------:R-:W-:Y:S01]  /*6000*/  IMAD.SHL.U32 R0, R0, 0x2, RZ ;  /* 0x0000000200007824 */ /* 0x000fe200078e00ff */
[----:B------:R-:W-:Y:S02]  /*6010*/  @!P0 SHF.R.U64 R5, R60, 0x10, R61 ;  /* 0x000000103c058819 */ /* 0x000fe4000000123d */
[----:B------:R-:W-:Y:S02]  /*6020*/  @!P0 SHF.R.U32.HI R2, RZ, 0x10, R21 ;  /* 0x00000010ff028819 */ /* 0x000fe40000011615 */
[----:B------:R1:W2:Y:S01]  /*6030*/  LDS.128 R12, [R0+0x4100] ;  /* 0x00410000000c7984 */ /* 0x0002a20000000c00 */
[----:B------:R-:W-:Y:S02]  /*6040*/  @!P0 PRMT R16, R70, 0x5410, R5 ;  /* 0x0000541046108816 */ /* 0x000fe40000000005 */
[----:B------:R-:W-:Y:S02]  /*6050*/  @!P0 PRMT R5, R34, 0x5410, R2 ;  /* 0x0000541022058816 */ /* 0x000fe40000000002 */
[----:B------:R-:W-:Y:S01]  /*6060*/  @!P0 SHF.R.U32.HI R4, RZ, 0x10, R23 ;  /* 0x00000010ff048819 */ /* 0x000fe20000011617 */
[----:B------:R-:W-:Y:S01]  /*6070*/  @!P0 IMAD.U32 R6, R16, 0x10000, RZ ;  /* 0x0001000010068824 */ /* 0x000fe200078e00ff */
[----:B------:R-:W-:Y:S02]  /*6080*/  @!P0 PRMT R23, R71, 0x5432, R10 ;  /* 0x0000543247178816 */ /* 0x000fe4000000000a */
[C---:B------:R-:W-:Y:S02]  /*6090*/  @!P0 PRMT R10, R35.reuse, 0x5432, R3 ;  /* 0x00005432230a8816 */ /* 0x040fe40000000003 */
[----:B------:R-:W-:Y:S01]  /*60a0*/  @!P0 PRMT R9, R35, 0x5410, R4 ;  /* 0x0000541023098816 */ /* 0x000fe20000000004 */
[C---:B------:R-:W-:Y:S01]  /*60b0*/  @!P0 IMAD.U32 R4, R5.reuse, 0x10000, RZ ;  /* 0x0001000005048824 */ /* 0x040fe200078e00ff */
[----:B------:R-:W-:Y:S01]  /*60c0*/  @!P0 LOP3.LUT R5, R5, 0xffff0000, RZ, 0xc0, !PT ;  /* 0xffff000005058812 */ /* 0x000fe200078ec0ff */
[----:B------:R-:W-:Y:S01]  /*60d0*/  @!P0 IMAD.U32 R35, R43, 0x10000, RZ ;  /* 0x000100002b238824 */ /* 0x000fe200078e00ff */
[----:B-1----:R-:W-:Y:S02]  /*60e0*/  @!P0 SHF.R.U64 R0, R20, 0x10, R21 ;  /* 0x0000001014008819 */ /* 0x002fe40000001215 */
[----:B------:R-:W-:Y:S01]  /*60f0*/  @!P0 PRMT R21, R71, 0x5410, R8 ;  /* 0x0000541047158816 */ /* 0x000fe20000000008 */
[----:B------:R-:W-:Y:S01]  /*6100*/  @!P0 IMAD.U32 R8, R40, 0x10000, RZ ;  /* 0x0001000028088824 */ /* 0x000fe200078e00ff */
[----:B------:R-:W-:Y:S02]  /*6110*/  @!P0 PRMT R7, R34, 0x5432, R0 ;  /* 0x0000543222078816 */ /* 0x000fe40000000000 */
[C---:B------:R-:W-:Y:S01]  /*6120*/  @!P0 LOP3.LUT R38, R21.reuse, 0xffff0000, RZ, 0xc0, !PT ;  /* 0xffff000015268812 */ /* 0x040fe200078ec0ff */
[----:B------:R-:W-:Y:S02]  /*6130*/  @!P0 IMAD.U32 R34, R21, 0x10000, RZ ;  /* 0x0001000015228824 */ /* 0x000fe400078e00ff */
        /* <DEDUP_REMOVED lines=10> */
[----:B------:R-:W-:Y:S01]  /*61e0*/  @!P0 FMUL.FTZ R20, R3, R17 ;  /* 0x0000001103148220 */ /* 0x000fe20000410000 */
        /* <DEDUP_REMOVED lines=21> */
[C---:B------:R-:W-:Y:S01]  /*6340*/  @!P0 LOP3.LUT R9, R14.reuse, 0xffff0000, RZ, 0xc0, !PT ;  /* 0xffff00000e098812 */ /* 0x040fe200078ec0ff */
        /* <DEDUP_REMOVED lines=38> */
.L_x_1682:
[----:B------:R-:W-:Y:S05]  /*65b0*/  BSYNC B0 ;  /* 0x0000000000007941 */ /* 0x000fea0003800000 */
.L_x_1681:
[----:B------:R-:W-:Y:S02]  /*65c0*/  ISETP.GE.OR P2, PT, R167, R75, P5 ;  /* 0x0000004ba700720c */ /* 0x000fe40002f46670 */
[----:B------:R-:W-:Y:S05]  /*65d0*/  IADD3 R56, P1, R180, R86, RZ ;  /* 0x00000056b4387210 */ /* 0x000fea0007f3e0ff */
[----:B------:R-:W-:Y:S06]  /*65e0*/  IMAD.X R57, R90, 0x1, R155, P1 ;  /* 0x000000015a397824 */ /* 0x000fec00008e069b */
[----:B------:R-:W-:-:S05]  /*65f0*/  @P2 BRA `(.L_x_1674) ;  /* 0x00000cc000002947 */ /* 0x000fca0003800000 */
[----:B-----5:R-:W-:Y:S01]  /*6600*/  @!P0 SHF.R.U32.HI R5, RZ, 0x10, R65 ;  /* 0x00000010ff058819 */ /* 0x020fe20000011641 */
[----:B------:R-:W-:Y:S01]  /*6610*/  IMAD.U32 R0, RZ, RZ, UR10 ;  /* 0x0000000aff007e24 */ /* 0x000fe2000f8e00ff */
[----:B------:R-:W-:Y:S01]  /*6620*/  @!P0 SHF.R.U32.HI R6, RZ, 0x10, R67 ;  /* 0x00000010ff068819 */ /* 0x000fe20000011643 */
[----:B-1----:R-:W1:Y:S01]  /*6630*/  LDS.128 R40, [R151+0x4100] ;  /* 0x0041000097287984 */ /* 0x002e620000000c00 */
[----:B------:R-:W-:Y:S02]  /*6640*/  @!P0 SHF.R.U32.HI R3, RZ, 0x10, R27 ;  /* 0x00000010ff038819 */ /* 0x000fe4000001161b */
[----:B------:R-:W-:Y:S02]  /*6650*/  SEL R0, R0, UR4, !P6 ;  /* 0x0000000400007c07 */ /* 0x000fe4000f000000 */
[----:B------:R-:W-:Y:S02]  /*6660*/  @!P0 SHF.R.U64 R20, R64, 0x10, R65 ;  /* 0x0000001040148819 */ /* 0x000fe40000001241 */
[----:B------:R-:W-:Y:S02]  /*6670*/  SHF.R.S32.HI R2, RZ, 0x1f, R0 ;  /* 0x0000001fff027819 */ /* 0x000fe40000011400 */
[----:B------:R-:W-:Y:S02]  /*6680*/  @!P0 SHF.R.U64 R4, R26, 0x10, R27 ;  /* 0x000000101a048819 */ /* 0x000fe4000000121b */
[----:B------:R-:W-:Y:S02]  /*6690*/  LEA.HI R0, R2, R0, RZ, 0x4 ;  /* 0x0000000002007211 */ /* 0x000fe400078f20ff */
[----:B------:R-:W-:Y:S02]  /*66a0*/  @!P0 PRMT R9, R73, 0x5410, R6 ;  /* 0x0000541049098816 */ /* 0x000fe40000000006 */
[----:B------:R-:W-:Y:S02]  /*66b0*/  LEA.HI.SX32 R0, R0, R124, 0x1c ;  /* 0x0000007c00007211 */ /* 0x000fe400078fe2ff */
[----:B------:R-:W-:Y:S01]  /*66c0*/  @!P0 PRMT R6, R37, 0x5410, R3 ;  /* 0x0000541025068816 */ /* 0x000fe20000000003 */
[----:B------:R-:W-:Y:S01]  /*66d0*/  @!P0 IMAD.U32 R35, R9, 0x10000, RZ ;  /* 0x0001000009238824 */ /* 0x000fe200078e00ff */
[----:B------:R-:W-:Y:S01]  /*66e0*/  SHF.R.S32.HI R2, RZ, 0x1f, R0 ;  /* 0x0000001fff027819 */ /* 0x000fe20000011400 */
[----:B------:R-:W-:Y:S01]  /*66f0*/  IMAD.SHL.U32 R47, R0, 0x8, RZ ;  /* 0x00000008002f7824 */ /* 0x000fe200078e00ff */
[C---:B------:R-:W-:Y:S01]  /*6700*/  @!P0 LOP3.LUT R16, R6.reuse, 0xffff0000, RZ, 0xc0, !PT ;  /* 0xffff000006108812 */ /* 0x040fe200078ec0ff */
[----:B------:R-:W-:Y:S01]  /*6710*/  @!P0 IMAD.U32 R17, R6, 0x10000, RZ ;  /* 0x0001000006118824 */ /* 0x000fe200078e00ff */
[----:B------:R-:W-:Y:S02]  /*6720*/  LEA.HI R0, R2, R0, RZ, 0x3 ;  /* 0x0000000002007211 */ /* 0x000fe400078f18ff */
[----:B------:R-:W-:Y:S02]  /*6730*/  LOP3.LUT R2, R129, 0x38, R47, 0xf8, !PT ;  /* 0x0000003881027812 */ /* 0x000fe400078ef82f */
[----:B------:R-:W-:Y:S01]  /*6740*/  @!P0 PRMT R20, R72, 0x5432, R20 ;  /* 0x0000543248148816 */ /* 0x000fe20000000014 */
[----:B------:R-:W-:Y:S01]  /*6750*/  IMAD.SHL.U32 R0, R0, 0x200, RZ ;  /* 0x0000020000007824 */ /* 0x000fe200078e00ff */
[----:B------:R-:W-:Y:S02]  /*6760*/  LOP3.LUT R2, R2, R196, RZ, 0x3c, !PT ;  /* 0x000000c402027212 */ /* 0x000fe400078e3cff */
[----:B------:R-:W-:Y:S01]  /*6770*/  @!P0 SHF.R.U64 R8, R66, 0x10, R67 ;  /* 0x0000001042088819 */ /* 0x000fe20000001243 */
[----:B------:R-:W-:Y:S01]  /*6780*/  @!P0 IMAD.U32 R18, R20, 0x10000, RZ ;  /* 0x0001000014128824 */ /* 0x000fe200078e00ff */
[----:B------:R-:W-:Y:S02]  /*6790*/  LOP3.LUT R0, R0, 0x7ffff000, RZ, 0xc0, !PT ;  /* 0x7ffff00000007812 */ /* 0x000fe400078ec0ff */
[----:B------:R-:W-:Y:S02]  /*67a0*/  @!P0 PRMT R31, R73, 0x5432, R8 ;  /* 0x00005432491f8816 */ /* 0x000fe40000000008 */
[----:B------:R-:W-:Y:S02]  /*67b0*/  IADD3 R0, R2, R0, R146 ;  /* 0x0000000002007210 */ /* 0x000fe40007ffe092 */
[--C-:B------:R-:W-:Y:S01]  /*67c0*/  @!P0 SHF.R.U32.HI R2, RZ, 0x10, R25.reuse ;  /* 0x00000010ff028819 */ /* 0x100fe20000011619 */
[----:B-1----:R-:W-:Y:S01]  /*67d0*/  @!P0 IMAD.U32 R19, R40, 0x10000, RZ ;  /* 0x0001000028138824 */ /* 0x002fe200078e00ff */
[----:B------:R-:W-:Y:S01]  /*67e0*/  @!P0 SHF.L.U32 R23, R41, 0x10, RZ ;  /* 0x0000001029178819 */ /* 0x000fe200000006ff */
[----:B------:R-:W-:Y:S01]  /*67f0*/  IMAD.SHL.U32 R12, R0, 0x2, RZ ;  /* 0x00000002000c7824 */ /* 0x000fe200078e00ff */
[----:B------:R-:W-:Y:S01]  /*6800*/  @!P0 LOP3.LUT R21, R40, 0xffff0000, RZ, 0xc0, !PT ;  /* 0xffff000028158812 */ /* 0x000fe200078ec0ff */
[----:B------:R-:W-:Y:S01]  /*6810*/  @!P0 IMAD.U32 R26, R31, 0x10000, RZ ;  /* 0x000100001f1a8824 */ /* 0x000fe200078e00ff */
[----:B------:R-:W-:Y:S02]  /*6820*/  @!P0 LOP3.LUT R38, R43, 0xffff0000, RZ, 0xc0, !PT ;  /* 0xffff00002b268812 */ /* 0x000fe400078ec0ff */
[C---:B------:R-:W-:Y:S01]  /*6830*/  @!P0 SHF.L.U32 R27, R42.reuse, 0x10, RZ ;  /* 0x000000102a1b8819 */ /* 0x040fe200000006ff */
[----:B------:R-:W1:Y:S01]  /*6840*/  LDS.128 R12, [R12+0x4100] ;  /* 0x004100000c0c7984 */ /* 0x000e620000000c00 */
[----:B------:R-:W-:Y:S02]  /*6850*/  @!P0 LOP3.LUT R34, R42, 0xffff0000, RZ, 0xc0, !PT ;  /* 0xffff00002a228812 */ /* 0x000fe400078ec0ff */
[----:B------:R-:W-:Y:S02]  /*6860*/  @!P0 SHF.R.U64 R0, R24, 0x10, R25 ;  /* 0x0000001018008819 */ /* 0x000fe40000001219 */
[----:B------:R-:W-:Y:S02]  /*6870*/  @!P0 LOP3.LUT R25, R41, 0xffff0000, RZ, 0xc0, !PT ;  /* 0xffff000029198812 */ /* 0x000fe400078ec0ff */
[----:B------:R-:W-:Y:S02]  /*6880*/  @!P0 PRMT R7, R36, 0x5410, R2 ;  /* 0x0000541024078816 */ /* 0x000fe40000000002 */
[----:B------:R-:W-:Y:S02]  /*6890*/  IADD3 R2, P2, P1, R92, R56, R114 ;  /* 0x000000385c027210 */ /* 0x000fe4000795e072 */
[----:B------:R-:W-:Y:S02]  /*68a0*/  @!P0 PRMT R24, R72, 0x5410, R5 ;  /* 0x0000541048188816 */ /* 0x000fe40000000005 */
[----:B------:R-:W-:Y:S02]  /*68b0*/  IADD3.X R10, R95, R57, R123, P2, P1 ;  /* 0x000000395f0a7210 */ /* 0x000fe400017e247b */
[----:B------:R-:W-:Y:S01]  /*68c0*/  LEA R48, P1, R2, c[0x0][0x1c8], 0x1 ;  /* 0x0000720002307a11 */ /* 0x000fe200078208ff */
[----:B------:R-:W-:Y:S01]  /*68d0*/  @!P0 IMAD.U32 R22, R24, 0x10000, RZ ;  /* 0x0001000018168824 */ /* 0x000fe200078e00ff */
[----:B------:R-:W-:Y:S01]  /*68e0*/  @!P0 PRMT R5, R36, 0x5432, R0 ;  /* 0x0000543224058816 */ /* 0x000fe20000000000 */
[----:B------:R-:W-:Y:S01]  /*68f0*/  @!P0 IMAD.U32 R0, R7, 0x10000, RZ ;  /* 0x0001000007008824 */ /* 0x000fe200078e00ff */
[----:B------:R-:W-:Y:S01]  /*6900*/  LEA.HI.X R49, R2, c[0x0][0x1cc], R10, 0x1, P1 ;  /* 0x0000730002317a11 */ /* 0x000fe200008f0c0a */
[----:B------:R-:W-:Y:S01]  /*6910*/  @!P0 IMAD.U32 R36, R43, 0x10000, RZ ;  /* 0x000100002b248824 */ /* 0x000fe200078e00ff */
[----:B------:R-:W-:Y:S01]  /*6920*/  @!P0 LOP3.LUT R31, R31, 0xffff0000, RZ, 0xc0, !PT ;  /* 0xffff00001f1f8812 */ /* 0x000fe200078ec0ff */
[C---:B------:R-:W-:Y:S01]  /*6930*/  @!P0 IMAD.U32 R2, R5.reuse, 0x10000, RZ ;  /* 0x0001000005028824 */ /* 0x040fe200078e00ff */
[----:B------:R-:W-:Y:S02]  /*6940*/  @!P0 LOP3.LUT R5, R5, 0xffff0000, RZ, 0xc0, !PT ;  /* 0xffff000005058812 */ /* 0x000fe400078ec0ff */
[----:B------:R-:W-:Y:S02]  /*6950*/  @!P0 PRMT R8, R37, 0x5432, R4 ;  /* 0x0000543225088816 */ /* 0x000fe40000000004 */
[----:B------:R-:W-:Y:S02]  /*6960*/  @!P0 LOP3.LUT R20, R20, 0xffff0000, RZ, 0xc0, !PT ;  /* 0xffff000014148812 */ /* 0x000fe400078ec0ff */
[----:B------:R-:W-:Y:S01]  /*6970*/  @!P0 LOP3.LUT R24, R24, 0xffff0000, RZ, 0xc0, !PT ;  /* 0xffff000018188812 */ /* 0x000fe200078ec0ff */
[C---:B------:R-:W-:Y:S01]  /*6980*/  @!P0 IMAD.U32 R6, R8.reuse, 0x10000, RZ ;  /* 0x0001000008068824 */ /* 0x040fe200078e00ff */
[----:B------:R-:W-:Y:S02]  /*6990*/  @!P0 LOP3.LUT R8, R8, 0xffff0000, RZ, 0xc0, !PT ;  /* 0xffff000008088812 */ /* 0x000fe400078ec0ff */
[----:B------:R-:W-:Y:S02]  /*69a0*/  @!P0 LOP3.LUT R37, R9, 0xffff0000, RZ, 0xc0, !PT ;  /* 0xffff000009258812 */ /* 0x000fe400078ec0ff */
[----:B------:R-:W-:Y:S01]  /*69b0*/  ISETP.GE.AND P1, PT, R47, c[0x0][0x1d4], PT ;  /* 0x000075002f007a0c */ /* 0x000fe20003f26270 */
[----:B-1----:R-:W-:Y:S01]  /*69c0*/  @!P0 IMAD.U32 R3, R13, 0x10000, RZ ;  /* 0x000100000d038824 */ /* 0x002fe200078e00ff */
[----:B------:R-:W-:Y:S02]  /*69d0*/  @!P0 LOP3.LUT R9, R14, 0xffff0000, RZ, 0xc0, !PT ;  /* 0xffff00000e098812 */ /* 0x000fe400078ec0ff */
[C---:B------:R-:W-:Y:S01]  /*69e0*/  @!P0 LOP3.LUT R4, R12.reuse, 0xffff0000, RZ, 0xc0, !PT ;  /* 0xffff00000c048812 */ /* 0x040fe200078ec0ff */
[C---:B------:R-:W-:Y:S02]  /*69f0*/  @!P0 FMUL.FTZ R11, R3.reuse, R22 ;  /* 0x00000016030b8220 */ /* 0x040fe40000410000 */
[-C--:B------:R-:W-:Y:S02]  /*6a00*/  @!P0 FMUL.FTZ R3, R3, R0.reuse ;  /* 0x0000000003038220 */ /* 0x080fe40000410000 */
[----:B------:R-:W-:Y:S02]  /*6a10*/  @!P0 FFMA.FTZ R55, R23, R0, -R11 ;  /* 0x0000000017378223 */ /* 0x000fe4000001080b */
[----:B------:R-:W-:Y:S02]  /*6a20*/  @!P0 IMAD.U32 R0, R12, 0x10000, RZ ;  /* 0x000100000c008824 */ /* 0x000fe400078e00ff */
[----:B------:R-:W-:Y:S02]  /*6a30*/  @!P0 FMUL.FTZ R11, R4, R20 ;  /* 0x00000014040b8220 */ /* 0x000fe40000410000 */
[C---:B------:R-:W-:Y:S02]  /*6a40*/  @!P0 FMUL.FTZ R10, R0.reuse, R18 ;  /* 0x00000012000a8220 */ /* 0x040fe40000410000 */
[-C--:B------:R-:W-:Y:S02]  /*6a50*/  @!P0 FMUL.FTZ R0, R0, R2.reuse ;  /* 0x0000000200008220 */ /* 0x080fe40000410000 */
[----:B------:R-:W-:Y:S02]  /*6a60*/  @!P0 FFMA.FTZ R54, R19, R2, -R10 ;  /* 0x0000000213368223 */ /* 0x000fe4000001080a */
[-C--:B------:R-:W-:Y:S01]  /*6a70*/  @!P0 FMUL.FTZ R2, R4, R5.reuse ;  /* 0x0000000504028220 */ /* 0x080fe20000410000 */
[----:B------:R-:W-:Y:S01]  /*6a80*/  @!P0 LOP3.LUT R4, R7, 0xffff0000, RZ, 0xc0, !PT ;  /* 0xffff000007048812 */ /* 0x000fe200078ec0ff */
[----:B------:R-:W-:Y:S01]  /*6a90*/  @!P0 FFMA.FTZ R53, R21, R5, -R11 ;  /* 0x0000000515358223 */ /* 0x000fe2000001080b */
[----:B------:R-:W-:Y:S01]  /*6aa0*/  @!P0 SHF.L.U32 R7, R14, 0x10, RZ ;  /* 0x000000100e078819 */ /* 0x000fe200000006ff */
[----:B------:R-:W-:Y:S01]  /*6ab0*/  @!P0 IMAD.U32 R10, R15, 0x10000, RZ ;  /* 0x000100000f0a8824 */ /* 0x000fe200078e00ff */
[----:B------:R-:W-:Y:S01]  /*6ac0*/  @!P0 LOP3.LUT R5, R13, 0xffff0000, RZ, 0xc0, !PT ;  /* 0xffff00000d058812 */ /* 0x000fe200078ec0ff */
[----:B------:R-:W-:Y:S01]  /*6ad0*/  @!P0 FMUL.FTZ R45, R9, R31 ;  /* 0x0000001f092d8220 */ /* 0x000fe20000410000 */
[----:B------:R-:W-:Y:S01]  /*6ae0*/  @!P0 LOP3.LUT R11, R15, 0xffff0000, RZ, 0xc0, !PT ;  /* 0xffff00000f0b8812 */ /* 0x000fe200078ec0ff */
        /* <DEDUP_REMOVED lines=47> */
.L_x_1652:
[----:B-----5:R-:W-:Y:S01]  /*6de0*/  IMAD R0, R91, -0x40, R212 ;  /* 0xffffffc05b007824 */ /* 0x020fe200078e02d4 */
[----:B------:R-:W-:Y:S04]  /*6df0*/  BSSY B0, `(.L_x_1683) ;  /* 0x0000012000007945 */ /* 0x000fe80003800000 */
[----:B------:R-:W-:Y:S04]  /*6e00*/  IMNMX R6, R0, 0x40, PT ;  /* 0x0000004000067817 */ /* 0x000fe80003800200 */
[----:B------:R-:W-:Y:S11]  /*6e10*/  ISETP.GE.AND P0, PT, R96, R6, PT ;  /* 0x000000066000720c */ /* 0x000ff60003f06270 */
[----:B------:R-:W-:Y:S02]  /*6e20*/  @!UPT UIADD3 URZ, URZ, URZ, URZ ;  /* 0x0000003f3f3ff290 */ /* 0x000fe4000fffe03f */
[----:B------:R-:W-:-:S05]  /*6e30*/  @P0 BRA `(.L_x_1684) ;  /* 0x000000d000000947 */ /* 0x000fca0003800000 */
[----:B------:R-:W2:Y:S01]  /*6e40*/  @!P5 LDS.128 R12, [R74+0x4100] ;  /* 0x004100004a0cd984 */ /* 0x000ea20000000c00 */
[----:B------:R-:W-:Y:S02]  /*6e50*/  ISETP.GE.AND P0, PT, R94, c[0x0][0x1d4], PT ;  /* 0x000075005e007a0c */ /* 0x000fe40003f06270 */
[-C--:B------:R-:W-:Y:S05]  /*6e60*/  @!P5 IADD3 R0, P2, R113, R86.reuse, RZ ;  /* 0x000000567100d210 */ /* 0x080fea0007f5e0ff */
[----:B------:R-:W-:Y:S01]  /*6e70*/  @!P5 IMAD.X R5, R90, 0x1, R112, P2 ;  /* 0x000000015a05d824 */ /* 0x000fe200010e0670 */
[C---:B------:R-:W-:Y:S04]  /*6e80*/  @!P5 LEA R4, P2, R0.reuse, c[0x0][0x1c8], 0x1 ;  /* 0x000072000004da11 */ /* 0x040fe800078408ff */
[----:B------:R-:W-:Y:S01]  /*6e90*/  @!P5 LEA.HI.X R5, R0, c[0x0][0x1cc], R5, 0x1, P2 ;  /* 0x000073000005da11 */ /* 0x000fe200010f0c05 */
[----:B------:R-:W3:Y:S01]  /*6ea0*/  @!P0 LDS.128 R8, [R74+0x6100] ;  /* 0x006100004a088984 */ /* 0x000ee20000000c00 */
[----:B------:R-:W-:Y:S05]  /*6eb0*/  @!P0 IADD3 R3, P1, R118, R86, RZ ;  /* 0x0000005676038210 */ /* 0x000fea0007f3e0ff */
[----:B------:R-:W-:Y:S01]  /*6ec0*/  @!P0 IMAD.X R7, R90, 0x1, R117, P1 ;  /* 0x000000015a078824 */ /* 0x000fe200008e0675 */
[C---:B------:R-:W-:Y:S04]  /*6ed0*/  @!P0 LEA R2, P1, R3.reuse, c[0x0][0x1c8], 0x1 ;  /* 0x0000720003028a11 */ /* 0x040fe800078208ff */
[----:B------:R-:W-:Y:S01]  /*6ee0*/  @!P0 LEA.HI.X R3, R3, c[0x0][0x1cc], R7, 0x1, P1 ;  /* 0x0000730003038a11 */ /* 0x000fe200008f0c07 */
[----:B--2---:R2:W-:Y:S04]  /*6ef0*/  @!P5 STG.E.128 [R4.64], R12 ;  /* 0x0000000c0400d986 */ /* 0x0045e8000c101d08 */
[----:B---3--:R2:W-:Y:S04]  /*6f00*/  @!P0 STG.E.128 [R2.64], R8 ;  /* 0x0000000802008986 */ /* 0x0085e8000c101d08 */
.L_x_1684:
[----:B------:R-:W-:Y:S05]  /*6f10*/  BSYNC B0 ;  /* 0x0000000000007941 */ /* 0x000fea0003800000 */
.L_x_1683:
[----:B------:R-:W-:Y:S01]  /*6f20*/  ISETP.GE.AND P0, PT, R169, R6, PT ;  /* 0x00000006a900720c */ /* 0x000fe20003f06270 */
[----:B------:R-:W-:Y:S01]  /*6f30*/  @!UPT UIADD3 URZ, URZ, URZ, URZ ;  /* 0x0000003f3f3ff290 */ /* 0x000fe2000fffe03f */
[----:B------:R-:W-:Y:S11]  /*6f40*/  BSSY B0, `(.L_x_1685) ;  /* 0x0000011000007945 */ /* 0x000ff60003800000 */
[----:B------:R-:W-:-:S05]  /*6f50*/  @P0 BRA `(.L_x_1686) ;  /* 0x000000f000000947 */ /* 0x000fca0003800000 */
[----:B--2---:R-:W2:Y:S01]  /*6f60*/  @!P5 LDS.128 R12, [R74+0x4900] ;  /* 0x004900004a0cd984 */ /* 0x004ea20000000c00 */
[----:B------:R-:W-:Y:S02]  /*6f70*/  ISETP.GE.AND P1, PT, R94, c[0x0][0x1d4], PT ;  /* 0x000075005e007a0c */ /* 0x000fe40003f26270 */
[----:B------:R-:W-:Y:S04]  /*6f80*/  IADD3 R2, P0, R209, R86, RZ ;  /* 0x00000056d1027210 */ /* 0x000fe80007f1e0ff */
[----:B------:R-:W-:Y:S01]  /*6f90*/  @!P5 IADD3 R5, P2, R2, R113, RZ ;  /* 0x000000710205d210 */ /* 0x000fe20007f5e0ff */
[----:B------:R-:W-:Y:S04]  /*6fa0*/  IMAD.X R0, R186, 0x1, R90, P0 ;  /* 0x00000001ba007824 */ /* 0x000fe800000e065a */
[----:B------:R-:W-:Y:S01]  /*6fb0*/  @!P5 IMAD.X R7, R0, 0x1, R112, P2 ;  /* 0x000000010007d824 */ /* 0x000fe200010e0670 */
[C---:B------:R-:W-:Y:S01]  /*6fc0*/  @!P5 LEA R4, P2, R5.reuse, c[0x0][0x1c8], 0x1 ;  /* 0x000072000504da11 */ /* 0x040fe200078408ff */
[----:B------:R-:W3:Y:S01]  /*6fd0*/  @!P1 LDS.128 R8, [R74+0x6900] ;  /* 0x006900004a089984 */ /* 0x000ee20000000c00 */
[----:B------:R-:W-:Y:S02]  /*6fe0*/  @!P1 IADD3 R3, P0, R2, R118, RZ ;  /* 0x0000007602039210 */ /* 0x000fe40007f1e0ff */
[----:B------:R-:W-:Y:S03]  /*6ff0*/  @!P5 LEA.HI.X R5, R5, c[0x0][0x1cc], R7, 0x1, P2 ;  /* 0x000073000505da11 */ /* 0x000fe600010f0c07 */
[----:B------:R-:W-:Y:S01]  /*7000*/  @!P1 IMAD.X R0, R0, 0x1, R117, P0 ;  /* 0x0000000100009824 */ /* 0x000fe200000e0675 */
[C---:B------:R-:W-:Y:S04]  /*7010*/  @!P1 LEA R2, P0, R3.reuse, c[0x0][0x1c8], 0x1 ;  /* 0x0000720003029a11 */ /* 0x040fe800078008ff */
[----:B------:R-:W-:Y:S01]  /*7020*/  @!P1 LEA.HI.X R3, R3, c[0x0][0x1cc], R0, 0x1, P0 ;  /* 0x0000730003039a11 */ /* 0x000fe200000f0c00 */
[----:B--2---:R2:W-:Y:S04]  /*7030*/  @!P5 STG.E.128 [R4.64], R12 ;  /* 0x0000000c0400d986 */ /* 0x0045e8000c101d08 */
[----:B---3--:R2:W-:Y:S04]  /*7040*/  @!P1 STG.E.128 [R2.64], R8 ;  /* 0x0000000802009986 */ /* 0x0085e8000c101d08 */
.L_x_1686:
[----:B------:R-:W-:Y:S05]  /*7050*/  BSYNC B0 ;  /* 0x0000000000007941 */ /* 0x000fea0003800000 */
.L_x_1685:
        /* <DEDUP_REMOVED lines=19> */
.L_x_1688:
[----:B------:R-:W-:Y:S05]  /*7190*/  BSYNC B0 ;  /* 0x0000000000007941 */ /* 0x000fea0003800000 */
.L_x_1687:
[----:B------:R-:W-:Y:S11]  /*71a0*/  ISETP.GE.AND P0, PT, R167, R6, PT ;  /* 0x00000006a700720c */ /* 0x000ff60003f06270 */
[----:B------:R-:W-:Y:S02]  /*71b0*/  @!UPT UIADD3 URZ, URZ, URZ, URZ ;  /* 0x0000003f3f3ff290 */ /* 0x000fe4000fffe03f */
        /* <DEDUP_REMOVED lines=16> */
.L_x_1674:
[----:B------:R-:W-:Y:S05]  /*72c0*/  BSYNC B2 ;  /* 0x0000000000027941 */ /* 0x000fea0003800000 */
.L_x_1651:
[----:B-12---:R-:W-:Y:S01]  /*72d0*/  IMAD.SHL.U32 R14, R91, 0x40, RZ ;  /* 0x000000405b0e7824 */ /* 0x006fe200078e00ff */
        /* <DEDUP_REMOVED lines=10> */
[-C--:B------:R-:W-:Y:S01]  /*7380*/  @P3 MOV R3, R111.reuse ;  /* 0x0000006f00033202 */ /* 0x080fe20000000f00 */
        /* <DEDUP_REMOVED lines=71> */
.L_x_1690:
[----:B-1----:R-:W-:Y:S05]  /*7800*/  BSYNC B0 ;  /* 0x0000000000007941 */ /* 0x002fea0003800000 */
.L_x_1689:
        /* <DEDUP_REMOVED lines=19> */
.L_x_1692:
[----:B------:R-:W-:Y:S05]  /*7940*/  BSYNC B0 ;  /* 0x0000000000007941 */ /* 0x000fea0003800000 */
.L_x_1691:
        /* <DEDUP_REMOVED lines=19> */
.L_x_1694:
[----:B------:R-:W-:Y:S05]  /*7a80*/  BSYNC B0 ;  /* 0x0000000000007941 */ /* 0x000fea0003800000 */
.L_x_1693:
        /* <DEDUP_REMOVED lines=19> */
.L_x_1696:
[----:B------:R-:W-:Y:S05]  /*7bc0*/  BSYNC B0 ;  /* 0x0000000000007941 */ /* 0x000fea0003800000 */
.L_x_1695:
        /* <DEDUP_REMOVED lines=11> */
[-C--:B------:R-:W-:Y:S03]  /*7c80*/  @P0 IADD3 R4, P1, R2, R171.reuse, RZ ;  /* 0x000000ab02040210 */ /* 0x080fe60007f3e0ff */
[----:B------:R-:W-:Y:S01]  /*7c90*/  @!PT LDS RZ, [RZ] ;  /* 0x00000000fffff984 */ /* 0x000fe20000000800 */
[----:B------:R-:W-:Y:S01]  /*7ca0*/  @!PT LDS RZ, [RZ] ;  /* 0x00000000fffff984 */ /* 0x000fe20000000800 */
[----:B------:R-:W-:Y:S01]  /*7cb0*/  @!PT LDS RZ, [RZ] ;  /* 0x00000000fffff984 */ /* 0x000fe20000000800 */
[----:B------:R1:W-:Y:S01]  /*7cc0*/  @P0 LDGSTS.E.BYPASS.LTC128B.128 [R74+0x4100], [R2.64], !P4 ;  /* 0x04100000024a0fae */ /* 0x0003e2000e101d48 */
[-C--:B------:R-:W-:Y:S01]  /*7cd0*/  @P0 IADD3 R8, P3, R4, R128.reuse, RZ ;  /* 0x0000008004080210 */ /* 0x080fe20007f7e0ff */
[----:B------:R-:W-:Y:S01]  /*7ce0*/  @P0 IMAD.X R5, R3, 0x1, R170, P1 ;  /* 0x0000000103050824 */ /* 0x000fe200008e06aa */
[----:B------:R-:W-:Y:S01]  /*7cf0*/  @P0 IADD3 R10, P2, P1, R171, 0x80, R2 ;  /* 0x00000080ab0a0810 */ /* 0x000fe2000795e002 */
[----:B------:R1:W-:Y:S02]  /*7d00*/  @P0 LDGSTS.E.BYPASS.LTC128B.128 [R74+0x6100], [R2.64+0x80], !P6 ;  /* 0x06100080024a0fae */ /* 0x0003e4000f101d48 */
[C---:B------:R-:W-:Y:S01]  /*7d10*/  @P0 IMAD.X R9, R5.reuse, 0x1, R125, P3 ;  /* 0x0000000105090824 */ /* 0x040fe200018e067d */
[----:B------:R-:W-:Y:S01]  /*7d20*/  @P0 IADD3.X R11, R170, RZ, R3, P2, P1 ;  /* 0x000000ffaa0b0210 */ /* 0x000fe200017e2403 */
[----:B------:R2:W-:Y:S04]  /*7d30*/  @P0 LDGSTS.E.BYPASS.LTC128B.128 [R74+0x4900], [R4.64], !P4 ;  /* 0x04900000044a0fae */ /* 0x0005e8000e101d48 */
[----:B------:R3:W-:Y:S01]  /*7d40*/  @P0 LDGSTS.E.BYPASS.LTC128B.128 [R74+0x6900], [R10.64], !P6 ;  /* 0x069000000a4a0fae */ /* 0x0007e2000f101d48 */
[-C--:B-1----:R-:W-:Y:S04]  /*7d50*/  @P0 IADD3 R2, P1, R4, R171.reuse, RZ ;  /* 0x000000ab04020210 */ /* 0x082fe80007f3e0ff */
[C---:B------:R-:W-:Y:S01]  /*7d60*/  @P0 IADD3 R6, P2, R2.reuse, R171, RZ ;  /* 0x000000ab02060210 */ /* 0x040fe20007f5e0ff */
[--C-:B------:R-:W-:Y:S01]  /*7d70*/  @P0 IMAD.X R3, R5, 0x1, R170.reuse, P1 ;  /* 0x0000000105030824 */ /* 0x100fe200008e06aa */
[----:B--2---:R-:W-:Y:S03]  /*7d80*/  @P0 IADD3 R4, P1, R2, R128, RZ ;  /* 0x0000008002040210 */ /* 0x004fe60007f3e0ff */
[C---:B------:R-:W-:Y:S01]  /*7d90*/  @P0 IMAD.X R7, R3.reuse, 0x1, R170, P2 ;  /* 0x0000000103070824 */ /* 0x040fe200010e06aa */
[----:B------:R3:W-:Y:S01]  /*7da0*/  @P0 LDGSTS.E.BYPASS.LTC128B.128 [R74+0x5100], [R2.64], !P4 ;  /* 0x05100000024a0fae */ /* 0x0007e2000e101d48 */
[----:B------:R-:W-:Y:S03]  /*7db0*/  @P0 IMAD.X R5, R3, 0x1, R125, P1 ;  /* 0x0000000103050824 */ /* 0x000fe600008e067d */
[----:B------:R3:W-:Y:S04]  /*7dc0*/  @P0 LDGSTS.E.BYPASS.LTC128B.128 [R74+0x7100], [R8.64], !P6 ;  /* 0x07100000084a0fae */ /* 0x0007e8000f101d48 */
[----:B------:R3:W-:Y:S04]  /*7dd0*/  @P0 LDGSTS.E.BYPASS.LTC128B.128 [R74+0x5900], [R6.64], !P4 ;  /* 0x05900000064a0fae */ /* 0x0007e8000e101d48 */
[----:B------:R3:W-:Y:S04]  /*7de0*/  @P0 LDGSTS.E.BYPASS.LTC128B.128 [R74+0x7900], [R4.64], !P6 ;  /* 0x07900000044a0fae */ /* 0x0007e8000f101d48 */
[----:B------:R-:W0:Y:S01]  /*7df0*/  LDGDEPBAR ;  /* 0x00000000000079af */ /* 0x000e220000000000 */
[----:B------:R-:W-:-:S05]  /*7e00*/  @P0 BRA `(.L_x_1697) ;  /* 0xffff9e0000000947 */ /* 0x000fca000383ffff */
[----:B------:R-:W2:Y:S04]  /*7e10*/  LDL R0, [R1+0x64] ;  /* 0x0000640001007983 */ /* 0x000ea80000100800 */
[----:B------:R-:W-:Y:S06]  /*7e20*/  BAR.SYNC.DEFER_BLOCKING 0x0 ;  /* 0x0000000000007b1d */ /* 0x000fec0000010000 */
[----:B--2---:R1:W-:Y:S02]  /*7e30*/  STL [R1+0xac], R0 ;  /* 0x0000ac0001007387 */ /* 0x0043e40000100800 */
[----:B-1----:R-:W-:-:S04]  /*7e40*/  IADD3 R0, R0, 0x3f, RZ ;  /* 0x0000003f00007810 */ /* 0x002fc80007ffe0ff */
[----:B---3--:R-:W-:-:S04]  /*7e50*/  SHF.R.S32.HI R2, RZ, 0x1f, R0 ;  /* 0x0000001fff027819 */ /* 0x008fc80000011400 */
[----:B------:R-:W-:-:S04]  /*7e60*/  LEA.HI R0, R2, R0, RZ, 0x6 ;  /* 0x0000000002007211 */ /* 0x000fc800078f30ff */
[----:B------:R-:W-:Y:S02]  /*7e70*/  SHF.R.S32.HI R3, RZ, 0x6, R0 ;  /* 0x00000006ff037819 */ /* 0x000fe40000011400 */
.L_x_1650:
[----:B-1----:R-:W2:Y:S04]  /*7e80*/  LDL R6, [R1+0xac] ;  /* 0x0000ac0001067983 */ /* 0x002ea80000100800 */
[----:B------:R-:W3:Y:S04]  /*7e90*/  LDL R21, [R1+0x58] ;  /* 0x0000580001157983 */ /* 0x000ee80000100800 */
[----:B------:R-:W1:Y:S01]  /*7ea0*/  S2R R5, SR_CTAID.X ;  /* 0x0000000000057919 */ /* 0x000e620000002500 */
[----:B------:R-:W-:-:S03]  /*7eb0*/  IMAD.MOV.U32 R0, RZ, RZ, c[0x0][0x2c4] ;  /* 0x0000b100ff007624 */ /* 0x000fc600078e00ff */
[----:B------:R-:W4:Y:S02]  /*7ec0*/  S2R R4, SR_TID.X ;  /* 0x0000000000047919 */ /* 0x000f240000002100 */
[----:B------:R-:W-:Y:S02]  /*7ed0*/  ISETP.NE.AND P2, PT, R0, 0x1, PT ;  /* 0x000000010000780c */ /* 0x000fe40003f45270 */
[----:B-1----:R-:W-:-:S11]  /*7ee0*/  LEA R0, R5, 0x7f, 0x7 ;  /* 0x0000007f05007811 */ /* 0x002fd600078e38ff */
[----:B------:R-:W-:-:S05]  /*7ef0*/  @P2 IMAD.HI.U32 R2, R0, c[0x0][0x2c8], RZ ;  /* 0x0000b20000022a27 */ /* 0x000fca00078e00ff */
[----:B------:R-:W-:Y:S01]  /*7f00*/  @P2 SHF.R.U32.HI R0, RZ, c[0x0][0x2cc], R2 ;  /* 0x0000b300ff002a19 */ /* 0x000fe20000011602 */
[----:B----4-:R1:W-:Y:S01]  /*7f10*/  STL.64 [R1], R4 ;  /* 0x0000000401007387 */ /* 0x0103e20000100a00 */
[----:B------:R-:W-:Y:S01]  /*7f20*/  PLOP3.LUT P0, PT, PT, PT, PT, 0x80, 0x0 ;  /* 0x000000000000781c */ /* 0x000fe20003f0f070 */
[----:B------:R-:W-:Y:S01]  /*7f30*/  CS2R R14, SRZ ;  /* 0x00000000000e7805 */ /* 0x000fe2000001ff00 */
[----:B------:R-:W-:Y:S01]  /*7f40*/  MOV R126, RZ ;  /* 0x000000ff007e7202 */ /* 0x000fe20000000f00 */
[----:B------:R-:W-:Y:S01]  /*7f50*/  CS2R R16, SRZ ;  /* 0x0000000000107805 */ /* 0x000fe2000001ff00 */
[----:B------:R-:W-:Y:S01]  /*7f60*/  IMAD.MOV.U32 R124, RZ, RZ, RZ ;  /* 0x000000ffff7c7224 */ /* 0x000fe200078e00ff */
[----:B------:R-:W-:Y:S01]  /*7f70*/  CS2R R130, SRZ ;  /* 0x0000000000827805 */ /* 0x000fe2000001ff00 */
[----:B------:R-:W-:Y:S01]  /*7f80*/  CS2R R10, SRZ ;  /* 0x00000000000a7805 */ /* 0x000fe2000001ff00 */
        /* <DEDUP_REMOVED lines=85> */
[----:B--2---:R-:W-:-:S05]  /*84e0*/  IADD3 R0, R0, 0x40, R6 ;  /* 0x0000004000007810 */ /* 0x004fca0007ffe006 */
[----:B---3--:R-:W-:-:S05]  /*84f0*/  IMAD.IADD R0, R0, 0x1, -R21 ;  /* 0x0000000100007824 */ /* 0x008fca00078e0a15 */
[----:B------:R-:W-:-:S04]  /*8500*/  SHF.R.S32.HI R2, RZ, 0x1f, R0 ;  /* 0x0000001fff027819 */ /* 0x000fc80000011400 */
[----:B------:R-:W-:-:S04]  /*8510*/  LEA.HI R0, R2, R0, RZ, 0x6 ;  /* 0x0000000002007211 */ /* 0x000fc800078f30ff */
[----:B------:R-:W-:-:S04]  /*8520*/  SHF.R.S32.HI R0, RZ, 0x6, R0 ;  /* 0x00000006ff007819 */ /* 0x000fc80000011400 */
[----:B------:R-:W-:-:S05]  /*8530*/  IMNMX R0, R0, R3, PT ;  /* 0x0000000300007217 */ /* 0x000fca0003800200 */
[----:B------:R1:W-:Y:S01]  /*8540*/  STL [R1+0x84], R0 ;  /* 0x0000840001007387 */ /* 0x0003e20000100800 */
[----:B------:R-:W-:-:S13]  /*8550*/  ISETP.GE.AND P1, PT, R0, 0x1, PT ;  /* 0x000000010000780c */ /* 0x000fda0003f26270 */
[----:B------:R-:W-:Y:S05]  /*8560*/  @!P1 BRA `(.L_x_1698) ;  /* 0x000129a000009947 */ /* 0x000fea0003800000 */
[----:B------:R-:W2:Y:S04]  /*8570*/  LDL R57, [R1+0xe4] ;  /* 0x0000e40001397983 */ /* 0x000ea80000100800 */
[----:B-1----:R-:W3:Y:S01]  /*8580*/  LDL R0, [R1+0x4c] ;  /* 0x00004c0001007983 */ /* 0x002ee20000100800 */
[----:B------:R-:W-:-:S03]  /*8590*/  ISETP.NE.U32.AND P1, PT, RZ, c[0x0][0x340], PT ;  /* 0x0000d000ff007a0c */ /* 0x000fc60003f25070 */
[----:B------:R-:W4:Y:S01]  /*85a0*/  LDL R20, [R1+0x50] ;  /* 0x0000500001147983 */ /* 0x000f220000100800 */
[----:B------:R-:W-:-:S03]  /*85b0*/  ISETP.NE.AND.EX P1, PT, RZ, c[0x0][0x344], PT, P1 ;  /* 0x0000d100ff007a0c */ /* 0x000fc60003f25310 */
[----:B------:R-:W1:Y:S04]  /*85c0*/  S2R R8, SR_CTAID.Y ;  /* 0x0000000000087919 */ /* 0x000e680000002600 */
[----:B------:R-:W5:Y:S01]  /*85d0*/  S2R R9, SR_TID.X ;  /* 0x0000000000097919 */ /* 0x000f620000002100 */
[----:B------:R-:W-:-:S03]  /*85e0*/  IMAD R5, R211, c[0x0][0x1e8], RZ ;  /* 0x00007a00d3057a24 */ /* 0x000fc600078e02ff */
[----:B------:R-:W2:Y:S01]  /*85f0*/  S2R R6, SR_CTAID.X ;  /* 0x0000000000067919 */ /* 0x000ea20000002500 */
[----:B------:R-:W-:Y:S01]  /*8600*/  ISETP.NE.U32.AND P0, PT, RZ, c[0x0][0x348], PT ;  /* 0x0000d200ff007a0c */ /* 0x000fe20003f05070 */
[----:B------:R-:W-:Y:S01]  /*8610*/  @P1 IMAD.MOV.U32 R2, RZ, RZ, 0x4 ;  /* 0x00000004ff021424 */ /* 0x000fe200078e00ff */
[----:B------:R-:W-:Y:S01]  /*8620*/  ULDC.64 UR4, c[0x0][0x18] ;  /* 0x0000060000047ab9 */ /* 0x000fe20000000a00 */
[----:B-1----:R-:W-:-:S04]  /*8630*/  IMAD.WIDE.U32 R14, R8, c[0x0][0x1e8], RZ ;  /* 0x00007a00080e7a25 */ /* 0x002fc800078e00ff */
[----:B------:R-:W-:Y:S01]  /*8640*/  IMAD R5, R8, c[0x0][0x1ec], R5 ;  /* 0x00007b0008057a24 */ /* 0x000fe200078e0205 */
[----:B-----5:R-:W-:Y:S01]  /*8650*/  SHF.R.S32.HI R135, RZ, 0x1f, R9 ;  /* 0x0000001fff877819 */ /* 0x020fe20000011409 */
[----:B--2---:R-:W-:-:S05]  /*8660*/  @P1 IMAD.WIDE R2, R57, R2, c[0x0][0x340] ;  /* 0x0000d00039021625 */ /* 0x004fca00078e0202 */
[----:B------:R3:W2:Y:S01]  /*8670*/  @P1 LDG.E R18, [R2.64] ;  /* 0x0000000802121981 */ /* 0x0006a2000c1e1900 */
[----:B------:R-:W-:Y:S01]  /*8680*/  IMAD.IADD R15, R15, 0x1, R5 ;  /* 0x000000010f0f7824 */ /* 0x000fe200078e0205 */
[----:B------:R-:W-:-:S04]  /*8690*/  LEA.HI R5, R135, R9, RZ, 0x3 ;  /* 0x0000000987057211 */ /* 0x000fc800078f18ff */
[----:B------:R-:W-:Y:S02]  /*86a0*/  SHF.R.S32.HI R117, RZ, 0x3, R5 ;  /* 0x00000003ff757819 */ /* 0x000fe40000011405 */
[----:B---3--:R-:W-:-:S05]  /*86b0*/  SHF.R.S32.HI R2, RZ, 0x1f, R0 ;  /* 0x0000001fff027819 */ /* 0x008fca0000011400 */
[----:B------:R-:W-:-:S04]  /*86c0*/  IMAD R2, R2, c[0x0][0x178], RZ ;  /* 0x00005e0002027a24 */ /* 0x000fc800078e02ff */
[C---:B------:R-:W-:Y:S02]  /*86d0*/  IMAD R4, R0.reuse, c[0x0][0x17c], R2 ;  /* 0x00005f0000047a24 */ /* 0x040fe400078e0202 */
[----:B------:R-:W-:Y:S01]  /*86e0*/  IMAD.WIDE.U32 R2, R0, c[0x0][0x178], RZ ;  /* 0x00005e0000027a25 */ /* 0x000fe200078e00ff */
[----:B------:R-:W-:-:S04]  /*86f0*/  LOP3.LUT R0, R5, 0xfffffff8, RZ, 0xc0, !PT ;  /* 0xfffffff805007812 */ /* 0x000fc800078ec0ff */
[----:B------:R-:W-:Y:S01]  /*8700*/  IADD3 R116, -R0, R9, RZ ;  /* 0x0000000900747210 */ /* 0x000fe20007ffe1ff */
[----:B------:R-:W-:Y:S02]  /*8710*/  IMAD.IADD R3, R3, 0x1, R4 ;  /* 0x0000000103037824 */ /* 0x000fe400078e0204 */
[----:B------:R-:W-:Y:S02]  /*8720*/  IMAD R4, R211, c[0x0][0x210], RZ ;  /* 0x00008400d3047a24 */ /* 0x000fe400078e02ff */
[----:B------:R-:W-:Y:S02]  /*8730*/  IMAD R5, R116, 0x10, R117 ;  /* 0x0000001074057824 */ /* 0x000fe400078e0275 */
[----:B------:R-:W-:Y:S02]  /*8740*/  IMAD.SHL.U32 R0, R117, 0x40, RZ ;  /* 0x0000004075007824 */ /* 0x000fe400078e00ff */
[----:B------:R-:W-:Y:S01]  /*8750*/  IMAD.WIDE.U32 R12, R8, c[0x0][0x210], RZ ;  /* 0x00008400080c7a25 */ /* 0x000fe200078e00ff */
[----:B------:R-:W-:-:S03]  /*8760*/  LEA R11, R6, R5, 0x7 ;  /* 0x00000005060b7211 */ /* 0x000fc600078e38ff */
[----:B------:R-:W-:Y:S01]  /*8770*/  IMAD R4, R8, c[0x0][0x214], R4 ;  /* 0x0000850008047a24 */ /* 0x000fe200078e0204 */
[----:B------:R-:W-:Y:S01]  /*8780*/  LOP3.LUT R0, R0, 0x1c0, RZ, 0xc0, !PT ;  /* 0x000001c000007812 */ /* 0x000fe200078ec0ff */
[----:B------:R-:W-:Y:S02]  /*8790*/  IMAD.SHL.U32 R16, R116, 0x8, RZ ;  /* 0x0000000874107824 */ /* 0x000fe400078e00ff */
[----:B------:R-:W-:Y:S02]  /*87a0*/  IMAD.IADD R13, R4, 0x1, R13 ;  /* 0x00000001040d7824 */ /* 0x000fe400078e020d */
[----:B------:R-:W-:Y:S02]  /*87b0*/  IMAD R7, R211, c[0x0][0x1b8], RZ ;  /* 0x00006e00d3077a24 */ /* 0x000fe400078e02ff */
[----:B------:R-:W-:Y:S01]  /*87c0*/  @P2 IMAD.HI.U32 R4, R11, c[0x0][0x2c8], RZ ;  /* 0x0000b2000b042a27 */ /* 0x000fe200078e00ff */
[----:B------:R-:W-:Y:S02]  /*87d0*/  SHF.R.S32.HI R17, RZ, 0x1f, R57 ;  /* 0x0000001fff117819 */ /* 0x000fe40000011439 */
[----:B------:R-:W-:Y:S01]  /*87e0*/  ISETP.NE.AND.EX P0, PT, RZ, c[0x0][0x34c], PT, P0 ;  /* 0x0000d300ff007a0c */ /* 0x000fe20003f05300 */
[----:B------:R-:W-:Y:S01]  /*87f0*/  IMAD R7, R8, c[0x0][0x1bc], R7 ;  /* 0x00006f0008077a24 */ /* 0x000fe200078e0207 */
[----:B------:R-:W-:Y:S01]  /*8800*/  LOP3.LUT R5, R0, 0x38, R16, 0xf8, !PT ;  /* 0x0000003800057812 */ /* 0x000fe200078ef810 */
[----:B------:R-:W-:Y:S01]  /*8810*/  IMAD.MOV.U32 R6, RZ, RZ, R11 ;  /* 0x000000ffff067224 */ /* 0x000fe200078e000b */
[----:B------:R-:W-:Y:S01]  /*8820*/  SHF.R.U32.HI R0, RZ, 0x3, R0 ;  /* 0x00000003ff007819 */ /* 0x000fe20000011600 */
[----:B------:R-:W-:Y:S01]  /*8830*/  IMAD.WIDE.U32 R2, R8, c[0x0][0x1b8], R2 ;  /* 0x00006e0008027a25 */ /* 0x000fe200078e0002 */
[----:B------:R-:W-:Y:S01]  /*8840*/  @P2 SHF.R.U32.HI R6, RZ, c[0x0][0x2cc], R4 ;  /* 0x0000b300ff062a19 */ /* 0x000fe20000011604 */
[----:B------:R-:W-:Y:S01]  /*8850*/  UIADD3 UR4, UP0, UR4, 0x8100, URZ ;  /* 0x0000810004047890 */ /* 0x000fe2000ff1e03f */
[----:B------:R-:W-:-:S02]  /*8860*/  LEA.HI R23, R135, R9, RZ, 0x4 ;  /* 0x0000000987177211 */ /* 0x000fc400078f20ff */
[----:B------:R-:W-:Y:S02]  /*8870*/  SEL R4, R17, RZ, !P0 ;  /* 0x000000ff11047207 */ /* 0x000fe40004000000 */
[----:B------:R-:W-:Y:S02]  /*8880*/  LOP3.LUT R10, R5, R0, RZ, 0x3c, !PT ;  /* 0x00000000050a7212 */ /* 0x000fe400078e3cff */
[----:B------:R-:W-:Y:S01]  /*8890*/  IADD3 R3, R3, R7, RZ ;  /* 0x0000000703037210 */ /* 0x000fe20007ffe0ff */
[----:B------:R-:W-:Y:S01]  /*88a0*/  UIADD3.X UR5, URZ, UR5, URZ, UP0, !UPT ;  /* 0x000000053f057290 */ /* 0x000fe200087fe43f */
[----:B------:R-:W-:Y:S01]  /*88b0*/  SEL R0, R57, RZ, !P0 ;  /* 0x000000ff39007207 */ /* 0x000fe20004000000 */
[----:B------:R-:W-:Y:S01]  /*88c0*/  IMAD R8, R4, c[0x0][0x1c0], RZ ;  /* 0x0000700004087a24 */ /* 0x000fe200078e02ff */
[----:B------:R-:W-:Y:S02]  /*88d0*/  LOP3.LUT R7, R23, 0xfffffff0, RZ, 0xc0, !PT ;  /* 0xfffffff017077812 */ /* 0x000fe400078ec0ff */
[-C--:B------:R-:W-:Y:S01]  /*88e0*/  LEA.HI R19, R135, R9.reuse, RZ, 0x6 ;  /* 0x0000000987137211 */ /* 0x080fe200078f30ff */
[----:B------:R-:W-:Y:S01]  /*88f0*/  IMAD.WIDE.U32 R2, R0, c[0x0][0x1c0], R2 ;  /* 0x0000700000027a25 */ /* 0x000fe200078e0002 */
[----:B------:R-:W-:-:S03]  /*8900*/  IADD3 R7, -R7, R9, RZ ;  /* 0x0000000907077210 */ /* 0x000fc60007ffe1ff */
[----:B------:R-:W-:Y:S02]  /*8910*/  IMAD R9, R0, c[0x0][0x1c4], R8 ;  /* 0x0000710000097a24 */ /* 0x000fe400078e0208 */
[----:B------:R-:W-:Y:S02]  /*8920*/  IMAD.U32 R4, RZ, RZ, UR4 ;  /* 0x00000004ff047e24 */ /* 0x000fe4000f8e00ff */
[----:B------:R-:W-:Y:S02]  /*8930*/  IMAD.U32 R5, RZ, RZ, UR5 ;  /* 0x00000005ff057e24 */ /* 0x000fe4000f8e00ff */
[----:B------:R-:W-:Y:S02]  /*8940*/  IMAD.SHL.U32 R0, R19, 0x8, RZ ;  /* 0x0000000813007824 */ /* 0x000fe400078e00ff */
[----:B------:R-:W-:Y:S01]  /*8950*/  IMAD.IADD R3, R3, 0x1, R9 ;  /* 0x0000000103037824 */ /* 0x000fe200078e0209 */
[----:B------:R-:W-:Y:S01]  /*8960*/  SHF.R.S32.HI R19, RZ, 0x1f, R7 ;  /* 0x0000001fff137819 */ /* 0x000fe20000011407 */
[----:B------:R1:W-:Y:S01]  /*8970*/  STL.64 [R1+0x8], R4 ;  /* 0x0000080401007387 */ /* 0x0003e20000100a00 */
[----:B------:R-:W-:-:S02]  /*8980*/  SHF.R.S32.HI R8, RZ, 0x1f, R6 ;  /* 0x0000001fff087819 */ /* 0x000fc40000011406 */
[----:B------:R-:W-:Y:S02]  /*8990*/  ISETP.NE.U32.AND P0, PT, RZ, c[0x0][0x350], PT ;  /* 0x0000d400ff007a0c */ /* 0x000fe40003f05070 */
[----:B------:R-:W-:Y:S02]  /*89a0*/  LOP3.LUT R252, R10, 0xfffffe00, R0, 0xf8, !PT ;  /* 0xfffffe000afc7812 */ /* 0x000fe400078ef800 */
[----:B------:R-:W-:Y:S01]  /*89b0*/  IADD3 R10, -R6, RZ, RZ ;  /* 0x000000ff060a7210 */ /* 0x000fe20007ffe1ff */
[----:B------:R-:W-:Y:S01]  /*89c0*/  IMAD R0, R8, c[0x0][0x1b0], RZ ;  /* 0x00006c0008007a24 */ /* 0x000fe200078e02ff */
[----:B------:R-:W-:Y:S02]  /*89d0*/  LEA.HI R22, R19, R7, RZ, 0x3 ;  /* 0x0000000713167211 */ /* 0x000fe400078f18ff */
[----:B------:R-:W-:Y:S01]  /*89e0*/  ISETP.NE.AND.EX P0, PT, RZ, c[0x0][0x354], PT, P0 ;  /* 0x0000d500ff007a0c */ /* 0x000fe20003f05300 */
[----:B------:R-:W-:Y:S01]  /*89f0*/  IMAD R10, R10, c[0x0][0x2c4], R11 ;  /* 0x0000b1000a0a7a24 */ /* 0x000fe200078e020b */
[----:B------:R-:W-:Y:S01]  /*8a00*/  LOP3.LUT R8, R22, 0xfffffff8, RZ, 0xc0, !PT ;  /* 0xfffffff816087812 */ /* 0x000fe200078ec0ff */
[----:B------:R-:W-:-:S02]  /*8a10*/  IMAD R0, R6, c[0x0][0x1b4], R0 ;  /* 0x00006d0006007a24 */ /* 0x000fc400078e0200 */
[----:B-1----:R-:W-:-:S04]  /*8a20*/  IMAD.WIDE.U32 R4, R6, c[0x0][0x1b0], R2 ;  /* 0x00006c0006047a25 */ /* 0x002fc800078e0002 */
[----:B------:R-:W-:Y:S02]  /*8a30*/  IMAD.IADD R19, R7, 0x1, -R8 ;  /* 0x0000000107137824 */ /* 0x000fe400078e0a08 */
[----:B------:R-:W-:Y:S01]  /*8a40*/  IMAD.IADD R5, R5, 0x1, R0 ;  /* 0x0000000105057824 */ /* 0x000fe200078e0200 */
[----:B------:R-:W-:-:S05]  /*8a50*/  SHF.R.S32.HI R0, RZ, 0x1f, R10 ;  /* 0x0000001fff007819 */ /* 0x000fca000001140a */
[----:B------:R-:W-:Y:S01]  /*8a60*/  IMAD R0, R0, c[0x0][0x1a8], RZ ;  /* 0x00006a0000007a24 */ /* 0x000fe200078e02ff */
[C---:B------:R-:W-:Y:S02]  /*8a70*/  ISETP.GE.AND P6, PT, R16.reuse, c[0x0][0x1d4], PT ;  /* 0x0000750010007a0c */ /* 0x040fe40003fc6270 */
[----:B------:R-:W-:Y:S01]  /*8a80*/  ISETP.GE.AND P4, PT, R16, c[0x0][0x198], PT ;  /* 0x0000660010007a0c */ /* 0x000fe20003f86270 */
[----:B------:R1:W-:Y:S01]  /*8a90*/  STL [R1+0x10], R21 ;  /* 0x0000101501007387 */ /* 0x0003e20000100800 */
[----:B--2---:R-:W-:Y:S01]  /*8aa0*/  @P1 MOV R2, R18 ;  /* 0x0000001200021202 */ /* 0x004fe20000000f00 */
[----:B------:R-:W-:Y:S01]  /*8ab0*/  @!P1 IMAD.MOV.U32 R2, RZ, RZ, R57 ;  /* 0x000000ffff029224 */ /* 0x000fe200078e0039 */
[----:B------:R-:W-:Y:S01]  /*8ac0*/  @P1 SHF.R.S32.HI R3, RZ, 0x1f, R18 ;  /* 0x0000001fff031819 */ /* 0x000fe20000011412 */
[----:B------:R-:W-:-:S03]  /*8ad0*/  @!P1 IMAD.MOV.U32 R3, RZ, RZ, R17 ;  /* 0x000000ffff039224 */ /* 0x000fc600078e0011 */
[----:B------:R-:W-:Y:S02]  /*8ae0*/  SEL R11, R2, RZ, !P0 ;  /* 0x000000ff020b7207 */ /* 0x000fe40004000000 */
[----:B------:R-:W-:-:S03]  /*8af0*/  SEL R2, R3, RZ, !P0 ;  /* 0x000000ff03027207 */ /* 0x000fc60004000000 */
[----:B------:R-:W-:-:S04]  /*8b00*/  IMAD.WIDE.U32 R6, R11, c[0x0][0x1f0], R14 ;  /* 0x00007c000b067a25 */ /* 0x000fc800078e000e */
[----:B------:R-:W-:Y:S02]  /*8b10*/  IMAD R3, R2, c[0x0][0x1f0], RZ ;  /* 0x00007c0002037a24 */ /* 0x000fe400078e02ff */
[C---:B------:R-:W-:Y:S01]  /*8b20*/  IMAD.WIDE.U32 R8, R11.reuse, c[0x0][0x218], R12 ;  /* 0x000086000b087a25 */ /* 0x040fe200078e000c */
[----:B------:R-:W-:Y:S02]  /*8b30*/  SHF.R.S32.HI R17, RZ, 0x1f, R16 ;  /* 0x0000001fff117819 */ /* 0x000fe40000011410 */
[----:B------:R-:W-:Y:S01]  /*8b40*/  IADD3 R6, P0, R16, R6, RZ ;  /* 0x0000000610067210 */ /* 0x000fe20007f1e0ff */
[----:B------:R-:W-:Y:S02]  /*8b50*/  IMAD R12, R11, c[0x0][0x1f4], R3 ;  /* 0x00007d000b0c7a24 */ /* 0x000fe400078e0203 */
[----:B------:R-:W-:Y:S02]  /*8b60*/  IMAD R14, R2, c[0x0][0x218], RZ ;  /* 0x00008600020e7a24 */ /* 0x000fe400078e02ff */
[----:B------:R-:W-:Y:S01]  /*8b70*/  IMAD.WIDE.U32 R2, R10, c[0x0][0x1a8], R4 ;  /* 0x00006a000a027a25 */ /* 0x000fe200078e0004 */
[----:B------:R-:W-:-:S02]  /*8b80*/  IADD3 R4, P1, R16, R8, RZ ;  /* 0x0000000810047210 */ /* 0x000fc40007f3e0ff */
[----:B------:R-:W-:Y:S01]  /*8b90*/  IADD3.X R7, R17, R7, R12, P0, !PT ;  /* 0x0000000711077210 */ /* 0x000fe200007fe40c */
[----:B------:R-:W-:Y:S01]  /*8ba0*/  IMAD R13, R10, c[0x0][0x1ac], R0 ;  /* 0x00006b000a0d7a24 */ /* 0x000fe200078e0200 */
[----:B----4-:R-:W-:Y:S02]  /*8bb0*/  SHF.R.S32.HI R8, RZ, 0x1f, R20 ;  /* 0x0000001fff087819 */ /* 0x010fe40000011414 */
[----:B------:R-:W-:Y:S01]  /*8bc0*/  IADD3 R0, P0, R117, R20, RZ ;  /* 0x0000001475007210 */ /* 0x000fe20007f1e0ff */
[----:B------:R-:W-:Y:S01]  /*8bd0*/  IMAD R11, R11, c[0x0][0x21c], R14 ;  /* 0x000087000b0b7a24 */ /* 0x000fe200078e020e */
[----:B------:R-:W-:Y:S02]  /*8be0*/  IADD3 R10, R16, 0x40, RZ ;  /* 0x00000040100a7810 */ /* 0x000fe40007ffe0ff */
[----:B------:R-:W-:Y:S02]  /*8bf0*/  LEA.HI.X.SX32 R8, R117, R8, 0x1, P0 ;  /* 0x0000000875087211 */ /* 0x000fe400000f0eff */
[----:B------:R-:W-:-:S02]  /*8c00*/  IADD3.X R5, R17, R9, R11, P1, !PT ;  /* 0x0000000911057210 */ /* 0x000fc40000ffe40b */
[----:B------:R-:W-:Y:S01]  /*8c10*/  ISETP.GE.AND P5, PT, R10, c[0x0][0x1d4], PT ;  /* 0x000075000a007a0c */ /* 0x000fe20003fa6270 */
[----:B------:R-:W-:Y:S01]  /*8c20*/  IMAD R9, R8, c[0x0][0x1e0], RZ ;  /* 0x0000780008097a24 */ /* 0x000fe200078e02ff */
[----:B------:R-:W-:Y:S01]  /*8c30*/  ISETP.GE.AND P3, PT, R10, c[0x0][0x198], PT ;  /* 0x000066000a007a0c */ /* 0x000fe20003f66270 */
[----:B------:R-:W-:Y:S02]  /*8c40*/  IMAD R8, R8, c[0x0][0x208], RZ ;  /* 0x0000820008087a24 */ /* 0x000fe400078e02ff */
[----:B------:R-:W-:Y:S01]  /*8c50*/  IMAD.IADD R3, R3, 0x1, R13 ;  /* 0x0000000103037824 */ /* 0x000fe200078e020d */
[----:B------:R-:W-:Y:S01]  /*8c60*/  R2P PR, R19, 0x6 ;  /* 0x0000000613007804 */ /* 0x000fe20000000000 */
[----:B------:R-:W-:Y:S01]  /*8c70*/  IMAD R9, R0, c[0x0][0x1e4], R9 ;  /* 0x0000790000097a24 */ /* 0x000fe200078e0209 */
[----:B------:R-:W-:Y:S01]  /*8c80*/  LEA R14, P0, R2, c[0x0][0x160], 0x1 ;  /* 0x00005800020e7a11 */ /* 0x000fe200078008ff */
[----:B------:R-:W-:-:S04]  /*8c90*/  IMAD.WIDE.U32 R26, R0, c[0x0][0x1e0], R6 ;  /* 0x00007800001a7a25 */ /* 0x000fc800078e0006 */
[C---:B------:R-:W-:Y:S02]  /*8ca0*/  IMAD R8, R0.reuse, c[0x0][0x20c], R8 ;  /* 0x0000830000087a24 */ /* 0x040fe400078e0208 */
[----:B------:R-:W-:Y:S01]  /*8cb0*/  IMAD.WIDE.U32 R24, R0, c[0x0][0x208], R4 ;  /* 0x0000820000187a25 */ /* 0x000fe200078e0004 */
[----:B------:R-:W-:Y:S02]  /*8cc0*/  LEA.HI.X R15, R2, c[0x0][0x164], R3, 0x1, P0 ;  /* 0x00005900020f7a11 */ /* 0x000fe400000f0c03 */
[----:B------:R-:W-:Y:S01]  /*8cd0*/  IADD3 R3, R27, R9, RZ ;  /* 0x000000091b037210 */ /* 0x000fe20007ffe0ff */
[----:B------:R-:W-:Y:S01]  /*8ce0*/  IMAD.IADD R0, R25, 0x1, R8 ;  /* 0x0000000119007824 */ /* 0x000fe200078e0208 */
[----:B------:R1:W-:Y:S04]  /*8cf0*/  STL.64 [R1+0xd8], R26 ;  /* 0x0000d81a01007387 */ /* 0x0003e80000100a00 */
[----:B------:R1:W-:Y:S04]  /*8d00*/  STL.64 [R1+0xb8], R24 ;  /* 0x0000b81801007387 */ /* 0x0003e80000100a00 */
[----:B------:R1:W-:Y:S04]  /*8d10*/  STL [R1+0xe0], R0 ;  /* 0x0000e00001007387 */ /* 0x0003e80000100800 */
[----:B------:R1:W-:Y:S01]  /*8d20*/  STL [R1+0xd4], R3 ;  /* 0x0000d40301007387 */ /* 0x0003e20000100800 */
[----:B------:R-:W-:Y:S01]  /*8d30*/  IMAD.MOV.U32 R11, RZ, RZ, 0x20 ;  /* 0x00000020ff0b7424 */ /* 0x000fe200078e00ff */
[----:B------:R-:W-:-:S04]  /*8d40*/  MOV R12, 0x10 ;  /* 0x00000010000c7802 */ /* 0x000fc80000000f00 */
[----:B------:R-:W-:Y:S02]  /*8d50*/  SEL R5, R12, 0xfffffff0, !P1 ;  /* 0xfffffff00c057807 */ /* 0x000fe40004800000 */
[----:B------:R-:W-:Y:S01]  /*8d60*/  SEL R4, R11, 0xffffffe0, !P2 ;  /* 0xffffffe00b047807 */ /* 0x000fe20005000000 */
[----:B------:R-:W-:Y:S05]  /*8d70*/  BRA.DIV ~URZ, `(.L_x_1699) ;  /* 0x00014d827f007947 */ /* 0x000fea000b800000 */
[----:B------:R2:W3:Y:S02]  /*8d80*/  SHFL.IDX PT, R7, R15, RZ, 0x181f ;  /* 0x00181fff0f077589 */ /* 0x0004e400000e0000 */
.L_x_1779:
[----:B------:R-:W-:Y:S05]  /*8d90*/  BRA.DIV ~URZ, `(.L_x_1700) ;  /* 0x00014de27f007947 */ /* 0x000fea000b800000 */
[----:B-1----:R1:W4:Y:S02]  /*8da0*/  SHFL.IDX PT, R0, R14, RZ, 0x181f ;  /* 0x00181fff0e007589 */ /* 0x00232400000e0000 */
.L_x_1780:
[----:B------:R-:W5:Y:S01]  /*8db0*/  S2R R2, SR_CTAID.X ;  /* 0x0000000000027919 */ /* 0x000f620000002500 */
[----:B------:R-:W-:Y:S01]  /*8dc0*/  IMAD R9, R21, c[0x0][0x2c4], RZ ;  /* 0x0000b10015097a24 */ /* 0x000fe200078e02ff */
[----:B------:R-:W-:Y:S01]  /*8dd0*/  BSSY B0, `(.L_x_1701) ;  /* 0x0000011000007945 */ /* 0x000fe20003800000 */
[----:B-----5:R-:W-:-:S04]  /*8de0*/  LEA R11, R2, R117, 0x7 ;  /* 0x00000075020b7211 */ /* 0x020fc800078e38ff */
[----:B------:R-:W-:-:S13]  /*8df0*/  ISETP.GE.AND P0, PT, R11, R9, PT ;  /* 0x000000090b00720c */ /* 0x000fda0003f06270 */
[----:B------:R-:W-:Y:S05]  /*8e00*/  @P0 BRA `(.L_x_1702) ;  /* 0x000000d000000947 */ /* 0x000fea0003800000 */
[----:B------:R-:W-:Y:S01]  /*8e10*/  SHF.R.S32.HI R3, RZ, 0x1f, R10 ;  /* 0x0000001fff037819 */ /* 0x000fe2000001140a */
[----:B----4-:R-:W-:Y:S01]  /*8e20*/  IMAD.MOV.U32 R6, RZ, RZ, R0 ;  /* 0x000000ffff067224 */ /* 0x010fe200078e0000 */
[----:B------:R-:W-:Y:S01]  /*8e30*/  LEA R2, P0, R16, R0, 0x1 ;  /* 0x0000000010027211 */ /* 0x000fe200078008ff */
[----:B------:R-:W-:Y:S01]  /*8e40*/  IMAD.SHL.U32 R0, R252, 0x2, RZ ;  /* 0x00000002fc007824 */ /* 0x000fe200078e00ff */
[----:B------:R-:W-:-:S04]  /*8e50*/  LEA.HI R3, R3, R10, RZ, 0x3 ;  /* 0x0000000a03037211 */ /* 0x000fc800078f18ff */
[----:B------:R-:W-:Y:S02]  /*8e60*/  LOP3.LUT R8, R3, 0xfffffff8, RZ, 0xc0, !PT ;  /* 0xfffffff803087812 */ /* 0x000fe400078ec0ff */
[----:B---3--:R-:W-:-:S03]  /*8e70*/  LEA.HI.X R3, R16, R7, R17, 0x1, P0 ;  /* 0x0000000710037211 */ /* 0x008fc600000f0c11 */
[----:B------:R-:W-:Y:S02]  /*8e80*/  IMAD.WIDE R6, R8, 0x2, R6 ;  /* 0x0000000208067825 */ /* 0x000fe400078e0206 */
[----:B------:R-:W-:Y:S01]  /*8e90*/  @!PT LDS RZ, [RZ] ;  /* 0x00000000fffff984 */ /* 0x000fe20000000800 */
[----:B------:R-:W-:Y:S01]  /*8ea0*/  @!PT LDS RZ, [RZ] ;  /* 0x00000000fffff984 */ /* 0x000fe20000000800 */
[----:B------:R-:W-:Y:S01]  /*8eb0*/  @!PT LDS RZ, [RZ] ;  /* 0x00000000fffff984 */ /* 0x000fe20000000800 */
[----:B------:R3:W-:Y:S04]  /*8ec0*/  LDGSTS.E.BYPASS.LTC128B.128 [R0+0x8100], [R2.64], !P4 ;  /* 0x0810000002007fae */ /* 0x0007e8000e101d48 */
[----:B------:R3:W-:Y:S02]  /*8ed0*/  LDGSTS.E.BYPASS.LTC128B.128 [R0+0xc100], [R6.64], !P3 ;  /* 0x0c10000006007fae */ /* 0x0007e4000d901d48 */
.L_x_1702:
[----:B------:R-:W-:Y:S05]  /*8ee0*/  BSYNC B0 ;  /* 0x0000000000007941 */ /* 0x000fea0003800000 */
.L_x_1701:
[----:B------:R-:W-:Y:S05]  /*8ef0*/  BRA.DIV ~URZ, `(.L_x_1703) ;  /* 0x00014d027f007947 */ /* 0x000fea000b800000 */
[----:B---3--:R3:W1:Y:S04]  /*8f00*/  SHFL.IDX PT, R7, R15, 0x1, 0x181f ;  /* 0x00381f000f077f89 */ /* 0x00866800000e0000 */
[----:B----4-:R3:W4:Y:S02]  /*8f10*/  SHFL.IDX PT, R0, R14, 0x1, 0x181f ;  /* 0x00381f000e007f89 */ /* 0x01072400000e0000 */
.L_x_1781:
[----:B------:R-:W-:Y:S01]  /*8f20*/  IADD3 R2, R11, 0x10, RZ ;  /* 0x000000100b027810 */ /* 0x000fe20007ffe0ff */
[----:B------:R-:W-:Y:S03]  /*8f30*/  BSSY B0, `(.L_x_1704) ;  /* 0x0000010000007945 */ /* 0x000fe60003800000 */
        /* <DEDUP_REMOVED lines=8> */
[----:B-1----:R-:W-:-:S03]  /*8fc0*/  LEA.HI.X R3, R16, R7, R17, 0x1, P0 ;  /* 0x0000000710037211 */ /* 0x002fc600000f0c11 */
[----:B------:R-:W-:Y:S02]  /*8fd0*/  IMAD.WIDE R6, R8, 0x2, R6 ;  /* 0x0000000208067825 */ /* 0x000fe400078e0206 */
[----:B------:R-:W-:Y:S01]  /*8fe0*/  @!PT LDS RZ, [RZ] ;  /* 0x00000000fffff984 */ /* 0x000fe20000000800 */
[----:B------:R-:W-:Y:S01]  /*8ff0*/  @!PT LDS RZ, [RZ] ;  /* 0x00000000fffff984 */ /* 0x000fe20000000800 */
[----:B------:R-:W-:Y:S01]  /*9000*/  @!PT LDS RZ, [RZ] ;  /* 0x00000000fffff984 */ /* 0x000fe20000000800 */
[----:B------:R1:W-:Y:S04]  /*9010*/  LDGSTS.E.BYPASS.LTC128B.128 [R0+0x8900], [R2.64], !P4 ;  /* 0x0890000002007fae */ /* 0x0003e8000e101d48 */
[----:B------:R1:W-:Y:S02]  /*9020*/  LDGSTS.E.BYPASS.LTC128B.128 [R0+0xc900], [R6.64], !P3 ;  /* 0x0c90000006007fae */ /* 0x0003e4000d901d48 */
.L_x_1705:
[----:B------:R-:W-:Y:S05]  /*9030*/  BSYNC B0 ;  /* 0x0000000000007941 */ /* 0x000fea0003800000 */
.L_x_1704:
[----:B------:R-:W-:Y:S05]  /*9040*/  BRA.DIV ~URZ, `(.L_x_1706) ;  /* 0x00014ca27f007947 */ /* 0x000fea000b800000 */
[----:B-1----:R1:W2:Y:S02]  /*9050*/  SHFL.IDX PT, R7, R15, 0x2, 0x181f ;  /* 0x00581f000f077f89 */ /* 0x0022a400000e0000 */
.L_x_1782:
[----:B------:R-:W-:Y:S05]  /*9060*/  BRA.DIV ~URZ, `(.L_x_1707) ;  /* 0x00014d027f007947 */ /* 0x000fea000b800000 */
[----:B----4-:R4:W1:Y:S02]  /*9070*/  SHFL.IDX PT, R0, R14, 0x2, 0x181f ;  /* 0x00581f000e007f89 */ /* 0x01086400000e0000 */
.L_x_1783:
[----:B------:R-:W-:Y:S01]  /*9080*/  IADD3 R2, R11, 0x20, RZ ;  /* 0x000000200b027810 */ /* 0x000fe20007ffe0ff */
[----:B------:R-:W-:Y:S03]  /*9090*/  BSSY B0, `(.L_x_1708) ;  /* 0x0000010000007945 */ /* 0x000fe60003800000 */
[----:B------:R-:W-:-:S13]  /*90a0*/  ISETP.GE.AND P0, PT, R2, R9, PT ;  /* 0x000000090200720c */ /* 0x000fda0003f06270 */
[----:B------:R-:W-:Y:S05]  /*90b0*/  @P0 BRA `(.L_x_1709) ;  /* 0x000000d000000947 */ /* 0x000fea0003800000 */
[----:B------:R-:W-:Y:S01]  /*90c0*/  SHF.R.S32.HI R3, RZ, 0x1f, R10 ;  /* 0x0000001fff037819 */ /* 0x000fe2000001140a */
[----:B-1----:R-:W-:Y:S01]  /*90d0*/  IMAD.MOV.U32 R6, RZ, RZ, R0 ;  /* 0x000000ffff067224 */ /* 0x002fe200078e0000 */
[----:B------:R-:W-:Y:S01]  /*90e0*/  LEA R2, P0, R16, R0, 0x1 ;  /* 0x0000000010027211 */ /* 0x000fe200078008ff */
[----:B------:R-:W-:Y:S01]  /*90f0*/  IMAD.SHL.U32 R0, R252, 0x2, RZ ;  /* 0x00000002fc007824 */ /* 0x000fe200078e00ff */
[----:B------:R-:W-:-:S04]  /*9100*/  LEA.HI R3, R3, R10, RZ, 0x3 ;  /* 0x0000000a03037211 */ /* 0x000fc800078f18ff */
[----:B------:R-:W-:Y:S02]  /*9110*/  LOP3.LUT R8, R3, 0xfffffff8, RZ, 0xc0, !PT ;  /* 0xfffffff803087812 */ /* 0x000fe400078ec0ff */
[----:B--2---:R-:W-:-:S03]  /*9120*/  LEA.HI.X R3, R16, R7, R17, 0x1, P0 ;  /* 0x0000000710037211 */ /* 0x004fc600000f0c11 */
[----:B------:R-:W-:Y:S02]  /*9130*/  IMAD.WIDE R6, R8, 0x2, R6 ;  /* 0x0000000208067825 */ /* 0x000fe400078e0206 */
[----:B------:R-:W-:Y:S01]  /*9140*/  @!PT LDS RZ, [RZ] ;  /* 0x00000000fffff984 */ /* 0x000fe20000000800 */
[----:B------:R-:W-:Y:S01]  /*9150*/  @!PT LDS RZ, [RZ] ;  /* 0x00000000fffff984 */ /* 0x000fe20000000800 */
[----:B------:R-:W-:Y:S01]  /*9160*/  @!PT LDS RZ, [RZ] ;  /* 0x00000000fffff984 */ /* 0x000fe20000000800 */
[----:B------:R1:W-:Y:S04]  /*9170*/  LDGSTS.E.BYPASS.LTC128B.128 [R0+0x9100], [R2.64], !P4 ;  /* 0x0910000002007fae */ /* 0x0003e8000e101d48 */
[----:B------:R1:W-:Y:S02]  /*9180*/  LDGSTS.E.BYPASS.LTC128B.128 [R0+0xd100], [R6.64], !P3 ;  /* 0x0d10000006007fae */ /* 0x0003e4000d901d48 */
.L_x_1709:
[----:B------:R-:W-:Y:S05]  /*9190*/  BSYNC B0 ;  /* 0x0000000000007941 */ /* 0x000fea0003800000 */
.L_x_1708:
[----:B------:R-:W-:Y:S05]  /*91a0*/  BRA.DIV ~URZ, `(.L_x_1710) ;  /* 0x00014c427f007947 */ /* 0x000fea000b800000 */
[----:B-12---:R1:W2:Y:S04]  /*91b0*/  SHFL.IDX PT, R7, R15, 0x3, 0x181f ;  /* 0x00781f000f077f89 */ /* 0x0062a800000e0000 */
[----:B------:R1:W3:Y:S02]  /*91c0*/  SHFL.IDX PT, R0, R14, 0x3, 0x181f ;  /* 0x00781f000e007f89 */ /* 0x0002e400000e0000 */
.L_x_1784:
[----:B------:R-:W-:Y:S01]  /*91d0*/  IADD3 R2, R11, 0x30, RZ ;  /* 0x000000300b027810 */ /* 0x000fe20007ffe0ff */
[----:B------:R-:W-:Y:S03]  /*91e0*/  BSSY B0, `(.L_x_1711) ;  /* 0x0000010000007945 */ /* 0x000fe60003800000 */
[----:B------:R-:W-:-:S13]  /*91f0*/  ISETP.GE.AND P0, PT, R2, R9, PT ;  /* 0x000000090200720c */ /* 0x000fda0003f06270 */
[----:B------:R-:W-:Y:S05]  /*9200*/  @P0 BRA `(.L_x_1712) ;  /* 0x000000d000000947 */ /* 0x000fea0003800000 */
[----:B------:R-:W-:Y:S01]  /*9210*/  SHF.R.S32.HI R3, RZ, 0x1f, R10 ;  /* 0x0000001fff037819 */ /* 0x000fe2000001140a */
[----:B---3--:R-:W-:Y:S01]  /*9220*/  IMAD.MOV.U32 R6, RZ, RZ, R0 ;  /* 0x000000ffff067224 */ /* 0x008fe200078e0000 */
        /* <DEDUP_REMOVED lines=11> */
.L_x_1712:
[----:B------:R-:W-:Y:S05]  /*92e0*/  BSYNC B0 ;  /* 0x0000000000007941 */ /* 0x000fea0003800000 */
.L_x_1711:
[----:B------:R-:W-:Y:S05]  /*92f0*/  BRA.DIV ~URZ, `(.L_x_1713) ;  /* 0x00014be27f007947 */ /* 0x000fea000b800000 */
[----:B--2---:R2:W1:Y:S02]  /*9300*/  SHFL.IDX PT, R7, R15, 0x4, 0x181f ;  /* 0x00981f000f077f89 */ /* 0x00446400000e0000 */
.L_x_1785:
[----:B------:R-:W-:Y:S05]  /*9310*/  BRA.DIV ~URZ, `(.L_x_1714) ;  /* 0x00014c427f007947 */ /* 0x000fea000b800000 */
[----:B---3--:R3:W2:Y:S02]  /*9320*/  SHFL.IDX PT, R0, R14, 0x4, 0x181f ;  /* 0x00981f000e007f89 */ /* 0x0086a400000e0000 */
.L_x_1786:
[----:B------:R-:W-:Y:S01]  /*9330*/  IADD3 R2, R11, 0x40, RZ ;  /* 0x000000400b027810 */ /* 0x000fe20007ffe0ff */
[----:B------:R-:W-:Y:S03]  /*9340*/  BSSY B0, `(.L_x_1715) ;  /* 0x0000010000007945 */ /* 0x000fe60003800000 */
[----:B------:R-:W-:-:S13]  /*9350*/  ISETP.GE.AND P0, PT, R2, R9, PT ;  /* 0x000000090200720c */ /* 0x000fda0003f06270 */
[----:B------:R-:W-:Y:S05]  /*9360*/  @P0 BRA `(.L_x_1716) ;  /* 0x000000d000000947 */ /* 0x000fea0003800000 */
[----:B------:R-:W-:Y:S01]  /*9370*/  SHF.R.S32.HI R3, RZ, 0x1f, R10 ;  /* 0x0000001fff037819 */ /* 0x000fe2000001140a */
[----:B--2---:R-:W-:Y:S01]  /*9380*/  IMAD.MOV.U32 R6, RZ, RZ, R0 ;  /* 0x000000ffff067224 */ /* 0x004fe200078e0000 */
        /* <DEDUP_REMOVED lines=11> */
.L_x_1716:
[----:B------:R-:W-:Y:S05]  /*9440*/  BSYNC B0 ;  /* 0x0000000000007941 */ /* 0x000fea0003800000 */
.L_x_1715:
[----:B------:R-:W-:Y:S05]  /*9450*/  BRA.DIV ~URZ, `(.L_x_1717) ;  /* 0x00014b827f007947 */ /* 0x000fea000b800000 */
[----:B-1----:R1:W3:Y:S04]  /*9460*/  SHFL.IDX PT, R7, R15, 0x5, 0x181f ;  /* 0x00b81f000f077f89 */ /* 0x0022e800000e0000 */
[----:B--2---:R1:W2:Y:S02]  /*9470*/  SHFL.IDX PT, R0, R14, 0x5, 0x181f ;  /* 0x00b81f000e007f89 */ /* 0x0042a400000e0000 */
.L_x_1787:
        /* <DEDUP_REMOVED lines=17> */
.L_x_1719:
[----:B------:R-:W-:Y:S05]  /*9590*/  BSYNC B0 ;  /* 0x0000000000007941 */ /* 0x000fea0003800000 */
.L_x_1718:
[----:B------:R-:W-:Y:S05]  /*95a0*/  BRA.DIV ~URZ, `(.L_x_1720) ;  /* 0x00014b227f007947 */ /* 0x000fea000b800000 */
[----:B--23--:R2:W3:Y:S02]  /*95b0*/  SHFL.IDX PT, R7, R15, 0x6, 0x181f ;  /* 0x00d81f000f077f89 */ /* 0x00c4e400000e0000 */
.L_x_1788:
[----:B------:R-:W-:Y:S05]  /*95c0*/  BRA.DIV ~URZ, `(.L_x_1721) ;  /* 0x00014b827f007947 */ /* 0x000fea000b800000 */
[----:B------:R1:W2:Y:S02]  /*95d0*/  SHFL.IDX PT, R0, R14, 0x6, 0x181f ;  /* 0x00d81f000e007f89 */ /* 0x0002a400000e0000 */
.L_x_1789:
        /* <DEDUP_REMOVED lines=17> */
.L_x_1723:
[----:B------:R-:W-:Y:S05]  /*96f0*/  BSYNC B0 ;  /* 0x0000000000007941 */ /* 0x000fea0003800000 */
.L_x_1722:
[----:B------:R-:W-:Y:S05]  /*9700*/  BRA.DIV ~URZ, `(.L_x_1724) ;  /* 0x00014ac27f007947 */ /* 0x000fea000b800000 */
[----:B-12---:R-:W1:Y:S04]  /*9710*/  SHFL.IDX PT, R15, R15, 0x7, 0x181f ;  /* 0x00f81f000f0f7f89 */ /* 0x006e6800000e0000 */
[----:B----4-:R-:W2:Y:S02]  /*9720*/  SHFL.IDX PT, R14, R14, 0x7, 0x181f ;  /* 0x00f81f000e0e7f89 */ /* 0x010ea400000e0000 */
.L_x_1790:
[----:B------:R-:W4:Y:S01]  /*9730*/  LDL R18, [R1+0x84] ;  /* 0x0000840001127983 */ /* 0x000f220000100800 */
[----:B------:R-:W-:Y:S01]  /*9740*/  IADD3 R0, R11, 0x70, RZ ;  /* 0x000000700b007810 */ /* 0x000fe20007ffe0ff */
[----:B------:R-:W-:Y:S01]  /*9750*/  ULDC.64 UR4, c[0x0][0x40] ;  /* 0x0000100000047ab9 */ /* 0x000fe20000000a00 */
[----:B------:R-:W-:Y:S01]  /*9760*/  IADD3 R2, P1, R1, c[0x0][0x20], RZ ;  /* 0x0000080001027a10 */ /* 0x000fe20007f3e0ff */
[----:B------:R-:W-:Y:S01]  /*9770*/  UIADD3 UR4, UP0, UR4, 0x160, URZ ;  /* 0x0000016004047890 */ /* 0x000fe2000ff1e03f */
[----:B------:R-:W-:-:S02]  /*9780*/  ISETP.GE.AND P0, PT, R0, R9, PT ;  /* 0x000000090000720c */ /* 0x000fc40003f06270 */
[----:B------:R-:W-:Y:S01]  /*9790*/  IADD3 R6, P2, R2, 0x8, RZ ;  /* 0x0000000802067810 */ /* 0x000fe20007f5e0ff */
[----:B------:R-:W-:Y:S01]  /*97a0*/  IMAD.X R3, RZ, RZ, c[0x0][0x24], P1 ;  /* 0x00000900ff037624 */ /* 0x000fe200008e06ff */
[----:B------:R-:W-:-:S03]  /*97b0*/  UIADD3.X UR5, URZ, UR5, URZ, UP0, !UPT ;  /* 0x000000053f057290 */ /* 0x000fc600087fe43f */
[--C-:B---3--:R-:W-:Y:S01]  /*97c0*/  IMAD.X R7, RZ, RZ, R3.reuse, P2 ;  /* 0x000000ffff077224 */ /* 0x108fe200010e0603 */
[----:B------:R-:W-:Y:S01]  /*97d0*/  IADD3 R8, P2, R2, 0x10, RZ ;  /* 0x0000001002087810 */ /* 0x000fe20007f5e0ff */
[----:B------:R-:W-:Y:S04]  /*97e0*/  STL.64 [R1+0x20], R2 ;  /* 0x0000200201007387 */ /* 0x000fe80000100a00 */
[C---:B--2---:R-:W-:Y:S01]  /*97f0*/  @!P0 LEA R12, P1, R16.reuse, R14, 0x1 ;  /* 0x0000000e100c8211 */ /* 0x044fe200078208ff */
[----:B------:R2:W-:Y:S01]  /*9800*/  STL.64 [R1+0x40], R6 ;  /* 0x0000400601007387 */ /* 0x0005e20000100a00 */
[----:B------:R-:W-:Y:S01]  /*9810*/  @!P0 SHF.R.S32.HI R0, RZ, 0x1f, R10 ;  /* 0x0000001fff008819 */ /* 0x000fe2000001140a */
[----:B------:R-:W-:Y:S01]  /*9820*/  IMAD.X R9, RZ, RZ, R3, P2 ;  /* 0x000000ffff097224 */ /* 0x000fe200010e0603 */
[----:B-1----:R-:W-:-:S02]  /*9830*/  @!P0 LEA.HI.X R13, R16, R15, R17, 0x1, P1 ;  /* 0x0000000f100d8211 */ /* 0x002fc400008f0c11 */
[----:B------:R-:W-:Y:S02]  /*9840*/  @!P0 LEA.HI R0, R0, R10, RZ, 0x3 ;  /* 0x0000000a00008211 */ /* 0x000fe400078f18ff */
[----:B------:R-:W-:Y:S01]  /*9850*/  IADD3 R10, P1, R2, 0x4, RZ ;  /* 0x00000004020a7810 */ /* 0x000fe20007f3e0ff */
[----:B------:R1:W-:Y:S04]  /*9860*/  STL.64 [R1+0x28], R8 ;  /* 0x0000280801007387 */ /* 0x0003e80000100a00 */
[----:B------:R-:W-:-:S05]  /*9870*/  IMAD.X R11, RZ, RZ, R3, P1 ;  /* 0x000000ffff0b7224 */ /* 0x000fca00008e0603 */
[----:B------:R3:W-:Y:S01]  /*9880*/  STL.64 [R1+0x38], R10 ;  /* 0x0000380a01007387 */ /* 0x0007e20000100a00 */
[----:B--2---:R-:W-:-:S05]  /*9890*/  IADD3 R6, P1, R2, 0x48, RZ ;  /* 0x0000004802067810 */ /* 0x004fca0007f3e0ff */
[----:B------:R-:W-:Y:S02]  /*98a0*/  IMAD.X R7, RZ, RZ, R3, P1 ;  /* 0x000000ffff077224 */ /* 0x000fe400008e0603 */
[----:B-1----:R-:W-:-:S03]  /*98b0*/  IMAD.MOV.U32 R8, RZ, RZ, R14 ;  /* 0x000000ffff087224 */ /* 0x002fc600078e000e */
[----:B------:R1:W-:Y:S01]  /*98c0*/  STL.64 [R1+0x30], R6 ;  /* 0x0000300601007387 */ /* 0x0003e20000100a00 */
[----:B------:R-:W-:Y:S01]  /*98d0*/  IMAD.MOV.U32 R9, RZ, RZ, R15 ;  /* 0x000000ffff097224 */ /* 0x000fe200078e000f */
[----:B---3--:R-:W-:Y:S01]  /*98e0*/  @!P0 LOP3.LUT R10, R0, 0xfffffff8, RZ, 0xc0, !PT ;  /* 0xfffffff8000a8812 */ /* 0x008fe200078ec0ff */
[----:B------:R-:W-:-:S04]  /*98f0*/  @!P0 IMAD.SHL.U32 R0, R252, 0x2, RZ ;  /* 0x00000002fc008824 */ /* 0x000fc800078e00ff */
[----:B------:R-:W-:Y:S01]  /*9900*/  @!P0 IMAD.WIDE R8, R10, 0x2, R8 ;  /* 0x000000020a088825 */ /* 0x000fe200078e0208 */
[----:B------:R-:W-:Y:S01]  /*9910*/  @!PT LDS RZ, [RZ] ;  /* 0x00000000fffff984 */ /* 0x000fe20000000800 */
[----:B------:R-:W-:Y:S01]  /*9920*/  @!PT LDS RZ, [RZ] ;  /* 0x00000000fffff984 */ /* 0x000fe20000000800 */
[----:B------:R-:W-:Y:S01]  /*9930*/  @!PT LDS RZ, [RZ] ;  /* 0x00000000fffff984 */ /* 0x000fe20000000800 */
[----:B------:R2:W-:Y:S03]  /*9940*/  @!P0 LDGSTS.E.BYPASS.LTC128B.128 [R0+0xb900], [R12.64], !P4 ;  /* 0x0b9000000c008fae */ /* 0x0005e6000e101d48 */
[----:B------:R-:W-:Y:S01]  /*9950*/  IMAD.MOV.U32 R10, RZ, RZ, c[0x0][0x1e0] ;  /* 0x00007800ff0a7624 */ /* 0x000fe200078e00ff */
[----:B------:R2:W-:Y:S03]  /*9960*/  @!P0 LDGSTS.E.BYPASS.LTC128B.128 [R0+0xf900], [R8.64], !P3 ;  /* 0x0f90000008008fae */ /* 0x0005e6000d901d48 */
[----:B------:R-:W-:Y:S01]  /*9970*/  IMAD.SHL.U32 R153, R10, 0x40, RZ ;  /* 0x000000400a997824 */ /* 0x000fe200078e00ff */
[----:B------:R-:W0:Y:S01]  /*9980*/  LDGDEPBAR ;  /* 0x00000000000079af */ /* 0x000e220000000000 */
[----:B-1----:R-:W-:-:S02]  /*9990*/  IMAD.U32 R6, RZ, RZ, UR4 ;  /* 0x00000004ff067e24 */ /* 0x002fc4000f8e00ff */
[----:B------:R-:W-:Y:S01]  /*99a0*/  IMAD.U32 R7, RZ, RZ, UR5 ;  /* 0x00000005ff077e24 */ /* 0x000fe2000f8e00ff */
[----:B------:R-:W-:Y:S04]  /*99b0*/  WARPSYNC 0xffffffff ;  /* 0xffffffff00007948 */ /* 0x000fe80003800000 */
[----:B------:R1:W-:Y:S01]  /*99c0*/  STL.64 [R1+0x18], R6 ;  /* 0x0000180601007387 */ /* 0x0003e20000100a00 */
[----:B--2---:R-:W-:-:S05]  /*99d0*/  IMAD.MOV.U32 R0, RZ, RZ, 0x6 ;  /* 0x00000006ff007424 */ /* 0x004fca00078e00ff */
[----:B------:R-:W-:Y:S02]  /*99e0*/  SHF.L.U64.HI R152, R10, R0, c[0x0][0x1e4] ;  /* 0x000079000a987619 */ /* 0x000fe40000010200 */
[----:B----4-:R-:W-:Y:S02]  /*99f0*/  IADD3 R149, R18, -0x1, RZ ;  /* 0xffffffff12957810 */ /* 0x010fe40007ffe0ff */
[----:B-1----:R-:W2:Y:S04]  /*9a00*/  LDL R0, [R1+0x64] ;  /* 0x0000640001007983 */ /* 0x002ea80000100800 */
[----:B------:R-:W3:Y:S04]  /*9a10*/  LDL.64 R24, [R1+0xd8] ;  /* 0x0000d80001187983 */ /* 0x000ee80000100a00 */
[----:B------:R-:W3:Y:S01]  /*9a20*/  LDL.LU.64 R20, [R1+0xd0] ;  /* 0x0000d00001147983 */ /* 0x000ee20000300a00 */
[----:B------:R-:W-:Y:S01]  /*9a30*/  IMAD R3, R149, -0x40, -R117 ;  /* 0xffffffc095037824 */ /* 0x000fe200078e0a75 */
[----:B------:R-:W-:Y:S01]  /*9a40*/  SHF.R.S32.HI R134, RZ, 0x1f, R149 ;  /* 0x0000001fff867819 */ /* 0x000fe20000011495 */
[----:B------:R-:W-:-:S02]  /*9a50*/  ULDC.64 UR4, c[0x0][0x1e0] ;  /* 0x0000780000047ab9 */ /* 0x000fc40000000a00 */
[----:B------:R-:W-:Y:S02]  /*9a60*/  UIMAD.WIDE.U32 UR10, UR4, 0x20, URZ ;  /* 0x00000020040a78a5 */ /* 0x000fe4000f8e003f */
[----:B------:R-:W-:-:S04]  /*9a70*/  USHF.L.U32 UR6, UR5, 0x5, URZ ;  /* 0x0000000505067899 */ /* 0x000fc8000800063f */
[----:B------:R-:W-:Y:S01]  /*9a80*/  UIADD3 UR6, UR11, UR6, URZ ;  /* 0x000000060b067290 */ /* 0x000fe2000fffe03f */
[----:B------:R-:W-:Y:S01]  /*9a90*/  BSSY B2, `(.L_x_1725) ;  /* 0x0000040000027945 */ /* 0x000fe20003800000 */
[----:B------:R-:W-:Y:S02]  /*9aa0*/  IADD3 R69, R2, 0x18, RZ ;  /* 0x0000001802457810 */ /* 0x000fe40007ffe0ff */
[----:B------:R-:W-:Y:S01]  /*9ab0*/  MOV R136, 0x9e90 ;  /* 0x00009e9000887802 */ /* 0x000fe20000000f00 */
[----:B------:R-:W-:Y:S01]  /*9ac0*/  BAR.SYNC.DEFER_BLOCKING 0x0 ;  /* 0x0000000000007b1d */ /* 0x000fe20000010000 */
[----:B--2---:R-:W-:-:S05]  /*9ad0*/  IMAD.IADD R0, R3, 0x1, R0 ;  /* 0x0000000103007824 */ /* 0x004fca00078e0200 */
[----:B------:R-:W-:Y:S01]  /*9ae0*/  ISETP.GE.AND P3, PT, R0, 0x1, PT ;  /* 0x000000010000780c */ /* 0x000fe20003f66270 */
[----:B------:R-:W-:Y:S01]  /*9af0*/  IMAD R3, R152, R149, RZ ;  /* 0x0000009598037224 */ /* 0x000fe200078e02ff */
[----:B------:R-:W-:Y:S01]  /*9b00*/  ISETP.GE.AND P2, PT, R0, 0x11, PT ;  /* 0x000000110000780c */ /* 0x000fe20003f46270 */
[----:B---3--:R-:W-:Y:S02]  /*9b10*/  IMAD.MOV.U32 R20, RZ, RZ, R24 ;  /* 0x000000ffff147224 */ /* 0x008fe400078e0018 */
[-C--:B------:R-:W-:Y:S02]  /*9b20*/  IMAD R3, R134, R153.reuse, R3 ;  /* 0x0000009986037224 */ /* 0x080fe400078e0203 */
[----:B------:R-:W-:Y:S01]  /*9b30*/  IMAD.WIDE.U32 R6, R149, R153, R20 ;  /* 0x0000009995067225 */ /* 0x000fe200078e0014 */
[----:B------:R-:W-:-:S03]  /*9b40*/  ISETP.GE.AND P0, PT, R0, 0x31, PT ;  /* 0x000000310000780c */ /* 0x000fc60003f06270 */
[----:B------:R-:W-:Y:S02]  /*9b50*/  IMAD.IADD R7, R7, 0x1, R3 ;  /* 0x0000000107077824 */ /* 0x000fe400078e0203 */
[----:B------:R-:W-:Y:S02]  /*9b60*/  @P3 LEA R14, P4, R6, c[0x0][0x1c8], 0x1 ;  /* 0x00007200060e3a11 */ /* 0x000fe400078808ff */
[----:B------:R-:W-:Y:S01]  /*9b70*/  ISETP.GE.AND P1, PT, R0, 0x21, PT ;  /* 0x000000210000780c */ /* 0x000fe20003f26270 */
[----:B------:R-:W-:Y:S01]  /*9b80*/  IMAD.MOV.U32 R3, RZ, RZ, c[0x0][0x1e4] ;  /* 0x00007900ff037624 */ /* 0x000fe200078e00ff */
[----:B------:R-:W-:Y:S02]  /*9b90*/  @P3 LEA.HI.X R15, R6, c[0x0][0x1cc], R7, 0x1, P4 ;  /* 0x00007300060f3a11 */ /* 0x000fe400020f0c07 */
[----:B------:R-:W-:-:S04]  /*9ba0*/  @P2 LEA R0, P4, R10, R6, 0x4 ;  /* 0x000000060a002211 */ /* 0x000fc800078820ff */
[----:B------:R-:W-:Y:S02]  /*9bb0*/  @P2 LEA.HI.X R3, R10, R7, R3, 0x4, P4 ;  /* 0x000000070a032211 */ /* 0x000fe400020f2403 */
[----:B------:R-:W-:Y:S01]  /*9bc0*/  @P2 LEA R12, P4, R0, c[0x0][0x1c8], 0x1 ;  /* 0x00007200000c2a11 */ /* 0x000fe200078808ff */
[----:B------:R-:W-:-:S03]  /*9bd0*/  VOTEU.ANY UP0, P0 ;  /* 0x00000000003f7886 */ /* 0x000fc60000000100 */
[----:B------:R-:W-:Y:S02]  /*9be0*/  @P2 LEA.HI.X R13, R0, c[0x0][0x1cc], R3, 0x1, P4 ;  /* 0x00007300000d2a11 */ /* 0x000fe400020f0c03 */
[----:B------:R-:W-:Y:S01]  /*9bf0*/  @P1 IADD3 R0, P4, R6, UR10, RZ ;  /* 0x0000000a06001c10 */ /* 0x000fe2000ff9e0ff */
[----:B------:R-:W-:Y:S01]  /*9c00*/  @P0 IMAD.WIDE.U32 R10, R10, 0x30, R6 ;  /* 0x000000300a0a0825 */ /* 0x000fe200078e0006 */
[----:B------:R-:W-:Y:S02]  /*9c10*/  @UP0 UIMAD UR5, UR5, 0x30, URZ ;  /* 0x00000030050508a4 */ /* 0x000fe4000f8e023f */
[----:B------:R-:W-:Y:S02]  /*9c20*/  @P1 IADD3.X R6, R7, UR6, RZ, P4, !PT ;  /* 0x0000000607061c10 */ /* 0x000fe4000a7fe4ff */
[----:B------:R-:W-:-:S04]  /*9c30*/  @P1 LEA R8, P4, R0, c[0x0][0x1c8], 0x1 ;  /* 0x0000720000081a11 */ /* 0x000fc800078808ff */
[----:B------:R-:W-:Y:S02]  /*9c40*/  @P1 LEA.HI.X R9, R0, c[0x0][0x1cc], R6, 0x1, P4 ;  /* 0x0000730000091a11 */ /* 0x000fe400020f0c06 */
[----:B------:R-:W-:Y:S02]  /*9c50*/  @P0 IADD3 R0, R11, UR5, RZ ;  /* 0x000000050b000c10 */ /* 0x000fe4000fffe0ff */
[----:B------:R-:W-:Y:S01]  /*9c60*/  @P0 LEA R6, P4, R10, c[0x0][0x1c8], 0x1 ;  /* 0x000072000a060a11 */ /* 0x000fe200078808ff */
[----:B------:R-:W-:-:S03]  /*9c70*/  @P3 IMAD.SHL.U32 R3, R252, 0x2, RZ ;  /* 0x00000002fc033824 */ /* 0x000fc600078e00ff */
[----:B------:R-:W-:Y:S01]  /*9c80*/  @P0 LEA.HI.X R7, R10, c[0x0][0x1cc], R0, 0x1, P4 ;  /* 0x000073000a070a11 */ /* 0x000fe200020f0c00 */
[----:B------:R-:W-:Y:S01]  /*9c90*/  @P2 IMAD.SHL.U32 R0, R252, 0x2, RZ ;  /* 0x00000002fc002824 */ /* 0x000fe200078e00ff */
[----:B------:R-:W-:Y:S01]  /*9ca0*/  @!PT LDS RZ, [RZ] ;  /* 0x00000000fffff984 */ /* 0x000fe20000000800 */
[----:B------:R-:W-:Y:S01]  /*9cb0*/  @!PT LDS RZ, [RZ] ;  /* 0x00000000fffff984 */ /* 0x000fe20000000800 */
[----:B------:R-:W-:Y:S01]  /*9cc0*/  @!PT LDS RZ, [RZ] ;  /* 0x00000000fffff984 */ /* 0x000fe20000000800 */
[----:B------:R1:W-:Y:S01]  /*9cd0*/  @P3 LDGSTS.E.BYPASS.LTC128B.128 [R3+0x4100], [R14.64], !P6 ;  /* 0x041000000e033fae */ /* 0x0003e2000f101d48 */
[----:B------:R-:W-:-:S03]  /*9ce0*/  SHF.R.S32.HI R11, RZ, 0x4, R23 ;  /* 0x00000004ff0b7819 */ /* 0x000fc60000011417 */
[----:B------:R1:W-:Y:S04]  /*9cf0*/  @P3 LDGSTS.E.BYPASS.LTC128B.128 [R3+0x6100], [R14.64+0x80], !P5 ;  /* 0x061000800e033fae */ /* 0x0003e8000e901d48 */
[----:B------:R2:W-:Y:S04]  /*9d00*/  @P2 LDGSTS.E.BYPASS.LTC128B.128 [R0+0x4900], [R12.64], !P6 ;  /* 0x049000000c002fae */ /* 0x0005e8000f101d48 */
[----:B------:R2:W-:Y:S01]  /*9d10*/  @P2 LDGSTS.E.BYPASS.LTC128B.128 [R0+0x6900], [R12.64+0x80], !P5 ;  /* 0x069000800c002fae */ /* 0x0005e2000e901d48 */
[----:B------:R-:W-:-:S03]  /*9d20*/  LEA.HI R10, R23, R11, RZ, 0x1 ;  /* 0x0000000b170a7211 */ /* 0x000fc600078f08ff */
[----:B------:R3:W-:Y:S01]  /*9d30*/  STL.64 [R1+0xd0], R20 ;  /* 0x0000d01401007387 */ /* 0x0007e20000100a00 */
[----:B-1----:R-:W-:-:S05]  /*9d40*/  @P1 IMAD.SHL.U32 R3, R252, 0x2, RZ ;  /* 0x00000002fc031824 */ /* 0x002fca00078e00ff */
[----:B------:R1:W-:Y:S01]  /*9d50*/  @P1 LDGSTS.E.BYPASS.LTC128B.128 [R3+0x5100], [R8.64], !P6 ;  /* 0x0510000008031fae */ /* 0x0003e2000f101d48 */
[----:B--2---:R-:W-:-:S03]  /*9d60*/  @P0 IMAD.SHL.U32 R0, R252, 0x2, RZ ;  /* 0x00000002fc000824 */ /* 0x004fc600078e00ff */
[----:B------:R1:W-:Y:S04]  /*9d70*/  @P1 LDGSTS.E.BYPASS.LTC128B.128 [R3+0x7100], [R8.64+0x80], !P5 ;  /* 0x0710008008031fae */ /* 0x0003e8000e901d48 */
[----:B------:R2:W-:Y:S04]  /*9d80*/  @P0 LDGSTS.E.BYPASS.LTC128B.128 [R0+0x5900], [R6.64], !P6 ;  /* 0x0590000006000fae */ /* 0x0005e8000f101d48 */
[----:B------:R2:W-:Y:S04]  /*9d90*/  @P0 LDGSTS.E.BYPASS.LTC128B.128 [R0+0x7900], [R6.64+0x80], !P5 ;  /* 0x0790008006000fae */ /* 0x0005e8000e901d48 */
[----:B------:R-:W0:Y:S01]  /*9da0*/  LDGDEPBAR ;  /* 0x00000000000079af */ /* 0x000e220000000000 */
[----:B-1----:R-:W-:-:S05]  /*9db0*/  LOP3.LUT R3, R10, 0xfffffffe, RZ, 0xc0, !PT ;  /* 0xfffffffe0a037812 */ /* 0x002fca00078ec0ff */
[----:B------:R-:W-:Y:S02]  /*9dc0*/  IMAD.IADD R133, R11, 0x1, -R3 ;  /* 0x000000010b857824 */ /* 0x000fe400078e0a03 */
[----:B--2---:R-:W-:Y:S02]  /*9dd0*/  IMAD.SHL.U32 R0, R19, 0x40, RZ ;  /* 0x0000004013007824 */ /* 0x004fe400078e00ff */
[----:B------:R-:W-:-:S03]  /*9de0*/  IMAD.SHL.U32 R3, R133, 0x8, RZ ;  /* 0x0000000885037824 */ /* 0x000fc600078e00ff */
[----:B------:R-:W-:Y:S01]  /*9df0*/  LOP3.LUT R0, R0, 0x1c0, RZ, 0xc0, !PT ;  /* 0x000001c000007812 */ /* 0x000fe200078ec0ff */
[----:B------:R-:W-:-:S03]  /*9e00*/  IMAD.SHL.U32 R7, R116, 0x40, RZ ;  /* 0x0000004074077824 */ /* 0x000fc600078e00ff */
[----:B------:R-:W-:Y:S02]  /*9e10*/  SHF.R.U32.HI R6, RZ, 0x3, R0 ;  /* 0x00000003ff067819 */ /* 0x000fe40000011600 */
[----:B------:R-:W-:Y:S01]  /*9e20*/  LOP3.LUT R0, R0, 0x8, R3, 0xf8, !PT ;  /* 0x0000000800007812 */ /* 0x000fe200078ef803 */
[----:B------:R-:W-:Y:S01]  /*9e30*/  IMAD.SHL.U32 R3, R22, 0x40, RZ ;  /* 0x0000004016037824 */ /* 0x000fe200078e00ff */
[----:B------:R-:W-:Y:S02]  /*9e40*/  LOP3.LUT P0, RZ, R116, 0x4, RZ, 0xc0, !PT ;  /* 0x0000000474ff7812 */ /* 0x000fe4000780c0ff */
[----:B------:R-:W-:Y:S02]  /*9e50*/  LOP3.LUT R151, R0, R6, RZ, 0x3c, !PT ;  /* 0x0000000600977212 */ /* 0x000fe400078e3cff */
[----:B------:R-:W-:Y:S02]  /*9e60*/  LOP3.LUT R150, R3, 0xfffffe00, RZ, 0xc0, !PT ;  /* 0xfffffe0003967812 */ /* 0x000fe400078ec0ff */
[----:B------:R-:W-:-:S02]  /*9e70*/  LOP3.LUT R132, R7, 0x1c0, RZ, 0xc0, !PT ;  /* 0x000001c007847812 */ /* 0x000fc400078ec0ff */
[----:B---3--:R-:W-:Y:S05]  /*9e80*/  CALL.REL.NOINC `($_ZN7cutlass13device_kernelIN5flash19enable_sm80_to_sm89INS1_16FlashAttnFwdSm80INS1_25CollectiveMainloopFwdSm80ILi4ELi1ELb0EN4cute5tupleIJNS5_1CILi128EEENS7_ILi64EEES8_EEELi128ENS_10bfloat16_tEfNS_4arch4Sm80ELb1ELb0ELb1ELb1ELb0ELb1ELb1ELb0EEENS1_21CollectiveEpilogueFwdINS6_IJS8_S8_S9_EEENS6_IJNS7_ILi1EEESH_SH_EEESB_SD_Li128ELb1ELb1ELb0ELb0EEENS1_19SingleTileSchedulerILb1ELb0ELb1ELi128EEEEEEEEEvNT_6ParamsE$_ZZN5flash25CollectiveMainloopFwdSm80ILi4ELi1ELb0EN4cute5tupleIJNS1_1CILi128EEENS3_ILi64EEES4_EEELi128EN7cutlass10bfloat16_tEfNS7_4arch4Sm80ELb1ELb0ELb1ELb1ELb0ELb1ELb1ELb0EE3mmaINS_16FlashAttnFwdSm80ISB_NS_21CollectiveEpilogueFwdINS2_IJS4_S4_S5_EEENS2_IJNS3_ILi1EEESG_SG_EEES8_SA_Li128ELb1ELb1ELb0ELb0EEENS_19SingleTileSchedulerILb1ELb0ELb1ELi128EEEE13SharedStorageENS1_6TensorINS1_11ArrayEngineIfLm128EEENS1_6LayoutINS2_IJNS2_IJNS3_ILi2EEESR_EEESR_NS3_ILi16EEEEEENS2_IJNS2_IJSG_SR_EEENS3_ILi4EEENS3_ILi8EEEEEEEEEENS_7SoftmaxILi4ELi0EEEEEbRKNSB_6ParamsERT0_RT1_iRKNS_16SeqlenInfoQKNewKILb1ELb1EEENS2_IJiiiiEEERT_ENKUlvE_clEv) ;  /* 0x00014eb000007944 */ /* 0x008fea0003c00000 */
[----:B------:R-:W-:Y:S05]  /*9e90*/  BSYNC B2 ;  /* 0x0000000000027941 */ /* 0x000fea0003800000 */
.L_x_1725:
[----:B------:R-:W2:Y:S01]  /*9ea0*/  LDL R154, [R1+0x10] ;  /* 0x00001000019a7983 */ /* 0x000ea20000100800 */
[----:B------:R-:W-:-:S04]  /*9eb0*/  DEPBAR.LE SB0, 0x0 ;  /* 0x000080000000791a */ /* 0x000fc80000000000 */
[----:B------:R3:W5:Y:S01]  /*9ec0*/  LDL R148, [R1] ;  /* 0x0000000001947983 */ /* 0x0007620000100800 */
[----:B------:R-:W-:Y:S03]  /*9ed0*/  WARPSYNC 0xffffffff ;  /* 0xffffffff00007948 */ /* 0x000fe60003800000 */
[----:B--2---:R3:W-:Y:S02]  /*9ee0*/  STL [R1+0xcc], R154 ;  /* 0x0000cc9a01007387 */ /* 0x0047e40000100800 */
[----:B-1----:R-:W2:Y:S04]  /*9ef0*/  LDL.64 R34, [R1+0xb8] ;  /* 0x0000b80001227983 */ /* 0x002ea80000100a00 */
[----:B------:R-:W4:Y:S04]  /*9f00*/  LDL R32, [R1+0xe0] ;  /* 0x0000e00001207983 */ /* 0x000f280000100800 */
[----:B---3--:R-:W3:Y:S04]  /*9f10*/  LDL R7, [R1+0x64] ;  /* 0x0000640001077983 */ /* 0x008ee80000100800 */
[----:B------:R-:W1:Y:S01]  /*9f20*/  S2R R0, SR_TID.X ;  /* 0x0000000000007919 */ /* 0x000e620000002100 */
[----:B------:R-:W-:Y:S01]  /*9f30*/  SHF.R.U32.HI R3, RZ, 0x3, R132 ;  /* 0x00000003ff037819 */ /* 0x000fe20000011684 */
[----:B------:R-:W-:-:S02]  /*9f40*/  ULDC.64 UR4, c[0x0][0x208] ;  /* 0x0000820000047ab9 */ /* 0x000fc40000000a00 */
[----:B------:R-:W3:Y:S01]  /*9f50*/  LDL R155, [R1+0x84] ;  /* 0x00008400019b7983 */ /* 0x000ee20000100800 */
[----:B-1----:R-:W-:Y:S01]  /*9f60*/  LEA.HI R2, R135, R0, RZ, 0x5 ;  /* 0x0000000087027211 */ /* 0x002fe200078f28ff */
[----:B------:R-:W-:-:S04]  /*9f70*/  IMAD.SHL.U32 R0, R117, 0x8, RZ ;  /* 0x0000000875007824 */ /* 0x000fc800078e00ff */
        /* <DEDUP_REMOVED lines=8> */
[----:B------:R-:W-:Y:S02]  /*a000*/  IMAD.SHL.U32 R232, R0, 0x2, RZ ;  /* 0x0000000200e87824 */ /* 0x000fe400078e00ff */
[----:B------:R-:W-:Y:S01]  /*a010*/  IMAD R0, R134, c[0x0][0x208], RZ ;  /* 0x0000820086007a24 */ /* 0x000fe200078e02ff */
[----:B------:R-:W-:Y:S01]  /*a020*/  LOP3.LUT P1, RZ, R116, 0x2, RZ, 0xc0, !PT ;  /* 0x0000000274ff7812 */ /* 0x000fe2000782c0ff */
[C---:B------:R-:W-:Y:S01]  /*a030*/  IMAD.WIDE.U32 R2, R149.reuse, c[0x0][0x208], RZ ;  /* 0x0000820095027a25 */ /* 0x040fe200078e00ff */
[----:B------:R-:W-:Y:S04]  /*a040*/  LDSM.16.M88.4 R8, [R239+0xa100] ;  /* 0x00a10000ef08783b */ /* 0x000fe80000000200 */
[----:B------:R-:W1:Y:S04]  /*a050*/  LDSM.16.M88.4 R16, [R232+0x4900] ;  /* 0x00490000e810783b */ /* 0x000e680000000200 */
[----:B------:R-:W1:Y:S04]  /*a060*/  LDSM.16.M88.4 R12, [R239+0x8100] ;  /* 0x00810000ef0c783b */ /* 0x000e680000000200 */
[----:B------:R-:W1:Y:S04]  /*a070*/  LDSM.16.M88.4 R20, [R232+0x4100] ;  /* 0x00410000e814783b */ /* 0x000e680000000200 */
[----:B------:R-:W1:Y:S04]  /*a080*/  LDSM.16.M88.4 R24, [R232+0x5100] ;  /* 0x00510000e818783b */ /* 0x000e680000000200 */
[----:B------:R-:W1:Y:S01]  /*a090*/  LDSM.16.M88.4 R28, [R232+0x5900] ;  /* 0x00590000e81c783b */ /* 0x000e620000000200 */
[----:B------:R-:W-:-:S04]  /*a0a0*/  IMAD R0, R149, c[0x0][0x20c], R0 ;  /* 0x0000830095007a24 */ /* 0x000fc800078e0200 */
[----:B------:R-:W-:Y:S01]  /*a0b0*/  IMAD.IADD R0, R3, 0x1, R0 ;  /* 0x0000000103007824 */ /* 0x000fe200078e0200 */
[----:B------:R-:W-:Y:S01]  /*a0c0*/  IADD3 R243, R232, 0x4120, RZ ;  /* 0x00004120e8f37810 */ /* 0x000fe20007ffe0ff */
[----:B------:R-:W-:Y:S02]  /*a0d0*/  USHF.L.U32 UR7, UR4, 0x5, URZ ;  /* 0x0000000504077899 */ /* 0x000fe4000800063f */
[----:B------:R-:W-:Y:S01]  /*a0e0*/  UMOV UR12, 0x5 ;  /* 0x00000005000c7882 */ /* 0x000fe20000000000 */
[----:B------:R-:W-:Y:S01]  /*a0f0*/  IMAD R241, R5, 0x2, R239 ;  /* 0x0000000205f17824 */ /* 0x000fe200078e02ef */
[----:B------:R-:W-:Y:S01]  /*a100*/  USHF.L.U64.HI UR5, UR4, UR12, UR5 ;  /* 0x0000000c04057299 */ /* 0x000fe20008010205 */
[----:B------:R-:W-:Y:S01]  /*a110*/  IMAD.SHL.U32 R252, R252, 0x2, RZ ;  /* 0x00000002fcfc7824 */ /* 0x000fe200078e00ff */
[-C--:B-1----:R-:W-:Y:S08]  /*a120*/  HMMA.16816.F32.BF16 R60, R8, R16.reuse, RZ ;  /* 0x00000010083c723c */ /* 0x082ff000000418ff */
[----:B------:R-:W-:Y:S08]  /*a130*/  HMMA.16816.F32.BF16 R96, R12, R16, RZ ;  /* 0x000000100c60723c */ /* 0x000ff000000418ff */
[-C--:B------:R-:W-:Y:S08]  /*a140*/  HMMA.16816.F32.BF16 R80, R8, R18.reuse, RZ ;  /* 0x000000120850723c */ /* 0x080ff000000418ff */
[----:B------:R-:W-:Y:S01]  /*a150*/  HMMA.16816.F32.BF16 R100, R12, R18, RZ ;  /* 0x000000120c64723c */ /* 0x000fe200000418ff */
[----:B------:R-:W-:-:S07]  /*a160*/  UIADD3 UR12, UP0, UR7, 0x80, URZ ;  /* 0x00000080070c7890 */ /* 0x000fce000ff1e03f */
[C---:B------:R-:W-:Y:S08]  /*a170*/  HMMA.16816.F32.BF16 R44, R8.reuse, R20, RZ ;  /* 0x00000014082c723c */ /* 0x040ff000000418ff */
[C---:B------:R-:W-:Y:S08]  /*a180*/  HMMA.16816.F32.BF16 R68, R8.reuse, R24, RZ ;  /* 0x000000180844723c */ /* 0x040ff000000418ff */
[C---:B------:R-:W-:Y:S08]  /*a190*/  HMMA.16816.F32.BF16 R72, R8.reuse, R28, RZ ;  /* 0x0000001c0848723c */ /* 0x040ff000000418ff */
[C---:B-----5:R-:W-:Y:S08]  /*a1a0*/  HMMA.16816.F32.BF16 R48, R8.reuse, R22, RZ ;  /* 0x000000160830723c */ /* 0x060ff000000418ff */
[C---:B------:R-:W-:Y:S08]  /*a1b0*/  HMMA.16816.F32.BF16 R76, R8.reuse, R26, RZ ;  /* 0x0000001a084c723c */ /* 0x040ff000000418ff */
[----:B------:R-:W-:Y:S01]  /*a1c0*/  HMMA.16816.F32.BF16 R88, R8, R30, RZ ;  /* 0x0000001e0858723c */ /* 0x000fe200000418ff */
[----:B------:R-:W-:Y:S07]  /*a1d0*/  LDSM.16.M88.4 R8, [R241+0x8100] ;  /* 0x00810000f108783b */ /* 0x000fee0000000200 */
[C---:B------:R-:W-:Y:S08]  /*a1e0*/  HMMA.16816.F32.BF16 R112, R12.reuse, R20, RZ ;  /* 0x000000140c70723c */ /* 0x040ff000000418ff */
[C---:B------:R-:W-:Y:S01]  /*a1f0*/  HMMA.16816.F32.BF16 R104, R12.reuse, R22, RZ ;  /* 0x000000160c68723c */ /* 0x040fe200000418ff */
[----:B------:R-:W-:Y:S07]  /*a200*/  LDSM.16.M88.4 R20, [R241+0xa100] ;  /* 0x00a10000f114783b */ /* 0x000fee0000000200 */
[C---:B------:R-:W-:Y:S08]  /*a210*/  HMMA.16816.F32.BF16 R84, R12.reuse, R28, RZ ;  /* 0x0000001c0c54723c */ /* 0x040ff000000418ff */
[----:B------:R-:W-:Y:S01]  /*a220*/  HMMA.16816.F32.BF16 R64, R12, R30, RZ ;  /* 0x0000001e0c40723c */ /* 0x000fe200000418ff */
[----:B------:R-:W-:-:S07]  /*a230*/  UIADD3.X UR4, URZ, UR5, URZ, UP0, !UPT ;  /* 0x000000053f047290 */ /* 0x000fce00087fe43f */
[C---:B------:R-:W-:Y:S08]  /*a240*/  HMMA.16816.F32.BF16 R92, R12.reuse, R24, RZ ;  /* 0x000000180c5c723c */ /* 0x040ff000000418ff */
[----:B------:R-:W-:Y:S01]  /*a250*/  HMMA.16816.F32.BF16 R108, R12, R26, RZ ;  /* 0x0000001a0c6c723c */ /* 0x000fe200000418ff */
[----:B--2---:R-:W-:-:S04]  /*a260*/  LEA R6, P0, R2, R34, 0x6 ;  /* 0x0000002202067211 */ /* 0x004fc800078030ff */
[----:B----4-:R-:W-:Y:S02]  /*a270*/  LEA.HI.X R2, R2, R32, R0, 0x6, P0 ;  /* 0x0000002002027211 */ /* 0x010fe400000f3400 */
[----:B------:R-:W-:-:S04]  /*a280*/  IADD3 R0, R232, 0x4100, RZ ;  /* 0x00004100e8007810 */ /* 0x000fc80007ffe0ff */
[----:B------:R-:W-:Y:S01]  /*a290*/  @P1 IADD3 R243, R0, -0x20, RZ ;  /* 0xffffffe000f31810 */ /* 0x000fe20007ffe0ff */
[----:B---3--:R-:W-:Y:S01]  /*a2a0*/  IMAD R0, R149, -0x40, R7 ;  /* 0xffffffc095007824 */ /* 0x008fe200078e0207 */
[----:B------:R-:W-:-:S03]  /*a2b0*/  LEA R16, P0, R6, c[0x0][0x1f8], 0x1 ;  /* 0x00007e0006107a11 */ /* 0x000fc600078008ff */
[----:B------:R-:W-:Y:S01]  /*a2c0*/  IMAD.IADD R0, R0, 0x1, -R117 ;  /* 0x0000000100007824 */ /* 0x000fe200078e0a75 */
[----:B------:R-:W-:Y:S01]  /*a2d0*/  LEA.HI.X R17, R6, c[0x0][0x1fc], R2, 0x1, P0 ;  /* 0x00007f0006117a11 */ /* 0x000fe200000f0c02 */
[----:B------:R-:W-:Y:S01]  /*a2e0*/  IMAD.U32 R2, RZ, RZ, UR7 ;  /* 0x00000007ff027e24 */ /* 0x000fe2000f8e00ff */
[----:B------:R-:W1:Y:S02]  /*a2f0*/  LDSM.16.M88.4 R40, [R243] ;  /* 0x00000000f328783b */ /* 0x000e640000000200 */
[----:B------:R-:W-:Y:S02]  /*a300*/  ISETP.LT.OR P2, PT, R0, 0x1, P6 ;  /* 0x000000010000780c */ /* 0x000fe40003741670 */
[----:B------:R-:W-:Y:S01]  /*a310*/  IADD3 R18, P1, P0, R2, 0x80, R16 ;  /* 0x0000008002127810 */ /* 0x000fe2000783e010 */
[----:B------:R-:W2:Y:S01]  /*a320*/  LDSM.16.M88.4 R36, [R243+0x800] ;  /* 0x00080000f324783b */ /* 0x000ea20000000200 */
[C---:B------:R-:W-:Y:S02]  /*a330*/  ISETP.LT.OR P3, PT, R0.reuse, 0x1, P5 ;  /* 0x000000010000780c */ /* 0x040fe40002f61670 */
[----:B------:R-:W-:Y:S01]  /*a340*/  IADD3.X R19, RZ, UR5, R17, P1, P0 ;  /* 0x00000005ff137c10 */ /* 0x000fe20008fe0411 */
[----:B------:R-:W-:Y:S01]  /*a350*/  LDSM.16.M88.4 R32, [R243+0x1000] ;  /* 0x00100000f320783b */ /* 0x000fe20000000200 */
[----:B------:R-:W-:-:S03]  /*a360*/  ISETP.LT.OR P1, PT, R0, 0x11, P6 ;  /* 0x000000110000780c */ /* 0x000fc60003721670 */
[----:B------:R-:W3:Y:S01]  /*a370*/  LDSM.16.M88.4 R28, [R243+0x1800] ;  /* 0x00180000f31c783b */ /* 0x000ee20000000200 */
[----:B------:R-:W-:-:S03]  /*a380*/  IADD3 R2, P0, R16, UR7, RZ ;  /* 0x0000000710027c10 */ /* 0x000fc6000ff1e0ff */
[----:B------:R-:W-:Y:S01]  /*a390*/  @!PT LDS RZ, [RZ] ;  /* 0x00000000fffff984 */ /* 0x000fe20000000800 */
[----:B------:R-:W-:Y:S01]  /*a3a0*/  @!PT LDS RZ, [RZ] ;  /* 0x00000000fffff984 */ /* 0x000fe20000000800 */
[----:B------:R-:W-:Y:S01]  /*a3b0*/  @!PT LDS RZ, [RZ] ;  /* 0x00000000fffff984 */ /* 0x000fe20000000800 */
[----:B------:R1:W-:Y:S01]  /*a3c0*/  LDGSTS.E.BYPASS.LTC128B.128 [R252+0x100], [R16.64], !P2 ;  /* 0x0010000010fc7fae */ /* 0x0003e2000d101d48 */
[C---:B------:R-:W-:Y:S02]  /*a3d0*/  ISETP.LT.OR P2, PT, R0.reuse, 0x11, P5 ;  /* 0x000000110000780c */ /* 0x040fe40002f41670 */
[----:B------:R-:W-:Y:S01]  /*a3e0*/  ISETP.LT.OR P4, PT, R0, 0x21, P6 ;  /* 0x000000210000780c */ /* 0x000fe20003781670 */
[----:B------:R1:W-:Y:S01]  /*a3f0*/  LDGSTS.E.BYPASS.LTC128B.128 [R252+0x2100], [R16.64+0x80], !P3 ;  /* 0x0210008010fc7fae */ /* 0x0003e2000d901d48 */
[----:B------:R-:W-:Y:S02]  /*a400*/  IADD3.X R3, R17, UR5, RZ, P0, !PT ;  /* 0x0000000511037c10 */ /* 0x000fe400087fe4ff */
[----:B------:R-:W-:-:S03]  /*a410*/  IADD3 R6, P0, R2, UR7, RZ ;  /* 0x0000000702067c10 */ /* 0x000fc6000ff1e0ff */
[----:B------:R4:W-:Y:S01]  /*a420*/  LDGSTS.E.BYPASS.LTC128B.128 [R252+0x900], [R2.64], !P1 ;  /* 0x0090000002fc7fae */ /* 0x0009e2000c901d48 */
[C---:B------:R-:W-:Y:S02]  /*a430*/  IADD3.X R7, R3.reuse, UR5, RZ, P0, !PT ;  /* 0x0000000503077c10 */ /* 0x040fe400087fe4ff */
[----:B------:R-:W-:Y:S01]  /*a440*/  IADD3 R14, P0, R2, UR12, RZ ;  /* 0x0000000c020e7c10 */ /* 0x000fe2000ff1e0ff */
[----:B------:R1:W-:Y:S01]  /*a450*/  LDGSTS.E.BYPASS.LTC128B.128 [R252+0x2900], [R18.64], !P2 ;  /* 0x0290000012fc7fae */ /* 0x0003e2000d101d48 */
[C---:B------:R-:W-:Y:S02]  /*a460*/  ISETP.LT.OR P3, PT, R0.reuse, 0x21, P5 ;  /* 0x000000210000780c */ /* 0x040fe40002f61670 */
[----:B------:R-:W-:Y:S01]  /*a470*/  IADD3.X R15, R3, UR4, RZ, P0, !PT ;  /* 0x00000004030f7c10 */ /* 0x000fe200087fe4ff */
[----:B------:R1:W-:Y:S01]  /*a480*/  LDGSTS.E.BYPASS.LTC128B.128 [R252+0x1100], [R6.64], !P4 ;  /* 0x0110000006fc7fae */ /* 0x0003e2000e101d48 */
[C---:B------:R-:W-:Y:S02]  /*a490*/  ISETP.LT.OR P2, PT, R0.reuse, 0x31, P6 ;  /* 0x000000310000780c */ /* 0x040fe40003741670 */
[----:B------:R-:W-:Y:S01]  /*a4a0*/  ISETP.LT.OR P1, PT, R0, 0x31, P5 ;  /* 0x000000310000780c */ /* 0x000fe20002f21670 */
[----:B------:R-:W-:Y:S01]  /*a4b0*/  IMAD.MOV.U32 R0, RZ, RZ, 0x40 ;  /* 0x00000040ff007424 */ /* 0x000fe200078e00ff */
[----:B------:R-:W-:-:S02]  /*a4c0*/  IADD3 R12, P0, R6, UR7, RZ ;  /* 0x00000007060c7c10 */ /* 0x000fc4000ff1e0ff */
[----:B------:R-:W-:Y:S02]  /*a4d0*/  LOP3.LUT P4, RZ, R116, 0x4, RZ, 0xc0, !PT ;  /* 0x0000000474ff7812 */ /* 0x000fe4000788c0ff */
[----:B------:R-:W-:Y:S01]  /*a4e0*/  IADD3.X R13, R7, UR5, RZ, P0, !PT ;  /* 0x00000005070d7c10 */ /* 0x000fe200087fe4ff */
[----:B------:R-:W-:Y:S01]  /*a4f0*/  IMAD R240, R4, 0x2, R239 ;  /* 0x0000000204f07824 */ /* 0x000fe200078e02ef */
[----:B------:R-:W-:Y:S01]  /*a500*/  SEL R0, R0, 0xffffffc0, !P4 ;  /* 0xffffffc000007807 */ /* 0x000fe20006000000 */
[----:B------:R2:W-:Y:S01]  /*a510*/  LDGSTS.E.BYPASS.LTC128B.128 [R252+0x3100], [R14.64], !P3 ;  /* 0x031000000efc7fae */ /* 0x0005e2000d901d48 */
[----:B----4-:R-:W-:-:S03]  /*a520*/  IADD3 R2, P0, R6, UR12, RZ ;  /* 0x0000000c06027c10 */ /* 0x010fc6000ff1e0ff */
[----:B------:R-:W-:Y:S01]  /*a530*/  IMAD.IADD R238, R232, 0x1, R0 ;  /* 0x00000001e8ee7824 */ /* 0x000fe200078e0200 */
[----:B------:R2:W-:Y:S01]  /*a540*/  LDGSTS.E.BYPASS.LTC128B.128 [R252+0x1900], [R12.64], !P2 ;  /* 0x019000000cfc7fae */ /* 0x0005e2000d101d48 */
[----:B------:R-:W-:-:S05]  /*a550*/  IADD3.X R3, R7, UR4, RZ, P0, !PT ;  /* 0x0000000407037c10 */ /* 0x000fca00087fe4ff */
[----:B------:R4:W-:Y:S04]  /*a560*/  LDGSTS.E.BYPASS.LTC128B.128 [R252+0x3900], [R2.64], !P1 ;  /* 0x0390000002fc7fae */ /* 0x0009e8000c901d48 */
[----:B------:R-:W-:Y:S04]  /*a570*/  LDSM.16.M88.4 R24, [R240+0xa100] ;  /* 0x00a10000f018783b */ /* 0x000fe80000000200 */
[----:B------:R-:W4:Y:S01]  /*a580*/  LDSM.16.M88.4 R56, [R238+0x4100] ;  /* 0x00410000ee38783b */ /* 0x000f220000000200 */
[C---:B-1----:R-:W-:Y:S03]  /*a590*/  HMMA.16816.F32.BF16 R16, R20.reuse, R40, R44 ;  /* 0x000000281410723c */ /* 0x042fe6000004182c */
[----:B------:R-:W1:Y:S04]  /*a5a0*/  LDSM.16.M88.4 R52, [R238+0x4900] ;  /* 0x00490000ee34783b */ /* 0x000e680000000200 */
[----:B------:R-:W1:Y:S01]  /*a5b0*/  LDSM.16.M88.4 R44, [R238+0x5900] ;  /* 0x00590000ee2c783b */ /* 0x000e620000000200 */
[C---:B------:R-:W-:Y:S03]  /*a5c0*/  HMMA.16816.F32.BF16 R128, R20.reuse, R42, R48 ;  /* 0x0000002a1480723c */ /* 0x040fe60000041830 */
[----:B--2---:R-:W2:Y:S04]  /*a5d0*/  LDSM.16.M88.4 R12, [R240+0x8100] ;  /* 0x00810000f00c783b */ /* 0x004ea80000000200 */
[----:B------:R-:W1:Y:S01]  /*a5e0*/  LDSM.16.M88.4 R48, [R238+0x5100] ;  /* 0x00510000ee30783b */ /* 0x000e620000000200 */
[----:B------:R-:W-:Y:S01]  /*a5f0*/  HMMA.16816.F32.BF16 R60, R20, R36, R60 ;  /* 0x00000024143c723c */ /* 0x000fe2000004183c */
[----:B------:R-:W-:-:S02]  /*a600*/  IMAD R242, R4, 0x2, R241 ;  /* 0x0000000204f27824 */ /* 0x000fc400078e02f1 */
[----:B------:R-:W-:Y:S01]  /*a610*/  IMAD.IADD R237, R0, 0x1, R243 ;  /* 0x0000000100ed7824 */ /* 0x000fe200078e02f3 */
[----:B------:R-:W0:Y:S04]  /*a620*/  LDGDEPBAR ;  /* 0x00000000000079af */ /* 0x000e280000000000 */
[----:B---3--:R-:W-:Y:S08]  /*a630*/  HMMA.16816.F32.BF16 R88, R20, R30, R88 ;  /* 0x0000001e1458723c */ /* 0x008ff00000041858 */
[-C--:B------:R-:W-:Y:S08]  /*a640*/  HMMA.16816.F32.BF16 R136, R8, R28.reuse, R84 ;  /* 0x0000001c0888723c */ /* 0x080ff00000041854 */
[C---:B------:R-:W-:Y:S08]  /*a650*/  HMMA.16816.F32.BF16 R72, R20.reuse, R28, R72 ;  /* 0x0000001c1448723c */ /* 0x040ff00000041848 */
[----:B------:R-:W-:Y:S08]  /*a660*/  HMMA.16816.F32.BF16 R80, R20, R38, R80 ;  /* 0x000000261450723c */ /* 0x000ff00000041850 */
[C---:B------:R-:W-:Y:S08]  /*a670*/  HMMA.16816.F32.BF16 R112, R8.reuse, R40, R112 ;  /* 0x000000280870723c */ /* 0x040ff00000041870 */
[C---:B------:R-:W-:Y:S08]  /*a680*/  HMMA.16816.F32.BF16 R124, R8.reuse, R36, R96 ;  /* 0x00000024087c723c */ /* 0x040ff00000041860 */
[----:B------:R-:W-:Y:S01]  /*a690*/  HMMA.16816.F32.BF16 R84, R8, R42, R104 ;  /* 0x0000002a0854723c */ /* 0x000fe20000041868 */
[----:B------:R-:W-:Y:S07]  /*a6a0*/  LDSM.16.M88.4 R40, [R237+0x1800] ;  /* 0x00180000ed28783b */ /* 0x000fee0000000200 */
[C---:B------:R-:W-:Y:S08]  /*a6b0*/  HMMA.16816.F32.BF16 R68, R20.reuse, R32, R68 ;  /* 0x000000201444723c */ /* 0x040ff00000041844 */
[----:B------:R-:W-:Y:S01]  /*a6c0*/  HMMA.16816.F32.BF16 R76, R20, R34, R76 ;  /* 0x00000022144c723c */ /* 0x000fe2000004184c */
[----:B------:R-:W-:Y:S07]  /*a6d0*/  LDSM.16.M88.4 R20, [R237+0x1000] ;  /* 0x00100000ed14783b */ /* 0x000fee0000000200 */
[C---:B------:R-:W-:Y:S08]  /*a6e0*/  HMMA.16816.F32.BF16 R132, R8.reuse, R32, R92 ;  /* 0x000000200884723c */ /* 0x040ff0000004185c */
[C---:B------:R-:W-:Y:S08]  /*a6f0*/  HMMA.16816.F32.BF16 R36, R8.reuse, R38, R100 ;  /* 0x000000260824723c */ /* 0x040ff00000041864 */
[C---:B------:R-:W-:Y:S01]  /*a700*/  HMMA.16816.F32.BF16 R108, R8.reuse, R34, R108 ;  /* 0x00000022086c723c */ /* 0x040fe2000004186c */
[----:B------:R-:W-:Y:S07]  /*a710*/  LDSM.16.M88.4 R32, [R237] ;  /* 0x00000000ed20783b */ /* 0x000fee0000000200 */
[----:B------:R-:W-:Y:S01]  /*a720*/  HMMA.16816.F32.BF16 R104, R8, R30, R64 ;  /* 0x0000001e0868723c */ /* 0x000fe20000041840 */
[----:B------:R-:W3:Y:S04]  /*a730*/  LDSM.16.M88.4 R8, [R242+0xa100] ;  /* 0x00a10000f208783b */ /* 0x000ee80000000200 */
[----:B------:R-:W2:Y:S03]  /*a740*/  LDSM.16.M88.4 R28, [R237+0x800] ;  /* 0x00080000ed1c783b */ /* 0x000ea60000000200 */
[C---:B----4-:R-:W-:Y:S01]  /*a750*/  HMMA.16816.F32.BF16 R100, R24.reuse, R56, R16 ;  /* 0x000000381864723c */ /* 0x050fe20000041810 */
[----:B------:R-:W4:Y:S07]  /*a760*/  LDSM.16.M88.4 R16, [R242+0x8100] ;  /* 0x00810000f210783b */ /* 0x000f2e0000000200 */
[C---:B-1----:R-:W-:Y:S08]  /*a770*/  HMMA.16816.F32.BF16 R116, R24.reuse, R52, R60 ;  /* 0x000000341874723c */ /* 0x042ff0000004183c */
[C---:B------:R-:W-:Y:S08]  /*a780*/  HMMA.16816.F32.BF16 R60, R24.reuse, R46, R88 ;  /* 0x0000002e183c723c */ /* 0x040ff00000041858 */
[C---:B------:R-:W-:Y:S08]  /*a790*/  HMMA.16816.F32.BF16 R92, R24.reuse, R44, R72 ;  /* 0x0000002c185c723c */ /* 0x040ff00000041848 */
[----:B------:R-:W-:Y:S08]  /*a7a0*/  HMMA.16816.F32.BF16 R96, R24, R58, R128 ;  /* 0x0000003a1860723c */ /* 0x000ff00000041880 */
[C---:B--2---:R-:W-:Y:S08]  /*a7b0*/  HMMA.16816.F32.BF16 R88, R12.reuse, R56, R112 ;  /* 0x000000380c58723c */ /* 0x044ff00000041870 */
[----:B------:R-:W-:Y:S08]  /*a7c0*/  HMMA.16816.F32.BF16 R84, R12, R58, R84 ;  /* 0x0000003a0c54723c */ /* 0x000ff00000041854 */
[C---:B------:R-:W-:Y:S08]  /*a7d0*/  HMMA.16816.F32.BF16 R120, R24.reuse, R48, R68 ;  /* 0x000000301878723c */ /* 0x040ff00000041844 */
[C---:B------:R-:W-:Y:S08]  /*a7e0*/  HMMA.16816.F32.BF16 R80, R24.reuse, R54, R80 ;  /* 0x000000361850723c */ /* 0x040ff00000041850 */
[----:B------:R-:W-:Y:S08]  /*a7f0*/  HMMA.16816.F32.BF16 R72, R24, R50, R76 ;  /* 0x000000321848723c */ /* 0x000ff0000004184c */
[C---:B------:R-:W-:Y:S08]  /*a800*/  HMMA.16816.F32.BF16 R64, R12.reuse, R54, R36 ;  /* 0x000000360c40723c */ /* 0x040ff00000041824 */
[C---:B------:R-:W-:Y:S08]  /*a810*/  HMMA.16816.F32.BF16 R56, R12.reuse, R48, R132 ;  /* 0x000000300c38723c */ /* 0x040ff00000041884 */
[C---:B------:R-:W-:Y:S01]  /*a820*/  HMMA.16816.F32.BF16 R68, R12.reuse, R52, R124 ;  /* 0x000000340c44723c */ /* 0x040fe2000004187c */
[----:B------:R-:W-:Y:S07]  /*a830*/  LDSM.16.M88.4 R52, [R232+0x6100] ;  /* 0x00610000e834783b */ /* 0x000fee0000000200 */
[C---:B------:R-:W-:Y:S08]  /*a840*/  HMMA.16816.F32.BF16 R48, R12.reuse, R50, R108 ;  /* 0x000000320c30723c */ /* 0x040ff0000004186c */
[C---:B------:R-:W-:Y:S08]  /*a850*/  HMMA.16816.F32.BF16 R36, R12.reuse, R44, R136 ;  /* 0x0000002c0c24723c */ /* 0x040ff00000041888 */
[----:B------:R-:W-:Y:S01]  /*a860*/  HMMA.16816.F32.BF16 R24, R12, R46, R104 ;  /* 0x0000002e0c18723c */ /* 0x000fe20000041868 */
[----:B------:R-:W-:Y:S04]  /*a870*/  LDSM.16.M88.4 R12, [R239+0xe100] ;  /* 0x00e10000ef0c783b */ /* 0x000fe80000000200 */
[----:B------:R-:W1:Y:S03]  /*a880*/  LDSM.16.M88.4 R44, [R232+0x6900] ;  /* 0x00690000e82c783b */ /* 0x000e660000000200 */
[C---:B---3--:R-:W-:Y:S08]  /*a890*/  HMMA.16816.F32.BF16 R76, R8.reuse, R32, R100 ;  /* 0x00000020084c723c */ /* 0x048ff00000041864 */
[C---:B------:R-:W-:Y:S08]  /*a8a0*/  HMMA.16816.F32.BF16 R100, R8.reuse, R34, R96 ;  /* 0x000000220864723c */ /* 0x040ff00000041860 */
[C---:B------:R-:W-:Y:S08]  /*a8b0*/  HMMA.16816.F32.BF16 R104, R8.reuse, R28, R116 ;  /* 0x0000001c0868723c */ /* 0x040ff00000041874 */
[----:B------:R-:W-:Y:S08]  /*a8c0*/  HMMA.16816.F32.BF16 R144, R8, R20, R120 ;  /* 0x000000140890723c */ /* 0x000ff00000041878 */
[C---:B----4-:R-:W-:Y:S08]  /*a8d0*/  HMMA.16816.F32.BF16 R128, R16.reuse, R32, R88 ;  /* 0x000000201080723c */ /* 0x050ff00000041858 */
[C---:B------:R-:W-:Y:S01]  /*a8e0*/  HMMA.16816.F32.BF16 R124, R16.reuse, R34, R84 ;  /* 0x00000022107c723c */ /* 0x040fe20000041854 */
[----:B------:R-:W-:Y:S07]  /*a8f0*/  LDSM.16.M88.4 R32, [R243+0x2000] ;  /* 0x00200000f320783b */ /* 0x000fee0000000200 */
[C---:B------:R-:W-:Y:S08]  /*a900*/  HMMA.16816.F32.BF16 R120, R16.reuse, R28, R68 ;  /* 0x0000001c1078723c */ /* 0x040ff00000041844 */
[C---:B------:R-:W-:Y:S08]  /*a910*/  HMMA.16816.F32.BF16 R116, R16.reuse, R30, R64 ;  /* 0x0000001e1074723c */ /* 0x040ff00000041840 */
[C---:B------:R-:W-:Y:S01]  /*a920*/  HMMA.16816.F32.BF16 R112, R16.reuse, R20, R56 ;  /* 0x000000141070723c */ /* 0x040fe20000041838 */
[----:B------:R-:W-:Y:S07]  /*a930*/  LDSM.16.M88.4 R56, [R243+0x3800] ;  /* 0x00380000f338783b */ /* 0x000fee0000000200 */
[C---:B------:R-:W-:Y:S01]  /*a940*/  HMMA.16816.F32.BF16 R88, R16.reuse, R22, R48 ;  /* 0x000000161058723c */ /* 0x040fe20000041830 */
[----:B------:R-:W-:Y:S07]  /*a950*/  LDSM.16.M88.4 R48, [R243+0x3000] ;  /* 0x00300000f330783b */ /* 0x000fee0000000200 */
[C---:B------:R-:W-:Y:S01]  /*a960*/  HMMA.16816.F32.BF16 R108, R16.reuse, R40, R36 ;  /* 0x00000028106c723c */ /* 0x040fe20000041824 */
[----:B------:R-:W-:Y:S07]  /*a970*/  LDSM.16.M88.4 R36, [R232+0x7100] ;  /* 0x00710000e824783b */ /* 0x000fee0000000200 */
[----:B------:R-:W-:Y:S01]  /*a980*/  HMMA.16816.F32.BF16 R96, R16, R42, R24 ;  /* 0x0000002a1060723c */ /* 0x000fe20000041818 */
[----:B------:R-:W2:Y:S04]  /*a990*/  LDSM.16.M88.4 R16, [R239+0xc100] ;  /* 0x00c10000ef10783b */ /* 0x000ea80000000200 */
[----:B------:R-:W-:Y:S03]  /*a9a0*/  LDSM.16.M88.4 R24, [R241+0xc100] ;  /* 0x00c10000f118783b */ /* 0x000fe60000000200 */
[C---:B------:R-:W-:Y:S01]  /*a9b0*/  HMMA.16816.F32.BF16 R80, R8.reuse, R30, R80 ;  /* 0x0000001e0850723c */ /* 0x040fe20000041850 */
[----:B------:R-:W-:Y:S07]  /*a9c0*/  LDSM.16.M88.4 R28, [R243+0x2800] ;  /* 0x00280000f31c783b */ /* 0x000fee0000000200 */
[C---:B------:R-:W-:Y:S01]  /*a9d0*/  HMMA.16816.F32.BF16 R140, R8.reuse, R22, R72 ;  /* 0x00000016088c723c */ /* 0x040fe20000041848 */
[----:B------:R-:W3:Y:S07]  /*a9e0*/  LDSM.16.M88.4 R20, [R232+0x7900] ;  /* 0x00790000e814783b */ /* 0x000eee0000000200 */
[C---:B------:R-:W-:Y:S08]  /*a9f0*/  HMMA.16816.F32.BF16 R136, R8.reuse, R40, R92 ;  /* 0x000000280888723c */ /* 0x040ff0000004185c */
[----:B------:R-:W-:Y:S01]  /*aa00*/  HMMA.16816.F32.BF16 R132, R8, R42, R60 ;  /* 0x0000002a0884723c */ /* 0x000fe2000004183c */
[----:B------:R-:W4:Y:S07]  /*aa10*/  LDSM.16.M88.4 R8, [R241+0xe100] ;  /* 0x00e10000f108783b */ /* 0x000f2e0000000200 */
[C---:B-1----:R-:W-:Y:S08]  /*aa20*/  HMMA.16816.F32.BF16 R64, R12.reuse, R44, R104 ;  /* 0x0000002c0c40723c */ /* 0x042ff00000041868 */
[----:B------:R-:W-:Y:S08]  /*aa30*/  HMMA.16816.F32.BF16 R60, R12, R46, R80 ;  /* 0x0000002e0c3c723c */ /* 0x000ff00000041850 */
[C---:B--2---:R-:W-:Y:S08]  /*aa40*/  HMMA.16816.F32.BF16 R40, R16.reuse, R44, R120 ;  /* 0x0000002c1028723c */ /* 0x044ff00000041878 */
[----:B------:R-:W-:Y:S08]  /*aa50*/  HMMA.16816.F32.BF16 R44, R16, R46, R116 ;  /* 0x0000002e102c723c */ /* 0x000ff00000041874 */
[C---:B------:R-:W-:Y:S08]  /*aa60*/  HMMA.16816.F32.BF16 R76, R12.reuse, R52, R76 ;  /* 0x000000340c4c723c */ /* 0x040ff0000004184c */
[----:B------:R-:W-:Y:S08]  /*aa70*/  HMMA.16816.F32.BF16 R72, R12, R54, R100 ;  /* 0x000000360c48723c */ /* 0x000ff00000041864 */
[C---:B------:R-:W-:Y:S08]  /*aa80*/  HMMA.16816.F32.BF16 R80, R16.reuse, R52, R128 ;  /* 0x000000341050723c */ /* 0x040ff00000041880 */
[----:B------:R-:W-:Y:S01]  /*aa90*/  HMMA.16816.F32.BF16 R68, R16, R54, R124 ;  /* 0x000000361044723c */ /* 0x000fe2000004187c */
[----:B------:R-:W-:Y:S07]  /*aaa0*/  LDSM.16.M88.4 R52, [R238+0x6100] ;  /* 0x00610000ee34783b */ /* 0x000fee0000000200 */
[C---:B------:R-:W-:Y:S08]  /*aab0*/  HMMA.16816.F32.BF16 R92, R12.reuse, R36, R144 ;  /* 0x000000240c5c723c */ /* 0x040ff00000041890 */
[C---:B------:R-:W-:Y:S08]  /*aac0*/  HMMA.16816.F32.BF16 R104, R12.reuse, R38, R140 ;  /* 0x000000260c68723c */ /* 0x040ff0000004188c */
[C---:B---3--:R-:W-:Y:S08]  /*aad0*/  HMMA.16816.F32.BF16 R100, R12.reuse, R20, R136 ;  /* 0x000000140c64723c */ /* 0x048ff00000041888 */
        /* <DEDUP_REMOVED lines=8> */
[C---:B------:R-:W-:Y:S01]  /*ab60*/  HMMA.16816.F32.BF16 R116, R24.reuse, R30, R44 ;  /* 0x0000001e1874723c */ /* 0x040fe2000004182c */
[----:B------:R-:W3:Y:S07]  /*ab70*/  LDSM.16.M88.4 R44, [R238+0x6900] ;  /* 0x00690000ee2c783b */ /* 0x000eee0000000200 */
[-C--:B------:R-:W-:Y:S01]  /*ab80*/  HMMA.16816.F32.BF16 R124, R24, R28.reuse, R40 ;  /* 0x0000001c187c723c */ /* 0x080fe20000041828 */
[----:B------:R-:W1:Y:S07]  /*ab90*/  LDSM.16.M88.4 R40, [R238+0x7100] ;  /* 0x00710000ee28783b */ /* 0x000e6e0000000200 */
[----:B----4-:R-:W-:Y:S01]  /*aba0*/  HMMA.16816.F32.BF16 R140, R8, R28, R64 ;  /* 0x0000001c088c723c */ /* 0x010fe20000041840 */
[----:B------:R-:W-:-:S07]  /*abb0*/  IMAD R244, R5, 0x2, R240 ;  /* 0x0000000205f47824 */ /* 0x000fce00078e02f0 */
        /* <DEDUP_REMOVED lines=8> */
[C---:B------:R-:W-:Y:S08]  /*ac40*/  HMMA.16816.F32.BF16 R104, R8.reuse, R50, R104 ;  /* 0x000000320868723c */ /* 0x040ff00000041868 */
[C---:B------:R-:W-:Y:S08]  /*ac50*/  HMMA.16816.F32.BF16 R100, R8.reuse, R56, R100 ;  /* 0x000000380864723c */ /* 0x040ff00000041864 */
[----:B------:R-:W-:Y:S01]  /*ac60*/  HMMA.16816.F32.BF16 R128, R8, R58, R84 ;  /* 0x0000003a0880723c */ /* 0x000fe20000041854 */
[----:B------:R-:W4:Y:S07]  /*ac70*/  LDSM.16.M88.4 R8, [R244+0xe100] ;  /* 0x00e10000f408783b */ /* 0x000f2e0000000200 */
[C---:B------:R-:W-:Y:S01]  /*ac80*/  HMMA.16816.F32.BF16 R112, R24.reuse, R48, R12 ;  /* 0x000000301870723c */ /* 0x040fe2000004180c */
[----:B------:R-:W2:Y:S07]  /*ac90*/  LDSM.16.M88.4 R12, [R242+0xc100] ;  /* 0x00c10000f20c783b */ /* 0x000eae0000000200 */
[C---:B------:R-:W-:Y:S01]  /*aca0*/  HMMA.16816.F32.BF16 R76, R24.reuse, R50, R88 ;  /* 0x00000032184c723c */ /* 0x040fe20000041858 */
[----:B------:R-:W3:Y:S07]  /*acb0*/  LDSM.16.M88.4 R48, [R237+0x2000] ;  /* 0x00200000ed30783b */ /* 0x000eee0000000200 */
[C---:B------:R-:W-:Y:S08]  /*acc0*/  HMMA.16816.F32.BF16 R80, R24.reuse, R56, R108 ;  /* 0x000000381850723c */ /* 0x040ff0000004186c */
[----:B------:R-:W-:Y:S01]  /*acd0*/  HMMA.16816.F32.BF16 R72, R24, R58, R96 ;  /* 0x0000003a1848723c */ /* 0x000fe20000041860 */
[----:B------:R-:W4:Y:S01]  /*ace0*/  LDSM.16.M88.4 R24, [R237+0x3800] ;  /* 0x00380000ed18783b */ /* 0x000f220000000200 */
[----:B------:R-:W-:Y:S01]  /*acf0*/  ISETP.GE.AND P0, PT, R155, 0x2, PT ;  /* 0x000000029b00780c */ /* 0x000fe20003f06270 */
[----:B------:R-:W-:-:S05]  /*ad00*/  DEPBAR.LE SB0, 0x0 ;  /* 0x000080000000791a */ /* 0x000fca0000000000 */
        /* <DEDUP_REMOVED lines=8> */
[C---:B------:R-:W-:Y:S08]  /*ad90*/  HMMA.16816.F32.BF16 R108, R20.reuse, R40, R132 ;  /* 0x00000028146c723c */ /* 0x040ff00000041884 */
[C---:B------:R-:W-:Y:S08]  /*ada0*/  HMMA.16816.F32.BF16 R104, R20.reuse, R42, R104 ;  /* 0x0000002a1468723c */ /* 0x040ff00000041868 */
[C---:B------:R-:W-:Y:S08]  /*adb0*/  HMMA.16816.F32.BF16 R100, R20.reuse, R36, R100 ;  /* 0x000000241464723c */ /* 0x040ff00000041864 */
[----:B------:R-:W-:Y:S08]  /*adc0*/  HMMA.16816.F32.BF16 R68, R20, R38, R128 ;  /* 0x000000261444723c */ /* 0x000ff00000041880 */
[C---:B------:R-:W-:Y:S08]  /*add0*/  HMMA.16816.F32.BF16 R44, R16.reuse, R40, R112 ;  /* 0x00000028102c723c */ /* 0x040ff00000041870 */
[C---:B------:R-:W-:Y:S08]  /*ade0*/  HMMA.16816.F32.BF16 R40, R16.reuse, R42, R76 ;  /* 0x0000002a1028723c */ /* 0x040ff0000004184c */
[C---:B------:R-:W-:Y:S08]  /*adf0*/  HMMA.16816.F32.BF16 R20, R16.reuse, R36, R80 ;  /* 0x000000241014723c */ /* 0x040ff00000041850 */
[----:B------:R-:W-:Y:S01]  /*ae00*/  HMMA.16816.F32.BF16 R16, R16, R38, R72 ;  /* 0x000000261010723c */ /* 0x000fe20000041848 */
[----:B------:R-:W-:Y:S01]  /*ae10*/  BSSY B0, `(.L_x_1726) ;  /* 0x0000044000007945 */ /* 0x000fe20003800000 */
[----:B------:R-:W-:-:S02]  /*ae20*/  IADD3 R251, R243, 0x800, RZ ;  /* 0x00000800f3fb7810 */ /* 0x000fc40007ffe0ff */
[----:B------:R-:W-:-:S04]  /*ae30*/  IADD3 R250, R243, 0x1000, RZ ;  /* 0x00001000f3fa7810 */ /* 0x000fc80007ffe0ff */
[----:B----4-:R-:W-:Y:S01]  /*ae40*/  HMMA.16816.F32.BF16 R88, R8, R32, R88 ;  /* 0x000000200858723c */ /* 0x010fe20000041858 */
[C---:B------:R-:W-:Y:S02]  /*ae50*/  IADD3 R249, R243.reuse, 0x1800, RZ ;  /* 0x00001800f3f97810 */ /* 0x040fe40007ffe0ff */
[----:B------:R-:W-:-:S05]  /*ae60*/  IADD3 R248, R243, 0x2000, RZ ;  /* 0x00002000f3f87810 */ /* 0x000fca0007ffe0ff */
[----:B------:R-:W-:Y:S01]  /*ae70*/  HMMA.16816.F32.BF16 R84, R8, R34, R84 ;  /* 0x000000220854723c */ /* 0x000fe20000041854 */
[C---:B------:R-:W-:Y:S02]  /*ae80*/  IADD3 R247, R243.reuse, 0x2800, RZ ;  /* 0x00002800f3f77810 */ /* 0x040fe40007ffe0ff */
[----:B------:R-:W-:-:S05]  /*ae90*/  IADD3 R246, R243, 0x3000, RZ ;  /* 0x00003000f3f67810 */ /* 0x000fca0007ffe0ff */
[----:B------:R-:W-:Y:S01]  /*aea0*/  HMMA.16816.F32.BF16 R56, R12, R32, R56 ;  /* 0x000000200c38723c */ /* 0x000fe20000041838 */
[----:B------:R-:W-:-:S07]  /*aeb0*/  IADD3 R245, R243, 0x3800, RZ ;  /* 0x00003800f3f57810 */ /* 0x000fce0007ffe0ff */
[----:B------:R-:W-:Y:S08]  /*aec0*/  HMMA.16816.F32.BF16 R52, R12, R34, R52 ;  /* 0x000000220c34723c */ /* 0x000ff00000041834 */
        /* <DEDUP_REMOVED lines=17> */
[----:B------:R-:W-:Y:S01]  /*afe0*/  IADD3 R0, R155, -0x2, RZ ;  /* 0xfffffffe9b007810 */ /* 0x000fe20007ffe0ff */
[----:B------:R-:W-:-:S03]  /*aff0*/  UIADD3 UR13, UP0, UR10, 0x80, URZ ;  /* 0x000000800a0d7890 */ /* 0x000fc6000ff1e03f */
[----:B------:R-:W-:Y:S01]  /*b000*/  SHF.R.S32.HI R7, RZ, 0x1f, R0 ;  /* 0x0000001fff077819 */ /* 0x000fe20000011400 */
[----:B------:R-:W-:Y:S01]  /*b010*/  IMAD R6, R152, R0, RZ ;  /* 0x0000000098067224 */ /* 0x000fe200078e02ff */
[----:B------:R-:W-:Y:S01]  /*b020*/  UIADD3.X UR12, URZ, UR6, URZ, UP0, !UPT ;  /* 0x000000063f0c7290 */ /* 0x000fe200087fe43f */
[----:B--2---:R-:W-:Y:S02]  /*b030*/  IMAD.MOV.U32 R3, RZ, RZ, R159 ;  /* 0x000000ffff037224 */ /* 0x004fe400078e009f */
[----:B---3--:R-:W-:-:S04]  /*b040*/  IMAD.MOV.U32 R2, RZ, RZ, R156 ;  /* 0x000000ffff027224 */ /* 0x008fc800078e009c */
[----:B------:R-:W-:-:S04]  /*b050*/  IMAD.WIDE.U32 R8, R0, R153, R2 ;  /* 0x0000009900087225 */ /* 0x000fc800078e0002 */
[----:B------:R-:W-:Y:S01]  /*b060*/  IMAD.MOV.U32 R3, RZ, RZ, c[0x0][0x1e0] ;  /* 0x00007800ff037624 */ /* 0x000fe200078e00ff */
[----:B------:R-:W-:Y:S01]  /*b070*/  LEA R2, P1, R8, c[0x0][0x1c8], 0x1 ;  /* 0x0000720008027a11 */ /* 0x000fe200078208ff */
[----:B------:R-:W-:Y:S02]  /*b080*/  IMAD R0, R7, R153, R6 ;  /* 0x0000009907007224 */ /* 0x000fe400078e0206 */
[----:B------:R-:W-:Y:S02]  /*b090*/  IMAD.MOV.U32 R6, RZ, RZ, c[0x0][0x1e4] ;  /* 0x00007900ff067624 */ /* 0x000fe400078e00ff */
[----:B------:R-:W-:Y:S02]  /*b0a0*/  IMAD.SHL.U32 R11, R3, 0x20, RZ ;  /* 0x00000020030b7824 */ /* 0x000fe400078e00ff */
[----:B------:R-:W-:Y:S01]  /*b0b0*/  IMAD.IADD R0, R9, 0x1, R0 ;  /* 0x0000000109007824 */ /* 0x000fe200078e0200 */
[----:B------:R-:W-:Y:S02]  /*b0c0*/  SHF.L.U64.HI R9, R3, 0x5, R6 ;  /* 0x0000000503097819 */ /* 0x000fe40000010206 */
[----:B------:R-:W-:-:S02]  /*b0d0*/  IADD3 R6, P0, R2, R11, RZ ;  /* 0x0000000b02067210 */ /* 0x000fc40007f1e0ff */
[----:B------:R-:W-:Y:S02]  /*b0e0*/  LEA.HI.X R3, R8, c[0x0][0x1cc], R0, 0x1, P1 ;  /* 0x0000730008037a11 */ /* 0x000fe400008f0c00 */
[----:B------:R-:W-:-:S03]  /*b0f0*/  IADD3 R10, P2, R6, UR13, RZ ;  /* 0x0000000d060a7c10 */ /* 0x000fc6000ff5e0ff */
[----:B------:R-:W-:Y:S01]  /*b100*/  IMAD.X R7, R9, 0x1, R3, P0 ;  /* 0x0000000109077824 */ /* 0x000fe200000e0603 */
[----:B------:R-:W-:Y:S01]  /*b110*/  @!PT LDS RZ, [RZ] ;  /* 0x00000000fffff984 */ /* 0x000fe20000000800 */
[----:B------:R-:W-:Y:S01]  /*b120*/  @!PT LDS RZ, [RZ] ;  /* 0x00000000fffff984 */ /* 0x000fe20000000800 */
[----:B------:R-:W-:Y:S01]  /*b130*/  @!PT LDS RZ, [RZ] ;  /* 0x00000000fffff984 */ /* 0x000fe20000000800 */
[----:B------:R1:W-:Y:S01]  /*b140*/  LDGSTS.E.BYPASS.LTC128B.128 [R252+0x4100], [R2.64], !P6 ;  /* 0x0410000002fc7fae */ /* 0x0003e2000f101d48 */
[----:B------:R-:W-:-:S03]  /*b150*/  IADD3 R12, P1, P0, R11, 0x80, R2 ;  /* 0x000000800b0c7810 */ /* 0x000fc6000783e002 */
[----:B------:R1:W-:Y:S01]  /*b160*/  LDGSTS.E.BYPASS.LTC128B.128 [R252+0x6100], [R2.64+0x80], !P5 ;  /* 0x0610008002fc7fae */ /* 0x0003e2000e901d48 */
[----:B------:R-:W-:-:S03]  /*b170*/  IADD3.X R13, R9, RZ, R3, P1, P0 ;  /* 0x000000ff090d7210 */ /* 0x000fc60000fe0403 */
[----:B------:R2:W-:Y:S04]  /*b180*/  LDGSTS.E.BYPASS.LTC128B.128 [R252+0x4900], [R6.64], !P6 ;  /* 0x0490000006fc7fae */ /* 0x0005e8000f101d48 */
[----:B------:R3:W-:Y:S01]  /*b190*/  LDGSTS.E.BYPASS.LTC128B.128 [R252+0x6900], [R12.64], !P5 ;  /* 0x069000000cfc7fae */ /* 0x0007e2000e901d48 */
[----:B-1----:R-:W-:-:S04]  /*b1a0*/  IADD3 R2, P3, R6, R11, RZ ;  /* 0x0000000b06027210 */ /* 0x002fc80007f7e0ff */
[C---:B------:R-:W-:Y:S01]  /*b1b0*/  IADD3 R8, P1, R2.reuse, R11, RZ ;  /* 0x0000000b02087210 */ /* 0x040fe20007f3e0ff */
[C-C-:B------:R-:W-:Y:S01]  /*b1c0*/  IMAD.X R3, R7.reuse, 0x1, R9.reuse, P3 ;  /* 0x0000000107037824 */ /* 0x140fe200018e0609 */
[----:B--2---:R-:W-:Y:S02]  /*b1d0*/  IADD3 R6, P0, R2, UR13, RZ ;  /* 0x0000000d02067c10 */ /* 0x004fe4000ff1e0ff */
[----:B------:R-:W-:Y:S01]  /*b1e0*/  IADD3.X R11, R7, UR12, RZ, P2, !PT ;  /* 0x0000000c070b7c10 */ /* 0x000fe200097fe4ff */
[C---:B------:R-:W-:Y:S01]  /*b1f0*/  IMAD.X R9, R3.reuse, 0x1, R9, P1 ;  /* 0x0000000103097824 */ /* 0x040fe200008e0609 */
[----:B------:R-:W-:Y:S01]  /*b200*/  IADD3.X R7, R3, UR12, RZ, P0, !PT ;  /* 0x0000000c03077c10 */ /* 0x000fe200087fe4ff */
[----:B------:R3:W-:Y:S04]  /*b210*/  LDGSTS.E.BYPASS.LTC128B.128 [R252+0x5100], [R2.64], !P6 ;  /* 0x0510000002fc7fae */ /* 0x0007e8000f101d48 */
[----:B------:R3:W-:Y:S04]  /*b220*/  LDGSTS.E.BYPASS.LTC128B.128 [R252+0x7100], [R10.64], !P5 ;  /* 0x071000000afc7fae */ /* 0x0007e8000e901d48 */
[----:B------:R3:W-:Y:S04]  /*b230*/  LDGSTS.E.BYPASS.LTC128B.128 [R252+0x5900], [R8.64], !P6 ;  /* 0x0590000008fc7fae */ /* 0x0007e8000f101d48 */
[----:B------:R3:W-:Y:S02]  /*b240*/  LDGSTS.E.BYPASS.LTC128B.128 [R252+0x7900], [R6.64], !P5 ;  /* 0x0790000006fc7fae */ /* 0x0007e4000e901d48 */
.L_x_1727:
[----:B------:R-:W-:Y:S05]  /*b250*/  BSYNC B0 ;  /* 0x0000000000007941 */ /* 0x000fea0003800000 */
.L_x_1726:
[----:B------:R-:W2:Y:S04]  /*b260*/  LDL R208, [R1+0x4] ;  /* 0x0000040001d07983 */ /* 0x000ea80000100800 */
[----:B---3--:R-:W3:Y:S01]  /*b270*/  LDL R13, [R1+0xac] ;  /* 0x0000ac00010d7983 */ /* 0x008ee20000100800 */
[----:B------:R-:W-:Y:S01]  /*b280*/  FMUL.FTZ R0, R65, c[0x0][0x320] ;  /* 0x0000c80041007a20 */ /* 0x000fe20000410000 */
[----:B------:R-:W-:Y:S01]  /*b290*/  SHF.R.S32.HI R3, RZ, 0x1f, R148 ;  /* 0x0000001fff037819 */ /* 0x000fe20000011494 */
[----:B------:R-:W-:Y:S01]  /*b2a0*/  IMAD.MOV.U32 R6, RZ, RZ, c[0x0][0x2c4] ;  /* 0x0000b100ff067624 */ /* 0x000fe200078e00ff */
        /* <DEDUP_REMOVED lines=82> */
[----:B------:R1:W-:Y:S01]  /*b7d0*/  MUFU.TANH R20, R0 ;  /* 0x0000000000147308 */ /* 0x0003e20000002400 */
[----:B------:R-:W-:Y:S02]  /*b7e0*/  LEA.HI R2, R3, R148, RZ, 0x2 ;  /* 0x0000009403027211 */ /* 0x000fe400078f10ff */
[----:B------:R-:W-:Y:S01]  /*b7f0*/  ISETP.NE.AND P0, PT, R6, 0x1, PT ;  /* 0x000000010600780c */ /* 0x000fe20003f05270 */
[----:B-1----:R-:W-:-:S04]  /*b800*/  FMUL.FTZ R0, R102, c[0x0][0x320] ;  /* 0x0000c80066007a20 */ /* 0x002fc80000410000 */
[----:B------:R1:W-:Y:S01]  /*b810*/  MUFU.TANH R39, R0 ;  /* 0x0000000000277308 */ /* 0x0003e20000002400 */
[----:B------:R-:W-:Y:S01]  /*b820*/  LOP3.LUT R2, R2, 0xfffffffc, RZ, 0xc0, !PT ;  /* 0xfffffffc02027812 */ /* 0x000fe200078ec0ff */
[----:B-1----:R-:W-:-:S06]  /*b830*/  FMUL.FTZ R0, R103, c[0x0][0x320] ;  /* 0x0000c80067007a20 */ /* 0x002fcc0000410000 */
[----:B------:R1:W-:Y:S02]  /*b840*/  MUFU.TANH R40, R0 ;  /* 0x0000000000287308 */ /* 0x0003e40000002400 */
[----:B-1----:R-:W-:Y:S01]  /*b850*/  LEA.HI R0, R3, R148, RZ, 0x5 ;  /* 0x0000009403007211 */ /* 0x002fe200078f28ff */
[----:B------:R-:W-:-:S03]  /*b860*/  FMUL.FTZ R3, R88, c[0x0][0x320] ;  /* 0x0000c80058037a20 */ /* 0x000fc60000410000 */
[--C-:B------:R-:W-:Y:S02]  /*b870*/  SHF.R.S32.HI R6, RZ, 0x5, R0.reuse ;  /* 0x00000005ff067819 */ /* 0x100fe40000011400 */
[----:B------:R-:W-:Y:S02]  /*b880*/  SHF.R.S32.HI R7, RZ, 0x1f, R0 ;  /* 0x0000001fff077819 */ /* 0x000fe40000011400 */
[----:B------:R-:W-:Y:S02]  /*b890*/  LOP3.LUT R0, R0, 0xffffffe0, RZ, 0xc0, !PT ;  /* 0xffffffe000007812 */ /* 0x000fe400078ec0ff */
[----:B------:R-:W-:Y:S01]  /*b8a0*/  LEA.HI R8, R7, R6, RZ, 0x2 ;  /* 0x0000000607087211 */ /* 0x000fe200078f10ff */
[----:B------:R1:W-:Y:S01]  /*b8b0*/  MUFU.TANH R19, R3 ;  /* 0x0000000300137308 */ /* 0x0003e20000002400 */
[----:B------:R-:W-:Y:S02]  /*b8c0*/  IADD3 R0, R148, -R0, RZ ;  /* 0x8000000094007210 */ /* 0x000fe40007ffe0ff */
[----:B------:R-:W-:-:S02]  /*b8d0*/  LOP3.LUT R8, R8, 0xffffffc, RZ, 0xc0, !PT ;  /* 0x0ffffffc08087812 */ /* 0x000fc400078ec0ff */
[----:B------:R-:W-:-:S03]  /*b8e0*/  SHF.R.S32.HI R11, RZ, 0x1f, R0 ;  /* 0x0000001fff0b7819 */ /* 0x000fc60000011400 */
[----:B------:R-:W-:Y:S01]  /*b8f0*/  IMAD.IADD R10, R6, 0x1, -R8 ;  /* 0x00000001060a7824 */ /* 0x000fe200078e0a08 */
[----:B------:R-:W-:Y:S01]  /*b900*/  LEA.HI R6, R11, R0, RZ, 0x2 ;  /* 0x000000000b067211 */ /* 0x000fe200078f10ff */
[----:B-1----:R-:W-:-:S05]  /*b910*/  IMAD.IADD R3, R148, 0x1, -R2 ;  /* 0x0000000194037824 */ /* 0x002fca00078e0a02 */
[----:B------:R-:W-:Y:S01]  /*b920*/  LEA.HI R2, R3, R3, RZ, 0x1 ;  /* 0x0000000303027211 */ /* 0x000fe200078f08ff */
[----:B------:R-:W-:Y:S01]  /*b930*/  FMUL.FTZ R7, R89, c[0x0][0x320] ;  /* 0x0000c80059077a20 */ /* 0x000fe20000410000 */
[----:B------:R-:W-:Y:S02]  /*b940*/  SHF.R.S32.HI R14, RZ, 0x2, R6 ;  /* 0x00000002ff0e7819 */ /* 0x000fe40000011406 */
[C---:B------:R-:W-:Y:S02]  /*b950*/  LOP3.LUT R9, R2.reuse, 0x1ffffffe, RZ, 0xc0, !PT ;  /* 0x1ffffffe02097812 */ /* 0x040fe400078ec0ff */
[----:B------:R-:W-:Y:S01]  /*b960*/  SHF.L.U32 R2, R2, 0x5, RZ ;  /* 0x0000000502027819 */ /* 0x000fe200000006ff */
[----:B------:R1:W-:Y:S02]  /*b970*/  MUFU.TANH R18, R7 ;  /* 0x0000000700127308 */ /* 0x0003e40000002400 */
[----:B------:R-:W-:Y:S01]  /*b980*/  IMAD.IADD R8, R3, 0x1, -R9 ;  /* 0x0000000103087824 */ /* 0x000fe200078e0a09 */
[----:B------:R-:W-:Y:S01]  /*b990*/  LOP3.LUT R9, R2, 0xffffffc0, RZ, 0xc0, !PT ;  /* 0xffffffc002097812 */ /* 0x000fe200078ec0ff */
[----:B------:R-:W-:-:S02]  /*b9a0*/  IMAD.SHL.U32 R12, R10, 0x10, RZ ;  /* 0x000000100a0c7824 */ /* 0x000fc400078e00ff */
[----:B--2---:R-:W-:-:S05]  /*b9b0*/  IMAD R2, R208, 0x80, R14 ;  /* 0x00000080d0027824 */ /* 0x004fca00078e020e */
[----:B------:R-:W-:Y:S01]  /*b9c0*/  IADD3 R2, R9, R2, R12 ;  /* 0x0000000209027210 */ /* 0x000fe20007ffe00c */
[----:B-1----:R-:W-:-:S04]  /*b9d0*/  FMUL.FTZ R7, R68, c[0x0][0x320] ;  /* 0x0000c80044077a20 */ /* 0x002fc80000410000 */
[----:B------:R1:W-:Y:S01]  /*b9e0*/  MUFU.TANH R17, R7 ;  /* 0x0000000700117308 */ /* 0x0003e20000002400 */
[----:B------:R-:W-:Y:S01]  /*b9f0*/  FMUL.FTZ R3, R69, c[0x0][0x320] ;  /* 0x0000c80045037a20 */ /* 0x000fe20000410000 */
[----:B------:R2:W-:Y:S06]  /*ba00*/  STL [R1+0xc0], R9 ;  /* 0x0000c00901007387 */ /* 0x0005ec0000100800 */
[----:B------:R4:W-:Y:S01]  /*ba10*/  MUFU.TANH R33, R3 ;  /* 0x0000000300217308 */ /* 0x0009e20000002400 */
[----:B-1----:R-:W-:-:S05]  /*ba20*/  SHF.L.U32 R7, R8, 0x3, RZ ;  /* 0x0000000308077819 */ /* 0x002fca00000006ff */
[----:B--2---:R-:W-:Y:S02]  /*ba30*/  IMAD.IADD R9, R7, 0x1, R2 ;  /* 0x0000000107097824 */ /* 0x004fe400078e0202 */
[----:B------:R-:W-:Y:S02]  /*ba40*/  FMUL.FTZ R2, R70, c[0x0][0x320] ;  /* 0x0000c80046027a20 */ /* 0x000fe40000410000 */
[----:B----4-:R-:W-:Y:S02]  /*ba50*/  @P0 IMAD.HI.U32 R3, R9, c[0x0][0x2c8], RZ ;  /* 0x0000b20009030a27 */ /* 0x010fe400078e00ff */
[----:B------:R1:W-:Y:S03]  /*ba60*/  MUFU.TANH R32, R2 ;  /* 0x0000000200207308 */ /* 0x0003e60000002400 */
[----:B------:R-:W-:Y:S01]  /*ba70*/  @P0 SHF.R.U32.HI R9, RZ, c[0x0][0x2cc], R3 ;  /* 0x0000b300ff090a19 */ /* 0x000fe20000011603 */
[----:B------:R-:W-:Y:S01]  /*ba80*/  STL [R1+0xb4], R7 ;  /* 0x0000b40701007387 */ /* 0x000fe20000100800 */
[----:B------:R-:W-:-:S03]  /*ba90*/  FMUL.FTZ R3, R99, c[0x0][0x320] ;  /* 0x0000c80063037a20 */ /* 0x000fc60000410000 */
[----:B------:R-:W2:Y:S01]  /*baa0*/  SHFL.IDX PT, R7, R9, 0x2, 0x1c1f ;  /* 0x005c1f0009077f89 */ /* 0x000ea200000e0000 */
[----:B-1----:R-:W-:-:S03]  /*bab0*/  FMUL.FTZ R2, R71, c[0x0][0x320] ;  /* 0x0000c80047027a20 */ /* 0x002fc60000410000 */
[----:B------:R1:W-:Y:S01]  /*bac0*/  STL [R1+0xc4], R12 ;  /* 0x0000c40c01007387 */ /* 0x0003e20000100800 */
[----:B------:R4:W-:Y:S03]  /*bad0*/  MUFU.TANH R31, R2 ;  /* 0x00000002001f7308 */ /* 0x0009e60000002400 */
[----:B------:R2:W-:Y:S01]  /*bae0*/  STL [R1+0xc8], R14 ;  /* 0x0000c80e01007387 */ /* 0x0005e20000100800 */
[----:B----4-:R-:W-:Y:S01]  /*baf0*/  LOP3.LUT R2, R6, 0x7ffffffc, RZ, 0xc0, !PT ;  /* 0x7ffffffc06027812 */ /* 0x010fe200078ec0ff */
[----:B------:R-:W-:-:S03]  /*bb00*/  IMAD.MOV.U32 R6, RZ, RZ, -0x40 ;  /* 0xffffffc0ff067424 */ /* 0x000fc600078e00ff */
[----:B-1----:R1:W-:Y:S01]  /*bb10*/  MUFU.TANH R12, R3 ;  /* 0x00000003000c7308 */ /* 0x0023e20000002400 */
[----:B------:R-:W4:Y:S01]  /*bb20*/  SHFL.IDX PT, R8, R9, 0x3, 0x1c1f ;  /* 0x007c1f0009087f89 */ /* 0x000f2200000e0000 */
[----:B-1----:R-:W-:Y:S01]  /*bb30*/  IADD3 R3, R0, -R2, RZ ;  /* 0x8000000200037210 */ /* 0x002fe20007ffe0ff */
[----:B------:R-:W-:Y:S02]  /*bb40*/  IMAD R2, R149, R6, 0x1 ;  /* 0x0000000195027424 */ /* 0x000fe400078e0206 */
[----:B------:R-:W-:Y:S02]  /*bb50*/  FMUL.FTZ R0, R96, c[0x0][0x320] ;  /* 0x0000c80060007a20 */ /* 0x000fe40000410000 */
[----:B--2---:R-:W-:Y:S02]  /*bb60*/  IMAD.SHL.U32 R14, R3, 0x2, RZ ;  /* 0x00000002030e7824 */ /* 0x004fe400078e00ff */
[----:B------:R1:W2:Y:S03]  /*bb70*/  MUFU.TANH R10, R0 ;  /* 0x00000000000a7308 */ /* 0x0002a60000002400 */
[--C-:B---3--:R-:W-:Y:S01]  /*bb80*/  IADD3 R2, -R14, R2, R13.reuse ;  /* 0x000000020e027210 */ /* 0x108fe20007ffe10d */
[----:B------:R-:W-:-:S04]  /*bb90*/  IMAD R3, R149, -0x40, R13 ;  /* 0xffffffc095037824 */ /* 0x000fc800078e020d */
[----:B------:R-:W-:Y:S01]  /*bba0*/  IMAD.IADD R13, R2, 0x1, -R154 ;  /* 0x00000001020d7824 */ /* 0x000fe200078e0a9a */
[----:B------:R3:W-:Y:S01]  /*bbb0*/  STL [R1+0xb0], R14 ;  /* 0x0000b00e01007387 */ /* 0x0007e20000100800 */
[----:B-1----:R-:W-:-:S04]  /*bbc0*/  FMUL.FTZ R0, R97, c[0x0][0x320] ;  /* 0x0000c80061007a20 */ /* 0x002fc80000410000 */
[----:B------:R1:W1:Y:S01]  /*bbd0*/  MUFU.TANH R11, R0 ;  /* 0x00000000000b7308 */ /* 0x0002620000002400 */
[----:B------:R-:W-:Y:S01]  /*bbe0*/  IMAD.IADD R2, R13, 0x1, R7 ;  /* 0x000000010d027824 */ /* 0x000fe200078e0207 */
[----:B---3--:R-:W-:-:S04]  /*bbf0*/  IADD3 R14, -R14, R3, RZ ;  /* 0x000000030e0e7210 */ /* 0x008fc80007ffe1ff */
[----:B------:R-:W-:-:S04]  /*bc00*/  IMNMX R2, R14, R2, PT ;  /* 0x000000020e027217 */ /* 0x000fc80003800200 */
[C---:B------:R-:W-:Y:S02]  /*bc10*/  ISETP.GT.AND P0, PT, R2.reuse, RZ, PT ;  /* 0x000000ff0200720c */ /* 0x040fe40003f04270 */
[----:B------:R-:W-:Y:S01]  /*bc20*/  ISETP.GT.AND P1, PT, R2, 0x1, PT ;  /* 0x000000010200780c */ /* 0x000fe20003f24270 */
[----:B-1----:R-:W-:Y:S01]  /*bc30*/  FMUL.FTZ R0, R98, c[0x0][0x320] ;  /* 0x0000c80062007a20 */ /* 0x002fe20000410000 */
[----:B------:R-:W-:Y:S02]  /*bc40*/  ISETP.GT.AND P2, PT, R2, 0x8, PT ;  /* 0x000000080200780c */ /* 0x000fe40003f44270 */
[----:B--2---:R-:W-:Y:S02]  /*bc50*/  FSEL R10, R10, -INF , P0 ;  /* 0xff8000000a0a7808 */ /* 0x004fe40000000000 */
[----:B------:R-:W-:Y:S02]  /*bc60*/  FSEL R11, R11, -INF , P1 ;  /* 0xff8000000b0b7808 */ /* 0x000fe40000800000 */
[----:B------:R-:W-:-:S02]  /*bc70*/  ISETP.GT.AND P0, PT, R2, 0x10, PT ;  /* 0x000000100200780c */ /* 0x000fc40003f04270 */
[C---:B------:R-:W-:Y:S01]  /*bc80*/  ISETP.GT.AND P1, PT, R2.reuse, 0x11, PT ;  /* 0x000000110200780c */ /* 0x040fe20003f24270 */
[----:B------:R1:W2:Y:S01]  /*bc90*/  MUFU.TANH R7, R0 ;  /* 0x0000000000077308 */ /* 0x0002a20000002400 */
[----:B------:R-:W-:Y:S02]  /*bca0*/  FSEL R15, R15, -INF , P2 ;  /* 0xff8000000f0f7808 */ /* 0x000fe40001000000 */
[----:B------:R-:W-:Y:S02]  /*bcb0*/  ISETP.GT.AND P2, PT, R2, 0x18, PT ;  /* 0x000000180200780c */ /* 0x000fe40003f44270 */
[----:B------:R-:W-:Y:S02]  /*bcc0*/  FSEL R21, R19, -INF , P0 ;  /* 0xff80000013157808 */ /* 0x000fe40000000000 */
[----:B------:R-:W-:Y:S01]  /*bcd0*/  FSEL R24, R18, -INF , P1 ;  /* 0xff80000012187808 */ /* 0x000fe20000800000 */
[----:B----4-:R-:W-:Y:S01]  /*bce0*/  IMAD.IADD R6, R13, 0x1, R8 ;  /* 0x000000010d067824 */ /* 0x010fe200078e0208 */
[----:B------:R-:W-:Y:S01]  /*bcf0*/  ISETP.GT.AND P0, PT, R2, 0x20, PT ;  /* 0x000000200200780c */ /* 0x000fe20003f04270 */
[----:B------:R-:W-:Y:S01]  /*bd00*/  FMUL.FTZ R3, R90, c[0x0][0x320] ;  /* 0x0000c8005a037a20 */ /* 0x000fe20000410000 */
[----:B------:R-:W-:-:S02]  /*bd10*/  ISETP.GT.AND P1, PT, R2, 0x21, PT ;  /* 0x000000210200780c */ /* 0x000fc40003f24270 */
[----:B------:R-:W-:Y:S01]  /*bd20*/  FSEL R26, R26, -INF , P2 ;  /* 0xff8000001a1a7808 */ /* 0x000fe20001000000 */
[----:B------:R3:W4:Y:S01]  /*bd30*/  MUFU.TANH R8, R3 ;  /* 0x0000000300087308 */ /* 0x0007220000002400 */
[----:B------:R-:W-:Y:S02]  /*bd40*/  ISETP.GT.AND P2, PT, R2, 0x28, PT ;  /* 0x000000280200780c */ /* 0x000fe40003f44270 */
[----:B------:R-:W-:Y:S02]  /*bd50*/  FSEL R180, R36, -INF , P0 ;  /* 0xff80000024b47808 */ /* 0x000fe40000000000 */
[----:B------:R-:W-:Y:S02]  /*bd60*/  FSEL R181, R30, -INF , P1 ;  /* 0xff8000001eb57808 */ /* 0x000fe40000800000 */
[C---:B------:R-:W-:Y:S02]  /*bd70*/  ISETP.GT.AND P0, PT, R2.reuse, 0x30, PT ;  /* 0x000000300200780c */ /* 0x040fe40003f04270 */
[----:B------:R-:W-:-:S02]  /*bd80*/  ISETP.GT.AND P1, PT, R2, 0x31, PT ;  /* 0x000000310200780c */ /* 0x000fc40003f24270 */
[----:B-1----:R-:W-:Y:S02]  /*bd90*/  IMNMX R0, R14, R6, PT ;  /* 0x000000060e007217 */ /* 0x002fe40003800200 */
[----:B------:R-:W-:Y:S02]  /*bda0*/  ISETP.GT.AND P3, PT, R2, 0x9, PT ;  /* 0x000000090200780c */ /* 0x000fe40003f64270 */
[----:B---3--:R-:W-:Y:S02]  /*bdb0*/  FMNMX.FTZ R3, R10, R11, !PT ;  /* 0x0000000b0a037209 */ /* 0x008fe40007810000 */
[----:B------:R-:W-:Y:S02]  /*bdc0*/  FSEL R182, R29, -INF , P2 ;  /* 0xff8000001db67808 */ /* 0x000fe40001000000 */
[----:B------:R-:W-:Y:S02]  /*bdd0*/  ISETP.GT.AND P2, PT, R2, 0x38, PT ;  /* 0x000000380200780c */ /* 0x000fe40003f44270 */
[----:B------:R-:W-:-:S02]  /*bde0*/  FSEL R224, R25, -INF , P0 ;  /* 0xff80000019e07808 */ /* 0x000fc40000000000 */
[----:B------:R-:W-:Y:S02]  /*bdf0*/  FSEL R179, R20, -INF , P1 ;  /* 0xff80000014b37808 */ /* 0x000fe40000800000 */
[----:B------:R-:W-:Y:S02]  /*be00*/  FSEL R16, R16, -INF , P3 ;  /* 0xff80000010107808 */ /* 0x000fe40001800000 */
[C---:B------:R-:W-:Y:S02]  /*be10*/  ISETP.GT.AND P0, PT, R0.reuse, RZ, PT ;  /* 0x000000ff0000720c */ /* 0x040fe40003f04270 */
[----:B------:R-:W-:Y:S02]  /*be20*/  ISETP.GT.AND P1, PT, R0, 0x1, PT ;  /* 0x000000010000780c */ /* 0x000fe40003f24270 */
[----:B------:R-:W-:Y:S02]  /*be30*/  FMNMX.FTZ R3, R15, R3, !PT ;  /* 0x000000030f037209 */ /* 0x000fe40007810000 */
[----:B------:R-:W-:-:S02]  /*be40*/  FSEL R184, R17, -INF , P2 ;  /* 0xff80000011b87808 */ /* 0x000fc40001000000 */
[----:B------:R-:W-:Y:S02]  /*be50*/  ISETP.GT.AND P2, PT, R0, 0x8, PT ;  /* 0x000000080000780c */ /* 0x000fe40003f44270 */
[----:B--2---:R-:W-:Y:S02]  /*be60*/  FSEL R17, R7, -INF , P0 ;  /* 0xff80000007117808 */ /* 0x004fe40000000000 */
[----:B------:R-:W-:Y:S02]  /*be70*/  FSEL R18, R12, -INF , P1 ;  /* 0xff8000000c127808 */ /* 0x000fe40000800000 */
[----:B------:R-:W-:Y:S02]  /*be80*/  FMNMX.FTZ R3, R16, R3, !PT ;  /* 0x0000000310037209 */ /* 0x000fe40007810000 */
[----:B------:R-:W-:Y:S02]  /*be90*/  ISETP.GT.AND P3, PT, R2, 0x19, PT ;  /* 0x000000190200780c */ /* 0x000fe40003f64270 */
[----:B------:R-:W-:-:S02]  /*bea0*/  ISETP.GT.AND P0, PT, R0, 0x9, PT ;  /* 0x000000090000780c */ /* 0x000fc40003f04270 */
[----:B------:R-:W-:Y:S02]  /*beb0*/  FSEL R19, R37, -INF , P2 ;  /* 0xff80000025137808 */ /* 0x000fe40001000000 */
[----:B------:R-:W-:Y:S02]  /*bec0*/  FMNMX.FTZ R6, R17, R18, !PT ;  /* 0x0000001211067209 */ /* 0x000fe40007810000 */
[----:B------:R-:W-:Y:S02]  /*bed0*/  FMNMX.FTZ R3, R21, R3, !PT ;  /* 0x0000000315037209 */ /* 0x000fe40007810000 */
[----:B------:R-:W-:Y:S02]  /*bee0*/  FSEL R27, R27, -INF , P3 ;  /* 0xff8000001b1b7808 */ /* 0x000fe40001800000 */
[----:B------:R-:W-:Y:S02]  /*bef0*/  ISETP.GT.AND P3, PT, R2, 0x29, PT ;  /* 0x000000290200780c */ /* 0x000fe40003f64270 */
[----:B------:R-:W-:-:S02]  /*bf00*/  ISETP.GT.AND P1, PT, R0, 0x10, PT ;  /* 0x000000100000780c */ /* 0x000fc40003f24270 */
[----:B------:R-:W-:Y:S02]  /*bf10*/  FSEL R20, R38, -INF , P0 ;  /* 0xff80000026147808 */ /* 0x000fe40000000000 */
[----:B------:R-:W-:Y:S02]  /*bf20*/  FMNMX.FTZ R6, R19, R6, !PT ;  /* 0x0000000613067209 */ /* 0x000fe40007810000 */
[----:B------:R-:W-:Y:S02]  /*bf30*/  FMNMX.FTZ R3, R24, R3, !PT ;  /* 0x0000000318037209 */ /* 0x000fe40007810000 */
[----:B------:R-:W-:Y:S02]  /*bf40*/  FSEL R183, R28, -INF , P3 ;  /* 0xff8000001cb77808 */ /* 0x000fe40001800000 */
[----:B------:R-:W-:Y:S02]  /*bf50*/  ISETP.GT.AND P3, PT, R0, 0x11, PT ;  /* 0x000000110000780c */ /* 0x000fe40003f64270 */
[----:B----4-:R-:W-:-:S02]  /*bf60*/  FSEL R25, R8, -INF , P1 ;  /* 0xff80000008197808 */ /* 0x010fc40000800000 */
        /* <DEDUP_REMOVED lines=14> */
[C---:B------:R-:W-:Y:S02]  /*c050*/  ISETP.GT.AND P1, PT, R0.reuse, 0x21, PT ;  /* 0x000000210000780c */ /* 0x040fe40003f24270 */
[----:B------:R-:W-:Y:S02]  /*c060*/  ISETP.GT.AND P0, PT, R0, 0x28, PT ;  /* 0x000000280000780c */ /* 0x000fe40003f04270 */
[----:B------:R-:W-:Y:S02]  /*c070*/  FSEL R175, R48, -INF , P3 ;  /* 0xff80000030af7808 */ /* 0x000fe40001800000 */
[----:B------:R-:W-:-:S02]  /*c080*/  FMNMX.FTZ R6, R30, R6, !PT ;  /* 0x000000061e067209 */ /* 0x000fc40007810000 */
[----:B------:R-:W-:Y:S02]  /*c090*/  FMNMX.FTZ R3, R182, R3, !PT ;  /* 0x00000003b6037209 */ /* 0x000fe40007810000 */
[----:B------:R-:W-:Y:S02]  /*c0a0*/  FSEL R174, R45, -INF , P1 ;  /* 0xff8000002dae7808 */ /* 0x000fe40000800000 */
[----:B------:R-:W-:Y:S02]  /*c0b0*/  FSEL R173, R44, -INF , P0 ;  /* 0xff8000002cad7808 */ /* 0x000fe40000000000 */
[C---:B------:R-:W-:Y:S02]  /*c0c0*/  ISETP.GT.AND P4, PT, R0.reuse, 0x29, PT ;  /* 0x000000290000780c */ /* 0x040fe40003f84270 */
[C---:B------:R-:W-:Y:S02]  /*c0d0*/  ISETP.GT.AND P3, PT, R0.reuse, 0x30, PT ;  /* 0x000000300000780c */ /* 0x040fe40003f64270 */
[----:B------:R-:W-:-:S02]  /*c0e0*/  ISETP.GT.AND P2, PT, R0, 0x31, PT ;  /* 0x000000310000780c */ /* 0x000fc40003f44270 */
[C---:B------:R-:W-:Y:S02]  /*c0f0*/  ISETP.GT.AND P1, PT, R0.reuse, 0x38, PT ;  /* 0x000000380000780c */ /* 0x040fe40003f24270 */
[----:B------:R-:W-:Y:S02]  /*c100*/  ISETP.GT.AND P0, PT, R0, 0x39, PT ;  /* 0x000000390000780c */ /* 0x000fe40003f04270 */
[----:B------:R-:W-:Y:S02]  /*c110*/  FMNMX.FTZ R6, R175, R6, !PT ;  /* 0x00000006af067209 */ /* 0x000fe40007810000 */
[----:B------:R-:W-:Y:S02]  /*c120*/  FMNMX.FTZ R0, R183, R3, !PT ;  /* 0x00000003b7007209 */ /* 0x000fe40007810000 */
[----:B------:R-:W-:Y:S02]  /*c130*/  FMNMX.FTZ R6, R174, R6, !PT ;  /* 0x00000006ae067209 */ /* 0x000fe40007810000 */
[----:B------:R-:W-:-:S02]  /*c140*/  FMNMX.FTZ R0, R224, R0, !PT ;  /* 0x00000000e0007209 */ /* 0x000fc40007810000 */
[----:B------:R-:W-:Y:S02]  /*c150*/  FSEL R172, R41, -INF , P4 ;  /* 0xff80000029ac7808 */ /* 0x000fe40002000000 */
[----:B------:R-:W-:Y:S02]  /*c160*/  ISETP.GT.AND P4, PT, R2, 0x39, PT ;  /* 0x000000390200780c */ /* 0x000fe40003f84270 */
[----:B------:R-:W-:Y:S02]  /*c170*/  FMNMX.FTZ R6, R173, R6, !PT ;  /* 0x00000006ad067209 */ /* 0x000fe40007810000 */
[----:B------:R-:W-:Y:S02]  /*c180*/  FMNMX.FTZ R2, R179, R0, !PT ;  /* 0x00000000b3027209 */ /* 0x000fe40007810000 */
[----:B------:R-:W-:Y:S02]  /*c190*/  FSEL R248, R39, -INF , P3 ;  /* 0xff80000027f87808 */ /* 0x000fe40001800000 */
[----:B------:R-:W-:-:S02]  /*c1a0*/  FMNMX.FTZ R3, R172, R6, !PT ;  /* 0x00000006ac037209 */ /* 0x000fc40007810000 */
[----:B------:R-:W-:Y:S02]  /*c1b0*/  FSEL R185, R33, -INF , P4 ;  /* 0xff80000021b97808 */ /* 0x000fe40002000000 */
[----:B------:R-:W-:Y:S01]  /*c1c0*/  FMNMX.FTZ R2, R184, R2, !PT ;  /* 0x00000002b8027209 */ /* 0x000fe20007810000 */
[----:B------:R-:W-:Y:S01]  /*c1d0*/  FMUL.FTZ R6, R54, c[0x0][0x320] ;  /* 0x0000c80036067a20 */ /* 0x000fe20000410000 */
[----:B------:R-:W-:Y:S02]  /*c1e0*/  FSEL R247, R40, -INF , P2 ;  /* 0xff80000028f77808 */ /* 0x000fe40001000000 */
[----:B------:R-:W-:Y:S02]  /*c1f0*/  FMNMX.FTZ R3, R248, R3, !PT ;  /* 0x00000003f8037209 */ /* 0x000fe40007810000 */
[----:B------:R-:W-:Y:S01]  /*c200*/  FMNMX.FTZ R2, R185, R2, !PT ;  /* 0x00000002b9027209 */ /* 0x000fe20007810000 */
[----:B------:R1:W-:Y:S01]  /*c210*/  MUFU.TANH R39, R6 ;  /* 0x0000000600277308 */ /* 0x0003e20000002400 */
[----:B------:R-:W-:-:S02]  /*c220*/  FSEL R246, R32, -INF , P1 ;  /* 0xff80000020f67808 */ /* 0x000fc40000800000 */
[----:B------:R-:W-:Y:S02]  /*c230*/  FMNMX.FTZ R0, R247, R3, !PT ;  /* 0x00000003f7007209 */ /* 0x000fe40007810000 */
[----:B------:R-:W-:Y:S02]  /*c240*/  FSEL R245, R31, -INF , P0 ;  /* 0xff8000001ff57808 */ /* 0x000fe40000000000 */
[----:B------:R-:W-:Y:S01]  /*c250*/  FMNMX.FTZ R0, R246, R0, !PT ;  /* 0x00000000f6007209 */ /* 0x000fe20007810000 */
[----:B-1----:R-:W1:Y:S03]  /*c260*/  SHFL.BFLY PT, R6, R2, 0x2, 0x1f ;  /* 0x0c401f0002067f89 */ /* 0x002e6600000e0000 */
[----:B------:R-:W-:-:S05]  /*c270*/  FMNMX.FTZ R0, R245, R0, !PT ;  /* 0x00000000f5007209 */ /* 0x000fca0007810000 */
[----:B------:R-:W2:Y:S04]  /*c280*/  SHFL.BFLY PT, R134, R0, 0x2, 0x1f ;  /* 0x0c401f0000867f89 */ /* 0x000ea800000e0000 */
[----:B------:R-:W-:Y:S01]  /*c290*/  SHFL.IDX PT, R7, R9, RZ, 0x1c1f ;  /* 0x001c1fff09077589 */ /* 0x000fe200000e0000 */
[----:B-1----:R-:W-:-:S05]  /*c2a0*/  FMNMX.FTZ R2, R2, R6, !PT ;  /* 0x0000000602027209 */ /* 0x002fca0007810000 */
[----:B------:R-:W1:Y:S01]  /*c2b0*/  SHFL.BFLY PT, R135, R2, 0x1, 0x1f ;  /* 0x0c201f0002877f89 */ /* 0x000e6200000e0000 */
[----:B--2---:R-:W-:Y:S01]  /*c2c0*/  FMNMX.FTZ R134, R0, R134, !PT ;  /* 0x0000008600867209 */ /* 0x004fe20007810000 */
[----:B------:R-:W-:Y:S02]  /*c2d0*/  FMUL.FTZ R0, R58, c[0x0][0x320] ;  /* 0x0000c8003a007a20 */ /* 0x000fe40000410000 */
[----:B------:R-:W-:Y:S02]  /*c2e0*/  FMUL.FTZ R3, R55, c[0x0][0x320] ;  /* 0x0000c80037037a20 */ /* 0x000fe40000410000 */
[----:B------:R2:W-:Y:S08]  /*c2f0*/  MUFU.TANH R33, R0 ;  /* 0x0000000000217308 */ /* 0x0005f00000002400 */
[----:B------:R3:W-:Y:S01]  /*c300*/  MUFU.TANH R38, R3 ;  /* 0x0000000300267308 */ /* 0x0007e20000002400 */
[----:B--2---:R-:W-:-:S07]  /*c310*/  FMUL.FTZ R0, R59, c[0x0][0x320] ;  /* 0x0000c8003b007a20 */ /* 0x004fce0000410000 */
[----:B------:R2:W-:Y:S01]  /*c320*/  MUFU.TANH R31, R0 ;  /* 0x00000000001f7308 */ /* 0x0005e20000002400 */
[----:B---3--:R-:W-:-:S07]  /*c330*/  FMUL.FTZ R3, R47, c[0x0][0x320] ;  /* 0x0000c8002f037a20 */ /* 0x008fce0000410000 */
[----:B------:R3:W-:Y:S01]  /*c340*/  MUFU.TANH R138, R3 ;  /* 0x00000003008a7308 */ /* 0x0007e20000002400 */
[----:B-1----:R-:W-:Y:S01]  /*c350*/  FMNMX.FTZ R135, R2, R135, !PT ;  /* 0x0000008702877209 */ /* 0x002fe20007810000 */
[----:B--2---:R-:W-:-:S06]  /*c360*/  FMUL.FTZ R0, R22, c[0x0][0x320] ;  /* 0x0000c80016007a20 */ /* 0x004fcc0000410000 */
[----:B------:R1:W-:Y:S01]  /*c370*/  MUFU.TANH R163, R0 ;  /* 0x0000000000a37308 */ /* 0x0003e20000002400 */
[----:B---3--:R-:W-:-:S07]  /*c380*/  FMUL.FTZ R3, R62, c[0x0][0x320] ;  /* 0x0000c8003e037a20 */ /* 0x008fce0000410000 */
[----:B------:R2:W-:Y:S01]  /*c390*/  MUFU.TANH R37, R3 ;  /* 0x0000000300257308 */ /* 0x0005e20000002400 */
[C---:B------:R-:W-:Y:S01]  /*c3a0*/  FMUL.FTZ R2, R135.reuse, c[0x0][0x2d0] ;  /* 0x0000b40087027a20 */ /* 0x040fe20000410000 */
[----:B-1----:R-:W-:Y:S02]  /*c3b0*/  IADD3 R0, R150, R151, RZ ;  /* 0x0000009796007210 */ /* 0x002fe40007ffe0ff */
[----:B------:R-:W-:-:S03]  /*c3c0*/  FSETP.NEU.FTZ.AND P0, PT, R135, -INF , PT ;  /* 0xff8000008700780b */ /* 0x000fc60003f1d000 */
[----:B------:R-:W-:Y:S02]  /*c3d0*/  IMAD.SHL.U32 R233, R0, 0x2, RZ ;  /* 0x0000000200e97824 */ /* 0x000fe400078e00ff */
[----:B--2---:R-:W-:Y:S01]  /*c3e0*/  FMUL.FTZ R3, R63, c[0x0][0x320] ;  /* 0x0000c8003f037a20 */ /* 0x004fe20000410000 */
[----:B------:R-:W-:Y:S01]  /*c3f0*/  IADD3 R0, R13, R7, RZ ;  /* 0x000000070d007210 */ /* 0x000fe20007ffe0ff */
[----:B------:R-:W1:Y:S02]  /*c400*/  SHFL.BFLY PT, R6, R134, 0x1, 0x1f ;  /* 0x0c201f0086067f89 */ /* 0x000e6400000e0000 */
[----:B------:R2:W-:Y:S01]  /*c410*/  MUFU.TANH R36, R3 ;  /* 0x0000000300247308 */ /* 0x0005e20000002400 */
[----:B------:R-:W-:Y:S01]  /*c420*/  IMNMX R0, R14, R0, PT ;  /* 0x000000000e007217 */ /* 0x000fe20003800200 */
[----:B------:R-:W-:Y:S01]  /*c430*/  LDSM.16.MT88.4 R112, [R233+0x100] ;  /* 0x00010000e970783b */ /* 0x000fe20000004200 */
[----:B------:R-:W-:Y:S02]  /*c440*/  FSEL R12, R2, RZ, P0 ;  /* 0x000000ff020c7208 */ /* 0x000fe40000000000 */
[C---:B------:R-:W-:Y:S01]  /*c450*/  ISETP.GT.AND P1, PT, R0.reuse, RZ, PT ;  /* 0x000000ff0000720c */ /* 0x040fe20003f24270 */
[----:B------:R-:W-:Y:S01]  /*c460*/  LDSM.16.MT88.4 R96, [R233+0x2100] ;  /* 0x00210000e960783b */ /* 0x000fe20000004200 */
[----:B------:R-:W-:Y:S01]  /*c470*/  ISETP.GT.AND P0, PT, R0, 0x1, PT ;  /* 0x000000010000780c */ /* 0x000fe20003f04270 */
[----:B--2---:R-:W-:-:S04]  /*c480*/  FMUL.FTZ R3, R42, c[0x0][0x320] ;  /* 0x0000c8002a037a20 */ /* 0x004fc80000410000 */
[----:B------:R2:W-:Y:S01]  /*c490*/  MUFU.TANH R133, R3 ;  /* 0x0000000300857308 */ /* 0x0005e20000002400 */
[----:B------:R-:W-:Y:S01]  /*c4a0*/  FFMA.FTZ R2, R10, c[0x0][0x2d0], -R12 ;  /* 0x0000b4000a027a23 */ /* 0x000fe2000001080c */
[----:B------:R-:W-:Y:S02]  /*c4b0*/  ISETP.GT.AND P3, PT, R0, 0x8, PT ;  /* 0x000000080000780c */ /* 0x000fe40003f64270 */
[----:B------:R-:W-:Y:S02]  /*c4c0*/  FSEL R22, R52, -INF , P1 ;  /* 0xff80000034167808 */ /* 0x000fe40000800000 */
[----:B------:R-:W-:Y:S02]  /*c4d0*/  ISETP.GT.AND P4, PT, R0, 0x9, PT ;  /* 0x000000090000780c */ /* 0x000fe40003f84270 */
[----:B------:R3:W-:Y:S01]  /*c4e0*/  MUFU.EX2 R177, R2 ;  /* 0x0000000200b17308 */ /* 0x0007e20000000800 */
[----:B--2---:R-:W-:-:S07]  /*c4f0*/  FMUL.FTZ R3, R43, c[0x0][0x320] ;  /* 0x0000c8002b037a20 */ /* 0x004fce0000410000 */
[----:B------:R2:W-:Y:S01]  /*c500*/  MUFU.TANH R132, R3 ;  /* 0x0000000300847308 */ /* 0x0005e20000002400 */
[----:B------:R-:W-:Y:S01]  /*c510*/  FSEL R32, R60, -INF , P3 ;  /* 0xff8000003c207808 */ /* 0x000fe20001800000 */
[----:B---3--:R-:W-:Y:S01]  /*c520*/  FFMA.FTZ R2, R11, c[0x0][0x2d0], -R12 ;  /* 0x0000b4000b027a23 */ /* 0x008fe2000001080c */
[----:B------:R-:W-:Y:S02]  /*c530*/  ISETP.GT.AND P2, PT, R0, 0x10, PT ;  /* 0x000000100000780c */ /* 0x000fe40003f44270 */
[----:B------:R-:W-:-:S03]  /*c540*/  FSEL R40, R61, -INF , P4 ;  /* 0xff8000003d287808 */ /* 0x000fc60002000000 */
[----:B------:R-:W3:Y:S01]  /*c550*/  MUFU.EX2 R231, R2 ;  /* 0x0000000200e77308 */ /* 0x000ee20000000800 */
[----:B--2---:R-:W-:Y:S01]  /*c560*/  FMUL.FTZ R3, R23, c[0x0][0x320] ;  /* 0x0000c80017037a20 */ /* 0x004fe20000410000 */
[----:B------:R-:W-:-:S06]  /*c570*/  FSEL R23, R65, -INF , P0 ;  /* 0xff80000041177808 */ /* 0x000fcc0000000000 */
[----:B------:R2:W-:Y:S01]  /*c580*/  MUFU.TANH R161, R3 ;  /* 0x0000000300a17308 */ /* 0x0005e20000002400 */
[----:B------:R-:W-:Y:S02]  /*c590*/  ISETP.GT.AND P0, PT, R0, 0x11, PT ;  /* 0x000000110000780c */ /* 0x000fe40003f04270 */
[----:B------:R-:W-:Y:S02]  /*c5a0*/  FSEL R41, R56, -INF , P2 ;  /* 0xff80000038297808 */ /* 0x000fe40001000000 */
[----:B--2---:R-:W-:-:S04]  /*c5b0*/  FMNMX.FTZ R3, R22, R23, !PT ;  /* 0x0000001716037209 */ /* 0x004fc80007810000 */
[----:B------:R-:W-:-:S04]  /*c5c0*/  FMNMX.FTZ R2, R32, R3, !PT ;  /* 0x0000000320027209 */ /* 0x000fc80007810000 */
[----:B------:R-:W-:Y:S02]  /*c5d0*/  FMNMX.FTZ R2, R40, R2, !PT ;  /* 0x0000000228027209 */ /* 0x000fe40007810000 */
[----:B------:R-:W-:Y:S02]  /*c5e0*/  ISETP.GT.AND P1, PT, R0, 0x18, PT ;  /* 0x000000180000780c */ /* 0x000fe40003f24270 */
[----:B------:R-:W-:Y:S02]  /*c5f0*/  FSEL R44, R57, -INF , P0 ;  /* 0xff800000392c7808 */ /* 0x000fe40000000000 */
[----:B------:R-:W-:Y:S01]  /*c600*/  FMNMX.FTZ R2, R41, R2, !PT ;  /* 0x0000000229027209 */ /* 0x000fe20007810000 */
[----:B------:R-:W-:Y:S01]  /*c610*/  FFMA.FTZ R3, R15, c[0x0][0x2d0], -R12 ;  /* 0x0000b4000f037a23 */ /* 0x000fe2000001080c */
[----:B-1----:R-:W-:Y:S02]  /*c620*/  FMNMX.FTZ R134, R134, R6, !PT ;  /* 0x0000000686867209 */ /* 0x002fe40007810000 */
[----:B------:R-:W-:-:S02]  /*c630*/  ISETP.GT.AND P3, PT, R0, 0x19, PT ;  /* 0x000000190000780c */ /* 0x000fc40003f64270 */
[----:B------:R-:W-:Y:S02]  /*c640*/  FSEL R61, R72, -INF , P1 ;  /* 0xff800000483d7808 */ /* 0x000fe40000800000 */
[----:B------:R-:W-:Y:S01]  /*c650*/  FMNMX.FTZ R2, R44, R2, !PT ;  /* 0x000000022c027209 */ /* 0x000fe20007810000 */
[----:B------:R1:W-:Y:S01]  /*c660*/  MUFU.EX2 R225, R3 ;  /* 0x0000000300e17308 */ /* 0x0003e20000000800 */
[----:B------:R-:W-:Y:S02]  /*c670*/  ISETP.GT.AND P2, PT, R0, 0x20, PT ;  /* 0x000000200000780c */ /* 0x000fe40003f44270 */
[----:B------:R-:W-:Y:S02]  /*c680*/  FSEL R60, R53, -INF , P3 ;  /* 0xff800000353c7808 */ /* 0x000fe40001800000 */
[----:B------:R-:W-:Y:S02]  /*c690*/  FMNMX.FTZ R2, R61, R2, !PT ;  /* 0x000000023d027209 */ /* 0x000fe40007810000 */
[----:B------:R-:W-:-:S02]  /*c6a0*/  FSETP.NEU.FTZ.AND P0, PT, R134, -INF , PT ;  /* 0xff8000008600780b */ /* 0x000fc40003f1d000 */
[----:B------:R-:W-:Y:S02]  /*c6b0*/  ISETP.GT.AND P1, PT, R0, 0x21, PT ;  /* 0x000000210000780c */ /* 0x000fe40003f24270 */
[----:B------:R-:W-:Y:S01]  /*c6c0*/  FSEL R167, R167, -INF , P2 ;  /* 0xff800000a7a77808 */ /* 0x000fe20001000000 */
[----:B-1----:R-:W-:Y:S01]  /*c6d0*/  FMUL.FTZ R3, R134, c[0x0][0x2d0] ;  /* 0x0000b40086037a20 */ /* 0x002fe20000410000 */
[----:B------:R-:W-:-:S04]  /*c6e0*/  FMNMX.FTZ R2, R60, R2, !PT ;  /* 0x000000023c027209 */ /* 0x000fc80007810000 */
[----:B------:R-:W-:Y:S02]  /*c6f0*/  FSEL R3, R3, RZ, P0 ;  /* 0x000000ff03037208 */ /* 0x000fe40000000000 */
[----:B------:R-:W-:Y:S02]  /*c700*/  ISETP.GT.AND P0, PT, R0, 0x28, PT ;  /* 0x000000280000780c */ /* 0x000fe40003f04270 */
[----:B------:R-:W-:Y:S02]  /*c710*/  FSEL R166, R166, -INF , P1 ;  /* 0xff800000a6a67808 */ /* 0x000fe40000800000 */
[----:B------:R-:W-:Y:S01]  /*c720*/  FMNMX.FTZ R2, R167, R2, !PT ;  /* 0x00000002a7027209 */ /* 0x000fe20007810000 */
[----:B------:R-:W-:Y:S01]  /*c730*/  IMAD R234, R5, 0x2, R233 ;  /* 0x0000000205ea7824 */ /* 0x000fe200078e02e9 */
[----:B------:R-:W-:Y:S02]  /*c740*/  FSEL R165, R165, -INF , P0 ;  /* 0xff800000a5a57808 */ /* 0x000fe40000000000 */
[----:B------:R-:W-:-:S02]  /*c750*/  ISETP.GT.AND P4, PT, R0, 0x29, PT ;  /* 0x000000290000780c */ /* 0x000fc40003f84270 */
[C---:B------:R-:W-:Y:S02]  /*c760*/  ISETP.GT.AND P3, PT, R0.reuse, 0x30, PT ;  /* 0x000000300000780c */ /* 0x040fe40003f64270 */
[C---:B------:R-:W-:Y:S02]  /*c770*/  ISETP.GT.AND P2, PT, R0.reuse, 0x31, PT ;  /* 0x000000310000780c */ /* 0x040fe40003f44270 */
[----:B------:R-:W-:Y:S02]  /*c780*/  ISETP.GT.AND P1, PT, R0, 0x38, PT ;  /* 0x000000380000780c */ /* 0x000fe40003f24270 */
[----:B------:R-:W-:Y:S01]  /*c790*/  FMNMX.FTZ R2, R166, R2, !PT ;  /* 0x00000002a6027209 */ /* 0x000fe20007810000 */
[----:B------:R-:W-:Y:S01]  /*c7a0*/  IMAD R236, R4, 0x2, R233 ;  /* 0x0000000204ec7824 */ /* 0x000fe200078e02e9 */
[----:B------:R-:W-:Y:S01]  /*c7b0*/  ISETP.GT.AND P0, PT, R0, 0x39, PT ;  /* 0x000000390000780c */ /* 0x000fe20003f04270 */
[----:B------:R-:W-:Y:S01]  /*c7c0*/  FFMA.FTZ R0, R20, c[0x0][0x2d0], -R3 ;  /* 0x0000b40014007a23 */ /* 0x000fe20000010803 */
[----:B------:R-:W-:Y:S01]  /*c7d0*/  LDSM.16.MT88.4 R100, [R234+0x2100] ;  /* 0x00210000ea64783b */ /* 0x000fe20000004200 */
[----:B------:R-:W-:Y:S01]  /*c7e0*/  IMAD R235, R4, 0x2, R234 ;  /* 0x0000000204eb7824 */ /* 0x000fe200078e02ea */
[----:B------:R-:W-:Y:S01]  /*c7f0*/  FSEL R164, R164, -INF , P4 ;  /* 0xff800000a4a47808 */ /* 0x000fe20002000000 */
[----:B------:R1:W-:Y:S01]  /*c800*/  MUFU.EX2 R229, R0 ;  /* 0x0000000000e57308 */ /* 0x0003e20000000800 */
[----:B------:R-:W2:Y:S01]  /*c810*/  SHFL.IDX PT, R4, R9, 0x1, 0x1c1f ;  /* 0x003c1f0009047f89 */ /* 0x000ea200000e0000 */
[----:B------:R-:W-:-:S02]  /*c820*/  FMNMX.FTZ R2, R165, R2, !PT ;  /* 0x00000002a5027209 */ /* 0x000fc40007810000 */
[----:B------:R-:W-:Y:S01]  /*c830*/  FSEL R171, R171, -INF , P3 ;  /* 0xff800000abab7808 */ /* 0x000fe20001800000 */
[----:B------:R-:W-:Y:S01]  /*c840*/  FFMA.FTZ R5, R16, c[0x0][0x2d0], -R12 ;  /* 0x0000b40010057a23 */ /* 0x000fe2000001080c */
[----:B------:R-:W-:Y:S01]  /*c850*/  FMNMX.FTZ R2, R164, R2, !PT ;  /* 0x00000002a4027209 */ /* 0x000fe20007810000 */
[----:B------:R-:W-:Y:S01]  /*c860*/  LDSM.16.MT88.4 R116, [R234+0x100] ;  /* 0x00010000ea74783b */ /* 0x000fe20000004200 */
[----:B------:R-:W-:Y:S02]  /*c870*/  FSEL R170, R170, -INF , P2 ;  /* 0xff800000aaaa7808 */ /* 0x000fe40001000000 */
[----:B------:R-:W-:Y:S01]  /*c880*/  FSEL R169, R169, -INF , P1 ;  /* 0xff800000a9a97808 */ /* 0x000fe20000800000 */
[----:B------:R-:W-:Y:S01]  /*c890*/  LDSM.16.MT88.4 R84, [R236+0x100] ;  /* 0x00010000ec54783b */ /* 0x000fe20000004200 */
[----:B------:R-:W-:-:S03]  /*c8a0*/  FSEL R168, R168, -INF , P0 ;  /* 0xff800000a8a87808 */ /* 0x000fc60000000000 */
[----:B------:R-:W-:Y:S01]  /*c8b0*/  LDSM.16.MT88.4 R88, [R235+0x100] ;  /* 0x00010000eb58783b */ /* 0x000fe20000004200 */
[----:B-1----:R-:W-:Y:S01]  /*c8c0*/  FMUL.FTZ R0, R34, c[0x0][0x320] ;  /* 0x0000c80022007a20 */ /* 0x002fe20000410000 */
[----:B------:R-:W-:Y:S02]  /*c8d0*/  FMNMX.FTZ R2, R171, R2, !PT ;  /* 0x00000002ab027209 */ /* 0x000fe40007810000 */
[----:B------:R-:W-:Y:S01]  /*c8e0*/  LDSM.16.MT88.4 R108, [R236+0x2100] ;  /* 0x00210000ec6c783b */ /* 0x000fe20000004200 */
[----:B------:R1:W-:Y:S01]  /*c8f0*/  MUFU.TANH R162, R0 ;  /* 0x0000000000a27308 */ /* 0x0003e20000002400 */
[----:B------:R-:W-:Y:S02]  /*c900*/  FMNMX.FTZ R2, R170, R2, !PT ;  /* 0x00000002aa027209 */ /* 0x000fe40007810000 */
[----:B------:R-:W-:Y:S02]  /*c910*/  LDSM.16.MT88.4 R104, [R235+0x2100] ;  /* 0x00210000eb68783b */ /* 0x000fe40000004200 */
[----:B------:R-:W-:-:S02]  /*c920*/  FMNMX.FTZ R2, R169, R2, !PT ;  /* 0x00000002a9027209 */ /* 0x000fc40007810000 */
[----:B---3--:R-:W-:Y:S01]  /*c930*/  F2FP.BF16.PACK_AB R8, R231, R177 ;  /* 0x000000b1e708723e */ /* 0x008fe200000010ff */
[----:B------:R-:W-:Y:S01]  /*c940*/  LDSM.16.MT88.4 R52, [R234+0x900] ;  /* 0x00090000ea34783b */ /* 0x000fe20000004200 */
[----:B-1----:R-:W-:-:S04]  /*c950*/  FMUL.FTZ R0, R35, c[0x0][0x320] ;  /* 0x0000c80023007a20 */ /* 0x002fc80000410000 */
[----:B------:R1:W-:Y:S01]  /*c960*/  MUFU.TANH R160, R0 ;  /* 0x0000000000a07308 */ /* 0x0003e20000002400 */
[----:B------:R-:W-:Y:S02]  /*c970*/  FMNMX.FTZ R2, R168, R2, !PT ;  /* 0x00000002a8027209 */ /* 0x000fe40007810000 */
[----:B--2---:R-:W-:-:S05]  /*c980*/  IADD3 R4, R13, R4, RZ ;  /* 0x000000040d047210 */ /* 0x004fca0007ffe0ff */
[----:B------:R2:W-:Y:S01]  /*c990*/  MUFU.EX2 R178, R5 ;  /* 0x0000000500b27308 */ /* 0x0005e20000000800 */
[----:B-1----:R-:W-:-:S07]  /*c9a0*/  FMUL.FTZ R0, R66, c[0x0][0x320] ;  /* 0x0000c80042007a20 */ /* 0x002fce0000410000 */
[----:B------:R1:W3:Y:S01]  /*c9b0*/  MUFU.TANH R15, R0 ;  /* 0x00000000000f7308 */ /* 0x0002e20000002400 */
[----:B--2---:R-:W-:Y:S01]  /*c9c0*/  FFMA.FTZ R5, R17, c[0x0][0x2d0], -R3 ;  /* 0x0000b40011057a23 */ /* 0x004fe20000010803 */
[----:B------:R-:W2:Y:S06]  /*c9d0*/  SHFL.BFLY PT, R6, R2, 0x2, 0x1f ;  /* 0x0c401f0002067f89 */ /* 0x000eac00000e0000 */
[----:B------:R4:W-:Y:S01]  /*c9e0*/  MUFU.EX2 R228, R5 ;  /* 0x0000000500e47308 */ /* 0x0009e20000000800 */
[----:B-1----:R-:W-:-:S07]  /*c9f0*/  FMUL.FTZ R0, R67, c[0x0][0x320] ;  /* 0x0000c80043007a20 */ /* 0x002fce0000410000 */
[----:B------:R1:W1:Y:S01]  /*ca00*/  MUFU.TANH R7, R0 ;  /* 0x0000000000077308 */ /* 0x0002620000002400 */
[----:B----4-:R-:W-:-:S07]  /*ca10*/  FFMA.FTZ R5, R18, c[0x0][0x2d0], -R3 ;  /* 0x0000b40012057a23 */ /* 0x010fce0000010803 */
[----:B------:R4:W2:Y:S01]  /*ca20*/  MUFU.EX2 R195, R5 ;  /* 0x0000000500c37308 */ /* 0x0008a20000000800 */
[----:B-1----:R-:W-:-:S04]  /*ca30*/  IMNMX R0, R14, R4, PT ;  /* 0x000000040e007217 */ /* 0x002fc80003800200 */
[C---:B------:R-:W-:Y:S02]  /*ca40*/  ISETP.GT.AND P0, PT, R0.reuse, RZ, PT ;  /* 0x000000ff0000720c */ /* 0x040fe40003f04270 */
[----:B------:R-:W-:Y:S01]  /*ca50*/  ISETP.GT.AND P2, PT, R0, 0x1, PT ;  /* 0x000000010000780c */ /* 0x000fe20003f44270 */
[----:B----4-:R-:W-:Y:S01]  /*ca60*/  FFMA.FTZ R5, R19, c[0x0][0x2d0], -R3 ;  /* 0x0000b40013057a23 */ /* 0x010fe20000010803 */
[----:B---3--:R-:W-:-:S03]  /*ca70*/  FSEL R14, R15, -INF , P0 ;  /* 0xff8000000f0e7808 */ /* 0x008fc60000000000 */
[----:B------:R1:W3:Y:S01]  /*ca80*/  MUFU.EX2 R230, R5 ;  /* 0x0000000500e67308 */ /* 0x0002e20000000800 */
[C---:B------:R-:W-:Y:S02]  /*ca90*/  ISETP.GT.AND P3, PT, R0.reuse, 0x8, PT ;  /* 0x000000080000780c */ /* 0x040fe40003f64270 */
[----:B------:R-:W-:Y:S01]  /*caa0*/  FSEL R15, R7, -INF , P2 ;  /* 0xff800000070f7808 */ /* 0x000fe20001000000 */
[----:B------:R-:W-:Y:S01]  /*cab0*/  FFMA.FTZ R4, R21, c[0x0][0x2d0], -R12 ;  /* 0x0000b40015047a23 */ /* 0x000fe2000001080c */
[----:B------:R-:W-:Y:S02]  /*cac0*/  ISETP.GT.AND P4, PT, R0, 0x9, PT ;  /* 0x000000090000780c */ /* 0x000fe40003f84270 */
[----:B------:R-:W-:Y:S01]  /*cad0*/  FSEL R16, R37, -INF , P3 ;  /* 0xff80000025107808 */ /* 0x000fe20001800000 */
[----:B------:R-:W-:Y:S01]  /*cae0*/  MUFU.EX2 R194, R4 ;  /* 0x0000000400c27308 */ /* 0x000fe20000000800 */
[----:B-1----:R-:W-:-:S07]  /*caf0*/  FMUL.FTZ R5, R46, c[0x0][0x320] ;  /* 0x0000c8002e057a20 */ /* 0x002fce0000410000 */
[----:B------:R1:W4:Y:S01]  /*cb00*/  MUFU.TANH R13, R5 ;  /* 0x00000005000d7308 */ /* 0x0003220000002400 */
[----:B------:R-:W-:Y:S02]  /*cb10*/  ISETP.GT.AND P1, PT, R0, 0x10, PT ;  /* 0x000000100000780c */ /* 0x000fe40003f24270 */
[----:B------:R-:W-:Y:S02]  /*cb20*/  FSEL R17, R36, -INF , P4 ;  /* 0xff80000024117808 */ /* 0x000fe40002000000 */
[----:B------:R-:W-:Y:S02]  /*cb30*/  ISETP.GT.AND P0, PT, R0, 0x11, PT ;  /* 0x000000110000780c */ /* 0x000fe40003f04270 */
[----:B------:R-:W-:Y:S02]  /*cb40*/  FSEL R18, R33, -INF , P1 ;  /* 0xff80000021127808 */ /* 0x000fe40000800000 */
[----:B-1----:R-:W-:-:S04]  /*cb50*/  FMNMX.FTZ R5, R14, R15, !PT ;  /* 0x0000000f0e057209 */ /* 0x002fc80007810000 */
[----:B------:R-:W-:Y:S02]  /*cb60*/  FMNMX.FTZ R4, R16, R5, !PT ;  /* 0x0000000510047209 */ /* 0x000fe40007810000 */
[----:B--2---:R-:W-:Y:S02]  /*cb70*/  FMNMX.FTZ R2, R2, R6, !PT ;  /* 0x0000000602027209 */ /* 0x004fe40007810000 */
[----:B------:R-:W-:Y:S02]  /*cb80*/  FMNMX.FTZ R4, R17, R4, !PT ;  /* 0x0000000411047209 */ /* 0x000fe40007810000 */
[----:B------:R-:W-:Y:S02]  /*cb90*/  ISETP.GT.AND P3, PT, R0, 0x18, PT ;  /* 0x000000180000780c */ /* 0x000fe40003f64270 */
[----:B------:R-:W-:Y:S02]  /*cba0*/  FSEL R19, R31, -INF , P0 ;  /* 0xff8000001f137808 */ /* 0x000fe40000000000 */
[----:B------:R-:W-:Y:S01]  /*cbb0*/  FMNMX.FTZ R4, R18, R4, !PT ;  /* 0x0000000412047209 */ /* 0x000fe20007810000 */
[----:B------:R-:W1:Y:S01]  /*cbc0*/  SHFL.BFLY PT, R6, R2, 0x1, 0x1f ;  /* 0x0c201f0002067f89 */ /* 0x000e6200000e0000 */
[----:B------:R-:W-:-:S02]  /*cbd0*/  ISETP.GT.AND P4, PT, R0, 0x19, PT ;  /* 0x000000190000780c */ /* 0x000fc40003f84270 */
[----:B------:R-:W-:Y:S02]  /*cbe0*/  FSEL R20, R39, -INF , P3 ;  /* 0xff80000027147808 */ /* 0x000fe40001800000 */
[----:B------:R-:W-:Y:S02]  /*cbf0*/  FMNMX.FTZ R4, R19, R4, !PT ;  /* 0x0000000413047209 */ /* 0x000fe40007810000 */
[----:B------:R-:W-:Y:S02]  /*cc00*/  ISETP.GT.AND P2, PT, R0, 0x20, PT ;  /* 0x000000200000780c */ /* 0x000fe40003f44270 */
[----:B------:R-:W-:Y:S02]  /*cc10*/  FSEL R21, R38, -INF , P4 ;  /* 0xff80000026157808 */ /* 0x000fe40002000000 */
[----:B------:R-:W-:Y:S02]  /*cc20*/  FMNMX.FTZ R4, R20, R4, !PT ;  /* 0x0000000414047209 */ /* 0x000fe40007810000 */
[----:B------:R-:W-:-:S02]  /*cc30*/  ISETP.GT.AND P1, PT, R0, 0x21, PT ;  /* 0x000000210000780c */ /* 0x000fc40003f24270 */
[----:B------:R-:W-:Y:S02]  /*cc40*/  F2FP.BF16.PACK_AB R10, R178, R225 ;  /* 0x000000e1b20a723e */ /* 0x000fe400000010ff */
[----:B------:R-:W-:Y:S02]  /*cc50*/  F2FP.BF16.PACK_AB R9, R195, R228 ;  /* 0x000000e4c309723e */ /* 0x000fe400000010ff */
[----:B---3--:R-:W-:Y:S01]  /*cc60*/  F2FP.BF16.PACK_AB R11, R229, R230 ;  /* 0x000000e6e50b723e */ /* 0x008fe200000010ff */
[----:B------:R-:W-:Y:S01]  /*cc70*/  FFMA.FTZ R5, R24, c[0x0][0x2d0], -R12 ;  /* 0x0000b40018057a23 */ /* 0x000fe2000001080c */
[----:B------:R-:W-:Y:S01]  /*cc80*/  ISETP.GT.AND P0, PT, R0, 0x28, PT ;  /* 0x000000280000780c */ /* 0x000fe20003f04270 */
[----:B------:R-:W-:Y:S01]  /*cc90*/  LDSM.16.MT88.4 R36, [R233+0x900] ;  /* 0x00090000e924783b */ /* 0x000fe20000004200 */
[----:B----4-:R-:W-:Y:S02]  /*cca0*/  FSEL R139, R13, -INF , P2 ;  /* 0xff8000000d8b7808 */ /* 0x010fe40001000000 */
[----:B------:R-:W-:-:S02]  /*ccb0*/  FMNMX.FTZ R4, R21, R4, !PT ;  /* 0x0000000415047209 */ /* 0x000fc40007810000 */
[----:B------:R-:W-:Y:S02]  /*ccc0*/  FSEL R138, R138, -INF , P1 ;  /* 0xff8000008a8a7808 */ /* 0x000fe40000800000 */
[----:B------:R-:W-:Y:S02]  /*ccd0*/  FSEL R133, R133, -INF , P0 ;  /* 0xff80000085857808 */ /* 0x000fe40000000000 */
[C---:B------:R-:W-:Y:S02]  /*cce0*/  ISETP.GT.AND P4, PT, R0.reuse, 0x29, PT ;  /* 0x000000290000780c */ /* 0x040fe40003f84270 */
[C---:B------:R-:W-:Y:S02]  /*ccf0*/  ISETP.GT.AND P3, PT, R0.reuse, 0x30, PT ;  /* 0x000000300000780c */ /* 0x040fe40003f64270 */
[C---:B------:R-:W-:Y:S02]  /*cd00*/  ISETP.GT.AND P2, PT, R0.reuse, 0x31, PT ;  /* 0x000000310000780c */ /* 0x040fe40003f44270 */
[----:B------:R-:W-:-:S02]  /*cd10*/  ISETP.GT.AND P1, PT, R0, 0x38, PT ;  /* 0x000000380000780c */ /* 0x000fc40003f24270 */
[----:B------:R-:W-:Y:S02]  /*cd20*/  ISETP.GT.AND P0, PT, R0, 0x39, PT ;  /* 0x000000390000780c */ /* 0x000fe40003f04270 */
[----:B------:R-:W-:-:S04]  /*cd30*/  FMNMX.FTZ R0, R139, R4, !PT ;  /* 0x000000048b007209 */ /* 0x000fc80007810000 */
[----:B------:R-:W-:Y:S02]  /*cd40*/  FMNMX.FTZ R0, R138, R0, !PT ;  /* 0x000000008a007209 */ /* 0x000fe40007810000 */
[----:B------:R-:W-:Y:S02]  /*cd50*/  FSEL R132, R132, -INF , P4 ;  /* 0xff80000084847808 */ /* 0x000fe40002000000 */
[----:B------:R-:W-:Y:S02]  /*cd60*/  FMNMX.FTZ R0, R133, R0, !PT ;  /* 0x0000000085007209 */ /* 0x000fe40007810000 */
[----:B-1----:R-:W-:Y:S01]  /*cd70*/  FMNMX.FTZ R137, R2, R6, !PT ;  /* 0x0000000602897209 */ /* 0x002fe20007810000 */
[--C-:B------:R-:W-:Y:S01]  /*cd80*/  FFMA.FTZ R2, R28, c[0x0][0x2d0], -R3.reuse ;  /* 0x0000b4001c027a23 */ /* 0x100fe20000010803 */
[----:B------:R-:W-:Y:S02]  /*cd90*/  FSEL R163, R163, -INF , P3 ;  /* 0xff800000a3a37808 */ /* 0x000fe40001800000 */
[----:B------:R-:W-:Y:S01]  /*cda0*/  FMNMX.FTZ R0, R132, R0, !PT ;  /* 0x0000000084007209 */ /* 0x000fe20007810000 */
[----:B------:R-:W-:Y:S01]  /*cdb0*/  FFMA.FTZ R4, R25, c[0x0][0x2d0], -R3 ;  /* 0x0000b40019047a23 */ /* 0x000fe20000010803 */
[----:B------:R1:W-:Y:S01]  /*cdc0*/  MUFU.EX2 R244, R2 ;  /* 0x0000000200f47308 */ /* 0x0003e20000000800 */
[----:B------:R-:W-:-:S02]  /*cdd0*/  FSEL R161, R161, -INF , P2 ;  /* 0xff800000a1a17808 */ /* 0x000fc40001000000 */
[----:B------:R-:W-:Y:S02]  /*cde0*/  FSEL R160, R160, -INF , P0 ;  /* 0xff800000a0a07808 */ /* 0x000fe40000000000 */
[----:B------:R-:W-:-:S03]  /*cdf0*/  FSETP.NEU.FTZ.AND P0, PT, R137, -INF , PT ;  /* 0xff8000008900780b */ /* 0x000fc60003f1d000 */
[----:B------:R2:W-:Y:S01]  /*ce00*/  MUFU.EX2 R193, R4 ;  /* 0x0000000400c17308 */ /* 0x0005e20000000800 */
[----:B-1----:R-:W-:-:S04]  /*ce10*/  FMNMX.FTZ R2, R163, R0, !PT ;  /* 0x00000000a3027209 */ /* 0x002fc80007810000 */
[----:B--2---:R-:W-:Y:S01]  /*ce20*/  FMNMX.FTZ R4, R161, R2, !PT ;  /* 0x00000002a1047209 */ /* 0x004fe20007810000 */
[----:B------:R-:W-:Y:S01]  /*ce30*/  FMUL.FTZ R2, R137, c[0x0][0x2d0] ;  /* 0x0000b40089027a20 */ /* 0x000fe20000410000 */
[----:B------:R-:W-:Y:S04]  /*ce40*/  HMMA.16816.F32.BF16 R48, R8, R112, RZ ;  /* 0x000000700830723c */ /* 0x000fe800000418ff */
[----:B------:R-:W-:-:S04]  /*ce50*/  FSEL R2, R2, RZ, P0 ;  /* 0x000000ff02027208 */ /* 0x000fc80000000000 */
[----:B------:R-:W-:Y:S01]  /*ce60*/  HMMA.16816.F32.BF16 R120, R8, R116, RZ ;  /* 0x000000740878723c */ /* 0x000fe200000418ff */
[----:B------:R-:W-:Y:S01]  /*ce70*/  FFMA.FTZ R0, R29, c[0x0][0x2d0], -R3 ;  /* 0x0000b4001d007a23 */ /* 0x000fe20000010803 */
[----:B------:R-:W-:-:S06]  /*ce80*/  FSEL R162, R162, -INF , P1 ;  /* 0xff800000a2a27808 */ /* 0x000fcc0000800000 */
        /* <DEDUP_REMOVED lines=13> */
[----:B------:R-:W-:Y:S07]  /*cf60*/  HMMA.16816.F32.BF16 R56, R8, R106, RZ ;  /* 0x0000006a0838723c */ /* 0x000fee00000418ff */
[----:B------:R-:W-:-:S02]  /*cf70*/  FFMA.FTZ R8, R32, c[0x0][0x2d0], -R2 ;  /* 0x0000b40020087a23 */ /* 0x000fc40000010802 */
[----:B------:R-:W-:Y:S01]  /*cf80*/  LDSM.16.MT88.4 R32, [R233+0x2900] ;  /* 0x00290000e920783b */ /* 0x000fe20000004200 */
[----:B------:R1:W-:Y:S08]  /*cf90*/  MUFU.EX2 R209, R5 ;  /* 0x0000000500d17308 */ /* 0x0003f00000000800 */
[----:B------:R2:W-:Y:S01]  /*cfa0*/  MUFU.EX2 R176, R0 ;  /* 0x0000000000b07308 */ /* 0x0005e20000000800 */
[----:B-1----:R-:W-:-:S07]  /*cfb0*/  FFMA.FTZ R5, R26, c[0x0][0x2d0], -R12 ;  /* 0x0000b4001a057a23 */ /* 0x002fce000001080c */
[----:B------:R1:W-:Y:S01]  /*cfc0*/  MUFU.EX2 R211, R5 ;  /* 0x0000000500d37308 */ /* 0x0003e20000000800 */
[----:B--2---:R-:W-:Y:S01]  /*cfd0*/  FMNMX.FTZ R0, R162, R4, !PT ;  /* 0x00000004a2007209 */ /* 0x004fe20007810000 */
[----:B------:R-:W-:Y:S02]  /*cfe0*/  FFMA.FTZ R4, R30, c[0x0][0x2d0], -R3 ;  /* 0x0000b4001e047a23 */ /* 0x000fe40000010803 */
[----:B------:R-:W-:Y:S01]  /*cff0*/  FFMA.FTZ R9, R41, c[0x0][0x2d0], -R2 ;  /* 0x0000b40029097a23 */ /* 0x000fe20000010802 */
[----:B------:R-:W-:-:S03]  /*d000*/  FMNMX.FTZ R0, R160, R0, !PT ;  /* 0x00000000a0007209 */ /* 0x000fc60007810000 */
[----:B------:R2:W3:Y:S01]  /*d010*/  MUFU.EX2 R243, R4 ;  /* 0x0000000400f37308 */ /* 0x0004e20000000800 */
[----:B------:R-:W-:Y:S01]  /*d020*/  LDSM.16.MT88.4 R28, [R236+0x900] ;  /* 0x00090000ec1c783b */ /* 0x000fe20000004200 */
[----:B-1----:R-:W-:-:S03]  /*d030*/  FFMA.FTZ R5, R27, c[0x0][0x2d0], -R12 ;  /* 0x0000b4001b057a23 */ /* 0x002fc6000001080c */
[----:B------:R-:W1:Y:S03]  /*d040*/  SHFL.BFLY PT, R13, R0, 0x2, 0x1f ;  /* 0x0c401f00000d7f89 */ /* 0x000e6600000e0000 */
[----:B------:R-:W4:Y:S01]  /*d050*/  MUFU.EX2 R242, R5 ;  /* 0x0000000500f27308 */ /* 0x000f220000000800 */
[----:B------:R-:W-:Y:S01]  /*d060*/  LDSM.16.MT88.4 R24, [R235+0x900] ;  /* 0x00090000eb18783b */ /* 0x000fe20000004200 */
[----:B--2---:R-:W-:-:S06]  /*d070*/  FFMA.FTZ R4, R22, c[0x0][0x2d0], -R2 ;  /* 0x0000b40016047a23 */ /* 0x004fcc0000010802 */
[----:B------:R2:W-:Y:S01]  /*d080*/  MUFU.EX2 R188, R8 ;  /* 0x0000000800bc7308 */ /* 0x0005e20000000800 */
[----:B---3--:R-:W-:-:S07]  /*d090*/  F2FP.BF16.PACK_AB R7, R243, R176 ;  /* 0x000000b0f307723e */ /* 0x008fce00000010ff */
[----:B------:R3:W-:Y:S01]  /*d0a0*/  MUFU.EX2 R192, R4 ;  /* 0x0000000400c07308 */ /* 0x0007e20000000800 */
[--C-:B--2---:R-:W-:Y:S02]  /*d0b0*/  FFMA.FTZ R8, R40, c[0x0][0x2d0], -R2.reuse ;  /* 0x0000b40028087a23 */ /* 0x104fe40000010802 */
[----:B------:R-:W2:Y:S01]  /*d0c0*/  LDSM.16.MT88.4 R40, [R234+0x2900] ;  /* 0x00290000ea28783b */ /* 0x000ea20000004200 */
[----:B------:R-:W-:Y:S01]  /*d0d0*/  F2FP.BF16.PACK_AB R5, R244, R193 ;  /* 0x000000c1f405723e */ /* 0x000fe200000010ff */
[----:B---3--:R-:W-:Y:S01]  /*d0e0*/  FFMA.FTZ R4, R23, c[0x0][0x2d0], -R2 ;  /* 0x0000b40017047a23 */ /* 0x008fe20000010802 */
[----:B----4-:R-:W-:-:S03]  /*d0f0*/  F2FP.BF16.PACK_AB R6, R242, R211 ;  /* 0x000000d3f206723e */ /* 0x010fc600000010ff */
[----:B------:R3:W-:Y:S01]  /*d100*/  MUFU.EX2 R190, R4 ;  /* 0x0000000400be7308 */ /* 0x0007e20000000800 */
[----:B-1----:R-:W-:Y:S02]  /*d110*/  FMNMX.FTZ R0, R0, R13, !PT ;  /* 0x0000000d00007209 */ /* 0x002fe40007810000 */
[----:B---3--:R-:W-:-:S07]  /*d120*/  F2FP.BF16.PACK_AB R4, R209, R194 ;  /* 0x000000c2d104723e */ /* 0x008fce00000010ff */
[C---:B------:R-:W-:Y:S01]  /*d130*/  HMMA.16816.F32.BF16 R212, R4.reuse, R52, R120 ;  /* 0x0000003404d4723c */ /* 0x040fe20000041878 */
[----:B------:R-:W1:Y:S07]  /*d140*/  SHFL.BFLY PT, R10, R0, 0x1, 0x1f ;  /* 0x0c201f00000a7f89 */ /* 0x000e6e00000e0000 */
[C---:B------:R-:W-:Y:S01]  /*d150*/  HMMA.16816.F32.BF16 R120, R4.reuse, R32, R148 ;  /* 0x000000200478723c */ /* 0x040fe20000041894 */
[----:B------:R3:W-:Y:S07]  /*d160*/  MUFU.EX2 R189, R8 ;  /* 0x0000000800bd7308 */ /* 0x0007ee0000000800 */
[----:B------:R-:W-:Y:S01]  /*d170*/  HMMA.16816.F32.BF16 R196, R4, R36, R48 ;  /* 0x0000002404c4723c */ /* 0x000fe20000041830 */
[----:B------:R-:W-:Y:S01]  /*d180*/  LDSM.16.MT88.4 R48, [R235+0x2900] ;  /* 0x00290000eb30783b */ /* 0x000fe20000004200 */
[----:B---3--:R-:W-:-:S03]  /*d190*/  FFMA.FTZ R8, R44, c[0x0][0x2d0], -R2 ;  /* 0x0000b4002c087a23 */ /* 0x008fc60000010802 */
[----:B------:R-:W3:Y:S11]  /*d1a0*/  LDSM.16.MT88.4 R44, [R236+0x2900] ;  /* 0x00290000ec2c783b */ /* 0x000ef60000004200 */
[----:B------:R-:W-:Y:S01]  /*d1b0*/  IMAD.MOV.U32 R151, RZ, RZ, R123 ;  /* 0x000000ffff977224 */ /* 0x000fe200078e007b */
[----:B------:R-:W-:Y:S01]  /*d1c0*/  MOV R150, R121 ;  /* 0x0000007900967202 */ /* 0x000fe20000000f00 */
[----:B------:R-:W-:-:S02]  /*d1d0*/  IMAD.MOV.U32 R149, RZ, RZ, R122 ;  /* 0x000000ffff957224 */ /* 0x000fc400078e007a */
[----:B------:R-:W-:Y:S02]  /*d1e0*/  IMAD.MOV.U32 R148, RZ, RZ, R120 ;  /* 0x000000ffff947224 */ /* 0x000fe400078e0078 */
[----:B--2---:R-:W-:Y:S01]  /*d1f0*/  HMMA.16816.F32.BF16 R120, R4, R40, R156 ;  /* 0x000000280478723c */ /* 0x004fe2000004189c */
[----:B-1----:R-:W-:Y:S01]  /*d200*/  FMNMX.FTZ R136, R0, R10, !PT ;  /* 0x0000000a00887209 */ /* 0x002fe20007810000 */
[----:B------:R-:W-:-:S04]  /*d210*/  FFMA.FTZ R0, R61, c[0x0][0x2d0], -R2 ;  /* 0x0000b4003d007a23 */ /* 0x000fc80000010802 */
[----:B------:R1:W2:Y:S01]  /*d220*/  MUFU.EX2 R11, R0 ;  /* 0x00000000000b7308 */ /* 0x0002a20000000800 */
[----:B------:R-:W-:-:S07]  /*d230*/  FSETP.NEU.FTZ.AND P0, PT, R136, -INF , PT ;  /* 0xff8000008800780b */ /* 0x000fce0003f1d000 */
[----:B------:R4:W-:Y:S01]  /*d240*/  MUFU.EX2 R226, R8 ;  /* 0x0000000800e27308 */ /* 0x0009e20000000800 */
[----:B-1----:R-:W-:-:S07]  /*d250*/  FMUL.FTZ R0, R136, c[0x0][0x2d0] ;  /* 0x0000b40088007a20 */ /* 0x002fce0000410000 */
[----:B------:R-:W-:Y:S01]  /*d260*/  MUFU.EX2 R191, R9 ;  /* 0x0000000900bf7308 */ /* 0x000fe20000000800 */
[----:B------:R-:W-:Y:S01]  /*d270*/  FSEL R0, R0, RZ, P0 ;  /* 0x000000ff00007208 */ /* 0x000fe20000000000 */
[----:B----4-:R-:W-:Y:S01]  /*d280*/  FFMA.FTZ R8, R60, c[0x0][0x2d0], -R2 ;  /* 0x0000b4003c087a23 */ /* 0x010fe20000010802 */
[C---:B------:R-:W-:Y:S05]  /*d290*/  HMMA.16816.F32.BF16 R216, R4.reuse, R28, R128 ;  /* 0x0000001c04d8723c */ /* 0x040fea0000041880 */
[----:B------:R1:W4:Y:S02]  /*d2a0*/  MUFU.EX2 R9, R8 ;  /* 0x0000000800097308 */ /* 0x0003240000000800 */
[----:B------:R-:W-:Y:S01]  /*d2b0*/  IMAD.MOV.U32 R130, RZ, RZ, R123 ;  /* 0x000000ffff827224 */ /* 0x000fe200078e007b */
[----:B------:R-:W-:Y:S01]  /*d2c0*/  MOV R128, R120 ;  /* 0x0000007800807202 */ /* 0x000fe20000000f00 */
[----:B---3--:R-:W-:Y:S01]  /*d2d0*/  HMMA.16816.F32.BF16 R60, R4, R44, R144 ;  /* 0x0000002c043c723c */ /* 0x008fe20000041890 */
[----:B-1----:R-:W-:-:S04]  /*d2e0*/  FFMA.FTZ R8, R14, c[0x0][0x2d0], -R0 ;  /* 0x0000b4000e087a23 */ /* 0x002fc80000010800 */
[----:B------:R1:W-:Y:S03]  /*d2f0*/  MUFU.EX2 R123, R8 ;  /* 0x00000008007b7308 */ /* 0x0003e60000000800 */
[----:B------:R-:W-:Y:S01]  /*d300*/  HMMA.16816.F32.BF16 R140, R4, R48, R140 ;  /* 0x00000030048c723c */ /* 0x000fe2000004188c */
[----:B------:R-:W-:Y:S01]  /*d310*/  IMAD.MOV.U32 R129, RZ, RZ, R122 ;  /* 0x000000ffff817224 */ /* 0x000fe200078e007a */
[----:B------:R-:W-:Y:S01]  /*d320*/  MOV R156, R121 ;  /* 0x00000079009c7202 */ /* 0x000fe20000000f00 */
[----:B-1----:R-:W-:-:S04]  /*d330*/  FFMA.FTZ R8, R15, c[0x0][0x2d0], -R0 ;  /* 0x0000b4000f087a23 */ /* 0x002fc80000010800 */
[----:B------:R1:W3:Y:S01]  /*d340*/  MUFU.EX2 R120, R8 ;  /* 0x0000000800787308 */ /* 0x0002e20000000800 */
[----:B------:R-:W-:Y:S01]  /*d350*/  HMMA.16816.F32.BF16 R200, R4, R24, R152 ;  /* 0x0000001804c8723c */ /* 0x000fe20000041898 */
[----:B-1----:R-:W-:-:S06]  /*d360*/  FFMA.FTZ R8, R16, c[0x0][0x2d0], -R0 ;  /* 0x0000b40010087a23 */ /* 0x002fcc0000010800 */
[----:B------:R1:W-:Y:S01]  /*d370*/  MUFU.EX2 R122, R8 ;  /* 0x00000008007a7308 */ /* 0x0003e20000000800 */
[----:B------:R-:W-:Y:S01]  /*d380*/  HMMA.16816.F32.BF16 R152, R4, R38, R124 ;  /* 0x000000260498723c */ /* 0x000fe2000004187c */
[----:B-1----:R-:W-:-:S06]  /*d390*/  FFMA.FTZ R8, R17, c[0x0][0x2d0], -R0 ;  /* 0x0000b40011087a23 */ /* 0x002fcc0000010800 */
[----:B------:R1:W1:Y:S01]  /*d3a0*/  MUFU.EX2 R121, R8 ;  /* 0x0000000800797308 */ /* 0x0002620000000800 */
[----:B------:R-:W-:Y:S01]  /*d3b0*/  IMAD.MOV.U32 R240, RZ, RZ, R63 ;  /* 0x000000fffff07224 */ /* 0x000fe200078e003f */
[----:B--2---:R-:W-:Y:S01]  /*d3c0*/  MOV R125, R11 ;  /* 0x0000000b007d7202 */ /* 0x004fe20000000f00 */
[----:B------:R-:W-:Y:S02]  /*d3d0*/  IMAD.MOV.U32 R63, RZ, RZ, R143 ;  /* 0x000000ffff3f7224 */ /* 0x000fe400078e008f */
[----:B-1----:R-:W-:-:S04]  /*d3e0*/  FFMA.FTZ R8, R18, c[0x0][0x2d0], -R0 ;  /* 0x0000b40012087a23 */ /* 0x002fc80000010800 */
[----:B------:R1:W-:Y:S01]  /*d3f0*/  MUFU.EX2 R124, R8 ;  /* 0x00000008007c7308 */ /* 0x0003e20000000800 */
[----:B----4-:R-:W-:Y:S01]  /*d400*/  IMAD.MOV.U32 R143, RZ, RZ, R9 ;  /* 0x000000ffff8f7224 */ /* 0x010fe200078e0009 */
[----:B------:R-:W-:Y:S02]  /*d410*/  F2FP.BF16.PACK_AB R10, R189, R188 ;  /* 0x000000bcbd0a723e */ /* 0x000fe400000010ff */
[----:B---3--:R-:W-:Y:S02]  /*d420*/  F2FP.BF16.PACK_AB R9, R120, R123 ;  /* 0x0000007b7809723e */ /* 0x008fe400000010ff */
[----:B------:R-:W-:Y:S01]  /*d430*/  F2FP.BF16.PACK_AB R11, R121, R122 ;  /* 0x0000007a790b723e */ /* 0x000fe200000010ff */
[----:B-1----:R-:W-:-:S04]  /*d440*/  FFMA.FTZ R8, R19, c[0x0][0x2d0], -R0 ;  /* 0x0000b40013087a23 */ /* 0x002fc80000010800 */
[----:B------:R1:W2:Y:S01]  /*d450*/  MUFU.EX2 R15, R8 ;  /* 0x00000008000f7308 */ /* 0x0002a20000000800 */
[----:B------:R-:W-:Y:S01]  /*d460*/  IMAD.MOV.U32 R223, RZ, RZ, R200 ;  /* 0x000000ffffdf7224 */ /* 0x000fe200078e00c8 */
[----:B------:R-:W-:Y:S01]  /*d470*/  MOV R221, R202 ;  /* 0x000000ca00dd7202 */ /* 0x000fe20000000f00 */
[----:B------:R-:W-:Y:S02]  /*d480*/  IMAD.MOV.U32 R222, RZ, RZ, R201 ;  /* 0x000000ffffde7224 */ /* 0x000fe400078e00c9 */
[----:B-1----:R-:W-:-:S04]  /*d490*/  FFMA.FTZ R8, R20, c[0x0][0x2d0], -R0 ;  /* 0x0000b40014087a23 */ /* 0x002fc80000010800 */
[----:B------:R1:W-:Y:S01]  /*d4a0*/  MUFU.EX2 R210, R8 ;  /* 0x0000000800d27308 */ /* 0x0003e20000000800 */
[----:B------:R-:W-:Y:S01]  /*d4b0*/  IMAD.MOV.U32 R220, RZ, RZ, R203 ;  /* 0x000000ffffdc7224 */ /* 0x000fe200078e00cb */
[----:B------:R-:W-:Y:S01]  /*d4c0*/  MOV R22, R184 ;  /* 0x000000b800167202 */ /* 0x000fe20000000f00 */
[----:B------:R-:W-:Y:S01]  /*d4d0*/  IMAD.MOV.U32 R23, RZ, RZ, R185 ;  /* 0x000000ffff177224 */ /* 0x000fe200078e00b9 */
[----:B------:R-:W-:Y:S01]  /*d4e0*/  HMMA.16816.F32.BF16 R204, R4, R34, R64 ;  /* 0x0000002204cc723c */ /* 0x000fe20000041840 */
[----:B------:R-:W-:Y:S01]  /*d4f0*/  MOV R159, R225 ;  /* 0x000000e1009f7202 */ /* 0x000fe20000000f00 */
[----:B------:R-:W-:Y:S01]  /*d500*/  IMAD.MOV.U32 R158, RZ, RZ, R224 ;  /* 0x000000ffff9e7224 */ /* 0x000fe200078e00e0 */
[----:B-1----:R-:W-:-:S05]  /*d510*/  F2FP.BF16.PACK_AB R8, R190, R192 ;  /* 0x000000c0be08723e */ /* 0x002fca00000010ff */
[----:B------:R-:W-:Y:S08]  /*d520*/  HMMA.16816.F32.BF16 R92, R4, R54, R92 ;  /* 0x00000036045c723c */ /* 0x000ff0000004185c */
[----:B------:R-:W-:Y:S07]  /*d530*/  HMMA.16816.F32.BF16 R16, R8, R112, RZ ;  /* 0x000000700810723c */ /* 0x000fee00000418ff */
[----:B------:R-:W-:Y:S01]  /*d540*/  IMAD.MOV.U32 R113, RZ, RZ, R226 ;  /* 0x000000ffff717224 */ /* 0x000fe200078e00e2 */
[----:B------:R-:W-:Y:S01]  /*d550*/  HMMA.16816.F32.BF16 R184, R4, R30, R80 ;  /* 0x0000001e04b8723c */ /* 0x000fe20000041850 */
[----:B------:R-:W-:-:S07]  /*d560*/  FFMA.FTZ R13, R21, c[0x0][0x2d0], -R0 ;  /* 0x0000b400150d7a23 */ /* 0x000fce0000010800 */
[C---:B------:R-:W-:Y:S08]  /*d570*/  HMMA.16816.F32.BF16 R200, R4.reuse, R26, R72 ;  /* 0x0000001a04c8723c */ /* 0x040ff00000041848 */
[C---:B------:R-:W-:Y:S08]  /*d580*/  HMMA.16816.F32.BF16 R224, R4.reuse, R42, R76 ;  /* 0x0000002a04e0723c */ /* 0x040ff0000004184c */
[C---:B------:R-:W-:Y:S08]  /*d590*/  HMMA.16816.F32.BF16 R64, R4.reuse, R46, R68 ;  /* 0x0000002e0440723c */ /* 0x040ff00000041844 */
[----:B------:R-:W-:Y:S01]  /*d5a0*/  HMMA.16816.F32.BF16 R4, R4, R50, R56 ;  /* 0x000000320404723c */ /* 0x000fe20000041838 */
[----:B------:R-:W1:Y:S01]  /*d5b0*/  MUFU.EX2 R126, R13 ;  /* 0x0000000d007e7308 */ /* 0x000e620000000800 */
[----:B--2---:R-:W-:-:S02]  /*d5c0*/  IMAD.MOV.U32 R112, RZ, RZ, R15 ;  /* 0x000000ffff707224 */ /* 0x004fc400078e000f */
[----:B------:R-:W-:-:S05]  /*d5d0*/  IMAD.MOV.U32 R144, RZ, RZ, R60 ;  /* 0x000000ffff907224 */ /* 0x000fca00078e003c */
[----:B------:R-:W-:Y:S11]  /*d5e0*/  MOV R15, R144 ;  /* 0x00000090000f7202 */ /* 0x000ff60000000f00 */
[----:B------:R-:W-:Y:S04]  /*d5f0*/  @!UPT UIADD3 URZ, URZ, URZ, URZ ;  /* 0x0000003f3f3ff290 */ /* 0x000fe8000fffe03f */
[----:B------:R-:W-:Y:S01]  /*d600*/  IMAD.MOV.U32 R57, RZ, RZ, R7 ;  /* 0x000000ffff397224 */ /* 0x000fe200078e0007 */
[----:B------:R-:W-:Y:S01]  /*d610*/  MOV R21, R6 ;  /* 0x0000000600157202 */ /* 0x000fe20000000f00 */
[----:B------:R-:W-:Y:S01]  /*d620*/  IMAD.MOV.U32 R56, RZ, RZ, R5 ;  /* 0x000000ffff387224 */ /* 0x000fe200078e0005 */
[----:B------:R-:W-:Y:S01]  /*d630*/  F2FP.BF16.PACK_AB R5, R112, R124 ;  /* 0x0000007c7005723e */ /* 0x000fe200000010ff */
[----:B------:R-:W-:Y:S01]  /*d640*/  IMAD.MOV.U32 R20, RZ, RZ, R4 ;  /* 0x000000ffff147224 */ /* 0x000fe200078e0004 */
[----:B------:R-:W-:Y:S02]  /*d650*/  F2FP.BF16.PACK_AB R4, R113, R191 ;  /* 0x000000bf7104723e */ /* 0x000fe400000010ff */
[----:B------:R-:W-:Y:S02]  /*d660*/  F2FP.BF16.PACK_AB R6, R143, R125 ;  /* 0x0000007d8f06723e */ /* 0x000fe400000010ff */
[----:B-1----:R-:W-:-:S07]  /*d670*/  F2FP.BF16.PACK_AB R7, R126, R210 ;  /* 0x000000d27e07723e */ /* 0x002fce00000010ff */
[----:B------:R-:W-:Y:S08]  /*d680*/  HMMA.16816.F32.BF16 R144, R4, R36, R16 ;  /* 0x000000240490723c */ /* 0x000ff00000041810 */
[----:B------:R-:W-:Y:S01]  /*d690*/  HMMA.16816.F32.BF16 R16, R8, R116, RZ ;  /* 0x000000740810723c */ /* 0x000fe200000418ff */
[----:B------:R-:W-:Y:S01]  /*d6a0*/  IMAD.MOV.U32 R239, RZ, RZ, R64 ;  /* 0x000000ffffef7224 */ /* 0x000fe200078e0040 */
[----:B------:R-:W-:Y:S01]  /*d6b0*/  MOV R238, R65 ;  /* 0x0000004100ee7202 */ /* 0x000fe20000000f00 */
[----:B------:R-:W-:-:S02]  /*d6c0*/  IMAD.MOV.U32 R237, RZ, RZ, R66 ;  /* 0x000000ffffed7224 */ /* 0x000fc400078e0042 */
[----:B------:R-:W-:Y:S11]  /*d6d0*/  IMAD.MOV.U32 R232, RZ, RZ, R67 ;  /* 0x000000ffffe87224 */ /* 0x000ff600078e0043 */
[----:B------:R-:W-:Y:S08]  /*d6e0*/  @!UPT UIADD3 URZ, URZ, URZ, URZ ;  /* 0x0000003f3f3ff290 */ /* 0x000ff0000fffe03f */
[----:B------:R-:W-:Y:S08]  /*d6f0*/  HMMA.16816.F32.BF16 R64, R4, R52, R16 ;  /* 0x000000340440723c */ /* 0x000ff00000041810 */
[----:B------:R-:W-:Y:S01]  /*d700*/  HMMA.16816.F32.BF16 R16, R8, R84, RZ ;  /* 0x000000540810723c */ /* 0x000fe200000418ff */
[----:B------:R-:W-:Y:S01]  /*d710*/  MOV R13, R23 ;  /* 0x00000017000d7202 */ /* 0x000fe20000000f00 */
[----:B------:R-:W-:Y:S01]  /*d720*/  IMAD.MOV.U32 R77, RZ, RZ, R22 ;  /* 0x000000ffff4d7224 */ /* 0x000fe200078e0016 */
[----:B------:R-:W-:Y:S01]  /*d730*/  MOV R23, R178 ;  /* 0x000000b200177202 */ /* 0x000fe20000000f00 */
[----:B------:R-:W-:-:S02]  /*d740*/  IMAD.MOV.U32 R76, RZ, RZ, R179 ;  /* 0x000000ffff4c7224 */ /* 0x000fc400078e00b3 */
[----:B------:R-:W-:Y:S02]  /*d750*/  IMAD.MOV.U32 R22, RZ, RZ, R177 ;  /* 0x000000ffff167224 */ /* 0x000fe400078e00b1 */
[----:B------:R-:W-:Y:S11]  /*d760*/  IMAD.MOV.U32 R131, RZ, RZ, R176 ;  /* 0x000000ffff837224 */ /* 0x000ff600078e00b0 */
[----:B------:R-:W-:Y:S05]  /*d770*/  @!UPT UIADD3 URZ, URZ, URZ, URZ ;  /* 0x0000003f3f3ff290 */ /* 0x000fea000fffe03f */
[----:B------:R-:W-:Y:S08]  /*d780*/  HMMA.16816.F32.BF16 R176, R4, R28, R16 ;  /* 0x0000001c04b0723c */ /* 0x000ff00000041810 */
[----:B------:R-:W-:Y:S11]  /*d790*/  HMMA.16816.F32.BF16 R16, R8, R88, RZ ;  /* 0x000000580810723c */ /* 0x000ff600000418ff */
[----:B------:R-:W-:Y:S11]  /*d7a0*/  @!UPT UIADD3 URZ, URZ, URZ, URZ ;  /* 0x0000003f3f3ff290 */ /* 0x000ff6000fffe03f */
[----:B------:R-:W-:Y:S02]  /*d7b0*/  @!UPT UIADD3 URZ, URZ, URZ, URZ ;  /* 0x0000003f3f3ff290 */ /* 0x000fe4000fffe03f */
        /* <DEDUP_REMOVED lines=9> */
[----:B------:R-:W-:Y:S01]  /*d850*/  HMMA.16816.F32.BF16 R16, R8, R108, RZ ;  /* 0x0000006c0810723c */ /* 0x000fe200000418ff */
[----:B------:R-:W-:Y:S01]  /*d860*/  IMAD.MOV.U32 R101, RZ, RZ, R158 ;  /* 0x000000ffff657224 */ /* 0x000fe200078e009e */
[----:B------:R-:W-:Y:S01]  /*d870*/  MOV R117, R159 ;  /* 0x0000009f00757202 */ /* 0x000fe20000000f00 */
[----:B------:R-:W-:Y:S11]  /*d880*/  IMAD.MOV.U32 R89, RZ, RZ, R156 ;  /* 0x000000ffff597224 */ /* 0x000ff600078e009c */
[----:B------:R-:W-:Y:S10]  /*d890*/  @!UPT UIADD3 URZ, URZ, URZ, URZ ;  /* 0x0000003f3f3ff290 */ /* 0x000ff4000fffe03f */
[----:B------:R-:W-:Y:S08]  /*d8a0*/  HMMA.16816.F32.BF16 R156, R4, R44, R16 ;  /* 0x0000002c049c723c */ /* 0x000ff00000041810 */
[----:B------:R-:W-:Y:S01]  /*d8b0*/  HMMA.16816.F32.BF16 R16, R8, R104, RZ ;  /* 0x000000680810723c */ /* 0x000fe200000418ff */
[----:B------:R-:W-:Y:S01]  /*d8c0*/  IMAD.MOV.U32 R100, RZ, RZ, R130 ;  /* 0x000000ffff647224 */ /* 0x000fe200078e0082 */
[----:B------:R-:W-:Y:S01]  /*d8d0*/  MOV R109, R129 ;  /* 0x00000081006d7202 */ /* 0x000fe20000000f00 */
[----:B------:R-:W-:-:S02]  /*d8e0*/  IMAD.MOV.U32 R88, RZ, RZ, R128 ;  /* 0x000000ffff587224 */ /* 0x000fc400078e0080 */
[----:B------:R-:W-:Y:S01]  /*d8f0*/  IMAD.MOV.U32 R116, RZ, RZ, R131 ;  /* 0x000000ffff747224 */ /* 0x000fe200078e0083 */
[----:B------:R-:W-:Y:S11]  /*d900*/  MOV R241, R62 ;  /* 0x0000003e00f17202 */ /* 0x000ff60000000f00 */
[----:B------:R-:W-:Y:S07]  /*d910*/  @!UPT UIADD3 URZ, URZ, URZ, URZ ;  /* 0x0000003f3f3ff290 */ /* 0x000fee000fffe03f */
[----:B------:R-:W-:Y:S08]  /*d920*/  HMMA.16816.F32.BF16 R128, R4, R48, R16 ;  /* 0x000000300480723c */ /* 0x000ff00000041810 */
[----:B------:R-:W-:Y:S01]  /*d930*/  HMMA.16816.F32.BF16 R16, R8, R114, RZ ;  /* 0x000000720810723c */ /* 0x000fe200000418ff */
[----:B------:R-:W-:Y:S01]  /*d940*/  IMAD.MOV.U32 R14, RZ, RZ, R61 ;  /* 0x000000ffff0e7224 */ /* 0x000fe200078e003d */
[----:B------:R-:W-:Y:S01]  /*d950*/  MOV R62, R141 ;  /* 0x0000008d003e7202 */ /* 0x000fe20000000f00 */
[----:B------:R-:W-:-:S02]  /*d960*/  IMAD.MOV.U32 R60, RZ, RZ, R140 ;  /* 0x000000ffff3c7224 */ /* 0x000fc400078e008c */
[----:B------:R-:W-:Y:S01]  /*d970*/  IMAD.MOV.U32 R61, RZ, RZ, R142 ;  /* 0x000000ffff3d7224 */ /* 0x000fe200078e008e */
[----:B------:R-:W-:Y:S01]  /*d980*/  MOV R108, R63 ;  /* 0x0000003f006c7202 */ /* 0x000fe20000000f00 */
[----:B------:R-:W-:Y:S01]  /*d990*/  IMAD.MOV.U32 R104, RZ, RZ, R62 ;  /* 0x000000ffff687224 */ /* 0x000fe200078e003e */
[----:B------:R-:W-:Y:S01]  /*d9a0*/  MOV R115, R60 ;  /* 0x0000003c00737202 */ /* 0x000fe20000000f00 */
[----:B------:R-:W-:Y:S11]  /*d9b0*/  IMAD.MOV.U32 R105, RZ, RZ, R61 ;  /* 0x000000ffff697224 */ /* 0x000ff600078e003d */
[----:B------:R-:W-:Y:S04]  /*d9c0*/  @!UPT UIADD3 URZ, URZ, URZ, URZ ;  /* 0x0000003f3f3ff290 */ /* 0x000fe8000fffe03f */
[----:B------:R-:W-:Y:S08]  /*d9d0*/  HMMA.16816.F32.BF16 R60, R4, R38, R16 ;  /* 0x00000026043c723c */ /* 0x000ff00000041810 */
[----:B------:R-:W-:Y:S01]  /*d9e0*/  HMMA.16816.F32.BF16 R16, R8, R118, RZ ;  /* 0x000000760810723c */ /* 0x000fe200000418ff */
[----:B------:R-:W-:-:S06]  /*d9f0*/  IMAD.MOV.U32 R114, RZ, RZ, R57 ;  /* 0x000000ffff727224 */ /* 0x000fcc00078e0039 */
[----:B------:R-:W-:Y:S11]  /*da00*/  IMAD.MOV.U32 R118, RZ, RZ, R56 ;  /* 0x000000ffff767224 */ /* 0x000ff600078e0038 */
[----:B------:R-:W-:Y:S06]  /*da10*/  @!UPT UIADD3 URZ, URZ, URZ, URZ ;  /* 0x0000003f3f3ff290 */ /* 0x000fec000fffe03f */
        /* <DEDUP_REMOVED lines=10> */
[----:B------:R-:W-:Y:S01]  /*dac0*/  MOV R119, R21 ;  /* 0x0000001500777202 */ /* 0x000fe20000000f00 */
[----:B------:R-:W-:-:S02]  /*dad0*/  IMAD.MOV.U32 R87, RZ, RZ, R20 ;  /* 0x000000ffff577224 */ /* 0x000fc400078e0014 */
[----:B------:R-:W-:Y:S02]  /*dae0*/  IMAD.MOV.U32 R78, RZ, RZ, R23 ;  /* 0x000000ffff4e7224 */ /* 0x000fe400078e0017 */
[----:B------:R-:W-:Y:S02]  /*daf0*/  IMAD.MOV.U32 R79, RZ, RZ, R22 ;  /* 0x000000ffff4f7224 */ /* 0x000fe400078e0016 */
[----:B------:R-:W-:Y:S11]  /*db00*/  HMMA.16816.F32.BF16 R20, R8, R102, RZ ;  /* 0x000000660814723c */ /* 0x000ff600000418ff */
[----:B------:R-:W-:Y:S05]  /*db10*/  @!UPT UIADD3 URZ, URZ, URZ, URZ ;  /* 0x0000003f3f3ff290 */ /* 0x000fea000fffe03f */
[----:B------:R-:W-:Y:S08]  /*db20*/  HMMA.16816.F32.BF16 R32, R4, R34, R16 ;  /* 0x000000220420723c */ /* 0x000ff00000041810 */
[C---:B------:R-:W-:Y:S08]  /*db30*/  HMMA.16816.F32.BF16 R16, R8.reuse, R110, RZ ;  /* 0x0000006e0810723c */ /* 0x040ff000000418ff */
[----:B------:R-:W-:Y:S08]  /*db40*/  HMMA.16816.F32.BF16 R8, R8, R106, RZ ;  /* 0x0000006a0808723c */ /* 0x000ff000000418ff */
[C---:B------:R-:W-:Y:S08]  /*db50*/  HMMA.16816.F32.BF16 R20, R4.reuse, R42, R20 ;  /* 0x0000002a0414723c */ /* 0x040ff00000041814 */
[----:B------:R-:W-:Y:S01]  /*db60*/  HMMA.16816.F32.BF16 R44, R4, R46, R16 ;  /* 0x0000002e042c723c */ /* 0x000fe20000041810 */
[----:B------:R-:W-:Y:S01]  /*db70*/  MOV R97, R143 ;  /* 0x0000008f00617202 */ /* 0x000fe20000000f00 */
[----:B------:R-:W-:Y:S01]  /*db80*/  IMAD.MOV.U32 R96, RZ, RZ, R126 ;  /* 0x000000ffff607224 */ /* 0x000fe200078e007e */
[----:B------:R-:W-:-:S05]  /*db90*/  MOV R127, R209 ;  /* 0x000000d1007f7202 */ /* 0x000fca0000000f00 */
[----:B------:R-:W-:Y:S01]  /*dba0*/  HMMA.16816.F32.BF16 R48, R4, R50, R8 ;  /* 0x000000320430723c */ /* 0x000fe20000041808 */
[----:B------:R-:W1:Y:S06]  /*dbb0*/  LDSM.16.MT88.4 R16, [R233+0x1100] ;  /* 0x00110000e910783b */ /* 0x000e6c0000004200 */
[----:B------:R-:W-:-:S04]  /*dbc0*/  FFMA.FTZ R4, R167, c[0x0][0x2d0], -R2 ;  /* 0x0000b400a7047a23 */ /* 0x000fc80000010802 */
[----:B------:R2:W-:Y:S01]  /*dbd0*/  MUFU.EX2 R142, R4 ;  /* 0x00000004008e7308 */ /* 0x0005e20000000800 */
[----:B------:R-:W-:Y:S02]  /*dbe0*/  IMAD.MOV.U32 R126, RZ, RZ, R208 ;  /* 0x000000ffff7e7224 */ /* 0x000fe400078e00d0 */
[----:B--2---:R-:W-:-:S05]  /*dbf0*/  FFMA.FTZ R4, R166, c[0x0][0x2d0], -R2 ;  /* 0x0000b400a6047a23 */ /* 0x004fca0000010802 */
[----:B------:R2:W3:Y:S02]  /*dc00*/  MUFU.EX2 R143, R4 ;  /* 0x00000004008f7308 */ /* 0x0004e40000000800 */
[----:B--2---:R-:W-:-:S06]  /*dc10*/  FFMA.FTZ R4, R165, c[0x0][0x2d0], -R2 ;  /* 0x0000b400a5047a23 */ /* 0x004fcc0000010802 */
[----:B------:R2:W-:Y:S02]  /*dc20*/  MUFU.EX2 R208, R4 ;  /* 0x0000000400d07308 */ /* 0x0005e40000000800 */
[----:B--2---:R-:W-:-:S06]  /*dc30*/  FFMA.FTZ R4, R164, c[0x0][0x2d0], -R2 ;  /* 0x0000b400a4047a23 */ /* 0x004fcc0000010802 */
[----:B------:R2:W-:Y:S02]  /*dc40*/  MUFU.EX2 R209, R4 ;  /* 0x0000000400d17308 */ /* 0x0005e40000000800 */
[----:B--2---:R-:W-:-:S06]  /*dc50*/  FFMA.FTZ R4, R139, c[0x0][0x2d0], -R0 ;  /* 0x0000b4008b047a23 */ /* 0x004fcc0000010800 */
[----:B------:R2:W-:Y:S02]  /*dc60*/  MUFU.EX2 R139, R4 ;  /* 0x00000004008b7308 */ /* 0x0005e40000000800 */
[----:B--2---:R-:W-:-:S06]  /*dc70*/  FFMA.FTZ R4, R138, c[0x0][0x2d0], -R0 ;  /* 0x0000b4008a047a23 */ /* 0x004fcc0000010800 */
[----:B------:R2:W4:Y:S02]  /*dc80*/  MUFU.EX2 R138, R4 ;  /* 0x00000004008a7308 */ /* 0x0005240000000800 */
[----:B--2---:R-:W-:-:S06]  /*dc90*/  FFMA.FTZ R4, R133, c[0x0][0x2d0], -R0 ;  /* 0x0000b40085047a23 */ /* 0x004fcc0000010800 */
[----:B------:R2:W-:Y:S02]  /*dca0*/  MUFU.EX2 R140, R4 ;  /* 0x00000004008c7308 */ /* 0x0005e40000000800 */
[----:B--2---:R-:W-:-:S06]  /*dcb0*/  FFMA.FTZ R4, R132, c[0x0][0x2d0], -R0 ;  /* 0x0000b40084047a23 */ /* 0x004fcc0000010800 */
[----:B------:R2:W1:Y:S02]  /*dcc0*/  MUFU.EX2 R141, R4 ;  /* 0x00000004008d7308 */ /* 0x0004640000000800 */
[----:B--2---:R-:W-:-:S06]  /*dcd0*/  FFMA.FTZ R4, R180, c[0x0][0x2d0], -R12 ;  /* 0x0000b400b4047a23 */ /* 0x004fcc000001080c */
[----:B------:R2:W-:Y:S02]  /*dce0*/  MUFU.EX2 R40, R4 ;  /* 0x0000000400287308 */ /* 0x0005e40000000800 */
        /* <DEDUP_REMOVED lines=9> */
[----:B------:R2:W1:Y:S02]  /*dd80*/  MUFU.EX2 R31, R4 ;  /* 0x00000004001f7308 */ /* 0x0004640000000800 */
[----:B--2---:R-:W-:-:S06]  /*dd90*/  FFMA.FTZ R4, R173, c[0x0][0x2d0], -R3 ;  /* 0x0000b400ad047a23 */ /* 0x004fcc0000010803 */
[----:B------:R2:W-:Y:S02]  /*dda0*/  MUFU.EX2 R42, R4 ;  /* 0x00000004002a7308 */ /* 0x0005e40000000800 */
[----:B--2---:R-:W-:-:S06]  /*ddb0*/  FFMA.FTZ R4, R172, c[0x0][0x2d0], -R3 ;  /* 0x0000b400ac047a23 */ /* 0x004fcc0000010803 */
[----:B------:R2:W2:Y:S01]  /*ddc0*/  MUFU.EX2 R41, R4 ;  /* 0x0000000400297308 */ /* 0x0004a20000000800 */
[----:B---3--:R-:W-:Y:S02]  /*ddd0*/  F2FP.BF16.PACK_AB R8, R143, R142 ;  /* 0x0000008e8f08723e */ /* 0x008fe400000010ff */
[----:B----4-:R-:W-:Y:S02]  /*dde0*/  F2FP.BF16.PACK_AB R9, R138, R139 ;  /* 0x0000008b8a09723e */ /* 0x010fe400000010ff */
[----:B------:R-:W-:Y:S02]  /*ddf0*/  F2FP.BF16.PACK_AB R10, R209, R208 ;  /* 0x000000d0d10a723e */ /* 0x000fe400000010ff */
[----:B-1----:R-:W-:Y:S02]  /*de00*/  F2FP.BF16.PACK_AB R11, R141, R140 ;  /* 0x0000008c8d0b723e */ /* 0x002fe400000010ff */
[----:B------:R-:W-:Y:S02]  /*de10*/  F2FP.BF16.PACK_AB R5, R31, R30 ;  /* 0x0000001e1f05723e */ /* 0x000fe400000010ff */
[----:B------:R-:W-:-:S02]  /*de20*/  F2FP.BF16.PACK_AB R6, R133, R132 ;  /* 0x000000848506723e */ /* 0x000fc400000010ff */
[----:B--2---:R-:W-:Y:S02]  /*de30*/  F2FP.BF16.PACK_AB R4, R43, R40 ;  /* 0x000000282b04723e */ /* 0x004fe400000010ff */
[----:B------:R-:W-:Y:S01]  /*de40*/  F2FP.BF16.PACK_AB R7, R41, R42 ;  /* 0x0000002a2907723e */ /* 0x000fe200000010ff */
[----:B------:R-:W-:Y:S01]  /*de50*/  IMAD.MOV.U32 R90, RZ, RZ, R150 ;  /* 0x000000ffff5a7224 */ /* 0x000fe200078e0096 */
[----:B------:R-:W-:Y:S01]  /*de60*/  MOV R86, R151 ;  /* 0x0000009700567202 */ /* 0x000fe20000000f00 */
[----:B------:R-:W-:Y:S01]  /*de70*/  IMAD.MOV.U32 R91, RZ, RZ, R149 ;  /* 0x000000ffff5b7224 */ /* 0x000fe200078e0095 */
[----:B------:R-:W-:Y:S01]  /*de80*/  MOV R99, R148 ;  /* 0x0000009400637202 */ /* 0x000fe20000000f00 */
[-C--:B------:R-:W-:Y:S08]  /*de90*/  HMMA.16816.F32.BF16 R144, R8, R16.reuse, R144 ;  /* 0x000000100890723c */ /* 0x080ff00000041890 */
[C---:B------:R-:W-:Y:S08]  /*dea0*/  HMMA.16816.F32.BF16 R148, R4.reuse, R16, R196 ;  /* 0x000000100494723c */ /* 0x040ff000000418c4 */
[-C--:B------:R-:W-:Y:S08]  /*deb0*/  HMMA.16816.F32.BF16 R152, R4, R18.reuse, R152 ;  /* 0x000000120498723c */ /* 0x080ff00000041898 */
[----:B------:R-:W-:Y:S01]  /*dec0*/  HMMA.16816.F32.BF16 R60, R8, R18, R60 ;  /* 0x00000012083c723c */ /* 0x000fe2000004183c */
[----:B------:R-:W1:Y:S01]  /*ded0*/  LDSM.16.MT88.4 R16, [R234+0x1100] ;  /* 0x00110000ea10783b */ /* 0x000e620000004200 */
[----:B------:R-:W-:-:S02]  /*dee0*/  IMAD.MOV.U32 R84, RZ, RZ, R15 ;  /* 0x000000ffff547224 */ /* 0x000fc400078e000f */
[----:B------:R-:W-:Y:S02]  /*def0*/  IMAD.MOV.U32 R85, RZ, RZ, R14 ;  /* 0x000000ffff557224 */ /* 0x000fe400078e000e */
[--C-:B------:R-:W-:Y:S02]  /*df00*/  FFMA.FTZ R29, R171, c[0x0][0x2d0], -R2.reuse ;  /* 0x0000b400ab1d7a23 */ /* 0x100fe40000010802 */
[--C-:B------:R-:W-:Y:S02]  /*df10*/  FFMA.FTZ R28, R170, c[0x0][0x2d0], -R2.reuse ;  /* 0x0000b400aa1c7a23 */ /* 0x100fe40000010802 */
[--C-:B------:R-:W-:Y:S02]  /*df20*/  FFMA.FTZ R27, R169, c[0x0][0x2d0], -R2.reuse ;  /* 0x0000b400a91b7a23 */ /* 0x100fe40000010802 */
[----:B------:R-:W-:Y:S02]  /*df30*/  FFMA.FTZ R26, R168, c[0x0][0x2d0], -R2 ;  /* 0x0000b400a81a7a23 */ /* 0x000fe40000010802 */
[----:B------:R-:W-:-:S02]  /*df40*/  FFMA.FTZ R25, R163, c[0x0][0x2d0], -R0 ;  /* 0x0000b400a3197a23 */ /* 0x000fc40000010800 */
[--C-:B------:R-:W-:Y:S02]  /*df50*/  FFMA.FTZ R24, R161, c[0x0][0x2d0], -R0.reuse ;  /* 0x0000b400a1187a23 */ /* 0x100fe40000010800 */
[--C-:B------:R-:W-:Y:S02]  /*df60*/  FFMA.FTZ R15, R162, c[0x0][0x2d0], -R0.reuse ;  /* 0x0000b400a20f7a23 */ /* 0x100fe40000010800 */
[----:B------:R-:W-:Y:S02]  /*df70*/  FFMA.FTZ R14, R160, c[0x0][0x2d0], -R0 ;  /* 0x0000b400a00e7a23 */ /* 0x000fe40000010800 */
[-C--:B-1----:R-:W-:Y:S08]  /*df80*/  HMMA.16816.F32.BF16 R160, R8, R16.reuse, R64 ;  /* 0x0000001008a0723c */ /* 0x082ff00000041840 */
[C---:B------:R-:W-:Y:S08]  /*df90*/  HMMA.16816.F32.BF16 R164, R4.reuse, R16, R212 ;  /* 0x0000001004a4723c */ /* 0x040ff000000418d4 */
[-C--:B------:R-:W-:Y:S08]  /*dfa0*/  HMMA.16816.F32.BF16 R168, R4, R18.reuse, R92 ;  /* 0x0000001204a8723c */ /* 0x080ff0000004185c */
[----:B------:R-:W-:Y:S01]  /*dfb0*/  HMMA.16816.F32.BF16 R56, R8, R18, R56 ;  /* 0x000000120838723c */ /* 0x000fe20000041838 */
[----:B------:R-:W1:Y:S01]  /*dfc0*/  LDSM.16.MT88.4 R16, [R236+0x1100] ;  /* 0x00110000ec10783b */ /* 0x000e620000004200 */
[----:B------:R-:W-:Y:S01]  /*dfd0*/  IMAD.MOV.U32 R172, RZ, RZ, R223 ;  /* 0x000000ffffac7224 */ /* 0x000fe200078e00df */
[----:B------:R-:W-:Y:S01]  /*dfe0*/  MOV R173, R222 ;  /* 0x000000de00ad7202 */ /* 0x000fe20000000f00 */
[----:B------:R-:W-:-:S02]  /*dff0*/  IMAD.MOV.U32 R174, RZ, RZ, R221 ;  /* 0x000000ffffae7224 */ /* 0x000fc400078e00dd */
[----:B------:R-:W-:Y:S02]  /*e000*/  IMAD.MOV.U32 R175, RZ, RZ, R220 ;  /* 0x000000ffffaf7224 */ /* 0x000fe400078e00dc */
[-C--:B-1----:R-:W-:Y:S08]  /*e010*/  HMMA.16816.F32.BF16 R176, R8, R16.reuse, R176 ;  /* 0x0000001008b0723c */ /* 0x082ff000000418b0 */
[C---:B------:R-:W-:Y:S08]  /*e020*/  HMMA.16816.F32.BF16 R180, R4.reuse, R16, R216 ;  /* 0x0000001004b4723c */ /* 0x040ff000000418d8 */
[-C--:B------:R-:W-:Y:S08]  /*e030*/  HMMA.16816.F32.BF16 R184, R4, R18.reuse, R184 ;  /* 0x0000001204b8723c */ /* 0x080ff000000418b8 */
[----:B------:R-:W-:Y:S01]  /*e040*/  HMMA.16816.F32.BF16 R52, R8, R18, R52 ;  /* 0x000000120834723c */ /* 0x000fe20000041834 */
[----:B------:R-:W1:Y:S07]  /*e050*/  LDSM.16.MT88.4 R16, [R235+0x1100] ;  /* 0x00110000eb10783b */ /* 0x000e6e0000004200 */
[----:B-1----:R-:W-:Y:S07]  /*e060*/  HMMA.16816.F32.BF16 R196, R4, R16, R172 ;  /* 0x0000001004c4723c */ /* 0x002fee00000418ac */
[----:B------:R-:W-:Y:S01]  /*e070*/  IMAD.MOV.U32 R174, RZ, RZ, R91 ;  /* 0x000000ffffae7224 */ /* 0x000fe200078e005b */
[----:B------:R-:W-:Y:S01]  /*e080*/  MOV R91, R119 ;  /* 0x00000077005b7202 */ /* 0x000fe20000000f00 */
[----:B------:R-:W-:-:S02]  /*e090*/  IMAD.MOV.U32 R119, RZ, RZ, R105 ;  /* 0x000000ffff777224 */ /* 0x000fc400078e0069 */
[----:B------:R-:W-:Y:S01]  /*e0a0*/  IMAD.MOV.U32 R105, RZ, RZ, R101 ;  /* 0x000000ffff697224 */ /* 0x000fe200078e0065 */
[----:B------:R-:W-:Y:S01]  /*e0b0*/  MOV R101, R248 ;  /* 0x000000f800657202 */ /* 0x000fe20000000f00 */
[----:B------:R-:W-:Y:S01]  /*e0c0*/  IMAD.MOV.U32 R103, RZ, RZ, R119 ;  /* 0x000000ffff677224 */ /* 0x000fe200078e0077 */
[----:B------:R-:W-:Y:S08]  /*e0d0*/  HMMA.16816.F32.BF16 R220, R8, R16, R72 ;  /* 0x0000001008dc723c */ /* 0x000ff00000041848 */
[----:B------:R-:W-:Y:S01]  /*e0e0*/  HMMA.16816.F32.BF16 R200, R4, R18, R200 ;  /* 0x0000001204c8723c */ /* 0x000fe200000418c8 */
[----:B------:R-:W-:-:S07]  /*e0f0*/  MOV R119, R101 ;  /* 0x0000006500777202 */ /* 0x000fce0000000f00 */
[----:B------:R-:W-:Y:S01]  /*e100*/  HMMA.16816.F32.BF16 R216, R8, R18, R36 ;  /* 0x0000001208d8723c */ /* 0x000fe20000041824 */
[----:B------:R-:W2:Y:S04]  /*e110*/  LDL.LU R101, [R1+0x84] ;  /* 0x0000840001657983 */ /* 0x000ea80000300800 */
[----:B------:R-:W1:Y:S01]  /*e120*/  LDSM.16.MT88.4 R16, [R233+0x3100] ;  /* 0x00310000e910783b */ /* 0x000e620000004200 */
        /* <DEDUP_REMOVED lines=18> */
[----:B------:R-:W-:Y:S02]  /*e250*/  IMAD.MOV.U32 R77, RZ, RZ, R246 ;  /* 0x000000ffff4d7224 */ /* 0x000fe400078e00f6 */
        /* <DEDUP_REMOVED lines=8> */
[----:B------:R-:W-:Y:S01]  /*e2e0*/  MOV R104, R78 ;  /* 0x0000004e00687202 */ /* 0x000fe20000000f00 */
[----:B------:R-:W-:Y:S01]  /*e2f0*/  IMAD.MOV.U32 R87, RZ, RZ, R109 ;  /* 0x000000ffff577224 */ /* 0x000fe200078e006d */
[----:B-1----:R-:W-:Y:S01]  /*e300*/  HMMA.16816.F32.BF16 R72, R4, R16, R172 ;  /* 0x000000100448723c */ /* 0x002fe200000418ac */
        /* <DEDUP_REMOVED lines=8> */
[----:B------:R-:W-:Y:S01]  /*e390*/  MOV R174, R86 ;  /* 0x0000005600ae7202 */ /* 0x000fe20000000f00 */
[----:B------:R-:W-:Y:S01]  /*e3a0*/  IMAD.MOV.U32 R105, RZ, RZ, R79 ;  /* 0x000000ffff697224 */ /* 0x000fe200078e004f */
[----:B------:R3:W5:Y:S01]  /*e3b0*/  LDL.LU R246, [R1+0x110] ;  /* 0x0001100001f67983 */ /* 0x0007620000300800 */
[----:B------:R-:W-:Y:S01]  /*e3c0*/  IMAD.MOV.U32 R108, RZ, RZ, R126 ;  /* 0x000000ffff6c7224 */ /* 0x000fe200078e007e */
[----:B------:R-:W-:Y:S01]  /*e3d0*/  HMMA.16816.F32.BF16 R76, R4, R18, R204 ;  /* 0x00000012044c723c */ /* 0x000fe200000418cc */
[----:B------:R-:W-:Y:S01]  /*e3e0*/  IMAD.MOV.U32 R109, RZ, RZ, R243 ;  /* 0x000000ffff6d7224 */ /* 0x000fe200078e00f3 */
[----:B------:R-:W-:Y:S01]  /*e3f0*/  MOV R103, R119 ;  /* 0x0000007700677202 */ /* 0x000fe20000000f00 */
[----:B------:R-:W-:Y:S01]  /*e400*/  IMAD.MOV.U32 R173, RZ, RZ, R99 ;  /* 0x000000ffffad7224 */ /* 0x000fe200078e0063 */
[----:B------:R3:W5:Y:S01]  /*e410*/  LDL.LU R245, [R1+0x10c] ;  /* 0x00010c0001f57983 */ /* 0x0007620000300800 */
[----:B------:R-:W-:-:S02]  /*e420*/  IMAD.MOV.U32 R102, RZ, RZ, R118 ;  /* 0x000000ffff667224 */ /* 0x000fc400078e0076 */
[----:B------:R-:W-:Y:S01]  /*e430*/  MOV R204, R175 ;  /* 0x000000af00cc7202 */ /* 0x000fe20000000f00 */
        /* <DEDUP_REMOVED lines=24> */
[----:B------:R-:W-:-:S02]  /*e5c0*/  IMAD.MOV.U32 R119, RZ, RZ, R115 ;  /* 0x000000ffff777224 */ /* 0x000fc400078e0073 */
[----:B------:R-:W-:Y:S02]  /*e5d0*/  IMAD.MOV.U32 R114, RZ, RZ, R100 ;  /* 0x000000ffff727224 */ /* 0x000fe400078e0064 */
[----:B------:R-:W-:Y:S01]  /*e5e0*/  IMAD.MOV.U32 R100, RZ, RZ, R96 ;  /* 0x000000ffff647224 */ /* 0x000fe200078e0060 */
[----:B------:R-:W-:Y:S01]  /*e5f0*/  MOV R96, R116 ;  /* 0x0000007400607202 */ /* 0x000fe20000000f00 */
[----:B------:R-:W-:Y:S02]  /*e600*/  IMAD.MOV.U32 R116, RZ, RZ, R210 ;  /* 0x000000ffff747224 */ /* 0x000fe400078e00d2 */
[----:B------:R-:W4:Y:S01]  /*e610*/  LDL R210, [R1+0x58] ;  /* 0x0000580001d27983 */ /* 0x000f220000100800 */
        /* <DEDUP_REMOVED lines=8> */
[----:B------:R3:W5:Y:S01]  /*e6a0*/  LDL.LU R240, [R1+0xf8] ;  /* 0x0000f80001f07983 */ /* 0x0007620000300800 */
[----:B------:R-:W-:Y:S02]  /*e6b0*/  IMAD.MOV.U32 R110, RZ, RZ, R237 ;  /* 0x000000ffff6e7224 */ /* 0x000fe400078e00ed */
[----:B------:R-:W-:Y:S01]  /*e6c0*/  IMAD.MOV.U32 R111, RZ, RZ, R232 ;  /* 0x000000ffff6f7224 */ /* 0x000fe200078e00e8 */
[----:B------:R3:W5:Y:S04]  /*e6d0*/  LDL.LU R239, [R1+0xf4] ;  /* 0x0000f40001ef7983 */ /* 0x0007680000300800 */
[----:B------:R3:W5:Y:S04]  /*e6e0*/  LDL.LU R238, [R1+0xf0] ;  /* 0x0000f00001ee7983 */ /* 0x0007680000300800 */
[----:B------:R3:W5:Y:S04]  /*e6f0*/  LDL.LU R237, [R1+0xec] ;  /* 0x0000ec0001ed7983 */ /* 0x0007680000300800 */
[----:B------:R3:W5:Y:S01]  /*e700*/  LDL.LU R232, [R1+0xe8] ;  /* 0x0000e80001e87983 */ /* 0x0007620000300800 */
[C---:B------:R-:W-:Y:S08]  /*e710*/  HMMA.16816.F32.BF16 R68, R8.reuse, R16, R68 ;  /* 0x000000100844723c */ /* 0x040ff00000041844 */
[----:B------:R-:W-:Y:S01]  /*e720*/  HMMA.16816.F32.BF16 R212, R8, R18, R32 ;  /* 0x0000001208d4723c */ /* 0x000fe20000041820 */
[----:B------:R-:W1:Y:S01]  /*e730*/  LDSM.16.MT88.4 R16, [R234+0x3100] ;  /* 0x00310000ea10783b */ /* 0x000e620000004200 */
[----:B--2---:R-:W-:Y:S01]  /*e740*/  MOV R115, R101 ;  /* 0x0000006500737202 */ /* 0x004fe20000000f00 */
[----:B------:R-:W-:-:S02]  /*e750*/  IMAD.MOV.U32 R101, RZ, RZ, R97 ;  /* 0x000000ffff657224 */ /* 0x000fc400078e0061 */
[----:B------:R-:W-:Y:S02]  /*e760*/  IMAD.MOV.U32 R97, RZ, RZ, R211 ;  /* 0x000000ffff617224 */ /* 0x000fe400078e00d3 */
[----:B------:R-:W4:Y:S01]  /*e770*/  LDL R211, [R1+0x64] ;  /* 0x0000640001d37983 */ /* 0x000f220000100800 */
[----:B------:R-:W-:Y:S01]  /*e780*/  IMAD.MOV.U32 R104, RZ, RZ, R84 ;  /* 0x000000ffff687224 */ /* 0x000fe200078e0054 */
[----:B-1----:R-:W-:Y:S01]  /*e790*/  HMMA.16816.F32.BF16 R88, R4, R16, R88 ;  /* 0x000000100458723c */ /* 0x002fe20000041858 */
[----:B------:R-:W-:-:S07]  /*e7a0*/  IMAD.MOV.U32 R105, RZ, RZ, R85 ;  /* 0x000000ffff697224 */ /* 0x000fce00078e0055 */
[----:B------:R-:W-:Y:S01]  /*e7b0*/  HMMA.16816.F32.BF16 R84, R8, R16, R80 ;  /* 0x000000100854723c */ /* 0x000fe20000041850 */
[----:B------:R-:W-:Y:S01]  /*e7c0*/  FFMA.FTZ R0, R174, c[0x0][0x2d0], -R12 ;  /* 0x0000b400ae007a23 */ /* 0x000fe2000001080c */
[----:B------:R-:W-:Y:S06]  /*e7d0*/  MUFU.EX2 R27, R27 ;  /* 0x0000001b001b7308 */ /* 0x000fec0000000800 */
[-C--:B------:R-:W-:Y:S08]  /*e7e0*/  HMMA.16816.F32.BF16 R92, R4, R18.reuse, R224 ;  /* 0x00000012045c723c */ /* 0x080ff000000418e0 */
[----:B------:R-:W-:Y:S01]  /*e7f0*/  HMMA.16816.F32.BF16 R64, R8, R18, R20 ;  /* 0x000000120840723c */ /* 0x000fe20000041814 */
[----:B------:R-:W1:Y:S04]  /*e800*/  LDSM.16.MT88.4 R20, [R236+0x3100] ;  /* 0x00310000ec14783b */ /* 0x000e680000004200 */
[----:B------:R-:W2:Y:S01]  /*e810*/  LDSM.16.MT88.4 R16, [R235+0x3100] ;  /* 0x00310000eb10783b */ /* 0x000ea20000004200 */
[----:B------:R-:W-:-:S02]  /*e820*/  FFMA.FTZ R13, R13, c[0x0][0x2d0], -R3 ;  /* 0x0000b4000d0d7a23 */ /* 0x000fc40000010803 */
[----:B------:R-:W-:Y:S01]  /*e830*/  IMAD.MOV.U32 R174, RZ, RZ, R117 ;  /* 0x000000ffffae7224 */ /* 0x000fe200078e0075 */
[----:B------:R-:W-:Y:S01]  /*e840*/  MUFU.EX2 R26, R26 ;  /* 0x0000001a001a7308 */ /* 0x000fe20000000800 */
[----:B------:R-:W-:Y:S01]  /*e850*/  LDSM.16.MT88.4 R80, [R233+0x3900] ;  /* 0x00390000e950783b */ /* 0x000fe20000004200 */
[C---:B-1----:R-:W-:Y:S08]  /*e860*/  HMMA.16816.F32.BF16 R104, R4.reuse, R20, R104 ;  /* 0x000000140468723c */ /* 0x042ff00000041868 */
[C---:B------:R-:W-:Y:S08]  /*e870*/  HMMA.16816.F32.BF16 R108, R4.reuse, R22, R108 ;  /* 0x00000016046c723c */ /* 0x040ff0000004186c */
[C---:B--2---:R-:W-:Y:S08]  /*e880*/  HMMA.16816.F32.BF16 R36, R4.reuse, R16, R36 ;  /* 0x000000100424723c */ /* 0x044ff00000041824 */
[----:B------:R-:W-:Y:S07]  /*e890*/  HMMA.16816.F32.BF16 R32, R4, R18, R204 ;  /* 0x000000120420723c */ /* 0x000fee00000418cc */
[----:B------:R-:W-:-:S02]  /*e8a0*/  FFMA.FTZ R5, R2, c[0x0][0x2d0], -R12 ;  /* 0x0000b40002057a23 */ /* 0x000fc4000001080c */
[--C-:B------:R-:W-:Y:S02]  /*e8b0*/  FFMA.FTZ R2, R173, c[0x0][0x2d0], -R12.reuse ;  /* 0x0000b400ad027a23 */ /* 0x100fe4000001080c */
[----:B------:R-:W-:Y:S02]  /*e8c0*/  FFMA.FTZ R4, R172, c[0x0][0x2d0], -R12 ;  /* 0x0000b400ac047a23 */ /* 0x000fe4000001080c */
[----:B------:R-:W-:Y:S01]  /*e8d0*/  IMAD.MOV.U32 R206, RZ, RZ, R99 ;  /* 0x000000ffffce7224 */ /* 0x000fe200078e0063 */
[----:B------:R-:W-:Y:S01]  /*e8e0*/  MOV R99, R100 ;  /* 0x0000006400637202 */ /* 0x000fe20000000f00 */
[----:B------:R-:W-:Y:S02]  /*e8f0*/  IMAD.MOV.U32 R173, RZ, RZ, R114 ;  /* 0x000000ffffad7224 */ /* 0x000fe400078e0072 */
[--C-:B------:R-:W-:Y:S02]  /*e900*/  FFMA.FTZ R7, R102, c[0x0][0x2d0], -R3.reuse ;  /* 0x0000b40066077a23 */ /* 0x100fe40000010803 */
[----:B------:R-:W-:-:S02]  /*e910*/  FFMA.FTZ R12, R103, c[0x0][0x2d0], -R3 ;  /* 0x0000b400670c7a23 */ /* 0x000fc40000010803 */
[----:B------:R-:W-:Y:S02]  /*e920*/  IMAD.MOV.U32 R114, RZ, RZ, R101 ;  /* 0x000000ffff727224 */ /* 0x000fe400078e0065 */
[C---:B------:R-:W-:Y:S01]  /*e930*/  HMMA.16816.F32.BF16 R100, R8.reuse, R20, R156 ;  /* 0x000000140864723c */ /* 0x040fe2000004189c */
[----:B------:R-:W1:Y:S01]  /*e940*/  LDSM.16.MT88.4 R156, [R233+0x1900] ;  /* 0x00190000e99c783b */ /* 0x000e620000004200 */
[----:B------:R-:W-:Y:S01]  /*e950*/  FFMA.FTZ R6, R175, c[0x0][0x2d0], -R3 ;  /* 0x0000b400af067a23 */ /* 0x000fe20000010803 */
[----:B------:R-:W-:Y:S01]  /*e960*/  MOV R175, R98 ;  /* 0x0000006200af7202 */ /* 0x000fe20000000f00 */
[----:B------:R-:W-:Y:S02]  /*e970*/  IMAD.MOV.U32 R98, RZ, RZ, R115 ;  /* 0x000000ffff627224 */ /* 0x000fe400078e0073 */
[----:B------:R-:W-:Y:S01]  /*e980*/  IMAD.MOV.U32 R115, RZ, RZ, R96 ;  /* 0x000000ffff737224 */ /* 0x000fe200078e0060 */
[----:B------:R-:W-:Y:S01]  /*e990*/  MOV R96, R97 ;  /* 0x0000006100607202 */ /* 0x000fe20000000f00 */
[----:B------:R-:W-:Y:S01]  /*e9a0*/  HMMA.16816.F32.BF16 R48, R8, R18, R48 ;  /* 0x000000120830723c */ /* 0x000fe20000041830 */
[----:B------:R2:W-:Y:S01]  /*e9b0*/  MUFU.EX2 R19, R2 ;  /* 0x0000000200137308 */ /* 0x0005e20000000800 */
[----:B------:R-:W-:Y:S01]  /*e9c0*/  IMAD.MOV.U32 R207, RZ, RZ, R118 ;  /* 0x000000ffffcf7224 */ /* 0x000fe200078e0076 */
[----:B------:R-:W-:Y:S01]  /*e9d0*/  MOV R172, R119 ;  /* 0x0000007700ac7202 */ /* 0x000fe20000000f00 */
[----:B------:R-:W-:-:S04]  /*e9e0*/  IMAD.MOV.U32 R97, RZ, RZ, R116 ;  /* 0x000000ffff617224 */ /* 0x000fc800078e0074 */
[----:B------:R-:W-:Y:S01]  /*e9f0*/  HMMA.16816.F32.BF16 R44, R8, R22, R44 ;  /* 0x00000016082c723c */ /* 0x000fe2000004182c */
[----:B------:R3:W-:Y:S01]  /*ea00*/  MUFU.EX2 R21, R0 ;  /* 0x0000000000157308 */ /* 0x0007e20000000800 */
[----:B------:R-:W-:-:S06]  /*ea10*/  MOV R205, c[0x0][0x2c4] ;  /* 0x0000b10000cd7a02 */ /* 0x000fcc0000000f00 */
[----:B------:R-:W-:Y:S01]  /*ea20*/  HMMA.16816.F32.BF16 R116, R8, R16, R128 ;  /* 0x000000100874723c */ /* 0x000fe20000041880 */
[----:B--2---:R-:W-:Y:S01]  /*ea30*/  FADD.FTZ R2, R192, R190 ;  /* 0x000000bec0027221 */ /* 0x004fe20000010000 */
[----:B------:R-:W-:Y:S03]  /*ea40*/  MUFU.EX2 R22, R15 ;  /* 0x0000000f00167308 */ /* 0x000fe60000000800 */
[----:B------:R-:W-:Y:S02]  /*ea50*/  FADD.FTZ R3, R188, R2 ;  /* 0x00000002bc037221 */ /* 0x000fe40000010000 */
[----:B---3--:R-:W-:-:S03]  /*ea60*/  FADD.FTZ R0, R123, R120 ;  /* 0x000000787b007221 */ /* 0x008fc60000010000 */
[----:B------:R2:W-:Y:S01]  /*ea70*/  MUFU.EX2 R16, R4 ;  /* 0x0000000400107308 */ /* 0x0005e20000000800 */
[----:B------:R-:W-:-:S07]  /*ea80*/  FADD.FTZ R2, R122, R0 ;  /* 0x000000007a027221 */ /* 0x000fce0000010000 */
[----:B------:R-:W-:Y:S01]  /*ea90*/  MUFU.EX2 R23, R14 ;  /* 0x0000000e00177308 */ /* 0x000fe20000000800 */
[----:B------:R-:W-:-:S07]  /*eaa0*/  ISETP.NE.AND P4, PT, R205, 0x1, PT ;  /* 0x00000001cd00780c */ /* 0x000fce0003f85270 */
[----:B------:R3:W-:Y:S01]  /*eab0*/  MUFU.EX2 R15, R5 ;  /* 0x00000005000f7308 */ /* 0x0007e20000000800 */
[----:B--2---:R-:W-:-:S04]  /*eac0*/  FADD.FTZ R4, R206, R231 ;  /* 0x000000e7ce047221 */ /* 0x004fc80000010000 */
[----:B------:R-:W-:-:S03]  /*ead0*/  FADD.FTZ R0, R174, R4 ;  /* 0x00000004ae007221 */ /* 0x000fc60000010000 */
[----:B------:R-:W-:Y:S01]  /*eae0*/  MUFU.EX2 R17, R29 ;  /* 0x0000001d00117308 */ /* 0x000fe20000000800 */
[----:B------:R-:W-:-:S07]  /*eaf0*/  FADD.FTZ R4, R189, R3 ;  /* 0x00000003bd047221 */ /* 0x000fce0000010000 */
[----:B------:R-:W2:Y:S01]  /*eb00*/  MUFU.EX2 R20, R28 ;  /* 0x0000001c00147308 */ /* 0x000ea20000000800 */
[----:B---3--:R-:W-:-:S07]  /*eb10*/  FADD.FTZ R5, R228, R195 ;  /* 0x000000c3e4057221 */ /* 0x008fce0000010000 */
[----:B------:R3:W-:Y:S01]  /*eb20*/  MUFU.EX2 R8, R25 ;  /* 0x0000001900087308 */ /* 0x0007e20000000800 */
[----:B------:R-:W-:-:S07]  /*eb30*/  FADD.FTZ R5, R230, R5 ;  /* 0x00000005e6057221 */ /* 0x000fce0000010000 */
[----:B------:R-:W1:Y:S01]  /*eb40*/  MUFU.EX2 R18, R24 ;  /* 0x0000001800127308 */ /* 0x000e620000000800 */
[----:B------:R-:W-:-:S07]  /*eb50*/  FADD.FTZ R3, R121, R2 ;  /* 0x0000000279037221 */ /* 0x000fce0000010000 */
[----:B------:R-:W-:Y:S08]  /*eb60*/  MUFU.EX2 R11, R6 ;  /* 0x00000006000b7308 */ /* 0x000ff00000000800 */
[----:B------:R1:W1:Y:S08]  /*eb70*/  MUFU.EX2 R14, R7 ;  /* 0x00000007000e7308 */ /* 0x0002700000000800 */
[----:B------:R-:W-:Y:S08]  /*eb80*/  MUFU.EX2 R10, R12 ;  /* 0x0000000c000a7308 */ /* 0x000ff00000000800 */
[----:B------:R2:W2:Y:S01]  /*eb90*/  MUFU.EX2 R9, R13 ;  /* 0x0000000d00097308 */ /* 0x0004a20000000800 */
[----:B------:R-:W-:Y:S01]  /*eba0*/  FADD.FTZ R2, R175, R0 ;  /* 0x00000000af027221 */ /* 0x000fe20000010000 */
[----:B------:R-:W-:Y:S01]  /*ebb0*/  MOV R204, R207 ;  /* 0x000000cf00cc7202 */ /* 0x000fe20000000f00 */
[----:B------:R-:W-:-:S02]  /*ebc0*/  FADD.FTZ R0, R229, R5 ;  /* 0x00000005e5007221 */ /* 0x000fc40000010000 */
[----:B---3--:R-:W-:Y:S02]  /*ebd0*/  FADD.FTZ R25, R191, R4 ;  /* 0x00000004bf197221 */ /* 0x008fe40000010000 */
[----:B-1----:R-:W1:Y:S01]  /*ebe0*/  LDSM.16.MT88.4 R4, [R235+0x3900] ;  /* 0x00390000eb04783b */ /* 0x002e620000004200 */
[----:B------:R-:W-:Y:S01]  /*ebf0*/  FADD.FTZ R24, R124, R3 ;  /* 0x000000037c187221 */ /* 0x000fe20000010000 */
[----:B------:R-:W-:Y:S01]  /*ec00*/  MOV R230, R125 ;  /* 0x0000007d00e67202 */ /* 0x000fe20000000f00 */
[----:B------:R-:W-:Y:S01]  /*ec10*/  FADD.FTZ R3, R194, R2 ;  /* 0x00000002c2037221 */ /* 0x000fe20000010000 */
[----:B--2---:R-:W-:Y:S01]  /*ec20*/  F2FP.BF16.PACK_AB R128, R20, R17 ;  /* 0x000000111480723e */ /* 0x004fe200000010ff */
[----:B------:R-:W-:Y:S01]  /*ec30*/  IMAD.SHL.U32 R2, R204, 0x80, RZ ;  /* 0x00000080cc027824 */ /* 0x000fe200078e00ff */
[----:B------:R-:W-:Y:S01]  /*ec40*/  F2FP.BF16.PACK_AB R129, R18, R8 ;  /* 0x000000081281723e */ /* 0x000fe200000010ff */
[----:B------:R-:W-:Y:S01]  /*ec50*/  IMAD.MOV.U32 R229, RZ, RZ, R126 ;  /* 0x000000ffffe57224 */ /* 0x000fe200078e007e */
[----:B------:R-:W-:-:S02]  /*ec60*/  F2FP.BF16.PACK_AB R130, R26, R27 ;  /* 0x0000001b1a82723e */ /* 0x000fc400000010ff */
[----:B------:R-:W-:Y:S02]  /*ec70*/  MOV R13, R127 ;  /* 0x0000007f000d7202 */ /* 0x000fe40000000f00 */
[----:B------:R-:W-:Y:S01]  /*ec80*/  F2FP.BF16.PACK_AB R131, R23, R22 ;  /* 0x000000161783723e */ /* 0x000fe200000010ff */
[----:B------:R-:W-:Y:S01]  /*ec90*/  FADD.FTZ R12, R193, R0 ;  /* 0x00000000c10c7221 */ /* 0x000fe20000010000 */
[----:B------:R-:W-:Y:S01]  /*eca0*/  F2FP.BF16.PACK_AB R124, R16, R15 ;  /* 0x0000000f107c723e */ /* 0x000fe200000010ff */
[----:B------:R-:W-:Y:S01]  /*ecb0*/  IMAD.MOV.U32 R206, RZ, RZ, R172 ;  /* 0x000000ffffce7224 */ /* 0x000fe200078e00ac */
[----:B------:R-:W-:Y:S01]  /*ecc0*/  F2FP.BF16.PACK_AB R125, R14, R11 ;  /* 0x0000000b0e7d723e */ /* 0x000fe200000010ff */
[----:B------:R-:W-:Y:S01]  /*ecd0*/  IMAD.MOV.U32 R207, RZ, RZ, R173 ;  /* 0x000000ffffcf7224 */ /* 0x000fe200078e00ad */
[----:B------:R-:W-:Y:S01]  /*ece0*/  F2FP.BF16.PACK_AB R126, R21, R19 ;  /* 0x00000013157e723e */ /* 0x000fe200000010ff */
[----:B------:R-:W-:Y:S01]  /*ecf0*/  IMAD.MOV.U32 R227, RZ, RZ, R98 ;  /* 0x000000ffffe37224 */ /* 0x000fe200078e0062 */
[----:B------:R-:W-:Y:S01]  /*ed00*/  F2FP.BF16.PACK_AB R127, R9, R10 ;  /* 0x0000000a097f723e */ /* 0x000fe200000010ff */
[----:B------:R-:W-:Y:S01]  /*ed10*/  @P4 IMAD.HI.U32 R0, R2, c[0x0][0x2c8], RZ ;  /* 0x0000b20002004a27 */ /* 0x000fe200078e00ff */
[-C--:B------:R-:W-:Y:S01]  /*ed20*/  HMMA.16816.F32.BF16 R144, R128, R156.reuse, R144 ;  /* 0x0000009c8090723c */ /* 0x080fe20000041890 */
[----:B------:R-:W-:Y:S01]  /*ed30*/  MOV R225, R207 ;  /* 0x000000cf00e17202 */ /* 0x000fe20000000f00 */
[----:B------:R-:W2:Y:S01]  /*ed40*/  LDSM.16.MT88.4 R172, [R234+0x1900] ;  /* 0x00190000eaac783b */ /* 0x000ea20000004200 */
[----:B------:R-:W-:Y:S01]  /*ed50*/  IMAD.MOV.U32 R226, RZ, RZ, R206 ;  /* 0x000000ffffe27224 */ /* 0x000fe200078e00ce */
[----:B------:R-:W-:Y:S01]  /*ed60*/  @P4 SHF.R.U32.HI R2, RZ, c[0x0][0x2cc], R0 ;  /* 0x0000b300ff024a19 */ /* 0x000fe20000011600 */
[----:B------:R-:W-:Y:S01]  /*ed70*/  IMAD.MOV.U32 R224, RZ, RZ, R99 ;  /* 0x000000ffffe07224 */ /* 0x000fe200078e0063 */
[----:B------:R-:W-:Y:S01]  /*ed80*/  MOV R29, R114 ;  /* 0x00000072001d7202 */ /* 0x000fe20000000f00 */
[----:B------:R-:W-:Y:S01]  /*ed90*/  IMAD.MOV.U32 R28, RZ, RZ, R115 ;  /* 0x000000ffff1c7224 */ /* 0x000fe200078e0073 */
[C---:B------:R-:W-:Y:S01]  /*eda0*/  HMMA.16816.F32.BF16 R148, R124.reuse, R156, R148 ;  /* 0x0000009c7c94723c */ /* 0x040fe20000041894 */
[----:B------:R-:W-:Y:S01]  /*edb0*/  MOV R231, R96 ;  /* 0x0000006000e77202 */ /* 0x000fe20000000f00 */
[----:B------:R-:W-:Y:S01]  /*edc0*/  IMAD.MOV.U32 R228, RZ, RZ, R97 ;  /* 0x000000ffffe47224 */ /* 0x000fe200078e0061 */
[----:B------:R-:W-:Y:S01]  /*edd0*/  MOV R0, R113 ;  /* 0x0000007100007202 */ /* 0x000fe20000000f00 */
[----:B------:R-:W3:Y:S04]  /*ede0*/  LDSM.16.MT88.4 R188, [R236+0x1900] ;  /* 0x00190000ecbc783b */ /* 0x000ee80000004200 */
[-C--:B------:R-:W-:Y:S01]  /*edf0*/  HMMA.16816.F32.BF16 R152, R124, R158.reuse, R152 ;  /* 0x0000009e7c98723c */ /* 0x080fe20000041898 */
[----:B------:R-:W2:Y:S04]  /*ee00*/  LDSM.16.MT88.4 R204, [R235+0x1900] ;  /* 0x00190000ebcc783b */ /* 0x000ea80000004200 */
[----:B------:R-:W2:Y:S03]  /*ee10*/  LDSM.16.MT88.4 R96, [R234+0x3900] ;  /* 0x00390000ea60783b */ /* 0x000ea60000004200 */
[----:B------:R-:W-:Y:S07]  /*ee20*/  HMMA.16816.F32.BF16 R156, R128, R158, R60 ;  /* 0x0000009e809c723c */ /* 0x000fee000004183c */
[----:B------:R-:W-:-:S02]  /*ee30*/  IMAD.MOV.U32 R63, RZ, RZ, R112 ;  /* 0x000000ffff3f7224 */ /* 0x000fc400078e0070 */
[----:B------:R-:W2:Y:S01]  /*ee40*/  LDSM.16.MT88.4 R112, [R236+0x3900] ;  /* 0x00390000ec70783b */ /* 0x000ea20000004200 */
[----:B------:R-:W-:Y:S01]  /*ee50*/  FADD.FTZ R0, R0, R25 ;  /* 0x0000001900007221 */ /* 0x000fe20000010000 */
[----:B-1----:R-:W-:Y:S03]  /*ee60*/  HMMA.16816.F32.BF16 R120, R124, R4, R36 ;  /* 0x000000047c78723c */ /* 0x002fe60000041824 */
[----:B------:R-:W-:-:S05]  /*ee70*/  FADD.FTZ R0, R230, R0 ;  /* 0x00000000e6007221 */ /* 0x000fca0000010000 */
        /* <DEDUP_REMOVED lines=14> */
[----:B------:R-:W-:Y:S01]  /*ef60*/  FADD.FTZ R5, R30, R5 ;  /* 0x000000051e057221 */ /* 0x000fe20000010000 */
[----:B--2---:R-:W-:Y:S01]  /*ef70*/  HMMA.16816.F32.BF16 R160, R128, R172, R160 ;  /* 0x000000ac80a0723c */ /* 0x004fe200000418a0 */
[----:B------:R-:W-:Y:S01]  /*ef80*/  FADD.FTZ R0, R208, R0 ;  /* 0x00000000d0007221 */ /* 0x000fe20000010000 */
[----:B----4-:R-:W-:Y:S01]  /*ef90*/  IADD3 R2, -R210, R211, R2 ;  /* 0x000000d3d2027210 */ /* 0x010fe20007ffe102 */
[----:B------:R-:W-:-:S02]  /*efa0*/  FADD.FTZ R3, R40, R3 ;  /* 0x0000000328037221 */ /* 0x000fc40000010000 */
[----:B------:R-:W-:Y:S02]  /*efb0*/  FADD.FTZ R4, R138, R4 ;  /* 0x000000048a047221 */ /* 0x000fe40000010000 */
[----:B------:R-:W-:Y:S01]  /*efc0*/  FADD.FTZ R5, R31, R5 ;  /* 0x000000051f057221 */ /* 0x000fe20000010000 */
[----:B------:R-:W-:Y:S01]  /*efd0*/  HMMA.16816.F32.BF16 R164, R124, R172, R164 ;  /* 0x000000ac7ca4723c */ /* 0x000fe200000418a4 */
[----:B------:R-:W-:Y:S02]  /*efe0*/  FADD.FTZ R3, R43, R3 ;  /* 0x000000032b037221 */ /* 0x000fe40000010000 */
[----:B------:R-:W-:-:S05]  /*eff0*/  FADD.FTZ R4, R140, R4 ;  /* 0x000000048c047221 */ /* 0x000fca0000010000 */
[----:B------:R-:W-:Y:S01]  /*f000*/  HMMA.16816.F32.BF16 R168, R124, R174, R168 ;  /* 0x000000ae7ca8723c */ /* 0x000fe200000418a8 */
[----:B------:R-:W-:-:S07]  /*f010*/  FADD.FTZ R5, R42, R5 ;  /* 0x000000052a057221 */ /* 0x000fce0000010000 */
[-C--:B---3--:R-:W-:Y:S08]  /*f020*/  HMMA.16816.F32.BF16 R176, R128, R188.reuse, R176 ;  /* 0x000000bc80b0723c */ /* 0x088ff000000418b0 */
        /* <DEDUP_REMOVED lines=22> */
[----:B------:R-:W-:Y:S01]  /*f190*/  HMMA.16816.F32.BF16 R124, R124, R6, R32 ;  /* 0x000000067c7c723c */ /* 0x000fe20000041820 */
[----:B------:R-:W-:-:S07]  /*f1a0*/  FADD.FTZ R5, R41, R5 ;  /* 0x0000000529057221 */ /* 0x000fce0000010000 */
[----:B------:R-:W-:Y:S07]  /*f1b0*/  HMMA.16816.F32.BF16 R128, R128, R6, R48 ;  /* 0x000000068080723c */ /* 0x000fee0000041830 */
[----:B------:R-:W-:Y:S01]  /*f1c0*/  FADD.FTZ R6, R209, R0 ;  /* 0x00000000d1067221 */ /* 0x000fe20000010000 */
[----:B------:R-:W-:-:S04]  /*f1d0*/  SHF.R.S32.HI R0, RZ, 0x1f, R2 ;  /* 0x0000001fff007819 */ /* 0x000fc80000011402 */
[----:B------:R-:W-:Y:S01]  /*f1e0*/  LEA.HI R2, R0, R2, RZ, 0x6 ;  /* 0x0000000200027211 */ /* 0x000fe200078f30ff */
[----:B------:R-:W-:Y:S02]  /*f1f0*/  FADD.FTZ R6, R17, R6 ;  /* 0x0000000611067221 */ /* 0x000fe40000010000 */
[----:B------:R-:W-:Y:S01]  /*f200*/  FADD.FTZ R3, R133, R3 ;  /* 0x0000000385037221 */ /* 0x000fe20000010000 */
[----:B------:R-:W-:Y:S01]  /*f210*/  SHF.R.S32.HI R2, RZ, 0x6, R2 ;  /* 0x00000006ff027819 */ /* 0x000fe20000011402 */
[----:B------:R-:W-:Y:S02]  /*f220*/  FADD.FTZ R8, R8, R4 ;  /* 0x0000000408087221 */ /* 0x000fe40000010000 */
[----:B------:R-:W-:Y:S02]  /*f230*/  FADD.FTZ R0, R11, R5 ;  /* 0x000000050b007221 */ /* 0x000fe40000010000 */
[----:B------:R-:W-:Y:S01]  /*f240*/  FADD.FTZ R4, R20, R6 ;  /* 0x0000000614047221 */ /* 0x000fe20000010000 */
[----:B------:R-:W-:Y:S01]  /*f250*/  IMNMX R6, RZ, R2, !PT ;  /* 0x00000002ff067217 */ /* 0x000fe20007800200 */
        /* <DEDUP_REMOVED lines=10> */
[----:B------:R-:W-:Y:S02]  /*f300*/  FADD.FTZ R5, R23, R3 ;  /* 0x0000000317057221 */ /* 0x000fe40000010000 */
[----:B------:R-:W-:Y:S01]  /*f310*/  FADD.FTZ R3, R21, R4 ;  /* 0x0000000415037221 */ /* 0x000fe20000010000 */
[----:B------:R2:W-:Y:S01]  /*f320*/  STL [R1+0xa8], R6 ;  /* 0x0000a80601007387 */ /* 0x0005e20000100800 */
[----:B------:R-:W-:-:S03]  /*f330*/  IADD3 R228, R227, -0x2, RZ ;  /* 0xfffffffee3e47810 */ /* 0x000fc60007ffe0ff */
[----:B------:R2:W-:Y:S04]  /*f340*/  STL [R1+0x98], R5 ;  /* 0x0000980501007387 */ /* 0x0005e80000100800 */
[----:B------:R2:W-:Y:S01]  /*f350*/  STL [R1+0xa0], R3 ;  /* 0x0000a00301007387 */ /* 0x0005e20000100800 */
[----:B------:R-:W-:Y:S01]  /*f360*/  ISETP.GE.AND P0, PT, R228, R6, PT ;  /* 0x00000006e400720c */ /* 0x000fe20003f06270 */
[----:B-1----:R-:W-:-:S05]  /*f370*/  FADD.FTZ R0, R9, R2 ;  /* 0x0000000209007221 */ /* 0x002fca0000010000 */
[----:B------:R2:W-:Y:S07]  /*f380*/  STL [R1+0xa4], R0 ;  /* 0x0000a40001007387 */ /* 0x0005ee0000100800 */
[----:B------:R-:W-:Y:S05]  /*f390*/  @!P0 BRA `(.L_x_1728) ;  /* 0x00005f3000008947 */ /* 0x000fea0003800000 */
[----:B------:R1:W-:Y:S01]  /*f3a0*/  STL [R1+0x70], R228 ;  /* 0x000070e401007387 */ /* 0x0003e20000100800 */
[----:B------:R-:W-:Y:S01]  /*f3b0*/  IMAD.MOV.U32 R132, RZ, RZ, R136 ;  /* 0x000000ffff847224 */ /* 0x000fe200078e0088 */
[----:B------:R-:W-:Y:S01]  /*f3c0*/  MOV R139, R134 ;  /* 0x00000086008b7202 */ /* 0x000fe20000000f00 */
[----:B--2---:R-:W-:Y:S01]  /*f3d0*/  IMAD.MOV.U32 R3, RZ, RZ, R137 ;  /* 0x000000ffff037224 */ /* 0x004fe200078e0089 */
[----:B------:R-:W-:-:S02]  /*f3e0*/  MOV R138, R135 ;  /* 0x00000087008a7202 */ /* 0x000fc40000000f00 */
.L_x_1729:
[----:B------:R-:W2:Y:S01]  /*f3f0*/  LDL.LU R36, [R1+0x70] ;  /* 0x0000700001247983 */ /* 0x000ea20000300800 */
[----:B------:R-:W-:Y:S04]  /*f400*/  DEPBAR.LE SB0, 0x0 ;  /* 0x000080000000791a */ /* 0x000fe80000000000 */
[----:B---3--:R-:W3:Y:S01]  /*f410*/  LDL.64 R24, [R1+0xb8] ;  /* 0x0000b80001187983 */ /* 0x008ee20000100a00 */
[----:B------:R-:W-:Y:S05]  /*f420*/  WARPSYNC 0xffffffff ;  /* 0xffffffff00007948 */ /* 0x000fea0003800000 */
[----:B------:R-:W3:Y:S04]  /*f430*/  LDL R30, [R1+0xe0] ;  /* 0x0000e000011e7983 */ /* 0x000ee80000100800 */
[----:B------:R-:W-:Y:S08]  /*f440*/  BAR.SYNC.DEFER_BLOCKING 0x0 ;  /* 0x0000000000007b1d */ /* 0x000ff00000010000 */
[----:B-----5:R-:W-:Y:S04]  /*f450*/  STL [R1+0xe8], R243 ;  /* 0x0000e8f301007387 */ /* 0x020fe80000100800 */
[----:B------:R-:W-:Y:S04]  /*f460*/  STL [R1+0x100], R248 ;  /* 0x000100f801007387 */ /* 0x000fe80000100800 */
[----:B------:R-:W-:Y:S04]  /*f470*/  STL [R1+0x13c], R128 ;  /* 0x00013c8001007387 */ /* 0x000fe80000100800 */
[----:B------:R-:W-:Y:S04]  /*f480*/  STL [R1+0xfc], R232 ;  /* 0x0000fce801007387 */ /* 0x000fe80000100800 */
[----:B------:R-:W-:Y:S08]  /*f490*/  LDSM.16.M88.4 R64, [R239+0x8100] ;  /* 0x00810000ef40783b */ /* 0x000ff00000000200 */
        /* <DEDUP_REMOVED lines=18> */
[----:B------:R1:W-:Y:S04]  /*f5c0*/  STL [R1+0xf0], R250 ;  /* 0x0000f0fa01007387 */ /* 0x0003e80000100800 */
[----:B------:R-:W4:Y:S04]  /*f5d0*/  LDL R128, [R1+0xc0] ;  /* 0x0000c00001807983 */ /* 0x000f280000100800 */
[----:B------:R-:W-:Y:S04]  /*f5e0*/  STL [R1+0x134], R130 ;  /* 0x0001348201007387 */ /* 0x000fe80000100800 */
[----:B------:R1:W-:Y:S04]  /*f5f0*/  STL [R1+0x130], R131 ;  /* 0x0001308301007387 */ /* 0x0003e80000100800 */
[----:B------:R2:W-:Y:S04]  /*f600*/  STL [R1+0xf4], R249 ;  /* 0x0000f4f901007387 */ /* 0x0005e80000100800 */
[----:B------:R-:W-:Y:S04]  /*f610*/  STL [R1+0x138], R129 ;  /* 0x0001388101007387 */ /* 0x000fe80000100800 */
[----:B------:R-:W-:Y:S04]  /*f620*/  STL [R1+0x108], R247 ;  /* 0x000108f701007387 */ /* 0x000fe80000100800 */
[----:B-1----:R-:W4:Y:S06]  /*f630*/  LDL.64 R250, [R1+0xd8] ;  /* 0x0000d80001fa7983 */ /* 0x002f2c0000100a00 */
[----:B------:R-:W-:Y:S04]  /*f640*/  STL [R1+0x104], R241 ;  /* 0x000104f101007387 */ /* 0x000fe80000100800 */
[----:B------:R-:W4:Y:S06]  /*f650*/  LDL.64 R130, [R1+0xd0] ;  /* 0x0000d00001827983 */ /* 0x000f2c0000100a00 */
[----:B------:R-:W-:Y:S04]  /*f660*/  STL [R1+0x118], R238 ;  /* 0x000118ee01007387 */ /* 0x000fe80000100800 */
[----:B------:R-:W-:Y:S04]  /*f670*/  STL [R1+0x124], R237 ;  /* 0x000124ed01007387 */ /* 0x000fe80000100800 */
[----:B------:R-:W-:Y:S04]  /*f680*/  STL [R1+0x120], R244 ;  /* 0x000120f401007387 */ /* 0x000fe80000100800 */
[----:B------:R-:W-:Y:S04]  /*f690*/  STL [R1+0x110], R245 ;  /* 0x000110f501007387 */ /* 0x000fe80000100800 */
[----:B------:R-:W-:Y:S04]  /*f6a0*/  STL [R1+0x11c], R242 ;  /* 0x00011cf201007387 */ /* 0x000fe80000100800 */
[----:B------:R-:W-:Y:S04]  /*f6b0*/  STL [R1+0x10c], R246 ;  /* 0x00010cf601007387 */ /* 0x000fe80000100800 */
[----:B------:R-:W-:Y:S01]  /*f6c0*/  STL [R1+0x114], R240 ;  /* 0x000114f001007387 */ /* 0x000fe20000100800 */
[C---:B--2---:R-:W-:Y:S02]  /*f6d0*/  ISETP.GE.AND P0, PT, R36.reuse, RZ, PT ;  /* 0x000000ff2400720c */ /* 0x044fe40003f06270 */
[----:B------:R-:W-:Y:S04]  /*f6e0*/  MOV R243, R36 ;  /* 0x0000002400f37202 */ /* 0x000fe80000000f00 */
[C---:B------:R-:W-:Y:S02]  /*f6f0*/  ISETP.GE.AND P4, PT, R243.reuse, 0x1, PT ;  /* 0x00000001f300780c */ /* 0x040fe40003f86270 */
[----:B------:R-:W-:Y:S05]  /*f700*/  IADD3 R249, R243, -0x1, RZ ;  /* 0xfffffffff3f97810 */ /* 0x000fea0007ffe0ff */
[----:B------:R-:W-:Y:S01]  /*f710*/  @P0 SHF.R.S32.HI R0, RZ, 0x1f, R36 ;  /* 0x0000001fff000819 */ /* 0x000fe20000011424 */
[----:B------:R-:W-:Y:S04]  /*f720*/  @P0 IMAD.WIDE.U32 R28, R36, c[0x0][0x208], RZ ;  /* 0x00008200241c0a25 */ /* 0x000fe800078e00ff */
[----:B------:R-:W-:Y:S04]  /*f730*/  @P0 IMAD R0, R0, c[0x0][0x208], RZ ;  /* 0x0000820000000a24 */ /* 0x000fe800078e02ff */
[----:B------:R-:W-:Y:S01]  /*f740*/  @P0 IMAD R2, R36, c[0x0][0x20c], R0 ;  /* 0x0000830024020a24 */ /* 0x000fe200078e0200 */
[C---:B---3--:R-:W-:Y:S02]  /*f750*/  @P0 LEA R0, P1, R28.reuse, R24, 0x6 ;  /* 0x000000181c000211 */ /* 0x048fe400078230ff */
[C---:B------:R-:W-:Y:S02]  /*f760*/  HMMA.16816.F32.BF16 R24, R60.reuse, R32, RZ ;  /* 0x000000203c18723c */ /* 0x040fe400000418ff */
[----:B------:R-:W-:Y:S04]  /*f770*/  @P0 IADD3 R2, R29, R2, RZ ;  /* 0x000000021d020210 */ /* 0x000fe80007ffe0ff */
[----:B------:R-:W-:Y:S01]  /*f780*/  @P0 LEA.HI.X R2, R28, R30, R2, 0x6, P1 ;  /* 0x0000001e1c020211 */ /* 0x000fe200008f3402 */
[----:B------:R-:W-:Y:S01]  /*f790*/  IMAD.U32 R32, RZ, RZ, UR7 ;  /* 0x00000007ff207e24 */ /* 0x000fe2000f8e00ff */
[-C--:B------:R-:W-:Y:S01]  /*f7a0*/  HMMA.16816.F32.BF16 R28, R60, R34.reuse, RZ ;  /* 0x000000223c1c723c */ /* 0x080fe200000418ff */
[C---:B------:R-:W-:Y:S04]  /*f7b0*/  @P0 LEA R40, P1, R0.reuse, c[0x0][0x1f8], 0x1 ;  /* 0x00007e0000280a11 */ /* 0x040fe800078208ff */
[----:B------:R-:W-:Y:S02]  /*f7c0*/  @P0 LEA.HI.X R41, R0, c[0x0][0x1fc], R2, 0x1, P1 ;  /* 0x00007f0000290a11 */ /* 0x000fe400008f0c02 */
[----:B------:R-:W-:Y:S02]  /*f7d0*/  @P0 IADD3 R44, P1, R40, UR7, RZ ;  /* 0x00000007282c0c10 */ /* 0x000fe4000ff3e0ff */
[----:B------:R-:W-:Y:S01]  /*f7e0*/  IADD3 R0, R32, 0x80, RZ ;  /* 0x0000008020007810 */ /* 0x000fe20007ffe0ff */
[----:B------:R-:W-:Y:S01]  /*f7f0*/  @!PT LDS RZ, [RZ] ;  /* 0x00000000fffff984 */ /* 0x000fe20000000800 */
[----:B------:R-:W-:Y:S01]  /*f800*/  @!PT LDS RZ, [RZ] ;  /* 0x00000000fffff984 */ /* 0x000fe20000000800 */
[----:B------:R-:W-:Y:S01]  /*f810*/  @!PT LDS RZ, [RZ] ;  /* 0x00000000fffff984 */ /* 0x000fe20000000800 */
[----:B------:R1:W-:Y:S01]  /*f820*/  @P0 LDGSTS.E.BYPASS.LTC128B.128 [R252+0x100], [R40.64], !P6 ;  /* 0x0010000028fc0fae */ /* 0x0003e2000f101d48 */
[C---:B------:R-:W-:Y:S02]  /*f830*/  HMMA.16816.F32.BF16 R32, R64.reuse, R34, RZ ;  /* 0x000000224020723c */ /* 0x040fe400000418ff */
[----:B------:R-:W-:Y:S02]  /*f840*/  @P0 IADD3.X R45, R41, UR5, RZ, P1, !PT ;  /* 0x00000005292d0c10 */ /* 0x000fe40008ffe4ff */
[C---:B------:R-:W-:Y:S02]  /*f850*/  @P0 IADD3 R52, P2, R44.reuse, UR7, RZ ;  /* 0x000000072c340c10 */ /* 0x040fe4000ff5e0ff */
[-C--:B------:R-:W-:Y:S01]  /*f860*/  @P0 IADD3 R46, P1, R44, R0.reuse, RZ ;  /* 0x000000002c2e0210 */ /* 0x080fe20007f3e0ff */
[----:B------:R1:W-:Y:S01]  /*f870*/  @P0 LDGSTS.E.BYPASS.LTC128B.128 [R252+0x2100], [R40.64+0x80], !P5 ;  /* 0x0210008028fc0fae */ /* 0x0003e2000e901d48 */
[-C--:B------:R-:W-:Y:S01]  /*f880*/  HMMA.16816.F32.BF16 R36, R64, R48.reuse, RZ ;  /* 0x000000304024723c */ /* 0x080fe200000418ff */
[C---:B------:R-:W-:Y:S03]  /*f890*/  @P0 IADD3.X R53, R45.reuse, UR5, RZ, P2, !PT ;  /* 0x000000052d350c10 */ /* 0x040fe600097fe4ff */
[----:B------:R-:W-:Y:S02]  /*f8a0*/  @P0 IADD3.X R47, R45, UR4, RZ, P1, !PT ;  /* 0x000000042d2f0c10 */ /* 0x000fe40008ffe4ff */
[----:B------:R-:W-:Y:S01]  /*f8b0*/  @P4 SHF.R.S32.HI R2, RZ, 0x1f, R249 ;  /* 0x0000001fff024819 */ /* 0x000fe200000114f9 */
[----:B------:R2:W-:Y:S05]  /*f8c0*/  @P0 LDGSTS.E.BYPASS.LTC128B.128 [R252+0x900], [R44.64], !P6 ;  /* 0x009000002cfc0fae */ /* 0x0005ea000f101d48 */
[----:B------:R-:W-:Y:S03]  /*f8d0*/  @P4 IMAD R2, R2, c[0x0][0x1e0], RZ ;  /* 0x0000780002024a24 */ /* 0x000fe600078e02ff */
[----:B------:R2:W-:Y:S01]  /*f8e0*/  @P0 LDGSTS.E.BYPASS.LTC128B.128 [R252+0x2900], [R44.64+0x80], !P5 ;  /* 0x029000802cfc0fae */ /* 0x0005e2000e901d48 */
[----:B------:R-:W-:Y:S07]  /*f8f0*/  @P4 IMAD R2, R249, c[0x0][0x1e4], R2 ;  /* 0x00007900f9024a24 */ /* 0x000fee00078e0202 */
[----:B------:R3:W-:Y:S01]  /*f900*/  @P0 LDGSTS.E.BYPASS.LTC128B.128 [R252+0x1100], [R52.64], !P6 ;  /* 0x0110000034fc0fae */ /* 0x0007e2000f101d48 */
[C---:B-1----:R-:W-:Y:S07]  /*f910*/  HMMA.16816.F32.BF16 R40, R60.reuse, R48, RZ ;  /* 0x000000303c28723c */ /* 0x042fee00000418ff */
[----:B------:R2:W-:Y:S01]  /*f920*/  @P0 LDGSTS.E.BYPASS.LTC128B.128 [R252+0x3100], [R46.64], !P5 ;  /* 0x031000002efc0fae */ /* 0x0005e2000e901d48 */
[C---:B------:R-:W-:Y:S04]  /*f930*/  @P0 IADD3 R48, P1, R52.reuse, UR7, RZ ;  /* 0x0000000734300c10 */ /* 0x040fe8000ff3e0ff */
[C---:B------:R-:W-:Y:S05]  /*f940*/  @P0 IADD3.X R49, R53.reuse, UR5, RZ, P1, !PT ;  /* 0x0000000535310c10 */ /* 0x040fea0008ffe4ff */
[----:B------:R1:W-:Y:S01]  /*f950*/  @P0 LDGSTS.E.BYPASS.LTC128B.128 [R252+0x1900], [R48.64], !P6 ;  /* 0x0190000030fc0fae */ /* 0x0003e2000f101d48 */
[----:B---3--:R-:W-:Y:S07]  /*f960*/  @P0 IADD3 R52, P1, R52, R0, RZ ;  /* 0x0000000034340210 */ /* 0x008fee0007f3e0ff */
[----:B------:R-:W3:Y:S01]  /*f970*/  LDL R0, [R1+0x4] ;  /* 0x0000040001007983 */ /* 0x000ee20000100800 */
[----:B------:R-:W-:Y:S01]  /*f980*/  @P0 IADD3.X R53, R53, UR4, RZ, P1, !PT ;  /* 0x0000000435350c10 */ /* 0x000fe20008ffe4ff */
[-C--:B--2---:R-:W-:Y:S04]  /*f990*/  HMMA.16816.F32.BF16 R44, R60, R50.reuse, RZ ;  /* 0x000000323c2c723c */ /* 0x084fe800000418ff */
[----:B------:R2:W-:Y:S08]  /*f9a0*/  @P0 LDGSTS.E.BYPASS.LTC128B.128 [R252+0x3900], [R52.64], !P5 ;  /* 0x0390000034fc0fae */ /* 0x0005f0000e901d48 */
[----:B------:R-:W0:Y:S01]  /*f9b0*/  LDGDEPBAR ;  /* 0x00000000000079af */ /* 0x000e220000000000 */
[C---:B-1----:R-:W-:Y:S08]  /*f9c0*/  HMMA.16816.F32.BF16 R48, R64.reuse, R50, RZ ;  /* 0x000000324030723c */ /* 0x042ff000000418ff */
[-C--:B--2---:R-:W-:Y:S08]  /*f9d0*/  HMMA.16816.F32.BF16 R52, R64, R140.reuse, RZ ;  /* 0x0000008c4034723c */ /* 0x084ff000000418ff */
[C---:B------:R-:W-:Y:S08]  /*f9e0*/  HMMA.16816.F32.BF16 R56, R60.reuse, R140, RZ ;  /* 0x0000008c3c38723c */ /* 0x040ff000000418ff */
[-C--:B------:R-:W-:Y:S08]  /*f9f0*/  HMMA.16816.F32.BF16 R60, R60, R142.reuse, RZ ;  /* 0x0000008e3c3c723c */ /* 0x080ff000000418ff */
[----:B------:R-:W-:Y:S01]  /*fa00*/  HMMA.16816.F32.BF16 R64, R64, R142, RZ ;  /* 0x0000008e4040723c */ /* 0x000fe200000418ff */
[----:B------:R-:W-:Y:S07]  /*fa10*/  LDSM.16.M88.4 R140, [R240+0x8100] ;  /* 0x00810000f08c783b */ /* 0x000fee0000000200 */
[-C--:B------:R-:W-:Y:S08]  /*fa20*/  HMMA.16816.F32.BF16 R4, R208, R212.reuse, R4 ;  /* 0x000000d4d004723c */ /* 0x080ff00000041804 */
        /* <DEDUP_REMOVED lines=19> */
[----:B------:R-:W4:Y:S07]  /*fb60*/  LDSM.16.M88.4 R208, [R238+0x4900] ;  /* 0x00490000eed0783b */ /* 0x000f2e0000000200 */
[-C--:B-1----:R-:W-:Y:S08]  /*fb70*/  HMMA.16816.F32.BF16 R4, R140, R212.reuse, R4 ;  /* 0x000000d48c04723c */ /* 0x082ff00000041804 */
[C---:B--2---:R-:W-:Y:S08]  /*fb80*/  HMMA.16816.F32.BF16 R8, R220.reuse, R212, R8 ;  /* 0x000000d4dc08723c */ /* 0x044ff00000041808 */
[-C--:B------:R-:W-:Y:S08]  /*fb90*/  HMMA.16816.F32.BF16 R12, R220, R214.reuse, R12 ;  /* 0x000000d6dc0c723c */ /* 0x080ff0000004180c */
[C---:B------:R-:W-:Y:S01]  /*fba0*/  HMMA.16816.F32.BF16 R16, R140.reuse, R214, R16 ;  /* 0x000000d68c10723c */ /* 0x040fe20000041810 */
[----:B------:R-:W-:Y:S07]  /*fbb0*/  LDSM.16.M88.4 R212, [R237] ;  /* 0x00000000edd4783b */ /* 0x000fee0000000200 */
[-C--:B----4-:R-:W-:Y:S08]  /*fbc0*/  HMMA.16816.F32.BF16 R20, R140, R208.reuse, R20 ;  /* 0x000000d08c14723c */ /* 0x090ff00000041814 */
        /* <DEDUP_REMOVED lines=14> */
[----:B------:R-:W4:Y:S07]  /*fcb0*/  LDSM.16.M88.4 R140, [R237+0x800] ;  /* 0x00080000ed8c783b */ /* 0x000f2e0000000200 */
[-C--:B-1----:R-:W-:Y:S01]  /*fcc0*/  HMMA.16816.F32.BF16 R4, R208, R212.reuse, R4 ;  /* 0x000000d4d004723c */ /* 0x082fe20000041804 */
[----:B------:R-:W1:Y:S07]  /*fcd0*/  LDSM.16.M88.4 R224, [R237+0x1800] ;  /* 0x00180000ede0783b */ /* 0x000e6e0000000200 */
[C---:B--2---:R-:W-:Y:S08]  /*fce0*/  HMMA.16816.F32.BF16 R8, R216.reuse, R212, R8 ;  /* 0x000000d4d808723c */ /* 0x044ff00000041808 */
        /* <DEDUP_REMOVED lines=12> */
[----:B------:R-:W4:Y:S07]  /*fdb0*/  LDSM.16.M88.4 R220, [R239+0xe100] ;  /* 0x00e10000efdc783b */ /* 0x000f2e0000000200 */
[-C--:B-1----:R-:W-:Y:S08]  /*fdc0*/  HMMA.16816.F32.BF16 R52, R208, R224.reuse, R52 ;  /* 0x000000e0d034723c */ /* 0x082ff00000041834 */
[C---:B------:R-:W-:Y:S08]  /*fdd0*/  HMMA.16816.F32.BF16 R56, R216.reuse, R224, R56 ;  /* 0x000000e0d838723c */ /* 0x040ff00000041838 */
[-C--:B------:R-:W-:Y:S01]  /*fde0*/  HMMA.16816.F32.BF16 R60, R216, R226.reuse, R60 ;  /* 0x000000e2d83c723c */ /* 0x080fe2000004183c */
[----:B------:R-:W-:Y:S07]  /*fdf0*/  LDSM.16.M88.4 R216, [R232+0x7100] ;  /* 0x00710000e8d8783b */ /* 0x000fee0000000200 */
[----:B------:R-:W-:Y:S01]  /*fe00*/  HMMA.16816.F32.BF16 R64, R208, R226, R64 ;  /* 0x000000e2d040723c */ /* 0x000fe20000041840 */
[----:B------:R-:W1:Y:S07]  /*fe10*/  LDSM.16.M88.4 R208, [R232+0x6900] ;  /* 0x00690000e8d0783b */ /* 0x000e6e0000000200 */
[-C--:B--2---:R-:W-:Y:S01]  /*fe20*/  HMMA.16816.F32.BF16 R4, R140, R212.reuse, R4 ;  /* 0x000000d48c04723c */ /* 0x084fe20000041804 */
[----:B------:R2:W3:Y:S07]  /*fe30*/  LDSM.16.M88.4 R224, [R232+0x7900] ;  /* 0x00790000e8e0783b */ /* 0x0004ee0000000200 */
[C---:B----4-:R-:W-:Y:S01]  /*fe40*/  HMMA.16816.F32.BF16 R8, R220.reuse, R212, R8 ;  /* 0x000000d4dc08723c */ /* 0x050fe20000041808 */
[----:B------:R-:W4:Y:S07]  /*fe50*/  LDL R239, [R1+0xb4] ;  /* 0x0000b40001ef7983 */ /* 0x000f2e0000100800 */
[-C--:B------:R-:W-:Y:S08]  /*fe60*/  HMMA.16816.F32.BF16 R12, R220, R214.reuse, R12 ;  /* 0x000000d6dc0c723c */ /* 0x080ff0000004180c */
[C---:B------:R-:W-:Y:S01]  /*fe70*/  HMMA.16816.F32.BF16 R16, R140.reuse, R214, R16 ;  /* 0x000000d68c10723c */ /* 0x040fe20000041810 */
[----:B------:R3:W-:Y:S07]  /*fe80*/  LDSM.16.M88.4 R212, [R248] ;  /* 0x00000000f8d4783b */ /* 0x0007ee0000000200 */
[-C--:B-1----:R-:W-:Y:S01]  /*fe90*/  HMMA.16816.F32.BF16 R20, R140, R208.reuse, R20 ;  /* 0x000000d08c14723c */ /* 0x082fe20000041814 */
[----:B--2---:R-:W2:Y:S07]  /*fea0*/  LDL R232, [R1+0xc4] ;  /* 0x0000c40001e87983 */ /* 0x004eae0000100800 */
[C---:B------:R-:W-:Y:S01]  /*feb0*/  HMMA.16816.F32.BF16 R24, R220.reuse, R208, R24 ;  /* 0x000000d0dc18723c */ /* 0x040fe20000041818 */
[----:B---3--:R-:W3:Y:S07]  /*fec0*/  LDL R248, [R1+0xc8] ;  /* 0x0000c80001f87983 */ /* 0x008eee0000100800 */
[-C--:B------:R-:W-:Y:S08]  /*fed0*/  HMMA.16816.F32.BF16 R28, R220, R210.reuse, R28 ;  /* 0x000000d2dc1c723c */ /* 0x080ff0000004181c */
[C---:B------:R-:W-:Y:S01]  /*fee0*/  HMMA.16816.F32.BF16 R32, R140.reuse, R210, R32 ;  /* 0x000000d28c20723c */ /* 0x040fe20000041820 */
[----:B------:R-:W1:Y:S07]  /*fef0*/  LDSM.16.M88.4 R208, [R241+0xc100] ;  /* 0x00c10000f1d0783b */ /* 0x000e6e0000000200 */
[-C--:B------:R-:W-:Y:S08]  /*ff00*/  HMMA.16816.F32.BF16 R36, R140, R216.reuse, R36 ;  /* 0x000000d88c24723c */ /* 0x080ff00000041824 */
[C---:B------:R-:W-:Y:S08]  /*ff10*/  HMMA.16816.F32.BF16 R40, R220.reuse, R216, R40 ;  /* 0x000000d8dc28723c */ /* 0x040ff00000041828 */
[-C--:B------:R-:W-:Y:S08]  /*ff20*/  HMMA.16816.F32.BF16 R44, R220, R218.reuse, R44 ;  /* 0x000000dadc2c723c */ /* 0x080ff0000004182c */
[C---:B------:R-:W-:Y:S01]  /*ff30*/  HMMA.16816.F32.BF16 R48, R140.reuse, R218, R48 ;  /* 0x000000da8c30723c */ /* 0x040fe20000041830 */
[----:B------:R-:W1:Y:S07]  /*ff40*/  LDSM.16.M88.4 R216, [R241+0xe100] ;  /* 0x00e10000f1d8783b */ /* 0x000e6e0000000200 */
[-C--:B------:R-:W-:Y:S08]  /*ff50*/  HMMA.16816.F32.BF16 R52, R140, R224.reuse, R52 ;  /* 0x000000e08c34723c */ /* 0x080ff00000041834 */
[C---:B------:R-:W-:Y:S08]  /*ff60*/  HMMA.16816.F32.BF16 R56, R220.reuse, R224, R56 ;  /* 0x000000e0dc38723c */ /* 0x040ff00000041838 */
[-C--:B------:R-:W-:Y:S01]  /*ff70*/  HMMA.16816.F32.BF16 R60, R220, R226.reuse, R60 ;  /* 0x000000e2dc3c723c */ /* 0x080fe2000004183c */
[----:B------:R-:W-:Y:S07]  /*ff80*/  LDSM.16.M88.4 R220, [R246] ;  /* 0x00000000f6dc783b */ /* 0x000fee0000000200 */
[----:B------:R-:W-:Y:S01]  /*ff90*/  HMMA.16816.F32.BF16 R64, R140, R226, R64 ;  /* 0x000000e28c40723c */ /* 0x000fe20000041840 */
[----:B------:R-:W1:Y:S07]  /*ffa0*/  LDSM.16.M88.4 R140, [R247] ;  /* 0x00000000f78c783b */ /* 0x000e6e0000000200 */
[-C--:B-1----:R-:W-:Y:S01]  /*ffb0*/  HMMA.16816.F32.BF16 R4, R208, R212.reuse, R4 ;  /* 0x000000d4d004723c */ /* 0x082fe20000041804 */
[----:B------:R-:W1:Y:S07]  /*ffc0*/  LDSM.16.M88.4 R224, [R245] ;  /* 0x00000000f5e0783b */ /* 0x000e6e0000000200 */
[C---:B------:R-:W-:Y:S08]  /*ffd0*/  HMMA.16816.F32.BF16 R8, R216.reuse, R212, R8 ;  /* 0x000000d4d808723c */ /* 0x040ff00000041808 */
[-C--:B------:R-:W-:Y:S08]  /*ffe0*/  HMMA.16816.F32.BF16 R12, R216, R214.reuse, R12 ;  /* 0x000000d6d80c723c */ /* 0x080ff0000004180c */
[C---:B------:R-:W-:Y:S01]  /*fff0*/  HMMA.16816.F32.BF16 R16, R208.reuse, R214, R16 ;  /* 0x000000d6d010723c */ /* 0x040fe20000041810 */
        /* <DEDUP_REMOVED lines=11> */
[-C--:B-1----:R-:W-:Y:S08]  /*100b0*/  HMMA.16816.F32.BF16 R52, R208, R224.reuse, R52 ;  /* 0x000000e0d034723c */ /* 0x082ff00000041834 */
[C---:B------:R-:W-:Y:S08]  /*100c0*/  HMMA.16816.F32.BF16 R56, R216.reuse, R224, R56 ;  /* 0x000000e0d838723c */ /* 0x040ff00000041838 */
[-C--:B------:R-:W-:Y:S01]  /*100d0*/  HMMA.16816.F32.BF16 R60, R216, R226.reuse, R60 ;  /* 0x000000e2d83c723c */ /* 0x080fe2000004183c */
[----:B------:R-:W1:Y:S07]  /*100e0*/  LDSM.16.M88.4 R216, [R238+0x6900] ;  /* 0x00690000eed8783b */ /* 0x000e6e0000000200 */
[----:B------:R-:W-:Y:S01]  /*100f0*/  HMMA.16816.F32.BF16 R64, R208, R226, R64 ;  /* 0x000000e2d040723c */ /* 0x000fe20000041840 */
[----:B------:R-:W4:Y:S07]  /*10100*/  LDSM.16.M88.4 R208, [R238+0x7100] ;  /* 0x00710000eed0783b */ /* 0x000f2e0000000200 */
[-C--:B------:R-:W-:Y:S01]  /*10110*/  HMMA.16816.F32.BF16 R4, R140, R212.reuse, R4 ;  /* 0x000000d48c04723c */ /* 0x080fe20000041804 */
[----:B------:R-:W2:Y:S07]  /*10120*/  LDSM.16.M88.4 R224, [R238+0x7900] ;  /* 0x00790000eee0783b */ /* 0x000eae0000000200 */
        /* <DEDUP_REMOVED lines=13> */
[----:B------:R-:W4:Y:S03]  /*10200*/  LDSM.16.M88.4 R208, [R244+0xe100] ;  /* 0x00e10000f4d0783b */ /* 0x000f260000000200 */
[----:B---3--:R-:W-:Y:S04]  /*10210*/  IMAD R0, R0, 0x80, R248 ;  /* 0x0000008000007824 */ /* 0x008fe800078e02f8 */
[-C--:B--2---:R-:W-:Y:S04]  /*10220*/  HMMA.16816.F32.BF16 R52, R140, R224.reuse, R52 ;  /* 0x000000e08c34723c */ /* 0x084fe80000041834 */
[----:B------:R-:W-:Y:S02]  /*10230*/  IADD3 R0, R128, R0, R232 ;  /* 0x0000000080007210 */ /* 0x000fe40007ffe0e8 */
[----:B------:R-:W-:Y:S02]  /*10240*/  MOV R128, c[0x0][0x2c4] ;  /* 0x0000b10000807a02 */ /* 0x000fe40000000f00 */
[C---:B------:R-:W-:Y:S04]  /*10250*/  HMMA.16816.F32.BF16 R56, R220.reuse, R224, R56 ;  /* 0x000000e0dc38723c */ /* 0x040fe80000041838 */
[----:B------:R-:W-:Y:S01]  /*10260*/  ISETP.NE.AND P3, PT, R128, 0x1, PT ;  /* 0x000000018000780c */ /* 0x000fe20003f65270 */
[----:B------:R-:W-:Y:S03]  /*10270*/  IMAD.IADD R0, R239, 0x1, R0 ;  /* 0x00000001ef007824 */ /* 0x000fe600078e0200 */
[-C--:B------:R-:W-:Y:S08]  /*10280*/  HMMA.16816.F32.BF16 R60, R220, R226.reuse, R60 ;  /* 0x000000e2dc3c723c */ /* 0x080ff0000004183c */
[----:B------:R-:W-:Y:S08]  /*10290*/  HMMA.16816.F32.BF16 R64, R140, R226, R64 ;  /* 0x000000e28c40723c */ /* 0x000ff00000041840 */
        /* <DEDUP_REMOVED lines=25> */
[----:B------:R-:W-:Y:S10]  /*10430*/  MUFU.TANH R135, R15 ;  /* 0x0000000f00877308 */ /* 0x000ff40000002400 */
[----:B------:R-:W-:Y:S01]  /*10440*/  MUFU.TANH R221, R8 ;  /* 0x0000000800dd7308 */ /* 0x000fe20000002400 */
[----:B--2---:R-:W2:Y:S09]  /*10450*/  LDSM.16.M88.4 R4, [R237+0x2800] ;  /* 0x00280000ed04783b */ /* 0x004eb20000000200 */
[----:B------:R-:W3:Y:S10]  /*10460*/  MUFU.TANH R220, R9 ;  /* 0x0000000900dc7308 */ /* 0x000ef40000002400 */
[----:B------:R-:W-:Y:S10]  /*10470*/  MUFU.TANH R216, R10 ;  /* 0x0000000a00d87308 */ /* 0x000ff40000002400 */
[----:B------:R4:W-:Y:S10]  /*10480*/  MUFU.TANH R142, R11 ;  /* 0x0000000b008e7308 */ /* 0x0009f40000002400 */
[----:B------:R-:W1:Y:S01]  /*10490*/  MUFU.TANH R140, R12 ;  /* 0x0000000c008c7308 */ /* 0x000e620000002400 */
[-C--:B--2---:R-:W-:Y:S09]  /*104a0*/  HMMA.16816.F32.BF16 R20, R212, R4.reuse, R20 ;  /* 0x00000004d414723c */ /* 0x084ff20000041814 */
[----:B------:R2:W-:Y:S01]  /*104b0*/  MUFU.TANH R12, R16 ;  /* 0x00000010000c7308 */ /* 0x0005e20000002400 */
[C---:B------:R-:W-:Y:S01]  /*104c0*/  HMMA.16816.F32.BF16 R24, R208.reuse, R4, R24 ;  /* 0x00000004d018723c */ /* 0x040fe20000041818 */
[----:B----4-:R-:W4:Y:S08]  /*104d0*/  LDSM.16.M88.4 R8, [R237+0x3000] ;  /* 0x00300000ed08783b */ /* 0x010f300000000200 */
[----:B------:R-:W1:Y:S01]  /*104e0*/  MUFU.TANH R137, R13 ;  /* 0x0000000d00897308 */ /* 0x000e620000002400 */
[-C--:B------:R-:W-:Y:S04]  /*104f0*/  HMMA.16816.F32.BF16 R28, R208, R6.reuse, R28 ;  /* 0x00000006d01c723c */ /* 0x080fe8000004181c */
[----:B------:R-:W-:Y:S04]  /*10500*/  FMUL.FTZ R20, R20, c[0x0][0x320] ;  /* 0x0000c80014147a20 */ /* 0x000fe80000410000 */
[C---:B------:R-:W-:Y:S01]  /*10510*/  HMMA.16816.F32.BF16 R32, R212.reuse, R6, R32 ;  /* 0x00000006d420723c */ /* 0x040fe20000041820 */
[----:B------:R-:W1:Y:S01]  /*10520*/  MUFU.TANH R13, R17 ;  /* 0x00000011000d7308 */ /* 0x000e620000002400 */
[----:B------:R-:W1:Y:S01]  /*10530*/  LDSM.16.M88.4 R4, [R237+0x3800] ;  /* 0x00380000ed04783b */ /* 0x000e620000000200 */
        /* <DEDUP_REMOVED lines=10> */
[----:B------:R-:W-:Y:S02]  /*105e0*/  FMUL.FTZ R31, R31, c[0x0][0x320] ;  /* 0x0000c8001f1f7a20 */ /* 0x000fe40000410000 */
[----:B------:R-:W-:Y:S01]  /*105f0*/  FMUL.FTZ R33, R33, c[0x0][0x320] ;  /* 0x0000c80021217a20 */ /* 0x000fe20000410000 */
[-C--:B----4-:R-:W-:Y:S05]  /*10600*/  HMMA.16816.F32.BF16 R36, R212, R8.reuse, R36 ;  /* 0x00000008d424723c */ /* 0x090fea0000041824 */
[----:B------:R-:W-:Y:S01]  /*10610*/  FMUL.FTZ R34, R34, c[0x0][0x320] ;  /* 0x0000c80022227a20 */ /* 0x000fe20000410000 */
[----:B------:R-:W-:Y:S01]  /*10620*/  MUFU.TANH R18, R19 ;  /* 0x0000001300127308 */ /* 0x000fe20000002400 */
[----:B------:R-:W-:Y:S01]  /*10630*/  FMUL.FTZ R35, R35, c[0x0][0x320] ;  /* 0x0000c80023237a20 */ /* 0x000fe20000410000 */
[C---:B------:R-:W-:Y:S01]  /*10640*/  HMMA.16816.F32.BF16 R40, R208.reuse, R8, R40 ;  /* 0x00000008d028723c */ /* 0x040fe20000041828 */
[----:B------:R-:W4:Y:S03]  /*10650*/  LDL R9, [R1+0xac] ;  /* 0x0000ac0001097983 */ /* 0x000f260000100800 */
[----:B------:R-:W-:Y:S01]  /*10660*/  FMUL.FTZ R26, R26, c[0x0][0x320] ;  /* 0x0000c8001a1a7a20 */ /* 0x000fe20000410000 */
[----:B------:R-:W3:Y:S01]  /*10670*/  LDL R8, [R1+0xcc] ;  /* 0x0000cc0001087983 */ /* 0x000ee20000100800 */
[----:B------:R-:W-:Y:S02]  /*10680*/  FMUL.FTZ R25, R25, c[0x0][0x320] ;  /* 0x0000c80019197a20 */ /* 0x000fe40000410000 */
[----:B------:R-:W-:Y:S01]  /*10690*/  MUFU.TANH R231, R26 ;  /* 0x0000001a00e77308 */ /* 0x000fe20000002400 */
[-C--:B------:R-:W-:Y:S03]  /*106a0*/  HMMA.16816.F32.BF16 R44, R208, R10.reuse, R44 ;  /* 0x0000000ad02c723c */ /* 0x080fe6000004182c */
[----:B------:R-:W-:Y:S02]  /*106b0*/  FMUL.FTZ R24, R24, c[0x0][0x320] ;  /* 0x0000c80018187a20 */ /* 0x000fe40000410000 */
[----:B------:R-:W-:Y:S02]  /*106c0*/  FMUL.FTZ R32, R32, c[0x0][0x320] ;  /* 0x0000c80020207a20 */ /* 0x000fe40000410000 */
[----:B------:R-:W-:Y:S01]  /*106d0*/  FMUL.FTZ R38, R38, c[0x0][0x320] ;  /* 0x0000c80026267a20 */ /* 0x000fe20000410000 */
[C---:B------:R-:W-:Y:S01]  /*106e0*/  HMMA.16816.F32.BF16 R48, R212.reuse, R10, R48 ;  /* 0x0000000ad430723c */ /* 0x040fe20000041830 */
[----:B------:R-:W2:Y:S01]  /*106f0*/  MUFU.TANH R218, R21 ;  /* 0x0000001500da7308 */ /* 0x000ea20000002400 */
[----:B------:R-:W4:Y:S02]  /*10700*/  LDL R10, [R1+0xb0] ;  /* 0x0000b000010a7983 */ /* 0x000f240000100800 */
[----:B------:R-:W-:Y:S02]  /*10710*/  FMUL.FTZ R39, R39, c[0x0][0x320] ;  /* 0x0000c80027277a20 */ /* 0x000fe40000410000 */
[----:B------:R-:W-:Y:S02]  /*10720*/  FMUL.FTZ R36, R36, c[0x0][0x320] ;  /* 0x0000c80024247a20 */ /* 0x000fe40000410000 */
[-C--:B-1----:R-:W-:Y:S03]  /*10730*/  HMMA.16816.F32.BF16 R52, R212, R4.reuse, R52 ;  /* 0x00000004d434723c */ /* 0x082fe60000041834 */
[----:B------:R-:W-:Y:S01]  /*10740*/  MUFU.TANH R219, R22 ;  /* 0x0000001600db7308 */ /* 0x000fe20000002400 */
[----:B------:R-:W-:Y:S02]  /*10750*/  FMUL.FTZ R37, R37, c[0x0][0x320] ;  /* 0x0000c80025257a20 */ /* 0x000fe40000410000 */
[----:B------:R-:W-:Y:S02]  /*10760*/  FMUL.FTZ R40, R40, c[0x0][0x320] ;  /* 0x0000c80028287a20 */ /* 0x000fe40000410000 */
[C---:B------:R-:W-:Y:S04]  /*10770*/  HMMA.16816.F32.BF16 R56, R208.reuse, R4, R56 ;  /* 0x00000004d038723c */ /* 0x040fe80000041838 */
[----:B------:R-:W-:Y:S01]  /*10780*/  FMUL.FTZ R41, R41, c[0x0][0x320] ;  /* 0x0000c80029297a20 */ /* 0x000fe20000410000 */
[----:B------:R-:W1:Y:S01]  /*10790*/  MUFU.TANH R222, R23 ;  /* 0x0000001700de7308 */ /* 0x000e620000002400 */
[----:B------:R-:W-:Y:S02]  /*107a0*/  FMUL.FTZ R46, R46, c[0x0][0x320] ;  /* 0x0000c8002e2e7a20 */ /* 0x000fe40000410000 */
[----:B------:R-:W-:Y:S01]  /*107b0*/  @P4 IMAD.WIDE.U32 R4, R249, c[0x0][0x1e0], RZ ;  /* 0x00007800f9044a25 */ /* 0x000fe200078e00ff */
[-C--:B------:R-:W-:Y:S03]  /*107c0*/  HMMA.16816.F32.BF16 R60, R208, R6.reuse, R60 ;  /* 0x00000006d03c723c */ /* 0x080fe6000004183c */
[----:B------:R-:W-:Y:S01]  /*107d0*/  FMUL.FTZ R48, R48, c[0x0][0x320] ;  /* 0x0000c80030307a20 */ /* 0x000fe20000410000 */
[----:B------:R-:W-:Y:S01]  /*107e0*/  @P4 IADD3 R2, R5, R2, RZ ;  /* 0x0000000205024210 */ /* 0x000fe20007ffe0ff */
[----:B------:R-:W-:Y:S01]  /*107f0*/  @P3 IMAD.HI.U32 R5, R0, c[0x0][0x2c8], RZ ;  /* 0x0000b20000053a27 */ /* 0x000fe200078e00ff */
[----:B------:R-:W-:Y:S01]  /*10800*/  MUFU.TANH R133, R25 ;  /* 0x0000001900857308 */ /* 0x000fe20000002400 */
[C---:B------:R-:W-:Y:S01]  /*10810*/  @P4 LEA R11, P0, R4.reuse, R250, 0x6 ;  /* 0x000000fa040b4211 */ /* 0x040fe200078030ff */
[----:B------:R-:W-:Y:S04]  /*10820*/  HMMA.16816.F32.BF16 R64, R212, R6, R64 ;  /* 0x00000006d440723c */ /* 0x000fe80000041840 */
[----:B------:R-:W-:Y:S01]  /*10830*/  @P3 SHF.R.U32.HI R0, RZ, c[0x0][0x2cc], R5 ;  /* 0x0000b300ff003a19 */ /* 0x000fe20000011605 */
[----:B------:R-:W-:Y:S01]  /*10840*/  FMUL.FTZ R55, R55, c[0x0][0x320] ;  /* 0x0000c80037377a20 */ /* 0x000fe20000410000 */
[----:B--2---:R-:W-:Y:S01]  /*10850*/  @P4 LEA.HI.X R16, R4, R131, R2, 0x6, P0 ;  /* 0x0000008304104211 */ /* 0x004fe200000f3402 */
[----:B------:R-:W-:Y:S01]  /*10860*/  IMAD.MOV.U32 R2, RZ, RZ, -0x40 ;  /* 0xffffffc0ff027424 */ /* 0x000fe200078e00ff */
[----:B------:R2:W-:Y:S01]  /*10870*/  MUFU.TANH R134, R27 ;  /* 0x0000001b00867308 */ /* 0x0005e20000002400 */
[----:B------:R-:W-:Y:S03]  /*10880*/  SHFL.IDX PT, R5, R0, RZ, 0x1c1f ;  /* 0x001c1fff00057589 */ /* 0x000fe600000e0000 */
[----:B------:R-:W-:Y:S02]  /*10890*/  IMAD R2, R243, R2, 0x1 ;  /* 0x00000001f3027424 */ /* 0x000fe400078e0202 */
[----:B------:R-:W-:Y:S02]  /*108a0*/  FMUL.FTZ R59, R59, c[0x0][0x320] ;  /* 0x0000c8003b3b7a20 */ /* 0x000fe40000410000 */
[----:B------:R-:W-:Y:S01]  /*108b0*/  FMUL.FTZ R60, R60, c[0x0][0x320] ;  /* 0x0000c8003c3c7a20 */ /* 0x000fe20000410000 */
[----:B------:R-:W-:Y:S01]  /*108c0*/  SHFL.IDX PT, R7, R0, 0x2, 0x1c1f ;  /* 0x005c1f0000077f89 */ /* 0x000fe200000e0000 */
[----:B------:R-:W-:Y:S01]  /*108d0*/  MUFU.TANH R225, R24 ;  /* 0x0000001800e17308 */ /* 0x000fe20000002400 */
[----:B------:R-:W-:Y:S02]  /*108e0*/  FMUL.FTZ R61, R61, c[0x0][0x320] ;  /* 0x0000c8003d3d7a20 */ /* 0x000fe40000410000 */
[----:B------:R-:W-:Y:S02]  /*108f0*/  FMUL.FTZ R57, R57, c[0x0][0x320] ;  /* 0x0000c80039397a20 */ /* 0x000fe40000410000 */
[----:B------:R-:W-:Y:S02]  /*10900*/  FMUL.FTZ R49, R49, c[0x0][0x320] ;  /* 0x0000c80031317a20 */ /* 0x000fe40000410000 */
[----:B------:R-:W1:Y:S01]  /*10910*/  SHFL.IDX PT, R4, R0, 0x1, 0x1c1f ;  /* 0x003c1f0000047f89 */ /* 0x000e6200000e0000 */
[----:B------:R-:W-:Y:S02]  /*10920*/  FMUL.FTZ R66, R66, c[0x0][0x320] ;  /* 0x0000c80042427a20 */ /* 0x000fe40000410000 */
[----:B------:R1:W1:Y:S01]  /*10930*/  MUFU.TANH R224, R32 ;  /* 0x0000002000e07308 */ /* 0x0002620000002400 */
[----:B------:R-:W-:Y:S02]  /*10940*/  FMUL.FTZ R28, R28, c[0x0][0x320] ;  /* 0x0000c8001c1c7a20 */ /* 0x000fe40000410000 */
[----:B------:R-:W-:Y:S02]  /*10950*/  FMUL.FTZ R67, R67, c[0x0][0x320] ;  /* 0x0000c80043437a20 */ /* 0x000fe40000410000 */
[----:B------:R4:W3:Y:S01]  /*10960*/  SHFL.IDX PT, R6, R0, 0x3, 0x1c1f ;  /* 0x007c1f0000067f89 */ /* 0x0008e200000e0000 */
[----:B--2---:R-:W-:Y:S02]  /*10970*/  FMUL.FTZ R27, R52, c[0x0][0x320] ;  /* 0x0000c800341b7a20 */ /* 0x004fe40000410000 */
[----:B------:R-:W-:Y:S02]  /*10980*/  FMUL.FTZ R62, R62, c[0x0][0x320] ;  /* 0x0000c8003e3e7a20 */ /* 0x000fe40000410000 */
[----:B------:R2:W2:Y:S01]  /*10990*/  MUFU.TANH R223, R33 ;  /* 0x0000002100df7308 */ /* 0x0004a20000002400 */
        /* <DEDUP_REMOVED lines=8> */
[----:B-1----:R-:W-:Y:S02]  /*10a20*/  FMUL.FTZ R32, R51, c[0x0][0x320] ;  /* 0x0000c80033207a20 */ /* 0x002fe40000410000 */
[----:B------:R-:W-:Y:S03]  /*10a30*/  FMUL.FTZ R47, R47, c[0x0][0x320] ;  /* 0x0000c8002f2f7a20 */ /* 0x000fe60000410000 */
[----:B------:R1:W-:Y:S01]  /*10a40*/  MUFU.TANH R226, R28 ;  /* 0x0000001c00e27308 */ /* 0x0003e20000002400 */
[----:B--2---:R-:W-:Y:S09]  /*10a50*/  FMUL.FTZ R33, R50, c[0x0][0x320] ;  /* 0x0000c80032217a20 */ /* 0x004ff20000410000 */
[----:B------:R2:W-:Y:S10]  /*10a60*/  MUFU.TANH R143, R30 ;  /* 0x0000001e008f7308 */ /* 0x0005f40000002400 */
[----:B------:R-:W3:Y:S01]  /*10a70*/  MUFU.TANH R36, R36 ;  /* 0x0000002400247308 */ /* 0x000ee20000002400 */
[----:B-1----:R-:W-:Y:S09]  /*10a80*/  FMUL.FTZ R28, R65, c[0x0][0x320] ;  /* 0x0000c800411c7a20 */ /* 0x002ff20000410000 */
[----:B------:R1:W-:Y:S01]  /*10a90*/  MUFU.TANH R141, R29 ;  /* 0x0000001d008d7308 */ /* 0x0003e20000002400 */
[----:B--2---:R-:W-:Y:S09]  /*10aa0*/  FMUL.FTZ R30, R53, c[0x0][0x320] ;  /* 0x0000c800351e7a20 */ /* 0x004ff20000410000 */
[----:B------:R-:W2:Y:S10]  /*10ab0*/  MUFU.TANH R37, R37 ;  /* 0x0000002500257308 */ /* 0x000eb40000002400 */
[----:B------:R2:W-:Y:S01]  /*10ac0*/  MUFU.TANH R129, R31 ;  /* 0x0000001f00817308 */ /* 0x0005e20000002400 */
[----:B-1----:R-:W-:Y:S09]  /*10ad0*/  FMUL.FTZ R29, R64, c[0x0][0x320] ;  /* 0x0000c800401d7a20 */ /* 0x002ff20000410000 */
[----:B------:R-:W-:Y:S10]  /*10ae0*/  MUFU.TANH R27, R27 ;  /* 0x0000001b001b7308 */ /* 0x000ff40000002400 */
[----:B------:R-:W-:Y:S01]  /*10af0*/  MUFU.TANH R30, R30 ;  /* 0x0000001e001e7308 */ /* 0x000fe20000002400 */
[----:B--2---:R-:W-:Y:S09]  /*10b00*/  FMUL.FTZ R31, R54, c[0x0][0x320] ;  /* 0x0000c800361f7a20 */ /* 0x004ff20000410000 */
        /* <DEDUP_REMOVED lines=14> */
[----:B----4-:R-:W-:Y:S04]  /*10bf0*/  IADD3 R0, R9, R2, -R10 ;  /* 0x0000000209007210 */ /* 0x010fe80007ffe80a */
[----:B---3--:R-:W-:Y:S04]  /*10c00*/  IADD3 R8, -R8, R0, RZ ;  /* 0x0000000008087210 */ /* 0x008fe80007ffe1ff */
[C---:B------:R-:W-:Y:S01]  /*10c10*/  IADD3 R2, R8.reuse, R4, RZ ;  /* 0x0000000408027210 */ /* 0x040fe20007ffe0ff */
[C---:B------:R-:W-:Y:S01]  /*10c20*/  IMAD.IADD R5, R8.reuse, 0x1, R5 ;  /* 0x0000000108057824 */ /* 0x040fe200078e0205 */
[C---:B------:R-:W-:Y:S01]  /*10c30*/  IADD3 R4, R8.reuse, R6, RZ ;  /* 0x0000000608047210 */ /* 0x040fe20007ffe0ff */
[----:B------:R-:W-:Y:S01]  /*10c40*/  IMAD.IADD R0, R8, 0x1, R7 ;  /* 0x0000000108007824 */ /* 0x000fe200078e0207 */
[----:B------:R-:W-:Y:S01]  /*10c50*/  ISETP.GT.AND P3, PT, R2, RZ, PT ;  /* 0x000000ff0200720c */ /* 0x000fe20003f64270 */
[----:B------:R-:W1:Y:S01]  /*10c60*/  MUFU.TANH R7, R48 ;  /* 0x0000003000077308 */ /* 0x000e620000002400 */
[C---:B------:R-:W-:Y:S02]  /*10c70*/  ISETP.GT.AND P0, PT, R5.reuse, RZ, PT ;  /* 0x000000ff0500720c */ /* 0x040fe40003f04270 */
[----:B------:R-:W-:Y:S02]  /*10c80*/  FSEL R14, R228, -INF , P3 ;  /* 0xff800000e40e7808 */ /* 0x000fe40001800000 */
[----:B------:R-:W-:Y:S02]  /*10c90*/  ISETP.GT.AND P3, PT, R0, 0x1, PT ;  /* 0x000000010000780c */ /* 0x000fe40003f64270 */
[----:B------:R-:W-:Y:S02]  /*10ca0*/  FSEL R9, R230, -INF , P0 ;  /* 0xff800000e6097808 */ /* 0x000fe40000000000 */
[----:B------:R-:W-:Y:S01]  /*10cb0*/  FSEL R20, R220, -INF , P3 ;  /* 0xff800000dc147808 */ /* 0x000fe20001800000 */
[----:B------:R-:W2:Y:S01]  /*10cc0*/  MUFU.TANH R8, R49 ;  /* 0x0000003100087308 */ /* 0x000ea20000002400 */
[----:B------:R-:W-:Y:S02]  /*10cd0*/  ISETP.GT.AND P1, PT, R5, 0x1, PT ;  /* 0x000000010500780c */ /* 0x000fe40003f24270 */
[C---:B------:R-:W-:Y:S02]  /*10ce0*/  ISETP.GT.AND P3, PT, R0.reuse, 0x8, PT ;  /* 0x000000080000780c */ /* 0x040fe40003f64270 */
[----:B------:R-:W-:Y:S02]  /*10cf0*/  ISETP.GT.AND P2, PT, R0, RZ, PT ;  /* 0x000000ff0000720c */ /* 0x000fe40003f44270 */
[----:B------:R-:W-:Y:S02]  /*10d00*/  FSEL R21, R140, -INF , P3 ;  /* 0xff8000008c157808 */ /* 0x000fe40001800000 */
[----:B------:R-:W-:Y:S01]  /*10d10*/  FMNMX.FTZ R6, R9, R3, !PT ;  /* 0x0000000309067209 */ /* 0x000fe20007810000 */
[----:B------:R-:W-:Y:S01]  /*10d20*/  MUFU.TANH R46, R46 ;  /* 0x0000002e002e7308 */ /* 0x000fe20000002400 */
[----:B------:R-:W-:Y:S02]  /*10d30*/  FSEL R19, R221, -INF , P2 ;  /* 0xff800000dd137808 */ /* 0x000fe40001000000 */
[----:B------:R-:W-:Y:S02]  /*10d40*/  ISETP.GT.AND P2, PT, R0, 0x9, PT ;  /* 0x000000090000780c */ /* 0x000fe40003f44270 */
[----:B------:R-:W-:Y:S02]  /*10d50*/  ISETP.GT.AND P3, PT, R5, 0x8, PT ;  /* 0x000000080500780c */ /* 0x000fe40003f64270 */
[----:B------:R-:W-:Y:S02]  /*10d60*/  FSEL R10, R229, -INF , P1 ;  /* 0xff800000e50a7808 */ /* 0x000fe40000800000 */
[----:B------:R-:W-:Y:S01]  /*10d70*/  ISETP.GT.AND P1, PT, R4, RZ, PT ;  /* 0x000000ff0400720c */ /* 0x000fe20003f24270 */
[----:B------:R-:W-:Y:S01]  /*10d80*/  MUFU.TANH R47, R47 ;  /* 0x0000002f002f7308 */ /* 0x000fe20000002400 */
[----:B------:R-:W-:Y:S02]  /*10d90*/  FSEL R22, R137, -INF , P2 ;  /* 0xff80000089167808 */ /* 0x000fe40001000000 */
[----:B------:R-:W-:Y:S02]  /*10da0*/  FSEL R23, R216, -INF , P1 ;  /* 0xff800000d8177808 */ /* 0x000fe40000800000 */
[----:B------:R-:W-:Y:S02]  /*10db0*/  ISETP.GT.AND P2, PT, R5, 0x9, PT ;  /* 0x000000090500780c */ /* 0x000fe40003f44270 */
[----:B------:R-:W-:Y:S02]  /*10dc0*/  FSEL R12, R12, -INF , P3 ;  /* 0xff8000000c0c7808 */ /* 0x000fe40001800000 */
[----:B------:R-:W-:Y:S01]  /*10dd0*/  ISETP.GT.AND P1, PT, R4, 0x8, PT ;  /* 0x000000080400780c */ /* 0x000fe20003f24270 */
[----:B------:R-:W-:Y:S01]  /*10de0*/  MUFU.TANH R140, R63 ;  /* 0x0000003f008c7308 */ /* 0x000fe20000002400 */
[----:B------:R-:W-:Y:S02]  /*10df0*/  FMNMX.FTZ R6, R10, R6, !PT ;  /* 0x000000060a067209 */ /* 0x000fe40007810000 */
[----:B------:R-:W-:Y:S02]  /*10e00*/  ISETP.GT.AND P0, PT, R2, 0x1, PT ;  /* 0x000000010200780c */ /* 0x000fe40003f04270 */
[----:B------:R-:W-:Y:S02]  /*10e10*/  FSEL R13, R13, -INF , P2 ;  /* 0xff8000000d0d7808 */ /* 0x000fe40001000000 */
[----:B------:R-:W-:Y:S02]  /*10e20*/  ISETP.GT.AND P2, PT, R5, 0x10, PT ;  /* 0x000000100500780c */ /* 0x000fe40003f44270 */
[----:B------:R-:W-:Y:S02]  /*10e30*/  FMNMX.FTZ R6, R12, R6, !PT ;  /* 0x000000060c067209 */ /* 0x000fe40007810000 */
[----:B------:R-:W-:Y:S02]  /*10e40*/  FSEL R25, R136, -INF , P1 ;  /* 0xff80000088197808 */ /* 0x000fe40000800000 */
[C---:B------:R-:W-:Y:S02]  /*10e50*/  ISETP.GT.AND P1, PT, R2.reuse, 0x8, PT ;  /* 0x000000080200780c */ /* 0x040fe40003f24270 */
[----:B------:R-:W-:Y:S02]  /*10e60*/  FSEL R217, R217, -INF , P2 ;  /* 0xff800000d9d97808 */ /* 0x000fe40001000000 */
[----:B------:R-:W-:Y:S02]  /*10e70*/  FSEL R15, R227, -INF , P0 ;  /* 0xff800000e30f7808 */ /* 0x000fe40000000000 */
[----:B------:R-:W-:Y:S02]  /*10e80*/  FSEL R17, R17, -INF , P1 ;  /* 0xff80000011117808 */ /* 0x000fe40000800000 */
[----:B------:R-:W-:Y:S02]  /*10e90*/  FMNMX.FTZ R6, R13, R6, !PT ;  /* 0x000000060d067209 */ /* 0x000fe40007810000 */
[----:B------:R-:W-:Y:S02]  /*10ea0*/  ISETP.GT.AND P1, PT, R5, 0x11, PT ;  /* 0x000000110500780c */ /* 0x000fe40003f24270 */
[----:B------:R-:W-:Y:S02]  /*10eb0*/  ISETP.GT.AND P3, PT, R2, 0x11, PT ;  /* 0x000000110200780c */ /* 0x000fe40003f64270 */
[----:B------:R-:W-:Y:S02]  /*10ec0*/  ISETP.GT.AND P0, PT, R4, 0x1, PT ;  /* 0x000000010400780c */ /* 0x000fe40003f04270 */
[----:B------:R-:W-:Y:S02]  /*10ed0*/  FSEL R218, R218, -INF , P1 ;  /* 0xff800000dada7808 */ /* 0x000fe40000800000 */
[----:B------:R-:W-:Y:S02]  /*10ee0*/  FSEL R222, R222, -INF , P3 ;  /* 0xff800000dede7808 */ /* 0x000fe40001800000 */
[----:B------:R-:W-:Y:S02]  /*10ef0*/  FMNMX.FTZ R6, R217, R6, !PT ;  /* 0x00000006d9067209 */ /* 0x000fe40007810000 */
[----:B------:R-:W-:Y:S02]  /*10f00*/  ISETP.GT.AND P3, PT, R5, 0x18, PT ;  /* 0x000000180500780c */ /* 0x000fe40003f64270 */
[----:B------:R-:W-:Y:S02]  /*10f10*/  FSEL R24, R142, -INF , P0 ;  /* 0xff8000008e187808 */ /* 0x000fe40000000000 */
[----:B------:R-:W-:Y:S02]  /*10f20*/  ISETP.GT.AND P0, PT, R4, 0x9, PT ;  /* 0x000000090400780c */ /* 0x000fe40003f04270 */
[----:B------:R-:W-:Y:S02]  /*10f30*/  ISETP.GT.AND P2, PT, R0, 0x10, PT ;  /* 0x000000100000780c */ /* 0x000fe40003f44270 */
[----:B------:R-:W-:Y:S02]  /*10f40*/  FMNMX.FTZ R6, R218, R6, !PT ;  /* 0x00000006da067209 */ /* 0x000fe40007810000 */
[----:B------:R-:W-:Y:S02]  /*10f50*/  FSEL R224, R224, -INF , P3 ;  /* 0xff800000e0e07808 */ /* 0x000fe40001800000 */
[----:B------:R-:W-:Y:S02]  /*10f60*/  FSEL R26, R135, -INF , P0 ;  /* 0xff800000871a7808 */ /* 0x000fe40000000000 */
[----:B------:R-:W-:Y:S02]  /*10f70*/  ISETP.GT.AND P0, PT, R2, 0x9, PT ;  /* 0x000000090200780c */ /* 0x000fe40003f04270 */
[----:B------:R-:W-:Y:S02]  /*10f80*/  ISETP.GT.AND P1, PT, R0, 0x11, PT ;  /* 0x000000110000780c */ /* 0x000fe40003f24270 */
[----:B------:R-:W-:Y:S02]  /*10f90*/  FSEL R225, R225, -INF , P2 ;  /* 0xff800000e1e17808 */ /* 0x000fe40001000000 */
[----:B------:R-:W-:Y:S02]  /*10fa0*/  ISETP.GT.AND P2, PT, R5, 0x19, PT ;  /* 0x000000190500780c */ /* 0x000fe40003f44270 */
[----:B------:R-:W-:Y:S02]  /*10fb0*/  FSEL R18, R18, -INF , P0 ;  /* 0xff80000012127808 */ /* 0x000fe40000000000 */
[----:B------:R-:W-:Y:S02]  /*10fc0*/  FSEL R223, R223, -INF , P2 ;  /* 0xff800000dfdf7808 */ /* 0x000fe40001000000 */
[----:B------:R-:W-:Y:S02]  /*10fd0*/  ISETP.GT.AND P0, PT, R2, 0x10, PT ;  /* 0x000000100200780c */ /* 0x000fe40003f04270 */
[----:B------:R-:W-:Y:S02]  /*10fe0*/  FMNMX.FTZ R6, R224, R6, !PT ;  /* 0x00000006e0067209 */ /* 0x000fe40007810000 */
[----:B------:R-:W-:Y:S02]  /*10ff0*/  FSEL R50, R133, -INF , P1 ;  /* 0xff80000085327808 */ /* 0x000fe40000800000 */
[----:B------:R-:W-:Y:S02]  /*11000*/  ISETP.GT.AND P1, PT, R5, 0x20, PT ;  /* 0x000000200500780c */ /* 0x000fe40003f24270 */
[----:B------:R-:W-:Y:S02]  /*11010*/  FSEL R219, R219, -INF , P0 ;  /* 0xff800000dbdb7808 */ /* 0x000fe40000000000 */
[----:B------:R-:W-:Y:S02]  /*11020*/  FMNMX.FTZ R6, R223, R6, !PT ;  /* 0x00000006df067209 */ /* 0x000fe40007810000 */
[----:B------:R-:W-:Y:S02]  /*11030*/  ISETP.GT.AND P2, PT, R5, 0x21, PT ;  /* 0x000000210500780c */ /* 0x000fe40003f44270 */
[----:B------:R-:W-:Y:S02]  /*11040*/  FSEL R51, R36, -INF , P1 ;  /* 0xff80000024337808 */ /* 0x000fe40000800000 */
[C---:B------:R-:W-:Y:S02]  /*11050*/  ISETP.GT.AND P0, PT, R4.reuse, 0x10, PT ;  /* 0x000000100400780c */ /* 0x040fe40003f04270 */
[----:B------:R-:W-:Y:S02]  /*11060*/  FSEL R130, R37, -INF , P2 ;  /* 0xff80000025827808 */ /* 0x000fe40001000000 */
[----:B------:R-:W-:Y:S02]  /*11070*/  ISETP.GT.AND P1, PT, R5, 0x28, PT ;  /* 0x000000280500780c */ /* 0x000fe40003f24270 */
[----:B------:R-:W-:Y:S02]  /*11080*/  FMNMX.FTZ R6, R51, R6, !PT ;  /* 0x0000000633067209 */ /* 0x000fe40007810000 */
[----:B------:R-:W-:Y:S02]  /*11090*/  FSEL R231, R231, -INF , P0 ;  /* 0xff800000e7e77808 */ /* 0x000fe40000000000 */
[----:B------:R-:W-:Y:S02]  /*110a0*/  ISETP.GT.AND P0, PT, R4, 0x11, PT ;  /* 0x000000110400780c */ /* 0x000fe40003f04270 */
[----:B-1----:R-:W-:Y:S02]  /*110b0*/  FSEL R131, R7, -INF , P1 ;  /* 0xff80000007837808 */ /* 0x002fe40000800000 */
[----:B------:R-:W-:Y:S02]  /*110c0*/  FMNMX.FTZ R6, R130, R6, !PT ;  /* 0x0000000682067209 */ /* 0x000fe40007810000 */
[----:B------:R-:W-:Y:S02]  /*110d0*/  FSEL R239, R134, -INF , P0 ;  /* 0xff80000086ef7808 */ /* 0x000fe40000000000 */
[----:B------:R-:W-:Y:S02]  /*110e0*/  ISETP.GT.AND P0, PT, R5, 0x29, PT ;  /* 0x000000290500780c */ /* 0x000fe40003f04270 */
[----:B------:R-:W-:Y:S02]  /*110f0*/  FMNMX.FTZ R6, R131, R6, !PT ;  /* 0x0000000683067209 */ /* 0x000fe40007810000 */
[----:B--2---:R-:W-:Y:S02]  /*11100*/  FSEL R52, R8, -INF , P0 ;  /* 0xff80000008347808 */ /* 0x004fe40000000000 */
[----:B------:R-:W-:Y:S01]  /*11110*/  FMNMX.FTZ R7, R14, R132, !PT ;  /* 0x000000840e077209 */ /* 0x000fe20007810000 */
[----:B------:R-:W-:Y:S01]  /*11120*/  MUFU.TANH R8, R67 ;  /* 0x0000004300087308 */ /* 0x000fe20000002400 */
[C---:B------:R-:W-:Y:S02]  /*11130*/  ISETP.GT.AND P2, PT, R5.reuse, 0x30, PT ;  /* 0x000000300500780c */ /* 0x040fe40003f44270 */
[----:B------:R-:W-:Y:S02]  /*11140*/  ISETP.GT.AND P1, PT, R5, 0x31, PT ;  /* 0x000000310500780c */ /* 0x000fe40003f24270 */
[----:B------:R-:W-:Y:S02]  /*11150*/  FSEL R54, R27, -INF , P2 ;  /* 0xff8000001b367808 */ /* 0x000fe40001000000 */
[C---:B------:R-:W-:Y:S02]  /*11160*/  ISETP.GT.AND P0, PT, R5.reuse, 0x38, PT ;  /* 0x000000380500780c */ /* 0x040fe40003f04270 */
[----:B------:R-:W-:Y:S01]  /*11170*/  ISETP.GT.AND P2, PT, R5, 0x39, PT ;  /* 0x000000390500780c */ /* 0x000fe20003f44270 */
[----:B------:R1:W-:Y:S01]  /*11180*/  STL [R1+0x74], R54 ;  /* 0x0000743601007387 */ /* 0x0003e20000100800 */
[----:B------:R-:W-:Y:S01]  /*11190*/  FMNMX.FTZ R5, R52, R6, !PT ;  /* 0x0000000634057209 */ /* 0x000fe20007810000 */
[----:B------:R-:W-:Y:S01]  /*111a0*/  MUFU.TANH R27, R66 ;  /* 0x00000042001b7308 */ /* 0x000fe20000002400 */
[----:B------:R-:W-:Y:S02]  /*111b0*/  FMNMX.FTZ R6, R15, R7, !PT ;  /* 0x000000070f067209 */ /* 0x000fe40007810000 */
[----:B------:R-:W-:Y:S02]  /*111c0*/  FSEL R53, R30, -INF , P1 ;  /* 0xff8000001e357808 */ /* 0x000fe40000800000 */
[----:B------:R-:W-:Y:S02]  /*111d0*/  FMNMX.FTZ R6, R17, R6, !PT ;  /* 0x0000000611067209 */ /* 0x000fe40007810000 */
[----:B------:R-:W-:Y:S02]  /*111e0*/  FSEL R247, R28, -INF , P2 ;  /* 0xff8000001cf77808 */ /* 0x000fe40001000000 */
[----:B------:R-:W-:Y:S01]  /*111f0*/  FMNMX.FTZ R6, R18, R6, !PT ;  /* 0x0000000612067209 */ /* 0x000fe20007810000 */
[----:B------:R-:W-:Y:S01]  /*11200*/  MUFU.TANH R30, R57 ;  /* 0x00000039001e7308 */ /* 0x000fe20000002400 */
[----:B------:R-:W-:Y:S02]  /*11210*/  ISETP.GT.AND P2, PT, R2, 0x18, PT ;  /* 0x000000180200780c */ /* 0x000fe40003f44270 */
[----:B------:R-:W-:Y:S02]  /*11220*/  FMNMX.FTZ R6, R219, R6, !PT ;  /* 0x00000006db067209 */ /* 0x000fe40007810000 */
[----:B------:R-:W-:Y:S02]  /*11230*/  ISETP.GT.AND P1, PT, R0, 0x18, PT ;  /* 0x000000180000780c */ /* 0x000fe40003f24270 */
[----:B------:R-:W-:Y:S02]  /*11240*/  FSEL R220, R34, -INF , P2 ;  /* 0xff80000022dc7808 */ /* 0x000fe40001000000 */
[----:B------:R-:W-:Y:S01]  /*11250*/  FMNMX.FTZ R6, R222, R6, !PT ;  /* 0x00000006de067209 */ /* 0x000fe20007810000 */
[----:B------:R2:W-:Y:S01]  /*11260*/  MUFU.TANH R28, R60 ;  /* 0x0000003c001c7308 */ /* 0x0005e20000002400 */
[----:B------:R-:W-:Y:S02]  /*11270*/  FSEL R226, R226, -INF , P1 ;  /* 0xff800000e2e27808 */ /* 0x000fe40000800000 */
[----:B------:R-:W-:Y:S02]  /*11280*/  ISETP.GT.AND P1, PT, R2, 0x19, PT ;  /* 0x000000190200780c */ /* 0x000fe40003f24270 */
[----:B------:R-:W-:Y:S02]  /*11290*/  FSEL R248, R29, -INF , P0 ;  /* 0xff8000001df87808 */ /* 0x000fe40000000000 */
[----:B------:R-:W-:Y:S02]  /*112a0*/  FSEL R221, R35, -INF , P1 ;  /* 0xff80000023dd7808 */ /* 0x000fe40000800000 */
[----:B------:R-:W-:Y:S01]  /*112b0*/  FMNMX.FTZ R6, R220, R6, !PT ;  /* 0x00000006dc067209 */ /* 0x000fe20007810000 */
[----:B------:R-:W3:Y:S01]  /*112c0*/  MUFU.TANH R29, R55 ;  /* 0x00000037001d7308 */ /* 0x000ee20000002400 */
[----:B------:R-:W-:Y:S02]  /*112d0*/  ISETP.GT.AND P0, PT, R0, 0x19, PT ;  /* 0x000000190000780c */ /* 0x000fe40003f04270 */
[----:B------:R-:W-:Y:S02]  /*112e0*/  ISETP.GT.AND P2, PT, R2, 0x20, PT ;  /* 0x000000200200780c */ /* 0x000fe40003f44270 */
[----:B------:R-:W-:Y:S02]  /*112f0*/  FSEL R36, R141, -INF , P0 ;  /* 0xff8000008d247808 */ /* 0x000fe40000000000 */
[----:B------:R-:W-:Y:S02]  /*11300*/  FSEL R35, R38, -INF , P2 ;  /* 0xff80000026237808 */ /* 0x000fe40001000000 */
[----:B------:R-:W-:Y:S02]  /*11310*/  FMNMX.FTZ R6, R221, R6, !PT ;  /* 0x00000006dd067209 */ /* 0x000fe40007810000 */
[----:B------:R-:W-:Y:S02]  /*11320*/  ISETP.GT.AND P1, PT, R2, 0x21, PT ;  /* 0x000000210200780c */ /* 0x000fe40003f24270 */
[----:B------:R-:W-:Y:S02]  /*11330*/  ISETP.GT.AND P0, PT, R4, 0x18, PT ;  /* 0x000000180400780c */ /* 0x000fe40003f04270 */
[----:B------:R-:W-:Y:S02]  /*11340*/  FSEL R37, R39, -INF , P1 ;  /* 0xff80000027257808 */ /* 0x000fe40000800000 */
[----:B------:R-:W-:Y:S02]  /*11350*/  FMNMX.FTZ R6, R35, R6, !PT ;  /* 0x0000000623067209 */ /* 0x000fe40007810000 */
[----:B------:R-:W-:Y:S02]  /*11360*/  FSEL R64, R143, -INF , P0 ;  /* 0xff8000008f407808 */ /* 0x000fe40000000000 */
[----:B------:R-:W-:Y:S02]  /*11370*/  ISETP.GT.AND P0, PT, R2, 0x28, PT ;  /* 0x000000280200780c */ /* 0x000fe40003f04270 */
[----:B------:R-:W-:Y:S02]  /*11380*/  FMNMX.FTZ R5, R54, R5, !PT ;  /* 0x0000000536057209 */ /* 0x000fe40007810000 */
[----:B-1----:R-:W-:Y:S02]  /*11390*/  FSEL R54, R33, -INF , P0 ;  /* 0xff80000021367808 */ /* 0x002fe40000000000 */
[----:B------:R-:W-:Y:S01]  /*113a0*/  FMNMX.FTZ R6, R37, R6, !PT ;  /* 0x0000000625067209 */ /* 0x000fe20007810000 */
[----:B------:R-:W1:Y:S01]  /*113b0*/  MUFU.TANH R33, R56 ;  /* 0x0000003800217308 */ /* 0x000e620000002400 */
[C---:B------:R-:W-:Y:S01]  /*113c0*/  ISETP.GT.AND P2, PT, R2.reuse, 0x29, PT ;  /* 0x000000290200780c */ /* 0x040fe20003f44270 */
[----:B--2---:R-:W-:Y:S01]  /*113d0*/  IMAD.MOV.U32 R60, RZ, RZ, R54 ;  /* 0x000000ffff3c7224 */ /* 0x004fe200078e0036 */
[C---:B------:R-:W-:Y:S02]  /*113e0*/  ISETP.GT.AND P1, PT, R2.reuse, 0x30, PT ;  /* 0x000000300200780c */ /* 0x040fe40003f24270 */
[----:B------:R-:W-:Y:S02]  /*113f0*/  FMNMX.FTZ R5, R53, R5, !PT ;  /* 0x0000000535057209 */ /* 0x000fe40007810000 */
[----:B------:R-:W-:Y:S02]  /*11400*/  ISETP.GT.AND P0, PT, R2, 0x31, PT ;  /* 0x000000310200780c */ /* 0x000fe40003f04270 */
[----:B------:R-:W-:Y:S02]  /*11410*/  FSEL R67, R32, -INF , P2 ;  /* 0xff80000020437808 */ /* 0x000fe40001000000 */
[C---:B------:R-:W-:Y:S02]  /*11420*/  ISETP.GT.AND P2, PT, R2.reuse, 0x38, PT ;  /* 0x000000380200780c */ /* 0x040fe40003f44270 */
[----:B------:R-:W-:Y:S02]  /*11430*/  FSEL R66, R31, -INF , P1 ;  /* 0xff8000001f427808 */ /* 0x000fe40000800000 */
[----:B------:R-:W-:Y:S01]  /*11440*/  ISETP.GT.AND P1, PT, R2, 0x39, PT ;  /* 0x000000390200780c */ /* 0x000fe20003f24270 */
[----:B------:R-:W-:Y:S01]  /*11450*/  MUFU.TANH R31, R58 ;  /* 0x0000003a001f7308 */ /* 0x000fe20000002400 */
[----:B------:R-:W-:Y:S02]  /*11460*/  FMNMX.FTZ R2, R54, R6, !PT ;  /* 0x0000000636027209 */ /* 0x000fe40007810000 */
[----:B------:R-:W-:Y:S02]  /*11470*/  FMNMX.FTZ R5, R248, R5, !PT ;  /* 0x00000005f8057209 */ /* 0x000fe40007810000 */
[----:B------:R-:W-:Y:S02]  /*11480*/  FMNMX.FTZ R2, R67, R2, !PT ;  /* 0x0000000243027209 */ /* 0x000fe40007810000 */
[----:B------:R-:W-:Y:S02]  /*11490*/  FMNMX.FTZ R5, R247, R5, !PT ;  /* 0x00000005f7057209 */ /* 0x000fe40007810000 */
[----:B---3--:R-:W-:Y:S02]  /*114a0*/  FSEL R241, R29, -INF , P0 ;  /* 0xff8000001df17808 */ /* 0x008fe40000000000 */
[----:B------:R-:W-:Y:S01]  /*114b0*/  FMNMX.FTZ R2, R66, R2, !PT ;  /* 0x0000000242027209 */ /* 0x000fe20007810000 */
[----:B------:R-:W2:Y:S01]  /*114c0*/  SHFL.BFLY PT, R7, R5, 0x2, 0x1f ;  /* 0x0c401f0005077f89 */ /* 0x000ea200000e0000 */
[----:B------:R-:W-:Y:S01]  /*114d0*/  FSEL R65, R27, -INF , P2 ;  /* 0xff8000001b417808 */ /* 0x000fe20001000000 */
[----:B------:R3:W-:Y:S01]  /*114e0*/  MUFU.TANH R29, R59 ;  /* 0x0000003b001d7308 */ /* 0x0007e20000002400 */
[----:B------:R-:W-:Y:S02]  /*114f0*/  FMNMX.FTZ R2, R241, R2, !PT ;  /* 0x00000002f1027209 */ /* 0x000fe40007810000 */
[----:B------:R-:W-:Y:S02]  /*11500*/  FMNMX.FTZ R6, R19, R138, !PT ;  /* 0x0000008a13067209 */ /* 0x000fe40007810000 */
[----:B------:R-:W-:Y:S02]  /*11510*/  FSEL R128, R8, -INF , P1 ;  /* 0xff80000008807808 */ /* 0x000fe40000800000 */
[----:B------:R-:W-:Y:S02]  /*11520*/  FMNMX.FTZ R2, R65, R2, !PT ;  /* 0x0000000241027209 */ /* 0x000fe40007810000 */
[----:B------:R-:W-:Y:S01]  /*11530*/  FMNMX.FTZ R6, R20, R6, !PT ;  /* 0x0000000614067209 */ /* 0x000fe20007810000 */
[----:B------:R-:W4:Y:S01]  /*11540*/  MUFU.TANH R27, R61 ;  /* 0x0000003d001b7308 */ /* 0x000f220000002400 */
[----:B------:R-:W-:Y:S02]  /*11550*/  FMNMX.FTZ R2, R128, R2, !PT ;  /* 0x0000000280027209 */ /* 0x000fe40007810000 */
[----:B------:R-:W-:Y:S02]  /*11560*/  FMNMX.FTZ R6, R21, R6, !PT ;  /* 0x0000000615067209 */ /* 0x000fe40007810000 */
[----:B------:R-:W-:Y:S01]  /*11570*/  ISETP.GT.AND P2, PT, R0, 0x20, PT ;  /* 0x000000200000780c */ /* 0x000fe20003f44270 */
[----:B------:R-:W1:Y:S01]  /*11580*/  SHFL.BFLY PT, R8, R2, 0x2, 0x1f ;  /* 0x0c401f0002087f89 */ /* 0x000e6200000e0000 */
[----:B------:R-:W-:Y:S02]  /*11590*/  FMNMX.FTZ R6, R22, R6, !PT ;  /* 0x0000000616067209 */ /* 0x000fe40007810000 */
[----:B------:R-:W-:Y:S02]  /*115a0*/  FSEL R232, R40, -INF , P2 ;  /* 0xff80000028e87808 */ /* 0x000fe40001000000 */
[----:B------:R-:W-:Y:S02]  /*115b0*/  FMNMX.FTZ R6, R225, R6, !PT ;  /* 0x00000006e1067209 */ /* 0x000fe40007810000 */
[----:B--2---:R-:W-:Y:S01]  /*115c0*/  FMNMX.FTZ R5, R5, R7, !PT ;  /* 0x0000000705057209 */ /* 0x004fe20007810000 */
[----:B------:R-:W-:Y:S01]  /*115d0*/  STL [R1+0x12c], R232 ;  /* 0x00012ce801007387 */ /* 0x000fe20000100800 */
[----:B------:R-:W-:Y:S01]  /*115e0*/  FMNMX.FTZ R6, R50, R6, !PT ;  /* 0x0000000632067209 */ /* 0x000fe20007810000 */
[----:B---3--:R-:W-:Y:S01]  /*115f0*/  IMAD.MOV.U32 R59, RZ, RZ, R36 ;  /* 0x000000ffff3b7224 */ /* 0x008fe200078e0024 */
[----:B------:R-:W-:Y:S01]  /*11600*/  FMNMX.FTZ R7, R23, R139, !PT ;  /* 0x0000008b17077209 */ /* 0x000fe20007810000 */
[----:B------:R-:W2:Y:S01]  /*11610*/  SHFL.BFLY PT, R137, R5, 0x1, 0x1f ;  /* 0x0c201f0005897f89 */ /* 0x000ea200000e0000 */
[----:B------:R-:W-:Y:S02]  /*11620*/  FMNMX.FTZ R6, R226, R6, !PT ;  /* 0x00000006e2067209 */ /* 0x000fe40007810000 */
[----:B------:R-:W-:Y:S02]  /*11630*/  ISETP.GT.AND P0, PT, R4, 0x19, PT ;  /* 0x000000190400780c */ /* 0x000fe40003f04270 */
[----:B------:R-:W-:Y:S02]  /*11640*/  FMNMX.FTZ R6, R36, R6, !PT ;  /* 0x0000000624067209 */ /* 0x000fe40007810000 */
[----:B------:R-:W-:Y:S02]  /*11650*/  ISETP.GT.AND P1, PT, R0, 0x21, PT ;  /* 0x000000210000780c */ /* 0x000fe40003f24270 */
[----:B------:R-:W-:Y:S02]  /*11660*/  FSEL R230, R129, -INF , P0 ;  /* 0xff80000081e67808 */ /* 0x000fe40000000000 */
[----:B------:R-:W-:Y:S01]  /*11670*/  FSEL R48, R41, -INF , P1 ;  /* 0xff80000029307808 */ /* 0x000fe20000800000 */
[----:B------:R-:W-:Y:S01]  /*11680*/  IMAD.MOV.U32 R41, RZ, RZ, R53 ;  /* 0x000000ffff297224 */ /* 0x000fe200078e0035 */
[----:B------:R-:W-:Y:S02]  /*11690*/  FMNMX.FTZ R6, R232, R6, !PT ;  /* 0x00000006e8067209 */ /* 0x000fe40007810000 */
[----:B------:R-:W-:Y:S02]  /*116a0*/  ISETP.GT.AND P0, PT, R4, 0x20, PT ;  /* 0x000000200400780c */ /* 0x000fe40003f04270 */
[----:B------:R-:W-:Y:S02]  /*116b0*/  FMNMX.FTZ R7, R24, R7, !PT ;  /* 0x0000000718077209 */ /* 0x000fe40007810000 */
[----:B------:R-:W-:Y:S02]  /*116c0*/  ISETP.GT.AND P2, PT, R0, 0x28, PT ;  /* 0x000000280000780c */ /* 0x000fe40003f44270 */
[----:B-1----:R-:W-:Y:S02]  /*116d0*/  FMNMX.FTZ R2, R2, R8, !PT ;  /* 0x0000000802027209 */ /* 0x002fe40007810000 */
[----:B------:R-:W-:Y:S02]  /*116e0*/  FSEL R251, R42, -INF , P0 ;  /* 0xff8000002afb7808 */ /* 0x000fe40000000000 */
[----:B------:R-:W-:Y:S01]  /*116f0*/  ISETP.GT.AND P0, PT, R0, 0x30, PT ;  /* 0x000000300000780c */ /* 0x000fe20003f04270 */
[----:B------:R-:W1:Y:S01]  /*11700*/  SHFL.BFLY PT, R136, R2, 0x1, 0x1f ;  /* 0x0c201f0002887f89 */ /* 0x000e6200000e0000 */
[----:B------:R-:W-:Y:S02]  /*11710*/  FSEL R44, R44, -INF , P2 ;  /* 0xff8000002c2c7808 */ /* 0x000fe40001000000 */
[----:B------:R-:W-:Y:S02]  /*11720*/  FMNMX.FTZ R7, R25, R7, !PT ;  /* 0x0000000719077209 */ /* 0x000fe40007810000 */
[----:B------:R-:W-:Y:S02]  /*11730*/  FMNMX.FTZ R6, R48, R6, !PT ;  /* 0x0000000630067209 */ /* 0x000fe40007810000 */
[C---:B------:R-:W-:Y:S02]  /*11740*/  ISETP.GT.AND P1, PT, R0.reuse, 0x29, PT ;  /* 0x000000290000780c */ /* 0x040fe40003f24270 */
[C---:B------:R-:W-:Y:S02]  /*11750*/  ISETP.GT.AND P2, PT, R0.reuse, 0x31, PT ;  /* 0x000000310000780c */ /* 0x040fe40003f44270 */
[----:B------:R-:W-:Y:S02]  /*11760*/  FSEL R45, R45, -INF , P1 ;  /* 0xff8000002d2d7808 */ /* 0x000fe40000800000 */
[----:B------:R-:W-:Y:S02]  /*11770*/  ISETP.GT.AND P1, PT, R0, 0x38, PT ;  /* 0x000000380000780c */ /* 0x000fe40003f24270 */
[----:B------:R-:W-:Y:S02]  /*11780*/  FMNMX.FTZ R7, R26, R7, !PT ;  /* 0x000000071a077209 */ /* 0x000fe40007810000 */
[----:B------:R-:W-:Y:S02]  /*11790*/  FSEL R56, R33, -INF , P0 ;  /* 0xff80000021387808 */ /* 0x000fe40000000000 */
[----:B------:R-:W-:Y:S02]  /*117a0*/  ISETP.GT.AND P0, PT, R0, 0x39, PT ;  /* 0x000000390000780c */ /* 0x000fe40003f04270 */
[----:B------:R-:W-:Y:S02]  /*117b0*/  FMNMX.FTZ R0, R44, R6, !PT ;  /* 0x000000062c007209 */ /* 0x000fe40007810000 */
[----:B------:R-:W-:Y:S02]  /*117c0*/  FMNMX.FTZ R7, R231, R7, !PT ;  /* 0x00000007e7077209 */ /* 0x000fe40007810000 */
[----:B------:R-:W-:Y:S02]  /*117d0*/  FMNMX.FTZ R0, R45, R0, !PT ;  /* 0x000000002d007209 */ /* 0x000fe40007810000 */
[----:B--2---:R-:W-:Y:S02]  /*117e0*/  FMNMX.FTZ R137, R5, R137, !PT ;  /* 0x0000008905897209 */ /* 0x004fe40007810000 */
[----:B------:R-:W-:Y:S02]  /*117f0*/  FMNMX.FTZ R5, R239, R7, !PT ;  /* 0x00000007ef057209 */ /* 0x000fe40007810000 */
[----:B------:R-:W-:Y:S01]  /*11800*/  FSEL R30, R30, -INF , P2 ;  /* 0xff8000001e1e7808 */ /* 0x000fe20001000000 */
[----:B------:R-:W-:Y:S01]  /*11810*/  FMUL.FTZ R141, R137, c[0x0][0x2d0] ;  /* 0x0000b400898d7a20 */ /* 0x000fe20000410000 */
[----:B------:R-:W-:Y:S01]  /*11820*/  FMNMX.FTZ R0, R56, R0, !PT ;  /* 0x0000000038007209 */ /* 0x000fe20007810000 */
[----:B------:R-:W2:Y:S01]  /*11830*/  MUFU.TANH R7, R62 ;  /* 0x0000003e00077308 */ /* 0x000ea20000002400 */
[----:B------:R-:W-:Y:S01]  /*11840*/  FSEL R32, R28, -INF , P1 ;  /* 0xff8000001c207808 */ /* 0x000fe20000800000 */
[----:B------:R-:W-:Y:S01]  /*11850*/  STL [R1+0x128], R137 ;  /* 0x0001288901007387 */ /* 0x000fe20000100800 */
[----:B------:R-:W-:Y:S02]  /*11860*/  FMNMX.FTZ R5, R64, R5, !PT ;  /* 0x0000000540057209 */ /* 0x000fe40007810000 */
[----:B------:R-:W-:Y:S02]  /*11870*/  FMNMX.FTZ R0, R30, R0, !PT ;  /* 0x000000001e007209 */ /* 0x000fe40007810000 */
[----:B----4-:R-:W-:Y:S02]  /*11880*/  FSEL R34, R27, -INF , P0 ;  /* 0xff8000001b227808 */ /* 0x010fe40000000000 */
[----:B------:R-:W-:Y:S02]  /*11890*/  FSETP.NEU.FTZ.AND P0, PT, R137, -INF , PT ;  /* 0xff8000008900780b */ /* 0x000fe40003f1d000 */
[----:B------:R-:W-:Y:S02]  /*118a0*/  FMNMX.FTZ R6, R230, R5, !PT ;  /* 0x00000005e6067209 */ /* 0x000fe40007810000 */
[----:B------:R-:W-:Y:S02]  /*118b0*/  ISETP.GT.AND P3, PT, R4, 0x21, PT ;  /* 0x000000210400780c */ /* 0x000fe40003f64270 */
[----:B------:R-:W-:Y:S02]  /*118c0*/  FMNMX.FTZ R0, R32, R0, !PT ;  /* 0x0000000020007209 */ /* 0x000fe40007810000 */
[----:B------:R-:W-:Y:S02]  /*118d0*/  FSEL R141, R141, RZ, P0 ;  /* 0x000000ff8d8d7208 */ /* 0x000fe40000000000 */
[----:B------:R-:W-:Y:S02]  /*118e0*/  FMNMX.FTZ R5, R34, R0, !PT ;  /* 0x0000000022057209 */ /* 0x000fe40007810000 */
[----:B------:R-:W-:Y:S02]  /*118f0*/  ISETP.GT.AND P2, PT, R4, 0x28, PT ;  /* 0x000000280400780c */ /* 0x000fe40003f44270 */
[----:B------:R-:W-:Y:S01]  /*11900*/  FMNMX.FTZ R0, R251, R6, !PT ;  /* 0x00000006fb007209 */ /* 0x000fe20007810000 */
[--C-:B------:R-:W-:Y:S01]  /*11910*/  FFMA.FTZ R6, R9, c[0x0][0x2d0], -R141.reuse ;  /* 0x0000b40009067a23 */ /* 0x100fe2000001088d */
[----:B------:R-:W-:Y:S01]  /*11920*/  FSEL R43, R43, -INF , P3 ;  /* 0xff8000002b2b7808 */ /* 0x000fe20001800000 */
[----:B------:R-:W3:Y:S01]  /*11930*/  SHFL.BFLY PT, R135, R5, 0x2, 0x1f ;  /* 0x0c401f0005877f89 */ /* 0x000ee200000e0000 */
[----:B-1----:R-:W-:Y:S01]  /*11940*/  FMNMX.FTZ R136, R2, R136, !PT ;  /* 0x0000008802887209 */ /* 0x002fe20007810000 */
[--C-:B------:R-:W-:Y:S01]  /*11950*/  FFMA.FTZ R2, R12, c[0x0][0x2d0], -R141.reuse ;  /* 0x0000b4000c027a23 */ /* 0x100fe2000001088d */
[----:B------:R-:W-:Y:S01]  /*11960*/  FSEL R232, R46, -INF , P2 ;  /* 0xff8000002ee87808 */ /* 0x000fe20001000000 */
[----:B------:R1:W-:Y:S01]  /*11970*/  MUFU.EX2 R129, R6 ;  /* 0x0000000600817308 */ /* 0x0003e20000000800 */
[----:B------:R-:W-:Y:S01]  /*11980*/  FMNMX.FTZ R0, R43, R0, !PT ;  /* 0x000000002b007209 */ /* 0x000fe20007810000 */
[----:B------:R-:W-:Y:S01]  /*11990*/  FMUL.FTZ R142, R136, c[0x0][0x2d0] ;  /* 0x0000b400888e7a20 */ /* 0x000fe20000410000 */
[----:B------:R-:W-:Y:S02]  /*119a0*/  ISETP.GT.AND P1, PT, R4, 0x29, PT ;  /* 0x000000290400780c */ /* 0x000fe40003f24270 */
[----:B------:R-:W-:Y:S02]  /*119b0*/  FMNMX.FTZ R0, R232, R0, !PT ;  /* 0x00000000e8007209 */ /* 0x000fe40007810000 */
[C---:B------:R-:W-:Y:S02]  /*119c0*/  ISETP.GT.AND P2, PT, R4.reuse, 0x30, PT ;  /* 0x000000300400780c */ /* 0x040fe40003f44270 */
[----:B------:R-:W-:Y:S01]  /*119d0*/  FSEL R47, R47, -INF , P1 ;  /* 0xff8000002f2f7808 */ /* 0x000fe20000800000 */
[----:B------:R-:W4:Y:S01]  /*119e0*/  MUFU.EX2 R2, R2 ;  /* 0x0000000200027308 */ /* 0x000f220000000800 */
[----:B------:R-:W-:Y:S02]  /*119f0*/  FSEL R250, R31, -INF , P2 ;  /* 0xff8000001ffa7808 */ /* 0x000fe40001000000 */
[C---:B------:R-:W-:Y:S02]  /*11a00*/  ISETP.GT.AND P1, PT, R4.reuse, 0x31, PT ;  /* 0x000000310400780c */ /* 0x040fe40003f24270 */
[----:B------:R-:W-:Y:S02]  /*11a10*/  FMNMX.FTZ R0, R47, R0, !PT ;  /* 0x000000002f007209 */ /* 0x000fe40007810000 */
[----:B------:R-:W-:Y:S02]  /*11a20*/  ISETP.GT.AND P2, PT, R4, 0x38, PT ;  /* 0x000000380400780c */ /* 0x000fe40003f44270 */
[----:B------:R-:W-:Y:S02]  /*11a30*/  FMNMX.FTZ R0, R250, R0, !PT ;  /* 0x00000000fa007209 */ /* 0x000fe40007810000 */
[----:B------:R-:W-:Y:S02]  /*11a40*/  FSEL R58, R29, -INF , P1 ;  /* 0xff8000001d3a7808 */ /* 0x000fe40000800000 */
[----:B------:R-:W-:Y:S01]  /*11a50*/  ISETP.GT.AND P1, PT, R4, 0x39, PT ;  /* 0x000000390400780c */ /* 0x000fe20003f24270 */
[--C-:B------:R-:W-:Y:S01]  /*11a60*/  FFMA.FTZ R4, R13, c[0x0][0x2d0], -R141.reuse ;  /* 0x0000b4000d047a23 */ /* 0x100fe2000001088d */
[----:B--2---:R-:W-:Y:S01]  /*11a70*/  FSEL R57, R7, -INF , P2 ;  /* 0xff80000007397808 */ /* 0x004fe20001000000 */
[----:B-1----:R-:W-:Y:S01]  /*11a80*/  FFMA.FTZ R6, R10, c[0x0][0x2d0], -R141 ;  /* 0x0000b4000a067a23 */ /* 0x002fe2000001088d */
[----:B------:R-:W-:Y:S01]  /*11a90*/  FMNMX.FTZ R0, R58, R0, !PT ;  /* 0x000000003a007209 */ /* 0x000fe20007810000 */
[----:B------:R1:W-:Y:S01]  /*11aa0*/  MUFU.EX2 R238, R4 ;  /* 0x0000000400ee7308 */ /* 0x0003e20000000800 */
[----:B------:R-:W-:Y:S02]  /*11ab0*/  FSEL R140, R140, -INF , P1 ;  /* 0xff8000008c8c7808 */ /* 0x000fe40000800000 */
[----:B------:R-:W-:Y:S02]  /*11ac0*/  FMNMX.FTZ R0, R57, R0, !PT ;  /* 0x0000000039007209 */ /* 0x000fe40007810000 */
[----:B------:R-:W-:Y:S01]  /*11ad0*/  FSETP.NEU.FTZ.AND P2, PT, R136, -INF , PT ;  /* 0xff8000008800780b */ /* 0x000fe20003f5d000 */
[----:B----4-:R-:W-:Y:S01]  /*11ae0*/  STL [R1+0x80], R2 ;  /* 0x0000800201007387 */ /* 0x010fe20000100800 */
[----:B------:R-:W-:Y:S02]  /*11af0*/  FMNMX.FTZ R0, R140, R0, !PT ;  /* 0x000000008c007209 */ /* 0x000fe40007810000 */
[----:B------:R-:W-:Y:S01]  /*11b00*/  FSEL R142, R142, RZ, P2 ;  /* 0x000000ff8e8e7208 */ /* 0x000fe20001000000 */
[----:B------:R2:W4:Y:S01]  /*11b10*/  MUFU.EX2 R49, R6 ;  /* 0x0000000600317308 */ /* 0x0005220000000800 */
[----:B---3--:R-:W-:Y:S01]  /*11b20*/  FMNMX.FTZ R135, R5, R135, !PT ;  /* 0x0000008705877209 */ /* 0x008fe20007810000 */
[----:B------:R-:W3:Y:S01]  /*11b30*/  SHFL.BFLY PT, R2, R0, 0x2, 0x1f ;  /* 0x0c401f0000027f89 */ /* 0x000ee200000e0000 */
[----:B------:R-:W-:Y:S01]  /*11b40*/  @P4 LEA R8, P1, R11, c[0x0][0x1c8], 0x1 ;  /* 0x000072000b084a11 */ /* 0x000fe200078208ff */
[----:B------:R-:W-:Y:S01]  /*11b50*/  FFMA.FTZ R7, R15, c[0x0][0x2d0], -R142 ;  /* 0x0000b4000f077a23 */ /* 0x000fe2000001088e */
[----:B------:R-:W-:Y:S02]  /*11b60*/  MOV R40, R37 ;  /* 0x0000002500287202 */ /* 0x000fe40000000f00 */
[----:B------:R-:W-:Y:S01]  /*11b70*/  @P4 LEA.HI.X R9, R11, c[0x0][0x1cc], R16, 0x1, P1 ;  /* 0x000073000b094a11 */ /* 0x000fe200008f0c10 */
[----:B------:R-:W-:Y:S01]  /*11b80*/  @P4 IMAD.MOV.U32 R11, RZ, RZ, c[0x0][0x1e4] ;  /* 0x00007900ff0b4624 */ /* 0x000fe200078e00ff */
[----:B------:R-:W-:Y:S01]  /*11b90*/  MOV R61, R52 ;  /* 0x00000034003d7202 */ /* 0x000fe20000000f00 */
[----:B------:R-:W-:Y:S01]  /*11ba0*/  MUFU.EX2 R42, R7 ;  /* 0x00000007002a7308 */ /* 0x000fe20000000800 */
[----:B------:R-:W3:Y:S01]  /*11bb0*/  SHFL.BFLY PT, R10, R135, 0x1, 0x1f ;  /* 0x0c201f00870a7f89 */ /* 0x000ee200000e0000 */
[--C-:B-1----:R-:W-:Y:S07]  /*11bc0*/  FFMA.FTZ R4, R14, c[0x0][0x2d0], -R142.reuse ;  /* 0x0000b4000e047a23 */ /* 0x102fee000001088e */
[----:B------:R1:W-:Y:S01]  /*11bd0*/  @P4 LDGSTS.E.BYPASS.LTC128B.128 [R252+0x4100], [R8.64], !P6 ;  /* 0x0410000008fc4fae */ /* 0x0003e2000f101d48 */
[----:B------:R1:W1:Y:S01]  /*11be0*/  MUFU.EX2 R229, R4 ;  /* 0x0000000400e57308 */ /* 0x0002620000000800 */
[----:B--2---:R-:W-:Y:S01]  /*11bf0*/  IMAD.MOV.U32 R6, RZ, RZ, c[0x0][0x1e0] ;  /* 0x00007800ff067624 */ /* 0x004fe200078e00ff */
[----:B----4-:R-:W-:Y:S02]  /*11c00*/  F2FP.BF16.PACK_AB R208, R49, R129 ;  /* 0x0000008131d0723e */ /* 0x010fe400000010ff */
[----:B---3--:R-:W-:Y:S01]  /*11c10*/  FMNMX.FTZ R0, R0, R2, !PT ;  /* 0x0000000200007209 */ /* 0x008fe20007810000 */
[--C-:B------:R-:W-:Y:S01]  /*11c20*/  FFMA.FTZ R2, R17, c[0x0][0x2d0], -R142.reuse ;  /* 0x0000b40011027a23 */ /* 0x100fe2000001088e */
[C---:B------:R-:W-:Y:S01]  /*11c30*/  SHF.L.U32 R12, R6.reuse, 0x5, RZ ;  /* 0x00000005060c7819 */ /* 0x040fe200000006ff */
[----:B------:R2:W-:Y:S01]  /*11c40*/  @P4 LDGSTS.E.BYPASS.LTC128B.128 [R252+0x6100], [R8.64+0x80], !P5 ;  /* 0x0610008008fc4fae */ /* 0x0005e2000e901d48 */
[----:B------:R-:W-:Y:S02]  /*11c50*/  @P4 SHF.L.U32 R13, R6, 0x5, RZ ;  /* 0x00000005060d4819 */ /* 0x000fe400000006ff */
[----:B------:R3:W-:Y:S01]  /*11c60*/  MUFU.EX2 R237, R2 ;  /* 0x0000000200ed7308 */ /* 0x0007e20000000800 */
[----:B------:R-:W-:Y:S02]  /*11c70*/  @P4 IADD3 R12, P1, R12, 0x80, RZ ;  /* 0x000000800c0c4810 */ /* 0x000fe40007f3e0ff */
[----:B------:R-:W-:Y:S02]  /*11c80*/  @P4 SHF.L.U64.HI R11, R6, 0x5, R11 ;  /* 0x00000005060b4819 */ /* 0x000fe4000001020b */
[----:B------:R-:W-:Y:S01]  /*11c90*/  FMNMX.FTZ R135, R135, R10, !PT ;  /* 0x0000000a87877209 */ /* 0x000fe20007810000 */
[----:B------:R-:W-:Y:S04]  /*11ca0*/  @P4 IMAD.X R16, RZ, RZ, UR6, P1 ;  /* 0x00000006ff104e24 */ /* 0x000fe800088e06ff */
[----:B------:R-:W-:Y:S01]  /*11cb0*/  FMUL.FTZ R216, R135, c[0x0][0x2d0] ;  /* 0x0000b40087d87a20 */ /* 0x000fe20000410000 */
[----:B-1----:R-:W-:Y:S02]  /*11cc0*/  @P4 IADD3 R4, P1, R8, R13, RZ ;  /* 0x0000000d08044210 */ /* 0x002fe40007f3e0ff */
[----:B------:R-:W-:Y:S02]  /*11cd0*/  F2FP.BF16.PACK_AB R209, R42, R229 ;  /* 0x000000e52ad1723e */ /* 0x000fe400000010ff */
[----:B------:R-:W-:Y:S02]  /*11ce0*/  @P4 IADD3.X R5, R9, R11, RZ, P1, !PT ;  /* 0x0000000b09054210 */ /* 0x000fe40000ffe4ff */
[CC--:B------:R-:W-:Y:S03]  /*11cf0*/  @P4 IADD3 R6, P1, R4.reuse, R13.reuse, RZ ;  /* 0x0000000d04064210 */ /* 0x0c0fe60007f3e0ff */
[----:B------:R1:W-:Y:S02]  /*11d00*/  @P4 LDGSTS.E.BYPASS.LTC128B.128 [R252+0x4900], [R4.64], !P6 ;  /* 0x0490000004fc4fae */ /* 0x0003e4000f101d48 */
[C-C-:B------:R-:W-:Y:S01]  /*11d10*/  @P4 IMAD.X R7, R5.reuse, 0x1, R11.reuse, P1 ;  /* 0x0000000105074824 */ /* 0x140fe200008e060b */
[----:B------:R-:W-:Y:S04]  /*11d20*/  @P4 IADD3 R14, P1, R4, R12, RZ ;  /* 0x0000000c040e4210 */ /* 0x000fe80007f3e0ff */
[----:B------:R-:W-:Y:S01]  /*11d30*/  @P4 IADD3.X R15, R5, R16, RZ, P1, !PT ;  /* 0x00000010050f4210 */ /* 0x000fe20000ffe4ff */
[----:B---3--:R-:W3:Y:S01]  /*11d40*/  SHFL.BFLY PT, R2, R0, 0x1, 0x1f ;  /* 0x0c201f0000027f89 */ /* 0x008ee200000e0000 */
[----:B------:R-:W-:Y:S01]  /*11d50*/  @P4 IADD3 R10, P1, R6, R13, RZ ;  /* 0x0000000d060a4210 */ /* 0x000fe20007f3e0ff */
[----:B------:R-:W-:Y:S04]  /*11d60*/  FFMA.FTZ R13, R18, c[0x0][0x2d0], -R142 ;  /* 0x0000b400120d7a23 */ /* 0x000fe8000001088e */
[----:B------:R-:W-:Y:S01]  /*11d70*/  @P4 IMAD.X R11, R7, 0x1, R11, P1 ;  /* 0x00000001070b4824 */ /* 0x000fe200008e060b */
[----:B------:R-:W-:Y:S01]  /*11d80*/  FSETP.NEU.FTZ.AND P1, PT, R135, -INF , PT ;  /* 0xff8000008700780b */ /* 0x000fe20003f3d000 */
[----:B------:R4:W1:Y:S01]  /*11d90*/  MUFU.EX2 R240, R13 ;  /* 0x0000000d00f07308 */ /* 0x0008620000000800 */
[----:B------:R2:W-:Y:S02]  /*11da0*/  @P4 LDGSTS.E.BYPASS.LTC128B.128 [R252+0x6900], [R4.64+0x80], !P5 ;  /* 0x0690008004fc4fae */ /* 0x0005e4000e901d48 */
[----:B------:R-:W-:Y:S06]  /*11db0*/  FSEL R216, R216, RZ, P1 ;  /* 0x000000ffd8d87208 */ /* 0x000fec0000800000 */
[----:B------:R2:W-:Y:S01]  /*11dc0*/  @P4 LDGSTS.E.BYPASS.LTC128B.128 [R252+0x5100], [R6.64], !P6 ;  /* 0x0510000006fc4fae */ /* 0x0005e2000f101d48 */
[----:B---3--:R-:W-:Y:S01]  /*11dd0*/  FMNMX.FTZ R134, R0, R2, !PT ;  /* 0x0000000200867209 */ /* 0x008fe20007810000 */
[--C-:B------:R-:W-:Y:S06]  /*11de0*/  FFMA.FTZ R0, R21, c[0x0][0x2d0], -R216.reuse ;  /* 0x0000b40015007a23 */ /* 0x100fec00000108d8 */
[----:B------:R3:W-:Y:S01]  /*11df0*/  @P4 LDGSTS.E.BYPASS.LTC128B.128 [R252+0x7100], [R14.64], !P5 ;  /* 0x071000000efc4fae */ /* 0x0007e2000e901d48 */
[--C-:B------:R-:W-:Y:S01]  /*11e00*/  FFMA.FTZ R2, R22, c[0x0][0x2d0], -R216.reuse ;  /* 0x0000b40016027a23 */ /* 0x100fe200000108d8 */
[----:B------:R2:W-:Y:S01]  /*11e10*/  MUFU.EX2 R244, R0 ;  /* 0x0000000000f47308 */ /* 0x0005e20000000800 */
[----:B------:R-:W-:Y:S02]  /*11e20*/  FMUL.FTZ R143, R134, c[0x0][0x2d0] ;  /* 0x0000b400868f7a20 */ /* 0x000fe40000410000 */
[--C-:B----4-:R-:W-:Y:S01]  /*11e30*/  FFMA.FTZ R13, R19, c[0x0][0x2d0], -R216.reuse ;  /* 0x0000b400130d7a23 */ /* 0x110fe200000108d8 */
[----:B-1----:R-:W-:Y:S02]  /*11e40*/  F2FP.BF16.PACK_AB R211, R240, R237 ;  /* 0x000000edf0d3723e */ /* 0x002fe400000010ff */
[----:B------:R1:W-:Y:S04]  /*11e50*/  @P4 LDGSTS.E.BYPASS.LTC128B.128 [R252+0x5900], [R10.64], !P6 ;  /* 0x059000000afc4fae */ /* 0x0003e8000f101d48 */
[----:B------:R-:W4:Y:S10]  /*11e60*/  MUFU.EX2 R245, R2 ;  /* 0x0000000200f57308 */ /* 0x000f340000000800 */
[----:B------:R1:W-:Y:S01]  /*11e70*/  MUFU.EX2 R227, R13 ;  /* 0x0000000d00e37308 */ /* 0x0003e20000000800 */
[----:B--2---:R-:W-:Y:S02]  /*11e80*/  FSEL R0, R137, RZ, P0 ;  /* 0x000000ff89007208 */ /* 0x004fe40000000000 */
[----:B------:R-:W2:Y:S01]  /*11e90*/  LDL.LU R137, [R1+0x80] ;  /* 0x0000800001897983 */ /* 0x000ea20000300800 */
[----:B------:R-:W-:Y:S04]  /*11ea0*/  FSETP.NEU.FTZ.AND P0, PT, R134, -INF , PT ;  /* 0xff8000008600780b */ /* 0x000fe80003f1d000 */
[----:B------:R-:W-:Y:S02]  /*11eb0*/  FSEL R143, R143, RZ, P0 ;  /* 0x000000ff8f8f7208 */ /* 0x000fe40000000000 */
[----:B----4-:R-:W-:Y:S03]  /*11ec0*/  F2FP.BF16.PACK_AB R214, R245, R244 ;  /* 0x000000f4f5d6723e */ /* 0x010fe600000010ff */
[--C-:B------:R-:W-:Y:S04]  /*11ed0*/  FFMA.FTZ R2, R23, c[0x0][0x2d0], -R143.reuse ;  /* 0x0000b40017027a23 */ /* 0x100fe8000001088f */
[----:B------:R4:W-:Y:S01]  /*11ee0*/  MUFU.EX2 R228, R2 ;  /* 0x0000000200e47308 */ /* 0x0009e20000000800 */
[----:B-1----:R-:W-:Y:S09]  /*11ef0*/  FFMA.FTZ R13, R20, c[0x0][0x2d0], -R216 ;  /* 0x0000b400140d7a23 */ /* 0x002ff200000108d8 */
[----:B------:R-:W1:Y:S01]  /*11f00*/  MUFU.EX2 R28, R13 ;  /* 0x0000000d001c7308 */ /* 0x000e620000000800 */
[--C-:B----4-:R-:W-:Y:S09]  /*11f10*/  FFMA.FTZ R2, R24, c[0x0][0x2d0], -R143.reuse ;  /* 0x0000b40018027a23 */ /* 0x110ff2000001088f */
[----:B------:R4:W3:Y:S01]  /*11f20*/  MUFU.EX2 R27, R2 ;  /* 0x00000002001b7308 */ /* 0x0008e20000000800 */
[----:B-1----:R-:W-:Y:S01]  /*11f30*/  F2FP.BF16.PACK_AB R212, R28, R227 ;  /* 0x000000e31cd4723e */ /* 0x002fe200000010ff */
[----:B------:R1:W-:Y:S01]  /*11f40*/  STL [R1+0x7c], R28 ;  /* 0x00007c1c01007387 */ /* 0x0003e20000100800 */
[--C-:B----4-:R-:W-:Y:S01]  /*11f50*/  FFMA.FTZ R2, R25, c[0x0][0x2d0], -R143.reuse ;  /* 0x0000b40019027a23 */ /* 0x110fe2000001088f */
[----:B---3--:R-:W-:Y:S02]  /*11f60*/  F2FP.BF16.PACK_AB R213, R27, R228 ;  /* 0x000000e41bd5723e */ /* 0x008fe400000010ff */
[----:B------:R3:W-:Y:S04]  /*11f70*/  STL [R1+0x78], R27 ;  /* 0x0000781b01007387 */ /* 0x0007e80000100800 */
[----:B------:R4:W-:Y:S02]  /*11f80*/  MUFU.EX2 R242, R2 ;  /* 0x0000000200f27308 */ /* 0x0009e40000000800 */
[----:B----4-:R-:W-:Y:S08]  /*11f90*/  FFMA.FTZ R2, R26, c[0x0][0x2d0], -R143 ;  /* 0x0000b4001a027a23 */ /* 0x010ff0000001088f */
[----:B------:R4:W1:Y:S02]  /*11fa0*/  MUFU.EX2 R246, R2 ;  /* 0x0000000200f67308 */ /* 0x0008640000000800 */
[----:B----4-:R-:W-:Y:S01]  /*11fb0*/  FADD.FTZ R2, -R0, R3 ;  /* 0x0000000300027221 */ /* 0x010fe20000010100 */
[----:B------:R-:W-:Y:S02]  /*11fc0*/  FSEL R0, R136, RZ, P2 ;  /* 0x000000ff88007208 */ /* 0x000fe40001000000 */
[----:B------:R-:W-:Y:S01]  /*11fd0*/  @P4 IADD3 R8, P2, R6, R12, RZ ;  /* 0x0000000c06084210 */ /* 0x000fe20007f5e0ff */
[----:B------:R-:W-:Y:S01]  /*11fe0*/  FMUL.FTZ R2, R2, c[0x0][0x2d0] ;  /* 0x0000b40002027a20 */ /* 0x000fe20000410000 */
[----:B-1----:R-:W-:Y:S01]  /*11ff0*/  F2FP.BF16.PACK_AB R215, R246, R242 ;  /* 0x000000f2f6d7723e */ /* 0x002fe200000010ff */
[----:B------:R-:W-:Y:S01]  /*12000*/  FADD.FTZ R0, -R0, R132 ;  /* 0x0000008400007221 */ /* 0x000fe20000010100 */
[----:B------:R-:W-:Y:S01]  /*12010*/  @P4 IADD3.X R9, R7, R16, RZ, P2, !PT ;  /* 0x0000001007094210 */ /* 0x000fe200017fe4ff */
[----:B------:R1:W4:Y:S02]  /*12020*/  MUFU.EX2 R133, R2 ;  /* 0x0000000200857308 */ /* 0x0003240000000800 */
[----:B------:R-:W-:Y:S02]  /*12030*/  FMUL.FTZ R0, R0, c[0x0][0x2d0] ;  /* 0x0000b40000007a20 */ /* 0x000fe40000410000 */
[----:B------:R3:W-:Y:S06]  /*12040*/  @P4 LDGSTS.E.BYPASS.LTC128B.128 [R252+0x7900], [R8.64], !P5 ;  /* 0x0790000008fc4fae */ /* 0x0007ec000e901d48 */
[----:B------:R3:W3:Y:S02]  /*12050*/  MUFU.EX2 R132, R0 ;  /* 0x0000000000847308 */ /* 0x0006e40000000800 */
[----:B------:R-:W2:Y:S08]  /*12060*/  LDSM.16.MT88.4 R20, [R233+0x100] ;  /* 0x00010000e914783b */ /* 0x000eb00000004200 */
[----:B------:R-:W2:Y:S01]  /*12070*/  LDSM.16.MT88.4 R36, [R234+0x100] ;  /* 0x00010000ea24783b */ /* 0x000ea20000004200 */
[----:B-1----:R-:W-:Y:S01]  /*12080*/  FSEL R2, R135, RZ, P1 ;  /* 0x000000ff87027208 */ /* 0x002fe20000800000 */
[C---:B----4-:R-:W-:Y:S01]  /*12090*/  FMUL.FTZ R33, R133.reuse, R173 ;  /* 0x000000ad85217220 */ /* 0x050fe20000410000 */
[----:B------:R-:W-:Y:S01]  /*120a0*/  MOV R173, R247 ;  /* 0x000000f700ad7202 */ /* 0x000fe20000000f00 */
[C---:B------:R-:W-:Y:S04]  /*120b0*/  FMUL.FTZ R4, R133.reuse, R144 ;  /* 0x0000009085047220 */ /* 0x040fe80000410000 */
[----:B------:R-:W1:Y:S01]  /*120c0*/  LDSM.16.MT88.4 R52, [R236+0x100] ;  /* 0x00010000ec34783b */ /* 0x000e620000004200 */
[C---:B------:R-:W-:Y:S02]  /*120d0*/  FMUL.FTZ R5, R133.reuse, R145 ;  /* 0x0000009185057220 */ /* 0x040fe40000410000 */
[C---:B------:R-:W-:Y:S01]  /*120e0*/  FMUL.FTZ R16, R133.reuse, R156 ;  /* 0x0000009c85107220 */ /* 0x040fe20000410000 */
[----:B------:R-:W-:Y:S01]  /*120f0*/  MOV R156, R42 ;  /* 0x0000002a009c7202 */ /* 0x000fe20000000f00 */
[C---:B------:R-:W-:Y:S02]  /*12100*/  FMUL.FTZ R17, R133.reuse, R157 ;  /* 0x0000009d85117220 */ /* 0x040fe40000410000 */
[----:B---3--:R-:W-:Y:S01]  /*12110*/  FADD.FTZ R0, -R2, R138 ;  /* 0x0000008a02007221 */ /* 0x008fe20000010100 */
[----:B------:R-:W-:Y:S01]  /*12120*/  FSEL R2, R134, RZ, P0 ;  /* 0x000000ff86027208 */ /* 0x000fe20000000000 */
[----:B------:R-:W-:Y:S01]  /*12130*/  FMUL.FTZ R6, R132, R146 ;  /* 0x0000009284067220 */ /* 0x000fe20000410000 */
[----:B------:R-:W-:Y:S01]  /*12140*/  MOV R138, R35 ;  /* 0x00000023008a7202 */ /* 0x000fe20000000f00 */
[----:B------:R-:W-:Y:S01]  /*12150*/  FMUL.FTZ R0, R0, c[0x0][0x2d0] ;  /* 0x0000b40000007a20 */ /* 0x000fe20000410000 */
[----:B------:R-:W0:Y:S01]  /*12160*/  LDGDEPBAR ;  /* 0x00000000000079af */ /* 0x000e220000000000 */
[C---:B------:R-:W-:Y:S02]  /*12170*/  FMUL.FTZ R7, R132.reuse, R147 ;  /* 0x0000009384077220 */ /* 0x040fe40000410000 */
[----:B------:R3:W4:Y:S01]  /*12180*/  MUFU.EX2 R3, R0 ;  /* 0x0000000000037308 */ /* 0x0007220000000800 */
[C---:B------:R-:W-:Y:S02]  /*12190*/  FMUL.FTZ R18, R132.reuse, R158 ;  /* 0x0000009e84127220 */ /* 0x040fe40000410000 */
[C---:B------:R-:W-:Y:S01]  /*121a0*/  FMUL.FTZ R19, R132.reuse, R159 ;  /* 0x0000009f84137220 */ /* 0x040fe20000410000 */
[----:B------:R-:W-:Y:S01]  /*121b0*/  MOV R159, R43 ;  /* 0x0000002b009f7202 */ /* 0x000fe20000000f00 */
[C---:B------:R-:W-:Y:S01]  /*121c0*/  FMUL.FTZ R35, R132.reuse, R175 ;  /* 0x000000af84237220 */ /* 0x040fe20000410000 */
[----:B------:R-:W-:Y:S01]  /*121d0*/  MOV R175, R44 ;  /* 0x0000002c00af7202 */ /* 0x000fe20000000f00 */
[----:B------:R-:W-:Y:S01]  /*121e0*/  IMAD.MOV.U32 R158, RZ, RZ, R51 ;  /* 0x000000ffff9e7224 */ /* 0x000fe200078e0033 */
[----:B------:R-:W1:Y:S01]  /*121f0*/  LDSM.16.MT88.4 R144, [R235+0x100] ;  /* 0x00010000eb90783b */ /* 0x000e620000004200 */
[----:B------:R-:W-:Y:S02]  /*12200*/  IMAD.MOV.U32 R157, RZ, RZ, R48 ;  /* 0x000000ffff9d7224 */ /* 0x000fe400078e0030 */
[C---:B------:R-:W-:Y:S02]  /*12210*/  FMUL.FTZ R48, R133.reuse, R188 ;  /* 0x000000bc85307220 */ /* 0x040fe40000410000 */
[C---:B------:R-:W-:Y:S02]  /*12220*/  FMUL.FTZ R51, R132.reuse, R191 ;  /* 0x000000bf84337220 */ /* 0x040fe40000410000 */
[C---:B------:R-:W-:Y:S02]  /*12230*/  FMUL.FTZ R68, R133.reuse, R68 ;  /* 0x0000004485447220 */ /* 0x040fe40000410000 */
[C---:B------:R-:W-:Y:S02]  /*12240*/  FMUL.FTZ R69, R133.reuse, R69 ;  /* 0x0000004585457220 */ /* 0x040fe40000410000 */
[C---:B------:R-:W-:Y:S02]  /*12250*/  FMUL.FTZ R70, R132.reuse, R70 ;  /* 0x0000004684467220 */ /* 0x040fe40000410000 */
[----:B------:R-:W-:Y:S02]  /*12260*/  FMUL.FTZ R71, R132, R71 ;  /* 0x0000004784477220 */ /* 0x000fe40000410000 */
[----:B------:R-:W-:Y:S02]  /*12270*/  FMUL.FTZ R80, R133, R80 ;  /* 0x0000005085507220 */ /* 0x000fe40000410000 */
[----:B---3--:R-:W-:Y:S01]  /*12280*/  FADD.FTZ R0, -R2, R139 ;  /* 0x0000008b02007221 */ /* 0x008fe20000010100 */
[----:B------:R-:W-:Y:S01]  /*12290*/  MOV R139, R61 ;  /* 0x0000003d008b7202 */ /* 0x000fe20000000f00 */
[----:B------:R-:W-:Y:S02]  /*122a0*/  FFMA.FTZ R2, R217, c[0x0][0x2d0], -R141 ;  /* 0x0000b400d9027a23 */ /* 0x000fe4000001088d */
[----:B------:R-:W-:Y:S01]  /*122b0*/  FMUL.FTZ R0, R0, c[0x0][0x2d0] ;  /* 0x0000b40000007a20 */ /* 0x000fe20000410000 */
[----:B------:R-:W3:Y:S01]  /*122c0*/  LDL.LU R217, [R1+0x78] ;  /* 0x0000780001d97983 */ /* 0x000ee20000300800 */
[----:B------:R1:W-:Y:S01]  /*122d0*/  MUFU.EX2 R247, R2 ;  /* 0x0000000200f77308 */ /* 0x0003e20000000800 */
[C---:B----4-:R-:W-:Y:S02]  /*122e0*/  FMUL.FTZ R25, R3.reuse, R165 ;  /* 0x000000a503197220 */ /* 0x050fe40000410000 */
[----:B------:R-:W-:Y:S02]  /*122f0*/  IMAD.MOV.U32 R165, RZ, RZ, R41 ;  /* 0x000000ffffa57224 */ /* 0x000fe400078e0029 */
[C---:B------:R-:W-:Y:S02]  /*12300*/  FMUL.FTZ R41, R3.reuse, R181 ;  /* 0x000000b503297220 */ /* 0x040fe40000410000 */
[----:B------:R-:W-:Y:S02]  /*12310*/  IMAD.MOV.U32 R181, RZ, RZ, R239 ;  /* 0x000000ffffb57224 */ /* 0x000fe400078e00ef */
[C---:B------:R-:W-:Y:S01]  /*12320*/  FMUL.FTZ R13, R3.reuse, R153 ;  /* 0x00000099030d7220 */ /* 0x040fe20000410000 */
[----:B------:R-:W4:Y:S01]  /*12330*/  MUFU.EX2 R0, R0 ;  /* 0x0000000000007308 */ /* 0x000f220000000800 */
[----:B------:R-:W-:Y:S01]  /*12340*/  MOV R153, R249 ;  /* 0x000000f900997202 */ /* 0x000fe20000000f00 */
[C---:B------:R-:W-:Y:S02]  /*12350*/  FMUL.FTZ R8, R3.reuse, R148 ;  /* 0x0000009403087220 */ /* 0x040fe40000410000 */
[C---:B------:R-:W-:Y:S02]  /*12360*/  FMUL.FTZ R9, R3.reuse, R149 ;  /* 0x0000009503097220 */ /* 0x040fe40000410000 */
[C---:B------:R-:W-:Y:S02]  /*12370*/  FMUL.FTZ R12, R3.reuse, R152 ;  /* 0x00000098030c7220 */ /* 0x040fe40000410000 */
[C---:B------:R-:W-:Y:S01]  /*12380*/  FMUL.FTZ R24, R3.reuse, R164 ;  /* 0x000000a403187220 */ /* 0x040fe20000410000 */
[----:B------:R-:W-:Y:S01]  /*12390*/  MOV R164, R30 ;  /* 0x0000001e00a47202 */ /* 0x000fe20000000f00 */
[C---:B------:R-:W-:Y:S02]  /*123a0*/  FMUL.FTZ R28, R3.reuse, R168 ;  /* 0x000000a8031c7220 */ /* 0x040fe40000410000 */
[C---:B------:R-:W-:Y:S01]  /*123b0*/  FMUL.FTZ R29, R3.reuse, R169 ;  /* 0x000000a9031d7220 */ /* 0x040fe20000410000 */
[----:B------:R-:W-:Y:S01]  /*123c0*/  MOV R169, R34 ;  /* 0x0000002200a97202 */ /* 0x000fe20000000f00 */
[----:B-1----:R-:W-:Y:S02]  /*123d0*/  FFMA.FTZ R2, R218, c[0x0][0x2d0], -R141 ;  /* 0x0000b400da027a23 */ /* 0x002fe4000001088d */
[----:B------:R-:W-:Y:S01]  /*123e0*/  FMUL.FTZ R34, R132, R174 ;  /* 0x000000ae84227220 */ /* 0x000fe20000410000 */
[----:B------:R-:W3:Y:S01]  /*123f0*/  LDL.LU R218, [R1+0x7c] ;  /* 0x00007c0001da7983 */ /* 0x000ee20000300800 */
[----:B------:R1:W-:Y:S01]  /*12400*/  MUFU.EX2 R239, R2 ;  /* 0x0000000200ef7308 */ /* 0x0003e20000000800 */
[----:B------:R-:W-:Y:S02]  /*12410*/  IMAD.MOV.U32 R174, RZ, RZ, R59 ;  /* 0x000000ffffae7224 */ /* 0x000fe400078e003b */
[----:B------:R-:W-:Y:S02]  /*12420*/  FMUL.FTZ R44, R3, R184 ;  /* 0x000000b8032c7220 */ /* 0x000fe40000410000 */
[----:B------:R-:W-:Y:S02]  /*12430*/  IMAD.MOV.U32 R152, RZ, RZ, R45 ;  /* 0x000000ffff987224 */ /* 0x000fe400078e002d */
[C---:B----4-:R-:W-:Y:S02]  /*12440*/  FMUL.FTZ R31, R0.reuse, R171 ;  /* 0x000000ab001f7220 */ /* 0x050fe40000410000 */
[----:B------:R-:W-:Y:S02]  /*12450*/  IMAD.MOV.U32 R171, RZ, RZ, R241 ;  /* 0x000000ffffab7224 */ /* 0x000fe400078e00f1 */
[C---:B------:R-:W-:Y:S02]  /*12460*/  FMUL.FTZ R10, R0.reuse, R150 ;  /* 0x00000096000a7220 */ /* 0x040fe40000410000 */
[C---:B------:R-:W-:Y:S02]  /*12470*/  FMUL.FTZ R11, R0.reuse, R151 ;  /* 0x00000097000b7220 */ /* 0x040fe40000410000 */
[C---:B------:R-:W-:Y:S01]  /*12480*/  FMUL.FTZ R14, R0.reuse, R154 ;  /* 0x0000009a000e7220 */ /* 0x040fe20000410000 */
[----:B------:R-:W-:Y:S01]  /*12490*/  MOV R154, R243 ;  /* 0x000000f3009a7202 */ /* 0x000fe20000000f00 */
[C---:B------:R-:W-:Y:S01]  /*124a0*/  FMUL.FTZ R15, R0.reuse, R155 ;  /* 0x0000009b000f7220 */ /* 0x040fe20000410000 */
[----:B------:R-:W4:Y:S01]  /*124b0*/  LDSM.16.MT88.4 R148, [R233+0x2100] ;  /* 0x00210000e994783b */ /* 0x000f220000004200 */
[C---:B------:R-:W-:Y:S01]  /*124c0*/  FMUL.FTZ R26, R0.reuse, R166 ;  /* 0x000000a6001a7220 */ /* 0x040fe20000410000 */
[----:B------:R-:W-:Y:S01]  /*124d0*/  MOV R166, R66 ;  /* 0x0000004200a67202 */ /* 0x000fe20000000f00 */
[C---:B------:R-:W-:Y:S02]  /*124e0*/  FMUL.FTZ R27, R0.reuse, R167 ;  /* 0x000000a7001b7220 */ /* 0x040fe40000410000 */
[C---:B------:R-:W-:Y:S01]  /*124f0*/  FMUL.FTZ R30, R0.reuse, R170 ;  /* 0x000000aa001e7220 */ /* 0x040fe20000410000 */
[----:B------:R-:W-:Y:S01]  /*12500*/  MOV R170, R58 ;  /* 0x0000003a00aa7202 */ /* 0x000fe20000000f00 */
[----:B-1----:R-:W-:Y:S02]  /*12510*/  FFMA.FTZ R2, R219, c[0x0][0x2d0], -R142 ;  /* 0x0000b400db027a23 */ /* 0x002fe4000001088e */
[----:B------:R-:W-:Y:S02]  /*12520*/  IMAD.MOV.U32 R167, RZ, RZ, R32 ;  /* 0x000000ffffa77224 */ /* 0x000fe400078e0020 */
[----:B------:R1:W-:Y:S01]  /*12530*/  MUFU.EX2 R241, R2 ;  /* 0x0000000200f17308 */ /* 0x0003e20000000800 */
[----:B------:R-:W-:Y:S01]  /*12540*/  FMUL.FTZ R32, R133, R172 ;  /* 0x000000ac85207220 */ /* 0x000fe20000410000 */
[----:B------:R-:W-:Y:S01]  /*12550*/  MOV R172, R65 ;  /* 0x0000004100ac7202 */ /* 0x000fe20000000f00 */
[C---:B------:R-:W-:Y:S01]  /*12560*/  FMUL.FTZ R42, R0.reuse, R182 ;  /* 0x000000b6002a7220 */ /* 0x040fe20000410000 */
[----:B------:R-:W-:Y:S01]  /*12570*/  MOV R182, R50 ;  /* 0x0000003200b67202 */ /* 0x000fe20000000f00 */
[C---:B------:R-:W-:Y:S02]  /*12580*/  FMUL.FTZ R43, R0.reuse, R183 ;  /* 0x000000b7002b7220 */ /* 0x040fe40000410000 */
[----:B------:R-:W-:Y:S02]  /*12590*/  IMAD.MOV.U32 R183, RZ, RZ, R181 ;  /* 0x000000ffffb77224 */ /* 0x000fe400078e00b5 */
[----:B------:R-:W-:Y:S02]  /*125a0*/  FMUL.FTZ R45, R3, R185 ;  /* 0x000000b9032d7220 */ /* 0x000fe40000410000 */
[----:B------:R-:W-:Y:S02]  /*125b0*/  FMUL.FTZ R46, R0, R186 ;  /* 0x000000ba002e7220 */ /* 0x000fe40000410000 */
[----:B------:R-:W-:Y:S02]  /*125c0*/  IMAD.MOV.U32 R155, RZ, RZ, R49 ;  /* 0x000000ffff9b7224 */ /* 0x000fe400078e0031 */
[----:B------:R-:W-:Y:S02]  /*125d0*/  FMUL.FTZ R49, R133, R189 ;  /* 0x000000bd85317220 */ /* 0x000fe40000410000 */
[----:B------:R-:W-:Y:S02]  /*125e0*/  FMUL.FTZ R50, R132, R190 ;  /* 0x000000be84327220 */ /* 0x000fe40000410000 */
[C---:B------:R-:W-:Y:S02]  /*125f0*/  FMUL.FTZ R58, R0.reuse, R198 ;  /* 0x000000c6003a7220 */ /* 0x040fe40000410000 */
[----:B------:R-:W-:Y:S02]  /*12600*/  FMUL.FTZ R59, R0, R199 ;  /* 0x000000c7003b7220 */ /* 0x000fe40000410000 */
[----:B------:R-:W-:Y:S02]  /*12610*/  IMAD.MOV.U32 R168, RZ, RZ, R57 ;  /* 0x000000ffffa87224 */ /* 0x000fe400078e0039 */
[--C-:B-1----:R-:W-:Y:S02]  /*12620*/  FFMA.FTZ R2, R222, c[0x0][0x2d0], -R142.reuse ;  /* 0x0000b400de027a23 */ /* 0x102fe4000001088e */
[C---:B------:R-:W-:Y:S02]  /*12630*/  FMUL.FTZ R57, R3.reuse, R197 ;  /* 0x000000c503397220 */ /* 0x040fe40000410000 */
[----:B------:R1:W-:Y:S01]  /*12640*/  MUFU.EX2 R249, R2 ;  /* 0x0000000200f97308 */ /* 0x0003e20000000800 */
[----:B------:R-:W-:Y:S02]  /*12650*/  FMUL.FTZ R61, R3, R201 ;  /* 0x000000c9033d7220 */ /* 0x000fe40000410000 */
[C---:B------:R-:W-:Y:S02]  /*12660*/  FMUL.FTZ R62, R0.reuse, R202 ;  /* 0x000000ca003e7220 */ /* 0x040fe40000410000 */
[----:B------:R-:W-:Y:S02]  /*12670*/  FMUL.FTZ R63, R0, R203 ;  /* 0x000000cb003f7220 */ /* 0x000fe40000410000 */
[----:B------:R-:W-:Y:S02]  /*12680*/  FMUL.FTZ R65, R133, R205 ;  /* 0x000000cd85417220 */ /* 0x000fe40000410000 */
[----:B------:R-:W-:Y:S01]  /*12690*/  FMUL.FTZ R66, R132, R206 ;  /* 0x000000ce84427220 */ /* 0x000fe20000410000 */
[----:B--2---:R-:W-:Y:S01]  /*126a0*/  F2FP.BF16.PACK_AB R210, R238, R137 ;  /* 0x00000089eed2723e */ /* 0x004fe200000010ff */
[--C-:B------:R-:W-:Y:S02]  /*126b0*/  FFMA.FTZ R165, R165, c[0x0][0x2d0], -R141.reuse ;  /* 0x0000b400a5a57a23 */ /* 0x100fe4000001088d */
[--C-:B------:R-:W-:Y:S02]  /*126c0*/  FFMA.FTZ R173, R173, c[0x0][0x2d0], -R141.reuse ;  /* 0x0000b400adad7a23 */ /* 0x100fe4000001088d */
[--C-:B------:R-:W-:Y:S02]  /*126d0*/  FFMA.FTZ R138, R138, c[0x0][0x2d0], -R142.reuse ;  /* 0x0000b4008a8a7a23 */ /* 0x100fe4000001088e */
[-C--:B------:R-:W-:Y:S02]  /*126e0*/  HMMA.16816.F32.BF16 R4, R208, R20.reuse, R4 ;  /* 0x00000014d004723c */ /* 0x080fe40000041804 */
[----:B------:R-:W-:Y:S03]  /*126f0*/  MUFU.EX2 R197, R138 ;  /* 0x0000008a00c57308 */ /* 0x000fe60000000800 */
[--C-:B------:R-:W-:Y:S02]  /*12700*/  FFMA.FTZ R166, R166, c[0x0][0x2d0], -R142.reuse ;  /* 0x0000b400a6a67a23 */ /* 0x100fe4000001088e */
[--C-:B------:R-:W-:Y:S01]  /*12710*/  FFMA.FTZ R171, R171, c[0x0][0x2d0], -R142.reuse ;  /* 0x0000b400abab7a23 */ /* 0x100fe2000001088e */
[C---:B------:R-:W-:Y:S04]  /*12720*/  HMMA.16816.F32.BF16 R8, R212.reuse, R20, R8 ;  /* 0x00000014d408723c */ /* 0x040fe80000041808 */
[--C-:B------:R-:W-:Y:S02]  /*12730*/  FFMA.FTZ R172, R172, c[0x0][0x2d0], -R142.reuse ;  /* 0x0000b400acac7a23 */ /* 0x100fe4000001088e */
[----:B-1----:R-:W-:Y:S02]  /*12740*/  FFMA.FTZ R2, R224, c[0x0][0x2d0], -R141 ;  /* 0x0000b400e0027a23 */ /* 0x002fe4000001088d */
[-C--:B------:R-:W-:Y:S02]  /*12750*/  HMMA.16816.F32.BF16 R12, R212, R22.reuse, R12 ;  /* 0x00000016d40c723c */ /* 0x080fe4000004180c */
[----:B------:R1:W-:Y:S02]  /*12760*/  MUFU.EX2 R243, R2 ;  /* 0x0000000200f37308 */ /* 0x0003e40000000800 */
[C---:B------:R-:W-:Y:S02]  /*12770*/  FMUL.FTZ R20, R133.reuse, R160 ;  /* 0x000000a085147220 */ /* 0x040fe40000410000 */
[----:B------:R-:W-:Y:S01]  /*12780*/  FMUL.FTZ R21, R133, R161 ;  /* 0x000000a185157220 */ /* 0x000fe20000410000 */
[----:B------:R-:W-:Y:S01]  /*12790*/  MOV R161, R56 ;  /* 0x0000003800a17202 */ /* 0x000fe20000000f00 */
[C---:B------:R-:W-:Y:S04]  /*127a0*/  HMMA.16816.F32.BF16 R16, R208.reuse, R22, R16 ;  /* 0x00000016d010723c */ /* 0x040fe80000041810 */
[----:B------:R-:W-:Y:S02]  /*127b0*/  FMUL.FTZ R56, R3, R196 ;  /* 0x000000c403387220 */ /* 0x000fe40000410000 */
[----:B------:R-:W-:Y:S02]  /*127c0*/  IMAD.MOV.U32 R160, RZ, RZ, R47 ;  /* 0x000000ffffa07224 */ /* 0x000fe400078e002f */
[C---:B------:R-:W-:Y:S04]  /*127d0*/  FMUL.FTZ R22, R132.reuse, R162 ;  /* 0x000000a284167220 */ /* 0x040fe80000410000 */
[----:B------:R-:W-:Y:S02]  /*127e0*/  FMUL.FTZ R23, R132, R163 ;  /* 0x000000a384177220 */ /* 0x000fe40000410000 */
[----:B------:R-:W-:Y:S02]  /*127f0*/  FMUL.FTZ R47, R0, R187 ;  /* 0x000000bb002f7220 */ /* 0x000fe40000410000 */
[----:B------:R-:W-:Y:S02]  /*12800*/  IMAD.MOV.U32 R163, RZ, RZ, R67 ;  /* 0x000000ffffa37224 */ /* 0x000fe400078e0043 */
[----:B-1----:R-:W-:Y:S01]  /*12810*/  FFMA.FTZ R2, R223, c[0x0][0x2d0], -R141 ;  /* 0x0000b400df027a23 */ /* 0x002fe2000001088d */
[-C--:B------:R-:W-:Y:S03]  /*12820*/  HMMA.16816.F32.BF16 R20, R208, R36.reuse, R20 ;  /* 0x00000024d014723c */ /* 0x080fe60000041814 */
[----:B------:R-:W-:Y:S02]  /*12830*/  FMUL.FTZ R67, R132, R207 ;  /* 0x000000cf84437220 */ /* 0x000fe40000410000 */
[----:B------:R-:W-:Y:S02]  /*12840*/  FFMA.FTZ R163, R163, c[0x0][0x2d0], -R142 ;  /* 0x0000b400a3a37a23 */ /* 0x000fe4000001088e */
[C---:B------:R-:W-:Y:S01]  /*12850*/  FMUL.FTZ R72, R3.reuse, R72 ;  /* 0x0000004803487220 */ /* 0x040fe20000410000 */
[C---:B------:R-:W-:Y:S04]  /*12860*/  HMMA.16816.F32.BF16 R24, R212.reuse, R36, R24 ;  /* 0x00000024d418723c */ /* 0x040fe80000041818 */
[----:B------:R-:W-:Y:S02]  /*12870*/  FMUL.FTZ R73, R3, R73 ;  /* 0x0000004903497220 */ /* 0x000fe40000410000 */
[----:B------:R-:W-:Y:S02]  /*12880*/  FMUL.FTZ R74, R0, R74 ;  /* 0x0000004a004a7220 */ /* 0x000fe40000410000 */
[-C--:B------:R-:W-:Y:S04]  /*12890*/  HMMA.16816.F32.BF16 R28, R212, R38.reuse, R28 ;  /* 0x00000026d41c723c */ /* 0x080fe8000004181c */
[C---:B------:R-:W-:Y:S02]  /*128a0*/  FMUL.FTZ R37, R133.reuse, R177 ;  /* 0x000000b185257220 */ /* 0x040fe40000410000 */
[----:B------:R1:W-:Y:S01]  /*128b0*/  MUFU.EX2 R177, R2 ;  /* 0x0000000200b17308 */ /* 0x0003e20000000800 */
[C---:B------:R-:W-:Y:S01]  /*128c0*/  FMUL.FTZ R36, R133.reuse, R176 ;  /* 0x000000b085247220 */ /* 0x040fe20000410000 */
[C---:B------:R-:W-:Y:S04]  /*128d0*/  HMMA.16816.F32.BF16 R32, R208.reuse, R38, R32 ;  /* 0x00000026d020723c */ /* 0x040fe80000041820 */
[----:B------:R-:W-:Y:S02]  /*128e0*/  IMAD.MOV.U32 R162, RZ, RZ, R64 ;  /* 0x000000ffffa27224 */ /* 0x000fe400078e0040 */
[----:B------:R-:W-:Y:S02]  /*128f0*/  FMUL.FTZ R64, R133, R204 ;  /* 0x000000cc85407220 */ /* 0x000fe40000410000 */
[C---:B------:R-:W-:Y:S04]  /*12900*/  FMUL.FTZ R38, R132.reuse, R178 ;  /* 0x000000b284267220 */ /* 0x040fe80000410000 */
[----:B------:R-:W-:Y:S02]  /*12910*/  IMAD.MOV.U32 R178, RZ, RZ, R248 ;  /* 0x000000ffffb27224 */ /* 0x000fe400078e00f8 */
[----:B------:R-:W-:Y:S02]  /*12920*/  FMUL.FTZ R39, R132, R179 ;  /* 0x000000b384277220 */ /* 0x000fe40000410000 */
[----:B------:R-:W-:Y:S02]  /*12930*/  IMAD.MOV.U32 R179, RZ, RZ, R40 ;  /* 0x000000ffffb37224 */ /* 0x000fe400078e0028 */
[C---:B------:R-:W-:Y:S01]  /*12940*/  FMUL.FTZ R40, R3.reuse, R180 ;  /* 0x000000b403287220 */ /* 0x040fe20000410000 */
[----:B------:R-:W-:Y:S01]  /*12950*/  MOV R180, R60 ;  /* 0x0000003c00b47202 */ /* 0x000fe20000000f00 */
[C---:B------:R-:W-:Y:S01]  /*12960*/  FMUL.FTZ R60, R3.reuse, R200 ;  /* 0x000000c8033c7220 */ /* 0x040fe20000410000 */
[-C--:B------:R-:W-:Y:S03]  /*12970*/  HMMA.16816.F32.BF16 R36, R208, R52.reuse, R36 ;  /* 0x00000034d024723c */ /* 0x080fe60000041824 */
[--C-:B-1----:R-:W-:Y:S01]  /*12980*/  FFMA.FTZ R2, R220, c[0x0][0x2d0], -R142.reuse ;  /* 0x0000b400dc027a23 */ /* 0x102fe2000001088e */
[----:B------:R-:W-:Y:S01]  /*12990*/  MOV R181, R180 ;  /* 0x000000b400b57202 */ /* 0x000fe20000000f00 */
[C---:B------:R-:W-:Y:S02]  /*129a0*/  FMUL.FTZ R75, R0.reuse, R75 ;  /* 0x0000004b004b7220 */ /* 0x040fe40000410000 */
[----:B------:R1:W-:Y:S01]  /*129b0*/  MUFU.EX2 R196, R2 ;  /* 0x0000000200c47308 */ /* 0x0003e20000000800 */
[C---:B------:R-:W-:Y:S04]  /*129c0*/  HMMA.16816.F32.BF16 R40, R212.reuse, R52, R40 ;  /* 0x00000034d428723c */ /* 0x040fe80000041828 */
        /* <DEDUP_REMOVED lines=8> */
[----:B-1----:R-:W-:Y:S02]  /*12a50*/  FFMA.FTZ R2, R221, c[0x0][0x2d0], -R142 ;  /* 0x0000b400dd027a23 */ /* 0x002fe4000001088e */
[----:B------:R-:W-:Y:S02]  /*12a60*/  LDSM.16.MT88.4 R220, [R236+0x3900] ;  /* 0x00390000ecdc783b */ /* 0x000fe40000004200 */
[----:B------:R1:W-:Y:S01]  /*12a70*/  MUFU.EX2 R176, R2 ;  /* 0x0000000200b07308 */ /* 0x0003e20000000800 */
[C---:B------:R-:W-:Y:S02]  /*12a80*/  FMUL.FTZ R54, R132.reuse, R194 ;  /* 0x000000c284367220 */ /* 0x040fe40000410000 */
[C---:B------:R-:W-:Y:S01]  /*12a90*/  FMUL.FTZ R55, R132.reuse, R195 ;  /* 0x000000c384377220 */ /* 0x040fe20000410000 */
[----:B------:R-:W-:Y:S01]  /*12aa0*/  MOV R195, R152 ;  /* 0x0000009800c37202 */ /* 0x000fe20000000f00 */
[C---:B------:R-:W-:Y:S02]  /*12ab0*/  FMUL.FTZ R81, R133.reuse, R81 ;  /* 0x0000005185517220 */ /* 0x040fe40000410000 */
[C---:B------:R-:W-:Y:S02]  /*12ac0*/  FMUL.FTZ R82, R132.reuse, R82 ;  /* 0x0000005284527220 */ /* 0x040fe40000410000 */
[C---:B------:R-:W-:Y:S01]  /*12ad0*/  FMUL.FTZ R83, R132.reuse, R83 ;  /* 0x0000005384537220 */ /* 0x040fe20000410000 */
[-C--:B------:R-:W-:Y:S03]  /*12ae0*/  HMMA.16816.F32.BF16 R52, R208, R144.reuse, R52 ;  /* 0x00000090d034723c */ /* 0x080fe60000041834 */
[C---:B------:R-:W-:Y:S02]  /*12af0*/  FMUL.FTZ R84, R133.reuse, R84 ;  /* 0x0000005485547220 */ /* 0x040fe40000410000 */
[----:B------:R-:W-:Y:S02]  /*12b00*/  FMUL.FTZ R85, R133, R85 ;  /* 0x0000005585557220 */ /* 0x000fe40000410000 */
[C---:B------:R-:W-:Y:S01]  /*12b10*/  FMUL.FTZ R86, R132.reuse, R86 ;  /* 0x0000005684567220 */ /* 0x040fe20000410000 */
[C---:B------:R-:W-:Y:S04]  /*12b20*/  HMMA.16816.F32.BF16 R56, R212.reuse, R144, R56 ;  /* 0x00000090d438723c */ /* 0x040fe80000041838 */
[----:B------:R-:W-:Y:S02]  /*12b30*/  FMUL.FTZ R87, R132, R87 ;  /* 0x0000005784577220 */ /* 0x000fe40000410000 */
[--C-:B-1----:R-:W-:Y:S02]  /*12b40*/  FFMA.FTZ R2, R225, c[0x0][0x2d0], -R216.reuse ;  /* 0x0000b400e1027a23 */ /* 0x102fe400000108d8 */
[-C--:B------:R-:W-:Y:S02]  /*12b50*/  HMMA.16816.F32.BF16 R60, R212, R146.reuse, R60 ;  /* 0x00000092d43c723c */ /* 0x080fe4000004183c */
[----:B------:R1:W-:Y:S02]  /*12b60*/  MUFU.EX2 R248, R2 ;  /* 0x0000000200f87308 */ /* 0x0003e40000000800 */
[C---:B------:R-:W-:Y:S02]  /*12b70*/  FMUL.FTZ R88, R3.reuse, R88 ;  /* 0x0000005803587220 */ /* 0x040fe40000410000 */
[C---:B------:R-:W-:Y:S02]  /*12b80*/  FMUL.FTZ R89, R3.reuse, R89 ;  /* 0x0000005903597220 */ /* 0x040fe40000410000 */
[C---:B------:R-:W-:Y:S01]  /*12b90*/  HMMA.16816.F32.BF16 R64, R208.reuse, R146, R64 ;  /* 0x00000092d040723c */ /* 0x040fe20000041840 */
[----:B------:R-:W2:Y:S03]  /*12ba0*/  LDSM.16.MT88.4 R144, [R234+0x2100] ;  /* 0x00210000ea90783b */ /* 0x000ea60000004200 */
[C---:B------:R-:W-:Y:S02]  /*12bb0*/  FMUL.FTZ R90, R0.reuse, R90 ;  /* 0x0000005a005a7220 */ /* 0x040fe40000410000 */
[----:B------:R-:W-:Y:S02]  /*12bc0*/  FMUL.FTZ R91, R0, R91 ;  /* 0x0000005b005b7220 */ /* 0x000fe40000410000 */
[-C--:B----4-:R-:W-:Y:S04]  /*12bd0*/  HMMA.16816.F32.BF16 R68, R208, R148.reuse, R68 ;  /* 0x00000094d044723c */ /* 0x090fe80000041844 */
[C---:B------:R-:W-:Y:S02]  /*12be0*/  FMUL.FTZ R92, R3.reuse, R92 ;  /* 0x0000005c035c7220 */ /* 0x040fe40000410000 */
[----:B------:R-:W-:Y:S02]  /*12bf0*/  FMUL.FTZ R93, R3, R93 ;  /* 0x0000005d035d7220 */ /* 0x000fe40000410000 */
[C---:B------:R-:W-:Y:S04]  /*12c00*/  HMMA.16816.F32.BF16 R72, R212.reuse, R148, R72 ;  /* 0x00000094d448723c */ /* 0x040fe80000041848 */
[----:B-1----:R-:W-:Y:S02]  /*12c10*/  FFMA.FTZ R2, R182, c[0x0][0x2d0], -R216 ;  /* 0x0000b400b6027a23 */ /* 0x002fe400000108d8 */
[----:B------:R-:W-:Y:S01]  /*12c20*/  IMAD.MOV.U32 R182, RZ, RZ, R179 ;  /* 0x000000ffffb67224 */ /* 0x000fe200078e00b3 */
[----:B------:R-:W-:Y:S01]  /*12c30*/  MOV R179, R174 ;  /* 0x000000ae00b37202 */ /* 0x000fe20000000f00 */
[-C--:B------:R-:W-:Y:S04]  /*12c40*/  HMMA.16816.F32.BF16 R76, R212, R150.reuse, R76 ;  /* 0x00000096d44c723c */ /* 0x080fe8000004184c */
[----:B------:R-:W-:Y:S01]  /*12c50*/  IMAD.MOV.U32 R174, RZ, RZ, R250 ;  /* 0x000000ffffae7224 */ /* 0x000fe200078e00fa */
[----:B------:R-:W-:Y:S01]  /*12c60*/  MOV R184, R179 ;  /* 0x000000b300b87202 */ /* 0x000fe20000000f00 */
[----:B------:R-:W1:Y:S01]  /*12c70*/  MUFU.EX2 R250, R2 ;  /* 0x0000000200fa7308 */ /* 0x000e620000000800 */
[C---:B------:R-:W-:Y:S01]  /*12c80*/  FMUL.FTZ R94, R0.reuse, R94 ;  /* 0x0000005e005e7220 */ /* 0x040fe20000410000 */
[C---:B------:R-:W-:Y:S01]  /*12c90*/  HMMA.16816.F32.BF16 R80, R208.reuse, R150, R80 ;  /* 0x00000096d050723c */ /* 0x040fe20000041850 */
[----:B------:R-:W4:Y:S03]  /*12ca0*/  LDSM.16.MT88.4 R148, [R236+0x2100] ;  /* 0x00210000ec94783b */ /* 0x000f260000004200 */
[----:B------:R-:W-:Y:S02]  /*12cb0*/  FMUL.FTZ R95, R0, R95 ;  /* 0x0000005f005f7220 */ /* 0x000fe40000410000 */
[C---:B------:R-:W-:Y:S02]  /*12cc0*/  FMUL.FTZ R96, R133.reuse, R96 ;  /* 0x0000006085607220 */ /* 0x040fe40000410000 */
[----:B------:R-:W-:Y:S01]  /*12cd0*/  FMUL.FTZ R97, R133, R97 ;  /* 0x0000006185617220 */ /* 0x000fe20000410000 */
[-C--:B--2---:R-:W-:Y:S03]  /*12ce0*/  HMMA.16816.F32.BF16 R84, R208, R144.reuse, R84 ;  /* 0x00000090d054723c */ /* 0x084fe60000041854 */
[C---:B------:R-:W-:Y:S02]  /*12cf0*/  FMUL.FTZ R98, R132.reuse, R98 ;  /* 0x0000006284627220 */ /* 0x040fe40000410000 */
[----:B------:R-:W-:Y:S02]  /*12d00*/  FMUL.FTZ R99, R132, R99 ;  /* 0x0000006384637220 */ /* 0x000fe40000410000 */
[----:B------:R-:W-:Y:S01]  /*12d10*/  FFMA.FTZ R139, R139, c[0x0][0x2d0], -R141 ;  /* 0x0000b4008b8b7a23 */ /* 0x000fe2000001088d */
[C---:B------:R-:W-:Y:S04]  /*12d20*/  HMMA.16816.F32.BF16 R88, R212.reuse, R144, R88 ;  /* 0x00000090d458723c */ /* 0x040fe80000041858 */
[----:B------:R-:W-:Y:S01]  /*12d30*/  FMUL.FTZ R100, R133, R100 ;  /* 0x0000006485647220 */ /* 0x000fe20000410000 */
[----:B-1----:R-:W-:Y:S01]  /*12d40*/  F2FP.BF16.PACK_AB R152, R250, R248 ;  /* 0x000000f8fa98723e */ /* 0x002fe200000010ff */
[--C-:B------:R-:W-:Y:S02]  /*12d50*/  FFMA.FTZ R2, R231, c[0x0][0x2d0], -R143.reuse ;  /* 0x0000b400e7027a23 */ /* 0x100fe4000001088f */
[-C--:B------:R-:W-:Y:S02]  /*12d60*/  HMMA.16816.F32.BF16 R92, R212, R146.reuse, R92 ;  /* 0x00000092d45c723c */ /* 0x080fe4000004185c */
[----:B------:R1:W-:Y:S02]  /*12d70*/  MUFU.EX2 R180, R2 ;  /* 0x0000000200b47308 */ /* 0x0003e40000000800 */
[----:B------:R-:W-:Y:S02]  /*12d80*/  FMUL.FTZ R101, R133, R101 ;  /* 0x0000006585657220 */ /* 0x000fe40000410000 */
[C---:B------:R-:W-:Y:S02]  /*12d90*/  FMUL.FTZ R102, R132.reuse, R102 ;  /* 0x0000006684667220 */ /* 0x040fe40000410000 */
[C---:B------:R-:W-:Y:S01]  /*12da0*/  HMMA.16816.F32.BF16 R96, R208.reuse, R146, R96 ;  /* 0x00000092d060723c */ /* 0x040fe20000041860 */
[----:B------:R-:W2:Y:S03]  /*12db0*/  LDSM.16.MT88.4 R144, [R235+0x2100] ;  /* 0x00210000eb90783b */ /* 0x000ea60000004200 */
[----:B------:R-:W-:Y:S02]  /*12dc0*/  FMUL.FTZ R103, R132, R103 ;  /* 0x0000006784677220 */ /* 0x000fe40000410000 */
[C---:B------:R-:W-:Y:S02]  /*12dd0*/  FMUL.FTZ R104, R3.reuse, R104 ;  /* 0x0000006803687220 */ /* 0x040fe40000410000 */
[----:B------:R-:W-:Y:S03]  /*12de0*/  FMUL.FTZ R105, R3, R105 ;  /* 0x0000006903697220 */ /* 0x000fe60000410000 */
[-C--:B----4-:R-:W-:Y:S03]  /*12df0*/  HMMA.16816.F32.BF16 R100, R208, R148.reuse, R100 ;  /* 0x00000094d064723c */ /* 0x090fe60000041864 */
[C---:B------:R-:W-:Y:S02]  /*12e00*/  FMUL.FTZ R106, R0.reuse, R106 ;  /* 0x0000006a006a7220 */ /* 0x040fe40000410000 */
[----:B------:R-:W-:Y:S02]  /*12e10*/  FMUL.FTZ R107, R0, R107 ;  /* 0x0000006b006b7220 */ /* 0x000fe40000410000 */
[----:B-1----:R-:W-:Y:S02]  /*12e20*/  FFMA.FTZ R2, R183, c[0x0][0x2d0], -R143 ;  /* 0x0000b400b7027a23 */ /* 0x002fe4000001088f */
[----:B------:R-:W-:Y:S03]  /*12e30*/  IMAD.MOV.U32 R183, RZ, RZ, R162 ;  /* 0x000000ffffb77224 */ /* 0x000fe600078e00a2 */
[C---:B------:R-:W-:Y:S04]  /*12e40*/  HMMA.16816.F32.BF16 R104, R212.reuse, R148, R104 ;  /* 0x00000094d468723c */ /* 0x040fe80000041868 */
[----:B------:R-:W-:Y:S01]  /*12e50*/  MOV R162, R158 ;  /* 0x0000009e00a27202 */ /* 0x000fe20000000f00 */
[----:B------:R-:W-:Y:S02]  /*12e60*/  IMAD.MOV.U32 R158, RZ, RZ, R251 ;  /* 0x000000ffff9e7224 */ /* 0x000fe400078e00fb */
[----:B------:R1:W4:Y:S01]  /*12e70*/  MUFU.EX2 R251, R2 ;  /* 0x0000000200fb7308 */ /* 0x0003220000000800 */
[C---:B------:R-:W-:Y:S04]  /*12e80*/  FMUL.FTZ R108, R3.reuse, R108 ;  /* 0x0000006c036c7220 */ /* 0x040fe80000410000 */
[----:B------:R-:W-:Y:S02]  /*12e90*/  FFMA.FTZ R162, R162, c[0x0][0x2d0], -R141 ;  /* 0x0000b400a2a27a23 */ /* 0x000fe4000001088d */
[----:B------:R-:W-:Y:S02]  /*12ea0*/  FMUL.FTZ R109, R3, R109 ;  /* 0x0000006d036d7220 */ /* 0x000fe40000410000 */
[C---:B------:R-:W-:Y:S02]  /*12eb0*/  FMUL.FTZ R110, R0.reuse, R110 ;  /* 0x0000006e006e7220 */ /* 0x040fe40000410000 */
[----:B------:R-:W-:Y:S02]  /*12ec0*/  FMUL.FTZ R111, R0, R111 ;  /* 0x0000006f006f7220 */ /* 0x000fe40000410000 */
[C---:B------:R-:W-:Y:S02]  /*12ed0*/  FMUL.FTZ R112, R133.reuse, R112 ;  /* 0x0000007085707220 */ /* 0x040fe40000410000 */
[C---:B------:R-:W-:Y:S02]  /*12ee0*/  FMUL.FTZ R113, R133.reuse, R113 ;  /* 0x0000007185717220 */ /* 0x040fe40000410000 */
[C---:B------:R-:W-:Y:S01]  /*12ef0*/  FMUL.FTZ R114, R132.reuse, R114 ;  /* 0x0000007284727220 */ /* 0x040fe20000410000 */
[-C--:B------:R-:W-:Y:S03]  /*12f00*/  HMMA.16816.F32.BF16 R108, R212, R150.reuse, R108 ;  /* 0x00000096d46c723c */ /* 0x080fe6000004186c */
[----:B------:R-:W-:Y:S02]  /*12f10*/  FMUL.FTZ R115, R132, R115 ;  /* 0x0000007384737220 */ /* 0x000fe40000410000 */
[C---:B------:R-:W-:Y:S02]  /*12f20*/  FMUL.FTZ R116, R133.reuse, R116 ;  /* 0x0000007485747220 */ /* 0x040fe40000410000 */
[--C-:B-1----:R-:W-:Y:S02]  /*12f30*/  FFMA.FTZ R2, R226, c[0x0][0x2d0], -R216.reuse ;  /* 0x0000b400e2027a23 */ /* 0x102fe400000108d8 */
[----:B------:R-:W-:Y:S01]  /*12f40*/  FMUL.FTZ R117, R133, R117 ;  /* 0x0000007585757220 */ /* 0x000fe20000410000 */
[C---:B------:R-:W-:Y:S01]  /*12f50*/  HMMA.16816.F32.BF16 R112, R208.reuse, R150, R112 ;  /* 0x00000096d070723c */ /* 0x040fe20000041870 */
[----:B------:R1:W-:Y:S01]  /*12f60*/  MUFU.EX2 R179, R2 ;  /* 0x0000000200b37308 */ /* 0x0003e20000000800 */
[----:B------:R-:W3:Y:S02]  /*12f70*/  LDSM.16.MT88.4 R148, [R233+0x900] ;  /* 0x00090000e994783b */ /* 0x000ee40000004200 */
[C---:B------:R-:W-:Y:S02]  /*12f80*/  FMUL.FTZ R118, R132.reuse, R118 ;  /* 0x0000007684767220 */ /* 0x040fe40000410000 */
[----:B------:R-:W-:Y:S02]  /*12f90*/  FMUL.FTZ R119, R132, R119 ;  /* 0x0000007784777220 */ /* 0x000fe40000410000 */
[C---:B------:R-:W-:Y:S04]  /*12fa0*/  FMUL.FTZ R120, R3.reuse, R120 ;  /* 0x0000007803787220 */ /* 0x040fe80000410000 */
[C---:B------:R-:W-:Y:S01]  /*12fb0*/  FMUL.FTZ R121, R3.reuse, R121 ;  /* 0x0000007903797220 */ /* 0x040fe20000410000 */
[-C--:B--2---:R-:W-:Y:S03]  /*12fc0*/  HMMA.16816.F32.BF16 R116, R208, R144.reuse, R116 ;  /* 0x00000090d074723c */ /* 0x084fe60000041874 */
[C---:B------:R-:W-:Y:S02]  /*12fd0*/  FMUL.FTZ R122, R0.reuse, R122 ;  /* 0x0000007a007a7220 */ /* 0x040fe40000410000 */
[----:B------:R-:W-:Y:S02]  /*12fe0*/  FMUL.FTZ R123, R0, R123 ;  /* 0x0000007b007b7220 */ /* 0x000fe40000410000 */
[C---:B------:R-:W-:Y:S02]  /*12ff0*/  FMUL.FTZ R124, R3.reuse, R124 ;  /* 0x0000007c037c7220 */ /* 0x040fe40000410000 */
[----:B------:R-:W-:Y:S03]  /*13000*/  FMUL.FTZ R125, R3, R125 ;  /* 0x0000007d037d7220 */ /* 0x000fe60000410000 */
[C---:B------:R-:W-:Y:S04]  /*13010*/  HMMA.16816.F32.BF16 R120, R212.reuse, R144, R120 ;  /* 0x00000090d478723c */ /* 0x040fe80000041878 */
[----:B-1----:R-:W-:Y:S01]  /*13020*/  FFMA.FTZ R2, R184, c[0x0][0x2d0], -R216 ;  /* 0x0000b400b8027a23 */ /* 0x002fe200000108d8 */
[----:B------:R-:W-:Y:S01]  /*13030*/  MOV R184, R183 ;  /* 0x000000b700b87202 */ /* 0x000fe20000000f00 */
[----:B------:R-:W-:Y:S01]  /*13040*/  IMAD.MOV.U32 R183, RZ, RZ, R182 ;  /* 0x000000ffffb77224 */ /* 0x000fe200078e00b6 */
[----:B------:R-:W-:Y:S01]  /*13050*/  MOV R182, R181 ;  /* 0x000000b500b67202 */ /* 0x000fe20000000f00 */
[----:B------:R1:W-:Y:S01]  /*13060*/  MUFU.EX2 R192, R2 ;  /* 0x0000000200c07308 */ /* 0x0003e20000000800 */
[----:B------:R-:W-:Y:S03]  /*13070*/  IMAD.MOV.U32 R181, RZ, RZ, R178 ;  /* 0x000000ffffb57224 */ /* 0x000fe600078e00b2 */
[----:B------:R-:W-:Y:S01]  /*13080*/  MOV R178, R128 ;  /* 0x0000008000b27202 */ /* 0x000fe20000000f00 */
[----:B------:R-:W-:Y:S01]  /*13090*/  IMAD.MOV.U32 R185, RZ, RZ, R183 ;  /* 0x000000ffffb97224 */ /* 0x000fe200078e00b7 */
[----:B------:R-:W2:Y:S01]  /*130a0*/  LDL.LU R128, [R1+0x13c] ;  /* 0x00013c0001807983 */ /* 0x000ea20000300800 */
[----:B------:R-:W-:Y:S01]  /*130b0*/  IMAD.MOV.U32 R183, RZ, RZ, R181 ;  /* 0x000000ffffb77224 */ /* 0x000fe200078e00b5 */
[----:B------:R-:W-:Y:S01]  /*130c0*/  F2FP.BF16.PACK_AB R144, R239, R247 ;  /* 0x000000f7ef90723e */ /* 0x000fe200000010ff */
[----:B------:R-:W-:Y:S01]  /*130d0*/  IMAD.MOV.U32 R181, RZ, RZ, R175 ;  /* 0x000000ffffb57224 */ /* 0x000fe200078e00af */
[----:B------:R-:W-:Y:S01]  /*130e0*/  MOV R175, R174 ;  /* 0x000000ae00af7202 */ /* 0x000fe20000000f00 */
[----:B------:R-:W-:Y:S01]  /*130f0*/  IMAD.MOV.U32 R174, RZ, RZ, R169 ;  /* 0x000000ffffae7224 */ /* 0x000fe200078e00a9 */
[----:B------:R-:W-:Y:S01]  /*13100*/  MOV R169, R167 ;  /* 0x000000a700a97202 */ /* 0x000fe20000000f00 */
[----:B------:R-:W-:Y:S01]  /*13110*/  IMAD.MOV.U32 R167, RZ, RZ, R164 ;  /* 0x000000ffffa77224 */ /* 0x000fe200078e00a4 */
[----:B------:R-:W-:Y:S01]  /*13120*/  MOV R164, R129 ;  /* 0x0000008100a47202 */ /* 0x000fe20000000f00 */
[----:B------:R-:W-:Y:S01]  /*13130*/  IMAD.MOV.U32 R186, RZ, RZ, R185 ;  /* 0x000000ffffba7224 */ /* 0x000fe200078e00b9 */
[----:B------:R-:W3:Y:S01]  /*13140*/  LDL.LU R129, [R1+0x138] ;  /* 0x0001380001817983 */ /* 0x000ee20000300800 */
[C---:B------:R-:W-:Y:S01]  /*13150*/  FMUL.FTZ R126, R0.reuse, R126 ;  /* 0x0000007e007e7220 */ /* 0x040fe20000410000 */
[----:B------:R-:W-:Y:S01]  /*13160*/  F2FP.BF16.PACK_AB R145, R249, R241 ;  /* 0x000000f1f991723e */ /* 0x000fe200000010ff */
[----:B------:R-:W-:Y:S01]  /*13170*/  FMUL.FTZ R127, R0, R127 ;  /* 0x0000007f007f7220 */ /* 0x000fe20000410000 */
[----:B------:R-:W-:Y:S01]  /*13180*/  MOV R187, R186 ;  /* 0x000000ba00bb7202 */ /* 0x000fe20000000f00 */
[--C-:B------:R-:W-:Y:S02]  /*13190*/  FFMA.FTZ R225, R170, c[0x0][0x2d0], -R143.reuse ;  /* 0x0000b400aae17a23 */ /* 0x100fe4000001088f */
[--C-:B------:R-:W-:Y:S01]  /*131a0*/  FFMA.FTZ R168, R168, c[0x0][0x2d0], -R143.reuse ;  /* 0x0000b400a8a87a23 */ /* 0x100fe2000001088f */
[----:B------:R-:W-:Y:S01]  /*131b0*/  MOV R188, R187 ;  /* 0x000000bb00bc7202 */ /* 0x000fe20000000f00 */
[--C-:B-1----:R-:W-:Y:S01]  /*131c0*/  FFMA.FTZ R2, R184, c[0x0][0x2d0], -R143.reuse ;  /* 0x0000b400b8027a23 */ /* 0x102fe2000001088f */
[-C--:B------:R-:W-:Y:S01]  /*131d0*/  HMMA.16816.F32.BF16 R124, R212, R146.reuse, R124 ;  /* 0x00000092d47c723c */ /* 0x080fe2000004187c */
[----:B------:R-:W-:Y:S01]  /*131e0*/  LDSM.16.MT88.4 R212, [R233+0x3900] ;  /* 0x00390000e9d4783b */ /* 0x000fe20000004200 */
[----:B------:R-:W-:Y:S01]  /*131f0*/  MUFU.EX2 R225, R225 ;  /* 0x000000e100e17308 */ /* 0x000fe20000000800 */
[----:B------:R-:W-:Y:S01]  /*13200*/  MOV R184, R182 ;  /* 0x000000b600b87202 */ /* 0x000fe20000000f00 */
[----:B------:R-:W-:Y:S01]  /*13210*/  IMAD.MOV.U32 R189, RZ, RZ, R188 ;  /* 0x000000ffffbd7224 */ /* 0x000fe200078e00bc */
[----:B------:R-:W-:Y:S01]  /*13220*/  MOV R182, R178 ;  /* 0x000000b200b67202 */ /* 0x000fe20000000f00 */
[----:B------:R-:W-:Y:S01]  /*13230*/  FFMA.FTZ R170, R140, c[0x0][0x2d0], -R143 ;  /* 0x0000b4008caa7a23 */ /* 0x000fe2000001088f */
[----:B------:R-:W-:Y:S01]  /*13240*/  MOV R185, R184 ;  /* 0x000000b800b97202 */ /* 0x000fe20000000f00 */
[----:B------:R-:W-:Y:S01]  /*13250*/  IMAD.MOV.U32 R184, RZ, RZ, R183 ;  /* 0x000000ffffb87224 */ /* 0x000fe200078e00b7 */
[----:B------:R-:W-:Y:S03]  /*13260*/  MOV R183, R182 ;  /* 0x000000b600b77202 */ /* 0x000fe60000000f00 */
[----:B------:R-:W-:Y:S01]  /*13270*/  IMAD.MOV.U32 R182, RZ, RZ, R181 ;  /* 0x000000ffffb67224 */ /* 0x000fe200078e00b5 */
        /* <DEDUP_REMOVED lines=40> */
[--C-:B------:R-:W-:Y:S01]  /*13500*/  FFMA.FTZ R161, R130, c[0x0][0x2d0], -R141.reuse ;  /* 0x0000b40082a17a23 */ /* 0x100fe2000001088d */
[----:B------:R-:W3:Y:S01]  /*13510*/  LDL.LU R164, [R1+0x74] ;  /* 0x0000740001a47983 */ /* 0x000ee20000300800 */
[--C-:B------:R-:W-:Y:S01]  /*13520*/  FFMA.FTZ R160, R131, c[0x0][0x2d0], -R141.reuse ;  /* 0x0000b40083a07a23 */ /* 0x100fe2000001088d */
[----:B------:R-:W-:Y:S01]  /*13530*/  MOV R159, R232 ;  /* 0x000000e8009f7202 */ /* 0x000fe20000000f00 */
[----:B------:R-:W-:Y:S01]  /*13540*/  FFMA.FTZ R231, R187, c[0x0][0x2d0], -R141 ;  /* 0x0000b400bbe77a23 */ /* 0x000fe2000001088d */
[----:B------:R-:W3:Y:S01]  /*13550*/  LDL.LU R130, [R1+0x134] ;  /* 0x0001340001827983 */ /* 0x000ee20000300800 */
[----:B------:R-:W-:Y:S01]  /*13560*/  MOV R191, R188 ;  /* 0x000000bc00bf7202 */ /* 0x000fe20000000f00 */
[----:B------:R-:W-:Y:S01]  /*13570*/  IMAD.MOV.U32 R187, RZ, RZ, R183 ;  /* 0x000000ffffbb7224 */ /* 0x000fe200078e00b7 */
[----:B------:R-:W-:Y:S01]  /*13580*/  MOV R188, R182 ;  /* 0x000000b600bc7202 */ /* 0x000fe20000000f00 */
[----:B------:R-:W3:Y:S01]  /*13590*/  LDL.LU R131, [R1+0x130] ;  /* 0x0001300001837983 */ /* 0x000ee20000300800 */
[----:B------:R-:W-:Y:S01]  /*135a0*/  IMAD.MOV.U32 R183, RZ, RZ, R174 ;  /* 0x000000ffffb77224 */ /* 0x000fe200078e00ae */
[----:B------:R-:W-:Y:S01]  /*135b0*/  MOV R174, R157 ;  /* 0x0000009d00ae7202 */ /* 0x000fe20000000f00 */
[----:B-1----:R-:W-:Y:S01]  /*135c0*/  FFMA.FTZ R2, R230, c[0x0][0x2d0], -R143 ;  /* 0x0000b400e6027a23 */ /* 0x002fe2000001088f */
[----:B------:R-:W3:Y:S01]  /*135d0*/  LDL.LU R232, [R1+0x12c] ;  /* 0x00012c0001e87983 */ /* 0x000ee20000300800 */
[----:B------:R-:W-:Y:S01]  /*135e0*/  IMAD.MOV.U32 R194, RZ, RZ, R189 ;  /* 0x000000ffffc27224 */ /* 0x000fe200078e00bd */
[----:B------:R-:W-:Y:S01]  /*135f0*/  MOV R189, R185 ;  /* 0x000000b900bd7202 */ /* 0x000fe20000000f00 */
[----:B------:R-:W-:Y:S01]  /*13600*/  IMAD.MOV.U32 R204, RZ, RZ, R174 ;  /* 0x000000ffffcc7224 */ /* 0x000fe200078e00ae */
[----:B------:R1:W1:Y:S01]  /*13610*/  MUFU.EX2 R193, R2 ;  /* 0x0000000200c17308 */ /* 0x0002620000000800 */
[----:B------:R-:W-:Y:S01]  /*13620*/  IMAD.MOV.U32 R190, RZ, RZ, R186 ;  /* 0x000000ffffbe7224 */ /* 0x000fe200078e00ba */
[----:B------:R-:W-:Y:S01]  /*13630*/  MOV R185, R175 ;  /* 0x000000af00b97202 */ /* 0x000fe20000000f00 */
[----:B------:R-:W-:Y:S01]  /*13640*/  IMAD.MOV.U32 R175, RZ, RZ, R158 ;  /* 0x000000ffffaf7224 */ /* 0x000fe200078e009e */
[----:B------:R-:W-:Y:S01]  /*13650*/  MOV R182, R167 ;  /* 0x000000a700b67202 */ /* 0x000fe20000000f00 */
[----:B------:R-:W-:Y:S01]  /*13660*/  FFMA.FTZ R230, R190, c[0x0][0x2d0], -R142 ;  /* 0x0000b400bee67a23 */ /* 0x000fe2000001088e */
[----:B------:R-:W-:Y:S01]  /*13670*/  MOV R167, R156 ;  /* 0x0000009c00a77202 */ /* 0x000fe20000000f00 */
[----:B------:R-:W-:Y:S01]  /*13680*/  IMAD.MOV.U32 R186, RZ, RZ, R181 ;  /* 0x000000ffffba7224 */ /* 0x000fe200078e00b5 */
[----:B------:R-:W-:Y:S01]  /*13690*/  MOV R181, R159 ;  /* 0x0000009f00b57202 */ /* 0x000fe20000000f00 */
[----:B------:R-:W-:Y:S01]  /*136a0*/  IMAD.MOV.U32 R203, RZ, RZ, R182 ;  /* 0x000000ffffcb7224 */ /* 0x000fe200078e00b6 */
[----:B------:R-:W2:Y:S01]  /*136b0*/  LDSM.16.MT88.4 R156, [R234+0x900] ;  /* 0x00090000ea9c783b */ /* 0x000ea20000004200 */
[----:B------:R-:W-:Y:S01]  /*136c0*/  MOV R190, R183 ;  /* 0x000000b700be7202 */ /* 0x000fe20000000f00 */
[----:B------:R1:W-:Y:S01]  /*136d0*/  MUFU.EX2 R201, R161 ;  /* 0x000000a100c97308 */ /* 0x0003e20000000800 */
[----:B------:R-:W-:Y:S01]  /*136e0*/  MOV R182, R167 ;  /* 0x000000a700b67202 */ /* 0x000fe20000000f00 */
[----:B------:R-:W-:Y:S01]  /*136f0*/  IMAD.MOV.U32 R199, RZ, RZ, R189 ;  /* 0x000000ffffc77224 */ /* 0x000fe200078e00bd */
[----:B------:R-:W-:Y:S01]  /*13700*/  MOV R167, R153 ;  /* 0x0000009900a77202 */ /* 0x000fe20000000f00 */
[--C-:B------:R-:W-:Y:S01]  /*13710*/  FFMA.FTZ R138, R185, c[0x0][0x2d0], -R216.reuse ;  /* 0x0000b400b98a7a23 */ /* 0x100fe200000108d8 */
[----:B----4-:R-:W-:Y:S01]  /*13720*/  F2FP.BF16.PACK_AB R153, R251, R180 ;  /* 0x000000b4fb99723e */ /* 0x010fe200000010ff */
[----:B------:R-:W-:Y:S01]  /*13730*/  FFMA.FTZ R226, R184, c[0x0][0x2d0], -R143 ;  /* 0x0000b400b8e27a23 */ /* 0x000fe2000001088f */
[----:B------:R-:W-:Y:S01]  /*13740*/  MOV R183, R155 ;  /* 0x0000009b00b77202 */ /* 0x000fe20000000f00 */
[----:B------:R-:W-:Y:S01]  /*13750*/  FFMA.FTZ R224, R188, c[0x0][0x2d0], -R216 ;  /* 0x0000b400bce07a23 */ /* 0x000fe200000108d8 */
[----:B------:R-:W-:Y:S01]  /*13760*/  MOV R200, R175 ;  /* 0x000000af00c87202 */ /* 0x000fe20000000f00 */
[----:B------:R-:W-:Y:S01]  /*13770*/  MUFU.EX2 R230, R230 ;  /* 0x000000e600e67308 */ /* 0x000fe20000000800 */
[----:B------:R-:W-:Y:S01]  /*13780*/  MOV R189, R186 ;  /* 0x000000ba00bd7202 */ /* 0x000fe20000000f00 */
[--C-:B-1----:R-:W-:Y:S01]  /*13790*/  FFMA.FTZ R2, R194, c[0x0][0x2d0], -R142.reuse ;  /* 0x0000b400c2027a23 */ /* 0x102fe2000001088e */
[----:B------:R-:W-:Y:S07]  /*137a0*/  F2FP.BF16.PACK_AB R155, R193, R178 ;  /* 0x000000b2c19b723e */ /* 0x000fee00000010ff */
[----:B------:R-:W-:Y:S01]  /*137b0*/  MUFU.EX2 R202, R2 ;  /* 0x0000000200ca7308 */ /* 0x000fe20000000800 */
[----:B------:R-:W4:Y:S09]  /*137c0*/  LDL.LU R161, [R1+0x9c] ;  /* 0x00009c0001a17983 */ /* 0x000f320000300800 */
[----:B------:R1:W-:Y:S10]  /*137d0*/  MUFU.EX2 R175, R160 ;  /* 0x000000a000af7308 */ /* 0x0003f40000000800 */
[----:B------:R-:W1:Y:S10]  /*137e0*/  MUFU.EX2 R194, R162 ;  /* 0x000000a200c27308 */ /* 0x000e740000000800 */
[----:B------:R-:W-:Y:S01]  /*137f0*/  MUFU.EX2 R186, R163 ;  /* 0x000000a300ba7308 */ /* 0x000fe20000000800 */
[----:B-1----:R-:W4:Y:S09]  /*13800*/  LDL.LU R160, [R1+0xa4] ;  /* 0x0000a40001a07983 */ /* 0x002f320000300800 */
[----:B------:R-:W-:Y:S01]  /*13810*/  MUFU.EX2 R224, R224 ;  /* 0x000000e000e07308 */ /* 0x000fe20000000800 */
[----:B------:R-:W-:Y:S09]  /*13820*/  F2FP.BF16.PACK_AB R140, R201, R194 ;  /* 0x000000c2c98c723e */ /* 0x000ff200000010ff */
[----:B------:R-:W-:Y:S10]  /*13830*/  MUFU.EX2 R231, R231 ;  /* 0x000000e700e77308 */ /* 0x000ff40000000800 */
[----:B------:R-:W-:Y:S01]  /*13840*/  MUFU.EX2 R226, R226 ;  /* 0x000000e200e27308 */ /* 0x000fe20000000800 */
[C---:B--2---:R-:W-:Y:S02]  /*13850*/  FMUL.FTZ R128, R133.reuse, R128 ;  /* 0x0000008085807220 */ /* 0x044fe40000410000 */
[----:B---3--:R-:W-:Y:S02]  /*13860*/  FMUL.FTZ R129, R133, R129 ;  /* 0x0000008185817220 */ /* 0x008fe40000410000 */
[----:B------:R-:W-:Y:S02]  /*13870*/  FFMA.FTZ R164, R164, c[0x0][0x2d0], -R141 ;  /* 0x0000b400a4a47a23 */ /* 0x000fe4000001088d */
[----:B------:R-:W-:Y:S01]  /*13880*/  FFMA.FTZ R141, R191, c[0x0][0x2d0], -R142 ;  /* 0x0000b400bf8d7a23 */ /* 0x000fe2000001088e */
[----:B------:R-:W-:Y:S01]  /*13890*/  MOV R191, R181 ;  /* 0x000000b500bf7202 */ /* 0x000fe20000000f00 */
[----:B------:R-:W2:Y:S01]  /*138a0*/  LDL.LU R142, [R1+0x98] ;  /* 0x00009800018e7983 */ /* 0x000ea20000300800 */
[----:B------:R-:W-:Y:S01]  /*138b0*/  FMUL.FTZ R130, R132, R130 ;  /* 0x0000008284827220 */ /* 0x000fe20000410000 */
[----:B------:R1:W3:Y:S01]  /*138c0*/  MUFU.EX2 R174, R141 ;  /* 0x0000008d00ae7308 */ /* 0x0002e20000000800 */
[----:B------:R-:W-:Y:S01]  /*138d0*/  IMAD.MOV.U32 R181, RZ, RZ, R154 ;  /* 0x000000ffffb57224 */ /* 0x000fe200078e009a */
[----:B------:R-:W-:Y:S01]  /*138e0*/  F2FP.BF16.PACK_AB R154, R192, R179 ;  /* 0x000000b3c09a723e */ /* 0x000fe200000010ff */
[----:B------:R-:W-:Y:S02]  /*138f0*/  FMUL.FTZ R131, R132, R131 ;  /* 0x0000008384837220 */ /* 0x000fe40000410000 */
[----:B------:R-:W-:Y:S05]  /*13900*/  IMAD.MOV.U32 R198, RZ, RZ, R232 ;  /* 0x000000ffffc67224 */ /* 0x000fea00078e00e8 */
[----:B------:R-:W-:Y:S01]  /*13910*/  HMMA.16816.F32.BF16 R128, R208, R146, R128 ;  /* 0x00000092d080723c */ /* 0x000fe20000041880 */
[----:B------:R-:W-:Y:S03]  /*13920*/  MUFU.EX2 R232, R139 ;  /* 0x0000008b00e87308 */ /* 0x000fe60000000800 */
[--C-:B------:R-:W-:Y:S03]  /*13930*/  FFMA.FTZ R2, R198, c[0x0][0x2d0], -R216.reuse ;  /* 0x0000b400c6027a23 */ /* 0x100fe600000108d8 */
[----:B------:R-:W-:Y:S02]  /*13940*/  F2FP.BF16.PACK_AB R146, R177, R243 ;  /* 0x000000f3b192723e */ /* 0x000fe400000010ff */
[----:B------:R-:W-:Y:S02]  /*13950*/  F2FP.BF16.PACK_AB R147, R176, R196 ;  /* 0x000000c4b093723e */ /* 0x000fe400000010ff */
[----:B------:R-:W-:Y:S01]  /*13960*/  MUFU.EX2 R184, R164 ;  /* 0x000000a400b87308 */ /* 0x000fe20000000800 */
[----:B-1----:R-:W2:Y:S04]  /*13970*/  LDL.LU R141, [R1+0xa0] ;  /* 0x0000a000018d7983 */ /* 0x002ea80000300800 */
[-C--:B------:R-:W-:Y:S05]  /*13980*/  HMMA.16816.F32.BF16 R4, R144, R148.reuse, R4 ;  /* 0x000000949004723c */ /* 0x080fea0000041804 */
[----:B------:R1:W-:Y:S03]  /*13990*/  MUFU.EX2 R198, R2 ;  /* 0x0000000200c67308 */ /* 0x0003e60000000800 */
[C---:B------:R-:W-:Y:S08]  /*139a0*/  HMMA.16816.F32.BF16 R8, R152.reuse, R148, R8 ;  /* 0x000000949808723c */ /* 0x040ff00000041808 */
[-C--:B------:R-:W-:Y:S04]  /*139b0*/  HMMA.16816.F32.BF16 R12, R152, R150.reuse, R12 ;  /* 0x00000096980c723c */ /* 0x080fe8000004180c */
[----:B----4-:R-:W-:Y:S04]  /*139c0*/  FFMA.FTZ R133, R133, R161, R169 ;  /* 0x000000a185857223 */ /* 0x010fe800000100a9 */
[C---:B------:R-:W-:Y:S01]  /*139d0*/  HMMA.16816.F32.BF16 R16, R144.reuse, R150, R16 ;  /* 0x000000969010723c */ /* 0x040fe20000041810 */
[----:B------:R-:W4:Y:S03]  /*139e0*/  LDSM.16.MT88.4 R148, [R236+0x900] ;  /* 0x00090000ec94783b */ /* 0x000f260000004200 */
[----:B-1----:R-:W-:Y:S04]  /*139f0*/  FFMA.FTZ R2, R204, c[0x0][0x2d0], -R216 ;  /* 0x0000b400cc027a23 */ /* 0x002fe800000108d8 */
[-C--:B------:R-:W-:Y:S01]  /*13a00*/  HMMA.16816.F32.BF16 R20, R144, R156.reuse, R20 ;  /* 0x0000009c9014723c */ /* 0x080fe20000041814 */
[----:B------:R-:W-:Y:S01]  /*13a10*/  LDSM.16.MT88.4 R204, [R235+0x1900] ;  /* 0x00190000ebcc783b */ /* 0x000fe20000004200 */
[----:B------:R1:W1:Y:S06]  /*13a20*/  MUFU.EX2 R209, R2 ;  /* 0x0000000200d17308 */ /* 0x00026c0000000800 */
[C---:B------:R-:W-:Y:S08]  /*13a30*/  HMMA.16816.F32.BF16 R24, R152.reuse, R156, R24 ;  /* 0x0000009c9818723c */ /* 0x040ff00000041818 */
[-C--:B------:R-:W-:Y:S04]  /*13a40*/  HMMA.16816.F32.BF16 R28, R152, R158.reuse, R28 ;  /* 0x0000009e981c723c */ /* 0x080fe8000004181c */
[----:B------:R-:W-:Y:S02]  /*13a50*/  FFMA.FTZ R169, R0, R160, R228 ;  /* 0x000000a000a97223 */ /* 0x000fe400000100e4 */
[----:B------:R-:W-:Y:S01]  /*13a60*/  LDSM.16.MT88.4 R160, [R233+0x3100] ;  /* 0x00310000e9a0783b */ /* 0x000fe20000004200 */
[----:B------:R-:W-:Y:S01]  /*13a70*/  FADD.FTZ R0, R183, R133 ;  /* 0x00000085b7007221 */ /* 0x000fe20000010000 */
[C---:B------:R-:W-:Y:S01]  /*13a80*/  HMMA.16816.F32.BF16 R32, R144.reuse, R158, R32 ;  /* 0x0000009e9020723c */ /* 0x040fe20000041820 */
[----:B------:R-:W-:Y:S03]  /*13a90*/  MUFU.EX2 R183, R166 ;  /* 0x000000a600b77308 */ /* 0x000fe60000000800 */
[----:B------:R-:W-:Y:S02]  /*13aa0*/  FADD.FTZ R0, R137, R0 ;  /* 0x0000000089007221 */ /* 0x000fe40000010000 */
[----:B------:R-:W3:Y:S01]  /*13ab0*/  LDSM.16.MT88.4 R156, [R235+0x900] ;  /* 0x00090000eb9c783b */ /* 0x000ee20000004200 */
[--C-:B-1----:R-:W-:Y:S01]  /*13ac0*/  FFMA.FTZ R2, R200, c[0x0][0x2d0], -R143.reuse ;  /* 0x0000b400c8027a23 */ /* 0x102fe2000001088f */
[-C--:B----4-:R-:W-:Y:S03]  /*13ad0*/  HMMA.16816.F32.BF16 R36, R144, R148.reuse, R36 ;  /* 0x000000949024723c */ /* 0x090fe60000041824 */
[----:B------:R-:W-:Y:S03]  /*13ae0*/  MUFU.EX2 R133, R170 ;  /* 0x000000aa00857308 */ /* 0x000fe60000000800 */
[----:B------:R-:W4:Y:S02]  /*13af0*/  LDL.LU R137, [R1+0x128] ;  /* 0x0001280001897983 */ /* 0x000f240000300800 */
[C---:B------:R-:W-:Y:S05]  /*13b00*/  HMMA.16816.F32.BF16 R40, R152.reuse, R148, R40 ;  /* 0x000000949828723c */ /* 0x040fea0000041828 */
[----:B------:R1:W-:Y:S03]  /*13b10*/  MUFU.EX2 R200, R2 ;  /* 0x0000000200c87308 */ /* 0x0003e60000000800 */
[-C--:B------:R-:W-:Y:S07]  /*13b20*/  HMMA.16816.F32.BF16 R44, R152, R150.reuse, R44 ;  /* 0x00000096982c723c */ /* 0x080fee000004182c */
[----:B------:R-:W-:Y:S01]  /*13b30*/  MUFU.EX2 R228, R138 ;  /* 0x0000008a00e47308 */ /* 0x000fe20000000800 */
[C---:B------:R-:W-:Y:S01]  /*13b40*/  HMMA.16816.F32.BF16 R48, R144.reuse, R150, R48 ;  /* 0x000000969030723c */ /* 0x040fe20000041830 */
[----:B------:R-:W3:Y:S08]  /*13b50*/  LDSM.16.MT88.4 R148, [R233+0x2900] ;  /* 0x00290000e994783b */ /* 0x000ef00000004200 */
[----:B------:R-:W-:Y:S03]  /*13b60*/  MUFU.EX2 R138, R168 ;  /* 0x000000a8008a7308 */ /* 0x000fe60000000800 */
[--C-:B-1----:R-:W-:Y:S01]  /*13b70*/  FFMA.FTZ R2, R203, c[0x0][0x2d0], -R143.reuse ;  /* 0x0000b400cb027a23 */ /* 0x102fe2000001088f */
[-C--:B---3--:R-:W-:Y:S03]  /*13b80*/  HMMA.16816.F32.BF16 R52, R144, R156.reuse, R52 ;  /* 0x0000009c9034723c */ /* 0x088fe60000041834 */
[----:B------:R-:W-:Y:S03]  /*13b90*/  MOV R203, R167 ;  /* 0x000000a700cb7202 */ /* 0x000fe60000000f00 */
[----:B------:R1:W3:Y:S02]  /*13ba0*/  MUFU.EX2 R210, R2 ;  /* 0x0000000200d27308 */ /* 0x0002e40000000800 */
[C---:B------:R-:W-:Y:S08]  /*13bb0*/  HMMA.16816.F32.BF16 R56, R152.reuse, R156, R56 ;  /* 0x0000009c9838723c */ /* 0x040ff00000041838 */
[-C--:B------:R-:W-:Y:S08]  /*13bc0*/  HMMA.16816.F32.BF16 R60, R152, R158.reuse, R60 ;  /* 0x0000009e983c723c */ /* 0x080ff0000004183c */
[C---:B------:R-:W-:Y:S01]  /*13bd0*/  HMMA.16816.F32.BF16 R64, R144.reuse, R158, R64 ;  /* 0x0000009e9040723c */ /* 0x040fe20000041840 */
[----:B------:R-:W3:Y:S03]  /*13be0*/  LDSM.16.MT88.4 R156, [R234+0x2900] ;  /* 0x00290000ea9c783b */ /* 0x000ee60000004200 */
[--C-:B-1----:R-:W-:Y:S02]  /*13bf0*/  FFMA.FTZ R2, R199, c[0x0][0x2d0], -R216.reuse ;  /* 0x0000b400c7027a23 */ /* 0x102fe400000108d8 */
[----:B------:R-:W-:Y:S02]  /*13c00*/  MUFU.EX2 R199, R173 ;  /* 0x000000ad00c77308 */ /* 0x000fe40000000800 */
[-C--:B------:R-:W-:Y:S08]  /*13c10*/  HMMA.16816.F32.BF16 R68, R144, R148.reuse, R68 ;  /* 0x000000949044723c */ /* 0x080ff00000041844 */
[C---:B------:R-:W-:Y:S01]  /*13c20*/  HMMA.16816.F32.BF16 R72, R152.reuse, R148, R72 ;  /* 0x000000949848723c */ /* 0x040fe20000041848 */
[----:B------:R1:W-:Y:S07]  /*13c30*/  MUFU.EX2 R139, R2 ;  /* 0x00000002008b7308 */ /* 0x0003ee0000000800 */
[-C--:B------:R-:W-:Y:S08]  /*13c40*/  HMMA.16816.F32.BF16 R76, R152, R150.reuse, R76 ;  /* 0x00000096984c723c */ /* 0x080ff0000004184c */
[C---:B------:R-:W-:Y:S01]  /*13c50*/  HMMA.16816.F32.BF16 R80, R144.reuse, R150, R80 ;  /* 0x000000969050723c */ /* 0x040fe20000041850 */
[----:B------:R-:W1:Y:S07]  /*13c60*/  LDSM.16.MT88.4 R148, [R236+0x2900] ;  /* 0x00290000ec94783b */ /* 0x000e6e0000004200 */
[-C--:B---3--:R-:W-:Y:S04]  /*13c70*/  HMMA.16816.F32.BF16 R84, R144, R156.reuse, R84 ;  /* 0x0000009c9054723c */ /* 0x088fe80000041854 */
[--C-:B-1----:R-:W-:Y:S02]  /*13c80*/  FFMA.FTZ R2, R195, c[0x0][0x2d0], -R216.reuse ;  /* 0x0000b400c3027a23 */ /* 0x102fe400000108d8 */
[----:B------:R-:W-:Y:S02]  /*13c90*/  MUFU.EX2 R195, R172 ;  /* 0x000000ac00c37308 */ /* 0x000fe40000000800 */
[C---:B------:R-:W-:Y:S08]  /*13ca0*/  HMMA.16816.F32.BF16 R88, R152.reuse, R156, R88 ;  /* 0x0000009c9858723c */ /* 0x040ff00000041858 */
[----:B------:R1:W3:Y:S01]  /*13cb0*/  MUFU.EX2 R211, R2 ;  /* 0x0000000200d37308 */ /* 0x0002e20000000800 */
[-C--:B------:R-:W-:Y:S08]  /*13cc0*/  HMMA.16816.F32.BF16 R92, R152, R158.reuse, R92 ;  /* 0x0000009e985c723c */ /* 0x080ff0000004185c */
[C---:B------:R-:W-:Y:S01]  /*13cd0*/  HMMA.16816.F32.BF16 R96, R144.reuse, R158, R96 ;  /* 0x0000009e9060723c */ /* 0x040fe20000041860 */
[----:B------:R-:W3:Y:S07]  /*13ce0*/  LDSM.16.MT88.4 R156, [R235+0x2900] ;  /* 0x00290000eb9c783b */ /* 0x000eee0000004200 */
[-C--:B------:R-:W-:Y:S04]  /*13cf0*/  HMMA.16816.F32.BF16 R100, R144, R148.reuse, R100 ;  /* 0x000000949064723c */ /* 0x080fe80000041864 */
[--C-:B-1----:R-:W-:Y:S04]  /*13d00*/  FFMA.FTZ R2, R191, c[0x0][0x2d0], -R143.reuse ;  /* 0x0000b400bf027a23 */ /* 0x102fe8000001088f */
[C---:B------:R-:W-:Y:S01]  /*13d10*/  HMMA.16816.F32.BF16 R104, R152.reuse, R148, R104 ;  /* 0x000000949868723c */ /* 0x040fe20000041868 */
[----:B------:R1:W-:Y:S07]  /*13d20*/  MUFU.EX2 R208, R2 ;  /* 0x0000000200d07308 */ /* 0x0003ee0000000800 */
[-C--:B------:R-:W-:Y:S08]  /*13d30*/  HMMA.16816.F32.BF16 R108, R152, R150.reuse, R108 ;  /* 0x00000096986c723c */ /* 0x080ff0000004186c */
[C---:B------:R-:W-:Y:S01]  /*13d40*/  HMMA.16816.F32.BF16 R112, R144.reuse, R150, R112 ;  /* 0x000000969070723c */ /* 0x040fe20000041870 */
[----:B------:R-:W2:Y:S07]  /*13d50*/  LDSM.16.MT88.4 R148, [R233+0x1100] ;  /* 0x00110000e994783b */ /* 0x000eae0000004200 */
[-C--:B---3--:R-:W-:Y:S04]  /*13d60*/  HMMA.16816.F32.BF16 R116, R144, R156.reuse, R116 ;  /* 0x0000009c9074723c */ /* 0x088fe80000041874 */
[----:B-1----:R-:W-:Y:S01]  /*13d70*/  FFMA.FTZ R2, R190, c[0x0][0x2d0], -R143 ;  /* 0x0000b400be027a23 */ /* 0x002fe2000001088f */
[----:B------:R-:W-:Y:S03]  /*13d80*/  F2FP.BF16.PACK_AB R143, R186, R174 ;  /* 0x000000aeba8f723e */ /* 0x000fe600000010ff */
[----:B------:R1:W3:Y:S01]  /*13d90*/  MUFU.EX2 R185, R2 ;  /* 0x0000000200b97308 */ /* 0x0002e20000000800 */
[C---:B------:R-:W-:Y:S08]  /*13da0*/  HMMA.16816.F32.BF16 R120, R152.reuse, R156, R120 ;  /* 0x0000009c9878723c */ /* 0x040ff00000041878 */
[-C--:B------:R-:W-:Y:S01]  /*13db0*/  HMMA.16816.F32.BF16 R124, R152, R158.reuse, R124 ;  /* 0x0000009e987c723c */ /* 0x080fe2000004187c */
[----:B------:R-:W2:Y:S07]  /*13dc0*/  LDSM.16.MT88.4 R152, [R234+0x1100] ;  /* 0x00110000ea98783b */ /* 0x000eae0000004200 */
[----:B------:R-:W-:Y:S01]  /*13dd0*/  HMMA.16816.F32.BF16 R128, R144, R158, R128 ;  /* 0x0000009e9080723c */ /* 0x000fe20000041880 */
[----:B------:R-:W2:Y:S06]  /*13de0*/  LDSM.16.MT88.4 R156, [R236+0x1100] ;  /* 0x00110000ec9c783b */ /* 0x000eac0000004200 */
[----:B------:R-:W-:Y:S01]  /*13df0*/  F2FP.BF16.PACK_AB R144, R209, R198 ;  /* 0x000000c6d190723e */ /* 0x000fe200000010ff */
[--C-:B-1----:R-:W-:Y:S01]  /*13e00*/  FFMA.FTZ R2, R189, c[0x0][0x2d0], -R216.reuse ;  /* 0x0000b400bd027a23 */ /* 0x102fe200000108d8 */
[----:B------:R-:W-:Y:S01]  /*13e10*/  F2FP.BF16.PACK_AB R145, R210, R200 ;  /* 0x000000c8d291723e */ /* 0x000fe200000010ff */
[----:B------:R-:W-:Y:S02]  /*13e20*/  LDSM.16.MT88.4 R188, [R236+0x1900] ;  /* 0x00190000ecbc783b */ /* 0x000fe40000004200 */
[----:B------:R-:W-:Y:S01]  /*13e30*/  F2FP.BF16.PACK_AB R146, R211, R139 ;  /* 0x0000008bd392723e */ /* 0x000fe200000010ff */
[----:B------:R-:W-:Y:S01]  /*13e40*/  FFMA.FTZ R216, R187, c[0x0][0x2d0], -R216 ;  /* 0x0000b400bbd87a23 */ /* 0x000fe200000108d8 */
[----:B---3--:R-:W-:Y:S01]  /*13e50*/  F2FP.BF16.PACK_AB R147, R185, R208 ;  /* 0x000000d0b993723e */ /* 0x008fe200000010ff */
[----:B------:R1:W-:Y:S01]  /*13e60*/  MUFU.EX2 R187, R171 ;  /* 0x000000ab00bb7308 */ /* 0x0003e20000000800 */
[----:B--2---:R-:W-:Y:S01]  /*13e70*/  FFMA.FTZ R132, R132, R142, R229 ;  /* 0x0000008e84847223 */ /* 0x004fe200000100e5 */
[----:B------:R-:W-:Y:S03]  /*13e80*/  F2FP.BF16.PACK_AB R142, R232, R175 ;  /* 0x000000afe88e723e */ /* 0x000fe600000010ff */
[----:B------:R-:W-:Y:S04]  /*13e90*/  FADD.FTZ R132, R182, R132 ;  /* 0x00000084b6847221 */ /* 0x000fe80000010000 */
[----:B------:R-:W-:Y:S01]  /*13ea0*/  FADD.FTZ R132, R237, R132 ;  /* 0x00000084ed847221 */ /* 0x000fe20000010000 */
[----:B------:R2:W-:Y:S01]  /*13eb0*/  MUFU.EX2 R182, R165 ;  /* 0x000000a500b67308 */ /* 0x0005e20000000800 */
[----:B------:R3:W5:Y:S02]  /*13ec0*/  LDL.LU R237, [R1+0x124] ;  /* 0x0001240001ed7983 */ /* 0x0007640000300800 */
[----:B------:R-:W-:Y:S02]  /*13ed0*/  FADD.FTZ R132, R240, R132 ;  /* 0x00000084f0847221 */ /* 0x000fe40000010000 */
[----:B------:R3:W5:Y:S01]  /*13ee0*/  LDL.LU R240, [R1+0x114] ;  /* 0x0001140001f07983 */ /* 0x0007620000300800 */
[----:B-1----:R-:W-:Y:S02]  /*13ef0*/  MOV R171, R209 ;  /* 0x000000d100ab7202 */ /* 0x002fe40000000f00 */
[----:B------:R-:W-:Y:S01]  /*13f00*/  F2FP.BF16.PACK_AB R209, R225, R226 ;  /* 0x000000e2e1d1723e */ /* 0x000fe200000010ff */
[----:B------:R-:W-:Y:S01]  /*13f10*/  FFMA.FTZ R3, R3, R141, R227 ;  /* 0x0000008d03037223 */ /* 0x000fe200000100e3 */
[----:B------:R-:W-:Y:S01]  /*13f20*/  F2FP.BF16.PACK_AB R141, R202, R197 ;  /* 0x000000c5ca8d723e */ /* 0x000fe200000010ff */
[----:B------:R1:W1:Y:S02]  /*13f30*/  MUFU.EX2 R227, R2 ;  /* 0x0000000200e37308 */ /* 0x0002640000000800 */
[----:B------:R-:W-:Y:S01]  /*13f40*/  FADD.FTZ R3, R218, R3 ;  /* 0x00000003da037221 */ /* 0x000fe20000010000 */
[----:B--2---:R-:W-:Y:S03]  /*13f50*/  LDSM.16.MT88.4 R164, [R236+0x3100] ;  /* 0x00310000eca4783b */ /* 0x004fe60000004200 */
[-C--:B------:R-:W-:Y:S05]  /*13f60*/  HMMA.16816.F32.BF16 R4, R140, R148.reuse, R4 ;  /* 0x000000948c04723c */ /* 0x080fea0000041804 */
[----:B------:R-:W-:Y:S02]  /*13f70*/  FADD.FTZ R229, R244, R3 ;  /* 0x00000003f4e57221 */ /* 0x000fe40000010000 */
[----:B------:R3:W5:Y:S01]  /*13f80*/  LDL.LU R244, [R1+0x120] ;  /* 0x0001200001f47983 */ /* 0x0007620000300800 */
[C---:B------:R-:W-:Y:S08]  /*13f90*/  HMMA.16816.F32.BF16 R8, R144.reuse, R148, R8 ;  /* 0x000000949008723c */ /* 0x040ff00000041808 */
[-C--:B------:R-:W-:Y:S04]  /*13fa0*/  HMMA.16816.F32.BF16 R12, R144, R150.reuse, R12 ;  /* 0x00000096900c723c */ /* 0x080fe8000004180c */
[----:B-1----:R-:W-:Y:S04]  /*13fb0*/  FADD.FTZ R2, R217, R169 ;  /* 0x000000a9d9027221 */ /* 0x002fe80000010000 */
[C---:B------:R-:W-:Y:S01]  /*13fc0*/  HMMA.16816.F32.BF16 R16, R140.reuse, R150, R16 ;  /* 0x000000968c10723c */ /* 0x040fe20000041810 */
[----:B------:R-:W1:Y:S03]  /*13fd0*/  LDSM.16.MT88.4 R148, [R235+0x1100] ;  /* 0x00110000eb94783b */ /* 0x000e660000004200 */
[----:B------:R-:W-:Y:S02]  /*13fe0*/  FADD.FTZ R3, R242, R2 ;  /* 0x00000002f2037221 */ /* 0x000fe40000010000 */
[----:B------:R-:W-:Y:S01]  /*13ff0*/  FADD.FTZ R2, R238, R0 ;  /* 0x00000000ee027221 */ /* 0x000fe20000010000 */
[----:B------:R-:W-:Y:S01]  /*14000*/  MOV R0, R208 ;  /* 0x000000d000007202 */ /* 0x000fe20000000f00 */
[-C--:B------:R-:W-:Y:S01]  /*14010*/  HMMA.16816.F32.BF16 R20, R140, R152.reuse, R20 ;  /* 0x000000988c14723c */ /* 0x080fe20000041814 */
[----:B------:R3:W5:Y:S03]  /*14020*/  LDL.LU R242, [R1+0x11c] ;  /* 0x00011c0001f27983 */ /* 0x0007660000300800 */
[----:B------:R-:W-:Y:S01]  /*14030*/  FADD.FTZ R3, R246, R3 ;  /* 0x00000003f6037221 */ /* 0x000fe20000010000 */
[----:B------:R3:W5:Y:S01]  /*14040*/  LDL.LU R238, [R1+0x118] ;  /* 0x0001180001ee7983 */ /* 0x0007620000300800 */
[----:B------:R-:W-:Y:S01]  /*14050*/  FADD.FTZ R2, R247, R2 ;  /* 0x00000002f7027221 */ /* 0x000fe20000010000 */
[----:B------:R-:W-:Y:S01]  /*14060*/  F2FP.BF16.PACK_AB R208, R227, R228 ;  /* 0x000000e4e3d0723e */ /* 0x000fe200000010ff */
[C---:B------:R-:W-:Y:S01]  /*14070*/  HMMA.16816.F32.BF16 R24, R144.reuse, R152, R24 ;  /* 0x000000989018723c */ /* 0x040fe20000041818 */
[----:B------:R3:W5:Y:S03]  /*14080*/  LDL.LU R246, [R1+0x10c] ;  /* 0x00010c0001f67983 */ /* 0x0007660000300800 */
[----:B------:R-:W-:Y:S01]  /*14090*/  FADD.FTZ R2, R239, R2 ;  /* 0x00000002ef027221 */ /* 0x000fe20000010000 */
[----:B------:R3:W5:Y:S03]  /*140a0*/  LDL.LU R247, [R1+0x108] ;  /* 0x0001080001f77983 */ /* 0x0007660000300800 */
[-C--:B------:R-:W-:Y:S01]  /*140b0*/  HMMA.16816.F32.BF16 R28, R144, R154.reuse, R28 ;  /* 0x0000009a901c723c */ /* 0x080fe2000004181c */
[----:B------:R3:W5:Y:S07]  /*140c0*/  LDL.LU R239, [R1+0xf8] ;  /* 0x0000f80001ef7983 */ /* 0x00076e0000300800 */
[C---:B------:R-:W-:Y:S01]  /*140d0*/  HMMA.16816.F32.BF16 R32, R140.reuse, R154, R32 ;  /* 0x0000009a8c20723c */ /* 0x040fe20000041820 */
[----:B------:R-:W2:Y:S07]  /*140e0*/  LDSM.16.MT88.4 R152, [R234+0x3100] ;  /* 0x00310000ea98783b */ /* 0x000eae0000004200 */
        /* <DEDUP_REMOVED lines=8> */
[C---:B------:R-:W-:Y:S08]  /*14170*/  HMMA.16816.F32.BF16 R64, R140.reuse, R150, R64 ;  /* 0x000000968c40723c */ /* 0x040ff00000041840 */
[-C--:B------:R-:W-:Y:S08]  /*14180*/  HMMA.16816.F32.BF16 R68, R140, R160.reuse, R68 ;  /* 0x000000a08c44723c */ /* 0x080ff00000041844 */
[C---:B------:R-:W-:Y:S08]  /*14190*/  HMMA.16816.F32.BF16 R72, R144.reuse, R160, R72 ;  /* 0x000000a09048723c */ /* 0x040ff00000041848 */
[-C--:B------:R-:W-:Y:S08]  /*141a0*/  HMMA.16816.F32.BF16 R76, R144, R162.reuse, R76 ;  /* 0x000000a2904c723c */ /* 0x080ff0000004184c */
[C---:B------:R-:W-:Y:S01]  /*141b0*/  HMMA.16816.F32.BF16 R80, R140.reuse, R162, R80 ;  /* 0x000000a28c50723c */ /* 0x040fe20000041850 */
[----:B------:R-:W1:Y:S07]  /*141c0*/  LDSM.16.MT88.4 R160, [R233+0x1900] ;  /* 0x00190000e9a0783b */ /* 0x000e6e0000004200 */
[-C--:B--2---:R-:W-:Y:S08]  /*141d0*/  HMMA.16816.F32.BF16 R84, R140, R152.reuse, R84 ;  /* 0x000000988c54723c */ /* 0x084ff00000041854 */
[C---:B------:R-:W-:Y:S07]  /*141e0*/  HMMA.16816.F32.BF16 R88, R144.reuse, R152, R88 ;  /* 0x000000989058723c */ /* 0x040fee0000041858 */
[----:B------:R-:W-:Y:S01]  /*141f0*/  MOV R153, R175 ;  /* 0x000000af00997202 */ /* 0x000fe20000000f00 */
[-C--:B------:R-:W-:Y:S04]  /*14200*/  HMMA.16816.F32.BF16 R92, R144, R154.reuse, R92 ;  /* 0x0000009a905c723c */ /* 0x080fe8000004185c */
[----:B------:R-:W-:Y:S02]  /*14210*/  IMAD.MOV.U32 R152, RZ, RZ, R174 ;  /* 0x000000ffff987224 */ /* 0x000fe400078e00ae */
[----:B------:R-:W2:Y:S02]  /*14220*/  LDSM.16.MT88.4 R172, [R234+0x1900] ;  /* 0x00190000eaac783b */ /* 0x000ea40000004200 */
[C---:B------:R-:W-:Y:S07]  /*14230*/  HMMA.16816.F32.BF16 R96, R140.reuse, R154, R96 ;  /* 0x0000009a8c60723c */ /* 0x040fee0000041860 */
[----:B------:R-:W-:Y:S01]  /*14240*/  MOV R155, R139 ;  /* 0x0000008b009b7202 */ /* 0x000fe20000000f00 */
[-C--:B------:R-:W-:Y:S01]  /*14250*/  HMMA.16816.F32.BF16 R100, R140, R164.reuse, R100 ;  /* 0x000000a48c64723c */ /* 0x080fe20000041864 */
[----:B------:R1:W1:Y:S07]  /*14260*/  MUFU.EX2 R139, R216 ;  /* 0x000000d8008b7308 */ /* 0x00026e0000000800 */
[C---:B------:R-:W-:Y:S07]  /*14270*/  HMMA.16816.F32.BF16 R104, R144.reuse, R164, R104 ;  /* 0x000000a49068723c */ /* 0x040fee0000041868 */
[----:B------:R-:W-:Y:S01]  /*14280*/  MOV R164, R211 ;  /* 0x000000d300a47202 */ /* 0x000fe20000000f00 */
[-C--:B------:R-:W-:Y:S04]  /*14290*/  HMMA.16816.F32.BF16 R108, R144, R166.reuse, R108 ;  /* 0x000000a6906c723c */ /* 0x080fe8000004186c */
[----:B------:R-:W-:Y:S01]  /*142a0*/  IMAD.MOV.U32 R165, RZ, RZ, R210 ;  /* 0x000000ffffa57224 */ /* 0x000fe200078e00d2 */
[----:B------:R-:W-:Y:S03]  /*142b0*/  F2FP.BF16.PACK_AB R211, R133, R138 ;  /* 0x0000008a85d3723e */ /* 0x000fe600000010ff */
[C---:B------:R-:W-:Y:S01]  /*142c0*/  HMMA.16816.F32.BF16 R112, R140.reuse, R166, R112 ;  /* 0x000000a68c70723c */ /* 0x040fe20000041870 */
[----:B-1----:R-:W1:Y:S03]  /*142d0*/  LDSM.16.MT88.4 R216, [R234+0x3900] ;  /* 0x00390000ead8783b */ /* 0x002e660000004200 */
[----:B------:R-:W-:Y:S04]  /*142e0*/  F2FP.BF16.PACK_AB R210, R139, R224 ;  /* 0x000000e08bd2723e */ /* 0x000fe800000010ff */
[-C--:B------:R-:W-:Y:S08]  /*142f0*/  HMMA.16816.F32.BF16 R116, R140, R156.reuse, R116 ;  /* 0x0000009c8c74723c */ /* 0x080ff00000041874 */
[C---:B------:R-:W-:Y:S08]  /*14300*/  HMMA.16816.F32.BF16 R120, R144.reuse, R156, R120 ;  /* 0x0000009c9078723c */ /* 0x040ff00000041878 */
[-C--:B------:R-:W-:Y:S08]  /*14310*/  HMMA.16816.F32.BF16 R124, R144, R158.reuse, R124 ;  /* 0x0000009e907c723c */ /* 0x080ff0000004187c */
[----:B------:R-:W-:Y:S07]  /*14320*/  HMMA.16816.F32.BF16 R128, R140, R158, R128 ;  /* 0x0000009e8c80723c */ /* 0x000fee0000041880 */
[----:B------:R-:W-:Y:S02]  /*14330*/  F2FP.BF16.PACK_AB R140, R182, R184 ;  /* 0x000000b8b68c723e */ /* 0x000fe400000010ff */
[----:B------:R-:W-:Y:S03]  /*14340*/  F2FP.BF16.PACK_AB R141, R187, R183 ;  /* 0x000000b7bb8d723e */ /* 0x000fe600000010ff */
[----:B------:R-:W-:Y:S02]  /*14350*/  F2FP.BF16.PACK_AB R142, R199, R231 ;  /* 0x000000e7c78e723e */ /* 0x000fe400000010ff */
[----:B------:R-:W-:Y:S07]  /*14360*/  F2FP.BF16.PACK_AB R143, R230, R195 ;  /* 0x000000c3e68f723e */ /* 0x000fee00000010ff */
[-C--:B------:R-:W-:Y:S01]  /*14370*/  HMMA.16816.F32.BF16 R144, R140, R160.reuse, R4 ;  /* 0x000000a08c90723c */ /* 0x080fe20000041804 */
[----:B------:R-:W1:Y:S07]  /*14380*/  LDSM.16.MT88.4 R4, [R235+0x3900] ;  /* 0x00390000eb04783b */ /* 0x000e6e0000004200 */
[C---:B------:R-:W-:Y:S07]  /*14390*/  HMMA.16816.F32.BF16 R148, R208.reuse, R160, R8 ;  /* 0x000000a0d094723c */ /* 0x040fee0000041808 */
[----:B------:R-:W-:Y:S01]  /*143a0*/  MOV R9, R152 ;  /* 0x0000009800097202 */ /* 0x000fe20000000f00 */
[----:B------:R-:W-:Y:S01]  /*143b0*/  IMAD.MOV.U32 R10, RZ, RZ, R155 ;  /* 0x000000ffff0a7224 */ /* 0x000fe200078e009b */
[----:B------:R-:W-:Y:S02]  /*143c0*/  MOV R8, R153 ;  /* 0x0000009900087202 */ /* 0x000fe40000000f00 */
[-C--:B------:R-:W-:Y:S03]  /*143d0*/  HMMA.16816.F32.BF16 R152, R208, R162.reuse, R12 ;  /* 0x000000a2d098723c */ /* 0x080fe6000004180c */
[----:B------:R-:W-:Y:S04]  /*143e0*/  MOV R11, R186 ;  /* 0x000000ba000b7202 */ /* 0x000fe80000000f00 */
[----:B------:R-:W-:Y:S01]  /*143f0*/  MOV R14, R199 ;  /* 0x000000c7000e7202 */ /* 0x000fe20000000f00 */
[C---:B------:R-:W-:Y:S04]  /*14400*/  HMMA.16816.F32.BF16 R156, R140.reuse, R162, R16 ;  /* 0x000000a28c9c723c */ /* 0x040fe80000041810 */
[----:B------:R-:W-:Y:S01]  /*14410*/  IMAD.MOV.U32 R15, RZ, RZ, R203 ;  /* 0x000000ffff0f7224 */ /* 0x000fe200078e00cb */
[----:B------:R-:W-:Y:S01]  /*14420*/  MOV R13, R195 ;  /* 0x000000c3000d7202 */ /* 0x000fe20000000f00 */
[----:B------:R-:W-:Y:S01]  /*14430*/  IMAD.MOV.U32 R12, RZ, RZ, R187 ;  /* 0x000000ffff0c7224 */ /* 0x000fe200078e00bb */
[----:B------:R-:W-:Y:S01]  /*14440*/  MOV R19, R182 ;  /* 0x000000b600137202 */ /* 0x000fe20000000f00 */
[-C--:B--2---:R-:W-:Y:S04]  /*14450*/  HMMA.16816.F32.BF16 R160, R140, R172.reuse, R20 ;  /* 0x000000ac8ca0723c */ /* 0x084fe80000041814 */
[----:B------:R-:W-:Y:S01]  /*14460*/  MOV R18, R183 ;  /* 0x000000b700127202 */ /* 0x000fe20000000f00 */
[----:B------:R-:W-:Y:S01]  /*14470*/  IMAD.MOV.U32 R17, RZ, RZ, R184 ;  /* 0x000000ffff117224 */ /* 0x000fe200078e00b8 */
[----:B------:R-:W-:Y:S01]  /*14480*/  MOV R16, R185 ;  /* 0x000000b900107202 */ /* 0x000fe20000000f00 */
[----:B------:R-:W-:Y:S01]  /*14490*/  IMAD.MOV.U32 R23, RZ, RZ, R164 ;  /* 0x000000ffff177224 */ /* 0x000fe200078e00a4 */
[----:B------:R-:W-:Y:S02]  /*144a0*/  MOV R22, R165 ;  /* 0x000000a500167202 */ /* 0x000fe40000000f00 */
[C---:B------:R-:W-:Y:S04]  /*144b0*/  HMMA.16816.F32.BF16 R164, R208.reuse, R172, R24 ;  /* 0x000000acd0a4723c */ /* 0x040fe80000041818 */
[----:B------:R-:W-:Y:S02]  /*144c0*/  MOV R21, R171 ;  /* 0x000000ab00157202 */ /* 0x000fe40000000f00 */
[----:B------:R-:W-:Y:S01]  /*144d0*/  MOV R20, R202 ;  /* 0x000000ca00147202 */ /* 0x000fe20000000f00 */
        /* <DEDUP_REMOVED lines=10> */
[----:B------:R-:W-:Y:S01]  /*14580*/  MOV R33, R178 ;  /* 0x000000b200217202 */ /* 0x000fe20000000f00 */
[----:B------:R-:W-:Y:S03]  /*14590*/  IMAD.MOV.U32 R35, RZ, RZ, R176 ;  /* 0x000000ffff237224 */ /* 0x000fe600078e00b0 */
[----:B------:R-:W-:Y:S02]  /*145a0*/  MOV R34, R177 ;  /* 0x000000b100227202 */ /* 0x000fe40000000f00 */
[-C--:B------:R-:W-:Y:S01]  /*145b0*/  HMMA.16816.F32.BF16 R176, R140, R188.reuse, R36 ;  /* 0x000000bc8cb0723c */ /* 0x080fe20000041824 */
[----:B------:R-:W2:Y:S02]  /*145c0*/  LDL R36, [R1+0xa8] ;  /* 0x0000a80001247983 */ /* 0x000ea40000100800 */
[----:B------:R-:W-:Y:S04]  /*145d0*/  MOV R28, R192 ;  /* 0x000000c0001c7202 */ /* 0x000fe80000000f00 */
[----:B------:R-:W-:Y:S02]  /*145e0*/  MOV R39, R180 ;  /* 0x000000b400277202 */ /* 0x000fe40000000f00 */
        /* <DEDUP_REMOVED lines=24> */
[----:B--2---:R-:W-:Y:S01]  /*14770*/  ISETP.GT.AND P0, PT, R38, R36, PT ;  /* 0x000000242600720c */ /* 0x004fe20003f04270 */
[----:B------:R-:W-:Y:S01]  /*14780*/  IMAD.MOV.U32 R38, RZ, RZ, R39 ;  /* 0x000000ffff267224 */ /* 0x000fe200078e0027 */
[----:B------:R-:W-:Y:S02]  /*14790*/  MOV R39, R32 ;  /* 0x0000002000277202 */ /* 0x000fe40000000f00 */
[----:B------:R-:W-:Y:S01]  /*147a0*/  MOV R32, R33 ;  /* 0x0000002100207202 */ /* 0x000fe20000000f00 */
[----:B------:R-:W-:Y:S03]  /*147b0*/  IMAD.MOV.U32 R33, RZ, RZ, R34 ;  /* 0x000000ffff217224 */ /* 0x000fe600078e0022 */
[----:B------:R-:W-:Y:S02]  /*147c0*/  MOV R34, R35 ;  /* 0x0000002300227202 */ /* 0x000fe40000000f00 */
[----:B------:R-:W-:Y:S01]  /*147d0*/  MOV R35, R28 ;  /* 0x0000001c00237202 */ /* 0x000fe20000000f00 */
[----:B------:R-:W-:Y:S01]  /*147e0*/  IMAD.MOV.U32 R28, RZ, RZ, R29 ;  /* 0x000000ffff1c7224 */ /* 0x000fe200078e001d */
        /* <DEDUP_REMOVED lines=12> */
[----:B------:R-:W-:Y:S01]  /*148b0*/  MOV R37, R38 ;  /* 0x0000002600257202 */ /* 0x000fe20000000f00 */
[----:B------:R-:W-:Y:S01]  /*148c0*/  IMAD.MOV.U32 R38, RZ, RZ, R39 ;  /* 0x000000ffff267224 */ /* 0x000fe200078e0027 */
[----:B------:R-:W-:Y:S02]  /*148d0*/  MOV R39, R32 ;  /* 0x0000002000277202 */ /* 0x000fe40000000f00 */
[----:B------:R-:W-:Y:S01]  /*148e0*/  MOV R32, R33 ;  /* 0x0000002100207202 */ /* 0x000fe20000000f00 */
[----:B------:R-:W-:Y:S01]  /*148f0*/  IMAD.MOV.U32 R33, RZ, RZ, R34 ;  /* 0x000000ffff217224 */ /* 0x000fe200078e0022 */
[----:B------:R-:W-:Y:S01]  /*14900*/  MOV R34, R35 ;  /* 0x0000002300227202 */ /* 0x000fe20000000f00 */
[----:B------:R-:W-:Y:S01]  /*14910*/  IMAD.MOV.U32 R36, RZ, RZ, R37 ;  /* 0x000000ffff247224 */ /* 0x000fe200078e0025 */
        /* <DEDUP_REMOVED lines=13> */
[----:B------:R-:W-:Y:S01]  /*149f0*/  FADD.FTZ R9, R241, R132 ;  /* 0x00000084f1097221 */ /* 0x000fe20000010000 */
        /* <DEDUP_REMOVED lines=43> */
[----:B------:R3:W5:Y:S01]  /*14cb0*/  LDL.LU R248, [R1+0x100] ;  /* 0x0001000001f87983 */ /* 0x0007620000300800 */
        /* <DEDUP_REMOVED lines=47> */
[----:B------:R-:W-:Y:S02]  /*14fb0*/  FADD.FTZ R10, R251, R3 ;  /* 0x00000003fb0a7221 */ /* 0x000fe40000010000 */
[----:B------:R-:W-:Y:S01]  /*14fc0*/  FADD.FTZ R3, R43, R11 ;  /* 0x0000000b2b037221 */ /* 0x000fe20000010000 */
[----:B------:R3:W5:Y:S01]  /*14fd0*/  LDL.LU R251, [R1+0xec] ;  /* 0x0000ec0001fb7983 */ /* 0x0007620000300800 */
        /* <DEDUP_REMOVED lines=33> */
[----:B------:R-:W-:Y:S01]  /*151f0*/  MOV R139, R134 ;  /* 0x00000086008b7202 */ /* 0x000fe20000000f00 */
[----:B------:R-:W-:Y:S02]  /*15200*/  FADD.FTZ R4, R13, R4 ;  /* 0x000000040d047221 */ /* 0x000fe40000010000 */
[----:B------:R-:W-:Y:S01]  /*15210*/  FADD.FTZ R5, R14, R5 ;  /* 0x000000050e057221 */ /* 0x000fe20000010000 */
[----:B------:R4:W-:Y:S01]  /*15220*/  STL [R1+0xa0], R3 ;  /* 0x0000a00301007387 */ /* 0x0009e20000100800 */
[----:B------:R-:W-:Y:S02]  /*15230*/  FADD.FTZ R4, R230, R4 ;  /* 0x00000004e6047221 */ /* 0x000fe40000010000 */
[----:B------:R-:W-:Y:S01]  /*15240*/  FADD.FTZ R2, R133, R0 ;  /* 0x0000000085027221 */ /* 0x000fe20000010000 */
[----:B------:R3:W-:Y:S01]  /*15250*/  STL [R1+0x9c], R5 ;  /* 0x00009c0501007387 */ /* 0x0007e20000100800 */
[----:B------:R-:W-:Y:S01]  /*15260*/  MOV R0, R15 ;  /* 0x0000000f00007202 */ /* 0x000fe20000000f00 */
[----:B------:R-:W-:Y:S02]  /*15270*/  IMAD.MOV.U32 R228, RZ, RZ, R15 ;  /* 0x000000ffffe47224 */ /* 0x000fe400078e000f */
[----:B------:R3:W-:Y:S04]  /*15280*/  STL [R1+0x98], R4 ;  /* 0x0000980401007387 */ /* 0x0007e80000100800 */
[----:B------:R3:W-:Y:S04]  /*15290*/  STL [R1+0xa4], R2 ;  /* 0x0000a40201007387 */ /* 0x0007e80000100800 */
[----:B------:R3:W-:Y:S01]  /*152a0*/  STL [R1+0x70], R0 ;  /* 0x0000700001007387 */ /* 0x0007e20000100800 */
[----:B----4-:R-:W-:Y:S01]  /*152b0*/  MOV R3, R137 ;  /* 0x0000008900037202 */ /* 0x010fe20000000f00 */
[----:B------:R-:W-:-:S05]  /*152c0*/  @P0 BRA `(.L_x_1729) ;  /* 0xffffa12000000947 */ /* 0x000fca000383ffff */
.L_x_1728:
[----:B------:R-:W-:-:S13]  /*152d0*/  ISETP.GE.AND P0, PT, R228, RZ, PT ;  /* 0x000000ffe400720c */ /* 0x000fda0003f06270 */
[----:B------:R-:W-:Y:S05]  /*152e0*/  @!P0 BRA `(.L_x_1730) ;  /* 0x0000505000008947 */ /* 0x000fea0003800000 */
[----:B------:R-:W4:Y:S04]  /*152f0*/  LDL.64 R8, [R1+0xd8] ;  /* 0x0000d80001087983 */ /* 0x000f280000100a00 */
[----:B--23--:R-:W2:Y:S04]  /*15300*/  LDL.64 R4, [R1+0xb8] ;  /* 0x0000b80001047983 */ /* 0x00cea80000100a00 */
[----:B------:R-:W3:Y:S04]  /*15310*/  LDL.64 R6, [R1+0xd0] ;  /* 0x0000d00001067983 */ /* 0x000ee80000100a00 */
[----:B------:R-:W3:Y:S01]  /*15320*/  LDL R10, [R1+0xe0] ;  /* 0x0000e000010a7983 */ /* 0x000ee20000100800 */
[----:B------:R-:W-:-:S04]  /*15330*/  MOV R0, c[0x0][0x1e0] ;  /* 0x0000780000007a02 */ /* 0x000fc80000000f00 */
[----:B------:R-:W-:Y:S01]  /*15340*/  SHF.L.U32 R0, R0, 0x5, RZ ;  /* 0x0000000500007819 */ /* 0x000fe200000006ff */
[----:B------:R-:W-:Y:S01]  /*15350*/  IMAD.MOV.U32 R3, RZ, RZ, R136 ;  /* 0x000000ffff037224 */ /* 0x000fe200078e0088 */
[----:B------:R-:W-:Y:S01]  /*15360*/  MOV R2, R137 ;  /* 0x0000008900027202 */ /* 0x000fe20000000f00 */
[----:B------:R-:W-:Y:S02]  /*15370*/  IMAD.MOV.U32 R139, RZ, RZ, R134 ;  /* 0x000000ffff8b7224 */ /* 0x000fe400078e0086 */
[----:B------:R-:W-:Y:S02]  /*15380*/  IMAD.MOV.U32 R138, RZ, RZ, R135 ;  /* 0x000000ffff8a7224 */ /* 0x000fe400078e0087 */
[----:B----4-:R-:W-:Y:S01]  /*15390*/  IMAD.MOV.U32 R12, RZ, RZ, R8 ;  /* 0x000000ffff0c7224 */ /* 0x010fe200078e0008 */
[----:B--2---:R-:W-:Y:S01]  /*153a0*/  IADD3 RZ, P2, R4, 0x40, RZ ;  /* 0x0000004004ff7810 */ /* 0x004fe20007f5e0ff */
[----:B------:R-:W-:Y:S01]  /*153b0*/  IMAD.MOV.U32 R4, RZ, RZ, c[0x0][0x1e0] ;  /* 0x00007800ff047624 */ /* 0x000fe200078e00ff */
[----:B---3--:R-:W-:-:S02]  /*153c0*/  MOV R8, R6 ;  /* 0x0000000600087202 */ /* 0x008fc40000000f00 */
[----:B------:R-:W-:Y:S01]  /*153d0*/  MOV R6, c[0x0][0x1e4] ;  /* 0x0000790000067a02 */ /* 0x000fe20000000f00 */
[----:B------:R-:W-:Y:S02]  /*153e0*/  IMAD.MOV.U32 R13, RZ, RZ, R9 ;  /* 0x000000ffff0d7224 */ /* 0x000fe400078e0009 */
[----:B------:R-:W-:Y:S01]  /*153f0*/  IMAD.MOV.U32 R9, RZ, RZ, R7 ;  /* 0x000000ffff097224 */ /* 0x000fe200078e0007 */
[----:B------:R-:W-:Y:S01]  /*15400*/  SHF.L.U64.HI R11, R4, 0x5, R6 ;  /* 0x00000005040b7819 */ /* 0x000fe20000010206 */
[----:B------:R-:W-:Y:S01]  /*15410*/  IMAD.MOV.U32 R5, RZ, RZ, c[0x0][0x208] ;  /* 0x00008200ff057624 */ /* 0x000fe200078e00ff */
[----:B------:R-:W-:Y:S01]  /*15420*/  IADD3 R4, P0, R0, 0x80, RZ ;  /* 0x0000008000047810 */ /* 0x000fe20007f1e0ff */
[----:B------:R-:W-:Y:S01]  /*15430*/  IMAD.MOV.U32 R7, RZ, RZ, 0x6 ;  /* 0x00000006ff077424 */ /* 0x000fe200078e00ff */
[----:B------:R-:W-:-:S03]  /*15440*/  IADD3 R12, P1, R12, 0x40, RZ ;  /* 0x000000400c0c7810 */ /* 0x000fc60007f3e0ff */
[----:B------:R1:W-:Y:S01]  /*15450*/  STL [R1+0xa8], R4 ;  /* 0x0000a80401007387 */ /* 0x0003e20000100800 */
[----:B------:R-:W-:Y:S02]  /*15460*/  SHF.L.U64.HI R0, R5, R7, c[0x0][0x20c] ;  /* 0x0000830005007619 */ /* 0x000fe40000010207 */
[----:B------:R-:W-:Y:S02]  /*15470*/  IADD3.X R7, RZ, R10, RZ, P2, !PT ;  /* 0x0000000aff077210 */ /* 0x000fe400017fe4ff */
[----:B------:R-:W-:Y:S01]  /*15480*/  IADD3.X R0, RZ, UR6, RZ, P0, !PT ;  /* 0x00000006ff007c10 */ /* 0x000fe200087fe4ff */
[----:B------:R2:W-:Y:S04]  /*15490*/  STL [R1+0xb0], R12 ;  /* 0x0000b00c01007387 */ /* 0x0005e80000100800 */
[----:B------:R2:W-:Y:S04]  /*154a0*/  STL [R1+0x94], R7 ;  /* 0x0000940701007387 */ /* 0x0005e80000100800 */
[----:B------:R2:W-:Y:S01]  /*154b0*/  STL [R1+0x88], R0 ;  /* 0x0000880001007387 */ /* 0x0005e20000100800 */
[----:B-1----:R-:W-:-:S05]  /*154c0*/  IMAD.X R4, RZ, RZ, R9, P1 ;  /* 0x000000ffff047224 */ /* 0x002fca00008e0609 */
[----:B------:R2:W-:Y:S02]  /*154d0*/  STL [R1+0xac], R4 ;  /* 0x0000ac0401007387 */ /* 0x0005e40000100800 */
.L_x_1731:
[----:B------:R-:W3:Y:S01]  /*154e0*/  LDL R30, [R1+0xe0] ;  /* 0x0000e000011e7983 */ /* 0x000ee20000100800 */
[----:B------:R-:W-:Y:S04]  /*154f0*/  DEPBAR.LE SB0, 0x0 ;  /* 0x000080000000791a */ /* 0x000fe80000000000 */
[----:B------:R-:W3:Y:S01]  /*15500*/  LDL.64 R28, [R1+0xb8] ;  /* 0x0000b800011c7983 */ /* 0x000ee20000100a00 */
[----:B------:R-:W-:Y:S01]  /*15510*/  WARPSYNC 0xffffffff ;  /* 0xffffffff00007948 */ /* 0x000fe20003800000 */
[----:B------:R-:W-:Y:S02]  /*15520*/  MOV R22, 0x6 ;  /* 0x0000000600167802 */ /* 0x000fe40000000f00 */
[----:B-12---:R-:W-:Y:S02]  /*15530*/  MOV R0, c[0x0][0x208] ;  /* 0x0000820000007a02 */ /* 0x006fe40000000f00 */
[----:B------:R1:W2:Y:S01]  /*15540*/  LDL.64 R26, [R1+0x90] ;  /* 0x00009000011a7983 */ /* 0x0002a20000100a00 */
[----:B------:R-:W-:Y:S02]  /*15550*/  MOV R25, c[0x0][0x208] ;  /* 0x0000820000197a02 */ /* 0x000fe40000000f00 */
[----:B------:R-:W-:Y:S02]  /*15560*/  SHF.L.U64.HI R0, R0, R22, c[0x0][0x20c] ;  /* 0x0000830000007619 */ /* 0x000fe40000010216 */
[----:B------:R-:W-:Y:S01]  /*15570*/  SHF.L.U32 R25, R25, 0x6, RZ ;  /* 0x0000000619197819 */ /* 0x000fe200000006ff */
[----:B------:R-:W4:Y:S01]  /*15580*/  LDL.64 R20, [R1+0x90] ;  /* 0x0000900001147983 */ /* 0x000f220000100a00 */
[----:B------:R-:W-:Y:S01]  /*15590*/  SHF.R.S32.HI R24, RZ, 0x1f, R228 ;  /* 0x0000001fff187819 */ /* 0x000fe200000114e4 */
[----:B------:R-:W-:Y:S04]  /*155a0*/  IMAD R0, R0, R228, RZ ;  /* 0x000000e400007224 */ /* 0x000fe800078e02ff */
[----:B------:R-:W-:Y:S01]  /*155b0*/  BAR.SYNC.DEFER_BLOCKING 0x0 ;  /* 0x0000000000007b1d */ /* 0x000fe20000010000 */
[-C--:B------:R-:W-:Y:S07]  /*155c0*/  IMAD R0, R24, R25.reuse, R0 ;  /* 0x0000001918007224 */ /* 0x080fee00078e0200 */
[----:B-----5:R-:W-:Y:S04]  /*155d0*/  STL [R1+0xe8], R243 ;  /* 0x0000e8f301007387 */ /* 0x020fe80000100800 */
[----:B------:R-:W-:Y:S04]  /*155e0*/  STL [R1+0xf4], R249 ;  /* 0x0000f4f901007387 */ /* 0x000fe80000100800 */
[----:B------:R-:W-:Y:S04]  /*155f0*/  STL [R1+0x108], R247 ;  /* 0x000108f701007387 */ /* 0x000fe80000100800 */
[----:B------:R-:W-:Y:S04]  /*15600*/  STL [R1+0xf8], R239 ;  /* 0x0000f8ef01007387 */ /* 0x000fe80000100800 */
[----:B------:R-:W-:Y:S08]  /*15610*/  LDSM.16.M88.4 R64, [R239+0x8100] ;  /* 0x00810000ef40783b */ /* 0x000ff00000000200 */
[----:B------:R-:W1:Y:S08]  /*15620*/  LDSM.16.M88.4 R16, [R232+0x4100] ;  /* 0x00410000e810783b */ /* 0x000e700000000200 */
[----:B------:R-:W1:Y:S08]  /*15630*/  LDSM.16.M88.4 R60, [R239+0xa100] ;  /* 0x00a10000ef3c783b */ /* 0x000e700000000200 */
[----:B------:R-:W2:Y:S08]  /*15640*/  LDSM.16.M88.4 R32, [R232+0x4900] ;  /* 0x00490000e820783b */ /* 0x000eb00000000200 */
        /* <DEDUP_REMOVED lines=9> */
[----:B------:R-:W1:Y:S08]  /*156e0*/  LDSM.16.M88.4 R216, [R251] ;  /* 0x00000000fbd8783b */ /* 0x000e700000000200 */
        /* <DEDUP_REMOVED lines=12> */
[----:B---3--:R-:W-:Y:S02]  /*157b0*/  MOV R29, R30 ;  /* 0x0000001e001d7202 */ /* 0x008fe40000000f00 */
[----:B--2---:R-:W-:Y:S03]  /*157c0*/  IADD3 R26, R28, 0x40, RZ ;  /* 0x000000401c1a7810 */ /* 0x004fe60007ffe0ff */
[----:B------:R-:W-:Y:S02]  /*157d0*/  IMAD.WIDE.U32 R28, R228, R25, R28 ;  /* 0x00000019e41c7225 */ /* 0x000fe400078e001c */
[----:B------:R2:W-:Y:S01]  /*157e0*/  STL [R1+0x90], R26 ;  /* 0x0000901a01007387 */ /* 0x0005e20000100800 */
[----:B----4-:R-:W-:Y:S02]  /*157f0*/  MOV R27, R21 ;  /* 0x00000015001b7202 */ /* 0x010fe40000000f00 */
[-C--:B------:R-:W-:Y:S01]  /*15800*/  HMMA.16816.F32.BF16 R20, R64, R32.reuse, RZ ;  /* 0x000000204014723c */ /* 0x080fe200000418ff */
[----:B------:R-:W-:Y:S02]  /*15810*/  LEA R36, P1, R28, c[0x0][0x1f8], 0x1 ;  /* 0x00007e001c247a11 */ /* 0x000fe400078208ff */
[----:B------:R-:W-:Y:S01]  /*15820*/  IADD3 R29, R29, R0, RZ ;  /* 0x000000001d1d7210 */ /* 0x000fe20007ffe0ff */
[----:B------:R-:W-:Y:S03]  /*15830*/  IMAD.WIDE.U32 R38, R228, R25, R26 ;  /* 0x00000019e4267225 */ /* 0x000fe600078e001a */
[----:B------:R-:W-:Y:S02]  /*15840*/  LEA.HI.X R37, R28, c[0x0][0x1fc], R29, 0x1, P1 ;  /* 0x00007f001c257a11 */ /* 0x000fe400008f0c1d */
[----:B------:R-:W-:Y:S03]  /*15850*/  LEA R40, P0, R38, c[0x0][0x1f8], 0x1 ;  /* 0x00007e0026287a11 */ /* 0x000fe600078008ff */
[----:B------:R-:W-:Y:S01]  /*15860*/  IADD3 R0, R0, R39, RZ ;  /* 0x0000002700007210 */ /* 0x000fe20007ffe0ff */
[----:B------:R-:W-:Y:S01]  /*15870*/  @!PT LDS RZ, [RZ] ;  /* 0x00000000fffff984 */ /* 0x000fe20000000800 */
[----:B------:R-:W-:Y:S01]  /*15880*/  @!PT LDS RZ, [RZ] ;  /* 0x00000000fffff984 */ /* 0x000fe20000000800 */
[----:B------:R-:W-:Y:S01]  /*15890*/  @!PT LDS RZ, [RZ] ;  /* 0x00000000fffff984 */ /* 0x000fe20000000800 */
[----:B------:R3:W-:Y:S03]  /*158a0*/  LDGSTS.E.BYPASS.LTC128B.128 [R252+0x100], [R36.64], !P6 ;  /* 0x0010000024fc7fae */ /* 0x0007e6000f101d48 */
[----:B------:R-:W-:Y:S02]  /*158b0*/  LEA.HI.X R41, R38, c[0x0][0x1fc], R0, 0x1, P0 ;  /* 0x00007f0026297a11 */ /* 0x000fe400000f0c00 */
[----:B------:R-:W-:Y:S02]  /*158c0*/  IADD3 R44, P0, R36, UR7, RZ ;  /* 0x00000007242c7c10 */ /* 0x000fe4000ff1e0ff */
[----:B------:R-:W-:Y:S01]  /*158d0*/  MOV R0, UR7 ;  /* 0x0000000700007c02 */ /* 0x000fe20008000f00 */
[----:B------:R4:W-:Y:S01]  /*158e0*/  LDGSTS.E.BYPASS.LTC128B.128 [R252+0x2100], [R40.64], !P5 ;  /* 0x0210000028fc7fae */ /* 0x0009e2000e901d48 */
[C---:B--2---:R-:W-:Y:S02]  /*158f0*/  HMMA.16816.F32.BF16 R24, R60.reuse, R32, RZ ;  /* 0x000000203c18723c */ /* 0x044fe400000418ff */
[----:B------:R-:W-:Y:S02]  /*15900*/  IADD3.X R45, R37, UR5, RZ, P0, !PT ;  /* 0x00000005252d7c10 */ /* 0x000fe400087fe4ff */
[----:B------:R-:W-:Y:S02]  /*15910*/  IADD3 R52, P1, R44, UR7, RZ ;  /* 0x000000072c347c10 */ /* 0x000fe4000ff3e0ff */
[----:B------:R-:W-:Y:S01]  /*15920*/  IADD3 R0, R0, 0x80, RZ ;  /* 0x0000008000007810 */ /* 0x000fe20007ffe0ff */
[----:B------:R2:W-:Y:S01]  /*15930*/  LDGSTS.E.BYPASS.LTC128B.128 [R252+0x900], [R44.64], !P6 ;  /* 0x009000002cfc7fae */ /* 0x0005e2000f101d48 */
[-C--:B------:R-:W-:Y:S01]  /*15940*/  HMMA.16816.F32.BF16 R28, R60, R34.reuse, RZ ;  /* 0x000000223c1c723c */ /* 0x080fe200000418ff */
[C---:B------:R-:W-:Y:S03]  /*15950*/  IADD3.X R53, R45.reuse, UR5, RZ, P1, !PT ;  /* 0x000000052d357c10 */ /* 0x040fe60008ffe4ff */
[-C--:B------:R-:W-:Y:S03]  /*15960*/  IADD3 R46, P0, R44, R0.reuse, RZ ;  /* 0x000000002c2e7210 */ /* 0x080fe60007f1e0ff */
[----:B------:R2:W-:Y:S01]  /*15970*/  LDGSTS.E.BYPASS.LTC128B.128 [R252+0x2900], [R44.64+0x80], !P5 ;  /* 0x029000802cfc7fae */ /* 0x0005e2000e901d48 */
[C---:B------:R-:W-:Y:S04]  /*15980*/  HMMA.16816.F32.BF16 R32, R64.reuse, R34, RZ ;  /* 0x000000224020723c */ /* 0x040fe800000418ff */
[----:B------:R-:W-:Y:S03]  /*15990*/  IADD3.X R47, R45, UR4, RZ, P0, !PT ;  /* 0x000000042d2f7c10 */ /* 0x000fe600087fe4ff */
[----:B------:R1:W-:Y:S01]  /*159a0*/  LDGSTS.E.BYPASS.LTC128B.128 [R252+0x1100], [R52.64], !P6 ;  /* 0x0110000034fc7fae */ /* 0x0003e2000f101d48 */
[-C--:B---3--:R-:W-:Y:S07]  /*159b0*/  HMMA.16816.F32.BF16 R36, R64, R48.reuse, RZ ;  /* 0x000000304024723c */ /* 0x088fee00000418ff */
[----:B------:R2:W-:Y:S01]  /*159c0*/  LDGSTS.E.BYPASS.LTC128B.128 [R252+0x3100], [R46.64], !P5 ;  /* 0x031000002efc7fae */ /* 0x0005e2000e901d48 */
[C---:B----4-:R-:W-:Y:S07]  /*159d0*/  HMMA.16816.F32.BF16 R40, R60.reuse, R48, RZ ;  /* 0x000000303c28723c */ /* 0x050fee00000418ff */
[C---:B------:R-:W-:Y:S05]  /*159e0*/  IADD3 R48, P0, R52.reuse, UR7, RZ ;  /* 0x0000000734307c10 */ /* 0x040fea000ff1e0ff */
[C---:B------:R-:W-:Y:S05]  /*159f0*/  IADD3.X R49, R53.reuse, UR5, RZ, P0, !PT ;  /* 0x0000000535317c10 */ /* 0x040fea00087fe4ff */
[----:B------:R3:W-:Y:S01]  /*15a00*/  LDGSTS.E.BYPASS.LTC128B.128 [R252+0x1900], [R48.64], !P6 ;  /* 0x0190000030fc7fae */ /* 0x0007e2000f101d48 */
[----:B-1----:R-:W-:Y:S04]  /*15a10*/  IADD3 R52, P0, R52, R0, RZ ;  /* 0x0000000034347210 */ /* 0x002fe80007f1e0ff */
[----:B------:R-:W-:Y:S02]  /*15a20*/  IADD3.X R53, R53, UR4, RZ, P0, !PT ;  /* 0x0000000435357c10 */ /* 0x000fe400087fe4ff */
[C---:B------:R-:W-:Y:S01]  /*15a30*/  ISETP.GT.AND P0, PT, R228.reuse, RZ, PT ;  /* 0x000000ffe400720c */ /* 0x040fe20003f04270 */
[-C--:B--2---:R-:W-:Y:S02]  /*15a40*/  HMMA.16816.F32.BF16 R44, R60, R50.reuse, RZ ;  /* 0x000000323c2c723c */ /* 0x084fe400000418ff */
[----:B------:R1:W-:Y:S01]  /*15a50*/  LDGSTS.E.BYPASS.LTC128B.128 [R252+0x3900], [R52.64], !P5 ;  /* 0x0390000034fc7fae */ /* 0x0003e2000e901d48 */
[----:B------:R-:W-:Y:S07]  /*15a60*/  IADD3 R228, R228, -0x1, RZ ;  /* 0xffffffffe4e47810 */ /* 0x000fee0007ffe0ff */
[----:B------:R-:W0:Y:S01]  /*15a70*/  LDGDEPBAR ;  /* 0x00000000000079af */ /* 0x000e220000000000 */
[C---:B---3--:R-:W-:Y:S08]  /*15a80*/  HMMA.16816.F32.BF16 R48, R64.reuse, R50, RZ ;  /* 0x000000324030723c */ /* 0x048ff000000418ff */
[-C--:B-1----:R-:W-:Y:S08]  /*15a90*/  HMMA.16816.F32.BF16 R52, R64, R132.reuse, RZ ;  /* 0x000000844034723c */ /* 0x082ff000000418ff */
        /* <DEDUP_REMOVED lines=167> */
[----:B------:R-:W2:Y:S01]  /*16510*/  MUFU.TANH R18, R18 ;  /* 0x0000001200127308 */ /* 0x000ea20000002400 */
        /* <DEDUP_REMOVED lines=14> */
[C---:B------:R-:W-:Y:S01]  /*16600*/  HMMA.16816.F32.BF16 R40, R140.reuse, R8, R40 ;  /* 0x000000088c28723c */ /* 0x040fe20000041828 */
[----:B------:R-:W4:Y:S03]  /*16610*/  LDL R9, [R1+0xb0] ;  /* 0x0000b00001097983 */ /* 0x000f260000100800 */
        /* <DEDUP_REMOVED lines=8> */
[----:B------:R-:W3:Y:S01]  /*166a0*/  MUFU.TANH R0, R29 ;  /* 0x0000001d00007308 */ /* 0x000ee20000002400 */
[----:B------:R-:W4:Y:S02]  /*166b0*/  LDL R10, [R1+0xac] ;  /* 0x0000ac00010a7983 */ /* 0x000f240000100800 */
[----:B------:R-:W-:Y:S02]  /*166c0*/  FMUL.FTZ R28, R28, c[0x0][0x320] ;  /* 0x0000c8001c1c7a20 */ /* 0x000fe40000410000 */
[----:B------:R-:W-:Y:S02]  /*166d0*/  FMUL.FTZ R30, R30, c[0x0][0x320] ;  /* 0x0000c8001e1e7a20 */ /* 0x000fe40000410000 */
[-C--:B-1----:R-:W-:Y:S03]  /*166e0*/  HMMA.16816.F32.BF16 R52, R208, R4.reuse, R52 ;  /* 0x00000004d034723c */ /* 0x082fe60000041834 */
[----:B------:R1:W-:Y:S01]  /*166f0*/  MUFU.TANH R229, R34 ;  /* 0x0000002200e57308 */ /* 0x0003e20000002400 */
[----:B------:R-:W-:Y:S02]  /*16700*/  FMUL.FTZ R37, R37, c[0x0][0x320] ;  /* 0x0000c80025257a20 */ /* 0x000fe40000410000 */
[----:B------:R-:W-:Y:S01]  /*16710*/  FMUL.FTZ R38, R38, c[0x0][0x320] ;  /* 0x0000c80026267a20 */ /* 0x000fe20000410000 */
[----:B--2---:R-:W2:Y:S01]  /*16720*/  LDL R31, [R1+0x88] ;  /* 0x00008800011f7983 */ /* 0x004ea20000100800 */
[C---:B------:R-:W-:Y:S04]  /*16730*/  HMMA.16816.F32.BF16 R56, R140.reuse, R4, R56 ;  /* 0x000000048c38723c */ /* 0x040fe80000041838 */
[----:B------:R-:W-:Y:S01]  /*16740*/  FMUL.FTZ R39, R39, c[0x0][0x320] ;  /* 0x0000c80027277a20 */ /* 0x000fe20000410000 */
[----:B------:R-:W1:Y:S01]  /*16750*/  MUFU.TANH R137, R28 ;  /* 0x0000001c00897308 */ /* 0x000e620000002400 */
[----:B------:R-:W-:Y:S01]  /*16760*/  FMUL.FTZ R23, R23, c[0x0][0x320] ;  /* 0x0000c80017177a20 */ /* 0x000fe20000410000 */
[----:B------:R-:W-:Y:S01]  /*16770*/  FMNMX.FTZ R4, R216, R3, !PT ;  /* 0x00000003d8047209 */ /* 0x000fe20007810000 */
[----:B------:R-:W-:Y:S01]  /*16780*/  FMUL.FTZ R51, R51, c[0x0][0x320] ;  /* 0x0000c80033337a20 */ /* 0x000fe20000410000 */
[-C--:B------:R-:W-:Y:S03]  /*16790*/  HMMA.16816.F32.BF16 R60, R140, R6.reuse, R60 ;  /* 0x000000068c3c723c */ /* 0x080fe6000004183c */
[----:B------:R-:W-:Y:S01]  /*167a0*/  FMUL.FTZ R49, R49, c[0x0][0x320] ;  /* 0x0000c80031317a20 */ /* 0x000fe20000410000 */
[----:B---3--:R-:W-:Y:S01]  /*167b0*/  FMNMX.FTZ R4, R213, R4, !PT ;  /* 0x00000004d5047209 */ /* 0x008fe20007810000 */
[----:B------:R-:W-:Y:S01]  /*167c0*/  FMUL.FTZ R24, R24, c[0x0][0x320] ;  /* 0x0000c80018187a20 */ /* 0x000fe20000410000 */
[----:B------:R3:W-:Y:S01]  /*167d0*/  MUFU.TANH R27, R51 ;  /* 0x00000033001b7308 */ /* 0x0007e20000002400 */
[----:B------:R-:W-:Y:S01]  /*167e0*/  FMUL.FTZ R52, R52, c[0x0][0x320] ;  /* 0x0000c80034347a20 */ /* 0x000fe20000410000 */
[----:B------:R-:W-:Y:S01]  /*167f0*/  HMMA.16816.F32.BF16 R64, R208, R6, R64 ;  /* 0x00000006d040723c */ /* 0x000fe20000041840 */
[----:B-1----:R-:W2:Y:S03]  /*16800*/  LDL R34, [R1+0xa8] ;  /* 0x0000a80001227983 */ /* 0x002ea60000100800 */
[----:B------:R-:W-:Y:S01]  /*16810*/  FMUL.FTZ R53, R53, c[0x0][0x320] ;  /* 0x0000c80035357a20 */ /* 0x000fe20000410000 */
[----:B------:R-:W-:Y:S01]  /*16820*/  FMNMX.FTZ R4, R18, R4, !PT ;  /* 0x0000000412047209 */ /* 0x000fe20007810000 */
[----:B------:R-:W-:Y:S02]  /*16830*/  FMUL.FTZ R54, R54, c[0x0][0x320] ;  /* 0x0000c80036367a20 */ /* 0x000fe40000410000 */
[----:B------:R1:W-:Y:S01]  /*16840*/  MUFU.TANH R243, R30 ;  /* 0x0000001e00f37308 */ /* 0x0003e20000002400 */
[----:B------:R-:W-:Y:S03]  /*16850*/  FMUL.FTZ R56, R56, c[0x0][0x320] ;  /* 0x0000c80038387a20 */ /* 0x000fe60000410000 */
[----:B------:R-:W-:Y:S02]  /*16860*/  FMUL.FTZ R55, R55, c[0x0][0x320] ;  /* 0x0000c80037377a20 */ /* 0x000fe40000410000 */
[----:B------:R-:W-:Y:S02]  /*16870*/  FMUL.FTZ R58, R58, c[0x0][0x320] ;  /* 0x0000c8003a3a7a20 */ /* 0x000fe40000410000 */
[----:B------:R-:W-:Y:S02]  /*16880*/  FMUL.FTZ R60, R60, c[0x0][0x320] ;  /* 0x0000c8003c3c7a20 */ /* 0x000fe40000410000 */
[----:B------:R-:W-:Y:S01]  /*16890*/  MUFU.TANH R225, R36 ;  /* 0x0000002400e17308 */ /* 0x000fe20000002400 */
[----:B------:R-:W-:Y:S02]  /*168a0*/  FMUL.FTZ R61, R61, c[0x0][0x320] ;  /* 0x0000c8003d3d7a20 */ /* 0x000fe40000410000 */
[----:B------:R-:W-:Y:S01]  /*168b0*/  FMUL.FTZ R62, R62, c[0x0][0x320] ;  /* 0x0000c8003e3e7a20 */ /* 0x000fe20000410000 */
[----:B---3--:R-:W-:Y:S01]  /*168c0*/  MOV R51, R0 ;  /* 0x0000000000337202 */ /* 0x008fe20000000f00 */
[----:B------:R-:W-:Y:S02]  /*168d0*/  FMUL.FTZ R25, R25, c[0x0][0x320] ;  /* 0x0000c80019197a20 */ /* 0x000fe40000410000 */
[----:B------:R-:W-:Y:S02]  /*168e0*/  FMUL.FTZ R41, R41, c[0x0][0x320] ;  /* 0x0000c80029297a20 */ /* 0x000fe40000410000 */
[----:B------:R-:W-:Y:S01]  /*168f0*/  FMUL.FTZ R40, R40, c[0x0][0x320] ;  /* 0x0000c80028287a20 */ /* 0x000fe20000410000 */
[----:B------:R-:W3:Y:S01]  /*16900*/  MUFU.TANH R0, R56 ;  /* 0x0000003800007308 */ /* 0x000ee20000002400 */
[----:B------:R-:W-:Y:S02]  /*16910*/  FMUL.FTZ R48, R48, c[0x0][0x320] ;  /* 0x0000c80030307a20 */ /* 0x000fe40000410000 */
[----:B------:R-:W-:Y:S01]  /*16920*/  FMUL.FTZ R50, R50, c[0x0][0x320] ;  /* 0x0000c80032327a20 */ /* 0x000fe20000410000 */
[----:B-1----:R-:W-:Y:S01]  /*16930*/  MOV R30, R137 ;  /* 0x00000089001e7202 */ /* 0x002fe20000000f00 */
[----:B------:R-:W-:Y:S01]  /*16940*/  FMUL.FTZ R44, R44, c[0x0][0x320] ;  /* 0x0000c8002c2c7a20 */ /* 0x000fe20000410000 */
[----:B------:R-:W-:Y:S01]  /*16950*/  FMNMX.FTZ R137, R212, R2, !PT ;  /* 0x00000002d4897209 */ /* 0x000fe20007810000 */
[----:B------:R-:W-:Y:S02]  /*16960*/  FMUL.FTZ R26, R26, c[0x0][0x320] ;  /* 0x0000c8001a1a7a20 */ /* 0x000fe40000410000 */
[----:B------:R-:W-:Y:S01]  /*16970*/  FMUL.FTZ R45, R45, c[0x0][0x320] ;  /* 0x0000c8002d2d7a20 */ /* 0x000fe20000410000 */
[----:B------:R3:W-:Y:S01]  /*16980*/  MUFU.TANH R56, R60 ;  /* 0x0000003c00387308 */ /* 0x0007e20000002400 */
[----:B------:R-:W-:Y:S01]  /*16990*/  FMUL.FTZ R65, R65, c[0x0][0x320] ;  /* 0x0000c80041417a20 */ /* 0x000fe20000410000 */
[----:B------:R-:W-:Y:S01]  /*169a0*/  FMNMX.FTZ R137, R134, R137, !PT ;  /* 0x0000008986897209 */ /* 0x000fe20007810000 */
[----:B------:R-:W-:Y:S02]  /*169b0*/  FMUL.FTZ R64, R64, c[0x0][0x320] ;  /* 0x0000c80040407a20 */ /* 0x000fe40000410000 */
[----:B------:R-:W-:Y:S01]  /*169c0*/  FMUL.FTZ R59, R59, c[0x0][0x320] ;  /* 0x0000c8003b3b7a20 */ /* 0x000fe20000410000 */
[----:B------:R-:W-:Y:S01]  /*169d0*/  FMNMX.FTZ R137, R16, R137, !PT ;  /* 0x0000008910897209 */ /* 0x000fe20007810000 */
[----:B------:R-:W-:Y:S02]  /*169e0*/  FMUL.FTZ R42, R42, c[0x0][0x320] ;  /* 0x0000c8002a2a7a20 */ /* 0x000fe40000410000 */
[----:B------:R-:W-:Y:S01]  /*169f0*/  FMUL.FTZ R43, R43, c[0x0][0x320] ;  /* 0x0000c8002b2b7a20 */ /* 0x000fe20000410000 */
[----:B------:R1:W-:Y:S01]  /*16a00*/  MUFU.TANH R20, R37 ;  /* 0x0000002500147308 */ /* 0x0003e20000002400 */
[----:B------:R-:W-:Y:S01]  /*16a10*/  FMNMX.FTZ R137, R17, R137, !PT ;  /* 0x0000008911897209 */ /* 0x000fe20007810000 */
[----:B------:R-:W-:Y:S02]  /*16a20*/  FMUL.FTZ R46, R46, c[0x0][0x320] ;  /* 0x0000c8002e2e7a20 */ /* 0x000fe40000410000 */
[----:B------:R-:W-:Y:S01]  /*16a30*/  FMUL.FTZ R47, R47, c[0x0][0x320] ;  /* 0x0000c8002f2f7a20 */ /* 0x000fe20000410000 */
[----:B------:R-:W-:Y:S01]  /*16a40*/  FMNMX.FTZ R137, R222, R137, !PT ;  /* 0x00000089de897209 */ /* 0x000fe20007810000 */
[----:B------:R-:W-:Y:S02]  /*16a50*/  FMUL.FTZ R35, R35, c[0x0][0x320] ;  /* 0x0000c80023237a20 */ /* 0x000fe40000410000 */
[----:B------:R-:W-:Y:S02]  /*16a60*/  FMUL.FTZ R57, R57, c[0x0][0x320] ;  /* 0x0000c80039397a20 */ /* 0x000fe40000410000 */
[----:B------:R-:W-:Y:S01]  /*16a70*/  MUFU.TANH R224, R32 ;  /* 0x0000002000e07308 */ /* 0x000fe20000002400 */
[----:B------:R-:W-:Y:S02]  /*16a80*/  FMUL.FTZ R67, R67, c[0x0][0x320] ;  /* 0x0000c80043437a20 */ /* 0x000fe40000410000 */
[----:B------:R-:W-:Y:S01]  /*16a90*/  FMUL.FTZ R66, R66, c[0x0][0x320] ;  /* 0x0000c80042427a20 */ /* 0x000fe20000410000 */
[----:B---3--:R-:W-:Y:S02]  /*16aa0*/  MOV R60, R0 ;  /* 0x00000000003c7202 */ /* 0x008fe40000000f00 */
[----:B------:R-:W-:Y:S04]  /*16ab0*/  FMNMX.FTZ R0, R217, R138, !PT ;  /* 0x0000008ad9007209 */ /* 0x000fe80007810000 */
[----:B------:R3:W-:Y:S01]  /*16ac0*/  MUFU.TANH R223, R33 ;  /* 0x0000002100df7308 */ /* 0x0007e20000002400 */
[----:B------:R-:W-:Y:S01]  /*16ad0*/  FMNMX.FTZ R0, R218, R0, !PT ;  /* 0x00000000da007209 */ /* 0x000fe20007810000 */
[----:B-1----:R-:W2:Y:S03]  /*16ae0*/  LDL.64 R36, [R1+0xd8] ;  /* 0x0000d80001247983 */ /* 0x002ea60000100a00 */
[----:B------:R-:W-:Y:S04]  /*16af0*/  FMNMX.FTZ R0, R12, R0, !PT ;  /* 0x000000000c007209 */ /* 0x000fe80007810000 */
[----:B------:R-:W-:Y:S01]  /*16b00*/  FMNMX.FTZ R0, R13, R0, !PT ;  /* 0x000000000d007209 */ /* 0x000fe20007810000 */
[----:B------:R-:W1:Y:S10]  /*16b10*/  MUFU.TANH R226, R21 ;  /* 0x0000001500e27308 */ /* 0x000e740000002400 */
[----:B------:R-:W1:Y:S01]  /*16b20*/  MUFU.TANH R19, R19 ;  /* 0x0000001300137308 */ /* 0x000e620000002400 */
[----:B---3--:R-:W3:Y:S09]  /*16b30*/  LDL.64 R32, [R1+0xd0] ;  /* 0x0000d00001207983 */ /* 0x008ef20000100a00 */
[----:B------:R-:W1:Y:S02]  /*16b40*/  MUFU.TANH R249, R24 ;  /* 0x0000001800f97308 */ /* 0x000e640000002400 */
[----:B-1----:R-:W-:Y:S04]  /*16b50*/  FMNMX.FTZ R137, R226, R137, !PT ;  /* 0x00000089e2897209 */ /* 0x002fe80007810000 */
[----:B------:R-:W-:Y:S04]  /*16b60*/  FMNMX.FTZ R137, R224, R137, !PT ;  /* 0x00000089e0897209 */ /* 0x000fe80007810000 */
[----:B------:R-:W-:Y:S01]  /*16b70*/  MUFU.TANH R247, R41 ;  /* 0x0000002900f77308 */ /* 0x000fe20000002400 */
[----:B------:R-:W-:Y:S02]  /*16b80*/  FMNMX.FTZ R137, R223, R137, !PT ;  /* 0x00000089df897209 */ /* 0x000fe40007810000 */
[----:B------:R-:W-:Y:S02]  /*16b90*/  FMNMX.FTZ R4, R19, R4, !PT ;  /* 0x0000000413047209 */ /* 0x000fe40007810000 */
[----:B------:R-:W-:Y:S05]  /*16ba0*/  FMNMX.FTZ R137, R225, R137, !PT ;  /* 0x00000089e1897209 */ /* 0x000fea0007810000 */
[----:B------:R-:W1:Y:S01]  /*16bb0*/  MUFU.TANH R231, R25 ;  /* 0x0000001900e77308 */ /* 0x000e620000002400 */
[----:B------:R-:W-:Y:S02]  /*16bc0*/  FMNMX.FTZ R137, R20, R137, !PT ;  /* 0x0000008914897209 */ /* 0x000fe40007810000 */
[----:B------:R-:W-:Y:S07]  /*16bd0*/  FMNMX.FTZ R0, R249, R0, !PT ;  /* 0x00000000f9007209 */ /* 0x000fee0007810000 */
[----:B------:R-:W1:Y:S10]  /*16be0*/  MUFU.TANH R227, R22 ;  /* 0x0000001600e37308 */ /* 0x000e740000002400 */
[----:B------:R-:W1:Y:S02]  /*16bf0*/  MUFU.TANH R239, R23 ;  /* 0x0000001700ef7308 */ /* 0x000e640000002400 */
[----:B-1----:R-:W-:Y:S04]  /*16c00*/  MOV R41, R231 ;  /* 0x000000e700297202 */ /* 0x002fe80000000f00 */
[----:B------:R-:W-:Y:S04]  /*16c10*/  FMNMX.FTZ R0, R41, R0, !PT ;  /* 0x0000000029007209 */ /* 0x000fe80007810000 */
[----:B------:R-:W-:Y:S01]  /*16c20*/  MUFU.TANH R21, R49 ;  /* 0x0000003100157308 */ /* 0x000fe20000002400 */
[----:B------:R-:W-:Y:S02]  /*16c30*/  FMNMX.FTZ R0, R30, R0, !PT ;  /* 0x000000001e007209 */ /* 0x000fe40007810000 */
[----:B------:R-:W-:Y:S02]  /*16c40*/  FMNMX.FTZ R4, R227, R4, !PT ;  /* 0x00000004e3047209 */ /* 0x000fe40007810000 */
[----:B------:R-:W-:Y:S05]  /*16c50*/  FMNMX.FTZ R0, R51, R0, !PT ;  /* 0x0000000033007209 */ /* 0x000fea0007810000 */
[----:B------:R-:W1:Y:S01]  /*16c60*/  MUFU.TANH R246, R40 ;  /* 0x0000002800f67308 */ /* 0x000e620000002400 */
[----:B------:R-:W-:Y:S04]  /*16c70*/  FMNMX.FTZ R4, R239, R4, !PT ;  /* 0x00000004ef047209 */ /* 0x000fe80007810000 */
[----:B------:R-:W-:Y:S05]  /*16c80*/  FMNMX.FTZ R4, R229, R4, !PT ;  /* 0x00000004e5047209 */ /* 0x000fea0007810000 */
[----:B------:R-:W1:Y:S10]  /*16c90*/  MUFU.TANH R245, R48 ;  /* 0x0000003000f57308 */ /* 0x000e740000002400 */
[----:B------:R-:W1:Y:S02]  /*16ca0*/  MUFU.TANH R241, R38 ;  /* 0x0000002600f17308 */ /* 0x000e640000002400 */
[----:B-1----:R-:W-:Y:S02]  /*16cb0*/  MOV R49, R246 ;  /* 0x000000f600317202 */ /* 0x002fe40000000f00 */
[----:B------:R-:W-:Y:S02]  /*16cc0*/  MOV R40, R243 ;  /* 0x000000f300287202 */ /* 0x000fe40000000f00 */
[----:B------:R-:W-:Y:S04]  /*16cd0*/  FMNMX.FTZ R0, R49, R0, !PT ;  /* 0x0000000031007209 */ /* 0x000fe80007810000 */
[----:B------:R1:W-:Y:S01]  /*16ce0*/  MUFU.TANH R251, R50 ;  /* 0x0000003200fb7308 */ /* 0x0003e20000002400 */
[----:B------:R-:W-:Y:S02]  /*16cf0*/  FMNMX.FTZ R0, R247, R0, !PT ;  /* 0x00000000f7007209 */ /* 0x000fe40007810000 */
[----:B------:R-:W-:Y:S04]  /*16d00*/  MOV R143, R245 ;  /* 0x000000f5008f7202 */ /* 0x000fe80000000f00 */
[----:B------:R-:W-:Y:S03]  /*16d10*/  FMNMX.FTZ R137, R143, R137, !PT ;  /* 0x000000898f897209 */ /* 0x000fe60007810000 */
[----:B------:R-:W1:Y:S01]  /*16d20*/  MUFU.TANH R230, R35 ;  /* 0x0000002300e67308 */ /* 0x000e620000002400 */
[----:B------:R-:W-:Y:S09]  /*16d30*/  FMNMX.FTZ R137, R21, R137, !PT ;  /* 0x0000008915897209 */ /* 0x000ff20007810000 */
[----:B------:R-:W1:Y:S02]  /*16d40*/  MUFU.TANH R248, R39 ;  /* 0x0000002700f87308 */ /* 0x000e640000002400 */
[----:B-1----:R-:W-:Y:S08]  /*16d50*/  MOV R50, R241 ;  /* 0x000000f100327202 */ /* 0x002ff00000000f00 */
[----:B------:R-:W1:Y:S01]  /*16d60*/  MUFU.TANH R25, R44 ;  /* 0x0000002c00197308 */ /* 0x000e620000002400 */
[----:B------:R-:W-:Y:S02]  /*16d70*/  FMNMX.FTZ R4, R230, R4, !PT ;  /* 0x00000004e6047209 */ /* 0x000fe40007810000 */
[----:B------:R-:W-:Y:S02]  /*16d80*/  MOV R35, c[0x0][0x1e0] ;  /* 0x0000780000237a02 */ /* 0x000fe40000000f00 */
[----:B------:R-:W-:Y:S05]  /*16d90*/  FMNMX.FTZ R4, R50, R4, !PT ;  /* 0x0000000432047209 */ /* 0x000fea0007810000 */
[----:B------:R-:W1:Y:S01]  /*16da0*/  MUFU.TANH R22, R52 ;  /* 0x0000003400167308 */ /* 0x000e620000002400 */
[----:B------:R-:W-:Y:S02]  /*16db0*/  SHF.L.U32 R35, R35, 0x5, RZ ;  /* 0x0000000523237819 */ /* 0x000fe400000006ff */
[----:B------:R-:W-:Y:S04]  /*16dc0*/  FMNMX.FTZ R4, R248, R4, !PT ;  /* 0x00000004f8047209 */ /* 0x000fe80007810000 */
[----:B------:R-:W-:Y:S03]  /*16dd0*/  FMNMX.FTZ R4, R251, R4, !PT ;  /* 0x00000004fb047209 */ /* 0x000fe60007810000 */
[----:B------:R-:W-:Y:S01]  /*16de0*/  MUFU.TANH R24, R26 ;  /* 0x0000001a00187308 */ /* 0x000fe20000002400 */
[----:B------:R-:W-:Y:S02]  /*16df0*/  FMNMX.FTZ R4, R27, R4, !PT ;  /* 0x000000041b047209 */ /* 0x000fe40007810000 */
[----:B-1----:R-:W-:Y:S07]  /*16e00*/  FMNMX.FTZ R0, R25, R0, !PT ;  /* 0x0000000019007209 */ /* 0x002fee0007810000 */
[----:B------:R-:W1:Y:S01]  /*16e10*/  MUFU.TANH R26, R45 ;  /* 0x0000002d001a7308 */ /* 0x000e620000002400 */
[----:B------:R-:W-:Y:S09]  /*16e20*/  FMNMX.FTZ R137, R22, R137, !PT ;  /* 0x0000008916897209 */ /* 0x000ff20007810000 */
[----:B------:R-:W4:Y:S10]  /*16e30*/  MUFU.TANH R29, R53 ;  /* 0x00000035001d7308 */ /* 0x000f340000002400 */
[----:B------:R-:W4:Y:S01]  /*16e40*/  MUFU.TANH R5, R54 ;  /* 0x0000003600057308 */ /* 0x000f220000002400 */
[----:B-1----:R-:W-:Y:S04]  /*16e50*/  FMNMX.FTZ R0, R26, R0, !PT ;  /* 0x000000001a007209 */ /* 0x002fe80007810000 */
[----:B------:R-:W-:Y:S05]  /*16e60*/  FMNMX.FTZ R0, R60, R0, !PT ;  /* 0x000000003c007209 */ /* 0x000fea0007810000 */
[----:B------:R1:W-:Y:S01]  /*16e70*/  MUFU.TANH R23, R61 ;  /* 0x0000003d00177308 */ /* 0x0003e20000002400 */
[----:B----4-:R-:W-:Y:S09]  /*16e80*/  FMNMX.FTZ R137, R29, R137, !PT ;  /* 0x000000891d897209 */ /* 0x010ff20007810000 */
[----:B------:R-:W-:Y:S10]  /*16e90*/  MUFU.TANH R8, R55 ;  /* 0x0000003700087308 */ /* 0x000ff40000002400 */
[----:B------:R-:W4:Y:S01]  /*16ea0*/  MUFU.TANH R28, R64 ;  /* 0x00000040001c7308 */ /* 0x000f220000002400 */
[----:B-1----:R-:W-:Y:S02]  /*16eb0*/  MOV R61, R5 ;  /* 0x00000005003d7202 */ /* 0x002fe40000000f00 */
[----:B------:R-:W-:Y:S02]  /*16ec0*/  FMNMX.FTZ R5, R219, R139, !PT ;  /* 0x0000008bdb057209 */ /* 0x000fe40007810000 */
[----:B------:R-:W-:Y:S05]  /*16ed0*/  FMNMX.FTZ R4, R61, R4, !PT ;  /* 0x000000043d047209 */ /* 0x000fea0007810000 */
[----:B------:R-:W1:Y:S01]  /*16ee0*/  MUFU.TANH R231, R65 ;  /* 0x0000004100e77308 */ /* 0x000e620000002400 */
[----:B------:R-:W-:Y:S09]  /*16ef0*/  FMNMX.FTZ R5, R220, R5, !PT ;  /* 0x00000005dc057209 */ /* 0x000ff20007810000 */
[----:B------:R1:W-:Y:S01]  /*16f00*/  MUFU.TANH R65, R67 ;  /* 0x0000004300417308 */ /* 0x0003e20000002400 */
[----:B----4-:R-:W-:Y:S09]  /*16f10*/  FMNMX.FTZ R137, R28, R137, !PT ;  /* 0x000000891c897209 */ /* 0x010ff20007810000 */
[----:B------:R-:W4:Y:S01]  /*16f20*/  MUFU.TANH R57, R57 ;  /* 0x0000003900397308 */ /* 0x000f220000002400 */
[----:B-1----:R-:W-:Y:S05]  /*16f30*/  FMNMX.FTZ R137, R231, R137, !PT ;  /* 0x00000089e7897209 */ /* 0x002fea0007810000 */
[----:B------:R-:W1:Y:S04]  /*16f40*/  SHFL.BFLY PT, R7, R137, 0x2, 0x1f ;  /* 0x0c401f0089077f89 */ /* 0x000e6800000e0000 */
[----:B------:R-:W1:Y:S01]  /*16f50*/  MUFU.TANH R66, R66 ;  /* 0x0000004200427308 */ /* 0x000e620000002400 */
[----:B------:R-:W-:Y:S05]  /*16f60*/  IMAD.MOV.U32 R67, RZ, RZ, R8 ;  /* 0x000000ffff437224 */ /* 0x000fea00078e0008 */
[----:B------:R-:W-:Y:S04]  /*16f70*/  FMNMX.FTZ R4, R67, R4, !PT ;  /* 0x0000000443047209 */ /* 0x000fe80007810000 */
[----:B------:R-:W2:Y:S01]  /*16f80*/  MUFU.TANH R14, R14 ;  /* 0x0000000e000e7308 */ /* 0x000ea20000002400 */
[----:B----4-:R-:W-:Y:S04]  /*16f90*/  FMNMX.FTZ R0, R57, R0, !PT ;  /* 0x0000000039007209 */ /* 0x010fe80007810000 */
[----:B------:R-:W-:Y:S05]  /*16fa0*/  FMNMX.FTZ R0, R56, R0, !PT ;  /* 0x0000000038007209 */ /* 0x000fea0007810000 */
[----:B------:R-:W4:Y:S01]  /*16fb0*/  MUFU.TANH R15, R15 ;  /* 0x0000000f000f7308 */ /* 0x000f220000002400 */
[----:B------:R-:W-:Y:S02]  /*16fc0*/  FMNMX.FTZ R0, R23, R0, !PT ;  /* 0x0000000017007209 */ /* 0x000fe40007810000 */
[----:B-1----:R-:W-:Y:S02]  /*16fd0*/  FMNMX.FTZ R4, R66, R4, !PT ;  /* 0x0000000442047209 */ /* 0x002fe40007810000 */
[----:B------:R-:W-:Y:S01]  /*16fe0*/  FMNMX.FTZ R137, R137, R7, !PT ;  /* 0x0000000789897209 */ /* 0x000fe20007810000 */
[----:B------:R-:W1:Y:S01]  /*16ff0*/  SHFL.BFLY PT, R135, R0, 0x2, 0x1f ;  /* 0x0c401f0000877f89 */ /* 0x000e6200000e0000 */
[----:B------:R-:W-:Y:S03]  /*17000*/  FMNMX.FTZ R4, R65, R4, !PT ;  /* 0x0000000441047209 */ /* 0x000fe60007810000 */
[----:B------:R3:W-:Y:S01]  /*17010*/  MUFU.TANH R243, R59 ;  /* 0x0000003b00f37308 */ /* 0x0007e20000002400 */
[----:B--2---:R-:W-:Y:S03]  /*17020*/  FMNMX.FTZ R5, R14, R5, !PT ;  /* 0x000000050e057209 */ /* 0x004fe60007810000 */
[----:B------:R-:W2:Y:S06]  /*17030*/  SHFL.BFLY PT, R6, R4, 0x2, 0x1f ;  /* 0x0c401f0004067f89 */ /* 0x000eac00000e0000 */
[----:B------:R-:W2:Y:S02]  /*17040*/  MUFU.TANH R250, R42 ;  /* 0x0000002a00fa7308 */ /* 0x000ea40000002400 */
[----:B------:R-:W2:Y:S01]  /*17050*/  SHFL.BFLY PT, R7, R137, 0x1, 0x1f ;  /* 0x0c201f0089077f89 */ /* 0x000ea200000e0000 */
[----:B----4-:R-:W-:Y:S04]  /*17060*/  FMNMX.FTZ R5, R15, R5, !PT ;  /* 0x000000050f057209 */ /* 0x010fe80007810000 */
[----:B------:R-:W-:Y:S03]  /*17070*/  FMNMX.FTZ R5, R24, R5, !PT ;  /* 0x0000000518057209 */ /* 0x000fe60007810000 */
[----:B------:R-:W4:Y:S01]  /*17080*/  MUFU.TANH R42, R43 ;  /* 0x0000002b002a7308 */ /* 0x000f220000002400 */
[----:B-1----:R-:W-:Y:S02]  /*17090*/  FMNMX.FTZ R135, R0, R135, !PT ;  /* 0x0000008700877209 */ /* 0x002fe40007810000 */
[----:B---3--:R-:W-:Y:S02]  /*170a0*/  MOV R59, R136 ;  /* 0x00000088003b7202 */ /* 0x008fe40000000f00 */
[----:B------:R-:W-:Y:S02]  /*170b0*/  MOV R32, c[0x0][0x1e0] ;  /* 0x0000780000207a02 */ /* 0x000fe40000000f00 */
[----:B------:R-:W-:Y:S02]  /*170c0*/  FMNMX.FTZ R0, R59, R5, !PT ;  /* 0x000000053b007209 */ /* 0x000fe40007810000 */
[----:B--2---:R-:W-:Y:S01]  /*170d0*/  FMNMX.FTZ R4, R4, R6, !PT ;  /* 0x0000000604047209 */ /* 0x004fe20007810000 */
[----:B------:R-:W1:Y:S01]  /*170e0*/  MUFU.TANH R48, R46 ;  /* 0x0000002e00307308 */ /* 0x000e620000002400 */
[----:B------:R-:W-:Y:S01]  /*170f0*/  FMNMX.FTZ R5, R40, R0, !PT ;  /* 0x0000000028057209 */ /* 0x000fe20007810000 */
[----:B------:R-:W-:Y:S01]  /*17100*/  FMUL.FTZ R0, R63, c[0x0][0x320] ;  /* 0x0000c8003f007a20 */ /* 0x000fe20000410000 */
[----:B------:R-:W2:Y:S01]  /*17110*/  SHFL.BFLY PT, R6, R135, 0x1, 0x1f ;  /* 0x0c201f0087067f89 */ /* 0x000ea200000e0000 */
[----:B------:R-:W-:Y:S02]  /*17120*/  MOV R63, R21 ;  /* 0x00000015003f7202 */ /* 0x000fe40000000f00 */
[----:B------:R-:W-:Y:S02]  /*17130*/  FMNMX.FTZ R137, R137, R7, !PT ;  /* 0x0000000789897209 */ /* 0x000fe40007810000 */
[----:B------:R-:W-:Y:S02]  /*17140*/  FMNMX.FTZ R5, R232, R5, !PT ;  /* 0x00000005e8057209 */ /* 0x000fe40007810000 */
[----:B------:R3:W-:Y:S01]  /*17150*/  MUFU.TANH R140, R0 ;  /* 0x00000000008c7308 */ /* 0x0007e20000002400 */
[----:B------:R-:W1:Y:S01]  /*17160*/  SHFL.BFLY PT, R136, R4, 0x1, 0x1f ;  /* 0x0c201f0004887f89 */ /* 0x000e6200000e0000 */
[----:B------:R-:W-:Y:S01]  /*17170*/  FMUL.FTZ R142, R137, c[0x0][0x2d0] ;  /* 0x0000b400898e7a20 */ /* 0x000fe20000410000 */
[----:B------:R-:W-:Y:S03]  /*17180*/  FMNMX.FTZ R5, R250, R5, !PT ;  /* 0x00000005fa057209 */ /* 0x000fe60007810000 */
[----:B------:R-:W-:Y:S04]  /*17190*/  FFMA.FTZ R143, R143, c[0x0][0x2d0], -R142 ;  /* 0x0000b4008f8f7a23 */ /* 0x000fe8000001088e */
[----:B------:R-:W4:Y:S01]  /*171a0*/  MUFU.TANH R241, R47 ;  /* 0x0000002f00f17308 */ /* 0x000f220000002400 */
[----:B--2---:R-:W-:Y:S09]  /*171b0*/  FMNMX.FTZ R135, R135, R6, !PT ;  /* 0x0000000687877209 */ /* 0x004ff20007810000 */
[----:B------:R-:W2:Y:S01]  /*171c0*/  MUFU.TANH R64, R58 ;  /* 0x0000003a00407308 */ /* 0x000ea20000002400 */
[----:B------:R-:W-:Y:S02]  /*171d0*/  FMUL.FTZ R208, R135, c[0x0][0x2d0] ;  /* 0x0000b40087d07a20 */ /* 0x000fe40000410000 */
[----:B---3--:R-:W-:Y:S01]  /*171e0*/  FADD.FTZ R0, -R137, R2 ;  /* 0x0000000289007221 */ /* 0x008fe20000010100 */
[----:B-1----:R-:W-:Y:S01]  /*171f0*/  FMNMX.FTZ R136, R4, R136, !PT ;  /* 0x0000008804887209 */ /* 0x002fe20007810000 */
[----:B------:R-:W-:Y:S01]  /*17200*/  FFMA.FTZ R4, R212, c[0x0][0x2d0], -R142 ;  /* 0x0000b400d4047a23 */ /* 0x000fe2000001088e */
[----:B----4-:R-:W-:Y:S01]  /*17210*/  FMNMX.FTZ R2, R42, R5, !PT ;  /* 0x000000052a027209 */ /* 0x010fe20007810000 */
[----:B------:R-:W-:Y:S03]  /*17220*/  FMUL.FTZ R0, R0, c[0x0][0x2d0] ;  /* 0x0000b40000007a20 */ /* 0x000fe60000410000 */
[----:B------:R1:W-:Y:S01]  /*17230*/  MUFU.EX2 R215, R4 ;  /* 0x0000000400d77308 */ /* 0x0003e20000000800 */
[----:B------:R-:W-:Y:S01]  /*17240*/  FMNMX.FTZ R2, R48, R2, !PT ;  /* 0x0000000230027209 */ /* 0x000fe20007810000 */
[----:B------:R-:W-:Y:S02]  /*17250*/  FMUL.FTZ R209, R136, c[0x0][0x2d0] ;  /* 0x0000b40088d17a20 */ /* 0x000fe40000410000 */
[----:B------:R-:W-:Y:S01]  /*17260*/  FFMA.FTZ R8, R217, c[0x0][0x2d0], -R208 ;  /* 0x0000b400d9087a23 */ /* 0x000fe200000108d0 */
[----:B------:R-:W-:Y:S01]  /*17270*/  FMNMX.FTZ R2, R241, R2, !PT ;  /* 0x00000002f1027209 */ /* 0x000fe20007810000 */
[----:B------:R-:W-:Y:S01]  /*17280*/  FFMA.FTZ R5, R19, c[0x0][0x2d0], -R209 ;  /* 0x0000b40013057a23 */ /* 0x000fe200000108d1 */
[----:B------:R-:W-:Y:S03]  /*17290*/  MOV R47, R30 ;  /* 0x0000001e002f7202 */ /* 0x000fe60000000f00 */
[----:B------:R3:W4:Y:S01]  /*172a0*/  MUFU.EX2 R133, R0 ;  /* 0x0000000000857308 */ /* 0x0007220000000800 */
[----:B--2---:R-:W-:Y:S02]  /*172b0*/  FMNMX.FTZ R2, R64, R2, !PT ;  /* 0x0000000240027209 */ /* 0x004fe40007810000 */
[----:B------:R-:W-:Y:S07]  /*172c0*/  MOV R58, R23 ;  /* 0x00000017003a7202 */ /* 0x000fee0000000f00 */
[----:B------:R2:W-:Y:S01]  /*172d0*/  MUFU.TANH R141, R62 ;  /* 0x0000003e008d7308 */ /* 0x0005e20000002400 */
[--C-:B-1----:R-:W-:Y:S09]  /*172e0*/  FFMA.FTZ R4, R134, c[0x0][0x2d0], -R142.reuse ;  /* 0x0000b40086047a23 */ /* 0x102ff2000001088e */
[----:B------:R1:W-:Y:S01]  /*172f0*/  MUFU.EX2 R221, R4 ;  /* 0x0000000400dd7308 */ /* 0x0003e20000000800 */
[----:B---3--:R-:W-:Y:S02]  /*17300*/  FADD.FTZ R0, -R136, R3 ;  /* 0x0000000388007221 */ /* 0x008fe40000010100 */
[C---:B----4-:R-:W-:Y:S02]  /*17310*/  FMUL.FTZ R68, R133.reuse, R68 ;  /* 0x0000004485447220 */ /* 0x050fe40000410000 */
[----:B------:R-:W-:Y:S05]  /*17320*/  FMUL.FTZ R0, R0, c[0x0][0x2d0] ;  /* 0x0000b40000007a20 */ /* 0x000fea0000410000 */
[----:B------:R-:W-:Y:S01]  /*17330*/  MUFU.EX2 R246, R5 ;  /* 0x0000000500f67308 */ /* 0x000fe20000000800 */
[C---:B------:R-:W-:Y:S02]  /*17340*/  FMUL.FTZ R69, R133.reuse, R69 ;  /* 0x0000004585457220 */ /* 0x040fe40000410000 */
[C---:B------:R-:W-:Y:S01]  /*17350*/  FMUL.FTZ R80, R133.reuse, R80 ;  /* 0x0000005085507220 */ /* 0x040fe20000410000 */
[----:B--2---:R-:W-:Y:S01]  /*17360*/  MOV R62, R22 ;  /* 0x00000016003e7202 */ /* 0x004fe20000000f00 */
[C---:B------:R-:W-:Y:S02]  /*17370*/  FMUL.FTZ R81, R133.reuse, R81 ;  /* 0x0000005185517220 */ /* 0x040fe40000410000 */
[C---:B------:R-:W-:Y:S02]  /*17380*/  FMUL.FTZ R84, R133.reuse, R84 ;  /* 0x0000005485547220 */ /* 0x040fe40000410000 */
[C---:B------:R-:W-:Y:S01]  /*17390*/  FMUL.FTZ R85, R133.reuse, R85 ;  /* 0x0000005585557220 */ /* 0x040fe20000410000 */
[----:B------:R2:W3:Y:S01]  /*173a0*/  MUFU.EX2 R132, R0 ;  /* 0x0000000000847308 */ /* 0x0004e20000000800 */
[C---:B------:R-:W-:Y:S02]  /*173b0*/  FMUL.FTZ R96, R133.reuse, R96 ;  /* 0x0000006085607220 */ /* 0x040fe40000410000 */
[C---:B------:R-:W-:Y:S02]  /*173c0*/  FMUL.FTZ R97, R133.reuse, R97 ;  /* 0x0000006185617220 */ /* 0x040fe40000410000 */
[----:B-1----:R-:W-:Y:S02]  /*173d0*/  FFMA.FTZ R4, R16, c[0x0][0x2d0], -R142 ;  /* 0x0000b40010047a23 */ /* 0x002fe4000001088e */
        /* <DEDUP_REMOVED lines=8> */
[C---:B------:R-:W-:Y:S01]  /*17460*/  FMUL.FTZ R117, R133.reuse, R117 ;  /* 0x0000007585757220 */ /* 0x040fe20000410000 */
[----:B------:R-:W-:Y:S01]  /*17470*/  MUFU.EX2 R212, R8 ;  /* 0x0000000800d47308 */ /* 0x000fe20000000800 */
[C---:B------:R-:W-:Y:S02]  /*17480*/  FMUL.FTZ R128, R133.reuse, R128 ;  /* 0x0000008085807220 */ /* 0x040fe40000410000 */
[----:B------:R-:W-:Y:S01]  /*17490*/  FMUL.FTZ R129, R133, R129 ;  /* 0x0000008185817220 */ /* 0x000fe20000410000 */
[----:B--2---:R-:W-:Y:S01]  /*174a0*/  FMNMX.FTZ R0, R243, R2, !PT ;  /* 0x00000002f3007209 */ /* 0x004fe20007810000 */
[----:B------:R-:W-:Y:S01]  /*174b0*/  FADD.FTZ R2, -R135, R138 ;  /* 0x0000008a87027221 */ /* 0x000fe20000010100 */
[----:B------:R-:W-:Y:S01]  /*174c0*/  MOV R138, R20 ;  /* 0x00000014008a7202 */ /* 0x000fe20000000f00 */
[----:B---3--:R-:W-:Y:S01]  /*174d0*/  FMUL.FTZ R19, R132, R159 ;  /* 0x0000009f84137220 */ /* 0x008fe20000410000 */
[----:B------:R-:W-:Y:S01]  /*174e0*/  FMNMX.FTZ R0, R141, R0, !PT ;  /* 0x000000008d007209 */ /* 0x000fe20007810000 */
[----:B------:R-:W-:Y:S01]  /*174f0*/  FMUL.FTZ R2, R2, c[0x0][0x2d0] ;  /* 0x0000b40002027a20 */ /* 0x000fe20000410000 */
[----:B------:R-:W-:Y:S01]  /*17500*/  MOV R159, R24 ;  /* 0x00000018009f7202 */ /* 0x000fe20000000f00 */
[----:B------:R-:W-:Y:S01]  /*17510*/  FMUL.FTZ R70, R132, R70 ;  /* 0x0000004684467220 */ /* 0x000fe20000410000 */
[----:B------:R-:W-:Y:S01]  /*17520*/  FMNMX.FTZ R0, R140, R0, !PT ;  /* 0x000000008c007209 */ /* 0x000fe20007810000 */
[----:B------:R2:W3:Y:S01]  /*17530*/  MUFU.EX2 R3, R2 ;  /* 0x0000000200037308 */ /* 0x0004e20000000800 */
[----:B-1----:R-:W-:Y:S02]  /*17540*/  FFMA.FTZ R4, R17, c[0x0][0x2d0], -R142 ;  /* 0x0000b40011047a23 */ /* 0x002fe4000001088e */
[----:B------:R-:W-:Y:S01]  /*17550*/  FMUL.FTZ R17, R133, R157 ;  /* 0x0000009d85117220 */ /* 0x000fe20000410000 */
[----:B------:R-:W-:Y:S01]  /*17560*/  MOV R157, R28 ;  /* 0x0000001c009d7202 */ /* 0x000fe20000000f00 */
        /* <DEDUP_REMOVED lines=10> */
[C---:B------:R-:W-:Y:S01]  /*17610*/  FMUL.FTZ R114, R132.reuse, R114 ;  /* 0x0000007284727220 */ /* 0x040fe20000410000 */
[----:B--2---:R-:W2:Y:S01]  /*17620*/  SHFL.BFLY PT, R2, R0, 0x2, 0x1f ;  /* 0x0c401f0000027f89 */ /* 0x004ea200000e0000 */
        /* <DEDUP_REMOVED lines=8> */
[----:B------:R-:W-:Y:S02]  /*176b0*/  FMUL.FTZ R57, R3, R197 ;  /* 0x000000c503397220 */ /* 0x000fe40000410000 */
[--C-:B-1----:R-:W-:Y:S02]  /*176c0*/  FFMA.FTZ R4, R213, c[0x0][0x2d0], -R209.reuse ;  /* 0x0000b400d5047a23 */ /* 0x102fe400000108d1 */
[C---:B------:R-:W-:Y:S01]  /*176d0*/  FMUL.FTZ R45, R3.reuse, R185 ;  /* 0x000000b9032d7220 */ /* 0x040fe20000410000 */
[----:B------:R-:W-:Y:S01]  /*176e0*/  MOV R185, R59 ;  /* 0x0000003b00b97202 */ /* 0x000fe20000000f00 */
[----:B------:R1:W-:Y:S01]  /*176f0*/  MUFU.EX2 R242, R4 ;  /* 0x0000000400f27308 */ /* 0x0003e20000000800 */
[C---:B------:R-:W-:Y:S02]  /*17700*/  FMUL.FTZ R61, R3.reuse, R201 ;  /* 0x000000c9033d7220 */ /* 0x040fe40000410000 */
[----:B------:R-:W-:Y:S02]  /*17710*/  FMUL.FTZ R67, R132, R207 ;  /* 0x000000cf84437220 */ /* 0x000fe40000410000 */
[C---:B------:R-:W-:Y:S02]  /*17720*/  FMUL.FTZ R72, R3.reuse, R72 ;  /* 0x0000004803487220 */ /* 0x040fe40000410000 */
[C---:B------:R-:W-:Y:S01]  /*17730*/  FMUL.FTZ R73, R3.reuse, R73 ;  /* 0x0000004903497220 */ /* 0x040fe20000410000 */
[----:B--2---:R-:W-:Y:S01]  /*17740*/  FMNMX.FTZ R0, R0, R2, !PT ;  /* 0x0000000200007209 */ /* 0x004fe20007810000 */
[--C-:B------:R-:W-:Y:S02]  /*17750*/  FFMA.FTZ R2, R216, c[0x0][0x2d0], -R209.reuse ;  /* 0x0000b400d8027a23 */ /* 0x100fe400000108d1 */
[C---:B------:R-:W-:Y:S02]  /*17760*/  FMUL.FTZ R76, R3.reuse, R76 ;  /* 0x0000004c034c7220 */ /* 0x040fe40000410000 */
[----:B------:R2:W-:Y:S01]  /*17770*/  MUFU.EX2 R214, R2 ;  /* 0x0000000200d67308 */ /* 0x0005e20000000800 */
[C---:B------:R-:W-:Y:S02]  /*17780*/  FMUL.FTZ R77, R3.reuse, R77 ;  /* 0x0000004d034d7220 */ /* 0x040fe40000410000 */
[--C-:B------:R-:W-:Y:S02]  /*17790*/  FFMA.FTZ R164, R164, c[0x0][0x2d0], -R209.reuse ;  /* 0x0000b400a4a47a23 */ /* 0x100fe400000108d1 */
[C---:B------:R-:W-:Y:S02]  /*177a0*/  FMUL.FTZ R88, R3.reuse, R88 ;  /* 0x0000005803587220 */ /* 0x040fe40000410000 */
[C---:B------:R-:W-:Y:S02]  /*177b0*/  FMUL.FTZ R89, R3.reuse, R89 ;  /* 0x0000005903597220 */ /* 0x040fe40000410000 */
[C---:B------:R-:W-:Y:S02]  /*177c0*/  FMUL.FTZ R92, R3.reuse, R92 ;  /* 0x0000005c035c7220 */ /* 0x040fe40000410000 */
[----:B-1----:R-:W-:Y:S02]  /*177d0*/  FFMA.FTZ R4, R18, c[0x0][0x2d0], -R209 ;  /* 0x0000b40012047a23 */ /* 0x002fe400000108d1 */
[C---:B------:R-:W-:Y:S01]  /*177e0*/  FMUL.FTZ R18, R132.reuse, R158 ;  /* 0x0000009e84127220 */ /* 0x040fe20000410000 */
[----:B------:R-:W-:Y:S01]  /*177f0*/  MOV R158, R25 ;  /* 0x00000019009e7202 */ /* 0x000fe20000000f00 */
[----:B------:R1:W-:Y:S01]  /*17800*/  MUFU.EX2 R240, R4 ;  /* 0x0000000400f07308 */ /* 0x0003e20000000800 */
[----:B------:R-:W-:Y:S01]  /*17810*/  FMUL.FTZ R25, R3, R165 ;  /* 0x000000a503197220 */ /* 0x000fe20000410000 */
[----:B------:R-:W-:Y:S01]  /*17820*/  MOV R165, R64 ;  /* 0x0000004000a57202 */ /* 0x000fe20000000f00 */
[----:B------:R-:W-:Y:S02]  /*17830*/  FMUL.FTZ R64, R133, R204 ;  /* 0x000000cc85407220 */ /* 0x000fe40000410000 */
[C---:B------:R-:W-:Y:S02]  /*17840*/  FMUL.FTZ R93, R3.reuse, R93 ;  /* 0x0000005d035d7220 */ /* 0x040fe40000410000 */
[C---:B------:R-:W-:Y:S01]  /*17850*/  FMUL.FTZ R104, R3.reuse, R104 ;  /* 0x0000006803687220 */ /* 0x040fe20000410000 */
[----:B--2---:R-:W2:Y:S01]  /*17860*/  SHFL.BFLY PT, R2, R0, 0x1, 0x1f ;  /* 0x0c201f0000027f89 */ /* 0x004ea200000e0000 */
[C---:B------:R-:W-:Y:S02]  /*17870*/  FMUL.FTZ R105, R3.reuse, R105 ;  /* 0x0000006903697220 */ /* 0x040fe40000410000 */
[C---:B------:R-:W-:Y:S02]  /*17880*/  FMUL.FTZ R108, R3.reuse, R108 ;  /* 0x0000006c036c7220 */ /* 0x040fe40000410000 */
[C---:B------:R-:W-:Y:S02]  /*17890*/  FMUL.FTZ R109, R3.reuse, R109 ;  /* 0x0000006d036d7220 */ /* 0x040fe40000410000 */
[C---:B------:R-:W-:Y:S02]  /*178a0*/  FMUL.FTZ R115, R132.reuse, R115 ;  /* 0x0000007384737220 */ /* 0x040fe40000410000 */
[C---:B------:R-:W-:Y:S02]  /*178b0*/  FMUL.FTZ R118, R132.reuse, R118 ;  /* 0x0000007684767220 */ /* 0x040fe40000410000 */
[C---:B------:R-:W-:Y:S02]  /*178c0*/  FMUL.FTZ R119, R132.reuse, R119 ;  /* 0x0000007784777220 */ /* 0x040fe40000410000 */
[C---:B------:R-:W-:Y:S01]  /*178d0*/  FMUL.FTZ R120, R3.reuse, R120 ;  /* 0x0000007803787220 */ /* 0x040fe20000410000 */
[----:B-1----:R-:W-:Y:S01]  /*178e0*/  @P0 SHF.R.S32.HI R4, RZ, 0x1f, R228 ;  /* 0x0000001fff040819 */ /* 0x002fe200000114e4 */
[C---:B------:R-:W-:Y:S02]  /*178f0*/  FMUL.FTZ R121, R3.reuse, R121 ;  /* 0x0000007903797220 */ /* 0x040fe40000410000 */
[C---:B------:R-:W-:Y:S02]  /*17900*/  FMUL.FTZ R124, R3.reuse, R124 ;  /* 0x0000007c037c7220 */ /* 0x040fe40000410000 */
[----:B------:R-:W-:Y:S02]  /*17910*/  FMUL.FTZ R125, R3, R125 ;  /* 0x0000007d037d7220 */ /* 0x000fe40000410000 */
[----:B------:R-:W-:Y:S01]  /*17920*/  FMUL.FTZ R130, R132, R130 ;  /* 0x0000008284827220 */ /* 0x000fe20000410000 */
[----:B--2---:R-:W-:Y:S01]  /*17930*/  FMNMX.FTZ R134, R0, R2, !PT ;  /* 0x0000000200867209 */ /* 0x004fe20007810000 */
        /* <DEDUP_REMOVED lines=10> */
[----:B------:R-:W-:Y:S01]  /*179e0*/  FFMA.FTZ R169, R169, c[0x0][0x2d0], -R209 ;  /* 0x0000b400a9a97a23 */ /* 0x000fe200000108d1 */
[----:B------:R-:W-:Y:S02]  /*179f0*/  @P0 SHF.L.U64.HI R4, R4, 0x6, R6 ;  /* 0x0000000604040819 */ /* 0x000fe40000010206 */
[C---:B------:R-:W-:Y:S01]  /*17a00*/  @P0 LEA R6, P3, R5.reuse, c[0x0][0x1c8], 0x1 ;  /* 0x0000720005060a11 */ /* 0x040fe200078608ff */
[----:B------:R-:W1:Y:S01]  /*17a10*/  MUFU.EX2 R0, R0 ;  /* 0x0000000000007308 */ /* 0x000e620000000800 */
[----:B------:R-:W-:Y:S02]  /*17a20*/  @P0 IADD3.X R7, R4, R33, RZ, P1, !PT ;  /* 0x0000002104070210 */ /* 0x000fe40000ffe4ff */
[----:B------:R-:W-:Y:S02]  /*17a30*/  @P0 IADD3 R2, P2, R2, R9, RZ ;  /* 0x0000000902020210 */ /* 0x000fe40007f5e0ff */
[----:B------:R-:W-:Y:S01]  /*17a40*/  @P0 LEA.HI.X R7, R5, c[0x0][0x1cc], R7, 0x1, P3 ;  /* 0x0000730005070a11 */ /* 0x000fe200018f0c07 */
[----:B------:R-:W-:Y:S01]  /*17a50*/  FFMA.FTZ R5, R218, c[0x0][0x2d0], -R208 ;  /* 0x0000b400da057a23 */ /* 0x000fe200000108d0 */
[----:B------:R-:W-:Y:S02]  /*17a60*/  @P0 LEA R8, P1, R2, c[0x0][0x1c8], 0x1 ;  /* 0x0000720002080a11 */ /* 0x000fe400078208ff */
[----:B------:R-:W-:Y:S01]  /*17a70*/  @P0 IADD3.X R4, R4, R10, RZ, P2, !PT ;  /* 0x0000000a04040210 */ /* 0x000fe200017fe4ff */
[----:B------:R2:W-:Y:S01]  /*17a80*/  MUFU.EX2 R213, R5 ;  /* 0x0000000500d57308 */ /* 0x0005e20000000800 */
[----:B------:R3:W-:Y:S01]  /*17a90*/  @P0 LDGSTS.E.BYPASS.LTC128B.128 [R252+0x4100], [R6.64], !P6 ;  /* 0x0410000006fc0fae */ /* 0x0007e2000f101d48 */
[----:B------:R-:W-:Y:S02]  /*17aa0*/  MOV R33, c[0x0][0x1e4] ;  /* 0x0000790000217a02 */ /* 0x000fe40000000f00 */
[----:B------:R-:W-:Y:S01]  /*17ab0*/  @P0 LEA.HI.X R9, R2, c[0x0][0x1cc], R4, 0x1, P1 ;  /* 0x0000730002090a11 */ /* 0x000fe200008f0c04 */
[----:B------:R-:W-:Y:S01]  /*17ac0*/  FFMA.FTZ R2, R12, c[0x0][0x2d0], -R208 ;  /* 0x0000b4000c027a23 */ /* 0x000fe200000108d0 */
[----:B------:R-:W-:Y:S01]  /*17ad0*/  @P0 IADD3 R4, P2, R6, R35, RZ ;  /* 0x0000002306040210 */ /* 0x000fe20007f5e0ff */
[----:B------:R-:W-:Y:S01]  /*17ae0*/  FMUL.FTZ R12, R3, R152 ;  /* 0x00000098030c7220 */ /* 0x000fe20000410000 */
[----:B------:R-:W-:Y:S01]  /*17af0*/  SHF.L.U64.HI R32, R32, 0x5, R33 ;  /* 0x0000000520207819 */ /* 0x000fe20000010221 */
[----:B------:R4:W-:Y:S01]  /*17b00*/  @P0 LDGSTS.E.BYPASS.LTC128B.128 [R252+0x6100], [R8.64], !P5 ;  /* 0x0610000008fc0fae */ /* 0x0009e2000e901d48 */
[----:B------:R4:W-:Y:S01]  /*17b10*/  MUFU.EX2 R216, R2 ;  /* 0x0000000200d87308 */ /* 0x0009e20000000800 */
[----:B------:R-:W-:Y:S01]  /*17b20*/  FMUL.FTZ R33, R133, R173 ;  /* 0x000000ad85217220 */ /* 0x000fe20000410000 */
[----:B------:R-:W-:Y:S01]  /*17b30*/  MOV R173, R157 ;  /* 0x0000009d00ad7202 */ /* 0x000fe20000000f00 */
[C---:B-1----:R-:W-:Y:S02]  /*17b40*/  FMUL.FTZ R30, R0.reuse, R170 ;  /* 0x000000aa001e7220 */ /* 0x042fe40000410000 */
[C---:B------:R-:W-:Y:S01]  /*17b50*/  FMUL.FTZ R47, R0.reuse, R187 ;  /* 0x000000bb002f7220 */ /* 0x040fe20000410000 */
[----:B------:R-:W-:Y:S01]  /*17b60*/  MOV R187, R239 ;  /* 0x000000ef00bb7202 */ /* 0x000fe20000000f00 */
[C---:B------:R-:W-:Y:S02]  /*17b70*/  FMUL.FTZ R46, R0.reuse, R186 ;  /* 0x000000ba002e7220 */ /* 0x040fe40000410000 */
[----:B------:R-:W-:Y:S02]  /*17b80*/  IMAD.MOV.U32 R186, RZ, RZ, R159 ;  /* 0x000000ffffba7224 */ /* 0x000fe400078e009f */
[----:B------:R-:W-:Y:S01]  /*17b90*/  FMUL.FTZ R43, R0, R183 ;  /* 0x000000b7002b7220 */ /* 0x000fe20000410000 */
[----:B------:R-:W-:Y:S01]  /*17ba0*/  MOV R183, R51 ;  /* 0x0000003300b77202 */ /* 0x000fe20000000f00 */
[----:B------:R-:W-:Y:S01]  /*17bb0*/  IMAD.MOV.U32 R170, RZ, RZ, R60 ;  /* 0x000000ffffaa7224 */ /* 0x000fe200078e003c */
[----:B--2---:R-:W-:Y:S01]  /*17bc0*/  @P0 IADD3.X R5, R7, R32, RZ, P2, !PT ;  /* 0x0000002007050210 */ /* 0x004fe200017fe4ff */
[----:B------:R-:W-:Y:S01]  /*17bd0*/  FMUL.FTZ R60, R3, R200 ;  /* 0x000000c8033c7220 */ /* 0x000fe20000410000 */
[----:B---3--:R-:W-:Y:S01]  /*17be0*/  @P0 IADD3 R6, P1, R4, R35, RZ ;  /* 0x0000002304060210 */ /* 0x008fe20007f3e0ff */
[----:B------:R-:W-:Y:S02]  /*17bf0*/  FMUL.FTZ R51, R132, R191 ;  /* 0x000000bf84337220 */ /* 0x000fe40000410000 */
[----:B------:R1:W-:Y:S01]  /*17c00*/  @P0 LDGSTS.E.BYPASS.LTC128B.128 [R252+0x4900], [R4.64], !P6 ;  /* 0x0490000004fc0fae */ /* 0x0003e2000f101d48 */
[C---:B------:R-:W-:Y:S01]  /*17c10*/  FMUL.FTZ R59, R0.reuse, R199 ;  /* 0x000000c7003b7220 */ /* 0x040fe20000410000 */
[----:B------:R-:W-:Y:S01]  /*17c20*/  @P0 IADD3.X R7, R5, R32, RZ, P1, !PT ;  /* 0x0000002005070210 */ /* 0x000fe20000ffe4ff */
[----:B------:R-:W-:Y:S01]  /*17c30*/  FMUL.FTZ R74, R0, R74 ;  /* 0x0000004a004a7220 */ /* 0x000fe20000410000 */
[----:B------:R-:W-:Y:S01]  /*17c40*/  @P0 IADD3 R10, P1, R4, R34, RZ ;  /* 0x00000022040a0210 */ /* 0x000fe20007f3e0ff */
[----:B----4-:R-:W-:Y:S01]  /*17c50*/  FFMA.FTZ R2, R13, c[0x0][0x2d0], -R208 ;  /* 0x0000b4000d027a23 */ /* 0x010fe200000108d0 */
[----:B------:R-:W-:Y:S01]  /*17c60*/  @P0 IADD3 R8, P2, R6, R35, RZ ;  /* 0x0000002306080210 */ /* 0x000fe20007f5e0ff */
[----:B------:R-:W-:Y:S01]  /*17c70*/  FMUL.FTZ R13, R3, R153 ;  /* 0x00000099030d7220 */ /* 0x000fe20000410000 */
[----:B------:R1:W-:Y:S01]  /*17c80*/  @P0 LDGSTS.E.BYPASS.LTC128B.128 [R252+0x6900], [R4.64+0x80], !P5 ;  /* 0x0690008004fc0fae */ /* 0x0003e2000e901d48 */
[----:B------:R-:W-:Y:S01]  /*17c90*/  @P0 IADD3.X R11, R5, R31, RZ, P1, !PT ;  /* 0x0000001f050b0210 */ /* 0x000fe20000ffe4ff */
[----:B------:R2:W3:Y:S01]  /*17ca0*/  MUFU.EX2 R217, R2 ;  /* 0x0000000200d97308 */ /* 0x0004e20000000800 */
[----:B------:R-:W-:Y:S01]  /*17cb0*/  @P0 IADD3.X R9, R7, R32, RZ, P2, !PT ;  /* 0x0000002007090210 */ /* 0x000fe200017fe4ff */
[C---:B------:R-:W-:Y:S01]  /*17cc0*/  FMUL.FTZ R32, R133.reuse, R172 ;  /* 0x000000ac85207220 */ /* 0x040fe20000410000 */
[----:B------:R-:W-:Y:S01]  /*17cd0*/  MOV R172, R65 ;  /* 0x0000004100ac7202 */ /* 0x000fe20000000f00 */
[----:B------:R-:W-:Y:S01]  /*17ce0*/  FMUL.FTZ R35, R132, R175 ;  /* 0x000000af84237220 */ /* 0x000fe20000410000 */
[----:B------:R-:W-:Y:S01]  /*17cf0*/  MOV R175, R42 ;  /* 0x0000002a00af7202 */ /* 0x000fe20000000f00 */
[----:B------:R4:W-:Y:S01]  /*17d00*/  @P0 LDGSTS.E.BYPASS.LTC128B.128 [R252+0x5100], [R6.64], !P6 ;  /* 0x0510000006fc0fae */ /* 0x0009e2000f101d48 */
[C---:B------:R-:W-:Y:S02]  /*17d10*/  FMUL.FTZ R65, R133.reuse, R205 ;  /* 0x000000cd85417220 */ /* 0x040fe40000410000 */
[C---:B------:R-:W-:Y:S01]  /*17d20*/  FMUL.FTZ R42, R0.reuse, R182 ;  /* 0x000000b6002a7220 */ /* 0x040fe20000410000 */
[----:B------:R-:W-:Y:S01]  /*17d30*/  MOV R182, R49 ;  /* 0x0000003100b67202 */ /* 0x000fe20000000f00 */
[----:B------:R-:W-:Y:S02]  /*17d40*/  FMUL.FTZ R49, R133, R189 ;  /* 0x000000bd85317220 */ /* 0x000fe40000410000 */
[C---:B------:R-:W-:Y:S01]  /*17d50*/  FMUL.FTZ R75, R0.reuse, R75 ;  /* 0x0000004b004b7220 */ /* 0x040fe20000410000 */
[----:B------:R3:W-:Y:S01]  /*17d60*/  @P0 LDGSTS.E.BYPASS.LTC128B.128 [R252+0x7100], [R10.64], !P5 ;  /* 0x071000000afc0fae */ /* 0x0007e2000e901d48 */
[C---:B------:R-:W-:Y:S02]  /*17d70*/  FMUL.FTZ R78, R0.reuse, R78 ;  /* 0x0000004e004e7220 */ /* 0x040fe40000410000 */
[----:B------:R-:W-:Y:S02]  /*17d80*/  FMUL.FTZ R79, R0, R79 ;  /* 0x0000004f004f7220 */ /* 0x000fe40000410000 */
[----:B------:R-:W-:Y:S02]  /*17d90*/  FFMA.FTZ R172, R172, c[0x0][0x2d0], -R209 ;  /* 0x0000b400acac7a23 */ /* 0x000fe400000108d1 */
[C---:B------:R-:W-:Y:S01]  /*17da0*/  FMUL.FTZ R90, R0.reuse, R90 ;  /* 0x0000005a005a7220 */ /* 0x040fe20000410000 */
[----:B------:R3:W-:Y:S01]  /*17db0*/  @P0 LDGSTS.E.BYPASS.LTC128B.128 [R252+0x5900], [R8.64], !P6 ;  /* 0x0590000008fc0fae */ /* 0x0007e2000f101d48 */
[----:B------:R-:W-:Y:S01]  /*17dc0*/  FMUL.FTZ R91, R0, R91 ;  /* 0x0000005b005b7220 */ /* 0x000fe20000410000 */
[----:B-1----:R-:W-:Y:S01]  /*17dd0*/  @P0 IADD3 R4, P1, R6, R34, RZ ;  /* 0x0000002206040210 */ /* 0x002fe20007f3e0ff */
[----:B--2---:R-:W-:Y:S02]  /*17de0*/  FMUL.FTZ R2, R134, c[0x0][0x2d0] ;  /* 0x0000b40086027a20 */ /* 0x004fe40000410000 */
[----:B------:R-:W-:Y:S01]  /*17df0*/  FMUL.FTZ R34, R132, R174 ;  /* 0x000000ae84227220 */ /* 0x000fe20000410000 */
[----:B------:R-:W-:Y:S01]  /*17e00*/  MOV R174, R48 ;  /* 0x0000003000ae7202 */ /* 0x000fe20000000f00 */
[----:B------:R-:W-:Y:S02]  /*17e10*/  @P0 IMAD.X R5, R7, 0x1, R31, P1 ;  /* 0x0000000107050824 */ /* 0x000fe400008e061f */
[----:B------:R-:W-:Y:S01]  /*17e20*/  FMUL.FTZ R31, R0, R171 ;  /* 0x000000ab001f7220 */ /* 0x000fe20000410000 */
[----:B------:R-:W-:Y:S01]  /*17e30*/  MOV R171, R66 ;  /* 0x0000004200ab7202 */ /* 0x000fe20000000f00 */
[--C-:B----4-:R-:W-:Y:S01]  /*17e40*/  FFMA.FTZ R6, R219, c[0x0][0x2d0], -R2.reuse ;  /* 0x0000b400db067a23 */ /* 0x110fe20000010802 */
[----:B------:R1:W-:Y:S01]  /*17e50*/  @P0 LDGSTS.E.BYPASS.LTC128B.128 [R252+0x7900], [R4.64], !P5 ;  /* 0x0790000004fc0fae */ /* 0x0003e2000e901d48 */
[----:B------:R-:W-:Y:S01]  /*17e60*/  FMUL.FTZ R7, R132, R147 ;  /* 0x0000009384077220 */ /* 0x000fe20000410000 */
[----:B------:R-:W-:Y:S01]  /*17e70*/  F2FP.BF16.PACK_AB R147, R246, R240 ;  /* 0x000000f0f693723e */ /* 0x000fe200000010ff */
[----:B------:R2:W-:Y:S01]  /*17e80*/  MUFU.EX2 R210, R6 ;  /* 0x0000000600d27308 */ /* 0x0005e20000000800 */
[----:B------:R-:W-:Y:S01]  /*17e90*/  MOV R219, R26 ;  /* 0x0000001a00db7202 */ /* 0x000fe20000000f00 */
[C---:B------:R-:W-:Y:S01]  /*17ea0*/  FMUL.FTZ R26, R0.reuse, R166 ;  /* 0x000000a6001a7220 */ /* 0x040fe20000410000 */
[----:B------:R-:W-:Y:S01]  /*17eb0*/  MOV R166, R58 ;  /* 0x0000003a00a67202 */ /* 0x000fe20000000f00 */
[C---:B---3--:R-:W-:Y:S01]  /*17ec0*/  FMUL.FTZ R10, R0.reuse, R150 ;  /* 0x00000096000a7220 */ /* 0x048fe20000410000 */
[----:B------:R-:W3:Y:S01]  /*17ed0*/  LDSM.16.MT88.4 R20, [R233+0x100] ;  /* 0x00010000e914783b */ /* 0x000ee20000004200 */
[----:B------:R-:W-:Y:S01]  /*17ee0*/  F2FP.BF16.PACK_AB R150, R217, R216 ;  /* 0x000000d8d996723e */ /* 0x000fe200000010ff */
[C---:B------:R-:W-:Y:S02]  /*17ef0*/  FMUL.FTZ R11, R0.reuse, R151 ;  /* 0x00000097000b7220 */ /* 0x040fe40000410000 */
[----:B------:R-:W-:Y:S01]  /*17f00*/  FMUL.FTZ R48, R133, R188 ;  /* 0x000000bc85307220 */ /* 0x000fe20000410000 */
[----:B------:R-:W-:Y:S01]  /*17f10*/  MOV R188, R249 ;  /* 0x000000f900bc7202 */ /* 0x000fe20000000f00 */
[----:B------:R-:W-:Y:S01]  /*17f20*/  FMUL.FTZ R8, R3, R148 ;  /* 0x0000009403087220 */ /* 0x000fe20000410000 */
[----:B------:R-:W-:Y:S01]  /*17f30*/  F2FP.BF16.PACK_AB R148, R213, R212 ;  /* 0x000000d4d594723e */ /* 0x000fe200000010ff */
[----:B------:R-:W4:Y:S01]  /*17f40*/  LDSM.16.MT88.4 R36, [R234+0x100] ;  /* 0x00010000ea24783b */ /* 0x000f220000004200 */
[----:B------:R-:W-:Y:S02]  /*17f50*/  FMUL.FTZ R9, R3, R149 ;  /* 0x0000009503097220 */ /* 0x000fe40000410000 */
[----:B------:R-:W-:Y:S02]  /*17f60*/  FMUL.FTZ R58, R0, R198 ;  /* 0x000000c6003a7220 */ /* 0x000fe40000410000 */
[----:B------:R-:W-:Y:S02]  /*17f70*/  FMUL.FTZ R66, R132, R206 ;  /* 0x000000ce84427220 */ /* 0x000fe40000410000 */
[C---:B------:R-:W-:Y:S01]  /*17f80*/  FMUL.FTZ R94, R0.reuse, R94 ;  /* 0x0000005e005e7220 */ /* 0x040fe20000410000 */
[----:B------:R-:W3:Y:S01]  /*17f90*/  LDSM.16.MT88.4 R52, [R236+0x100] ;  /* 0x00010000ec34783b */ /* 0x000ee20000004200 */
[----:B------:R-:W-:Y:S02]  /*17fa0*/  FMUL.FTZ R95, R0, R95 ;  /* 0x0000005f005f7220 */ /* 0x000fe40000410000 */
[--C-:B-1----:R-:W-:Y:S01]  /*17fb0*/  FFMA.FTZ R4, R220, c[0x0][0x2d0], -R2.reuse ;  /* 0x0000b400dc047a23 */ /* 0x102fe20000010802 */
[----:B------:R-:W-:Y:S01]  /*17fc0*/  MOV R220, R27 ;  /* 0x0000001b00dc7202 */ /* 0x000fe20000000f00 */
[----:B------:R-:W-:Y:S01]  /*17fd0*/  FMUL.FTZ R5, R133, R145 ;  /* 0x0000009185057220 */ /* 0x000fe20000410000 */
[----:B------:R-:W-:Y:S01]  /*17fe0*/  F2FP.BF16.PACK_AB R145, R242, R214 ;  /* 0x000000d6f291723e */ /* 0x000fe200000010ff */
[----:B------:R-:W1:Y:S01]  /*17ff0*/  MUFU.EX2 R211, R4 ;  /* 0x0000000400d37308 */ /* 0x000e620000000800 */
[----:B--2---:R-:W-:Y:S01]  /*18000*/  FMUL.FTZ R6, R132, R146 ;  /* 0x0000009284067220 */ /* 0x004fe20000410000 */
[----:B------:R-:W-:Y:S01]  /*18010*/  F2FP.BF16.PACK_AB R146, R245, R238 ;  /* 0x000000eef592723e */ /* 0x000fe200000010ff */
[C---:B------:R-:W-:Y:S01]  /*18020*/  FMUL.FTZ R27, R0.reuse, R167 ;  /* 0x000000a7001b7220 */ /* 0x040fe20000410000 */
[----:B------:R-:W-:Y:S01]  /*18030*/  MOV R167, R56 ;  /* 0x0000003800a77202 */ /* 0x000fe20000000f00 */
[----:B------:R-:W-:Y:S01]  /*18040*/  FMUL.FTZ R56, R3, R196 ;  /* 0x000000c403387220 */ /* 0x000fe20000410000 */
[----:B------:R-:W0:Y:S01]  /*18050*/  LDGDEPBAR ;  /* 0x00000000000079af */ /* 0x000e220000000000 */
[C---:B------:R-:W-:Y:S02]  /*18060*/  FMUL.FTZ R106, R0.reuse, R106 ;  /* 0x0000006a006a7220 */ /* 0x040fe40000410000 */
[C---:B------:R-:W-:Y:S01]  /*18070*/  FMUL.FTZ R107, R0.reuse, R107 ;  /* 0x0000006b006b7220 */ /* 0x040fe20000410000 */
[----:B------:R-:W-:Y:S01]  /*18080*/  MUFU.EX2 R196, R172 ;  /* 0x000000ac00c47308 */ /* 0x000fe20000000800 */
[C---:B------:R-:W-:Y:S02]  /*18090*/  FMUL.FTZ R110, R0.reuse, R110 ;  /* 0x0000006e006e7220 */ /* 0x040fe40000410000 */
[C---:B------:R-:W-:Y:S02]  /*180a0*/  FMUL.FTZ R111, R0.reuse, R111 ;  /* 0x0000006f006f7220 */ /* 0x040fe40000410000 */
[C---:B------:R-:W-:Y:S02]  /*180b0*/  FMUL.FTZ R122, R0.reuse, R122 ;  /* 0x0000007a007a7220 */ /* 0x040fe40000410000 */
[C---:B------:R-:W-:Y:S02]  /*180c0*/  FMUL.FTZ R123, R0.reuse, R123 ;  /* 0x0000007b007b7220 */ /* 0x040fe40000410000 */
[C---:B------:R-:W-:Y:S02]  /*180d0*/  FMUL.FTZ R126, R0.reuse, R126 ;  /* 0x0000007e007e7220 */ /* 0x040fe40000410000 */
[----:B------:R-:W-:Y:S02]  /*180e0*/  FMUL.FTZ R127, R0, R127 ;  /* 0x0000007f007f7220 */ /* 0x000fe40000410000 */
[--C-:B------:R-:W-:Y:S01]  /*180f0*/  FFMA.FTZ R171, R171, c[0x0][0x2d0], -R209.reuse ;  /* 0x0000b400abab7a23 */ /* 0x100fe200000108d1 */
[----:B-1----:R-:W-:Y:S01]  /*18100*/  F2FP.BF16.PACK_AB R149, R211, R210 ;  /* 0x000000d2d395723e */ /* 0x002fe200000010ff */
[--C-:B------:R-:W-:Y:S02]  /*18110*/  FFMA.FTZ R4, R14, c[0x0][0x2d0], -R2.reuse ;  /* 0x0000b4000e047a23 */ /* 0x100fe40000010802 */
[C---:B------:R-:W-:Y:S02]  /*18120*/  FMUL.FTZ R14, R0.reuse, R154 ;  /* 0x0000009a000e7220 */ /* 0x040fe40000410000 */
[----:B------:R1:W-:Y:S02]  /*18130*/  MUFU.EX2 R225, R4 ;  /* 0x0000000400e17308 */ /* 0x0003e40000000800 */
[----:B-1----:R-:W-:Y:S02]  /*18140*/  FFMA.FTZ R4, R15, c[0x0][0x2d0], -R2 ;  /* 0x0000b4000f047a23 */ /* 0x002fe40000010802 */
[----:B------:R-:W-:Y:S06]  /*18150*/  FMUL.FTZ R15, R0, R155 ;  /* 0x0000009b000f7220 */ /* 0x000fec0000410000 */
[----:B------:R1:W2:Y:S01]  /*18160*/  MUFU.EX2 R218, R4 ;  /* 0x0000000400da7308 */ /* 0x0002a20000000800 */
[----:B------:R-:W4:Y:S01]  /*18170*/  LDSM.16.MT88.4 R152, [R235+0x100] ;  /* 0x00010000eb98783b */ /* 0x000f220000004200 */
[----:B-1----:R-:W-:Y:S01]  /*18180*/  FMUL.FTZ R4, R133, R144 ;  /* 0x0000009085047220 */ /* 0x002fe20000410000 */
[----:B------:R-:W-:Y:S02]  /*18190*/  F2FP.BF16.PACK_AB R144, R221, R215 ;  /* 0x000000d7dd90723e */ /* 0x000fe400000010ff */
[----:B--2---:R-:W-:Y:S05]  /*181a0*/  F2FP.BF16.PACK_AB R151, R218, R225 ;  /* 0x000000e1da97723e */ /* 0x004fea00000010ff */
[-C--:B---3--:R-:W-:Y:S08]  /*181b0*/  HMMA.16816.F32.BF16 R4, R144, R20.reuse, R4 ;  /* 0x000000149004723c */ /* 0x088ff00000041804 */
        /* <DEDUP_REMOVED lines=8> */
[----:B------:R-:W-:Y:S02]  /*18240*/  FMUL.FTZ R63, R0, R203 ;  /* 0x000000cb003f7220 */ /* 0x000fe40000410000 */
[----:B------:R1:W-:Y:S01]  /*18250*/  MUFU.EX2 R203, R143 ;  /* 0x0000008f00cb7308 */ /* 0x0003e20000000800 */
[C---:B------:R-:W-:Y:S01]  /*18260*/  FMUL.FTZ R22, R132.reuse, R162 ;  /* 0x000000a284167220 */ /* 0x040fe20000410000 */
[----:B------:R-:W-:Y:S01]  /*18270*/  MOV R162, R156 ;  /* 0x0000009c00a27202 */ /* 0x000fe20000000f00 */
[----:B------:R-:W-:Y:S03]  /*18280*/  FMUL.FTZ R23, R132, R163 ;  /* 0x000000a384177220 */ /* 0x000fe60000410000 */
[----:B------:R-:W-:Y:S01]  /*18290*/  MOV R163, R158 ;  /* 0x0000009e00a37202 */ /* 0x000fe20000000f00 */
[--C-:B------:R-:W-:Y:S01]  /*182a0*/  FFMA.FTZ R160, R160, c[0x0][0x2d0], -R142.reuse ;  /* 0x0000b400a0a07a23 */ /* 0x100fe2000001088e */
[----:B------:R-:W2:Y:S01]  /*182b0*/  LDSM.16.MT88.4 R156, [R233+0x2100] ;  /* 0x00210000e99c783b */ /* 0x000ea20000004200 */
[--C-:B------:R-:W-:Y:S01]  /*182c0*/  FFMA.FTZ R161, R161, c[0x0][0x2d0], -R142.reuse ;  /* 0x0000b400a1a17a23 */ /* 0x100fe2000001088e */
[-C--:B----4-:R-:W-:Y:S01]  /*182d0*/  HMMA.16816.F32.BF16 R20, R144, R36.reuse, R20 ;  /* 0x000000249014723c */ /* 0x090fe20000041814 */
[----:B------:R3:W-:Y:S02]  /*182e0*/  MUFU.EX2 R206, R160 ;  /* 0x000000a000ce7308 */ /* 0x0007e40000000800 */
[--C-:B------:R-:W-:Y:S05]  /*182f0*/  FFMA.FTZ R162, R162, c[0x0][0x2d0], -R142.reuse ;  /* 0x0000b400a2a27a23 */ /* 0x100fea000001088e */
[C---:B------:R-:W-:Y:S01]  /*18300*/  HMMA.16816.F32.BF16 R24, R148.reuse, R36, R24 ;  /* 0x000000249418723c */ /* 0x040fe20000041818 */
[----:B-1----:R-:W4:Y:S06]  /*18310*/  LDL.LU R143, [R1+0x9c] ;  /* 0x00009c00018f7983 */ /* 0x002f2c0000300800 */
[C---:B------:R-:W-:Y:S01]  /*18320*/  FMUL.FTZ R36, R133.reuse, R176 ;  /* 0x000000b085247220 */ /* 0x040fe20000410000 */
[-C--:B------:R-:W-:Y:S04]  /*18330*/  HMMA.16816.F32.BF16 R28, R148, R38.reuse, R28 ;  /* 0x00000026941c723c */ /* 0x080fe8000004181c */
[----:B------:R-:W-:Y:S01]  /*18340*/  FMUL.FTZ R37, R133, R177 ;  /* 0x000000b185257220 */ /* 0x000fe20000410000 */
[----:B------:R-:W-:Y:S01]  /*18350*/  MOV R177, R50 ;  /* 0x0000003200b17202 */ /* 0x000fe20000000f00 */
[----:B------:R-:W-:Y:S01]  /*18360*/  FMUL.FTZ R50, R132, R190 ;  /* 0x000000be84327220 */ /* 0x000fe20000410000 */
[----:B------:R-:W-:Y:S01]  /*18370*/  MOV R176, R139 ;  /* 0x0000008b00b07202 */ /* 0x000fe20000000f00 */
[C---:B------:R-:W-:Y:S01]  /*18380*/  HMMA.16816.F32.BF16 R32, R144.reuse, R38, R32 ;  /* 0x000000269020723c */ /* 0x040fe20000041820 */
[----:B---3--:R-:W3:Y:S03]  /*18390*/  LDL.LU R160, [R1+0xa4] ;  /* 0x0000a40001a07983 */ /* 0x008ee60000300800 */
[----:B------:R-:W-:Y:S01]  /*183a0*/  MOV R139, R138 ;  /* 0x0000008a008b7202 */ /* 0x000fe20000000f00 */
[--C-:B------:R-:W-:Y:S02]  /*183b0*/  FFMA.FTZ R138, R222, c[0x0][0x2d0], -R142.reuse ;  /* 0x0000b400de8a7a23 */ /* 0x100fe4000001088e */
[C---:B------:R-:W-:Y:S01]  /*183c0*/  FMUL.FTZ R38, R132.reuse, R178 ;  /* 0x000000b284267220 */ /* 0x040fe20000410000 */
[----:B------:R-:W-:Y:S01]  /*183d0*/  MOV R178, R247 ;  /* 0x000000f700b27202 */ /* 0x000fe20000000f00 */
[----:B------:R-:W-:Y:S01]  /*183e0*/  FMUL.FTZ R39, R132, R179 ;  /* 0x000000b384277220 */ /* 0x000fe20000410000 */
[----:B------:R1:W-:Y:S02]  /*183f0*/  MUFU.EX2 R247, R138 ;  /* 0x0000008a00f77308 */ /* 0x0003e40000000800 */
[----:B------:R-:W-:Y:S01]  /*18400*/  MOV R179, R40 ;  /* 0x0000002800b37202 */ /* 0x000fe20000000f00 */
[C---:B------:R-:W-:Y:S01]  /*18410*/  FMUL.FTZ R40, R3.reuse, R180 ;  /* 0x000000b403287220 */ /* 0x040fe20000410000 */
[----:B------:R-:W-:Y:S01]  /*18420*/  MOV R180, R41 ;  /* 0x0000002900b47202 */ /* 0x000fe20000000f00 */
[----:B------:R-:W-:Y:S01]  /*18430*/  FMUL.FTZ R41, R3, R181 ;  /* 0x000000b503297220 */ /* 0x000fe20000410000 */
[-C--:B------:R-:W-:Y:S03]  /*18440*/  HMMA.16816.F32.BF16 R36, R144, R52.reuse, R36 ;  /* 0x000000349024723c */ /* 0x080fe60000041824 */
[--C-:B------:R-:W-:Y:S04]  /*18450*/  FFMA.FTZ R139, R139, c[0x0][0x2d0], -R142.reuse ;  /* 0x0000b4008b8b7a23 */ /* 0x100fe8000001088e */
[----:B------:R2:W-:Y:S01]  /*18460*/  MUFU.EX2 R198, R139 ;  /* 0x0000008b00c67308 */ /* 0x0005e20000000800 */
[C---:B------:R-:W-:Y:S07]  /*18470*/  HMMA.16816.F32.BF16 R40, R148.reuse, R52, R40 ;  /* 0x000000349428723c */ /* 0x040fee0000041828 */
[C---:B------:R-:W-:Y:S01]  /*18480*/  FMUL.FTZ R52, R133.reuse, R192 ;  /* 0x000000c085347220 */ /* 0x040fe20000410000 */
[-C--:B------:R-:W-:Y:S04]  /*18490*/  HMMA.16816.F32.BF16 R44, R148, R54.reuse, R44 ;  /* 0x00000036942c723c */ /* 0x080fe8000004182c */
[----:B-1----:R-:W-:Y:S02]  /*184a0*/  FFMA.FTZ R138, R226, c[0x0][0x2d0], -R142 ;  /* 0x0000b400e28a7a23 */ /* 0x002fe4000001088e */
[----:B------:R-:W-:Y:S02]  /*184b0*/  FMUL.FTZ R53, R133, R193 ;  /* 0x000000c185357220 */ /* 0x000fe40000410000 */
[C---:B------:R-:W-:Y:S01]  /*184c0*/  HMMA.16816.F32.BF16 R48, R144.reuse, R54, R48 ;  /* 0x000000369030723c */ /* 0x040fe20000041830 */
[----:B------:R1:W1:Y:S06]  /*184d0*/  MUFU.EX2 R239, R138 ;  /* 0x0000008a00ef7308 */ /* 0x00026c0000000800 */
[C---:B------:R-:W-:Y:S02]  /*184e0*/  FMUL.FTZ R54, R132.reuse, R194 ;  /* 0x000000c284367220 */ /* 0x040fe40000410000 */
[----:B------:R-:W-:Y:S02]  /*184f0*/  FMUL.FTZ R55, R132, R195 ;  /* 0x000000c384377220 */ /* 0x000fe40000410000 */
[----:B------:R-:W-:Y:S01]  /*18500*/  MUFU.EX2 R193, R171 ;  /* 0x000000ab00c17308 */ /* 0x000fe20000000800 */
[----:B--2---:R-:W-:Y:S04]  /*18510*/  FFMA.FTZ R139, R243, c[0x0][0x2d0], -R2 ;  /* 0x0000b400f38b7a23 */ /* 0x004fe80000010802 */
[-C--:B------:R-:W-:Y:S05]  /*18520*/  HMMA.16816.F32.BF16 R52, R144, R152.reuse, R52 ;  /* 0x000000989034723c */ /* 0x080fea0000041834 */
[----:B------:R-:W-:Y:S03]  /*18530*/  MUFU.EX2 R243, R164 ;  /* 0x000000a400f37308 */ /* 0x000fe60000000800 */
[C---:B------:R-:W-:Y:S04]  /*18540*/  HMMA.16816.F32.BF16 R56, R148.reuse, R152, R56 ;  /* 0x000000989438723c */ /* 0x040fe80000041838 */
[--C-:B-1----:R-:W-:Y:S03]  /*18550*/  FFMA.FTZ R138, R227, c[0x0][0x2d0], -R209.reuse ;  /* 0x0000b400e38a7a23 */ /* 0x102fe600000108d1 */
[----:B------:R-:W-:Y:S01]  /*18560*/  MUFU.EX2 R139, R139 ;  /* 0x0000008b008b7308 */ /* 0x000fe20000000800 */
[-C--:B------:R-:W-:Y:S08]  /*18570*/  HMMA.16816.F32.BF16 R60, R148, R154.reuse, R60 ;  /* 0x0000009a943c723c */ /* 0x080ff0000004183c */
[C---:B------:R-:W-:Y:S01]  /*18580*/  HMMA.16816.F32.BF16 R64, R144.reuse, R154, R64 ;  /* 0x0000009a9040723c */ /* 0x040fe20000041840 */
[----:B------:R1:W-:Y:S01]  /*18590*/  MUFU.EX2 R181, R138 ;  /* 0x0000008a00b57308 */ /* 0x0003e20000000800 */
[----:B------:R-:W2:Y:S06]  /*185a0*/  LDSM.16.MT88.4 R152, [R234+0x2100] ;  /* 0x00210000ea98783b */ /* 0x000eac0000004200 */
[-C--:B------:R-:W-:Y:S08]  /*185b0*/  HMMA.16816.F32.BF16 R68, R144, R156.reuse, R68 ;  /* 0x0000009c9044723c */ /* 0x080ff00000041844 */
[C---:B------:R-:W-:Y:S08]  /*185c0*/  HMMA.16816.F32.BF16 R72, R148.reuse, R156, R72 ;  /* 0x0000009c9448723c */ /* 0x040ff00000041848 */
[-C--:B------:R-:W-:Y:S04]  /*185d0*/  HMMA.16816.F32.BF16 R76, R148, R158.reuse, R76 ;  /* 0x0000009e944c723c */ /* 0x080fe8000004184c */
[--C-:B-1----:R-:W-:Y:S01]  /*185e0*/  FFMA.FTZ R138, R187, c[0x0][0x2d0], -R209.reuse ;  /* 0x0000b400bb8a7a23 */ /* 0x102fe200000108d1 */
[----:B------:R-:W-:Y:S03]  /*185f0*/  MOV R187, R180 ;  /* 0x000000b400bb7202 */ /* 0x000fe60000000f00 */
[C---:B------:R-:W-:Y:S01]  /*18600*/  HMMA.16816.F32.BF16 R80, R144.reuse, R158, R80 ;  /* 0x0000009e9050723c */ /* 0x040fe20000041850 */
[----:B------:R1:W1:Y:S01]  /*18610*/  MUFU.EX2 R249, R138 ;  /* 0x0000008a00f97308 */ /* 0x0002620000000800 */
[----:B------:R-:W1:Y:S06]  /*18620*/  LDSM.16.MT88.4 R156, [R236+0x2100] ;  /* 0x00210000ec9c783b */ /* 0x000e6c0000004200 */
[-C--:B--2---:R-:W-:Y:S08]  /*18630*/  HMMA.16816.F32.BF16 R84, R144, R152.reuse, R84 ;  /* 0x000000989054723c */ /* 0x084ff00000041854 */
[C---:B------:R-:W-:Y:S04]  /*18640*/  HMMA.16816.F32.BF16 R88, R148.reuse, R152, R88 ;  /* 0x000000989458723c */ /* 0x040fe80000041858 */
[----:B-1----:R-:W-:Y:S04]  /*18650*/  FFMA.FTZ R138, R224, c[0x0][0x2d0], -R142 ;  /* 0x0000b400e08a7a23 */ /* 0x002fe8000001088e */
[-C--:B------:R-:W-:Y:S01]  /*18660*/  HMMA.16816.F32.BF16 R92, R148, R154.reuse, R92 ;  /* 0x0000009a945c723c */ /* 0x080fe2000004185c */
[----:B------:R1:W-:Y:S03]  /*18670*/  MUFU.EX2 R180, R138 ;  /* 0x0000008a00b47308 */ /* 0x0003e60000000800 */
[----:B------:R-:W-:Y:S04]  /*18680*/  FFMA.FTZ R224, R165, c[0x0][0x2d0], -R2 ;  /* 0x0000b400a5e07a23 */ /* 0x000fe80000010802 */
[C---:B------:R-:W-:Y:S01]  /*18690*/  HMMA.16816.F32.BF16 R96, R144.reuse, R154, R96 ;  /* 0x0000009a9060723c */ /* 0x040fe20000041860 */
[----:B------:R-:W2:Y:S02]  /*186a0*/  LDSM.16.MT88.4 R152, [R235+0x2100] ;  /* 0x00210000eb98783b */ /* 0x000ea40000004200 */
[----:B------:R-:W-:Y:S05]  /*186b0*/  MUFU.EX2 R224, R224 ;  /* 0x000000e000e07308 */ /* 0x000fea0000000800 */
[-C--:B------:R-:W-:Y:S08]  /*186c0*/  HMMA.16816.F32.BF16 R100, R144, R156.reuse, R100 ;  /* 0x0000009c9064723c */ /* 0x080ff00000041864 */
[C---:B------:R-:W-:Y:S04]  /*186d0*/  HMMA.16816.F32.BF16 R104, R148.reuse, R156, R104 ;  /* 0x0000009c9468723c */ /* 0x040fe80000041868 */
[----:B-1----:R-:W-:Y:S04]  /*186e0*/  FFMA.FTZ R138, R223, c[0x0][0x2d0], -R142 ;  /* 0x0000b400df8a7a23 */ /* 0x002fe8000001088e */
[-C--:B------:R-:W-:Y:S01]  /*186f0*/  HMMA.16816.F32.BF16 R108, R148, R158.reuse, R108 ;  /* 0x0000009e946c723c */ /* 0x080fe2000004186c */
[----:B------:R1:W1:Y:S07]  /*18700*/  MUFU.EX2 R205, R138 ;  /* 0x0000008a00cd7308 */ /* 0x00026e0000000800 */
[C---:B------:R-:W-:Y:S01]  /*18710*/  HMMA.16816.F32.BF16 R112, R144.reuse, R158, R112 ;  /* 0x0000009e9070723c */ /* 0x040fe20000041870 */
[----:B------:R-:W4:Y:S07]  /*18720*/  LDSM.16.MT88.4 R156, [R233+0x900] ;  /* 0x00090000e99c783b */ /* 0x000f2e0000004200 */
[-C--:B--2---:R-:W-:Y:S08]  /*18730*/  HMMA.16816.F32.BF16 R116, R144, R152.reuse, R116 ;  /* 0x000000989074723c */ /* 0x084ff00000041874 */
[C---:B------:R-:W-:Y:S04]  /*18740*/  HMMA.16816.F32.BF16 R120, R148.reuse, R152, R120 ;  /* 0x000000989478723c */ /* 0x040fe80000041878 */
[--C-:B-1----:R-:W-:Y:S04]  /*18750*/  FFMA.FTZ R138, R229, c[0x0][0x2d0], -R209.reuse ;  /* 0x0000b400e58a7a23 */ /* 0x102fe800000108d1 */
[-C--:B------:R-:W-:Y:S01]  /*18760*/  HMMA.16816.F32.BF16 R124, R148, R154.reuse, R124 ;  /* 0x0000009a947c723c */ /* 0x080fe2000004187c */
[----:B------:R1:W-:Y:S07]  /*18770*/  MUFU.EX2 R197, R138 ;  /* 0x0000008a00c57308 */ /* 0x0003ee0000000800 */
[----:B------:R-:W-:Y:S01]  /*18780*/  HMMA.16816.F32.BF16 R128, R144, R154, R128 ;  /* 0x0000009a9080723c */ /* 0x000fe20000041880 */
[----:B------:R-:W2:Y:S06]  /*18790*/  LDSM.16.MT88.4 R152, [R234+0x900] ;  /* 0x00090000ea98783b */ /* 0x000eac0000004200 */
[----:B------:R-:W-:Y:S02]  /*187a0*/  F2FP.BF16.PACK_AB R144, R239, R247 ;  /* 0x000000f7ef90723e */ /* 0x000fe400000010ff */
[----:B------:R-:W-:Y:S03]  /*187b0*/  F2FP.BF16.PACK_AB R145, R249, R181 ;  /* 0x000000b5f991723e */ /* 0x000fe600000010ff */
[----:B------:R-:W-:Y:S01]  /*187c0*/  F2FP.BF16.PACK_AB R146, R205, R180 ;  /* 0x000000b4cd92723e */ /* 0x000fe200000010ff */
[----:B-1----:R-:W-:Y:S04]  /*187d0*/  FFMA.FTZ R138, R230, c[0x0][0x2d0], -R209 ;  /* 0x0000b400e68a7a23 */ /* 0x002fe800000108d1 */
[----:B------:R1:W1:Y:S02]  /*187e0*/  MUFU.EX2 R222, R138 ;  /* 0x0000008a00de7308 */ /* 0x0002640000000800 */
[----:B-1----:R-:W-:Y:S01]  /*187f0*/  FFMA.FTZ R138, R188, c[0x0][0x2d0], -R208 ;  /* 0x0000b400bc8a7a23 */ /* 0x002fe200000108d0 */
[----:B------:R-:W-:Y:S02]  /*18800*/  MOV R188, R187 ;  /* 0x000000bb00bc7202 */ /* 0x000fe40000000f00 */
[----:B------:R-:W-:Y:S02]  /*18810*/  MOV R187, R186 ;  /* 0x000000ba00bb7202 */ /* 0x000fe40000000f00 */
[----:B------:R-:W-:Y:S02]  /*18820*/  MOV R186, R185 ;  /* 0x000000b900ba7202 */ /* 0x000fe40000000f00 */
[----:B------:R-:W-:Y:S02]  /*18830*/  MOV R185, R184 ;  /* 0x000000b800b97202 */ /* 0x000fe40000000f00 */
[----:B------:R-:W-:Y:S01]  /*18840*/  MOV R184, R183 ;  /* 0x000000b700b87202 */ /* 0x000fe20000000f00 */
[----:B------:R-:W-:Y:S01]  /*18850*/  IMAD.MOV.U32 R183, RZ, RZ, R248 ;  /* 0x000000ffffb77224 */ /* 0x000fe200078e00f8 */
[----:B------:R-:W-:Y:S01]  /*18860*/  F2FP.BF16.PACK_AB R147, R222, R197 ;  /* 0x000000c5de93723e */ /* 0x000fe200000010ff */
[----:B------:R1:W-:Y:S06]  /*18870*/  MUFU.EX2 R248, R138 ;  /* 0x0000008a00f87308 */ /* 0x0003ec0000000800 */
[-C--:B----4-:R-:W-:Y:S03]  /*18880*/  HMMA.16816.F32.BF16 R4, R144, R156.reuse, R4 ;  /* 0x0000009c9004723c */ /* 0x090fe60000041804 */
[----:B------:R-:W-:Y:S02]  /*18890*/  FFMA.FTZ R133, R133, R143, R215 ;  /* 0x0000008f85857223 */ /* 0x000fe400000100d7 */
[----:B-1----:R-:W-:Y:S01]  /*188a0*/  FFMA.FTZ R138, R188, c[0x0][0x2d0], -R208 ;  /* 0x0000b400bc8a7a23 */ /* 0x002fe200000108d0 */
[----:B------:R-:W-:Y:S02]  /*188b0*/  MOV R188, R187 ;  /* 0x000000bb00bc7202 */ /* 0x000fe40000000f00 */
[----:B------:R-:W-:Y:S04]  /*188c0*/  MOV R187, R186 ;  /* 0x000000ba00bb7202 */ /* 0x000fe80000000f00 */
[----:B------:R-:W-:Y:S02]  /*188d0*/  MOV R186, R185 ;  /* 0x000000b900ba7202 */ /* 0x000fe40000000f00 */
[----:B------:R-:W-:Y:S02]  /*188e0*/  MOV R185, R184 ;  /* 0x000000b800b97202 */ /* 0x000fe40000000f00 */
[----:B------:R-:W-:Y:S02]  /*188f0*/  MOV R184, R179 ;  /* 0x000000b300b87202 */ /* 0x000fe40000000f00 */
[----:B------:R-:W-:Y:S02]  /*18900*/  MOV R179, R250 ;  /* 0x000000fa00b37202 */ /* 0x000fe40000000f00 */
[----:B------:R1:W4:Y:S02]  /*18910*/  MUFU.EX2 R250, R138 ;  /* 0x0000008a00fa7308 */ /* 0x0003240000000800 */
[--C-:B-1----:R-:W-:Y:S01]  /*18920*/  FFMA.FTZ R138, R188, c[0x0][0x2d0], -R2.reuse ;  /* 0x0000b400bc8a7a23 */ /* 0x102fe20000010802 */
[----:B------:R-:W-:Y:S02]  /*18930*/  MOV R188, R187 ;  /* 0x000000bb00bc7202 */ /* 0x000fe40000000f00 */
[----:B------:R-:W-:Y:S02]  /*18940*/  MOV R187, R186 ;  /* 0x000000ba00bb7202 */ /* 0x000fe40000000f00 */
[----:B------:R-:W-:Y:S02]  /*18950*/  MOV R186, R185 ;  /* 0x000000b900ba7202 */ /* 0x000fe40000000f00 */
[----:B------:R-:W-:Y:S02]  /*18960*/  MOV R185, R184 ;  /* 0x000000b800b97202 */ /* 0x000fe40000000f00 */
[----:B------:R-:W-:Y:S02]  /*18970*/  MOV R184, R232 ;  /* 0x000000e800b87202 */ /* 0x000fe40000000f00 */
[----:B------:R1:W-:Y:S01]  /*18980*/  MUFU.EX2 R232, R138 ;  /* 0x0000008a00e87308 */ /* 0x0003e20000000800 */
[----:B----4-:R-:W-:Y:S01]  /*18990*/  F2FP.BF16.PACK_AB R148, R250, R248 ;  /* 0x000000f8fa94723e */ /* 0x010fe200000010ff */
[----:B-1----:R-:W-:Y:S01]  /*189a0*/  FFMA.FTZ R138, R188, c[0x0][0x2d0], -R2 ;  /* 0x0000b400bc8a7a23 */ /* 0x002fe20000010802 */
[----:B------:R-:W-:Y:S02]  /*189b0*/  MOV R188, R187 ;  /* 0x000000bb00bc7202 */ /* 0x000fe40000000f00 */
[----:B------:R-:W-:Y:S02]  /*189c0*/  MOV R187, R186 ;  /* 0x000000ba00bb7202 */ /* 0x000fe40000000f00 */
[----:B------:R-:W-:Y:S02]  /*189d0*/  MOV R186, R185 ;  /* 0x000000b900ba7202 */ /* 0x000fe40000000f00 */
[----:B------:R-:W-:Y:S01]  /*189e0*/  MOV R185, R184 ;  /* 0x000000b800b97202 */ /* 0x000fe20000000f00 */
[----:B------:R-:W-:Y:S01]  /*189f0*/  IMAD.MOV.U32 R184, RZ, RZ, R176 ;  /* 0x000000ffffb87224 */ /* 0x000fe200078e00b0 */
[----:B------:R-:W-:Y:S02]  /*18a00*/  MOV R176, R173 ;  /* 0x000000ad00b07202 */ /* 0x000fe40000000f00 */
[----:B------:R-:W-:Y:S02]  /*18a10*/  MOV R173, R251 ;  /* 0x000000fb00ad7202 */ /* 0x000fe40000000f00 */
[----:B------:R1:W4:Y:S01]  /*18a20*/  MUFU.EX2 R251, R138 ;  /* 0x0000008a00fb7308 */ /* 0x0003220000000800 */
[----:B------:R-:W-:Y:S09]  /*18a30*/  FFMA.FTZ R176, R176, c[0x0][0x2d0], -R142 ;  /* 0x0000b400b0b07a23 */ /* 0x000ff2000001088e */
[----:B------:R-:W-:Y:S01]  /*18a40*/  MUFU.EX2 R176, R176 ;  /* 0x000000b000b07308 */ /* 0x000fe20000000800 */
[--C-:B-1----:R-:W-:Y:S01]  /*18a50*/  FFMA.FTZ R138, R188, c[0x0][0x2d0], -R208.reuse ;  /* 0x0000b400bc8a7a23 */ /* 0x102fe200000108d0 */
[----:B----4-:R-:W-:Y:S01]  /*18a60*/  F2FP.BF16.PACK_AB R149, R251, R232 ;  /* 0x000000e8fb95723e */ /* 0x010fe200000010ff */
[----:B------:R-:W-:Y:S07]  /*18a70*/  LDSM.16.MT88.4 R188, [R236+0x1900] ;  /* 0x00190000ecbc783b */ /* 0x000fee0000004200 */
[----:B------:R1:W-:Y:S02]  /*18a80*/  MUFU.EX2 R200, R138 ;  /* 0x0000008a00c87308 */ /* 0x0003e40000000800 */
[----:B-1----:R-:W-:Y:S01]  /*18a90*/  FFMA.FTZ R138, R187, c[0x0][0x2d0], -R208 ;  /* 0x0000b400bb8a7a23 */ /* 0x002fe200000108d0 */
[----:B------:R-:W-:Y:S02]  /*18aa0*/  MOV R187, R186 ;  /* 0x000000ba00bb7202 */ /* 0x000fe40000000f00 */
[----:B------:R-:W-:Y:S02]  /*18ab0*/  MOV R186, R185 ;  /* 0x000000b900ba7202 */ /* 0x000fe40000000f00 */
[----:B------:R-:W-:Y:S02]  /*18ac0*/  MOV R185, R184 ;  /* 0x000000b800b97202 */ /* 0x000fe40000000f00 */
[----:B------:R-:W-:Y:S02]  /*18ad0*/  MOV R184, R173 ;  /* 0x000000ad00b87202 */ /* 0x000fe40000000f00 */
[----:B------:R-:W-:Y:S02]  /*18ae0*/  MOV R173, R241 ;  /* 0x000000f100ad7202 */ /* 0x000fe40000000f00 */
[----:B------:R1:W4:Y:S02]  /*18af0*/  MUFU.EX2 R241, R138 ;  /* 0x0000008a00f17308 */ /* 0x0003240000000800 */
[----:B-1----:R-:W-:Y:S01]  /*18b00*/  FFMA.FTZ R138, R187, c[0x0][0x2d0], -R2 ;  /* 0x0000b400bb8a7a23 */ /* 0x002fe20000010802 */
[----:B------:R-:W-:Y:S02]  /*18b10*/  MOV R187, R183 ;  /* 0x000000b700bb7202 */ /* 0x000fe40000000f00 */
[----:B------:R-:W-:Y:S05]  /*18b20*/  MOV R183, R177 ;  /* 0x000000b100b77202 */ /* 0x000fea0000000f00 */
[----:B------:R1:W-:Y:S01]  /*18b30*/  MUFU.EX2 R202, R138 ;  /* 0x0000008a00ca7308 */ /* 0x0003e20000000800 */
[----:B------:R-:W-:Y:S01]  /*18b40*/  FFMA.FTZ R177, R231, c[0x0][0x2d0], -R142 ;  /* 0x0000b400e7b17a23 */ /* 0x000fe2000001088e */
[----:B----4-:R-:W-:Y:S08]  /*18b50*/  F2FP.BF16.PACK_AB R150, R241, R200 ;  /* 0x000000c8f196723e */ /* 0x010ff000000010ff */
[----:B------:R-:W-:Y:S01]  /*18b60*/  MUFU.EX2 R177, R177 ;  /* 0x000000b100b17308 */ /* 0x000fe20000000800 */
[----:B-1----:R-:W-:Y:S01]  /*18b70*/  FFMA.FTZ R138, R186, c[0x0][0x2d0], -R2 ;  /* 0x0000b400ba8a7a23 */ /* 0x002fe20000010802 */
[----:B------:R-:W-:Y:S08]  /*18b80*/  MOV R186, R185 ;  /* 0x000000b900ba7202 */ /* 0x000ff00000000f00 */
[----:B------:R1:W4:Y:S02]  /*18b90*/  MUFU.EX2 R185, R138 ;  /* 0x0000008a00b97308 */ /* 0x0003240000000800 */
[----:B-1----:R-:W-:Y:S01]  /*18ba0*/  FFMA.FTZ R138, R186, c[0x0][0x2d0], -R142 ;  /* 0x0000b400ba8a7a23 */ /* 0x002fe2000001088e */
[----:B------:R-:W-:Y:S01]  /*18bb0*/  MOV R186, R184 ;  /* 0x000000b800ba7202 */ /* 0x000fe20000000f00 */
[----:B------:R-:W3:Y:S01]  /*18bc0*/  LDL.LU R142, [R1+0x98] ;  /* 0x00009800018e7983 */ /* 0x000ee20000300800 */
[----:B----4-:R-:W-:Y:S05]  /*18bd0*/  F2FP.BF16.PACK_AB R151, R185, R202 ;  /* 0x000000cab997723e */ /* 0x010fea00000010ff */
[----:B------:R1:W-:Y:S02]  /*18be0*/  MUFU.EX2 R184, R138 ;  /* 0x0000008a00b87308 */ /* 0x0003e40000000800 */
[C---:B------:R-:W-:Y:S08]  /*18bf0*/  HMMA.16816.F32.BF16 R8, R148.reuse, R156, R8 ;  /* 0x0000009c9408723c */ /* 0x040ff00000041808 */
[-C--:B------:R-:W-:Y:S08]  /*18c00*/  HMMA.16816.F32.BF16 R12, R148, R158.reuse, R12 ;  /* 0x0000009e940c723c */ /* 0x080ff0000004180c */
[C---:B------:R-:W-:Y:S01]  /*18c10*/  HMMA.16816.F32.BF16 R16, R144.reuse, R158, R16 ;  /* 0x0000009e9010723c */ /* 0x040fe20000041810 */
[----:B------:R-:W4:Y:S03]  /*18c20*/  LDSM.16.MT88.4 R156, [R236+0x900] ;  /* 0x00090000ec9c783b */ /* 0x000f260000004200 */
[--C-:B-1----:R-:W-:Y:S01]  /*18c30*/  FFMA.FTZ R138, R183, c[0x0][0x2d0], -R209.reuse ;  /* 0x0000b400b78a7a23 */ /* 0x102fe200000108d1 */
[----:B------:R-:W-:Y:S02]  /*18c40*/  MOV R183, R182 ;  /* 0x000000b600b77202 */ /* 0x000fe40000000f00 */
[----:B------:R-:W-:Y:S01]  /*18c50*/  MOV R182, R178 ;  /* 0x000000b200b67202 */ /* 0x000fe20000000f00 */
[-C--:B--2---:R-:W-:Y:S01]  /*18c60*/  HMMA.16816.F32.BF16 R20, R144, R152.reuse, R20 ;  /* 0x000000989014723c */ /* 0x084fe20000041814 */
[----:B------:R1:W-:Y:S07]  /*18c70*/  MUFU.EX2 R178, R138 ;  /* 0x0000008a00b27308 */ /* 0x0003ee0000000800 */
[C---:B------:R-:W-:Y:S08]  /*18c80*/  HMMA.16816.F32.BF16 R24, R148.reuse, R152, R24 ;  /* 0x000000989418723c */ /* 0x040ff00000041818 */
[-C--:B------:R-:W-:Y:S08]  /*18c90*/  HMMA.16816.F32.BF16 R28, R148, R154.reuse, R28 ;  /* 0x0000009a941c723c */ /* 0x080ff0000004181c */
[C---:B------:R-:W-:Y:S01]  /*18ca0*/  HMMA.16816.F32.BF16 R32, R144.reuse, R154, R32 ;  /* 0x0000009a9020723c */ /* 0x040fe20000041820 */
[----:B------:R-:W2:Y:S03]  /*18cb0*/  LDSM.16.MT88.4 R152, [R235+0x900] ;  /* 0x00090000eb98783b */ /* 0x000ea60000004200 */
[--C-:B-1----:R-:W-:Y:S02]  /*18cc0*/  FFMA.FTZ R138, R187, c[0x0][0x2d0], -R209.reuse ;  /* 0x0000b400bb8a7a23 */ /* 0x102fe400000108d1 */
[----:B------:R-:W-:Y:S02]  /*18cd0*/  MUFU.EX2 R187, R161 ;  /* 0x000000a100bb7308 */ /* 0x000fe40000000800 */
[-C--:B----4-:R-:W-:Y:S08]  /*18ce0*/  HMMA.16816.F32.BF16 R36, R144, R156.reuse, R36 ;  /* 0x0000009c9024723c */ /* 0x090ff00000041824 */
[----:B------:R1:W-:Y:S01]  /*18cf0*/  MUFU.EX2 R199, R138 ;  /* 0x0000008a00c77308 */ /* 0x0003e20000000800 */
[C---:B------:R-:W-:Y:S08]  /*18d00*/  HMMA.16816.F32.BF16 R40, R148.reuse, R156, R40 ;  /* 0x0000009c9428723c */ /* 0x040ff00000041828 */
[-C--:B------:R-:W-:Y:S08]  /*18d10*/  HMMA.16816.F32.BF16 R44, R148, R158.reuse, R44 ;  /* 0x0000009e942c723c */ /* 0x080ff0000004182c */
[C---:B------:R-:W-:Y:S01]  /*18d20*/  HMMA.16816.F32.BF16 R48, R144.reuse, R158, R48 ;  /* 0x0000009e9030723c */ /* 0x040fe20000041830 */
[----:B------:R-:W4:Y:S03]  /*18d30*/  LDSM.16.MT88.4 R156, [R233+0x2900] ;  /* 0x00290000e99c783b */ /* 0x000f260000004200 */
[--C-:B-1----:R-:W-:Y:S04]  /*18d40*/  FFMA.FTZ R138, R186, c[0x0][0x2d0], -R209.reuse ;  /* 0x0000b400ba8a7a23 */ /* 0x102fe800000108d1 */
[-C--:B--2---:R-:W-:Y:S01]  /*18d50*/  HMMA.16816.F32.BF16 R52, R144, R152.reuse, R52 ;  /* 0x000000989034723c */ /* 0x084fe20000041834 */
[----:B------:R1:W-:Y:S07]  /*18d60*/  MUFU.EX2 R207, R138 ;  /* 0x0000008a00cf7308 */ /* 0x0003ee0000000800 */
[C---:B------:R-:W-:Y:S08]  /*18d70*/  HMMA.16816.F32.BF16 R56, R148.reuse, R152, R56 ;  /* 0x000000989438723c */ /* 0x040ff00000041838 */
[-C--:B------:R-:W-:Y:S08]  /*18d80*/  HMMA.16816.F32.BF16 R60, R148, R154.reuse, R60 ;  /* 0x0000009a943c723c */ /* 0x080ff0000004183c */
[C---:B------:R-:W-:Y:S01]  /*18d90*/  HMMA.16816.F32.BF16 R64, R144.reuse, R154, R64 ;  /* 0x0000009a9040723c */ /* 0x040fe20000041840 */
[----:B------:R-:W2:Y:S03]  /*18da0*/  LDSM.16.MT88.4 R152, [R234+0x2900] ;  /* 0x00290000ea98783b */ /* 0x000ea60000004200 */
[----:B-1----:R-:W-:Y:S01]  /*18db0*/  FFMA.FTZ R138, R220, c[0x0][0x2d0], -R209 ;  /* 0x0000b400dc8a7a23 */ /* 0x002fe200000108d1 */
[----:B------:R-:W-:Y:S03]  /*18dc0*/  F2FP.BF16.PACK_AB R209, R139, R224 ;  /* 0x000000e08bd1723e */ /* 0x000fe600000010ff */
[----:B------:R1:W1:Y:S01]  /*18dd0*/  MUFU.EX2 R220, R138 ;  /* 0x0000008a00dc7308 */ /* 0x0002620000000800 */
[-C--:B----4-:R-:W-:Y:S08]  /*18de0*/  HMMA.16816.F32.BF16 R68, R144, R156.reuse, R68 ;  /* 0x0000009c9044723c */ /* 0x090ff00000041844 */
[C---:B------:R-:W-:Y:S08]  /*18df0*/  HMMA.16816.F32.BF16 R72, R148.reuse, R156, R72 ;  /* 0x0000009c9448723c */ /* 0x040ff00000041848 */
[-C--:B------:R-:W-:Y:S04]  /*18e00*/  HMMA.16816.F32.BF16 R76, R148, R158.reuse, R76 ;  /* 0x0000009e944c723c */ /* 0x080fe8000004184c */
[--C-:B-1----:R-:W-:Y:S04]  /*18e10*/  FFMA.FTZ R138, R183, c[0x0][0x2d0], -R208.reuse ;  /* 0x0000b400b78a7a23 */ /* 0x102fe800000108d0 */
[C---:B------:R-:W-:Y:S01]  /*18e20*/  HMMA.16816.F32.BF16 R80, R144.reuse, R158, R80 ;  /* 0x0000009e9050723c */ /* 0x040fe20000041850 */
[----:B------:R-:W1:Y:S01]  /*18e30*/  LDSM.16.MT88.4 R156, [R236+0x2900] ;  /* 0x00290000ec9c783b */ /* 0x000e620000004200 */
[----:B------:R-:W-:Y:S02]  /*18e40*/  MUFU.EX2 R183, R162 ;  /* 0x000000a200b77308 */ /* 0x000fe40000000800 */
[-C--:B------:R-:W-:Y:S04]  /*18e50*/  F2FP.BF16.PACK_AB R143, R220, R207.reuse ;  /* 0x000000cfdc8f723e */ /* 0x080fe800000010ff */
[-C--:B--2---:R-:W-:Y:S04]  /*18e60*/  HMMA.16816.F32.BF16 R84, R144, R152.reuse, R84 ;  /* 0x000000989054723c */ /* 0x084fe80000041854 */
[----:B------:R2:W-:Y:S04]  /*18e70*/  MUFU.EX2 R195, R138 ;  /* 0x0000008a00c37308 */ /* 0x0005e80000000800 */
[C---:B------:R-:W-:Y:S08]  /*18e80*/  HMMA.16816.F32.BF16 R88, R148.reuse, R152, R88 ;  /* 0x000000989458723c */ /* 0x040ff00000041858 */
[-C--:B------:R-:W-:Y:S08]  /*18e90*/  HMMA.16816.F32.BF16 R92, R148, R154.reuse, R92 ;  /* 0x0000009a945c723c */ /* 0x080ff0000004185c */
[C---:B------:R-:W-:Y:S01]  /*18ea0*/  HMMA.16816.F32.BF16 R96, R144.reuse, R154, R96 ;  /* 0x0000009a9060723c */ /* 0x040fe20000041860 */
[----:B------:R-:W4:Y:S03]  /*18eb0*/  LDSM.16.MT88.4 R152, [R235+0x2900] ;  /* 0x00290000eb98783b */ /* 0x000f260000004200 */
[----:B--2---:R-:W-:Y:S02]  /*18ec0*/  FFMA.FTZ R138, R182, c[0x0][0x2d0], -R208 ;  /* 0x0000b400b68a7a23 */ /* 0x004fe400000108d0 */
[----:B------:R2:W-:Y:S02]  /*18ed0*/  MUFU.EX2 R182, R169 ;  /* 0x000000a900b67308 */ /* 0x0005e40000000800 */
[-C--:B-1----:R-:W-:Y:S08]  /*18ee0*/  HMMA.16816.F32.BF16 R100, R144, R156.reuse, R100 ;  /* 0x0000009c9064723c */ /* 0x082ff00000041864 */
[----:B------:R1:W1:Y:S01]  /*18ef0*/  MUFU.EX2 R201, R138 ;  /* 0x0000008a00c97308 */ /* 0x0002620000000800 */
[C---:B------:R-:W-:Y:S08]  /*18f00*/  HMMA.16816.F32.BF16 R104, R148.reuse, R156, R104 ;  /* 0x0000009c9468723c */ /* 0x040ff00000041868 */
[-C--:B------:R-:W-:Y:S04]  /*18f10*/  HMMA.16816.F32.BF16 R108, R148, R158.reuse, R108 ;  /* 0x0000009e946c723c */ /* 0x080fe8000004186c */
[----:B--2---:R-:W-:Y:S04]  /*18f20*/  MOV R169, R207 ;  /* 0x000000cf00a97202 */ /* 0x004fe80000000f00 */
[C---:B------:R-:W-:Y:S01]  /*18f30*/  HMMA.16816.F32.BF16 R112, R144.reuse, R158, R112 ;  /* 0x0000009e9070723c */ /* 0x040fe20000041870 */
[----:B------:R-:W2:Y:S03]  /*18f40*/  LDSM.16.MT88.4 R156, [R233+0x1100] ;  /* 0x00110000e99c783b */ /* 0x000ea60000004200 */
[--C-:B-1----:R-:W-:Y:S04]  /*18f50*/  FFMA.FTZ R138, R179, c[0x0][0x2d0], -R2.reuse ;  /* 0x0000b400b38a7a23 */ /* 0x102fe80000010802 */
[-C--:B----4-:R-:W-:Y:S01]  /*18f60*/  HMMA.16816.F32.BF16 R116, R144, R152.reuse, R116 ;  /* 0x000000989074723c */ /* 0x090fe20000041874 */
[----:B------:R1:W-:Y:S07]  /*18f70*/  MUFU.EX2 R230, R138 ;  /* 0x0000008a00e67308 */ /* 0x0003ee0000000800 */
[C---:B------:R-:W-:Y:S08]  /*18f80*/  HMMA.16816.F32.BF16 R120, R148.reuse, R152, R120 ;  /* 0x000000989478723c */ /* 0x040ff00000041878 */
[-C--:B------:R-:W-:Y:S01]  /*18f90*/  HMMA.16816.F32.BF16 R124, R148, R154.reuse, R124 ;  /* 0x0000009a947c723c */ /* 0x080fe2000004187c */
[----:B------:R-:W2:Y:S07]  /*18fa0*/  LDSM.16.MT88.4 R148, [R234+0x1100] ;  /* 0x00110000ea94783b */ /* 0x000eae0000004200 */
[----:B------:R-:W-:Y:S01]  /*18fb0*/  HMMA.16816.F32.BF16 R128, R144, R154, R128 ;  /* 0x0000009a9080723c */ /* 0x000fe20000041880 */
[----:B------:R-:W2:Y:S03]  /*18fc0*/  LDSM.16.MT88.4 R152, [R236+0x1100] ;  /* 0x00110000ec98783b */ /* 0x000ea60000004200 */
[----:B-1----:R-:W-:Y:S02]  /*18fd0*/  FFMA.FTZ R138, R175, c[0x0][0x2d0], -R2 ;  /* 0x0000b400af8a7a23 */ /* 0x002fe40000010802 */
[--C-:B------:R-:W-:Y:S01]  /*18fe0*/  FFMA.FTZ R175, R167, c[0x0][0x2d0], -R208.reuse ;  /* 0x0000b400a7af7a23 */ /* 0x100fe200000108d0 */
[----:B------:R-:W-:Y:S01]  /*18ff0*/  F2FP.BF16.PACK_AB R144, R201, R195 ;  /* 0x000000c3c990723e */ /* 0x000fe200000010ff */
[----:B------:R1:W1:Y:S10]  /*19000*/  MUFU.EX2 R231, R138 ;  /* 0x0000008a00e77308 */ /* 0x0002740000000800 */
[----:B------:R-:W-:Y:S01]  /*19010*/  MUFU.EX2 R194, R175 ;  /* 0x000000af00c27308 */ /* 0x000fe20000000800 */
[--C-:B-1----:R-:W-:Y:S01]  /*19020*/  FFMA.FTZ R138, R163, c[0x0][0x2d0], -R208.reuse ;  /* 0x0000b400a38a7a23 */ /* 0x102fe200000108d0 */
[----:B------:R-:W-:Y:S01]  /*19030*/  F2FP.BF16.PACK_AB R145, R231, R230 ;  /* 0x000000e6e791723e */ /* 0x000fe200000010ff */
[----:B------:R-:W4:Y:S07]  /*19040*/  LDL.LU R163, [R1+0xa0] ;  /* 0x0000a00001a37983 */ /* 0x000f2e0000300800 */
[----:B------:R1:W1:Y:S02]  /*19050*/  MUFU.EX2 R204, R138 ;  /* 0x0000008a00cc7308 */ /* 0x0002640000000800 */
[----:B-1----:R-:W-:Y:S01]  /*19060*/  FFMA.FTZ R138, R219, c[0x0][0x2d0], -R208 ;  /* 0x0000b400db8a7a23 */ /* 0x002fe200000108d0 */
[-C--:B------:R-:W-:Y:S07]  /*19070*/  MOV R171, R204.reuse ;  /* 0x000000cc00ab7202 */ /* 0x080fee0000000f00 */
[----:B------:R1:W1:Y:S02]  /*19080*/  MUFU.EX2 R219, R138 ;  /* 0x0000008a00db7308 */ /* 0x0002640000000800 */
[----:B-1----:R-:W-:Y:S01]  /*19090*/  FFMA.FTZ R138, R174, c[0x0][0x2d0], -R2 ;  /* 0x0000b400ae8a7a23 */ /* 0x002fe20000010802 */
[----:B------:R-:W-:Y:S01]  /*190a0*/  F2FP.BF16.PACK_AB R146, R219, R204 ;  /* 0x000000ccdb92723e */ /* 0x000fe200000010ff */
[----:B------:R-:W-:Y:S06]  /*190b0*/  FFMA.FTZ R174, R168, c[0x0][0x2d0], -R208 ;  /* 0x0000b400a8ae7a23 */ /* 0x000fec00000108d0 */
[----:B------:R1:W-:Y:S01]  /*190c0*/  MUFU.EX2 R229, R138 ;  /* 0x0000008a00e57308 */ /* 0x0003e20000000800 */
[----:B---3--:R-:W-:Y:S01]  /*190d0*/  FFMA.FTZ R168, R132, R142, R214 ;  /* 0x0000008e84a87223 */ /* 0x008fe200000100d6 */
[----:B------:R-:W-:Y:S08]  /*190e0*/  F2FP.BF16.PACK_AB R142, R206, R203 ;  /* 0x000000cbce8e723e */ /* 0x000ff000000010ff */
[----:B------:R-:W-:Y:S01]  /*190f0*/  MUFU.EX2 R179, R174 ;  /* 0x000000ae00b37308 */ /* 0x000fe20000000800 */
[----:B-1----:R-:W-:Y:S02]  /*19100*/  FFMA.FTZ R138, R173, c[0x0][0x2d0], -R2 ;  /* 0x0000b400ad8a7a23 */ /* 0x002fe40000010802 */
[--C-:B------:R-:W-:Y:S07]  /*19110*/  FFMA.FTZ R173, R170, c[0x0][0x2d0], -R208.reuse ;  /* 0x0000b400aaad7a23 */ /* 0x100fee00000108d0 */
[----:B------:R1:W3:Y:S01]  /*19120*/  MUFU.EX2 R227, R138 ;  /* 0x0000008a00e37308 */ /* 0x0002e20000000800 */
[----:B------:R-:W-:Y:S02]  /*19130*/  FFMA.FTZ R208, R166, c[0x0][0x2d0], -R208 ;  /* 0x0000b400a6d07a23 */ /* 0x000fe400000108d0 */
[----:B------:R-:W-:Y:S01]  /*19140*/  LDSM.16.MT88.4 R164, [R236+0x3100] ;  /* 0x00310000eca4783b */ /* 0x000fe20000004200 */
[----:B------:R-:W-:Y:S06]  /*19150*/  FADD.FTZ R170, R221, R133 ;  /* 0x00000085ddaa7221 */ /* 0x000fec0000010000 */
[----:B------:R2:W2:Y:S10]  /*19160*/  MUFU.EX2 R186, R173 ;  /* 0x000000ad00ba7308 */ /* 0x0004b40000000800 */
[----:B------:R2:W-:Y:S01]  /*19170*/  MUFU.EX2 R192, R208 ;  /* 0x000000d000c07308 */ /* 0x0005e20000000800 */
[--C-:B-1----:R-:W-:Y:S01]  /*19180*/  FFMA.FTZ R138, R141, c[0x0][0x2d0], -R2.reuse ;  /* 0x0000b4008d8a7a23 */ /* 0x102fe20000010802 */
[----:B------:R-:W-:Y:S01]  /*19190*/  F2FP.BF16.PACK_AB R141, R199, R178 ;  /* 0x000000b2c78d723e */ /* 0x000fe200000010ff */
[----:B------:R-:W-:Y:S01]  /*191a0*/  FFMA.FTZ R2, R140, c[0x0][0x2d0], -R2 ;  /* 0x0000b4008c027a23 */ /* 0x000fe20000010802 */
[----:B------:R-:W-:Y:S02]  /*191b0*/  F2FP.BF16.PACK_AB R140, R198, R184 ;  /* 0x000000b8c68c723e */ /* 0x000fe400000010ff */
[----:B---3--:R-:W-:Y:S04]  /*191c0*/  F2FP.BF16.PACK_AB R147, R227, R229 ;  /* 0x000000e5e393723e */ /* 0x008fe800000010ff */
[----:B------:R1:W-:Y:S01]  /*191d0*/  MUFU.EX2 R133, R2 ;  /* 0x0000000200857308 */ /* 0x0003e20000000800 */
[-C--:B--2---:R-:W-:Y:S01]  /*191e0*/  HMMA.16816.F32.BF16 R4, R140, R156.reuse, R4 ;  /* 0x0000009c8c04723c */ /* 0x084fe20000041804 */
[----:B------:R-:W-:Y:S08]  /*191f0*/  LDSM.16.MT88.4 R172, [R234+0x1900] ;  /* 0x00190000eaac783b */ /* 0x000ff00000004200 */
[----:B------:R-:W2:Y:S01]  /*19200*/  MUFU.EX2 R138, R138 ;  /* 0x0000008a008a7308 */ /* 0x000ea20000000800 */
[C---:B------:R-:W-:Y:S04]  /*19210*/  HMMA.16816.F32.BF16 R8, R144.reuse, R156, R8 ;  /* 0x0000009c9008723c */ /* 0x040fe80000041808 */
[----:B------:R-:W-:Y:S04]  /*19220*/  F2FP.BF16.PACK_AB R208, R179, R186 ;  /* 0x000000bab3d0723e */ /* 0x000fe800000010ff */
[-C--:B------:R-:W-:Y:S04]  /*19230*/  HMMA.16816.F32.BF16 R12, R144, R158.reuse, R12 ;  /* 0x0000009e900c723c */ /* 0x080fe8000004180c */
[----:B-1----:R-:W-:Y:S02]  /*19240*/  FADD.FTZ R2, R238, R170 ;  /* 0x000000aaee027221 */ /* 0x002fe40000010000 */
[----:B------:R1:W5:Y:S02]  /*19250*/  LDL.LU R238, [R1+0x118] ;  /* 0x0001180001ee7983 */ /* 0x0003640000300800 */
[C---:B------:R-:W-:Y:S02]  /*19260*/  HMMA.16816.F32.BF16 R16, R140.reuse, R158, R16 ;  /* 0x0000009e8c10723c */ /* 0x040fe40000041810 */
[----:B------:R-:W3:Y:S06]  /*19270*/  LDSM.16.MT88.4 R156, [R235+0x1100] ;  /* 0x00110000eb9c783b */ /* 0x000eec0000004200 */
[-C--:B------:R-:W-:Y:S08]  /*19280*/  HMMA.16816.F32.BF16 R20, R140, R148.reuse, R20 ;  /* 0x000000948c14723c */ /* 0x080ff00000041814 */
[C---:B------:R-:W-:Y:S08]  /*19290*/  HMMA.16816.F32.BF16 R24, R144.reuse, R148, R24 ;  /* 0x000000949018723c */ /* 0x040ff00000041818 */
[-C--:B------:R-:W-:Y:S08]  /*192a0*/  HMMA.16816.F32.BF16 R28, R144, R150.reuse, R28 ;  /* 0x00000096901c723c */ /* 0x080ff0000004181c */
[C---:B------:R-:W-:Y:S01]  /*192b0*/  HMMA.16816.F32.BF16 R32, R140.reuse, R150, R32 ;  /* 0x000000968c20723c */ /* 0x040fe20000041820 */
[----:B------:R-:W-:Y:S07]  /*192c0*/  LDSM.16.MT88.4 R148, [R234+0x3100] ;  /* 0x00310000ea94783b */ /* 0x000fee0000004200 */
[-C--:B------:R-:W-:Y:S08]  /*192d0*/  HMMA.16816.F32.BF16 R36, R140, R152.reuse, R36 ;  /* 0x000000988c24723c */ /* 0x080ff00000041824 */
        /* <DEDUP_REMOVED lines=8> */
[----:B------:R-:W-:Y:S03]  /*19360*/  LDSM.16.MT88.4 R156, [R233+0x1900] ;  /* 0x00190000e99c783b */ /* 0x000fe60000004200 */
[----:B----4-:R-:W-:Y:S02]  /*19370*/  FFMA.FTZ R132, R3, R163, R212 ;  /* 0x000000a303847223 */ /* 0x010fe400000100d4 */
[----:B------:R-:W-:Y:S03]  /*19380*/  FFMA.FTZ R3, R0, R160, R210 ;  /* 0x000000a000037223 */ /* 0x000fe600000100d2 */
[----:B------:R-:W3:Y:S03]  /*19390*/  LDSM.16.MT88.4 R160, [R233+0x3100] ;  /* 0x00310000e9a0783b */ /* 0x000ee60000004200 */
[----:B------:R-:W-:Y:S02]  /*193a0*/  FADD.FTZ R132, R213, R132 ;  /* 0x00000084d5847221 */ /* 0x000fe40000010000 */
[----:B------:R-:W-:Y:S02]  /*193b0*/  FADD.FTZ R0, R242, R168 ;  /* 0x000000a8f2007221 */ /* 0x000fe40000010000 */
[----:B------:R-:W-:Y:S02]  /*193c0*/  FADD.FTZ R132, R216, R132 ;  /* 0x00000084d8847221 */ /* 0x000fe40000010000 */
[----:B------:R-:W-:Y:S01]  /*193d0*/  FADD.FTZ R0, R240, R0 ;  /* 0x00000000f0007221 */ /* 0x000fe20000010000 */
[----:B------:R-:W-:Y:S01]  /*193e0*/  LDSM.16.MT88.4 R212, [R233+0x3900] ;  /* 0x00390000e9d4783b */ /* 0x000fe20000004200 */
[----:B------:R-:W-:Y:S01]  /*193f0*/  FADD.FTZ R3, R211, R3 ;  /* 0x00000003d3037221 */ /* 0x000fe20000010000 */
[----:B--2---:R-:W-:Y:S01]  /*19400*/  F2FP.BF16.PACK_AB R211, R133, R138 ;  /* 0x0000008a85d3723e */ /* 0x004fe200000010ff */
[----:B------:R-:W-:Y:S02]  /*19410*/  FADD.FTZ R226, R246, R0 ;  /* 0x00000000f6e27221 */ /* 0x000fe40000010000 */
[----:B------:R-:W-:Y:S02]  /*19420*/  FADD.FTZ R225, R225, R3 ;  /* 0x00000003e1e17221 */ /* 0x000fe40000010000 */
[----:B------:R-:W-:Y:S01]  /*19430*/  FADD.FTZ R3, R245, R2 ;  /* 0x00000002f5037221 */ /* 0x000fe20000010000 */
[----:B------:R1:W5:Y:S01]  /*19440*/  LDL.LU R242, [R1+0x11c] ;  /* 0x00011c0001f27983 */ /* 0x0003620000300800 */
[----:B------:R-:W-:Y:S01]  /*19450*/  FADD.FTZ R2, R217, R132 ;  /* 0x00000084d9027221 */ /* 0x000fe20000010000 */
[----:B------:R-:W-:Y:S02]  /*19460*/  MOV R132, R192 ;  /* 0x000000c000847202 */ /* 0x000fe40000000f00 */
[----:B------:R1:W5:Y:S01]  /*19470*/  LDL.LU R240, [R1+0x114] ;  /* 0x0001140001f07983 */ /* 0x0003620000300800 */
[----:B------:R-:W-:Y:S01]  /*19480*/  MOV R192, R218 ;  /* 0x000000da00c07202 */ /* 0x000fe20000000f00 */
[----:B------:R-:W-:Y:S01]  /*19490*/  FADD.FTZ R2, R248, R2 ;  /* 0x00000002f8027221 */ /* 0x000fe20000010000 */
[----:B------:R-:W-:Y:S01]  /*194a0*/  F2FP.BF16.PACK_AB R210, R132, R194 ;  /* 0x000000c284d2723e */ /* 0x000fe200000010ff */
[----:B------:R1:W5:Y:S01]  /*194b0*/  LDL.LU R245, [R1+0x110] ;  /* 0x0001100001f57983 */ /* 0x0003620000300800 */
[----:B------:R-:W-:Y:S03]  /*194c0*/  MOV R0, R192 ;  /* 0x000000c000007202 */ /* 0x000fe60000000f00 */
[----:B------:R1:W5:Y:S02]  /*194d0*/  LDL.LU R246, [R1+0x10c] ;  /* 0x00010c0001f67983 */ /* 0x0003640000300800 */
[----:B------:R-:W-:Y:S02]  /*194e0*/  FADD.FTZ R0, R0, R225 ;  /* 0x000000e100007221 */ /* 0x000fe40000010000 */
[----:B------:R1:W5:Y:S02]  /*194f0*/  LDL.LU R248, [R1+0x100] ;  /* 0x0001000001f87983 */ /* 0x0003640000300800 */
[----:B------:R-:W-:Y:S02]  /*19500*/  FADD.FTZ R0, R232, R0 ;  /* 0x00000000e8007221 */ /* 0x000fe40000010000 */
[----:B------:R1:W5:Y:S01]  /*19510*/  LDL.LU R232, [R1+0xfc] ;  /* 0x0000fc0001e87983 */ /* 0x0003620000300800 */
[-C--:B---3--:R-:W-:Y:S08]  /*19520*/  HMMA.16816.F32.BF16 R68, R140, R160.reuse, R68 ;  /* 0x000000a08c44723c */ /* 0x088ff00000041844 */
[C---:B------:R-:W-:Y:S07]  /*19530*/  HMMA.16816.F32.BF16 R72, R144.reuse, R160, R72 ;  /* 0x000000a09048723c */ /* 0x040fee0000041848 */
[----:B------:R-:W-:Y:S01]  /*19540*/  MOV R161, R222 ;  /* 0x000000de00a17202 */ /* 0x000fe20000000f00 */
[-C--:B------:R-:W-:Y:S04]  /*19550*/  HMMA.16816.F32.BF16 R76, R144, R162.reuse, R76 ;  /* 0x000000a2904c723c */ /* 0x080fe8000004184c */
[----:B------:R-:W-:Y:S02]  /*19560*/  MOV R160, R220 ;  /* 0x000000dc00a07202 */ /* 0x000fe40000000f00 */
[----:B------:R-:W-:Y:S02]  /*19570*/  LDSM.16.MT88.4 R220, [R236+0x3900] ;  /* 0x00390000ecdc783b */ /* 0x000fe40000004200 */
[C---:B------:R-:W-:Y:S07]  /*19580*/  HMMA.16816.F32.BF16 R80, R140.reuse, R162, R80 ;  /* 0x000000a28c50723c */ /* 0x040fee0000041850 */
[----:B------:R-:W-:Y:S01]  /*19590*/  IMAD.MOV.U32 R163, RZ, RZ, R219 ;  /* 0x000000ffffa37224 */ /* 0x000fe200078e00db */
[-C--:B------:R-:W-:Y:S01]  /*195a0*/  HMMA.16816.F32.BF16 R84, R140, R148.reuse, R84 ;  /* 0x000000948c54723c */ /* 0x080fe20000041854 */
[----:B------:R-:W-:Y:S07]  /*195b0*/  LDSM.16.MT88.4 R216, [R234+0x3900] ;  /* 0x00390000ead8783b */ /* 0x000fee0000004200 */
[C---:B------:R-:W-:Y:S08]  /*195c0*/  HMMA.16816.F32.BF16 R88, R144.reuse, R148, R88 ;  /* 0x000000949058723c */ /* 0x040ff00000041858 */
[-C--:B------:R-:W-:Y:S08]  /*195d0*/  HMMA.16816.F32.BF16 R92, R144, R150.reuse, R92 ;  /* 0x00000096905c723c */ /* 0x080ff0000004185c */
[C---:B------:R-:W-:Y:S08]  /*195e0*/  HMMA.16816.F32.BF16 R96, R140.reuse, R150, R96 ;  /* 0x000000968c60723c */ /* 0x040ff00000041860 */
[-C--:B------:R-:W-:Y:S08]  /*195f0*/  HMMA.16816.F32.BF16 R100, R140, R164.reuse, R100 ;  /* 0x000000a48c64723c */ /* 0x080ff00000041864 */
[C---:B------:R-:W-:Y:S07]  /*19600*/  HMMA.16816.F32.BF16 R104, R144.reuse, R164, R104 ;  /* 0x000000a49068723c */ /* 0x040fee0000041868 */
[----:B------:R-:W-:Y:S01]  /*19610*/  MOV R164, R206 ;  /* 0x000000ce00a47202 */ /* 0x000fe20000000f00 */
[-C--:B------:R-:W-:Y:S04]  /*19620*/  HMMA.16816.F32.BF16 R108, R144, R166.reuse, R108 ;  /* 0x000000a6906c723c */ /* 0x080fe8000004186c */
[----:B------:R-:W-:Y:S02]  /*19630*/  MOV R165, R205 ;  /* 0x000000cd00a57202 */ /* 0x000fe40000000f00 */
[----:B------:R-:W2:Y:S02]  /*19640*/  LDSM.16.MT88.4 R204, [R235+0x1900] ;  /* 0x00190000ebcc783b */ /* 0x000ea40000004200 */
[C---:B------:R-:W-:Y:S08]  /*19650*/  HMMA.16816.F32.BF16 R112, R140.reuse, R166, R112 ;  /* 0x000000a68c70723c */ /* 0x040ff00000041870 */
        /* <DEDUP_REMOVED lines=9> */
[----:B------:R-:W3:Y:S07]  /*196f0*/  LDSM.16.MT88.4 R4, [R235+0x3900] ;  /* 0x00390000eb04783b */ /* 0x000eee0000004200 */
[C---:B------:R-:W-:Y:S07]  /*19700*/  HMMA.16816.F32.BF16 R148, R208.reuse, R156, R8 ;  /* 0x0000009cd094723c */ /* 0x040fee0000041808 */
[----:B------:R-:W-:Y:S01]  /*19710*/  MOV R10, R163 ;  /* 0x000000a3000a7202 */ /* 0x000fe20000000f00 */
[-C--:B------:R-:W-:Y:S04]  /*19720*/  HMMA.16816.F32.BF16 R152, R208, R158.reuse, R12 ;  /* 0x0000009ed098723c */ /* 0x080fe8000004180c */
        /* <DEDUP_REMOVED lines=23> */
[----:B------:R-:W-:Y:S02]  /*198a0*/  MOV R34, R178 ;  /* 0x000000b200227202 */ /* 0x000fe40000000f00 */
[-C--:B------:R-:W-:Y:S03]  /*198b0*/  HMMA.16816.F32.BF16 R176, R140, R188.reuse, R36 ;  /* 0x000000bc8cb0723c */ /* 0x080fe60000041824 */
[----:B------:R-:W-:Y:S02]  /*198c0*/  MOV R31, R200 ;  /* 0x000000c8001f7202 */ /* 0x000fe40000000f00 */
[----:B------:R-:W-:Y:S02]  /*198d0*/  MOV R30, R199 ;  /* 0x000000c7001e7202 */ /* 0x000fe40000000f00 */
[----:B------:R-:W-:Y:S02]  /*198e0*/  MOV R38, R181 ;  /* 0x000000b500267202 */ /* 0x000fe40000000f00 */
[----:B------:R-:W-:Y:S03]  /*198f0*/  MOV R29, R198 ;  /* 0x000000c6001d7202 */ /* 0x000fe60000000f00 */
        /* <DEDUP_REMOVED lines=36> */
[----:B------:R1:W5:Y:S01]  /*19b40*/  LDL.LU R241, [R1+0x104] ;  /* 0x0001040001f17983 */ /* 0x0003620000300800 */
        /* <DEDUP_REMOVED lines=16> */
[----:B------:R-:W-:Y:S01]  /*19c50*/  FADD.FTZ R8, R251, R0 ;  /* 0x00000000fb087221 */ /* 0x000fe20000010000 */
        /* <DEDUP_REMOVED lines=44> */
[----:B------:R-:W-:Y:S02]  /*19f20*/  MOV R32, R185 ;  /* 0x000000b900207202 */ /* 0x000fe40000000f00 */
[----:B------:R-:W-:Y:S02]  /*19f30*/  MOV R33, R184 ;  /* 0x000000b800217202 */ /* 0x000fe40000000f00 */
        /* <DEDUP_REMOVED lines=58> */
[----:B------:R3:W-:Y:S04]  /*1a2e0*/  STL [R1+0xa0], R2 ;  /* 0x0000a00201007387 */ /* 0x0007e80000100800 */
[----:B------:R1:W-:Y:S04]  /*1a2f0*/  STL [R1+0x9c], R4 ;  /* 0x00009c0401007387 */ /* 0x0003e80000100800 */
[----:B------:R1:W-:Y:S01]  /*1a300*/  STL [R1+0xa4], R0 ;  /* 0x0000a40001007387 */ /* 0x0003e20000100800 */
[----:B--2---:R-:W-:Y:S02]  /*1a310*/  MOV R3, R136 ;  /* 0x0000008800037202 */ /* 0x004fe40000000f00 */
[----:B---3--:R-:W-:Y:S01]  /*1a320*/  MOV R2, R137 ;  /* 0x0000008900027202 */ /* 0x008fe20000000f00 */
[----:B------:R-:W-:-:S05]  /*1a330*/  @P0 BRA `(.L_x_1731) ;  /* 0xffffb1a000000947 */ /* 0x000fca000383ffff */
.L_x_1730:
[----:B------:R-:W-:Y:S02]  /*1a340*/  MOV R10, 0x1f ;  /* 0x0000001f000a7802 */ /* 0x000fe40000000f00 */
[----:B------:R-:W-:Y:S01]  /*1a350*/  MOV R8, 0xffffffff ;  /* 0xffffffff00087802 */ /* 0x000fe20000000f00 */
[----:B------:R-:W-:Y:S05]  /*1a360*/  BRA.DIV ~URZ, `(.L_x_1732) ;  /* 0x00003f527f007947 */ /* 0x000fea000b800000 */
[----:B-123--:R-:W2:Y:S04]  /*1a370*/  LDL R0, [R1+0x9c] ;  /* 0x00009c0001007983 */ /* 0x00eea80000100800 */
[----:B--2---:R1:W2:Y:S02]  /*1a380*/  SHFL.BFLY PT, R4, R0, 0x2, 0x1f ;  /* 0x0c401f0000047f89 */ /* 0x0042a400000e0000 */
.L_x_1791:
        /* <DEDUP_REMOVED lines=19> */
.L_x_1792:
        /* <DEDUP_REMOVED lines=11> */
[----:B------:R-:W-:-:S05]  /*1a570*/  MOV R59, 0xff800000 ;  /* 0xff800000003b7802 */ /* 0x000fca0000000f00 */
        /* <DEDUP_REMOVED lines=16> */
[----:B------:R1:W1:Y:S01]  /*1a680*/  @P1 MUFU.LG2 R7, R5 ;  /* 0x0000000500071308 */ /* 0x0002620000000c00 */
        /* <DEDUP_REMOVED lines=8> */
[C---:B------:R-:W-:Y:S01]  /*1a710*/  FMUL.FTZ R33, R0.reuse, R81 ;  /* 0x0000005100217220 */ /* 0x040fe20000410000 */
[----:B-1----:R-:W-:Y:S01]  /*1a720*/  @P2 MOV R5, 0x3f317218 ;  /* 0x3f31721800052802 */ /* 0x002fe20000000f00 */
        /* <DEDUP_REMOVED lines=46> */
[C---:B---3--:R-:W-:Y:S01]  /*1aa10*/  FMUL.FTZ R146, R3.reuse, R146 ;  /* 0x0000009203927220 */ /* 0x048fe20000410000 */
[----:B------:R-:W1:Y:S01]  /*1aa20*/  @P3 MUFU.LG2 R2, R9 ;  /* 0x0000000900023308 */ /* 0x000e620000000c00 */
        /* <DEDUP_REMOVED lines=32> */
[----:B------:R-:W-:Y:S02]  /*1ac30*/  @P0 FMUL.FTZ R6, R6, 0.69314718246459960938 ;  /* 0x3f31721806060820 */ /* 0x000fe40000410000 */
[----:B------:R-:W-:Y:S02]  /*1ac40*/  @P2 FMUL.FTZ R8, R8, 0.69314718246459960938 ;  /* 0x3f31721808082820 */ /* 0x000fe40000410000 */
[----:B------:R-:W-:-:S02]  /*1ac50*/  @P0 FMUL.FTZ R3, R3, c[0x0][0x2d0] ;  /* 0x0000b40003030a20 */ /* 0x000fc40000410000 */
[----:B------:R-:W-:Y:S02]  /*1ac60*/  @P2 FMUL.FTZ R5, R5, c[0x0][0x2d0] ;  /* 0x0000b40005052a20 */ /* 0x000fe40000410000 */
[----:B------:R-:W-:Y:S01]  /*1ac70*/  @P0 FFMA.FTZ R62, R3, R135, R6 ;  /* 0x00000087033e0223 */ /* 0x000fe20000010006 */
[----:B------:R-:W-:Y:S01]  /*1ac80*/  @P3 MOV R3, 0x3f317218 ;  /* 0x3f31721800033802 */ /* 0x000fe20000000f00 */
[----:B------:R-:W-:Y:S01]  /*1ac90*/  @P1 FMUL.FTZ R7, R7, 0.69314718246459960938 ;  /* 0x3f31721807071820 */ /* 0x000fe20000410000 */
[----:B------:R-:W-:Y:S01]  /*1aca0*/  PLOP3.LUT P0, PT, PT, PT, PT, 0x8, 0x0 ;  /* 0x000000000000781c */ /* 0x000fe20003f0e170 */
[----:B------:R-:W-:Y:S02]  /*1acb0*/  @P1 FMUL.FTZ R4, R4, c[0x0][0x2d0] ;  /* 0x0000b40004041a20 */ /* 0x000fe40000410000 */
[----:B-1----:R-:W-:Y:S02]  /*1acc0*/  @P3 FMUL.FTZ R2, R2, 0.69314718246459960938 ;  /* 0x3f31721802023820 */ /* 0x002fe40000410000 */
[----:B------:R-:W-:-:S02]  /*1acd0*/  @P3 FMUL.FTZ R3, R3, c[0x0][0x2d0] ;  /* 0x0000b40003033a20 */ /* 0x000fc40000410000 */
[----:B------:R-:W-:Y:S02]  /*1ace0*/  @P2 FFMA.FTZ R60, R5, R137, R8 ;  /* 0x00000089053c2223 */ /* 0x000fe40000010008 */
        /* <DEDUP_REMOVED lines=33> */
[----:B------:R-:W-:Y:S02]  /*1af00*/  @P3 FFMA.FTZ R59, R3, R134, R2 ;  /* 0x00000086033b3223 */ /* 0x000fe40000010002 */
.L_x_1698:
[----:B------:R-:W2:Y:S02]  /*1af10*/  S2R R81, SR_CTAID.Y ;  /* 0x0000000000517919 */ /* 0x000ea40000002600 */
[----:B--2---:R-:W-:Y:S01]  /*1af20*/  SHF.R.S32.HI R65, RZ, 0x1f, R81 ;  /* 0x0000001fff417819 */ /* 0x004fe20000011451 */
[----:B------:R-:W-:Y:S05]  /*1af30*/  @P0 BRA `(.L_x_1734) ;  /* 0x00001c3000000947 */ /* 0x000fea0003800000 */
[----:B------:R-:W2:Y:S01]  /*1af40*/  LDL R66, [R1+0xe4] ;  /* 0x0000e40001427983 */ /* 0x000ea20000100800 */
[----:B------:R-:W-:Y:S01]  /*1af50*/  WARPSYNC 0xffffffff ;  /* 0xffffffff00007948 */ /* 0x000fe20003800000 */
[----:B------:R-:W-:-:S02]  /*1af60*/  F2FP.BF16.PACK_AB R55, R55, R144 ;  /* 0x000000903737723e */ /* 0x000fc400000010ff */
[----:B------:R-:W3:Y:S01]  /*1af70*/  S2R R64, SR_TID.X ;  /* 0x0000000000407919 */ /* 0x000ee20000002100 */
        /* <DEDUP_REMOVED lines=12> */
[----:B---3--:R-:W-:Y:S02]  /*1b040*/  SHF.R.S32.HI R63, RZ, 0x1f, R64 ;  /* 0x0000001fff3f7819 */ /* 0x008fe40000011440 */
[----:B------:R-:W-:Y:S02]  /*1b050*/  F2FP.BF16.PACK_AB R166, R167, R166 ;  /* 0x000000a6a7a6723e */ /* 0x000fe400000010ff */
[CC--:B------:R-:W-:Y:S02]  /*1b060*/  LEA.HI R2, R63.reuse, R64.reuse, RZ, 0x2 ;  /* 0x000000403f027211 */ /* 0x0c0fe400078f10ff */
[----:B------:R-:W-:Y:S02]  /*1b070*/  LEA.HI R58, R63, R64, RZ, 0x5 ;  /* 0x000000403f3a7211 */ /* 0x000fe400078f28ff */
[--C-:B-1----:R-:W-:Y:S02]  /*1b080*/  SHF.R.S32.HI R4, RZ, 0x2, R2.reuse ;  /* 0x00000002ff047819 */ /* 0x102fe40000011402 */
[----:B------:R-:W-:-:S02]  /*1b090*/  SHF.R.S32.HI R0, RZ, 0x1f, R2 ;  /* 0x0000001fff007819 */ /* 0x000fc40000011402 */
[----:B------:R-:W-:Y:S02]  /*1b0a0*/  SHF.R.S32.HI R57, RZ, 0x5, R58 ;  /* 0x00000005ff397819 */ /* 0x000fe4000001143a */
        /* <DEDUP_REMOVED lines=92> */
[----:B------:R-:W-:Y:S01]  /*1b670*/  F2FP.BF16.PACK_AB R15, R15, R126 ;  /* 0x0000007e0f0f723e */ /* 0x000fe200000010ff */
[----:B------:R-:W-:Y:S01]  /*1b680*/  STS [R6+0x480], R46 ;  /* 0x0004802e06007388 */ /* 0x000fe20000000800 */
[----:B------:R-:W-:-:S03]  /*1b690*/  ISETP.NE.U32.AND P0, PT, RZ, c[0x0][0x500], PT ;  /* 0x00014000ff007a0c */ /* 0x000fc60003f05070 */
[----:B------:R1:W-:Y:S01]  /*1b6a0*/  STS [R8+0x400], R5 ;  /* 0x0004000508007388 */ /* 0x0003e20000000800 */
[----:B------:R-:W-:Y:S02]  /*1b6b0*/  ISETP.NE.AND.EX P1, PT, RZ, c[0x0][0x504], PT, P0 ;  /* 0x00014100ff007a0c */ /* 0x000fe40003f25300 */
[----:B------:R-:W-:Y:S01]  /*1b6c0*/  ISETP.NE.U32.AND P0, PT, RZ, c[0x0][0x508], PT ;  /* 0x00014200ff007a0c */ /* 0x000fe20003f05070 */
[----:B------:R-:W-:Y:S03]  /*1b6d0*/  STS [R8], R43 ;  /* 0x0000002b08007388 */ /* 0x000fe60000000800 */
[----:B------:R-:W-:Y:S01]  /*1b6e0*/  ISETP.NE.AND.EX P0, PT, RZ, c[0x0][0x50c], PT, P0 ;  /* 0x00014300ff007a0c */ /* 0x000fe20003f05300 */
        /* <DEDUP_REMOVED lines=61> */
.L_x_1735:
[----:B-1----:R-:W-:Y:S01]  /*1bac0*/  LOP3.LUT R0, R58, 0xffffffe0, RZ, 0xc0, !PT ;  /* 0xffffffe03a007812 */ /* 0x002fe200078ec0ff */
[----:B------:R-:W1:Y:S01]  /*1bad0*/  S2R R80, SR_CTAID.X ;  /* 0x0000000000507919 */ /* 0x000e620000002500 */
[----:B------:R-:W-:Y:S01]  /*1bae0*/  LEA.HI R4, R21, R21, RZ, 0x1 ;  /* 0x0000001515047211 */ /* 0x000fe200078f08ff */
[----:B------:R-:W-:Y:S01]  /*1baf0*/  IMAD R14, R65, c[0x0][0x3e8], RZ ;  /* 0x0000fa00410e7a24 */ /* 0x000fe200078e02ff */
[----:B------:R-:W-:Y:S01]  /*1bb00*/  SHF.R.S32.HI R6, RZ, 0x1f, R57 ;  /* 0x0000001fff067819 */ /* 0x000fe20000011439 */
[----:B------:R-:W-:Y:S01]  /*1bb10*/  IMAD.IADD R0, R64, 0x1, -R0 ;  /* 0x0000000140007824 */ /* 0x000fe200078e0a00 */
[C---:B------:R-:W-:Y:S01]  /*1bb20*/  LOP3.LUT R5, R4.reuse, 0x1ffffffe, RZ, 0xc0, !PT ;  /* 0x1ffffffe04057812 */ /* 0x040fe200078ec0ff */
[----:B------:R-:W-:Y:S01]  /*1bb30*/  IMAD.SHL.U32 R4, R4, 0x20, RZ ;  /* 0x0000002004047824 */ /* 0x000fe200078e00ff */
[----:B------:R-:W-:Y:S01]  /*1bb40*/  LEA.HI R6, R6, R57, RZ, 0x2 ;  /* 0x0000003906067211 */ /* 0x000fe200078f10ff */
[----:B------:R-:W-:Y:S01]  /*1bb50*/  IMAD R14, R81, c[0x0][0x3ec], R14 ;  /* 0x0000fb00510e7a24 */ /* 0x000fe200078e020e */
[----:B------:R-:W-:Y:S01]  /*1bb60*/  SHF.R.S32.HI R7, RZ, 0x1f, R0 ;  /* 0x0000001fff077819 */ /* 0x000fe20000011400 */
[----:B------:R-:W-:Y:S01]  /*1bb70*/  IMAD.IADD R8, R21, 0x1, -R5 ;  /* 0x0000000115087824 */ /* 0x000fe200078e0a05 */
[----:B------:R-:W-:Y:S01]  /*1bb80*/  LOP3.LUT R5, R6, 0xffffffc, RZ, 0xc0, !PT ;  /* 0x0ffffffc06057812 */ /* 0x000fe200078ec0ff */
[----:B-----5:R-:W-:Y:S01]  /*1bb90*/  IMAD R20, R20, c[0x0][0x4e8], RZ ;  /* 0x00013a0014147a24 */ /* 0x020fe200078e02ff */
        /* <DEDUP_REMOVED lines=11> */
[----:B------:R-:W-:Y:S01]  /*1bc50*/  LEA.HI R10, R63, R64, RZ, 0x3 ;  /* 0x000000403f0a7211 */ /* 0x000fe200078f18ff */
[----:B------:R-:W-:Y:S01]  /*1bc60*/  IMAD.WIDE.U32 R4, R81, c[0x0][0x490], R2 ;  /* 0x0001240051047a25 */ /* 0x000fe200078e0002 */
[----:B------:R-:W-:Y:S02]  /*1bc70*/  IADD3 R6, R19, R7, RZ ;  /* 0x0000000713067210 */ /* 0x000fe40007ffe0ff */
[----:B------:R-:W-:Y:S01]  /*1bc80*/  SHF.R.S32.HI R21, RZ, 0x3, R10 ;  /* 0x00000003ff157819 */ /* 0x000fe2000001140a */
[----:B------:R-:W-:Y:S01]  /*1bc90*/  IMAD R7, R2, c[0x0][0x3a4], R0 ;  /* 0x0000e90002077a24 */ /* 0x000fe200078e0200 */
[----:B------:R-:W-:Y:S01]  /*1bca0*/  LOP3.LUT R12, R10, 0xfffffff8, RZ, 0xc0, !PT ;  /* 0xfffffff80a0c7812 */ /* 0x000fe200078ec0ff */
[----:B------:R-:W-:Y:S01]  /*1bcb0*/  IMAD.WIDE.U32 R2, R2, c[0x0][0x3a0], RZ ;  /* 0x0000e80002027a25 */ /* 0x000fe200078e00ff */
[----:B------:R-:W-:-:S02]  /*1bcc0*/  SEL R18, R66, RZ, !P1 ;  /* 0x000000ff42127207 */ /* 0x000fc40004800000 */
[----:B------:R-:W-:Y:S01]  /*1bcd0*/  LEA.HI R23, R63, R64, RZ, 0x6 ;  /* 0x000000403f177211 */ /* 0x000fe200078f30ff */
        /* <DEDUP_REMOVED lines=113> */
.L_x_1737:
[----:B--234-:R-:W-:Y:S05]  /*1c3f0*/  BSYNC B0 ;  /* 0x0000000000007941 */ /* 0x01cfea0003800000 */
.L_x_1736:
        /* <DEDUP_REMOVED lines=16> */
.L_x_1739:
[----:B------:R-:W-:Y:S05]  /*1c500*/  BSYNC B0 ;  /* 0x0000000000007941 */ /* 0x000fea0003800000 */
.L_x_1738:
        /* <DEDUP_REMOVED lines=16> */
.L_x_1741:
[----:B------:R-:W-:Y:S05]  /*1c610*/  BSYNC B0 ;  /* 0x0000000000007941 */ /* 0x000fea0003800000 */
.L_x_1740:
        /* <DEDUP_REMOVED lines=16> */
.L_x_1743:
[----:B------:R-:W-:Y:S05]  /*1c720*/  BSYNC B0 ;  /* 0x0000000000007941 */ /* 0x000fea0003800000 */
.L_x_1742:
        /* <DEDUP_REMOVED lines=16> */
.L_x_1745:
[----:B------:R-:W-:Y:S05]  /*1c830*/  BSYNC B0 ;  /* 0x0000000000007941 */ /* 0x000fea0003800000 */
.L_x_1744:
        /* <DEDUP_REMOVED lines=16> */
.L_x_1747:
[----:B------:R-:W-:Y:S05]  /*1c940*/  BSYNC B0 ;  /* 0x0000000000007941 */ /* 0x000fea0003800000 */
.L_x_1746:
        /* <DEDUP_REMOVED lines=16> */
.L_x_1749:
[----:B------:R-:W-:Y:S05]  /*1ca50*/  BSYNC B0 ;  /* 0x0000000000007941 */ /* 0x000fea0003800000 */
.L_x_1748:
        /* <DEDUP_REMOVED lines=17> */
.L_x_1734:
[----:B------:R-:W2:Y:S01]  /*1cb70*/  LDL R8, [R1+0xe4] ;  /* 0x0000e40001087983 */ /* 0x000ea20000100800 */
[----:B------:R-:W-:Y:S01]  /*1cb80*/  ISETP.NE.U32.AND P1, PT, RZ, c[0x0][0x508], PT ;  /* 0x00014200ff007a0c */ /* 0x000fe20003f25070 */
[----:B-1----:R-:W-:Y:S01]  /*1cb90*/  IMAD.MOV.U32 R4, RZ, RZ, 0x4 ;  /* 0x00000004ff047424 */ /* 0x002fe200078e00ff */
        /* <DEDUP_REMOVED lines=16> */
.L_x_1750:
[----:B-1----:R-:W1:Y:S01]  /*1cca0*/  S2R R10, SR_TID.X ;  /* 0x00000000000a7919 */ /* 0x002e620000002100 */
[----:B------:R-:W-:Y:S01]  /*1ccb0*/  SHF.R.S32.HI R0, RZ, 0x1f, R8 ;  /* 0x0000001fff007819 */ /* 0x000fe20000011408 */
[----:B------:R-:W-:Y:S01]  /*1ccc0*/  BSSY B0, `(.L_x_1751) ;  /* 0x0000026000007945 */ /* 0x000fe20003800000 */
[----:B------:R-:W-:Y:S01]  /*1ccd0*/  SEL R9, R8, RZ, !P0 ;  /* 0x000000ff08097207 */ /* 0x000fe20004000000 */
[----:B------:R-:W2:Y:S01]  /*1cce0*/  S2R R13, SR_CTAID.X ;  /* 0x00000000000d7919 */ /* 0x000ea20000002500 */
[----:B------:R-:W-:-:S02]  /*1ccf0*/  SEL R11, R0, RZ, !P0 ;  /* 0x000000ff000b7207 */ /* 0x000fc40004000000 */
[----:B-1----:R-:W-:-:S13]  /*1cd00*/  ISETP.GE.AND P1, PT, R10, 0x80, PT ;  /* 0x000000800a00780c */ /* 0x002fda0003f26270 */
[----:B------:R-:W-:Y:S05]  /*1cd10*/  @P1 BRA `(.L_x_1752) ;  /* 0x0000020000001947 */ /* 0x000fea0003800000 */
[----:B--2--5:R-:W-:Y:S01]  /*1cd20*/  IMAD R0, R12, c[0x0][0x4e8], RZ ;  /* 0x00013a000c007a24 */ /* 0x024fe200078e02ff */
[----:B------:R-:W-:-:S04]  /*1cd30*/  LEA R8, R13, R10, 0x7 ;  /* 0x0000000a0d087211 */ /* 0x000fc800078e38ff */
        /* <DEDUP_REMOVED lines=30> */
.L_x_1752:
[----:B--2---:R-:W-:Y:S05]  /*1cf20*/  BSYNC B0 ;  /* 0x0000000000007941 */ /* 0x004fea0003800000 */
.L_x_1751:
[----:B-1----:R-:W-:Y:S01]  /*1cf30*/  SHF.R.S32.HI R4, RZ, 0x1f, R10 ;  /* 0x0000001fff047819 */ /* 0x002fe2000001140a */
[----:B------:R-:W-:Y:S01]  /*1cf40*/  IMAD R0, R7, c[0x0][0x3a0], RZ ;  /* 0x0000e80007007a24 */ /* 0x000fe200078e02ff */
[----:B------:R-:W-:Y:S01]  /*1cf50*/  MOV R5, c[0x0][0x4e8] ;  /* 0x00013a0000057a02 */ /* 0x000fe20000000f00 */
[----:B------:R-:W-:Y:S01]  /*1cf60*/  IMAD.WIDE.U32 R2, R6, c[0x0][0x3a0], RZ ;  /* 0x0000e80006027a25 */ /* 0x000fe200078e00ff */
[----:B------:R-:W-:Y:S02]  /*1cf70*/  LEA.HI R4, R4, R10, RZ, 0x3 ;  /* 0x0000000a04047211 */ /* 0x000fe400078f18ff */
[----:B------:R-:W-:Y:S01]  /*1cf80*/  ISETP.NE.AND P0, PT, R5, 0x1, PT ;  /* 0x000000010500780c */ /* 0x000fe20003f05270 */
[----:B------:R-:W-:Y:S01]  /*1cf90*/  IMAD R6, R6, c[0x0][0x3a4], R0 ;  /* 0x0000e90006067a24 */ /* 0x000fe200078e0200 */
[----:B------:R-:W-:-:S04]  /*1cfa0*/  LOP3.LUT R0, R4, 0xfffffff8, RZ, 0xc0, !PT ;  /* 0xfffffff804007812 */ /* 0x000fc800078ec0ff */
[----:B------:R-:W-:Y:S01]  /*1cfb0*/  IADD3 R8, -R0, R10, RZ ;  /* 0x0000000a00087210 */ /* 0x000fe20007ffe1ff */
[----:B------:R-:W-:Y:S01]  /*1cfc0*/  IMAD R0, R65, c[0x0][0x3e8], RZ ;  /* 0x0000fa0041007a24 */ /* 0x000fe200078e02ff */
[----:B------:R-:W-:Y:S02]  /*1cfd0*/  SHF.R.S32.HI R10, RZ, 0x3, R4 ;  /* 0x00000003ff0a7819 */ /* 0x000fe40000011404 */
[----:B------:R-:W-:Y:S01]  /*1cfe0*/  IADD3 R3, R3, R6, RZ ;  /* 0x0000000603037210 */ /* 0x000fe20007ffe0ff */
[C---:B------:R-:W-:Y:S02]  /*1cff0*/  IMAD R0, R81.reuse, c[0x0][0x3ec], R0 ;  /* 0x0000fb0051007a24 */ /* 0x040fe400078e0200 */
[----:B------:R-:W-:Y:S02]  /*1d000*/  IMAD R4, R8, 0x10, R10 ;  /* 0x0000001008047824 */ /* 0x000fe400078e020a */
[----:B------:R-:W-:-:S03]  /*1d010*/  IMAD.WIDE.U32 R2, R81, c[0x0][0x3e8], R2 ;  /* 0x0000fa0051027a25 */ /* 0x000fc600078e0002 */
[----:B------:R-:W-:Y:S01]  /*1d020*/  LEA R4, R13, R4, 0x7 ;  /* 0x000000040d047211 */ /* 0x000fe200078e38ff */
[----:B------:R-:W-:Y:S01]  /*1d030*/  IMAD R6, R11, c[0x0][0x3f0], RZ ;  /* 0x0000fc000b067a24 */ /* 0x000fe200078e02ff */
[----:B------:R-:W-:-:S03]  /*1d040*/  IADD3 R3, R0, R3, RZ ;  /* 0x0000000300037210 */ /* 0x000fc60007ffe0ff */
[----:B------:R-:W-:-:S04]  /*1d050*/  @P0 IMAD.HI.U32 R5, R4, c[0x0][0x4ec], RZ ;  /* 0x00013b0004050a27 */ /* 0x000fc800078e00ff */
[----:B------:R-:W-:Y:S01]  /*1d060*/  IMAD.MOV.U32 R0, RZ, RZ, R4 ;  /* 0x000000ffff007224 */ /* 0x000fe200078e0004 */
[----:B------:R-:W-:Y:S01]  /*1d070*/  @P0 SHF.R.U32.HI R0, RZ, c[0x0][0x4f0], R5 ;  /* 0x00013c00ff000a19 */ /* 0x000fe20000011605 */
[C---:B------:R-:W-:Y:S02]  /*1d080*/  IMAD R7, R9.reuse, c[0x0][0x3f4], R6 ;  /* 0x0000fd0009077a24 */ /* 0x040fe400078e0206 */
[----:B------:R-:W-:Y:S01]  /*1d090*/  IMAD.WIDE.U32 R2, R9, c[0x0][0x3f0], R2 ;  /* 0x0000fc0009027a25 */ /* 0x000fe200078e0002 */
[----:B------:R-:W-:Y:S02]  /*1d0a0*/  IADD3 R5, -R0, RZ, RZ ;  /* 0x000000ff00057210 */ /* 0x000fe40007ffe1ff */
[----:B------:R-:W-:Y:S02]  /*1d0b0*/  SHF.R.S32.HI R6, RZ, 0x1f, R0 ;  /* 0x0000001fff067819 */ /* 0x000fe40000011400 */
[----:B------:R-:W-:Y:S01]  /*1d0c0*/  IADD3 R3, R3, R7, RZ ;  /* 0x0000000703037210 */ /* 0x000fe20007ffe0ff */
[----:B------:R-:W-:-:S02]  /*1d0d0*/  IMAD R5, R5, c[0x0][0x4e8], R4 ;  /* 0x00013a0005057a24 */ /* 0x000fc400078e0204 */
[----:B------:R-:W-:Y:S02]  /*1d0e0*/  IMAD R6, R6, c[0x0][0x3e0], RZ ;  /* 0x0000f80006067a24 */ /* 0x000fe400078e02ff */
[----:B------:R-:W-:Y:S01]  /*1d0f0*/  IMAD.WIDE.U32 R2, R0, c[0x0][0x3e0], R2 ;  /* 0x0000f80000027a25 */ /* 0x000fe200078e0002 */
[----:B------:R-:W-:-:S03]  /*1d100*/  SHF.R.S32.HI R4, RZ, 0x1f, R5 ;  /* 0x0000001fff047819 */ /* 0x000fc60000011405 */
        /* <DEDUP_REMOVED lines=12> */
[----:B------:R1:W2:Y:S02]  /*1d1d0*/  SHFL.IDX PT, R0, R9, RZ, 0x181f ;  /* 0x00181fff09007589 */ /* 0x0002a400000e0000 */
.L_x_1793:
[----:B------:R-:W-:Y:S05]  /*1d1e0*/  BRA.DIV ~URZ, `(.L_x_1754) ;  /* 0x000014127f007947 */ /* 0x000fea000b800000 */
[----:B------:R3:W4:Y:S02]  /*1d1f0*/  SHFL.IDX PT, R2, R11, RZ, 0x181f ;  /* 0x00181fff0b027589 */ /* 0x00072400000e0000 */
.L_x_1794:
[----:B-----5:R-:W-:Y:S01]  /*1d200*/  IMAD R10, R12, c[0x0][0x4e8], RZ ;  /* 0x00013a000c0a7a24 */ /* 0x020fe200078e02ff */
[----:B------:R-:W-:Y:S01]  /*1d210*/  BSSY B0, `(.L_x_1755) ;  /* 0x000000d000007945 */ /* 0x000fe20003800000 */
[----:B--2---:R-:W-:-:S03]  /*1d220*/  MOV R3, R0 ;  /* 0x0000000000037202 */ /* 0x004fc60000000f00 */
[----:B------:R-:W-:-:S13]  /*1d230*/  ISETP.GE.AND P0, PT, R8, R10, PT ;  /* 0x0000000a0800720c */ /* 0x000fda0003f06270 */
[----:B------:R-:W-:Y:S05]  /*1d240*/  @P0 BRA `(.L_x_1756) ;  /* 0x0000009000000947 */ /* 0x000fea0003800000 */
[----:B------:R-:W-:Y:S02]  /*1d250*/  ISETP.GE.AND P0, PT, R7, c[0x0][0x3c8], PT ;  /* 0x0000f20007007a0c */ /* 0x000fe40003f06270 */
[----:B------:R-:W-:-:S11]  /*1d260*/  ISETP.GE.AND P1, PT, R6, c[0x0][0x3c8], PT ;  /* 0x0000f20006007a0c */ /* 0x000fd60003f26270 */
[----:B------:R-:W-:Y:S02]  /*1d270*/  @!P0 SHF.R.S32.HI R0, RZ, 0x1f, R7 ;  /* 0x0000001fff008819 */ /* 0x000fe40000011407 */
[----:B----4-:R-:W-:Y:S02]  /*1d280*/  @!P1 IMAD.WIDE R4, R6, 0x2, R2 ;  /* 0x0000000206049825 */ /* 0x010fe400078e0202 */
[----:B------:R-:W-:-:S03]  /*1d290*/  @!P0 LEA.HI R0, R0, R7, RZ, 0x3 ;  /* 0x0000000700008211 */ /* 0x000fc600078f18ff */
[----:B------:R2:W-:Y:S01]  /*1d2a0*/  @!P1 ST.E.128 [R4.64], RZ ;  /* 0x000000ff04009985 */ /* 0x0005e2000c101d08 */
[----:B------:R-:W-:-:S05]  /*1d2b0*/  @!P0 LOP3.LUT R0, R0, 0xfffffff8, RZ, 0xc0, !PT ;  /* 0xfffffff800008812 */ /* 0x000fca00078ec0ff */
[----:B------:R-:W-:-:S05]  /*1d2c0*/  @!P0 IMAD.WIDE R2, R0, 0x2, R2 ;  /* 0x0000000200028825 */ /* 0x000fca00078e0202 */
[----:B------:R2:W-:Y:S02]  /*1d2d0*/  @!P0 ST.E.128 [R2.64], RZ ;  /* 0x000000ff02008985 */ /* 0x0005e4000c101d08 */
.L_x_1756:
[----:B------:R-:W-:Y:S05]  /*1d2e0*/  BSYNC B0 ;  /* 0x0000000000007941 */ /* 0x000fea0003800000 */
.L_x_1755:
[----:B------:R-:W-:Y:S05]  /*1d2f0*/  BRA.DIV ~URZ, `(.L_x_1757) ;  /* 0x000013827f007947 */ /* 0x000fea000b800000 */
[----:B------:R1:W2:Y:S04]  /*1d300*/  SHFL.IDX PT, R0, R9, 0x1, 0x181f ;  /* 0x00381f0009007f89 */ /* 0x0002a800000e0000 */
[----:B--2-4-:R1:W2:Y:S02]  /*1d310*/  SHFL.IDX PT, R2, R11, 0x1, 0x181f ;  /* 0x00381f000b027f89 */ /* 0x0142a400000e0000 */
.L_x_1795:
[----:B------:R-:W-:Y:S01]  /*1d320*/  IADD3 R3, R8, 0x10, RZ ;  /* 0x0000001008037810 */ /* 0x000fe20007ffe0ff */
[----:B------:R-:W-:Y:S03]  /*1d330*/  BSSY B0, `(.L_x_1758) ;  /* 0x000000d000007945 */ /* 0x000fe60003800000 */
[----:B------:R-:W-:Y:S01]  /*1d340*/  ISETP.GE.AND P0, PT, R3, R10, PT ;  /* 0x0000000a0300720c */ /* 0x000fe20003f06270 */
[----:B------:R-:W-:-:S12]  /*1d350*/  IMAD.MOV.U32 R3, RZ, RZ, R0 ;  /* 0x000000ffff037224 */ /* 0x000fd800078e0000 */
        /* <DEDUP_REMOVED lines=10> */
.L_x_1759:
[----:B------:R-:W-:Y:S05]  /*1d400*/  BSYNC B0 ;  /* 0x0000000000007941 */ /* 0x000fea0003800000 */
.L_x_1758:
[----:B------:R-:W-:Y:S05]  /*1d410*/  BRA.DIV ~URZ, `(.L_x_1760) ;  /* 0x000013527f007947 */ /* 0x000fea000b800000 */
[----:B------:R4:W1:Y:S02]  /*1d420*/  SHFL.IDX PT, R0, R9, 0x2, 0x181f ;  /* 0x00581f0009007f89 */ /* 0x00086400000e0000 */
.L_x_1796:
[----:B------:R-:W-:Y:S05]  /*1d430*/  BRA.DIV ~URZ, `(.L_x_1761) ;  /* 0x000013b27f007947 */ /* 0x000fea000b800000 */
[----:B--2---:R2:W3:Y:S02]  /*1d440*/  SHFL.IDX PT, R2, R11, 0x2, 0x181f ;  /* 0x00581f000b027f89 */ /* 0x0044e400000e0000 */
.L_x_1797:
        /* <DEDUP_REMOVED lines=8> */
[----:B---3--:R-:W-:Y:S02]  /*1d4d0*/  @!P1 IMAD.WIDE R4, R6, 0x2, R2 ;  /* 0x0000000206049825 */ /* 0x008fe400078e0202 */
[----:B------:R-:W-:-:S03]  /*1d4e0*/  @!P0 LEA.HI R0, R0, R7, RZ, 0x3 ;  /* 0x0000000700008211 */ /* 0x000fc600078f18ff */
[----:B------:R1:W-:Y:S01]  /*1d4f0*/  @!P1 ST.E.128 [R4.64], RZ ;  /* 0x000000ff04009985 */ /* 0x0003e2000c101d08 */
[----:B------:R-:W-:-:S05]  /*1d500*/  @!P0 LOP3.LUT R0, R0, 0xfffffff8, RZ, 0xc0, !PT ;  /* 0xfffffff800008812 */ /* 0x000fca00078ec0ff */
[----:B------:R-:W-:-:S05]  /*1d510*/  @!P0 IMAD.WIDE R2, R0, 0x2, R2 ;  /* 0x0000000200028825 */ /* 0x000fca00078e0202 */
[----:B------:R1:W-:Y:S02]  /*1d520*/  @!P0 ST.E.128 [R2.64], RZ ;  /* 0x000000ff02008985 */ /* 0x0003e4000c101d08 */
.L_x_1763:
[----:B------:R-:W-:Y:S05]  /*1d530*/  BSYNC B0 ;  /* 0x0000000000007941 */ /* 0x000fea0003800000 */
.L_x_1762:
[----:B------:R-:W-:Y:S05]  /*1d540*/  BRA.DIV ~URZ, `(.L_x_1764) ;  /* 0x000013227f007947 */ /* 0x000fea000b800000 */
[----:B------:R1:W2:Y:S04]  /*1d550*/  SHFL.IDX PT, R0, R9, 0x3, 0x181f ;  /* 0x00781f0009007f89 */ /* 0x0002a800000e0000 */
[----:B-1-3--:R1:W3:Y:S02]  /*1d560*/  SHFL.IDX PT, R2, R11, 0x3, 0x181f ;  /* 0x00781f000b027f89 */ /* 0x00a2e400000e0000 */
.L_x_1798:
        /* <DEDUP_REMOVED lines=14> */
.L_x_1766:
[----:B------:R-:W-:Y:S05]  /*1d650*/  BSYNC B0 ;  /* 0x0000000000007941 */ /* 0x000fea0003800000 */
.L_x_1765:
[----:B------:R-:W-:Y:S05]  /*1d660*/  BRA.DIV ~URZ, `(.L_x_1767) ;  /* 0x000012f27f007947 */ /* 0x000fea000b800000 */
[----:B------:R1:W2:Y:S02]  /*1d670*/  SHFL.IDX PT, R0, R9, 0x4, 0x181f ;  /* 0x00981f0009007f89 */ /* 0x0002a400000e0000 */
.L_x_1799:
[----:B------:R-:W-:Y:S05]  /*1d680*/  BRA.DIV ~URZ, `(.L_x_1768) ;  /* 0x000013527f007947 */ /* 0x000fea000b800000 */
[----:B--23--:R2:W3:Y:S02]  /*1d690*/  SHFL.IDX PT, R2, R11, 0x4, 0x181f ;  /* 0x00981f000b027f89 */ /* 0x00c4e400000e0000 */
.L_x_1800:
        /* <DEDUP_REMOVED lines=14> */
.L_x_1770:
[----:B------:R-:W-:Y:S05]  /*1d780*/  BSYNC B0 ;  /* 0x0000000000007941 */ /* 0x000fea0003800000 */
.L_x_1769:
[----:B------:R-:W-:Y:S05]  /*1d790*/  BRA.DIV ~URZ, `(.L_x_1771) ;  /* 0x000012c27f007947 */ /* 0x000fea000b800000 */
[----:B------:R1:W2:Y:S04]  /*1d7a0*/  SHFL.IDX PT, R0, R9, 0x5, 0x181f ;  /* 0x00b81f0009007f89 */ /* 0x0002a800000e0000 */
[----:B---3--:R1:W3:Y:S02]  /*1d7b0*/  SHFL.IDX PT, R2, R11, 0x5, 0x181f ;  /* 0x00b81f000b027f89 */ /* 0x0082e400000e0000 */
.L_x_1801:
        /* <DEDUP_REMOVED lines=14> */
.L_x_1773:
[----:B------:R-:W-:Y:S05]  /*1d8a0*/  BSYNC B0 ;  /* 0x0000000000007941 */ /* 0x000fea0003800000 */
.L_x_1772:
[----:B------:R-:W-:Y:S05]  /*1d8b0*/  BRA.DIV ~URZ, `(.L_x_1774) ;  /* 0x000012927f007947 */ /* 0x000fea000b800000 */
[----:B------:R1:W2:Y:S02]  /*1d8c0*/  SHFL.IDX PT, R0, R9, 0x6, 0x181f ;  /* 0x00d81f0009007f89 */ /* 0x0002a400000e0000 */
.L_x_1802:
[----:B------:R-:W-:Y:S05]  /*1d8d0*/  BRA.DIV ~URZ, `(.L_x_1775) ;  /* 0x000012f27f007947 */ /* 0x000fea000b800000 */
[----:B--23--:R2:W3:Y:S02]  /*1d8e0*/  SHFL.IDX PT, R2, R11, 0x6, 0x181f ;  /* 0x00d81f000b027f89 */ /* 0x00c4e400000e0000 */
.L_x_1803:
        /* <DEDUP_REMOVED lines=14> */
.L_x_1777:
[----:B------:R-:W-:Y:S05]  /*1d9d0*/  BSYNC B0 ;  /* 0x0000000000007941 */ /* 0x000fea0003800000 */
.L_x_1776:
[----:B------:R-:W-:Y:S05]  /*1d9e0*/  BRA.DIV ~URZ, `(.L_x_1778) ;  /* 0x000012627f007947 */ /* 0x000fea000b800000 */
[----:B------:R1:W2:Y:S04]  /*1d9f0*/  SHFL.IDX PT, R0, R9, 0x7, 0x181f ;  /* 0x00f81f0009007f89 */ /* 0x0002a800000e0000 */
[----:B---3--:R1:W3:Y:S02]  /*1da00*/  SHFL.IDX PT, R2, R11, 0x7, 0x181f ;  /* 0x00f81f000b027f89 */ /* 0x0082e400000e0000 */
.L_x_1804:
[----:B------:R-:W-:-:S04]  /*1da10*/  IADD3 R3, R8, 0x70, RZ ;  /* 0x0000007008037810 */ /* 0x000fc80007ffe0ff */
[----:B------:R-:W-:Y:S01]  /*1da20*/  ISETP.GE.AND P0, PT, R3, R10, PT ;  /* 0x0000000a0300720c */ /* 0x000fe20003f06270 */
[----:B--2---:R-:W-:-:S12]  /*1da30*/  IMAD.MOV.U32 R3, RZ, RZ, R0 ;  /* 0x000000ffff037224 */ /* 0x004fd800078e0000 */
[----:B------:R-:W-:Y:S05]  /*1da40*/  @P0 EXIT ;  /* 0x000000000000094d */ /* 0x000fea0003800000 */
[----:B------:R-:W-:-:S13]  /*1da50*/  ISETP.GE.AND P0, PT, R6, c[0x0][0x3c8], PT ;  /* 0x0000f20006007a0c */ /* 0x000fda0003f06270 */
[----:B---3--:R-:W-:-:S05]  /*1da60*/  @!P0 IMAD.WIDE R4, R6, 0x2, R2 ;  /* 0x0000000206048825 */ /* 0x008fca00078e0202 */
        /* <DEDUP_REMOVED lines=9> */
.L_x_1699:
[----:B------:R-:W-:Y:S01]  /*1db00*/  IMAD.MOV.U32 R110, RZ, RZ, R15 ;  /* 0x000000ffff6e7224 */ /* 0x000fe200078e000f */
[----:B------:R-:W-:Y:S01]  /*1db10*/  MOV R131, 0x181f ;  /* 0x0000181f00837802 */ /* 0x000fe20000000f00 */
[----:B-1----:R-:W-:Y:S01]  /*1db20*/  IMAD.MOV.U32 R3, RZ, RZ, RZ ;  /* 0x000000ffff037224 */ /* 0x002fe200078e00ff */
[----:B------:R-:W-:Y:S02]  /*1db30*/  MOV R130, 0xffffffff ;  /* 0xffffffff00827802 */ /* 0x000fe40000000f00 */
[----:B------:R-:W-:Y:S02]  /*1db40*/  MOV R2, 0x1db60 ;  /* 0x0001db6000027802 */ /* 0x000fe40000000f00 */
[----:B------:R-:W-:Y:S05]  /*1db50*/  CALL.REL.NOINC `($__internal_7_$__cuda_sm70_shflsync_idx_p) ;  /* 0x0000d25000007944 */ /* 0x000fea0003c00000 */
[----:B------:R-:W-:Y:S01]  /*1db60*/  MOV R7, R115 ;  /* 0x0000007300077202 */ /* 0x000fe20000000f00 */
[----:B------:R-:W-:Y:S05]  /*1db70*/  BRA `(.L_x_1779) ;  /* 0xfffeb21000007947 */ /* 0x000fea000383ffff */
.L_x_1700:
[----:B------:R-:W-:Y:S01]  /*1db80*/  IMAD.MOV.U32 R110, RZ, RZ, R14 ;  /* 0x000000ffff6e7224 */ /* 0x000fe200078e000e */
[----:B------:R-:W-:Y:S01]  /*1db90*/  MOV R131, 0x181f ;  /* 0x0000181f00837802 */ /* 0x000fe20000000f00 */
[----:B-1----:R-:W-:Y:S01]  /*1dba0*/  IMAD.MOV.U32 R3, RZ, RZ, RZ ;  /* 0x000000ffff037224 */ /* 0x002fe200078e00ff */
[----:B------:R-:W-:-:S02]  /*1dbb0*/  MOV R130, 0xffffffff ;  /* 0xffffffff00827802 */ /* 0x000fc40000000f00 */
[----:B------:R-:W-:Y:S02]  /*1dbc0*/  MOV R2, 0x1dbe0 ;  /* 0x0001dbe000027802 */ /* 0x000fe40000000f00 */
[----:B--23--:R-:W-:Y:S05]  /*1dbd0*/  CALL.REL.NOINC `($__internal_7_$__cuda_sm70_shflsync_idx_p) ;  /* 0x0000d1d000007944 */ /* 0x00cfea0003c00000 */
[----:B------:R-:W-:Y:S01]  /*1dbe0*/  MOV R0, R115 ;  /* 0x0000007300007202 */ /* 0x000fe20000000f00 */
[----:B------:R-:W-:Y:S05]  /*1dbf0*/  BRA `(.L_x_1780) ;  /* 0xfffeb1b000007947 */ /* 0x000fea000383ffff */
.L_x_1703:
[----:B------:R-:W-:Y:S01]  /*1dc00*/  IMAD.MOV.U32 R110, RZ, RZ, R15 ;  /* 0x000000ffff6e7224 */ /* 0x000fe200078e000f */
[----:B------:R-:W-:Y:S01]  /*1dc10*/  MOV R131, 0x181f ;  /* 0x0000181f00837802 */ /* 0x000fe20000000f00 */
[----:B---3--:R-:W-:Y:S01]  /*1dc20*/  IMAD.MOV.U32 R3, RZ, RZ, 0x1 ;  /* 0x00000001ff037424 */ /* 0x008fe200078e00ff */
[----:B------:R-:W-:Y:S02]  /*1dc30*/  MOV R130, 0xffffffff ;  /* 0xffffffff00827802 */ /* 0x000fe40000000f00 */
[----:B------:R-:W-:Y:S02]  /*1dc40*/  MOV R2, 0x1dc60 ;  /* 0x0001dc6000027802 */ /* 0x000fe40000000f00 */
[----:B-12-4-:R-:W-:Y:S05]  /*1dc50*/  CALL.REL.NOINC `($__internal_7_$__cuda_sm70_shflsync_idx_p) ;  /* 0x0000d15000007944 */ /* 0x016fea0003c00000 */
[----:B------:R-:W-:Y:S01]  /*1dc60*/  IMAD.MOV.U32 R7, RZ, RZ, R115 ;  /* 0x000000ffff077224 */ /* 0x000fe200078e0073 */
[----:B------:R-:W-:Y:S01]  /*1dc70*/  MOV R110, R14 ;  /* 0x0000000e006e7202 */ /* 0x000fe20000000f00 */
[----:B------:R-:W-:Y:S01]  /*1dc80*/  IMAD.MOV.U32 R3, RZ, RZ, 0x1 ;  /* 0x00000001ff037424 */ /* 0x000fe200078e00ff */
[----:B------:R-:W-:Y:S01]  /*1dc90*/  MOV R131, 0x181f ;  /* 0x0000181f00837802 */ /* 0x000fe20000000f00 */
[----:B------:R-:W-:Y:S01]  /*1dca0*/  IMAD.MOV.U32 R130, RZ, RZ, -0x1 ;  /* 0xffffffffff827424 */ /* 0x000fe200078e00ff */
[----:B------:R-:W-:-:S02]  /*1dcb0*/  MOV R2, 0x1dcd0 ;  /* 0x0001dcd000027802 */ /* 0x000fc40000000f00 */
[----:B------:R-:W-:Y:S05]  /*1dcc0*/  CALL.REL.NOINC `($__internal_7_$__cuda_sm70_shflsync_idx_p) ;  /* 0x0000d0e000007944 */ /* 0x000fea0003c00000 */
[----:B------:R-:W-:Y:S01]  /*1dcd0*/  MOV R0, R115 ;  /* 0x0000007300007202 */ /* 0x000fe20000000f00 */
[----:B------:R-:W-:Y:S05]  /*1dce0*/  BRA `(.L_x_1781) ;  /* 0xfffeb23000007947 */ /* 0x000fea000383ffff */
.L_x_1706:
[----:B------:R-:W-:Y:S01]  /*1dcf0*/  IMAD.MOV.U32 R110, RZ, RZ, R15 ;  /* 0x000000ffff6e7224 */ /* 0x000fe200078e000f */
[----:B------:R-:W-:Y:S01]  /*1dd00*/  MOV R131, 0x181f ;  /* 0x0000181f00837802 */ /* 0x000fe20000000f00 */
[----:B-1----:R-:W-:Y:S01]  /*1dd10*/  IMAD.MOV.U32 R3, RZ, RZ, 0x2 ;  /* 0x00000002ff037424 */ /* 0x002fe200078e00ff */
[----:B------:R-:W-:-:S02]  /*1dd20*/  MOV R130, 0xffffffff ;  /* 0xffffffff00827802 */ /* 0x000fc40000000f00 */
[----:B------:R-:W-:Y:S02]  /*1dd30*/  MOV R2, 0x1dd50 ;  /* 0x0001dd5000027802 */ /* 0x000fe40000000f00 */
[----:B--234-:R-:W-:Y:S05]  /*1dd40*/  CALL.REL.NOINC `($__internal_7_$__cuda_sm70_shflsync_idx_p) ;  /* 0x0000d06000007944 */ /* 0x01cfea0003c00000 */
[----:B------:R-:W-:Y:S01]  /*1dd50*/  MOV R7, R115 ;  /* 0x0000007300077202 */ /* 0x000fe20000000f00 */
[----:B------:R-:W-:Y:S05]  /*1dd60*/  BRA `(.L_x_1782) ;  /* 0xfffeb2f000007947 */ /* 0x000fea000383ffff */
.L_x_1707:
[----:B------:R-:W-:Y:S01]  /*1dd70*/  IMAD.MOV.U32 R110, RZ, RZ, R14 ;  /* 0x000000ffff6e7224 */ /* 0x000fe200078e000e */
[----:B------:R-:W-:Y:S01]  /*1dd80*/  MOV R131, 0x181f ;  /* 0x0000181f00837802 */ /* 0x000fe20000000f00 */
[----:B------:R-:W-:Y:S01]  /*1dd90*/  IMAD.MOV.U32 R3, RZ, RZ, 0x2 ;  /* 0x00000002ff037424 */ /* 0x000fe200078e00ff */
[----:B------:R-:W-:Y:S02]  /*1dda0*/  MOV R130, 0xffffffff ;  /* 0xffffffff00827802 */ /* 0x000fe40000000f00 */
[----:B------:R-:W-:Y:S02]  /*1ddb0*/  MOV R2, 0x1ddd0 ;  /* 0x0001ddd000027802 */ /* 0x000fe40000000f00 */
[----:B-1234-:R-:W-:Y:S05]  /*1ddc0*/  CALL.REL.NOINC `($__internal_7_$__cuda_sm70_shflsync_idx_p) ;  /* 0x0000cfe000007944 */ /* 0x01efea0003c00000 */
[----:B------:R-:W-:Y:S01]  /*1ddd0*/  MOV R0, R115 ;  /* 0x0000007300007202 */ /* 0x000fe20000000f00 */
[----:B------:R-:W-:Y:S05]  /*1dde0*/  BRA `(.L_x_1783) ;  /* 0xfffeb29000007947 */ /* 0x000fea000383ffff */
.L_x_1710:
[----:B------:R-:W-:Y:S01]  /*1ddf0*/  IMAD.MOV.U32 R110, RZ, RZ, R15 ;  /* 0x000000ffff6e7224 */ /* 0x000fe200078e000f */
[----:B------:R-:W-:Y:S01]  /*1de00*/  MOV R131, 0x181f ;  /* 0x0000181f00837802 */ /* 0x000fe20000000f00 */
[----:B-1----:R-:W-:Y:S01]  /*1de10*/  IMAD.MOV.U32 R3, RZ, RZ, 0x3 ;  /* 0x00000003ff037424 */ /* 0x002fe200078e00ff */
[----:B------:R-:W-:-:S02]  /*1de20*/  MOV R130, 0xffffffff ;  /* 0xffffffff00827802 */ /* 0x000fc40000000f00 */
[----:B------:R-:W-:Y:S02]  /*1de30*/  MOV R2, 0x1de50 ;  /* 0x0001de5000027802 */ /* 0x000fe40000000f00 */
[----:B--234-:R-:W-:Y:S05]  /*1de40*/  CALL.REL.NOINC `($__internal_7_$__cuda_sm70_shflsync_idx_p) ;  /* 0x0000cf6000007944 */ /* 0x01cfea0003c00000 */
[----:B------:R-:W-:Y:S01]  /*1de50*/  IMAD.MOV.U32 R7, RZ, RZ, R115 ;  /* 0x000000ffff077224 */ /* 0x000fe200078e0073 */
[----:B------:R-:W-:Y:S01]  /*1de60*/  MOV R110, R14 ;  /* 0x0000000e006e7202 */ /* 0x000fe20000000f00 */
[----:B------:R-:W-:Y:S01]  /*1de70*/  IMAD.MOV.U32 R3, RZ, RZ, 0x3 ;  /* 0x00000003ff037424 */ /* 0x000fe200078e00ff */
[----:B------:R-:W-:Y:S01]  /*1de80*/  MOV R131, 0x181f ;  /* 0x0000181f00837802 */ /* 0x000fe20000000f00 */
[----:B------:R-:W-:Y:S01]  /*1de90*/  IMAD.MOV.U32 R130, RZ, RZ, -0x1 ;  /* 0xffffffffff827424 */ /* 0x000fe200078e00ff */
[----:B------:R-:W-:Y:S02]  /*1dea0*/  MOV R2, 0x1dec0 ;  /* 0x0001dec000027802 */ /* 0x000fe40000000f00 */
[----:B------:R-:W-:Y:S05]  /*1deb0*/  CALL.REL.NOINC `($__internal_7_$__cuda_sm70_shflsync_idx_p) ;  /* 0x0000cef000007944 */ /* 0x000fea0003c00000 */
[----:B------:R-:W-:Y:S01]  /*1dec0*/  MOV R0, R115 ;  /* 0x0000007300007202 */ /* 0x000fe20000000f00 */
[----:B------:R-:W-:Y:S05]  /*1ded0*/  BRA `(.L_x_1784) ;  /* 0xfffeb2f000007947 */ /* 0x000fea000383ffff */
.L_x_1713:
[----:B------:R-:W-:Y:S01]  /*1dee0*/  IMAD.MOV.U32 R110, RZ, RZ, R15 ;  /* 0x000000ffff6e7224 */ /* 0x000fe200078e000f */
[----:B------:R-:W-:Y:S01]  /*1def0*/  MOV R131, 0x181f ;  /* 0x0000181f00837802 */ /* 0x000fe20000000f00 */
[----:B--2---:R-:W-:Y:S01]  /*1df00*/  IMAD.MOV.U32 R3, RZ, RZ, 0x4 ;  /* 0x00000004ff037424 */ /* 0x004fe200078e00ff */
[----:B------:R-:W-:Y:S02]  /*1df10*/  MOV R130, 0xffffffff ;  /* 0xffffffff00827802 */ /* 0x000fe40000000f00 */
[----:B------:R-:W-:-:S02]  /*1df20*/  MOV R2, 0x1df40 ;  /* 0x0001df4000027802 */ /* 0x000fc40000000f00 */
[----:B-1-34-:R-:W-:Y:S05]  /*1df30*/  CALL.REL.NOINC `($__internal_7_$__cuda_sm70_shflsync_idx_p) ;  /* 0x0000ce7000007944 */ /* 0x01afea0003c00000 */
[----:B------:R-:W-:Y:S01]  /*1df40*/  MOV R7, R115 ;  /* 0x0000007300077202 */ /* 0x000fe20000000f00 */
[----:B------:R-:W-:Y:S05]  /*1df50*/  BRA `(.L_x_1785) ;  /* 0xfffeb3b000007947 */ /* 0x000fea000383ffff */
.L_x_1714:
[----:B------:R-:W-:Y:S01]  /*1df60*/  IMAD.MOV.U32 R110, RZ, RZ, R14 ;  /* 0x000000ffff6e7224 */ /* 0x000fe200078e000e */
[----:B------:R-:W-:Y:S01]  /*1df70*/  MOV R131, 0x181f ;  /* 0x0000181f00837802 */ /* 0x000fe20000000f00 */
[----:B------:R-:W-:Y:S01]  /*1df80*/  IMAD.MOV.U32 R3, RZ, RZ, 0x4 ;  /* 0x00000004ff037424 */ /* 0x000fe200078e00ff */
[----:B------:R-:W-:-:S02]  /*1df90*/  MOV R130, 0xffffffff ;  /* 0xffffffff00827802 */ /* 0x000fc40000000f00 */
[----:B------:R-:W-:Y:S02]  /*1dfa0*/  MOV R2, 0x1dfc0 ;  /* 0x0001dfc000027802 */ /* 0x000fe40000000f00 */
[----:B-1234-:R-:W-:Y:S05]  /*1dfb0*/  CALL.REL.NOINC `($__internal_7_$__cuda_sm70_shflsync_idx_p) ;  /* 0x0000cdf000007944 */ /* 0x01efea0003c00000 */
[----:B------:R-:W-:Y:S01]  /*1dfc0*/  MOV R0, R115 ;  /* 0x0000007300007202 */ /* 0x000fe20000000f00 */
[----:B------:R-:W-:Y:S05]  /*1dfd0*/  BRA `(.L_x_1786) ;  /* 0xfffeb35000007947 */ /* 0x000fea000383ffff */
.L_x_1717:
[----:B------:R-:W-:Y:S01]  /*1dfe0*/  IMAD.MOV.U32 R110, RZ, RZ, R15 ;  /* 0x000000ffff6e7224 */ /* 0x000fe200078e000f */
[----:B------:R-:W-:Y:S01]  /*1dff0*/  MOV R131, 0x181f ;  /* 0x0000181f00837802 */ /* 0x000fe20000000f00 */
[----:B-1----:R-:W-:Y:S01]  /*1e000*/  IMAD.MOV.U32 R3, RZ, RZ, 0x5 ;  /* 0x00000005ff037424 */ /* 0x002fe200078e00ff */
[----:B------:R-:W-:Y:S02]  /*1e010*/  MOV R130, 0xffffffff ;  /* 0xffffffff00827802 */ /* 0x000fe40000000f00 */
[----:B------:R-:W-:Y:S02]  /*1e020*/  MOV R2, 0x1e040 ;  /* 0x0001e04000027802 */ /* 0x000fe40000000f00 */
[----:B--234-:R-:W-:Y:S05]  /*1e030*/  CALL.REL.NOINC `($__internal_7_$__cuda_sm70_shflsync_idx_p) ;  /* 0x0000cd7000007944 */ /* 0x01cfea0003c00000 */
        /* <DEDUP_REMOVED lines=9> */
.L_x_1720:
[----:B------:R-:W-:Y:S01]  /*1e0d0*/  IMAD.MOV.U32 R110, RZ, RZ, R15 ;  /* 0x000000ffff6e7224 */ /* 0x000fe200078e000f */
[----:B------:R-:W-:Y:S01]  /*1e0e0*/  MOV R131, 0x181f ;  /* 0x0000181f00837802 */ /* 0x000fe20000000f00 */
[----:B--2---:R-:W-:Y:S01]  /*1e0f0*/  IMAD.MOV.U32 R3, RZ, RZ, 0x6 ;  /* 0x00000006ff037424 */ /* 0x004fe200078e00ff */
[----:B------:R-:W-:-:S02]  /*1e100*/  MOV R130, 0xffffffff ;  /* 0xffffffff00827802 */ /* 0x000fc40000000f00 */
[----:B------:R-:W-:Y:S02]  /*1e110*/  MOV R2, 0x1e130 ;  /* 0x0001e13000027802 */ /* 0x000fe40000000f00 */
[----:B-1-34-:R-:W-:Y:S05]  /*1e120*/  CALL.REL.NOINC `($__internal_7_$__cuda_sm70_shflsync_idx_p) ;  /* 0x0000cc8000007944 */ /* 0x01afea0003c00000 */
[----:B------:R-:W-:Y:S01]  /*1e130*/  MOV R7, R115 ;  /* 0x0000007300077202 */ /* 0x000fe20000000f00 */
[----:B------:R-:W-:Y:S05]  /*1e140*/  BRA `(.L_x_1788) ;  /* 0xfffeb47000007947 */ /* 0x000fea000383ffff */
.L_x_1721:
        /* <DEDUP_REMOVED lines=8> */
.L_x_1724:
[----:B------:R-:W-:Y:S01]  /*1e1d0*/  IMAD.MOV.U32 R110, RZ, RZ, R15 ;  /* 0x000000ffff6e7224 */ /* 0x000fe200078e000f */
[----:B------:R-:W-:Y:S01]  /*1e1e0*/  MOV R131, 0x181f ;  /* 0x0000181f00837802 */ /* 0x000fe20000000f00 */
[----:B--2---:R-:W-:Y:S01]  /*1e1f0*/  IMAD.MOV.U32 R3, RZ, RZ, 0x7 ;  /* 0x00000007ff037424 */ /* 0x004fe200078e00ff */
[----:B------:R-:W-:-:S02]  /*1e200*/  MOV R130, 0xffffffff ;  /* 0xffffffff00827802 */ /* 0x000fc40000000f00 */
[----:B------:R-:W-:Y:S02]  /*1e210*/  MOV R2, 0x1e230 ;  /* 0x0001e23000027802 */ /* 0x000fe40000000f00 */
[----:B-1-34-:R-:W-:Y:S05]  /*1e220*/  CALL.REL.NOINC `($__internal_7_$__cuda_sm70_shflsync_idx_p) ;  /* 0x0000cb8000007944 */ /* 0x01afea0003c00000 */
        /* <DEDUP_REMOVED lines=9> */
.L_x_1732:
[----:B-123--:R1:W5:Y:S01]  /*1e2c0*/  LDL R0, [R1+0x9c] ;  /* 0x00009c0001007983 */ /* 0x00e3620000100800 */
[----:B------:R-:W-:Y:S02]  /*1e2d0*/  MOV R3, 0x2 ;  /* 0x0000000200037802 */ /* 0x000fe40000000f00 */
[----:B------:R-:W-:Y:S02]  /*1e2e0*/  MOV R2, 0x1e300 ;  /* 0x0001e30000027802 */ /* 0x000fe40000000f00 */
[----:B-1---5:R-:W-:Y:S05]  /*1e2f0*/  CALL.REL.NOINC `($__internal_6_$__cuda_sm70_shflsync_bfly_p) ;  /* 0x0000ca7000007944 */ /* 0x022fea0003c00000 */
[----:B------:R-:W-:Y:S01]  /*1e300*/  MOV R4, R7 ;  /* 0x0000000700047202 */ /* 0x000fe20000000f00 */
[----:B------:R-:W-:Y:S05]  /*1e310*/  BRA `(.L_x_1791) ;  /* 0xffffc07000007947 */ /* 0x000fea000383ffff */
.L_x_1733:
[----:B------:R-:W-:Y:S01]  /*1e320*/  IMAD.MOV.U32 R0, RZ, RZ, R4 ;  /* 0x000000ffff007224 */ /* 0x000fe200078e0004 */
[----:B------:R-:W-:-:S02]  /*1e330*/  MOV R3, 0x1 ;  /* 0x0000000100037802 */ /* 0x000fc40000000f00 */
[----:B------:R-:W-:Y:S02]  /*1e340*/  MOV R2, 0x1e360 ;  /* 0x0001e36000027802 */ /* 0x000fe40000000f00 */
[----:B-----5:R-:W-:Y:S05]  /*1e350*/  CALL.REL.NOINC `($__internal_6_$__cuda_sm70_shflsync_bfly_p) ;  /* 0x0000ca1000007944 */ /* 0x020fea0003c00000 */
[----:B------:R1:W5:Y:S01]  /*1e360*/  LDL R0, [R1+0x98] ;  /* 0x0000980001007983 */ /* 0x0003620000100800 */
[----:B------:R-:W-:Y:S01]  /*1e370*/  FADD.FTZ R4, R4, R7 ;  /* 0x0000000704047221 */ /* 0x000fe20000010000 */
[----:B------:R-:W-:Y:S02]  /*1e380*/  MOV R3, 0x2 ;  /* 0x0000000200037802 */ /* 0x000fe40000000f00 */
[----:B------:R-:W-:Y:S02]  /*1e390*/  MOV R2, 0x1e3b0 ;  /* 0x0001e3b000027802 */ /* 0x000fe40000000f00 */
[----:B-1---5:R-:W-:Y:S05]  /*1e3a0*/  CALL.REL.NOINC `($__internal_6_$__cuda_sm70_shflsync_bfly_p) ;  /* 0x0000c9c000007944 */ /* 0x022fea0003c00000 */
[----:B------:R-:W2:Y:S01]  /*1e3b0*/  LDL.LU R0, [R1+0x98] ;  /* 0x0000980001007983 */ /* 0x000ea20000300800 */
[----:B------:R-:W-:Y:S02]  /*1e3c0*/  MOV R3, 0x1 ;  /* 0x0000000100037802 */ /* 0x000fe40000000f00 */
[----:B------:R-:W-:Y:S01]  /*1e3d0*/  MOV R2, 0x1e410 ;  /* 0x0001e41000027802 */ /* 0x000fe20000000f00 */
[----:B--2---:R-:W-:-:S05]  /*1e3e0*/  FADD.FTZ R5, R0, R7 ;  /* 0x0000000700057221 */ /* 0x004fca0000010000 */
[----:B------:R-:W-:Y:S02]  /*1e3f0*/  MOV R0, R5 ;  /* 0x0000000500007202 */ /* 0x000fe40000000f00 */
[----:B------:R-:W-:Y:S05]  /*1e400*/  CALL.REL.NOINC `($__internal_6_$__cuda_sm70_shflsync_bfly_p) ;  /* 0x0000c96000007944 */ /* 0x000fea0003c00000 */
        /* <DEDUP_REMOVED lines=22> */
[----:B------:R-:W-:Y:S05]  /*1e570*/  BRA `(.L_x_1792) ;  /* 0xffffbf4000007947 */ /* 0x000fea000383ffff */
.L_x_1753:
[----:B------:R-:W-:Y:S01]  /*1e580*/  IMAD.MOV.U32 R110, RZ, RZ, R9 ;  /* 0x000000ffff6e7224 */ /* 0x000fe200078e0009 */
[----:B------:R-:W-:Y:S01]  /*1e590*/  MOV R131, 0x181f ;  /* 0x0000181f00837802 */ /* 0x000fe20000000f00 */
[----:B------:R-:W-:Y:S01]  /*1e5a0*/  IMAD.MOV.U32 R3, RZ, RZ, RZ ;  /* 0x000000ffff037224 */ /* 0x000fe200078e00ff */
[----:B------:R-:W-:Y:S02]  /*1e5b0*/  MOV R130, 0xffffffff ;  /* 0xffffffff00827802 */ /* 0x000fe40000000f00 */
[----:B------:R-:W-:Y:S02]  /*1e5c0*/  MOV R2, 0x1e5e0 ;  /* 0x0001e5e000027802 */ /* 0x000fe40000000f00 */
[----:B-----5:R-:W-:Y:S05]  /*1e5d0*/  CALL.REL.NOINC `($__internal_7_$__cuda_sm70_shflsync_idx_p) ;  /* 0x0000c7d000007944 */ /* 0x020fea0003c00000 */
[----:B------:R-:W-:Y:S01]  /*1e5e0*/  MOV R0, R115 ;  /* 0x0000007300007202 */ /* 0x000fe20000000f00 */
[----:B------:R-:W-:Y:S05]  /*1e5f0*/  BRA `(.L_x_1793) ;  /* 0xffffebe000007947 */ /* 0x000fea000383ffff */
.L_x_1754:
[----:B------:R-:W-:Y:S01]  /*1e600*/  IMAD.MOV.U32 R110, RZ, RZ, R11 ;  /* 0x000000ffff6e7224 */ /* 0x000fe200078e000b */
[----:B------:R-:W-:Y:S01]  /*1e610*/  MOV R131, 0x181f ;  /* 0x0000181f00837802 */ /* 0x000fe20000000f00 */
[----:B------:R-:W-:Y:S01]  /*1e620*/  IMAD.MOV.U32 R3, RZ, RZ, RZ ;  /* 0x000000ffff037224 */ /* 0x000fe200078e00ff */
[----:B------:R-:W-:Y:S02]  /*1e630*/  MOV R130, 0xffffffff ;  /* 0xffffffff00827802 */ /* 0x000fe40000000f00 */
[----:B------:R-:W-:-:S02]  /*1e640*/  MOV R2, 0x1e660 ;  /* 0x0001e66000027802 */ /* 0x000fc40000000f00 */
[----:B-12--5:R-:W-:Y:S05]  /*1e650*/  CALL.REL.NOINC `($__internal_7_$__cuda_sm70_shflsync_idx_p) ;  /* 0x0000c75000007944 */ /* 0x026fea0003c00000 */
[----:B------:R-:W-:Y:S01]  /*1e660*/  MOV R2, R115 ;  /* 0x0000007300027202 */ /* 0x000fe20000000f00 */
[----:B------:R-:W-:Y:S05]  /*1e670*/  BRA `(.L_x_1794) ;  /* 0xffffeb8000007947 */ /* 0x000fea000383ffff */
.L_x_1757:
[----:B------:R-:W-:Y:S01]  /*1e680*/  IMAD.MOV.U32 R110, RZ, RZ, R9 ;  /* 0x000000ffff6e7224 */ /* 0x000fe200078e0009 */
[----:B------:R-:W-:Y:S01]  /*1e690*/  MOV R131, 0x181f ;  /* 0x0000181f00837802 */ /* 0x000fe20000000f00 */
[----:B--2---:R-:W-:Y:S01]  /*1e6a0*/  IMAD.MOV.U32 R3, RZ, RZ, 0x1 ;  /* 0x00000001ff037424 */ /* 0x004fe200078e00ff */
[----:B------:R-:W-:-:S02]  /*1e6b0*/  MOV R130, 0xffffffff ;  /* 0xffffffff00827802 */ /* 0x000fc40000000f00 */
[----:B----4-:R-:W-:Y:S02]  /*1e6c0*/  MOV R2, 0x1e6e0 ;  /* 0x0001e6e000027802 */ /* 0x010fe40000000f00 */
[----:B-1-3--:R-:W-:Y:S05]  /*1e6d0*/  CALL.REL.NOINC `($__internal_7_$__cuda_sm70_shflsync_idx_p) ;  /* 0x0000c6d000007944 */ /* 0x00afea0003c00000 */
        /* <DEDUP_REMOVED lines=9> */
.L_x_1760:
[----:B------:R-:W-:Y:S01]  /*1e770*/  IMAD.MOV.U32 R110, RZ, RZ, R9 ;  /* 0x000000ffff6e7224 */ /* 0x000fe200078e0009 */
[----:B------:R-:W-:Y:S01]  /*1e780*/  MOV R131, 0x181f ;  /* 0x0000181f00837802 */ /* 0x000fe20000000f00 */
[----:B--2---:R-:W-:Y:S01]  /*1e790*/  IMAD.MOV.U32 R3, RZ, RZ, 0x2 ;  /* 0x00000002ff037424 */ /* 0x004fe200078e00ff */
[----:B------:R-:W-:Y:S02]  /*1e7a0*/  MOV R130, 0xffffffff ;  /* 0xffffffff00827802 */ /* 0x000fe40000000f00 */
[----:B------:R-:W-:-:S02]  /*1e7b0*/  MOV R2, 0x1e7d0 ;  /* 0x0001e7d000027802 */ /* 0x000fc40000000f00 */
[----:B-1-3--:R-:W-:Y:S05]  /*1e7c0*/  CALL.REL.NOINC `($__internal_7_$__cuda_sm70_shflsync_idx_p) ;  /* 0x0000c5e000007944 */ /* 0x00afea0003c00000 */
[----:B------:R-:W-:Y:S01]  /*1e7d0*/  MOV R0, R115 ;  /* 0x0000007300007202 */ /* 0x000fe20000000f00 */
[----:B------:R-:W-:Y:S05]  /*1e7e0*/  BRA `(.L_x_1796) ;  /* 0xffffec4000007947 */ /* 0x000fea000383ffff */
.L_x_1761:
        /* <DEDUP_REMOVED lines=8> */
.L_x_1764:
[----:B------:R-:W-:Y:S01]  /*1e870*/  IMAD.MOV.U32 R110, RZ, RZ, R9 ;  /* 0x000000ffff6e7224 */ /* 0x000fe200078e0009 */
[----:B------:R-:W-:Y:S01]  /*1e880*/  MOV R131, 0x181f ;  /* 0x0000181f00837802 */ /* 0x000fe20000000f00 */
[----:B-1----:R-:W-:Y:S01]  /*1e890*/  IMAD.MOV.U32 R3, RZ, RZ, 0x3 ;  /* 0x00000003ff037424 */ /* 0x002fe200078e00ff */
[----:B------:R-:W-:Y:S02]  /*1e8a0*/  MOV R130, 0xffffffff ;  /* 0xffffffff00827802 */ /* 0x000fe40000000f00 */
[----:B---3--:R-:W-:Y:S02]  /*1e8b0*/  MOV R2, 0x1e8d0 ;  /* 0x0001e8d000027802 */ /* 0x008fe40000000f00 */
[----:B--2-4-:R-:W-:Y:S05]  /*1e8c0*/  CALL.REL.NOINC `($__internal_7_$__cuda_sm70_shflsync_idx_p) ;  /* 0x0000c4e000007944 */ /* 0x014fea0003c00000 */
        /* <DEDUP_REMOVED lines=9> */
.L_x_1767:
[----:B------:R-:W-:Y:S01]  /*1e960*/  IMAD.MOV.U32 R110, RZ, RZ, R9 ;  /* 0x000000ffff6e7224 */ /* 0x000fe200078e0009 */
[----:B------:R-:W-:Y:S01]  /*1e970*/  MOV R131, 0x181f ;  /* 0x0000181f00837802 */ /* 0x000fe20000000f00 */
[----:B--2---:R-:W-:Y:S01]  /*1e980*/  IMAD.MOV.U32 R3, RZ, RZ, 0x4 ;  /* 0x00000004ff037424 */ /* 0x004fe200078e00ff */
[----:B------:R-:W-:-:S02]  /*1e990*/  MOV R130, 0xffffffff ;  /* 0xffffffff00827802 */ /* 0x000fc40000000f00 */
[----:B---3--:R-:W-:Y:S02]  /*1e9a0*/  MOV R2, 0x1e9c0 ;  /* 0x0001e9c000027802 */ /* 0x008fe40000000f00 */
[----:B-1--4-:R-:W-:Y:S05]  /*1e9b0*/  CALL.REL.NOINC `($__internal_7_$__cuda_sm70_shflsync_idx_p) ;  /* 0x0000c3f000007944 */ /* 0x012fea0003c00000 */
[----:B------:R-:W-:Y:S01]  /*1e9c0*/  MOV R0, R115 ;  /* 0x0000007300007202 */ /* 0x000fe20000000f00 */
[----:B------:R-:W-:Y:S05]  /*1e9d0*/  BRA `(.L_x_1799) ;  /* 0xffffeca000007947 */ /* 0x000fea000383ffff */
.L_x_1768:
[----:B------:R-:W-:Y:S01]  /*1e9e0*/  IMAD.MOV.U32 R110, RZ, RZ, R11 ;  /* 0x000000ffff6e7224 */ /* 0x000fe200078e000b */
[----:B------:R-:W-:Y:S01]  /*1e9f0*/  MOV R131, 0x181f ;  /* 0x0000181f00837802 */ /* 0x000fe20000000f00 */
[----:B--2---:R-:W-:Y:S01]  /*1ea00*/  IMAD.MOV.U32 R3, RZ, RZ, 0x4 ;  /* 0x00000004ff037424 */ /* 0x004fe200078e00ff */
[----:B------:R-:W-:Y:S02]  /*1ea10*/  MOV R130, 0xffffffff ;  /* 0xffffffff00827802 */ /* 0x000fe40000000f00 */
[----:B---3--:R-:W-:Y:S02]  /*1ea20*/  MOV R2, 0x1ea40 ;  /* 0x0001ea4000027802 */ /* 0x008fe40000000f00 */
[----:B-1--4-:R-:W-:Y:S05]  /*1ea30*/  CALL.REL.NOINC `($__internal_7_$__cuda_sm70_shflsync_idx_p) ;  /* 0x0000c37000007944 */ /* 0x012fea0003c00000 */
[----:B------:R-:W-:Y:S01]  /*1ea40*/  MOV R2, R115 ;  /* 0x0000007300027202 */ /* 0x000fe20000000f00 */
[----:B------:R-:W-:Y:S05]  /*1ea50*/  BRA `(.L_x_1800) ;  /* 0xffffec4000007947 */ /* 0x000fea000383ffff */
.L_x_1771:
[----:B------:R-:W-:Y:S01]  /*1ea60*/  IMAD.MOV.U32 R110, RZ, RZ, R9 ;  /* 0x000000ffff6e7224 */ /* 0x000fe200078e0009 */
[----:B------:R-:W-:Y:S01]  /*1ea70*/  MOV R131, 0x181f ;  /* 0x0000181f00837802 */ /* 0x000fe20000000f00 */
[----:B---3--:R-:W-:Y:S01]  /*1ea80*/  IMAD.MOV.U32 R3, RZ, RZ, 0x5 ;  /* 0x00000005ff037424 */ /* 0x008fe200078e00ff */
        /* <DEDUP_REMOVED lines=12> */
.L_x_1774:
[----:B------:R-:W-:Y:S01]  /*1eb50*/  IMAD.MOV.U32 R110, RZ, RZ, R9 ;  /* 0x000000ffff6e7224 */ /* 0x000fe200078e0009 */
[----:B------:R-:W-:Y:S01]  /*1eb60*/  MOV R131, 0x181f ;  /* 0x0000181f00837802 */ /* 0x000fe20000000f00 */
[----:B--2---:R-:W-:Y:S01]  /*1eb70*/  IMAD.MOV.U32 R3, RZ, RZ, 0x6 ;  /* 0x00000006ff037424 */ /* 0x004fe200078e00ff */
[----:B------:R-:W-:Y:S02]  /*1eb80*/  MOV R130, 0xffffffff ;  /* 0xffffffff00827802 */ /* 0x000fe40000000f00 */
[----:B---3--:R-:W-:-:S02]  /*1eb90*/  MOV R2, 0x1ebb0 ;  /* 0x0001ebb000027802 */ /* 0x008fc40000000f00 */
[----:B-1--4-:R-:W-:Y:S05]  /*1eba0*/  CALL.REL.NOINC `($__internal_7_$__cuda_sm70_shflsync_idx_p) ;  /* 0x0000c20000007944 */ /* 0x012fea0003c00000 */
[----:B------:R-:W-:Y:S01]  /*1ebb0*/  MOV R0, R115 ;  /* 0x0000007300007202 */ /* 0x000fe20000000f00 */
[----:B------:R-:W-:Y:S05]  /*1ebc0*/  BRA `(.L_x_1802) ;  /* 0xffffed0000007947 */ /* 0x000fea000383ffff */
.L_x_1775:
        /* <DEDUP_REMOVED lines=8> */
.L_x_1778:
        /* <DEDUP_REMOVED lines=15> */
        .type           $_ZN7cutlass13device_kernelIN5flash19enable_sm80_to_sm89INS1_16FlashAttnFwdSm80INS1_25CollectiveMainloopFwdSm80ILi4ELi1ELb0EN4cute5tupleIJNS5_1CILi128EEENS7_ILi64EEES8_EEELi128ENS_10bfloat16_tEfNS_4arch4Sm80ELb1ELb0ELb1ELb1ELb0ELb1ELb1ELb0EEENS1_21CollectiveEpilogueFwdINS6_IJS8_S8_S9_EEENS6_IJNS7_ILi1EEESH_SH_EEESB_SD_Li128ELb1ELb1ELb0ELb0EEENS1_19SingleTileSchedulerILb1ELb0ELb1ELi128EEEEEEEEEvNT_6ParamsE$_ZZN5flash25CollectiveMainloopFwdSm80ILi4ELi1ELb0EN4cute5tupleIJNS1_1CILi128EEENS3_ILi64EEES4_EEELi128EN7cutlass10bfloat16_tEfNS7_4arch4Sm80ELb1ELb0ELb1ELb1ELb0ELb1ELb1ELb0EE3mmaINS_16FlashAttnFwdSm80ISB_NS_21CollectiveEpilogueFwdINS2_IJS4_S4_S5_EEENS2_IJNS3_ILi1EEESG_SG_EEES8_SA_Li128ELb1ELb1ELb0ELb0EEENS_19SingleTileSchedulerILb1ELb0ELb1ELi128EEEE13SharedStorageENS1_6TensorINS1_11ArrayEngineIfLm128EEENS1_6LayoutINS2_IJNS2_IJNS3_ILi2EEESR_EEESR_NS3_ILi16EEEEEENS2_IJNS2_IJSG_SR_EEENS3_ILi4EEENS3_ILi8EEEEEEEEEENS_7SoftmaxILi4ELi0EEEEEbRKNSB_6ParamsERT0_RT1_iRKNS_16SeqlenInfoQKNewKILb1ELb1EEENS2_IJiiiiEEERT_ENKUlvE_clEv,@function
        .size           $_ZN7cutlass13device_kernelIN5flash19enable_sm80_to_sm89INS1_16FlashAttnFwdSm80INS1_25CollectiveMainloopFwdSm80ILi4ELi1ELb0EN4cute5tupleIJNS5_1CILi128EEENS7_ILi64EEES8_EEELi128ENS_10bfloat16_tEfNS_4arch4Sm80ELb1ELb0ELb1ELb1ELb0ELb1ELb1ELb0EEENS1_21CollectiveEpilogueFwdINS6_IJS8_S8_S9_EEENS6_IJNS7_ILi1EEESH_SH_EEESB_SD_Li128ELb1ELb1ELb0ELb0EEENS1_19SingleTileSchedulerILb1ELb0ELb1ELi128EEEEEEEEEvNT_6ParamsE$_ZZN5flash25CollectiveMainloopFwdSm80ILi4ELi1ELb0EN4cute5tupleIJNS1_1CILi128EEENS3_ILi64EEES4_EEELi128EN7cutlass10bfloat16_tEfNS7_4arch4Sm80ELb1ELb0ELb1ELb1ELb0ELb1ELb1ELb0EE3mmaINS_16FlashAttnFwdSm80ISB_NS_21CollectiveEpilogueFwdINS2_IJS4_S4_S5_EEENS2_IJNS3_ILi1EEESG_SG_EEES8_SA_Li128ELb1ELb1ELb0ELb0EEENS_19SingleTileSchedulerILb1ELb0ELb1ELi128EEEE13SharedStorageENS1_6TensorINS1_11ArrayEngineIfLm128EEENS1_6LayoutINS2_IJNS2_IJNS3_ILi2EEESR_EEESR_NS3_ILi16EEEEEENS2_IJNS2_IJSG_SR_EEENS3_ILi4EEENS3_ILi8EEEEEEEEEENS_7SoftmaxILi4ELi0EEEEEbRKNSB_6ParamsERT0_RT1_iRKNS_16SeqlenInfoQKNewKILb1ELb1EEENS2_IJiiiiEEERT_ENKUlvE_clEv,($__internal_6_$__cuda_sm70_shflsync_bfly_p - $_ZN7cutlass13device_kernelIN5flash19enable_sm80_to_sm89INS1_16FlashAttnFwdSm80INS1_25CollectiveMainloopFwdSm80ILi4ELi1ELb0EN4cute5tupleIJNS5_1CILi128EEENS7_ILi64EEES8_EEELi128ENS_10bfloat16_tEfNS_4arch4Sm80ELb1ELb0ELb1ELb1ELb0ELb1ELb1ELb0EEENS1_21CollectiveEpilogueFwdINS6_IJS8_S8_S9_EEENS6_IJNS7_ILi1EEESH_SH_EEESB_SD_Li128ELb1ELb1ELb0ELb0EEENS1_19SingleTileSchedulerILb1ELb0ELb1ELi128EEEEEEEEEvNT_6ParamsE$_ZZN5flash25CollectiveMainloopFwdSm80ILi4ELi1ELb0EN4cute5tupleIJNS1_1CILi128EEENS3_ILi64EEES4_EEELi128EN7cutlass10bfloat16_tEfNS7_4arch4Sm80ELb1ELb0ELb1ELb1ELb0ELb1ELb1ELb0EE3mmaINS_16FlashAttnFwdSm80ISB_NS_21CollectiveEpilogueFwdINS2_IJS4_S4_S5_EEENS2_IJNS3_ILi1EEESG_SG_EEES8_SA_Li128ELb1ELb1ELb0ELb0EEENS_19SingleTileSchedulerILb1ELb0ELb1ELi128EEEE13SharedStorageENS1_6TensorINS1_11ArrayEngineIfLm128EEENS1_6LayoutINS2_IJNS2_IJNS3_ILi2EEESR_EEESR_NS3_ILi16EEEEEENS2_IJNS2_IJSG_SR_EEENS3_ILi4EEENS3_ILi8EEEEEEEEEENS_7SoftmaxILi4ELi0EEEEEbRKNSB_6ParamsERT0_RT1_iRKNS_16SeqlenInfoQKNewKILb1ELb1EEENS2_IJiiiiEEERT_ENKUlvE_clEv)
$_ZN7cutlass13device_kernelIN5flash19enable_sm80_to_sm89INS1_16FlashAttnFwdSm80INS1_25CollectiveMainloopFwdSm80ILi4ELi1ELb0EN4cute5tupleIJNS5_1CILi128EEENS7_ILi64EEES8_EEELi128ENS_10bfloat16_tEfNS_4arch4Sm80ELb1ELb0ELb1ELb1ELb0ELb1ELb1ELb0EEENS1_21CollectiveEpilogueFwdINS6_IJS8_S8_S9_EEENS6_IJNS7_ILi1EEESH_SH_EEESB_SD_Li128ELb1ELb1ELb0ELb0EEENS1_19SingleTileSchedulerILb1ELb0ELb1ELi128EEEEEEEEEvNT_6ParamsE$_ZZN5flash25CollectiveMainloopFwdSm80ILi4ELi1ELb0EN4cute5tupleIJNS1_1CILi128EEENS3_ILi64EEES4_EEELi128EN7cutlass10bfloat16_tEfNS7_4arch4Sm80ELb1ELb0ELb1ELb1ELb0ELb1ELb1ELb0EE3mmaINS_16FlashAttnFwdSm80ISB_NS_21CollectiveEpilogueFwdINS2_IJS4_S4_S5_EEENS2_IJNS3_ILi1EEESG_SG_EEES8_SA_Li128ELb1ELb1ELb0ELb0EEENS_19SingleTileSchedulerILb1ELb0ELb1ELi128EEEE13SharedStorageENS1_6TensorINS1_11ArrayEngineIfLm128EEENS1_6LayoutINS2_IJNS2_IJNS3_ILi2EEESR_EEESR_NS3_ILi16EEEEEENS2_IJNS2_IJSG_SR_EEENS3_ILi4EEENS3_ILi8EEEEEEEEEENS_7SoftmaxILi4ELi0EEEEEbRKNSB_6ParamsERT0_RT1_iRKNS_16SeqlenInfoQKNewKILb1ELb1EEENS2_IJiiiiEEERT_ENKUlvE_clEv:
        /* <DEDUP_REMOVED lines=9> */
[----:B------:R-:W-:Y:S05]  /*1edd0*/  RET.REL.NODEC R2 `(_ZN7cutlass13device_kernelIN5flash19enable_sm80_to_sm89INS1_16FlashAttnFwdSm80INS1_25CollectiveMainloopFwdSm80ILi4ELi1ELb0EN4cute5tupleIJNS5_1CILi128EEENS7_ILi64EEES8_EEELi128ENS_10bfloat16_tEfNS_4arch4Sm80ELb1ELb0ELb1ELb1ELb0ELb1ELb1ELb0EEENS1_21CollectiveEpilogueFwdINS6_IJS8_S8_S9_EEENS6_IJNS7_ILi1EEESH_SH_EEESB_SD_Li128ELb1ELb1ELb0ELb0EEENS1_19SingleTileSchedulerILb1ELb0ELb1ELi128EEEEEEEEEvNT_6ParamsE) ;  /* 0xfffe122002007950 */ /* 0x000fea0003c3ffff */
.L_x_1805:
        /* <DEDUP_REMOVED lines=17> */
[----:B------:R-:W-:-:S05]  /*1eef0*/  LOP3.LUT R11, R10, 0xfffffff8, RZ, 0xc0, !PT ;  /* 0xfffffff80a0b7812 */ /* 0x000fca00078ec0ff */
[----:B------:R-:W-:-:S04]  /*1ef00*/  IMAD.IADD R36, R30, 0x1, -R11 ;  /* 0x000000011e247824 */ /* 0x000fc800078e0a0b */
[----:B------:R-:W-:Y:S01]  /*1ef10*/  IMAD.SHL.U32 R25, R36, 0x4, RZ ;  /* 0x0000000424197824 */ /* 0x000fe200078e00ff */
[----:B------:R-:W-:-:S04]  /*1ef20*/  SHF.R.S32.HI R22, RZ, 0x1f, R0 ;  /* 0x0000001fff167819 */ /* 0x000fc80000011400 */
[----:B------:R-:W-:Y:S01]  /*1ef30*/  IADD3 R62, R25, 0x20, RZ ;  /* 0x00000020193e7810 */ /* 0x000fe20007ffe0ff */
[----:B----4-:R-:W-:-:S03]  /*1ef40*/  IMAD R11, R7, R0, RZ ;  /* 0x00000000070b7224 */ /* 0x010fc600078e02ff */
        /* <DEDUP_REMOVED lines=24> */
.L_x_1808:
[----:B------:R-:W-:Y:S05]  /*1f0d0*/  BSYNC B0 ;  /* 0x0000000000007941 */ /* 0x000fea0003800000 */
.L_x_1807:
[----:B------:R-:W-:Y:S01]  /*1f0e0*/  MOV R12, R16 ;  /* 0x00000010000c7202 */ /* 0x000fe20000000f00 */
[----:B------:R-:W-:Y:S01]  /*1f0f0*/  IMAD R9, R9, R0, RZ ;  /* 0x0000000009097224 */ /* 0x000fe200078e02ff */
[----:B------:R-:W-:Y:S01]  /*1f100*/  MOV R10, R14 ;  /* 0x0000000e000a7202 */ /* 0x000fe20000000f00 */
[-C--:B------:R-:W-:Y:S01]  /*1f110*/  IMAD R7, R7, R0.reuse, RZ ;  /* 0x0000000007077224 */ /* 0x080fe200078e02ff */
[----:B------:R-:W-:Y:S01]  /*1f120*/  SHF.R.S32.HI R14, RZ, 0x1f, R0 ;  /* 0x0000001fff0e7819 */ /* 0x000fe20000011400 */
[----:B------:R-:W-:-:S04]  /*1f130*/  IMAD.WIDE.U32 R12, R8, R0, R12 ;  /* 0x00000000080c7225 */ /* 0x000fc800078e000c */
[----:B------:R-:W-:-:S04]  /*1f140*/  IMAD.WIDE.U32 R2, R6, R0, R10 ;  /* 0x0000000006027225 */ /* 0x000fc800078e000a */
[----:B------:R-:W-:Y:S01]  /*1f150*/  IMAD R0, R8, R14, R9 ;  /* 0x0000000e08007224 */ /* 0x000fe200078e0209 */
[----:B------:R-:W-:Y:S01]  /*1f160*/  LEA R15, P0, R2, R18, 0x1 ;  /* 0x00000012020f7211 */ /* 0x000fe200078008ff */
[----:B------:R-:W-:Y:S01]  /*1f170*/  IMAD R6, R6, R14, R7 ;  /* 0x0000000e06067224 */ /* 0x000fe200078e0207 */
[C---:B------:R-:W-:Y:S02]  /*1f180*/  LEA R14, P1, R12.reuse, R20, 0x1 ;  /* 0x000000140c0e7211 */ /* 0x040fe400078208ff */
[----:B------:R-:W-:Y:S02]  /*1f190*/  IADD3 R0, R13, R0, RZ ;  /* 0x000000000d007210 */ /* 0x000fe40007ffe0ff */
[----:B------:R-:W-:Y:S02]  /*1f1a0*/  IADD3 R6, R3, R6, RZ ;  /* 0x0000000603067210 */ /* 0x000fe40007ffe0ff */
[----:B------:R-:W-:Y:S02]  /*1f1b0*/  LEA.HI.X R12, R12, R21, R0, 0x1, P1 ;  /* 0x000000150c0c7211 */ /* 0x000fe400008f0c00 */
[----:B------:R-:W-:Y:S01]  /*1f1c0*/  LEA.HI.X R18, R2, R19, R6, 0x1, P0 ;  /* 0x0000001302127211 */ /* 0x000fe200000f0c06 */
[----:B------:R-:W-:Y:S05]  /*1f1d0*/  BRA.DIV ~URZ, `(.L_x_1809) ;  /* 0x00009d227f007947 */ /* 0x000fea000b800000 */
[----:B------:R1:W2:Y:S02]  /*1f1e0*/  SHFL.IDX PT, R0, R12, RZ, 0x181f ;  /* 0x00181fff0c007589 */ /* 0x0002a400000e0000 */
.L_x_1907:
[----:B------:R-:W-:Y:S05]  /*1f1f0*/  BRA.DIV ~URZ, `(.L_x_1810) ;  /* 0x00009d827f007947 */ /* 0x000fea000b800000 */
[----:B------:R3:W4:Y:S01]  /*1f200*/  SHFL.IDX PT, R6, R14, RZ, 0x181f ;  /* 0x00181fff0e067589 */ /* 0x00072200000e0000 */
[----:B--2---:R-:W-:-:S03]  /*1f210*/  MOV R7, R0 ;  /* 0x0000000000077202 */ /* 0x004fc60000000f00 */
[----:B------:R3:W2:Y:S04]  /*1f220*/  SHFL.IDX PT, R8, R18, RZ, 0x181f ;  /* 0x00181fff12087589 */ /* 0x0006a800000e0000 */
[----:B------:R3:W1:Y:S02]  /*1f230*/  SHFL.IDX PT, R2, R15, RZ, 0x181f ;  /* 0x00181fff0f027589 */ /* 0x00066400000e0000 */
.L_x_1908:
        /* <DEDUP_REMOVED lines=28> */
.L_x_1812:
[----:B------:R-:W-:Y:S05]  /*1f400*/  BSYNC B0 ;  /* 0x0000000000007941 */ /* 0x000fea0003800000 */
.L_x_1811:
[----:B--2-45:R-:W-:Y:S01]  /*1f410*/  IMAD.MOV.U32 R6, RZ, RZ, R32 ;  /* 0x000000ffff067224 */ /* 0x034fe200078e0020 */
[----:B-1----:R-:W-:Y:S01]  /*1f420*/  MOV R2, R16 ;  /* 0x0000001000027202 */ /* 0x002fe20000000f00 */
        /* <DEDUP_REMOVED lines=12> */
[----:B------:R1:W4:Y:S04]  /*1f4f0*/  SHFL.IDX PT, R6, R14, 0x1, 0x181f ;  /* 0x00381f000e067f89 */ /* 0x00032800000e0000 */
[----:B------:R1:W3:Y:S04]  /*1f500*/  SHFL.IDX PT, R0, R18, 0x1, 0x181f ;  /* 0x00381f0012007f89 */ /* 0x0002e800000e0000 */
[----:B------:R1:W1:Y:S02]  /*1f510*/  SHFL.IDX PT, R2, R15, 0x1, 0x181f ;  /* 0x00381f000f027f89 */ /* 0x00026400000e0000 */
.L_x_1909:
        /* <DEDUP_REMOVED lines=26> */
.L_x_1815:
[----:B------:R-:W-:Y:S05]  /*1f6c0*/  BSYNC B0 ;  /* 0x0000000000007941 */ /* 0x000fea0003800000 */
.L_x_1814:
        /* <DEDUP_REMOVED lines=14> */
.L_x_1910:
[----:B------:R-:W-:Y:S05]  /*1f7b0*/  BRA.DIV ~URZ, `(.L_x_1817) ;  /* 0x00009b927f007947 */ /* 0x000fea000b800000 */
[----:B------:R3:W4:Y:S01]  /*1f7c0*/  SHFL.IDX PT, R6, R14, 0x2, 0x181f ;  /* 0x00581f000e067f89 */ /* 0x00072200000e0000 */
[----:B--2---:R-:W-:-:S03]  /*1f7d0*/  MOV R7, R0 ;  /* 0x0000000000077202 */ /* 0x004fc60000000f00 */
[----:B------:R3:W2:Y:S04]  /*1f7e0*/  SHFL.IDX PT, R8, R18, 0x2, 0x181f ;  /* 0x00581f0012087f89 */ /* 0x0006a800000e0000 */
[----:B------:R3:W1:Y:S02]  /*1f7f0*/  SHFL.IDX PT, R2, R15, 0x2, 0x181f ;  /* 0x00581f000f027f89 */ /* 0x00066400000e0000 */
.L_x_1911:
        /* <DEDUP_REMOVED lines=28> */
.L_x_1819:
[----:B------:R-:W-:Y:S05]  /*1f9c0*/  BSYNC B0 ;  /* 0x0000000000007941 */ /* 0x000fea0003800000 */
.L_x_1818:
        /* <DEDUP_REMOVED lines=17> */
.L_x_1912:
        /* <DEDUP_REMOVED lines=26> */
.L_x_1822:
[----:B------:R-:W-:Y:S05]  /*1fc80*/  BSYNC B0 ;  /* 0x0000000000007941 */ /* 0x000fea0003800000 */
.L_x_1821:
        /* <DEDUP_REMOVED lines=14> */
.L_x_1913:
[----:B------:R-:W-:Y:S05]  /*1fd70*/  BRA.DIV ~URZ, `(.L_x_1824) ;  /* 0x000099a27f007947 */ /* 0x000fea000b800000 */
[----:B------:R3:W4:Y:S01]  /*1fd80*/  SHFL.IDX PT, R6, R14, 0x4, 0x181f ;  /* 0x00981f000e067f89 */ /* 0x00072200000e0000 */
[----:B--2---:R-:W-:-:S03]  /*1fd90*/  MOV R7, R0 ;  /* 0x0000000000077202 */ /* 0x004fc60000000f00 */
[----:B------:R3:W2:Y:S04]  /*1fda0*/  SHFL.IDX PT, R8, R18, 0x4, 0x181f ;  /* 0x00981f0012087f89 */ /* 0x0006a800000e0000 */
[----:B------:R3:W1:Y:S02]  /*1fdb0*/  SHFL.IDX PT, R2, R15, 0x4, 0x181f ;  /* 0x00981f000f027f89 */ /* 0x00066400000e0000 */
.L_x_1914:
        /* <DEDUP_REMOVED lines=28> */
.L_x_1826:
[----:B------:R-:W-:Y:S05]  /*1ff80*/  BSYNC B0 ;  /* 0x0000000000007941 */ /* 0x000fea0003800000 */
.L_x_1825:
[----:B--2-45:R-:W-:Y:S01]  /*1ff90*/  IMAD.MOV.U32 R6, RZ, RZ, R66 ;  /* 0x000000ffff067224 */ /* 0x034fe200078e0042 */
[----:B-1----:R-:W-:Y:S01]  /*1ffa0*/  MOV R2, R62 ;  /* 0x0000003e00027202 */ /* 0x002fe20000000f00 */
        /* <DEDUP_REMOVED lines=13> */
.L_x_1915:
[----:B------:R-:W-:Y:S05]  /*20080*/  BRA.DIV ~URZ, `(.L_x_1828) ;  /* 0x000098827f007947 */ /* 0x000fea000b800000 */
[----:B------:R4:W1:Y:S01]  /*20090*/  SHFL.IDX PT, R6, R14, 0x5, 0x181f ;  /* 0x00b81f000e067f89 */ /* 0x00086200000e0000 */
[----:B--2---:R-:W-:-:S03]  /*200a0*/  MOV R7, R0 ;  /* 0x0000000000077202 */ /* 0x004fc60000000f00 */
[----:B------:R4:W2:Y:S04]  /*200b0*/  SHFL.IDX PT, R8, R18, 0x5, 0x181f ;  /* 0x00b81f0012087f89 */ /* 0x0008a800000e0000 */
[----:B------:R4:W3:Y:S02]  /*200c0*/  SHFL.IDX PT, R2, R15, 0x5, 0x181f ;  /* 0x00b81f000f027f89 */ /* 0x0008e400000e0000 */
.L_x_1916:
        /* <DEDUP_REMOVED lines=27> */
.L_x_1830:
[----:B------:R-:W-:Y:S05]  /*20280*/  BSYNC B0 ;  /* 0x0000000000007941 */ /* 0x000fea0003800000 */
.L_x_1829:
[----:B-1---5:R-:W-:Y:S01]  /*20290*/  IMAD.MOV.U32 R6, RZ, RZ, R76 ;  /* 0x000000ffff067224 */ /* 0x022fe200078e004c */
[----:B---3--:R-:W-:Y:S01]  /*202a0*/  MOV R2, R26 ;  /* 0x0000001a00027202 */ /* 0x008fe20000000f00 */
        /* <DEDUP_REMOVED lines=12> */
.L_x_1917:
        /* <DEDUP_REMOVED lines=8> */
.L_x_1918:
        /* <DEDUP_REMOVED lines=28> */
.L_x_1834:
[----:B------:R-:W-:Y:S05]  /*205b0*/  BSYNC B0 ;  /* 0x0000000000007941 */ /* 0x000fea0003800000 */
.L_x_1833:
[----:B-1---5:R-:W-:Y:S01]  /*205c0*/  IMAD.MOV.U32 R6, RZ, RZ, R82 ;  /* 0x000000ffff067224 */ /* 0x022fe200078e0052 */
[----:B--2---:R-:W-:Y:S01]  /*205d0*/  MOV R2, R78 ;  /* 0x0000004e00027202 */ /* 0x004fe20000000f00 */
        /* <DEDUP_REMOVED lines=13> */
.L_x_1919:
        /* <DEDUP_REMOVED lines=8> */
.L_x_1920:
        /* <DEDUP_REMOVED lines=27> */
.L_x_1838:
[----:B------:R-:W-:Y:S05]  /*208e0*/  BSYNC B0 ;  /* 0x0000000000007941 */ /* 0x000fea0003800000 */
.L_x_1837:
        /* <DEDUP_REMOVED lines=33> */
[----:B------:R-:W-:Y:S02]  /*20b00*/  IMAD.MOV.U32 R0, RZ, RZ, R89 ;  /* 0x000000ffff007224 */ /* 0x000fe400078e0059 */
[----:B--2---:R-:W-:-:S03]  /*20b10*/  IMAD R8, R8, -0x80, R23 ;  /* 0xffffff8008087824 */ /* 0x004fc600078e0217 */
[----:B------:R-:W-:Y:S02]  /*20b20*/  PRMT R23, R0, 0x5410, R2 ;  /* 0x0000541000177816 */ /* 0x000fe40000000002 */
        /* <DEDUP_REMOVED lines=8> */
[--C-:B------:R-:W-:Y:S02]  /*20bb0*/  SHF.R.U64 R2, R28, 0x10, R29.reuse ;  /* 0x000000101c027819 */ /* 0x100fe4000000121d */
[----:B------:R-:W-:Y:S02]  /*20bc0*/  SHF.R.U32.HI R6, RZ, 0x10, R29 ;  /* 0x00000010ff067819 */ /* 0x000fe4000001161d */
[--C-:B------:R-:W-:Y:S02]  /*20bd0*/  SHF.R.U32.HI R3, RZ, 0x10, R17.reuse ;  /* 0x00000010ff037819 */ /* 0x100fe40000011611 */
[C---:B------:R-:W-:Y:S02]  /*20be0*/  PRMT R12, R13.reuse, 0x5432, R2 ;  /* 0x000054320d0c7816 */ /* 0x040fe40000000002 */
[----:B------:R-:W-:Y:S02]  /*20bf0*/  PRMT R2, R13, 0x5410, R6 ;  /* 0x000054100d027816 */ /* 0x000fe40000000006 */
[----:B------:R-:W-:-:S02]  /*20c00*/  SHF.R.U64 R0, R16, 0x10, R17 ;  /* 0x0000001010007819 */ /* 0x000fc40000001211 */
[C---:B------:R-:W-:Y:S01]  /*20c10*/  PRMT R3, R19.reuse, 0x5410, R3 ;  /* 0x0000541013037816 */ /* 0x040fe20000000003 */
[C---:B------:R-:W-:Y:S01]  /*20c20*/  IMAD.U32 R16, R2.reuse, 0x10000, RZ ;  /* 0x0001000002107824 */ /* 0x040fe200078e00ff */
[----:B------:R-:W-:Y:S02]  /*20c30*/  PRMT R14, R19, 0x5432, R0 ;  /* 0x00005432130e7816 */ /* 0x000fe40000000000 */
[----:B------:R-:W-:Y:S01]  /*20c40*/  LOP3.LUT R19, R2, 0xffff0000, RZ, 0xc0, !PT ;  /* 0xffff000002137812 */ /* 0x000fe200078ec0ff */
[C---:B------:R-:W-:Y:S01]  /*20c50*/  IMAD.U32 R18, R3.reuse, 0x10000, RZ ;  /* 0x0001000003127824 */ /* 0x040fe200078e00ff */
[----:B------:R-:W-:Y:S02]  /*20c60*/  LOP3.LUT R17, R3, 0xffff0000, RZ, 0xc0, !PT ;  /* 0xffff000003117812 */ /* 0x000fe400078ec0ff */
        /* <DEDUP_REMOVED lines=27> */
[----:B------:R-:W-:Y:S01]  /*20e20*/  FFMA.FTZ R0, R15, R14, -R3 ;  /* 0x0000000e0f007223 */ /* 0x000fe20000010803 */
[----:B------:R-:W-:Y:S01]  /*20e30*/  F2FP.BF16.PACK_AB R11, R13, R6 ;  /* 0x000000060d0b723e */ /* 0x000fe200000010ff */
[----:B------:R-:W-:Y:S01]  /*20e40*/  FFMA.FTZ R9, R15, R12, R9 ;  /* 0x0000000c0f097223 */ /* 0x000fe20000010009 */
[----:B------:R-:W-:-:S04]  /*20e50*/  F2FP.BF16.PACK_AB R8, R8, R2 ;  /* 0x000000020808723e */ /* 0x000fc800000010ff */
[----:B------:R-:W-:-:S05]  /*20e60*/  F2FP.BF16.PACK_AB R9, R9, R0 ;  /* 0x000000000909723e */ /* 0x000fca00000010ff */
[----:B------:R1:W-:Y:S02]  /*20e70*/  ST.E.128 [R20.64], R8 ;  /* 0x0000000814007985 */ /* 0x0003e4000c101d04 */
.L_x_1842:
[----:B------:R-:W-:Y:S05]  /*20e80*/  BSYNC B0 ;  /* 0x0000000000007941 */ /* 0x000fea0003800000 */
.L_x_1841:
[----:B------:R-:W-:-:S04]  /*20e90*/  IADD3 R0, R25, 0x20, RZ ;  /* 0x0000002019007810 */ /* 0x000fc80007ffe0ff */
[----:B------:R-:W-:-:S13]  /*20ea0*/  ISETP.GE.AND P0, PT, R0, R37, PT ;  /* 0x000000250000720c */ /* 0x000fda0003f06270 */
[----:B------:R-:W-:Y:S05]  /*20eb0*/  @P0 BRA `(.L_x_1840) ;  /* 0x000002e000000947 */ /* 0x000fea0003800000 */
[----:B-1----:R-:W2:Y:S01]  /*20ec0*/  LD.E.128 R8, [R20.64+0x4000] ;  /* 0x0040000414087980 */ /* 0x002ea2000c101d00 */
[--C-:B------:R-:W-:Y:S02]  /*20ed0*/  SHF.R.U64 R2, R34, 0x10, R35.reuse ;  /* 0x0000001022027819 */ /* 0x100fe40000001223 */
[----:B------:R-:W-:Y:S02]  /*20ee0*/  SHF.R.U32.HI R6, RZ, 0x10, R35 ;  /* 0x00000010ff067819 */ /* 0x000fe40000011623 */
[----:B------:R-:W-:Y:S02]  /*20ef0*/  SHF.R.U32.HI R3, RZ, 0x10, R33 ;  /* 0x00000010ff037819 */ /* 0x000fe40000011621 */
[C---:B------:R-:W-:Y:S02]  /*20f00*/  PRMT R12, R36.reuse, 0x5432, R2 ;  /* 0x00005432240c7816 */ /* 0x040fe40000000002 */
[----:B------:R-:W-:Y:S02]  /*20f10*/  PRMT R2, R36, 0x5410, R6 ;  /* 0x0000541024027816 */ /* 0x000fe40000000006 */
[----:B------:R-:W-:-:S02]  /*20f20*/  PRMT R3, R94, 0x5410, R3 ;  /* 0x000054105e037816 */ /* 0x000fc40000000003 */
[C---:B------:R-:W-:Y:S01]  /*20f30*/  LOP3.LUT R19, R2.reuse, 0xffff0000, RZ, 0xc0, !PT ;  /* 0xffff000002137812 */ /* 0x040fe200078ec0ff */
[----:B------:R-:W-:Y:S01]  /*20f40*/  IMAD.U32 R16, R2, 0x10000, RZ ;  /* 0x0001000002107824 */ /* 0x000fe200078e00ff */
[----:B------:R-:W-:Y:S01]  /*20f50*/  SHF.R.U64 R0, R32, 0x10, R33 ;  /* 0x0000001020007819 */ /* 0x000fe20000001221 */
[C---:B------:R-:W-:Y:S01]  /*20f60*/  IMAD.U32 R18, R3.reuse, 0x10000, RZ ;  /* 0x0001000003127824 */ /* 0x040fe200078e00ff */
        /* <DEDUP_REMOVED lines=34> */
[----:B------:R1:W-:Y:S02]  /*21190*/  ST.E.128 [R20.64+0x4000], R8 ;  /* 0x0040000814007985 */ /* 0x0003e4000c101d04 */
.L_x_1840:
[----:B------:R-:W-:Y:S05]  /*211a0*/  BSYNC B1 ;  /* 0x0000000000017941 */ /* 0x000fea0003800000 */
.L_x_1839:
        /* <DEDUP_REMOVED lines=53> */
.L_x_1846:
[----:B------:R-:W-:Y:S05]  /*21500*/  BSYNC B0 ;  /* 0x0000000000007941 */ /* 0x000fea0003800000 */
.L_x_1845:
        /* <DEDUP_REMOVED lines=49> */
.L_x_1844:
[----:B------:R-:W-:Y:S05]  /*21820*/  BSYNC B1 ;  /* 0x0000000000017941 */ /* 0x000fea0003800000 */
.L_x_1843:
        /* <DEDUP_REMOVED lines=53> */
.L_x_1850:
[----:B------:R-:W-:Y:S05]  /*21b80*/  BSYNC B0 ;  /* 0x0000000000007941 */ /* 0x000fea0003800000 */
.L_x_1849:
        /* <DEDUP_REMOVED lines=49> */
.L_x_1848:
[----:B------:R-:W-:Y:S05]  /*21ea0*/  BSYNC B1 ;  /* 0x0000000000017941 */ /* 0x000fea0003800000 */
.L_x_1847:
        /* <DEDUP_REMOVED lines=53> */
.L_x_1854:
[----:B------:R-:W-:Y:S05]  /*22200*/  BSYNC B0 ;  /* 0x0000000000007941 */ /* 0x000fea0003800000 */
.L_x_1853:
        /* <DEDUP_REMOVED lines=49> */
.L_x_1852:
[----:B------:R-:W-:Y:S05]  /*22520*/  BSYNC B1 ;  /* 0x0000000000017941 */ /* 0x000fea0003800000 */
.L_x_1851:
        /* <DEDUP_REMOVED lines=53> */
.L_x_1858:
[----:B------:R-:W-:Y:S05]  /*22880*/  BSYNC B0 ;  /* 0x0000000000007941 */ /* 0x000fea0003800000 */
.L_x_1857:
        /* <DEDUP_REMOVED lines=49> */
.L_x_1856:
[----:B------:R-:W-:Y:S05]  /*22ba0*/  BSYNC B1 ;  /* 0x0000000000017941 */ /* 0x000fea0003800000 */
.L_x_1855:
        /* <DEDUP_REMOVED lines=53> */
.L_x_1862:
[----:B------:R-:W-:Y:S05]  /*22f00*/  BSYNC B0 ;  /* 0x0000000000007941 */ /* 0x000fea0003800000 */
.L_x_1861:
        /* <DEDUP_REMOVED lines=49> */
.L_x_1860:
[----:B------:R-:W-:Y:S05]  /*23220*/  BSYNC B1 ;  /* 0x0000000000017941 */ /* 0x000fea0003800000 */
.L_x_1859:
        /* <DEDUP_REMOVED lines=53> */
.L_x_1866:
[----:B------:R-:W-:Y:S05]  /*23580*/  BSYNC B0 ;  /* 0x0000000000007941 */ /* 0x000fea0003800000 */
.L_x_1865:
        /* <DEDUP_REMOVED lines=49> */
.L_x_1864:
[----:B------:R-:W-:Y:S05]  /*238a0*/  BSYNC B1 ;  /* 0x0000000000017941 */ /* 0x000fea0003800000 */
.L_x_1863:
[----:B------:R-:W-:Y:S01]  /*238b0*/  IADD3 R0, R68, 0x70, RZ ;  /* 0x0000007044007810 */ /* 0x000fe20007ffe0ff */
[----:B------:R-:W-:Y:S02]  /*238c0*/  IMAD.MOV.U32 R2, RZ, RZ, R136 ;  /* 0x000000ffff027224 */ /* 0x000fe400078e0088 */
[----:B------:R-:W-:Y:S01]  /*238d0*/  IMAD.MOV.U32 R3, RZ, RZ, 0x0 ;  /* 0x00000000ff037424 */ /* 0x000fe200078e00ff */
[----:B------:R-:W-:-:S13]  /*238e0*/  ISETP.GE.AND P0, PT, R0, R22, PT ;  /* 0x000000160000720c */ /* 0x000fda0003f06270 */
[----:B------:R-:W-:Y:S05]  /*238f0*/  @P0 RET.REL.NODEC R2 `(_ZN7cutlass13device_kernelIN5flash19enable_sm80_to_sm89INS1_16FlashAttnFwdSm80INS1_25CollectiveMainloopFwdSm80ILi4ELi1ELb0EN4cute5tupleIJNS5_1CILi128EEENS7_ILi64EEES8_EEELi128ENS_10bfloat16_tEfNS_4arch4Sm80ELb1ELb0ELb1ELb1ELb0ELb1ELb1ELb0EEENS1_21CollectiveEpilogueFwdINS6_IJS8_S8_S9_EEENS6_IJNS7_ILi1EEESH_SH_EEESB_SD_Li128ELb1ELb1ELb0ELb0EEENS1_19SingleTileSchedulerILb1ELb0ELb1ELi128EEEEEEEEEvNT_6ParamsE) ;  /* 0xfffdc70002000950 */ /* 0x000fea0003c3ffff */
        /* <DEDUP_REMOVED lines=49> */
.L_x_1868:
[----:B------:R-:W-:Y:S05]  /*23c10*/  BSYNC B0 ;  /* 0x0000000000007941 */ /* 0x000fea0003800000 */
.L_x_1867:
[----:B------:R-:W-:Y:S01]  /*23c20*/  IADD3 R0, R25, 0x20, RZ ;  /* 0x0000002019007810 */ /* 0x000fe20007ffe0ff */
[----:B------:R-:W-:Y:S02]  /*23c30*/  IMAD.MOV.U32 R2, RZ, RZ, R136 ;  /* 0x000000ffff027224 */ /* 0x000fe400078e0088 */
[----:B------:R-:W-:Y:S01]  /*23c40*/  IMAD.MOV.U32 R3, RZ, RZ, 0x0 ;  /* 0x00000000ff037424 */ /* 0x000fe200078e00ff */
[----:B------:R-:W-:-:S13]  /*23c50*/  ISETP.GE.AND P0, PT, R0, R37, PT ;  /* 0x000000250000720c */ /* 0x000fda0003f06270 */
[----:B------:R-:W-:Y:S05]  /*23c60*/  @P0 RET.REL.NODEC R2 `(_ZN7cutlass13device_kernelIN5flash19enable_sm80_to_sm89INS1_16FlashAttnFwdSm80INS1_25CollectiveMainloopFwdSm80ILi4ELi1ELb0EN4cute5tupleIJNS5_1CILi128EEENS7_ILi64EEES8_EEELi128ENS_10bfloat16_tEfNS_4arch4Sm80ELb1ELb0ELb1ELb1ELb0ELb1ELb1ELb0EEENS1_21CollectiveEpilogueFwdINS6_IJS8_S8_S9_EEENS6_IJNS7_ILi1EEESH_SH_EEESB_SD_Li128ELb1ELb1ELb0ELb0EEENS1_19SingleTileSchedulerILb1ELb0ELb1ELi128EEEEEEEEEvNT_6ParamsE) ;  /* 0xfffdc39002000950 */ /* 0x000fea0003c3ffff */
        /* <DEDUP_REMOVED lines=43> */
[----:B------:R-:W-:Y:S01]  /*23f20*/  F2FP.BF16.PACK_AB R8, R8, R2 ;  /* 0x000000020808723e */ /* 0x000fe200000010ff */
[----:B------:R-:W-:Y:S01]  /*23f30*/  IMAD.MOV.U32 R2, RZ, RZ, R136 ;  /* 0x000000ffff027224 */ /* 0x000fe200078e0088 */
[----:B------:R-:W-:-:S02]  /*23f40*/  MOV R3, 0x0 ;  /* 0x0000000000037802 */ /* 0x000fc40000000f00 */
[----:B------:R-:W-:-:S05]  /*23f50*/  F2FP.BF16.PACK_AB R9, R9, R0 ;  /* 0x000000000909723e */ /* 0x000fca00000010ff */
[----:B------:R1:W-:Y:S01]  /*23f60*/  ST.E.128 [R20.64+0x7800], R8 ;  /* 0x0078000814007985 */ /* 0x0003e2000c101d04 */
[----:B------:R-:W-:Y:S05]  /*23f70*/  RET.REL.NODEC R2 `(_ZN7cutlass13device_kernelIN5flash19enable_sm80_to_sm89INS1_16FlashAttnFwdSm80INS1_25CollectiveMainloopFwdSm80ILi4ELi1ELb0EN4cute5tupleIJNS5_1CILi128EEENS7_ILi64EEES8_EEELi128ENS_10bfloat16_tEfNS_4arch4Sm80ELb1ELb0ELb1ELb1ELb0ELb1ELb1ELb0EEENS1_21CollectiveEpilogueFwdINS6_IJS8_S8_S9_EEENS6_IJNS7_ILi1EEESH_SH_EEESB_SD_Li128ELb1ELb1ELb0ELb0EEENS1_19SingleTileSchedulerILb1ELb0ELb1ELi128EEEEEEEEEvNT_6ParamsE) ;  /* 0xfffdc08002007950 */ /* 0x000fea0003c3ffff */
.L_x_1806:
        /* <DEDUP_REMOVED lines=8> */
.L_x_1870:
[----:B------:R-:W-:Y:S05]  /*24000*/  BSYNC B0 ;  /* 0x0000000000007941 */ /* 0x000fea0003800000 */
.L_x_1869:
        /* <DEDUP_REMOVED lines=9> */
[----:B------:R-:W-:Y:S01]  /*240a0*/  IMAD R8, R8, R14, R9 ;  /* 0x0000000e08087224 */ /* 0x000fe200078e0209 */
        /* <DEDUP_REMOVED lines=8> */
.L_x_1921:
[----:B------:R-:W-:Y:S05]  /*24130*/  BRA.DIV ~URZ, `(.L_x_1872) ;  /* 0x00005d827f007947 */ /* 0x000fea000b800000 */
[----:B------:R3:W4:Y:S01]  /*24140*/  SHFL.IDX PT, R6, R12, RZ, 0x181f ;  /* 0x00181fff0c067589 */ /* 0x00072200000e0000 */
[----:B--2---:R-:W-:-:S03]  /*24150*/  MOV R7, R0 ;  /* 0x0000000000077202 */ /* 0x004fc60000000f00 */
[----:B------:R3:W2:Y:S04]  /*24160*/  SHFL.IDX PT, R8, R9, RZ, 0x181f ;  /* 0x00181fff09087589 */ /* 0x0006a800000e0000 */
[----:B------:R3:W1:Y:S02]  /*24170*/  SHFL.IDX PT, R3, R13, RZ, 0x181f ;  /* 0x00181fff0d037589 */ /* 0x00066400000e0000 */
.L_x_1922:
        /* <DEDUP_REMOVED lines=34> */
.L_x_1923:
        /* <DEDUP_REMOVED lines=20> */
.L_x_1875:
[----:B------:R-:W-:Y:S05]  /*244e0*/  BSYNC B0 ;  /* 0x0000000000007941 */ /* 0x000fea0003800000 */
.L_x_1874:
[----:B-1--45:R-:W-:Y:S01]  /*244f0*/  IMAD.MOV.U32 R6, RZ, RZ, R46 ;  /* 0x000000ffff067224 */ /* 0x032fe200078e002e */
[----:B------:R-:W-:Y:S01]  /*24500*/  MOV R2, R44 ;  /* 0x0000002c00027202 */ /* 0x000fe20000000f00 */
        /* <DEDUP_REMOVED lines=12> */
.L_x_1924:
[----:B------:R-:W-:Y:S05]  /*245d0*/  BRA.DIV ~URZ, `(.L_x_1877) ;  /* 0x00005cb27f007947 */ /* 0x000fea000b800000 */
[----:B------:R1:W4:Y:S02]  /*245e0*/  SHFL.IDX PT, R6, R12, 0x2, 0x181f ;  /* 0x00581f000c067f89 */ /* 0x00032400000e0000 */
[----:B--2-4-:R-:W-:-:S02]  /*245f0*/  MOV R7, R0 ;  /* 0x0000000000077202 */ /* 0x014fc40000000f00 */
[----:B---3--:R1:W2:Y:S04]  /*24600*/  SHFL.IDX PT, R8, R9, 0x2, 0x181f ;  /* 0x00581f0009087f89 */ /* 0x0082a800000e0000 */
[----:B------:R1:W3:Y:S02]  /*24610*/  SHFL.IDX PT, R3, R13, 0x2, 0x181f ;  /* 0x00581f000d037f89 */ /* 0x0002e400000e0000 */
.L_x_1925:
[----:B------:R-:W-:Y:S01]  /*24620*/  ISETP.GE.AND P0, PT, R51, R37, PT ;  /* 0x000000253300720c */ /* 0x000fe20003f06270 */
[----:B------:R-:W-:Y:S01]  /*24630*/  CS2R R58, SRZ ;  /* 0x00000000003a7805 */ /* 0x000fe2000001ff00 */
[----:B------:R-:W-:Y:S01]  /*24640*/  IADD3 R0, R26, 0x20, RZ ;  /* 0x000000201a007810 */ /* 0x000fe20007ffe0ff */
[----:B------:R-:W-:-:S03]  /*24650*/  CS2R R56, SRZ ;  /* 0x0000000000387805 */ /* 0x000fc6000001ff00 */
[----:B------:R-:W-:-:S13]  /*24660*/  ISETP.GE.OR P0, PT, R0, R11, P0 ;  /* 0x0000000b0000720c */ /* 0x000fda0000706670 */
[C---:B------:R-:W-:Y:S01]  /*24670*/  @!P0 IMAD.SHL.U32 R2, R51.reuse, 0x2, RZ ;  /* 0x0000000233028824 */ /* 0x040fe200078e00ff */
[----:B------:R-:W-:-:S04]  /*24680*/  @!P0 SHF.L.U64.HI R0, R51, 0x1, R14 ;  /* 0x0000000133008819 */ /* 0x000fc8000001020e */
[----:B------:R-:W-:-:S05]  /*24690*/  @!P0 IADD3 R6, P1, R6, R2, RZ ;  /* 0x0000000206068210 */ /* 0x000fca0007f3e0ff */
[--C-:B------:R-:W-:Y:S01]  /*246a0*/  @!P0 IMAD.X R7, R7, 0x1, R0.reuse, P1 ;  /* 0x0000000107078824 */ /* 0x100fe200008e0600 */
[----:B---3--:R-:W-:Y:S01]  /*246b0*/  @!P0 IADD3 R2, P1, R3, R2, RZ ;  /* 0x0000000203028210 */ /* 0x008fe20007f3e0ff */
[----:B------:R-:W-:Y:S01]  /*246c0*/  CS2R R54, SRZ ;  /* 0x0000000000367805 */ /* 0x000fe2000001ff00 */
[----:B------:R-:W-:Y:S02]  /*246d0*/  CS2R R52, SRZ ;  /* 0x0000000000347805 */ /* 0x000fe4000001ff00 */
[----:B------:R-:W3:Y:S01]  /*246e0*/  @!P0 LD.E.128 R56, [R6.64] ;  /* 0x0000000406388980 */ /* 0x000ee2000c101d00 */
[----:B--2---:R-:W-:-:S05]  /*246f0*/  @!P0 IMAD.X R3, R8, 0x1, R0, P1 ;  /* 0x0000000108038824 */ /* 0x004fca00008e0600 */
[----:B------:R2:W4:Y:S01]  /*24700*/  @!P0 LD.E.128 R52, [R2.64] ;  /* 0x0000000402348980 */ /* 0x000522000c101d00 */
[----:B------:R-:W-:Y:S01]  /*24710*/  CS2R R66, SRZ ;  /* 0x0000000000427805 */ /* 0x000fe2000001ff00 */
[----:B---3--:R-:W-:Y:S01]  /*24720*/  IMAD.MOV.U32 R6, RZ, RZ, R58 ;  /* 0x000000ffff067224 */ /* 0x008fe200078e003a */
[----:B--2---:R-:W-:Y:S01]  /*24730*/  MOV R2, R56 ;  /* 0x0000003800027202 */ /* 0x004fe20000000f00 */
[----:B------:R-:W-:Y:S02]  /*24740*/  IMAD.MOV.U32 R3, RZ, RZ, R59 ;  /* 0x000000ffff037224 */ /* 0x000fe400078e003b */
[----:B------:R-:W-:-:S03]  /*24750*/  IMAD.MOV.U32 R0, RZ, RZ, R57 ;  /* 0x000000ffff007224 */ /* 0x000fc600078e0039 */
[----:B------:R-:W-:Y:S01]  /*24760*/  PRMT R109, R3, 0x5410, R6 ;  /* 0x00005410036d7816 */ /* 0x000fe20000000006 */
[----:B----4-:R-:W-:Y:S01]  /*24770*/  IMAD.MOV.U32 R6, RZ, RZ, R54 ;  /* 0x000000ffff067224 */ /* 0x010fe200078e0036 */
[----:B------:R-:W-:Y:S01]  /*24780*/  PRMT R107, R0, 0x5410, R2 ;  /* 0x00005410006b7816 */ /* 0x000fe20000000002 */
[----:B------:R-:W-:Y:S01]  /*24790*/  IMAD.MOV.U32 R3, RZ, RZ, R55 ;  /* 0x000000ffff037224 */ /* 0x000fe200078e0037 */
[----:B------:R-:W-:Y:S01]  /*247a0*/  MOV R2, R52 ;  /* 0x0000003400027202 */ /* 0x000fe20000000f00 */
[----:B------:R-:W-:-:S03]  /*247b0*/  IMAD.MOV.U32 R0, RZ, RZ, R53 ;  /* 0x000000ffff007224 */ /* 0x000fc600078e0035 */
[----:B------:R-:W-:Y:S02]  /*247c0*/  PRMT R108, R3, 0x5410, R6 ;  /* 0x00005410036c7816 */ /* 0x000fe40000000006 */
[----:B------:R-:W-:Y:S01]  /*247d0*/  PRMT R106, R0, 0x5410, R2 ;  /* 0x00005410006a7816 */ /* 0x000fe20000000002 */
[----:B------:R-:W-:Y:S05]  /*247e0*/  BRA.DIV ~URZ, `(.L_x_1878) ;  /* 0x00005c127f007947 */ /* 0x000fea000b800000 */
[----:B------:R2:W3:Y:S04]  /*247f0*/  SHFL.IDX PT, R7, R10, 0x3, 0x181f ;  /* 0x00781f000a077f89 */ /* 0x0004e800000e0000 */
[----:B------:R2:W4:Y:S04]  /*24800*/  SHFL.IDX PT, R6, R12, 0x3, 0x181f ;  /* 0x00781f000c067f89 */ /* 0x00052800000e0000 */
[----:B------:R2:W1:Y:S04]  /*24810*/  SHFL.IDX PT, R8, R9, 0x3, 0x181f ;  /* 0x00781f0009087f89 */ /* 0x00046800000e0000 */
[----:B------:R2:W1:Y:S02]  /*24820*/  SHFL.IDX PT, R2, R13, 0x3, 0x181f ;  /* 0x00781f000d027f89 */ /* 0x00046400000e0000 */
.L_x_1926:
        /* <DEDUP_REMOVED lines=16> */
[--C-:B---3--:R-:W-:Y:S02]  /*24930*/  IMAD.X R7, R7, 0x1, R0.reuse, P1 ;  /* 0x0000000107077824 */ /* 0x108fe400008e0600 */
[----:B------:R-:W-:-:S03]  /*24940*/  IMAD.X R3, R8, 0x1, R0, P0 ;  /* 0x0000000108037824 */ /* 0x000fc600000e0600 */
[----:B------:R1:W5:Y:S04]  /*24950*/  LD.E.128 R64, [R6.64] ;  /* 0x0000000406407980 */ /* 0x000368000c101d00 */
[----:B------:R1:W5:Y:S02]  /*24960*/  LD.E.128 R60, [R2.64] ;  /* 0x00000004023c7980 */ /* 0x000364000c101d00 */
.L_x_1880:
[----:B------:R-:W-:Y:S05]  /*24970*/  BSYNC B0 ;  /* 0x0000000000007941 */ /* 0x000fea0003800000 */
.L_x_1879:
        /* <DEDUP_REMOVED lines=14> */
.L_x_1927:
[----:B------:R-:W-:Y:S05]  /*24a60*/  BRA.DIV ~URZ, `(.L_x_1882) ;  /* 0x00005bf27f007947 */ /* 0x000fea000b800000 */
[----:B------:R1:W2:Y:S01]  /*24a70*/  SHFL.IDX PT, R6, R12, 0x4, 0x181f ;  /* 0x00981f000c067f89 */ /* 0x0002a200000e0000 */
[----:B---34-:R-:W-:-:S03]  /*24a80*/  MOV R7, R0 ;  /* 0x0000000000077202 */ /* 0x018fc60000000f00 */
[----:B------:R1:W3:Y:S04]  /*24a90*/  SHFL.IDX PT, R8, R9, 0x4, 0x181f ;  /* 0x00981f0009087f89 */ /* 0x0002e800000e0000 */
[----:B------:R1:W4:Y:S02]  /*24aa0*/  SHFL.IDX PT, R3, R13, 0x4, 0x181f ;  /* 0x00981f000d037f89 */ /* 0x00032400000e0000 */
.L_x_1928:
[----:B------:R-:W-:Y:S01]  /*24ab0*/  ISETP.GE.AND P0, PT, R51, R37, PT ;  /* 0x000000253300720c */ /* 0x000fe20003f06270 */
[----:B------:R-:W-:Y:S01]  /*24ac0*/  CS2R R78, SRZ ;  /* 0x00000000004e7805 */ /* 0x000fe2000001ff00 */
[----:B------:R-:W-:Y:S01]  /*24ad0*/  IADD3 R0, R26, 0x40, RZ ;  /* 0x000000401a007810 */ /* 0x000fe20007ffe0ff */
[----:B------:R-:W-:-:S03]  /*24ae0*/  CS2R R76, SRZ ;  /* 0x00000000004c7805 */ /* 0x000fc6000001ff00 */
[----:B------:R-:W-:-:S13]  /*24af0*/  ISETP.GE.OR P0, PT, R0, R11, P0 ;  /* 0x0000000b0000720c */ /* 0x000fda0000706670 */
[C---:B------:R-:W-:Y:S01]  /*24b00*/  @!P0 IMAD.SHL.U32 R2, R51.reuse, 0x2, RZ ;  /* 0x0000000233028824 */ /* 0x040fe200078e00ff */
[----:B------:R-:W-:-:S04]  /*24b10*/  @!P0 SHF.L.U64.HI R0, R51, 0x1, R14 ;  /* 0x0000000133008819 */ /* 0x000fc8000001020e */
[----:B--2---:R-:W-:-:S05]  /*24b20*/  @!P0 IADD3 R6, P1, R6, R2, RZ ;  /* 0x0000000206068210 */ /* 0x004fca0007f3e0ff */
[--C-:B------:R-:W-:Y:S01]  /*24b30*/  @!P0 IMAD.X R7, R7, 0x1, R0.reuse, P1 ;  /* 0x0000000107078824 */ /* 0x100fe200008e0600 */
[----:B----4-:R-:W-:Y:S01]  /*24b40*/  @!P0 IADD3 R2, P1, R3, R2, RZ ;  /* 0x0000000203028210 */ /* 0x010fe20007f3e0ff */
[----:B------:R-:W-:Y:S01]  /*24b50*/  CS2R R74, SRZ ;  /* 0x00000000004a7805 */ /* 0x000fe2000001ff00 */
[----:B------:R-:W-:Y:S02]  /*24b60*/  CS2R R72, SRZ ;  /* 0x0000000000487805 */ /* 0x000fe4000001ff00 */
[----:B------:R-:W2:Y:S01]  /*24b70*/  @!P0 LD.E.128 R76, [R6.64] ;  /* 0x00000004064c8980 */ /* 0x000ea2000c101d00 */
[----:B---3--:R-:W-:-:S05]  /*24b80*/  @!P0 IMAD.X R3, R8, 0x1, R0, P1 ;  /* 0x0000000108038824 */ /* 0x008fca00008e0600 */
[----:B------:R3:W4:Y:S01]  /*24b90*/  @!P0 LD.E.128 R72, [R2.64] ;  /* 0x0000000402488980 */ /* 0x000722000c101d00 */
[----:B------:R-:W-:Y:S01]  /*24ba0*/  CS2R R86, SRZ ;  /* 0x0000000000567805 */ /* 0x000fe2000001ff00 */
[----:B--2---:R-:W-:Y:S01]  /*24bb0*/  IMAD.MOV.U32 R6, RZ, RZ, R78 ;  /* 0x000000ffff067224 */ /* 0x004fe200078e004e */
[----:B---3--:R-:W-:Y:S01]  /*24bc0*/  MOV R2, R76 ;  /* 0x0000004c00027202 */ /* 0x008fe20000000f00 */
        /* <DEDUP_REMOVED lines=15> */
.L_x_1929:
        /* <DEDUP_REMOVED lines=20> */
.L_x_1885:
[----:B------:R-:W-:Y:S05]  /*24e00*/  BSYNC B0 ;  /* 0x0000000000007941 */ /* 0x000fea0003800000 */
.L_x_1884:
        /* <DEDUP_REMOVED lines=14> */
.L_x_1930:
[----:B------:R-:W-:Y:S05]  /*24ef0*/  BRA.DIV ~URZ, `(.L_x_1887) ;  /* 0x00005b327f007947 */ /* 0x000fea000b800000 */
[----:B------:R1:W2:Y:S01]  /*24f00*/  SHFL.IDX PT, R6, R12, 0x6, 0x181f ;  /* 0x00d81f000c067f89 */ /* 0x0002a200000e0000 */
[----:B---34-:R-:W-:-:S03]  /*24f10*/  MOV R7, R0 ;  /* 0x0000000000077202 */ /* 0x018fc60000000f00 */
[----:B------:R1:W3:Y:S04]  /*24f20*/  SHFL.IDX PT, R8, R9, 0x6, 0x181f ;  /* 0x00d81f0009087f89 */ /* 0x0002e800000e0000 */
[----:B------:R1:W4:Y:S02]  /*24f30*/  SHFL.IDX PT, R2, R13, 0x6, 0x181f ;  /* 0x00d81f000d027f89 */ /* 0x00032400000e0000 */
.L_x_1931:
        /* <DEDUP_REMOVED lines=14> */
[-C--:B--2---:R-:W-:Y:S02]  /*25020*/  IADD3 R6, P1, R6, R3.reuse, RZ ;  /* 0x0000000306067210 */ /* 0x084fe40007f3e0ff */
[----:B----4-:R-:W-:-:S03]  /*25030*/  IADD3 R2, P0, R2, R3, RZ ;  /* 0x0000000302027210 */ /* 0x010fc60007f1e0ff */
[--C-:B------:R-:W-:Y:S02]  /*25040*/  IMAD.X R7, R7, 0x1, R0.reuse, P1 ;  /* 0x0000000107077824 */ /* 0x100fe400008e0600 */
[----:B---3--:R-:W-:-:S03]  /*25050*/  IMAD.X R3, R8, 0x1, R0, P0 ;  /* 0x0000000108037824 */ /* 0x008fc600000e0600 */
[----:B------:R2:W5:Y:S04]  /*25060*/  LD.E.128 R88, [R6.64] ;  /* 0x0000000406587980 */ /* 0x000568000c101d00 */
[----:B------:R2:W5:Y:S02]  /*25070*/  LD.E.128 R92, [R2.64] ;  /* 0x00000004025c7980 */ /* 0x000564000c101d00 */
.L_x_1889:
[----:B------:R-:W-:Y:S05]  /*25080*/  BSYNC B0 ;  /* 0x0000000000007941 */ /* 0x000fea0003800000 */
.L_x_1888:
[----:B--2--5:R-:W-:Y:S01]  /*25090*/  IMAD.MOV.U32 R6, RZ, RZ, R90 ;  /* 0x000000ffff067224 */ /* 0x024fe200078e005a */
[----:B----4-:R-:W-:Y:S01]  /*250a0*/  MOV R2, R88 ;  /* 0x0000005800027202 */ /* 0x010fe20000000f00 */
        /* <DEDUP_REMOVED lines=12> */
[----:B------:R2:W4:Y:S04]  /*25170*/  SHFL.IDX PT, R7, R10, 0x7, 0x181f ;  /* 0x00f81f000a077f89 */ /* 0x00052800000e0000 */
[----:B------:R2:W1:Y:S04]  /*25180*/  SHFL.IDX PT, R6, R12, 0x7, 0x181f ;  /* 0x00f81f000c067f89 */ /* 0x00046800000e0000 */
[----:B-1----:R-:W1:Y:S04]  /*25190*/  SHFL.IDX PT, R9, R9, 0x7, 0x181f ;  /* 0x00f81f0009097f89 */ /* 0x002e6800000e0000 */
[----:B------:R2:W3:Y:S02]  /*251a0*/  SHFL.IDX PT, R0, R13, 0x7, 0x181f ;  /* 0x00f81f000d007f89 */ /* 0x0004e400000e0000 */
.L_x_1932:
        /* <DEDUP_REMOVED lines=11> */
[-C--:B---3--:R-:W-:Y:S02]  /*25260*/  IADD3 R8, P1, R0, R2.reuse, RZ ;  /* 0x0000000200087210 */ /* 0x088fe40007f3e0ff */
[----:B------:R-:W-:Y:S02]  /*25270*/  IADD3 R2, P2, R6, R2, RZ ;  /* 0x0000000206027210 */ /* 0x000fe40007f5e0ff */
[----:B------:R-:W-:-:S05]  /*25280*/  SHF.L.U64.HI R0, R51, 0x1, R3 ;  /* 0x0000000133007819 */ /* 0x000fca0000010203 */
[--C-:B----4-:R-:W-:Y:S02]  /*25290*/  IMAD.X R3, R7, 0x1, R0.reuse, P2 ;  /* 0x0000000107037824 */ /* 0x110fe400010e0600 */
[----:B-1----:R-:W-:Y:S01]  /*252a0*/  IMAD.X R9, R9, 0x1, R0, P1 ;  /* 0x0000000109097824 */ /* 0x002fe200008e0600 */
[----:B------:R-:W-:Y:S05]  /*252b0*/  @P0 BRA `(.L_x_1892) ;  /* 0x0000002000000947 */ /* 0x000fea0003800000 */
[----:B------:R1:W5:Y:S04]  /*252c0*/  LD.E.128 R96, [R2.64] ;  /* 0x0000000402607980 */ /* 0x000368000c101d00 */
[----:B------:R1:W5:Y:S02]  /*252d0*/  LD.E.128 R100, [R8.64] ;  /* 0x0000000408647980 */ /* 0x000364000c101d00 */
.L_x_1892:
[----:B------:R-:W-:Y:S05]  /*252e0*/  BSYNC B0 ;  /* 0x0000000000007941 */ /* 0x000fea0003800000 */
.L_x_1891:
[----:B---3--:R-:W-:Y:S01]  /*252f0*/  IADD3 R0, R69, -c[0x0][0x20], RZ ;  /* 0x8000080045007a10 */ /* 0x008fe20007ffe0ff */
[----:B------:R-:W-:-:S04]  /*25300*/  DEPBAR.LE SB0, 0x1 ;  /* 0x000080400000791a */ /* 0x000fc80000000000 */
[----:B-1----:R-:W3:Y:S01]  /*25310*/  LDL.64 R2, [R0+0x20] ;  /* 0x0000200000027983 */ /* 0x002ee20000100a00 */
[----:B------:R-:W-:Y:S03]  /*25320*/  WARPSYNC 0xffffffff ;  /* 0xffffffff00007948 */ /* 0x000fe60003800000 */
[----:B------:R-:W-:Y:S06]  /*25330*/  BAR.SYNC.DEFER_BLOCKING 0x0 ;  /* 0x0000000000007b1d */ /* 0x000fec0000010000 */
[----:B----4-:R1:W4:Y:S04]  /*25340*/  LDL.64 R6, [R0+0x28] ;  /* 0x0000280000067983 */ /* 0x0103280000100a00 */
[----:B--23--:R3:W2:Y:S01]  /*25350*/  LD.E R8, [R2.64] ;  /* 0x0000000402087980 */ /* 0x00c6a2000c101900 */
[----:B------:R-:W-:Y:S01]  /*25360*/  ISETP.GE.AND P0, PT, R51, R37, PT ;  /* 0x000000253300720c */ /* 0x000fe20003f06270 */
[----:B-1---5:R-:W-:-:S02]  /*25370*/  IMAD.MOV.U32 R0, RZ, RZ, R98 ;  /* 0x000000ffff007224 */ /* 0x022fc400078e0062 */
[----:B----4-:R2:W5:Y:S01]  /*25380*/  LD.E.64 R48, [R6.64] ;  /* 0x0000000406307980 */ /* 0x010562000c101b00 */
[----:B------:R-:W-:Y:S01]  /*25390*/  BSSY B0, `(.L_x_1893) ;  /* 0x0000080000007945 */ /* 0x000fe20003800000 */
[----:B---3--:R-:W-:Y:S02]  /*253a0*/  IMAD.MOV.U32 R3, RZ, RZ, R99 ;  /* 0x000000ffff037224 */ /* 0x008fe400078e0063 */
        /* <DEDUP_REMOVED lines=8> */
[----:B--2---:R-:W-:-:S05]  /*25430*/  IMAD R6, R8, -0x80, R11 ;  /* 0xffffff8008067824 */ /* 0x004fca00078e020b */
[----:B------:R-:W-:Y:S02]  /*25440*/  IMNMX R69, R6, 0x80, PT ;  /* 0x0000008006457817 */ /* 0x000fe40003800200 */
[----:B------:R-:W-:Y:S02]  /*25450*/  MOV R6, R102 ;  /* 0x0000006600067202 */ /* 0x000fe40000000f00 */
[----:B------:R-:W-:Y:S02]  /*25460*/  ISETP.GE.OR P1, PT, R68, R69, P0 ;  /* 0x000000454400720c */ /* 0x000fe40000726670 */
[----:B------:R-:W-:-:S11]  /*25470*/  PRMT R130, R3, 0x5410, R6 ;  /* 0x0000541003827816 */ /* 0x000fd60000000006 */
[----:B------:R-:W-:Y:S05]  /*25480*/  @P1 BRA `(.L_x_1894) ;  /* 0x0000070000001947 */ /* 0x000fea0003800000 */
[----:B------:R-:W-:Y:S01]  /*25490*/  SHF.R.S32.HI R2, RZ, 0x1f, R30 ;  /* 0x0000001fff027819 */ /* 0x000fe2000001141e */
        /* <DEDUP_REMOVED lines=16> */
[----:B-----5:R-:W-:-:S03]  /*255a0*/  IMAD.WIDE.U32 R34, R7, 0x2, R48 ;  /* 0x0000000207227825 */ /* 0x020fc600078e0030 */
[----:B------:R-:W-:Y:S02]  /*255b0*/  IADD3 R0, R2, R0, R3 ;  /* 0x0000000002007210 */ /* 0x000fe40007ffe003 */
[----:B------:R-:W2:Y:S03]  /*255c0*/  LD.E.128 R12, [R34.64] ;  /* 0x00000004220c7980 */ /* 0x000ea6000c101d00 */
[----:B------:R-:W-:-:S05]  /*255d0*/  IMAD.WIDE.U32 R32, R0, 0x2, R48 ;  /* 0x0000000200207825 */ /* 0x000fca00078e0030 */
[----:B------:R-:W3:Y:S01]  /*255e0*/  LD.E.128 R8, [R32.64] ;  /* 0x0000000420087980 */ /* 0x000ee2000c101d00 */
[----:B------:R-:W-:Y:S02]  /*255f0*/  SHF.R.U64 R7, R16, 0x10, R17 ;  /* 0x0000001010077819 */ /* 0x000fe40000001211 */
[----:B------:R-:W-:Y:S02]  /*25600*/  SHF.R.U64 R0, R20, 0x10, R21 ;  /* 0x0000001014007819 */ /* 0x000fe40000001215 */
[----:B------:R-:W-:Y:S02]  /*25610*/  SHF.R.U32.HI R16, RZ, 0x10, R17 ;  /* 0x00000010ff107819 */ /* 0x000fe40000011611 */
[----:B------:R-:W-:Y:S02]  /*25620*/  SHF.R.U32.HI R2, RZ, 0x10, R21 ;  /* 0x00000010ff027819 */ /* 0x000fe40000011615 */
[----:B------:R-:W-:Y:S02]  /*25630*/  PRMT R17, R24, 0x5432, R7 ;  /* 0x0000543218117816 */ /* 0x000fe40000000007 */
[----:B------:R-:W-:-:S02]  /*25640*/  PRMT R21, R25, 0x5432, R0 ;  /* 0x0000543219157816 */ /* 0x000fc40000000000 */
[--C-:B------:R-:W-:Y:S01]  /*25650*/  SHF.R.U64 R3, R22, 0x10, R23.reuse ;  /* 0x0000001016037819 */ /* 0x100fe20000001217 */
[----:B------:R-:W-:Y:S01]  /*25660*/  IMAD.U32 R30, R17, 0x10000, RZ ;  /* 0x00010000111e7824 */ /* 0x000fe200078e00ff */
[----:B------:R-:W-:Y:S01]  /*25670*/  SHF.R.U32.HI R6, RZ, 0x10, R23 ;  /* 0x00000010ff067819 */ /* 0x000fe20000011617 */
[----:B------:R-:W-:Y:S01]  /*25680*/  IMAD.U32 R29, R21, 0x10000, RZ ;  /* 0x00010000151d7824 */ /* 0x000fe200078e00ff */
[--C-:B------:R-:W-:Y:S02]  /*25690*/  SHF.R.U64 R18, R18, 0x10, R19.reuse ;  /* 0x0000001012127819 */ /* 0x100fe40000001213 */
[----:B------:R-:W-:Y:S02]  /*256a0*/  SHF.R.U32.HI R19, RZ, 0x10, R19 ;  /* 0x00000010ff137819 */ /* 0x000fe40000011613 */
[----:B------:R-:W-:Y:S02]  /*256b0*/  PRMT R20, R25, 0x5410, R2 ;  /* 0x0000541019147816 */ /* 0x000fe40000000002 */
[----:B------:R-:W-:-:S02]  /*256c0*/  PRMT R26, R27, 0x5432, R3 ;  /* 0x000054321b1a7816 */ /* 0x000fc40000000003 */
[----:B------:R-:W-:Y:S02]  /*256d0*/  PRMT R16, R24, 0x5410, R16 ;  /* 0x0000541018107816 */ /* 0x000fe40000000010 */
[----:B------:R-:W-:Y:S02]  /*256e0*/  PRMT R27, R27, 0x5410, R6 ;  /* 0x000054101b1b7816 */ /* 0x000fe40000000006 */
[----:B------:R-:W-:Y:S02]  /*256f0*/  PRMT R23, R28, 0x5432, R18 ;  /* 0x000054321c177816 */ /* 0x000fe40000000012 */
[----:B------:R-:W-:Y:S02]  /*25700*/  LOP3.LUT R31, R17, 0xffff0000, RZ, 0xc0, !PT ;  /* 0xffff0000111f7812 */ /* 0x000fe400078ec0ff */
[----:B------:R-:W-:Y:S01]  /*25710*/  LOP3.LUT R17, R21, 0xffff0000, RZ, 0xc0, !PT ;  /* 0xffff000015117812 */ /* 0x000fe200078ec0ff */
[----:B------:R-:W-:Y:S01]  /*25720*/  IMAD.U32 R21, R16, 0x10000, RZ ;  /* 0x0001000010157824 */ /* 0x000fe200078e00ff */
[----:B------:R-:W-:-:S02]  /*25730*/  PRMT R24, R28, 0x5410, R19 ;  /* 0x000054101c187816 */ /* 0x000fc40000000013 */
[----:B------:R-:W-:Y:S01]  /*25740*/  LOP3.LUT R16, R16, 0xffff0000, RZ, 0xc0, !PT ;  /* 0xffff000010107812 */ /* 0x000fe200078ec0ff */
[----:B--2---:R-:W-:Y:S01]  /*25750*/  IMAD.U32 R18, R12, 0x10000, RZ ;  /* 0x000100000c127824 */ /* 0x004fe200078e00ff */
[C---:B------:R-:W-:Y:S01]  /*25760*/  LOP3.LUT R28, R14.reuse, 0xffff0000, RZ, 0xc0, !PT ;  /* 0xffff00000e1c7812 */ /* 0x040fe200078ec0ff */
[----:B------:R-:W-:Y:S01]  /*25770*/  IMAD.U32 R22, R14, 0x10000, RZ ;  /* 0x000100000e167824 */ /* 0x000fe200078e00ff */
[----:B------:R-:W-:Y:S01]  /*25780*/  LOP3.LUT R19, R12, 0xffff0000, RZ, 0xc0, !PT ;  /* 0xffff00000c137812 */ /* 0x000fe200078ec0ff */
[C---:B------:R-:W-:Y:S01]  /*25790*/  IMAD.U32 R12, R13.reuse, 0x10000, RZ ;  /* 0x000100000d0c7824 */ /* 0x040fe200078e00ff */
[----:B------:R-:W-:Y:S01]  /*257a0*/  LOP3.LUT R13, R13, 0xffff0000, RZ, 0xc0, !PT ;  /* 0xffff00000d0d7812 */ /* 0x000fe200078ec0ff */
[C---:B------:R-:W-:Y:S01]  /*257b0*/  IMAD.U32 R25, R15.reuse, 0x10000, RZ ;  /* 0x000100000f197824 */ /* 0x040fe200078e00ff */
[----:B------:R-:W-:Y:S01]  /*257c0*/  LOP3.LUT R15, R15, 0xffff0000, RZ, 0xc0, !PT ;  /* 0xffff00000f0f7812 */ /* 0x000fe200078ec0ff */
[C---:B---3--:R-:W-:Y:S01]  /*257d0*/  IMAD.U32 R7, R8.reuse, 0x10000, RZ ;  /* 0x0001000008077824 */ /* 0x048fe200078e00ff */
[C---:B------:R-:W-:Y:S01]  /*257e0*/  LOP3.LUT R2, R9.reuse, 0xffff0000, RZ, 0xc0, !PT ;  /* 0xffff000009027812 */ /* 0x040fe200078ec0ff */
[----:B------:R-:W-:Y:S01]  /*257f0*/  IMAD.U32 R3, R9, 0x10000, RZ ;  /* 0x0001000009037824 */ /* 0x000fe200078e00ff */
[----:B------:R-:W-:Y:S01]  /*25800*/  LOP3.LUT R6, R8, 0xffff0000, RZ, 0xc0, !PT ;  /* 0xffff000008067812 */ /* 0x000fe200078ec0ff */
[C---:B------:R-:W-:Y:S01]  /*25810*/  FMUL.FTZ R9, R7.reuse, R30 ;  /* 0x0000001e07097220 */ /* 0x040fe20000410000 */
[----:B------:R-:W-:Y:S01]  /*25820*/  LOP3.LUT R14, R10, 0xffff0000, RZ, 0xc0, !PT ;  /* 0xffff00000a0e7812 */ /* 0x000fe200078ec0ff */
[----:B------:R-:W-:-:S02]  /*25830*/  FMUL.FTZ R7, R7, R29 ;  /* 0x0000001d07077220 */ /* 0x000fc40000410000 */
[----:B------:R-:W-:Y:S01]  /*25840*/  IMAD.U32 R0, R10, 0x10000, RZ ;  /* 0x000100000a007824 */ /* 0x000fe200078e00ff */
[C---:B------:R-:W-:Y:S01]  /*25850*/  LOP3.LUT R10, R11.reuse, 0xffff0000, RZ, 0xc0, !PT ;  /* 0xffff00000b0a7812 */ /* 0x040fe200078ec0ff */
[----:B------:R-:W-:Y:S02]  /*25860*/  IMAD.U32 R8, R11, 0x10000, RZ ;  /* 0x000100000b087824 */ /* 0x000fe400078e00ff */
[C---:B------:R-:W-:Y:S02]  /*25870*/  FFMA.FTZ R50, R18.reuse, R29, -R9 ;  /* 0x0000001d12327223 */ /* 0x040fe40000010809 */
[----:B------:R-:W-:Y:S02]  /*25880*/  FFMA.FTZ R39, R18, R30, R7 ;  /* 0x0000001e12277223 */ /* 0x000fe40000010007 */
[----:B------:R-:W-:Y:S02]  /*25890*/  FMUL.FTZ R9, R6, R31 ;  /* 0x0000001f06097220 */ /* 0x000fe40000410000 */
[----:B------:R-:W-:-:S02]  /*258a0*/  IMAD.U32 R11, R20, 0x10000, RZ ;  /* 0x00010000140b7824 */ /* 0x000fc400078e00ff */
[----:B------:R-:W-:Y:S02]  /*258b0*/  FMUL.FTZ R7, R6, R17 ;  /* 0x0000001106077220 */ /* 0x000fe40000410000 */
[C---:B------:R-:W-:Y:S02]  /*258c0*/  FMUL.FTZ R6, R3.reuse, R21 ;  /* 0x0000001503067220 */ /* 0x040fe40000410000 */
[-C--:B------:R-:W-:Y:S02]  /*258d0*/  FMUL.FTZ R3, R3, R11.reuse ;  /* 0x0000000b03037220 */ /* 0x080fe40000410000 */
[----:B------:R-:W-:Y:S01]  /*258e0*/  FFMA.FTZ R30, R12, R11, -R6 ;  /* 0x0000000b0c1e7223 */ /* 0x000fe20000010806 */
[----:B------:R-:W-:Y:S01]  /*258f0*/  LOP3.LUT R6, R20, 0xffff0000, RZ, 0xc0, !PT ;  /* 0xffff000014067812 */ /* 0x000fe200078ec0ff */
[----:B------:R-:W-:Y:S01]  /*25900*/  FFMA.FTZ R29, R12, R21, R3 ;  /* 0x000000150c1d7223 */ /* 0x000fe20000010003 */
[----:B------:R-:W-:Y:S01]  /*25910*/  LOP3.LUT R11, R24, 0xffff0000, RZ, 0xc0, !PT ;  /* 0xffff0000180b7812 */ /* 0x000fe200078ec0ff */
[----:B------:R-:W-:-:S02]  /*25920*/  FFMA.FTZ R31, R19, R31, R7 ;  /* 0x0000001f131f7223 */ /* 0x000fc40000010007 */
[----:B------:R-:W-:Y:S02]  /*25930*/  FMUL.FTZ R3, R2, R16 ;  /* 0x0000001002037220 */ /* 0x000fe40000410000 */
[----:B------:R-:W-:Y:S02]  /*25940*/  FFMA.FTZ R38, R19, R17, -R9 ;  /* 0x0000001113267223 */ /* 0x000fe40000010809 */
[----:B------:R-:W-:Y:S02]  /*25950*/  IMAD.U32 R7, R23, 0x10000, RZ ;  /* 0x0001000017077824 */ /* 0x000fe400078e00ff */
[----:B------:R-:W-:Y:S02]  /*25960*/  IMAD.U32 R9, R26, 0x10000, RZ ;  /* 0x000100001a097824 */ /* 0x000fe400078e00ff */
[----:B------:R-:W-:Y:S02]  /*25970*/  FMUL.FTZ R2, R2, R6 ;  /* 0x0000000602027220 */ /* 0x000fe40000410000 */
[----:B------:R-:W-:-:S02]  /*25980*/  IMAD.U32 R12, R24, 0x10000, RZ ;  /* 0x00010000180c7824 */ /* 0x000fc400078e00ff */
[C---:B------:R-:W-:Y:S02]  /*25990*/  FFMA.FTZ R21, R13.reuse, R6, -R3 ;  /* 0x000000060d157223 */ /* 0x040fe40000010803 */
[C---:B------:R-:W-:Y:S02]  /*259a0*/  FMUL.FTZ R3, R0.reuse, R7 ;  /* 0x0000000700037220 */ /* 0x040fe40000410000 */
[----:B------:R-:W-:Y:S02]  /*259b0*/  FMUL.FTZ R0, R0, R9 ;  /* 0x0000000900007220 */ /* 0x000fe40000410000 */
[----:B------:R-:W-:Y:S01]  /*259c0*/  FFMA.FTZ R20, R13, R16, R2 ;  /* 0x000000100d147223 */ /* 0x000fe20000010002 */
[----:B------:R-:W-:Y:S01]  /*259d0*/  F2FP.BF16.PACK_AB R13, R21, R30 ;  /* 0x0000001e150d723e */ /* 0x000fe200000010ff */
[----:B------:R-:W-:Y:S02]  /*259e0*/  IMAD.U32 R6, R27, 0x10000, RZ ;  /* 0x000100001b067824 */ /* 0x000fe400078e00ff */
[----:B------:R-:W-:-:S02]  /*259f0*/  FMUL.FTZ R2, R8, R12 ;  /* 0x0000000c08027220 */ /* 0x000fc40000410000 */
[----:B------:R-:W-:Y:S01]  /*25a00*/  FFMA.FTZ R18, R22, R7, R0 ;  /* 0x0000000716127223 */ /* 0x000fe20000010000 */
[----:B------:R-:W-:Y:S01]  /*25a10*/  LOP3.LUT R7, R26, 0xffff0000, RZ, 0xc0, !PT ;  /* 0xffff00001a077812 */ /* 0x000fe200078ec0ff */
[-C--:B------:R-:W-:Y:S02]  /*25a20*/  FMUL.FTZ R0, R8, R6.reuse ;  /* 0x0000000608007220 */ /* 0x080fe40000410000 */
[----:B------:R-:W-:Y:S01]  /*25a30*/  FFMA.FTZ R17, R25, R6, -R2 ;  /* 0x0000000619117223 */ /* 0x000fe20000010802 */
[----:B------:R-:W-:Y:S01]  /*25a40*/  LOP3.LUT R6, R23, 0xffff0000, RZ, 0xc0, !PT ;  /* 0xffff000017067812 */ /* 0x000fe200078ec0ff */
[----:B------:R-:W-:Y:S01]  /*25a50*/  FFMA.FTZ R19, R22, R9, -R3 ;  /* 0x0000000916137223 */ /* 0x000fe20000010803 */
[----:B------:R-:W-:Y:S01]  /*25a60*/  LOP3.LUT R9, R27, 0xffff0000, RZ, 0xc0, !PT ;  /* 0xffff00001b097812 */ /* 0x000fe200078ec0ff */
[----:B------:R-:W-:Y:S01]  /*25a70*/  FFMA.FTZ R16, R25, R12, R0 ;  /* 0x0000000c19107223 */ /* 0x000fe20000010000 */
[----:B------:R-:W-:Y:S01]  /*25a80*/  F2FP.BF16.PACK_AB R12, R38, R50 ;  /* 0x00000032260c723e */ /* 0x000fe200000010ff */
[----:B------:R-:W-:-:S02]  /*25a90*/  FMUL.FTZ R3, R14, R6 ;  /* 0x000000060e037220 */ /* 0x000fc40000410000 */
[----:B------:R-:W-:Y:S02]  /*25aa0*/  FMUL.FTZ R0, R10, R11 ;  /* 0x0000000b0a007220 */ /* 0x000fe40000410000 */
[----:B------:R-:W-:Y:S02]  /*25ab0*/  FMUL.FTZ R2, R14, R7 ;  /* 0x000000070e027220 */ /* 0x000fe40000410000 */
[----:B------:R-:W-:Y:S02]  /*25ac0*/  FMUL.FTZ R8, R10, R9 ;  /* 0x000000090a087220 */ /* 0x000fe40000410000 */
        /* <DEDUP_REMOVED lines=9> */
[----:B------:R1:W-:Y:S01]  /*25b60*/  ST.E.128 [R34.64], R12 ;  /* 0x0000000c22007985 */ /* 0x0003e2000c101d04 */
[----:B------:R-:W-:-:S05]  /*25b70*/  F2FP.BF16.PACK_AB R11, R3, R16 ;  /* 0x00000010030b723e */ /* 0x000fca00000010ff */
[----:B------:R1:W-:Y:S02]  /*25b80*/  ST.E.128 [R32.64], R8 ;  /* 0x0000000820007985 */ /* 0x0003e4000c101d04 */
.L_x_1894:
[----:B------:R-:W-:Y:S05]  /*25b90*/  BSYNC B0 ;  /* 0x0000000000007941 */ /* 0x000fea0003800000 */
.L_x_1893:
        /* <DEDUP_REMOVED lines=13> */
[----:B-1----:R-:W-:-:S02]  /*25c70*/  LOP3.LUT R8, R0, 0x38, R51, 0xf8, !PT ;  /* 0x0000003800087812 */ /* 0x002fc400078ef833 */
        /* <DEDUP_REMOVED lines=14> */
[----:B------:R-:W-:Y:S02]  /*25d60*/  PRMT R17, R70, 0x5432, R7 ;  /* 0x0000543246117816 */ /* 0x000fe40000000007 */
[----:B------:R-:W-:Y:S02]  /*25d70*/  PRMT R21, R71, 0x5432, R0 ;  /* 0x0000543247157816 */ /* 0x000fe40000000000 */
[----:B------:R-:W-:Y:S01]  /*25d80*/  SHF.R.U32.HI R2, RZ, 0x10, R45 ;  /* 0x00000010ff027819 */ /* 0x000fe2000001162d */
[----:B------:R-:W-:Y:S01]  /*25d90*/  IMAD.U32 R34, R17, 0x10000, RZ ;  /* 0x0001000011227824 */ /* 0x000fe200078e00ff */
[----:B------:R-:W-:Y:S01]  /*25da0*/  SHF.R.U64 R3, R46, 0x10, R47 ;  /* 0x000000102e037819 */ /* 0x000fe2000000122f */
[----:B------:R-:W-:Y:S01]  /*25db0*/  IMAD.U32 R29, R21, 0x10000, RZ ;  /* 0x00010000151d7824 */ /* 0x000fe200078e00ff */
[----:B------:R-:W-:-:S02]  /*25dc0*/  SHF.R.U32.HI R16, RZ, 0x10, R41 ;  /* 0x00000010ff107819 */ /* 0x000fc40000011629 */
[----:B------:R-:W-:Y:S02]  /*25dd0*/  SHF.R.U32.HI R6, RZ, 0x10, R47 ;  /* 0x00000010ff067819 */ /* 0x000fe4000001162f */
[----:B------:R-:W-:Y:S02]  /*25de0*/  SHF.R.U64 R18, R42, 0x10, R43 ;  /* 0x000000102a127819 */ /* 0x000fe4000000122b */
[----:B------:R-:W-:Y:S02]  /*25df0*/  PRMT R20, R71, 0x5410, R2 ;  /* 0x0000541047147816 */ /* 0x000fe40000000002 */
[C---:B------:R-:W-:Y:S02]  /*25e00*/  PRMT R26, R105.reuse, 0x5432, R3 ;  /* 0x00005432691a7816 */ /* 0x040fe40000000003 */
[----:B------:R-:W-:Y:S02]  /*25e10*/  PRMT R16, R70, 0x5410, R16 ;  /* 0x0000541046107816 */ /* 0x000fe40000000010 */
[----:B------:R-:W-:-:S02]  /*25e20*/  PRMT R27, R105, 0x5410, R6 ;  /* 0x00005410691b7816 */ /* 0x000fc40000000006 */
[----:B------:R-:W-:Y:S02]  /*25e30*/  PRMT R23, R104, 0x5432, R18 ;  /* 0x0000543268177816 */ /* 0x000fe40000000012 */
[----:B------:R-:W-:Y:S02]  /*25e40*/  LOP3.LUT R35, R17, 0xffff0000, RZ, 0xc0, !PT ;  /* 0xffff000011237812 */ /* 0x000fe400078ec0ff */
[----:B------:R-:W-:Y:S02]  /*25e50*/  SHF.R.U32.HI R19, RZ, 0x10, R43 ;  /* 0x00000010ff137819 */ /* 0x000fe4000001162b */
[----:B------:R-:W-:Y:S01]  /*25e60*/  LOP3.LUT R17, R21, 0xffff0000, RZ, 0xc0, !PT ;  /* 0xffff000015117812 */ /* 0x000fe200078ec0ff */
[----:B------:R-:W-:Y:S01]  /*25e70*/  IMAD.U32 R21, R16, 0x10000, RZ ;  /* 0x0001000010157824 */ /* 0x000fe200078e00ff */
[----:B------:R-:W-:Y:S02]  /*25e80*/  PRMT R24, R104, 0x5410, R19 ;  /* 0x0000541068187816 */ /* 0x000fe40000000013 */
        /* <DEDUP_REMOVED lines=69> */
.L_x_1896:
[----:B------:R-:W-:Y:S05]  /*262e0*/  BSYNC B0 ;  /* 0x0000000000007941 */ /* 0x000fea0003800000 */
.L_x_1895:
        /* <DEDUP_REMOVED lines=116> */
.L_x_1898:
[----:B------:R-:W-:Y:S05]  /*26a30*/  BSYNC B0 ;  /* 0x0000000000007941 */ /* 0x000fea0003800000 */
.L_x_1897:
        /* <DEDUP_REMOVED lines=45> */
[C---:B------:R-:W-:Y:S01]  /*26d10*/  IMAD.U32 R21, R16.reuse, 0x10000, RZ ;  /* 0x0001000010157824 */ /* 0x040fe200078e00ff */
        /* <DEDUP_REMOVED lines=70> */
.L_x_1900:
[----:B------:R-:W-:Y:S05]  /*27180*/  BSYNC B0 ;  /* 0x0000000000007941 */ /* 0x000fea0003800000 */
.L_x_1899:
        /* <DEDUP_REMOVED lines=116> */
.L_x_1902:
[----:B------:R-:W-:Y:S05]  /*278d0*/  BSYNC B0 ;  /* 0x0000000000007941 */ /* 0x000fea0003800000 */
.L_x_1901:
        /* <DEDUP_REMOVED lines=116> */
.L_x_1904:
[----:B------:R-:W-:Y:S05]  /*28020*/  BSYNC B0 ;  /* 0x0000000000007941 */ /* 0x000fea0003800000 */
.L_x_1903:
        /* <DEDUP_REMOVED lines=116> */
.L_x_1906:
[----:B------:R-:W-:Y:S05]  /*28770*/  BSYNC B0 ;  /* 0x0000000000007941 */ /* 0x000fea0003800000 */
.L_x_1905:
[----:B------:R-:W-:Y:S01]  /*28780*/  IADD3 R0, R68, 0x70, RZ ;  /* 0x0000007044007810 */ /* 0x000fe20007ffe0ff */
[----:B------:R-:W-:Y:S02]  /*28790*/  IMAD.MOV.U32 R2, RZ, RZ, R136 ;  /* 0x000000ffff027224 */ /* 0x000fe400078e0088 */
[----:B------:R-:W-:Y:S01]  /*287a0*/  IMAD.MOV.U32 R3, RZ, RZ, 0x0 ;  /* 0x00000000ff037424 */ /* 0x000fe200078e00ff */
[----:B------:R-:W-:-:S13]  /*287b0*/  ISETP.GE.OR P0, PT, R0, R69, P0 ;  /* 0x000000450000720c */ /* 0x000fda0000706670 */
[----:B------:R-:W-:Y:S05]  /*287c0*/  @P0 RET.REL.NODEC R2 `(_ZN7cutlass13device_kernelIN5flash19enable_sm80_to_sm89INS1_16FlashAttnFwdSm80INS1_25CollectiveMainloopFwdSm80ILi4ELi1ELb0EN4cute5tupleIJNS5_1CILi128EEENS7_ILi64EEES8_EEELi128ENS_10bfloat16_tEfNS_4arch4Sm80ELb1ELb0ELb1ELb1ELb0ELb1ELb1ELb0EEENS1_21CollectiveEpilogueFwdINS6_IJS8_S8_S9_EEENS6_IJNS7_ILi1EEESH_SH_EEESB_SD_Li128ELb1ELb1ELb0ELb0EEENS1_19SingleTileSchedulerILb1ELb0ELb1ELi128EEEEEEEEEvNT_6ParamsE) ;  /* 0xfffd783002000950 */ /* 0x000fea0003c3ffff */
        /* <DEDUP_REMOVED lines=25> */
[----:B------:R-:W-:Y:S02]  /*28960*/  PRMT R16, R110, 0x5432, R7 ;  /* 0x000054326e107816 */ /* 0x000fe40000000007 */
[----:B------:R-:W-:Y:S02]  /*28970*/  SHF.R.U32.HI R21, RZ, 0x10, R103 ;  /* 0x00000010ff157819 */ /* 0x000fe40000011667 */
[----:B------:R-:W-:Y:S01]  /*28980*/  PRMT R20, R115, 0x5432, R0 ;  /* 0x0000543273147816 */ /* 0x000fe20000000000 */
[----:B------:R-:W-:Y:S01]  /*28990*/  IMAD.U32 R29, R16, 0x10000, RZ ;  /* 0x00010000101d7824 */ /* 0x000fe200078e00ff */
[----:B------:R-:W-:-:S02]  /*289a0*/  SHF.R.U32.HI R17, RZ, 0x10, R101 ;  /* 0x00000010ff117819 */ /* 0x000fc40000011665 */
[----:B------:R-:W-:Y:S02]  /*289b0*/  PRMT R26, R131, 0x5410, R6 ;  /* 0x00005410831a7816 */ /* 0x000fe40000000006 */
[----:B------:R-:W-:Y:S02]  /*289c0*/  SHF.R.U32.HI R2, RZ, 0x10, R97 ;  /* 0x00000010ff027819 */ /* 0x000fe40000011661 */
[----:B------:R-:W-:Y:S02]  /*289d0*/  PRMT R23, R130, 0x5410, R21 ;  /* 0x0000541082177816 */ /* 0x000fe40000000015 */
[----:B------:R-:W-:Y:S02]  /*289e0*/  SHF.R.U64 R3, R98, 0x10, R99 ;  /* 0x0000001062037819 */ /* 0x000fe40000001263 */
[----:B------:R-:W-:Y:S02]  /*289f0*/  SHF.L.U32 R28, R20, 0x10, RZ ;  /* 0x00000010141c7819 */ /* 0x000fe400000006ff */
[----:B------:R-:W-:-:S02]  /*28a00*/  PRMT R7, R110, 0x5410, R17 ;  /* 0x000054106e077816 */ /* 0x000fc40000000011 */
[----:B------:R-:W-:Y:S02]  /*28a10*/  PRMT R19, R115, 0x5410, R2 ;  /* 0x0000541073137816 */ /* 0x000fe40000000002 */
[----:B------:R-:W-:Y:S02]  /*28a20*/  SHF.R.U64 R18, R102, 0x10, R103 ;  /* 0x0000001066127819 */ /* 0x000fe40000001267 */
[----:B------:R-:W-:Y:S02]  /*28a30*/  PRMT R25, R131, 0x5432, R3 ;  /* 0x0000543283197816 */ /* 0x000fe40000000003 */
[----:B------:R-:W-:Y:S01]  /*28a40*/  LOP3.LUT R34, R16, 0xffff0000, RZ, 0xc0, !PT ;  /* 0xffff000010227812 */ /* 0x000fe200078ec0ff */
[----:B------:R-:W-:Y:S01]  /*28a50*/  IMAD.U32 R16, R19, 0x10000, RZ ;  /* 0x0001000013107824 */ /* 0x000fe200078e00ff */
[----:B------:R-:W-:Y:S02]  /*28a60*/  LOP3.LUT R20, R20, 0xffff0000, RZ, 0xc0, !PT ;  /* 0xffff000014147812 */ /* 0x000fe400078ec0ff */
[----:B------:R-:W-:Y:S01]  /*28a70*/  PRMT R22, R130, 0x5432, R18 ;  /* 0x0000543282167816 */ /* 0x000fe20000000012 */
        /* <DEDUP_REMOVED lines=12> */
[----:B------:R-:W-:-:S02]  /*28b40*/  FMUL.FTZ R15, R6, R29 ;  /* 0x0000001d060f7220 */ /* 0x000fc40000410000 */
[-C--:B------:R-:W-:Y:S02]  /*28b50*/  FMUL.FTZ R6, R6, R28.reuse ;  /* 0x0000001c06067220 */ /* 0x080fe40000410000 */
[----:B------:R-:W-:Y:S02]  /*28b60*/  FFMA.FTZ R36, R17, R28, -R15 ;  /* 0x0000001c11247223 */ /* 0x000fe4000001080f */
[----:B------:R-:W-:Y:S02]  /*28b70*/  IMAD.U32 R28, R7, 0x10000, RZ ;  /* 0x00010000071c7824 */ /* 0x000fe400078e00ff */
[----:B------:R-:W-:Y:S01]  /*28b80*/  FFMA.FTZ R35, R17, R29, R6 ;  /* 0x0000001d11237223 */ /* 0x000fe20000010006 */
[----:B------:R-:W-:Y:S01]  /*28b90*/  LOP3.LUT R17, R7, 0xffff0000, RZ, 0xc0, !PT ;  /* 0xffff000007117812 */ /* 0x000fe200078ec0ff */
[C---:B------:R-:W-:Y:S01]  /*28ba0*/  FMUL.FTZ R15, R3.reuse, R34 ;  /* 0x00000022030f7220 */ /* 0x040fe20000410000 */
[----:B------:R-:W-:Y:S01]  /*28bb0*/  SHF.L.U32 R7, R22, 0x10, RZ ;  /* 0x0000001016077819 */ /* 0x000fe200000006ff */
[----:B------:R-:W-:-:S02]  /*28bc0*/  FMUL.FTZ R6, R3, R20 ;  /* 0x0000001403067220 */ /* 0x000fc40000410000 */
[C---:B------:R-:W-:Y:S02]  /*28bd0*/  FMUL.FTZ R3, R2.reuse, R28 ;  /* 0x0000001c02037220 */ /* 0x040fe40000410000 */
[----:B------:R-:W-:Y:S02]  /*28be0*/  FMUL.FTZ R2, R2, R16 ;  /* 0x0000001002027220 */ /* 0x000fe40000410000 */
[----:B------:R-:W-:Y:S02]  /*28bf0*/  FFMA.FTZ R29, R18, R20, -R15 ;  /* 0x00000014121d7223 */ /* 0x000fe4000001080f */
[C---:B------:R-:W-:Y:S01]  /*28c00*/  FFMA.FTZ R20, R12.reuse, R16, -R3 ;  /* 0x000000100c147223 */ /* 0x040fe20000010803 */
[----:B------:R-:W-:Y:S01]  /*28c10*/  LOP3.LUT R3, R19, 0xffff0000, RZ, 0xc0, !PT ;  /* 0xffff000013037812 */ /* 0x000fe200078ec0ff */
[----:B------:R-:W-:Y:S02]  /*28c20*/  FFMA.FTZ R28, R12, R28, R2 ;  /* 0x0000001c0c1c7223 */ /* 0x000fe40000010002 */
[----:B------:R-:W-:-:S02]  /*28c30*/  FMUL.FTZ R2, R8, R17 ;  /* 0x0000001108027220 */ /* 0x000fc40000410000 */
[C---:B------:R-:W-:Y:S01]  /*28c40*/  IMAD.U32 R0, R10.reuse, 0x10000, RZ ;  /* 0x000100000a007824 */ /* 0x040fe200078e00ff */
[----:B------:R-:W-:Y:S01]  /*28c50*/  LOP3.LUT R10, R10, 0xffff0000, RZ, 0xc0, !PT ;  /* 0xffff00000a0a7812 */ /* 0x000fe200078ec0ff */
[----:B------:R-:W-:Y:S02]  /*28c60*/  FFMA.FTZ R34, R18, R34, R6 ;  /* 0x0000002212227223 */ /* 0x000fe40000010006 */
[----:B------:R-:W-:Y:S02]  /*28c70*/  IMAD.U32 R12, R25, 0x10000, RZ ;  /* 0x00010000190c7824 */ /* 0x000fe400078e00ff */
[C---:B------:R-:W-:Y:S01]  /*28c80*/  IMAD.U32 R9, R11.reuse, 0x10000, RZ ;  /* 0x000100000b097824 */ /* 0x040fe200078e00ff */
[----:B------:R-:W-:Y:S01]  /*28c90*/  LOP3.LUT R11, R11, 0xffff0000, RZ, 0xc0, !PT ;  /* 0xffff00000b0b7812 */ /* 0x000fe200078ec0ff */
[----:B------:R-:W-:Y:S02]  /*28ca0*/  IMAD.U32 R18, R23, 0x10000, RZ ;  /* 0x0001000017127824 */ /* 0x000fe400078e00ff */
[----:B------:R-:W-:-:S02]  /*28cb0*/  FMUL.FTZ R8, R8, R3 ;  /* 0x0000000308087220 */ /* 0x000fc40000410000 */
[----:B------:R-:W-:Y:S02]  /*28cc0*/  FFMA.FTZ R19, R13, R3, -R2 ;  /* 0x000000030d137223 */ /* 0x000fe40000010802 */
[CC--:B------:R-:W-:Y:S02]  /*28cd0*/  FMUL.FTZ R3, R0.reuse, R7.reuse ;  /* 0x0000000700037220 */ /* 0x0c0fe40000410000 */
[----:B------:R-:W-:Y:S02]  /*28ce0*/  FMUL.FTZ R0, R0, R12 ;  /* 0x0000000c00007220 */ /* 0x000fe40000410000 */
[----:B------:R-:W-:Y:S02]  /*28cf0*/  IMAD.U32 R6, R26, 0x10000, RZ ;  /* 0x000100001a067824 */ /* 0x000fe400078e00ff */
[----:B------:R-:W-:Y:S02]  /*28d00*/  FMUL.FTZ R2, R9, R18 ;  /* 0x0000001209027220 */ /* 0x000fe40000410000 */
[----:B------:R-:W-:Y:S01]  /*28d10*/  FFMA.FTZ R16, R21, R12, -R3 ;  /* 0x0000000c15107223 */ /* 0x000fe20000010803 */
[----:B------:R-:W-:Y:S01]  /*28d20*/  F2FP.BF16.PACK_AB R12, R29, R36 ;  /* 0x000000241d0c723e */ /* 0x000fe200000010ff */
[----:B------:R-:W-:Y:S01]  /*28d30*/  FFMA.FTZ R21, R21, R7, R0 ;  /* 0x0000000715157223 */ /* 0x000fe20000010000 */
[----:B------:R-:W-:Y:S01]  /*28d40*/  LOP3.LUT R7, R25, 0xffff0000, RZ, 0xc0, !PT ;  /* 0xffff000019077812 */ /* 0x000fe200078ec0ff */
[-C--:B------:R-:W-:Y:S01]  /*28d50*/  FMUL.FTZ R0, R9, R6.reuse ;  /* 0x0000000609007220 */ /* 0x080fe20000410000 */
[----:B------:R-:W-:Y:S01]  /*28d60*/  LOP3.LUT R9, R23, 0xffff0000, RZ, 0xc0, !PT ;  /* 0xffff000017097812 */ /* 0x000fe200078ec0ff */
[----:B------:R-:W-:Y:S01]  /*28d70*/  FFMA.FTZ R15, R24, R6, -R2 ;  /* 0x00000006180f7223 */ /* 0x000fe20000010802 */
[----:B------:R-:W-:Y:S01]  /*28d80*/  LOP3.LUT R6, R22, 0xffff0000, RZ, 0xc0, !PT ;  /* 0xffff000016067812 */ /* 0x000fe200078ec0ff */
[----:B------:R-:W-:Y:S01]  /*28d90*/  FFMA.FTZ R17, R13, R17, R8 ;  /* 0x000000110d117223 */ /* 0x000fe20000010008 */
[----:B------:R-:W-:Y:S01]  /*28da0*/  LOP3.LUT R8, R26, 0xffff0000, RZ, 0xc0, !PT ;  /* 0xffff00001a087812 */ /* 0x000fe200078ec0ff */
[----:B------:R-:W-:Y:S01]  /*28db0*/  FFMA.FTZ R24, R24, R18, R0 ;  /* 0x0000001218187223 */ /* 0x000fe20000010000 */
[----:B------:R-:W-:Y:S01]  /*28dc0*/  F2FP.BF16.PACK_AB R13, R19, R20 ;  /* 0x00000014130d723e */ /* 0x000fe200000010ff */
[----:B------:R-:W-:-:S02]  /*28dd0*/  FMUL.FTZ R3, R10, R6 ;  /* 0x000000060a037220 */ /* 0x000fc40000410000 */
[C---:B------:R-:W-:Y:S02]  /*28de0*/  FMUL.FTZ R0, R11.reuse, R9 ;  /* 0x000000090b007220 */ /* 0x040fe40000410000 */
[-C--:B------:R-:W-:Y:S02]  /*28df0*/  FMUL.FTZ R2, R10, R7.reuse ;  /* 0x000000070a027220 */ /* 0x080fe40000410000 */
[-C--:B------:R-:W-:Y:S02]  /*28e00*/  FMUL.FTZ R11, R11, R8.reuse ;  /* 0x000000080b0b7220 */ /* 0x080fe40000410000 */
[C---:B------:R-:W-:Y:S02]  /*28e10*/  FFMA.FTZ R3, R27.reuse, R7, -R3 ;  /* 0x000000071b037223 */ /* 0x040fe40000010803 */
[----:B------:R-:W-:Y:S01]  /*28e20*/  FFMA.FTZ R0, R14, R8, -R0 ;  /* 0x000000080e007223 */ /* 0x000fe20000010800 */
[----:B------:R-:W-:Y:S01]  /*28e30*/  F2FP.BF16.PACK_AB R8, R34, R35 ;  /* 0x000000232208723e */ /* 0x000fe200000010ff */
[----:B------:R-:W-:-:S02]  /*28e40*/  FFMA.FTZ R2, R27, R6, R2 ;  /* 0x000000061b027223 */ /* 0x000fc40000010002 */
[----:B------:R-:W-:Y:S01]  /*28e50*/  FFMA.FTZ R11, R14, R9, R11 ;  /* 0x000000090e0b7223 */ /* 0x000fe2000001000b */
[----:B------:R-:W-:Y:S01]  /*28e60*/  F2FP.BF16.PACK_AB R14, R3, R16 ;  /* 0x00000010030e723e */ /* 0x000fe200000010ff */
[----:B------:R-:W-:Y:S01]  /*28e70*/  IMAD.MOV.U32 R3, RZ, RZ, 0x0 ;  /* 0x00000000ff037424 */ /* 0x000fe200078e00ff */
[----:B------:R-:W-:Y:S02]  /*28e80*/  F2FP.BF16.PACK_AB R15, R0, R15 ;  /* 0x0000000f000f723e */ /* 0x000fe400000010ff */
[----:B------:R-:W-:Y:S02]  /*28e90*/  F2FP.BF16.PACK_AB R9, R17, R28 ;  /* 0x0000001c1109723e */ /* 0x000fe400000010ff */
[----:B------:R-:W-:Y:S01]  /*28ea0*/  F2FP.BF16.PACK_AB R10, R2, R21 ;  /* 0x00000015020a723e */ /* 0x000fe200000010ff */
[----:B------:R-:W-:Y:S01]  /*28eb0*/  IMAD.MOV.U32 R2, RZ, RZ, R136 ;  /* 0x000000ffff027224 */ /* 0x000fe200078e0088 */
[----:B------:R-:W-:Y:S01]  /*28ec0*/  F2FP.BF16.PACK_AB R11, R11, R24 ;  /* 0x000000180b0b723e */ /* 0x000fe200000010ff */
[----:B------:R1:W-:Y:S04]  /*28ed0*/  ST.E.128 [R32.64], R12 ;  /* 0x0000000c20007985 */ /* 0x0003e8000c101d04 */
[----:B------:R1:W-:Y:S01]  /*28ee0*/  ST.E.128 [R30.64], R8 ;  /* 0x000000081e007985 */ /* 0x0003e2000c101d04 */
[----:B------:R-:W-:Y:S05]  /*28ef0*/  RET.REL.NODEC R2 `(_ZN7cutlass13device_kernelIN5flash19enable_sm80_to_sm89INS1_16FlashAttnFwdSm80INS1_25CollectiveMainloopFwdSm80ILi4ELi1ELb0EN4cute5tupleIJNS5_1CILi128EEENS7_ILi64EEES8_EEELi128ENS_10bfloat16_tEfNS_4arch4Sm80ELb1ELb0ELb1ELb1ELb0ELb1ELb1ELb0EEENS1_21CollectiveEpilogueFwdINS6_IJS8_S8_S9_EEENS6_IJNS7_ILi1EEESH_SH_EEESB_SD_Li128ELb1ELb1ELb0ELb0EEENS1_19SingleTileSchedulerILb1ELb0ELb1ELi128EEEEEEEEEvNT_6ParamsE) ;  /* 0xfffd710002007950 */ /* 0x000fea0003c3ffff */
.L_x_1809:
[----:B------:R-:W-:Y:S01]  /*28f00*/  IMAD.MOV.U32 R110, RZ, RZ, R12 ;  /* 0x000000ffff6e7224 */ /* 0x000fe200078e000c */
[----:B------:R-:W-:Y:S01]  /*28f10*/  MOV R131, 0x181f ;  /* 0x0000181f00837802 */ /* 0x000fe20000000f00 */
[----:B------:R-:W-:Y:S01]  /*28f20*/  IMAD.MOV.U32 R3, RZ, RZ, RZ ;  /* 0x000000ffff037224 */ /* 0x000fe200078e00ff */
[----:B------:R-:W-:-:S02]  /*28f30*/  MOV R130, 0xffffffff ;  /* 0xffffffff00827802 */ /* 0x000fc40000000f00 */
[----:B------:R-:W-:Y:S02]  /*28f40*/  MOV R2, 0x28f60 ;  /* 0x00028f6000027802 */ /* 0x000fe40000000f00 */
[----:B------:R-:W-:Y:S05]  /*28f50*/  CALL.REL.NOINC `($__internal_7_$__cuda_sm70_shflsync_idx_p) ;  /* 0x00001e5000007944 */ /* 0x000fea0003c00000 */
[----:B------:R-:W-:Y:S01]  /*28f60*/  MOV R0, R115 ;  /* 0x0000007300007202 */ /* 0x000fe20000000f00 */
[----:B------:R-:W-:Y:S05]  /*28f70*/  BRA `(.L_x_1907) ;  /* 0xffff627000007947 */ /* 0x000fea000383ffff */
.L_x_1810:
[----:B------:R-:W-:Y:S01]  /*28f80*/  IMAD.MOV.U32 R110, RZ, RZ, R14 ;  /* 0x000000ffff6e7224 */ /* 0x000fe200078e000e */
[----:B------:R-:W-:Y:S01]  /*28f90*/  MOV R131, 0x181f ;  /* 0x0000181f00837802 */ /* 0x000fe20000000f00 */
[----:B------:R-:W-:Y:S01]  /*28fa0*/  IMAD.MOV.U32 R3, RZ, RZ, RZ ;  /* 0x000000ffff037224 */ /* 0x000fe200078e00ff */
[----:B------:R-:W-:Y:S02]  /*28fb0*/  MOV R130, 0xffffffff ;  /* 0xffffffff00827802 */ /* 0x000fe40000000f00 */
[----:B------:R-:W-:Y:S02]  /*28fc0*/  MOV R2, 0x28fe0 ;  /* 0x00028fe000027802 */ /* 0x000fe40000000f00 */
[----:B-12---:R-:W-:Y:S05]  /*28fd0*/  CALL.REL.NOINC `($__internal_7_$__cuda_sm70_shflsync_idx_p) ;  /* 0x00001dd000007944 */ /* 0x006fea0003c00000 */
[----:B------:R-:W-:Y:S01]  /*28fe0*/  IMAD.MOV.U32 R110, RZ, RZ, R18 ;  /* 0x000000ffff6e7224 */ /* 0x000fe200078e0012 */
[----:B------:R-:W-:Y:S01]  /*28ff0*/  MOV R131, 0x181f ;  /* 0x0000181f00837802 */ /* 0x000fe20000000f00 */
[----:B------:R-:W-:Y:S01]  /*29000*/  IMAD.MOV.U32 R3, RZ, RZ, RZ ;  /* 0x000000ffff037224 */ /* 0x000fe200078e00ff */
[----:B------:R-:W-:Y:S01]  /*29010*/  MOV R6, R115 ;  /* 0x0000007300067202 */ /* 0x000fe20000000f00 */
[----:B------:R-:W-:Y:S01]  /*29020*/  IMAD.MOV.U32 R130, RZ, RZ, -0x1 ;  /* 0xffffffffff827424 */ /* 0x000fe200078e00ff */
[----:B------:R-:W-:-:S02]  /*29030*/  MOV R7, R0 ;  /* 0x0000000000077202 */ /* 0x000fc40000000f00 */
[----:B------:R-:W-:Y:S02]  /*29040*/  MOV R2, 0x29060 ;  /* 0x0002906000027802 */ /* 0x000fe40000000f00 */
[----:B------:R-:W-:Y:S05]  /*29050*/  CALL.REL.NOINC `($__internal_7_$__cuda_sm70_shflsync_idx_p) ;  /* 0x00001d5000007944 */ /* 0x000fea0003c00000 */
[----:B------:R-:W-:Y:S01]  /*29060*/  IMAD.MOV.U32 R8, RZ, RZ, R115 ;  /* 0x000000ffff087224 */ /* 0x000fe200078e0073 */
[----:B------:R-:W-:Y:S01]  /*29070*/  MOV R110, R15 ;  /* 0x0000000f006e7202 */ /* 0x000fe20000000f00 */
[----:B------:R-:W-:Y:S01]  /*29080*/  IMAD.MOV.U32 R3, RZ, RZ, RZ ;  /* 0x000000ffff037224 */ /* 0x000fe200078e00ff */
[----:B------:R-:W-:Y:S01]  /*29090*/  MOV R131, 0x181f ;  /* 0x0000181f00837802 */ /* 0x000fe20000000f00 */
[----:B------:R-:W-:Y:S01]  /*290a0*/  IMAD.MOV.U32 R130, RZ, RZ, -0x1 ;  /* 0xffffffffff827424 */ /* 0x000fe200078e00ff */
[----:B------:R-:W-:Y:S02]  /*290b0*/  MOV R2, 0x290d0 ;  /* 0x000290d000027802 */ /* 0x000fe40000000f00 */
[----:B------:R-:W-:Y:S05]  /*290c0*/  CALL.REL.NOINC `($__internal_7_$__cuda_sm70_shflsync_idx_p) ;  /* 0x00001ce000007944 */ /* 0x000fea0003c00000 */
[----:B------:R-:W-:Y:S01]  /*290d0*/  MOV R2, R115 ;  /* 0x0000007300027202 */ /* 0x000fe20000000f00 */
[----:B------:R-:W-:Y:S05]  /*290e0*/  BRA `(.L_x_1908) ;  /* 0xffff615000007947 */ /* 0x000fea000383ffff */
.L_x_1813:
[----:B------:R-:W-:Y:S01]  /*290f0*/  IMAD.MOV.U32 R110, RZ, RZ, R12 ;  /* 0x000000ffff6e7224 */ /* 0x000fe200078e000c */
[----:B------:R-:W-:Y:S01]  /*29100*/  MOV R131, 0x181f ;  /* 0x0000181f00837802 */ /* 0x000fe20000000f00 */
[----:B------:R-:W-:Y:S01]  /*29110*/  IMAD.MOV.U32 R3, RZ, RZ, 0x1 ;  /* 0x00000001ff037424 */ /* 0x000fe200078e00ff */
[----:B------:R-:W-:Y:S02]  /*29120*/  MOV R130, 0xffffffff ;  /* 0xffffffff00827802 */ /* 0x000fe40000000f00 */
[----:B------:R-:W-:-:S02]  /*29130*/  MOV R2, 0x29150 ;  /* 0x0002915000027802 */ /* 0x000fc40000000f00 */
[----:B---3--:R-:W-:Y:S05]  /*29140*/  CALL.REL.NOINC `($__internal_7_$__cuda_sm70_shflsync_idx_p) ;  /* 0x00001c6000007944 */ /* 0x008fea0003c00000 */
[----:B------:R-:W-:Y:S01]  /*29150*/  IMAD.MOV.U32 R0, RZ, RZ, R115 ;  /* 0x000000ffff007224 */ /* 0x000fe200078e0073 */
[----:B------:R-:W-:Y:S01]  /*29160*/  MOV R110, R14 ;  /* 0x0000000e006e7202 */ /* 0x000fe20000000f00 */
[----:B------:R-:W-:Y:S01]  /*29170*/  IMAD.MOV.U32 R3, RZ, RZ, 0x1 ;  /* 0x00000001ff037424 */ /* 0x000fe200078e00ff */
[----:B------:R-:W-:Y:S01]  /*29180*/  MOV R131, 0x181f ;  /* 0x0000181f00837802 */ /* 0x000fe20000000f00 */
[----:B------:R-:W-:Y:S01]  /*29190*/  IMAD.MOV.U32 R130, RZ, RZ, -0x1 ;  /* 0xffffffffff827424 */ /* 0x000fe200078e00ff */
[----:B------:R-:W-:-:S02]  /*291a0*/  MOV R2, 0x291c0 ;  /* 0x000291c000027802 */ /* 0x000fc40000000f00 */
[----:B------:R-:W-:Y:S05]  /*291b0*/  CALL.REL.NOINC `($__internal_7_$__cuda_sm70_shflsync_idx_p) ;  /* 0x00001bf000007944 */ /* 0x000fea0003c00000 */
[----:B------:R-:W-:Y:S01]  /*291c0*/  IMAD.MOV.U32 R110, RZ, RZ, R18 ;  /* 0x000000ffff6e7224 */ /* 0x000fe200078e0012 */
[----:B------:R-:W-:Y:S01]  /*291d0*/  MOV R131, 0x181f ;  /* 0x0000181f00837802 */ /* 0x000fe20000000f00 */
[----:B------:R-:W-:Y:S01]  /*291e0*/  IMAD.MOV.U32 R3, RZ, RZ, 0x1 ;  /* 0x00000001ff037424 */ /* 0x000fe200078e00ff */
[----:B------:R-:W-:Y:S01]  /*291f0*/  MOV R6, R115 ;  /* 0x0000007300067202 */ /* 0x000fe20000000f00 */
[----:B------:R-:W-:Y:S01]  /*29200*/  IMAD.MOV.U32 R130, RZ, RZ, -0x1 ;  /* 0xffffffffff827424 */ /* 0x000fe200078e00ff */
[----:B------:R-:W-:-:S02]  /*29210*/  MOV R7, R0 ;  /* 0x0000000000077202 */ /* 0x000fc40000000f00 */
[----:B------:R-:W-:Y:S02]  /*29220*/  MOV R2, 0x29240 ;  /* 0x0002924000027802 */ /* 0x000fe40000000f00 */
[----:B------:R-:W-:Y:S05]  /*29230*/  CALL.REL.NOINC `($__internal_7_$__cuda_sm70_shflsync_idx_p) ;  /* 0x00001b7000007944 */ /* 0x000fea0003c00000 */
        /* <DEDUP_REMOVED lines=9> */
.L_x_1816:
[----:B------:R-:W-:Y:S01]  /*292d0*/  IMAD.MOV.U32 R110, RZ, RZ, R12 ;  /* 0x000000ffff6e7224 */ /* 0x000fe200078e000c */
[----:B------:R-:W-:Y:S01]  /*292e0*/  MOV R131, 0x181f ;  /* 0x0000181f00837802 */ /* 0x000fe20000000f00 */
[----:B------:R-:W-:Y:S01]  /*292f0*/  IMAD.MOV.U32 R3, RZ, RZ, 0x2 ;  /* 0x00000002ff037424 */ /* 0x000fe200078e00ff */
[----:B------:R-:W-:Y:S02]  /*29300*/  MOV R130, 0xffffffff ;  /* 0xffffffff00827802 */ /* 0x000fe40000000f00 */
[----:B------:R-:W-:-:S02]  /*29310*/  MOV R2, 0x29330 ;  /* 0x0002933000027802 */ /* 0x000fc40000000f00 */
[----:B------:R-:W-:Y:S05]  /*29320*/  CALL.REL.NOINC `($__internal_7_$__cuda_sm70_shflsync_idx_p) ;  /* 0x00001a8000007944 */ /* 0x000fea0003c00000 */
[----:B------:R-:W-:Y:S01]  /*29330*/  MOV R0, R115 ;  /* 0x0000007300007202 */ /* 0x000fe20000000f00 */
[----:B------:R-:W-:Y:S05]  /*29340*/  BRA `(.L_x_1910) ;  /* 0xffff646000007947 */ /* 0x000fea000383ffff */
.L_x_1817:
[----:B------:R-:W-:Y:S01]  /*29350*/  IMAD.MOV.U32 R110, RZ, RZ, R14 ;  /* 0x000000ffff6e7224 */ /* 0x000fe200078e000e */
[----:B------:R-:W-:Y:S01]  /*29360*/  MOV R131, 0x181f ;  /* 0x0000181f00837802 */ /* 0x000fe20000000f00 */
[----:B------:R-:W-:Y:S01]  /*29370*/  IMAD.MOV.U32 R3, RZ, RZ, 0x2 ;  /* 0x00000002ff037424 */ /* 0x000fe200078e00ff */
[----:B------:R-:W-:-:S02]  /*29380*/  MOV R130, 0xffffffff ;  /* 0xffffffff00827802 */ /* 0x000fc40000000f00 */
[----:B------:R-:W-:Y:S02]  /*29390*/  MOV R2, 0x293b0 ;  /* 0x000293b000027802 */ /* 0x000fe40000000f00 */
[----:B-12---:R-:W-:Y:S05]  /*293a0*/  CALL.REL.NOINC `($__internal_7_$__cuda_sm70_shflsync_idx_p) ;  /* 0x00001a0000007944 */ /* 0x006fea0003c00000 */
[----:B------:R-:W-:Y:S01]  /*293b0*/  IMAD.MOV.U32 R110, RZ, RZ, R18 ;  /* 0x000000ffff6e7224 */ /* 0x000fe200078e0012 */
[----:B------:R-:W-:Y:S01]  /*293c0*/  MOV R131, 0x181f ;  /* 0x0000181f00837802 */ /* 0x000fe20000000f00 */
[----:B------:R-:W-:Y:S01]  /*293d0*/  IMAD.MOV.U32 R3, RZ, RZ, 0x2 ;  /* 0x00000002ff037424 */ /* 0x000fe200078e00ff */
[----:B------:R-:W-:Y:S01]  /*293e0*/  MOV R6, R115 ;  /* 0x0000007300067202 */ /* 0x000fe20000000f00 */
[----:B------:R-:W-:Y:S01]  /*293f0*/  IMAD.MOV.U32 R130, RZ, RZ, -0x1 ;  /* 0xffffffffff827424 */ /* 0x000fe200078e00ff */
[----:B------:R-:W-:Y:S02]  /*29400*/  MOV R7, R0 ;  /* 0x0000000000077202 */ /* 0x000fe40000000f00 */
[----:B------:R-:W-:Y:S02]  /*29410*/  MOV R2, 0x29430 ;  /* 0x0002943000027802 */ /* 0x000fe40000000f00 */
[----:B------:R-:W-:Y:S05]  /*29420*/  CALL.REL.NOINC `($__internal_7_$__cuda_sm70_shflsync_idx_p) ;  /* 0x0000198000007944 */ /* 0x000fea0003c00000 */
        /* <DEDUP_REMOVED lines=9> */
.L_x_1820:
[----:B------:R-:W-:Y:S01]  /*294c0*/  IMAD.MOV.U32 R110, RZ, RZ, R12 ;  /* 0x000000ffff6e7224 */ /* 0x000fe200078e000c */
[----:B------:R-:W-:Y:S01]  /*294d0*/  MOV R131, 0x181f ;  /* 0x0000181f00837802 */ /* 0x000fe20000000f00 */
[----:B------:R-:W-:Y:S01]  /*294e0*/  IMAD.MOV.U32 R3, RZ, RZ, 0x3 ;  /* 0x00000003ff037424 */ /* 0x000fe200078e00ff */
[----:B------:R-:W-:-:S02]  /*294f0*/  MOV R130, 0xffffffff ;  /* 0xffffffff00827802 */ /* 0x000fc40000000f00 */
[----:B------:R-:W-:Y:S02]  /*29500*/  MOV R2, 0x29520 ;  /* 0x0002952000027802 */ /* 0x000fe40000000f00 */
[----:B---3--:R-:W-:Y:S05]  /*29510*/  CALL.REL.NOINC `($__internal_7_$__cuda_sm70_shflsync_idx_p) ;  /* 0x0000189000007944 */ /* 0x008fea0003c00000 */
[----:B------:R-:W-:Y:S01]  /*29520*/  IMAD.MOV.U32 R0, RZ, RZ, R115 ;  /* 0x000000ffff007224 */ /* 0x000fe200078e0073 */
[----:B------:R-:W-:Y:S01]  /*29530*/  MOV R110, R14 ;  /* 0x0000000e006e7202 */ /* 0x000fe20000000f00 */
[----:B------:R-:W-:Y:S01]  /*29540*/  IMAD.MOV.U32 R3, RZ, RZ, 0x3 ;  /* 0x00000003ff037424 */ /* 0x000fe200078e00ff */
[----:B------:R-:W-:Y:S01]  /*29550*/  MOV R131, 0x181f ;  /* 0x0000181f00837802 */ /* 0x000fe20000000f00 */
[----:B------:R-:W-:Y:S01]  /*29560*/  IMAD.MOV.U32 R130, RZ, RZ, -0x1 ;  /* 0xffffffffff827424 */ /* 0x000fe200078e00ff */
[----:B------:R-:W-:Y:S02]  /*29570*/  MOV R2, 0x29590 ;  /* 0x0002959000027802 */ /* 0x000fe40000000f00 */
        /* <DEDUP_REMOVED lines=18> */
.L_x_1823:
        /* <DEDUP_REMOVED lines=8> */
.L_x_1824:
        /* <DEDUP_REMOVED lines=23> */
.L_x_1827:
[----:B------:R-:W-:Y:S01]  /*29890*/  IMAD.MOV.U32 R110, RZ, RZ, R12 ;  /* 0x000000ffff6e7224 */ /* 0x000fe200078e000c */
[----:B------:R-:W-:Y:S01]  /*298a0*/  MOV R131, 0x181f ;  /* 0x0000181f00837802 */ /* 0x000fe20000000f00 */
[----:B------:R-:W-:Y:S01]  /*298b0*/  IMAD.MOV.U32 R3, RZ, RZ, 0x5 ;  /* 0x00000005ff037424 */ /* 0x000fe200078e00ff */
[----:B------:R-:W-:-:S02]  /*298c0*/  MOV R130, 0xffffffff ;  /* 0xffffffff00827802 */ /* 0x000fc40000000f00 */
[----:B------:R-:W-:Y:S02]  /*298d0*/  MOV R2, 0x298f0 ;  /* 0x000298f000027802 */ /* 0x000fe40000000f00 */
[----:B---3--:R-:W-:Y:S05]  /*298e0*/  CALL.REL.NOINC `($__internal_7_$__cuda_sm70_shflsync_idx_p) ;  /* 0x000014c000007944 */ /* 0x008fea0003c00000 */
[----:B------:R-:W-:Y:S01]  /*298f0*/  MOV R0, R115 ;  /* 0x0000007300007202 */ /* 0x000fe20000000f00 */
[----:B------:R-:W-:Y:S05]  /*29900*/  BRA `(.L_x_1915) ;  /* 0xffff677000007947 */ /* 0x000fea000383ffff */
.L_x_1828:
[----:B------:R-:W-:Y:S01]  /*29910*/  IMAD.MOV.U32 R110, RZ, RZ, R14 ;  /* 0x000000ffff6e7224 */ /* 0x000fe200078e000e */
[----:B------:R-:W-:Y:S01]  /*29920*/  MOV R131, 0x181f ;  /* 0x0000181f00837802 */ /* 0x000fe20000000f00 */
[----:B------:R-:W-:Y:S01]  /*29930*/  IMAD.MOV.U32 R3, RZ, RZ, 0x5 ;  /* 0x00000005ff037424 */ /* 0x000fe200078e00ff */
[----:B------:R-:W-:Y:S02]  /*29940*/  MOV R130, 0xffffffff ;  /* 0xffffffff00827802 */ /* 0x000fe40000000f00 */
[----:B------:R-:W-:Y:S02]  /*29950*/  MOV R2, 0x29970 ;  /* 0x0002997000027802 */ /* 0x000fe40000000f00 */
[----:B-123--:R-:W-:Y:S05]  /*29960*/  CALL.REL.NOINC `($__internal_7_$__cuda_sm70_shflsync_idx_p) ;  /* 0x0000144000007944 */ /* 0x00efea0003c00000 */
        /* <DEDUP_REMOVED lines=17> */
.L_x_1831:
[----:B------:R-:W-:Y:S01]  /*29a80*/  IMAD.MOV.U32 R110, RZ, RZ, R12 ;  /* 0x000000ffff6e7224 */ /* 0x000fe200078e000c */
[----:B------:R-:W-:Y:S01]  /*29a90*/  MOV R131, 0x181f ;  /* 0x0000181f00837802 */ /* 0x000fe20000000f00 */
[----:B------:R-:W-:Y:S01]  /*29aa0*/  IMAD.MOV.U32 R3, RZ, RZ, 0x6 ;  /* 0x00000006ff037424 */ /* 0x000fe200078e00ff */
[----:B------:R-:W-:Y:S02]  /*29ab0*/  MOV R130, 0xffffffff ;  /* 0xffffffff00827802 */ /* 0x000fe40000000f00 */
[----:B------:R-:W-:-:S02]  /*29ac0*/  MOV R2, 0x29ae0 ;  /* 0x00029ae000027802 */ /* 0x000fc40000000f00 */
[----:B----4-:R-:W-:Y:S05]  /*29ad0*/  CALL.REL.NOINC `($__internal_7_$__cuda_sm70_shflsync_idx_p) ;  /* 0x000012d000007944 */ /* 0x010fea0003c00000 */
[----:B------:R-:W-:Y:S01]  /*29ae0*/  MOV R7, R115 ;  /* 0x0000007300077202 */ /* 0x000fe20000000f00 */
[----:B------:R-:W-:Y:S05]  /*29af0*/  BRA `(.L_x_1917) ;  /* 0xffff687000007947 */ /* 0x000fea000383ffff */
.L_x_1832:
[----:B------:R-:W-:Y:S01]  /*29b00*/  IMAD.MOV.U32 R110, RZ, RZ, R14 ;  /* 0x000000ffff6e7224 */ /* 0x000fe200078e000e */
[----:B------:R-:W-:Y:S01]  /*29b10*/  MOV R131, 0x181f ;  /* 0x0000181f00837802 */ /* 0x000fe20000000f00 */
[----:B------:R-:W-:Y:S01]  /*29b20*/  IMAD.MOV.U32 R3, RZ, RZ, 0x6 ;  /* 0x00000006ff037424 */ /* 0x000fe200078e00ff */
[----:B------:R-:W-:-:S02]  /*29b30*/  MOV R130, 0xffffffff ;  /* 0xffffffff00827802 */ /* 0x000fc40000000f00 */
[----:B------:R-:W-:Y:S02]  /*29b40*/  MOV R2, 0x29b60 ;  /* 0x00029b6000027802 */ /* 0x000fe40000000f00 */
[----:B-12-4-:R-:W-:Y:S05]  /*29b50*/  CALL.REL.NOINC `($__internal_7_$__cuda_sm70_shflsync_idx_p) ;  /* 0x0000125000007944 */ /* 0x016fea0003c00000 */
[----:B------:R-:W-:Y:S01]  /*29b60*/  IMAD.MOV.U32 R110, RZ, RZ, R18 ;  /* 0x000000ffff6e7224 */ /* 0x000fe200078e0012 */
[----:B------:R-:W-:Y:S01]  /*29b70*/  MOV R3, 0x6 ;  /* 0x0000000600037802 */ /* 0x000fe20000000f00 */
[----:B------:R-:W-:Y:S01]  /*29b80*/  IMAD.MOV.U32 R131, RZ, RZ, 0x181f ;  /* 0x0000181fff837424 */ /* 0x000fe200078e00ff */
[----:B------:R-:W-:Y:S01]  /*29b90*/  MOV R130, 0xffffffff ;  /* 0xffffffff00827802 */ /* 0x000fe20000000f00 */
[----:B------:R-:W-:Y:S01]  /*29ba0*/  IMAD.MOV.U32 R6, RZ, RZ, R115 ;  /* 0x000000ffff067224 */ /* 0x000fe200078e0073 */
        /* <DEDUP_REMOVED lines=11> */
.L_x_1835:
        /* <DEDUP_REMOVED lines=8> */
.L_x_1836:
        /* <DEDUP_REMOVED lines=9> */
[----:B------:R-:W-:Y:S01]  /*29d70*/  MOV R130, 0xffffffff ;  /* 0xffffffff00827802 */ /* 0x000fe20000000f00 */
[----:B------:R-:W-:Y:S01]  /*29d80*/  IMAD.MOV.U32 R6, RZ, RZ, R115 ;  /* 0x000000ffff067224 */ /* 0x000fe200078e0073 */
[----:B------:R-:W-:-:S02]  /*29d90*/  MOV R2, 0x29db0 ;  /* 0x00029db000027802 */ /* 0x000fc40000000f00 */
        /* <DEDUP_REMOVED lines=10> */
.L_x_1871:
        /* <DEDUP_REMOVED lines=8> */
.L_x_1872:
        /* <DEDUP_REMOVED lines=23> */
.L_x_1873:
        /* <DEDUP_REMOVED lines=30> */
.L_x_1876:
[----:B------:R-:W-:Y:S01]  /*2a210*/  IMAD.MOV.U32 R110, RZ, RZ, R10 ;  /* 0x000000ffff6e7224 */ /* 0x000fe200078e000a */
[----:B------:R-:W-:Y:S01]  /*2a220*/  MOV R131, 0x181f ;  /* 0x0000181f00837802 */ /* 0x000fe20000000f00 */
[----:B------:R-:W-:Y:S01]  /*2a230*/  IMAD.MOV.U32 R3, RZ, RZ, 0x2 ;  /* 0x00000002ff037424 */ /* 0x000fe200078e00ff */
[----:B------:R-:W-:Y:S02]  /*2a240*/  MOV R130, 0xffffffff ;  /* 0xffffffff00827802 */ /* 0x000fe40000000f00 */
[----:B------:R-:W-:-:S02]  /*2a250*/  MOV R2, 0x2a270 ;  /* 0x0002a27000027802 */ /* 0x000fc40000000f00 */
[----:B--23--:R-:W-:Y:S05]  /*2a260*/  CALL.REL.NOINC `($__internal_7_$__cuda_sm70_shflsync_idx_p) ;  /* 0x00000b4000007944 */ /* 0x00cfea0003c00000 */
[----:B------:R-:W-:Y:S01]  /*2a270*/  MOV R0, R115 ;  /* 0x0000007300007202 */ /* 0x000fe20000000f00 */
[----:B------:R-:W-:Y:S05]  /*2a280*/  BRA `(.L_x_1924) ;  /* 0xffffa34000007947 */ /* 0x000fea000383ffff */
.L_x_1877:
[----:B------:R-:W-:Y:S01]  /*2a290*/  IMAD.MOV.U32 R110, RZ, RZ, R12 ;  /* 0x000000ffff6e7224 */ /* 0x000fe200078e000c */
[----:B------:R-:W-:Y:S01]  /*2a2a0*/  MOV R131, 0x181f ;  /* 0x0000181f00837802 */ /* 0x000fe20000000f00 */
[----:B------:R-:W-:Y:S01]  /*2a2b0*/  IMAD.MOV.U32 R3, RZ, RZ, 0x2 ;  /* 0x00000002ff037424 */ /* 0x000fe200078e00ff */
[----:B------:R-:W-:-:S02]  /*2a2c0*/  MOV R130, 0xffffffff ;  /* 0xffffffff00827802 */ /* 0x000fc40000000f00 */
[----:B------:R-:W-:Y:S02]  /*2a2d0*/  MOV R2, 0x2a2f0 ;  /* 0x0002a2f000027802 */ /* 0x000fe40000000f00 */
[----:B-1234-:R-:W-:Y:S05]  /*2a2e0*/  CALL.REL.NOINC `($__internal_7_$__cuda_sm70_shflsync_idx_p) ;  /* 0x00000ac000007944 */ /* 0x01efea0003c00000 */
        /* <DEDUP_REMOVED lines=17> */
.L_x_1878:
[----:B------:R-:W-:Y:S01]  /*2a400*/  IMAD.MOV.U32 R110, RZ, RZ, R10 ;  /* 0x000000ffff6e7224 */ /* 0x000fe200078e000a */
[----:B------:R-:W-:Y:S01]  /*2a410*/  MOV R131, 0x181f ;  /* 0x0000181f00837802 */ /* 0x000fe20000000f00 */
[----:B------:R-:W-:Y:S01]  /*2a420*/  IMAD.MOV.U32 R3, RZ, RZ, 0x3 ;  /* 0x00000003ff037424 */ /* 0x000fe200078e00ff */
[----:B------:R-:W-:-:S02]  /*2a430*/  MOV R130, 0xffffffff ;  /* 0xffffffff00827802 */ /* 0x000fc40000000f00 */
[----:B------:R-:W-:Y:S02]  /*2a440*/  MOV R2, 0x2a460 ;  /* 0x0002a46000027802 */ /* 0x000fe40000000f00 */
[----:B-1----:R-:W-:Y:S05]  /*2a450*/  CALL.REL.NOINC `($__internal_7_$__cuda_sm70_shflsync_idx_p) ;  /* 0x0000095000007944 */ /* 0x002fea0003c00000 */
        /* <DEDUP_REMOVED lines=24> */
.L_x_1881:
        /* <DEDUP_REMOVED lines=8> */
.L_x_1882:
        /* <DEDUP_REMOVED lines=23> */
.L_x_1883:
        /* <DEDUP_REMOVED lines=30> */
.L_x_1886:
        /* <DEDUP_REMOVED lines=8> */
.L_x_1887:
        /* <DEDUP_REMOVED lines=23> */
.L_x_1890:
[----:B------:R-:W-:Y:S01]  /*2aba0*/  IMAD.MOV.U32 R110, RZ, RZ, R10 ;  /* 0x000000ffff6e7224 */ /* 0x000fe200078e000a */
[----:B------:R-:W-:Y:S01]  /*2abb0*/  MOV R131, 0x181f ;  /* 0x0000181f00837802 */ /* 0x000fe20000000f00 */
[----:B------:R-:W-:Y:S01]  /*2abc0*/  IMAD.MOV.U32 R3, RZ, RZ, 0x7 ;  /* 0x00000007ff037424 */ /* 0x000fe200078e00ff */
[----:B------:R-:W-:-:S02]  /*2abd0*/  MOV R130, 0xffffffff ;  /* 0xffffffff00827802 */ /* 0x000fc40000000f00 */
[----:B------:R-:W-:Y:S02]  /*2abe0*/  MOV R2, 0x2ac00 ;  /* 0x0002ac0000027802 */ /* 0x000fe40000000f00 */
        /* <DEDUP_REMOVED lines=24> */
        .weak           $__internal_6_$__cuda_sm70_shflsync_bfly_p
        .type           $__internal_6_$__cuda_sm70_shflsync_bfly_p,@function
        .size           $__internal_6_$__cuda_sm70_shflsync_bfly_p,($__internal_7_$__cuda_sm70_shflsync_idx_p - $__internal_6_$__cuda_sm70_shflsync_bfly_p)
$__internal_6_$__cuda_sm70_shflsync_bfly_p:
[----:B------:R-:W-:Y:S04]  /*2ad70*/  WARPSYNC R8 ;  /* 0x0000000800007348 */ /* 0x000fe80003800000 */
[----:B------:R1:W2:Y:S02]  /*2ad80*/  SHFL.BFLY PT, R7, R0, R3, R10 ;  /* 0x0c00000300077389 */ /* 0x0002a400000e000a */
[----:B-1----:R-:W-:-:S04]  /*2ad90*/  MOV R3, 0x0 ;  /* 0x0000000000037802 */ /* 0x002fc80000000f00 */
[----:B--2---:R-:W-:Y:S05]  /*2ada0*/  RET.REL.NODEC R2 `(_ZN7cutlass13device_kernelIN5flash19enable_sm80_to_sm89INS1_16FlashAttnFwdSm80INS1_25CollectiveMainloopFwdSm80ILi4ELi1ELb0EN4cute5tupleIJNS5_1CILi128EEENS7_ILi64EEES8_EEELi128ENS_10bfloat16_tEfNS_4arch4Sm80ELb1ELb0ELb1ELb1ELb0ELb1ELb1ELb0EEENS1_21CollectiveEpilogueFwdINS6_IJS8_S8_S9_EEENS6_IJNS7_ILi1EEESH_SH_EEESB_SD_Li128ELb1ELb1ELb0ELb0EEENS1_19SingleTileSchedulerILb1ELb0ELb1ELi128EEEEEEEEEvNT_6ParamsE) ;  /* 0xfffd525002007950 */ /* 0x004fea0003c3ffff */
        .weak           $__internal_7_$__cuda_sm70_shflsync_idx_p
        .type           $__internal_7_$__cuda_sm70_shflsync_idx_p,@function
        .size           $__internal_7_$__cuda_sm70_shflsync_idx_p,(.L_x_3782 - $__internal_7_$__cuda_sm70_shflsync_idx_p)
$__internal_7_$__cuda_sm70_shflsync_idx_p:
[----:B------:R-:W-:Y:S04]  /*2adb0*/  WARPSYNC R130 ;  /* 0x0000008200007348 */ /* 0x000fe80003800000 */
[----:B------:R1:W2:Y:S02]  /*2adc0*/  SHFL.IDX PT, R115, R110, R3, R131 ;  /* 0x000000036e737389 */ /* 0x0002a400000e0083 */
[----:B-1----:R-:W-:-:S04]  /*2add0*/  MOV R3, 0x0 ;  /* 0x0000000000037802 */ /* 0x002fc80000000f00 */
[----:B--2---:R-:W-:Y:S05]  /*2ade0*/  RET.REL.NODEC R2 `(_ZN7cutlass13device_kernelIN5flash19enable_sm80_to_sm89INS1_16FlashAttnFwdSm80INS1_25CollectiveMainloopFwdSm80ILi4ELi1ELb0EN4cute5tupleIJNS5_1CILi128EEENS7_ILi64EEES8_EEELi128ENS_10bfloat16_tEfNS_4arch4Sm80ELb1ELb0ELb1ELb1ELb0ELb1ELb1ELb0EEENS1_21CollectiveEpilogueFwdINS6_IJS8_S8_S9_EEENS6_IJNS7_ILi1EEESH_SH_EEESB_SD_Li128ELb1ELb1ELb0ELb0EEENS1_19SingleTileSchedulerILb1ELb0ELb1ELi128EEEEEEEEEvNT_6ParamsE) ;  /* 0xfffd521002007950 */ /* 0x004fea0003c3ffff */
.L_x_1933:
        /* <DEDUP_REMOVED lines=9> */
.L_x_3782:


//--------------------- .text._ZN7cutlass13device_kernelIN5flash19enable_sm80_to_sm89INS1_16FlashAttnFwdSm80INS1_25CollectiveMainloopFwdSm80ILi8ELi1ELb1EN4cute5tupleIJNS5_1CILi128EEES8_S8_EEELi128ENS_10bfloat16_tEfNS_4arch4Sm80ELb0ELb0ELb0ELb0ELb0ELb0ELb1ELb0EEENS1_21CollectiveEpilogueFwdIS9_NS6_IJNS7_ILi1EEESF_SF_EEESA_SC_Li256ELb0ELb1ELb0ELb0EEENS1_19SingleTileSchedulerILb0ELb0ELb1ELi128EEEEEEEEEvNT_6ParamsE --------------------------
	.section	.text._ZN7cutlass13device_kernelIN5flash19enable_sm80_to_sm89INS1_16FlashAttnFwdSm80INS1_25CollectiveMainloopFwdSm80ILi8ELi1ELb1EN4cute5tupleIJNS5_1CILi128EEES8_S8_EEELi128ENS_10bfloat16_tEfNS_4arch4Sm80ELb0ELb0ELb0ELb0ELb0ELb0ELb1ELb0EEENS1_21CollectiveEpilogueFwdIS9_NS6_IJNS7_ILi1EEESF_SF_EEESA_SC_Li256ELb0ELb1ELb0ELb0EEENS1_19SingleTileSchedulerILb0ELb0ELb1ELi128EEEEEEEEEvNT_6ParamsE,"ax",@progbits
	.sectioninfo	@"SHI_REGISTERS=255"
	.align	128
.text._ZN7cutlass13device_kernelIN5flash19enable_sm80_to_sm89INS1_16FlashAttnFwdSm80INS1_25CollectiveMainloopFwdSm80ILi8ELi1ELb1EN4cute5tupleIJNS5_1CILi128EEES8_S8_EEELi128ENS_10bfloat16_tEfNS_4arch4Sm80ELb0ELb0ELb0ELb0ELb0ELb0ELb1ELb0EEENS1_21CollectiveEpilogueFwdIS9_NS6_IJNS7_ILi1EEESF_SF_EEESA_SC_Li256ELb0ELb1ELb0ELb0EEENS1_19SingleTileSchedulerILb0ELb0ELb1ELi128EEEEEEEEEvNT_6ParamsE:
        .type           _ZN7cutlass13device_kernelIN5flash19enable_sm80_to_sm89INS1_16FlashAttnFwdSm80INS1_25CollectiveMainloopFwdSm80ILi8ELi1ELb1EN4cute5tupleIJNS5_1CILi128EEES8_S8_EEELi128ENS_10bfloat16_tEfNS_4arch4Sm80ELb0ELb0ELb0ELb0ELb0ELb0ELb1ELb0EEENS1_21CollectiveEpilogueFwdIS9_NS6_IJNS7_ILi1EEESF_SF_EEESA_SC_Li256ELb0ELb1ELb0ELb0EEENS1_19SingleTileSchedulerILb0ELb0ELb1ELi128EEEEEEEEEvNT_6ParamsE,@function
        .size           _ZN7cutlass13device_kernelIN5flash19enable_sm80_to_sm89INS1_16FlashAttnFwdSm80INS1_25CollectiveMainloopFwdSm80ILi8ELi1ELb1EN4cute5tupleIJNS5_1CILi128EEES8_S8_EEELi128ENS_10bfloat16_tEfNS_4arch4Sm80ELb0ELb0ELb0ELb0ELb0ELb0ELb1ELb0EEENS1_21CollectiveEpilogueFwdIS9_NS6_IJNS7_ILi1EEESF_SF_EEESA_SC_Li256ELb0ELb1ELb0ELb0EEENS1_19SingleTileSchedulerILb0ELb0ELb1ELi128EEEEEEEEEvNT_6ParamsE,(.L_x_3786 - _ZN7cutlass13device_kernelIN5flash19enable_sm80_to_sm89INS1_16FlashAttnFwdSm80INS1_25CollectiveMainloopFwdSm80ILi8ELi1ELb1EN4cute5tupleIJNS5_1CILi128EEES8_S8_EEELi128ENS_10bfloat16_tEfNS_4arch4Sm80ELb0ELb0ELb0ELb0ELb0ELb0ELb1ELb0EEENS1_21CollectiveEpilogueFwdIS9_NS6_IJNS7_ILi1EEESF_SF_EEESA_SC_Li256ELb0ELb1ELb0ELb0EEENS1_19SingleTileSchedulerILb0ELb0ELb1ELi128EEEEEEEEEvNT_6ParamsE)
        .other          _ZN7cutlass13device_kernelIN5flash19enable_sm80_to_sm89INS1_16FlashAttnFwdSm80INS1_25CollectiveMainloopFwdSm80ILi8ELi1ELb1EN4cute5tupleIJNS5_1CILi128EEES8_S8_EEELi128ENS_10bfloat16_tEfNS_4arch4Sm80ELb0ELb0ELb0ELb0ELb0ELb0ELb1ELb0EEENS1_21CollectiveEpilogueFwdIS9_NS6_IJNS7_ILi1EEESF_SF_EEESA_SC_Li256ELb0ELb1ELb0ELb0EEENS1_19SingleTileSchedulerILb0ELb0ELb1ELi128EEEEEEEEEvNT_6ParamsE,@"STO_CUDA_ENTRY STV_DEFAULT"
_ZN7cutlass13device_kernelIN5flash19enable_sm80_to_sm89INS1_16FlashAttnFwdSm80INS1_25CollectiveMainloopFwdSm80ILi8ELi1ELb1EN4cute5tupleIJNS5_1CILi128EEES8_S8_EEELi128ENS_10bfloat16_tEfNS_4arch4Sm80ELb0ELb0ELb0ELb0ELb0ELb0ELb1ELb0EEENS1_21CollectiveEpilogueFwdIS9_NS6_IJNS7_ILi1EEESF_SF_EEESA_SC_Li256ELb0ELb1ELb0ELb0EEENS1_19SingleTileSchedulerILb0ELb0ELb1ELi128EEEEEEEEEvNT_6ParamsE:
        /* <DEDUP_REMOVED lines=53> */
[----:B------:R1:W-:Y:S01]  /*0350*/  STL [R1], R9 ;  /* 0x0000000901007387 */ /* 0x0003e20000100800 */
        /* <DEDUP_REMOVED lines=26> */
[----:B-1----:R-:W-:-:S02]  /*0500*/  LEA.HI R9, R27, R116, RZ, 0x6 ;  /* 0x000000741b097211 */ /* 0x002fc400078f30ff */
        /* <DEDUP_REMOVED lines=37> */
[----:B------:R4:W-:Y:S02]  /*0760*/  SHFL.IDX PT, R17, R0, 0x3, 0x181f ;  /* 0x00781f0000117f89 */ /* 0x0009e400000e0000 */
[----:B-1----:R-:W-:-:S04]  /*0770*/  @!P6 IMAD.WIDE R18, R13, 0x2, R2 ;  /* 0x000000020d12e825 */ /* 0x002fc800078e0202 */
        /* <DEDUP_REMOVED lines=47> */
[----:B------:R-:W-:-:S02]  /*0a70*/  IMAD.U32 R7, RZ, RZ, UR6 ;  /* 0x00000006ff077e24 */ /* 0x000fc4000f8e00ff */
[----:B------:R-:W-:Y:S01]  /*0a80*/  IMAD.U32 R6, RZ, RZ, UR7 ;  /* 0x00000007ff067e24 */ /* 0x000fe2000f8e00ff */
[----:B--2---:R-:W-:Y:S01]  /*0a90*/  LOP3.LUT R18, R3, R0, RZ, 0x3c, !PT ;  /* 0x0000000003127212 */ /* 0x004fe200078e3cff */
[----:B------:R-:W-:Y:S01]  /*0aa0*/  IMAD.WIDE.U32 R2, R2, UR10, R242 ;  /* 0x0000000a02027c25 */ /* 0x000fe2000f8e00f2 */
[----:B------:R-:W-:Y:S01]  /*0ab0*/  LOP3.LUT R0, R25, 0xfffffff0, RZ, 0xc0, !PT ;  /* 0xfffffff019007812 */ /* 0x000fe200078ec0ff */
[----:B------:R-:W-:-:S03]  /*0ac0*/  VOTEU.ANY UP0, P2 ;  /* 0x00000000003f7886 */ /* 0x000fc60001000100 */
[----:B------:R-:W-:Y:S01]  /*0ad0*/  IADD3 R3, R3, UR4, RZ ;  /* 0x0000000403037c10 */ /* 0x000fe2000fffe0ff */
[----:B------:R-:W-:Y:S01]  /*0ae0*/  IMAD.IADD R0, R116, 0x1, -R0 ;  /* 0x0000000174007824 */ /* 0x000fe200078e0a00 */
[C---:B------:R-:W-:Y:S01]  /*0af0*/  @P6 LEA R10, P0, R2.reuse, c[0x0][0x1c8], 0x1 ;  /* 0x00007200020a6a11 */ /* 0x040fe200078008ff */
[----:B------:R-:W-:Y:S02]  /*0b00*/  @UP0 UIMAD UR4, UR7, 0x60, URZ ;  /* 0x00000060070408a4 */ /* 0x000fe4000f8e023f */
[----:B------:R-:W-:Y:S01]  /*0b10*/  UISETP.GE.AND UP0, UPT, UR8, 0x1, UPT ;  /* 0x000000010800788c */ /* 0x000fe2000bf06270 */
[----:B------:R-:W-:Y:S02]  /*0b20*/  @P6 LEA.HI.X R11, R2, c[0x0][0x1cc], R3, 0x1, P0 ;  /* 0x00007300020b6a11 */ /* 0x000fe400000f0c03 */
[----:B------:R-:W-:Y:S01]  /*0b30*/  SHF.R.S32.HI R15, RZ, 0x1f, R0 ;  /* 0x0000001fff0f7819 */ /* 0x000fe20000011400 */
[----:B-1----:R-:W-:Y:S01]  /*0b40*/  IMAD.U32 R4, RZ, RZ, UR6 ;  /* 0x00000006ff047e24 */ /* 0x002fe2000f8e00ff */
[----:B------:R-:W-:-:S02]  /*0b50*/  @!P1 SHF.R.S32.HI R5, RZ, 0x1f, R240 ;  /* 0x0000001fff059819 */ /* 0x000fc400000114f0 */
[----:B------:R-:W-:Y:S02]  /*0b60*/  LEA.HI R15, R15, R0, RZ, 0x3 ;  /* 0x000000000f0f7211 */ /* 0x000fe400078f18ff */
[----:B------:R-:W-:Y:S02]  /*0b70*/  @P5 LEA R4, P0, R4, R2, 0x5 ;  /* 0x0000000204045211 */ /* 0x000fe400078028ff */
[----:B------:R-:W-:Y:S02]  /*0b80*/  LOP3.LUT R12, R15, 0xfffffff8, RZ, 0xc0, !PT ;  /* 0xfffffff80f0c7812 */ /* 0x000fe400078ec0ff */
[----:B------:R-:W-:Y:S02]  /*0b90*/  @P5 LEA.HI.X R6, R7, R3, R6, 0x5, P0 ;  /* 0x0000000307065211 */ /* 0x000fe400000f2c06 */
[----:B------:R-:W-:Y:S01]  /*0ba0*/  @P5 LEA R8, P0, R4, c[0x0][0x1c8], 0x1 ;  /* 0x0000720004085a11 */ /* 0x000fe200078008ff */
[----:B------:R-:W-:Y:S01]  /*0bb0*/  IMAD.IADD R14, R0, 0x1, -R12 ;  /* 0x00000001000e7824 */ /* 0x000fe200078e0a0c */
[----:B------:R-:W-:Y:S01]  /*0bc0*/  @!P1 LEA.HI R5, R5, R240, RZ, 0x3 ;  /* 0x000000f005059211 */ /* 0x000fe200078f18ff */
[----:B------:R-:W-:Y:S01]  /*0bd0*/  IMAD.U32 R12, RZ, RZ, UR6 ;  /* 0x00000006ff0c7e24 */ /* 0x000fe2000f8e00ff */
[----:B------:R-:W-:-:S02]  /*0be0*/  @P5 LEA.HI.X R9, R4, c[0x0][0x1cc], R6, 0x1, P0 ;  /* 0x0000730004095a11 */ /* 0x000fc400000f0c06 */
[----:B------:R-:W-:Y:S02]  /*0bf0*/  @P4 IADD3 R7, P0, R2, UR20, RZ ;  /* 0x0000001402074c10 */ /* 0x000fe4000ff1e0ff */
[----:B------:R-:W-:Y:S02]  /*0c00*/  @!P1 LOP3.LUT R5, R5, 0xfffffff8, RZ, 0xc0, !PT ;  /* 0xfffffff805059812 */ /* 0x000fe400078ec0ff */
        /* <DEDUP_REMOVED lines=58> */
[----:B------:R-:W-:Y:S01]  /*0fb0*/  IADD3 R219, R210, 0x3800, RZ ;  /* 0x00003800d2db7810 */ /* 0x000fe20007ffe0ff */
[----:B------:R-:W-:Y:S01]  /*0fc0*/  IMAD R184, R184, 0x400, R4 ;  /* 0x00000400b8b87824 */ /* 0x000fe200078e0204 */
[----:B------:R-:W-:Y:S01]  /*0fd0*/  SEL R5, R5, 0xfffffff0, !P1 ;  /* 0xfffffff005057807 */ /* 0x000fe20004800000 */
[C---:B------:R-:W-:Y:S01]  /*0fe0*/  IMAD R6, R23.reuse, c[0x0][0x20c], R2 ;  /* 0x0000830017067a24 */ /* 0x040fe200078e0202 */
[----:B------:R-:W-:Y:S01]  /*0ff0*/  BAR.SYNC.DEFER_BLOCKING 0x0 ;  /* 0x0000000000007b1d */ /* 0x000fe20000010000 */
[----:B------:R-:W-:Y:S01]  /*1000*/  IMAD.SHL.U32 R184, R184, 0x2, RZ ;  /* 0x00000002b8b87824 */ /* 0x000fe200078e00ff */
[----:B------:R-:W-:Y:S01]  /*1010*/  PLOP3.LUT P1, PT, PT, PT, UP0, 0x80, 0x0 ;  /* 0x000000000000781c */ /* 0x000fe20003f2f008 */
[----:B------:R-:W-:-:S04]  /*1020*/  IMAD.WIDE.U32 R2, R23, c[0x0][0x208], R238 ;  /* 0x0000820017027a25 */ /* 0x000fc800078e00ee */
[--C-:B------:R-:W-:Y:S02]  /*1030*/  IMAD R188, R5, 0x2, R184.reuse ;  /* 0x0000000205bc7824 */ /* 0x100fe400078e02b8 */
[C---:B------:R-:W-:Y:S02]  /*1040*/  IMAD R196, R0.reuse, 0x2, R184 ;  /* 0x0000000200c47824 */ /* 0x040fe400078e02b8 */
[----:B------:R-:W-:Y:S02]  /*1050*/  IMAD R200, R0, 0x2, R188 ;  /* 0x0000000200c87824 */ /* 0x000fe400078e02bc */
[----:B------:R-:W-:Y:S02]  /*1060*/  IMAD.IADD R3, R3, 0x1, R6 ;  /* 0x0000000103037824 */ /* 0x000fe400078e0206 */
[----:B------:R-:W-:Y:S02]  /*1070*/  IMAD R6, R33, c[0x0][0x210], RZ ;  /* 0x0000840021067a24 */ /* 0x000fe400078e02ff */
[----:B------:R-:W-:-:S04]  /*1080*/  IMAD.WIDE.U32 R2, R32, c[0x0][0x210], R2 ;  /* 0x0000840020027a25 */ /* 0x000fc800078e0002 */
[----:B------:R-:W-:Y:S02]  /*1090*/  IMAD R6, R32, c[0x0][0x214], R6 ;  /* 0x0000850020067a24 */ /* 0x000fe400078e0206 */
[----:B------:R-:W-:Y:S01]  /*10a0*/  IMAD.IADD R116, R116, 0x1, -R7 ;  /* 0x0000000174747824 */ /* 0x000fe200078e0a07 */
[----:B------:R1:W2:Y:S01]  /*10b0*/  LDSM.16.M88.4 R136, [R184+0x100] ;  /* 0x00010000b888783b */ /* 0x0002a20000000200 */
[----:B------:R-:W-:Y:S02]  /*10c0*/  IMAD.IADD R3, R3, 0x1, R6 ;  /* 0x0000000103037824 */ /* 0x000fe400078e0206 */
[----:B------:R-:W-:Y:S01]  /*10d0*/  IMAD R6, R21, c[0x0][0x218], RZ ;  /* 0x0000860015067a24 */ /* 0x000fe200078e02ff */
[----:B------:R1:W3:Y:S01]  /*10e0*/  LDSM.16.M88.4 R140, [R188+0x100] ;  /* 0x00010000bc8c783b */ /* 0x0002e20000000200 */
[----:B------:R-:W-:-:S03]  /*10f0*/  IMAD.WIDE.U32 R244, R20, c[0x0][0x218], R2 ;  /* 0x0000860014f47a25 */ /* 0x000fc600078e0002 */
[----:B------:R1:W4:Y:S01]  /*1100*/  LDSM.16.M88.4 R176, [R196+0x100] ;  /* 0x00010000c4b0783b */ /* 0x0003220000000200 */
[----:B------:R-:W-:-:S03]  /*1110*/  IMAD R6, R20, c[0x0][0x21c], R6 ;  /* 0x0000870014067a24 */ /* 0x000fc600078e0206 */
[----:B------:R1:W1:Y:S01]  /*1120*/  LDSM.16.M88.4 R180, [R200+0x100] ;  /* 0x00010000c8b4783b */ /* 0x0002620000000200 */
[----:B------:R-:W-:-:S03]  /*1130*/  IMAD.IADD R241, R245, 0x1, R6 ;  /* 0x00000001f5f17824 */ /* 0x000fc600078e0206 */
[----:B------:R-:W1:Y:S04]  /*1140*/  LDSM.16.M88.4 R184, [R184+0x4100] ;  /* 0x00410000b8b8783b */ /* 0x000e680000000200 */
[----:B------:R-:W1:Y:S04]  /*1150*/  LDSM.16.M88.4 R188, [R188+0x4100] ;  /* 0x00410000bcbc783b */ /* 0x000e680000000200 */
[----:B------:R-:W1:Y:S04]  /*1160*/  LDSM.16.M88.4 R196, [R196+0x4100] ;  /* 0x00410000c4c4783b */ /* 0x000e680000000200 */
[----:B------:R-:W1:Y:S04]  /*1170*/  LDSM.16.M88.4 R200, [R200+0x4100] ;  /* 0x00410000c8c8783b */ /* 0x000e680000000200 */
[----:B------:R-:W-:Y:S06]  /*1180*/  BAR.SYNC.DEFER_BLOCKING 0x0 ;  /* 0x0000000000007b1d */ /* 0x000fec0000010000 */
        /* <DEDUP_REMOVED lines=19> */
[----:B--234-:R-:W-:Y:S01]  /*12c0*/  ULDC.64 UR4, c[0x0][0x208] ;  /* 0x0000820000047ab9 */ /* 0x01cfe20000000a00 */
        /* <DEDUP_REMOVED lines=21> */
[----:B------:R-:W-:Y:S01]  /*1420*/  IADD3 R8, P5, R6, UR16, RZ ;  /* 0x0000001006087c10 */ /* 0x000fe2000ffbe0ff */
        /* <DEDUP_REMOVED lines=26> */
.L_x_1934:
[C---:B-1234-:R-:W-:Y:S01]  /*15d0*/  HMMA.16816.F32.BF16 R44, R136.reuse, R36, RZ ;  /* 0x00000024882c723c */ /* 0x05efe200000418ff */
[----:B------:R-:W-:Y:S01]  /*15e0*/  IMAD.MOV.U32 R2, RZ, RZ, 0x40 ;  /* 0x00000040ff027424 */ /* 0x000fe200078e00ff */
[----:B------:R-:W-:Y:S01]  /*15f0*/  LOP3.LUT P1, RZ, R40, 0x4, RZ, 0xc0, !PT ;  /* 0x0000000428ff7812 */ /* 0x000fe2000782c0ff */
[----:B------:R-:W0:Y:S01]  /*1600*/  LDGDEPBAR ;  /* 0x00000000000079af */ /* 0x000e220000000000 */
[----:B------:R-:W-:Y:S01]  /*1610*/  UISETP.GE.AND UP0, UPT, UR8, 0x81, UPT ;  /* 0x000000810800788c */ /* 0x000fe2000bf06270 */
[----:B------:R-:W-:Y:S02]  /*1620*/  IADD3 R218, R210, 0x4000, RZ ;  /* 0x00004000d2da7810 */ /* 0x000fe40007ffe0ff */
[----:B------:R-:W-:Y:S01]  /*1630*/  SEL R2, R2, 0xffffffc0, !P1 ;  /* 0xffffffc002027807 */ /* 0x000fe20004800000 */
[C---:B------:R-:W-:Y:S01]  /*1640*/  HMMA.16816.F32.BF16 R32, R136.reuse, R28, RZ ;  /* 0x0000001c8820723c */ /* 0x040fe200000418ff */
[C---:B------:R-:W-:Y:S02]  /*1650*/  IADD3 R217, R210.reuse, 0x4800, RZ ;  /* 0x00004800d2d97810 */ /* 0x040fe40007ffe0ff */
[----:B------:R-:W-:Y:S01]  /*1660*/  PLOP3.LUT P1, PT, PT, PT, UP0, 0x80, 0x0 ;  /* 0x000000000000781c */ /* 0x000fe20003f2f008 */
[--C-:B------:R-:W-:Y:S01]  /*1670*/  IMAD.IADD R209, R119, 0x1, R2.reuse ;  /* 0x0000000177d17824 */ /* 0x100fe200078e0202 */
[C---:B------:R-:W-:Y:S01]  /*1680*/  IADD3 R216, R210.reuse, 0x5000, RZ ;  /* 0x00005000d2d87810 */ /* 0x040fe20007ffe0ff */
[C---:B------:R-:W-:Y:S01]  /*1690*/  IMAD.IADD R206, R210.reuse, 0x1, R2 ;  /* 0x00000001d2ce7824 */ /* 0x040fe200078e0202 */
[C---:B------:R-:W-:Y:S01]  /*16a0*/  IADD3 R215, R210.reuse, 0x5800, RZ ;  /* 0x00005800d2d77810 */ /* 0x040fe20007ffe0ff */
[----:B------:R-:W-:Y:S01]  /*16b0*/  HMMA.16816.F32.BF16 R36, R136, R38, RZ ;  /* 0x000000268824723c */ /* 0x000fe200000418ff */
[----:B------:R-:W-:-:S02]  /*16c0*/  IADD3 R214, R210, 0x6000, RZ ;  /* 0x00006000d2d67810 */ /* 0x000fc40007ffe0ff */
[C---:B------:R-:W-:Y:S02]  /*16d0*/  IADD3 R213, R210.reuse, 0x6800, RZ ;  /* 0x00006800d2d57810 */ /* 0x040fe40007ffe0ff */
[C---:B------:R-:W-:Y:S02]  /*16e0*/  IADD3 R212, R210.reuse, 0x7000, RZ ;  /* 0x00007000d2d47810 */ /* 0x040fe40007ffe0ff */
[----:B------:R-:W-:Y:S01]  /*16f0*/  IADD3 R211, R210, 0x7800, RZ ;  /* 0x00007800d2d37810 */ /* 0x000fe20007ffe0ff */
        /* <DEDUP_REMOVED lines=8> */
[C---:B------:R-:W-:Y:S08]  /*1780*/  HMMA.16816.F32.BF16 R96, R140.reuse, R64, R44 ;  /* 0x000000408c60723c */ /* 0x040ff0000004182c */
[C---:B------:R-:W-:Y:S01]  /*1790*/  HMMA.16816.F32.BF16 R88, R140.reuse, R66, R36 ;  /* 0x000000428c58723c */ /* 0x040fe20000041824 */
[----:B------:R-:W-:Y:S07]  /*17a0*/  LDSM.16.M88.4 R36, [R209+0x8900] ;  /* 0x00890000d124783b */ /* 0x000fee0000000200 */
[C---:B------:R-:W-:Y:S01]  /*17b0*/  HMMA.16816.F32.BF16 R84, R140.reuse, R60, R32 ;  /* 0x0000003c8c54723c */ /* 0x040fe20000041820 */
[----:B------:R-:W-:Y:S07]  /*17c0*/  LDSM.16.M88.4 R32, [R209+0x9100] ;  /* 0x00910000d120783b */ /* 0x000fee0000000200 */
[C---:B------:R-:W-:Y:S01]  /*17d0*/  HMMA.16816.F32.BF16 R80, R140.reuse, R62, R28 ;  /* 0x0000003e8c50723c */ /* 0x040fe2000004181c */
[----:B------:R-:W1:Y:S07]  /*17e0*/  LDSM.16.M88.4 R28, [R209+0x8100] ;  /* 0x00810000d11c783b */ /* 0x000e6e0000000200 */
[C---:B------:R-:W-:Y:S08]  /*17f0*/  HMMA.16816.F32.BF16 R76, R140.reuse, R72, R24 ;  /* 0x000000488c4c723c */ /* 0x040ff00000041818 */
[C---:B------:R-:W-:Y:S08]  /*1800*/  HMMA.16816.F32.BF16 R72, R140.reuse, R74, R20 ;  /* 0x0000004a8c48723c */ /* 0x040ff00000041814 */
[C---:B------:R-:W-:Y:S08]  /*1810*/  HMMA.16816.F32.BF16 R64, R140.reuse, R106, R12 ;  /* 0x0000006a8c40723c */ /* 0x040ff0000004180c */
[----:B------:R-:W-:Y:S08]  /*1820*/  HMMA.16816.F32.BF16 R60, R140, R120, R8 ;  /* 0x000000788c3c723c */ /* 0x000ff00000041808 */
[C---:B------:R-:W-:Y:S08]  /*1830*/  HMMA.16816.F32.BF16 R12, R136.reuse, R112, RZ ;  /* 0x00000070880c723c */ /* 0x040ff000000418ff */
[C---:B------:R-:W-:Y:S08]  /*1840*/  HMMA.16816.F32.BF16 R8, R136.reuse, R114, RZ ;  /* 0x000000728808723c */ /* 0x040ff000000418ff */
[C---:B------:R-:W-:Y:S08]  /*1850*/  HMMA.16816.F32.BF16 R20, R136.reuse, R126, RZ ;  /* 0x0000007e8814723c */ /* 0x040ff000000418ff */
[----:B------:R-:W-:Y:S08]  /*1860*/  HMMA.16816.F32.BF16 R24, R136, R124, RZ ;  /* 0x0000007c8818723c */ /* 0x000ff000000418ff */
[C---:B------:R-:W-:Y:S08]  /*1870*/  HMMA.16816.F32.BF16 R108, R140.reuse, R68, R52 ;  /* 0x000000448c6c723c */ /* 0x040ff00000041834 */
[C---:B------:R-:W-:Y:S08]  /*1880*/  HMMA.16816.F32.BF16 R100, R140.reuse, R70, R48 ;  /* 0x000000468c64723c */ /* 0x040ff00000041830 */
[----:B------:R-:W-:Y:S08]  /*1890*/  HMMA.16816.F32.BF16 R68, R140, R104, R16 ;  /* 0x000000688c44723c */ /* 0x000ff00000041810 */
[----:B------:R-:W-:Y:S08]  /*18a0*/  HMMA.16816.F32.BF16 R16, R136, R94, RZ ;  /* 0x0000005e8810723c */ /* 0x000ff000000418ff */
[C---:B------:R-:W-:Y:S01]  /*18b0*/  HMMA.16816.F32.BF16 R52, R140.reuse, R128, R12 ;  /* 0x000000808c34723c */ /* 0x040fe2000004180c */
[----:B------:R-:W-:Y:S07]  /*18c0*/  LDSM.16.M88.4 R12, [R209+0xa100] ;  /* 0x00a10000d10c783b */ /* 0x000fee0000000200 */
[C---:B------:R-:W-:Y:S01]  /*18d0*/  HMMA.16816.F32.BF16 R48, R140.reuse, R130, R8 ;  /* 0x000000828c30723c */ /* 0x040fe20000041808 */
[----:B------:R-:W2:Y:S07]  /*18e0*/  LDSM.16.M88.4 R8, [R209+0x9900] ;  /* 0x00990000d108783b */ /* 0x000eae0000000200 */
[C---:B------:R-:W-:Y:S01]  /*18f0*/  HMMA.16816.F32.BF16 R40, R140.reuse, R134, R20 ;  /* 0x000000868c28723c */ /* 0x040fe20000041814 */
[----:B------:R-:W3:Y:S07]  /*1900*/  LDSM.16.M88.4 R20, [R209+0xb100] ;  /* 0x00b10000d114783b */ /* 0x000eee0000000200 */
[C---:B------:R-:W-:Y:S01]  /*1910*/  HMMA.16816.F32.BF16 R44, R140.reuse, R132, R24 ;  /* 0x000000848c2c723c */ /* 0x040fe20000041818 */
[----:B------:R-:W4:Y:S07]  /*1920*/  LDSM.16.M88.4 R24, [R206] ;  /* 0x00000000ce18783b */ /* 0x000f2e0000000200 */
[----:B------:R-:W-:Y:S01]  /*1930*/  HMMA.16816.F32.BF16 R56, R140, R122, R16 ;  /* 0x0000007a8c38723c */ /* 0x000fe20000041810 */
[----:B------:R-:W5:Y:S07]  /*1940*/  LDSM.16.M88.4 R16, [R209+0xa900] ;  /* 0x00a90000d110783b */ /* 0x000f6e0000000200 */
[C---:B-1----:R-:W-:Y:S08]  /*1950*/  HMMA.16816.F32.BF16 R112, R176.reuse, R28, R108 ;  /* 0x0000001cb070723c */ /* 0x042ff0000004186c */
[C---:B------:R-:W-:Y:S01]  /*1960*/  HMMA.16816.F32.BF16 R104, R176.reuse, R30, R100 ;  /* 0x0000001eb068723c */ /* 0x040fe20000041864 */
[----:B------:R-:W1:Y:S07]  /*1970*/  LDSM.16.M88.4 R28, [R209+0xb900] ;  /* 0x00b90000d11c783b */ /* 0x000e6e0000000200 */
[C---:B------:R-:W-:Y:S08]  /*1980*/  HMMA.16816.F32.BF16 R108, R176.reuse, R36, R96 ;  /* 0x00000024b06c723c */ /* 0x040ff00000041860 */
[C---:B------:R-:W-:Y:S08]  /*1990*/  HMMA.16816.F32.BF16 R100, R176.reuse, R38, R88 ;  /* 0x00000026b064723c */ /* 0x040ff00000041858 */
[C---:B------:R-:W-:Y:S08]  /*19a0*/  HMMA.16816.F32.BF16 R92, R176.reuse, R32, R84 ;  /* 0x00000020b05c723c */ /* 0x040ff00000041854 */
[C---:B------:R-:W-:Y:S08]  /*19b0*/  HMMA.16816.F32.BF16 R96, R176.reuse, R34, R80 ;  /* 0x00000022b060723c */ /* 0x040ff00000041850 */
[C---:B--2---:R-:W-:Y:S08]  /*19c0*/  HMMA.16816.F32.BF16 R36, R176.reuse, R8, R76 ;  /* 0x00000008b024723c */ /* 0x044ff0000004184c */
[C---:B------:R-:W-:Y:S01]  /*19d0*/  HMMA.16816.F32.BF16 R32, R176.reuse, R10, R72 ;  /* 0x0000000ab020723c */ /* 0x040fe20000041848 */
[----:B------:R-:W2:Y:S07]  /*19e0*/  LDSM.16.M88.4 R8, [R206+0x800] ;  /* 0x00080000ce08783b */ /* 0x000eae0000000200 */
[C---:B------:R-:W-:Y:S08]  /*19f0*/  HMMA.16816.F32.BF16 R84, R176.reuse, R14, R64 ;  /* 0x0000000eb054723c */ /* 0x040ff00000041840 */
[----:B---3--:R-:W-:Y:S08]  /*1a00*/  HMMA.16816.F32.BF16 R120, R176, R20, R52 ;  /* 0x00000014b078723c */ /* 0x008ff00000041834 */
[C---:B----4-:R-:W-:Y:S08]  /*1a10*/  HMMA.16816.F32.BF16 R64, R180.reuse, R24, R112 ;  /* 0x00000018b440723c */ /* 0x050ff00000041870 */
[----:B------:R-:W-:Y:S01]  /*1a20*/  HMMA.16816.F32.BF16 R52, R180, R26, R104 ;  /* 0x0000001ab434723c */ /* 0x000fe20000041868 */
[----:B------:R-:W3:Y:S07]  /*1a30*/  LDSM.16.M88.4 R24, [R206+0x2800] ;  /* 0x00280000ce18783b */ /* 0x000eee0000000200 */
[C---:B------:R-:W-:Y:S01]  /*1a40*/  HMMA.16816.F32.BF16 R72, R176.reuse, R22, R48 ;  /* 0x00000016b048723c */ /* 0x040fe20000041830 */
[----:B------:R-:W4:Y:S07]  /*1a50*/  LDSM.16.M88.4 R20, [R206+0x1800] ;  /* 0x00180000ce14783b */ /* 0x000f2e0000000200 */
[C---:B-----5:R-:W-:Y:S08]  /*1a60*/  HMMA.16816.F32.BF16 R80, R176.reuse, R16, R60 ;  /* 0x00000010b050723c */ /* 0x060ff0000004183c */
[C---:B------:R-:W-:Y:S01]  /*1a70*/  HMMA.16816.F32.BF16 R76, R176.reuse, R18, R56 ;  /* 0x00000012b04c723c */ /* 0x040fe20000041838 */
[----:B------:R-:W5:Y:S07]  /*1a80*/  LDSM.16.M88.4 R16, [R206+0x1000] ;  /* 0x00100000ce10783b */ /* 0x000f6e0000000200 */
[C---:B------:R-:W-:Y:S01]  /*1a90*/  HMMA.16816.F32.BF16 R88, R176.reuse, R12, R68 ;  /* 0x0000000cb058723c */ /* 0x040fe20000041844 */
[----:B------:R-:W-:Y:S07]  /*1aa0*/  LDSM.16.M88.4 R12, [R206+0x3000] ;  /* 0x00300000ce0c783b */ /* 0x000fee0000000200 */
[C---:B-1----:R-:W-:Y:S08]  /*1ab0*/  HMMA.16816.F32.BF16 R68, R176.reuse, R28, R44 ;  /* 0x0000001cb044723c */ /* 0x042ff0000004182c */
[----:B------:R-:W-:Y:S01]  /*1ac0*/  HMMA.16816.F32.BF16 R56, R176, R30, R40 ;  /* 0x0000001eb038723c */ /* 0x000fe20000041828 */
[----:B------:R-:W1:Y:S07]  /*1ad0*/  LDSM.16.M88.4 R28, [R206+0x2000] ;  /* 0x00200000ce1c783b */ /* 0x000e6e0000000200 */
[C---:B--2---:R-:W-:Y:S08]  /*1ae0*/  HMMA.16816.F32.BF16 R60, R180.reuse, R8, R108 ;  /* 0x00000008b43c723c */ /* 0x044ff0000004186c */
[C---:B------:R-:W-:Y:S01]  /*1af0*/  HMMA.16816.F32.BF16 R48, R180.reuse, R10, R100 ;  /* 0x0000000ab430723c */ /* 0x040fe20000041864 */
[----:B------:R-:W2:Y:S07]  /*1b00*/  LDSM.16.M88.4 R8, [R206+0x3800] ;  /* 0x00380000ce08783b */ /* 0x000eae0000000200 */
[C---:B---3--:R-:W-:Y:S08]  /*1b10*/  HMMA.16816.F32.BF16 R100, R180.reuse, R24, R80 ;  /* 0x00000018b464723c */ /* 0x048ff00000041850 */
[C---:B------:R-:W-:Y:S01]  /*1b20*/  HMMA.16816.F32.BF16 R108, R180.reuse, R26, R76 ;  /* 0x0000001ab46c723c */ /* 0x040fe2000004184c */
[----:B------:R-:W3:Y:S04]  /*1b30*/  LDSM.16.M88.4 R24, [R119+0xd100] ;  /* 0x00d100007718783b */ /* 0x000ee80000000200 */
[----:B------:R-:W-:Y:S03]  /*1b40*/  LDSM.16.M88.4 R76, [R119+0xf100] ;  /* 0x00f10000774c783b */ /* 0x000fe60000000200 */
[C---:B----4-:R-:W-:Y:S08]  /*1b50*/  HMMA.16816.F32.BF16 R36, R180.reuse, R20, R36 ;  /* 0x00000014b424723c */ /* 0x050ff00000041824 */
[C---:B------:R-:W-:Y:S01]  /*1b60*/  HMMA.16816.F32.BF16 R32, R180.reuse, R22, R32 ;  /* 0x00000016b420723c */ /* 0x040fe20000041820 */
[----:B------:R-:W4:Y:S07]  /*1b70*/  LDSM.16.M88.4 R20, [R119+0xc100] ;  /* 0x00c100007714783b */ /* 0x000f2e0000000200 */
[C---:B-----5:R-:W-:Y:S08]  /*1b80*/  HMMA.16816.F32.BF16 R44, R180.reuse, R16, R92 ;  /* 0x00000010b42c723c */ /* 0x060ff0000004185c */
[C---:B------:R-:W-:Y:S01]  /*1b90*/  HMMA.16816.F32.BF16 R40, R180.reuse, R18, R96 ;  /* 0x00000012b428723c */ /* 0x040fe20000041860 */
[----:B------:R-:W5:Y:S07]  /*1ba0*/  LDSM.16.M88.4 R16, [R119+0xd900] ;  /* 0x00d900007710783b */ /* 0x000f6e0000000200 */
[C---:B-1----:R-:W-:Y:S08]  /*1bb0*/  HMMA.16816.F32.BF16 R104, R180.reuse, R28, R88 ;  /* 0x0000001cb468723c */ /* 0x042ff00000041858 */
[C---:B------:R-:W-:Y:S01]  /*1bc0*/  HMMA.16816.F32.BF16 R112, R180.reuse, R30, R84 ;  /* 0x0000001eb470723c */ /* 0x040fe20000041854 */
[----:B------:R-:W1:Y:S07]  /*1bd0*/  LDSM.16.M88.4 R28, [R119+0xc900] ;  /* 0x00c90000771c783b */ /* 0x000e6e0000000200 */
[C---:B------:R-:W-:Y:S08]  /*1be0*/  HMMA.16816.F32.BF16 R148, R180.reuse, R12, R120 ;  /* 0x0000000cb494723c */ /* 0x040ff00000041878 */
[C---:B------:R-:W-:Y:S01]  /*1bf0*/  HMMA.16816.F32.BF16 R144, R180.reuse, R14, R72 ;  /* 0x0000000eb490723c */ /* 0x040fe20000041848 */
[----:B------:R-:W1:Y:S04]  /*1c00*/  LDSM.16.M88.4 R12, [R119+0xe100] ;  /* 0x00e10000770c783b */ /* 0x000e680000000200 */
[----:B------:R-:W-:Y:S03]  /*1c10*/  LDSM.16.M88.4 R72, [R210+0x4000] ;  /* 0x00400000d248783b */ /* 0x000fe60000000200 */
[C---:B--2---:R-:W-:Y:S01]  /*1c20*/  HMMA.16816.F32.BF16 R132, R180.reuse, R8, R68 ;  /* 0x00000008b484723c */ /* 0x044fe20000041844 */
[----:B------:R-:W-:Y:S07]  /*1c30*/  LDSM.16.M88.4 R68, [R210+0x4800] ;  /* 0x00480000d244783b */ /* 0x000fee0000000200 */
[----:B------:R-:W-:Y:S01]  /*1c40*/  HMMA.16816.F32.BF16 R128, R180, R10, R56 ;  /* 0x0000000ab480723c */ /* 0x000fe20000041838 */
[----:B------:R-:W2:Y:S04]  /*1c50*/  LDSM.16.M88.4 R8, [R119+0xe900] ;  /* 0x00e900007708783b */ /* 0x000ea80000000200 */
[----:B------:R-:W-:Y:S03]  /*1c60*/  LDSM.16.M88.4 R56, [R210+0x5800] ;  /* 0x00580000d238783b */ /* 0x000fe60000000200 */
[C---:B---3--:R-:W-:Y:S01]  /*1c70*/  HMMA.16816.F32.BF16 R88, R184.reuse, R24, R44 ;  /* 0x00000018b858723c */ /* 0x048fe2000004182c */
[----:B------:R-:W3:Y:S07]  /*1c80*/  LDSM.16.M88.4 R44, [R119+0xf900] ;  /* 0x00f90000772c783b */ /* 0x000eee0000000200 */
[C---:B----4-:R-:W-:Y:S01]  /*1c90*/  HMMA.16816.F32.BF16 R124, R184.reuse, R20, R64 ;  /* 0x00000014b87c723c */ /* 0x050fe20000041840 */
[----:B------:R-:W4:Y:S07]  /*1ca0*/  LDSM.16.M88.4 R64, [R210+0x5000] ;  /* 0x00500000d240783b */ /* 0x000f2e0000000200 */
[C---:B------:R-:W-:Y:S01]  /*1cb0*/  HMMA.16816.F32.BF16 R84, R184.reuse, R26, R40 ;  /* 0x0000001ab854723c */ /* 0x040fe20000041828 */
[----:B------:R-:W2:Y:S04]  /*1cc0*/  LDSM.16.M88.4 R24, [R210+0x7000] ;  /* 0x00700000d218783b */ /* 0x000ea80000000200 */
[----:B------:R-:W-:Y:S03]  /*1cd0*/  LDSM.16.M88.4 R40, [R210+0x6000] ;  /* 0x00600000d228783b */ /* 0x000fe60000000200 */
[C---:B-----5:R-:W-:Y:S01]  /*1ce0*/  HMMA.16816.F32.BF16 R80, R184.reuse, R16, R36 ;  /* 0x00000010b850723c */ /* 0x060fe20000041824 */
[----:B------:R-:W5:Y:S07]  /*1cf0*/  LDSM.16.M88.4 R36, [R210+0x7800] ;  /* 0x00780000d224783b */ /* 0x000f6e0000000200 */
[C---:B------:R-:W-:Y:S08]  /*1d00*/  HMMA.16816.F32.BF16 R120, R184.reuse, R22, R52 ;  /* 0x00000016b878723c */ /* 0x040ff00000041834 */
[C---:B-1----:R-:W-:Y:S08]  /*1d10*/  HMMA.16816.F32.BF16 R96, R184.reuse, R28, R60 ;  /* 0x0000001cb860723c */ /* 0x042ff0000004183c */
[C---:B------:R-:W-:Y:S01]  /*1d20*/  HMMA.16816.F32.BF16 R92, R184.reuse, R30, R48 ;  /* 0x0000001eb85c723c */ /* 0x040fe20000041830 */
[----:B------:R-:W1:Y:S07]  /*1d30*/  LDSM.16.M88.4 R28, [R210+0x6800] ;  /* 0x00680000d21c783b */ /* 0x000e6e0000000200 */
[C---:B------:R-:W-:Y:S08]  /*1d40*/  HMMA.16816.F32.BF16 R60, R184.reuse, R18, R32 ;  /* 0x00000012b83c723c */ /* 0x040ff00000041820 */
[C---:B------:R-:W-:Y:S08]  /*1d50*/  HMMA.16816.F32.BF16 R52, R184.reuse, R12, R104 ;  /* 0x0000000cb834723c */ /* 0x040ff00000041868 */
[C---:B------:R-:W-:Y:S08]  /*1d60*/  HMMA.16816.F32.BF16 R48, R184.reuse, R14, R112 ;  /* 0x0000000eb830723c */ /* 0x040ff00000041870 */
[C---:B--2---:R-:W-:Y:S08]  /*1d70*/  HMMA.16816.F32.BF16 R32, R184.reuse, R8, R100 ;  /* 0x00000008b820723c */ /* 0x044ff00000041864 */
[C---:B------:R-:W-:Y:S08]  /*1d80*/  HMMA.16816.F32.BF16 R20, R184.reuse, R10, R108 ;  /* 0x0000000ab814723c */ /* 0x040ff0000004186c */
[C---:B------:R-:W-:Y:S01]  /*1d90*/  HMMA.16816.F32.BF16 R16, R184.reuse, R76, R148 ;  /* 0x0000004cb810723c */ /* 0x040fe20000041894 */
[----:B------:R-:W2:Y:S07]  /*1da0*/  LDSM.16.M88.4 R148, [R209+0xc100] ;  /* 0x00c10000d194783b */ /* 0x000eae0000000200 */
[C---:B------:R-:W-:Y:S08]  /*1db0*/  HMMA.16816.F32.BF16 R12, R184.reuse, R78, R144 ;  /* 0x0000004eb80c723c */ /* 0x040ff00000041890 */
[----:B---3--:R-:W-:Y:S08]  /*1dc0*/  HMMA.16816.F32.BF16 R8, R184, R44, R132 ;  /* 0x0000002cb808723c */ /* 0x008ff00000041884 */
[C---:B------:R-:W-:Y:S08]  /*1dd0*/  HMMA.16816.F32.BF16 R76, R188.reuse, R72, R124 ;  /* 0x00000048bc4c723c */ /* 0x040ff0000004187c */
[C---:B------:R-:W-:Y:S01]  /*1de0*/  HMMA.16816.F32.BF16 R112, R188.reuse, R74, R120 ;  /* 0x0000004abc70723c */ /* 0x040fe20000041878 */
[----:B------:R-:W3:Y:S07]  /*1df0*/  LDSM.16.M88.4 R72, [R209+0xc900] ;  /* 0x00c90000d148783b */ /* 0x000eee0000000200 */
[----:B----4-:R-:W-:Y:S01]  /*1e00*/  HMMA.16816.F32.BF16 R144, R188, R66, R84 ;  /* 0x00000042bc90723c */ /* 0x010fe20000041854 */
[----:B------:R-:W4:Y:S07]  /*1e10*/  LDSM.16.M88.4 R84, [R209+0xd100] ;  /* 0x00d10000d154783b */ /* 0x000f2e0000000200 */
[----:B------:R-:W-:Y:S08]  /*1e20*/  HMMA.16816.F32.BF16 R44, R184, R46, R128 ;  /* 0x0000002eb82c723c */ /* 0x000ff00000041880 */
[C---:B------:R-:W-:Y:S08]  /*1e30*/  HMMA.16816.F32.BF16 R124, R188.reuse, R68, R96 ;  /* 0x00000044bc7c723c */ /* 0x040ff00000041860 */
[C---:B------:R-:W-:Y:S08]  /*1e40*/  HMMA.16816.F32.BF16 R132, R188.reuse, R56, R80 ;  /* 0x00000038bc84723c */ /* 0x040ff00000041850 */
[C---:B------:R-:W-:Y:S01]  /*1e50*/  HMMA.16816.F32.BF16 R96, R188.reuse, R24, R16 ;  /* 0x00000018bc60723c */ /* 0x040fe20000041810 */
[----:B------:R-:W2:Y:S07]  /*1e60*/  LDSM.16.M88.4 R16, [R209+0xe100] ;  /* 0x00e10000d110783b */ /* 0x000eae0000000200 */
[C---:B------:R-:W-:Y:S01]  /*1e70*/  HMMA.16816.F32.BF16 R80, R188.reuse, R26, R12 ;  /* 0x0000001abc50723c */ /* 0x040fe2000004180c */
[----:B------:R-:W2:Y:S07]  /*1e80*/  LDSM.16.M88.4 R12, [R209+0xe900] ;  /* 0x00e90000d10c783b */ /* 0x000eae0000000200 */
[C---:B-----5:R-:W-:Y:S01]  /*1e90*/  HMMA.16816.F32.BF16 R24, R188.reuse, R36, R8 ;  /* 0x00000024bc18723c */ /* 0x060fe20000041808 */
[----:B------:R-:W5:Y:S07]  /*1ea0*/  LDSM.16.M88.4 R8, [R209+0xf100] ;  /* 0x00f10000d108783b */ /* 0x000f6e0000000200 */
[C---:B------:R-:W-:Y:S01]  /*1eb0*/  HMMA.16816.F32.BF16 R108, R188.reuse, R70, R92 ;  /* 0x00000046bc6c723c */ /* 0x040fe2000004185c */
[----:B------:R-:W-:Y:S07]  /*1ec0*/  LDSM.16.M88.4 R68, [R206+0x4000] ;  /* 0x00400000ce44783b */ /* 0x000fee0000000200 */
[C---:B------:R-:W-:Y:S01]  /*1ed0*/  HMMA.16816.F32.BF16 R88, R188.reuse, R64, R88 ;  /* 0x00000040bc58723c */ /* 0x040fe20000041858 */
[----:B------:R-:W-:Y:S07]  /*1ee0*/  LDSM.16.M88.4 R64, [R206+0x4800] ;  /* 0x00480000ce40783b */ /* 0x000fee0000000200 */
[C---:B-1----:R-:W-:Y:S08]  /*1ef0*/  HMMA.16816.F32.BF16 R100, R188.reuse, R28, R32 ;  /* 0x0000001cbc64723c */ /* 0x042ff00000041820 */
[C---:B------:R-:W-:Y:S01]  /*1f00*/  HMMA.16816.F32.BF16 R104, R188.reuse, R30, R20 ;  /* 0x0000001ebc68723c */ /* 0x040fe20000041814 */
[----:B------:R-:W1:Y:S04]  /*1f10*/  LDSM.16.M88.4 R20, [R209+0xd900] ;  /* 0x00d90000d114783b */ /* 0x000e680000000200 */
[----:B------:R-:W1:Y:S03]  /*1f20*/  LDSM.16.M88.4 R28, [R209+0xf900] ;  /* 0x00f90000d11c783b */ /* 0x000e660000000200 */
[C---:B------:R-:W-:Y:S08]  /*1f30*/  HMMA.16816.F32.BF16 R120, R188.reuse, R40, R52 ;  /* 0x00000028bc78723c */ /* 0x040ff00000041834 */
[C---:B------:R-:W-:Y:S08]  /*1f40*/  HMMA.16816.F32.BF16 R92, R188.reuse, R42, R48 ;  /* 0x0000002abc5c723c */ /* 0x040ff00000041830 */
[C---:B------:R-:W-:Y:S01]  /*1f50*/  HMMA.16816.F32.BF16 R128, R188.reuse, R58, R60 ;  /* 0x0000003abc80723c */ /* 0x040fe2000004183c */
[----:B------:R-:W1:Y:S07]  /*1f60*/  LDSM.16.M88.4 R60, [R206+0x5000] ;  /* 0x00500000ce3c783b */ /* 0x000e6e0000000200 */
[----:B------:R-:W-:Y:S08]  /*1f70*/  HMMA.16816.F32.BF16 R36, R188, R38, R44 ;  /* 0x00000026bc24723c */ /* 0x000ff0000004182c */
[C---:B--2---:R-:W-:Y:S01]  /*1f80*/  HMMA.16816.F32.BF16 R52, R196.reuse, R150, R112 ;  /* 0x00000096c434723c */ /* 0x044fe20000041870 */
[----:B------:R-:W-:Y:S07]  /*1f90*/  LDSM.16.M88.4 R112, [R206+0x6800] ;  /* 0x00680000ce70783b */ /* 0x000fee0000000200 */
[C---:B---3--:R-:W-:Y:S01]  /*1fa0*/  HMMA.16816.F32.BF16 R48, R196.reuse, R72, R124 ;  /* 0x00000048c430723c */ /* 0x048fe2000004187c */
[----:B------:R-:W-:Y:S07]  /*1fb0*/  LDSM.16.M88.4 R124, [R206+0x7000] ;  /* 0x00700000ce7c783b */ /* 0x000fee0000000200 */
[C---:B------:R-:W-:Y:S01]  /*1fc0*/  HMMA.16816.F32.BF16 R44, R196.reuse, R74, R108 ;  /* 0x0000004ac42c723c */ /* 0x040fe2000004186c */
[----:B------:R-:W-:Y:S07]  /*1fd0*/  LDSM.16.M88.4 R108, [R206+0x6000] ;  /* 0x00600000ce6c783b */ /* 0x000fee0000000200 */
[C---:B----4-:R-:W-:Y:S01]  /*1fe0*/  HMMA.16816.F32.BF16 R40, R196.reuse, R84, R88 ;  /* 0x00000054c428723c */ /* 0x050fe20000041858 */
[----:B------:R-:W2:Y:S07]  /*1ff0*/  LDSM.16.M88.4 R88, [R206+0x5800] ;  /* 0x00580000ce58783b */ /* 0x000eae0000000200 */
[----:B------:R-:W-:Y:S01]  /*2000*/  HMMA.16816.F32.BF16 R32, R196, R86, R144 ;  /* 0x00000056c420723c */ /* 0x000fe20000041890 */
[----:B------:R-:W3:Y:S01]  /*2010*/  LDSM.16.M88.4 R144, [R206+0x7800] ;  /* 0x00780000ce90783b */ /* 0x000ee20000000200 */
[----:B------:R-:W-:-:S06]  /*2020*/  DEPBAR.LE SB0, 0x0 ;  /* 0x000080000000791a */ /* 0x000fcc0000000000 */
[C---:B------:R-:W-:Y:S08]  /*2030*/  HMMA.16816.F32.BF16 R56, R196.reuse, R148, R76 ;  /* 0x00000094c438723c */ /* 0x040ff0000004184c */
[C---:B------:R-:W-:Y:S08]  /*2040*/  HMMA.16816.F32.BF16 R84, R196.reuse, R16, R120 ;  /* 0x00000010c454723c */ /* 0x040ff00000041878 */
[C---:B------:R-:W-:Y:S08]  /*2050*/  HMMA.16816.F32.BF16 R92, R196.reuse, R18, R92 ;  /* 0x00000012c45c723c */ /* 0x040ff0000004185c */
[C---:B------:R-:W-:Y:S08]  /*2060*/  HMMA.16816.F32.BF16 R100, R196.reuse, R12, R100 ;  /* 0x0000000cc464723c */ /* 0x040ff00000041864 */
[C---:B------:R-:W-:Y:S08]  /*2070*/  HMMA.16816.F32.BF16 R104, R196.reuse, R14, R104 ;  /* 0x0000000ec468723c */ /* 0x040ff00000041868 */
[C---:B-----5:R-:W-:Y:S08]  /*2080*/  HMMA.16816.F32.BF16 R96, R196.reuse, R8, R96 ;  /* 0x00000008c460723c */ /* 0x060ff00000041860 */
[C---:B------:R-:W-:Y:S08]  /*2090*/  HMMA.16816.F32.BF16 R16, R196.reuse, R10, R80 ;  /* 0x0000000ac410723c */ /* 0x040ff00000041850 */
        /* <DEDUP_REMOVED lines=21> */
[----:B------:R-:W-:Y:S05]  /*21f0*/  @!P1 BRA `(.L_x_1935) ;  /* 0x0000026000009947 */ /* 0x000fea0003800000 */
[----:B------:R-:W-:Y:S01]  /*2200*/  ULEA.HI.SX32 UR5, UR18, 0xfffffffe, 0x19 ;  /* 0xfffffffe12057891 */ /* 0x000fe2000f8fca3f */
[----:B------:R-:W-:-:S03]  /*2210*/  IMAD.SHL.U32 R14, R249, 0x2, RZ ;  /* 0x00000002f90e7824 */ /* 0x000fc600078e00ff */
        /* <DEDUP_REMOVED lines=36> */
.L_x_1935:
[----:B---3--:R-:W-:Y:S01]  /*2460*/  SHF.R.S32.HI R2, RZ, 0x1f, R116 ;  /* 0x0000001fff027819 */ /* 0x008fe20000011474 */
        /* <DEDUP_REMOVED lines=17> */
[----:B------:R-:W-:-:S02]  /*2580*/  FSEL R13, R83, -INF , P2 ;  /* 0xff800000530d7808 */ /* 0x000fc40001000000 */
        /* <DEDUP_REMOVED lines=12> */
[----:B------:R-:W-:Y:S02]  /*2650*/  ISETP.GT.AND P4, PT, R2, 0x18, PT ;  /* 0x000000180200780c */ /* 0x000fe40003f84270 */
[----:B------:R-:W-:Y:S02]  /*2660*/  FSEL R37, R37, -INF , P2 ;  /* 0xff80000025257808 */ /* 0x000fe40001000000 */
[----:B------:R-:W-:Y:S02]  /*2670*/  FMNMX.FTZ R3, R36, R3, !PT ;  /* 0x0000000324037209 */ /* 0x000fe40007810000 */
[----:B------:R-:W-:Y:S02]  /*2680*/  FSEL R72, R38, -INF , P5 ;  /* 0xff80000026487808 */ /* 0x000fe40002800000 */
[----:B------:R-:W-:Y:S02]  /*2690*/  FSEL R76, R39, -INF , P2 ;  /* 0xff800000274c7808 */ /* 0x000fe40001000000 */
[----:B------:R-:W-:-:S02]  /*26a0*/  ISETP.GT.AND P2, PT, R2, 0x19, PT ;  /* 0x000000190200780c */ /* 0x000fc40003f44270 */
[----:B------:R-:W-:Y:S02]  /*26b0*/  FSEL R38, R64, -INF , P4 ;  /* 0xff80000040267808 */ /* 0x000fe40002000000 */
[----:B------:R-:W-:Y:S02]  /*26c0*/  FMNMX.FTZ R3, R37, R3, !PT ;  /* 0x0000000325037209 */ /* 0x000fe40007810000 */
[----:B------:R-:W-:Y:S02]  /*26d0*/  ISETP.GT.AND P5, PT, R2, 0x20, PT ;  /* 0x000000200200780c */ /* 0x000fe40003fa4270 */
[----:B------:R-:W-:Y:S02]  /*26e0*/  FSEL R39, R65, -INF , P2 ;  /* 0xff80000041277808 */ /* 0x000fe40001000000 */
        /* <DEDUP_REMOVED lines=27> */
[----:B------:R-:W-:Y:S01]  /*28a0*/  ISETP.GT.AND P2, PT, R2, 0x38, PT ;  /* 0x000000380200780c */ /* 0x000fe20003f44270 */
[----:B------:R-:W-:Y:S01]  /*28b0*/  LDSM.16.MT88.4 R32, [R205+0x900] ;  /* 0x00090000cd20783b */ /* 0x000fe20000004200 */
        /* <DEDUP_REMOVED lines=9> */
[----:B------:R-:W-:-:S02]  /*2950*/  FSEL R151, R25, -INF , P4 ;  /* 0xff80000019977808 */ /* 0x000fc40002000000 */
[----:B------:R-:W-:Y:S02]  /*2960*/  ISETP.GT.AND P4, PT, R2, 0x40, PT ;  /* 0x000000400200780c */ /* 0x000fe40003f84270 */
[----:B------:R-:W-:Y:S02]  /*2970*/  FMNMX.FTZ R3, R149, R3, !PT ;  /* 0x0000000395037209 */ /* 0x000fe40007810000 */
[----:B------:R-:W-:Y:S02]  /*2980*/  FMNMX.FTZ R6, R118, R6, !PT ;  /* 0x0000000676067209 */ /* 0x000fe40007810000 */
[----:B------:R-:W-:Y:S02]  /*2990*/  FSEL R154, R26, -INF , P2 ;  /* 0xff8000001a9a7808 */ /* 0x000fe40001000000 */
[----:B------:R-:W-:Y:S01]  /*29a0*/  ISETP.GT.AND P2, PT, R2, 0x41, PT ;  /* 0x000000410200780c */ /* 0x000fe20003f44270 */
[----:B------:R-:W-:Y:S01]  /*29b0*/  LDSM.16.MT88.4 R24, [R207+0x100] ;  /* 0x00010000cf18783b */ /* 0x000fe20000004200 */
        /* <DEDUP_REMOVED lines=9> */
[----:B------:R-:W-:Y:S01]  /*2a50*/  ISETP.GT.AND P2, PT, R2, 0x49, PT ;  /* 0x000000490200780c */ /* 0x000fe20003f44270 */
[----:B------:R-:W-:Y:S01]  /*2a60*/  LDSM.16.MT88.4 R28, [R208+0x900] ;  /* 0x00090000d01c783b */ /* 0x000fe20000004200 */
[----:B------:R-:W-:Y:S02]  /*2a70*/  FSEL R156, R40, -INF , P4 ;  /* 0xff800000289c7808 */ /* 0x000fe40002000000 */
[----:B------:R-:W-:Y:S02]  /*2a80*/  FMNMX.FTZ R3, R158, R3, !PT ;  /* 0x000000039e037209 */ /* 0x000fe40007810000 */
[----:B------:R-:W-:-:S02]  /*2a90*/  FSEL R153, R22, -INF , P5 ;  /* 0xff80000016997808 */ /* 0x000fc40002800000 */
[----:B------:R-:W-:Y:S01]  /*2aa0*/  FMNMX.FTZ R6, R144, R6, !PT ;  /* 0x0000000690067209 */ /* 0x000fe20007810000 */
[----:B------:R-:W-:Y:S01]  /*2ab0*/  LDSM.16.MT88.4 R20, [R204+0x100] ;  /* 0x00010000cc14783b */ /* 0x000fe20000004200 */
[----:B------:R-:W-:Y:S02]  /*2ac0*/  FSEL R163, R42, -INF , P4 ;  /* 0xff8000002aa37808 */ /* 0x000fe40002000000 */
[----:B------:R-:W-:Y:S02]  /*2ad0*/  FSEL R159, R41, -INF , P2 ;  /* 0xff800000299f7808 */ /* 0x000fe40001000000 */
[----:B------:R-:W-:Y:S02]  /*2ae0*/  ISETP.GT.AND P4, PT, R2, 0x50, PT ;  /* 0x000000500200780c */ /* 0x000fe40003f84270 */
        /* <DEDUP_REMOVED lines=9> */
[----:B------:R-:W-:Y:S02]  /*2b80*/  FSEL R167, R45, -INF , P2 ;  /* 0xff8000002da77808 */ /* 0x000fe40001000000 */
[----:B------:R-:W-:Y:S02]  /*2b90*/  ISETP.GT.AND P4, PT, R2, 0x58, PT ;  /* 0x000000580200780c */ /* 0x000fe40003f84270 */
        /* <DEDUP_REMOVED lines=18> */
[----:B------:R-:W-:Y:S02]  /*2cc0*/  FSEL R227, R97, -INF , P2 ;  /* 0xff80000061e37808 */ /* 0x000fe40001000000 */
[----:B------:R-:W-:Y:S02]  /*2cd0*/  ISETP.GT.AND P4, PT, R2, 0x68, PT ;  /* 0x000000680200780c */ /* 0x000fe40003f84270 */
        /* <DEDUP_REMOVED lines=9> */
[----:B------:R-:W-:Y:S02]  /*2d70*/  FMNMX.FTZ R3, R228, R3, !PT ;  /* 0x00000003e4037209 */ /* 0x000fe40007810000 */
[----:B------:R-:W-:Y:S02]  /*2d80*/  FMNMX.FTZ R6, R169, R6, !PT ;  /* 0x00000006a9067209 */ /* 0x000fe40007810000 */
        /* <DEDUP_REMOVED lines=16> */
[----:B------:R-:W-:Y:S02]  /*2e90*/  FMNMX.FTZ R116, R135, R116, !PT ;  /* 0x0000007487747209 */ /* 0x000fe40007810000 */
[----:B------:R-:W-:Y:S02]  /*2ea0*/  FMNMX.FTZ R2, R230, R2, !PT ;  /* 0x00000002e6027209 */ /* 0x000fe40007810000 */
[----:B------:R-:W-:Y:S02]  /*2eb0*/  FMNMX.FTZ R116, R193, R116, !PT ;  /* 0x00000074c1747209 */ /* 0x000fe40007810000 */
[----:B------:R-:W-:Y:S02]  /*2ec0*/  FMNMX.FTZ R2, R231, R2, !PT ;  /* 0x00000002e7027209 */ /* 0x000fe40007810000 */
[----:B------:R-:W-:Y:S01]  /*2ed0*/  FSEL R194, R62, -INF , P6 ;  /* 0xff8000003ec27808 */ /* 0x000fe20003000000 */
[----:B------:R-:W1:Y:S01]  /*2ee0*/  SHFL.BFLY PT, R3, R116, 0x2, 0x1f ;  /* 0x0c401f0074037f89 */ /* 0x000e6200000e0000 */
[----:B------:R-:W-:-:S02]  /*2ef0*/  FMNMX.FTZ R2, R233, R2, !PT ;  /* 0x00000002e9027209 */ /* 0x000fc40007810000 */
[----:B------:R-:W-:Y:S02]  /*2f00*/  FSEL R146, R63, -INF , P5 ;  /* 0xff8000003f927808 */ /* 0x000fe40002800000 */
        /* <DEDUP_REMOVED lines=31> */
[----:B------:R-:W2:Y:S01]  /*3100*/  MUFU.EX2 R126, R7 ;  /* 0x00000007007e7308 */ /* 0x000ea20000000800 */
[----:B-1----:R-:W-:-:S07]  /*3110*/  FMUL.FTZ R2, R3, c[0x0][0x2d0] ;  /* 0x0000b40003027a20 */ /* 0x002fce0000410000 */
[----:B------:R1:W-:Y:S01]  /*3120*/  MUFU.EX2 R250, R0 ;  /* 0x0000000000fa7308 */ /* 0x0003e20000000800 */
[----:B------:R-:W-:Y:S02]  /*3130*/  FSEL R2, R2, RZ, P2 ;  /* 0x000000ff02027208 */ /* 0x000fe40001000000 */
[----:B--2---:R-:W-:Y:S01]  /*3140*/  F2FP.BF16.PACK_AB R10, R126, R145 ;  /* 0x000000917e0a723e */ /* 0x004fe200000010ff */
[----:B------:R-:W-:Y:S02]  /*3150*/  IMAD.MOV.U32 R7, RZ, RZ, R146 ;  /* 0x000000ffff077224 */ /* 0x000fe400078e0092 */
        /* <DEDUP_REMOVED lines=16> */
[----:B------:R-:W3:Y:S01]  /*3260*/  MUFU.EX2 R133, R4 ;  /* 0x0000000400857308 */ /* 0x000ee20000000800 */
[----:B-1----:R-:W-:-:S07]  /*3270*/  FFMA.FTZ R0, R77, c[0x0][0x2d0], -R2 ;  /* 0x0000b4004d007a23 */ /* 0x002fce0000010802 */
[----:B------:R1:W-:Y:S01]  /*3280*/  MUFU.EX2 R248, R0 ;  /* 0x0000000000f87308 */ /* 0x0003e20000000800 */
[----:B---3--:R-:W-:Y:S02]  /*3290*/  F2FP.BF16.PACK_AB R11, R133, R134 ;  /* 0x00000086850b723e */ /* 0x008fe400000010ff */
[----:B------:R-:W-:-:S05]  /*32a0*/  MOV R4, R135 ;  /* 0x0000008700047202 */ /* 0x000fca0000000f00 */
[----:B------:R-:W-:Y:S01]  /*32b0*/  HMMA.16816.F32.BF16 R68, R8, R20, RZ ;  /* 0x000000140844723c */ /* 0x000fe200000418ff */
[----:B-1----:R-:W-:-:S04]  /*32c0*/  FFMA.FTZ R0, R78, c[0x0][0x2d0], -R2 ;  /* 0x0000b4004e007a23 */ /* 0x002fc80000010802 */
[----:B------:R1:W3:Y:S03]  /*32d0*/  MUFU.EX2 R174, R0 ;  /* 0x0000000000ae7308 */ /* 0x0002e60000000800 */
[C---:B------:R-:W-:Y:S01]  /*32e0*/  HMMA.16816.F32.BF16 R60, R8.reuse, R22, RZ ;  /* 0x00000016083c723c */ /* 0x040fe200000418ff */
[----:B------:R-:W4:Y:S07]  /*32f0*/  LDSM.16.MT88.4 R20, [R204+0x4100] ;  /* 0x00410000cc14783b */ /* 0x000f2e0000004200 */
[----:B------:R-:W-:Y:S01]  /*3300*/  HMMA.16816.F32.BF16 R56, R8, R16, RZ ;  /* 0x000000100838723c */ /* 0x000fe200000418ff */
[----:B-1----:R-:W-:-:S07]  /*3310*/  FFMA.FTZ R0, R104, c[0x0][0x2d0], -R6 ;  /* 0x0000b40068007a23 */ /* 0x002fce0000010806 */
[C---:B------:R-:W-:Y:S01]  /*3320*/  HMMA.16816.F32.BF16 R52, R8.reuse, R18, RZ ;  /* 0x000000120834723c */ /* 0x040fe200000418ff */
[----:B------:R-:W1:Y:S01]  /*3330*/  LDSM.16.MT88.4 R16, [R208+0x4100] ;  /* 0x00410000d010783b */ /* 0x000e620000004200 */
[----:B------:R5:W1:Y:S06]  /*3340*/  MUFU.EX2 R124, R0 ;  /* 0x00000000007c7308 */ /* 0x000a6c0000000800 */
[C---:B--2---:R-:W-:Y:S08]  /*3350*/  HMMA.16816.F32.BF16 R48, R8.reuse, R12, RZ ;  /* 0x0000000c0830723c */ /* 0x044ff000000418ff */
[----:B------:R-:W-:Y:S01]  /*3360*/  HMMA.16816.F32.BF16 R44, R8, R14, RZ ;  /* 0x0000000e082c723c */ /* 0x000fe200000418ff */
[----:B------:R-:W2:Y:S01]  /*3370*/  LDSM.16.MT88.4 R12, [R207+0x4100] ;  /* 0x00410000cf0c783b */ /* 0x000ea20000004200 */
[----:B-----5:R-:W-:-:S04]  /*3380*/  FFMA.FTZ R0, R106, c[0x0][0x2d0], -R6 ;  /* 0x0000b4006a007a23 */ /* 0x020fc80000010806 */
[----:B------:R5:W1:Y:S02]  /*3390*/  MUFU.EX2 R251, R0 ;  /* 0x0000000000fb7308 */ /* 0x000a640000000800 */
[C---:B------:R-:W-:Y:S08]  /*33a0*/  HMMA.16816.F32.BF16 R64, R8.reuse, R24, RZ ;  /* 0x000000180840723c */ /* 0x040ff000000418ff */
[----:B------:R-:W-:Y:S01]  /*33b0*/  HMMA.16816.F32.BF16 R72, R8, R26, RZ ;  /* 0x0000001a0848723c */ /* 0x000fe200000418ff */
[----:B------:R-:W2:Y:S01]  /*33c0*/  LDSM.16.MT88.4 R24, [R207+0x900] ;  /* 0x00090000cf18783b */ /* 0x000ea20000004200 */
[----:B-----5:R-:W-:-:S06]  /*33d0*/  FFMA.FTZ R0, R105, c[0x0][0x2d0], -R6 ;  /* 0x0000b40069007a23 */ /* 0x020fcc0000010806 */
[C---:B----4-:R-:W-:Y:S08]  /*33e0*/  HMMA.16816.F32.BF16 R80, R8.reuse, R20, RZ ;  /* 0x000000140850723c */ /* 0x050ff000000418ff */
[C---:B------:R-:W-:Y:S01]  /*33f0*/  HMMA.16816.F32.BF16 R84, R8.reuse, R22, RZ ;  /* 0x000000160854723c */ /* 0x040fe200000418ff */
[----:B------:R-:W4:Y:S07]  /*3400*/  LDSM.16.MT88.4 R20, [R204+0x4900] ;  /* 0x00490000cc14783b */ /* 0x000f2e0000004200 */
[C---:B------:R-:W-:Y:S08]  /*3410*/  HMMA.16816.F32.BF16 R96, R8.reuse, R40, RZ ;  /* 0x000000280860723c */ /* 0x040ff000000418ff */
[C---:B------:R-:W-:Y:S01]  /*3420*/  HMMA.16816.F32.BF16 R100, R8.reuse, R42, RZ ;  /* 0x0000002a0864723c */ /* 0x040fe200000418ff */
[----:B------:R-:W-:Y:S07]  /*3430*/  LDSM.16.MT88.4 R40, [R205+0x4900] ;  /* 0x00490000cd28783b */ /* 0x000fee0000004200 */
[C---:B-1----:R-:W-:Y:S08]  /*3440*/  HMMA.16816.F32.BF16 R92, R8.reuse, R16, RZ ;  /* 0x00000010085c723c */ /* 0x042ff000000418ff */
[C---:B------:R-:W-:Y:S01]  /*3450*/  HMMA.16816.F32.BF16 R88, R8.reuse, R18, RZ ;  /* 0x000000120858723c */ /* 0x040fe200000418ff */
[----:B------:R-:W1:Y:S07]  /*3460*/  LDSM.16.MT88.4 R16, [R208+0x4900] ;  /* 0x00490000d010783b */ /* 0x000e6e0000004200 */
[C---:B--2---:R-:W-:Y:S08]  /*3470*/  HMMA.16816.F32.BF16 R112, R8.reuse, R12, RZ ;  /* 0x0000000c0870723c */ /* 0x044ff000000418ff */
[----:B------:R-:W-:Y:S01]  /*3480*/  HMMA.16816.F32.BF16 R76, R8, R14, RZ ;  /* 0x0000000e084c723c */ /* 0x000fe200000418ff */
[----:B------:R-:W2:Y:S06]  /*3490*/  LDSM.16.MT88.4 R12, [R207+0x4900] ;  /* 0x00490000cf0c783b */ /* 0x000eac0000004200 */
[----:B------:R-:W-:-:S02]  /*34a0*/  F2FP.BF16.PACK_AB R8, R175, R125 ;  /* 0x0000007daf08723e */ /* 0x000fc400000010ff */
[----:B------:R-:W-:Y:S02]  /*34b0*/  F2FP.BF16.PACK_AB R10, R5, R250 ;  /* 0x000000fa050a723e */ /* 0x000fe400000010ff */
[----:B------:R-:W-:Y:S02]  /*34c0*/  F2FP.BF16.PACK_AB R9, R192, R164 ;  /* 0x000000a4c009723e */ /* 0x000fe400000010ff */
[----:B---3--:R-:W-:-:S07]  /*34d0*/  F2FP.BF16.PACK_AB R11, R174, R248 ;  /* 0x000000f8ae0b723e */ /* 0x008fce00000010ff */
[C---:B------:R-:W-:Y:S08]  /*34e0*/  HMMA.16816.F32.BF16 R108, R8.reuse, R32, R56 ;  /* 0x00000020086c723c */ /* 0x040ff00000041838 */
[C---:B------:R-:W-:Y:S01]  /*34f0*/  HMMA.16816.F32.BF16 R56, R8.reuse, R34, R52 ;  /* 0x000000220838723c */ /* 0x040fe20000041834 */
[----:B------:R-:W-:Y:S07]  /*3500*/  LDSM.16.MT88.4 R32, [R205+0x1100] ;  /* 0x00110000cd20783b */ /* 0x000fee0000004200 */
[C---:B------:R-:W-:Y:S08]  /*3510*/  HMMA.16816.F32.BF16 R52, R8.reuse, R28, R48 ;  /* 0x0000001c0834723c */ /* 0x040ff00000041830 */
[C---:B------:R-:W-:Y:S07]  /*3520*/  HMMA.16816.F32.BF16 R48, R8.reuse, R24, R64 ;  /* 0x000000180830723c */ /* 0x040fee0000041840 */
[----:B------:R-:W-:Y:S01]  /*3530*/  IMAD.MOV.U32 R67, RZ, RZ, R250 ;  /* 0x000000ffff437224 */ /* 0x000fe200078e00fa */
[----:B------:R-:W-:Y:S01]  /*3540*/  HMMA.16816.F32.BF16 R128, R8, R36, R68 ;  /* 0x000000240880723c */ /* 0x000fe20000041844 */
[----:B------:R3:W-:Y:S01]  /*3550*/  MUFU.EX2 R250, R0 ;  /* 0x0000000000fa7308 */ /* 0x0007e20000000800 */
[----:B------:R-:W-:Y:S01]  /*3560*/  MOV R66, R248 ;  /* 0x000000f800427202 */ /* 0x000fe20000000f00 */
[----:B------:R-:W-:-:S02]  /*3570*/  IMAD.MOV.U32 R65, RZ, RZ, R237 ;  /* 0x000000ffff417224 */ /* 0x000fc400078e00ed */
[----:B------:R-:W-:Y:S02]  /*3580*/  IMAD.MOV.U32 R64, RZ, RZ, R236 ;  /* 0x000000ffff407224 */ /* 0x000fe400078e00ec */
[----:B------:R-:W-:Y:S01]  /*3590*/  IMAD.MOV.U32 R68, RZ, RZ, R126 ;  /* 0x000000ffff447224 */ /* 0x000fe200078e007e */
[C---:B------:R-:W-:Y:S01]  /*35a0*/  HMMA.16816.F32.BF16 R120, R8.reuse, R38, R60 ;  /* 0x000000260878723c */ /* 0x040fe2000004183c */
[----:B------:R-:W5:Y:S01]  /*35b0*/  LDSM.16.MT88.4 R36, [R204+0x1100] ;  /* 0x00110000cc24783b */ /* 0x000f620000004200 */
[----:B------:R-:W-:Y:S02]  /*35c0*/  IMAD.MOV.U32 R69, RZ, RZ, R125 ;  /* 0x000000ffff457224 */ /* 0x000fe400078e007d */
[----:B------:R-:W-:Y:S02]  /*35d0*/  IMAD.MOV.U32 R71, RZ, RZ, R147 ;  /* 0x000000ffff477224 */ /* 0x000fe400078e0093 */
[----:B------:R-:W-:Y:S02]  /*35e0*/  IMAD.MOV.U32 R70, RZ, RZ, R145 ;  /* 0x000000ffff467224 */ /* 0x000fe400078e0091 */
[C---:B------:R-:W-:Y:S01]  /*35f0*/  HMMA.16816.F32.BF16 R60, R8.reuse, R26, R72 ;  /* 0x0000001a083c723c */ /* 0x040fe20000041848 */
[----:B---3--:R-:W-:Y:S01]  /*3600*/  FFMA.FTZ R0, R107, c[0x0][0x2d0], -R6 ;  /* 0x0000b4006b007a23 */ /* 0x008fe20000010806 */
[----:B------:R-:W3:Y:S03]  /*3610*/  LDSM.16.MT88.4 R24, [R208+0x1100] ;  /* 0x00110000d018783b */ /* 0x000ee60000004200 */
[----:B------:R1:W1:Y:S02]  /*3620*/  MUFU.EX2 R252, R0 ;  /* 0x0000000000fc7308 */ /* 0x0002640000000800 */
[----:B------:R-:W-:Y:S01]  /*3630*/  IMAD.MOV.U32 R75, RZ, RZ, R234 ;  /* 0x000000ffff4b7224 */ /* 0x000fe200078e00ea */
[----:B------:R-:W-:Y:S01]  /*3640*/  HMMA.16816.F32.BF16 R44, R8, R30, R44 ;  /* 0x0000001e082c723c */ /* 0x000fe2000004182c */
[----:B------:R-:W3:Y:S01]  /*3650*/  LDSM.16.MT88.4 R28, [R207+0x1100] ;  /* 0x00110000cf1c783b */ /* 0x000ee20000004200 */
[----:B------:R-:W-:-:S02]  /*3660*/  IMAD.MOV.U32 R74, RZ, RZ, R127 ;  /* 0x000000ffff4a7224 */ /* 0x000fc400078e007f */
[----:B------:R-:W-:Y:S02]  /*3670*/  IMAD.MOV.U32 R72, RZ, RZ, R134 ;  /* 0x000000ffff487224 */ /* 0x000fe400078e0086 */
[----:B------:R-:W-:Y:S02]  /*3680*/  IMAD.MOV.U32 R73, RZ, RZ, R133 ;  /* 0x000000ffff497224 */ /* 0x000fe400078e0085 */
[----:B----4-:R-:W-:Y:S01]  /*3690*/  HMMA.16816.F32.BF16 R104, R8, R20, R80 ;  /* 0x000000140868723c */ /* 0x010fe20000041850 */
[----:B-1----:R-:W-:Y:S01]  /*36a0*/  FFMA.FTZ R0, R118, c[0x0][0x2d0], -R2 ;  /* 0x0000b40076007a23 */ /* 0x002fe20000010802 */
[----:B------:R-:W-:-:S05]  /*36b0*/  MOV R118, R71 ;  /* 0x0000004700767202 */ /* 0x000fca0000000f00 */
[----:B------:R-:W-:Y:S01]  /*36c0*/  IMAD.MOV.U32 R83, RZ, RZ, R124 ;  /* 0x000000ffff537224 */ /* 0x000fe200078e007c */
[C---:B------:R-:W-:Y:S01]  /*36d0*/  HMMA.16816.F32.BF16 R92, R8.reuse, R16, R92 ;  /* 0x00000010085c723c */ /* 0x040fe2000004185c */
[----:B------:R1:W-:Y:S07]  /*36e0*/  MUFU.EX2 R248, R0 ;  /* 0x0000000000f87308 */ /* 0x0003ee0000000800 */
[C---:B------:R-:W-:Y:S01]  /*36f0*/  HMMA.16816.F32.BF16 R124, R8.reuse, R22, R84 ;  /* 0x00000016087c723c */ /* 0x040fe20000041854 */
[----:B------:R-:W4:Y:S07]  /*3700*/  LDSM.16.MT88.4 R20, [R204+0x5100] ;  /* 0x00510000cc14783b */ /* 0x000f2e0000004200 */
[----:B--2---:R-:W-:Y:S01]  /*3710*/  HMMA.16816.F32.BF16 R84, R8, R12, R112 ;  /* 0x0000000c0854723c */ /* 0x004fe20000041870 */
[----:B-1----:R-:W-:-:S02]  /*3720*/  FFMA.FTZ R0, R117, c[0x0][0x2d0], -R2 ;  /* 0x0000b40075007a23 */ /* 0x002fc40000010802 */
[----:B------:R-:W-:Y:S02]  /*3730*/  IMAD.MOV.U32 R117, RZ, RZ, R74 ;  /* 0x000000ffff757224 */ /* 0x000fe400078e004a */
[----:B------:R1:W2:Y:S02]  /*3740*/  MUFU.EX2 R237, R0 ;  /* 0x0000000000ed7308 */ /* 0x0002a40000000800 */
[----:B------:R-:W-:Y:S01]  /*3750*/  MOV R113, R83 ;  /* 0x0000005300717202 */ /* 0x000fe20000000f00 */
[----:B------:R-:W-:Y:S01]  /*3760*/  IMAD.MOV.U32 R115, RZ, RZ, R70 ;  /* 0x000000ffff737224 */ /* 0x000fe200078e0046 */
[----:B------:R-:W-:Y:S01]  /*3770*/  HMMA.16816.F32.BF16 R88, R8, R18, R88 ;  /* 0x000000120858723c */ /* 0x000fe20000041858 */
[----:B------:R-:W-:Y:S01]  /*3780*/  LDSM.16.MT88.4 R16, [R208+0x5100] ;  /* 0x00510000d010783b */ /* 0x000fe20000004200 */
[----:B------:R-:W-:Y:S02]  /*3790*/  IMAD.MOV.U32 R114, RZ, RZ, R66 ;  /* 0x000000ffff727224 */ /* 0x000fe400078e0042 */
[----:B------:R-:W-:-:S02]  /*37a0*/  IMAD.MOV.U32 R112, RZ, RZ, R67 ;  /* 0x000000ffff707224 */ /* 0x000fc400078e0043 */
[--C-:B-1----:R-:W-:Y:S02]  /*37b0*/  FFMA.FTZ R0, R132, c[0x0][0x2d0], -R2.reuse ;  /* 0x0000b40084007a23 */ /* 0x102fe40000010802 */
[----:B------:R-:W-:Y:S02]  /*37c0*/  HMMA.16816.F32.BF16 R132, R8, R40, R96 ;  /* 0x000000280884723c */ /* 0x000fe40000041860 */
[----:B------:R1:W-:Y:S02]  /*37d0*/  MUFU.EX2 R236, R0 ;  /* 0x0000000000ec7308 */ /* 0x0003e40000000800 */
[----:B-1----:R-:W-:-:S04]  /*37e0*/  FFMA.FTZ R0, R144, c[0x0][0x2d0], -R2 ;  /* 0x0000b40090007a23 */ /* 0x002fc80000010802 */
[C---:B------:R-:W-:Y:S02]  /*37f0*/  HMMA.16816.F32.BF16 R144, R8.reuse, R42, R100 ;  /* 0x0000002a0890723c */ /* 0x040fe40000041864 */
[----:B------:R1:W1:Y:S05]  /*3800*/  MUFU.EX2 R234, R0 ;  /* 0x0000000000ea7308 */ /* 0x00026a0000000800 */
[----:B------:R-:W-:Y:S02]  /*3810*/  IMAD.MOV.U32 R101, RZ, RZ, R68 ;  /* 0x000000ffff657224 */ /* 0x000fe400078e0044 */
[----:B------:R-:W-:Y:S02]  /*3820*/  IMAD.MOV.U32 R100, RZ, RZ, R69 ;  /* 0x000000ffff647224 */ /* 0x000fe400078e0045 */
[----:B------:R-:W-:Y:S01]  /*3830*/  HMMA.16816.F32.BF16 R68, R8, R14, R76 ;  /* 0x0000000e0844723c */ /* 0x000fe2000004184c */
[----:B------:R-:W-:Y:S01]  /*3840*/  LDSM.16.MT88.4 R12, [R207+0x5100] ;  /* 0x00510000cf0c783b */ /* 0x000fe20000004200 */
[----:B------:R-:W-:-:S02]  /*3850*/  IMAD.MOV.U32 R103, RZ, RZ, R72 ;  /* 0x000000ffff677224 */ /* 0x000fc400078e0048 */
[----:B------:R-:W-:-:S03]  /*3860*/  IMAD.MOV.U32 R102, RZ, RZ, R73 ;  /* 0x000000ffff667224 */ /* 0x000fc600078e0049 */
[----:B------:R-:W-:Y:S01]  /*3870*/  F2FP.BF16.PACK_AB R8, R251, R113 ;  /* 0x00000071fb08723e */ /* 0x000fe200000010ff */
[----:B-1----:R-:W-:Y:S01]  /*3880*/  FFMA.FTZ R0, R148, c[0x0][0x2d0], -R6 ;  /* 0x0000b40094007a23 */ /* 0x002fe20000010806 */
[----:B------:R-:W-:Y:S02]  /*3890*/  F2FP.BF16.PACK_AB R10, R252, R250 ;  /* 0x000000fafc0a723e */ /* 0x000fe400000010ff */
[----:B--2---:R-:W-:Y:S02]  /*38a0*/  F2FP.BF16.PACK_AB R9, R237, R248 ;  /* 0x000000f8ed09723e */ /* 0x004fe400000010ff */
[----:B------:R-:W-:-:S07]  /*38b0*/  F2FP.BF16.PACK_AB R11, R234, R236 ;  /* 0x000000ecea0b723e */ /* 0x000fce00000010ff */
[C---:B-----5:R-:W-:Y:S07]  /*38c0*/  HMMA.16816.F32.BF16 R80, R8.reuse, R36, R128 ;  /* 0x000000240850723c */ /* 0x060fee0000041880 */
[----:B------:R-:W-:Y:S01]  /*38d0*/  IMAD.MOV.U32 R128, RZ, RZ, R195 ;  /* 0x000000ffff807224 */ /* 0x000fe200078e00c3 */
[----:B------:R-:W-:Y:S01]  /*38e0*/  HMMA.16816.F32.BF16 R76, R8, R38, R120 ;  /* 0x00000026084c723c */ /* 0x000fe20000041878 */
[----:B------:R1:W-:Y:S01]  /*38f0*/  MUFU.EX2 R195, R0 ;  /* 0x0000000000c37308 */ /* 0x0003e20000000800 */
[----:B------:R-:W2:Y:S01]  /*3900*/  LDSM.16.MT88.4 R36, [R205+0x5100] ;  /* 0x00510000cd24783b */ /* 0x000ea20000004200 */
[----:B------:R-:W-:-:S02]  /*3910*/  IMAD.MOV.U32 R130, RZ, RZ, R64 ;  /* 0x000000ffff827224 */ /* 0x000fc400078e0040 */
[----:B------:R-:W-:Y:S02]  /*3920*/  IMAD.MOV.U32 R129, RZ, RZ, R65 ;  /* 0x000000ffff817224 */ /* 0x000fe400078e0041 */
[----:B------:R-:W-:Y:S01]  /*3930*/  IMAD.MOV.U32 R121, RZ, RZ, R193 ;  /* 0x000000ffff797224 */ /* 0x000fe200078e00c1 */
[----:B------:R-:W-:Y:S01]  /*3940*/  MOV R120, R194 ;  /* 0x000000c200787202 */ /* 0x000fe20000000f00 */
[----:B------:R-:W-:Y:S01]  /*3950*/  IMAD.MOV.U32 R122, RZ, RZ, R192 ;  /* 0x000000ffff7a7224 */ /* 0x000fe200078e00c0 */
[----:B------:R-:W-:Y:S01]  /*3960*/  HMMA.16816.F32.BF16 R64, R8, R34, R56 ;  /* 0x000000220840723c */ /* 0x000fe20000041838 */
[----:B------:R-:W-:Y:S02]  /*3970*/  IMAD.MOV.U32 R123, RZ, RZ, R175 ;  /* 0x000000ffff7b7224 */ /* 0x000fe400078e00af */
[----:B------:R-:W-:Y:S02]  /*3980*/  IMAD.MOV.U32 R131, RZ, RZ, R75 ;  /* 0x000000ffff837224 */ /* 0x000fe400078e004b */
[----:B-1----:R-:W-:-:S03]  /*3990*/  FFMA.FTZ R0, R150, c[0x0][0x2d0], -R6 ;  /* 0x0000b40096007a23 */ /* 0x002fc60000010806 */
[C---:B---3--:R-:W-:Y:S01]  /*39a0*/  HMMA.16816.F32.BF16 R56, R8.reuse, R24, R52 ;  /* 0x000000180838723c */ /* 0x048fe20000041834 */
[----:B------:R1:W3:Y:S07]  /*39b0*/  MUFU.EX2 R193, R0 ;  /* 0x0000000000c17308 */ /* 0x0002ee0000000800 */
[C---:B------:R-:W-:Y:S01]  /*39c0*/  HMMA.16816.F32.BF16 R52, R8.reuse, R26, R44 ;  /* 0x0000001a0834723c */ /* 0x040fe2000004182c */
[----:B------:R-:W-:Y:S07]  /*39d0*/  LDSM.16.MT88.4 R24, [R205+0x1900] ;  /* 0x00190000cd18783b */ /* 0x000fee0000004200 */
[----:B------:R-:W-:Y:S01]  /*39e0*/  HMMA.16816.F32.BF16 R44, R8, R28, R48 ;  /* 0x0000001c082c723c */ /* 0x000fe20000041830 */
[----:B-1----:R-:W-:-:S04]  /*39f0*/  FFMA.FTZ R0, R149, c[0x0][0x2d0], -R6 ;  /* 0x0000b40095007a23 */ /* 0x002fc80000010806 */
[----:B------:R1:W-:Y:S03]  /*3a00*/  MUFU.EX2 R192, R0 ;  /* 0x0000000000c07308 */ /* 0x0003e60000000800 */
[C---:B------:R-:W-:Y:S01]  /*3a10*/  HMMA.16816.F32.BF16 R40, R8.reuse, R30, R60 ;  /* 0x0000001e0828723c */ /* 0x040fe2000004183c */
[----:B------:R-:W5:Y:S07]  /*3a20*/  LDSM.16.MT88.4 R28, [R204+0x1900] ;  /* 0x00190000cc1c783b */ /* 0x000f6e0000004200 */
[----:B----4-:R-:W-:Y:S01]  /*3a30*/  HMMA.16816.F32.BF16 R96, R8, R22, R124 ;  /* 0x000000160860723c */ /* 0x010fe2000004187c */
[----:B-1----:R-:W-:-:S07]  /*3a40*/  FFMA.FTZ R0, R151, c[0x0][0x2d0], -R6 ;  /* 0x0000b40097007a23 */ /* 0x002fce0000010806 */
[C---:B------:R-:W-:Y:S01]  /*3a50*/  HMMA.16816.F32.BF16 R72, R8.reuse, R32, R108 ;  /* 0x000000200848723c */ /* 0x040fe2000004186c */
[----:B------:R-:W-:Y:S01]  /*3a60*/  IMAD.MOV.U32 R125, RZ, RZ, R122 ;  /* 0x000000ffff7d7224 */ /* 0x000fe200078e007a */
[----:B------:R-:W-:Y:S01]  /*3a70*/  MOV R124, R123 ;  /* 0x0000007b007c7202 */ /* 0x000fe20000000f00 */
[----:B------:R1:W4:Y:S01]  /*3a80*/  MUFU.EX2 R194, R0 ;  /* 0x0000000000c27308 */ /* 0x0003220000000800 */
[----:B------:R-:W-:Y:S01]  /*3a90*/  IMAD.MOV.U32 R122, RZ, RZ, R115 ;  /* 0x000000ffff7a7224 */ /* 0x000fe200078e0073 */
[----:B------:R-:W-:Y:S01]  /*3aa0*/  LDSM.16.MT88.4 R32, [R207+0x1900] ;  /* 0x00190000cf20783b */ /* 0x000fe20000004200 */
[----:B------:R-:W-:Y:S01]  /*3ab0*/  IMAD.MOV.U32 R115, RZ, RZ, R174 ;  /* 0x000000ffff737224 */ /* 0x000fe200078e00ae */
[----:B------:R-:W-:Y:S01]  /*3ac0*/  MOV R111, R103 ;  /* 0x00000067006f7202 */ /* 0x000fe20000000f00 */
[----:B------:R-:W-:Y:S01]  /*3ad0*/  IMAD.MOV.U32 R110, RZ, RZ, R4 ;  /* 0x000000ffff6e7224 */ /* 0x000fe200078e0004 */
[----:B------:R-:W-:Y:S01]  /*3ae0*/  HMMA.16816.F32.BF16 R60, R8, R20, R104 ;  /* 0x00000014083c723c */ /* 0x000fe20000041868 */
[----:B------:R-:W-:Y:S01]  /*3af0*/  IMAD.MOV.U32 R109, RZ, RZ, R173 ;  /* 0x000000ffff6d7224 */ /* 0x000fe200078e00ad */
[----:B------:R-:W3:Y:S01]  /*3b00*/  LDSM.16.MT88.4 R20, [R208+0x1900] ;  /* 0x00190000d014783b */ /* 0x000ee20000004200 */
[----:B------:R-:W-:-:S02]  /*3b10*/  IMAD.MOV.U32 R123, RZ, RZ, R130 ;  /* 0x000000ffff7b7224 */ /* 0x000fc400078e0082 */
[----:B------:R-:W-:Y:S02]  /*3b20*/  IMAD.MOV.U32 R127, RZ, RZ, R120 ;  /* 0x000000ffff7f7224 */ /* 0x000fe400078e0078 */
[----:B------:R-:W-:Y:S01]  /*3b30*/  IMAD.MOV.U32 R126, RZ, RZ, R121 ;  /* 0x000000ffff7e7224 */ /* 0x000fe200078e0079 */
[C---:B--2---:R-:W-:Y:S01]  /*3b40*/  HMMA.16816.F32.BF16 R104, R8.reuse, R38, R144 ;  /* 0x000000260868723c */ /* 0x044fe20000041890 */
[----:B------:R-:W-:Y:S02]  /*3b50*/  IMAD.MOV.U32 R130, RZ, RZ, R131 ;  /* 0x000000ffff827224 */ /* 0x000fe400078e0083 */
[----:B-1----:R-:W-:Y:S02]  /*3b60*/  FFMA.FTZ R0, R153, c[0x0][0x2d0], -R2 ;  /* 0x0000b40099007a23 */ /* 0x002fe40000010802 */
[----:B------:R-:W-:Y:S02]  /*3b70*/  IMAD.MOV.U32 R131, RZ, RZ, R100 ;  /* 0x000000ffff837224 */ /* 0x000fe400078e0064 */
[----:B------:R1:W-:Y:S01]  /*3b80*/  MUFU.EX2 R175, R0 ;  /* 0x0000000000af7308 */ /* 0x0003e20000000800 */
[----:B------:R-:W-:Y:S01]  /*3b90*/  IMAD.MOV.U32 R120, RZ, RZ, R101 ;  /* 0x000000ffff787224 */ /* 0x000fe200078e0065 */
[----:B------:R-:W-:Y:S01]  /*3ba0*/  HMMA.16816.F32.BF16 R92, R8, R16, R92 ;  /* 0x00000010085c723c */ /* 0x000fe2000004185c */
[----:B------:R-:W-:-:S02]  /*3bb0*/  IMAD.MOV.U32 R121, RZ, RZ, R102 ;  /* 0x000000ffff797224 */ /* 0x000fc400078e0066 */
[----:B------:R-:W-:-:S05]  /*3bc0*/  IMAD.MOV.U32 R108, RZ, RZ, R164 ;  /* 0x000000ffff6c7224 */ /* 0x000fca00078e00a4 */
[----:B------:R-:W-:Y:S01]  /*3bd0*/  HMMA.16816.F32.BF16 R100, R8, R36, R132 ;  /* 0x000000240864723c */ /* 0x000fe20000041884 */
[----:B-1----:R-:W-:-:S07]  /*3be0*/  FFMA.FTZ R0, R152, c[0x0][0x2d0], -R2 ;  /* 0x0000b40098007a23 */ /* 0x002fce0000010802 */
[C---:B------:R-:W-:Y:S01]  /*3bf0*/  HMMA.16816.F32.BF16 R88, R8.reuse, R18, R88 ;  /* 0x000000120858723c */ /* 0x040fe20000041858 */
[----:B------:R-:W-:Y:S01]  /*3c00*/  LDSM.16.MT88.4 R16, [R204+0x2100] ;  /* 0x00210000cc10783b */ /* 0x000fe20000004200 */
[----:B------:R1:W2:Y:S06]  /*3c10*/  MUFU.EX2 R174, R0 ;  /* 0x0000000000ae7308 */ /* 0x0002ac0000000800 */
[C---:B------:R-:W-:Y:S08]  /*3c20*/  HMMA.16816.F32.BF16 R84, R8.reuse, R12, R84 ;  /* 0x0000000c0854723c */ /* 0x040ff00000041854 */
[----:B------:R-:W-:Y:S01]  /*3c30*/  HMMA.16816.F32.BF16 R68, R8, R14, R68 ;  /* 0x0000000e0844723c */ /* 0x000fe20000041844 */
[----:B------:R-:W5:Y:S01]  /*3c40*/  LDSM.16.MT88.4 R12, [R204+0x5900] ;  /* 0x00590000cc0c783b */ /* 0x000f620000004200 */
[----:B-1----:R-:W-:-:S04]  /*3c50*/  FFMA.FTZ R0, R154, c[0x0][0x2d0], -R2 ;  /* 0x0000b4009a007a23 */ /* 0x002fc80000010802 */
[----:B------:R1:W-:Y:S01]  /*3c60*/  MUFU.EX2 R4, R0 ;  /* 0x0000000000047308 */ /* 0x0003e20000000800 */
[----:B---3--:R-:W-:Y:S02]  /*3c70*/  F2FP.BF16.PACK_AB R8, R193, R195 ;  /* 0x000000c3c108723e */ /* 0x008fe400000010ff */
[----:B----4-:R-:W-:Y:S02]  /*3c80*/  F2FP.BF16.PACK_AB R10, R194, R192 ;  /* 0x000000c0c20a723e */ /* 0x010fe400000010ff */
[----:B--2---:R-:W-:Y:S01]  /*3c90*/  F2FP.BF16.PACK_AB R9, R174, R175 ;  /* 0x000000afae09723e */ /* 0x004fe200000010ff */
[----:B-1----:R-:W-:-:S04]  /*3ca0*/  FFMA.FTZ R0, R155, c[0x0][0x2d0], -R2 ;  /* 0x0000b4009b007a23 */ /* 0x002fc80000010802 */
[----:B------:R-:W1:Y:S02]  /*3cb0*/  MUFU.EX2 R173, R0 ;  /* 0x0000000000ad7308 */ /* 0x000e640000000800 */
[----:B-1----:R-:W-:Y:S01]  /*3cc0*/  F2FP.BF16.PACK_AB R11, R173, R4 ;  /* 0x00000004ad0b723e */ /* 0x002fe200000010ff */
[----:B------:R-:W-:-:S05]  /*3cd0*/  FFMA.FTZ R0, R157, c[0x0][0x2d0], -R6 ;  /* 0x0000b4009d007a23 */ /* 0x000fca0000010806 */
[----:B------:R1:W-:Y:S01]  /*3ce0*/  MUFU.EX2 R164, R0 ;  /* 0x0000000000a47308 */ /* 0x0003e20000000800 */
[C---:B-----5:R-:W-:Y:S08]  /*3cf0*/  HMMA.16816.F32.BF16 R80, R8.reuse, R28, R80 ;  /* 0x0000001c0850723c */ /* 0x060ff00000041850 */
        /* <DEDUP_REMOVED lines=14> */
[C---:B------:R-:W-:Y:S01]  /*3de0*/  HMMA.16816.F32.BF16 R36, R8.reuse, R34, R40 ;  /* 0x000000220824723c */ /* 0x040fe20000041828 */
[----:B------:R-:W-:Y:S01]  /*3df0*/  IMAD.MOV.U32 R159, RZ, RZ, R108 ;  /* 0x000000ffff9f7224 */ /* 0x000fe200078e006c */
[----:B------:R1:W1:Y:S01]  /*3e00*/  MUFU.EX2 R157, R0 ;  /* 0x00000000009d7308 */ /* 0x0002620000000800 */
[----:B------:R-:W-:Y:S05]  /*3e10*/  LDSM.16.MT88.4 R32, [R208+0x2100] ;  /* 0x00210000d020783b */ /* 0x000fea0000004200 */
[C---:B------:R-:W-:Y:S08]  /*3e20*/  HMMA.16816.F32.BF16 R44, R8.reuse, R12, R60 ;  /* 0x0000000c082c723c */ /* 0x040ff0000004183c */
        /* <DEDUP_REMOVED lines=8> */
[----:B-1----:R-:W-:Y:S01]  /*3eb0*/  FFMA.FTZ R0, R162, c[0x0][0x2d0], -R2 ;  /* 0x0000b400a2007a23 */ /* 0x002fe20000010802 */
[----:B------:R-:W-:-:S05]  /*3ec0*/  MOV R162, R110 ;  /* 0x0000006e00a27202 */ /* 0x000fca0000000f00 */
[C---:B----4-:R-:W-:Y:S01]  /*3ed0*/  HMMA.16816.F32.BF16 R104, R8.reuse, R26, R88 ;  /* 0x0000001a0868723c */ /* 0x050fe20000041858 */
[----:B------:R1:W4:Y:S07]  /*3ee0*/  MUFU.EX2 R154, R0 ;  /* 0x00000000009a7308 */ /* 0x00032e0000000800 */
[C---:B-----5:R-:W-:Y:S08]  /*3ef0*/  HMMA.16816.F32.BF16 R100, R8.reuse, R20, R84 ;  /* 0x000000140864723c */ /* 0x060ff00000041854 */
[----:B------:R-:W-:Y:S01]  /*3f00*/  HMMA.16816.F32.BF16 R88, R8, R22, R68 ;  /* 0x000000160858723c */ /* 0x000fe20000041844 */
[----:B------:R-:W-:Y:S01]  /*3f10*/  LDSM.16.MT88.4 R20, [R205+0x6100] ;  /* 0x00610000cd14783b */ /* 0x000fe20000004200 */
[----:B-1----:R-:W-:-:S02]  /*3f20*/  FFMA.FTZ R0, R163, c[0x0][0x2d0], -R2 ;  /* 0x0000b400a3007a23 */ /* 0x002fc40000010802 */
[----:B------:R-:W-:Y:S02]  /*3f30*/  IMAD.MOV.U32 R163, RZ, RZ, R111 ;  /* 0x000000ffffa37224 */ /* 0x000fe400078e006f */
[----:B------:R1:W-:Y:S02]  /*3f40*/  MUFU.EX2 R153, R0 ;  /* 0x0000000000997308 */ /* 0x0003e40000000800 */
[----:B------:R-:W-:Y:S01]  /*3f50*/  HMMA.16816.F32.BF16 R108, R8, R24, R92 ;  /* 0x00000018086c723c */ /* 0x000fe2000004185c */
[----:B------:R-:W5:Y:S06]  /*3f60*/  LDSM.16.MT88.4 R24, [R204+0x6100] ;  /* 0x00610000cc18783b */ /* 0x000f6c0000004200 */
[----:B---3--:R-:W-:-:S02]  /*3f70*/  F2FP.BF16.PACK_AB R8, R158, R164 ;  /* 0x000000a49e08723e */ /* 0x008fc400000010ff */
[----:B------:R-:W-:Y:S02]  /*3f80*/  F2FP.BF16.PACK_AB R10, R157, R156 ;  /* 0x0000009c9d0a723e */ /* 0x000fe400000010ff */
[----:B----4-:R-:W-:Y:S01]  /*3f90*/  F2FP.BF16.PACK_AB R9, R154, R155 ;  /* 0x0000009b9a09723e */ /* 0x010fe200000010ff */
[----:B-1----:R-:W-:Y:S02]  /*3fa0*/  FFMA.FTZ R0, R161, c[0x0][0x2d0], -R2 ;  /* 0x0000b400a1007a23 */ /* 0x002fe40000010802 */
[----:B------:R-:W-:Y:S02]  /*3fb0*/  IMAD.MOV.U32 R161, RZ, RZ, R120 ;  /* 0x000000ffffa17224 */ /* 0x000fe400078e0078 */
[----:B------:R1:W3:Y:S02]  /*3fc0*/  MUFU.EX2 R152, R0 ;  /* 0x0000000000987308 */ /* 0x0002e40000000800 */
[----:B-1----:R-:W-:Y:S01]  /*3fd0*/  FFMA.FTZ R0, R165, c[0x0][0x2d0], -R6 ;  /* 0x0000b400a5007a23 */ /* 0x002fe20000010806 */
[----:B---3--:R-:W-:Y:S01]  /*3fe0*/  F2FP.BF16.PACK_AB R11, R152, R153 ;  /* 0x00000099980b723e */ /* 0x008fe200000010ff */
[----:B------:R-:W-:-:S04]  /*3ff0*/  IMAD.MOV.U32 R165, RZ, RZ, R121 ;  /* 0x000000ffffa57224 */ /* 0x000fc800078e0079 */
[----:B------:R1:W-:Y:S02]  /*4000*/  MUFU.EX2 R151, R0 ;  /* 0x0000000000977308 */ /* 0x0003e40000000800 */
[C---:B------:R-:W-:Y:S08]  /*4010*/  HMMA.16816.F32.BF16 R92, R8.reuse, R16, R80 ;  /* 0x00000010085c723c */ /* 0x040ff00000041850 */
[----:B------:R-:W-:Y:S01]  /*4020*/  HMMA.16816.F32.BF16 R84, R8, R18, R76 ;  /* 0x000000120854723c */ /* 0x000fe2000004184c */
[----:B------:R-:W3:Y:S01]  /*4030*/  LDSM.16.MT88.4 R16, [R208+0x6100] ;  /* 0x00610000d010783b */ /* 0x000ee20000004200 */
[----:B-1----:R-:W-:-:S02]  /*4040*/  FFMA.FTZ R0, R167, c[0x0][0x2d0], -R6 ;  /* 0x0000b400a7007a23 */ /* 0x002fc40000010806 */
[----:B------:R-:W-:Y:S02]  /*4050*/  IMAD.MOV.U32 R167, RZ, RZ, R122 ;  /* 0x000000ffffa77224 */ /* 0x000fe400078e007a */
[----:B------:R1:W4:Y:S02]  /*4060*/  MUFU.EX2 R150, R0 ;  /* 0x0000000000967308 */ /* 0x0003240000000800 */
[C---:B------:R-:W-:Y:S08]  /*4070*/  HMMA.16816.F32.BF16 R80, R8.reuse, R12, R72 ;  /* 0x0000000c0850723c */ /* 0x040ff00000041848 */
[----:B------:R-:W-:Y:S01]  /*4080*/  HMMA.16816.F32.BF16 R76, R8, R14, R64 ;  /* 0x0000000e084c723c */ /* 0x000fe20000041840 */
[----:B------:R-:W3:Y:S01]  /*4090*/  LDSM.16.MT88.4 R12, [R207+0x6100] ;  /* 0x00610000cf0c783b */ /* 0x000ee20000004200 */
[----:B-1----:R-:W-:-:S06]  /*40a0*/  FFMA.FTZ R0, R166, c[0x0][0x2d0], -R6 ;  /* 0x0000b400a6007a23 */ /* 0x002fcc0000010806 */
[C---:B------:R-:W-:Y:S01]  /*40b0*/  HMMA.16816.F32.BF16 R72, R8.reuse, R32, R56 ;  /* 0x000000200848723c */ /* 0x040fe20000041838 */
[----:B------:R-:W-:Y:S01]  /*40c0*/  IMAD.MOV.U32 R166, RZ, RZ, R123 ;  /* 0x000000ffffa67224 */ /* 0x000fe200078e007b */
[----:B------:R1:W-:Y:S06]  /*40d0*/  MUFU.EX2 R149, R0 ;  /* 0x0000000000957308 */ /* 0x0003ec0000000800 */
[C---:B------:R-:W-:Y:S01]  /*40e0*/  HMMA.16816.F32.BF16 R68, R8.reuse, R34, R52 ;  /* 0x000000220844723c */ /* 0x040fe20000041834 */
[----:B------:R-:W3:Y:S07]  /*40f0*/  LDSM.16.MT88.4 R32, [R204+0x2900] ;  /* 0x00290000cc20783b */ /* 0x000eee0000004200 */
[----:B--2---:R-:W-:Y:S01]  /*4100*/  HMMA.16816.F32.BF16 R64, R8, R28, R48 ;  /* 0x0000001c0840723c */ /* 0x004fe20000041830 */
[----:B-1----:R-:W-:-:S02]  /*4110*/  FFMA.FTZ R0, R168, c[0x0][0x2d0], -R6 ;  /* 0x0000b400a8007a23 */ /* 0x002fc40000010806 */
[----:B------:R-:W-:Y:S02]  /*4120*/  IMAD.MOV.U32 R168, RZ, RZ, R131 ;  /* 0x000000ffffa87224 */ /* 0x000fe400078e0083 */
[----:B------:R1:W2:Y:S03]  /*4130*/  MUFU.EX2 R148, R0 ;  /* 0x0000000000947308 */ /* 0x0002a60000000800 */
[----:B-----5:R-:W-:Y:S01]  /*4140*/  HMMA.16816.F32.BF16 R44, R8, R24, R44 ;  /* 0x00000018082c723c */ /* 0x020fe2000004182c */
[----:B------:R-:W-:-:S07]  /*4150*/  IMAD.MOV.U32 R131, RZ, RZ, R232 ;  /* 0x000000ffff837224 */ /* 0x000fce00078e00e8 */
[----:B------:R-:W-:Y:S01]  /*4160*/  HMMA.16816.F32.BF16 R48, R8, R26, R40 ;  /* 0x0000001a0830723c */ /* 0x000fe20000041828 */
[----:B------:R-:W5:Y:S01]  /*4170*/  LDSM.16.MT88.4 R24, [R208+0x2900] ;  /* 0x00290000d018783b */ /* 0x000f620000004200 */
[----:B-1----:R-:W-:-:S06]  /*4180*/  FFMA.FTZ R0, R169, c[0x0][0x2d0], -R2 ;  /* 0x0000b400a9007a23 */ /* 0x002fcc0000010802 */
[C---:B------:R-:W-:Y:S01]  /*4190*/  HMMA.16816.F32.BF16 R56, R8.reuse, R30, R36 ;  /* 0x0000001e0838723c */ /* 0x040fe20000041824 */
[----:B------:R-:W1:Y:S01]  /*41a0*/  LDSM.16.MT88.4 R28, [R205+0x2900] ;  /* 0x00290000cd1c783b */ /* 0x000e620000004200 */
[----:B------:R-:W-:Y:S01]  /*41b0*/  IMAD.MOV.U32 R169, RZ, RZ, R128 ;  /* 0x000000ffffa97224 */ /* 0x000fe200078e0080 */
[----:B------:R2:W-:Y:S05]  /*41c0*/  MUFU.EX2 R147, R0 ;  /* 0x0000000000937308 */ /* 0x0005ea0000000800 */
[C---:B------:R-:W-:Y:S08]  /*41d0*/  HMMA.16816.F32.BF16 R40, R8.reuse, R20, R60 ;  /* 0x000000140828723c */ /* 0x040ff0000004183c */
[----:B------:R-:W-:Y:S01]  /*41e0*/  HMMA.16816.F32.BF16 R36, R8, R22, R96 ;  /* 0x000000160824723c */ /* 0x000fe20000041860 */
[----:B------:R-:W1:Y:S01]  /*41f0*/  LDSM.16.MT88.4 R20, [R207+0x2900] ;  /* 0x00290000cf14783b */ /* 0x000e620000004200 */
[----:B--2---:R-:W-:Y:S01]  /*4200*/  FFMA.FTZ R0, R171, c[0x0][0x2d0], -R2 ;  /* 0x0000b400ab007a23 */ /* 0x004fe20000010802 */
[----:B------:R-:W-:-:S03]  /*4210*/  MOV R171, R129 ;  /* 0x0000008100ab7202 */ /* 0x000fc60000000f00 */
[----:B------:R2:W1:Y:S02]  /*4220*/  MUFU.EX2 R146, R0 ;  /* 0x0000000000927308 */ /* 0x0004640000000800 */
[C---:B---3--:R-:W-:Y:S08]  /*4230*/  HMMA.16816.F32.BF16 R60, R8.reuse, R18, R104 ;  /* 0x00000012083c723c */ /* 0x048ff00000041868 */
[----:B------:R-:W-:Y:S01]  /*4240*/  HMMA.16816.F32.BF16 R52, R8, R16, R108 ;  /* 0x000000100834723c */ /* 0x000fe2000004186c */
[----:B------:R-:W-:Y:S01]  /*4250*/  LDSM.16.MT88.4 R16, [R205+0x6900] ;  /* 0x00690000cd10783b */ /* 0x000fe20000004200 */
[----:B--2---:R-:W-:-:S06]  /*4260*/  FFMA.FTZ R0, R170, c[0x0][0x2d0], -R2 ;  /* 0x0000b400aa007a23 */ /* 0x004fcc0000010802 */
[C---:B------:R-:W-:Y:S01]  /*4270*/  HMMA.16816.F32.BF16 R104, R8.reuse, R12, R100 ;  /* 0x0000000c0868723c */ /* 0x040fe20000041864 */
[----:B------:R-:W-:Y:S01]  /*4280*/  IMAD.MOV.U32 R170, RZ, RZ, R130 ;  /* 0x000000ffffaa7224 */ /* 0x000fe200078e0082 */
[----:B------:R2:W-:Y:S06]  /*4290*/  MUFU.EX2 R135, R0 ;  /* 0x0000000000877308 */ /* 0x0005ec0000000800 */
[----:B------:R-:W-:Y:S01]  /*42a0*/  HMMA.16816.F32.BF16 R96, R8, R14, R88 ;  /* 0x0000000e0860723c */ /* 0x000fe20000041858 */
[----:B------:R-:W3:Y:S06]  /*42b0*/  LDSM.16.MT88.4 R12, [R204+0x6900] ;  /* 0x00690000cc0c783b */ /* 0x000eec0000004200 */
[----:B----4-:R-:W-:-:S02]  /*42c0*/  F2FP.BF16.PACK_AB R8, R150, R151 ;  /* 0x000000979608723e */ /* 0x010fc400000010ff */
[----:B------:R-:W-:Y:S01]  /*42d0*/  F2FP.BF16.PACK_AB R10, R148, R149 ;  /* 0x00000095940a723e */ /* 0x000fe200000010ff */
[----:B--2---:R-:W-:Y:S01]  /*42e0*/  FFMA.FTZ R0, R172, c[0x0][0x2d0], -R2 ;  /* 0x0000b400ac007a23 */ /* 0x004fe20000010802 */
[----:B-1----:R-:W-:Y:S01]  /*42f0*/  F2FP.BF16.PACK_AB R9, R146, R147 ;  /* 0x000000939209723e */ /* 0x002fe200000010ff */
[----:B------:R-:W-:Y:S02]  /*4300*/  IMAD.MOV.U32 R172, RZ, RZ, R117 ;  /* 0x000000ffffac7224 */ /* 0x000fe400078e0075 */
[----:B------:R-:W1:Y:S02]  /*4310*/  MUFU.EX2 R134, R0 ;  /* 0x0000000000867308 */ /* 0x000e640000000800 */
[----:B-1----:R-:W-:Y:S01]  /*4320*/  F2FP.BF16.PACK_AB R11, R134, R135 ;  /* 0x00000087860b723e */ /* 0x002fe200000010ff */
[----:B------:R-:W-:Y:S02]  /*4330*/  FFMA.FTZ R0, R226, c[0x0][0x2d0], -R6 ;  /* 0x0000b400e2007a23 */ /* 0x000fe40000010806 */
[----:B------:R-:W-:-:S03]  /*4340*/  IMAD.MOV.U32 R226, RZ, RZ, R118 ;  /* 0x000000ffffe27224 */ /* 0x000fc600078e0076 */
[----:B------:R1:W-:Y:S01]  /*4350*/  MUFU.EX2 R133, R0 ;  /* 0x0000000000857308 */ /* 0x0003e20000000800 */
[C---:B------:R-:W-:Y:S08]  /*4360*/  HMMA.16816.F32.BF16 R108, R8.reuse, R34, R84 ;  /* 0x00000022086c723c */ /* 0x040ff00000041854 */
[----:B-----5:R-:W-:Y:S01]  /*4370*/  HMMA.16816.F32.BF16 R84, R8, R24, R72 ;  /* 0x000000180854723c */ /* 0x020fe20000041848 */
[----:B-1----:R-:W-:-:S07]  /*4380*/  FFMA.FTZ R0, R227, c[0x0][0x2d0], -R6 ;  /* 0x0000b400e3007a23 */ /* 0x002fce0000010806 */
[C---:B------:R-:W-:Y:S01]  /*4390*/  HMMA.16816.F32.BF16 R88, R8.reuse, R26, R68 ;  /* 0x0000001a0858723c */ /* 0x040fe20000041844 */
[----:B------:R-:W1:Y:S01]  /*43a0*/  LDSM.16.MT88.4 R24, [R208+0x6900] ;  /* 0x00690000d018783b */ /* 0x000e620000004200 */
[----:B------:R2:W4:Y:S06]  /*43b0*/  MUFU.EX2 R145, R0 ;  /* 0x0000000000917308 */ /* 0x00052c0000000800 */
[C---:B------:R-:W-:Y:S01]  /*43c0*/  HMMA.16816.F32.BF16 R120, R8.reuse, R32, R92 ;  /* 0x000000200878723c */ /* 0x040fe2000004185c */
[----:B------:R-:W5:Y:S07]  /*43d0*/  LDSM.16.MT88.4 R32, [R207+0x6900] ;  /* 0x00690000cf20783b */ /* 0x000f6e0000004200 */
[----:B------:R-:W-:Y:S01]  /*43e0*/  HMMA.16816.F32.BF16 R100, R8, R28, R80 ;  /* 0x0000001c0864723c */ /* 0x000fe20000041850 */
[----:B--2---:R-:W-:-:S04]  /*43f0*/  FFMA.FTZ R0, R228, c[0x0][0x2d0], -R6 ;  /* 0x0000b400e4007a23 */ /* 0x004fc80000010806 */
[----:B------:R2:W-:Y:S03]  /*4400*/  MUFU.EX2 R144, R0 ;  /* 0x0000000000907308 */ /* 0x0005e60000000800 */
[C---:B------:R-:W-:Y:S08]  /*4410*/  HMMA.16816.F32.BF16 R80, R8.reuse, R20, R64 ;  /* 0x000000140850723c */ /* 0x040ff00000041840 */
[----:B---3--:R-:W-:Y:S01]  /*4420*/  HMMA.16816.F32.BF16 R64, R8, R14, R48 ;  /* 0x0000000e0840723c */ /* 0x008fe20000041830 */
[----:B--2---:R-:W-:-:S07]  /*4430*/  FFMA.FTZ R0, R229, c[0x0][0x2d0], -R6 ;  /* 0x0000b400e5007a23 */ /* 0x004fce0000010806 */
[C---:B------:R-:W-:Y:S01]  /*4440*/  HMMA.16816.F32.BF16 R72, R8.reuse, R12, R44 ;  /* 0x0000000c0848723c */ /* 0x040fe2000004182c */
[----:B------:R-:W-:Y:S01]  /*4450*/  LDSM.16.MT88.4 R12, [R207+0x3100] ;  /* 0x00310000cf0c783b */ /* 0x000fe20000004200 */
[----:B------:R2:W3:Y:S06]  /*4460*/  MUFU.EX2 R232, R0 ;  /* 0x0000000000e87308 */ /* 0x0004ec0000000800 */
        /* <DEDUP_REMOVED lines=14> */
[----:B-----5:R-:W-:Y:S01]  /*4550*/  HMMA.16816.F32.BF16 R44, R8, R32, R104 ;  /* 0x00000020082c723c */ /* 0x020fe20000041868 */
[----:B------:R-:W-:Y:S01]  /*4560*/  LDSM.16.MT88.4 R104, [R205+0x7900] ;  /* 0x00790000cd68783b */ /* 0x000fe20000004200 */
[----:B--2---:R-:W-:-:S04]  /*4570*/  FFMA.FTZ R0, R233, c[0x0][0x2d0], -R2 ;  /* 0x0000b400e9007a23 */ /* 0x004fc80000010802 */
[----:B------:R2:W-:Y:S02]  /*4580*/  MUFU.EX2 R117, R0 ;  /* 0x0000000000757308 */ /* 0x0005e40000000800 */
[----:B------:R-:W-:Y:S01]  /*4590*/  HMMA.16816.F32.BF16 R36, R8, R34, R96 ;  /* 0x000000220824723c */ /* 0x000fe20000041860 */
[----:B------:R-:W5:Y:S04]  /*45a0*/  LDSM.16.MT88.4 R32, [R205+0x7100] ;  /* 0x00710000cd20783b */ /* 0x000f680000004200 */
[----:B------:R-:W-:Y:S02]  /*45b0*/  LDSM.16.MT88.4 R96, [R204+0x7900] ;  /* 0x00790000cc60783b */ /* 0x000fe40000004200 */
[----:B----4-:R-:W-:Y:S02]  /*45c0*/  F2FP.BF16.PACK_AB R8, R145, R133 ;  /* 0x000000859108723e */ /* 0x010fe400000010ff */
[----:B---3--:R-:W-:-:S02]  /*45d0*/  F2FP.BF16.PACK_AB R10, R232, R144 ;  /* 0x00000090e80a723e */ /* 0x008fc400000010ff */
        /* <DEDUP_REMOVED lines=9> */
[----:B-1----:R-:W-:Y:S01]  /*4670*/  FFMA.FTZ R0, R226, c[0x0][0x2d0], -R6 ;  /* 0x0000b400e2007a23 */ /* 0x002fe20000010806 */
[----:B------:R-:W-:Y:S01]  /*4680*/  MOV R226, R172 ;  /* 0x000000ac00e27202 */ /* 0x000fe20000000f00 */
[----:B------:R-:W-:-:S02]  /*4690*/  IMAD.MOV.U32 R172, RZ, RZ, R170 ;  /* 0x000000ffffac7224 */ /* 0x000fc400078e00aa */
[----:B------:R1:W2:Y:S01]  /*46a0*/  MUFU.EX2 R60, R0 ;  /* 0x00000000003c7308 */ /* 0x0002a20000000800 */
[----:B------:R-:W-:Y:S01]  /*46b0*/  IMAD.MOV.U32 R170, RZ, RZ, R171 ;  /* 0x000000ffffaa7224 */ /* 0x000fe200078e00ab */
[C---:B------:R-:W-:Y:S01]  /*46c0*/  HMMA.16816.F32.BF16 R68, R8.reuse, R20, R100 ;  /* 0x000000140844723c */ /* 0x040fe20000041864 */
[----:B------:R-:W-:Y:S02]  /*46d0*/  IMAD.MOV.U32 R171, RZ, RZ, R169 ;  /* 0x000000ffffab7224 */ /* 0x000fe400078e00a9 */
[----:B------:R-:W-:Y:S02]  /*46e0*/  IMAD.MOV.U32 R169, RZ, RZ, R166 ;  /* 0x000000ffffa97224 */ /* 0x000fe400078e00a6 */
[----:B------:R-:W-:Y:S01]  /*46f0*/  IMAD.MOV.U32 R166, RZ, RZ, R167 ;  /* 0x000000ffffa67224 */ /* 0x000fe200078e00a7 */
[----:B------:R-:W-:Y:S01]  /*4700*/  MOV R167, R165 ;  /* 0x000000a500a77202 */ /* 0x000fe20000000f00 */
[----:B------:R-:W-:Y:S01]  /*4710*/  IMAD.MOV.U32 R165, RZ, RZ, R161 ;  /* 0x000000ffffa57224 */ /* 0x000fe200078e00a1 */
[----:B------:R-:W-:Y:S01]  /*4720*/  HMMA.16816.F32.BF16 R20, R8, R22, R92 ;  /* 0x000000160814723c */ /* 0x000fe2000004185c */
[----:B------:R-:W-:-:S02]  /*4730*/  IMAD.MOV.U32 R161, RZ, RZ, R163 ;  /* 0x000000ffffa17224 */ /* 0x000fc400078e00a3 */
[----:B------:R-:W-:Y:S02]  /*4740*/  IMAD.MOV.U32 R163, RZ, RZ, R160 ;  /* 0x000000ffffa37224 */ /* 0x000fe400078e00a0 */
[----:B------:R-:W-:Y:S02]  /*4750*/  IMAD.MOV.U32 R228, RZ, RZ, R170 ;  /* 0x000000ffffe47224 */ /* 0x000fe400078e00aa */
[----:B-1----:R-:W-:Y:S01]  /*4760*/  FFMA.FTZ R0, R162, c[0x0][0x2d0], -R6 ;  /* 0x0000b400a2007a23 */ /* 0x002fe20000010806 */
[C---:B------:R-:W-:Y:S01]  /*4770*/  HMMA.16816.F32.BF16 R100, R8.reuse, R12, R80 ;  /* 0x0000000c0864723c */ /* 0x040fe20000041850 */
[----:B------:R-:W-:Y:S01]  /*4780*/  IMAD.MOV.U32 R162, RZ, RZ, R159 ;  /* 0x000000ffffa27224 */ /* 0x000fe200078e009f */
[----:B------:R-:W-:Y:S01]  /*4790*/  MOV R159, R125 ;  /* 0x0000007d009f7202 */ /* 0x000fe20000000f00 */
[----:B------:R1:W-:Y:S01]  /*47a0*/  MUFU.EX2 R26, R0 ;  /* 0x00000000001a7308 */ /* 0x0003e20000000800 */
[----:B------:R-:W-:Y:S01]  /*47b0*/  IMAD.MOV.U32 R229, RZ, RZ, R171 ;  /* 0x000000ffffe57224 */ /* 0x000fe200078e00ab */
[----:B------:R-:W-:Y:S01]  /*47c0*/  LDSM.16.MT88.4 R80, [R208+0x3900] ;  /* 0x00390000d050783b */ /* 0x000fe20000004200 */
[----:B------:R-:W-:Y:S01]  /*47d0*/  IMAD.MOV.U32 R227, RZ, RZ, R169 ;  /* 0x000000ffffe37224 */ /* 0x000fe200078e00a9 */
[----:B------:R-:W-:Y:S01]  /*47e0*/  MOV R169, R167 ;  /* 0x000000a700a97202 */ /* 0x000fe20000000f00 */
[----:B------:R-:W-:Y:S01]  /*47f0*/  IMAD.MOV.U32 R170, RZ, RZ, R161 ;  /* 0x000000ffffaa7224 */ /* 0x000fe200078e00a1 */
[----:B------:R-:W-:Y:S01]  /*4800*/  MOV R161, R112 ;  /* 0x0000007000a17202 */ /* 0x000fe20000000f00 */
[----:B------:R-:W-:Y:S01]  /*4810*/  IMAD.MOV.U32 R171, RZ, RZ, R165 ;  /* 0x000000ffffab7224 */ /* 0x000fe200078e00a5 */
[----:B------:R-:W-:Y:S01]  /*4820*/  HMMA.16816.F32.BF16 R120, R8, R28, R120 ;  /* 0x0000001c0878723c */ /* 0x000fe20000041878 */
[----:B------:R-:W-:Y:S01]  /*4830*/  IMAD.MOV.U32 R160, RZ, RZ, R124 ;  /* 0x000000ffffa07224 */ /* 0x000fe200078e007c */
[----:B--2---:R-:W-:Y:S01]  /*4840*/  F2FP.BF16.PACK_AB R112, R60, R61 ;  /* 0x0000003d3c70723e */ /* 0x004fe200000010ff */
[----:B------:R-:W-:-:S02]  /*4850*/  IMAD.MOV.U32 R165, RZ, RZ, R159 ;  /* 0x000000ffffa57224 */ /* 0x000fc400078e009f */
[----:B------:R-:W-:Y:S02]  /*4860*/  IMAD.MOV.U32 R167, RZ, RZ, R160 ;  /* 0x000000ffffa77224 */ /* 0x000fe400078e00a0 */
[----:B------:R-:W-:Y:S01]  /*4870*/  IMAD.MOV.U32 R160, RZ, RZ, R115 ;  /* 0x000000ffffa07224 */ /* 0x000fe200078e0073 */
[C---:B------:R-:W-:Y:S01]  /*4880*/  HMMA.16816.F32.BF16 R92, R8.reuse, R18, R88 ;  /* 0x00000012085c723c */ /* 0x040fe20000041858 */
[----:B-1----:R-:W-:Y:S01]  /*4890*/  FFMA.FTZ R0, R126, c[0x0][0x2d0], -R6 ;  /* 0x0000b4007e007a23 */ /* 0x002fe20000010806 */
[----:B------:R-:W-:Y:S01]  /*48a0*/  LDSM.16.MT88.4 R88, [R207+0x3900] ;  /* 0x00390000cf58783b */ /* 0x000fe20000004200 */
[----:B------:R-:W-:Y:S02]  /*48b0*/  IMAD.MOV.U32 R159, RZ, RZ, R113 ;  /* 0x000000ffff9f7224 */ /* 0x000fe400078e0071 */
[----:B------:R1:W-:Y:S03]  /*48c0*/  MUFU.EX2 R25, R0 ;  /* 0x0000000000197308 */ /* 0x0003e60000000800 */
[C---:B------:R-:W-:Y:S08]  /*48d0*/  HMMA.16816.F32.BF16 R28, R8.reuse, R30, R108 ;  /* 0x0000001e081c723c */ /* 0x040ff0000004186c */
[----:B------:R-:W-:Y:S01]  /*48e0*/  HMMA.16816.F32.BF16 R84, R8, R16, R84 ;  /* 0x000000100854723c */ /* 0x000fe20000041854 */
[----:B------:R-:W2:Y:S01]  /*48f0*/  LDSM.16.MT88.4 R16, [R208+0x7100] ;  /* 0x00710000d010783b */ /* 0x000ea20000004200 */
[----:B-1----:R-:W-:-:S03]  /*4900*/  FFMA.FTZ R0, R127, c[0x0][0x2d0], -R2 ;  /* 0x0000b4007f007a23 */ /* 0x002fc60000010802 */
[----:B------:R-:W-:Y:S03]  /*4910*/  LDSM.16.MT88.4 R124, [R204+0x3900] ;  /* 0x00390000cc7c783b */ /* 0x000fe60000004200 */
[C---:B------:R-:W-:Y:S01]  /*4920*/  HMMA.16816.F32.BF16 R108, R8.reuse, R14, R76 ;  /* 0x0000000e086c723c */ /* 0x040fe2000004184c */
[----:B------:R1:W-:Y:S01]  /*4930*/  MUFU.EX2 R24, R0 ;  /* 0x0000000000187308 */ /* 0x0003e20000000800 */
[----:B------:R-:W3:Y:S06]  /*4940*/  LDSM.16.MT88.4 R12, [R207+0x7100] ;  /* 0x00710000cf0c783b */ /* 0x000eec0000004200 */
[C---:B-----5:R-:W-:Y:S08]  /*4950*/  HMMA.16816.F32.BF16 R56, R8.reuse, R32, R56 ;  /* 0x000000200838723c */ /* 0x060ff00000041838 */
[----:B------:R-:W-:Y:S01]  /*4960*/  HMMA.16816.F32.BF16 R40, R8, R34, R40 ;  /* 0x000000220828723c */ /* 0x000fe20000041828 */
[----:B-1----:R-:W-:-:S04]  /*4970*/  FFMA.FTZ R0, R7, c[0x0][0x2d0], -R2 ;  /* 0x0000b40007007a23 */ /* 0x002fc80000010802 */
[----:B------:R1:W4:Y:S03]  /*4980*/  MUFU.EX2 R7, R0 ;  /* 0x0000000000077308 */ /* 0x0003260000000800 */
[C---:B--2---:R-:W-:Y:S01]  /*4990*/  HMMA.16816.F32.BF16 R48, R8.reuse, R16, R48 ;  /* 0x000000100830723c */ /* 0x044fe20000041830 */
[----:B-1----:R-:W-:Y:S01]  /*49a0*/  FFMA.FTZ R0, R226, c[0x0][0x2d0], -R2 ;  /* 0x0000b400e2007a23 */ /* 0x002fe20000010802 */
[----:B----4-:R-:W-:Y:S01]  /*49b0*/  F2FP.BF16.PACK_AB R113, R7, R24 ;  /* 0x000000180771723e */ /* 0x010fe200000010ff */
[----:B------:R-:W-:Y:S02]  /*49c0*/  IMAD.MOV.U32 R226, RZ, RZ, R172 ;  /* 0x000000ffffe27224 */ /* 0x000fe400078e00ac */
[----:B------:R-:W-:Y:S01]  /*49d0*/  FFMA.FTZ R2, R163, c[0x0][0x2d0], -R2 ;  /* 0x0000b400a3027a23 */ /* 0x000fe20000010802 */
[----:B------:R1:W-:Y:S01]  /*49e0*/  MUFU.EX2 R6, R0 ;  /* 0x0000000000067308 */ /* 0x0003e20000000800 */
[----:B------:R-:W-:Y:S01]  /*49f0*/  IMAD.MOV.U32 R172, RZ, RZ, R166 ;  /* 0x000000ffffac7224 */ /* 0x000fe200078e00a6 */
[----:B------:R-:W-:Y:S01]  /*4a00*/  HMMA.16816.F32.BF16 R52, R8, R18, R52 ;  /* 0x000000120834723c */ /* 0x000fe20000041834 */
[----:B------:R-:W-:-:S02]  /*4a10*/  IMAD.MOV.U32 R166, RZ, RZ, R162 ;  /* 0x000000ffffa67224 */ /* 0x000fc400078e00a2 */
[----:B------:R-:W-:Y:S02]  /*4a20*/  IMAD.MOV.U32 R162, RZ, RZ, R5 ;  /* 0x000000ffffa27224 */ /* 0x000fe400078e0005 */
[----:B------:R-:W-:Y:S01]  /*4a30*/  IMAD.MOV.U32 R163, RZ, RZ, R114 ;  /* 0x000000ffffa37224 */ /* 0x000fe200078e0072 */
[----:B------:R2:W4:Y:S01]  /*4a40*/  MUFU.EX2 R5, R2 ;  /* 0x0000000200057308 */ /* 0x0005220000000800 */
[----:B------:R-:W-:Y:S01]  /*4a50*/  F2FP.BF16.PACK_AB R114, R25, R26 ;  /* 0x0000001a1972723e */ /* 0x000fe200000010ff */
[----:B---3--:R-:W-:Y:S01]  /*4a60*/  HMMA.16816.F32.BF16 R44, R8, R12, R44 ;  /* 0x0000000c082c723c */ /* 0x008fe2000004182c */
[----:B-1----:R-:W-:-:S07]  /*4a70*/  FADD.FTZ R0, R228, R229 ;  /* 0x000000e5e4007221 */ /* 0x002fce0000010000 */
[----:B------:R-:W-:Y:S01]  /*4a80*/  HMMA.16816.F32.BF16 R36, R8, R14, R36 ;  /* 0x0000000e0824723c */ /* 0x000fe20000041824 */
[----:B------:R-:W-:Y:S01]  /*4a90*/  LDSM.16.MT88.4 R8, [R207+0x7900] ;  /* 0x00790000cf08783b */ /* 0x000fe20000004200 */
[----:B------:R-:W-:Y:S02]  /*4aa0*/  FADD.FTZ R0, R172, R0 ;  /* 0x00000000ac007221 */ /* 0x000fe40000010000 */
[----:B--2---:R-:W-:Y:S01]  /*4ab0*/  FADD.FTZ R2, R226, R227 ;  /* 0x000000e3e2027221 */ /* 0x004fe20000010000 */
[----:B----4-:R-:W-:Y:S01]  /*4ac0*/  F2FP.BF16.PACK_AB R115, R5, R6 ;  /* 0x000000060573723e */ /* 0x010fe200000010ff */
        /* <DEDUP_REMOVED lines=15> */
[----:B------:R-:W-:Y:S01]  /*4bc0*/  FADD.FTZ R0, R251, R0 ;  /* 0x00000000fb007221 */ /* 0x000fe20000010000 */
[----:B------:R-:W1:Y:S01]  /*4bd0*/  LDSM.16.MT88.4 R108, [R208+0x7900] ;  /* 0x00790000d06c783b */ /* 0x000e620000004200 */
        /* <DEDUP_REMOVED lines=13> */
[----:B------:R-:W-:Y:S03]  /*4cb0*/  HMMA.16816.F32.BF16 R120, R112, R124, R120 ;  /* 0x0000007c7078723c */ /* 0x000fe60000041878 */
        /* <DEDUP_REMOVED lines=43> */
[C---:B------:R-:W-:Y:S08]  /*4f70*/  HMMA.16816.F32.BF16 R132, R112.reuse, R8, R44 ;  /* 0x000000087084723c */ /* 0x040ff0000004182c */
[----:B------:R-:W-:Y:S01]  /*4f80*/  HMMA.16816.F32.BF16 R112, R112, R10, R36 ;  /* 0x0000000a7070723c */ /* 0x000fe20000041824 */
[----:B------:R-:W-:Y:S07]  /*4f90*/  @!P1 BRA `(.L_x_1936) ;  /* 0x0000354000009947 */ /* 0x000fee0003800000 */
[----:B------:R-:W-:Y:S01]  /*4fa0*/  IADD3 R235, P1, R246, 0x40, RZ ;  /* 0x00000040f6eb7810 */ /* 0x000fe20007f3e0ff */
[----:B------:R-:W-:Y:S01]  /*4fb0*/  UIADD3 UR12, UP0, UR16, 0x80, URZ ;  /* 0x00000080100c7890 */ /* 0x000fe2000ff1e03f */
[----:B------:R-:W-:Y:S01]  /*4fc0*/  IADD3 R237, P2, R244, 0x40, RZ ;  /* 0x00000040f4ed7810 */ /* 0x000fe20007f5e0ff */
[----:B------:R-:W-:Y:S01]  /*4fd0*/  IMAD.MOV.U32 R118, RZ, RZ, R3 ;  /* 0x000000ffff767224 */ /* 0x000fe200078e0003 */
[----:B------:R-:W-:Y:S01]  /*4fe0*/  MOV R117, R116 ;  /* 0x0000007400757202 */ /* 0x000fe20000000f00 */
[----:B------:R-:W-:Y:S01]  /*4ff0*/  IMAD.SHL.U32 R226, R249, 0x2, RZ ;  /* 0x00000002f9e27824 */ /* 0x000fe200078e00ff */
[----:B------:R-:W-:Y:S01]  /*5000*/  IADD3.X R236, RZ, R241, RZ, P2, !PT ;  /* 0x000000f1ffec7210 */ /* 0x000fe200017fe4ff */
[----:B------:R-:W-:Y:S01]  /*5010*/  IMAD.X R234, RZ, RZ, R243, P1 ;  /* 0x000000ffffea7224 */ /* 0x000fe200008e06f3 */
[----:B------:R-:W-:-:S02]  /*5020*/  UMOV UR13, 0x6 ;  /* 0x00000006000d7882 */ /* 0x000fc40000000000 */
[----:B------:R-:W-:Y:S02]  /*5030*/  ULDC.64 UR6, c[0x0][0x208] ;  /* 0x0000820000067ab9 */ /* 0x000fe40000000a00 */
[----:B------:R-:W-:Y:S02]  /*5040*/  ULEA.HI.SX32 UR18, UR18, 0xfffffffe, 0x19 ;  /* 0xfffffffe12127891 */ /* 0x000fe4000f8fca3f */
[----:B------:R-:W-:Y:S02]  /*5050*/  USHF.L.U64.HI UR15, UR6, UR13, UR7 ;  /* 0x0000000d060f7299 */ /* 0x000fe40008010207 */
[----:B------:R-:W-:Y:S02]  /*5060*/  USHF.L.U32 UR16, UR6, 0x6, URZ ;  /* 0x0000000606107899 */ /* 0x000fe4000800063f */
[----:B------:R-:W-:Y:S02]  /*5070*/  UIADD3.X UR11, URZ, UR11, URZ, UP0, !UPT ;  /* 0x0000000b3f0b7290 */ /* 0x000fe400087fe43f */
[----:B------:R-:W-:-:S02]  /*5080*/  ULDC.64 UR4, c[0x0][0x1e0] ;  /* 0x0000780000047ab9 */ /* 0x000fc40000000a00 */
.L_x_1937:
        /* <DEDUP_REMOVED lines=8> */
[----:B------:R-:W-:Y:S01]  /*5110*/  UIADD3 UR8, UR25, UR8, URZ ;  /* 0x0000000819087290 */ /* 0x000fe2000fffe03f */
[----:B------:R-:W-:Y:S01]  /*5120*/  IADD3 R2, P2, R237, UR9, RZ ;  /* 0x00000009ed027c10 */ /* 0x000fe2000ff5e0ff */
[----:B------:R-:W-:Y:S01]  /*5130*/  UIADD3 UR18, UR18, -0x1, URZ ;  /* 0xffffffff12127890 */ /* 0x000fe2000fffe03f */
[----:B------:R-:W-:Y:S01]  /*5140*/  IADD3 R0, P5, R244, UR9, RZ ;  /* 0x00000009f4007c10 */ /* 0x000fe2000ffbe0ff */
[----:B------:R-:W-:Y:S01]  /*5150*/  USHF.L.U64.HI UR8, UR24, 0x7, UR8 ;  /* 0x0000000718087899 */ /* 0x000fe20008010208 */
[----:B------:R-:W-:Y:S02]  /*5160*/  LEA R194, P1, R2, c[0x0][0x1f8], 0x1 ;  /* 0x00007e0002c27a11 */ /* 0x000fe400078208ff */
[----:B------:R-:W-:Y:S02]  /*5170*/  LEA R192, P4, R0, c[0x0][0x1f8], 0x1 ;  /* 0x00007e0000c07a11 */ /* 0x000fe400078808ff */
[----:B------:R-:W-:Y:S01]  /*5180*/  @UP1 USHF.L.U32 UR10, UR4, 0x6, URZ ;  /* 0x00000006040a1899 */ /* 0x000fe2000800063f */
[----:B------:R-:W-:Y:S01]  /*5190*/  IADD3.X R60, R236, UR8, RZ, P2, !PT ;  /* 0x00000008ec3c7c10 */ /* 0x000fe200097fe4ff */
[----:B------:R-:W1:Y:S01]  /*51a0*/  LDSM.16.M88.4 R8, [R119+0x8100] ;  /* 0x008100007708783b */ /* 0x000e620000000200 */
[----:B------:R-:W-:Y:S01]  /*51b0*/  IADD3.X R3, R241, UR8, RZ, P5, !PT ;  /* 0x00000008f1037c10 */ /* 0x000fe2000affe4ff */
[----:B------:R-:W-:Y:S01]  /*51c0*/  @UP1 USHF.L.U64.HI UR17, UR4, UR13, UR5 ;  /* 0x0000000d04111299 */ /* 0x000fe20008010205 */
[----:B------:R-:W-:Y:S01]  /*51d0*/  LEA.HI.X R195, R2, c[0x0][0x1fc], R60, 0x1, P1 ;  /* 0x00007f0002c37a11 */ /* 0x000fe200008f0c3c */
[----:B------:R-:W-:Y:S01]  /*51e0*/  @UP1 UIMAD.WIDE.U32 UR24, UR18, UR4, URZ ;  /* 0x00000004121812a5 */ /* 0x000fe2000f8e003f */
[----:B------:R-:W-:Y:S01]  /*51f0*/  LEA.HI.X R193, R0, c[0x0][0x1fc], R3, 0x1, P4 ;  /* 0x00007f0000c17a11 */ /* 0x000fe200020f0c03 */
[----:B------:R-:W-:Y:S01]  /*5200*/  @UP1 USHF.R.S32.HI UR9, URZ, 0x1f, UR18 ;  /* 0x0000001f3f091899 */ /* 0x000fe20008011412 */
[----:B------:R-:W-:Y:S01]  /*5210*/  IADD3 R2, P1, R192, UR16, RZ ;  /* 0x00000010c0027c10 */ /* 0x000fe2000ff3e0ff */
[----:B------:R-:W2:Y:S01]  /*5220*/  LDSM.16.M88.4 R16, [R119+0x8900] ;  /* 0x008900007710783b */ /* 0x000ea20000000200 */
[----:B------:R-:W-:Y:S02]  /*5230*/  @UP1 USHF.L.U32 UR8, UR24, 0x7, URZ ;  /* 0x0000000718081899 */ /* 0x000fe4000800063f */
[----:B------:R-:W-:Y:S01]  /*5240*/  IADD3.X R3, R193, UR15, RZ, P1, !PT ;  /* 0x0000000fc1037c10 */ /* 0x000fe20008ffe4ff */
[----:B------:R-:W-:Y:S04]  /*5250*/  @UP1 UIMAD UR9, UR9, UR4, URZ ;  /* 0x00000004090912a4 */ /* 0x000fe8000f8e023f */
[----:B------:R-:W3:Y:S01]  /*5260*/  LDSM.16.M88.4 R24, [R119+0x9100] ;  /* 0x009100007718783b */ /* 0x000ee20000000200 */
[----:B------:R-:W-:Y:S04]  /*5270*/  @UP1 UIMAD UR9, UR18, UR5, UR9 ;  /* 0x00000005120912a4 */ /* 0x000fe8000f8e0209 */
[----:B------:R-:W-:Y:S03]  /*5280*/  @UP1 UIADD3 UR9, UR25, UR9, URZ ;  /* 0x0000000919091290 */ /* 0x000fe6000fffe03f */
[----:B------:R-:W4:Y:S01]  /*5290*/  LDSM.16.M88.4 R32, [R119+0x9900] ;  /* 0x009900007720783b */ /* 0x000f220000000200 */
[----:B------:R-:W-:Y:S07]  /*52a0*/  @UP1 USHF.L.U64.HI UR9, UR24, 0x7, UR9 ;  /* 0x0000000718091899 */ /* 0x000fee0008010209 */
[----:B------:R-:W5:Y:S01]  /*52b0*/  LDSM.16.M88.4 R40, [R119+0xa100] ;  /* 0x00a100007728783b */ /* 0x000f620000000200 */
[C---:B-1----:R-:W-:Y:S07]  /*52c0*/  HMMA.16816.F32.BF16 R4, R136.reuse, R8, RZ ;  /* 0x000000088804723c */ /* 0x042fee00000418ff */
[----:B------:R-:W1:Y:S01]  /*52d0*/  LDSM.16.M88.4 R48, [R119+0xa900] ;  /* 0x00a900007730783b */ /* 0x000e620000000200 */
[C---:B------:R-:W-:Y:S07]  /*52e0*/  HMMA.16816.F32.BF16 R8, R136.reuse, R10, RZ ;  /* 0x0000000a8808723c */ /* 0x040fee00000418ff */
[----:B------:R-:W1:Y:S01]  /*52f0*/  LDSM.16.M88.4 R56, [R119+0xb100] ;  /* 0x00b100007738783b */ /* 0x000e620000000200 */
[C---:B--2---:R-:W-:Y:S07]  /*5300*/  HMMA.16816.F32.BF16 R12, R136.reuse, R16, RZ ;  /* 0x00000010880c723c */ /* 0x044fee00000418ff */
[----:B------:R-:W2:Y:S01]  /*5310*/  LDSM.16.M88.4 R64, [R119+0xb900] ;  /* 0x00b900007740783b */ /* 0x000ea20000000200 */
[C---:B------:R-:W-:Y:S07]  /*5320*/  HMMA.16816.F32.BF16 R16, R136.reuse, R18, RZ ;  /* 0x000000128810723c */ /* 0x040fee00000418ff */
[----:B------:R-:W1:Y:S01]  /*5330*/  LDSM.16.M88.4 R144, [R210] ;  /* 0x00000000d290783b */ /* 0x000e620000000200 */
[C---:B---3--:R-:W-:Y:S07]  /*5340*/  HMMA.16816.F32.BF16 R20, R136.reuse, R24, RZ ;  /* 0x000000188814723c */ /* 0x048fee00000418ff */
[----:B------:R-:W3:Y:S01]  /*5350*/  LDSM.16.M88.4 R148, [R225] ;  /* 0x00000000e194783b */ /* 0x000ee20000000200 */
[C---:B------:R-:W-:Y:S07]  /*5360*/  HMMA.16816.F32.BF16 R24, R136.reuse, R26, RZ ;  /* 0x0000001a8818723c */ /* 0x040fee00000418ff */
[----:B------:R-:W2:Y:S01]  /*5370*/  LDSM.16.M88.4 R152, [R224] ;  /* 0x00000000e098783b */ /* 0x000ea20000000200 */
[C---:B----4-:R-:W-:Y:S07]  /*5380*/  HMMA.16816.F32.BF16 R28, R136.reuse, R32, RZ ;  /* 0x00000020881c723c */ /* 0x050fee00000418ff */
[----:B------:R-:W4:Y:S01]  /*5390*/  LDSM.16.M88.4 R156, [R223] ;  /* 0x00000000df9c783b */ /* 0x000f220000000200 */
[C---:B------:R-:W-:Y:S07]  /*53a0*/  HMMA.16816.F32.BF16 R32, R136.reuse, R34, RZ ;  /* 0x000000228820723c */ /* 0x040fee00000418ff */
[----:B------:R-:W2:Y:S01]  /*53b0*/  LDSM.16.M88.4 R160, [R222] ;  /* 0x00000000dea0783b */ /* 0x000ea20000000200 */
[C---:B-----5:R-:W-:Y:S07]  /*53c0*/  HMMA.16816.F32.BF16 R36, R136.reuse, R40, RZ ;  /* 0x000000288824723c */ /* 0x060fee00000418ff */
[----:B------:R-:W5:Y:S01]  /*53d0*/  LDSM.16.M88.4 R164, [R221] ;  /* 0x00000000dda4783b */ /* 0x000f620000000200 */
[C---:B------:R-:W-:Y:S07]  /*53e0*/  HMMA.16816.F32.BF16 R40, R136.reuse, R42, RZ ;  /* 0x0000002a8828723c */ /* 0x040fee00000418ff */
[----:B------:R-:W3:Y:S01]  /*53f0*/  LDSM.16.M88.4 R168, [R220] ;  /* 0x00000000dca8783b */ /* 0x000ee20000000200 */
[C---:B-1----:R-:W-:Y:S07]  /*5400*/  HMMA.16816.F32.BF16 R44, R136.reuse, R48, RZ ;  /* 0x00000030882c723c */ /* 0x042fee00000418ff */
[----:B------:R-:W1:Y:S01]  /*5410*/  LDSM.16.M88.4 R172, [R219] ;  /* 0x00000000dbac783b */ /* 0x000e620000000200 */
[C---:B------:R-:W-:Y:S07]  /*5420*/  HMMA.16816.F32.BF16 R48, R136.reuse, R50, RZ ;  /* 0x000000328830723c */ /* 0x040fee00000418ff */
[----:B------:R-:W-:Y:S01]  /*5430*/  @!PT LDS RZ, [RZ] ;  /* 0x00000000fffff984 */ /* 0x000fe20000000800 */
[----:B------:R-:W-:Y:S01]  /*5440*/  @!PT LDS RZ, [RZ] ;  /* 0x00000000fffff984 */ /* 0x000fe20000000800 */
[----:B------:R-:W-:Y:S01]  /*5450*/  @!PT LDS RZ, [RZ] ;  /* 0x00000000fffff984 */ /* 0x000fe20000000800 */
[----:B------:R3:W-:Y:S01]  /*5460*/  LDGSTS.E.BYPASS.LTC128B.128 [R226+0x100], [R192.64], !P3 ;  /* 0x00100000c0e27fae */ /* 0x0007e2000d901d56 */
[C---:B------:R-:W-:Y:S07]  /*5470*/  HMMA.16816.F32.BF16 R52, R136.reuse, R56, RZ ;  /* 0x000000388834723c */ /* 0x040fee00000418ff */
[----:B------:R1:W-:Y:S01]  /*5480*/  LDGSTS.E.BYPASS.LTC128B.128 [R226+0x4100], [R194.64], !P0 ;  /* 0x04100000c2e27fae */ /* 0x0003e2000c101d56 */
[C---:B------:R-:W-:Y:S07]  /*5490*/  HMMA.16816.F32.BF16 R56, R136.reuse, R58, RZ ;  /* 0x0000003a8838723c */ /* 0x040fee00000418ff */
[----:B------:R4:W-:Y:S01]  /*54a0*/  LDGSTS.E.BYPASS.LTC128B.128 [R226+0x1100], [R2.64], !P3 ;  /* 0x0110000002e27fae */ /* 0x0009e2000d901d56 */
[C---:B--2---:R-:W-:Y:S07]  /*54b0*/  HMMA.16816.F32.BF16 R60, R136.reuse, R64, RZ ;  /* 0x00000040883c723c */ /* 0x044fee00000418ff */
[----:B------:R4:W-:Y:S01]  /*54c0*/  LDGSTS.E.BYPASS.LTC128B.128 [R226+0x5100], [R2.64+0x80], !P0 ;  /* 0x0510008002e27fae */ /* 0x0009e2000c101d56 */
[C---:B---3--:R-:W-:Y:S01]  /*54d0*/  IADD3 R192, P1, R2.reuse, UR16, RZ ;  /* 0x0000001002c07c10 */ /* 0x048fe2000ff3e0ff */
[----:B------:R-:W-:Y:S03]  /*54e0*/  HMMA.16816.F32.BF16 R64, R136, R66, RZ ;  /* 0x000000428840723c */ /* 0x000fe600000418ff */
[C---:B------:R-:W-:Y:S02]  /*54f0*/  IADD3.X R193, R3.reuse, UR15, RZ, P1, !PT ;  /* 0x0000000f03c17c10 */ /* 0x040fe40008ffe4ff */
[----:B-1----:R-:W-:Y:S03]  /*5500*/  IADD3 R194, P4, R2, UR12, RZ ;  /* 0x0000000c02c27c10 */ /* 0x002fe6000ff9e0ff */
[----:B------:R1:W-:Y:S01]  /*5510*/  LDGSTS.E.BYPASS.LTC128B.128 [R226+0x2100], [R192.64], !P3 ;  /* 0x02100000c0e27fae */ /* 0x0003e2000d901d56 */
[C---:B------:R-:W-:Y:S05]  /*5520*/  HMMA.16816.F32.BF16 R4, R140.reuse, R144, R4 ;  /* 0x000000908c04723c */ /* 0x040fea0000041804 */
[----:B------:R-:W-:Y:S02]  /*5530*/  IADD3.X R195, R3, UR11, RZ, P4, !PT ;  /* 0x0000000b03c37c10 */ /* 0x000fe4000a7fe4ff */
[C---:B------:R-:W-:Y:S01]  /*5540*/  IADD3 R144, P2, R192.reuse, UR16, RZ ;  /* 0x00000010c0907c10 */ /* 0x040fe2000ff5e0ff */
[C---:B------:R-:W-:Y:S02]  /*5550*/  HMMA.16816.F32.BF16 R8, R140.reuse, R146, R8 ;  /* 0x000000928c08723c */ /* 0x040fe40000041808 */
[----:B------:R1:W-:Y:S02]  /*5560*/  LDGSTS.E.BYPASS.LTC128B.128 [R226+0x6100], [R194.64], !P0 ;  /* 0x06100000c2e27fae */ /* 0x0003e4000c101d56 */
[C---:B------:R-:W-:Y:S02]  /*5570*/  IADD3.X R145, R193.reuse, UR15, RZ, P2, !PT ;  /* 0x0000000fc1917c10 */ /* 0x040fe400097fe4ff */
[----:B----4-:R-:W-:Y:S02]  /*5580*/  IADD3 R2, P1, R192, UR12, RZ ;  /* 0x0000000cc0027c10 */ /* 0x010fe4000ff3e0ff */
[C---:B------:R-:W-:Y:S02]  /*5590*/  HMMA.16816.F32.BF16 R12, R140.reuse, R148, R12 ;  /* 0x000000948c0c723c */ /* 0x040fe4000004180c */
[----:B------:R2:W-:Y:S02]  /*55a0*/  LDGSTS.E.BYPASS.LTC128B.128 [R226+0x3100], [R144.64], !P3 ;  /* 0x0310000090e27fae */ /* 0x0005e4000d901d56 */
[----:B------:R-:W-:Y:S02]  /*55b0*/  IADD3.X R3, R193, UR11, RZ, P1, !PT ;  /* 0x0000000bc1037c10 */ /* 0x000fe40008ffe4ff */
[----:B------:R-:W-:Y:S02]  /*55c0*/  PLOP3.LUT P1, PT, PT, PT, UP1, 0x80, 0x0 ;  /* 0x000000000000781c */ /* 0x000fe40003f2f018 */
[C---:B------:R-:W-:Y:S02]  /*55d0*/  HMMA.16816.F32.BF16 R16, R140.reuse, R150, R16 ;  /* 0x000000968c10723c */ /* 0x040fe40000041810 */
[----:B------:R3:W-:Y:S06]  /*55e0*/  LDGSTS.E.BYPASS.LTC128B.128 [R226+0x7100], [R2.64], !P0 ;  /* 0x0710000002e27fae */ /* 0x0007ec000c101d56 */
[C---:B------:R-:W-:Y:S02]  /*55f0*/  HMMA.16816.F32.BF16 R20, R140.reuse, R152, R20 ;  /* 0x000000988c14723c */ /* 0x040fe40000041814 */
[----:B------:R-:W-:Y:S06]  /*5600*/  LDSM.16.M88.4 R148, [R209+0x8900] ;  /* 0x00890000d194783b */ /* 0x000fec0000000200 */
[C---:B------:R-:W-:Y:S02]  /*5610*/  HMMA.16816.F32.BF16 R24, R140.reuse, R154, R24 ;  /* 0x0000009a8c18723c */ /* 0x040fe40000041818 */
[----:B------:R-:W0:Y:S06]  /*5620*/  LDGDEPBAR ;  /* 0x00000000000079af */ /* 0x000e2c0000000000 */
[C---:B------:R-:W-:Y:S02]  /*5630*/  HMMA.16816.F32.BF16 R28, R140.reuse, R156, R28 ;  /* 0x0000009c8c1c723c */ /* 0x040fe4000004181c */
[----:B--2---:R-:W2:Y:S06]  /*5640*/  LDSM.16.M88.4 R144, [R209+0x8100] ;  /* 0x00810000d190783b */ /* 0x004eac0000000200 */
[C---:B------:R-:W-:Y:S02]  /*5650*/  HMMA.16816.F32.BF16 R32, R140.reuse, R158, R32 ;  /* 0x0000009e8c20723c */ /* 0x040fe40000041820 */
[----:B------:R-:W4:Y:S06]  /*5660*/  LDSM.16.M88.4 R152, [R209+0x9100] ;  /* 0x00910000d198783b */ /* 0x000f2c0000000200 */
[C---:B------:R-:W-:Y:S02]  /*5670*/  HMMA.16816.F32.BF16 R36, R140.reuse, R160, R36 ;  /* 0x000000a08c24723c */ /* 0x040fe40000041824 */
[----:B------:R-:W2:Y:S06]  /*5680*/  LDSM.16.M88.4 R156, [R209+0x9900] ;  /* 0x00990000d19c783b */ /* 0x000eac0000000200 */
[C---:B------:R-:W-:Y:S02]  /*5690*/  HMMA.16816.F32.BF16 R40, R140.reuse, R162, R40 ;  /* 0x000000a28c28723c */ /* 0x040fe40000041828 */
[----:B------:R-:W-:Y:S06]  /*56a0*/  LDSM.16.M88.4 R160, [R209+0xb900] ;  /* 0x00b90000d1a0783b */ /* 0x000fec0000000200 */
[C---:B-----5:R-:W-:Y:S02]  /*56b0*/  HMMA.16816.F32.BF16 R44, R140.reuse, R164, R44 ;  /* 0x000000a48c2c723c */ /* 0x060fe4000004182c */
[----:B-1----:R-:W-:Y:S06]  /*56c0*/  LDSM.16.M88.4 R192, [R217] ;  /* 0x00000000d9c0783b */ /* 0x002fec0000000200 */
[C---:B------:R-:W-:Y:S02]  /*56d0*/  HMMA.16816.F32.BF16 R48, R140.reuse, R166, R48 ;  /* 0x000000a68c30723c */ /* 0x040fe40000041830 */
[----:B------:R-:W-:Y:S06]  /*56e0*/  LDSM.16.M88.4 R164, [R206] ;  /* 0x00000000cea4783b */ /* 0x000fec0000000200 */
[C---:B------:R-:W-:Y:S08]  /*56f0*/  HMMA.16816.F32.BF16 R52, R140.reuse, R168, R52 ;  /* 0x000000a88c34723c */ /* 0x040ff00000041834 */
[C---:B------:R-:W-:Y:S01]  /*5700*/  HMMA.16816.F32.BF16 R56, R140.reuse, R170, R56 ;  /* 0x000000aa8c38723c */ /* 0x040fe20000041838 */
[----:B------:R-:W-:Y:S07]  /*5710*/  LDSM.16.M88.4 R168, [R206+0x800] ;  /* 0x00080000cea8783b */ /* 0x000fee0000000200 */
[C---:B------:R-:W-:Y:S08]  /*5720*/  HMMA.16816.F32.BF16 R60, R140.reuse, R172, R60 ;  /* 0x000000ac8c3c723c */ /* 0x040ff0000004183c */
[----:B------:R-:W-:Y:S01]  /*5730*/  HMMA.16816.F32.BF16 R64, R140, R174, R64 ;  /* 0x000000ae8c40723c */ /* 0x000fe20000041840 */
[----:B------:R-:W-:Y:S07]  /*5740*/  LDSM.16.M88.4 R172, [R218] ;  /* 0x00000000daac783b */ /* 0x000fee0000000200 */
[C---:B--2---:R-:W-:Y:S08]  /*5750*/  HMMA.16816.F32.BF16 R4, R176.reuse, R144, R4 ;  /* 0x00000090b004723c */ /* 0x044ff00000041804 */
[C---:B------:R-:W-:Y:S01]  /*5760*/  HMMA.16816.F32.BF16 R8, R176.reuse, R146, R8 ;  /* 0x00000092b008723c */ /* 0x040fe20000041808 */
[----:B------:R-:W1:Y:S07]  /*5770*/  LDSM.16.M88.4 R144, [R209+0xa100] ;  /* 0x00a10000d190783b */ /* 0x000e6e0000000200 */
[C---:B------:R-:W-:Y:S08]  /*5780*/  HMMA.16816.F32.BF16 R12, R176.reuse, R148, R12 ;  /* 0x00000094b00c723c */ /* 0x040ff0000004180c */
[C---:B------:R-:W-:Y:S01]  /*5790*/  HMMA.16816.F32.BF16 R16, R176.reuse, R150, R16 ;  /* 0x00000096b010723c */ /* 0x040fe20000041810 */
[----:B------:R-:W2:Y:S07]  /*57a0*/  LDSM.16.M88.4 R148, [R209+0xa900] ;  /* 0x00a90000d194783b */ /* 0x000eae0000000200 */
[C---:B----4-:R-:W-:Y:S08]  /*57b0*/  HMMA.16816.F32.BF16 R20, R176.reuse, R152, R20 ;  /* 0x00000098b014723c */ /* 0x050ff00000041814 */
[C---:B------:R-:W-:Y:S01]  /*57c0*/  HMMA.16816.F32.BF16 R24, R176.reuse, R154, R24 ;  /* 0x0000009ab018723c */ /* 0x040fe20000041818 */
[----:B------:R-:W4:Y:S07]  /*57d0*/  LDSM.16.M88.4 R152, [R209+0xb100] ;  /* 0x00b10000d198783b */ /* 0x000f2e0000000200 */
[C---:B------:R-:W-:Y:S08]  /*57e0*/  HMMA.16816.F32.BF16 R28, R176.reuse, R156, R28 ;  /* 0x0000009cb01c723c */ /* 0x040ff0000004181c */
[C---:B------:R-:W-:Y:S01]  /*57f0*/  HMMA.16816.F32.BF16 R32, R176.reuse, R158, R32 ;  /* 0x0000009eb020723c */ /* 0x040fe20000041820 */
[----:B------:R-:W5:Y:S07]  /*5800*/  LDSM.16.M88.4 R156, [R206+0x1000] ;  /* 0x00100000ce9c783b */ /* 0x000f6e0000000200 */
        /* <DEDUP_REMOVED lines=31> */
[C---:B------:R-:W-:Y:S01]  /*5a00*/  HMMA.16816.F32.BF16 R56, R180.reuse, R162, R56 ;  /* 0x000000a2b438723c */ /* 0x040fe20000041838 */
[----:B------:R-:W3:Y:S07]  /*5a10*/  LDSM.16.M88.4 R160, [R119+0xe900] ;  /* 0x00e9000077a0783b */ /* 0x000eee0000000200 */
[C---:B-----5:R-:W-:Y:S08]  /*5a20*/  HMMA.16816.F32.BF16 R60, R180.reuse, R156, R60 ;  /* 0x0000009cb43c723c */ /* 0x060ff0000004183c */
[----:B------:R-:W-:Y:S01]  /*5a30*/  HMMA.16816.F32.BF16 R64, R180, R158, R64 ;  /* 0x0000009eb440723c */ /* 0x000fe20000041840 */
[----:B------:R-:W-:Y:S07]  /*5a40*/  LDSM.16.M88.4 R156, [R119+0xf900] ;  /* 0x00f90000779c783b */ /* 0x000fee0000000200 */
[C---:B-1----:R-:W-:Y:S08]  /*5a50*/  HMMA.16816.F32.BF16 R4, R184.reuse, R144, R4 ;  /* 0x00000090b804723c */ /* 0x042ff00000041804 */
[C---:B------:R-:W-:Y:S01]  /*5a60*/  HMMA.16816.F32.BF16 R8, R184.reuse, R146, R8 ;  /* 0x00000092b808723c */ /* 0x040fe20000041808 */
[----:B------:R-:W1:Y:S07]  /*5a70*/  LDSM.16.M88.4 R144, [R119+0xf100] ;  /* 0x00f100007790783b */ /* 0x000e6e0000000200 */
[C---:B--2---:R-:W-:Y:S08]  /*5a80*/  HMMA.16816.F32.BF16 R12, R184.reuse, R148, R12 ;  /* 0x00000094b80c723c */ /* 0x044ff0000004180c */
[C---:B------:R-:W-:Y:S01]  /*5a90*/  HMMA.16816.F32.BF16 R16, R184.reuse, R150, R16 ;  /* 0x00000096b810723c */ /* 0x040fe20000041810 */
[----:B------:R-:W2:Y:S07]  /*5aa0*/  LDSM.16.M88.4 R148, [R216] ;  /* 0x00000000d894783b */ /* 0x000eae0000000200 */
[C---:B----4-:R-:W-:Y:S08]  /*5ab0*/  HMMA.16816.F32.BF16 R20, R184.reuse, R152, R20 ;  /* 0x00000098b814723c */ /* 0x050ff00000041814 */
[C---:B------:R-:W-:Y:S01]  /*5ac0*/  HMMA.16816.F32.BF16 R24, R184.reuse, R154, R24 ;  /* 0x0000009ab818723c */ /* 0x040fe20000041818 */
[----:B------:R-:W4:Y:S07]  /*5ad0*/  LDSM.16.M88.4 R152, [R215] ;  /* 0x00000000d798783b */ /* 0x000f2e0000000200 */
[C---:B------:R-:W-:Y:S08]  /*5ae0*/  HMMA.16816.F32.BF16 R28, R184.reuse, R164, R28 ;  /* 0x000000a4b81c723c */ /* 0x040ff0000004181c */
[C---:B------:R-:W-:Y:S01]  /*5af0*/  HMMA.16816.F32.BF16 R32, R184.reuse, R166, R32 ;  /* 0x000000a6b820723c */ /* 0x040fe20000041820 */
[----:B------:R-:W-:Y:S07]  /*5b00*/  LDSM.16.M88.4 R164, [R209+0xc900] ;  /* 0x00c90000d1a4783b */ /* 0x000fee0000000200 */
[C---:B------:R-:W-:Y:S08]  /*5b10*/  HMMA.16816.F32.BF16 R36, R184.reuse, R168, R36 ;  /* 0x000000a8b824723c */ /* 0x040ff00000041824 */
[C---:B------:R-:W-:Y:S01]  /*5b20*/  HMMA.16816.F32.BF16 R40, R184.reuse, R170, R40 ;  /* 0x000000aab828723c */ /* 0x040fe20000041828 */
[----:B------:R-:W-:Y:S07]  /*5b30*/  LDSM.16.M88.4 R168, [R209+0xd100] ;  /* 0x00d10000d1a8783b */ /* 0x000fee0000000200 */
[C---:B---3--:R-:W-:Y:S08]  /*5b40*/  HMMA.16816.F32.BF16 R44, R184.reuse, R160, R44 ;  /* 0x000000a0b82c723c */ /* 0x048ff0000004182c */
[C---:B------:R-:W-:Y:S01]  /*5b50*/  HMMA.16816.F32.BF16 R48, R184.reuse, R162, R48 ;  /* 0x000000a2b830723c */ /* 0x040fe20000041830 */
[----:B------:R-:W3:Y:S07]  /*5b60*/  LDSM.16.M88.4 R160, [R214] ;  /* 0x00000000d6a0783b */ /* 0x000eee0000000200 */
[C---:B-1----:R-:W-:Y:S08]  /*5b70*/  HMMA.16816.F32.BF16 R52, R184.reuse, R144, R52 ;  /* 0x00000090b834723c */ /* 0x042ff00000041834 */
[C---:B------:R-:W-:Y:S01]  /*5b80*/  HMMA.16816.F32.BF16 R56, R184.reuse, R146, R56 ;  /* 0x00000092b838723c */ /* 0x040fe20000041838 */
[----:B------:R-:W1:Y:S07]  /*5b90*/  LDSM.16.M88.4 R144, [R213] ;  /* 0x00000000d590783b */ /* 0x000e6e0000000200 */
[C---:B------:R-:W-:Y:S08]  /*5ba0*/  HMMA.16816.F32.BF16 R60, R184.reuse, R156, R60 ;  /* 0x0000009cb83c723c */ /* 0x040ff0000004183c */
[----:B------:R-:W-:Y:S01]  /*5bb0*/  HMMA.16816.F32.BF16 R64, R184, R158, R64 ;  /* 0x0000009eb840723c */ /* 0x000fe20000041840 */
[----:B------:R-:W5:Y:S07]  /*5bc0*/  LDSM.16.M88.4 R156, [R212] ;  /* 0x00000000d49c783b */ /* 0x000f6e0000000200 */
[C---:B------:R-:W-:Y:S08]  /*5bd0*/  HMMA.16816.F32.BF16 R4, R188.reuse, R172, R4 ;  /* 0x000000acbc04723c */ /* 0x040ff00000041804 */
[C---:B------:R-:W-:Y:S01]  /*5be0*/  HMMA.16816.F32.BF16 R8, R188.reuse, R174, R8 ;  /* 0x000000aebc08723c */ /* 0x040fe20000041808 */
[----:B------:R-:W-:Y:S07]  /*5bf0*/  LDSM.16.M88.4 R172, [R209+0xe900] ;  /* 0x00e90000d1ac783b */ /* 0x000fee0000000200 */
[C---:B------:R-:W-:Y:S08]  /*5c00*/  HMMA.16816.F32.BF16 R12, R188.reuse, R192, R12 ;  /* 0x000000c0bc0c723c */ /* 0x040ff0000004180c */
[C---:B------:R-:W-:Y:S01]  /*5c10*/  HMMA.16816.F32.BF16 R16, R188.reuse, R194, R16 ;  /* 0x000000c2bc10723c */ /* 0x040fe20000041810 */
[----:B------:R-:W-:Y:S07]  /*5c20*/  LDSM.16.M88.4 R192, [R209+0xf100] ;  /* 0x00f10000d1c0783b */ /* 0x000fee0000000200 */
[C---:B--2---:R-:W-:Y:S08]  /*5c30*/  HMMA.16816.F32.BF16 R20, R188.reuse, R148, R20 ;  /* 0x00000094bc14723c */ /* 0x044ff00000041814 */
[C---:B------:R-:W-:Y:S01]  /*5c40*/  HMMA.16816.F32.BF16 R24, R188.reuse, R150, R24 ;  /* 0x00000096bc18723c */ /* 0x040fe20000041818 */
[----:B------:R-:W2:Y:S07]  /*5c50*/  LDSM.16.M88.4 R148, [R211] ;  /* 0x00000000d394783b */ /* 0x000eae0000000200 */
[C---:B----4-:R-:W-:Y:S08]  /*5c60*/  HMMA.16816.F32.BF16 R28, R188.reuse, R152, R28 ;  /* 0x00000098bc1c723c */ /* 0x050ff0000004181c */
[C---:B------:R-:W-:Y:S01]  /*5c70*/  HMMA.16816.F32.BF16 R32, R188.reuse, R154, R32 ;  /* 0x0000009abc20723c */ /* 0x040fe20000041820 */
[----:B------:R-:W4:Y:S07]  /*5c80*/  LDSM.16.M88.4 R152, [R209+0xc100] ;  /* 0x00c10000d198783b */ /* 0x000f2e0000000200 */
[C---:B---3--:R-:W-:Y:S08]  /*5c90*/  HMMA.16816.F32.BF16 R36, R188.reuse, R160, R36 ;  /* 0x000000a0bc24723c */ /* 0x048ff00000041824 */
[C---:B------:R-:W-:Y:S01]  /*5ca0*/  HMMA.16816.F32.BF16 R40, R188.reuse, R162, R40 ;  /* 0x000000a2bc28723c */ /* 0x040fe20000041828 */
        /* <DEDUP_REMOVED lines=8> */
[----:B------:R-:W-:Y:S01]  /*5d30*/  HMMA.16816.F32.BF16 R64, R188, R150, R64 ;  /* 0x00000096bc40723c */ /* 0x000fe20000041840 */
[----:B------:R-:W2:Y:S07]  /*5d40*/  LDSM.16.M88.4 R148, [R206+0x4000] ;  /* 0x00400000ce94783b */ /* 0x000eae0000000200 */
[C---:B----4-:R-:W-:Y:S08]  /*5d50*/  HMMA.16816.F32.BF16 R4, R196.reuse, R152, R4 ;  /* 0x00000098c404723c */ /* 0x050ff00000041804 */
[C---:B------:R-:W-:Y:S01]  /*5d60*/  HMMA.16816.F32.BF16 R8, R196.reuse, R154, R8 ;  /* 0x0000009ac408723c */ /* 0x040fe20000041808 */
[----:B------:R-:W4:Y:S07]  /*5d70*/  LDSM.16.M88.4 R152, [R206+0x4800] ;  /* 0x00480000ce98783b */ /* 0x000f2e0000000200 */
[C---:B------:R-:W-:Y:S08]  /*5d80*/  HMMA.16816.F32.BF16 R12, R196.reuse, R164, R12 ;  /* 0x000000a4c40c723c */ /* 0x040ff0000004180c */
[C---:B------:R-:W-:Y:S08]  /*5d90*/  HMMA.16816.F32.BF16 R16, R196.reuse, R166, R16 ;  /* 0x000000a6c410723c */ /* 0x040ff00000041810 */
[C---:B------:R-:W-:Y:S08]  /*5da0*/  HMMA.16816.F32.BF16 R20, R196.reuse, R168, R20 ;  /* 0x000000a8c414723c */ /* 0x040ff00000041814 */
[C---:B------:R-:W-:Y:S08]  /*5db0*/  HMMA.16816.F32.BF16 R24, R196.reuse, R170, R24 ;  /* 0x000000aac418723c */ /* 0x040ff00000041818 */
[C---:B---3--:R-:W-:Y:S08]  /*5dc0*/  HMMA.16816.F32.BF16 R28, R196.reuse, R160, R28 ;  /* 0x000000a0c41c723c */ /* 0x048ff0000004181c */
[C---:B------:R-:W-:Y:S08]  /*5dd0*/  HMMA.16816.F32.BF16 R32, R196.reuse, R162, R32 ;  /* 0x000000a2c420723c */ /* 0x040ff00000041820 */
[C---:B-1----:R-:W-:Y:S08]  /*5de0*/  HMMA.16816.F32.BF16 R36, R196.reuse, R144, R36 ;  /* 0x00000090c424723c */ /* 0x042ff00000041824 */
[C---:B------:R-:W-:Y:S01]  /*5df0*/  HMMA.16816.F32.BF16 R40, R196.reuse, R146, R40 ;  /* 0x00000092c428723c */ /* 0x040fe20000041828 */
[----:B------:R-:W1:Y:S07]  /*5e00*/  LDSM.16.M88.4 R144, [R206+0x5000] ;  /* 0x00500000ce90783b */ /* 0x000e6e0000000200 */
[C---:B------:R-:W-:Y:S08]  /*5e10*/  HMMA.16816.F32.BF16 R44, R196.reuse, R172, R44 ;  /* 0x000000acc42c723c */ /* 0x040ff0000004182c */
[C---:B------:R-:W-:Y:S08]  /*5e20*/  HMMA.16816.F32.BF16 R48, R196.reuse, R174, R48 ;  /* 0x000000aec430723c */ /* 0x040ff00000041830 */
[C---:B------:R-:W-:Y:S08]  /*5e30*/  HMMA.16816.F32.BF16 R52, R196.reuse, R192, R52 ;  /* 0x000000c0c434723c */ /* 0x040ff00000041834 */
[C---:B------:R-:W-:Y:S08]  /*5e40*/  HMMA.16816.F32.BF16 R56, R196.reuse, R194, R56 ;  /* 0x000000c2c438723c */ /* 0x040ff00000041838 */
[C---:B-----5:R-:W-:Y:S08]  /*5e50*/  HMMA.16816.F32.BF16 R60, R196.reuse, R156, R60 ;  /* 0x0000009cc43c723c */ /* 0x060ff0000004183c */
[----:B------:R-:W-:Y:S01]  /*5e60*/  HMMA.16816.F32.BF16 R64, R196, R158, R64 ;  /* 0x0000009ec440723c */ /* 0x000fe20000041840 */
[----:B------:R-:W3:Y:S07]  /*5e70*/  LDSM.16.M88.4 R156, [R206+0x5800] ;  /* 0x00580000ce9c783b */ /* 0x000eee0000000200 */
[C---:B--2---:R-:W-:Y:S08]  /*5e80*/  HMMA.16816.F32.BF16 R4, R200.reuse, R148, R4 ;  /* 0x00000094c804723c */ /* 0x044ff00000041804 */
[C---:B------:R-:W-:Y:S01]  /*5e90*/  HMMA.16816.F32.BF16 R8, R200.reuse, R150, R8 ;  /* 0x00000096c808723c */ /* 0x040fe20000041808 */
[----:B------:R-:W2:Y:S07]  /*5ea0*/  LDSM.16.M88.4 R148, [R206+0x6000] ;  /* 0x00600000ce94783b */ /* 0x000eae0000000200 */
[C---:B----4-:R-:W-:Y:S08]  /*5eb0*/  HMMA.16816.F32.BF16 R12, R200.reuse, R152, R12 ;  /* 0x00000098c80c723c */ /* 0x050ff0000004180c */
[C---:B------:R-:W-:Y:S01]  /*5ec0*/  HMMA.16816.F32.BF16 R16, R200.reuse, R154, R16 ;  /* 0x0000009ac810723c */ /* 0x040fe20000041810 */
[----:B------:R-:W-:Y:S03]  /*5ed0*/  LDSM.16.M88.4 R152, [R206+0x7000] ;  /* 0x00700000ce98783b */ /* 0x000fe60000000200 */
[----:B------:R-:W-:Y:S02]  /*5ee0*/  FMNMX.FTZ R0, R4, R117, !PT ;  /* 0x0000007504007209 */ /* 0x000fe40007810000 */
[----:B------:R-:W-:Y:S02]  /*5ef0*/  FMNMX.FTZ R2, R6, R118, !PT ;  /* 0x0000007606027209 */ /* 0x000fe40007810000 */
[C---:B-1----:R-:W-:Y:S04]  /*5f00*/  HMMA.16816.F32.BF16 R20, R200.reuse, R144, R20 ;  /* 0x00000090c814723c */ /* 0x042fe80000041814 */
[----:B------:R-:W-:Y:S02]  /*5f10*/  FMNMX.FTZ R0, R5, R0, !PT ;  /* 0x0000000005007209 */ /* 0x000fe40007810000 */
[----:B------:R-:W-:Y:S02]  /*5f20*/  FMNMX.FTZ R2, R7, R2, !PT ;  /* 0x0000000207027209 */ /* 0x000fe40007810000 */
[C---:B------:R-:W-:Y:S01]  /*5f30*/  HMMA.16816.F32.BF16 R24, R200.reuse, R146, R24 ;  /* 0x00000092c818723c */ /* 0x040fe20000041818 */
[----:B------:R-:W1:Y:S03]  /*5f40*/  LDSM.16.M88.4 R144, [R206+0x6800] ;  /* 0x00680000ce90783b */ /* 0x000e660000000200 */
[----:B------:R-:W-:Y:S02]  /*5f50*/  FMNMX.FTZ R0, R8, R0, !PT ;  /* 0x0000000008007209 */ /* 0x000fe40007810000 */
[----:B------:R-:W-:Y:S02]  /*5f60*/  FMNMX.FTZ R2, R10, R2, !PT ;  /* 0x000000020a027209 */ /* 0x000fe40007810000 */
[C---:B---3--:R-:W-:Y:S04]  /*5f70*/  HMMA.16816.F32.BF16 R28, R200.reuse, R156, R28 ;  /* 0x0000009cc81c723c */ /* 0x048fe8000004181c */
[----:B------:R-:W-:Y:S02]  /*5f80*/  FMNMX.FTZ R0, R9, R0, !PT ;  /* 0x0000000009007209 */ /* 0x000fe40007810000 */
[----:B------:R-:W-:Y:S02]  /*5f90*/  FMNMX.FTZ R2, R11, R2, !PT ;  /* 0x000000020b027209 */ /* 0x000fe40007810000 */
[C---:B------:R-:W-:Y:S04]  /*5fa0*/  HMMA.16816.F32.BF16 R32, R200.reuse, R158, R32 ;  /* 0x0000009ec820723c */ /* 0x040fe80000041820 */
[----:B------:R-:W-:Y:S02]  /*5fb0*/  FMNMX.FTZ R0, R12, R0, !PT ;  /* 0x000000000c007209 */ /* 0x000fe40007810000 */
[----:B------:R-:W-:Y:S02]  /*5fc0*/  FMNMX.FTZ R2, R14, R2, !PT ;  /* 0x000000020e027209 */ /* 0x000fe40007810000 */
[C---:B--2---:R-:W-:Y:S04]  /*5fd0*/  HMMA.16816.F32.BF16 R36, R200.reuse, R148, R36 ;  /* 0x00000094c824723c */ /* 0x044fe80000041824 */
[----:B------:R-:W-:Y:S02]  /*5fe0*/  FMNMX.FTZ R0, R13, R0, !PT ;  /* 0x000000000d007209 */ /* 0x000fe40007810000 */
[----:B------:R-:W-:Y:S02]  /*5ff0*/  FMNMX.FTZ R2, R15, R2, !PT ;  /* 0x000000020f027209 */ /* 0x000fe40007810000 */
[C---:B------:R-:W-:Y:S01]  /*6000*/  HMMA.16816.F32.BF16 R40, R200.reuse, R150, R40 ;  /* 0x00000096c828723c */ /* 0x040fe20000041828 */
[----:B------:R-:W2:Y:S01]  /*6010*/  LDSM.16.M88.4 R148, [R206+0x7800] ;  /* 0x00780000ce94783b */ /* 0x000ea20000000200 */
[----:B------:R-:W-:Y:S04]  /*6020*/  DEPBAR.LE SB0, 0x0 ;  /* 0x000080000000791a */ /* 0x000fe80000000000 */
[----:B------:R-:W-:Y:S02]  /*6030*/  FMNMX.FTZ R0, R16, R0, !PT ;  /* 0x0000000010007209 */ /* 0x000fe40007810000 */
[----:B------:R-:W-:Y:S01]  /*6040*/  FMNMX.FTZ R2, R18, R2, !PT ;  /* 0x0000000212027209 */ /* 0x000fe20007810000 */
[C---:B-1----:R-:W-:Y:S01]  /*6050*/  HMMA.16816.F32.BF16 R44, R200.reuse, R144, R44 ;  /* 0x00000090c82c723c */ /* 0x042fe2000004182c */
[----:B------:R-:W-:Y:S04]  /*6060*/  BAR.SYNC.DEFER_BLOCKING 0x0 ;  /* 0x0000000000007b1d */ /* 0x000fe80000010000 */
[----:B------:R-:W-:Y:S02]  /*6070*/  FMNMX.FTZ R0, R17, R0, !PT ;  /* 0x0000000011007209 */ /* 0x000fe40007810000 */
[----:B------:R-:W-:Y:S01]  /*6080*/  FMNMX.FTZ R2, R19, R2, !PT ;  /* 0x0000000213027209 */ /* 0x000fe20007810000 */
[C---:B------:R-:W-:Y:S04]  /*6090*/  HMMA.16816.F32.BF16 R48, R200.reuse, R146, R48 ;  /* 0x00000092c830723c */ /* 0x040fe80000041830 */
[----:B------:R-:W-:Y:S02]  /*60a0*/  FMNMX.FTZ R0, R20, R0, !PT ;  /* 0x0000000014007209 */ /* 0x000fe40007810000 */
[----:B------:R-:W-:Y:S02]  /*60b0*/  FMNMX.FTZ R2, R22, R2, !PT ;  /* 0x0000000216027209 */ /* 0x000fe40007810000 */
[C---:B------:R-:W-:Y:S04]  /*60c0*/  HMMA.16816.F32.BF16 R52, R200.reuse, R152, R52 ;  /* 0x00000098c834723c */ /* 0x040fe80000041834 */
        /* <DEDUP_REMOVED lines=8> */
[----:B------:R-:W-:Y:S04]  /*6150*/  HMMA.16816.F32.BF16 R64, R200, R150, R64 ;  /* 0x00000096c840723c */ /* 0x000fe80000041840 */
[----:B------:R-:W-:Y:S02]  /*6160*/  FMNMX.FTZ R0, R28, R0, !PT ;  /* 0x000000001c007209 */ /* 0x000fe40007810000 */
[----:B------:R-:W-:Y:S02]  /*6170*/  FMNMX.FTZ R2, R30, R2, !PT ;  /* 0x000000021e027209 */ /* 0x000fe40007810000 */
[----:B------:R-:W-:Y:S04]  /*6180*/  FMNMX.FTZ R0, R29, R0, !PT ;  /* 0x000000001d007209 */ /* 0x000fe80007810000 */
        /* <DEDUP_REMOVED lines=35> */
[----:B------:R-:W-:Y:S03]  /*63c0*/  FMNMX.FTZ R0, R66, R0, !PT ;  /* 0x0000000042007209 */ /* 0x000fe60007810000 */
[----:B------:R-:W1:Y:S01]  /*63d0*/  SHFL.BFLY PT, R3, R116, 0x2, 0x1f ;  /* 0x0c401f0074037f89 */ /* 0x000e6200000e0000 */
[----:B------:R-:W-:Y:S07]  /*63e0*/  FMNMX.FTZ R0, R67, R0, !PT ;  /* 0x0000000043007209 */ /* 0x000fee0007810000 */
[----:B------:R-:W2:Y:S01]  /*63f0*/  SHFL.BFLY PT, R2, R0, 0x2, 0x1f ;  /* 0x0c401f0000027f89 */ /* 0x000ea200000e0000 */
[----:B-1----:R-:W-:Y:S07]  /*6400*/  FMNMX.FTZ R116, R116, R3, !PT ;  /* 0x0000000374747209 */ /* 0x002fee0007810000 */
[----:B------:R-:W1:Y:S01]  /*6410*/  SHFL.BFLY PT, R144, R116, 0x1, 0x1f ;  /* 0x0c201f0074907f89 */ /* 0x000e6200000e0000 */
[----:B--2---:R-:W-:Y:S07]  /*6420*/  FMNMX.FTZ R0, R0, R2, !PT ;  /* 0x0000000200007209 */ /* 0x004fee0007810000 */
[----:B------:R-:W2:Y:S01]  /*6430*/  SHFL.BFLY PT, R3, R0, 0x1, 0x1f ;  /* 0x0c201f0000037f89 */ /* 0x000ea200000e0000 */
[----:B-1----:R-:W-:Y:S05]  /*6440*/  FMNMX.FTZ R116, R116, R144, !PT ;  /* 0x0000009074747209 */ /* 0x002fea0007810000 */
[C---:B------:R-:W-:Y:S02]  /*6450*/  FMUL.FTZ R156, R116.reuse, c[0x0][0x2d0] ;  /* 0x0000b400749c7a20 */ /* 0x040fe40000410000 */
[----:B------:R-:W-:Y:S01]  /*6460*/  FADD.FTZ R2, -R116, R117 ;  /* 0x0000007574027221 */ /* 0x000fe20000010100 */
[----:B--2---:R-:W-:Y:S01]  /*6470*/  FMNMX.FTZ R3, R0, R3, !PT ;  /* 0x0000000300037209 */ /* 0x004fe20007810000 */
[--C-:B------:R-:W-:Y:S01]  /*6480*/  FFMA.FTZ R5, R5, c[0x0][0x2d0], -R156.reuse ;  /* 0x0000b40005057a23 */ /* 0x100fe2000001089c */
[----:B------:R-:W-:Y:S01]  /*6490*/  @P1 IADD3 R117, P2, R246, UR8, RZ ;  /* 0x00000008f6751c10 */ /* 0x000fe2000ff5e0ff */
[--C-:B------:R-:W-:Y:S02]  /*64a0*/  FFMA.FTZ R4, R4, c[0x0][0x2d0], -R156.reuse ;  /* 0x0000b40004047a23 */ /* 0x100fe4000001089c */
[----:B------:R1:W-:Y:S01]  /*64b0*/  MUFU.EX2 R230, R5 ;  /* 0x0000000500e67308 */ /* 0x0003e20000000800 */
[----:B------:R-:W-:Y:S01]  /*64c0*/  FMUL.FTZ R0, R2, c[0x0][0x2d0] ;  /* 0x0000b40002007a20 */ /* 0x000fe20000410000 */
[----:B------:R-:W-:Y:S01]  /*64d0*/  @P1 LEA R144, P5, R117, c[0x0][0x1c8], 0x1 ;  /* 0x0000720075901a11 */ /* 0x000fe200078a08ff */
[--C-:B------:R-:W-:Y:S02]  /*64e0*/  FFMA.FTZ R8, R8, c[0x0][0x2d0], -R156.reuse ;  /* 0x0000b40008087a23 */ /* 0x100fe4000001089c */
[--C-:B------:R-:W-:Y:S02]  /*64f0*/  FFMA.FTZ R9, R9, c[0x0][0x2d0], -R156.reuse ;  /* 0x0000b40009097a23 */ /* 0x100fe4000001089c */
[--C-:B------:R-:W-:Y:S02]  /*6500*/  FFMA.FTZ R24, R24, c[0x0][0x2d0], -R156.reuse ;  /* 0x0000b40018187a23 */ /* 0x100fe4000001089c */
[--C-:B------:R-:W-:Y:S01]  /*6510*/  FFMA.FTZ R25, R25, c[0x0][0x2d0], -R156.reuse ;  /* 0x0000b40019197a23 */ /* 0x100fe2000001089c */
[----:B------:R2:W-:Y:S01]  /*6520*/  MUFU.EX2 R231, R4 ;  /* 0x0000000400e77308 */ /* 0x0005e20000000800 */
[--C-:B------:R-:W-:Y:S02]  /*6530*/  FFMA.FTZ R28, R28, c[0x0][0x2d0], -R156.reuse ;  /* 0x0000b4001c1c7a23 */ /* 0x100fe4000001089c */
[--C-:B------:R-:W-:Y:S02]  /*6540*/  FFMA.FTZ R29, R29, c[0x0][0x2d0], -R156.reuse ;  /* 0x0000b4001d1d7a23 */ /* 0x100fe4000001089c */
[--C-:B------:R-:W-:Y:S02]  /*6550*/  FFMA.FTZ R32, R32, c[0x0][0x2d0], -R156.reuse ;  /* 0x0000b40020207a23 */ /* 0x100fe4000001089c */
[--C-:B------:R-:W-:Y:S02]  /*6560*/  FFMA.FTZ R33, R33, c[0x0][0x2d0], -R156.reuse ;  /* 0x0000b40021217a23 */ /* 0x100fe4000001089c */
[--C-:B------:R-:W-:Y:S01]  /*6570*/  FFMA.FTZ R36, R36, c[0x0][0x2d0], -R156.reuse ;  /* 0x0000b40024247a23 */ /* 0x100fe2000001089c */
[----:B------:R3:W4:Y:S01]  /*6580*/  MUFU.EX2 R2, R0 ;  /* 0x0000000000027308 */ /* 0x0007220000000800 */
[--C-:B------:R-:W-:Y:S02]  /*6590*/  FFMA.FTZ R37, R37, c[0x0][0x2d0], -R156.reuse ;  /* 0x0000b40025257a23 */ /* 0x100fe4000001089c */
[--C-:B------:R-:W-:Y:S01]  /*65a0*/  FFMA.FTZ R40, R40, c[0x0][0x2d0], -R156.reuse ;  /* 0x0000b40028287a23 */ /* 0x100fe2000001089c */
[----:B-1----:R-:W-:Y:S01]  /*65b0*/  @P1 IADD3.X R5, R243, UR9, RZ, P2, !PT ;  /* 0x00000009f3051c10 */ /* 0x002fe200097fe4ff */
[--C-:B------:R-:W-:Y:S02]  /*65c0*/  FFMA.FTZ R41, R41, c[0x0][0x2d0], -R156.reuse ;  /* 0x0000b40029297a23 */ /* 0x100fe4000001089c */
[--C-:B------:R-:W-:Y:S01]  /*65d0*/  FFMA.FTZ R44, R44, c[0x0][0x2d0], -R156.reuse ;  /* 0x0000b4002c2c7a23 */ /* 0x100fe2000001089c */
[----:B------:R-:W-:Y:S01]  /*65e0*/  @P1 LEA.HI.X R145, R117, c[0x0][0x1cc], R5, 0x1, P5 ;  /* 0x0000730075911a11 */ /* 0x000fe200028f0c05 */
[----:B------:R-:W-:Y:S01]  /*65f0*/  FMUL.FTZ R117, R3, c[0x0][0x2d0] ;  /* 0x0000b40003757a20 */ /* 0x000fe20000410000 */
[----:B------:R1:W-:Y:S01]  /*6600*/  MUFU.EX2 R229, R8 ;  /* 0x0000000800e57308 */ /* 0x0003e20000000800 */
[----:B------:R-:W-:Y:S02]  /*6610*/  FFMA.FTZ R45, R45, c[0x0][0x2d0], -R156 ;  /* 0x0000b4002d2d7a23 */ /* 0x000fe4000001089c */
[----:B------:R5:W-:Y:S01]  /*6620*/  @P1 LDGSTS.E.BYPASS.LTC128B.128 [R226+0x8100], [R144.64], !P3 ;  /* 0x0810000090e21fae */ /* 0x000be2000d901d56 */
[----:B--2---:R-:W-:Y:S01]  /*6630*/  @P1 IADD3 R4, P4, R235, UR8, RZ ;  /* 0x00000008eb041c10 */ /* 0x004fe2000ff9e0ff */
[--C-:B------:R-:W-:Y:S02]  /*6640*/  FFMA.FTZ R6, R6, c[0x0][0x2d0], -R117.reuse ;  /* 0x0000b40006067a23 */ /* 0x100fe40000010875 */
[--C-:B------:R-:W-:Y:S01]  /*6650*/  FFMA.FTZ R10, R10, c[0x0][0x2d0], -R117.reuse ;  /* 0x0000b4000a0a7a23 */ /* 0x100fe20000010875 */
[----:B------:R-:W-:Y:S01]  /*6660*/  @P1 LEA R146, P2, R4, c[0x0][0x1c8], 0x1 ;  /* 0x0000720004921a11 */ /* 0x000fe200078408ff */
[--C-:B------:R-:W-:Y:S01]  /*6670*/  FFMA.FTZ R11, R11, c[0x0][0x2d0], -R117.reuse ;  /* 0x0000b4000b0b7a23 */ /* 0x100fe20000010875 */
[----:B------:R2:W-:Y:S01]  /*6680*/  MUFU.EX2 R228, R9 ;  /* 0x0000000900e47308 */ /* 0x0005e20000000800 */
[--C-:B------:R-:W-:Y:S02]  /*6690*/  FFMA.FTZ R26, R26, c[0x0][0x2d0], -R117.reuse ;  /* 0x0000b4001a1a7a23 */ /* 0x100fe40000010875 */
[--C-:B------:R-:W-:Y:S02]  /*66a0*/  FFMA.FTZ R27, R27, c[0x0][0x2d0], -R117.reuse ;  /* 0x0000b4001b1b7a23 */ /* 0x100fe40000010875 */
[----:B---3--:R-:W-:Y:S01]  /*66b0*/  FADD.FTZ R0, -R3, R118 ;  /* 0x0000007603007221 */ /* 0x008fe20000010100 */
[----:B------:R-:W-:Y:S01]  /*66c0*/  @P1 IADD3.X R118, R234, UR9, RZ, P4, !PT ;  /* 0x00000009ea761c10 */ /* 0x000fe2000a7fe4ff */
[----:B------:R-:W-:Y:S01]  /*66d0*/  @UP1 UIADD3 UR9, UP0, UR20, 0x80, URZ ;  /* 0x0000008014091890 */ /* 0x000fe2000ff1e03f */
[----:B----4-:R-:W-:Y:S02]  /*66e0*/  FMUL.FTZ R68, R2, R68 ;  /* 0x0000004402447220 */ /* 0x010fe40000410000 */
[----:B------:R-:W-:Y:S01]  /*66f0*/  @P1 LEA.HI.X R147, R4, c[0x0][0x1cc], R118, 0x1, P2 ;  /* 0x0000730004931a11 */ /* 0x000fe200010f0c76 */
[----:B------:R3:W-:Y:S01]  /*6700*/  MUFU.EX2 R168, R6 ;  /* 0x0000000600a87308 */ /* 0x0007e20000000800 */
[----:B------:R-:W-:Y:S01]  /*6710*/  @P1 IADD3 R4, P2, R144, UR10, RZ ;  /* 0x0000000a90041c10 */ /* 0x000fe2000ff5e0ff */
[----:B------:R-:W-:Y:S01]  /*6720*/  @UP1 UIADD3.X UR8, URZ, UR14, URZ, UP0, !UPT ;  /* 0x0000000e3f081290 */ /* 0x000fe200087fe43f */
[--C-:B------:R-:W-:Y:S01]  /*6730*/  FFMA.FTZ R118, R7, c[0x0][0x2d0], -R117.reuse ;  /* 0x0000b40007767a23 */ /* 0x100fe20000010875 */
[----:B------:R4:W-:Y:S01]  /*6740*/  @P1 LDGSTS.E.BYPASS.LTC128B.128 [R226+0xc100], [R146.64], !P0 ;  /* 0x0c10000092e21fae */ /* 0x0009e2000c101d56 */
[----:B------:R-:W-:Y:S01]  /*6750*/  @P1 IADD3.X R5, R145, UR17, RZ, P2, !PT ;  /* 0x0000001191051c10 */ /* 0x000fe200097fe4ff */
[----:B------:R-:W-:Y:S01]  /*6760*/  FMUL.FTZ R0, R0, c[0x0][0x2d0] ;  /* 0x0000b40000007a20 */ /* 0x000fe20000410000 */
[----:B-1----:R-:W-:Y:S01]  /*6770*/  @P1 IADD3 R8, P2, R4, UR10, RZ ;  /* 0x0000000a04081c10 */ /* 0x002fe2000ff5e0ff */
[----:B------:R-:W-:Y:S01]  /*6780*/  FMUL.FTZ R69, R2, R69 ;  /* 0x0000004502457220 */ /* 0x000fe20000410000 */
[----:B-----5:R-:W-:Y:S01]  /*6790*/  @P1 IADD3 R144, P5, R4, UR9, RZ ;  /* 0x0000000904901c10 */ /* 0x020fe2000ffbe0ff */
[----:B------:R-:W-:Y:S01]  /*67a0*/  MUFU.EX2 R167, R118 ;  /* 0x0000007600a77308 */ /* 0x000fe20000000800 */
[C---:B------:R-:W-:Y:S01]  /*67b0*/  FMUL.FTZ R72, R2.reuse, R72 ;  /* 0x0000004802487220 */ /* 0x040fe20000410000 */
[----:B------:R1:W-:Y:S01]  /*67c0*/  @P1 LDGSTS.E.BYPASS.LTC128B.128 [R226+0x9100], [R4.64], !P3 ;  /* 0x0910000004e21fae */ /* 0x0003e2000d901d56 */
[C---:B--2---:R-:W-:Y:S01]  /*67d0*/  @P1 IADD3.X R9, R5.reuse, UR17, RZ, P2, !PT ;  /* 0x0000001105091c10 */ /* 0x044fe200097fe4ff */
[C---:B------:R-:W-:Y:S01]  /*67e0*/  FMUL.FTZ R73, R2.reuse, R73 ;  /* 0x0000004902497220 */ /* 0x040fe20000410000 */
[----:B------:R-:W-:Y:S01]  /*67f0*/  @P1 IADD3.X R145, R5, UR8, RZ, P5, !PT ;  /* 0x0000000805911c10 */ /* 0x000fe2000affe4ff */
[C---:B------:R-:W-:Y:S02]  /*6800*/  FMUL.FTZ R76, R2.reuse, R76 ;  /* 0x0000004c024c7220 */ /* 0x040fe40000410000 */
[C---:B------:R-:W-:Y:S02]  /*6810*/  FMUL.FTZ R77, R2.reuse, R77 ;  /* 0x0000004d024d7220 */ /* 0x040fe40000410000 */
[----:B------:R1:W-:Y:S01]  /*6820*/  @P1 LDGSTS.E.BYPASS.LTC128B.128 [R226+0xd100], [R4.64+0x80], !P0 ;  /* 0x0d10008004e21fae */ /* 0x0003e2000c101d56 */
[----:B------:R-:W2:Y:S01]  /*6830*/  MUFU.EX2 R0, R0 ;  /* 0x0000000000007308 */ /* 0x000ea20000000800 */
[----:B------:R-:W-:Y:S01]  /*6840*/  FMUL.FTZ R80, R2, R80 ;  /* 0x0000005002507220 */ /* 0x000fe20000410000 */
[----:B---3--:R-:W-:Y:S01]  /*6850*/  @P1 IADD3 R6, P4, R8, UR10, RZ ;  /* 0x0000000a08061c10 */ /* 0x008fe2000ff9e0ff */
[C---:B------:R-:W-:Y:S02]  /*6860*/  FMUL.FTZ R81, R2.reuse, R81 ;  /* 0x0000005102517220 */ /* 0x040fe40000410000 */
[C---:B------:R-:W-:Y:S02]  /*6870*/  FMUL.FTZ R84, R2.reuse, R84 ;  /* 0x0000005402547220 */ /* 0x040fe40000410000 */
[----:B------:R3:W-:Y:S01]  /*6880*/  @P1 LDGSTS.E.BYPASS.LTC128B.128 [R226+0xa100], [R8.64], !P3 ;  /* 0x0a10000008e21fae */ /* 0x0007e2000d901d56 */
[----:B------:R-:W-:Y:S01]  /*6890*/  @P1 IADD3.X R7, R9, UR17, RZ, P4, !PT ;  /* 0x0000001109071c10 */ /* 0x000fe2000a7fe4ff */
[C---:B------:R-:W-:Y:S01]  /*68a0*/  FMUL.FTZ R85, R2.reuse, R85 ;  /* 0x0000005502557220 */ /* 0x040fe20000410000 */
[----:B------:R5:W-:Y:S01]  /*68b0*/  MUFU.EX2 R166, R10 ;  /* 0x0000000a00a67308 */ /* 0x000be20000000800 */
[C---:B------:R-:W-:Y:S02]  /*68c0*/  FMUL.FTZ R88, R2.reuse, R88 ;  /* 0x0000005802587220 */ /* 0x040fe40000410000 */
[----:B------:R-:W-:Y:S02]  /*68d0*/  FMUL.FTZ R89, R2, R89 ;  /* 0x0000005902597220 */ /* 0x000fe40000410000 */
[----:B------:R4:W-:Y:S01]  /*68e0*/  @P1 LDGSTS.E.BYPASS.LTC128B.128 [R226+0xe100], [R144.64], !P0 ;  /* 0x0e10000090e21fae */ /* 0x0009e2000c101d56 */
[--C-:B------:R-:W-:Y:S02]  /*68f0*/  FFMA.FTZ R30, R30, c[0x0][0x2d0], -R117.reuse ;  /* 0x0000b4001e1e7a23 */ /* 0x100fe40000010875 */
[--C-:B------:R-:W-:Y:S02]  /*6900*/  FFMA.FTZ R31, R31, c[0x0][0x2d0], -R117.reuse ;  /* 0x0000b4001f1f7a23 */ /* 0x100fe40000010875 */
[----:B------:R4:W4:Y:S01]  /*6910*/  MUFU.EX2 R165, R11 ;  /* 0x0000000b00a57308 */ /* 0x0009220000000800 */
[--C-:B------:R-:W-:Y:S02]  /*6920*/  FFMA.FTZ R34, R34, c[0x0][0x2d0], -R117.reuse ;  /* 0x0000b40022227a23 */ /* 0x100fe40000010875 */
[----:B------:R4:W-:Y:S01]  /*6930*/  @P1 LDGSTS.E.BYPASS.LTC128B.128 [R226+0xb100], [R6.64], !P3 ;  /* 0x0b10000006e21fae */ /* 0x0009e2000d901d56 */
[----:B--2---:R-:W-:Y:S01]  /*6940*/  FMUL.FTZ R70, R0, R70 ;  /* 0x0000004600467220 */ /* 0x004fe20000410000 */
[----:B-1----:R-:W-:Y:S01]  /*6950*/  @P1 IADD3 R4, P2, R8, UR9, RZ ;  /* 0x0000000908041c10 */ /* 0x002fe2000ff5e0ff */
[C---:B------:R-:W-:Y:S02]  /*6960*/  FMUL.FTZ R71, R0.reuse, R71 ;  /* 0x0000004700477220 */ /* 0x040fe40000410000 */
[C---:B------:R-:W-:Y:S01]  /*6970*/  FMUL.FTZ R74, R0.reuse, R74 ;  /* 0x0000004a004a7220 */ /* 0x040fe20000410000 */
[----:B------:R-:W-:Y:S01]  /*6980*/  @P1 IADD3.X R5, R9, UR8, RZ, P2, !PT ;  /* 0x0000000809051c10 */ /* 0x000fe200097fe4ff */
[C---:B------:R-:W-:Y:S01]  /*6990*/  FMUL.FTZ R75, R0.reuse, R75 ;  /* 0x0000004b004b7220 */ /* 0x040fe20000410000 */
[----:B------:R-:W-:Y:S01]  /*69a0*/  MUFU.EX2 R174, R24 ;  /* 0x0000001800ae7308 */ /* 0x000fe20000000800 */
[----:B------:R-:W-:Y:S02]  /*69b0*/  FMUL.FTZ R78, R0, R78 ;  /* 0x0000004e004e7220 */ /* 0x000fe40000410000 */
[----:B------:R1:W-:Y:S01]  /*69c0*/  @P1 LDGSTS.E.BYPASS.LTC128B.128 [R226+0xf100], [R4.64], !P0 ;  /* 0x0f10000004e21fae */ /* 0x0003e2000c101d56 */
[C---:B---3--:R-:W-:Y:S02]  /*69d0*/  FMUL.FTZ R8, R2.reuse, R124 ;  /* 0x0000007c02087220 */ /* 0x048fe40000410000 */
[----:B------:R-:W-:Y:S02]  /*69e0*/  FMUL.FTZ R9, R2, R125 ;  /* 0x0000007d02097220 */ /* 0x000fe40000410000 */
[C---:B-----5:R-:W-:Y:S02]  /*69f0*/  FMUL.FTZ R10, R0.reuse, R126 ;  /* 0x0000007e000a7220 */ /* 0x060fe40000410000 */
[C---:B------:R-:W-:Y:S01]  /*6a00*/  FMUL.FTZ R79, R0.reuse, R79 ;  /* 0x0000004f004f7220 */ /* 0x040fe20000410000 */
[----:B----4-:R-:W2:Y:S01]  /*6a10*/  LDSM.16.MT88.4 R144, [R204+0x100] ;  /* 0x00010000cc90783b */ /* 0x010ea20000004200 */
[C---:B------:R-:W-:Y:S01]  /*6a20*/  FMUL.FTZ R11, R0.reuse, R127 ;  /* 0x0000007f000b7220 */ /* 0x040fe20000410000 */
[----:B------:R-:W-:Y:S01]  /*6a30*/  MUFU.EX2 R173, R25 ;  /* 0x0000001900ad7308 */ /* 0x000fe20000000800 */
[C---:B------:R-:W-:Y:S02]  /*6a40*/  FMUL.FTZ R82, R0.reuse, R82 ;  /* 0x0000005200527220 */ /* 0x040fe40000410000 */
[C---:B------:R-:W-:Y:S02]  /*6a50*/  FMUL.FTZ R83, R0.reuse, R83 ;  /* 0x0000005300537220 */ /* 0x040fe40000410000 */
[----:B------:R-:W-:Y:S01]  /*6a60*/  FMUL.FTZ R6, R0, R122 ;  /* 0x0000007a00067220 */ /* 0x000fe20000410000 */
[----:B------:R-:W3:Y:S01]  /*6a70*/  LDSM.16.MT88.4 R148, [R205+0x100] ;  /* 0x00010000cd94783b */ /* 0x000ee20000004200 */
[----:B------:R-:W-:Y:S01]  /*6a80*/  F2FP.BF16.PACK_AB R122, R228, R229 ;  /* 0x000000e5e47a723e */ /* 0x000fe200000010ff */
[C---:B------:R-:W-:Y:S01]  /*6a90*/  FMUL.FTZ R7, R0.reuse, R123 ;  /* 0x0000007b00077220 */ /* 0x040fe20000410000 */
[----:B------:R-:W-:Y:S01]  /*6aa0*/  F2FP.BF16.PACK_AB R123, R165, R166 ;  /* 0x000000a6a57b723e */ /* 0x000fe200000010ff */
[C---:B------:R-:W-:Y:S01]  /*6ab0*/  FMUL.FTZ R86, R0.reuse, R86 ;  /* 0x0000005600567220 */ /* 0x040fe20000410000 */
[----:B------:R-:W-:Y:S01]  /*6ac0*/  MUFU.EX2 R158, R26 ;  /* 0x0000001a009e7308 */ /* 0x000fe20000000800 */
[C---:B------:R-:W-:Y:S02]  /*6ad0*/  FMUL.FTZ R87, R0.reuse, R87 ;  /* 0x0000005700577220 */ /* 0x040fe40000410000 */
[----:B------:R-:W4:Y:S01]  /*6ae0*/  LDSM.16.MT88.4 R152, [R208+0x100] ;  /* 0x00010000d098783b */ /* 0x000f220000004200 */
[----:B------:R-:W-:Y:S02]  /*6af0*/  FMUL.FTZ R90, R0, R90 ;  /* 0x0000005a005a7220 */ /* 0x000fe40000410000 */
[----:B-1----:R-:W-:Y:S01]  /*6b00*/  FMUL.FTZ R4, R2, R120 ;  /* 0x0000007802047220 */ /* 0x002fe20000410000 */
[----:B------:R-:W-:Y:S01]  /*6b10*/  F2FP.BF16.PACK_AB R120, R230, R231 ;  /* 0x000000e7e678723e */ /* 0x000fe200000010ff */
[----:B------:R-:W-:Y:S01]  /*6b20*/  FMUL.FTZ R5, R2, R121 ;  /* 0x0000007902057220 */ /* 0x000fe20000410000 */
[----:B------:R-:W-:Y:S01]  /*6b30*/  F2FP.BF16.PACK_AB R121, R167, R168 ;  /* 0x000000a8a779723e */ /* 0x000fe200000010ff */
[----:B------:R1:W-:Y:S01]  /*6b40*/  MUFU.EX2 R157, R27 ;  /* 0x0000001b009d7308 */ /* 0x0003e20000000800 */
[----:B------:R-:W5:Y:S01]  /*6b50*/  LDSM.16.MT88.4 R124, [R207+0x100] ;  /* 0x00010000cf7c783b */ /* 0x000f620000004200 */
[--C-:B------:R-:W-:Y:S02]  /*6b60*/  FFMA.FTZ R35, R35, c[0x0][0x2d0], -R117.reuse ;  /* 0x0000b40023237a23 */ /* 0x100fe40000010875 */
[--C-:B------:R-:W-:Y:S02]  /*6b70*/  FFMA.FTZ R38, R38, c[0x0][0x2d0], -R117.reuse ;  /* 0x0000b40026267a23 */ /* 0x100fe40000010875 */
[--C-:B------:R-:W-:Y:S02]  /*6b80*/  FFMA.FTZ R39, R39, c[0x0][0x2d0], -R117.reuse ;  /* 0x0000b40027277a23 */ /* 0x100fe40000010875 */
[--C-:B------:R-:W-:Y:S01]  /*6b90*/  FFMA.FTZ R42, R42, c[0x0][0x2d0], -R117.reuse ;  /* 0x0000b4002a2a7a23 */ /* 0x100fe20000010875 */
[----:B------:R-:W0:Y:S01]  /*6ba0*/  LDGDEPBAR ;  /* 0x00000000000079af */ /* 0x000e220000000000 */
[----:B------:R-:W-:Y:S01]  /*6bb0*/  MUFU.EX2 R172, R28 ;  /* 0x0000001c00ac7308 */ /* 0x000fe20000000800 */
[--C-:B------:R-:W-:Y:S02]  /*6bc0*/  FFMA.FTZ R43, R43, c[0x0][0x2d0], -R117.reuse ;  /* 0x0000b4002b2b7a23 */ /* 0x100fe40000010875 */
[--C-:B------:R-:W-:Y:S02]  /*6bd0*/  FFMA.FTZ R46, R46, c[0x0][0x2d0], -R117.reuse ;  /* 0x0000b4002e2e7a23 */ /* 0x100fe40000010875 */
[--C-:B------:R-:W-:Y:S01]  /*6be0*/  FFMA.FTZ R47, R47, c[0x0][0x2d0], -R117.reuse ;  /* 0x0000b4002f2f7a23 */ /* 0x100fe20000010875 */
[C---:B--2---:R-:W-:Y:S04]  /*6bf0*/  HMMA.16816.F32.BF16 R4, R120.reuse, R144, R4 ;  /* 0x000000907804723c */ /* 0x044fe80000041804 */
[----:B------:R-:W-:Y:S01]  /*6c00*/  MUFU.EX2 R170, R29 ;  /* 0x0000001d00aa7308 */ /* 0x000fe20000000800 */
[--C-:B------:R-:W-:Y:S01]  /*6c10*/  FFMA.FTZ R48, R48, c[0x0][0x2d0], -R156.reuse ;  /* 0x0000b40030307a23 */ /* 0x100fe2000001089c */
[----:B-1----:R-:W-:Y:S02]  /*6c20*/  LDSM.16.MT88.4 R24, [R205+0x1100] ;  /* 0x00110000cd18783b */ /* 0x002fe40000004200 */
[C---:B------:R-:W-:Y:S04]  /*6c30*/  HMMA.16816.F32.BF16 R8, R120.reuse, R146, R8 ;  /* 0x000000927808723c */ /* 0x040fe80000041808 */
[--C-:B------:R-:W-:Y:S02]  /*6c40*/  FFMA.FTZ R49, R49, c[0x0][0x2d0], -R156.reuse ;  /* 0x0000b40031317a23 */ /* 0x100fe4000001089c */
[----:B------:R-:W-:Y:S01]  /*6c50*/  MUFU.EX2 R171, R32 ;  /* 0x0000002000ab7308 */ /* 0x000fe20000000800 */
[--C-:B------:R-:W-:Y:S01]  /*6c60*/  FFMA.FTZ R50, R50, c[0x0][0x2d0], -R117.reuse ;  /* 0x0000b40032327a23 */ /* 0x100fe20000010875 */
[----:B------:R-:W1:Y:S01]  /*6c70*/  LDSM.16.MT88.4 R144, [R204+0x4100] ;  /* 0x00410000cc90783b */ /* 0x000e620000004200 */
[C---:B---3--:R-:W-:Y:S03]  /*6c80*/  HMMA.16816.F32.BF16 R68, R120.reuse, R148, R68 ;  /* 0x000000947844723c */ /* 0x048fe60000041844 */
[--C-:B------:R-:W-:Y:S02]  /*6c90*/  FFMA.FTZ R51, R51, c[0x0][0x2d0], -R117.reuse ;  /* 0x0000b40033337a23 */ /* 0x100fe40000010875 */
[----:B------:R-:W-:Y:S02]  /*6ca0*/  FMUL.FTZ R91, R0, R91 ;  /* 0x0000005b005b7220 */ /* 0x000fe40000410000 */
[----:B------:R-:W-:Y:S01]  /*6cb0*/  MUFU.EX2 R169, R33 ;  /* 0x0000002100a97308 */ /* 0x000fe20000000800 */
[C---:B------:R-:W-:Y:S01]  /*6cc0*/  HMMA.16816.F32.BF16 R72, R120.reuse, R150, R72 ;  /* 0x000000967848723c */ /* 0x040fe20000041848 */
[----:B------:R-:W2:Y:S03]  /*6cd0*/  LDSM.16.MT88.4 R148, [R205+0x4100] ;  /* 0x00410000cd94783b */ /* 0x000ea60000004200 */
[C---:B------:R-:W-:Y:S02]  /*6ce0*/  FMUL.FTZ R92, R2.reuse, R92 ;  /* 0x0000005c025c7220 */ /* 0x040fe40000410000 */
[----:B------:R-:W-:Y:S02]  /*6cf0*/  FMUL.FTZ R93, R2, R93 ;  /* 0x0000005d025d7220 */ /* 0x000fe40000410000 */
[C---:B----4-:R-:W-:Y:S01]  /*6d00*/  HMMA.16816.F32.BF16 R76, R120.reuse, R152, R76 ;  /* 0x00000098784c723c */ /* 0x050fe2000004184c */
[----:B------:R-:W-:Y:S03]  /*6d10*/  MUFU.EX2 R153, R34 ;  /* 0x0000002200997308 */ /* 0x000fe60000000800 */
[C---:B------:R-:W-:Y:S02]  /*6d20*/  FMUL.FTZ R94, R0.reuse, R94 ;  /* 0x0000005e005e7220 */ /* 0x040fe40000410000 */
[----:B------:R-:W-:Y:S02]  /*6d30*/  FMUL.FTZ R95, R0, R95 ;  /* 0x0000005f005f7220 */ /* 0x000fe40000410000 */
[C---:B------:R-:W-:Y:S03]  /*6d40*/  HMMA.16816.F32.BF16 R80, R120.reuse, R154, R80 ;  /* 0x0000009a7850723c */ /* 0x040fe60000041850 */
[----:B------:R-:W-:Y:S01]  /*6d50*/  MUFU.EX2 R155, R30 ;  /* 0x0000001e009b7308 */ /* 0x000fe20000000800 */
[--C-:B------:R-:W-:Y:S02]  /*6d60*/  FFMA.FTZ R12, R12, c[0x0][0x2d0], -R156.reuse ;  /* 0x0000b4000c0c7a23 */ /* 0x100fe4000001089c */
[--C-:B------:R-:W-:Y:S02]  /*6d70*/  FFMA.FTZ R13, R13, c[0x0][0x2d0], -R156.reuse ;  /* 0x0000b4000d0d7a23 */ /* 0x100fe4000001089c */
[C---:B-----5:R-:W-:Y:S04]  /*6d80*/  HMMA.16816.F32.BF16 R84, R120.reuse, R124, R84 ;  /* 0x0000007c7854723c */ /* 0x060fe80000041854 */
[--C-:B------:R-:W-:Y:S01]  /*6d90*/  FFMA.FTZ R14, R14, c[0x0][0x2d0], -R117.reuse ;  /* 0x0000b4000e0e7a23 */ /* 0x100fe20000010875 */
[----:B------:R3:W-:Y:S01]  /*6da0*/  MUFU.EX2 R154, R31 ;  /* 0x0000001f009a7308 */ /* 0x0007e20000000800 */
[--C-:B------:R-:W-:Y:S02]  /*6db0*/  FFMA.FTZ R15, R15, c[0x0][0x2d0], -R117.reuse ;  /* 0x0000b4000f0f7a23 */ /* 0x100fe40000010875 */
[C---:B------:R-:W-:Y:S01]  /*6dc0*/  HMMA.16816.F32.BF16 R88, R120.reuse, R126, R88 ;  /* 0x0000007e7858723c */ /* 0x040fe20000041858 */
[----:B------:R-:W4:Y:S03]  /*6dd0*/  LDSM.16.MT88.4 R124, [R208+0x4100] ;  /* 0x00410000d07c783b */ /* 0x000f260000004200 */
[C---:B------:R-:W-:Y:S02]  /*6de0*/  FMUL.FTZ R96, R2.reuse, R96 ;  /* 0x0000006002607220 */ /* 0x040fe40000410000 */
[----:B------:R-:W-:Y:S01]  /*6df0*/  FMUL.FTZ R97, R2, R97 ;  /* 0x0000006102617220 */ /* 0x000fe20000410000 */
[----:B------:R5:W-:Y:S01]  /*6e00*/  MUFU.EX2 R152, R35 ;  /* 0x0000002300987308 */ /* 0x000be20000000800 */
[C---:B-1----:R-:W-:Y:S04]  /*6e10*/  HMMA.16816.F32.BF16 R92, R120.reuse, R144, R92 ;  /* 0x00000090785c723c */ /* 0x042fe8000004185c */
[C---:B------:R-:W-:Y:S02]  /*6e20*/  FMUL.FTZ R98, R0.reuse, R98 ;  /* 0x0000006200627220 */ /* 0x040fe40000410000 */
[----:B------:R-:W-:Y:S02]  /*6e30*/  FMUL.FTZ R99, R0, R99 ;  /* 0x0000006300637220 */ /* 0x000fe40000410000 */
[C---:B------:R-:W-:Y:S01]  /*6e40*/  FMUL.FTZ R100, R2.reuse, R100 ;  /* 0x0000006402647220 */ /* 0x040fe20000410000 */
[----:B------:R1:W-:Y:S03]  /*6e50*/  MUFU.EX2 R227, R12 ;  /* 0x0000000c00e37308 */ /* 0x0003e60000000800 */
[----:B------:R-:W-:Y:S01]  /*6e60*/  FMUL.FTZ R101, R2, R101 ;  /* 0x0000006502657220 */ /* 0x000fe20000410000 */
[C---:B------:R-:W-:Y:S01]  /*6e70*/  HMMA.16816.F32.BF16 R96, R120.reuse, R146, R96 ;  /* 0x000000927860723c */ /* 0x040fe20000041860 */
[----:B------:R-:W4:Y:S02]  /*6e80*/  LDSM.16.MT88.4 R144, [R207+0x4100] ;  /* 0x00410000cf90783b */ /* 0x000f240000004200 */
[C---:B------:R-:W-:Y:S02]  /*6e90*/  FMUL.FTZ R102, R0.reuse, R102 ;  /* 0x0000006600667220 */ /* 0x040fe40000410000 */
[----:B------:R-:W-:Y:S01]  /*6ea0*/  FMUL.FTZ R103, R0, R103 ;  /* 0x0000006700677220 */ /* 0x000fe20000410000 */
[----:B------:R1:W1:Y:S01]  /*6eb0*/  MUFU.EX2 R195, R13 ;  /* 0x0000000d00c37308 */ /* 0x0002620000000800 */
[--C-:B------:R-:W-:Y:S02]  /*6ec0*/  FFMA.FTZ R16, R16, c[0x0][0x2d0], -R156.reuse ;  /* 0x0000b40010107a23 */ /* 0x100fe4000001089c */
[--C-:B------:R-:W-:Y:S01]  /*6ed0*/  FFMA.FTZ R17, R17, c[0x0][0x2d0], -R156.reuse ;  /* 0x0000b40011117a23 */ /* 0x100fe2000001089c */
[----:B---3--:R-:W-:Y:S02]  /*6ee0*/  LDSM.16.MT88.4 R28, [R205+0x1900] ;  /* 0x00190000cd1c783b */ /* 0x008fe40000004200 */
[C---:B--2---:R-:W-:Y:S03]  /*6ef0*/  HMMA.16816.F32.BF16 R100, R120.reuse, R148, R100 ;  /* 0x000000947864723c */ /* 0x044fe60000041864 */
[--C-:B------:R-:W-:Y:S01]  /*6f00*/  FFMA.FTZ R18, R18, c[0x0][0x2d0], -R117.reuse ;  /* 0x0000b40012127a23 */ /* 0x100fe20000010875 */
[----:B------:R2:W-:Y:S01]  /*6f10*/  MUFU.EX2 R164, R14 ;  /* 0x0000000e00a47308 */ /* 0x0005e20000000800 */
[--C-:B------:R-:W-:Y:S01]  /*6f20*/  FFMA.FTZ R19, R19, c[0x0][0x2d0], -R117.reuse ;  /* 0x0000b40013137a23 */ /* 0x100fe20000010875 */
[----:B-----5:R-:W-:Y:S01]  /*6f30*/  LDSM.16.MT88.4 R32, [R208+0x1900] ;  /* 0x00190000d020783b */ /* 0x020fe20000004200 */
[C---:B------:R-:W-:Y:S02]  /*6f40*/  FMUL.FTZ R104, R2.reuse, R104 ;  /* 0x0000006802687220 */ /* 0x040fe40000410000 */
[----:B------:R-:W-:Y:S03]  /*6f50*/  FMUL.FTZ R105, R2, R105 ;  /* 0x0000006902697220 */ /* 0x000fe60000410000 */
[C---:B------:R-:W-:Y:S02]  /*6f60*/  FMUL.FTZ R106, R0.reuse, R106 ;  /* 0x0000006a006a7220 */ /* 0x040fe40000410000 */
[----:B------:R3:W-:Y:S01]  /*6f70*/  MUFU.EX2 R163, R15 ;  /* 0x0000000f00a37308 */ /* 0x0007e20000000800 */
[----:B------:R-:W-:Y:S02]  /*6f80*/  FMUL.FTZ R107, R0, R107 ;  /* 0x0000006b006b7220 */ /* 0x000fe40000410000 */
[C---:B-1----:R-:W-:Y:S02]  /*6f90*/  FMUL.FTZ R12, R2.reuse, R128 ;  /* 0x00000080020c7220 */ /* 0x042fe40000410000 */
[C---:B------:R-:W-:Y:S02]  /*6fa0*/  FMUL.FTZ R13, R2.reuse, R129 ;  /* 0x00000081020d7220 */ /* 0x040fe40000410000 */
[C---:B------:R-:W-:Y:S01]  /*6fb0*/  FMUL.FTZ R108, R2.reuse, R108 ;  /* 0x0000006c026c7220 */ /* 0x040fe20000410000 */
[C---:B------:R-:W-:Y:S01]  /*6fc0*/  HMMA.16816.F32.BF16 R104, R120.reuse, R150, R104 ;  /* 0x000000967868723c */ /* 0x040fe20000041868 */
[----:B------:R-:W-:Y:S01]  /*6fd0*/  LDSM.16.MT88.4 R148, [R207+0x900] ;  /* 0x00090000cf94783b */ /* 0x000fe20000004200 */
[----:B------:R1:W-:Y:S01]  /*6fe0*/  MUFU.EX2 R194, R16 ;  /* 0x0000001000c27308 */ /* 0x0003e20000000800 */
[----:B------:R-:W-:Y:S02]  /*6ff0*/  FMUL.FTZ R109, R2, R109 ;  /* 0x0000006d026d7220 */ /* 0x000fe40000410000 */
[C---:B------:R-:W-:Y:S02]  /*7000*/  FMUL.FTZ R110, R0.reuse, R110 ;  /* 0x0000006e006e7220 */ /* 0x040fe40000410000 */
[C---:B--2---:R-:W-:Y:S02]  /*7010*/  FMUL.FTZ R14, R0.reuse, R130 ;  /* 0x00000082000e7220 */ /* 0x044fe40000410000 */
[----:B------:R-:W-:Y:S03]  /*7020*/  FMUL.FTZ R111, R0, R111 ;  /* 0x0000006f006f7220 */ /* 0x000fe60000410000 */
[----:B------:R2:W5:Y:S01]  /*7030*/  MUFU.EX2 R193, R17 ;  /* 0x0000001100c17308 */ /* 0x0005620000000800 */
[C---:B------:R-:W-:Y:S02]  /*7040*/  FMUL.FTZ R112, R2.reuse, R112 ;  /* 0x0000007002707220 */ /* 0x040fe40000410000 */
[----:B------:R-:W-:Y:S02]  /*7050*/  FMUL.FTZ R113, R2, R113 ;  /* 0x0000007102717220 */ /* 0x000fe40000410000 */
[C---:B---3--:R-:W-:Y:S02]  /*7060*/  FMUL.FTZ R15, R0.reuse, R131 ;  /* 0x00000083000f7220 */ /* 0x048fe40000410000 */
[----:B------:R-:W3:Y:S01]  /*7070*/  LDSM.16.MT88.4 R128, [R204+0x900] ;  /* 0x00090000cc80783b */ /* 0x000ee20000004200 */
[C---:B------:R-:W-:Y:S02]  /*7080*/  FMUL.FTZ R114, R0.reuse, R114 ;  /* 0x0000007200727220 */ /* 0x040fe40000410000 */
[----:B------:R5:W-:Y:S01]  /*7090*/  MUFU.EX2 R162, R18 ;  /* 0x0000001200a27308 */ /* 0x000be20000000800 */
[----:B------:R-:W-:Y:S01]  /*70a0*/  FMUL.FTZ R115, R0, R115 ;  /* 0x0000007300737220 */ /* 0x000fe20000410000 */
[C---:B----4-:R-:W-:Y:S03]  /*70b0*/  HMMA.16816.F32.BF16 R12, R120.reuse, R124, R12 ;  /* 0x0000007c780c723c */ /* 0x050fe6000004180c */
[----:B-1----:R-:W-:Y:S02]  /*70c0*/  FMUL.FTZ R16, R2, R132 ;  /* 0x0000008402107220 */ /* 0x002fe40000410000 */
[--C-:B------:R-:W-:Y:S02]  /*70d0*/  FFMA.FTZ R20, R20, c[0x0][0x2d0], -R156.reuse ;  /* 0x0000b40014147a23 */ /* 0x100fe4000001089c */
[--C-:B------:R-:W-:Y:S01]  /*70e0*/  FFMA.FTZ R21, R21, c[0x0][0x2d0], -R156.reuse ;  /* 0x0000b40015157a23 */ /* 0x100fe2000001089c */
[C---:B------:R-:W-:Y:S01]  /*70f0*/  HMMA.16816.F32.BF16 R108, R120.reuse, R126, R108 ;  /* 0x0000007e786c723c */ /* 0x040fe2000004186c */
[----:B------:R1:W4:Y:S01]  /*7100*/  MUFU.EX2 R161, R19 ;  /* 0x0000001300a17308 */ /* 0x0003220000000800 */
[----:B------:R-:W3:Y:S02]  /*7110*/  LDSM.16.MT88.4 R124, [R205+0x900] ;  /* 0x00090000cd7c783b */ /* 0x000ee40000004200 */
[----:B--2---:R-:W-:Y:S02]  /*7120*/  FMUL.FTZ R17, R2, R133 ;  /* 0x0000008502117220 */ /* 0x004fe40000410000 */
[--C-:B------:R-:W-:Y:S02]  /*7130*/  FFMA.FTZ R22, R22, c[0x0][0x2d0], -R117.reuse ;  /* 0x0000b40016167a23 */ /* 0x100fe40000010875 */
[--C-:B------:R-:W-:Y:S03]  /*7140*/  FFMA.FTZ R23, R23, c[0x0][0x2d0], -R117.reuse ;  /* 0x0000b40017177a23 */ /* 0x100fe60000010875 */
[----:B------:R-:W-:Y:S01]  /*7150*/  MUFU.EX2 R118, R51 ;  /* 0x0000003300767308 */ /* 0x000fe20000000800 */
[--C-:B------:R-:W-:Y:S02]  /*7160*/  FFMA.FTZ R52, R52, c[0x0][0x2d0], -R156.reuse ;  /* 0x0000b40034347a23 */ /* 0x100fe4000001089c */
[----:B-----5:R-:W-:Y:S02]  /*7170*/  FMUL.FTZ R18, R0, R134 ;  /* 0x0000008600127220 */ /* 0x020fe40000410000 */
[--C-:B------:R-:W-:Y:S02]  /*7180*/  FFMA.FTZ R53, R53, c[0x0][0x2d0], -R156.reuse ;  /* 0x0000b40035357a23 */ /* 0x100fe4000001089c */
[--C-:B------:R-:W-:Y:S02]  /*7190*/  FFMA.FTZ R56, R56, c[0x0][0x2d0], -R156.reuse ;  /* 0x0000b40038387a23 */ /* 0x100fe4000001089c */
[--C-:B------:R-:W-:Y:S01]  /*71a0*/  FFMA.FTZ R57, R57, c[0x0][0x2d0], -R156.reuse ;  /* 0x0000b40039397a23 */ /* 0x100fe2000001089c */
[----:B------:R-:W-:Y:S01]  /*71b0*/  MUFU.EX2 R192, R20 ;  /* 0x0000001400c07308 */ /* 0x000fe20000000800 */
[--C-:B------:R-:W-:Y:S02]  /*71c0*/  FFMA.FTZ R54, R54, c[0x0][0x2d0], -R117.reuse ;  /* 0x0000b40036367a23 */ /* 0x100fe40000010875 */
[--C-:B------:R-:W-:Y:S02]  /*71d0*/  FFMA.FTZ R55, R55, c[0x0][0x2d0], -R117.reuse ;  /* 0x0000b40037377a23 */ /* 0x100fe40000010875 */
[----:B-1----:R-:W-:Y:S02]  /*71e0*/  FMUL.FTZ R19, R0, R135 ;  /* 0x0000008700137220 */ /* 0x002fe40000410000 */
[----:B------:R-:W1:Y:S01]  /*71f0*/  LDSM.16.MT88.4 R132, [R208+0x900] ;  /* 0x00090000d084783b */ /* 0x000e620000004200 */
[--C-:B------:R-:W-:Y:S02]  /*7200*/  FFMA.FTZ R58, R58, c[0x0][0x2d0], -R117.reuse ;  /* 0x0000b4003a3a7a23 */ /* 0x100fe40000010875 */
[----:B------:R-:W2:Y:S01]  /*7210*/  MUFU.EX2 R175, R21 ;  /* 0x0000001500af7308 */ /* 0x000ea20000000800 */
[--C-:B------:R-:W-:Y:S01]  /*7220*/  FFMA.FTZ R59, R59, c[0x0][0x2d0], -R117.reuse ;  /* 0x0000b4003b3b7a23 */ /* 0x100fe20000010875 */
[C---:B------:R-:W-:Y:S03]  /*7230*/  HMMA.16816.F32.BF16 R16, R120.reuse, R144, R16 ;  /* 0x000000907810723c */ /* 0x040fe60000041810 */
[--C-:B------:R-:W-:Y:S02]  /*7240*/  FFMA.FTZ R60, R60, c[0x0][0x2d0], -R156.reuse ;  /* 0x0000b4003c3c7a23 */ /* 0x100fe4000001089c */
[--C-:B------:R-:W-:Y:S02]  /*7250*/  FFMA.FTZ R61, R61, c[0x0][0x2d0], -R156.reuse ;  /* 0x0000b4003d3d7a23 */ /* 0x100fe4000001089c */
[--C-:B------:R-:W-:Y:S01]  /*7260*/  FFMA.FTZ R64, R64, c[0x0][0x2d0], -R156.reuse ;  /* 0x0000b40040407a23 */ /* 0x100fe2000001089c */
[----:B------:R-:W-:Y:S01]  /*7270*/  HMMA.16816.F32.BF16 R112, R120, R146, R112 ;  /* 0x000000927870723c */ /* 0x000fe20000041870 */
[----:B------:R-:W5:Y:S01]  /*7280*/  LDSM.16.MT88.4 R144, [R204+0x4900] ;  /* 0x00490000cc90783b */ /* 0x000f620000004200 */
[----:B------:R1:W-:Y:S02]  /*7290*/  MUFU.EX2 R160, R22 ;  /* 0x0000001600a07308 */ /* 0x0003e40000000800 */
[----:B------:R-:W-:Y:S02]  /*72a0*/  FFMA.FTZ R65, R65, c[0x0][0x2d0], -R156 ;  /* 0x0000b40041417a23 */ /* 0x000fe4000001089c */
[--C-:B------:R-:W-:Y:S01]  /*72b0*/  FFMA.FTZ R62, R62, c[0x0][0x2d0], -R117.reuse ;  /* 0x0000b4003e3e7a23 */ /* 0x100fe20000010875 */
[----:B------:R-:W-:Y:S01]  /*72c0*/  F2FP.BF16.PACK_AB R120, R195, R227 ;  /* 0x000000e3c378723e */ /* 0x000fe200000010ff */
[--C-:B------:R-:W-:Y:S01]  /*72d0*/  FFMA.FTZ R63, R63, c[0x0][0x2d0], -R117.reuse ;  /* 0x0000b4003f3f7a23 */ /* 0x100fe20000010875 */
[----:B------:R-:W-:Y:S03]  /*72e0*/  F2FP.BF16.PACK_AB R122, R193, R194 ;  /* 0x000000c2c17a723e */ /* 0x000fe600000010ff */
[----:B------:R-:W-:Y:S01]  /*72f0*/  F2FP.BF16.PACK_AB R121, R163, R164 ;  /* 0x000000a4a379723e */ /* 0x000fe200000010ff */
[----:B------:R-:W5:Y:S01]  /*7300*/  MUFU.EX2 R159, R23 ;  /* 0x00000017009f7308 */ /* 0x000f620000000800 */
[----:B----4-:R-:W-:Y:S01]  /*7310*/  F2FP.BF16.PACK_AB R123, R161, R162 ;  /* 0x000000a2a17b723e */ /* 0x010fe200000010ff */
[--C-:B------:R-:W-:Y:S01]  /*7320*/  FFMA.FTZ R66, R66, c[0x0][0x2d0], -R117.reuse ;  /* 0x0000b40042427a23 */ /* 0x100fe20000010875 */
[----:B--2---:R-:W-:Y:S01]  /*7330*/  F2FP.BF16.PACK_AB R20, R175, R192 ;  /* 0x000000c0af14723e */ /* 0x004fe200000010ff */
[----:B------:R-:W-:Y:S02]  /*7340*/  FFMA.FTZ R117, R67, c[0x0][0x2d0], -R117 ;  /* 0x0000b40043757a23 */ /* 0x000fe40000010875 */
[----:B------:R-:W-:Y:S02]  /*7350*/  FFMA.FTZ R0, R0, R233, R168 ;  /* 0x000000e900007223 */ /* 0x000fe400000100a8 */
[C---:B---3--:R-:W-:Y:S02]  /*7360*/  HMMA.16816.F32.BF16 R4, R120.reuse, R128, R4 ;  /* 0x000000807804723c */ /* 0x048fe40000041804 */
[----:B------:R-:W-:Y:S01]  /*7370*/  MUFU.EX2 R52, R52 ;  /* 0x0000003400347308 */ /* 0x000fe20000000800 */
[----:B------:R-:W-:Y:S01]  /*7380*/  FFMA.FTZ R2, R2, R232, R231 ;  /* 0x000000e802027223 */ /* 0x000fe200000100e7 */
[----:B-1----:R-:W-:Y:S01]  /*7390*/  F2FP.BF16.PACK_AB R22, R173, R174 ;  /* 0x000000aead16723e */ /* 0x002fe200000010ff */
[----:B------:R-:W-:Y:S03]  /*73a0*/  FADD.FTZ R0, R167, R0 ;  /* 0x00000000a7007221 */ /* 0x000fe60000010000 */
[C---:B------:R-:W-:Y:S01]  /*73b0*/  HMMA.16816.F32.BF16 R8, R120.reuse, R130, R8 ;  /* 0x000000827808723c */ /* 0x040fe20000041808 */
[----:B------:R-:W-:Y:S03]  /*73c0*/  LDSM.16.MT88.4 R128, [R208+0x4900] ;  /* 0x00490000d080783b */ /* 0x000fe60000004200 */
[----:B------:R-:W-:Y:S01]  /*73d0*/  MUFU.EX2 R53, R53 ;  /* 0x0000003500357308 */ /* 0x000fe20000000800 */
[----:B------:R-:W-:Y:S02]  /*73e0*/  FADD.FTZ R2, R230, R2 ;  /* 0x00000002e6027221 */ /* 0x000fe40000010000 */
[----:B------:R-:W-:Y:S01]  /*73f0*/  FADD.FTZ R0, R166, R0 ;  /* 0x00000000a6007221 */ /* 0x000fe20000010000 */
[C---:B------:R-:W-:Y:S04]  /*7400*/  HMMA.16816.F32.BF16 R68, R120.reuse, R124, R68 ;  /* 0x0000007c7844723c */ /* 0x040fe80000041844 */
[----:B-----5:R-:W-:Y:S01]  /*7410*/  F2FP.BF16.PACK_AB R21, R159, R160 ;  /* 0x000000a09f15723e */ /* 0x020fe200000010ff */
[----:B------:R-:W-:Y:S01]  /*7420*/  FADD.FTZ R2, R229, R2 ;  /* 0x00000002e5027221 */ /* 0x000fe20000010000 */
[----:B------:R-:W-:Y:S01]  /*7430*/  F2FP.BF16.PACK_AB R23, R157, R158 ;  /* 0x0000009e9d17723e */ /* 0x000fe200000010ff */
[----:B------:R-:W-:Y:S01]  /*7440*/  MUFU.EX2 R56, R56 ;  /* 0x0000003800387308 */ /* 0x000fe20000000800 */
[C---:B------:R-:W-:Y:S01]  /*7450*/  HMMA.16816.F32.BF16 R72, R120.reuse, R126, R72 ;  /* 0x0000007e7848723c */ /* 0x040fe20000041848 */
[----:B------:R-:W1:Y:S03]  /*7460*/  LDSM.16.MT88.4 R124, [R205+0x4900] ;  /* 0x00490000cd7c783b */ /* 0x000e660000004200 */
[----:B------:R-:W-:Y:S02]  /*7470*/  FADD.FTZ R0, R165, R0 ;  /* 0x00000000a5007221 */ /* 0x000fe40000010000 */
[----:B------:R-:W-:Y:S02]  /*7480*/  FADD.FTZ R2, R228, R2 ;  /* 0x00000002e4027221 */ /* 0x000fe40000010000 */
[C---:B------:R-:W-:Y:S01]  /*7490*/  HMMA.16816.F32.BF16 R76, R120.reuse, R132, R76 ;  /* 0x00000084784c723c */ /* 0x040fe2000004184c */
[----:B------:R-:W-:Y:S03]  /*74a0*/  MUFU.EX2 R57, R57 ;  /* 0x0000003900397308 */ /* 0x000fe60000000800 */
[----:B------:R-:W-:Y:S02]  /*74b0*/  FADD.FTZ R0, R164, R0 ;  /* 0x00000000a4007221 */ /* 0x000fe40000010000 */
[----:B------:R-:W-:Y:S02]  /*74c0*/  FADD.FTZ R2, R227, R2 ;  /* 0x00000002e3027221 */ /* 0x000fe40000010000 */
[C---:B------:R-:W-:Y:S01]  /*74d0*/  HMMA.16816.F32.BF16 R80, R120.reuse, R134, R80 ;  /* 0x000000867850723c */ /* 0x040fe20000041850 */
[----:B------:R-:W2:Y:S02]  /*74e0*/  LDSM.16.MT88.4 R132, [R207+0x4900] ;  /* 0x00490000cf84783b */ /* 0x000ea40000004200 */
[----:B------:R-:W-:Y:S01]  /*74f0*/  MUFU.EX2 R54, R54 ;  /* 0x0000003600367308 */ /* 0x000fe20000000800 */
[----:B------:R-:W-:Y:S02]  /*7500*/  FADD.FTZ R0, R163, R0 ;  /* 0x00000000a3007221 */ /* 0x000fe40000010000 */
[----:B------:R-:W-:Y:S02]  /*7510*/  FADD.FTZ R2, R195, R2 ;  /* 0x00000002c3027221 */ /* 0x000fe40000010000 */
[C---:B------:R-:W-:Y:S04]  /*7520*/  HMMA.16816.F32.BF16 R84, R120.reuse, R148, R84 ;  /* 0x000000947854723c */ /* 0x040fe80000041854 */
[----:B------:R-:W-:Y:S01]  /*7530*/  FADD.FTZ R0, R162, R0 ;  /* 0x00000000a2007221 */ /* 0x000fe20000010000 */
[----:B------:R-:W-:Y:S01]  /*7540*/  MUFU.EX2 R55, R55 ;  /* 0x0000003700377308 */ /* 0x000fe20000000800 */
[----:B------:R-:W-:Y:S02]  /*7550*/  FADD.FTZ R2, R194, R2 ;  /* 0x00000002c2027221 */ /* 0x000fe40000010000 */
[C---:B------:R-:W-:Y:S01]  /*7560*/  HMMA.16816.F32.BF16 R88, R120.reuse, R150, R88 ;  /* 0x000000967858723c */ /* 0x040fe20000041858 */
[----:B------:R-:W-:Y:S03]  /*7570*/  LDSM.16.MT88.4 R148, [R207+0x5100] ;  /* 0x00510000cf94783b */ /* 0x000fe60000004200 */
[----:B------:R-:W-:Y:S02]  /*7580*/  FADD.FTZ R0, R161, R0 ;  /* 0x00000000a1007221 */ /* 0x000fe40000010000 */
[----:B------:R-:W-:Y:S01]  /*7590*/  FADD.FTZ R2, R193, R2 ;  /* 0x00000002c1027221 */ /* 0x000fe20000010000 */
[----:B------:R-:W-:Y:S01]  /*75a0*/  MUFU.EX2 R58, R58 ;  /* 0x0000003a003a7308 */ /* 0x000fe20000000800 */
        /* <DEDUP_REMOVED lines=8> */
[C---:B-1----:R-:W-:Y:S04]  /*7630*/  HMMA.16816.F32.BF16 R100, R120.reuse, R124, R100 ;  /* 0x0000007c7864723c */ /* 0x042fe80000041864 */
[----:B------:R-:W-:Y:S01]  /*7640*/  MUFU.EX2 R60, R60 ;  /* 0x0000003c003c7308 */ /* 0x000fe20000000800 */
[----:B------:R-:W-:Y:S02]  /*7650*/  FADD.FTZ R0, R158, R0 ;  /* 0x000000009e007221 */ /* 0x000fe40000010000 */
[----:B------:R-:W-:Y:S01]  /*7660*/  FADD.FTZ R2, R174, R2 ;  /* 0x00000002ae027221 */ /* 0x000fe20000010000 */
[C---:B------:R-:W-:Y:S01]  /*7670*/  HMMA.16816.F32.BF16 R104, R120.reuse, R126, R104 ;  /* 0x0000007e7868723c */ /* 0x040fe20000041868 */
[----:B------:R-:W1:Y:S03]  /*7680*/  LDSM.16.MT88.4 R124, [R204+0x1100] ;  /* 0x00110000cc7c783b */ /* 0x000e660000004200 */
        /* <DEDUP_REMOVED lines=11> */
[C---:B--2---:R-:W-:Y:S04]  /*7740*/  HMMA.16816.F32.BF16 R16, R120.reuse, R132, R16 ;  /* 0x000000847810723c */ /* 0x044fe80000041810 */
[----:B------:R-:W-:Y:S01]  /*7750*/  MUFU.EX2 R65, R65 ;  /* 0x0000004100417308 */ /* 0x000fe20000000800 */
[----:B------:R-:W-:Y:S02]  /*7760*/  FADD.FTZ R0, R153, R0 ;  /* 0x0000000099007221 */ /* 0x000fe40000010000 */
[----:B------:R-:W-:Y:S01]  /*7770*/  FADD.FTZ R2, R171, R2 ;  /* 0x00000002ab027221 */ /* 0x000fe20000010000 */
[----:B------:R-:W-:Y:S01]  /*7780*/  HMMA.16816.F32.BF16 R112, R120, R134, R112 ;  /* 0x000000867870723c */ /* 0x000fe20000041870 */
[----:B------:R-:W2:Y:S03]  /*7790*/  LDSM.16.MT88.4 R120, [R208+0x1100] ;  /* 0x00110000d078783b */ /* 0x000ea60000004200 */
[----:B------:R-:W-:Y:S02]  /*77a0*/  FADD.FTZ R0, R152, R0 ;  /* 0x0000000098007221 */ /* 0x000fe40000010000 */
[----:B------:R-:W-:Y:S01]  /*77b0*/  MUFU.EX2 R62, R62 ;  /* 0x0000003e003e7308 */ /* 0x000fe20000000800 */
[----:B------:R-:W-:Y:S01]  /*77c0*/  FADD.FTZ R2, R169, R2 ;  /* 0x00000002a9027221 */ /* 0x000fe20000010000 */
[C---:B-1----:R-:W-:Y:S01]  /*77d0*/  HMMA.16816.F32.BF16 R4, R20.reuse, R124, R4 ;  /* 0x0000007c1404723c */ /* 0x042fe20000041804 */
[----:B------:R-:W-:Y:S07]  /*77e0*/  LDSM.16.MT88.4 R132, [R205+0x5100] ;  /* 0x00510000cd84783b */ /* 0x000fee0000004200 */
[----:B------:R-:W-:Y:S01]  /*77f0*/  MUFU.EX2 R63, R63 ;  /* 0x0000003f003f7308 */ /* 0x000fe20000000800 */
[C---:B------:R-:W-:Y:S01]  /*7800*/  HMMA.16816.F32.BF16 R8, R20.reuse, R126, R8 ;  /* 0x0000007e1408723c */ /* 0x040fe20000041808 */
[----:B------:R-:W1:Y:S07]  /*7810*/  LDSM.16.MT88.4 R124, [R204+0x5100] ;  /* 0x00510000cc7c783b */ /* 0x000e6e0000004200 */
[C---:B------:R-:W-:Y:S01]  /*7820*/  HMMA.16816.F32.BF16 R68, R20.reuse, R24, R68 ;  /* 0x000000181444723c */ /* 0x040fe20000041844 */
[----:B------:R-:W-:Y:S07]  /*7830*/  MUFU.EX2 R66, R66 ;  /* 0x0000004200427308 */ /* 0x000fee0000000800 */
[C---:B------:R-:W-:Y:S01]  /*7840*/  HMMA.16816.F32.BF16 R72, R20.reuse, R26, R72 ;  /* 0x0000001a1448723c */ /* 0x040fe20000041848 */
[----:B------:R-:W3:Y:S02]  /*7850*/  LDSM.16.MT88.4 R24, [R204+0x1900] ;  /* 0x00190000cc18783b */ /* 0x000ee40000004200 */
[----:B------:R-:W-:Y:S05]  /*7860*/  MUFU.EX2 R117, R117 ;  /* 0x0000007500757308 */ /* 0x000fea0000000800 */
[C---:B--2---:R-:W-:Y:S08]  /*7870*/  HMMA.16816.F32.BF16 R76, R20.reuse, R120, R76 ;  /* 0x00000078144c723c */ /* 0x044ff0000004184c */
[C---:B------:R-:W-:Y:S01]  /*7880*/  HMMA.16816.F32.BF16 R80, R20.reuse, R122, R80 ;  /* 0x0000007a1450723c */ /* 0x040fe20000041850 */
[----:B------:R-:W2:Y:S07]  /*7890*/  LDSM.16.MT88.4 R120, [R207+0x1900] ;  /* 0x00190000cf78783b */ /* 0x000eae0000004200 */
[C---:B------:R-:W-:Y:S01]  /*78a0*/  HMMA.16816.F32.BF16 R84, R20.reuse, R128, R84 ;  /* 0x000000801454723c */ /* 0x040fe20000041854 */
[----:B------:R-:W-:Y:S07]  /*78b0*/  MUFU.EX2 R129, R46 ;  /* 0x0000002e00817308 */ /* 0x000fee0000000800 */
[C---:B------:R-:W-:Y:S03]  /*78c0*/  HMMA.16816.F32.BF16 R88, R20.reuse, R130, R88 ;  /* 0x000000821458723c */ /* 0x040fe60000041858 */
[----:B------:R-:W-:Y:S05]  /*78d0*/  MUFU.EX2 R131, R42 ;  /* 0x0000002a00837308 */ /* 0x000fea0000000800 */
[C---:B-1----:R-:W-:Y:S05]  /*78e0*/  HMMA.16816.F32.BF16 R92, R20.reuse, R124, R92 ;  /* 0x0000007c145c723c */ /* 0x042fea000004185c */
[----:B------:R-:W-:Y:S03]  /*78f0*/  MUFU.EX2 R130, R43 ;  /* 0x0000002b00827308 */ /* 0x000fe60000000800 */
[C---:B------:R-:W-:Y:S01]  /*7900*/  HMMA.16816.F32.BF16 R96, R20.reuse, R126, R96 ;  /* 0x0000007e1460723c */ /* 0x040fe20000041860 */
[----:B------:R-:W-:Y:S06]  /*7910*/  LDSM.16.MT88.4 R124, [R204+0x3900] ;  /* 0x00390000cc7c783b */ /* 0x000fec0000004200 */
[----:B------:R-:W-:Y:S01]  /*7920*/  MUFU.EX2 R128, R47 ;  /* 0x0000002f00807308 */ /* 0x000fe20000000800 */
[C---:B------:R-:W-:Y:S08]  /*7930*/  HMMA.16816.F32.BF16 R100, R20.reuse, R132, R100 ;  /* 0x000000841464723c */ /* 0x040ff00000041864 */
[C---:B------:R-:W-:Y:S01]  /*7940*/  HMMA.16816.F32.BF16 R104, R20.reuse, R134, R104 ;  /* 0x000000861468723c */ /* 0x040fe20000041868 */
[----:B------:R-:W1:Y:S07]  /*7950*/  MUFU.EX2 R134, R38 ;  /* 0x0000002600867308 */ /* 0x000e6e0000000800 */
[C---:B------:R-:W-:Y:S03]  /*7960*/  HMMA.16816.F32.BF16 R12, R20.reuse, R144, R12 ;  /* 0x00000090140c723c */ /* 0x040fe6000004180c */
[----:B------:R-:W4:Y:S05]  /*7970*/  MUFU.EX2 R133, R39 ;  /* 0x0000002700857308 */ /* 0x000f2a0000000800 */
[C---:B------:R-:W-:Y:S05]  /*7980*/  HMMA.16816.F32.BF16 R108, R20.reuse, R146, R108 ;  /* 0x00000092146c723c */ /* 0x040fea000004186c */
[----:B------:R-:W-:Y:S03]  /*7990*/  MUFU.EX2 R147, R41 ;  /* 0x0000002900937308 */ /* 0x000fe60000000800 */
[C---:B------:R-:W-:Y:S04]  /*79a0*/  HMMA.16816.F32.BF16 R16, R20.reuse, R148, R16 ;  /* 0x000000941410723c */ /* 0x040fe80000041810 */
[----:B-1----:R-:W-:Y:S03]  /*79b0*/  FADD.FTZ R0, R134, R0 ;  /* 0x0000000086007221 */ /* 0x002fe60000010000 */
[----:B------:R-:W-:Y:S01]  /*79c0*/  MUFU.EX2 R149, R37 ;  /* 0x0000002500957308 */ /* 0x000fe20000000800 */
[----:B------:R-:W-:Y:S04]  /*79d0*/  HMMA.16816.F32.BF16 R112, R20, R150, R112 ;  /* 0x000000961470723c */ /* 0x000fe80000041870 */
[----:B----4-:R-:W-:Y:S03]  /*79e0*/  FADD.FTZ R0, R133, R0 ;  /* 0x0000000085007221 */ /* 0x010fe60000010000 */
[----:B------:R-:W-:Y:S01]  /*79f0*/  F2FP.BF16.PACK_AB R20, R170, R172 ;  /* 0x000000acaa14723e */ /* 0x000fe200000010ff */
[----:B------:R-:W-:Y:S01]  /*7a00*/  FADD.FTZ R0, R131, R0 ;  /* 0x0000000083007221 */ /* 0x000fe20000010000 */
[----:B------:R-:W-:Y:S01]  /*7a10*/  F2FP.BF16.PACK_AB R22, R169, R171 ;  /* 0x000000aba916723e */ /* 0x000fe200000010ff */
[----:B------:R-:W1:Y:S02]  /*7a20*/  MUFU.EX2 R150, R36 ;  /* 0x0000002400967308 */ /* 0x000e640000000800 */
[----:B------:R-:W-:Y:S01]  /*7a30*/  F2FP.BF16.PACK_AB R21, R154, R155 ;  /* 0x0000009b9a15723e */ /* 0x000fe200000010ff */
[----:B------:R-:W-:Y:S01]  /*7a40*/  FADD.FTZ R0, R130, R0 ;  /* 0x0000000082007221 */ /* 0x000fe20000010000 */
[----:B------:R-:W-:Y:S03]  /*7a50*/  F2FP.BF16.PACK_AB R23, R152, R153 ;  /* 0x000000999817723e */ /* 0x000fe600000010ff */
[----:B------:R-:W-:Y:S03]  /*7a60*/  FADD.FTZ R0, R129, R0 ;  /* 0x0000000081007221 */ /* 0x000fe60000010000 */
[----:B------:R-:W4:Y:S01]  /*7a70*/  MUFU.EX2 R148, R40 ;  /* 0x0000002800947308 */ /* 0x000f220000000800 */
[C---:B---3--:R-:W-:Y:S03]  /*7a80*/  HMMA.16816.F32.BF16 R4, R20.reuse, R24, R4 ;  /* 0x000000181404723c */ /* 0x048fe60000041804 */
[----:B------:R-:W-:Y:S05]  /*7a90*/  FADD.FTZ R0, R128, R0 ;  /* 0x0000000080007221 */ /* 0x000fea0000010000 */
[C---:B------:R-:W-:Y:S01]  /*7aa0*/  HMMA.16816.F32.BF16 R8, R20.reuse, R26, R8 ;  /* 0x0000001a1408723c */ /* 0x040fe20000041808 */
[----:B------:R-:W3:Y:S01]  /*7ab0*/  LDSM.16.MT88.4 R24, [R204+0x5900] ;  /* 0x00590000cc18783b */ /* 0x000ee20000004200 */
[----:B------:R-:W5:Y:S02]  /*7ac0*/  MUFU.EX2 R146, R44 ;  /* 0x0000002c00927308 */ /* 0x000f640000000800 */
[----:B-1----:R-:W-:Y:S04]  /*7ad0*/  FADD.FTZ R2, R150, R2 ;  /* 0x0000000296027221 */ /* 0x002fe80000010000 */
[C---:B------:R-:W-:Y:S01]  /*7ae0*/  HMMA.16816.F32.BF16 R68, R20.reuse, R28, R68 ;  /* 0x0000001c1444723c */ /* 0x040fe20000041844 */
[----:B------:R-:W-:Y:S03]  /*7af0*/  LDSM.16.MT88.4 R36, [R207+0x2100] ;  /* 0x00210000cf24783b */ /* 0x000fe60000004200 */
[----:B------:R1:W1:Y:S01]  /*7b00*/  MUFU.EX2 R145, R45 ;  /* 0x0000002d00917308 */ /* 0x0002620000000800 */
[----:B------:R-:W-:Y:S03]  /*7b10*/  FADD.FTZ R2, R149, R2 ;  /* 0x0000000295027221 */ /* 0x000fe60000010000 */
[C---:B------:R-:W-:Y:S01]  /*7b20*/  HMMA.16816.F32.BF16 R72, R20.reuse, R30, R72 ;  /* 0x0000001e1448723c */ /* 0x040fe20000041848 */
[----:B------:R-:W3:Y:S03]  /*7b30*/  LDSM.16.MT88.4 R28, [R205+0x5900] ;  /* 0x00590000cd1c783b */ /* 0x000ee60000004200 */
[----:B----4-:R-:W-:Y:S02]  /*7b40*/  FADD.FTZ R2, R148, R2 ;  /* 0x0000000294027221 */ /* 0x010fe40000010000 */
[----:B------:R-:W4:Y:S02]  /*7b50*/  MUFU.EX2 R144, R48 ;  /* 0x0000003000907308 */ /* 0x000f240000000800 */
[C---:B------:R-:W-:Y:S01]  /*7b60*/  HMMA.16816.F32.BF16 R76, R20.reuse, R32, R76 ;  /* 0x00000020144c723c */ /* 0x040fe2000004184c */
[----:B------:R-:W-:Y:S03]  /*7b70*/  LDSM.16.MT88.4 R40, [R205+0x6100] ;  /* 0x00610000cd28783b */ /* 0x000fe60000004200 */
[----:B------:R-:W-:Y:S04]  /*7b80*/  FADD.FTZ R2, R147, R2 ;  /* 0x0000000293027221 */ /* 0x000fe80000010000 */
[C---:B------:R-:W-:Y:S01]  /*7b90*/  HMMA.16816.F32.BF16 R80, R20.reuse, R34, R80 ;  /* 0x000000221450723c */ /* 0x040fe20000041850 */
[----:B------:R-:W3:Y:S01]  /*7ba0*/  LDSM.16.MT88.4 R32, [R208+0x5900] ;  /* 0x00590000d020783b */ /* 0x000ee20000004200 */
[----:B------:R-:W3:Y:S02]  /*7bb0*/  MUFU.EX2 R135, R49 ;  /* 0x0000003100877308 */ /* 0x000ee40000000800 */
[----:B-----5:R-:W-:Y:S04]  /*7bc0*/  FADD.FTZ R2, R146, R2 ;  /* 0x0000000292027221 */ /* 0x020fe80000010000 */
[C---:B--2---:R-:W-:Y:S01]  /*7bd0*/  HMMA.16816.F32.BF16 R84, R20.reuse, R120, R84 ;  /* 0x000000781454723c */ /* 0x044fe20000041854 */
[----:B-1----:R-:W-:Y:S03]  /*7be0*/  LDSM.16.MT88.4 R44, [R205+0x2900] ;  /* 0x00290000cd2c783b */ /* 0x002fe60000004200 */
[----:B------:R-:W1:Y:S01]  /*7bf0*/  MUFU.EX2 R132, R50 ;  /* 0x0000003200847308 */ /* 0x000e620000000800 */
[----:B------:R-:W-:Y:S03]  /*7c00*/  FADD.FTZ R2, R145, R2 ;  /* 0x0000000291027221 */ /* 0x000fe60000010000 */
[C---:B------:R-:W-:Y:S01]  /*7c10*/  HMMA.16816.F32.BF16 R88, R20.reuse, R122, R88 ;  /* 0x0000007a1458723c */ /* 0x040fe20000041858 */
[----:B------:R-:W2:Y:S03]  /*7c20*/  LDSM.16.MT88.4 R120, [R207+0x5900] ;  /* 0x00590000cf78783b */ /* 0x000ea60000004200 */
[----:B----4-:R-:W-:Y:S04]  /*7c30*/  FADD.FTZ R2, R144, R2 ;  /* 0x0000000290027221 */ /* 0x010fe80000010000 */
[C---:B---3--:R-:W-:Y:S04]  /*7c40*/  HMMA.16816.F32.BF16 R92, R20.reuse, R24, R92 ;  /* 0x00000018145c723c */ /* 0x048fe8000004185c */
[----:B------:R-:W-:Y:S04]  /*7c50*/  FADD.FTZ R2, R135, R2 ;  /* 0x0000000287027221 */ /* 0x000fe80000010000 */
[C---:B------:R-:W-:Y:S01]  /*7c60*/  HMMA.16816.F32.BF16 R96, R20.reuse, R26, R96 ;  /* 0x0000001a1460723c */ /* 0x040fe20000041860 */
[----:B------:R-:W3:Y:S03]  /*7c70*/  LDSM.16.MT88.4 R24, [R204+0x2100] ;  /* 0x00210000cc18783b */ /* 0x000ee60000004200 */
[----:B-1----:R-:W-:Y:S02]  /*7c80*/  FADD.FTZ R0, R132, R0 ;  /* 0x0000000084007221 */ /* 0x002fe40000010000 */
[----:B------:R-:W-:Y:S02]  /*7c90*/  FADD.FTZ R2, R52, R2 ;  /* 0x0000000234027221 */ /* 0x000fe40000010000 */
[C---:B------:R-:W-:Y:S01]  /*7ca0*/  HMMA.16816.F32.BF16 R100, R20.reuse, R28, R100 ;  /* 0x0000001c1464723c */ /* 0x040fe20000041864 */
[----:B------:R-:W-:Y:S03]  /*7cb0*/  LDSM.16.MT88.4 R48, [R207+0x7100] ;  /* 0x00710000cf30783b */ /* 0x000fe60000004200 */
        /* <DEDUP_REMOVED lines=9> */
[C---:B------:R-:W-:Y:S01]  /*7d50*/  HMMA.16816.F32.BF16 R108, R20.reuse, R34, R108 ;  /* 0x00000022146c723c */ /* 0x040fe2000004186c */
[----:B------:R-:W4:Y:S03]  /*7d60*/  LDSM.16.MT88.4 R32, [R208+0x2100] ;  /* 0x00210000d020783b */ /* 0x000f260000004200 */
[----:B------:R-:W-:Y:S04]  /*7d70*/  FADD.FTZ R0, R58, R0 ;  /* 0x000000003a007221 */ /* 0x000fe80000010000 */
[C---:B--2---:R-:W-:Y:S08]  /*7d80*/  HMMA.16816.F32.BF16 R16, R20.reuse, R120, R16 ;  /* 0x000000781410723c */ /* 0x044ff00000041810 */
[----:B------:R-:W-:Y:S01]  /*7d90*/  HMMA.16816.F32.BF16 R112, R20, R122, R112 ;  /* 0x0000007a1470723c */ /* 0x000fe20000041870 */
[----:B------:R-:W-:Y:S06]  /*7da0*/  LDSM.16.MT88.4 R120, [R208+0x6100] ;  /* 0x00610000d078783b */ /* 0x000fec0000004200 */
[----:B------:R-:W-:Y:S02]  /*7db0*/  F2FP.BF16.PACK_AB R20, R149, R150 ;  /* 0x000000969514723e */ /* 0x000fe400000010ff */
[----:B------:R-:W-:Y:S03]  /*7dc0*/  F2FP.BF16.PACK_AB R22, R147, R148 ;  /* 0x000000949316723e */ /* 0x000fe600000010ff */
[----:B------:R-:W-:Y:S02]  /*7dd0*/  F2FP.BF16.PACK_AB R21, R133, R134 ;  /* 0x000000868515723e */ /* 0x000fe400000010ff */
[----:B------:R-:W-:Y:S07]  /*7de0*/  F2FP.BF16.PACK_AB R23, R130, R131 ;  /* 0x000000838217723e */ /* 0x000fee00000010ff */
[C---:B---3--:R-:W-:Y:S08]  /*7df0*/  HMMA.16816.F32.BF16 R4, R20.reuse, R24, R4 ;  /* 0x000000181404723c */ /* 0x048ff00000041804 */
[C---:B------:R-:W-:Y:S01]  /*7e00*/  HMMA.16816.F32.BF16 R8, R20.reuse, R26, R8 ;  /* 0x0000001a1408723c */ /* 0x040fe20000041808 */
[----:B------:R-:W2:Y:S07]  /*7e10*/  LDSM.16.MT88.4 R24, [R204+0x6100] ;  /* 0x00610000cc18783b */ /* 0x000eae0000004200 */
[C---:B-1----:R-:W-:Y:S08]  /*7e20*/  HMMA.16816.F32.BF16 R68, R20.reuse, R28, R68 ;  /* 0x0000001c1444723c */ /* 0x042ff00000041844 */
[C---:B------:R-:W-:Y:S01]  /*7e30*/  HMMA.16816.F32.BF16 R72, R20.reuse, R30, R72 ;  /* 0x0000001e1448723c */ /* 0x040fe20000041848 */
[----:B------:R-:W1:Y:S07]  /*7e40*/  LDSM.16.MT88.4 R28, [R207+0x6100] ;  /* 0x00610000cf1c783b */ /* 0x000e6e0000004200 */
[C---:B----4-:R-:W-:Y:S08]  /*7e50*/  HMMA.16816.F32.BF16 R76, R20.reuse, R32, R76 ;  /* 0x00000020144c723c */ /* 0x050ff0000004184c */
[C---:B------:R-:W-:Y:S01]  /*7e60*/  HMMA.16816.F32.BF16 R80, R20.reuse, R34, R80 ;  /* 0x000000221450723c */ /* 0x040fe20000041850 */
[----:B------:R-:W3:Y:S07]  /*7e70*/  LDSM.16.MT88.4 R32, [R204+0x2900] ;  /* 0x00290000cc20783b */ /* 0x000eee0000004200 */
[C---:B------:R-:W-:Y:S08]  /*7e80*/  HMMA.16816.F32.BF16 R84, R20.reuse, R36, R84 ;  /* 0x000000241454723c */ /* 0x040ff00000041854 */
[C---:B------:R-:W-:Y:S01]  /*7e90*/  HMMA.16816.F32.BF16 R88, R20.reuse, R38, R88 ;  /* 0x000000261458723c */ /* 0x040fe20000041858 */
[----:B------:R-:W4:Y:S07]  /*7ea0*/  LDSM.16.MT88.4 R36, [R208+0x2900] ;  /* 0x00290000d024783b */ /* 0x000f2e0000004200 */
[C---:B--2---:R-:W-:Y:S08]  /*7eb0*/  HMMA.16816.F32.BF16 R92, R20.reuse, R24, R92 ;  /* 0x00000018145c723c */ /* 0x044ff0000004185c */
[C---:B------:R-:W-:Y:S01]  /*7ec0*/  HMMA.16816.F32.BF16 R96, R20.reuse, R26, R96 ;  /* 0x0000001a1460723c */ /* 0x040fe20000041860 */
[----:B------:R-:W2:Y:S07]  /*7ed0*/  LDSM.16.MT88.4 R24, [R207+0x2900] ;  /* 0x00290000cf18783b */ /* 0x000eae0000004200 */
[C---:B------:R-:W-:Y:S08]  /*7ee0*/  HMMA.16816.F32.BF16 R100, R20.reuse, R40, R100 ;  /* 0x000000281464723c */ /* 0x040ff00000041864 */
[C---:B------:R-:W-:Y:S01]  /*7ef0*/  HMMA.16816.F32.BF16 R104, R20.reuse, R42, R104 ;  /* 0x0000002a1468723c */ /* 0x040fe20000041868 */
[----:B------:R-:W-:Y:S07]  /*7f00*/  LDSM.16.MT88.4 R40, [R205+0x7100] ;  /* 0x00710000cd28783b */ /* 0x000fee0000004200 */
[C---:B------:R-:W-:Y:S08]  /*7f10*/  HMMA.16816.F32.BF16 R12, R20.reuse, R120, R12 ;  /* 0x00000078140c723c */ /* 0x040ff0000004180c */
[C---:B------:R-:W-:Y:S08]  /*7f20*/  HMMA.16816.F32.BF16 R108, R20.reuse, R122, R108 ;  /* 0x0000007a146c723c */ /* 0x040ff0000004186c */
[C---:B-1----:R-:W-:Y:S08]  /*7f30*/  HMMA.16816.F32.BF16 R16, R20.reuse, R28, R16 ;  /* 0x0000001c1410723c */ /* 0x042ff00000041810 */
[----:B------:R-:W-:Y:S01]  /*7f40*/  HMMA.16816.F32.BF16 R112, R20, R30, R112 ;  /* 0x0000001e1470723c */ /* 0x000fe20000041870 */
[----:B------:R-:W1:Y:S06]  /*7f50*/  LDSM.16.MT88.4 R28, [R204+0x6900] ;  /* 0x00690000cc1c783b */ /* 0x000e6c0000004200 */
[----:B------:R-:W-:Y:S02]  /*7f60*/  F2FP.BF16.PACK_AB R20, R145, R146 ;  /* 0x000000929114723e */ /* 0x000fe400000010ff */
[----:B------:R-:W-:Y:S03]  /*7f70*/  F2FP.BF16.PACK_AB R22, R135, R144 ;  /* 0x000000908716723e */ /* 0x000fe600000010ff */
[----:B------:R-:W-:Y:S02]  /*7f80*/  F2FP.BF16.PACK_AB R21, R128, R129 ;  /* 0x000000818015723e */ /* 0x000fe400000010ff */
[----:B------:R-:W-:Y:S02]  /*7f90*/  F2FP.BF16.PACK_AB R23, R118, R132 ;  /* 0x000000847617723e */ /* 0x000fe400000010ff */
[----:B------:R-:W-:Y:S05]  /*7fa0*/  MOV R118, R3 ;  /* 0x0000000300767202 */ /* 0x000fea0000000f00 */
        /* <DEDUP_REMOVED lines=9> */
[C---:B--2---:R-:W-:Y:S08]  /*8040*/  HMMA.16816.F32.BF16 R84, R20.reuse, R24, R84 ;  /* 0x000000181454723c */ /* 0x044ff00000041854 */
[C---:B------:R-:W-:Y:S01]  /*8050*/  HMMA.16816.F32.BF16 R88, R20.reuse, R26, R88 ;  /* 0x0000001a1458723c */ /* 0x040fe20000041858 */
[----:B------:R-:W2:Y:S07]  /*8060*/  LDSM.16.MT88.4 R24, [R207+0x6900] ;  /* 0x00690000cf18783b */ /* 0x000eae0000004200 */
[C---:B-1----:R-:W-:Y:S08]  /*8070*/  HMMA.16816.F32.BF16 R92, R20.reuse, R28, R92 ;  /* 0x0000001c145c723c */ /* 0x042ff0000004185c */
[C---:B------:R-:W-:Y:S01]  /*8080*/  HMMA.16816.F32.BF16 R96, R20.reuse, R30, R96 ;  /* 0x0000001e1460723c */ /* 0x040fe20000041860 */
[----:B------:R-:W1:Y:S07]  /*8090*/  LDSM.16.MT88.4 R28, [R204+0x3100] ;  /* 0x00310000cc1c783b */ /* 0x000e6e0000004200 */
[C---:B---3--:R-:W-:Y:S08]  /*80a0*/  HMMA.16816.F32.BF16 R100, R20.reuse, R32, R100 ;  /* 0x000000201464723c */ /* 0x048ff00000041864 */
[C---:B------:R-:W-:Y:S01]  /*80b0*/  HMMA.16816.F32.BF16 R104, R20.reuse, R34, R104 ;  /* 0x000000221468723c */ /* 0x040fe20000041868 */
[----:B------:R-:W3:Y:S07]  /*80c0*/  LDSM.16.MT88.4 R32, [R205+0x3100] ;  /* 0x00310000cd20783b */ /* 0x000eee0000004200 */
[C---:B----4-:R-:W-:Y:S08]  /*80d0*/  HMMA.16816.F32.BF16 R12, R20.reuse, R36, R12 ;  /* 0x00000024140c723c */ /* 0x050ff0000004180c */
[C---:B------:R-:W-:Y:S01]  /*80e0*/  HMMA.16816.F32.BF16 R108, R20.reuse, R38, R108 ;  /* 0x00000026146c723c */ /* 0x040fe2000004186c */
[----:B------:R-:W-:Y:S07]  /*80f0*/  LDSM.16.MT88.4 R36, [R207+0x3100] ;  /* 0x00310000cf24783b */ /* 0x000fee0000004200 */
[C---:B--2---:R-:W-:Y:S08]  /*8100*/  HMMA.16816.F32.BF16 R16, R20.reuse, R24, R16 ;  /* 0x000000181410723c */ /* 0x044ff00000041810 */
[----:B------:R-:W-:Y:S01]  /*8110*/  HMMA.16816.F32.BF16 R112, R20, R26, R112 ;  /* 0x0000001a1470723c */ /* 0x000fe20000041870 */
[----:B------:R-:W2:Y:S06]  /*8120*/  LDSM.16.MT88.4 R24, [R208+0x3100] ;  /* 0x00310000d018783b */ /* 0x000eac0000004200 */
[----:B------:R-:W-:Y:S02]  /*8130*/  F2FP.BF16.PACK_AB R20, R53, R52 ;  /* 0x000000343514723e */ /* 0x000fe400000010ff */
[----:B------:R-:W-:Y:S03]  /*8140*/  F2FP.BF16.PACK_AB R22, R57, R56 ;  /* 0x000000383916723e */ /* 0x000fe600000010ff */
[----:B------:R-:W-:Y:S02]  /*8150*/  F2FP.BF16.PACK_AB R21, R55, R54 ;  /* 0x000000363715723e */ /* 0x000fe400000010ff */
[----:B------:R-:W-:Y:S07]  /*8160*/  F2FP.BF16.PACK_AB R23, R59, R58 ;  /* 0x0000003a3b17723e */ /* 0x000fee00000010ff */
[C---:B-1----:R-:W-:Y:S08]  /*8170*/  HMMA.16816.F32.BF16 R4, R20.reuse, R28, R4 ;  /* 0x0000001c1404723c */ /* 0x042ff00000041804 */
[C---:B------:R-:W-:Y:S01]  /*8180*/  HMMA.16816.F32.BF16 R8, R20.reuse, R30, R8 ;  /* 0x0000001e1408723c */ /* 0x040fe20000041808 */
[----:B------:R-:W1:Y:S07]  /*8190*/  LDSM.16.MT88.4 R28, [R204+0x7100] ;  /* 0x00710000cc1c783b */ /* 0x000e6e0000004200 */
[C---:B---3--:R-:W-:Y:S08]  /*81a0*/  HMMA.16816.F32.BF16 R68, R20.reuse, R32, R68 ;  /* 0x000000201444723c */ /* 0x048ff00000041844 */
[C---:B------:R-:W-:Y:S08]  /*81b0*/  HMMA.16816.F32.BF16 R72, R20.reuse, R34, R72 ;  /* 0x000000221448723c */ /* 0x040ff00000041848 */
[C---:B--2---:R-:W-:Y:S08]  /*81c0*/  HMMA.16816.F32.BF16 R76, R20.reuse, R24, R76 ;  /* 0x00000018144c723c */ /* 0x044ff0000004184c */
[C---:B------:R-:W-:Y:S01]  /*81d0*/  HMMA.16816.F32.BF16 R80, R20.reuse, R26, R80 ;  /* 0x0000001a1450723c */ /* 0x040fe20000041850 */
[----:B------:R-:W2:Y:S07]  /*81e0*/  LDSM.16.MT88.4 R24, [R205+0x3900] ;  /* 0x00390000cd18783b */ /* 0x000eae0000004200 */
[C---:B------:R-:W-:Y:S08]  /*81f0*/  HMMA.16816.F32.BF16 R84, R20.reuse, R36, R84 ;  /* 0x000000241454723c */ /* 0x040ff00000041854 */
[C---:B------:R-:W-:Y:S08]  /*8200*/  HMMA.16816.F32.BF16 R88, R20.reuse, R38, R88 ;  /* 0x000000261458723c */ /* 0x040ff00000041858 */
[C---:B-1----:R-:W-:Y:S08]  /*8210*/  HMMA.16816.F32.BF16 R92, R20.reuse, R28, R92 ;  /* 0x0000001c145c723c */ /* 0x042ff0000004185c */
[C---:B------:R-:W-:Y:S01]  /*8220*/  HMMA.16816.F32.BF16 R96, R20.reuse, R30, R96 ;  /* 0x0000001e1460723c */ /* 0x040fe20000041860 */
[----:B------:R-:W1:Y:S07]  /*8230*/  LDSM.16.MT88.4 R28, [R208+0x3900] ;  /* 0x00390000d01c783b */ /* 0x000e6e0000004200 */
[C---:B------:R-:W-:Y:S08]  /*8240*/  HMMA.16816.F32.BF16 R100, R20.reuse, R40, R100 ;  /* 0x000000281464723c */ /* 0x040ff00000041864 */
[C---:B------:R-:W-:Y:S08]  /*8250*/  HMMA.16816.F32.BF16 R104, R20.reuse, R42, R104 ;  /* 0x0000002a1468723c */ /* 0x040ff00000041868 */
[C---:B------:R-:W-:Y:S08]  /*8260*/  HMMA.16816.F32.BF16 R12, R20.reuse, R44, R12 ;  /* 0x0000002c140c723c */ /* 0x040ff0000004180c */
[C---:B------:R-:W-:Y:S08]  /*8270*/  HMMA.16816.F32.BF16 R108, R20.reuse, R46, R108 ;  /* 0x0000002e146c723c */ /* 0x040ff0000004186c */
[C---:B------:R-:W-:Y:S08]  /*8280*/  HMMA.16816.F32.BF16 R16, R20.reuse, R48, R16 ;  /* 0x000000301410723c */ /* 0x040ff00000041810 */
[----:B------:R-:W-:Y:S07]  /*8290*/  HMMA.16816.F32.BF16 R112, R20, R50, R112 ;  /* 0x000000321470723c */ /* 0x000fee0000041870 */
[----:B------:R-:W-:Y:S02]  /*82a0*/  F2FP.BF16.PACK_AB R20, R61, R60 ;  /* 0x0000003c3d14723e */ /* 0x000fe400000010ff */
[----:B------:R-:W-:Y:S03]  /*82b0*/  F2FP.BF16.PACK_AB R22, R65, R64 ;  /* 0x000000404116723e */ /* 0x000fe600000010ff */
[----:B------:R-:W-:Y:S02]  /*82c0*/  F2FP.BF16.PACK_AB R21, R63, R62 ;  /* 0x0000003e3f15723e */ /* 0x000fe400000010ff */
[----:B------:R-:W-:Y:S07]  /*82d0*/  F2FP.BF16.PACK_AB R23, R117, R66 ;  /* 0x000000427517723e */ /* 0x000fee00000010ff */
[C---:B------:R-:W-:Y:S01]  /*82e0*/  HMMA.16816.F32.BF16 R120, R20.reuse, R124, R4 ;  /* 0x0000007c1478723c */ /* 0x040fe20000041804 */
[----:B------:R-:W3:Y:S07]  /*82f0*/  LDSM.16.MT88.4 R4, [R207+0x3900] ;  /* 0x00390000cf04783b */ /* 0x000eee0000004200 */
[C---:B------:R-:W-:Y:S01]  /*8300*/  HMMA.16816.F32.BF16 R124, R20.reuse, R126, R8 ;  /* 0x0000007e147c723c */ /* 0x040fe20000041808 */
[----:B------:R-:W4:Y:S07]  /*8310*/  LDSM.16.MT88.4 R8, [R204+0x7900] ;  /* 0x00790000cc08783b */ /* 0x000f2e0000004200 */
[C---:B--2---:R-:W-:Y:S08]  /*8320*/  HMMA.16816.F32.BF16 R68, R20.reuse, R24, R68 ;  /* 0x000000181444723c */ /* 0x044ff00000041844 */
[C---:B------:R-:W-:Y:S01]  /*8330*/  HMMA.16816.F32.BF16 R72, R20.reuse, R26, R72 ;  /* 0x0000001a1448723c */ /* 0x040fe20000041848 */
[----:B------:R-:W2:Y:S07]  /*8340*/  LDSM.16.MT88.4 R24, [R205+0x7900] ;  /* 0x00790000cd18783b */ /* 0x000eae0000004200 */
[C---:B-1----:R-:W-:Y:S08]  /*8350*/  HMMA.16816.F32.BF16 R76, R20.reuse, R28, R76 ;  /* 0x0000001c144c723c */ /* 0x042ff0000004184c */
[C---:B------:R-:W-:Y:S08]  /*8360*/  HMMA.16816.F32.BF16 R80, R20.reuse, R30, R80 ;  /* 0x0000001e1450723c */ /* 0x040ff00000041850 */
[C---:B---3--:R-:W-:Y:S08]  /*8370*/  HMMA.16816.F32.BF16 R84, R20.reuse, R4, R84 ;  /* 0x000000041454723c */ /* 0x048ff00000041854 */
[C---:B------:R-:W-:Y:S01]  /*8380*/  HMMA.16816.F32.BF16 R88, R20.reuse, R6, R88 ;  /* 0x000000061458723c */ /* 0x040fe20000041858 */
[----:B------:R-:W1:Y:S07]  /*8390*/  LDSM.16.MT88.4 R4, [R208+0x7900] ;  /* 0x00790000d004783b */ /* 0x000e6e0000004200 */
[C---:B----4-:R-:W-:Y:S08]  /*83a0*/  HMMA.16816.F32.BF16 R92, R20.reuse, R8, R92 ;  /* 0x00000008145c723c */ /* 0x050ff0000004185c */
[C---:B------:R-:W-:Y:S01]  /*83b0*/  HMMA.16816.F32.BF16 R96, R20.reuse, R10, R96 ;  /* 0x0000000a1460723c */ /* 0x040fe20000041860 */
[----:B------:R-:W3:Y:S07]  /*83c0*/  LDSM.16.MT88.4 R8, [R207+0x7900] ;  /* 0x00790000cf08783b */ /* 0x000eee0000004200 */
[C---:B--2---:R-:W-:Y:S08]  /*83d0*/  HMMA.16816.F32.BF16 R100, R20.reuse, R24, R100 ;  /* 0x000000181464723c */ /* 0x044ff00000041864 */
[C---:B------:R-:W-:Y:S08]  /*83e0*/  HMMA.16816.F32.BF16 R104, R20.reuse, R26, R104 ;  /* 0x0000001a1468723c */ /* 0x040ff00000041868 */
[C---:B-1----:R-:W-:Y:S07]  /*83f0*/  HMMA.16816.F32.BF16 R128, R20.reuse, R4, R12 ;  /* 0x000000041480723c */ /* 0x042fee000004180c */
[----:B------:R-:W-:Y:S01]  /*8400*/  FADD.FTZ R4, R59, R0 ;  /* 0x000000003b047221 */ /* 0x000fe20000010000 */
        /* <DEDUP_REMOVED lines=9> */
[----:B------:R-:W-:Y:S04]  /*84a0*/  FADD.FTZ R232, R65, R2 ;  /* 0x0000000241e87221 */ /* 0x000fe80000010000 */
[----:B------:R-:W-:Y:S01]  /*84b0*/  FADD.FTZ R233, R117, R0 ;  /* 0x0000000075e97221 */ /* 0x000fe20000010000 */
[----:B------:R-:W-:Y:S01]  /*84c0*/  MOV R117, R116 ;  /* 0x0000007400757202 */ /* 0x000fe20000000f00 */
[----:B------:R-:W-:-:S05]  /*84d0*/  @P1 BRA `(.L_x_1937) ;  /* 0xffffcbb000001947 */ /* 0x000fca000383ffff */
.L_x_1936:
[----:B------:R-:W2:Y:S01]  /*84e0*/  LDL.LU R13, [R1] ;  /* 0x00000000010d7983 */ /* 0x000ea20000300800 */
[----:B------:R-:W-:-:S03]  /*84f0*/  MOV R44, c[0x0][0x4e8] ;  /* 0x00013a00002c7a02 */ /* 0x000fc60000000f00 */
[----:B------:R-:W3:Y:S01]  /*8500*/  LDL.LU R45, [R1+0x8] ;  /* 0x00000800012d7983 */ /* 0x000ee20000300800 */
[----:B------:R-:W-:-:S03]  /*8510*/  ISETP.NE.AND P0, PT, R44, 0x1, PT ;  /* 0x000000012c00780c */ /* 0x000fc60003f05270 */
[----:B------:R-:W1:Y:S04]  /*8520*/  SHFL.BFLY PT, R6, R232, 0x2, 0x1f ;  /* 0x0c401f00e8067f89 */ /* 0x000e6800000e0000 */
[----:B------:R-:W4:Y:S04]  /*8530*/  SHFL.BFLY PT, R7, R233, 0x2, 0x1f ;  /* 0x0c401f00e9077f89 */ /* 0x000f2800000e0000 */
[----:B------:R-:W5:Y:S04]  /*8540*/  S2R R4, SR_CTAID.Y ;  /* 0x0000000000047919 */ /* 0x000f680000002600 */
[----:B------:R-:W5:Y:S01]  /*8550*/  S2R R5, SR_TID.X ;  /* 0x0000000000057919 */ /* 0x000f620000002100 */
[----:B-1----:R-:W-:-:S02]  /*8560*/  FADD.FTZ R6, R6, R232 ;  /* 0x000000e806067221 */ /* 0x002fc40000010000 */
[----:B----4-:R-:W-:-:S03]  /*8570*/  FADD.FTZ R7, R7, R233 ;  /* 0x000000e907077221 */ /* 0x010fc60000010000 */
[----:B------:R-:W1:Y:S01]  /*8580*/  SHFL.BFLY PT, R0, R6, 0x1, 0x1f ;  /* 0x0c201f0006007f89 */ /* 0x000e6200000e0000 */
[----:B-----5:R-:W-:-:S03]  /*8590*/  IMAD.WIDE.U32 R18, R4, c[0x0][0x490], RZ ;  /* 0x0001240004127a25 */ /* 0x020fc600078e00ff */
[----:B------:R-:W4:Y:S01]  /*85a0*/  SHFL.BFLY PT, R2, R7, 0x1, 0x1f ;  /* 0x0c201f0007027f89 */ /* 0x000f2200000e0000 */
[----:B------:R-:W-:Y:S01]  /*85b0*/  SHF.R.S32.HI R12, RZ, 0x1f, R5 ;  /* 0x0000001fff0c7819 */ /* 0x000fe20000011405 */
[----:B------:R-:W-:-:S04]  /*85c0*/  IMAD.WIDE.U32 R20, R4, c[0x0][0x3e8], RZ ;  /* 0x0000fa0004147a25 */ /* 0x000fc800078e00ff */
[----:B-1----:R-:W-:Y:S01]  /*85d0*/  FADD.FTZ R6, R6, R0 ;  /* 0x0000000006067221 */ /* 0x002fe20000010000 */
[----:B------:R-:W-:Y:S01]  /*85e0*/  SHF.R.S32.HI R0, RZ, 0x1f, R4 ;  /* 0x0000001fff007819 */ /* 0x000fe20000011404 */
[----:B----4-:R-:W-:-:S03]  /*85f0*/  FADD.FTZ R7, R7, R2 ;  /* 0x0000000207077221 */ /* 0x010fc60000010000 */
[----:B------:R-:W-:Y:S01]  /*8600*/  FSETP.NE.FTZ.AND P2, PT, R6, RZ, PT ;  /* 0x000000ff0600720b */ /* 0x000fe20003f55000 */
[C---:B------:R-:W-:Y:S01]  /*8610*/  IMAD R16, R0.reuse, c[0x0][0x490], RZ ;  /* 0x0001240000107a24 */ /* 0x040fe200078e02ff */
[----:B------:R-:W-:Y:S01]  /*8620*/  MOV R2, RZ ;  /* 0x000000ff00027202 */ /* 0x000fe20000000f00 */
[----:B------:R-:W-:Y:S01]  /*8630*/  IMAD R8, R0, c[0x0][0x3e8], RZ ;  /* 0x0000fa0000087a24 */ /* 0x000fe200078e02ff */
[----:B------:R-:W1:Y:S01]  /*8640*/  S2R R40, SR_CTAID.Z ;  /* 0x0000000000287919 */ /* 0x000e620000002700 */
[C---:B------:R-:W-:Y:S01]  /*8650*/  IMAD R16, R4.reuse, c[0x0][0x494], R16 ;  /* 0x0001250004107a24 */ /* 0x040fe200078e0210 */
[----:B------:R-:W-:Y:S01]  /*8660*/  MOV R42, 0xff800000 ;  /* 0xff800000002a7802 */ /* 0x000fe20000000f00 */
[----:B------:R-:W-:Y:S01]  /*8670*/  IMAD R8, R4, c[0x0][0x3ec], R8 ;  /* 0x0000fb0004087a24 */ /* 0x000fe200078e0208 */
[CC--:B------:R-:W-:Y:S02]  /*8680*/  LEA.HI R4, R12.reuse, R5.reuse, RZ, 0x2 ;  /* 0x000000050c047211 */ /* 0x0c0fe400078f10ff */
[----:B------:R-:W-:-:S02]  /*8690*/  LEA.HI R12, R12, R5, RZ, 0x5 ;  /* 0x000000050c0c7211 */ /* 0x000fc400078f28ff */
[----:B------:R-:W-:Y:S01]  /*86a0*/  LOP3.LUT R10, R4, 0xfffffffc, RZ, 0xc0, !PT ;  /* 0xfffffffc040a7812 */ /* 0x000fe200078ec0ff */
[----:B------:R-:W4:Y:S01]  /*86b0*/  @P2 MUFU.RCP R2, R6 ;  /* 0x0000000600022308 */ /* 0x000f220000001000 */
[----:B------:R-:W-:Y:S02]  /*86c0*/  LOP3.LUT R11, R12, 0xffffffe0, RZ, 0xc0, !PT ;  /* 0xffffffe00c0b7812 */ /* 0x000fe400078ec0ff */
[----:B------:R-:W-:Y:S02]  /*86d0*/  IADD3 R10, -R10, R5, RZ ;  /* 0x000000050a0a7210 */ /* 0x000fe40007ffe1ff */
[----:B------:R-:W-:Y:S01]  /*86e0*/  IADD3 R9, R21, R8, RZ ;  /* 0x0000000815097210 */ /* 0x000fe20007ffe0ff */
[----:B------:R-:W-:Y:S01]  /*86f0*/  IMAD.IADD R11, R5, 0x1, -R11 ;  /* 0x00000001050b7824 */ /* 0x000fe200078e0a0b */
[----:B------:R-:W-:Y:S01]  /*8700*/  IADD3 R17, R19, R16, RZ ;  /* 0x0000001013117210 */ /* 0x000fe20007ffe0ff */
[----:B------:R-:W5:Y:S01]  /*8710*/  @P2 MUFU.LG2 R6, R6 ;  /* 0x0000000600062308 */ /* 0x000f620000000c00 */
[----:B------:R-:W-:Y:S01]  /*8720*/  MOV R8, R20 ;  /* 0x0000001400087202 */ /* 0x000fe20000000f00 */
[----:B------:R-:W-:Y:S01]  /*8730*/  IMAD.MOV.U32 R16, RZ, RZ, R18 ;  /* 0x000000ffff107224 */ /* 0x000fe200078e0012 */
[----:B------:R-:W-:-:S02]  /*8740*/  LOP3.LUT P4, RZ, R11, 0x3, RZ, 0xc0, !PT ;  /* 0x000000030bff7812 */ /* 0x000fc4000788c0ff */
[----:B------:R-:W-:Y:S01]  /*8750*/  FSETP.NE.FTZ.AND P1, PT, R7, RZ, PT ;  /* 0x000000ff0700720b */ /* 0x000fe20003f35000 */
[C---:B----4-:R-:W-:Y:S02]  /*8760*/  FMUL.FTZ R121, R2.reuse, R121 ;  /* 0x0000007902797220 */ /* 0x050fe40000410000 */
        /* <DEDUP_REMOVED lines=31> */
[----:B------:R-:W-:Y:S01]  /*8960*/  SHF.R.S32.HI R2, RZ, 0x1f, R4 ;  /* 0x0000001fff027819 */ /* 0x000fe20000011404 */
[----:B-----5:R-:W-:Y:S02]  /*8970*/  @P2 FMUL.FTZ R6, R6, 0.69314718246459960938 ;  /* 0x3f31721806062820 */ /* 0x020fe40000410000 */
[----:B--2---:R-:W-:-:S04]  /*8980*/  @P0 IMAD.HI.U32 R0, R13, c[0x0][0x4ec], RZ ;  /* 0x00013b000d000a27 */ /* 0x004fc800078e00ff */
[----:B------:R-:W-:Y:S01]  /*8990*/  IMAD.MOV.U32 R14, RZ, RZ, R13 ;  /* 0x000000ffff0e7224 */ /* 0x000fe200078e000d */
[----:B------:R-:W-:Y:S02]  /*89a0*/  @P0 SHF.R.U32.HI R14, RZ, c[0x0][0x4f0], R0 ;  /* 0x00013c00ff0e0a19 */ /* 0x000fe40000011600 */
[----:B------:R-:W-:Y:S02]  /*89b0*/  MOV R0, RZ ;  /* 0x000000ff00007202 */ /* 0x000fe40000000f00 */
[----:B------:R-:W-:-:S05]  /*89c0*/  IADD3 R5, -R14, RZ, RZ ;  /* 0x000000ff0e057210 */ /* 0x000fca0007ffe1ff */
[----:B------:R-:W-:Y:S01]  /*89d0*/  IMAD R39, R5, c[0x0][0x4e8], R13 ;  /* 0x00013a0005277a24 */ /* 0x000fe200078e020d */
[----:B------:R-:W-:-:S04]  /*89e0*/  SHF.R.S32.HI R5, RZ, 0x2, R4 ;  /* 0x00000002ff057819 */ /* 0x000fc80000011404 */
[----:B------:R-:W-:-:S04]  /*89f0*/  LEA.HI R2, R2, R5, RZ, 0x3 ;  /* 0x0000000502027211 */ /* 0x000fc800078f18ff */
[----:B------:R-:W-:Y:S02]  /*8a00*/  LOP3.LUT R2, R2, 0xfffffff8, RZ, 0xc0, !PT ;  /* 0xfffffff802027812 */ /* 0x000fe400078ec0ff */
[----:B-1----:R-:W-:-:S03]  /*8a10*/  SHF.R.S32.HI R4, RZ, 0x1f, R40 ;  /* 0x0000001fff047819 */ /* 0x002fc60000011428 */
[----:B------:R-:W-:Y:S02]  /*8a20*/  IMAD.IADD R5, R5, 0x1, -R2 ;  /* 0x0000000105057824 */ /* 0x000fe400078e0a02 */
[----:B------:R-:W-:Y:S02]  /*8a30*/  @P2 IMAD.MOV.U32 R2, RZ, RZ, 0x3f317218 ;  /* 0x3f317218ff022424 */ /* 0x000fe400078e00ff */
[C---:B------:R-:W-:Y:S02]  /*8a40*/  IMAD R43, R4.reuse, c[0x0][0x498], RZ ;  /* 0x00012600042b7a24 */ /* 0x040fe400078e02ff */
[----:B------:R-:W-:Y:S02]  /*8a50*/  IMAD R15, R4, c[0x0][0x3f0], RZ ;  /* 0x0000fc00040f7a24 */ /* 0x000fe400078e02ff */
[----:B------:R-:W-:-:S04]  /*8a60*/  @P2 FMUL.FTZ R4, R2, c[0x0][0x2d0] ;  /* 0x0000b40002042a20 */ /* 0x000fc80000410000 */
[----:B------:R-:W-:Y:S01]  /*8a70*/  @P2 FFMA.FTZ R42, R4, R116, R6 ;  /* 0x00000074042a2223 */ /* 0x000fe20000010006 */
[----:B---3--:R-:W-:Y:S02]  /*8a80*/  SHF.R.S32.HI R4, RZ, 0x2, R45 ;  /* 0x00000002ff047819 */ /* 0x008fe4000001142d */
[----:B------:R-:W2:Y:S01]  /*8a90*/  LDL R45, [R1+0x4] ;  /* 0x00000400012d7983 */ /* 0x000ea20000100800 */
[----:B------:R-:W1:Y:S08]  /*8aa0*/  @P1 MUFU.RCP R0, R7 ;  /* 0x0000000700001308 */ /* 0x000e700000001000 */
[----:B------:R-:W3:Y:S01]  /*8ab0*/  @P1 MUFU.LG2 R7, R7 ;  /* 0x0000000700071308 */ /* 0x000ee20000000c00 */
        /* <DEDUP_REMOVED lines=33> */
[----:B---3--:R-:W-:Y:S01]  /*8cd0*/  @P1 FMUL.FTZ R2, R7, 0.69314718246459960938 ;  /* 0x3f31721807021820 */ /* 0x008fe20000410000 */
[----:B------:R-:W-:-:S03]  /*8ce0*/  MOV R41, 0xff800000 ;  /* 0xff80000000297802 */ /* 0x000fc60000000f00 */
        /* <DEDUP_REMOVED lines=8> */
[----:B------:R-:W1:Y:S01]  /*8d70*/  S2R R40, SR_CTAID.X ;  /* 0x0000000000287919 */ /* 0x000e620000002500 */
        /* <DEDUP_REMOVED lines=16> */
[----:B-1----:R-:W-:Y:S01]  /*8e80*/  LEA R10, R40, R10, 0x7 ;  /* 0x0000000a280a7211 */ /* 0x002fe200078e38ff */
        /* <DEDUP_REMOVED lines=10> */
[----:B------:R-:W-:Y:S01]  /*8f30*/  SHF.L.U32 R7, R7, 0x1, RZ ;  /* 0x0000000107077819 */ /* 0x000fe200000006ff */
[----:B------:R-:W-:Y:S01]  /*8f40*/  BAR.SYNC.DEFER_BLOCKING 0x1, 0x100 ;  /* 0x0044000000007b1d */ /* 0x000fe20000010000 */
[----:B------:R-:W-:Y:S02]  /*8f50*/  ISETP.GE.OR P5, PT, R0, R44, P4 ;  /* 0x0000002c0000720c */ /* 0x000fe400027a6670 */
[----:B------:R-:W-:Y:S01]  /*8f60*/  MOV R0, R10 ;  /* 0x0000000a00007202 */ /* 0x000fe20000000f00 */
[----:B------:R-:W-:Y:S01]  /*8f70*/  IMAD.WIDE.U32 R2, R14, c[0x0][0x3e0], R2 ;  /* 0x0000f8000e027a25 */ /* 0x000fe200078e0002 */
[----:B------:R-:W-:-:S02]  /*8f80*/  @P0 SHF.R.U32.HI R0, RZ, c[0x0][0x4f0], R5 ;  /* 0x00013c00ff000a19 */ /* 0x000fc40000011605 */
[----:B------:R-:W-:Y:S01]  /*8f90*/  IADD3 R8, R7, 0x80, RZ ;  /* 0x0000008007087810 */ /* 0x000fe20007ffe0ff */
[----:B------:R-:W-:Y:S01]  /*8fa0*/  IMAD.IADD R3, R3, 0x1, R6 ;  /* 0x0000000103037824 */ /* 0x000fe200078e0206 */
[----:B------:R-:W-:Y:S02]  /*8fb0*/  IADD3 R6, R7, 0x70, RZ ;  /* 0x0000007007067810 */ /* 0x000fe40007ffe0ff */
[----:B------:R-:W-:Y:S02]  /*8fc0*/  @P3 IADD3 R6, R8, 0x10, RZ ;  /* 0x0000001008063810 */ /* 0x000fe40007ffe0ff */
[----:B------:R-:W-:Y:S02]  /*8fd0*/  SHF.R.S32.HI R9, RZ, 0x1f, R0 ;  /* 0x0000001fff097819 */ /* 0x000fe40000011400 */
[----:B------:R-:W-:Y:S01]  /*8fe0*/  IADD3 R8, P0, R0, R16, RZ ;  /* 0x0000001000087210 */ /* 0x000fe20007f1e0ff */
[----:B------:R1:W-:Y:S01]  /*8ff0*/  STS [R7+0x80], R11 ;  /* 0x0000800b07007388 */ /* 0x0003e20000000800 */
[----:B------:R-:W-:Y:S01]  /*9000*/  IMAD.WIDE.U32 R14, R39, c[0x0][0x3d8], R2 ;  /* 0x0000f600270e7a25 */ /* 0x000fe200078e0002 */
[----:B------:R-:W-:-:S02]  /*9010*/  ISETP.GE.OR P4, PT, R4, R44, P4 ;  /* 0x0000002c0400720c */ /* 0x000fc40002786670 */
[----:B------:R-:W-:Y:S01]  /*9020*/  IADD3.X R9, R9, R17, R43, P0, !PT ;  /* 0x0000001109097210 */ /* 0x000fe200007fe42b */
[----:B------:R-:W-:Y:S01]  /*9030*/  IMAD.MOV.U32 R5, RZ, RZ, 0x20 ;  /* 0x00000020ff057424 */ /* 0x000fe200078e00ff */
[----:B------:R-:W-:Y:S02]  /*9040*/  SHF.R.S32.HI R4, RZ, 0x1f, R39 ;  /* 0x0000001fff047819 */ /* 0x000fe40000011427 */
[----:B-1----:R-:W-:-:S05]  /*9050*/  IADD3 R11, -R0, RZ, RZ ;  /* 0x000000ff000b7210 */ /* 0x002fca0007ffe1ff */
[----:B------:R-:W-:-:S05]  /*9060*/  IMAD R0, R11, c[0x0][0x4e8], R10 ;  /* 0x00013a000b007a24 */ /* 0x000fca00078e020a */
[----:B------:R-:W-:Y:S01]  /*9070*/  SHF.R.S32.HI R2, RZ, 0x1f, R0 ;  /* 0x0000001fff027819 */ /* 0x000fe20000011400 */
[----:B------:R-:W-:-:S04]  /*9080*/  IMAD.MOV.U32 R11, RZ, RZ, 0x40 ;  /* 0x00000040ff0b7424 */ /* 0x000fc800078e00ff */
[----:B------:R-:W-:Y:S02]  /*9090*/  IMAD R10, R2, c[0x0][0x488], RZ ;  /* 0x00012200020a7a24 */ /* 0x000fe400078e02ff */
        /* <DEDUP_REMOVED lines=82> */
[----:B-1----:R-:W-:-:S03]  /*95c0*/  SHF.L.U32 R4, R249, 0x1, RZ ;  /* 0x00000001f9047819 */ /* 0x002fc600000006ff */
[----:B---3--:R1:W-:Y:S04]  /*95d0*/  @!P5 ST.E [R12.64], R42 ;  /* 0x0000002a0c00d985 */ /* 0x0083e8000c101916 */
[----:B----4-:R1:W-:Y:S04]  /*95e0*/  @!P4 ST.E [R10.64], R41 ;  /* 0x000000290a00c985 */ /* 0x0103e8000c101916 */
[----:B------:R1:W3:Y:S04]  /*95f0*/  LDS.128 R20, [R4+0x1080] ;  /* 0x0010800004147984 */ /* 0x0002e80000000c00 */
[----:B------:R1:W4:Y:S04]  /*9600*/  LDS.128 R28, [R4+0x2080] ;  /* 0x00208000041c7984 */ /* 0x0003280000000c00 */
[----:B------:R1:W1:Y:S04]  /*9610*/  LDS.128 R32, [R4+0x3080] ;  /* 0x0030800004207984 */ /* 0x0002680000000c00 */
[----:B------:R1:W1:Y:S04]  /*9620*/  LDS.128 R16, [R4+0x5080] ;  /* 0x0050800004107984 */ /* 0x0002680000000c00 */
[----:B------:R1:W1:Y:S04]  /*9630*/  LDS.128 R24, [R4+0x6080] ;  /* 0x0060800004187984 */ /* 0x0002680000000c00 */
[----:B------:R1:W1:Y:S01]  /*9640*/  LDS.128 R36, [R4+0x7080] ;  /* 0x0070800004247984 */ /* 0x0002620000000c00 */
[----:B------:R-:W-:-:S02]  /*9650*/  IADD3 R0, R15, R40, RZ ;  /* 0x000000280f007210 */ /* 0x000fc40007ffe0ff */
[----:B------:R-:W-:-:S04]  /*9660*/  LEA R7, P0, R14, c[0x0][0x380], 0x1 ;  /* 0x0000e0000e077a11 */ /* 0x000fc800078008ff */
[----:B------:R-:W-:Y:S02]  /*9670*/  LEA.HI.X R6, R14, c[0x0][0x384], R0, 0x1, P0 ;  /* 0x0000e1000e067a11 */ /* 0x000fe400000f0c00 */
[----:B--2---:R-:W-:Y:S01]  /*9680*/  ISETP.GE.AND P0, PT, R45, R44, PT ;  /* 0x0000002c2d00720c */ /* 0x004fe20003f06270 */
[----:B------:R2:W1:Y:S01]  /*9690*/  SHFL.IDX PT, R2, R7, RZ, 0x181f ;  /* 0x00181fff07027589 */ /* 0x00046200000e0000 */
[----:B------:R-:W-:Y:S03]  /*96a0*/  BSSY B0, `(.L_x_1938) ;  /* 0x000000e000007945 */ /* 0x000fe60003800000 */
[----:B------:R2:W1:Y:S08]  /*96b0*/  SHFL.IDX PT, R3, R6, RZ, 0x181f ;  /* 0x00181fff06037589 */ /* 0x00047000000e0000 */
[----:B------:R-:W-:Y:S05]  /*96c0*/  @P0 BRA `(.L_x_1939) ;  /* 0x000000b000000947 */ /* 0x000fea0003800000 */
[----:B-1-3--:R-:W1:Y:S01]  /*96d0*/  LDS.128 R12, [R4+0x80] ;  /* 0x00008000040c7984 */ /* 0x00ae620000000c00 */
[----:B------:R-:W-:-:S02]  /*96e0*/  ISETP.GE.AND P0, PT, R240, c[0x0][0x3c8], PT ;  /* 0x0000f200f0007a0c */ /* 0x000fc40003f06270 */
[----:B------:R-:W-:Y:S01]  /*96f0*/  ISETP.GE.AND P1, PT, R238, c[0x0][0x3c8], PT ;  /* 0x0000f200ee007a0c */ /* 0x000fe20003f26270 */
[----:B------:R3:W5:Y:S10]  /*9700*/  LDS.128 R8, [R4+0x4080] ;  /* 0x0040800004087984 */ /* 0x0007740000000c00 */
[----:B------:R-:W-:-:S04]  /*9710*/  @!P0 SHF.R.S32.HI R0, RZ, 0x1f, R240 ;  /* 0x0000001fff008819 */ /* 0x000fc800000114f0 */
[----:B------:R-:W-:-:S04]  /*9720*/  @!P0 LEA.HI R0, R0, R240, RZ, 0x3 ;  /* 0x000000f000008211 */ /* 0x000fc800078f18ff */
[----:B------:R-:W-:Y:S01]  /*9730*/  @!P0 LOP3.LUT R0, R0, 0xfffffff8, RZ, 0xc0, !PT ;  /* 0xfffffff800008812 */ /* 0x000fe200078ec0ff */
[----:B---3--:R-:W-:-:S04]  /*9740*/  @!P1 IMAD.WIDE R4, R238, 0x2, R2 ;  /* 0x00000002ee049825 */ /* 0x008fc800078e0202 */
[----:B------:R-:W-:Y:S01]  /*9750*/  @!P0 IMAD.WIDE R2, R0, 0x2, R2 ;  /* 0x0000000200028825 */ /* 0x000fe200078e0202 */
[----:B-1----:R1:W-:Y:S04]  /*9760*/  @!P1 ST.E.128 [R4.64], R12 ;  /* 0x0000000c04009985 */ /* 0x0023e8000c101d16 */
[----:B-----5:R1:W-:Y:S02]  /*9770*/  @!P0 ST.E.128 [R2.64], R8 ;  /* 0x0000000802008985 */ /* 0x0203e4000c101d16 */
.L_x_1939:
[----:B---3--:R-:W-:Y:S05]  /*9780*/  BSYNC B0 ;  /* 0x0000000000007941 */ /* 0x008fea0003800000 */
.L_x_1938:
[----:B------:R-:W-:Y:S01]  /*9790*/  IADD3 R0, R45, 0x20, RZ ;  /* 0x000000202d007810 */ /* 0x000fe20007ffe0ff */
[----:B-1----:R1:W3:Y:S01]  /*97a0*/  SHFL.IDX PT, R3, R6, 0x1, 0x181f ;  /* 0x00381f0006037f89 */ /* 0x0022e200000e0000 */
[----:B------:R-:W-:Y:S02]  /*97b0*/  BSSY B0, `(.L_x_1940) ;  /* 0x000000d000007945 */ /* 0x000fe40003800000 */
[----:B------:R-:W-:Y:S01]  /*97c0*/  ISETP.GE.AND P0, PT, R0, R44, PT ;  /* 0x0000002c0000720c */ /* 0x000fe20003f06270 */
[----:B------:R1:W2:-:S12]  /*97d0*/  SHFL.IDX PT, R2, R7, 0x1, 0x181f ;  /* 0x00381f0007027f89 */ /* 0x00029800000e0000 */
[----:B------:R-:W-:Y:S05]  /*97e0*/  @P0 BRA `(.L_x_1941) ;  /* 0x0000009000000947 */ /* 0x000fea0003800000 */
[----:B------:R-:W-:Y:S02]  /*97f0*/  ISETP.GE.AND P0, PT, R240, c[0x0][0x3c8], PT ;  /* 0x0000f200f0007a0c */ /* 0x000fe40003f06270 */
[----:B------:R-:W-:-:S11]  /*9800*/  ISETP.GE.AND P1, PT, R238, c[0x0][0x3c8], PT ;  /* 0x0000f200ee007a0c */ /* 0x000fd60003f26270 */
[----:B------:R-:W-:Y:S02]  /*9810*/  @!P0 SHF.R.S32.HI R0, RZ, 0x1f, R240 ;  /* 0x0000001fff008819 */ /* 0x000fe400000114f0 */
[----:B--23--:R-:W-:Y:S02]  /*9820*/  @!P1 IMAD.WIDE R4, R238, 0x2, R2 ;  /* 0x00000002ee049825 */ /* 0x00cfe400078e0202 */
[----:B------:R-:W-:-:S03]  /*9830*/  @!P0 LEA.HI R0, R0, R240, RZ, 0x3 ;  /* 0x000000f000008211 */ /* 0x000fc600078f18ff */
[----:B------:R2:W-:Y:S01]  /*9840*/  @!P1 ST.E.128 [R4.64], R20 ;  /* 0x0000001404009985 */ /* 0x0005e2000c101d16 */
[----:B------:R-:W-:-:S05]  /*9850*/  @!P0 LOP3.LUT R0, R0, 0xfffffff8, RZ, 0xc0, !PT ;  /* 0xfffffff800008812 */ /* 0x000fca00078ec0ff */
[----:B------:R-:W-:-:S05]  /*9860*/  @!P0 IMAD.WIDE R2, R0, 0x2, R2 ;  /* 0x0000000200028825 */ /* 0x000fca00078e0202 */
[----:B------:R2:W-:Y:S02]  /*9870*/  @!P0 ST.E.128 [R2.64], R16 ;  /* 0x0000001002008985 */ /* 0x0005e4000c101d16 */
.L_x_1941:
[----:B------:R-:W-:Y:S05]  /*9880*/  BSYNC B0 ;  /* 0x0000000000007941 */ /* 0x000fea0003800000 */
.L_x_1940:
[----:B------:R-:W-:Y:S01]  /*9890*/  IADD3 R0, R45, 0x40, RZ ;  /* 0x000000402d007810 */ /* 0x000fe20007ffe0ff */
[----:B--23--:R2:W3:Y:S01]  /*98a0*/  SHFL.IDX PT, R3, R6, 0x2, 0x181f ;  /* 0x00581f0006037f89 */ /* 0x00c4e200000e0000 */
[----:B------:R-:W-:Y:S02]  /*98b0*/  BSSY B0, `(.L_x_1942) ;  /* 0x000000d000007945 */ /* 0x000fe40003800000 */
[----:B------:R-:W-:Y:S01]  /*98c0*/  ISETP.GE.AND P0, PT, R0, R44, PT ;  /* 0x0000002c0000720c */ /* 0x000fe20003f06270 */
[----:B------:R2:W1:-:S12]  /*98d0*/  SHFL.IDX PT, R2, R7, 0x2, 0x181f ;  /* 0x00581f0007027f89 */ /* 0x00045800000e0000 */
[----:B------:R-:W-:Y:S05]  /*98e0*/  @P0 BRA `(.L_x_1943) ;  /* 0x0000009000000947 */ /* 0x000fea0003800000 */
[----:B------:R-:W-:Y:S02]  /*98f0*/  ISETP.GE.AND P0, PT, R240, c[0x0][0x3c8], PT ;  /* 0x0000f200f0007a0c */ /* 0x000fe40003f06270 */
[----:B------:R-:W-:-:S11]  /*9900*/  ISETP.GE.AND P1, PT, R238, c[0x0][0x3c8], PT ;  /* 0x0000f200ee007a0c */ /* 0x000fd60003f26270 */
[----:B------:R-:W-:Y:S02]  /*9910*/  @!P0 SHF.R.S32.HI R0, RZ, 0x1f, R240 ;  /* 0x0000001fff008819 */ /* 0x000fe400000114f0 */
[----:B-1-3--:R-:W-:Y:S02]  /*9920*/  @!P1 IMAD.WIDE R4, R238, 0x2, R2 ;  /* 0x00000002ee049825 */ /* 0x00afe400078e0202 */
[----:B------:R-:W-:-:S03]  /*9930*/  @!P0 LEA.HI R0, R0, R240, RZ, 0x3 ;  /* 0x000000f000008211 */ /* 0x000fc600078f18ff */
[----:B----4-:R1:W-:Y:S01]  /*9940*/  @!P1 ST.E.128 [R4.64], R28 ;  /* 0x0000001c04009985 */ /* 0x0103e2000c101d16 */
[----:B------:R-:W-:-:S05]  /*9950*/  @!P0 LOP3.LUT R0, R0, 0xfffffff8, RZ, 0xc0, !PT ;  /* 0xfffffff800008812 */ /* 0x000fca00078ec0ff */
[----:B------:R-:W-:-:S05]  /*9960*/  @!P0 IMAD.WIDE R2, R0, 0x2, R2 ;  /* 0x0000000200028825 */ /* 0x000fca00078e0202 */
[----:B------:R1:W-:Y:S02]  /*9970*/  @!P0 ST.E.128 [R2.64], R24 ;  /* 0x0000001802008985 */ /* 0x0003e4000c101d16 */
.L_x_1943:
[----:B------:R-:W-:Y:S05]  /*9980*/  BSYNC B0 ;  /* 0x0000000000007941 */ /* 0x000fea0003800000 */
.L_x_1942:
[----:B------:R-:W-:Y:S01]  /*9990*/  IADD3 R0, R45, 0x60, RZ ;  /* 0x000000602d007810 */ /* 0x000fe20007ffe0ff */
[----:B-1-3--:R1:W3:Y:S03]  /*99a0*/  SHFL.IDX PT, R3, R6, 0x3, 0x181f ;  /* 0x00781f0006037f89 */ /* 0x00a2e600000e0000 */
[----:B------:R-:W-:Y:S01]  /*99b0*/  ISETP.GE.AND P0, PT, R0, R44, PT ;  /* 0x0000002c0000720c */ /* 0x000fe20003f06270 */
[----:B------:R1:W2:-:S12]  /*99c0*/  SHFL.IDX PT, R2, R7, 0x3, 0x181f ;  /* 0x00781f0007027f89 */ /* 0x00029800000e0000 */
[----:B------:R-:W-:Y:S05]  /*99d0*/  @P0 EXIT ;  /* 0x000000000000094d */ /* 0x000fea0003800000 */
[----:B------:R-:W-:-:S13]  /*99e0*/  ISETP.GE.AND P0, PT, R238, c[0x0][0x3c8], PT ;  /* 0x0000f200ee007a0c */ /* 0x000fda0003f06270 */
[----:B--23--:R-:W-:-:S05]  /*99f0*/  @!P0 IMAD.WIDE R4, R238, 0x2, R2 ;  /* 0x00000002ee048825 */ /* 0x00cfca00078e0202 */
        /* <DEDUP_REMOVED lines=9> */
.L_x_1944:
        /* <DEDUP_REMOVED lines=15> */
.L_x_3786:


//--------------------- .text._ZN7cutlass13device_kernelIN5flash19enable_sm80_to_sm89INS1_16FlashAttnFwdSm80INS1_25CollectiveMainloopFwdSm80ILi8ELi1ELb1EN4cute5tupleIJNS5_1CILi128EEES8_S8_EEELi128ENS_10bfloat16_tEfNS_4arch4Sm80ELb0ELb0ELb0ELb1ELb0ELb0ELb1ELb0EEENS1_21CollectiveEpilogueFwdIS9_NS6_IJNS7_ILi1EEESF_SF_EEESA_SC_Li256ELb1ELb1ELb0ELb0EEENS1_19SingleTileSchedulerILb1ELb0ELb1ELi128EEEEEEEEEvNT_6ParamsE --------------------------
	.section	.text._ZN7cutlass13device_kernelIN5flash19enable_sm80_to_sm89INS1_16FlashAttnFwdSm80INS1_25CollectiveMainloopFwdSm80ILi8ELi1ELb1EN4cute5tupleIJNS5_1CILi128EEES8_S8_EEELi128ENS_10bfloat16_tEfNS_4arch4Sm80ELb0ELb0ELb0ELb1ELb0ELb0ELb1ELb0EEENS1_21CollectiveEpilogueFwdIS9_NS6_IJNS7_ILi1EEESF_SF_EEESA_SC_Li256ELb1ELb1ELb0ELb0EEENS1_19SingleTileSchedulerILb1ELb0ELb1ELi128EEEEEEEEEvNT_6ParamsE,"ax",@progbits
	.sectioninfo	@"SHI_REGISTERS=255"
	.align	128
.text._ZN7cutlass13device_kernelIN5flash19enable_sm80_to_sm89INS1_16FlashAttnFwdSm80INS1_25CollectiveMainloopFwdSm80ILi8ELi1ELb1EN4cute5tupleIJNS5_1CILi128EEES8_S8_EEELi128ENS_10bfloat16_tEfNS_4arch4Sm80ELb0ELb0ELb0ELb1ELb0ELb0ELb1ELb0EEENS1_21CollectiveEpilogueFwdIS9_NS6_IJNS7_ILi1EEESF_SF_EEESA_SC_Li256ELb1ELb1ELb0ELb0EEENS1_19SingleTileSchedulerILb1ELb0ELb1ELi128EEEEEEEEEvNT_6ParamsE:
        .type           _ZN7cutlass13device_kernelIN5flash19enable_sm80_to_sm89INS1_16FlashAttnFwdSm80INS1_25CollectiveMainloopFwdSm80ILi8ELi1ELb1EN4cute5tupleIJNS5_1CILi128EEES8_S8_EEELi128ENS_10bfloat16_tEfNS_4arch4Sm80ELb0ELb0ELb0ELb1ELb0ELb0ELb1ELb0EEENS1_21CollectiveEpilogueFwdIS9_NS6_IJNS7_ILi1EEESF_SF_EEESA_SC_Li256ELb1ELb1ELb0ELb0EEENS1_19SingleTileSchedulerILb1ELb0ELb1ELi128EEEEEEEEEvNT_6ParamsE,@function
        .size           _ZN7cutlass13device_kernelIN5flash19enable_sm80_to_sm89INS1_16FlashAttnFwdSm80INS1_25CollectiveMainloopFwdSm80ILi8ELi1ELb1EN4cute5tupleIJNS5_1CILi128EEES8_S8_EEELi128ENS_10bfloat16_tEfNS_4arch4Sm80ELb0ELb0ELb0ELb1ELb0ELb0ELb1ELb0EEENS1_21CollectiveEpilogueFwdIS9_NS6_IJNS7_ILi1EEESF_SF_EEESA_SC_Li256ELb1ELb1ELb0ELb0EEENS1_19SingleTileSchedulerILb1ELb0ELb1ELi128EEEEEEEEEvNT_6ParamsE,(.L_x_3787 - _ZN7cutlass13device_kernelIN5flash19enable_sm80_to_sm89INS1_16FlashAttnFwdSm80INS1_25CollectiveMainloopFwdSm80ILi8ELi1ELb1EN4cute5tupleIJNS5_1CILi128EEES8_S8_EEELi128ENS_10bfloat16_tEfNS_4arch4Sm80ELb0ELb0ELb0ELb1ELb0ELb0ELb1ELb0EEENS1_21CollectiveEpilogueFwdIS9_NS6_IJNS7_ILi1EEESF_SF_EEESA_SC_Li256ELb1ELb1ELb0ELb0EEENS1_19SingleTileSchedulerILb1ELb0ELb1ELi128EEEEEEEEEvNT_6ParamsE)
        .other          _ZN7cutlass13device_kernelIN5flash19enable_sm80_to_sm89INS1_16FlashAttnFwdSm80INS1_25CollectiveMainloopFwdSm80ILi8ELi1ELb1EN4cute5tupleIJNS5_1CILi128EEES8_S8_EEELi128ENS_10bfloat16_tEfNS_4arch4Sm80ELb0ELb0ELb0ELb1ELb0ELb0ELb1ELb0EEENS1_21CollectiveEpilogueFwdIS9_NS6_IJNS7_ILi1EEESF_SF_EEESA_SC_Li256ELb1ELb1ELb0ELb0EEENS1_19SingleTileSchedulerILb1ELb0ELb1ELi128EEEEEEEEEvNT_6ParamsE,@"STO_CUDA_ENTRY STV_DEFAULT"
_ZN7cutlass13device_kernelIN5flash19enable_sm80_to_sm89INS1_16FlashAttnFwdSm80INS1_25CollectiveMainloopFwdSm80ILi8ELi1ELb1EN4cute5tupleIJNS5_1CILi128EEES8_S8_EEELi128ENS_10bfloat16_tEfNS_4arch4Sm80ELb0ELb0ELb0ELb1ELb0ELb0ELb1ELb0EEENS1_21CollectiveEpilogueFwdIS9_NS6_IJNS7_ILi1EEESF_SF_EEESA_SC_Li256ELb1ELb1ELb0ELb0EEENS1_19SingleTileSchedulerILb1ELb0ELb1ELi128EEEEEEEEEvNT_6ParamsE:
[----:B------:R-:W-:Y:S02]  /*0000*/  MOV R1, c[0x0][0x28] ;  /* 0x00000a0000017a02 */ /* 0x000fe40000000f00 */
[----:B------:R-:W1:Y:S01]  /*0010*/  S2R R124, SR_TID.X ;  /* 0x00000000007c7919 */ /* 0x000e620000002100 */
[----:B------:R-:W-:Y:S01]  /*0020*/  MOV R5, 0x4 ;  /* 0x0000000400057802 */ /* 0x000fe20000000f00 */
[----:B------:R-:W-:Y:S02]  /*0030*/  ULDC.64 UR16, c[0x0][0x118] ;  /* 0x0000460000107ab9 */ /* 0x000fe40000000a00 */
        /* <DEDUP_REMOVED lines=12> */
.L_x_1946:
        /* <DEDUP_REMOVED lines=8> */
.L_x_1948:
[----:B------:R-:W-:-:S05]  /*0180*/  MOV R7, c[0x0][0x54c] ;  /* 0x0001530000077a02 */ /* 0x000fca0000000f00 */
.L_x_1947:
[----:B-----5:R-:W-:Y:S01]  /*0190*/  IMAD R7, R7, c[0x0][0x548], RZ ;  /* 0x0001520007077a24 */ /* 0x020fe200078e02ff */
[----:B------:R-:W-:-:S04]  /*01a0*/  SHF.L.U32 R0, R3, 0x7, RZ ;  /* 0x0000000703007819 */ /* 0x000fc800000006ff */
[----:B------:R-:W-:-:S04]  /*01b0*/  ISETP.GE.AND P0, PT, R0, R7, PT ;  /* 0x000000070000720c */ /* 0x000fc80003f06270 */
[----:B------:R-:W-:Y:S01]  /*01c0*/  SEL R228, R228, 0xffffffff, !P0 ;  /* 0xffffffffe4e47807 */ /* 0x000fe20004000000 */
[----:B------:R-:W-:Y:S05]  /*01d0*/  BRA `(.L_x_1949) ;  /* 0x0000012000007947 */ /* 0x000fea0003800000 */
.L_x_1945:
[----:B---3--:R-:W-:-:S04]  /*01e0*/  ISETP.NE.U32.AND P0, PT, RZ, c[0x0][0x568], PT ;  /* 0x00015a00ff007a0c */ /* 0x008fc80003f05070 */
[----:B------:R-:W-:-:S13]  /*01f0*/  ISETP.NE.AND.EX P0, PT, RZ, c[0x0][0x56c], PT, P0 ;  /* 0x00015b00ff007a0c */ /* 0x000fda0003f05300 */
[----:B------:R-:W-:Y:S05]  /*0200*/  @!P0 BRA `(.L_x_1950) ;  /* 0x0000002000008947 */ /* 0x000fea0003800000 */
[----:B------:R1:W5:Y:S01]  /*0210*/  LDG.E R7, [R6.64] ;  /* 0x0000001006077981 */ /* 0x000362000c1e1900 */
[----:B------:R-:W-:Y:S05]  /*0220*/  BRA `(.L_x_1951) ;  /* 0x0000009000007947 */ /* 0x000fea0003800000 */
.L_x_1950:
        /* <DEDUP_REMOVED lines=8> */
.L_x_1952:
[----:B------:R-:W-:-:S05]  /*02b0*/  MOV R7, c[0x0][0x54c] ;  /* 0x0001530000077a02 */ /* 0x000fca0000000f00 */
.L_x_1951:
[----:B-----5:R-:W-:Y:S01]  /*02c0*/  IMAD R7, R7, c[0x0][0x548], RZ ;  /* 0x0001520007077a24 */ /* 0x020fe200078e02ff */
[----:B------:R-:W-:-:S04]  /*02d0*/  SHF.L.U32 R0, R3, 0x7, RZ ;  /* 0x0000000703007819 */ /* 0x000fc800000006ff */
[----:B------:R-:W-:-:S04]  /*02e0*/  ISETP.GE.AND P0, PT, R0, R7, PT ;  /* 0x000000070000720c */ /* 0x000fc80003f06270 */
[----:B------:R-:W-:-:S04]  /*02f0*/  SEL R228, R228, 0xffffffff, !P0 ;  /* 0xffffffffe4e47807 */ /* 0x000fc80004000000 */
.L_x_1949:
        /* <DEDUP_REMOVED lines=29> */
.L_x_1953:
[----:B------:R-:W-:-:S04]  /*04d0*/  ISETP.NE.U32.AND P1, PT, RZ, c[0x0][0x368], PT ;  /* 0x0000da00ff007a0c */ /* 0x000fc80003f25070 */
[----:B------:R-:W-:-:S13]  /*04e0*/  ISETP.NE.AND.EX P1, PT, RZ, c[0x0][0x36c], PT, P1 ;  /* 0x0000db00ff007a0c */ /* 0x000fda0003f25310 */
[----:B------:R-:W-:Y:S05]  /*04f0*/  @!P1 BRA `(.L_x_1954) ;  /* 0x0000004000009947 */ /* 0x000fea0003800000 */
[----:B------:R-:W-:-:S05]  /*0500*/  IMAD.WIDE R6, R228, R5, c[0x0][0x368] ;  /* 0x0000da00e4067625 */ /* 0x000fca00078e0205 */
[----:B------:R-:W2:Y:S02]  /*0510*/  LDG.E R4, [R6.64] ;  /* 0x0000001006047981 */ /* 0x000ea4000c1e1900 */
[----:B--2---:R1:W2:Y:S02]  /*0520*/  R2UR UR19, R4 ;  /* 0x00000000041373c2 */ /* 0x0042a400000e0000 */
[----:B-12---:R-:W-:Y:S05]  /*0530*/  BRA `(.L_x_1955) ;  /* 0x0000006000007947 */ /* 0x006fea0003800000 */
.L_x_1954:
[----:B------:R-:W-:Y:S05]  /*0540*/  @!P2 BRA `(.L_x_1955) ;  /* 0x000000500000a947 */ /* 0x000fea0003800000 */
[----:B------:R-:W2:Y:S04]  /*0550*/  LDG.E R4, [R6.64] ;  /* 0x0000001006047981 */ /* 0x000ea8000c1e1900 */
[----:B------:R-:W3:Y:S01]  /*0560*/  LDG.E R8, [R6.64+0x4] ;  /* 0x0000041006087981 */ /* 0x000ee2000c1e1900 */
[----:B--2---:R-:W1:Y:S08]  /*0570*/  R2UR UR5, R4 ;  /* 0x00000000040573c2 */ /* 0x004e7000000e0000 */
[----:B---3--:R-:W1:Y:S02]  /*0580*/  R2UR UR6, R8 ;  /* 0x00000000080673c2 */ /* 0x008e6400000e0000 */
[----:B-1----:R-:W-:-:S06]  /*0590*/  UIADD3 UR19, -UR5, UR6, URZ ;  /* 0x0000000605137290 */ /* 0x002fcc000fffe13f */
.L_x_1955:
        /* <DEDUP_REMOVED lines=71> */
[----:B------:R-:W-:Y:S01]  /*0a10*/  UIMAD UR4, UR9, UR21, UR4 ;  /* 0x00000015090472a4 */ /* 0x000fe2000f8e0204 */
[----:B------:R-:W-:Y:S01]  /*0a20*/  IMAD R8, R41, 0x20, R40 ;  /* 0x0000002029087824 */ /* 0x000fe200078e0228 */
[----:B------:R-:W-:Y:S01]  /*0a30*/  UIMAD.WIDE.U32 UR10, UR6, 0x40, URZ ;  /* 0x00000040060a78a5 */ /* 0x000fe2000f8e003f */
[----:B------:R-:W-:Y:S01]  /*0a40*/  IMAD R9, R43, c[0x0][0x1bc], R2 ;  /* 0x00006f002b097a24 */ /* 0x000fe200078e0202 */
[----:B------:R-:W-:Y:S01]  /*0a50*/  SEL R2, R228, RZ, !P0 ;  /* 0x000000ffe4027207 */ /* 0x000fe20004000000 */
[----:B------:R-:W-:Y:S01]  /*0a60*/  IMAD R8, R3, 0x80, R8 ;  /* 0x0000008003087824 */ /* 0x000fe200078e0208 */
[----:B--2---:R-:W-:Y:S01]  /*0a70*/  SEL R7, R5, RZ, !P0 ;  /* 0x000000ff05077207 */ /* 0x004fe20004000000 */
[----:B------:R-:W-:Y:S01]  /*0a80*/  IMAD.WIDE.U32 R10, R43, c[0x0][0x1b8], R10 ;  /* 0x00006e002b0a7a25 */ /* 0x000fe200078e000a */
[----:B------:R-:W-:-:S03]  /*0a90*/  USHF.L.U32 UR8, UR7, 0x6, URZ ;  /* 0x0000000607087899 */ /* 0x000fc6000800063f */
[----:B------:R-:W-:Y:S01]  /*0aa0*/  IMAD R7, R7, c[0x0][0x1c0], RZ ;  /* 0x0000700007077a24 */ /* 0x000fe200078e02ff */
[----:B------:R-:W-:Y:S01]  /*0ab0*/  UIADD3 UR8, UR11, UR8, URZ ;  /* 0x000000080b087290 */ /* 0x000fe2000fffe03f */
[----:B------:R-:W-:Y:S02]  /*0ac0*/  IMAD.MOV.U32 R4, RZ, RZ, R8 ;  /* 0x000000ffff047224 */ /* 0x000fe400078e0008 */
[----:B------:R-:W-:Y:S02]  /*0ad0*/  IMAD R18, R2, c[0x0][0x1c4], R7 ;  /* 0x0000710002127a24 */ /* 0x000fe400078e0207 */
[----:B------:R-:W-:-:S04]  /*0ae0*/  @P3 IMAD.HI.U32 R7, R8, c[0x0][0x2c8], RZ ;  /* 0x0000b20008073a27 */ /* 0x000fc800078e00ff */
[----:B------:R-:W-:Y:S01]  /*0af0*/  IMAD.IADD R11, R11, 0x1, R9 ;  /* 0x000000010b0b7824 */ /* 0x000fe200078e0209 */
[----:B------:R-:W-:Y:S01]  /*0b00*/  @P3 SHF.R.U32.HI R4, RZ, c[0x0][0x2cc], R7 ;  /* 0x0000b300ff043a19 */ /* 0x000fe20000011607 */
[----:B------:R-:W-:Y:S01]  /*0b10*/  IMAD R7, R0, c[0x0][0x2c4], RZ ;  /* 0x0000b10000077a24 */ /* 0x000fe200078e02ff */
[----:B------:R-:W-:Y:S01]  /*0b20*/  SHF.R.S32.HI R9, RZ, 0x1f, R45 ;  /* 0x0000001fff097819 */ /* 0x000fe2000001142d */
[----:B------:R-:W-:Y:S01]  /*0b30*/  IMAD.WIDE.U32 R10, R2, c[0x0][0x1c0], R10 ;  /* 0x00007000020a7a25 */ /* 0x000fe200078e000a */
[----:B------:R-:W-:Y:S01]  /*0b40*/  SHF.R.S32.HI R13, RZ, 0x1f, R4 ;  /* 0x0000001fff0d7819 */ /* 0x000fe20000011404 */
[----:B------:R-:W-:Y:S01]  /*0b50*/  BAR.SYNC.DEFER_BLOCKING 0x0 ;  /* 0x0000000000007b1d */ /* 0x000fe20000010000 */
[----:B------:R-:W-:Y:S01]  /*0b60*/  IADD3 R45, P0, R45, R40, RZ ;  /* 0x000000282d2d7210 */ /* 0x000fe20007f1e0ff */
[----:B------:R-:W-:Y:S02]  /*0b70*/  IMAD.IADD R19, R11, 0x1, R18 ;  /* 0x000000010b137824 */ /* 0x000fe400078e0212 */
[----:B------:R-:W-:Y:S01]  /*0b80*/  IMAD.MOV.U32 R18, RZ, RZ, R10 ;  /* 0x000000ffff127224 */ /* 0x000fe200078e000a */
[----:B------:R-:W-:Y:S01]  /*0b90*/  LEA.HI.X.SX32 R48, R40, R9, 0x1, P0 ;  /* 0x0000000928307211 */ /* 0x000fe200000f0eff */
[----:B------:R-:W-:-:S02]  /*0ba0*/  IMAD R13, R13, c[0x0][0x1b0], RZ ;  /* 0x00006c000d0d7a24 */ /* 0x000fc400078e02ff */
[----:B------:R-:W-:Y:S02]  /*0bb0*/  IMAD.MOV R11, RZ, RZ, -R4 ;  /* 0x000000ffff0b7224 */ /* 0x000fe400078e0a04 */
[C---:B------:R-:W-:Y:S02]  /*0bc0*/  IMAD R13, R4.reuse, c[0x0][0x1b4], R13 ;  /* 0x00006d00040d7a24 */ /* 0x040fe400078e020d */
[----:B------:R-:W-:-:S04]  /*0bd0*/  IMAD.WIDE.U32 R18, R4, c[0x0][0x1b0], R18 ;  /* 0x00006c0004127a25 */ /* 0x000fc800078e0012 */
[----:B------:R-:W-:Y:S02]  /*0be0*/  IMAD R8, R11, c[0x0][0x2c4], R8 ;  /* 0x0000b1000b087a24 */ /* 0x000fe400078e0208 */
[----:B------:R-:W-:Y:S02]  /*0bf0*/  IMAD.IADD R19, R19, 0x1, R13 ;  /* 0x0000000113137824 */ /* 0x000fe400078e020d */
[----:B------:R-:W-:Y:S01]  /*0c00*/  IMAD R10, R3, 0x80, R40 ;  /* 0x00000080030a7824 */ /* 0x000fe200078e0228 */
        /* <DEDUP_REMOVED lines=29> */
[----:B------:R-:W-:Y:S01]  /*0de0*/  IMAD.SHL.U32 R12, R12, 0x8, RZ ;  /* 0x000000080c0c7824 */ /* 0x000fe200078e00ff */
[----:B------:R-:W-:Y:S01]  /*0df0*/  SHF.R.U32.HI R11, RZ, 0x3, R11 ;  /* 0x00000003ff0b7819 */ /* 0x000fe2000001160b */
[----:B------:R-:W2:Y:S01]  /*0e00*/  SHFL.IDX PT, R8, R2, 0x1, 0x181f ;  /* 0x00381f0002087f89 */ /* 0x000ea200000e0000 */
[----:B------:R-:W-:-:S02]  /*0e10*/  IMAD R230, R44, c[0x0][0x1e8], RZ ;  /* 0x00007a002ce67a24 */ /* 0x000fc400078e02ff */
[----:B------:R-:W-:Y:S01]  /*0e20*/  LOP3.LUT R11, R4, R11, RZ, 0x3c, !PT ;  /* 0x0000000b040b7212 */ /* 0x000fe200078e3cff */
[----:B------:R-:W4:Y:S01]  /*0e30*/  SHFL.IDX PT, R9, R0, 0x1, 0x181f ;  /* 0x00381f0000097f89 */ /* 0x000f2200000e0000 */
[----:B------:R-:W-:Y:S01]  /*0e40*/  IADD3 R4, R46, 0x40, RZ ;  /* 0x000000402e047810 */ /* 0x000fe20007ffe0ff */
[----:B------:R-:W-:Y:S01]  /*0e50*/  IMAD R230, R43, c[0x0][0x1ec], R230 ;  /* 0x00007b002be67a24 */ /* 0x000fe200078e02e6 */
[----:B------:R-:W-:Y:S01]  /*0e60*/  LOP3.LUT R11, R11, 0xfffffe00, R12, 0xf8, !PT ;  /* 0xfffffe000b0b7812 */ /* 0x000fe200078ef80c */
[----:B------:R-:W5:Y:S01]  /*0e70*/  SHFL.IDX PT, R20, R2, 0x2, 0x181f ;  /* 0x00581f0002147f89 */ /* 0x000f6200000e0000 */
[----:B------:R-:W-:Y:S01]  /*0e80*/  @!P5 SHF.R.S32.HI R7, RZ, 0x1f, R4 ;  /* 0x0000001fff07d819 */ /* 0x000fe20000011404 */
[----:B------:R-:W-:Y:S02]  /*0e90*/  IMAD.WIDE.U32 R16, R43, c[0x0][0x1e8], R16 ;  /* 0x00007a002b107a25 */ /* 0x000fe400078e0010 */
[----:B------:R-:W1:Y:S02]  /*0ea0*/  SHFL.IDX PT, R21, R0, 0x2, 0x181f ;  /* 0x00581f0000157f89 */ /* 0x000e6400000e0000 */
[----:B------:R-:W-:-:S02]  /*0eb0*/  IMAD.SHL.U32 R227, R11, 0x2, RZ ;  /* 0x000000020be37824 */ /* 0x000fc400078e00ff */
[----:B------:R-:W-:Y:S01]  /*0ec0*/  IMAD.IADD R231, R17, 0x1, R230 ;  /* 0x0000000111e77824 */ /* 0x000fe200078e02e6 */
[----:B------:R-:W1:Y:S01]  /*0ed0*/  SHFL.IDX PT, R10, R2, 0x3, 0x181f ;  /* 0x00781f00020a7f89 */ /* 0x000e6200000e0000 */
[----:B------:R-:W-:Y:S02]  /*0ee0*/  IMAD.MOV.U32 R230, RZ, RZ, R16 ;  /* 0x000000ffffe67224 */ /* 0x000fe400078e0010 */
[----:B------:R-:W-:Y:S01]  /*0ef0*/  IMAD R44, R44, c[0x0][0x210], RZ ;  /* 0x000084002c2c7a24 */ /* 0x000fe200078e02ff */
        /* <DEDUP_REMOVED lines=25> */
[----:B------:R-:W-:Y:S01]  /*1090*/  IMAD.U32 R9, RZ, RZ, UR15 ;  /* 0x0000000fff097e24 */ /* 0x000fe2000f8e00ff */
[C---:B-----5:R-:W-:Y:S01]  /*10a0*/  @!P4 LEA R18, P2, R46.reuse, R20, 0x1 ;  /* 0x000000142e12c211 */ /* 0x060fe200078408ff */
[----:B------:R-:W-:Y:S01]  /*10b0*/  IMAD.IADD R233, R231, 0x1, R233 ;  /* 0x00000001e7e97824 */ /* 0x000fe200078e02e9 */
[----:B------:R3:W-:Y:S01]  /*10c0*/  @!P3 LDGSTS.E.BYPASS.LTC128B.128 [R227+0x1100], [R16.64], !P6 ;  /* 0x0110000010e3bfae */ /* 0x0007e2000f101d50 */
[----:B------:R-:W-:Y:S01]  /*10d0*/  IMAD.MOV.U32 R232, RZ, RZ, R230 ;  /* 0x000000ffffe87224 */ /* 0x000fe200078e00e6 */
[----:B------:R-:W-:Y:S01]  /*10e0*/  @!P4 LEA.HI.X R19, R46, R21, R47, 0x1, P2 ;  /* 0x000000152e13c211 */ /* 0x000fe200010f0c2f */
[----:B------:R-:W-:Y:S01]  /*10f0*/  IMAD.U32 R5, RZ, RZ, UR6 ;  /* 0x00000006ff057e24 */ /* 0x000fe2000f8e00ff */
[----:B------:R4:W-:Y:S01]  /*1100*/  @!P3 LDGSTS.E.BYPASS.LTC128B.128 [R227+0x5100], [R14.64], !P1 ;  /* 0x051000000ee3bfae */ /* 0x0009e2000c901d50 */
[----:B------:R-:W-:-:S03]  /*1110*/  IMAD.WIDE.U32 R8, R9, UR21, R232 ;  /* 0x0000001509087c25 */ /* 0x000fc6000f8e00e8 */
[----:B------:R5:W-:Y:S01]  /*1120*/  @!P4 LDGSTS.E.BYPASS.LTC128B.128 [R227+0x2100], [R18.64], !P6 ;  /* 0x0210000012e3cfae */ /* 0x000be2000f101d50 */
[----:B------:R-:W-:Y:S01]  /*1130*/  IMAD R229, R42, c[0x0][0x218], RZ ;  /* 0x000086002ae57a24 */ /* 0x000fe200078e02ff */
[----:B------:R-:W-:-:S03]  /*1140*/  @P5 LEA R5, P2, R5, R8, 0x5 ;  /* 0x0000000805055211 */ /* 0x000fc600078428ff */
        /* <DEDUP_REMOVED lines=9> */
[----:B------:R-:W-:Y:S02]  /*11e0*/  @P5 LEA.HI.X R2, R12, R13, R7, 0x5, P2 ;  /* 0x0000000d0c025211 */ /* 0x000fe400010f2c07 */
[----:B----4-:R-:W-:Y:S01]  /*11f0*/  @P5 LEA R14, P2, R5, c[0x0][0x1c8], 0x1 ;  /* 0x00007200050e5a11 */ /* 0x010fe200078408ff */
[----:B------:R-:W-:Y:S01]  /*1200*/  @!P4 IMAD.WIDE R20, R0, 0x2, R20 ;  /* 0x000000020014c825 */ /* 0x000fe200078e0214 */
[----:B---3--:R-:W-:-:S02]  /*1210*/  @!P0 LEA R16, P3, R46, R10, 0x1 ;  /* 0x0000000a2e108211 */ /* 0x008fc400078608ff */
[----:B------:R-:W-:Y:S02]  /*1220*/  @P5 LEA.HI.X R15, R5, c[0x0][0x1cc], R2, 0x1, P2 ;  /* 0x00007300050f5a11 */ /* 0x000fe400010f0c02 */
[----:B------:R-:W-:Y:S01]  /*1230*/  @!P0 LEA.HI.X R17, R46, R11, R47, 0x1, P3 ;  /* 0x0000000b2e118211 */ /* 0x000fe200018f0c2f */
[----:B------:R1:W-:Y:S01]  /*1240*/  @!P4 LDGSTS.E.BYPASS.LTC128B.128 [R227+0x6100], [R20.64], !P1 ;  /* 0x0610000014e3cfae */ /* 0x0003e2000c901d50 */
[----:B------:R-:W-:Y:S02]  /*1250*/  LOP3.LUT R5, R6, 0xfffffff0, RZ, 0xc0, !PT ;  /* 0xfffffff006057812 */ /* 0x000fe400078ec0ff */
[----:B------:R-:W-:Y:S01]  /*1260*/  @!P0 SHF.R.S32.HI R9, RZ, 0x1f, R4 ;  /* 0x0000001fff098819 */ /* 0x000fe20000011404 */
[----:B------:R2:W-:Y:S01]  /*1270*/  @!P0 LDGSTS.E.BYPASS.LTC128B.128 [R227+0x3100], [R16.64], !P6 ;  /* 0x0310000010e38fae */ /* 0x0005e2000f101d50 */
[----:B------:R-:W-:Y:S01]  /*1280*/  ISETP.GE.AND P6, PT, R3, 0x1, PT ;  /* 0x000000010300780c */ /* 0x000fe20003fc6270 */
[----:B------:R-:W-:Y:S01]  /*1290*/  IMAD.IADD R5, R124, 0x1, -R5 ;  /* 0x000000017c057824 */ /* 0x000fe200078e0a05 */
[----:B------:R-:W-:-:S02]  /*12a0*/  @!P0 LEA.HI R2, R9, R4, RZ, 0x3 ;  /* 0x0000000409028211 */ /* 0x000fc400078f18ff */
[----:B------:R-:W-:Y:S02]  /*12b0*/  SHF.R.S32.HI R7, RZ, 0x4, R6 ;  /* 0x00000004ff077819 */ /* 0x000fe40000011406 */
[----:B------:R-:W-:Y:S02]  /*12c0*/  @!P0 LOP3.LUT R2, R2, 0xfffffff8, RZ, 0xc0, !PT ;  /* 0xfffffff802028812 */ /* 0x000fe400078ec0ff */
[----:B------:R-:W-:Y:S02]  /*12d0*/  SHF.R.S32.HI R0, RZ, 0x1f, R5 ;  /* 0x0000001fff007819 */ /* 0x000fe40000011405 */
[C---:B------:R-:W-:Y:S02]  /*12e0*/  ISETP.GE.AND P4, PT, R3.reuse, 0x41, PT ;  /* 0x000000410300780c */ /* 0x040fe40003f86270 */
[----:B------:R-:W-:Y:S02]  /*12f0*/  LEA.HI R6, R6, R7, RZ, 0x1 ;  /* 0x0000000706067211 */ /* 0x000fe400078f08ff */
[----:B------:R-:W-:Y:S01]  /*1300*/  ISETP.GE.AND P2, PT, R3, 0x61, PT ;  /* 0x000000610300780c */ /* 0x000fe20003f46270 */
[----:B------:R-:W-:Y:S01]  /*1310*/  IMAD.U32 R3, RZ, RZ, UR6 ;  /* 0x00000006ff037e24 */ /* 0x000fe2000f8e00ff */
[----:B------:R-:W-:-:S02]  /*1320*/  LEA.HI R0, R0, R5, RZ, 0x3 ;  /* 0x0000000500007211 */ /* 0x000fc400078f18ff */
[----:B------:R-:W-:Y:S02]  /*1330*/  LOP3.LUT R12, R6, 0xfffffffe, RZ, 0xc0, !PT ;  /* 0xfffffffe060c7812 */ /* 0x000fe400078ec0ff */
[----:B------:R-:W-:Y:S02]  /*1340*/  LOP3.LUT R6, R0, 0xfffffff8, RZ, 0xc0, !PT ;  /* 0xfffffff800067812 */ /* 0x000fe400078ec0ff */
[----:B------:R-:W-:Y:S01]  /*1350*/  ISETP.GE.AND P3, PT, R46, c[0x0][0x1d4], PT ;  /* 0x000075002e007a0c */ /* 0x000fe20003f66270 */
[----:B------:R-:W-:Y:S02]  /*1360*/  IMAD.IADD R226, R7, 0x1, -R12 ;  /* 0x0000000107e27824 */ /* 0x000fe400078e0a0c */
[----:B------:R-:W-:Y:S02]  /*1370*/  IMAD.IADD R6, R5, 0x1, -R6 ;  /* 0x0000000105067824 */ /* 0x000fe400078e0a06 */
[----:B--2---:R-:W-:Y:S01]  /*1380*/  @!P0 IMAD.WIDE R16, R2, 0x2, R10 ;  /* 0x0000000202108825 */ /* 0x004fe200078e020a */
[----:B------:R-:W-:-:S03]  /*1390*/  VOTEU.ANY UP0, P2 ;  /* 0x00000000003f7886 */ /* 0x000fc60001000100 */
[----:B------:R-:W-:Y:S01]  /*13a0*/  IMAD.SHL.U32 R7, R6, 0x40, RZ ;  /* 0x0000004006077824 */ /* 0x000fe200078e00ff */
[----:B------:R2:W-:Y:S01]  /*13b0*/  @!P0 LDGSTS.E.BYPASS.LTC128B.128 [R227+0x7100], [R16.64], !P1 ;  /* 0x0710000010e38fae */ /* 0x0005e2000c901d50 */
[----:B------:R-:W-:Y:S01]  /*13c0*/  @P6 LEA R10, P0, R8, c[0x0][0x1c8], 0x1 ;  /* 0x00007200080a6a11 */ /* 0x000fe200078008ff */
[----:B------:R-:W-:Y:S01]  /*13d0*/  @P2 IMAD.MOV.U32 R12, RZ, RZ, R8 ;  /* 0x000000ffff0c2224 */ /* 0x000fe200078e0008 */
        /* <DEDUP_REMOVED lines=19> */
[----:B------:R-:W-:-:S02]  /*1510*/  UIMAD UR15, UR15, -0x80, UR19 ;  /* 0xffffff800f0f78a4 */ /* 0x000fc4000f8e0213 */
        /* <DEDUP_REMOVED lines=10> */
[----:B------:R-:W-:Y:S01]  /*15c0*/  UIADD3 UR9, UR13, UR9, URZ ;  /* 0x000000090d097290 */ /* 0x000fe2000fffe03f */
[----:B------:R-:W-:Y:S01]  /*15d0*/  @P2 LEA.HI.X R5, R12, c[0x0][0x1cc], R3, 0x1, P1 ;  /* 0x000073000c052a11 */ /* 0x000fe200008f0c03 */
[----:B------:R5:W-:Y:S01]  /*15e0*/  @P4 LDGSTS.E.BYPASS.LTC128B.128 [R227+0xe100], [R16.64+0x80], !P0 ;  /* 0x0e10008010e34fae */ /* 0x000be2000c101d50 */
[----:B------:R-:W-:Y:S01]  /*15f0*/  IMAD.SHL.U32 R3, R40, 0x8, RZ ;  /* 0x0000000828037824 */ /* 0x000fe200078e00ff */
[----:B------:R-:W-:Y:S01]  /*1600*/  LOP3.LUT R0, R2, 0xfffffe00, R7, 0xf8, !PT ;  /* 0xfffffe0002007812 */ /* 0x000fe200078ef807 */
[----:B------:R-:W-:Y:S01]  /*1610*/  IMAD.MOV.U32 R7, RZ, RZ, 0x10 ;  /* 0x00000010ff077424 */ /* 0x000fe200078e00ff */
[----:B------:R4:W-:Y:S01]  /*1620*/  @P2 LDGSTS.E.BYPASS.LTC128B.128 [R227+0xb100], [R4.64], !P3 ;  /* 0x0b10000004e32fae */ /* 0x0009e2000d901d50 */
[----:B------:R-:W-:-:S02]  /*1630*/  LOP3.LUT R9, R9, 0x7ffffc00, RZ, 0xc0, !PT ;  /* 0x7ffffc0009097812 */ /* 0x000fc400078ec0ff */
[----:B------:R-:W-:Y:S01]  /*1640*/  LOP3.LUT R8, R8, 0x1c0, RZ, 0xc0, !PT ;  /* 0x000001c008087812 */ /* 0x000fe200078ec0ff */
[----:B------:R4:W-:Y:S01]  /*1650*/  @P2 LDGSTS.E.BYPASS.LTC128B.128 [R227+0xf100], [R4.64+0x80], !P0 ;  /* 0x0f10008004e32fae */ /* 0x0009e2000c101d50 */
[----:B------:R-:W-:Y:S01]  /*1660*/  R2P PR, R6, 0x6 ;  /* 0x0000000606007804 */ /* 0x000fe20000000000 */
[----:B------:R-:W-:Y:S01]  /*1670*/  IMAD.IADD R6, R0, 0x1, R9 ;  /* 0x0000000100067824 */ /* 0x000fe200078e0209 */
[----:B------:R-:W-:Y:S01]  /*1680*/  LOP3.LUT R3, R8, 0x8, R3, 0xf8, !PT ;  /* 0x0000000808037812 */ /* 0x000fe200078ef803 */
[----:B------:R-:W0:Y:S01]  /*1690*/  LDGDEPBAR ;  /* 0x00000000000079af */ /* 0x000e220000000000 */
[----:B------:R-:W-:Y:S02]  /*16a0*/  SHF.R.U32.HI R2, RZ, 0x3, R8 ;  /* 0x00000003ff027819 */ /* 0x000fe40000011608 */
[----:B------:R-:W-:Y:S02]  /*16b0*/  SEL R7, R7, 0xfffffff0, !P1 ;  /* 0xfffffff007077807 */ /* 0x000fe40004800000 */
[----:B------:R-:W-:-:S02]  /*16c0*/  LOP3.LUT R3, R3, R2, RZ, 0x3c, !PT ;  /* 0x0000000203037212 */ /* 0x000fc400078e3cff */
[C---:B------:R-:W-:Y:S01]  /*16d0*/  LEA R2, R6.reuse, 0x100, 0x1 ;  /* 0x0000010006027811 */ /* 0x040fe200078e08ff */
[----:B------:R-:W-:Y:S01]  /*16e0*/  IMAD.SHL.U32 R6, R6, 0x2, RZ ;  /* 0x0000000206067824 */ /* 0x000fe200078e00ff */
[----:B------:R-:W-:Y:S01]  /*16f0*/  LOP3.LUT P1, RZ, R41, 0x2, RZ, 0xc0, !PT ;  /* 0x0000000229ff7812 */ /* 0x000fe2000782c0ff */
[----:B------:R-:W-:Y:S01]  /*1700*/  IMAD R226, R226, 0x200, R3 ;  /* 0x00000200e2e27824 */ /* 0x000fe200078e0203 */
[----:B------:R-:W-:-:S03]  /*1710*/  IADD3 R40, -R40, UR15, RZ ;  /* 0x0000000f28287c10 */ /* 0x000fc6000fffe1ff */
[----:B------:R-:W-:Y:S01]  /*1720*/  IMAD.SHL.U32 R226, R226, 0x2, RZ ;  /* 0x00000002e2e27824 */ /* 0x000fe200078e00ff */
[C---:B------:R-:W-:Y:S02]  /*1730*/  ISETP.LT.OR P5, PT, R40.reuse, 0x1, P3 ;  /* 0x000000012800780c */ /* 0x040fe40001fa1670 */
[----:B------:R-:W-:Y:S02]  /*1740*/  ISETP.LT.OR P6, PT, R40, 0x1, P0 ;  /* 0x000000012800780c */ /* 0x000fe400007c1670 */
[----:B------:R-:W-:Y:S02]  /*1750*/  IADD3 R225, R226, 0x8120, RZ ;  /* 0x00008120e2e17810 */ /* 0x000fe40007ffe0ff */
[----:B------:R-:W-:Y:S01]  /*1760*/  ISETP.LT.OR P4, PT, R40, 0x21, P3 ;  /* 0x000000212800780c */ /* 0x000fe20001f81670 */
        /* <DEDUP_REMOVED lines=9> */
[----:B------:R-:W-:Y:S04]  /*1800*/  LDSM.16.M88.4 R184, [R6+0x4100] ;  /* 0x0041000006b8783b */ /* 0x000fe80000000200 */
[----:B------:R-:W-:Y:S04]  /*1810*/  LDSM.16.M88.4 R168, [R4] ;  /* 0x0000000004a8783b */ /* 0x000fe80000000200 */
[----:B------:R4:W-:Y:S04]  /*1820*/  LDSM.16.M88.4 R188, [R4+0x4000] ;  /* 0x0040000004bc783b */ /* 0x0009e80000000200 */
[----:B------:R-:W-:Y:S04]  /*1830*/  LDSM.16.M88.4 R176, [R3] ;  /* 0x0000000003b0783b */ /* 0x000fe80000000200 */
[----:B------:R-:W-:Y:S04]  /*1840*/  LDSM.16.M88.4 R196, [R3+0x4000] ;  /* 0x0040000003c4783b */ /* 0x000fe80000000200 */
[----:B------:R-:W-:Y:S04]  /*1850*/  LDSM.16.M88.4 R180, [R2] ;  /* 0x0000000002b4783b */ /* 0x000fe80000000200 */
[----:B------:R1:W-:Y:S04]  /*1860*/  LDSM.16.M88.4 R200, [R2+0x4000] ;  /* 0x0040000002c8783b */ /* 0x0003e80000000200 */
[----:B------:R-:W-:Y:S01]  /*1870*/  BAR.SYNC.DEFER_BLOCKING 0x0 ;  /* 0x0000000000007b1d */ /* 0x000fe20000010000 */
[----:B----4-:R-:W-:-:S04]  /*1880*/  IADD3 R4, R226, 0x8100, RZ ;  /* 0x00008100e2047810 */ /* 0x010fc80007ffe0ff */
[----:B------:R-:W-:Y:S01]  /*1890*/  @P1 IADD3 R225, R4, -0x20, RZ ;  /* 0xffffffe004e11810 */ /* 0x000fe20007ffe0ff */
[----:B------:R-:W-:Y:S01]  /*18a0*/  IMAD.U32 R4, RZ, RZ, UR9 ;  /* 0x00000009ff047e24 */ /* 0x000fe2000f8e00ff */
[----:B------:R-:W-:Y:S02]  /*18b0*/  USHF.L.U32 UR9, UR4, 0x6, URZ ;  /* 0x0000000604097899 */ /* 0x000fe4000800063f */
[C---:B------:R-:W-:Y:S02]  /*18c0*/  IADD3 R219, R225.reuse, 0x800, RZ ;  /* 0x00000800e1db7810 */ /* 0x040fe40007ffe0ff */
[----:B------:R-:W-:Y:S01]  /*18d0*/  UIADD3 UR14, UP0, UR9, 0x80, URZ ;  /* 0x00000080090e7890 */ /* 0x000fe2000ff1e03f */
[C---:B------:R-:W-:Y:S02]  /*18e0*/  IADD3 R218, R225.reuse, 0x1000, RZ ;  /* 0x00001000e1da7810 */ /* 0x040fe40007ffe0ff */
[C---:B------:R-:W-:Y:S02]  /*18f0*/  IADD3 R217, R225.reuse, 0x1800, RZ ;  /* 0x00001800e1d97810 */ /* 0x040fe40007ffe0ff */
[C---:B------:R-:W-:Y:S01]  /*1900*/  IADD3 R216, R225.reuse, 0x2000, RZ ;  /* 0x00002000e1d87810 */ /* 0x040fe20007ffe0ff */
[----:B-1----:R-:W-:Y:S01]  /*1910*/  IMAD R2, R48, c[0x0][0x208], RZ ;  /* 0x0000820030027a24 */ /* 0x002fe200078e02ff */
[----:B------:R-:W-:-:S02]  /*1920*/  IADD3 R215, R225, 0x2800, RZ ;  /* 0x00002800e1d77810 */ /* 0x000fc40007ffe0ff */
[----:B------:R-:W-:Y:S01]  /*1930*/  IADD3 R214, R225, 0x3000, RZ ;  /* 0x00003000e1d67810 */ /* 0x000fe20007ffe0ff */
[----:B------:R-:W-:Y:S01]  /*1940*/  IMAD R2, R45, c[0x0][0x20c], R2 ;  /* 0x000083002d027a24 */ /* 0x000fe200078e0202 */
[----:B------:R-:W-:-:S04]  /*1950*/  DEPBAR.LE SB0, 0x0 ;  /* 0x000080000000791a */ /* 0x000fc80000000000 */
[----:B------:R-:W-:Y:S01]  /*1960*/  BAR.SYNC.DEFER_BLOCKING 0x0 ;  /* 0x0000000000007b1d */ /* 0x000fe20000010000 */
[----:B------:R-:W-:Y:S01]  /*1970*/  IMAD.IADD R47, R47, 0x1, R2 ;  /* 0x000000012f2f7824 */ /* 0x000fe200078e0202 */
[C---:B------:R-:W-:Y:S01]  /*1980*/  IADD3 R213, R225.reuse, 0x3800, RZ ;  /* 0x00003800e1d57810 */ /* 0x040fe20007ffe0ff */
[----:B------:R-:W-:Y:S01]  /*1990*/  IMAD.U32 R45, RZ, RZ, UR9 ;  /* 0x00000009ff2d7e24 */ /* 0x000fe2000f8e00ff */
[----:B------:R-:W-:Y:S01]  /*19a0*/  IADD3 R211, R225, 0x4000, RZ ;  /* 0x00004000e1d37810 */ /* 0x000fe20007ffe0ff */
[----:B------:R-:W-:Y:S01]  /*19b0*/  IMAD.WIDE.U32 R2, R43, c[0x0][0x210], R46 ;  /* 0x000084002b027a25 */ /* 0x000fe200078e002e */
[C---:B------:R-:W-:Y:S02]  /*19c0*/  IADD3 R210, R225.reuse, 0x4800, RZ ;  /* 0x00004800e1d27810 */ /* 0x040fe40007ffe0ff */
[C---:B------:R-:W-:Y:S02]  /*19d0*/  IADD3 R209, R225.reuse, 0x5000, RZ ;  /* 0x00005000e1d17810 */ /* 0x040fe40007ffe0ff */
[----:B------:R-:W-:-:S02]  /*19e0*/  IADD3 R208, R225, 0x5800, RZ ;  /* 0x00005800e1d07810 */ /* 0x000fc40007ffe0ff */
[C---:B------:R-:W-:Y:S02]  /*19f0*/  IADD3 R207, R225.reuse, 0x6000, RZ ;  /* 0x00006000e1cf7810 */ /* 0x040fe40007ffe0ff */
[C---:B------:R-:W-:Y:S02]  /*1a00*/  IADD3 R206, R225.reuse, 0x6800, RZ ;  /* 0x00006800e1ce7810 */ /* 0x040fe40007ffe0ff */
[C---:B------:R-:W-:Y:S02]  /*1a10*/  IADD3 R205, R225.reuse, 0x7000, RZ ;  /* 0x00007000e1cd7810 */ /* 0x040fe40007ffe0ff */
[----:B------:R-:W-:Y:S01]  /*1a20*/  IADD3 R204, R225, 0x7800, RZ ;  /* 0x00007800e1cc7810 */ /* 0x000fe20007ffe0ff */
[----:B------:R-:W1:Y:S04]  /*1a30*/  LDSM.16.M88.4 R24, [R226+0x8100] ;  /* 0x00810000e218783b */ /* 0x000e680000000200 */
[----:B-----5:R-:W4:Y:S04]  /*1a40*/  LDSM.16.M88.4 R16, [R226+0x8900] ;  /* 0x00890000e210783b */ /* 0x020f280000000200 */
[----:B--2---:R-:W2:Y:S04]  /*1a50*/  LDSM.16.M88.4 R12, [R225] ;  /* 0x00000000e10c783b */ /* 0x004ea80000000200 */
[----:B------:R-:W5:Y:S04]  /*1a60*/  LDSM.16.M88.4 R36, [R225+0x800] ;  /* 0x00080000e124783b */ /* 0x000f680000000200 */
[----:B---3--:R-:W3:Y:S04]  /*1a70*/  LDSM.16.M88.4 R8, [R226+0x9100] ;  /* 0x00910000e208783b */ /* 0x008ee80000000200 */
[----:B------:R-:W2:Y:S04]  /*1a80*/  LDSM.16.M88.4 R96, [R226+0x9900] ;  /* 0x00990000e260783b */ /* 0x000ea80000000200 */
[----:B------:R-:W2:Y:S04]  /*1a90*/  LDSM.16.M88.4 R32, [R225+0x1000] ;  /* 0x00100000e120783b */ /* 0x000ea80000000200 */
[----:B------:R-:W2:Y:S04]  /*1aa0*/  LDSM.16.M88.4 R88, [R226+0xa100] ;  /* 0x00a10000e258783b */ /* 0x000ea80000000200 */
[----:B------:R-:W-:Y:S04]  /*1ab0*/  LDSM.16.M88.4 R64, [R226+0xb900] ;  /* 0x00b90000e240783b */ /* 0x000fe80000000200 */
[----:B------:R-:W-:Y:S01]  /*1ac0*/  LDSM.16.M88.4 R72, [R226+0xb100] ;  /* 0x00b10000e248783b */ /* 0x000fe20000000200 */
[C---:B-1----:R-:W-:Y:S03]  /*1ad0*/  HMMA.16816.F32.BF16 R28, R140.reuse, R24, RZ ;  /* 0x000000188c1c723c */ /* 0x042fe600000418ff */
[----:B------:R-:W-:Y:S04]  /*1ae0*/  LDSM.16.M88.4 R80, [R226+0xa900] ;  /* 0x00a90000e250783b */ /* 0x000fe80000000200 */
[----:B------:R-:W-:Y:S01]  /*1af0*/  LDSM.16.M88.4 R48, [R225+0x2800] ;  /* 0x00280000e130783b */ /* 0x000fe20000000200 */
[C---:B------:R-:W-:Y:S08]  /*1b00*/  HMMA.16816.F32.BF16 R24, R140.reuse, R26, RZ ;  /* 0x0000001a8c18723c */ /* 0x040ff000000418ff */
[C---:B----4-:R-:W-:Y:S08]  /*1b10*/  HMMA.16816.F32.BF16 R20, R140.reuse, R16, RZ ;  /* 0x000000108c14723c */ /* 0x050ff000000418ff */
[----:B------:R-:W-:Y:S08]  /*1b20*/  HMMA.16816.F32.BF16 R16, R140, R18, RZ ;  /* 0x000000128c10723c */ /* 0x000ff000000418ff */
[C---:B--2---:R-:W-:Y:S08]  /*1b30*/  HMMA.16816.F32.BF16 R28, R168.reuse, R12, R28 ;  /* 0x0000000ca81c723c */ /* 0x044ff0000004181c */
[C---:B------:R-:W-:Y:S08]  /*1b40*/  HMMA.16816.F32.BF16 R24, R168.reuse, R14, R24 ;  /* 0x0000000ea818723c */ /* 0x040ff00000041818 */
[----:B-----5:R-:W-:Y:S08]  /*1b50*/  HMMA.16816.F32.BF16 R20, R168, R36, R20 ;  /* 0x00000024a814723c */ /* 0x020ff00000041814 */
[----:B---3--:R-:W-:Y:S08]  /*1b60*/  HMMA.16816.F32.BF16 R12, R140, R8, RZ ;  /* 0x000000088c0c723c */ /* 0x008ff000000418ff */
[----:B------:R-:W-:Y:S01]  /*1b70*/  HMMA.16816.F32.BF16 R16, R168, R38, R16 ;  /* 0x00000026a810723c */ /* 0x000fe20000041810 */
[----:B------:R-:W1:Y:S07]  /*1b80*/  LDSM.16.M88.4 R36, [R225+0x1800] ;  /* 0x00180000e124783b */ /* 0x000e6e0000000200 */
[C---:B------:R-:W-:Y:S08]  /*1b90*/  HMMA.16816.F32.BF16 R8, R140.reuse, R10, RZ ;  /* 0x0000000a8c08723c */ /* 0x040ff000000418ff */
[----:B------:R-:W-:Y:S08]  /*1ba0*/  HMMA.16816.F32.BF16 R100, R140, R96, RZ ;  /* 0x000000608c64723c */ /* 0x000ff000000418ff */
[C---:B------:R-:W-:Y:S08]  /*1bb0*/  HMMA.16816.F32.BF16 R12, R168.reuse, R32, R12 ;  /* 0x00000020a80c723c */ /* 0x040ff0000004180c */
[----:B------:R-:W-:Y:S01]  /*1bc0*/  HMMA.16816.F32.BF16 R8, R168, R34, R8 ;  /* 0x00000022a808723c */ /* 0x000fe20000041808 */
[----:B------:R-:W2:Y:S07]  /*1bd0*/  LDSM.16.M88.4 R32, [R225+0x2000] ;  /* 0x00200000e120783b */ /* 0x000eae0000000200 */
[----:B------:R-:W-:Y:S08]  /*1be0*/  HMMA.16816.F32.BF16 R92, R140, R88, RZ ;  /* 0x000000588c5c723c */ /* 0x000ff000000418ff */
[----:B-1----:R-:W-:Y:S07]  /*1bf0*/  HMMA.16816.F32.BF16 R100, R168, R36, R100 ;  /* 0x00000024a864723c */ /* 0x002fee0000041864 */
[----:B------:R-:W-:Y:S01]  /*1c00*/  IMAD R37, R43, c[0x0][0x214], R44 ;  /* 0x000085002b257a24 */ /* 0x000fe200078e022c */
[----:B------:R-:W-:Y:S01]  /*1c10*/  HMMA.16816.F32.BF16 R88, R140, R90, RZ ;  /* 0x0000005a8c58723c */ /* 0x000fe200000418ff */
[----:B------:R-:W-:Y:S01]  /*1c20*/  IMAD.U32 R36, RZ, RZ, UR12 ;  /* 0x0000000cff247e24 */ /* 0x000fe2000f8e00ff */
[----:B------:R-:W-:Y:S01]  /*1c30*/  UMOV UR12, 0x6 ;  /* 0x00000006000c7882 */ /* 0x000fe20000000000 */
[----:B------:R-:W-:Y:S01]  /*1c40*/  IMAD.IADD R3, R3, 0x1, R37 ;  /* 0x0000000103037824 */ /* 0x000fe200078e0225 */
[----:B------:R-:W-:Y:S01]  /*1c50*/  USHF.L.U64.HI UR12, UR4, UR12, UR5 ;  /* 0x0000000c040c7299 */ /* 0x000fe20008010205 */
[----:B------:R-:W-:-:S02]  /*1c60*/  IMAD.U32 R37, RZ, RZ, UR13 ;  /* 0x0000000dff257e24 */ /* 0x000fc4000f8e00ff */
[----:B------:R-:W-:Y:S01]  /*1c70*/  IMAD.WIDE.U32 R234, R234, c[0x0][0x218], R2 ;  /* 0x00008600eaea7a25 */ /* 0x000fe200078e0002 */
[----:B------:R-:W-:Y:S01]  /*1c80*/  HMMA.16816.F32.BF16 R96, R140, R98, RZ ;  /* 0x000000628c60723c */ /* 0x000fe200000418ff */
[----:B------:R-:W-:Y:S02]  /*1c90*/  UIADD3.X UR13, URZ, UR12, URZ, UP0, !UPT ;  /* 0x0000000c3f0d7290 */ /* 0x000fe400087fe43f */
[----:B------:R-:W-:Y:S01]  /*1ca0*/  IMAD.IADD R229, R235, 0x1, R229 ;  /* 0x00000001ebe57824 */ /* 0x000fe200078e02e5 */
[----:B------:R-:W-:Y:S01]  /*1cb0*/  LEA R2, P1, R36, R234, 0x7 ;  /* 0x000000ea24027211 */ /* 0x000fe200078238ff */
[----:B------:R-:W-:-:S03]  /*1cc0*/  UISETP.GE.AND UP0, UPT, UR19, 0x81, UPT ;  /* 0x000000811300788c */ /* 0x000fc6000bf06270 */
[----:B------:R-:W-:Y:S01]  /*1cd0*/  LEA.HI.X R3, R36, R229, R4, 0x7, P1 ;  /* 0x000000e524037211 */ /* 0x000fe200008f3c04 */
[----:B--2---:R-:W-:Y:S01]  /*1ce0*/  HMMA.16816.F32.BF16 R92, R168, R32, R92 ;  /* 0x00000020a85c723c */ /* 0x004fe2000004185c */
[----:B------:R-:W-:-:S04]  /*1cf0*/  LEA R46, P1, R2, c[0x0][0x1f8], 0x1 ;  /* 0x00007e00022e7a11 */ /* 0x000fc800078208ff */
[----:B------:R-:W-:Y:S02]  /*1d00*/  LEA.HI.X R47, R2, c[0x0][0x1fc], R3, 0x1, P1 ;  /* 0x00007f00022f7a11 */ /* 0x000fe400008f0c03 */
[----:B------:R-:W-:Y:S01]  /*1d10*/  IADD3 R2, P1, R46, UR9, RZ ;  /* 0x000000092e027c10 */ /* 0x000fe2000ff3e0ff */
[----:B------:R-:W-:Y:S01]  /*1d20*/  HMMA.16816.F32.BF16 R88, R168, R34, R88 ;  /* 0x00000022a858723c */ /* 0x000fe20000041858 */
[----:B------:R-:W1:Y:S02]  /*1d30*/  LDSM.16.M88.4 R32, [R225+0x3800] ;  /* 0x00380000e120783b */ /* 0x000e640000000200 */
[----:B------:R-:W-:-:S05]  /*1d40*/  IADD3.X R3, R47, UR12, RZ, P1, !PT ;  /* 0x0000000c2f037c10 */ /* 0x000fca0008ffe4ff */
[----:B------:R-:W-:Y:S01]  /*1d50*/  HMMA.16816.F32.BF16 R96, R168, R38, R96 ;  /* 0x00000026a860723c */ /* 0x000fe20000041860 */
[----:B------:R-:W2:Y:S04]  /*1d60*/  LDSM.16.M88.4 R36, [R225+0x3000] ;  /* 0x00300000e124783b */ /* 0x000ea80000000200 */
[----:B------:R-:W-:Y:S01]  /*1d70*/  @!PT LDS RZ, [RZ] ;  /* 0x00000000fffff984 */ /* 0x000fe20000000800 */
[----:B------:R-:W-:Y:S01]  /*1d80*/  @!PT LDS RZ, [RZ] ;  /* 0x00000000fffff984 */ /* 0x000fe20000000800 */
[----:B------:R-:W-:Y:S01]  /*1d90*/  @!PT LDS RZ, [RZ] ;  /* 0x00000000fffff984 */ /* 0x000fe20000000800 */
[----:B------:R3:W-:Y:S01]  /*1da0*/  LDGSTS.E.BYPASS.LTC128B.128 [R227+0x100], [R46.64], !P5 ;  /* 0x001000002ee37fae */ /* 0x0007e2000e901d50 */
[----:B------:R-:W-:Y:S02]  /*1db0*/  IADD3 R44, P5, P1, R45, 0x80, R46 ;  /* 0x000000802d2c7810 */ /* 0x000fe400079be02e */
[----:B------:R-:W-:Y:S01]  /*1dc0*/  HMMA.16816.F32.BF16 R68, R140, R64, RZ ;  /* 0x000000408c44723c */ /* 0x000fe200000418ff */
[----:B------:R3:W-:Y:S01]  /*1dd0*/  LDGSTS.E.BYPASS.LTC128B.128 [R227+0x4100], [R46.64+0x80], !P6 ;  /* 0x041000802ee37fae */ /* 0x0007e2000f101d50 */
[----:B------:R-:W-:-:S02]  /*1de0*/  ISETP.LT.OR P6, PT, R40, 0x21, P0 ;  /* 0x000000212800780c */ /* 0x000fc400007c1670 */
[----:B------:R-:W-:Y:S01]  /*1df0*/  IADD3.X R45, RZ, UR12, R47, P5, P1 ;  /* 0x0000000cff2d7c10 */ /* 0x000fe2000afe242f */
[----:B------:R4:W-:Y:S01]  /*1e00*/  LDGSTS.E.BYPASS.LTC128B.128 [R227+0x1100], [R2.64], !P4 ;  /* 0x0110000002e37fae */ /* 0x0009e2000e101d50 */
[----:B------:R-:W-:Y:S02]  /*1e10*/  IADD3 R42, P4, R2, UR9, RZ ;  /* 0x00000009022a7c10 */ /* 0x000fe4000ff9e0ff */
[----:B------:R-:W-:Y:S01]  /*1e20*/  ISETP.LT.OR P1, PT, R40, 0x41, P3 ;  /* 0x000000412800780c */ /* 0x000fe20001f21670 */
[C---:B------:R-:W-:Y:S01]  /*1e30*/  HMMA.16816.F32.BF16 R76, R140.reuse, R72, RZ ;  /* 0x000000488c4c723c */ /* 0x040fe200000418ff */
[C---:B------:R-:W-:Y:S02]  /*1e40*/  IADD3.X R43, R3.reuse, UR12, RZ, P4, !PT ;  /* 0x0000000c032b7c10 */ /* 0x040fe4000a7fe4ff */
[----:B------:R-:W-:Y:S02]  /*1e50*/  IADD3 R52, P5, R2, UR14, RZ ;  /* 0x0000000e02347c10 */ /* 0x000fe4000ffbe0ff */
[----:B------:R-:W-:Y:S01]  /*1e60*/  IADD3 R54, P4, R42, UR9, RZ ;  /* 0x000000092a367c10 */ /* 0x000fe2000ff9e0ff */
[----:B------:R3:W-:Y:S01]  /*1e70*/  LDGSTS.E.BYPASS.LTC128B.128 [R227+0x5100], [R44.64], !P6 ;  /* 0x051000002ce37fae */ /* 0x0007e2000f101d50 */
[----:B------:R-:W-:Y:S01]  /*1e80*/  IADD3.X R53, R3, UR13, RZ, P5, !PT ;  /* 0x0000000d03357c10 */ /* 0x000fe2000affe4ff */
[----:B------:R-:W-:Y:S01]  /*1e90*/  HMMA.16816.F32.BF16 R64, R140, R66, RZ ;  /* 0x000000428c40723c */ /* 0x000fe200000418ff */
[----:B------:R-:W-:-:S02]  /*1ea0*/  ISETP.LT.OR P6, PT, R40, 0x41, P0 ;  /* 0x000000412800780c */ /* 0x000fc400007c1670 */
[----:B------:R-:W-:Y:S01]  /*1eb0*/  IADD3.X R55, R43, UR12, RZ, P4, !PT ;  /* 0x0000000c2b377c10 */ /* 0x000fe2000a7fe4ff */
[----:B------:R5:W-:Y:S01]  /*1ec0*/  LDGSTS.E.BYPASS.LTC128B.128 [R227+0x2100], [R42.64], !P1 ;  /* 0x021000002ae37fae */ /* 0x000be2000c901d50 */
[C---:B------:R-:W-:Y:S02]  /*1ed0*/  ISETP.LT.OR P5, PT, R40.reuse, 0x61, P3 ;  /* 0x000000612800780c */ /* 0x040fe40001fa1670 */
[----:B------:R-:W-:Y:S01]  /*1ee0*/  ISETP.LT.OR P4, PT, R40, 0x61, P0 ;  /* 0x000000612800780c */ /* 0x000fe20000781670 */
[----:B------:R-:W-:Y:S01]  /*1ef0*/  HMMA.16816.F32.BF16 R72, R140, R74, RZ ;  /* 0x0000004a8c48723c */ /* 0x000fe200000418ff */
[----:B------:R-:W-:-:S04]  /*1f00*/  IADD3 R56, P1, R42, UR14, RZ ;  /* 0x0000000e2a387c10 */ /* 0x000fc8000ff3e0ff */
[----:B------:R-:W-:Y:S01]  /*1f10*/  IADD3.X R57, R43, UR13, RZ, P1, !PT ;  /* 0x0000000d2b397c10 */ /* 0x000fe20008ffe4ff */
[----:B------:R2:W-:Y:S01]  /*1f20*/  LDGSTS.E.BYPASS.LTC128B.128 [R227+0x6100], [R52.64], !P6 ;  /* 0x0610000034e37fae */ /* 0x0005e2000f101d50 */
[----:B----4-:R-:W-:Y:S01]  /*1f30*/  IMAD.MOV.U32 R2, RZ, RZ, 0x40 ;  /* 0x00000040ff027424 */ /* 0x010fe200078e00ff */
[C---:B------:R-:W-:Y:S01]  /*1f40*/  HMMA.16816.F32.BF16 R84, R140.reuse, R80, RZ ;  /* 0x000000508c54723c */ /* 0x040fe200000418ff */
[----:B------:R-:W-:Y:S01]  /*1f50*/  PLOP3.LUT P1, PT, PT, PT, UP0, 0x80, 0x0 ;  /* 0x000000000000781c */ /* 0x000fe20003f2f008 */
[----:B------:R4:W-:Y:S02]  /*1f60*/  LDGSTS.E.BYPASS.LTC128B.128 [R227+0x3100], [R54.64], !P5 ;  /* 0x0310000036e37fae */ /* 0x0009e4000e901d50 */
[----:B------:R-:W-:Y:S02]  /*1f70*/  SEL R2, R2, 0xffffffc0, !P2 ;  /* 0xffffffc002027807 */ /* 0x000fe40005000000 */
[----:B------:R4:W-:Y:S02]  /*1f80*/  LDGSTS.E.BYPASS.LTC128B.128 [R227+0x7100], [R56.64], !P4 ;  /* 0x0710000038e37fae */ /* 0x0009e4000e101d50 */
[----:B------:R-:W-:Y:S01]  /*1f90*/  HMMA.16816.F32.BF16 R80, R140, R82, RZ ;  /* 0x000000528c50723c */ /* 0x000fe200000418ff */
[----:B------:R-:W-:Y:S01]  /*1fa0*/  IMAD.IADD R223, R226, 0x1, R2 ;  /* 0x00000001e2df7824 */ /* 0x000fe200078e0202 */
[----:B------:R-:W-:Y:S01]  /*1fb0*/  LDSM.16.M88.4 R108, [R226+0xf900] ;  /* 0x00f90000e26c783b */ /* 0x000fe20000000200 */
[----:B------:R-:W-:-:S03]  /*1fc0*/  IMAD.IADD R212, R2, 0x1, R225 ;  /* 0x0000000102d47824 */ /* 0x000fc600078e02e1 */
[----:B---3--:R-:W3:Y:S02]  /*1fd0*/  LDSM.16.M88.4 R44, [R223+0x8100] ;  /* 0x00810000df2c783b */ /* 0x008ee40000000200 */
[C---:B-1----:R-:W-:Y:S02]  /*1fe0*/  HMMA.16816.F32.BF16 R68, R168.reuse, R32, R68 ;  /* 0x00000020a844723c */ /* 0x042fe40000041844 */
[----:B-----5:R-:W-:Y:S04]  /*1ff0*/  LDSM.16.M88.4 R40, [R223+0x8900] ;  /* 0x00890000df28783b */ /* 0x020fe80000000200 */
[----:B------:R-:W-:Y:S02]  /*2000*/  LDSM.16.M88.4 R112, [R226+0xf100] ;  /* 0x00f10000e270783b */ /* 0x000fe40000000200 */
[C---:B------:R-:W-:Y:S02]  /*2010*/  HMMA.16816.F32.BF16 R64, R168.reuse, R34, R64 ;  /* 0x00000022a840723c */ /* 0x040fe40000041840 */
[----:B------:R-:W1:Y:S04]  /*2020*/  LDSM.16.M88.4 R32, [R223+0xa100] ;  /* 0x00a10000df20783b */ /* 0x000e680000000200 */
[----:B------:R-:W-:Y:S02]  /*2030*/  LDSM.16.M88.4 R104, [R225+0x4000] ;  /* 0x00400000e168783b */ /* 0x000fe40000000200 */
[C---:B--2---:R-:W-:Y:S02]  /*2040*/  HMMA.16816.F32.BF16 R76, R168.reuse, R36, R76 ;  /* 0x00000024a84c723c */ /* 0x044fe4000004184c */
[----:B------:R-:W-:Y:S04]  /*2050*/  LDSM.16.M88.4 R60, [R225+0x5800] ;  /* 0x00580000e13c783b */ /* 0x000fe80000000200 */
[----:B----4-:R-:W-:Y:S02]  /*2060*/  LDSM.16.M88.4 R56, [R225+0x6000] ;  /* 0x00600000e138783b */ /* 0x010fe40000000200 */
[C---:B------:R-:W-:Y:S02]  /*2070*/  HMMA.16816.F32.BF16 R72, R168.reuse, R38, R72 ;  /* 0x00000026a848723c */ /* 0x040fe40000041848 */
[----:B------:R-:W2:Y:S04]  /*2080*/  LDSM.16.M88.4 R36, [R223+0x9900] ;  /* 0x00990000df24783b */ /* 0x000ea80000000200 */
[----:B------:R-:W-:Y:S02]  /*2090*/  LDSM.16.M88.4 R52, [R225+0x6800] ;  /* 0x00680000e134783b */ /* 0x000fe40000000200 */
[C---:B------:R-:W-:Y:S02]  /*20a0*/  HMMA.16816.F32.BF16 R84, R168.reuse, R48, R84 ;  /* 0x00000030a854723c */ /* 0x040fe40000041854 */
[----:B------:R-:W-:Y:S04]  /*20b0*/  LDSM.16.M88.4 R120, [R223+0xd900] ;  /* 0x00d90000df78783b */ /* 0x000fe80000000200 */
[----:B------:R-:W-:Y:S02]  /*20c0*/  LDSM.16.M88.4 R116, [R223+0xe100] ;  /* 0x00e10000df74783b */ /* 0x000fe40000000200 */
[----:B------:R-:W-:Y:S02]  /*20d0*/  HMMA.16816.F32.BF16 R80, R168, R50, R80 ;  /* 0x00000032a850723c */ /* 0x000fe40000041850 */
[----:B------:R-:W4:Y:S04]  /*20e0*/  LDSM.16.M88.4 R48, [R223+0x9100] ;  /* 0x00910000df30783b */ /* 0x000f280000000200 */
[----:B------:R-:W0:Y:S02]  /*20f0*/  LDGDEPBAR ;  /* 0x00000000000079af */ /* 0x000e240000000000 */
[C---:B---3--:R-:W-:Y:S08]  /*2100*/  HMMA.16816.F32.BF16 R28, R176.reuse, R44, R28 ;  /* 0x0000002cb01c723c */ /* 0x048ff0000004181c */
[C---:B------:R-:W-:Y:S01]  /*2110*/  HMMA.16816.F32.BF16 R24, R176.reuse, R46, R24 ;  /* 0x0000002eb018723c */ /* 0x040fe20000041818 */
[----:B------:R-:W3:Y:S07]  /*2120*/  LDSM.16.M88.4 R44, [R223+0xa900] ;  /* 0x00a90000df2c783b */ /* 0x000eee0000000200 */
[C---:B-1----:R-:W-:Y:S08]  /*2130*/  HMMA.16816.F32.BF16 R92, R176.reuse, R32, R92 ;  /* 0x00000020b05c723c */ /* 0x042ff0000004185c */
[C---:B------:R-:W-:Y:S01]  /*2140*/  HMMA.16816.F32.BF16 R88, R176.reuse, R34, R88 ;  /* 0x00000022b058723c */ /* 0x040fe20000041858 */
[----:B------:R-:W1:Y:S07]  /*2150*/  LDSM.16.M88.4 R32, [R212+0x800] ;  /* 0x00080000d420783b */ /* 0x000e6e0000000200 */
[C---:B------:R-:W-:Y:S08]  /*2160*/  HMMA.16816.F32.BF16 R20, R176.reuse, R40, R20 ;  /* 0x00000028b014723c */ /* 0x040ff00000041814 */
[C---:B------:R-:W-:Y:S01]  /*2170*/  HMMA.16816.F32.BF16 R16, R176.reuse, R42, R16 ;  /* 0x0000002ab010723c */ /* 0x040fe20000041810 */
[----:B------:R-:W5:Y:S07]  /*2180*/  LDSM.16.M88.4 R40, [R223+0xb100] ;  /* 0x00b10000df28783b */ /* 0x000f6e0000000200 */
[C---:B--2---:R-:W-:Y:S08]  /*2190*/  HMMA.16816.F32.BF16 R100, R176.reuse, R36, R100 ;  /* 0x00000024b064723c */ /* 0x044ff00000041864 */
[C---:B------:R-:W-:Y:S01]  /*21a0*/  HMMA.16816.F32.BF16 R96, R176.reuse, R38, R96 ;  /* 0x00000026b060723c */ /* 0x040fe20000041860 */
[----:B------:R-:W2:Y:S07]  /*21b0*/  LDSM.16.M88.4 R36, [R212] ;  /* 0x00000000d424783b */ /* 0x000eae0000000200 */
[C---:B----4-:R-:W-:Y:S08]  /*21c0*/  HMMA.16816.F32.BF16 R12, R176.reuse, R48, R12 ;  /* 0x00000030b00c723c */ /* 0x050ff0000004180c */
[C---:B------:R-:W-:Y:S01]  /*21d0*/  HMMA.16816.F32.BF16 R8, R176.reuse, R50, R8 ;  /* 0x00000032b008723c */ /* 0x040fe20000041808 */
[----:B------:R-:W4:Y:S07]  /*21e0*/  LDSM.16.M88.4 R48, [R223+0xb900] ;  /* 0x00b90000df30783b */ /* 0x000f2e0000000200 */
[C---:B---3--:R-:W-:Y:S08]  /*21f0*/  HMMA.16816.F32.BF16 R84, R176.reuse, R44, R84 ;  /* 0x0000002cb054723c */ /* 0x048ff00000041854 */
[----:B------:R-:W-:Y:S01]  /*2200*/  HMMA.16816.F32.BF16 R80, R176, R46, R80 ;  /* 0x0000002eb050723c */ /* 0x000fe20000041850 */
[----:B------:R-:W3:Y:S07]  /*2210*/  LDSM.16.M88.4 R44, [R212+0x1000] ;  /* 0x00100000d42c783b */ /* 0x000eee0000000200 */
[C---:B-1----:R-:W-:Y:S08]  /*2220*/  HMMA.16816.F32.BF16 R20, R180.reuse, R32, R20 ;  /* 0x00000020b414723c */ /* 0x042ff00000041814 */
[----:B------:R-:W-:Y:S01]  /*2230*/  HMMA.16816.F32.BF16 R16, R180, R34, R16 ;  /* 0x00000022b410723c */ /* 0x000fe20000041810 */
[----:B------:R-:W1:Y:S07]  /*2240*/  LDSM.16.M88.4 R32, [R212+0x3000] ;  /* 0x00300000d420783b */ /* 0x000e6e0000000200 */
[C---:B-----5:R-:W-:Y:S08]  /*2250*/  HMMA.16816.F32.BF16 R76, R176.reuse, R40, R76 ;  /* 0x00000028b04c723c */ /* 0x060ff0000004184c */
[----:B------:R-:W-:Y:S01]  /*2260*/  HMMA.16816.F32.BF16 R72, R176, R42, R72 ;  /* 0x0000002ab048723c */ /* 0x000fe20000041848 */
[----:B------:R-:W5:Y:S07]  /*2270*/  LDSM.16.M88.4 R40, [R212+0x1800] ;  /* 0x00180000d428783b */ /* 0x000f6e0000000200 */
[C---:B--2---:R-:W-:Y:S08]  /*2280*/  HMMA.16816.F32.BF16 R28, R180.reuse, R36, R28 ;  /* 0x00000024b41c723c */ /* 0x044ff0000004181c */
[----:B------:R-:W-:Y:S01]  /*2290*/  HMMA.16816.F32.BF16 R24, R180, R38, R24 ;  /* 0x00000026b418723c */ /* 0x000fe20000041818 */
[----:B------:R-:W2:Y:S07]  /*22a0*/  LDSM.16.M88.4 R36, [R212+0x2800] ;  /* 0x00280000d424783b */ /* 0x000eae0000000200 */
[C---:B----4-:R-:W-:Y:S08]  /*22b0*/  HMMA.16816.F32.BF16 R68, R176.reuse, R48, R68 ;  /* 0x00000030b044723c */ /* 0x050ff00000041844 */
[----:B------:R-:W-:Y:S01]  /*22c0*/  HMMA.16816.F32.BF16 R64, R176, R50, R64 ;  /* 0x00000032b040723c */ /* 0x000fe20000041840 */
        /* <DEDUP_REMOVED lines=13> */
[C---:B----4-:R-:W-:Y:S08]  /*23a0*/  HMMA.16816.F32.BF16 R92, R180.reuse, R48, R92 ;  /* 0x00000030b45c723c */ /* 0x050ff0000004185c */
[C---:B------:R-:W-:Y:S01]  /*23b0*/  HMMA.16816.F32.BF16 R88, R180.reuse, R50, R88 ;  /* 0x00000032b458723c */ /* 0x040fe20000041858 */
[----:B------:R-:W4:Y:S07]  /*23c0*/  LDSM.16.M88.4 R48, [R226+0xc900] ;  /* 0x00c90000e230783b */ /* 0x000f2e0000000200 */
        /* <DEDUP_REMOVED lines=14> */
[----:B------:R-:W-:Y:S07]  /*24b0*/  LDSM.16.M88.4 R48, [R225+0x7000] ;  /* 0x00700000e130783b */ /* 0x000fee0000000200 */
        /* <DEDUP_REMOVED lines=8> */
[----:B------:R-:W4:Y:S07]  /*2540*/  LDSM.16.M88.4 R40, [R223+0xc100] ;  /* 0x00c10000df28783b */ /* 0x000f2e0000000200 */
[C---:B--2---:R-:W-:Y:S08]  /*2550*/  HMMA.16816.F32.BF16 R20, R188.reuse, R36, R20 ;  /* 0x00000024bc14723c */ /* 0x044ff00000041814 */
[----:B------:R-:W-:Y:S01]  /*2560*/  HMMA.16816.F32.BF16 R16, R188, R38, R16 ;  /* 0x00000026bc10723c */ /* 0x000fe20000041810 */
[----:B------:R-:W2:Y:S07]  /*2570*/  LDSM.16.M88.4 R36, [R223+0xc900] ;  /* 0x00c90000df24783b */ /* 0x000eae0000000200 */
[C---:B------:R-:W-:Y:S08]  /*2580*/  HMMA.16816.F32.BF16 R68, R184.reuse, R108, R68 ;  /* 0x0000006cb844723c */ /* 0x040ff00000041844 */
[C---:B------:R-:W-:Y:S08]  /*2590*/  HMMA.16816.F32.BF16 R76, R184.reuse, R112, R76 ;  /* 0x00000070b84c723c */ /* 0x040ff0000004184c */
[C---:B------:R-:W-:Y:S01]  /*25a0*/  HMMA.16816.F32.BF16 R72, R184.reuse, R114, R72 ;  /* 0x00000072b848723c */ /* 0x040fe20000041848 */
[----:B------:R-:W-:Y:S07]  /*25b0*/  LDSM.16.M88.4 R112, [R223+0xe900] ;  /* 0x00e90000df70783b */ /* 0x000fee0000000200 */
[----:B------:R-:W-:Y:S01]  /*25c0*/  HMMA.16816.F32.BF16 R64, R184, R110, R64 ;  /* 0x0000006eb840723c */ /* 0x000fe20000041840 */
[----:B------:R-:W-:Y:S07]  /*25d0*/  LDSM.16.M88.4 R108, [R223+0xf100] ;  /* 0x00f10000df6c783b */ /* 0x000fee0000000200 */
[C---:B------:R-:W-:Y:S08]  /*25e0*/  HMMA.16816.F32.BF16 R28, R188.reuse, R104, R28 ;  /* 0x00000068bc1c723c */ /* 0x040ff0000004181c */
[C---:B------:R-:W-:Y:S01]  /*25f0*/  HMMA.16816.F32.BF16 R24, R188.reuse, R106, R24 ;  /* 0x0000006abc18723c */ /* 0x040fe20000041818 */
[----:B------:R-:W5:Y:S07]  /*2600*/  LDSM.16.M88.4 R104, [R223+0xf900] ;  /* 0x00f90000df68783b */ /* 0x000f6e0000000200 */
[C---:B---3--:R-:W-:Y:S08]  /*2610*/  HMMA.16816.F32.BF16 R68, R188.reuse, R44, R68 ;  /* 0x0000002cbc44723c */ /* 0x048ff00000041844 */
        /* <DEDUP_REMOVED lines=12> */
[----:B------:R-:W-:Y:S01]  /*26e0*/  HMMA.16816.F32.BF16 R64, R188, R46, R64 ;  /* 0x0000002ebc40723c */ /* 0x000fe20000041840 */
[----:B------:R-:W-:Y:S07]  /*26f0*/  LDSM.16.M88.4 R44, [R212+0x6000] ;  /* 0x00600000d42c783b */ /* 0x000fee0000000200 */
[C---:B-1----:R-:W-:Y:S08]  /*2700*/  HMMA.16816.F32.BF16 R12, R196.reuse, R32, R12 ;  /* 0x00000020c40c723c */ /* 0x042ff0000004180c */
[C---:B------:R-:W-:Y:S01]  /*2710*/  HMMA.16816.F32.BF16 R8, R196.reuse, R34, R8 ;  /* 0x00000022c408723c */ /* 0x040fe20000041808 */
[----:B------:R-:W1:Y:S07]  /*2720*/  LDSM.16.M88.4 R32, [R212+0x7800] ;  /* 0x00780000d420783b */ /* 0x000e6e0000000200 */
[C---:B----4-:R-:W-:Y:S08]  /*2730*/  HMMA.16816.F32.BF16 R28, R196.reuse, R40, R28 ;  /* 0x00000028c41c723c */ /* 0x050ff0000004181c */
[C---:B------:R-:W-:Y:S01]  /*2740*/  HMMA.16816.F32.BF16 R24, R196.reuse, R42, R24 ;  /* 0x0000002ac418723c */ /* 0x040fe20000041818 */
[----:B------:R-:W3:Y:S07]  /*2750*/  LDSM.16.M88.4 R40, [R212+0x6800] ;  /* 0x00680000d428783b */ /* 0x000eee0000000200 */
[C---:B--2---:R-:W-:Y:S08]  /*2760*/  HMMA.16816.F32.BF16 R20, R196.reuse, R36, R20 ;  /* 0x00000024c414723c */ /* 0x044ff00000041814 */
[----:B------:R-:W-:Y:S01]  /*2770*/  HMMA.16816.F32.BF16 R16, R196, R38, R16 ;  /* 0x00000026c410723c */ /* 0x000fe20000041810 */
[----:B------:R-:W2:Y:S01]  /*2780*/  LDSM.16.M88.4 R36, [R212+0x7000] ;  /* 0x00700000d424783b */ /* 0x000ea20000000200 */
[----:B------:R-:W-:-:S06]  /*2790*/  DEPBAR.LE SB0, 0x0 ;  /* 0x000080000000791a */ /* 0x000fcc0000000000 */
[C---:B-----5:R-:W-:Y:S08]  /*27a0*/  HMMA.16816.F32.BF16 R68, R196.reuse, R104, R68 ;  /* 0x00000068c444723c */ /* 0x060ff00000041844 */
        /* <DEDUP_REMOVED lines=22> */
[C---:B--2---:R-:W-:Y:S08]  /*2910*/  HMMA.16816.F32.BF16 R76, R200.reuse, R36, R76 ;  /* 0x00000024c84c723c */ /* 0x044ff0000004184c */
[C---:B------:R-:W-:Y:S08]  /*2920*/  HMMA.16816.F32.BF16 R72, R200.reuse, R38, R72 ;  /* 0x00000026c848723c */ /* 0x040ff00000041848 */
[----:B------:R-:W-:Y:S01]  /*2930*/  HMMA.16816.F32.BF16 R32, R200, R34, R64 ;  /* 0x00000022c820723c */ /* 0x000fe20000041840 */
[----:B------:R-:W-:Y:S06]  /*2940*/  BAR.SYNC.DEFER_BLOCKING 0x0 ;  /* 0x0000000000007b1d */ /* 0x000fec0000010000 */
[----:B------:R-:W-:Y:S05]  /*2950*/  @!P1 BRA `(.L_x_1957) ;  /* 0x0000025000009947 */ /* 0x000fea0003800000 */
[----:B------:R-:W-:-:S04]  /*2960*/  ULEA.HI.SX32 UR5, UR18, 0xfffffffe, 0x19 ;  /* 0xfffffffe12057891 */ /* 0x000fc8000f8fca3f */
        /* <DEDUP_REMOVED lines=36> */
.L_x_1957:
[----:B-1----:R-:W-:Y:S01]  /*2bb0*/  LOP3.LUT R3, R125, 0xffffffe0, RZ, 0xc0, !PT ;  /* 0xffffffe07d037812 */ /* 0x002fe200078ec0ff */
        /* <DEDUP_REMOVED lines=11> */
[----:B------:R-:W-:Y:S02]  /*2c70*/  LDSM.16.MT88.4 R108, [R221+0x4100] ;  /* 0x00410000dd6c783b */ /* 0x000fe40000004200 */
[----:B------:R-:W-:-:S05]  /*2c80*/  LOP3.LUT R2, R2, 0x7ffffffc, RZ, 0xc0, !PT ;  /* 0x7ffffffc02027812 */ /* 0x000fca00078ec0ff */
[----:B------:R-:W-:-:S04]  /*2c90*/  IMAD.IADD R3, R3, 0x1, -R2 ;  /* 0x0000000103037824 */ /* 0x000fc800078e0a02 */
[----:B------:R-:W-:-:S05]  /*2ca0*/  IMAD R6, R3, R6, UR15 ;  /* 0x0000000f03067e24 */ /* 0x000fca000f8e0206 */
[C---:B------:R-:W-:Y:S02]  /*2cb0*/  ISETP.GT.AND P2, PT, R6.reuse, 0x1, PT ;  /* 0x000000010600780c */ /* 0x040fe40003f44270 */
[C---:B------:R-:W-:Y:S02]  /*2cc0*/  ISETP.GT.AND P5, PT, R6.reuse, RZ, PT ;  /* 0x000000ff0600720c */ /* 0x040fe40003fa4270 */
[----:B------:R-:W-:Y:S02]  /*2cd0*/  FSEL R53, R31, -INF , P2 ;  /* 0xff8000001f357808 */ /* 0x000fe40001000000 */
[----:B------:R-:W-:Y:S02]  /*2ce0*/  FSEL R4, R29, -INF , P2 ;  /* 0xff8000001d047808 */ /* 0x000fe40001000000 */
[C---:B------:R-:W-:Y:S02]  /*2cf0*/  ISETP.GT.AND P2, PT, R6.reuse, 0x9, PT ;  /* 0x000000090600780c */ /* 0x040fe40003f44270 */
[----:B------:R-:W-:-:S02]  /*2d00*/  ISETP.GT.AND P4, PT, R6, 0x8, PT ;  /* 0x000000080600780c */ /* 0x000fc40003f84270 */
[----:B------:R-:W-:Y:S02]  /*2d10*/  FSEL R49, R27, -INF , P2 ;  /* 0xff8000001b317808 */ /* 0x000fe40001000000 */
[----:B------:R-:W-:Y:S02]  /*2d20*/  FSEL R59, R25, -INF , P2 ;  /* 0xff800000193b7808 */ /* 0x000fe40001000000 */
[----:B------:R-:W-:Y:S02]  /*2d30*/  ISETP.GT.AND P2, PT, R6, 0x11, PT ;  /* 0x000000110600780c */ /* 0x000fe40003f44270 */
[----:B------:R-:W-:Y:S02]  /*2d40*/  FSEL R3, R28, -INF , P5 ;  /* 0xff8000001c037808 */ /* 0x000fe40002800000 */
[----:B------:R-:W-:Y:S02]  /*2d50*/  FSEL R23, R23, -INF , P2 ;  /* 0xff80000017177808 */ /* 0x000fe40001000000 */
[----:B------:R-:W-:-:S02]  /*2d60*/  FSEL R21, R21, -INF , P2 ;  /* 0xff80000015157808 */ /* 0x000fc40001000000 */
[----:B------:R-:W-:Y:S02]  /*2d70*/  ISETP.GT.AND P2, PT, R6, 0x19, PT ;  /* 0x000000190600780c */ /* 0x000fe40003f44270 */
[----:B------:R-:W-:Y:S02]  /*2d80*/  FSEL R55, R24, -INF , P4 ;  /* 0xff80000018377808 */ /* 0x000fe40002000000 */
[----:B------:R-:W-:Y:S02]  /*2d90*/  FSEL R45, R19, -INF , P2 ;  /* 0xff800000132d7808 */ /* 0x000fe40001000000 */
[----:B------:R-:W-:Y:S02]  /*2da0*/  FSEL R17, R17, -INF , P2 ;  /* 0xff80000011117808 */ /* 0x000fe40001000000 */
[----:B------:R-:W-:Y:S02]  /*2db0*/  ISETP.GT.AND P2, PT, R6, 0x28, PT ;  /* 0x000000280600780c */ /* 0x000fe40003f44270 */
[----:B------:R-:W-:-:S02]  /*2dc0*/  FMNMX.FTZ R2, R3, R4, !PT ;  /* 0x0000000403027209 */ /* 0x000fc40007810000 */
[----:B------:R-:W-:Y:S02]  /*2dd0*/  FSEL R30, R30, -INF , P5 ;  /* 0xff8000001e1e7808 */ /* 0x000fe40002800000 */
[----:B------:R-:W-:Y:S02]  /*2de0*/  FSEL R37, R10, -INF , P2 ;  /* 0xff8000000a257808 */ /* 0x000fe40001000000 */
[----:B------:R-:W-:Y:S02]  /*2df0*/  ISETP.GT.AND P5, PT, R6, 0x10, PT ;  /* 0x000000100600780c */ /* 0x000fe40003fa4270 */
[----:B------:R-:W-:Y:S02]  /*2e00*/  FMNMX.FTZ R10, R55, R2, !PT ;  /* 0x00000002370a7209 */ /* 0x000fe40007810000 */
[----:B------:R-:W-:Y:S02]  /*2e10*/  FSEL R31, R8, -INF , P2 ;  /* 0xff800000081f7808 */ /* 0x000fe40001000000 */
[----:B------:R-:W-:-:S02]  /*2e20*/  FSEL R47, R20, -INF , P5 ;  /* 0xff800000142f7808 */ /* 0x000fc40002800000 */
[----:B------:R-:W-:Y:S02]  /*2e30*/  FMNMX.FTZ R8, R59, R10, !PT ;  /* 0x0000000a3b087209 */ /* 0x000fe40007810000 */
[----:B------:R-:W-:Y:S02]  /*2e40*/  FSEL R51, R26, -INF , P4 ;  /* 0xff8000001a337808 */ /* 0x000fe40002000000 */
[----:B------:R-:W-:Y:S02]  /*2e50*/  ISETP.GT.AND P4, PT, R6, 0x18, PT ;  /* 0x000000180600780c */ /* 0x000fe40003f84270 */
[----:B------:R-:W-:Y:S02]  /*2e60*/  FMNMX.FTZ R8, R47, R8, !PT ;  /* 0x000000082f087209 */ /* 0x000fe40007810000 */
[----:B------:R-:W-:Y:S02]  /*2e70*/  FSEL R27, R16, -INF , P4 ;  /* 0xff800000101b7808 */ /* 0x000fe40002000000 */
[----:B------:R-:W-:-:S02]  /*2e80*/  FMNMX.FTZ R8, R21, R8, !PT ;  /* 0x0000000815087209 */ /* 0x000fc40007810000 */
[----:B------:R-:W-:Y:S02]  /*2e90*/  FSEL R25, R22, -INF , P5 ;  /* 0xff80000016197808 */ /* 0x000fe40002800000 */
[----:B------:R-:W-:Y:S02]  /*2ea0*/  ISETP.GT.AND P5, PT, R6, 0x20, PT ;  /* 0x000000200600780c */ /* 0x000fe40003fa4270 */
[----:B------:R-:W-:Y:S02]  /*2eb0*/  FMNMX.FTZ R8, R27, R8, !PT ;  /* 0x000000081b087209 */ /* 0x000fe40007810000 */
[----:B------:R-:W-:Y:S02]  /*2ec0*/  FSEL R43, R18, -INF , P4 ;  /* 0xff800000122b7808 */ /* 0x000fe40002000000 */
[----:B------:R-:W-:Y:S02]  /*2ed0*/  ISETP.GT.AND P4, PT, R6, 0x21, PT ;  /* 0x000000210600780c */ /* 0x000fe40003f84270 */
[----:B------:R-:W-:-:S02]  /*2ee0*/  FSEL R41, R12, -INF , P5 ;  /* 0xff8000000c297808 */ /* 0x000fc40002800000 */
[----:B------:R-:W-:Y:S02]  /*2ef0*/  FMNMX.FTZ R8, R17, R8, !PT ;  /* 0x0000000811087209 */ /* 0x000fe40007810000 */
[----:B------:R-:W-:Y:S02]  /*2f00*/  FMNMX.FTZ R10, R30, R53, !PT ;  /* 0x000000351e0a7209 */ /* 0x000fe40007810000 */
[----:B------:R-:W-:Y:S02]  /*2f10*/  FSEL R29, R13, -INF , P4 ;  /* 0xff8000000d1d7808 */ /* 0x000fe40002000000 */
[----:B------:R-:W-:Y:S02]  /*2f20*/  FMNMX.FTZ R8, R41, R8, !PT ;  /* 0x0000000829087209 */ /* 0x000fe40007810000 */
[----:B------:R-:W-:Y:S02]  /*2f30*/  FMNMX.FTZ R10, R51, R10, !PT ;  /* 0x0000000a330a7209 */ /* 0x000fe40007810000 */
[----:B------:R-:W-:-:S02]  /*2f40*/  FSEL R36, R15, -INF , P4 ;  /* 0xff8000000f247808 */ /* 0x000fc40002000000 */
[----:B------:R-:W-:Y:S02]  /*2f50*/  ISETP.GT.AND P4, PT, R6, 0x29, PT ;  /* 0x000000290600780c */ /* 0x000fe40003f84270 */
[----:B------:R-:W-:Y:S02]  /*2f60*/  FMNMX.FTZ R8, R29, R8, !PT ;  /* 0x000000081d087209 */ /* 0x000fe40007810000 */
[----:B------:R-:W-:Y:S02]  /*2f70*/  FMNMX.FTZ R10, R49, R10, !PT ;  /* 0x0000000a310a7209 */ /* 0x000fe40007810000 */
[----:B------:R-:W-:Y:S02]  /*2f80*/  FSEL R39, R14, -INF , P5 ;  /* 0xff8000000e277808 */ /* 0x000fe40002800000 */
[----:B------:R-:W-:Y:S01]  /*2f90*/  FSEL R2, R9, -INF , P4 ;  /* 0xff80000009027808 */ /* 0x000fe20002000000 */
[----:B------:R-:W-:Y:S01]  /*2fa0*/  LDSM.16.MT88.4 R12, [R220+0x900] ;  /* 0x00090000dc0c783b */ /* 0x000fe20000004200 */
        /* <DEDUP_REMOVED lines=37> */
[----:B------:R-:W-:-:S02]  /*3200*/  FSEL R151, R102, -INF , P5 ;  /* 0xff80000066977808 */ /* 0x000fc40002800000 */
[----:B------:R-:W-:Y:S02]  /*3210*/  FMNMX.FTZ R8, R64, R11, !PT ;  /* 0x0000000b40087209 */ /* 0x000fe40007810000 */
        /* <DEDUP_REMOVED lines=95> */
[----:B------:R-:W1:Y:S01]  /*3810*/  LDSM.16.MT88.4 R4, [R220+0x4100] ;  /* 0x00410000dc04783b */ /* 0x000e620000004200 */
[--C-:B------:R-:W-:Y:S01]  /*3820*/  FFMA.FTZ R38, R29, c[0x0][0x2d0], -R58.reuse ;  /* 0x0000b4001d267a23 */ /* 0x100fe2000001083a */
[C---:B------:R-:W-:Y:S01]  /*3830*/  FSETP.NEU.FTZ.AND P2, PT, R3.reuse, -INF , PT ;  /* 0xff8000000300780b */ /* 0x040fe20003f5d000 */
[----:B------:R-:W-:Y:S01]  /*3840*/  FMUL.FTZ R56, R3, c[0x0][0x2d0] ;  /* 0x0000b40003387a20 */ /* 0x000fe20000410000 */
[----:B------:R-:W2:Y:S01]  /*3850*/  MUFU.EX2 R52, R52 ;  /* 0x0000003400347308 */ /* 0x000ea20000000800 */
[----:B------:R-:W3:Y:S01]  /*3860*/  LDSM.16.MT88.4 R8, [R224+0x4900] ;  /* 0x00490000e008783b */ /* 0x000ee20000004200 */
[----:B------:R-:W-:-:S02]  /*3870*/  FFMA.FTZ R2, R2, c[0x0][0x2d0], -R58 ;  /* 0x0000b40002027a23 */ /* 0x000fc4000001083a */
[----:B------:R-:W-:Y:S01]  /*3880*/  FSEL R56, R56, RZ, P2 ;  /* 0x000000ff38387208 */ /* 0x000fe20001000000 */
[----:B------:R-:W-:Y:S01]  /*3890*/  LDSM.16.MT88.4 R16, [R221+0x900] ;  /* 0x00090000dd10783b */ /* 0x000fe20000004200 */
[----:B------:R-:W-:Y:S02]  /*38a0*/  FFMA.FTZ R60, R60, c[0x0][0x2d0], -R58 ;  /* 0x0000b4003c3c7a23 */ /* 0x000fe4000001083a */
[----:B------:R-:W-:Y:S01]  /*38b0*/  MUFU.EX2 R55, R55 ;  /* 0x0000003700377308 */ /* 0x000fe20000000800 */
[--C-:B------:R-:W-:Y:S02]  /*38c0*/  FFMA.FTZ R59, R30, c[0x0][0x2d0], -R56.reuse ;  /* 0x0000b4001e3b7a23 */ /* 0x100fe40000010838 */
[--C-:B------:R-:W-:Y:S02]  /*38d0*/  FFMA.FTZ R54, R53, c[0x0][0x2d0], -R56.reuse ;  /* 0x0000b40035367a23 */ /* 0x100fe40000010838 */
[--C-:B------:R-:W-:Y:S02]  /*38e0*/  FFMA.FTZ R51, R51, c[0x0][0x2d0], -R56.reuse ;  /* 0x0000b40033337a23 */ /* 0x100fe40000010838 */
[----:B------:R-:W-:Y:S01]  /*38f0*/  FFMA.FTZ R50, R49, c[0x0][0x2d0], -R56 ;  /* 0x0000b40031327a23 */ /* 0x000fe20000010838 */
[----:B------:R-:W4:Y:S01]  /*3900*/  MUFU.EX2 R48, R48 ;  /* 0x0000003000307308 */ /* 0x000f220000000800 */
[----:B--2---:R-:W-:Y:S01]  /*3910*/  F2FP.BF16.PACK_AB R112, R52, R57 ;  /* 0x000000393470723e */ /* 0x004fe200000010ff */
[----:B------:R-:W-:-:S02]  /*3920*/  FFMA.FTZ R53, R47, c[0x0][0x2d0], -R58 ;  /* 0x0000b4002f357a23 */ /* 0x000fc4000001083a */
[----:B------:R-:W-:Y:S02]  /*3930*/  FFMA.FTZ R49, R27, c[0x0][0x2d0], -R58 ;  /* 0x0000b4001b317a23 */ /* 0x000fe4000001083a */
[--C-:B------:R-:W-:Y:S02]  /*3940*/  FFMA.FTZ R47, R25, c[0x0][0x2d0], -R56.reuse ;  /* 0x0000b400192f7a23 */ /* 0x100fe40000010838 */
[----:B------:R-:W-:Y:S01]  /*3950*/  MUFU.EX2 R59, R59 ;  /* 0x0000003b003b7308 */ /* 0x000fe20000000800 */
[--C-:B------:R-:W-:Y:S01]  /*3960*/  FFMA.FTZ R44, R23, c[0x0][0x2d0], -R56.reuse ;  /* 0x0000b400172c7a23 */ /* 0x100fe20000010838 */
[----:B------:R-:W2:Y:S01]  /*3970*/  LDSM.16.MT88.4 R24, [R224+0x900] ;  /* 0x00090000e018783b */ /* 0x000ea20000004200 */
[--C-:B------:R-:W-:Y:S02]  /*3980*/  FFMA.FTZ R43, R43, c[0x0][0x2d0], -R56.reuse ;  /* 0x0000b4002b2b7a23 */ /* 0x100fe40000010838 */
[----:B------:R-:W-:Y:S01]  /*3990*/  FFMA.FTZ R40, R45, c[0x0][0x2d0], -R56 ;  /* 0x0000b4002d287a23 */ /* 0x000fe20000010838 */
[----:B------:R-:W5:Y:S01]  /*39a0*/  LDSM.16.MT88.4 R20, [R222+0x900] ;  /* 0x00090000de14783b */ /* 0x000f620000004200 */
[--C-:B------:R-:W-:Y:S01]  /*39b0*/  FFMA.FTZ R45, R41, c[0x0][0x2d0], -R58.reuse ;  /* 0x0000b400292d7a23 */ /* 0x100fe2000001083a */
[----:B------:R-:W1:Y:S01]  /*39c0*/  MUFU.EX2 R54, R54 ;  /* 0x0000003600367308 */ /* 0x000e620000000800 */
[----:B----4-:R-:W-:Y:S01]  /*39d0*/  F2FP.BF16.PACK_AB R114, R48, R55 ;  /* 0x000000373072723e */ /* 0x010fe200000010ff */
[----:B------:R-:W-:-:S02]  /*39e0*/  FFMA.FTZ R41, R31, c[0x0][0x2d0], -R58 ;  /* 0x0000b4001f297a23 */ /* 0x000fc4000001083a */
[----:B------:R-:W4:Y:S01]  /*39f0*/  LDSM.16.MT88.4 R28, [R221+0x4900] ;  /* 0x00490000dd1c783b */ /* 0x000f220000004200 */
[--C-:B------:R-:W-:Y:S02]  /*3a00*/  FFMA.FTZ R39, R39, c[0x0][0x2d0], -R56.reuse ;  /* 0x0000b40027277a23 */ /* 0x100fe40000010838 */
[--C-:B------:R-:W-:Y:S01]  /*3a10*/  FFMA.FTZ R36, R36, c[0x0][0x2d0], -R56.reuse ;  /* 0x0000b40024247a23 */ /* 0x100fe20000010838 */
[----:B------:R-:W-:Y:S01]  /*3a20*/  MUFU.EX2 R51, R51 ;  /* 0x0000003300337308 */ /* 0x000fe20000000800 */
[--C-:B------:R-:W-:Y:S02]  /*3a30*/  FFMA.FTZ R37, R37, c[0x0][0x2d0], -R56.reuse ;  /* 0x0000b40025257a23 */ /* 0x100fe40000010838 */
[--C-:B------:R-:W-:Y:S02]  /*3a40*/  FFMA.FTZ R0, R64, c[0x0][0x2d0], -R56.reuse ;  /* 0x0000b40040007a23 */ /* 0x100fe40000010838 */
[----:B------:R-:W-:Y:S02]  /*3a50*/  FFMA.FTZ R64, R151, c[0x0][0x2d0], -R56 ;  /* 0x0000b40097407a23 */ /* 0x000fe40000010838 */
[--C-:B------:R-:W-:Y:S01]  /*3a60*/  FFMA.FTZ R145, R145, c[0x0][0x2d0], -R58.reuse ;  /* 0x0000b40091917a23 */ /* 0x100fe2000001083a */
[----:B------:R-:W3:Y:S01]  /*3a70*/  MUFU.EX2 R50, R50 ;  /* 0x0000003200327308 */ /* 0x000ee20000000800 */
[----:B-1----:R-:W-:Y:S01]  /*3a80*/  F2FP.BF16.PACK_AB R113, R54, R59 ;  /* 0x0000003b3671723e */ /* 0x002fe200000010ff */
[----:B------:R-:W-:-:S02]  /*3a90*/  FFMA.FTZ R147, R147, c[0x0][0x2d0], -R58 ;  /* 0x0000b40093937a23 */ /* 0x000fc4000001083a */
[----:B------:R-:W-:Y:S02]  /*3aa0*/  FFMA.FTZ R62, R62, c[0x0][0x2d0], -R58 ;  /* 0x0000b4003e3e7a23 */ /* 0x000fe4000001083a */
[--C-:B------:R-:W-:Y:S02]  /*3ab0*/  FFMA.FTZ R151, R146, c[0x0][0x2d0], -R56.reuse ;  /* 0x0000b40092977a23 */ /* 0x100fe40000010838 */
[----:B------:R-:W-:Y:S01]  /*3ac0*/  MUFU.EX2 R53, R53 ;  /* 0x0000003500357308 */ /* 0x000fe20000000800 */
[----:B------:R-:W-:Y:S02]  /*3ad0*/  FFMA.FTZ R144, R144, c[0x0][0x2d0], -R56 ;  /* 0x0000b40090907a23 */ /* 0x000fe40000010838 */
[----:B------:R-:W-:Y:S02]  /*3ae0*/  FFMA.FTZ R66, R66, c[0x0][0x2d0], -R58 ;  /* 0x0000b40042427a23 */ /* 0x000fe4000001083a */
[----:B------:R-:W-:Y:S02]  /*3af0*/  FFMA.FTZ R173, R173, c[0x0][0x2d0], -R56 ;  /* 0x0000b400adad7a23 */ /* 0x000fe40000010838 */
[--C-:B------:R-:W-:Y:S01]  /*3b00*/  FFMA.FTZ R245, R245, c[0x0][0x2d0], -R58.reuse ;  /* 0x0000b400f5f57a23 */ /* 0x100fe2000001083a */
[----:B---3--:R-:W-:Y:S01]  /*3b10*/  F2FP.BF16.PACK_AB R115, R50, R51 ;  /* 0x000000333273723e */ /* 0x008fe200000010ff */
        /* <DEDUP_REMOVED lines=24> */
[----:B------:R-:W3:Y:S01]  /*3ca0*/  MUFU.EX2 R44, R44 ;  /* 0x0000002c002c7308 */ /* 0x000ee20000000800 */
[----:B------:R-:W-:-:S02]  /*3cb0*/  FADD.FTZ R51, R51, R54 ;  /* 0x0000003633337221 */ /* 0x000fc40000010000 */
[----:B------:R-:W-:Y:S02]  /*3cc0*/  FADD.FTZ R48, R48, R55 ;  /* 0x0000003730307221 */ /* 0x000fe40000010000 */
[----:B------:R-:W-:Y:S01]  /*3cd0*/  FADD.FTZ R50, R50, R51 ;  /* 0x0000003332327221 */ /* 0x000fe20000010000 */
        /* <DEDUP_REMOVED lines=24> */
[----:B---3--:R-:W-:Y:S01]  /*3e60*/  F2FP.BF16.PACK_AB R5, R44, R47 ;  /* 0x0000002f2c05723e */ /* 0x008fe200000010ff */
[----:B------:R-:W1:Y:S01]  /*3e70*/  MUFU.EX2 R145, R145 ;  /* 0x0000009100917308 */ /* 0x000e620000000800 */
[----:B------:R-:W-:-:S02]  /*3e80*/  FADD.FTZ R53, R53, R48 ;  /* 0x0000003035357221 */ /* 0x000fc40000010000 */
[----:B------:R-:W-:Y:S02]  /*3e90*/  FADD.FTZ R47, R47, R50 ;  /* 0x000000322f2f7221 */ /* 0x000fe40000010000 */
[----:B------:R-:W-:Y:S01]  /*3ea0*/  F2FP.BF16.PACK_AB R6, R42, R49 ;  /* 0x000000312a06723e */ /* 0x000fe200000010ff */
[----:B------:R-:W-:Y:S01]  /*3eb0*/  FADD.FTZ R46, R46, R53 ;  /* 0x000000352e2e7221 */ /* 0x000fe20000010000 */
[----:B------:R-:W-:Y:S01]  /*3ec0*/  F2FP.BF16.PACK_AB R7, R40, R43 ;  /* 0x0000002b2807723e */ /* 0x000fe200000010ff */
[----:B------:R-:W-:Y:S01]  /*3ed0*/  MUFU.EX2 R147, R147 ;  /* 0x0000009300937308 */ /* 0x000fe20000000800 */
[----:B------:R-:W-:Y:S02]  /*3ee0*/  FADD.FTZ R44, R44, R47 ;  /* 0x0000002f2c2c7221 */ /* 0x000fe40000010000 */
[----:B------:R-:W-:Y:S02]  /*3ef0*/  FADD.FTZ R49, R49, R46 ;  /* 0x0000002e31317221 */ /* 0x000fe40000010000 */
[----:B------:R-:W-:Y:S01]  /*3f00*/  FADD.FTZ R43, R43, R44 ;  /* 0x0000002c2b2b7221 */ /* 0x000fe20000010000 */
[----:B------:R-:W-:Y:S01]  /*3f10*/  HMMA.16816.F32.BF16 R84, R4, R12, R84 ;  /* 0x0000000c0454723c */ /* 0x000fe20000041854 */
[----:B------:R-:W-:Y:S01]  /*3f20*/  FADD.FTZ R42, R42, R49 ;  /* 0x000000312a2a7221 */ /* 0x000fe20000010000 */
[----:B------:R-:W3:Y:S01]  /*3f30*/  MUFU.EX2 R62, R62 ;  /* 0x0000003e003e7308 */ /* 0x000ee20000000800 */
[----:B------:R-:W-:-:S05]  /*3f40*/  FADD.FTZ R40, R40, R43 ;  /* 0x0000002b28287221 */ /* 0x000fca0000010000 */
        /* <DEDUP_REMOVED lines=8> */
[C---:B--2---:R-:W-:Y:S02]  /*3fd0*/  HMMA.16816.F32.BF16 R128, R4.reuse, R24, R128 ;  /* 0x000000180480723c */ /* 0x044fe40000041880 */
[----:B------:R-:W-:Y:S06]  /*3fe0*/  MUFU.EX2 R173, R173 ;  /* 0x000000ad00ad7308 */ /* 0x000fec0000000800 */
[C---:B------:R-:W-:Y:S01]  /*3ff0*/  HMMA.16816.F32.BF16 R124, R4.reuse, R26, R124 ;  /* 0x0000001a047c723c */ /* 0x040fe2000004187c */
[----:B------:R-:W-:Y:S01]  /*4000*/  LDSM.16.MT88.4 R24, [R224+0x1100] ;  /* 0x00110000e018783b */ /* 0x000fe20000004200 */
[----:B------:R-:W-:Y:S06]  /*4010*/  MUFU.EX2 R245, R245 ;  /* 0x000000f500f57308 */ /* 0x000fec0000000800 */
[C---:B-----5:R-:W-:Y:S02]  /*4020*/  HMMA.16816.F32.BF16 R68, R4.reuse, R20, R68 ;  /* 0x000000140444723c */ /* 0x060fe40000041844 */
[----:B------:R-:W-:Y:S06]  /*4030*/  MUFU.EX2 R241, R241 ;  /* 0x000000f100f17308 */ /* 0x000fec0000000800 */
[C---:B------:R-:W-:Y:S01]  /*4040*/  HMMA.16816.F32.BF16 R72, R4.reuse, R22, R72 ;  /* 0x000000160448723c */ /* 0x040fe20000041848 */
[----:B------:R-:W-:Y:S01]  /*4050*/  LDSM.16.MT88.4 R20, [R222+0x1100] ;  /* 0x00110000de14783b */ /* 0x000fe20000004200 */
[----:B------:R-:W-:Y:S06]  /*4060*/  MUFU.EX2 R146, R146 ;  /* 0x0000009200927308 */ /* 0x000fec0000000800 */
[C---:B------:R-:W-:Y:S02]  /*4070*/  HMMA.16816.F32.BF16 R76, R4.reuse, R16, R76 ;  /* 0x00000010044c723c */ /* 0x040fe4000004184c */
[----:B------:R-:W-:Y:S06]  /*4080*/  MUFU.EX2 R237, R237 ;  /* 0x000000ed00ed7308 */ /* 0x000fec0000000800 */
[C---:B------:R-:W-:Y:S01]  /*4090*/  HMMA.16816.F32.BF16 R80, R4.reuse, R18, R80 ;  /* 0x000000120450723c */ /* 0x040fe20000041850 */
[----:B------:R-:W2:Y:S01]  /*40a0*/  LDSM.16.MT88.4 R16, [R221+0x1100] ;  /* 0x00110000dd10783b */ /* 0x000ea20000004200 */
[----:B------:R-:W-:Y:S06]  /*40b0*/  MUFU.EX2 R148, R148 ;  /* 0x0000009400947308 */ /* 0x000fec0000000800 */
[C---:B------:R-:W-:Y:S02]  /*40c0*/  HMMA.16816.F32.BF16 R100, R4.reuse, R32, R100 ;  /* 0x000000200464723c */ /* 0x040fe40000041864 */
[----:B------:R-:W-:Y:S06]  /*40d0*/  MUFU.EX2 R175, R175 ;  /* 0x000000af00af7308 */ /* 0x000fec0000000800 */
[C---:B------:R-:W-:Y:S01]  /*40e0*/  HMMA.16816.F32.BF16 R104, R4.reuse, R34, R104 ;  /* 0x000000220468723c */ /* 0x040fe20000041868 */
[----:B------:R-:W-:Y:S01]  /*40f0*/  LDSM.16.MT88.4 R32, [R222+0x5100] ;  /* 0x00510000de20783b */ /* 0x000fe20000004200 */
[----:B------:R-:W-:Y:S06]  /*4100*/  MUFU.EX2 R150, R150 ;  /* 0x0000009600967308 */ /* 0x000fec0000000800 */
[C---:B----4-:R-:W-:Y:S02]  /*4110*/  HMMA.16816.F32.BF16 R120, R4.reuse, R28, R120 ;  /* 0x0000001c0478723c */ /* 0x050fe40000041878 */
[----:B------:R-:W-:Y:S06]  /*4120*/  MUFU.EX2 R163, R163 ;  /* 0x000000a300a37308 */ /* 0x000fec0000000800 */
[C---:B------:R-:W-:Y:S01]  /*4130*/  HMMA.16816.F32.BF16 R108, R4.reuse, R30, R108 ;  /* 0x0000001e046c723c */ /* 0x040fe2000004186c */
[----:B------:R-:W-:Y:S01]  /*4140*/  LDSM.16.MT88.4 R28, [R221+0x5100] ;  /* 0x00510000dd1c783b */ /* 0x000fe20000004200 */
[----:B------:R-:W-:Y:S06]  /*4150*/  MUFU.EX2 R152, R152 ;  /* 0x0000009800987308 */ /* 0x000fec0000000800 */
[C---:B-1----:R-:W-:Y:S02]  /*4160*/  HMMA.16816.F32.BF16 R116, R4.reuse, R12, R116 ;  /* 0x0000000c0474723c */ /* 0x042fe40000041874 */
[----:B------:R-:W-:Y:S06]  /*4170*/  MUFU.EX2 R159, R159 ;  /* 0x0000009f009f7308 */ /* 0x000fec0000000800 */
[----:B------:R-:W-:Y:S01]  /*4180*/  HMMA.16816.F32.BF16 R112, R4, R14, R112 ;  /* 0x0000000e0470723c */ /* 0x000fe20000041870 */
[----:B------:R-:W1:Y:S01]  /*4190*/  LDSM.16.MT88.4 R12, [R224+0x5100] ;  /* 0x00510000e00c783b */ /* 0x000e620000004200 */
        /* <DEDUP_REMOVED lines=12> */
[----:B------:R-:W-:Y:S03]  /*4260*/  HMMA.16816.F32.BF16 R84, R4, R8, R84 ;  /* 0x000000080454723c */ /* 0x000fe60000041854 */
[----:B------:R-:W-:-:S03]  /*4270*/  FADD.FTZ R41, R2, R41 ;  /* 0x0000002902297221 */ /* 0x000fc60000010000 */
[----:B------:R-:W-:Y:S02]  /*4280*/  MUFU.EX2 R156, R156 ;  /* 0x0000009c009c7308 */ /* 0x000fe40000000800 */
        /* <DEDUP_REMOVED lines=8> */
[C---:B------:R-:W-:Y:S01]  /*4310*/  HMMA.16816.F32.BF16 R100, R4.reuse, R32, R100 ;  /* 0x000000200464723c */ /* 0x040fe20000041864 */
[----:B------:R5:W-:Y:S06]  /*4320*/  MUFU.EX2 R32, R144 ;  /* 0x0000009000207308 */ /* 0x000bec0000000800 */
[----:B------:R-:W-:Y:S01]  /*4330*/  FFMA.FTZ R33, R138, c[0x0][0x2d0], -R56 ;  /* 0x0000b4008a217a23 */ /* 0x000fe20000010838 */
[----:B----4-:R-:W-:Y:S01]  /*4340*/  HMMA.16816.F32.BF16 R116, R4, R8, R116 ;  /* 0x000000080474723c */ /* 0x010fe20000041874 */
[----:B------:R-:W-:-:S04]  /*4350*/  FFMA.FTZ R138, R247, c[0x0][0x2d0], -R58 ;  /* 0x0000b400f78a7a23 */ /* 0x000fc8000001083a */
[----:B------:R-:W4:Y:S03]  /*4360*/  MUFU.EX2 R33, R33 ;  /* 0x0000002100217308 */ /* 0x000f260000000800 */
[C---:B------:R-:W-:Y:S01]  /*4370*/  HMMA.16816.F32.BF16 R112, R4.reuse, R10, R112 ;  /* 0x0000000a0470723c */ /* 0x040fe20000041870 */
[----:B------:R-:W1:Y:S01]  /*4380*/  LDSM.16.MT88.4 R8, [R224+0x5900] ;  /* 0x00590000e008783b */ /* 0x000e620000004200 */
[--C-:B-----5:R-:W-:Y:S02]  /*4390*/  FFMA.FTZ R144, R243, c[0x0][0x2d0], -R58.reuse ;  /* 0x0000b400f3907a23 */ /* 0x120fe4000001083a */
[--C-:B------:R-:W-:Y:S01]  /*43a0*/  FFMA.FTZ R243, R133, c[0x0][0x2d0], -R58.reuse ;  /* 0x0000b40085f37a23 */ /* 0x100fe2000001083a */
[----:B------:R-:W-:Y:S03]  /*43b0*/  MUFU.EX2 R138, R138 ;  /* 0x0000008a008a7308 */ /* 0x000fe60000000800 */
[C---:B------:R-:W-:Y:S05]  /*43c0*/  HMMA.16816.F32.BF16 R68, R4.reuse, R20, R68 ;  /* 0x000000140444723c */ /* 0x040fea0000041844 */
[----:B------:R-:W-:Y:S03]  /*43d0*/  MUFU.EX2 R144, R144 ;  /* 0x0000009000907308 */ /* 0x000fe60000000800 */
[C---:B------:R-:W-:Y:S01]  /*43e0*/  HMMA.16816.F32.BF16 R72, R4.reuse, R22, R72 ;  /* 0x000000160448723c */ /* 0x040fe20000041848 */
[----:B------:R-:W5:Y:S04]  /*43f0*/  LDSM.16.MT88.4 R20, [R222+0x1900] ;  /* 0x00190000de14783b */ /* 0x000f680000004200 */
[----:B------:R-:W-:Y:S03]  /*4400*/  MUFU.EX2 R243, R243 ;  /* 0x000000f300f37308 */ /* 0x000fe60000000800 */
[C---:B------:R-:W-:Y:S08]  /*4410*/  HMMA.16816.F32.BF16 R128, R4.reuse, R24, R128 ;  /* 0x000000180480723c */ /* 0x040ff00000041880 */
[C---:B------:R-:W-:Y:S01]  /*4420*/  HMMA.16816.F32.BF16 R124, R4.reuse, R26, R124 ;  /* 0x0000001a047c723c */ /* 0x040fe2000004187c */
[----:B------:R-:W1:Y:S07]  /*4430*/  LDSM.16.MT88.4 R24, [R224+0x1900] ;  /* 0x00190000e018783b */ /* 0x000e6e0000004200 */
[C---:B------:R-:W-:Y:S07]  /*4440*/  HMMA.16816.F32.BF16 R104, R4.reuse, R34, R104 ;  /* 0x000000220468723c */ /* 0x040fee0000041868 */
[--C-:B------:R-:W-:Y:S01]  /*4450*/  FFMA.FTZ R34, R136, c[0x0][0x2d0], -R58.reuse ;  /* 0x0000b40088227a23 */ /* 0x100fe2000001083a */
[----:B------:R-:W-:Y:S01]  /*4460*/  HMMA.16816.F32.BF16 R120, R4, R28, R120 ;  /* 0x0000001c0478723c */ /* 0x000fe20000041878 */
[----:B------:R-:W-:-:S02]  /*4470*/  FFMA.FTZ R35, R167, c[0x0][0x2d0], -R58 ;  /* 0x0000b400a7237a23 */ /* 0x000fc4000001083a */
[----:B------:R-:W-:Y:S02]  /*4480*/  FFMA.FTZ R167, R134, c[0x0][0x2d0], -R58 ;  /* 0x0000b40086a77a23 */ /* 0x000fe4000001083a */
[--C-:B------:R-:W-:Y:S01]  /*4490*/  FFMA.FTZ R136, R193, c[0x0][0x2d0], -R56.reuse ;  /* 0x0000b400c1887a23 */ /* 0x100fe20000010838 */
[----:B------:R-:W-:Y:S01]  /*44a0*/  MUFU.EX2 R34, R34 ;  /* 0x0000002200227308 */ /* 0x000fe20000000800 */
[--C-:B------:R-:W-:Y:S01]  /*44b0*/  FFMA.FTZ R134, R251, c[0x0][0x2d0], -R56.reuse ;  /* 0x0000b400fb867a23 */ /* 0x100fe20000010838 */
[----:B------:R-:W-:Y:S01]  /*44c0*/  HMMA.16816.F32.BF16 R108, R4, R30, R108 ;  /* 0x0000001e046c723c */ /* 0x000fe2000004186c */
[----:B------:R-:W-:Y:S01]  /*44d0*/  LDSM.16.MT88.4 R28, [R221+0x5900] ;  /* 0x00590000dd1c783b */ /* 0x000fe20000004200 */
[----:B------:R-:W-:-:S04]  /*44e0*/  FFMA.FTZ R193, R249, c[0x0][0x2d0], -R56 ;  /* 0x0000b400f9c17a23 */ /* 0x000fc80000010838 */
[----:B------:R-:W1:Y:S01]  /*44f0*/  MUFU.EX2 R35, R35 ;  /* 0x0000002300237308 */ /* 0x000e620000000800 */
[----:B------:R-:W-:Y:S01]  /*4500*/  F2FP.BF16.PACK_AB R4, R145, R60 ;  /* 0x0000003c9104723e */ /* 0x000fe200000010ff */
[----:B------:R-:W-:Y:S01]  /*4510*/  FADD.FTZ R60, R60, R41 ;  /* 0x000000293c3c7221 */ /* 0x000fe20000010000 */
[----:B---3--:R-:W-:Y:S02]  /*4520*/  F2FP.BF16.PACK_AB R6, R62, R147 ;  /* 0x000000933e06723e */ /* 0x008fe400000010ff */
[----:B------:R-:W-:Y:S01]  /*4530*/  F2FP.BF16.PACK_AB R5, R151, R64 ;  /* 0x000000409705723e */ /* 0x000fe200000010ff */
[----:B------:R-:W-:Y:S01]  /*4540*/  FADD.FTZ R60, R145, R60 ;  /* 0x0000003c913c7221 */ /* 0x000fe20000010000 */
[----:B----4-:R-:W-:Y:S01]  /*4550*/  F2FP.BF16.PACK_AB R7, R33, R32 ;  /* 0x000000202107723e */ /* 0x010fe200000010ff */
[----:B------:R-:W3:Y:S02]  /*4560*/  MUFU.EX2 R167, R167 ;  /* 0x000000a700a77308 */ /* 0x000ee40000000800 */
[----:B------:R-:W-:-:S04]  /*4570*/  FADD.FTZ R147, R147, R60 ;  /* 0x0000003c93937221 */ /* 0x000fc80000010000 */
[C---:B--2---:R-:W-:Y:S01]  /*4580*/  HMMA.16816.F32.BF16 R76, R4.reuse, R16, R76 ;  /* 0x00000010044c723c */ /* 0x044fe2000004184c */
[----:B------:R-:W-:Y:S01]  /*4590*/  FADD.FTZ R147, R62, R147 ;  /* 0x000000933e937221 */ /* 0x000fe20000010000 */
[----:B------:R-:W2:Y:S06]  /*45a0*/  MUFU.EX2 R134, R134 ;  /* 0x0000008600867308 */ /* 0x000eac0000000800 */
[C---:B------:R-:W-:Y:S01]  /*45b0*/  HMMA.16816.F32.BF16 R80, R4.reuse, R18, R80 ;  /* 0x000000120450723c */ /* 0x040fe20000041850 */
[----:B------:R-:W4:Y:S01]  /*45c0*/  LDSM.16.MT88.4 R16, [R222+0x5900] ;  /* 0x00590000de10783b */ /* 0x000f220000004200 */
[----:B------:R-:W-:Y:S06]  /*45d0*/  MUFU.EX2 R136, R136 ;  /* 0x0000008800887308 */ /* 0x000fec0000000800 */
[C---:B-1----:R-:W-:Y:S02]  /*45e0*/  HMMA.16816.F32.BF16 R84, R4.reuse, R12, R84 ;  /* 0x0000000c0454723c */ /* 0x042fe40000041854 */
[----:B------:R-:W1:Y:S06]  /*45f0*/  MUFU.EX2 R193, R193 ;  /* 0x000000c100c17308 */ /* 0x000e6c0000000800 */
[C---:B------:R-:W-:Y:S01]  /*4600*/  HMMA.16816.F32.BF16 R88, R4.reuse, R14, R88 ;  /* 0x0000000e0458723c */ /* 0x040fe20000041858 */
[----:B------:R-:W1:Y:S07]  /*4610*/  LDSM.16.MT88.4 R12, [R220+0x5900] ;  /* 0x00590000dc0c783b */ /* 0x000e6e0000004200 */
[C---:B------:R-:W-:Y:S08]  /*4620*/  HMMA.16816.F32.BF16 R92, R4.reuse, R8, R92 ;  /* 0x00000008045c723c */ /* 0x040ff0000004185c */
[C---:B------:R-:W-:Y:S01]  /*4630*/  HMMA.16816.F32.BF16 R96, R4.reuse, R10, R96 ;  /* 0x0000000a0460723c */ /* 0x040fe20000041860 */
[----:B------:R-:W1:Y:S07]  /*4640*/  LDSM.16.MT88.4 R8, [R222+0x2100] ;  /* 0x00210000de08783b */ /* 0x000e6e0000004200 */
[C---:B-----5:R-:W-:Y:S08]  /*4650*/  HMMA.16816.F32.BF16 R68, R4.reuse, R20, R68 ;  /* 0x000000140444723c */ /* 0x060ff00000041844 */
[C---:B------:R-:W-:Y:S01]  /*4660*/  HMMA.16816.F32.BF16 R72, R4.reuse, R22, R72 ;  /* 0x000000160448723c */ /* 0x040fe20000041848 */
[----:B------:R-:W5:Y:S07]  /*4670*/  LDSM.16.MT88.4 R20, [R221+0x2100] ;  /* 0x00210000dd14783b */ /* 0x000f6e0000004200 */
[C---:B------:R-:W-:Y:S08]  /*4680*/  HMMA.16816.F32.BF16 R128, R4.reuse, R24, R128 ;  /* 0x000000180480723c */ /* 0x040ff00000041880 */
[C---:B------:R-:W-:Y:S01]  /*4690*/  HMMA.16816.F32.BF16 R124, R4.reuse, R26, R124 ;  /* 0x0000001a047c723c */ /* 0x040fe2000004187c */
[----:B------:R-:W-:Y:S07]  /*46a0*/  LDSM.16.MT88.4 R24, [R224+0x2100] ;  /* 0x00210000e018783b */ /* 0x000fee0000004200 */
[C---:B----4-:R-:W-:Y:S08]  /*46b0*/  HMMA.16816.F32.BF16 R100, R4.reuse, R16, R100 ;  /* 0x000000100464723c */ /* 0x050ff00000041864 */
[C---:B------:R-:W-:Y:S01]  /*46c0*/  HMMA.16816.F32.BF16 R104, R4.reuse, R18, R104 ;  /* 0x000000120468723c */ /* 0x040fe20000041868 */
[----:B------:R-:W4:Y:S07]  /*46d0*/  LDSM.16.MT88.4 R16, [R220+0x2100] ;  /* 0x00210000dc10783b */ /* 0x000f2e0000004200 */
        /* <DEDUP_REMOVED lines=8> */
[----:B---3--:R-:W-:-:S02]  /*4760*/  F2FP.BF16.PACK_AB R6, R66, R167 ;  /* 0x000000a74206723e */ /* 0x008fc400000010ff */
[----:B--2---:R-:W-:Y:S01]  /*4770*/  F2FP.BF16.PACK_AB R5, R173, R134 ;  /* 0x00000086ad05723e */ /* 0x004fe200000010ff */
[----:B------:R-:W-:Y:S01]  /*4780*/  FADD.FTZ R34, R35, R34 ;  /* 0x0000002223227221 */ /* 0x000fe20000010000 */
[----:B------:R-:W-:-:S03]  /*4790*/  F2FP.BF16.PACK_AB R7, R193, R136 ;  /* 0x00000088c107723e */ /* 0x000fc600000010ff */
[----:B------:R-:W-:-:S04]  /*47a0*/  FADD.FTZ R167, R167, R34 ;  /* 0x00000022a7a77221 */ /* 0x000fc80000010000 */
[----:B------:R-:W-:Y:S01]  /*47b0*/  HMMA.16816.F32.BF16 R68, R4, R8, R68 ;  /* 0x000000080444723c */ /* 0x000fe20000041844 */
[----:B------:R-:W-:-:S07]  /*47c0*/  FADD.FTZ R167, R66, R167 ;  /* 0x000000a742a77221 */ /* 0x000fce0000010000 */
[C---:B------:R-:W-:Y:S01]  /*47d0*/  HMMA.16816.F32.BF16 R72, R4.reuse, R10, R72 ;  /* 0x0000000a0448723c */ /* 0x040fe20000041848 */
[----:B------:R-:W2:Y:S07]  /*47e0*/  LDSM.16.MT88.4 R8, [R222+0x6100] ;  /* 0x00610000de08783b */ /* 0x000eae0000004200 */
[C---:B-----5:R-:W-:Y:S08]  /*47f0*/  HMMA.16816.F32.BF16 R76, R4.reuse, R20, R76 ;  /* 0x00000014044c723c */ /* 0x060ff0000004184c */
[C---:B------:R-:W-:Y:S01]  /*4800*/  HMMA.16816.F32.BF16 R80, R4.reuse, R22, R80 ;  /* 0x000000160450723c */ /* 0x040fe20000041850 */
[----:B------:R-:W3:Y:S07]  /*4810*/  LDSM.16.MT88.4 R20, [R220+0x6100] ;  /* 0x00610000dc14783b */ /* 0x000eee0000004200 */
[C---:B----4-:R-:W-:Y:S08]  /*4820*/  HMMA.16816.F32.BF16 R84, R4.reuse, R16, R84 ;  /* 0x000000100454723c */ /* 0x050ff00000041854 */
[C---:B------:R-:W-:Y:S01]  /*4830*/  HMMA.16816.F32.BF16 R88, R4.reuse, R18, R88 ;  /* 0x000000120458723c */ /* 0x040fe20000041858 */
[----:B------:R-:W4:Y:S07]  /*4840*/  LDSM.16.MT88.4 R16, [R224+0x2900] ;  /* 0x00290000e010783b */ /* 0x000f2e0000004200 */
        /* <DEDUP_REMOVED lines=10> */
[C---:B------:R-:W-:Y:S01]  /*48f0*/  HMMA.16816.F32.BF16 R108, R4.reuse, R30, R108 ;  /* 0x0000001e046c723c */ /* 0x040fe2000004186c */
[----:B------:R-:W-:Y:S07]  /*4900*/  LDSM.16.MT88.4 R28, [R224+0x3100] ;  /* 0x00310000e01c783b */ /* 0x000fee0000004200 */
[C---:B---3--:R-:W-:Y:S08]  /*4910*/  HMMA.16816.F32.BF16 R116, R4.reuse, R20, R116 ;  /* 0x000000140474723c */ /* 0x048ff00000041874 */
[----:B------:R-:W-:Y:S01]  /*4920*/  HMMA.16816.F32.BF16 R112, R4, R22, R112 ;  /* 0x000000160470723c */ /* 0x000fe20000041870 */
[----:B------:R-:W3:Y:S06]  /*4930*/  LDSM.16.MT88.4 R20, [R224+0x6900] ;  /* 0x00690000e014783b */ /* 0x000eec0000004200 */
        /* <DEDUP_REMOVED lines=17> */
[C---:B---3--:R-:W-:Y:S08]  /*4a50*/  HMMA.16816.F32.BF16 R92, R4.reuse, R20, R92 ;  /* 0x00000014045c723c */ /* 0x048ff0000004185c */
[C---:B----4-:R-:W-:Y:S08]  /*4a60*/  HMMA.16816.F32.BF16 R100, R4.reuse, R16, R100 ;  /* 0x000000100464723c */ /* 0x050ff00000041864 */
[C---:B------:R-:W-:Y:S01]  /*4a70*/  HMMA.16816.F32.BF16 R104, R4.reuse, R18, R104 ;  /* 0x000000120468723c */ /* 0x040fe20000041868 */
[----:B------:R-:W3:Y:S07]  /*4a80*/  LDSM.16.MT88.4 R16, [R220+0x3100] ;  /* 0x00310000dc10783b */ /* 0x000eee0000004200 */
[C---:B-1----:R-:W-:Y:S08]  /*4a90*/  HMMA.16816.F32.BF16 R120, R4.reuse, R12, R120 ;  /* 0x0000000c0478723c */ /* 0x042ff00000041878 */
[C---:B------:R-:W-:Y:S01]  /*4aa0*/  HMMA.16816.F32.BF16 R108, R4.reuse, R14, R108 ;  /* 0x0000000e046c723c */ /* 0x040fe2000004186c */
[----:B------:R-:W1:Y:S07]  /*4ab0*/  LDSM.16.MT88.4 R12, [R224+0x7100] ;  /* 0x00710000e00c783b */ /* 0x000e6e0000004200 */
[C---:B------:R-:W-:Y:S01]  /*4ac0*/  HMMA.16816.F32.BF16 R96, R4.reuse, R22, R96 ;  /* 0x000000160460723c */ /* 0x040fe20000041860 */
[----:B------:R-:W4:Y:S07]  /*4ad0*/  LDSM.16.MT88.4 R20, [R221+0x3100] ;  /* 0x00310000dd14783b */ /* 0x000f2e0000004200 */
[C---:B--2---:R-:W-:Y:S08]  /*4ae0*/  HMMA.16816.F32.BF16 R116, R4.reuse, R8, R116 ;  /* 0x000000080474723c */ /* 0x044ff00000041874 */
[C---:B------:R-:W-:Y:S01]  /*4af0*/  HMMA.16816.F32.BF16 R112, R4.reuse, R10, R112 ;  /* 0x0000000a0470723c */ /* 0x040fe20000041870 */
[----:B------:R-:W2:Y:S07]  /*4b00*/  LDSM.16.MT88.4 R8, [R222+0x7100] ;  /* 0x00710000de08783b */ /* 0x000eae0000004200 */
[C---:B------:R-:W-:Y:S08]  /*4b10*/  HMMA.16816.F32.BF16 R68, R4.reuse, R24, R68 ;  /* 0x000000180444723c */ /* 0x040ff00000041844 */
[----:B------:R-:W-:Y:S01]  /*4b20*/  HMMA.16816.F32.BF16 R72, R4, R26, R72 ;  /* 0x0000001a0448723c */ /* 0x000fe20000041848 */
[----:B------:R-:W5:Y:S06]  /*4b30*/  LDSM.16.MT88.4 R24, [R222+0x3100] ;  /* 0x00310000de18783b */ /* 0x000f6c0000004200 */
[----:B------:R-:W-:Y:S01]  /*4b40*/  F2FP.BF16.PACK_AB R4, R163, R150 ;  /* 0x00000096a304723e */ /* 0x000fe200000010ff */
[----:B------:R-:W-:Y:S01]  /*4b50*/  FADD.FTZ R150, R150, R241 ;  /* 0x000000f196967221 */ /* 0x000fe20000010000 */
[----:B------:R-:W-:-:S02]  /*4b60*/  F2FP.BF16.PACK_AB R6, R159, R152 ;  /* 0x000000989f06723e */ /* 0x000fc400000010ff */
[----:B------:R-:W-:Y:S01]  /*4b70*/  F2FP.BF16.PACK_AB R5, R155, R154 ;  /* 0x0000009a9b05723e */ /* 0x000fe200000010ff */
[----:B------:R-:W-:Y:S01]  /*4b80*/  FADD.FTZ R163, R163, R150 ;  /* 0x00000096a3a37221 */ /* 0x000fe20000010000 */
[----:B------:R-:W-:-:S03]  /*4b90*/  F2FP.BF16.PACK_AB R7, R156, R153 ;  /* 0x000000999c07723e */ /* 0x000fc600000010ff */
[----:B------:R-:W-:-:S04]  /*4ba0*/  FADD.FTZ R152, R152, R163 ;  /* 0x000000a398987221 */ /* 0x000fc80000010000 */
[----:B---3--:R-:W-:Y:S01]  /*4bb0*/  HMMA.16816.F32.BF16 R84, R4, R16, R84 ;  /* 0x000000100454723c */ /* 0x008fe20000041854 */
[----:B------:R-:W-:-:S07]  /*4bc0*/  FADD.FTZ R159, R159, R152 ;  /* 0x000000989f9f7221 */ /* 0x000fce0000010000 */
[C---:B------:R-:W-:Y:S01]  /*4bd0*/  HMMA.16816.F32.BF16 R88, R4.reuse, R18, R88 ;  /* 0x000000120458723c */ /* 0x040fe20000041858 */
[----:B------:R-:W3:Y:S07]  /*4be0*/  LDSM.16.MT88.4 R16, [R221+0x7100] ;  /* 0x00710000dd10783b */ /* 0x000eee0000004200 */
[C---:B-1----:R-:W-:Y:S08]  /*4bf0*/  HMMA.16816.F32.BF16 R92, R4.reuse, R12, R92 ;  /* 0x0000000c045c723c */ /* 0x042ff0000004185c */
[C---:B------:R-:W-:Y:S01]  /*4c00*/  HMMA.16816.F32.BF16 R96, R4.reuse, R14, R96 ;  /* 0x0000000e0460723c */ /* 0x040fe20000041860 */
[----:B------:R-:W1:Y:S07]  /*4c10*/  LDSM.16.MT88.4 R12, [R220+0x7100] ;  /* 0x00710000dc0c783b */ /* 0x000e6e0000004200 */
[C---:B----4-:R-:W-:Y:S08]  /*4c20*/  HMMA.16816.F32.BF16 R76, R4.reuse, R20, R76 ;  /* 0x00000014044c723c */ /* 0x050ff0000004184c */
[C---:B------:R-:W-:Y:S01]  /*4c30*/  HMMA.16816.F32.BF16 R80, R4.reuse, R22, R80 ;  /* 0x000000160450723c */ /* 0x040fe20000041850 */
[----:B------:R-:W4:Y:S07]  /*4c40*/  LDSM.16.MT88.4 R20, [R224+0x3900] ;  /* 0x00390000e014783b */ /* 0x000f2e0000004200 */
[C---:B--2---:R-:W-:Y:S08]  /*4c50*/  HMMA.16816.F32.BF16 R100, R4.reuse, R8, R100 ;  /* 0x000000080464723c */ /* 0x044ff00000041864 */
[C---:B------:R-:W-:Y:S01]  /*4c60*/  HMMA.16816.F32.BF16 R104, R4.reuse, R10, R104 ;  /* 0x0000000a0468723c */ /* 0x040fe20000041868 */
[----:B------:R-:W2:Y:S07]  /*4c70*/  LDSM.16.MT88.4 R8, [R222+0x3900] ;  /* 0x00390000de08783b */ /* 0x000eae0000004200 */
[C---:B------:R-:W-:Y:S07]  /*4c80*/  HMMA.16816.F32.BF16 R128, R4.reuse, R28, R128 ;  /* 0x0000001c0480723c */ /* 0x040fee0000041880 */
[--C-:B------:R-:W-:Y:S01]  /*4c90*/  FFMA.FTZ R28, R65, c[0x0][0x2d0], -R56.reuse ;  /* 0x0000b400411c7a23 */ /* 0x100fe20000010838 */
[----:B------:R-:W-:Y:S01]  /*4ca0*/  HMMA.16816.F32.BF16 R124, R4, R30, R124 ;  /* 0x0000001e047c723c */ /* 0x000fe2000004187c */
[----:B------:R-:W-:-:S04]  /*4cb0*/  FFMA.FTZ R29, R63, c[0x0][0x2d0], -R56 ;  /* 0x0000b4003f1d7a23 */ /* 0x000fc80000010838 */
[----:B------:R-:W-:Y:S02]  /*4cc0*/  MUFU.EX2 R28, R28 ;  /* 0x0000001c001c7308 */ /* 0x000fe40000000800 */
[----:B------:R-:W-:Y:S01]  /*4cd0*/  FFMA.FTZ R30, R61, c[0x0][0x2d0], -R56 ;  /* 0x0000b4003d1e7a23 */ /* 0x000fe20000010838 */
[C---:B-----5:R-:W-:Y:S05]  /*4ce0*/  HMMA.16816.F32.BF16 R68, R4.reuse, R24, R68 ;  /* 0x000000180444723c */ /* 0x060fea0000041844 */
[----:B------:R-:W-:Y:S02]  /*4cf0*/  MUFU.EX2 R29, R29 ;  /* 0x0000001d001d7308 */ /* 0x000fe40000000800 */
[--C-:B------:R-:W-:Y:S01]  /*4d00*/  FFMA.FTZ R24, R139, c[0x0][0x2d0], -R58.reuse ;  /* 0x0000b4008b187a23 */ /* 0x100fe2000001083a */
[----:B------:R-:W-:Y:S01]  /*4d10*/  HMMA.16816.F32.BF16 R72, R4, R26, R72 ;  /* 0x0000001a0448723c */ /* 0x000fe20000041848 */
[----:B------:R-:W-:-:S04]  /*4d20*/  FFMA.FTZ R25, R137, c[0x0][0x2d0], -R58 ;  /* 0x0000b40089197a23 */ /* 0x000fc8000001083a */
[----:B------:R-:W-:Y:S02]  /*4d30*/  MUFU.EX2 R24, R24 ;  /* 0x0000001800187308 */ /* 0x000fe40000000800 */
[----:B------:R-:W-:Y:S01]  /*4d40*/  FFMA.FTZ R26, R135, c[0x0][0x2d0], -R58 ;  /* 0x0000b400871a7a23 */ /* 0x000fe2000001083a */
[----:B---3--:R-:W-:Y:S01]  /*4d50*/  HMMA.16816.F32.BF16 R120, R4, R16, R120 ;  /* 0x000000100478723c */ /* 0x008fe20000041878 */
[----:B------:R-:W-:-:S04]  /*4d60*/  FFMA.FTZ R27, R67, c[0x0][0x2d0], -R56 ;  /* 0x0000b400431b7a23 */ /* 0x000fc80000010838 */
[----:B------:R-:W3:Y:S03]  /*4d70*/  MUFU.EX2 R25, R25 ;  /* 0x0000001900197308 */ /* 0x000ee60000000800 */
[C---:B------:R-:W-:Y:S01]  /*4d80*/  HMMA.16816.F32.BF16 R108, R4.reuse, R18, R108 ;  /* 0x00000012046c723c */ /* 0x040fe2000004186c */
[----:B------:R-:W5:Y:S04]  /*4d90*/  LDSM.16.MT88.4 R16, [R221+0x3900] ;  /* 0x00390000dd10783b */ /* 0x000f680000004200 */
[----:B------:R-:W2:Y:S03]  /*4da0*/  MUFU.EX2 R26, R26 ;  /* 0x0000001a001a7308 */ /* 0x000ea60000000800 */
[C---:B-1----:R-:W-:Y:S05]  /*4db0*/  HMMA.16816.F32.BF16 R116, R4.reuse, R12, R116 ;  /* 0x0000000c0474723c */ /* 0x042fea0000041874 */
[----:B------:R-:W1:Y:S03]  /*4dc0*/  MUFU.EX2 R27, R27 ;  /* 0x0000001b001b7308 */ /* 0x000e660000000800 */
[----:B------:R-:W-:Y:S01]  /*4dd0*/  HMMA.16816.F32.BF16 R112, R4, R14, R112 ;  /* 0x0000000e0470723c */ /* 0x000fe20000041870 */
[----:B------:R-:W5:Y:S04]  /*4de0*/  LDSM.16.MT88.4 R12, [R220+0x3900] ;  /* 0x00390000dc0c783b */ /* 0x000f680000004200 */
[----:B------:R-:W4:Y:S02]  /*4df0*/  MUFU.EX2 R30, R30 ;  /* 0x0000001e001e7308 */ /* 0x000f240000000800 */
[----:B---3--:R-:W-:Y:S01]  /*4e00*/  F2FP.BF16.PACK_AB R4, R25, R24 ;  /* 0x000000181904723e */ /* 0x008fe200000010ff */
[----:B------:R-:W-:Y:S01]  /*4e10*/  FADD.FTZ R24, R24, R159 ;  /* 0x0000009f18187221 */ /* 0x000fe20000010000 */
[----:B--2---:R-:W-:-:S03]  /*4e20*/  F2FP.BF16.PACK_AB R6, R243, R26 ;  /* 0x0000001af306723e */ /* 0x004fc600000010ff */
[----:B------:R-:W-:Y:S01]  /*4e30*/  FADD.FTZ R25, R25, R24 ;  /* 0x0000001819197221 */ /* 0x000fe20000010000 */
[----:B-1----:R-:W-:-:S03]  /*4e40*/  F2FP.BF16.PACK_AB R5, R28, R27 ;  /* 0x0000001b1c05723e */ /* 0x002fc600000010ff */
[----:B------:R-:W-:-:S04]  /*4e50*/  FADD.FTZ R26, R26, R25 ;  /* 0x000000191a1a7221 */ /* 0x000fc80000010000 */
[----:B------:R-:W-:Y:S01]  /*4e60*/  FADD.FTZ R243, R243, R26 ;  /* 0x0000001af3f37221 */ /* 0x000fe20000010000 */
[----:B----4-:R-:W-:-:S07]  /*4e70*/  F2FP.BF16.PACK_AB R7, R30, R29 ;  /* 0x0000001d1e07723e */ /* 0x010fce00000010ff */
[C---:B------:R-:W-:Y:S07]  /*4e80*/  HMMA.16816.F32.BF16 R128, R4.reuse, R20, R128 ;  /* 0x000000140480723c */ /* 0x040fee0000041880 */
[----:B------:R-:W-:Y:S01]  /*4e90*/  FADD.FTZ R21, R37, R36 ;  /* 0x0000002425157221 */ /* 0x000fe20000010000 */
[----:B------:R-:W-:Y:S03]  /*4ea0*/  HMMA.16816.F32.BF16 R68, R4, R8, R68 ;  /* 0x000000080444723c */ /* 0x000fe60000041844 */
[----:B------:R-:W-:-:S04]  /*4eb0*/  FADD.FTZ R21, R0, R21 ;  /* 0x0000001500157221 */ /* 0x000fc80000010000 */
[----:B------:R-:W-:Y:S01]  /*4ec0*/  FADD.FTZ R64, R64, R21 ;  /* 0x0000001540407221 */ /* 0x000fe20000010000 */
[----:B------:R-:W-:Y:S01]  /*4ed0*/  HMMA.16816.F32.BF16 R72, R4, R10, R72 ;  /* 0x0000000a0448723c */ /* 0x000fe20000041848 */
[----:B------:R-:W1:Y:S02]  /*4ee0*/  LDSM.16.MT88.4 R8, [R224+0x7900] ;  /* 0x00790000e008783b */ /* 0x000e640000004200 */
[----:B------:R-:W-:-:S04]  /*4ef0*/  FADD.FTZ R151, R151, R64 ;  /* 0x0000004097977221 */ /* 0x000fc80000010000 */
[----:B------:R-:W-:Y:S01]  /*4f00*/  FADD.FTZ R32, R32, R151 ;  /* 0x0000009720207221 */ /* 0x000fe20000010000 */
[----:B-----5:R-:W-:Y:S03]  /*4f10*/  HMMA.16816.F32.BF16 R76, R4, R16, R76 ;  /* 0x00000010044c723c */ /* 0x020fe6000004184c */
        /* <DEDUP_REMOVED lines=28> */
[C---:B---3--:R-:W-:Y:S08]  /*50e0*/  HMMA.16816.F32.BF16 R120, R4.reuse, R12, R120 ;  /* 0x0000000c0478723c */ /* 0x048ff00000041878 */
[C---:B------:R-:W-:Y:S08]  /*50f0*/  HMMA.16816.F32.BF16 R108, R4.reuse, R14, R108 ;  /* 0x0000000e046c723c */ /* 0x040ff0000004186c */
[C---:B-1----:R-:W-:Y:S08]  /*5100*/  HMMA.16816.F32.BF16 R116, R4.reuse, R8, R116 ;  /* 0x000000080474723c */ /* 0x042ff00000041874 */
[----:B------:R-:W-:Y:S01]  /*5110*/  HMMA.16816.F32.BF16 R112, R4, R10, R112 ;  /* 0x0000000a0470723c */ /* 0x000fe20000041870 */
[----:B------:R-:W-:Y:S07]  /*5120*/  @!P1 BRA `(.L_x_1958) ;  /* 0x000034e000009947 */ /* 0x000fee0003800000 */
[----:B------:R-:W-:Y:S01]  /*5130*/  IADD3 R237, P1, R230, 0x40, RZ ;  /* 0x00000040e6ed7810 */ /* 0x000fe20007f3e0ff */
[----:B------:R-:W-:Y:S01]  /*5140*/  IMAD.MOV.U32 R0, RZ, RZ, R3 ;  /* 0x000000ffff007224 */ /* 0x000fe200078e0003 */
[----:B------:R-:W-:Y:S01]  /*5150*/  IADD3 R239, P2, R234, 0x40, RZ ;  /* 0x00000040eaef7810 */ /* 0x000fe20007f5e0ff */
[----:B------:R-:W-:Y:S01]  /*5160*/  IMAD.MOV.U32 R133, RZ, RZ, R132 ;  /* 0x000000ffff857224 */ /* 0x000fe200078e0084 */
[----:B------:R-:W-:Y:S01]  /*5170*/  ULEA.HI.SX32 UR21, UR18, 0xfffffffe, 0x19 ;  /* 0xfffffffe12157891 */ /* 0x000fe2000f8fca3f */
[----:B------:R-:W-:Y:S01]  /*5180*/  IMAD.X R236, RZ, RZ, R233, P1 ;  /* 0x000000ffffec7224 */ /* 0x000fe200008e06e9 */
[----:B------:R-:W-:Y:S01]  /*5190*/  IADD3.X R238, RZ, R229, RZ, P2, !PT ;  /* 0x000000e5ffee7210 */ /* 0x000fe200017fe4ff */
[----:B------:R-:W-:-:S02]  /*51a0*/  ULDC.64 UR6, c[0x0][0x208] ;  /* 0x0000820000067ab9 */ /* 0x000fc40000000a00 */
[----:B------:R-:W-:-:S07]  /*51b0*/  ULDC.64 UR4, c[0x0][0x1e0] ;  /* 0x0000780000047ab9 */ /* 0x000fce0000000a00 */
.L_x_1959:
        /* <DEDUP_REMOVED lines=19> */
[----:B------:R-:W-:Y:S01]  /*52f0*/  @UP1 USHF.L.U64.HI UR20, UR4, 0x6, UR5 ;  /* 0x0000000604141899 */ /* 0x000fe20008010205 */
        /* <DEDUP_REMOVED lines=8> */
[----:B------:R-:W-:Y:S01]  /*5380*/  @UP1 UIMAD UR18, UR18, UR4, URZ ;  /* 0x00000004121212a4 */ /* 0x000fe2000f8e023f */
[C---:B------:R-:W-:Y:S02]  /*5390*/  IADD3 R192, P1, R2.reuse, UR9, RZ ;  /* 0x0000000902c07c10 */ /* 0x040fe4000ff3e0ff */
[----:B------:R-:W-:Y:S01]  /*53a0*/  IADD3 R194, P4, R2, UR14, RZ ;  /* 0x0000000e02c27c10 */ /* 0x000fe2000ff9e0ff */
[----:B------:R-:W3:Y:S01]  /*53b0*/  LDSM.16.M88.4 R152, [R226+0x9100] ;  /* 0x00910000e298783b */ /* 0x000ee20000000200 */
[C---:B------:R-:W-:Y:S01]  /*53c0*/  IADD3.X R193, R3.reuse, UR12, RZ, P1, !PT ;  /* 0x0000000c03c17c10 */ /* 0x040fe20008ffe4ff */
[----:B------:R-:W-:Y:S01]  /*53d0*/  @UP1 UIMAD UR18, UR21, UR5, UR18 ;  /* 0x00000005151212a4 */ /* 0x000fe2000f8e0212 */
[----:B------:R-:W-:Y:S02]  /*53e0*/  IADD3.X R195, R3, UR13, RZ, P4, !PT ;  /* 0x0000000d03c37c10 */ /* 0x000fe4000a7fe4ff */
[C---:B------:R-:W-:Y:S01]  /*53f0*/  IADD3 R246, P2, R192.reuse, UR9, RZ ;  /* 0x00000009c0f67c10 */ /* 0x040fe2000ff5e0ff */
[----:B------:R-:W-:Y:S02]  /*5400*/  @UP1 UIADD3 UR18, UR23, UR18, URZ ;  /* 0x0000001217121290 */ /* 0x000fe4000fffe03f */
[----:B------:R-:W4:Y:S01]  /*5410*/  LDSM.16.M88.4 R156, [R226+0x9900] ;  /* 0x00990000e29c783b */ /* 0x000f220000000200 */
[C---:B------:R-:W-:Y:S01]  /*5420*/  IADD3.X R247, R193.reuse, UR12, RZ, P2, !PT ;  /* 0x0000000cc1f77c10 */ /* 0x040fe200097fe4ff */
[----:B------:R-:W-:Y:S06]  /*5430*/  @UP1 USHF.L.U64.HI UR18, UR22, 0x7, UR18 ;  /* 0x0000000716121899 */ /* 0x000fec0008010212 */
        /* <DEDUP_REMOVED lines=10> */
[----:B------:R-:W-:Y:S01]  /*54e0*/  LDSM.16.M88.4 R148, [R218] ;  /* 0x00000000da94783b */ /* 0x000fe20000000200 */
[C---:B------:R-:W-:Y:S07]  /*54f0*/  HMMA.16816.F32.BF16 R24, R140.reuse, R154, RZ ;  /* 0x0000009a8c18723c */ /* 0x040fee00000418ff */
[----:B------:R-:W-:Y:S01]  /*5500*/  LDSM.16.M88.4 R152, [R217] ;  /* 0x00000000d998783b */ /* 0x000fe20000000200 */
[C---:B----4-:R-:W-:Y:S07]  /*5510*/  HMMA.16816.F32.BF16 R28, R140.reuse, R156, RZ ;  /* 0x0000009c8c1c723c */ /* 0x050fee00000418ff */
[----:B------:R-:W-:Y:S01]  /*5520*/  LDSM.16.M88.4 R172, [R213] ;  /* 0x00000000d5ac783b */ /* 0x000fe20000000200 */
[C---:B------:R-:W-:Y:S07]  /*5530*/  HMMA.16816.F32.BF16 R32, R140.reuse, R158, RZ ;  /* 0x0000009e8c20723c */ /* 0x040fee00000418ff */
[----:B------:R-:W-:Y:S01]  /*5540*/  LDSM.16.M88.4 R156, [R216] ;  /* 0x00000000d89c783b */ /* 0x000fe20000000200 */
[C---:B-----5:R-:W-:Y:S08]  /*5550*/  HMMA.16816.F32.BF16 R36, R140.reuse, R160, RZ ;  /* 0x000000a08c24723c */ /* 0x060ff000000418ff */
[C---:B------:R-:W-:Y:S01]  /*5560*/  HMMA.16816.F32.BF16 R40, R140.reuse, R162, RZ ;  /* 0x000000a28c28723c */ /* 0x040fe200000418ff */
[----:B------:R-:W-:Y:S07]  /*5570*/  LDSM.16.M88.4 R160, [R215] ;  /* 0x00000000d7a0783b */ /* 0x000fee0000000200 */
[C---:B-1----:R-:W-:Y:S08]  /*5580*/  HMMA.16816.F32.BF16 R44, R140.reuse, R164, RZ ;  /* 0x000000a48c2c723c */ /* 0x042ff000000418ff */
[C---:B------:R-:W-:Y:S01]  /*5590*/  HMMA.16816.F32.BF16 R48, R140.reuse, R166, RZ ;  /* 0x000000a68c30723c */ /* 0x040fe200000418ff */
[----:B------:R-:W-:Y:S07]  /*55a0*/  LDSM.16.M88.4 R164, [R214] ;  /* 0x00000000d6a4783b */ /* 0x000fee0000000200 */
[C---:B------:R-:W-:Y:S08]  /*55b0*/  HMMA.16816.F32.BF16 R52, R140.reuse, R144, RZ ;  /* 0x000000908c34723c */ /* 0x040ff000000418ff */
[C---:B------:R-:W-:Y:S01]  /*55c0*/  HMMA.16816.F32.BF16 R56, R140.reuse, R146, RZ ;  /* 0x000000928c38723c */ /* 0x040fe200000418ff */
[----:B------:R-:W1:Y:S07]  /*55d0*/  LDSM.16.M88.4 R144, [R219] ;  /* 0x00000000db90783b */ /* 0x000e6e0000000200 */
[C---:B--2---:R-:W-:Y:S01]  /*55e0*/  HMMA.16816.F32.BF16 R60, R140.reuse, R64, RZ ;  /* 0x000000408c3c723c */ /* 0x044fe200000418ff */
[----:B------:R-:W-:Y:S01]  /*55f0*/  @!PT LDS RZ, [RZ] ;  /* 0x00000000fffff984 */ /* 0x000fe20000000800 */
[----:B------:R-:W-:Y:S01]  /*5600*/  @!PT LDS RZ, [RZ] ;  /* 0x00000000fffff984 */ /* 0x000fe20000000800 */
[----:B------:R-:W-:Y:S01]  /*5610*/  @!PT LDS RZ, [RZ] ;  /* 0x00000000fffff984 */ /* 0x000fe20000000800 */
[----:B------:R2:W-:Y:S07]  /*5620*/  LDGSTS.E.BYPASS.LTC128B.128 [R227+0x100], [R244.64], !P3 ;  /* 0x00100000f4e37fae */ /* 0x0005ee000d901d50 */
[----:B------:R-:W-:Y:S01]  /*5630*/  HMMA.16816.F32.BF16 R64, R140, R66, RZ ;  /* 0x000000428c40723c */ /* 0x000fe200000418ff */
[----:B------:R3:W-:Y:S07]  /*5640*/  LDGSTS.E.BYPASS.LTC128B.128 [R227+0x4100], [R134.64], !P0 ;  /* 0x0410000086e37fae */ /* 0x0007ee000c101d50 */
[C---:B------:R-:W-:Y:S01]  /*5650*/  HMMA.16816.F32.BF16 R4, R168.reuse, R136, R4 ;  /* 0x00000088a804723c */ /* 0x040fe20000041804 */
[----:B------:R4:W-:Y:S07]  /*5660*/  LDGSTS.E.BYPASS.LTC128B.128 [R227+0x1100], [R2.64], !P3 ;  /* 0x0110000002e37fae */ /* 0x0009ee000d901d50 */
[C---:B------:R-:W-:Y:S01]  /*5670*/  HMMA.16816.F32.BF16 R8, R168.reuse, R138, R8 ;  /* 0x0000008aa808723c */ /* 0x040fe20000041808 */
[----:B------:R4:W-:Y:S03]  /*5680*/  LDGSTS.E.BYPASS.LTC128B.128 [R227+0x5100], [R2.64+0x80], !P0 ;  /* 0x0510008002e37fae */ /* 0x0009e6000c101d50 */
[----:B--2---:R-:W-:Y:S04]  /*5690*/  IADD3 R244, P1, R192, UR14, RZ ;  /* 0x0000000ec0f47c10 */ /* 0x004fe8000ff3e0ff */
[----:B------:R-:W-:Y:S01]  /*56a0*/  IADD3.X R245, R193, UR13, RZ, P1, !PT ;  /* 0x0000000dc1f57c10 */ /* 0x000fe20008ffe4ff */
[C---:B-1----:R-:W-:Y:S01]  /*56b0*/  HMMA.16816.F32.BF16 R12, R168.reuse, R144, R12 ;  /* 0x00000090a80c723c */ /* 0x042fe2000004180c */
[----:B------:R1:W-:Y:S01]  /*56c0*/  LDGSTS.E.BYPASS.LTC128B.128 [R227+0x2100], [R192.64], !P3 ;  /* 0x02100000c0e37fae */ /* 0x0003e2000d901d50 */
[----:B------:R-:W-:Y:S06]  /*56d0*/  PLOP3.LUT P1, PT, PT, PT, UP1, 0x80, 0x0 ;  /* 0x000000000000781c */ /* 0x000fec0003f2f018 */
[C---:B------:R-:W-:Y:S01]  /*56e0*/  HMMA.16816.F32.BF16 R16, R168.reuse, R146, R16 ;  /* 0x00000092a810723c */ /* 0x040fe20000041810 */
[----:B------:R1:W-:Y:S07]  /*56f0*/  LDGSTS.E.BYPASS.LTC128B.128 [R227+0x6100], [R194.64], !P0 ;  /* 0x06100000c2e37fae */ /* 0x0003ee000c101d50 */
[C---:B------:R-:W-:Y:S01]  /*5700*/  HMMA.16816.F32.BF16 R20, R168.reuse, R148, R20 ;  /* 0x00000094a814723c */ /* 0x040fe20000041814 */
[----:B------:R2:W-:Y:S07]  /*5710*/  LDGSTS.E.BYPASS.LTC128B.128 [R227+0x3100], [R246.64], !P3 ;  /* 0x03100000f6e37fae */ /* 0x0005ee000d901d50 */
[C---:B------:R-:W-:Y:S01]  /*5720*/  HMMA.16816.F32.BF16 R24, R168.reuse, R150, R24 ;  /* 0x00000096a818723c */ /* 0x040fe20000041818 */
[----:B------:R5:W-:Y:S07]  /*5730*/  LDGSTS.E.BYPASS.LTC128B.128 [R227+0x7100], [R244.64], !P0 ;  /* 0x07100000f4e37fae */ /* 0x000bee000c101d50 */
[C---:B------:R-:W-:Y:S01]  /*5740*/  HMMA.16816.F32.BF16 R28, R168.reuse, R152, R28 ;  /* 0x00000098a81c723c */ /* 0x040fe2000004181c */
[----:B------:R-:W1:Y:S07]  /*5750*/  LDSM.16.M88.4 R136, [R223+0x8100] ;  /* 0x00810000df88783b */ /* 0x000e6e0000000200 */
[C---:B------:R-:W-:Y:S01]  /*5760*/  HMMA.16816.F32.BF16 R32, R168.reuse, R154, R32 ;  /* 0x0000009aa820723c */ /* 0x040fe20000041820 */
[----:B------:R-:W0:Y:S07]  /*5770*/  LDGDEPBAR ;  /* 0x00000000000079af */ /* 0x000e2e0000000000 */
[C---:B------:R-:W-:Y:S01]  /*5780*/  HMMA.16816.F32.BF16 R36, R168.reuse, R156, R36 ;  /* 0x0000009ca824723c */ /* 0x040fe20000041824 */
[----:B------:R-:W1:Y:S07]  /*5790*/  LDSM.16.M88.4 R144, [R223+0x8900] ;  /* 0x00890000df90783b */ /* 0x000e6e0000000200 */
[C---:B------:R-:W-:Y:S01]  /*57a0*/  HMMA.16816.F32.BF16 R40, R168.reuse, R158, R40 ;  /* 0x0000009ea828723c */ /* 0x040fe20000041828 */
[----:B------:R-:W1:Y:S07]  /*57b0*/  LDSM.16.M88.4 R148, [R223+0x9100] ;  /* 0x00910000df94783b */ /* 0x000e6e0000000200 */
[C---:B------:R-:W-:Y:S01]  /*57c0*/  HMMA.16816.F32.BF16 R44, R168.reuse, R160, R44 ;  /* 0x000000a0a82c723c */ /* 0x040fe2000004182c */
[----:B------:R-:W2:Y:S07]  /*57d0*/  LDSM.16.M88.4 R152, [R223+0x9900] ;  /* 0x00990000df98783b */ /* 0x000eae0000000200 */
[C---:B------:R-:W-:Y:S01]  /*57e0*/  HMMA.16816.F32.BF16 R48, R168.reuse, R162, R48 ;  /* 0x000000a2a830723c */ /* 0x040fe20000041830 */
[----:B------:R-:W-:Y:S07]  /*57f0*/  LDSM.16.M88.4 R156, [R223+0xb900] ;  /* 0x00b90000df9c783b */ /* 0x000fee0000000200 */
[C---:B------:R-:W-:Y:S01]  /*5800*/  HMMA.16816.F32.BF16 R52, R168.reuse, R164, R52 ;  /* 0x000000a4a834723c */ /* 0x040fe20000041834 */
[----:B------:R-:W-:Y:S07]  /*5810*/  LDSM.16.M88.4 R160, [R212] ;  /* 0x00000000d4a0783b */ /* 0x000fee0000000200 */
[C---:B------:R-:W-:Y:S01]  /*5820*/  HMMA.16816.F32.BF16 R56, R168.reuse, R166, R56 ;  /* 0x000000a6a838723c */ /* 0x040fe20000041838 */
[----:B------:R-:W-:Y:S07]  /*5830*/  LDSM.16.M88.4 R164, [R212+0x800] ;  /* 0x00080000d4a4783b */ /* 0x000fee0000000200 */
[C---:B------:R-:W-:Y:S01]  /*5840*/  HMMA.16816.F32.BF16 R60, R168.reuse, R172, R60 ;  /* 0x000000aca83c723c */ /* 0x040fe2000004183c */
[----:B-1----:R-:W-:Y:S07]  /*5850*/  LDSM.16.M88.4 R192, [R210] ;  /* 0x00000000d2c0783b */ /* 0x002fee0000000200 */
[----:B------:R-:W-:Y:S01]  /*5860*/  HMMA.16816.F32.BF16 R64, R168, R174, R64 ;  /* 0x000000aea840723c */ /* 0x000fe20000041840 */
[----:B------:R-:W-:Y:S07]  /*5870*/  LDSM.16.M88.4 R172, [R211] ;  /* 0x00000000d3ac783b */ /* 0x000fee0000000200 */
[C---:B------:R-:W-:Y:S08]  /*5880*/  HMMA.16816.F32.BF16 R4, R176.reuse, R136, R4 ;  /* 0x00000088b004723c */ /* 0x040ff00000041804 */
[C---:B------:R-:W-:Y:S01]  /*5890*/  HMMA.16816.F32.BF16 R8, R176.reuse, R138, R8 ;  /* 0x0000008ab008723c */ /* 0x040fe20000041808 */
[----:B------:R-:W1:Y:S07]  /*58a0*/  LDSM.16.M88.4 R136, [R223+0xa100] ;  /* 0x00a10000df88783b */ /* 0x000e6e0000000200 */
[C---:B------:R-:W-:Y:S08]  /*58b0*/  HMMA.16816.F32.BF16 R12, R176.reuse, R144, R12 ;  /* 0x00000090b00c723c */ /* 0x040ff0000004180c */
[C---:B------:R-:W-:Y:S01]  /*58c0*/  HMMA.16816.F32.BF16 R16, R176.reuse, R146, R16 ;  /* 0x00000092b010723c */ /* 0x040fe20000041810 */
[----:B------:R-:W3:Y:S07]  /*58d0*/  LDSM.16.M88.4 R144, [R223+0xa900] ;  /* 0x00a90000df90783b */ /* 0x000eee0000000200 */
        /* <DEDUP_REMOVED lines=37> */
[C---:B------:R-:W-:Y:S01]  /*5b30*/  HMMA.16816.F32.BF16 R56, R180.reuse, R158, R56 ;  /* 0x0000009eb438723c */ /* 0x040fe20000041838 */
[----:B------:R-:W4:Y:S07]  /*5b40*/  LDSM.16.M88.4 R156, [R226+0xe900] ;  /* 0x00e90000e29c783b */ /* 0x000f2e0000000200 */
[C---:B--2---:R-:W-:Y:S08]  /*5b50*/  HMMA.16816.F32.BF16 R60, R180.reuse, R152, R60 ;  /* 0x00000098b43c723c */ /* 0x044ff0000004183c */
[----:B------:R-:W-:Y:S01]  /*5b60*/  HMMA.16816.F32.BF16 R64, R180, R154, R64 ;  /* 0x0000009ab440723c */ /* 0x000fe20000041840 */
[----:B------:R-:W-:Y:S07]  /*5b70*/  LDSM.16.M88.4 R152, [R226+0xf900] ;  /* 0x00f90000e298783b */ /* 0x000fee0000000200 */
[C---:B-1----:R-:W-:Y:S08]  /*5b80*/  HMMA.16816.F32.BF16 R4, R184.reuse, R136, R4 ;  /* 0x00000088b804723c */ /* 0x042ff00000041804 */
[C---:B------:R-:W-:Y:S01]  /*5b90*/  HMMA.16816.F32.BF16 R8, R184.reuse, R138, R8 ;  /* 0x0000008ab808723c */ /* 0x040fe20000041808 */
[----:B------:R-:W1:Y:S07]  /*5ba0*/  LDSM.16.M88.4 R136, [R226+0xf100] ;  /* 0x00f10000e288783b */ /* 0x000e6e0000000200 */
[C---:B---3--:R-:W-:Y:S08]  /*5bb0*/  HMMA.16816.F32.BF16 R12, R184.reuse, R144, R12 ;  /* 0x00000090b80c723c */ /* 0x048ff0000004180c */
[C---:B------:R-:W-:Y:S01]  /*5bc0*/  HMMA.16816.F32.BF16 R16, R184.reuse, R146, R16 ;  /* 0x00000092b810723c */ /* 0x040fe20000041810 */
[----:B------:R-:W2:Y:S07]  /*5bd0*/  LDSM.16.M88.4 R144, [R209] ;  /* 0x00000000d190783b */ /* 0x000eae0000000200 */
[C---:B----4-:R-:W-:Y:S08]  /*5be0*/  HMMA.16816.F32.BF16 R20, R184.reuse, R148, R20 ;  /* 0x00000094b814723c */ /* 0x050ff00000041814 */
[C---:B------:R-:W-:Y:S01]  /*5bf0*/  HMMA.16816.F32.BF16 R24, R184.reuse, R150, R24 ;  /* 0x00000096b818723c */ /* 0x040fe20000041818 */
[----:B------:R-:W3:Y:S07]  /*5c00*/  LDSM.16.M88.4 R148, [R208] ;  /* 0x00000000d094783b */ /* 0x000eee0000000200 */
        /* <DEDUP_REMOVED lines=8> */
[----:B------:R-:W4:Y:S07]  /*5c90*/  LDSM.16.M88.4 R156, [R207] ;  /* 0x00000000cf9c783b */ /* 0x000f2e0000000200 */
[C---:B-1----:R-:W-:Y:S08]  /*5ca0*/  HMMA.16816.F32.BF16 R52, R184.reuse, R136, R52 ;  /* 0x00000088b834723c */ /* 0x042ff00000041834 */
[C---:B------:R-:W-:Y:S01]  /*5cb0*/  HMMA.16816.F32.BF16 R56, R184.reuse, R138, R56 ;  /* 0x0000008ab838723c */ /* 0x040fe20000041838 */
[----:B------:R-:W1:Y:S07]  /*5cc0*/  LDSM.16.M88.4 R136, [R206] ;  /* 0x00000000ce88783b */ /* 0x000e6e0000000200 */
[C---:B------:R-:W-:Y:S08]  /*5cd0*/  HMMA.16816.F32.BF16 R60, R184.reuse, R152, R60 ;  /* 0x00000098b83c723c */ /* 0x040ff0000004183c */
[----:B------:R-:W-:Y:S01]  /*5ce0*/  HMMA.16816.F32.BF16 R64, R184, R154, R64 ;  /* 0x0000009ab840723c */ /* 0x000fe20000041840 */
[----:B------:R-:W1:Y:S07]  /*5cf0*/  LDSM.16.M88.4 R152, [R205] ;  /* 0x00000000cd98783b */ /* 0x000e6e0000000200 */
        /* <DEDUP_REMOVED lines=18> */
[C---:B------:R-:W-:Y:S08]  /*5e20*/  HMMA.16816.F32.BF16 R52, R188.reuse, R152, R52 ;  /* 0x00000098bc34723c */ /* 0x040ff00000041834 */
[C---:B------:R-:W-:Y:S01]  /*5e30*/  HMMA.16816.F32.BF16 R56, R188.reuse, R154, R56 ;  /* 0x0000009abc38723c */ /* 0x040fe20000041838 */
[----:B------:R-:W1:Y:S07]  /*5e40*/  LDSM.16.M88.4 R152, [R223+0xf900] ;  /* 0x00f90000df98783b */ /* 0x000e6e0000000200 */
[C---:B--2---:R-:W-:Y:S08]  /*5e50*/  HMMA.16816.F32.BF16 R60, R188.reuse, R144, R60 ;  /* 0x00000090bc3c723c */ /* 0x044ff0000004183c */
[----:B------:R-:W-:Y:S01]  /*5e60*/  HMMA.16816.F32.BF16 R64, R188, R146, R64 ;  /* 0x00000092bc40723c */ /* 0x000fe20000041840 */
[----:B------:R-:W2:Y:S07]  /*5e70*/  LDSM.16.M88.4 R144, [R212+0x4000] ;  /* 0x00400000d490783b */ /* 0x000eae0000000200 */
[C---:B---3--:R-:W-:Y:S08]  /*5e80*/  HMMA.16816.F32.BF16 R4, R196.reuse, R148, R4 ;  /* 0x00000094c404723c */ /* 0x048ff00000041804 */
[C---:B------:R-:W-:Y:S01]  /*5e90*/  HMMA.16816.F32.BF16 R8, R196.reuse, R150, R8 ;  /* 0x00000096c408723c */ /* 0x040fe20000041808 */
[----:B------:R-:W3:Y:S07]  /*5ea0*/  LDSM.16.M88.4 R148, [R212+0x4800] ;  /* 0x00480000d494783b */ /* 0x000eee0000000200 */
[C---:B------:R-:W-:Y:S08]  /*5eb0*/  HMMA.16816.F32.BF16 R12, R196.reuse, R160, R12 ;  /* 0x000000a0c40c723c */ /* 0x040ff0000004180c */
[C---:B------:R-:W-:Y:S08]  /*5ec0*/  HMMA.16816.F32.BF16 R16, R196.reuse, R162, R16 ;  /* 0x000000a2c410723c */ /* 0x040ff00000041810 */
[C---:B------:R-:W-:Y:S08]  /*5ed0*/  HMMA.16816.F32.BF16 R20, R196.reuse, R164, R20 ;  /* 0x000000a4c414723c */ /* 0x040ff00000041814 */
[C---:B------:R-:W-:Y:S08]  /*5ee0*/  HMMA.16816.F32.BF16 R24, R196.reuse, R166, R24 ;  /* 0x000000a6c418723c */ /* 0x040ff00000041818 */
[C---:B----4-:R-:W-:Y:S08]  /*5ef0*/  HMMA.16816.F32.BF16 R28, R196.reuse, R156, R28 ;  /* 0x0000009cc41c723c */ /* 0x050ff0000004181c */
        /* <DEDUP_REMOVED lines=8> */
[C---:B------:R-:W-:Y:S08]  /*5f80*/  HMMA.16816.F32.BF16 R60, R196.reuse, R152, R60 ;  /* 0x00000098c43c723c */ /* 0x040ff0000004183c */
[----:B------:R-:W-:Y:S01]  /*5f90*/  HMMA.16816.F32.BF16 R64, R196, R154, R64 ;  /* 0x0000009ac440723c */ /* 0x000fe20000041840 */
[----:B------:R-:W4:Y:S07]  /*5fa0*/  LDSM.16.M88.4 R152, [R212+0x5800] ;  /* 0x00580000d498783b */ /* 0x000f2e0000000200 */
[C---:B--2---:R-:W-:Y:S08]  /*5fb0*/  HMMA.16816.F32.BF16 R4, R200.reuse, R144, R4 ;  /* 0x00000090c804723c */ /* 0x044ff00000041804 */
[C---:B------:R-:W-:Y:S01]  /*5fc0*/  HMMA.16816.F32.BF16 R8, R200.reuse, R146, R8 ;  /* 0x00000092c808723c */ /* 0x040fe20000041808 */
[----:B------:R-:W2:Y:S07]  /*5fd0*/  LDSM.16.M88.4 R144, [R212+0x6000] ;  /* 0x00600000d490783b */ /* 0x000eae0000000200 */
[C---:B---3--:R-:W-:Y:S08]  /*5fe0*/  HMMA.16816.F32.BF16 R12, R200.reuse, R148, R12 ;  /* 0x00000094c80c723c */ /* 0x048ff0000004180c */
        /* <DEDUP_REMOVED lines=11> */
[C---:B----4-:R-:W-:Y:S04]  /*60a0*/  HMMA.16816.F32.BF16 R28, R200.reuse, R152, R28 ;  /* 0x00000098c81c723c */ /* 0x050fe8000004181c */
        /* <DEDUP_REMOVED lines=69> */
[----:B------:R-:W-:Y:S01]  /*6500*/  @P1 IADD3 R138, P4, R237, UR15, RZ ;  /* 0x0000000fed8a1c10 */ /* 0x000fe2000ff9e0ff */
[----:B------:R-:W1:Y:S01]  /*6510*/  SHFL.BFLY PT, R132, R135, 0x2, 0x1f ;  /* 0x0c401f0087847f89 */ /* 0x000e6200000e0000 */
[----:B------:R-:W-:Y:S07]  /*6520*/  FMNMX.FTZ R137, R67, R2, !PT ;  /* 0x0000000243897209 */ /* 0x000fee0007810000 */
[----:B------:R-:W2:Y:S01]  /*6530*/  SHFL.BFLY PT, R2, R137, 0x2, 0x1f ;  /* 0x0c401f0089027f89 */ /* 0x000ea200000e0000 */
[----:B-1----:R-:W-:Y:S07]  /*6540*/  FMNMX.FTZ R139, R135, R132, !PT ;  /* 0x00000084878b7209 */ /* 0x002fee0007810000 */
[----:B------:R-:W1:Y:S01]  /*6550*/  SHFL.BFLY PT, R132, R139, 0x1, 0x1f ;  /* 0x0c201f008b847f89 */ /* 0x000e6200000e0000 */
[----:B--2---:R-:W-:Y:S02]  /*6560*/  FMNMX.FTZ R134, R137, R2, !PT ;  /* 0x0000000289867209 */ /* 0x004fe40007810000 */
[----:B------:R-:W-:Y:S05]  /*6570*/  @P1 IADD3.X R137, R236, UR18, RZ, P4, !PT ;  /* 0x00000012ec891c10 */ /* 0x000fea000a7fe4ff */
[----:B------:R-:W2:Y:S01]  /*6580*/  SHFL.BFLY PT, R3, R134, 0x1, 0x1f ;  /* 0x0c201f0086037f89 */ /* 0x000ea200000e0000 */
[----:B-1----:R-:W-:Y:S05]  /*6590*/  FMNMX.FTZ R132, R139, R132, !PT ;  /* 0x000000848b847209 */ /* 0x002fea0007810000 */
[C---:B------:R-:W-:Y:S02]  /*65a0*/  FADD.FTZ R2, -R132.reuse, R133 ;  /* 0x0000008584027221 */ /* 0x040fe40000010100 */
[----:B-----5:R-:W-:Y:S01]  /*65b0*/  FMUL.FTZ R244, R132, c[0x0][0x2d0] ;  /* 0x0000b40084f47a20 */ /* 0x020fe20000410000 */
[----:B--2---:R-:W-:Y:S01]  /*65c0*/  FMNMX.FTZ R3, R134, R3, !PT ;  /* 0x0000000386037209 */ /* 0x004fe20007810000 */
[----:B------:R-:W-:Y:S02]  /*65d0*/  FMUL.FTZ R135, R2, c[0x0][0x2d0] ;  /* 0x0000b40002877a20 */ /* 0x000fe40000410000 */
[----:B------:R-:W-:Y:S02]  /*65e0*/  FFMA.FTZ R172, R9, c[0x0][0x2d0], -R244 ;  /* 0x0000b40009ac7a23 */ /* 0x000fe400000108f4 */
[----:B------:R1:W2:Y:S01]  /*65f0*/  MUFU.EX2 R2, R135 ;  /* 0x0000008700027308 */ /* 0x0002a20000000800 */
[C---:B------:R-:W-:Y:S02]  /*6600*/  FMUL.FTZ R194, R3.reuse, c[0x0][0x2d0] ;  /* 0x0000b40003c27a20 */ /* 0x040fe40000410000 */
[----:B------:R-:W-:Y:S02]  /*6610*/  FADD.FTZ R133, -R3, R0 ;  /* 0x0000000003857221 */ /* 0x000fe40000010100 */
[----:B------:R-:W-:Y:S02]  /*6620*/  FFMA.FTZ R173, R6, c[0x0][0x2d0], -R194 ;  /* 0x0000b40006ad7a23 */ /* 0x000fe400000108c2 */
[----:B------:R-:W-:Y:S02]  /*6630*/  FMUL.FTZ R0, R133, c[0x0][0x2d0] ;  /* 0x0000b40085007a20 */ /* 0x000fe40000410000 */
[--C-:B------:R-:W-:Y:S01]  /*6640*/  FFMA.FTZ R133, R4, c[0x0][0x2d0], -R244.reuse ;  /* 0x0000b40004857a23 */ /* 0x100fe200000108f4 */
[----:B------:R-:W-:Y:S01]  /*6650*/  MUFU.EX2 R172, R172 ;  /* 0x000000ac00ac7308 */ /* 0x000fe20000000800 */
[--C-:B------:R-:W-:Y:S02]  /*6660*/  FFMA.FTZ R134, R5, c[0x0][0x2d0], -R244.reuse ;  /* 0x0000b40005867a23 */ /* 0x100fe400000108f4 */
[--C-:B------:R-:W-:Y:S02]  /*6670*/  FFMA.FTZ R252, R25, c[0x0][0x2d0], -R244.reuse ;  /* 0x0000b40019fc7a23 */ /* 0x100fe400000108f4 */
[--C-:B------:R-:W-:Y:S02]  /*6680*/  FFMA.FTZ R28, R28, c[0x0][0x2d0], -R244.reuse ;  /* 0x0000b4001c1c7a23 */ /* 0x100fe400000108f4 */
[----:B------:R-:W-:Y:S02]  /*6690*/  FFMA.FTZ R29, R29, c[0x0][0x2d0], -R244 ;  /* 0x0000b4001d1d7a23 */ /* 0x000fe400000108f4 */
[--C-:B------:R-:W-:Y:S01]  /*66a0*/  FFMA.FTZ R30, R30, c[0x0][0x2d0], -R194.reuse ;  /* 0x0000b4001e1e7a23 */ /* 0x100fe200000108c2 */
[----:B------:R-:W3:Y:S01]  /*66b0*/  MUFU.EX2 R0, R0 ;  /* 0x0000000000007308 */ /* 0x000ee20000000800 */
[----:B------:R-:W-:Y:S02]  /*66c0*/  FFMA.FTZ R159, R34, c[0x0][0x2d0], -R194 ;  /* 0x0000b400229f7a23 */ /* 0x000fe400000108c2 */
[----:B------:R-:W-:Y:S01]  /*66d0*/  FFMA.FTZ R33, R33, c[0x0][0x2d0], -R244 ;  /* 0x0000b40021217a23 */ /* 0x000fe200000108f4 */
[----:B-1----:R-:W-:Y:S01]  /*66e0*/  @P1 IADD3 R135, P2, R230, UR15, RZ ;  /* 0x0000000fe6871c10 */ /* 0x002fe2000ff5e0ff */
[C---:B--2---:R-:W-:Y:S02]  /*66f0*/  FMUL.FTZ R4, R2.reuse, R128 ;  /* 0x0000008002047220 */ /* 0x044fe40000410000 */
[C---:B------:R-:W-:Y:S01]  /*6700*/  FMUL.FTZ R5, R2.reuse, R129 ;  /* 0x0000008102057220 */ /* 0x040fe20000410000 */
[----:B------:R-:W-:Y:S01]  /*6710*/  @P1 LEA R192, P5, R135, c[0x0][0x1c8], 0x1 ;  /* 0x0000720087c01a11 */ /* 0x000fe200078a08ff */
[----:B------:R-:W-:Y:S01]  /*6720*/  FMUL.FTZ R9, R2, R125 ;  /* 0x0000007d02097220 */ /* 0x000fe20000410000 */
[----:B------:R-:W-:Y:S01]  /*6730*/  @P1 IADD3.X R136, R233, UR18, RZ, P2, !PT ;  /* 0x00000012e9881c10 */ /* 0x000fe200097fe4ff */
[----:B------:R-:W-:Y:S01]  /*6740*/  @UP1 UIADD3 UR18, UP0, UR10, 0x80, URZ ;  /* 0x000000800a121890 */ /* 0x000fe2000ff1e03f */
[C---:B------:R-:W-:Y:S01]  /*6750*/  @P1 LEA R174, P2, R138.reuse, c[0x0][0x1c8], 0x1 ;  /* 0x000072008aae1a11 */ /* 0x040fe200078408ff */
[----:B------:R-:W-:Y:S01]  /*6760*/  MUFU.EX2 R133, R133 ;  /* 0x0000008500857308 */ /* 0x000fe20000000800 */
[----:B------:R-:W-:Y:S01]  /*6770*/  @P1 LEA.HI.X R193, R135, c[0x0][0x1cc], R136, 0x1, P5 ;  /* 0x0000730087c11a11 */ /* 0x000fe200028f0c88 */
[----:B------:R-:W-:Y:S01]  /*6780*/  @UP1 UIADD3.X UR15, URZ, UR8, URZ, UP0, !UPT ;  /* 0x000000083f0f1290 */ /* 0x000fe200087fe43f */
[----:B------:R-:W-:Y:S01]  /*6790*/  @P1 LEA.HI.X R175, R138, c[0x0][0x1cc], R137, 0x1, P2 ;  /* 0x000073008aaf1a11 */ /* 0x000fe200010f0c89 */
[----:B------:R-:W-:Y:S01]  /*67a0*/  FFMA.FTZ R135, R8, c[0x0][0x2d0], -R244 ;  /* 0x0000b40008877a23 */ /* 0x000fe200000108f4 */
[----:B------:R-:W-:Y:S01]  /*67b0*/  @P1 IADD3 R136, P2, R192, UR19, RZ ;  /* 0x00000013c0881c10 */ /* 0x000fe2000ff5e0ff */
[----:B------:R1:W-:Y:S01]  /*67c0*/  @P1 LDGSTS.E.BYPASS.LTC128B.128 [R227+0x8100], [R192.64], !P3 ;  /* 0x08100000c0e31fae */ /* 0x0003e2000d901d50 */
[----:B------:R-:W-:Y:S02]  /*67d0*/  FMUL.FTZ R8, R2, R124 ;  /* 0x0000007c02087220 */ /* 0x000fe40000410000 */
[----:B------:R-:W-:Y:S01]  /*67e0*/  @P1 IADD3.X R137, R193, UR20, RZ, P2, !PT ;  /* 0x00000014c1891c10 */ /* 0x000fe200097fe4ff */
[----:B------:R-:W2:Y:S01]  /*67f0*/  MUFU.EX2 R134, R134 ;  /* 0x0000008600867308 */ /* 0x000ea20000000800 */
[----:B------:R-:W-:Y:S01]  /*6800*/  @P1 IADD3 R246, P2, R136, UR19, RZ ;  /* 0x0000001388f61c10 */ /* 0x000fe2000ff5e0ff */
[----:B------:R-:W-:Y:S01]  /*6810*/  FMUL.FTZ R68, R2, R68 ;  /* 0x0000004402447220 */ /* 0x000fe20000410000 */
[----:B------:R-:W-:Y:S01]  /*6820*/  @P1 IADD3 R6, P5, R136, UR18, RZ ;  /* 0x0000001288061c10 */ /* 0x000fe2000ffbe0ff */
[----:B------:R4:W-:Y:S01]  /*6830*/  @P1 LDGSTS.E.BYPASS.LTC128B.128 [R227+0xc100], [R174.64], !P0 ;  /* 0x0c100000aee31fae */ /* 0x0009e2000c101d50 */
[----:B------:R-:W-:Y:S01]  /*6840*/  @P1 IADD3.X R247, R137, UR20, RZ, P2, !PT ;  /* 0x0000001489f71c10 */ /* 0x000fe200097fe4ff */
[----:B------:R-:W-:Y:S01]  /*6850*/  FMUL.FTZ R69, R2, R69 ;  /* 0x0000004502457220 */ /* 0x000fe20000410000 */
[----:B------:R-:W-:Y:S01]  /*6860*/  @P1 IADD3 R250, P4, R246, UR19, RZ ;  /* 0x00000013f6fa1c10 */ /* 0x000fe2000ff9e0ff */
[----:B---3--:R-:W-:Y:S01]  /*6870*/  FMUL.FTZ R70, R0, R70 ;  /* 0x0000004600467220 */ /* 0x008fe20000410000 */
[----:B------:R-:W-:Y:S01]  /*6880*/  @P1 IADD3 R248, P2, R246, UR18, RZ ;  /* 0x00000012f6f81c10 */ /* 0x000fe2000ff5e0ff */
[----:B------:R-:W-:Y:S01]  /*6890*/  MUFU.EX2 R135, R135 ;  /* 0x0000008700877308 */ /* 0x000fe20000000800 */
[C---:B------:R-:W-:Y:S01]  /*68a0*/  @P1 IADD3.X R251, R247.reuse, UR20, RZ, P4, !PT ;  /* 0x00000014f7fb1c10 */ /* 0x040fe2000a7fe4ff */
[----:B------:R3:W-:Y:S01]  /*68b0*/  @P1 LDGSTS.E.BYPASS.LTC128B.128 [R227+0x9100], [R136.64], !P3 ;  /* 0x0910000088e31fae */ /* 0x0007e2000d901d50 */
[----:B------:R-:W-:Y:S01]  /*68c0*/  @P1 IADD3.X R249, R247, UR15, RZ, P2, !PT ;  /* 0x0000000ff7f91c10 */ /* 0x000fe200097fe4ff */
[----:B------:R-:W-:Y:S02]  /*68d0*/  FMUL.FTZ R71, R0, R71 ;  /* 0x0000004700477220 */ /* 0x000fe40000410000 */
[C---:B------:R-:W-:Y:S02]  /*68e0*/  FMUL.FTZ R72, R2.reuse, R72 ;  /* 0x0000004802487220 */ /* 0x040fe40000410000 */
[----:B------:R-:W-:Y:S02]  /*68f0*/  FMUL.FTZ R73, R2, R73 ;  /* 0x0000004902497220 */ /* 0x000fe40000410000 */
[----:B------:R3:W-:Y:S01]  /*6900*/  @P1 LDGSTS.E.BYPASS.LTC128B.128 [R227+0xd100], [R136.64+0x80], !P0 ;  /* 0x0d10008088e31fae */ /* 0x0007e2000c101d50 */
[----:B------:R-:W-:Y:S01]  /*6910*/  MUFU.EX2 R173, R173 ;  /* 0x000000ad00ad7308 */ /* 0x000fe20000000800 */
[----:B------:R-:W-:Y:S02]  /*6920*/  FMUL.FTZ R74, R0, R74 ;  /* 0x0000004a004a7220 */ /* 0x000fe40000410000 */
[--C-:B-1----:R-:W-:Y:S01]  /*6930*/  FFMA.FTZ R193, R7, c[0x0][0x2d0], -R194.reuse ;  /* 0x0000b40007c17a23 */ /* 0x102fe200000108c2 */
[----:B------:R-:W-:Y:S01]  /*6940*/  @P1 IADD3.X R7, R137, UR15, RZ, P5, !PT ;  /* 0x0000000f89071c10 */ /* 0x000fe2000affe4ff */
[--C-:B------:R-:W-:Y:S01]  /*6950*/  FFMA.FTZ R192, R11, c[0x0][0x2d0], -R194.reuse ;  /* 0x0000b4000bc07a23 */ /* 0x100fe200000108c2 */
[----:B--2---:R-:W-:Y:S01]  /*6960*/  F2FP.BF16.PACK_AB R128, R134, R133 ;  /* 0x000000858680723e */ /* 0x004fe200000010ff */
[----:B------:R1:W-:Y:S01]  /*6970*/  @P1 LDGSTS.E.BYPASS.LTC128B.128 [R227+0xa100], [R246.64], !P3 ;  /* 0x0a100000f6e31fae */ /* 0x0003e2000d901d50 */
[----:B------:R-:W-:Y:S02]  /*6980*/  FMUL.FTZ R11, R0, R127 ;  /* 0x0000007f000b7220 */ /* 0x000fe40000410000 */
[----:B----4-:R-:W-:Y:S01]  /*6990*/  FFMA.FTZ R175, R10, c[0x0][0x2d0], -R194 ;  /* 0x0000b4000aaf7a23 */ /* 0x010fe200000108c2 */
[----:B------:R-:W2:Y:S01]  /*69a0*/  MUFU.EX2 R174, R193 ;  /* 0x000000c100ae7308 */ /* 0x000ea20000000800 */
[C---:B------:R-:W-:Y:S02]  /*69b0*/  FMUL.FTZ R10, R0.reuse, R126 ;  /* 0x0000007e000a7220 */ /* 0x040fe40000410000 */
[----:B------:R-:W-:Y:S01]  /*69c0*/  FMUL.FTZ R75, R0, R75 ;  /* 0x0000004b004b7220 */ /* 0x000fe20000410000 */
[----:B------:R4:W-:Y:S01]  /*69d0*/  @P1 LDGSTS.E.BYPASS.LTC128B.128 [R227+0xe100], [R6.64], !P0 ;  /* 0x0e10000006e31fae */ /* 0x0009e2000c101d50 */
[C---:B------:R-:W-:Y:S02]  /*69e0*/  FMUL.FTZ R76, R2.reuse, R76 ;  /* 0x0000004c024c7220 */ /* 0x040fe40000410000 */
[----:B------:R-:W-:Y:S02]  /*69f0*/  FMUL.FTZ R77, R2, R77 ;  /* 0x0000004d024d7220 */ /* 0x000fe40000410000 */
[C---:B------:R-:W-:Y:S01]  /*6a00*/  FMUL.FTZ R78, R0.reuse, R78 ;  /* 0x0000004e004e7220 */ /* 0x040fe20000410000 */
[----:B------:R-:W-:Y:S01]  /*6a10*/  MUFU.EX2 R175, R175 ;  /* 0x000000af00af7308 */ /* 0x000fe20000000800 */
[----:B------:R-:W-:Y:S01]  /*6a20*/  FMUL.FTZ R79, R0, R79 ;  /* 0x0000004f004f7220 */ /* 0x000fe20000410000 */
[----:B------:R5:W-:Y:S01]  /*6a30*/  @P1 LDGSTS.E.BYPASS.LTC128B.128 [R227+0xb100], [R250.64], !P3 ;  /* 0x0b100000fae31fae */ /* 0x000be2000d901d50 */
[C---:B------:R-:W-:Y:S02]  /*6a40*/  FMUL.FTZ R80, R2.reuse, R80 ;  /* 0x0000005002507220 */ /* 0x040fe40000410000 */
[----:B------:R-:W-:Y:S02]  /*6a50*/  FMUL.FTZ R81, R2, R81 ;  /* 0x0000005102517220 */ /* 0x000fe40000410000 */
[C---:B------:R-:W-:Y:S02]  /*6a60*/  FMUL.FTZ R82, R0.reuse, R82 ;  /* 0x0000005200527220 */ /* 0x040fe40000410000 */
[----:B------:R-:W-:Y:S01]  /*6a70*/  FMUL.FTZ R83, R0, R83 ;  /* 0x0000005300537220 */ /* 0x000fe20000410000 */
[----:B------:R1:W-:Y:S01]  /*6a80*/  @P1 LDGSTS.E.BYPASS.LTC128B.128 [R227+0xf100], [R248.64], !P0 ;  /* 0x0f100000f8e31fae */ /* 0x0003e2000c101d50 */
[----:B------:R-:W1:Y:S01]  /*6a90*/  MUFU.EX2 R192, R192 ;  /* 0x000000c000c07308 */ /* 0x000e620000000800 */
[----:B------:R-:W-:Y:S01]  /*6aa0*/  FMUL.FTZ R84, R2, R84 ;  /* 0x0000005402547220 */ /* 0x000fe20000410000 */
[----:B--2---:R-:W-:Y:S01]  /*6ab0*/  F2FP.BF16.PACK_AB R129, R174, R173 ;  /* 0x000000adae81723e */ /* 0x004fe200000010ff */
[----:B------:R-:W-:Y:S02]  /*6ac0*/  FMUL.FTZ R85, R2, R85 ;  /* 0x0000005502557220 */ /* 0x000fe40000410000 */
[C---:B------:R-:W-:Y:S02]  /*6ad0*/  FMUL.FTZ R86, R0.reuse, R86 ;  /* 0x0000005600567220 */ /* 0x040fe40000410000 */
[----:B---3--:R-:W2:Y:S01]  /*6ae0*/  LDSM.16.MT88.4 R136, [R224+0x100] ;  /* 0x00010000e088783b */ /* 0x008ea20000004200 */
[C---:B------:R-:W-:Y:S02]  /*6af0*/  FMUL.FTZ R87, R0.reuse, R87 ;  /* 0x0000005700577220 */ /* 0x040fe40000410000 */
[----:B----4-:R-:W-:Y:S01]  /*6b00*/  FMUL.FTZ R6, R0, R130 ;  /* 0x0000008200067220 */ /* 0x010fe20000410000 */
[----:B------:R-:W-:Y:S01]  /*6b10*/  F2FP.BF16.PACK_AB R130, R172, R135 ;  /* 0x00000087ac82723e */ /* 0x000fe200000010ff */
[----:B------:R-:W-:Y:S01]  /*6b20*/  FMUL.FTZ R7, R0, R131 ;  /* 0x0000008300077220 */ /* 0x000fe20000410000 */
[----:B------:R-:W-:Y:S01]  /*6b30*/  MUFU.EX2 R153, R28 ;  /* 0x0000001c00997308 */ /* 0x000fe20000000800 */
[C---:B------:R-:W-:Y:S01]  /*6b40*/  FMUL.FTZ R88, R2.reuse, R88 ;  /* 0x0000005802587220 */ /* 0x040fe20000410000 */
[----:B------:R-:W3:Y:S01]  /*6b50*/  LDSM.16.MT88.4 R144, [R222+0x100] ;  /* 0x00010000de90783b */ /* 0x000ee20000004200 */
[----:B------:R-:W-:Y:S02]  /*6b60*/  FMUL.FTZ R89, R2, R89 ;  /* 0x0000005902597220 */ /* 0x000fe40000410000 */
[C---:B------:R-:W-:Y:S02]  /*6b70*/  FMUL.FTZ R90, R0.reuse, R90 ;  /* 0x0000005a005a7220 */ /* 0x040fe40000410000 */
[----:B------:R-:W-:Y:S02]  /*6b80*/  FMUL.FTZ R91, R0, R91 ;  /* 0x0000005b005b7220 */ /* 0x000fe40000410000 */
[--C-:B-----5:R-:W-:Y:S01]  /*6b90*/  FFMA.FTZ R251, R24, c[0x0][0x2d0], -R244.reuse ;  /* 0x0000b40018fb7a23 */ /* 0x120fe200000108f4 */
[----:B------:R-:W4:Y:S01]  /*6ba0*/  LDSM.16.MT88.4 R148, [R221+0x100] ;  /* 0x00010000dd94783b */ /* 0x000f220000004200 */
[----:B-1----:R-:W-:Y:S01]  /*6bb0*/  F2FP.BF16.PACK_AB R131, R192, R175 ;  /* 0x000000afc083723e */ /* 0x002fe200000010ff */
[----:B------:R-:W-:Y:S01]  /*6bc0*/  MUFU.EX2 R158, R29 ;  /* 0x0000001d009e7308 */ /* 0x000fe20000000800 */
[--C-:B------:R-:W-:Y:S02]  /*6bd0*/  FFMA.FTZ R44, R44, c[0x0][0x2d0], -R244.reuse ;  /* 0x0000b4002c2c7a23 */ /* 0x100fe400000108f4 */
[----:B------:R-:W-:Y:S02]  /*6be0*/  FFMA.FTZ R45, R45, c[0x0][0x2d0], -R244 ;  /* 0x0000b4002d2d7a23 */ /* 0x000fe400000108f4 */
[----:B------:R-:W-:Y:S01]  /*6bf0*/  FFMA.FTZ R46, R46, c[0x0][0x2d0], -R194 ;  /* 0x0000b4002e2e7a23 */ /* 0x000fe200000108c2 */
[----:B------:R-:W1:Y:S01]  /*6c00*/  LDSM.16.MT88.4 R124, [R220+0x100] ;  /* 0x00010000dc7c783b */ /* 0x000e620000004200 */
[----:B------:R-:W-:Y:S02]  /*6c10*/  FFMA.FTZ R49, R49, c[0x0][0x2d0], -R244 ;  /* 0x0000b40031317a23 */ /* 0x000fe400000108f4 */
[--C-:B------:R-:W-:Y:S01]  /*6c20*/  FFMA.FTZ R50, R50, c[0x0][0x2d0], -R194.reuse ;  /* 0x0000b40032327a23 */ /* 0x100fe200000108c2 */
[----:B------:R-:W-:Y:S01]  /*6c30*/  MUFU.EX2 R157, R30 ;  /* 0x0000001e009d7308 */ /* 0x000fe20000000800 */
[----:B------:R-:W-:Y:S02]  /*6c40*/  FFMA.FTZ R51, R51, c[0x0][0x2d0], -R194 ;  /* 0x0000b40033337a23 */ /* 0x000fe400000108c2 */
[C---:B------:R-:W-:Y:S01]  /*6c50*/  FMUL.FTZ R92, R2.reuse, R92 ;  /* 0x0000005c025c7220 */ /* 0x040fe20000410000 */
[----:B------:R-:W0:Y:S01]  /*6c60*/  LDGDEPBAR ;  /* 0x00000000000079af */ /* 0x000e220000000000 */
[----:B------:R-:W-:Y:S02]  /*6c70*/  FMUL.FTZ R93, R2, R93 ;  /* 0x0000005d025d7220 */ /* 0x000fe40000410000 */
[C---:B------:R-:W-:Y:S02]  /*6c80*/  FMUL.FTZ R94, R0.reuse, R94 ;  /* 0x0000005e005e7220 */ /* 0x040fe40000410000 */
[----:B------:R-:W-:Y:S01]  /*6c90*/  FMUL.FTZ R95, R0, R95 ;  /* 0x0000005f005f7220 */ /* 0x000fe20000410000 */
[----:B------:R-:W-:Y:S01]  /*6ca0*/  MUFU.EX2 R162, R33 ;  /* 0x0000002100a27308 */ /* 0x000fe20000000800 */
[C---:B------:R-:W-:Y:S01]  /*6cb0*/  FMUL.FTZ R96, R2.reuse, R96 ;  /* 0x0000006002607220 */ /* 0x040fe20000410000 */
[C---:B--2---:R-:W-:Y:S05]  /*6cc0*/  HMMA.16816.F32.BF16 R4, R128.reuse, R136, R4 ;  /* 0x000000888004723c */ /* 0x044fea0000041804 */
[----:B------:R-:W-:Y:S02]  /*6cd0*/  FMUL.FTZ R97, R2, R97 ;  /* 0x0000006102617220 */ /* 0x000fe40000410000 */
[C---:B------:R-:W-:Y:S01]  /*6ce0*/  FMUL.FTZ R98, R0.reuse, R98 ;  /* 0x0000006200627220 */ /* 0x040fe20000410000 */
[C---:B------:R-:W-:Y:S01]  /*6cf0*/  HMMA.16816.F32.BF16 R8, R128.reuse, R138, R8 ;  /* 0x0000008a8008723c */ /* 0x040fe20000041808 */
[----:B------:R-:W2:Y:S01]  /*6d00*/  LDSM.16.MT88.4 R136, [R224+0x4100] ;  /* 0x00410000e088783b */ /* 0x000ea20000004200 */
[----:B------:R-:W-:Y:S02]  /*6d10*/  MUFU.EX2 R163, R44 ;  /* 0x0000002c00a37308 */ /* 0x000fe40000000800 */
[----:B------:R-:W-:Y:S02]  /*6d20*/  FMUL.FTZ R99, R0, R99 ;  /* 0x0000006300637220 */ /* 0x000fe40000410000 */
[C---:B------:R-:W-:Y:S02]  /*6d30*/  FMUL.FTZ R100, R2.reuse, R100 ;  /* 0x0000006402647220 */ /* 0x040fe40000410000 */
[C---:B---3--:R-:W-:Y:S04]  /*6d40*/  HMMA.16816.F32.BF16 R68, R128.reuse, R144, R68 ;  /* 0x000000908044723c */ /* 0x048fe80000041844 */
[----:B------:R-:W-:Y:S01]  /*6d50*/  MUFU.EX2 R165, R45 ;  /* 0x0000002d00a57308 */ /* 0x000fe20000000800 */
[----:B------:R-:W-:Y:S02]  /*6d60*/  FMUL.FTZ R101, R2, R101 ;  /* 0x0000006502657220 */ /* 0x000fe40000410000 */
[C---:B------:R-:W-:Y:S01]  /*6d70*/  FMUL.FTZ R102, R0.reuse, R102 ;  /* 0x0000006600667220 */ /* 0x040fe20000410000 */
[C---:B------:R-:W-:Y:S01]  /*6d80*/  HMMA.16816.F32.BF16 R72, R128.reuse, R146, R72 ;  /* 0x000000928048723c */ /* 0x040fe20000041848 */
[----:B------:R-:W3:Y:S03]  /*6d90*/  LDSM.16.MT88.4 R144, [R222+0x4100] ;  /* 0x00410000de90783b */ /* 0x000ee60000004200 */
[----:B------:R-:W-:Y:S02]  /*6da0*/  FMUL.FTZ R103, R0, R103 ;  /* 0x0000006700677220 */ /* 0x000fe40000410000 */
[----:B------:R-:W-:Y:S01]  /*6db0*/  MUFU.EX2 R152, R51 ;  /* 0x0000003300987308 */ /* 0x000fe20000000800 */
[C---:B------:R-:W-:Y:S01]  /*6dc0*/  FMUL.FTZ R104, R2.reuse, R104 ;  /* 0x0000006802687220 */ /* 0x040fe20000410000 */
[C---:B----4-:R-:W-:Y:S04]  /*6dd0*/  HMMA.16816.F32.BF16 R76, R128.reuse, R148, R76 ;  /* 0x00000094804c723c */ /* 0x050fe8000004184c */
[----:B------:R-:W-:Y:S02]  /*6de0*/  FMUL.FTZ R105, R2, R105 ;  /* 0x0000006902697220 */ /* 0x000fe40000410000 */
[C---:B------:R-:W-:Y:S02]  /*6df0*/  FMUL.FTZ R106, R0.reuse, R106 ;  /* 0x0000006a006a7220 */ /* 0x040fe40000410000 */
[C---:B------:R-:W-:Y:S01]  /*6e00*/  HMMA.16816.F32.BF16 R80, R128.reuse, R150, R80 ;  /* 0x000000968050723c */ /* 0x040fe20000041850 */
[----:B------:R-:W-:Y:S01]  /*6e10*/  LDSM.16.MT88.4 R148, [R220+0x900] ;  /* 0x00090000dc94783b */ /* 0x000fe20000004200 */
[----:B------:R-:W-:Y:S02]  /*6e20*/  MUFU.EX2 R251, R251 ;  /* 0x000000fb00fb7308 */ /* 0x000fe40000000800 */
[----:B------:R-:W-:Y:S02]  /*6e30*/  FMUL.FTZ R107, R0, R107 ;  /* 0x0000006b006b7220 */ /* 0x000fe40000410000 */
[--C-:B------:R-:W-:Y:S02]  /*6e40*/  FFMA.FTZ R193, R12, c[0x0][0x2d0], -R244.reuse ;  /* 0x0000b4000cc17a23 */ /* 0x100fe400000108f4 */
[C---:B-1----:R-:W-:Y:S04]  /*6e50*/  HMMA.16816.F32.BF16 R84, R128.reuse, R124, R84 ;  /* 0x0000007c8054723c */ /* 0x042fe80000041854 */
[C---:B------:R-:W-:Y:S01]  /*6e60*/  FMUL.FTZ R12, R2.reuse, R120 ;  /* 0x00000078020c7220 */ /* 0x040fe20000410000 */
[----:B------:R-:W-:Y:S01]  /*6e70*/  MUFU.EX2 R193, R193 ;  /* 0x000000c100c17308 */ /* 0x000fe20000000800 */
[----:B------:R-:W-:Y:S02]  /*6e80*/  FFMA.FTZ R240, R13, c[0x0][0x2d0], -R244 ;  /* 0x0000b4000df07a23 */ /* 0x000fe400000108f4 */
[C---:B------:R-:W-:Y:S01]  /*6e90*/  HMMA.16816.F32.BF16 R88, R128.reuse, R126, R88 ;  /* 0x0000007e8058723c */ /* 0x040fe20000041858 */
[----:B------:R-:W1:Y:S03]  /*6ea0*/  LDSM.16.MT88.4 R124, [R221+0x4100] ;  /* 0x00410000dd7c783b */ /* 0x000e660000004200 */
[----:B------:R-:W-:Y:S02]  /*6eb0*/  FMUL.FTZ R13, R2, R121 ;  /* 0x00000079020d7220 */ /* 0x000fe40000410000 */
[--C-:B------:R-:W-:Y:S01]  /*6ec0*/  FFMA.FTZ R245, R14, c[0x0][0x2d0], -R194.reuse ;  /* 0x0000b4000ef57a23 */ /* 0x100fe200000108c2 */
[----:B------:R-:W4:Y:S01]  /*6ed0*/  MUFU.EX2 R240, R240 ;  /* 0x000000f000f07308 */ /* 0x000f220000000800 */
[C---:B--2---:R-:W-:Y:S04]  /*6ee0*/  HMMA.16816.F32.BF16 R92, R128.reuse, R136, R92 ;  /* 0x00000088805c723c */ /* 0x044fe8000004185c */
[C---:B------:R-:W-:Y:S02]  /*6ef0*/  FMUL.FTZ R14, R0.reuse, R122 ;  /* 0x0000007a000e7220 */ /* 0x040fe40000410000 */
[----:B------:R-:W-:Y:S02]  /*6f00*/  FFMA.FTZ R246, R15, c[0x0][0x2d0], -R194 ;  /* 0x0000b4000ff67a23 */ /* 0x000fe400000108c2 */
[C---:B------:R-:W-:Y:S01]  /*6f10*/  HMMA.16816.F32.BF16 R96, R128.reuse, R138, R96 ;  /* 0x0000008a8060723c */ /* 0x040fe20000041860 */
[----:B------:R-:W2:Y:S01]  /*6f20*/  LDSM.16.MT88.4 R136, [R220+0x4100] ;  /* 0x00410000dc88783b */ /* 0x000ea20000004200 */
[----:B------:R-:W-:Y:S02]  /*6f30*/  MUFU.EX2 R245, R245 ;  /* 0x000000f500f57308 */ /* 0x000fe40000000800 */
[----:B------:R-:W-:Y:S02]  /*6f40*/  FMUL.FTZ R15, R0, R123 ;  /* 0x0000007b000f7220 */ /* 0x000fe40000410000 */
[C---:B------:R-:W-:Y:S02]  /*6f50*/  FMUL.FTZ R108, R2.reuse, R108 ;  /* 0x0000006c026c7220 */ /* 0x040fe40000410000 */
[C---:B---3--:R-:W-:Y:S01]  /*6f60*/  HMMA.16816.F32.BF16 R100, R128.reuse, R144, R100 ;  /* 0x000000908064723c */ /* 0x048fe20000041864 */
[----:B------:R-:W3:Y:S03]  /*6f70*/  LDSM.16.MT88.4 R120, [R224+0x900] ;  /* 0x00090000e078783b */ /* 0x000ee60000004200 */
[----:B------:R-:W5:Y:S01]  /*6f80*/  MUFU.EX2 R246, R246 ;  /* 0x000000f600f67308 */ /* 0x000f620000000800 */
[----:B------:R-:W-:Y:S02]  /*6f90*/  FMUL.FTZ R109, R2, R109 ;  /* 0x0000006d026d7220 */ /* 0x000fe40000410000 */
[----:B------:R-:W-:Y:S01]  /*6fa0*/  FMUL.FTZ R110, R0, R110 ;  /* 0x0000006e006e7220 */ /* 0x000fe20000410000 */
[C---:B------:R-:W-:Y:S01]  /*6fb0*/  HMMA.16816.F32.BF16 R104, R128.reuse, R146, R104 ;  /* 0x000000928068723c */ /* 0x040fe20000041868 */
[----:B------:R-:W-:Y:S03]  /*6fc0*/  LDSM.16.MT88.4 R144, [R221+0x900] ;  /* 0x00090000dd90783b */ /* 0x000fe60000004200 */
[--C-:B------:R-:W-:Y:S02]  /*6fd0*/  FFMA.FTZ R195, R16, c[0x0][0x2d0], -R244.reuse ;  /* 0x0000b40010c37a23 */ /* 0x100fe400000108f4 */
[----:B------:R-:W-:Y:S01]  /*6fe0*/  FFMA.FTZ R242, R17, c[0x0][0x2d0], -R244 ;  /* 0x0000b40011f27a23 */ /* 0x000fe200000108f4 */
[----:B------:R-:W-:Y:S01]  /*6ff0*/  MUFU.EX2 R252, R252 ;  /* 0x000000fc00fc7308 */ /* 0x000fe20000000800 */
[--C-:B------:R-:W-:Y:S01]  /*7000*/  FFMA.FTZ R247, R18, c[0x0][0x2d0], -R194.reuse ;  /* 0x0000b40012f77a23 */ /* 0x100fe200000108c2 */
[C---:B-1----:R-:W-:Y:S03]  /*7010*/  HMMA.16816.F32.BF16 R12, R128.reuse, R124, R12 ;  /* 0x0000007c800c723c */ /* 0x042fe6000004180c */
[----:B------:R-:W-:Y:S02]  /*7020*/  FFMA.FTZ R248, R19, c[0x0][0x2d0], -R194 ;  /* 0x0000b40013f87a23 */ /* 0x000fe400000108c2 */
[----:B------:R-:W-:Y:S02]  /*7030*/  FMUL.FTZ R111, R0, R111 ;  /* 0x0000006f006f7220 */ /* 0x000fe40000410000 */
[----:B------:R-:W-:Y:S01]  /*7040*/  FMUL.FTZ R16, R2, R116 ;  /* 0x0000007402107220 */ /* 0x000fe20000410000 */
[----:B------:R-:W-:Y:S01]  /*7050*/  MUFU.EX2 R195, R195 ;  /* 0x000000c300c37308 */ /* 0x000fe20000000800 */
[----:B----4-:R-:W-:Y:S03]  /*7060*/  F2FP.BF16.PACK_AB R116, R240, R193 ;  /* 0x000000c1f074723e */ /* 0x010fe600000010ff */
[C---:B------:R-:W-:Y:S01]  /*7070*/  HMMA.16816.F32.BF16 R108, R128.reuse, R126, R108 ;  /* 0x0000007e806c723c */ /* 0x040fe2000004186c */
[----:B------:R-:W1:Y:S02]  /*7080*/  LDSM.16.MT88.4 R124, [R222+0x900] ;  /* 0x00090000de7c783b */ /* 0x000e640000004200 */
[----:B------:R-:W-:Y:S01]  /*7090*/  FMUL.FTZ R17, R2, R117 ;  /* 0x0000007502117220 */ /* 0x000fe20000410000 */
[----:B-----5:R-:W-:Y:S01]  /*70a0*/  F2FP.BF16.PACK_AB R117, R246, R245 ;  /* 0x000000f5f675723e */ /* 0x020fe200000010ff */
[C---:B------:R-:W-:Y:S01]  /*70b0*/  FMUL.FTZ R18, R0.reuse, R118 ;  /* 0x0000007600127220 */ /* 0x040fe20000410000 */
[----:B------:R-:W4:Y:S01]  /*70c0*/  MUFU.EX2 R242, R242 ;  /* 0x000000f200f27308 */ /* 0x000f220000000800 */
[----:B------:R-:W-:Y:S02]  /*70d0*/  FMUL.FTZ R19, R0, R119 ;  /* 0x0000007700137220 */ /* 0x000fe40000410000 */
[C---:B------:R-:W-:Y:S03]  /*70e0*/  FMUL.FTZ R112, R2.reuse, R112 ;  /* 0x0000007002707220 */ /* 0x040fe60000410000 */
[----:B------:R-:W-:Y:S02]  /*70f0*/  FMUL.FTZ R113, R2, R113 ;  /* 0x0000007102717220 */ /* 0x000fe40000410000 */
[C---:B--2---:R-:W-:Y:S02]  /*7100*/  HMMA.16816.F32.BF16 R16, R128.reuse, R136, R16 ;  /* 0x000000888010723c */ /* 0x044fe40000041810 */
[----:B------:R-:W-:Y:S01]  /*7110*/  MUFU.EX2 R247, R247 ;  /* 0x000000f700f77308 */ /* 0x000fe20000000800 */
[C---:B------:R-:W-:Y:S02]  /*7120*/  FMUL.FTZ R114, R0.reuse, R114 ;  /* 0x0000007200727220 */ /* 0x040fe40000410000 */
[----:B------:R-:W-:Y:S02]  /*7130*/  FMUL.FTZ R115, R0, R115 ;  /* 0x0000007300737220 */ /* 0x000fe40000410000 */
[----:B------:R-:W-:Y:S02]  /*7140*/  FFMA.FTZ R249, R20, c[0x0][0x2d0], -R244 ;  /* 0x0000b40014f97a23 */ /* 0x000fe400000108f4 */
[----:B------:R-:W-:Y:S03]  /*7150*/  FFMA.FTZ R20, R26, c[0x0][0x2d0], -R194 ;  /* 0x0000b4001a147a23 */ /* 0x000fe600000108c2 */
[----:B------:R-:W-:Y:S01]  /*7160*/  HMMA.16816.F32.BF16 R112, R128, R138, R112 ;  /* 0x0000008a8070723c */ /* 0x000fe20000041870 */
[----:B------:R-:W2:Y:S01]  /*7170*/  MUFU.EX2 R248, R248 ;  /* 0x000000f800f87308 */ /* 0x000ea20000000800 */
[----:B------:R-:W5:Y:S01]  /*7180*/  LDSM.16.MT88.4 R128, [R224+0x4900] ;  /* 0x00490000e080783b */ /* 0x000f620000004200 */
[----:B------:R-:W-:Y:S01]  /*7190*/  FFMA.FTZ R250, R21, c[0x0][0x2d0], -R244 ;  /* 0x0000b40015fa7a23 */ /* 0x000fe200000108f4 */
[----:B----4-:R-:W-:Y:S01]  /*71a0*/  F2FP.BF16.PACK_AB R118, R242, R195 ;  /* 0x000000c3f276723e */ /* 0x010fe200000010ff */
[----:B------:R-:W-:Y:S02]  /*71b0*/  FFMA.FTZ R21, R27, c[0x0][0x2d0], -R194 ;  /* 0x0000b4001b157a23 */ /* 0x000fe400000108c2 */
[--C-:B------:R-:W-:Y:S02]  /*71c0*/  FFMA.FTZ R32, R32, c[0x0][0x2d0], -R244.reuse ;  /* 0x0000b40020207a23 */ /* 0x100fe400000108f4 */
[----:B------:R-:W-:Y:S01]  /*71d0*/  FFMA.FTZ R48, R48, c[0x0][0x2d0], -R244 ;  /* 0x0000b40030307a23 */ /* 0x000fe200000108f4 */
[----:B------:R-:W-:Y:S01]  /*71e0*/  LDSM.16.MT88.4 R136, [R220+0x4900] ;  /* 0x00490000dc88783b */ /* 0x000fe20000004200 */
[----:B------:R-:W-:Y:S01]  /*71f0*/  MUFU.EX2 R154, R21 ;  /* 0x00000015009a7308 */ /* 0x000fe20000000800 */
[--C-:B------:R-:W-:Y:S02]  /*7200*/  FFMA.FTZ R22, R22, c[0x0][0x2d0], -R194.reuse ;  /* 0x0000b40016167a23 */ /* 0x100fe400000108c2 */
[----:B------:R-:W-:Y:S02]  /*7210*/  FFMA.FTZ R23, R23, c[0x0][0x2d0], -R194 ;  /* 0x0000b40017177a23 */ /* 0x000fe400000108c2 */
[----:B------:R-:W-:Y:S02]  /*7220*/  FFMA.FTZ R173, R0, R241, R173 ;  /* 0x000000f100ad7223 */ /* 0x000fe400000100ad */
[----:B------:R-:W-:Y:S01]  /*7230*/  LDSM.16.MT88.4 R24, [R222+0x1100] ;  /* 0x00110000de18783b */ /* 0x000fe20000004200 */
[--C-:B------:R-:W-:Y:S02]  /*7240*/  FFMA.FTZ R52, R52, c[0x0][0x2d0], -R244.reuse ;  /* 0x0000b40034347a23 */ /* 0x100fe400000108f4 */
[----:B------:R4:W-:Y:S01]  /*7250*/  MUFU.EX2 R155, R32 ;  /* 0x00000020009b7308 */ /* 0x0009e20000000800 */
[--C-:B------:R-:W-:Y:S02]  /*7260*/  FFMA.FTZ R53, R53, c[0x0][0x2d0], -R244.reuse ;  /* 0x0000b40035357a23 */ /* 0x100fe400000108f4 */
[--C-:B------:R-:W-:Y:S01]  /*7270*/  FFMA.FTZ R56, R56, c[0x0][0x2d0], -R244.reuse ;  /* 0x0000b40038387a23 */ /* 0x100fe200000108f4 */
[----:B--2---:R-:W-:Y:S01]  /*7280*/  F2FP.BF16.PACK_AB R119, R248, R247 ;  /* 0x000000f7f877723e */ /* 0x004fe200000010ff */
[----:B------:R-:W-:Y:S02]  /*7290*/  FFMA.FTZ R57, R57, c[0x0][0x2d0], -R244 ;  /* 0x0000b40039397a23 */ /* 0x000fe400000108f4 */
[--C-:B------:R-:W-:Y:S02]  /*72a0*/  FFMA.FTZ R54, R54, c[0x0][0x2d0], -R194.reuse ;  /* 0x0000b40036367a23 */ /* 0x100fe400000108c2 */
[--C-:B------:R-:W-:Y:S01]  /*72b0*/  FFMA.FTZ R55, R55, c[0x0][0x2d0], -R194.reuse ;  /* 0x0000b40037377a23 */ /* 0x100fe200000108c2 */
[----:B------:R2:W-:Y:S01]  /*72c0*/  MUFU.EX2 R167, R48 ;  /* 0x0000003000a77308 */ /* 0x0005e20000000800 */
[C---:B---3--:R-:W-:Y:S05]  /*72d0*/  HMMA.16816.F32.BF16 R4, R116.reuse, R120, R4 ;  /* 0x000000787404723c */ /* 0x048fea0000041804 */
[--C-:B------:R-:W-:Y:S02]  /*72e0*/  FFMA.FTZ R58, R58, c[0x0][0x2d0], -R194.reuse ;  /* 0x0000b4003a3a7a23 */ /* 0x100fe400000108c2 */
[----:B------:R-:W-:Y:S01]  /*72f0*/  FFMA.FTZ R59, R59, c[0x0][0x2d0], -R194 ;  /* 0x0000b4003b3b7a23 */ /* 0x000fe200000108c2 */
[C---:B------:R-:W-:Y:S01]  /*7300*/  HMMA.16816.F32.BF16 R8, R116.reuse, R122, R8 ;  /* 0x0000007a7408723c */ /* 0x040fe20000041808 */
[----:B------:R-:W3:Y:S01]  /*7310*/  LDSM.16.MT88.4 R120, [R222+0x4900] ;  /* 0x00490000de78783b */ /* 0x000ee20000004200 */
[----:B------:R-:W-:Y:S02]  /*7320*/  MUFU.EX2 R249, R249 ;  /* 0x000000f900f97308 */ /* 0x000fe40000000800 */
[----:B------:R-:W-:Y:S02]  /*7330*/  FFMA.FTZ R60, R60, c[0x0][0x2d0], -R244 ;  /* 0x0000b4003c3c7a23 */ /* 0x000fe400000108f4 */
[----:B----4-:R-:W-:Y:S02]  /*7340*/  FFMA.FTZ R32, R31, c[0x0][0x2d0], -R194 ;  /* 0x0000b4001f207a23 */ /* 0x010fe400000108c2 */
[C---:B-1----:R-:W-:Y:S01]  /*7350*/  HMMA.16816.F32.BF16 R68, R116.reuse, R124, R68 ;  /* 0x0000007c7444723c */ /* 0x042fe20000041844 */
[----:B------:R-:W-:Y:S03]  /*7360*/  LDSM.16.MT88.4 R28, [R222+0x1900] ;  /* 0x00190000de1c783b */ /* 0x000fe60000004200 */
[----:B------:R-:W-:Y:S01]  /*7370*/  MUFU.EX2 R166, R32 ;  /* 0x0000002000a67308 */ /* 0x000fe20000000800 */
[----:B------:R-:W-:Y:S02]  /*7380*/  FFMA.FTZ R61, R61, c[0x0][0x2d0], -R244 ;  /* 0x0000b4003d3d7a23 */ /* 0x000fe400000108f4 */
[----:B--2---:R-:W-:Y:S01]  /*7390*/  FFMA.FTZ R48, R47, c[0x0][0x2d0], -R194 ;  /* 0x0000b4002f307a23 */ /* 0x004fe200000108c2 */
[C---:B------:R-:W-:Y:S01]  /*73a0*/  HMMA.16816.F32.BF16 R72, R116.reuse, R126, R72 ;  /* 0x0000007e7448723c */ /* 0x040fe20000041848 */
[----:B------:R-:W1:Y:S03]  /*73b0*/  LDSM.16.MT88.4 R124, [R221+0x4900] ;  /* 0x00490000dd7c783b */ /* 0x000e660000004200 */
[----:B------:R-:W-:Y:S02]  /*73c0*/  FFMA.FTZ R64, R64, c[0x0][0x2d0], -R244 ;  /* 0x0000b40040407a23 */ /* 0x000fe400000108f4 */
[----:B------:R-:W2:Y:S01]  /*73d0*/  MUFU.EX2 R250, R250 ;  /* 0x000000fa00fa7308 */ /* 0x000ea20000000800 */
[--C-:B------:R-:W-:Y:S01]  /*73e0*/  FFMA.FTZ R62, R62, c[0x0][0x2d0], -R194.reuse ;  /* 0x0000b4003e3e7a23 */ /* 0x100fe200000108c2 */
[C---:B------:R-:W-:Y:S04]  /*73f0*/  HMMA.16816.F32.BF16 R76, R116.reuse, R144, R76 ;  /* 0x00000090744c723c */ /* 0x040fe8000004184c */
[--C-:B------:R-:W-:Y:S02]  /*7400*/  FFMA.FTZ R63, R63, c[0x0][0x2d0], -R194.reuse ;  /* 0x0000b4003f3f7a23 */ /* 0x100fe400000108c2 */
[----:B------:R-:W-:Y:S02]  /*7410*/  FFMA.FTZ R66, R66, c[0x0][0x2d0], -R194 ;  /* 0x0000b40042427a23 */ /* 0x000fe400000108c2 */
[C---:B------:R-:W-:Y:S01]  /*7420*/  HMMA.16816.F32.BF16 R80, R116.reuse, R146, R80 ;  /* 0x000000927450723c */ /* 0x040fe20000041850 */
[----:B------:R-:W-:Y:S01]  /*7430*/  LDSM.16.MT88.4 R144, [R220+0x5100] ;  /* 0x00510000dc90783b */ /* 0x000fe20000004200 */
[----:B------:R-:W-:Y:S02]  /*7440*/  MUFU.EX2 R159, R159 ;  /* 0x0000009f009f7308 */ /* 0x000fe40000000800 */
[----:B------:R-:W-:Y:S02]  /*7450*/  FADD.FTZ R174, R174, R173 ;  /* 0x000000adaeae7221 */ /* 0x000fe40000010000 */
[----:B------:R-:W-:Y:S02]  /*7460*/  FFMA.FTZ R133, R2, R243, R133 ;  /* 0x000000f302857223 */ /* 0x000fe40000010085 */
[C---:B------:R-:W-:Y:S04]  /*7470*/  HMMA.16816.F32.BF16 R84, R116.reuse, R148, R84 ;  /* 0x000000947454723c */ /* 0x040fe80000041854 */
[----:B------:R-:W-:Y:S01]  /*7480*/  MUFU.EX2 R148, R50 ;  /* 0x0000003200947308 */ /* 0x000fe20000000800 */
[----:B------:R-:W-:Y:S02]  /*7490*/  FADD.FTZ R175, R175, R174 ;  /* 0x000000aeafaf7221 */ /* 0x000fe40000010000 */
[----:B------:R-:W-:Y:S01]  /*74a0*/  FADD.FTZ R134, R134, R133 ;  /* 0x0000008586867221 */ /* 0x000fe20000010000 */
[C---:B------:R-:W-:Y:S04]  /*74b0*/  HMMA.16816.F32.BF16 R88, R116.reuse, R150, R88 ;  /* 0x000000967458723c */ /* 0x040fe80000041858 */
[----:B------:R-:W-:Y:S01]  /*74c0*/  FADD.FTZ R192, R192, R175 ;  /* 0x000000afc0c07221 */ /* 0x000fe20000010000 */
[----:B------:R-:W-:Y:S01]  /*74d0*/  MOV R133, R132 ;  /* 0x0000008400857202 */ /* 0x000fe20000000f00 */
[----:B------:R2:W-:Y:S01]  /*74e0*/  MUFU.EX2 R151, R20 ;  /* 0x0000001400977308 */ /* 0x0005e20000000800 */
[----:B------:R-:W-:Y:S01]  /*74f0*/  FADD.FTZ R135, R135, R134 ;  /* 0x0000008687877221 */ /* 0x000fe20000010000 */
[C---:B-----5:R-:W-:Y:S04]  /*7500*/  HMMA.16816.F32.BF16 R92, R116.reuse, R128, R92 ;  /* 0x00000080745c723c */ /* 0x060fe8000004185c */
[----:B------:R-:W-:Y:S02]  /*7510*/  FADD.FTZ R245, R245, R192 ;  /* 0x000000c0f5f57221 */ /* 0x000fe40000010000 */
[----:B------:R-:W-:Y:S02]  /*7520*/  FADD.FTZ R172, R172, R135 ;  /* 0x00000087acac7221 */ /* 0x000fe40000010000 */
[C---:B------:R-:W-:Y:S01]  /*7530*/  HMMA.16816.F32.BF16 R96, R116.reuse, R130, R96 ;  /* 0x000000827460723c */ /* 0x040fe20000041860 */
[----:B------:R-:W-:Y:S01]  /*7540*/  LDSM.16.MT88.4 R128, [R222+0x5100] ;  /* 0x00510000de80783b */ /* 0x000fe20000004200 */
[----:B------:R4:W-:Y:S02]  /*7550*/  MUFU.EX2 R149, R22 ;  /* 0x0000001600957308 */ /* 0x0009e40000000800 */
[----:B------:R-:W-:Y:S02]  /*7560*/  FADD.FTZ R246, R246, R245 ;  /* 0x000000f5f6f67221 */ /* 0x000fe40000010000 */
[----:B------:R-:W-:Y:S02]  /*7570*/  FADD.FTZ R193, R193, R172 ;  /* 0x000000acc1c17221 */ /* 0x000fe40000010000 */
[C---:B---3--:R-:W-:Y:S04]  /*7580*/  HMMA.16816.F32.BF16 R100, R116.reuse, R120, R100 ;  /* 0x000000787464723c */ /* 0x048fe80000041864 */
[----:B------:R-:W3:Y:S01]  /*7590*/  MUFU.EX2 R150, R23 ;  /* 0x0000001700967308 */ /* 0x000ee20000000800 */
[----:B------:R-:W-:Y:S01]  /*75a0*/  FADD.FTZ R247, R247, R246 ;  /* 0x000000f6f7f77221 */ /* 0x000fe20000010000 */
[----:B--2---:R-:W-:Y:S01]  /*75b0*/  F2FP.BF16.PACK_AB R20, R250, R249 ;  /* 0x000000f9fa14723e */ /* 0x004fe200000010ff */
[----:B------:R-:W-:Y:S01]  /*75c0*/  FADD.FTZ R240, R240, R193 ;  /* 0x000000c1f0f07221 */ /* 0x000fe20000010000 */
[C---:B------:R-:W-:Y:S01]  /*75d0*/  HMMA.16816.F32.BF16 R104, R116.reuse, R122, R104 ;  /* 0x0000007a7468723c */ /* 0x040fe20000041868 */
[----:B------:R-:W2:Y:S03]  /*75e0*/  LDSM.16.MT88.4 R120, [R224+0x1100] ;  /* 0x00110000e078783b */ /* 0x000ea60000004200 */
[----:B------:R-:W-:Y:S02]  /*75f0*/  FADD.FTZ R248, R248, R247 ;  /* 0x000000f7f8f87221 */ /* 0x000fe40000010000 */
[----:B------:R-:W-:Y:S01]  /*7600*/  MUFU.EX2 R52, R52 ;  /* 0x0000003400347308 */ /* 0x000fe20000000800 */
[----:B------:R-:W-:Y:S01]  /*7610*/  FADD.FTZ R195, R195, R240 ;  /* 0x000000f0c3c37221 */ /* 0x000fe20000010000 */
[C---:B-1----:R-:W-:Y:S04]  /*7620*/  HMMA.16816.F32.BF16 R12, R116.reuse, R124, R12 ;  /* 0x0000007c740c723c */ /* 0x042fe8000004180c */
[----:B----4-:R-:W-:Y:S01]  /*7630*/  F2FP.BF16.PACK_AB R22, R252, R251 ;  /* 0x000000fbfc16723e */ /* 0x010fe200000010ff */
[----:B------:R-:W-:Y:S03]  /*7640*/  FADD.FTZ R242, R242, R195 ;  /* 0x000000c3f2f27221 */ /* 0x000fe60000010000 */
[C---:B------:R-:W-:Y:S01]  /*7650*/  HMMA.16816.F32.BF16 R108, R116.reuse, R126, R108 ;  /* 0x0000007e746c723c */ /* 0x040fe2000004186c */
[----:B------:R-:W-:Y:S01]  /*7660*/  LDSM.16.MT88.4 R124, [R220+0x1100] ;  /* 0x00110000dc7c783b */ /* 0x000fe20000004200 */
[----:B------:R-:W-:Y:S02]  /*7670*/  MUFU.EX2 R53, R53 ;  /* 0x0000003500357308 */ /* 0x000fe40000000800 */
[----:B---3--:R-:W-:Y:S01]  /*7680*/  F2FP.BF16.PACK_AB R21, R150, R149 ;  /* 0x000000959615723e */ /* 0x008fe200000010ff */
[----:B------:R-:W-:Y:S01]  /*7690*/  FADD.FTZ R249, R249, R242 ;  /* 0x000000f2f9f97221 */ /* 0x000fe20000010000 */
[----:B------:R-:W-:Y:S02]  /*76a0*/  F2FP.BF16.PACK_AB R23, R154, R151 ;  /* 0x000000979a17723e */ /* 0x000fe400000010ff */
[C---:B------:R-:W-:Y:S04]  /*76b0*/  HMMA.16816.F32.BF16 R16, R116.reuse, R136, R16 ;  /* 0x000000887410723c */ /* 0x040fe80000041810 */
[----:B------:R-:W-:Y:S01]  /*76c0*/  MUFU.EX2 R56, R56 ;  /* 0x0000003800387308 */ /* 0x000fe20000000800 */
[----:B------:R-:W-:Y:S03]  /*76d0*/  FADD.FTZ R250, R250, R249 ;  /* 0x000000f9fafa7221 */ /* 0x000fe60000010000 */
[----:B------:R-:W-:Y:S01]  /*76e0*/  HMMA.16816.F32.BF16 R112, R116, R138, R112 ;  /* 0x0000008a7470723c */ /* 0x000fe20000041870 */
[----:B------:R-:W1:Y:S03]  /*76f0*/  LDSM.16.MT88.4 R116, [R221+0x1100] ;  /* 0x00110000dd74783b */ /* 0x000e660000004200 */
[----:B------:R-:W-:Y:S02]  /*7700*/  FADD.FTZ R251, R251, R250 ;  /* 0x000000fafbfb7221 */ /* 0x000fe40000010000 */
[----:B------:R-:W-:Y:S02]  /*7710*/  MUFU.EX2 R57, R57 ;  /* 0x0000003900397308 */ /* 0x000fe40000000800 */
[----:B------:R-:W-:Y:S01]  /*7720*/  FADD.FTZ R252, R252, R251 ;  /* 0x000000fbfcfc7221 */ /* 0x000fe20000010000 */
[C---:B--2---:R-:W-:Y:S01]  /*7730*/  HMMA.16816.F32.BF16 R4, R20.reuse, R120, R4 ;  /* 0x000000781404723c */ /* 0x044fe20000041804 */
[----:B------:R-:W-:Y:S06]  /*7740*/  LDSM.16.MT88.4 R136, [R221+0x5100] ;  /* 0x00510000dd88783b */ /* 0x000fec0000004200 */
[----:B------:R-:W-:Y:S01]  /*7750*/  MUFU.EX2 R54, R54 ;  /* 0x0000003600367308 */ /* 0x000fe20000000800 */
[C---:B------:R-:W-:Y:S01]  /*7760*/  HMMA.16816.F32.BF16 R8, R20.reuse, R122, R8 ;  /* 0x0000007a1408723c */ /* 0x040fe20000041808 */
[----:B------:R-:W2:Y:S07]  /*7770*/  LDSM.16.MT88.4 R120, [R224+0x5100] ;  /* 0x00510000e078783b */ /* 0x000eae0000004200 */
[C---:B------:R-:W-:Y:S01]  /*7780*/  HMMA.16816.F32.BF16 R68, R20.reuse, R24, R68 ;  /* 0x000000181444723c */ /* 0x040fe20000041844 */
[----:B------:R-:W-:Y:S07]  /*7790*/  MUFU.EX2 R55, R55 ;  /* 0x0000003700377308 */ /* 0x000fee0000000800 */
[C---:B------:R-:W-:Y:S01]  /*77a0*/  HMMA.16816.F32.BF16 R72, R20.reuse, R26, R72 ;  /* 0x0000001a1448723c */ /* 0x040fe20000041848 */
[----:B------:R-:W3:Y:S02]  /*77b0*/  LDSM.16.MT88.4 R24, [R224+0x1900] ;  /* 0x00190000e018783b */ /* 0x000ee40000004200 */
[----:B------:R-:W-:Y:S05]  /*77c0*/  MUFU.EX2 R58, R58 ;  /* 0x0000003a003a7308 */ /* 0x000fea0000000800 */
[C---:B-1----:R-:W-:Y:S05]  /*77d0*/  HMMA.16816.F32.BF16 R76, R20.reuse, R116, R76 ;  /* 0x00000074144c723c */ /* 0x042fea000004184c */
[----:B------:R-:W-:Y:S02]  /*77e0*/  MUFU.EX2 R59, R59 ;  /* 0x0000003b003b7308 */ /* 0x000fe40000000800 */
[----:B------:R-:W-:Y:S01]  /*77f0*/  FFMA.FTZ R116, R35, c[0x0][0x2d0], -R194 ;  /* 0x0000b40023747a23 */ /* 0x000fe200000108c2 */
[C---:B------:R-:W-:Y:S01]  /*7800*/  HMMA.16816.F32.BF16 R80, R20.reuse, R118, R80 ;  /* 0x000000761450723c */ /* 0x040fe20000041850 */
[----:B------:R-:W1:Y:S06]  /*7810*/  LDSM.16.MT88.4 R32, [R221+0x1900] ;  /* 0x00190000dd20783b */ /* 0x000e6c0000004200 */
[----:B------:R4:W5:Y:S01]  /*7820*/  MUFU.EX2 R161, R116 ;  /* 0x0000007400a17308 */ /* 0x0009620000000800 */
[C---:B------:R-:W-:Y:S08]  /*7830*/  HMMA.16816.F32.BF16 R84, R20.reuse, R124, R84 ;  /* 0x0000007c1454723c */ /* 0x040ff00000041854 */
[C---:B------:R-:W-:Y:S01]  /*7840*/  HMMA.16816.F32.BF16 R88, R20.reuse, R126, R88 ;  /* 0x0000007e1458723c */ /* 0x040fe20000041858 */
[----:B------:R-:W-:Y:S01]  /*7850*/  LDSM.16.MT88.4 R124, [R224+0x3900] ;  /* 0x00390000e07c783b */ /* 0x000fe20000004200 */
[----:B------:R-:W-:Y:S06]  /*7860*/  MUFU.EX2 R60, R60 ;  /* 0x0000003c003c7308 */ /* 0x000fec0000000800 */
[C---:B--2---:R-:W-:Y:S04]  /*7870*/  HMMA.16816.F32.BF16 R92, R20.reuse, R120, R92 ;  /* 0x00000078145c723c */ /* 0x044fe8000004185c */
[----:B------:R-:W-:Y:S01]  /*7880*/  MUFU.EX2 R61, R61 ;  /* 0x0000003d003d7308 */ /* 0x000fe20000000800 */
[----:B----4-:R-:W2:Y:S03]  /*7890*/  LDSM.16.MT88.4 R116, [R220+0x1900] ;  /* 0x00190000dc74783b */ /* 0x010ea60000004200 */
[C---:B------:R-:W-:Y:S04]  /*78a0*/  HMMA.16816.F32.BF16 R96, R20.reuse, R122, R96 ;  /* 0x0000007a1460723c */ /* 0x040fe80000041860 */
[--C-:B------:R-:W-:Y:S02]  /*78b0*/  FFMA.FTZ R120, R36, c[0x0][0x2d0], -R244.reuse ;  /* 0x0000b40024787a23 */ /* 0x100fe400000108f4 */
[--C-:B------:R-:W-:Y:S01]  /*78c0*/  FFMA.FTZ R121, R37, c[0x0][0x2d0], -R244.reuse ;  /* 0x0000b40025797a23 */ /* 0x100fe200000108f4 */
[----:B------:R-:W-:Y:S01]  /*78d0*/  MUFU.EX2 R64, R64 ;  /* 0x0000004000407308 */ /* 0x000fe20000000800 */
[C---:B------:R-:W-:Y:S04]  /*78e0*/  HMMA.16816.F32.BF16 R100, R20.reuse, R128, R100 ;  /* 0x000000801464723c */ /* 0x040fe80000041864 */
[--C-:B------:R-:W-:Y:S02]  /*78f0*/  FFMA.FTZ R122, R40, c[0x0][0x2d0], -R244.reuse ;  /* 0x0000b400287a7a23 */ /* 0x100fe400000108f4 */
[--C-:B------:R-:W-:Y:S02]  /*7900*/  FFMA.FTZ R123, R41, c[0x0][0x2d0], -R244.reuse ;  /* 0x0000b400297b7a23 */ /* 0x100fe400000108f4 */
[C---:B------:R-:W-:Y:S01]  /*7910*/  HMMA.16816.F32.BF16 R104, R20.reuse, R130, R104 ;  /* 0x000000821468723c */ /* 0x040fe20000041868 */
[----:B------:R-:W-:Y:S03]  /*7920*/  MUFU.EX2 R120, R120 ;  /* 0x0000007800787308 */ /* 0x000fe60000000800 */
[----:B------:R-:W-:Y:S04]  /*7930*/  FFMA.FTZ R244, R65, c[0x0][0x2d0], -R244 ;  /* 0x0000b40041f47a23 */ /* 0x000fe800000108f4 */
[C---:B------:R-:W-:Y:S03]  /*7940*/  HMMA.16816.F32.BF16 R12, R20.reuse, R136, R12 ;  /* 0x00000088140c723c */ /* 0x040fe6000004180c */
[----:B------:R-:W4:Y:S04]  /*7950*/  MUFU.EX2 R121, R121 ;  /* 0x0000007900797308 */ /* 0x000f280000000800 */
[--C-:B------:R-:W-:Y:S01]  /*7960*/  FFMA.FTZ R136, R38, c[0x0][0x2d0], -R194.reuse ;  /* 0x0000b40026887a23 */ /* 0x100fe200000108c2 */
[C---:B------:R-:W-:Y:S04]  /*7970*/  HMMA.16816.F32.BF16 R108, R20.reuse, R138, R108 ;  /* 0x0000008a146c723c */ /* 0x040fe8000004186c */
[--C-:B------:R-:W-:Y:S01]  /*7980*/  FFMA.FTZ R137, R39, c[0x0][0x2d0], -R194.reuse ;  /* 0x0000b40027897a23 */ /* 0x100fe200000108c2 */
[----:B------:R-:W-:Y:S01]  /*7990*/  MUFU.EX2 R122, R122 ;  /* 0x0000007a007a7308 */ /* 0x000fe20000000800 */
[----:B------:R-:W-:Y:S01]  /*79a0*/  LDSM.16.MT88.4 R36, [R220+0x2100] ;  /* 0x00210000dc24783b */ /* 0x000fe20000004200 */
[--C-:B------:R-:W-:Y:S01]  /*79b0*/  FFMA.FTZ R138, R42, c[0x0][0x2d0], -R194.reuse ;  /* 0x0000b4002a8a7a23 */ /* 0x100fe200000108c2 */
[C---:B------:R-:W-:Y:S04]  /*79c0*/  HMMA.16816.F32.BF16 R16, R20.reuse, R144, R16 ;  /* 0x000000901410723c */ /* 0x040fe80000041810 */
[--C-:B------:R-:W-:Y:S02]  /*79d0*/  FFMA.FTZ R139, R43, c[0x0][0x2d0], -R194.reuse ;  /* 0x0000b4002b8b7a23 */ /* 0x100fe400000108c2 */
[----:B------:R-:W-:Y:S01]  /*79e0*/  LDSM.16.MT88.4 R40, [R222+0x6100] ;  /* 0x00610000de28783b */ /* 0x000fe20000004200 */
[----:B------:R1:W-:Y:S01]  /*79f0*/  MUFU.EX2 R145, R46 ;  /* 0x0000002e00917308 */ /* 0x0003e20000000800 */
[----:B------:R-:W-:Y:S04]  /*7a00*/  HMMA.16816.F32.BF16 R112, R20, R146, R112 ;  /* 0x000000921470723c */ /* 0x000fe80000041870 */
[----:B------:R-:W-:Y:S03]  /*7a10*/  FFMA.FTZ R194, R67, c[0x0][0x2d0], -R194 ;  /* 0x0000b40043c27a23 */ /* 0x000fe600000108c2 */
[----:B------:R-:W-:Y:S02]  /*7a20*/  F2FP.BF16.PACK_AB R20, R158, R153 ;  /* 0x000000999e14723e */ /* 0x000fe400000010ff */
[----:B------:R-:W-:Y:S01]  /*7a30*/  F2FP.BF16.PACK_AB R22, R162, R155 ;  /* 0x0000009ba216723e */ /* 0x000fe200000010ff */
[----:B------:R-:W-:Y:S02]  /*7a40*/  MUFU.EX2 R146, R49 ;  /* 0x0000003100927308 */ /* 0x000fe40000000800 */
[----:B------:R-:W-:Y:S02]  /*7a50*/  F2FP.BF16.PACK_AB R21, R166, R157 ;  /* 0x0000009da615723e */ /* 0x000fe400000010ff */
[----:B-----5:R-:W-:Y:S06]  /*7a60*/  F2FP.BF16.PACK_AB R23, R161, R159 ;  /* 0x0000009fa117723e */ /* 0x020fec00000010ff */
[----:B------:R5:W-:Y:S01]  /*7a70*/  MUFU.EX2 R147, R48 ;  /* 0x0000003000937308 */ /* 0x000be20000000800 */
[C---:B---3--:R-:W-:Y:S01]  /*7a80*/  HMMA.16816.F32.BF16 R4, R20.reuse, R24, R4 ;  /* 0x000000181404723c */ /* 0x048fe20000041804 */
[----:B-1----:R-:W-:Y:S07]  /*7a90*/  LDSM.16.MT88.4 R44, [R222+0x2900] ;  /* 0x00290000de2c783b */ /* 0x002fee0000004200 */
[C---:B------:R-:W-:Y:S01]  /*7aa0*/  HMMA.16816.F32.BF16 R8, R20.reuse, R26, R8 ;  /* 0x0000001a1408723c */ /* 0x040fe20000041808 */
[----:B------:R-:W1:Y:S01]  /*7ab0*/  MUFU.EX2 R123, R123 ;  /* 0x0000007b007b7308 */ /* 0x000e620000000800 */
[----:B------:R-:W3:Y:S06]  /*7ac0*/  LDSM.16.MT88.4 R24, [R224+0x5900] ;  /* 0x00590000e018783b */ /* 0x000eec0000004200 */
[C---:B------:R-:W-:Y:S03]  /*7ad0*/  HMMA.16816.F32.BF16 R68, R20.reuse, R28, R68 ;  /* 0x0000001c1444723c */ /* 0x040fe60000041844 */
[----:B------:R-:W-:Y:S01]  /*7ae0*/  MUFU.EX2 R136, R136 ;  /* 0x0000008800887308 */ /* 0x000fe20000000800 */
[----:B-----5:R-:W-:Y:S04]  /*7af0*/  LDSM.16.MT88.4 R48, [R220+0x7100] ;  /* 0x00710000dc30783b */ /* 0x020fe80000004200 */
[C---:B------:R-:W-:Y:S05]  /*7b00*/  HMMA.16816.F32.BF16 R72, R20.reuse, R30, R72 ;  /* 0x0000001e1448723c */ /* 0x040fea0000041848 */
[----:B------:R-:W5:Y:S01]  /*7b10*/  MUFU.EX2 R137, R137 ;  /* 0x0000008900897308 */ /* 0x000f620000000800 */
[----:B------:R-:W1:Y:S02]  /*7b20*/  LDSM.16.MT88.4 R28, [R222+0x5900] ;  /* 0x00590000de1c783b */ /* 0x000e640000004200 */
[C---:B------:R-:W-:Y:S07]  /*7b30*/  HMMA.16816.F32.BF16 R76, R20.reuse, R32, R76 ;  /* 0x00000020144c723c */ /* 0x040fee000004184c */
[----:B------:R-:W-:Y:S01]  /*7b40*/  MUFU.EX2 R138, R138 ;  /* 0x0000008a008a7308 */ /* 0x000fe20000000800 */
[C---:B------:R-:W-:Y:S01]  /*7b50*/  HMMA.16816.F32.BF16 R80, R20.reuse, R34, R80 ;  /* 0x000000221450723c */ /* 0x040fe20000041850 */
[----:B------:R-:W4:Y:S07]  /*7b60*/  LDSM.16.MT88.4 R32, [R221+0x5900] ;  /* 0x00590000dd20783b */ /* 0x000f2e0000004200 */
[C---:B--2---:R-:W-:Y:S01]  /*7b70*/  HMMA.16816.F32.BF16 R84, R20.reuse, R116, R84 ;  /* 0x000000741454723c */ /* 0x044fe20000041854 */
[----:B------:R-:W2:Y:S07]  /*7b80*/  MUFU.EX2 R139, R139 ;  /* 0x0000008b008b7308 */ /* 0x000eae0000000800 */
[C---:B------:R-:W-:Y:S01]  /*7b90*/  HMMA.16816.F32.BF16 R88, R20.reuse, R118, R88 ;  /* 0x000000761458723c */ /* 0x040fe20000041858 */
[----:B------:R-:W2:Y:S02]  /*7ba0*/  LDSM.16.MT88.4 R116, [R220+0x5900] ;  /* 0x00590000dc74783b */ /* 0x000ea40000004200 */
[----:B------:R-:W2:Y:S05]  /*7bb0*/  MUFU.EX2 R65, R244 ;  /* 0x000000f400417308 */ /* 0x000eaa0000000800 */
[C---:B---3--:R-:W-:Y:S05]  /*7bc0*/  HMMA.16816.F32.BF16 R92, R20.reuse, R24, R92 ;  /* 0x00000018145c723c */ /* 0x048fea000004185c */
[----:B------:R-:W-:Y:S03]  /*7bd0*/  MUFU.EX2 R62, R62 ;  /* 0x0000003e003e7308 */ /* 0x000fe60000000800 */
[C---:B------:R-:W-:Y:S01]  /*7be0*/  HMMA.16816.F32.BF16 R96, R20.reuse, R26, R96 ;  /* 0x0000001a1460723c */ /* 0x040fe20000041860 */
[----:B------:R-:W3:Y:S06]  /*7bf0*/  LDSM.16.MT88.4 R24, [R224+0x2100] ;  /* 0x00210000e018783b */ /* 0x000eec0000004200 */
[----:B------:R-:W2:Y:S01]  /*7c00*/  MUFU.EX2 R63, R63 ;  /* 0x0000003f003f7308 */ /* 0x000ea20000000800 */
[C---:B-1----:R-:W-:Y:S08]  /*7c10*/  HMMA.16816.F32.BF16 R100, R20.reuse, R28, R100 ;  /* 0x0000001c1464723c */ /* 0x042ff00000041864 */
[C---:B------:R-:W-:Y:S01]  /*7c20*/  HMMA.16816.F32.BF16 R104, R20.reuse, R30, R104 ;  /* 0x0000001e1468723c */ /* 0x040fe20000041868 */
[----:B------:R-:W1:Y:S01]  /*7c30*/  LDSM.16.MT88.4 R28, [R222+0x2100] ;  /* 0x00210000de1c783b */ /* 0x000e620000004200 */
[----:B------:R-:W-:Y:S06]  /*7c40*/  MUFU.EX2 R66, R66 ;  /* 0x0000004200427308 */ /* 0x000fec0000000800 */
[C---:B----4-:R-:W-:Y:S08]  /*7c50*/  HMMA.16816.F32.BF16 R12, R20.reuse, R32, R12 ;  /* 0x00000020140c723c */ /* 0x050ff0000004180c */
[C---:B------:R-:W-:Y:S01]  /*7c60*/  HMMA.16816.F32.BF16 R108, R20.reuse, R34, R108 ;  /* 0x00000022146c723c */ /* 0x040fe2000004186c */
[----:B------:R-:W4:Y:S07]  /*7c70*/  LDSM.16.MT88.4 R32, [R221+0x2100] ;  /* 0x00210000dd20783b */ /* 0x000f2e0000004200 */
[C---:B--2---:R-:W-:Y:S08]  /*7c80*/  HMMA.16816.F32.BF16 R16, R20.reuse, R116, R16 ;  /* 0x000000741410723c */ /* 0x044ff00000041810 */
[----:B------:R-:W-:Y:S01]  /*7c90*/  HMMA.16816.F32.BF16 R112, R20, R118, R112 ;  /* 0x000000761470723c */ /* 0x000fe20000041870 */
[----:B------:R-:W-:Y:S06]  /*7ca0*/  LDSM.16.MT88.4 R116, [R221+0x6100] ;  /* 0x00610000dd74783b */ /* 0x000fec0000004200 */
[----:B------:R-:W-:Y:S02]  /*7cb0*/  F2FP.BF16.PACK_AB R20, R121, R120 ;  /* 0x000000787914723e */ /* 0x000fe400000010ff */
[----:B------:R-:W-:Y:S03]  /*7cc0*/  F2FP.BF16.PACK_AB R22, R123, R122 ;  /* 0x0000007a7b16723e */ /* 0x000fe600000010ff */
[----:B-----5:R-:W-:Y:S02]  /*7cd0*/  F2FP.BF16.PACK_AB R21, R137, R136 ;  /* 0x000000888915723e */ /* 0x020fe400000010ff */
        /* <DEDUP_REMOVED lines=60> */
[C---:B------:R-:W-:Y:S01]  /*80a0*/  HMMA.16816.F32.BF16 R72, R20.reuse, R34, R72 ;  /* 0x000000221448723c */ /* 0x040fe20000041848 */
[----:B------:R-:W-:Y:S07]  /*80b0*/  LDSM.16.MT88.4 R32, [R220+0x3900] ;  /* 0x00390000dc20783b */ /* 0x000fee0000004200 */
[C---:B--2---:R-:W-:Y:S08]  /*80c0*/  HMMA.16816.F32.BF16 R76, R20.reuse, R24, R76 ;  /* 0x00000018144c723c */ /* 0x044ff0000004184c */
[C---:B------:R-:W-:Y:S01]  /*80d0*/  HMMA.16816.F32.BF16 R80, R20.reuse, R26, R80 ;  /* 0x0000001a1450723c */ /* 0x040fe20000041850 */
[----:B------:R-:W2:Y:S07]  /*80e0*/  LDSM.16.MT88.4 R24, [R222+0x3900] ;  /* 0x00390000de18783b */ /* 0x000eae0000004200 */
[C---:B------:R-:W-:Y:S01]  /*80f0*/  HMMA.16816.F32.BF16 R84, R20.reuse, R36, R84 ;  /* 0x000000241454723c */ /* 0x040fe20000041854 */
[----:B------:R-:W3:Y:S07]  /*8100*/  MUFU.EX2 R37, R194 ;  /* 0x000000c200257308 */ /* 0x000eee0000000800 */
[C---:B------:R-:W-:Y:S07]  /*8110*/  HMMA.16816.F32.BF16 R88, R20.reuse, R38, R88 ;  /* 0x000000261458723c */ /* 0x040fee0000041858 */
[----:B------:R-:W-:Y:S01]  /*8120*/  FADD.FTZ R39, R149, R248 ;  /* 0x000000f895277221 */ /* 0x000fe20000010000 */
[C---:B-1----:R-:W-:Y:S04]  /*8130*/  HMMA.16816.F32.BF16 R92, R20.reuse, R28, R92 ;  /* 0x0000001c145c723c */ /* 0x042fe8000004185c */
[----:B------:R-:W-:Y:S02]  /*8140*/  FADD.FTZ R0, R150, R39 ;  /* 0x0000002796007221 */ /* 0x000fe40000010000 */
[----:B------:R-:W-:Y:S02]  /*8150*/  FADD.FTZ R39, R153, R252 ;  /* 0x000000fc99277221 */ /* 0x000fe40000010000 */
        /* <DEDUP_REMOVED lines=11> */
[----:B---3--:R-:W-:Y:S07]  /*8210*/  F2FP.BF16.PACK_AB R23, R37, R66 ;  /* 0x000000422517723e */ /* 0x008fee00000010ff */
[C---:B------:R-:W-:Y:S08]  /*8220*/  HMMA.16816.F32.BF16 R128, R20.reuse, R124, R4 ;  /* 0x0000007c1480723c */ /* 0x040ff00000041804 */
[C---:B------:R-:W-:Y:S08]  /*8230*/  HMMA.16816.F32.BF16 R124, R20.reuse, R126, R8 ;  /* 0x0000007e147c723c */ /* 0x040ff00000041808 */
[C---:B--2---:R-:W-:Y:S08]  /*8240*/  HMMA.16816.F32.BF16 R68, R20.reuse, R24, R68 ;  /* 0x000000181444723c */ /* 0x044ff00000041844 */
[C---:B------:R-:W-:Y:S01]  /*8250*/  HMMA.16816.F32.BF16 R72, R20.reuse, R26, R72 ;  /* 0x0000001a1448723c */ /* 0x040fe20000041848 */
[----:B------:R-:W2:Y:S07]  /*8260*/  LDSM.16.MT88.4 R24, [R224+0x7900] ;  /* 0x00790000e018783b */ /* 0x000eae0000004200 */
[C---:B-1----:R-:W-:Y:S08]  /*8270*/  HMMA.16816.F32.BF16 R76, R20.reuse, R28, R76 ;  /* 0x0000001c144c723c */ /* 0x042ff0000004184c */
[C---:B------:R-:W-:Y:S01]  /*8280*/  HMMA.16816.F32.BF16 R80, R20.reuse, R30, R80 ;  /* 0x0000001e1450723c */ /* 0x040fe20000041850 */
[----:B------:R-:W1:Y:S07]  /*8290*/  LDSM.16.MT88.4 R28, [R222+0x7900] ;  /* 0x00790000de1c783b */ /* 0x000e6e0000004200 */
[C---:B------:R-:W-:Y:S07]  /*82a0*/  HMMA.16816.F32.BF16 R84, R20.reuse, R32, R84 ;  /* 0x000000201454723c */ /* 0x040fee0000041854 */
[----:B------:R-:W-:Y:S01]  /*82b0*/  FADD.FTZ R33, R151, R0 ;  /* 0x0000000097217221 */ /* 0x000fe20000010000 */
[C---:B------:R-:W-:Y:S04]  /*82c0*/  HMMA.16816.F32.BF16 R88, R20.reuse, R34, R88 ;  /* 0x000000221458723c */ /* 0x040fe80000041858 */
[----:B------:R-:W-:Y:S02]  /*82d0*/  FADD.FTZ R0, R154, R33 ;  /* 0x000000219a007221 */ /* 0x000fe40000010000 */
[----:B------:R-:W3:Y:S02]  /*82e0*/  LDSM.16.MT88.4 R32, [R221+0x7900] ;  /* 0x00790000dd20783b */ /* 0x000ee40000004200 */
[----:B------:R-:W-:Y:S01]  /*82f0*/  FADD.FTZ R41, R157, R0 ;  /* 0x000000009d297221 */ /* 0x000fe20000010000 */
        /* <DEDUP_REMOVED lines=8> */
[----:B------:R-:W-:Y:S01]  /*8380*/  FADD.FTZ R41, R161, R2 ;  /* 0x00000002a1297221 */ /* 0x000fe20000010000 */
[C---:B-1----:R-:W-:Y:S03]  /*8390*/  HMMA.16816.F32.BF16 R100, R20.reuse, R28, R100 ;  /* 0x0000001c1464723c */ /* 0x042fe60000041864 */
[----:B------:R-:W-:Y:S02]  /*83a0*/  FADD.FTZ R120, R120, R39 ;  /* 0x0000002778787221 */ /* 0x000fe40000010000 */
[----:B------:R-:W-:Y:S02]  /*83b0*/  FADD.FTZ R136, R136, R41 ;  /* 0x0000002988887221 */ /* 0x000fe40000010000 */
[----:B------:R-:W-:Y:S01]  /*83c0*/  FADD.FTZ R121, R121, R120 ;  /* 0x0000007879797221 */ /* 0x000fe20000010000 */
[C---:B------:R-:W-:Y:S04]  /*83d0*/  HMMA.16816.F32.BF16 R104, R20.reuse, R30, R104 ;  /* 0x0000001e1468723c */ /* 0x040fe80000041868 */
[----:B------:R-:W-:Y:S02]  /*83e0*/  FADD.FTZ R137, R137, R136 ;  /* 0x0000008889897221 */ /* 0x000fe40000010000 */
[----:B------:R-:W-:Y:S02]  /*83f0*/  FADD.FTZ R0, R122, R121 ;  /* 0x000000797a007221 */ /* 0x000fe40000010000 */
[----:B------:R-:W-:Y:S04]  /*8400*/  FADD.FTZ R2, R138, R137 ;  /* 0x000000898a027221 */ /* 0x000fe80000010000 */
[----:B------:R-:W-:Y:S02]  /*8410*/  FADD.FTZ R0, R123, R0 ;  /* 0x000000007b007221 */ /* 0x000fe40000010000 */
[----:B------:R-:W-:Y:S01]  /*8420*/  FADD.FTZ R2, R139, R2 ;  /* 0x000000028b027221 */ /* 0x000fe20000010000 */
[C---:B---3--:R-:W-:Y:S03]  /*8430*/  HMMA.16816.F32.BF16 R120, R20.reuse, R32, R12 ;  /* 0x000000201478723c */ /* 0x048fe6000004180c */
[----:B------:R-:W-:Y:S02]  /*8440*/  FADD.FTZ R0, R163, R0 ;  /* 0x00000000a3007221 */ /* 0x000fe40000010000 */
[----:B------:R-:W-:Y:S02]  /*8450*/  FADD.FTZ R2, R145, R2 ;  /* 0x0000000291027221 */ /* 0x000fe40000010000 */
[----:B------:R-:W-:Y:S01]  /*8460*/  FADD.FTZ R0, R165, R0 ;  /* 0x00000000a5007221 */ /* 0x000fe20000010000 */
[C---:B------:R-:W-:Y:S04]  /*8470*/  HMMA.16816.F32.BF16 R108, R20.reuse, R34, R108 ;  /* 0x00000022146c723c */ /* 0x040fe8000004186c */
[----:B------:R-:W-:Y:S02]  /*8480*/  FADD.FTZ R29, R147, R2 ;  /* 0x00000002931d7221 */ /* 0x000fe40000010000 */
[----:B------:R-:W-:Y:S01]  /*8490*/  FADD.FTZ R13, R167, R0 ;  /* 0x00000000a70d7221 */ /* 0x000fe20000010000 */
[----:B------:R-:W-:Y:S01]  /*84a0*/  MOV R0, R3 ;  /* 0x0000000300007202 */ /* 0x000fe20000000f00 */
[----:B------:R-:W-:Y:S01]  /*84b0*/  FADD.FTZ R15, R148, R29 ;  /* 0x0000001d940f7221 */ /* 0x000fe20000010000 */
[C---:B--2---:R-:W-:Y:S03]  /*84c0*/  HMMA.16816.F32.BF16 R116, R20.reuse, R24, R16 ;  /* 0x000000181474723c */ /* 0x044fe60000041810 */
        /* <DEDUP_REMOVED lines=19> */
[----:B------:R-:W-:-:S05]  /*8600*/  @P1 BRA `(.L_x_1959) ;  /* 0xffffcbb000001947 */ /* 0x000fca000383ffff */
.L_x_1958:
[----:B------:R-:W1:Y:S01]  /*8610*/  SHFL.BFLY PT, R6, R243, 0x2, 0x1f ;  /* 0x0c401f00f3067f89 */ /* 0x000e6200000e0000 */
[----:B------:R-:W-:-:S02]  /*8620*/  MOV R4, RZ ;  /* 0x000000ff00047202 */ /* 0x000fc40000000f00 */
[----:B------:R-:W-:Y:S01]  /*8630*/  MOV R2, RZ ;  /* 0x000000ff00027202 */ /* 0x000fe20000000f00 */
        /* <DEDUP_REMOVED lines=88> */
.L_x_1956:
        /* <DEDUP_REMOVED lines=119> */
.L_x_1961:
        /* <DEDUP_REMOVED lines=129> */
.L_x_1963:
[----:B------:R-:W-:Y:S05]  /*9b40*/  BSYNC B0 ;  /* 0x0000000000007941 */ /* 0x000fea0003800000 */
.L_x_1962:
        /* <DEDUP_REMOVED lines=15> */
.L_x_1965:
[----:B------:R-:W-:Y:S05]  /*9c40*/  BSYNC B0 ;  /* 0x0000000000007941 */ /* 0x000fea0003800000 */
.L_x_1964:
        /* <DEDUP_REMOVED lines=15> */
.L_x_1967:
[----:B------:R-:W-:Y:S05]  /*9d40*/  BSYNC B0 ;  /* 0x0000000000007941 */ /* 0x000fea0003800000 */
.L_x_1966:
        /* <DEDUP_REMOVED lines=16> */
.L_x_1960:
        /* <DEDUP_REMOVED lines=18> */
.L_x_1968:
        /* <DEDUP_REMOVED lines=42> */
.L_x_1970:
[----:B------:R-:W-:Y:S05]  /*a210*/  BSYNC B0 ;  /* 0x0000000000007941 */ /* 0x000fea0003800000 */
.L_x_1969:
        /* <DEDUP_REMOVED lines=59> */
.L_x_1972:
[----:B------:R-:W-:Y:S05]  /*a5d0*/  BSYNC B0 ;  /* 0x0000000000007941 */ /* 0x000fea0003800000 */
.L_x_1971:
        /* <DEDUP_REMOVED lines=15> */
.L_x_1974:
[----:B------:R-:W-:Y:S05]  /*a6d0*/  BSYNC B0 ;  /* 0x0000000000007941 */ /* 0x000fea0003800000 */
.L_x_1973:
        /* <DEDUP_REMOVED lines=15> */
.L_x_1976:
[----:B------:R-:W-:Y:S05]  /*a7d0*/  BSYNC B0 ;  /* 0x0000000000007941 */ /* 0x000fea0003800000 */
.L_x_1975:
        /* <DEDUP_REMOVED lines=16> */
.L_x_1977:
        /* <DEDUP_REMOVED lines=10> */
.L_x_3787:


//--------------------- .text._ZN7cutlass13device_kernelIN5flash19enable_sm80_to_sm89INS1_16FlashAttnFwdSm80INS1_25CollectiveMainloopFwdSm80ILi8ELi1ELb1EN4cute5tupleIJNS5_1CILi128EEES8_S8_EEELi128ENS_10bfloat16_tEfNS_4arch4Sm80ELb0ELb0ELb0ELb1ELb0ELb1ELb1ELb0EEENS1_21CollectiveEpilogueFwdIS9_NS6_IJNS7_ILi1EEESF_SF_EEESA_SC_Li256ELb1ELb1ELb0ELb0EEENS1_19SingleTileSchedulerILb1ELb0ELb1ELi128EEEEEEEEEvNT_6ParamsE --------------------------
	.section	.text._ZN7cutlass13device_kernelIN5flash19enable_sm80_to_sm89INS1_16FlashAttnFwdSm80INS1_25CollectiveMainloopFwdSm80ILi8ELi1ELb1EN4cute5tupleIJNS5_1CILi128EEES8_S8_EEELi128ENS_10bfloat16_tEfNS_4arch4Sm80ELb0ELb0ELb0ELb1ELb0ELb1ELb1ELb0EEENS1_21CollectiveEpilogueFwdIS9_NS6_IJNS7_ILi1EEESF_SF_EEESA_SC_Li256ELb1ELb1ELb0ELb0EEENS1_19SingleTileSchedulerILb1ELb0ELb1ELi128EEEEEEEEEvNT_6ParamsE,"ax",@progbits
	.sectioninfo	@"SHI_REGISTERS=255"
	.align	128
.text._ZN7cutlass13device_kernelIN5flash19enable_sm80_to_sm89INS1_16FlashAttnFwdSm80INS1_25CollectiveMainloopFwdSm80ILi8ELi1ELb1EN4cute5tupleIJNS5_1CILi128EEES8_S8_EEELi128ENS_10bfloat16_tEfNS_4arch4Sm80ELb0ELb0ELb0ELb1ELb0ELb1ELb1ELb0EEENS1_21CollectiveEpilogueFwdIS9_NS6_IJNS7_ILi1EEESF_SF_EEESA_SC_Li256ELb1ELb1ELb0ELb0EEENS1_19SingleTileSchedulerILb1ELb0ELb1ELi128EEEEEEEEEvNT_6ParamsE:
        .type           _ZN7cutlass13device_kernelIN5flash19enable_sm80_to_sm89INS1_16FlashAttnFwdSm80INS1_25CollectiveMainloopFwdSm80ILi8ELi1ELb1EN4cute5tupleIJNS5_1CILi128EEES8_S8_EEELi128ENS_10bfloat16_tEfNS_4arch4Sm80ELb0ELb0ELb0ELb1ELb0ELb1ELb1ELb0EEENS1_21CollectiveEpilogueFwdIS9_NS6_IJNS7_ILi1EEESF_SF_EEESA_SC_Li256ELb1ELb1ELb0ELb0EEENS1_19SingleTileSchedulerILb1ELb0ELb1ELi128EEEEEEEEEvNT_6ParamsE,@function
        .size           _ZN7cutlass13device_kernelIN5flash19enable_sm80_to_sm89INS1_16FlashAttnFwdSm80INS1_25CollectiveMainloopFwdSm80ILi8ELi1ELb1EN4cute5tupleIJNS5_1CILi128EEES8_S8_EEELi128ENS_10bfloat16_tEfNS_4arch4Sm80ELb0ELb0ELb0ELb1ELb0ELb1ELb1ELb0EEENS1_21CollectiveEpilogueFwdIS9_NS6_IJNS7_ILi1EEESF_SF_EEESA_SC_Li256ELb1ELb1ELb0ELb0EEENS1_19SingleTileSchedulerILb1ELb0ELb1ELi128EEEEEEEEEvNT_6ParamsE,(.L_x_3788 - _ZN7cutlass13device_kernelIN5flash19enable_sm80_to_sm89INS1_16FlashAttnFwdSm80INS1_25CollectiveMainloopFwdSm80ILi8ELi1ELb1EN4cute5tupleIJNS5_1CILi128EEES8_S8_EEELi128ENS_10bfloat16_tEfNS_4arch4Sm80ELb0ELb0ELb0ELb1ELb0ELb1ELb1ELb0EEENS1_21CollectiveEpilogueFwdIS9_NS6_IJNS7_ILi1EEESF_SF_EEESA_SC_Li256ELb1ELb1ELb0ELb0EEENS1_19SingleTileSchedulerILb1ELb0ELb1ELi128EEEEEEEEEvNT_6ParamsE)
        .other          _ZN7cutlass13device_kernelIN5flash19enable_sm80_to_sm89INS1_16FlashAttnFwdSm80INS1_25CollectiveMainloopFwdSm80ILi8ELi1ELb1EN4cute5tupleIJNS5_1CILi128EEES8_S8_EEELi128ENS_10bfloat16_tEfNS_4arch4Sm80ELb0ELb0ELb0ELb1ELb0ELb1ELb1ELb0EEENS1_21CollectiveEpilogueFwdIS9_NS6_IJNS7_ILi1EEESF_SF_EEESA_SC_Li256ELb1ELb1ELb0ELb0EEENS1_19SingleTileSchedulerILb1ELb0ELb1ELi128EEEEEEEEEvNT_6ParamsE,@"STO_CUDA_ENTRY STV_DEFAULT"
_ZN7cutlass13device_kernelIN5flash19enable_sm80_to_sm89INS1_16FlashAttnFwdSm80INS1_25CollectiveMainloopFwdSm80ILi8ELi1ELb1EN4cute5tupleIJNS5_1CILi128EEES8_S8_EEELi128ENS_10bfloat16_tEfNS_4arch4Sm80ELb0ELb0ELb0ELb1ELb0ELb1ELb1ELb0EEENS1_21CollectiveEpilogueFwdIS9_NS6_IJNS7_ILi1EEESF_SF_EEESA_SC_Li256ELb1ELb1ELb0ELb0EEENS1_19SingleTileSchedulerILb1ELb0ELb1ELi128EEEEEEEEEvNT_6ParamsE:
        /* <DEDUP_REMOVED lines=17> */
.L_x_1979:
        /* <DEDUP_REMOVED lines=8> */
.L_x_1981:
[----:B------:R-:W-:-:S05]  /*0190*/  MOV R0, c[0x0][0x54c] ;  /* 0x0001530000007a02 */ /* 0x000fca0000000f00 */
.L_x_1980:
[----:B-----5:R-:W-:Y:S01]  /*01a0*/  IMAD R0, R0, c[0x0][0x548], RZ ;  /* 0x0001520000007a24 */ /* 0x020fe200078e02ff */
[----:B-1----:R-:W-:-:S04]  /*01b0*/  SHF.L.U32 R2, R211, 0x7, RZ ;  /* 0x00000007d3027819 */ /* 0x002fc800000006ff */
[----:B------:R-:W-:-:S04]  /*01c0*/  ISETP.GE.AND P0, PT, R2, R0, PT ;  /* 0x000000000200720c */ /* 0x000fc80003f06270 */
[----:B------:R-:W-:Y:S01]  /*01d0*/  SEL R248, R5, 0xffffffff, !P0 ;  /* 0xffffffff05f87807 */ /* 0x000fe20004000000 */
[----:B------:R-:W-:Y:S05]  /*01e0*/  BRA `(.L_x_1982) ;  /* 0x0000012000007947 */ /* 0x000fea0003800000 */
.L_x_1978:
[----:B---3--:R-:W-:-:S04]  /*01f0*/  ISETP.NE.U32.AND P0, PT, RZ, c[0x0][0x568], PT ;  /* 0x00015a00ff007a0c */ /* 0x008fc80003f05070 */
[----:B------:R-:W-:-:S13]  /*0200*/  ISETP.NE.AND.EX P0, PT, RZ, c[0x0][0x56c], PT, P0 ;  /* 0x00015b00ff007a0c */ /* 0x000fda0003f05300 */
[----:B------:R-:W-:Y:S05]  /*0210*/  @!P0 BRA `(.L_x_1983) ;  /* 0x0000002000008947 */ /* 0x000fea0003800000 */
[----:B------:R1:W5:Y:S01]  /*0220*/  LDG.E R0, [R2.64] ;  /* 0x0000000802007981 */ /* 0x000362000c1e1900 */
[----:B------:R-:W-:Y:S05]  /*0230*/  BRA `(.L_x_1984) ;  /* 0x0000009000007947 */ /* 0x000fea0003800000 */
.L_x_1983:
        /* <DEDUP_REMOVED lines=8> */
.L_x_1985:
[----:B------:R-:W-:-:S05]  /*02c0*/  MOV R0, c[0x0][0x54c] ;  /* 0x0001530000007a02 */ /* 0x000fca0000000f00 */
.L_x_1984:
[----:B-----5:R-:W-:Y:S01]  /*02d0*/  IMAD R0, R0, c[0x0][0x548], RZ ;  /* 0x0001520000007a24 */ /* 0x020fe200078e02ff */
[----:B-1----:R-:W-:-:S04]  /*02e0*/  SHF.L.U32 R2, R211, 0x7, RZ ;  /* 0x00000007d3027819 */ /* 0x002fc800000006ff */
[----:B------:R-:W-:-:S04]  /*02f0*/  ISETP.GE.AND P0, PT, R2, R0, PT ;  /* 0x000000000200720c */ /* 0x000fc80003f06270 */
[----:B------:R-:W-:-:S04]  /*0300*/  SEL R248, R5, 0xffffffff, !P0 ;  /* 0xffffffff05f87807 */ /* 0x000fc80004000000 */
.L_x_1982:
[----:B------:R-:W-:-:S13]  /*0310*/  ISETP.GE.AND P0, PT, R248, RZ, PT ;  /* 0x000000fff800720c */ /* 0x000fda0003f06270 */
        /* <DEDUP_REMOVED lines=18> */
[----:B------:R-:W1:Y:S03]  /*0440*/  S2R R26, SR_CTAID.Y ;  /* 0x00000000001a7919 */ /* 0x000e660000002600 */
        /* <DEDUP_REMOVED lines=8> */
[----:B-1----:R-:W-:Y:S01]  /*04d0*/  SHF.R.S32.HI R213, RZ, 0x1f, R26 ;  /* 0x0000001fffd57819 */ /* 0x002fe2000001141a */
[----:B---3--:R-:W-:Y:S01]  /*04e0*/  IMAD.MOV.U32 R8, RZ, RZ, c[0x0][0x1d0] ;  /* 0x00007400ff087624 */ /* 0x008fe200078e00ff */
[----:B------:R-:W-:Y:S05]  /*04f0*/  @P0 BRA `(.L_x_1986) ;  /* 0x0000004000000947 */ /* 0x000fea0003800000 */
[----:B--2---:R-:W-:Y:S05]  /*0500*/  @!P1 BRA `(.L_x_1986) ;  /* 0x0000003000009947 */ /* 0x004fea0003800000 */
[----:B------:R1:W2:Y:S04]  /*0510*/  LDG.E R0, [R6.64] ;  /* 0x0000000806007981 */ /* 0x0002a8000c1e1900 */
[----:B-1----:R-:W2:Y:S02]  /*0520*/  LDG.E R6, [R6.64+0x4] ;  /* 0x0000040806067981 */ /* 0x002ea4000c1e1900 */
[----:B--2--5:R-:W-:Y:S02]  /*0530*/  IADD3 R182, -R0, R6, RZ ;  /* 0x0000000600b67210 */ /* 0x024fe40007ffe1ff */
.L_x_1986:
[----:B--2---:R-:W-:-:S04]  /*0540*/  ISETP.NE.U32.AND P0, PT, RZ, c[0x0][0x368], PT ;  /* 0x0000da00ff007a0c */ /* 0x004fc80003f05070 */
[----:B------:R-:W-:-:S13]  /*0550*/  ISETP.NE.AND.EX P0, PT, RZ, c[0x0][0x36c], PT, P0 ;  /* 0x0000db00ff007a0c */ /* 0x000fda0003f05300 */
[----:B------:R-:W-:Y:S05]  /*0560*/  @!P0 BRA `(.L_x_1987) ;  /* 0x0000003000008947 */ /* 0x000fea0003800000 */
[----:B------:R-:W-:-:S05]  /*0570*/  IMAD.WIDE R4, R248, R13, c[0x0][0x368] ;  /* 0x0000da00f8047625 */ /* 0x000fca00078e020d */
[----:B------:R1:W5:Y:S01]  /*0580*/  LDG.E R8, [R4.64] ;  /* 0x0000000804087981 */ /* 0x000362000c1e1900 */
[----:B------:R-:W-:Y:S05]  /*0590*/  BRA `(.L_x_1988) ;  /* 0x0000004000007947 */ /* 0x000fea0003800000 */
.L_x_1987:
[----:B------:R-:W-:Y:S05]  /*05a0*/  @!P5 BRA `(.L_x_1988) ;  /* 0x000000300000d947 */ /* 0x000fea0003800000 */
[----:B------:R1:W2:Y:S04]  /*05b0*/  LDG.E R0, [R4.64] ;  /* 0x0000000804007981 */ /* 0x0002a8000c1e1900 */
[----:B-1----:R-:W2:Y:S02]  /*05c0*/  LDG.E R4, [R4.64+0x4] ;  /* 0x0000040804047981 */ /* 0x002ea4000c1e1900 */
[----:B--2---:R-:W-:Y:S02]  /*05d0*/  IADD3 R8, -R0, R4, RZ ;  /* 0x0000000400087210 */ /* 0x004fe40007ffe1ff */
.L_x_1988:
[----:B-1----:R1:W2:Y:S04]  /*05e0*/  @P3 LDG.E R5, [R2.64] ;  /* 0x0000000802053981 */ /* 0x0022a8000c1e1900 */
[----:B------:R1:W2:Y:S01]  /*05f0*/  @P3 LDG.E R4, [R2.64+0x4] ;  /* 0x0000040802043981 */ /* 0x0002a2000c1e1900 */
[----:B------:R-:W-:Y:S01]  /*0600*/  ISETP.NE.U32.AND P0, PT, RZ, c[0x0][0x378], PT ;  /* 0x0000de00ff007a0c */ /* 0x000fe20003f05070 */
[----:B-----5:R-:W-:-:S03]  /*0610*/  IMAD.MOV.U32 R165, RZ, RZ, R8 ;  /* 0x000000ffffa57224 */ /* 0x020fc600078e0008 */
[----:B------:R-:W-:Y:S01]  /*0620*/  ISETP.NE.AND.EX P0, PT, RZ, c[0x0][0x37c], PT, P0 ;  /* 0x0000df00ff007a0c */ /* 0x000fe20003f05300 */
[----:B------:R-:W-:-:S12]  /*0630*/  IMAD.IADD R0, R8, 0x1, -R180 ;  /* 0x0000000108007824 */ /* 0x000fd800078e0ab4 */
[----:B-1----:R-:W-:-:S05]  /*0640*/  @P0 IMAD.WIDE R2, R248, R13, c[0x0][0x378] ;  /* 0x0000de00f8020625 */ /* 0x002fca00078e020d */
[----:B------:R1:W5:Y:S01]  /*0650*/  @P0 LDG.E R165, [R2.64] ;  /* 0x0000000802a50981 */ /* 0x000362000c1e1900 */
[----:B--2---:R-:W-:-:S04]  /*0660*/  @P3 IMAD.IADD R126, R4, 0x1, -R5 ;  /* 0x00000001047e3824 */ /* 0x004fc800078e0a05 */
        /* <DEDUP_REMOVED lines=347> */
.L_x_2036:
        /* <DEDUP_REMOVED lines=50> */
.L_x_1994:
[----:B------:R-:W-:Y:S05]  /*1f40*/  BSYNC B0 ;  /* 0x0000000000007941 */ /* 0x000fea0003800000 */
.L_x_1993:
        /* <DEDUP_REMOVED lines=39> */
.L_x_1996:
[----:B------:R-:W-:Y:S05]  /*21c0*/  BSYNC B0 ;  /* 0x0000000000007941 */ /* 0x000fea0003800000 */
.L_x_1995:
        /* <DEDUP_REMOVED lines=40> */
.L_x_1998:
[----:B------:R-:W-:Y:S05]  /*2450*/  BSYNC B0 ;  /* 0x0000000000007941 */ /* 0x000fea0003800000 */
.L_x_1997:
        /* <DEDUP_REMOVED lines=38> */
.L_x_2000:
[----:B------:R-:W-:Y:S05]  /*26c0*/  BSYNC B0 ;  /* 0x0000000000007941 */ /* 0x000fea0003800000 */
.L_x_1999:
        /* <DEDUP_REMOVED lines=74> */
.L_x_2004:
[----:B------:R-:W-:Y:S05]  /*2b70*/  BSYNC B0 ;  /* 0x0000000000007941 */ /* 0x000fea0003800000 */
.L_x_2003:
        /* <DEDUP_REMOVED lines=59> */
.L_x_2002:
[----:B------:R-:W-:Y:S05]  /*2f30*/  BSYNC B1 ;  /* 0x0000000000017941 */ /* 0x000fea0003800000 */
.L_x_2001:
        /* <DEDUP_REMOVED lines=62> */
.L_x_2008:
[----:B------:R-:W-:Y:S05]  /*3320*/  BSYNC B0 ;  /* 0x0000000000007941 */ /* 0x000fea0003800000 */
.L_x_2007:
        /* <DEDUP_REMOVED lines=59> */
.L_x_2006:
[----:B------:R-:W-:Y:S05]  /*36e0*/  BSYNC B1 ;  /* 0x0000000000017941 */ /* 0x000fea0003800000 */
.L_x_2005:
        /* <DEDUP_REMOVED lines=62> */
.L_x_2012:
[----:B------:R-:W-:Y:S05]  /*3ad0*/  BSYNC B0 ;  /* 0x0000000000007941 */ /* 0x000fea0003800000 */
.L_x_2011:
        /* <DEDUP_REMOVED lines=59> */
.L_x_2010:
[----:B------:R-:W-:Y:S05]  /*3e90*/  BSYNC B1 ;  /* 0x0000000000017941 */ /* 0x000fea0003800000 */
.L_x_2009:
        /* <DEDUP_REMOVED lines=61> */
.L_x_2015:
[----:B------:R-:W-:Y:S05]  /*4270*/  BSYNC B0 ;  /* 0x0000000000007941 */ /* 0x000fea0003800000 */
.L_x_2014:
        /* <DEDUP_REMOVED lines=60> */
.L_x_1992:
        /* <DEDUP_REMOVED lines=224> */
.L_x_2017:
[----:B---3--:R-:W-:Y:S05]  /*5440*/  BSYNC B0 ;  /* 0x0000000000007941 */ /* 0x008fea0003800000 */
.L_x_2016:
        /* <DEDUP_REMOVED lines=115> */
.L_x_2019:
[----:B------:R-:W-:Y:S05]  /*5b80*/  BSYNC B0 ;  /* 0x0000000000007941 */ /* 0x000fea0003800000 */
.L_x_2018:
        /* <DEDUP_REMOVED lines=115> */
.L_x_2021:
[----:B------:R-:W-:Y:S05]  /*62c0*/  BSYNC B0 ;  /* 0x0000000000007941 */ /* 0x000fea0003800000 */
.L_x_2020:
        /* <DEDUP_REMOVED lines=116> */
.L_x_1991:
        /* <DEDUP_REMOVED lines=19> */
.L_x_2023:
[----:B------:R-:W-:Y:S05]  /*6b40*/  BSYNC B0 ;  /* 0x0000000000007941 */ /* 0x000fea0003800000 */
.L_x_2022:
        /* <DEDUP_REMOVED lines=19> */
.L_x_2025:
[----:B------:R-:W-:Y:S05]  /*6c80*/  BSYNC B0 ;  /* 0x0000000000007941 */ /* 0x000fea0003800000 */
.L_x_2024:
        /* <DEDUP_REMOVED lines=19> */
.L_x_2027:
[----:B------:R-:W-:Y:S05]  /*6dc0*/  BSYNC B0 ;  /* 0x0000000000007941 */ /* 0x000fea0003800000 */
.L_x_2026:
        /* <DEDUP_REMOVED lines=18> */
.L_x_2013:
[----:B------:R-:W-:Y:S05]  /*6ef0*/  BSYNC B2 ;  /* 0x0000000000027941 */ /* 0x000fea0003800000 */
.L_x_1990:
        /* <DEDUP_REMOVED lines=83> */
.L_x_2029:
[----:B-1----:R-:W-:Y:S05]  /*7430*/  BSYNC B0 ;  /* 0x0000000000007941 */ /* 0x002fea0003800000 */
.L_x_2028:
        /* <DEDUP_REMOVED lines=19> */
.L_x_2031:
[----:B------:R-:W-:Y:S05]  /*7570*/  BSYNC B0 ;  /* 0x0000000000007941 */ /* 0x000fea0003800000 */
.L_x_2030:
        /* <DEDUP_REMOVED lines=19> */
.L_x_2033:
[----:B------:R-:W-:Y:S05]  /*76b0*/  BSYNC B0 ;  /* 0x0000000000007941 */ /* 0x000fea0003800000 */
.L_x_2032:
        /* <DEDUP_REMOVED lines=19> */
.L_x_2035:
[----:B------:R-:W-:Y:S05]  /*77f0*/  BSYNC B0 ;  /* 0x0000000000007941 */ /* 0x000fea0003800000 */
.L_x_2034:
        /* <DEDUP_REMOVED lines=37> */
.L_x_1989:
        /* <DEDUP_REMOVED lines=47> */
[----:B------:R-:W-:Y:S01]  /*7d40*/  ISETP.NE.U32.AND P0, PT, RZ, c[0x0][0x340], PT ;  /* 0x0000d000ff007a0c */ /* 0x000fe20003f05070 */
[----:B------:R-:W2:Y:S03]  /*7d50*/  LDL R193, [R1+0x4] ;  /* 0x0000040001c17983 */ /* 0x000ea60000100800 */
[----:B------:R-:W-:-:S13]  /*7d60*/  ISETP.NE.AND.EX P3, PT, RZ, c[0x0][0x344], PT, P0 ;  /* 0x0000d100ff007a0c */ /* 0x000fda0003f65300 */
[----:B------:R-:W-:-:S04]  /*7d70*/  @P3 IMAD.MOV.U32 R2, RZ, RZ, 0x4 ;  /* 0x00000004ff023424 */ /* 0x000fc800078e00ff */
[----:B------:R-:W-:-:S05]  /*7d80*/  @P3 IMAD.WIDE R2, R248, R2, c[0x0][0x340] ;  /* 0x0000d000f8023625 */ /* 0x000fca00078e0202 */
[----:B------:R1:W3:Y:S01]  /*7d90*/  @P3 LDG.E R12, [R2.64] ;  /* 0x00000008020c3981 */ /* 0x0002e2000c1e1900 */
[----:B------:R-:W-:Y:S01]  /*7da0*/  SHF.R.S32.HI R0, RZ, 0x1f, R172 ;  /* 0x0000001fff007819 */ /* 0x000fe200000114ac */
[----:B------:R-:W-:Y:S01]  /*7db0*/  IMAD.MOV.U32 R5, RZ, RZ, c[0x0][0x2c4] ;  /* 0x0000b100ff057624 */ /* 0x000fe200078e00ff */
[----:B------:R-:W-:Y:S01]  /*7dc0*/  SHF.R.S32.HI R117, RZ, 0x1f, R227 ;  /* 0x0000001fff757819 */ /* 0x000fe200000114e3 */
[----:B------:R-:W4:Y:S01]  /*7dd0*/  S2R R29, SR_CTAID.Y ;  /* 0x00000000001d7919 */ /* 0x000f220000002600 */
[----:B------:R-:W-:Y:S01]  /*7de0*/  ISETP.NE.U32.AND P0, PT, RZ, c[0x0][0x348], PT ;  /* 0x0000d200ff007a0c */ /* 0x000fe20003f05070 */
[----:B------:R-:W-:Y:S01]  /*7df0*/  IMAD R0, R0, c[0x0][0x178], RZ ;  /* 0x00005e0000007a24 */ /* 0x000fe200078e02ff */
[----:B------:R-:W-:Y:S01]  /*7e00*/  LEA.HI R4, R117, R227, RZ, 0x3 ;  /* 0x000000e375047211 */ /* 0x000fe200078f18ff */
[----:B------:R-:W-:Y:S01]  /*7e10*/  IMAD R26, R182, c[0x0][0x2c4], RZ ;  /* 0x0000b100b61a7a24 */ /* 0x000fe200078e02ff */
[----:B------:R-:W-:Y:S01]  /*7e20*/  ISETP.NE.AND P1, PT, R5, 0x1, PT ;  /* 0x000000010500780c */ /* 0x000fe20003f25270 */
[----:B------:R-:W-:Y:S01]  /*7e30*/  IMAD R0, R172, c[0x0][0x17c], R0 ;  /* 0x00005f00ac007a24 */ /* 0x000fe200078e0200 */
[----:B------:R-:W-:Y:S01]  /*7e40*/  SHF.R.S32.HI R60, RZ, 0x3, R4 ;  /* 0x00000003ff3c7819 */ /* 0x000fe20000011404 */
[----:B------:R-:W-:Y:S01]  /*7e50*/  IMAD.MOV.U32 R185, RZ, RZ, c[0x0][0x1e0] ;  /* 0x00007800ffb97624 */ /* 0x000fe200078e00ff */
[----:B------:R-:W-:Y:S01]  /*7e60*/  SHF.R.S32.HI R11, RZ, 0x1f, R248 ;  /* 0x0000001fff0b7819 */ /* 0x000fe200000114f8 */
[----:B------:R-:W-:Y:S01]  /*7e70*/  BAR.SYNC.DEFER_BLOCKING 0x0 ;  /* 0x0000000000007b1d */ /* 0x000fe20000010000 */
[----:B------:R-:W-:Y:S01]  /*7e80*/  ISETP.NE.AND.EX P0, PT, RZ, c[0x0][0x34c], PT, P0 ;  /* 0x0000d300ff007a0c */ /* 0x000fe20003f05300 */
[----:B------:R-:W-:-:S02]  /*7e90*/  IMAD.SHL.U32 R192, R185, 0x80, RZ ;  /* 0x00000080b9c07824 */ /* 0x000fc400078e00ff */
[----:B------:R-:W-:Y:S01]  /*7ea0*/  IMAD.WIDE.U32 R186, R185, 0x40, RZ ;  /* 0x00000040b9ba7825 */ /* 0x000fe200078e00ff */
[----:B------:R-:W-:-:S05]  /*7eb0*/  SEL R6, R11, RZ, !P0 ;  /* 0x000000ff0b067207 */ /* 0x000fca0004000000 */
[----:B------:R-:W-:Y:S02]  /*7ec0*/  IMAD R6, R6, c[0x0][0x1c0], RZ ;  /* 0x0000700006067a24 */ /* 0x000fe400078e02ff */
[----:B-1----:R-:W-:-:S04]  /*7ed0*/  IMAD.WIDE.U32 R2, R172, c[0x0][0x178], RZ ;  /* 0x00005e00ac027a25 */ /* 0x002fc800078e00ff */
[----:B------:R-:W-:Y:S01]  /*7ee0*/  IMAD.IADD R3, R3, 0x1, R0 ;  /* 0x0000000103037824 */ /* 0x000fe200078e0200 */
[----:B------:R-:W-:Y:S02]  /*7ef0*/  LOP3.LUT R0, R4, 0xfffffff8, RZ, 0xc0, !PT ;  /* 0xfffffff804007812 */ /* 0x000fe400078ec0ff */
[----:B------:R-:W-:Y:S01]  /*7f00*/  SEL R4, R248, RZ, !P0 ;  /* 0x000000fff8047207 */ /* 0x000fe20004000000 */
[----:B----4-:R-:W-:-:S04]  /*7f10*/  IMAD.WIDE.U32 R2, R29, c[0x0][0x1b8], R2 ;  /* 0x00006e001d027a25 */ /* 0x010fc800078e0002 */
        /* <DEDUP_REMOVED lines=25> */
[----:B------:R-:W-:Y:S01]  /*80b0*/  IMAD R0, R4, c[0x0][0x1ac], R0 ;  /* 0x00006b0004007a24 */ /* 0x000fe200078e0200 */
[----:B------:R-:W-:Y:S01]  /*80c0*/  ISETP.GE.AND P4, PT, R22, c[0x0][0x198], PT ;  /* 0x0000660016007a0c */ /* 0x000fe20003f86270 */
[----:B------:R-:W-:Y:S01]  /*80d0*/  IMAD.WIDE.U32 R2, R4, c[0x0][0x1a8], R2 ;  /* 0x00006a0004027a25 */ /* 0x000fe200078e0002 */
[----:B------:R-:W-:-:S02]  /*80e0*/  ISETP.GE.AND P5, PT, R6, R26, PT ;  /* 0x0000001a0600720c */ /* 0x000fc40003fa6270 */
[----:B------:R-:W-:Y:S01]  /*80f0*/  IADD3 R9, R6, 0x20, RZ ;  /* 0x0000002006097810 */ /* 0x000fe20007ffe0ff */
[----:B------:R-:W-:Y:S01]  /*8100*/  IMAD.IADD R0, R3, 0x1, R0 ;  /* 0x0000000103007824 */ /* 0x000fe200078e0200 */
[----:B------:R-:W-:Y:S02]  /*8110*/  LEA R15, P0, R2, c[0x0][0x160], 0x1 ;  /* 0x00005800020f7a11 */ /* 0x000fe400078008ff */
[----:B------:R-:W-:Y:S02]  /*8120*/  SHF.R.S32.HI R3, RZ, 0x1f, R19 ;  /* 0x0000001fff037819 */ /* 0x000fe40000011413 */
[----:B------:R-:W-:Y:S01]  /*8130*/  IADD3 R19, P1, R60, R19, RZ ;  /* 0x000000133c137210 */ /* 0x000fe20007f3e0ff */
[----:B------:R-:W-:Y:S01]  /*8140*/  SHFL.IDX PT, R4, R15, RZ, 0x181f ;  /* 0x00181fff0f047589 */ /* 0x000fe200000e0000 */
[----:B------:R-:W-:Y:S02]  /*8150*/  LEA.HI.X R18, R2, c[0x0][0x164], R0, 0x1, P0 ;  /* 0x0000590002127a11 */ /* 0x000fe400000f0c00 */
[----:B------:R-:W-:-:S02]  /*8160*/  LEA.HI.X.SX32 R20, R60, R3, 0x1, P1 ;  /* 0x000000033c147211 */ /* 0x000fc400008f0eff */
        /* <DEDUP_REMOVED lines=15> */
[----:B------:R-:W4:Y:S01]  /*8260*/  SHFL.IDX PT, R2, R15, 0x1, 0x181f ;  /* 0x00381f000f027f89 */ /* 0x000f2200000e0000 */
        /* <DEDUP_REMOVED lines=9> */
[----:B------:R-:W-:-:S05]  /*8300*/  LOP3.LUT R62, R28, R0, R30, 0xf6, !PT ;  /* 0x000000001c3e7212 */ /* 0x000fca00078ef61e */
[C---:B------:R-:W-:Y:S02]  /*8310*/  @!P5 IMAD.SHL.U32 R14, R62.reuse, 0x2, RZ ;  /* 0x000000023e0ed824 */ /* 0x040fe400078e00ff */
[----:B------:R-:W-:Y:S01]  /*8320*/  @!P0 IMAD.SHL.U32 R0, R62, 0x2, RZ ;  /* 0x000000023e008824 */ /* 0x000fe200078e00ff */
[----:B--2---:R-:W-:-:S04]  /*8330*/  LEA.HI.SX32 R63, R193, 0xffffffff, 0x19 ;  /* 0xffffffffc13f7811 */ /* 0x004fc800078fcaff */
[----:B------:R-:W-:Y:S02]  /*8340*/  SHF.R.S32.HI R84, RZ, 0x1f, R63 ;  /* 0x0000001fff547819 */ /* 0x000fe4000001143f */
[--C-:B---3--:R-:W-:Y:S01]  /*8350*/  @P3 SHF.R.S32.HI R9, RZ, 0x1f, R12.reuse ;  /* 0x0000001fff093819 */ /* 0x108fe2000001140c */
[----:B------:R-:W-:Y:S01]  /*8360*/  @!P3 IMAD.MOV.U32 R9, RZ, RZ, R11 ;  /* 0x000000ffff09b224 */ /* 0x000fe200078e000b */
[----:B------:R-:W-:Y:S01]  /*8370*/  @!P0 LEA.HI R11, R10, R21, RZ, 0x3 ;  /* 0x000000150a0b8211 */ /* 0x000fe200078f18ff */
[----:B------:R-:W-:Y:S01]  /*8380*/  @P3 IMAD.MOV.U32 R8, RZ, RZ, R12 ;  /* 0x000000ffff083224 */ /* 0x000fe200078e000c */
[----:B------:R-:W1:Y:S01]  /*8390*/  SHFL.IDX PT, R10, R15, 0x2, 0x181f ;  /* 0x00581f000f0a7f89 */ /* 0x000e6200000e0000 */
[----:B------:R-:W-:Y:S01]  /*83a0*/  @!P3 IMAD.MOV.U32 R8, RZ, RZ, R248 ;  /* 0x000000ffff08b224 */ /* 0x000fe200078e00f8 */
[----:B------:R-:W-:Y:S02]  /*83b0*/  @!P0 LOP3.LUT R12, R11, 0xfffffff8, RZ, 0xc0, !PT ;  /* 0xfffffff80b0c8812 */ /* 0x000fe400078ec0ff */
[----:B------:R-:W-:Y:S01]  /*83c0*/  @!P5 LEA R4, P3, R22, R4, 0x1 ;  /* 0x000000041604d211 */ /* 0x000fe200078608ff */
[----:B------:R-:W2:Y:S02]  /*83d0*/  SHFL.IDX PT, R11, R18, 0x2, 0x181f ;  /* 0x00581f00120b7f89 */ /* 0x000ea400000e0000 */
[----:B----4-:R-:W-:Y:S01]  /*83e0*/  @!P0 IMAD.WIDE R12, R12, 0x2, R2 ;  /* 0x000000020c0c8825 */ /* 0x010fe200078e0202 */
[----:B------:R-:W-:-:S02]  /*83f0*/  @!P5 LEA.HI.X R5, R22, R5, R23, 0x1, P3 ;  /* 0x000000051605d211 */ /* 0x000fc400018f0c17 */
[----:B------:R-:W-:-:S03]  /*8400*/  @!P0 LEA R2, P3, R22, R2, 0x1 ;  /* 0x0000000216028211 */ /* 0x000fc600078608ff */
[----:B------:R3:W-:Y:S01]  /*8410*/  @!P5 LDGSTS.E.BYPASS.LTC128B.128 [R14+0x100], [R4.64], !P4 ;  /* 0x00100000040edfae */ /* 0x0007e2000e101d48 */
[----:B------:R-:W-:Y:S02]  /*8420*/  @!P0 LEA.HI.X R3, R22, R3, R23, 0x1, P3 ;  /* 0x0000000316038211 */ /* 0x000fe400018f0c17 */
[----:B------:R-:W-:Y:S01]  /*8430*/  ISETP.GE.AND P3, PT, R21, c[0x0][0x1d4], PT ;  /* 0x0000750015007a0c */ /* 0x000fe20003f66270 */
[----:B------:R4:W-:Y:S04]  /*8440*/  @!P5 LDGSTS.E.BYPASS.LTC128B.128 [R14+0x4100], [R16.64], !P6 ;  /* 0x04100000100edfae */ /* 0x0009e8000f101d48 */
[----:B------:R1:W-:Y:S04]  /*8450*/  @!P0 LDGSTS.E.BYPASS.LTC128B.128 [R0+0x1100], [R2.64], !P4 ;  /* 0x0110000002008fae */ /* 0x0003e8000e101d48 */
[----:B------:R2:W-:Y:S01]  /*8460*/  @!P0 LDGSTS.E.BYPASS.LTC128B.128 [R0+0x5100], [R12.64], !P6 ;  /* 0x051000000c008fae */ /* 0x0005e2000f101d48 */
[----:B------:R-:W-:Y:S01]  /*8470*/  ISETP.NE.U32.AND P6, PT, RZ, c[0x0][0x350], PT ;  /* 0x0000d400ff007a0c */ /* 0x000fe20003fc5070 */
[----:B---3--:R-:W-:Y:S01]  /*8480*/  IMAD R4, R213, c[0x0][0x1e8], RZ ;  /* 0x00007a00d5047a24 */ /* 0x008fe200078e02ff */
[----:B------:R-:W-:-:S03]  /*8490*/  @!P2 SHF.R.S32.HI R5, RZ, 0x1f, R21 ;  /* 0x0000001fff05a819 */ /* 0x000fc60000011415 */
[C---:B------:R-:W-:Y:S02]  /*84a0*/  IMAD R4, R29.reuse, c[0x0][0x1ec], R4 ;  /* 0x00007b001d047a24 */ /* 0x040fe400078e0204 */
[----:B-1----:R-:W-:Y:S01]  /*84b0*/  IMAD.WIDE.U32 R2, R29, c[0x0][0x1e8], R6 ;  /* 0x00007a001d027a25 */ /* 0x002fe200078e0006 */
[----:B------:R-:W-:Y:S02]  /*84c0*/  @!P1 LEA R6, P0, R22, R10, 0x1 ;  /* 0x0000000a16069211 */ /* 0x000fe400078008ff */
[----:B--2---:R-:W-:Y:S01]  /*84d0*/  @!P1 SHF.R.S32.HI R0, RZ, 0x1f, R21 ;  /* 0x0000001fff009819 */ /* 0x004fe20000011415 */
[----:B------:R-:W-:Y:S01]  /*84e0*/  IMAD.IADD R3, R4, 0x1, R3 ;  /* 0x0000000104037824 */ /* 0x000fe200078e0203 */
[-C--:B------:R-:W-:Y:S01]  /*84f0*/  @!P2 LEA.HI R12, R5, R21.reuse, RZ, 0x3 ;  /* 0x00000015050ca211 */ /* 0x080fe200078f18ff */
[----:B------:R-:W1:Y:S01]  /*8500*/  SHFL.IDX PT, R4, R15, 0x3, 0x181f ;  /* 0x00781f000f047f89 */ /* 0x000e6200000e0000 */
[----:B------:R-:W-:Y:S01]  /*8510*/  @!P1 LEA.HI R0, R0, R21, RZ, 0x3 ;  /* 0x0000001500009211 */ /* 0x000fe200078f18ff */
[----:B------:R-:W-:Y:S01]  /*8520*/  IMAD.MOV.U32 R13, RZ, RZ, c[0x0][0x1e4] ;  /* 0x00007900ff0d7624 */ /* 0x000fe200078e00ff */
[----:B------:R-:W-:Y:S01]  /*8530*/  @!P1 LEA.HI.X R7, R22, R11, R23, 0x1, P0 ;  /* 0x0000000b16079211 */ /* 0x000fe200000f0c17 */
[----:B------:R-:W2:Y:S01]  /*8540*/  SHFL.IDX PT, R5, R18, 0x3, 0x181f ;  /* 0x00781f0012057f89 */ /* 0x000ea200000e0000 */
[----:B------:R-:W-:Y:S01]  /*8550*/  @!P1 LOP3.LUT R0, R0, 0xfffffff8, RZ, 0xc0, !PT ;  /* 0xfffffff800009812 */ /* 0x000fe200078ec0ff */
[----:B------:R-:W-:Y:S01]  /*8560*/  IMAD.SHL.U32 R249, R13, 0x40, RZ ;  /* 0x000000400df97824 */ /* 0x000fe200078e00ff */
[----:B------:R-:W-:-:S02]  /*8570*/  ISETP.NE.AND.EX P0, PT, RZ, c[0x0][0x354], PT, P6 ;  /* 0x0000d500ff007a0c */ /* 0x000fc40003f05360 */
[----:B------:R-:W-:Y:S01]  /*8580*/  ISETP.GE.AND P6, PT, R21, c[0x0][0x198], PT ;  /* 0x0000660015007a0c */ /* 0x000fe20003fc6270 */
[----:B------:R-:W-:Y:S01]  /*8590*/  @!P1 IMAD.WIDE R10, R0, 0x2, R10 ;  /* 0x00000002000a9825 */ /* 0x000fe200078e020a */
[----:B----4-:R-:W-:Y:S02]  /*85a0*/  SEL R16, R9, RZ, !P0 ;  /* 0x000000ff09107207 */ /* 0x010fe40004000000 */
[----:B------:R-:W-:Y:S01]  /*85b0*/  SEL R17, R8, RZ, !P0 ;  /* 0x000000ff08117207 */ /* 0x000fe20004000000 */
[----:B------:R-:W-:Y:S02]  /*85c0*/  @!P1 IMAD.SHL.U32 R0, R62, 0x2, RZ ;  /* 0x000000023e009824 */ /* 0x000fe400078e00ff */
[----:B------:R-:W-:Y:S02]  /*85d0*/  IMAD.MOV.U32 R9, RZ, RZ, 0x7 ;  /* 0x00000007ff097424 */ /* 0x000fe400078e00ff */
[----:B------:R-:W-:Y:S01]  /*85e0*/  IMAD.IADD R8, R195, 0x1, -R60 ;  /* 0x00000001c3087824 */ /* 0x000fe200078e0a3c */
[----:B------:R3:W-:Y:S01]  /*85f0*/  @!P1 LDGSTS.E.BYPASS.LTC128B.128 [R0+0x2100], [R6.64], !P4 ;  /* 0x0210000006009fae */ /* 0x0007e2000e101d48 */
[----:B------:R-:W-:Y:S01]  /*8600*/  IMAD.WIDE.U32 R246, R17, c[0x0][0x1f0], R2 ;  /* 0x00007c0011f67a25 */ /* 0x000fe200078e0002 */
[----:B------:R-:W-:-:S02]  /*8610*/  SHF.L.U64.HI R118, R185, R9, c[0x0][0x1e4] ;  /* 0x00007900b9767619 */ /* 0x000fc40000010209 */
[----:B------:R4:W-:Y:S01]  /*8620*/  @!P1 LDGSTS.E.BYPASS.LTC128B.128 [R0+0x6100], [R10.64], !P6 ;  /* 0x061000000a009fae */ /* 0x0009e2000f101d48 */
[----:B------:R-:W-:Y:S01]  /*8630*/  ISETP.GE.AND P1, PT, R21, c[0x0][0x198], PT ;  /* 0x0000660015007a0c */ /* 0x000fe20003f26270 */
[----:B------:R-:W-:Y:S02]  /*8640*/  IMAD.MOV.U32 R242, RZ, RZ, R246 ;  /* 0x000000fffff27224 */ /* 0x000fe400078e00f6 */
[----:B------:R-:W-:Y:S02]  /*8650*/  IMAD.IADD R249, R187, 0x1, R249 ;  /* 0x00000001bbf97824 */ /* 0x000fe400078e02f9 */
[----:B---3--:R-:W-:-:S04]  /*8660*/  IMAD R6, R16, c[0x0][0x1f0], RZ ;  /* 0x00007c0010067a24 */ /* 0x008fc800078e02ff */
[----:B------:R-:W-:Y:S02]  /*8670*/  IMAD R6, R17, c[0x0][0x1f4], R6 ;  /* 0x00007d0011067a24 */ /* 0x000fe400078e0206 */
[----:B----4-:R-:W-:Y:S01]  /*8680*/  IMAD R10, R63, -0x80, R8 ;  /* 0xffffff803f0a7824 */ /* 0x010fe200078e0208 */
[----:B------:R-:W-:Y:S01]  /*8690*/  @!P2 LOP3.LUT R8, R12, 0xfffffff8, RZ, 0xc0, !PT ;  /* 0xfffffff80c08a812 */ /* 0x000fe200078ec0ff */
[----:B------:R-:W-:Y:S02]  /*86a0*/  IMAD R0, R118, R63, RZ ;  /* 0x0000003f76007224 */ /* 0x000fe400078e02ff */
[----:B------:R-:W-:Y:S01]  /*86b0*/  IMAD.IADD R243, R247, 0x1, R6 ;  /* 0x00000001f7f37824 */ /* 0x000fe200078e0206 */
[----:B-1----:R-:W-:Y:S01]  /*86c0*/  @!P2 LEA R6, P0, R22, R4, 0x1 ;  /* 0x000000041606a211 */ /* 0x002fe200078008ff */
[----:B------:R-:W-:Y:S01]  /*86d0*/  IMAD R11, R84, R192, R0 ;  /* 0x000000c0540b7224 */ /* 0x000fe200078e0200 */
[----:B------:R-:W-:Y:S01]  /*86e0*/  ISETP.GE.AND P6, PT, R10, 0x1, PT ;  /* 0x000000010a00780c */ /* 0x000fe20003fc6270 */
[----:B------:R-:W-:Y:S01]  /*86f0*/  @!P2 IMAD.SHL.U32 R0, R62, 0x2, RZ ;  /* 0x000000023e00a824 */ /* 0x000fe200078e00ff */
[----:B--2---:R-:W-:Y:S01]  /*8700*/  @!P2 LEA.HI.X R7, R22, R5, R23, 0x1, P0 ;  /* 0x000000051607a211 */ /* 0x004fe200000f0c17 */
[----:B------:R-:W-:-:S04]  /*8710*/  @!P2 IMAD.WIDE R8, R8, 0x2, R4 ;  /* 0x000000020808a825 */ /* 0x000fc800078e0204 */
[----:B------:R-:W-:Y:S01]  /*8720*/  IMAD.WIDE.U32 R2, R63, R192, R242 ;  /* 0x000000c03f027225 */ /* 0x000fe200078e00f2 */
[----:B------:R1:W-:Y:S01]  /*8730*/  @!P2 LDGSTS.E.BYPASS.LTC128B.128 [R0+0x3100], [R6.64], !P4 ;  /* 0x031000000600afae */ /* 0x0003e2000e101d48 */
[----:B------:R-:W-:Y:S02]  /*8740*/  ISETP.GE.AND P4, PT, R22, c[0x0][0x1d4], PT ;  /* 0x0000750016007a0c */ /* 0x000fe40003f86270 */
[----:B------:R-:W-:Y:S01]  /*8750*/  IMAD.IADD R3, R3, 0x1, R11 ;  /* 0x0000000103037824 */ /* 0x000fe200078e020b */
[----:B------:R2:W-:Y:S01]  /*8760*/  @!P2 LDGSTS.E.BYPASS.LTC128B.128 [R0+0x7100], [R8.64], !P1 ;  /* 0x071000000800afae */ /* 0x0005e2000c901d48 */
[----:B------:R-:W-:Y:S02]  /*8770*/  ISETP.GE.AND P2, PT, R10, 0x21, PT ;  /* 0x000000210a00780c */ /* 0x000fe40003f46270 */
[----:B------:R-:W-:Y:S01]  /*8780*/  @P6 LEA R4, P0, R2, c[0x0][0x1c8], 0x1 ;  /* 0x0000720002046a11 */ /* 0x000fe200078008ff */
[----:B------:R-:W0:Y:S01]  /*8790*/  LDGDEPBAR ;  /* 0x00000000000079af */ /* 0x000e220000000000 */
[----:B------:R-:W-:-:S02]  /*87a0*/  ISETP.GE.AND P1, PT, R10, 0x41, PT ;  /* 0x000000410a00780c */ /* 0x000fc40003f26270 */
[----:B------:R-:W-:Y:S02]  /*87b0*/  @P6 LEA.HI.X R5, R2, c[0x0][0x1cc], R3, 0x1, P0 ;  /* 0x0000730002056a11 */ /* 0x000fe400000f0c03 */
[----:B------:R-:W-:Y:S01]  /*87c0*/  ISETP.GE.AND P0, PT, R10, 0x61, PT ;  /* 0x000000610a00780c */ /* 0x000fe20003f06270 */
[----:B-1----:R-:W-:Y:S02]  /*87d0*/  IMAD R6, R20, c[0x0][0x208], RZ ;  /* 0x0000820014067a24 */ /* 0x002fe400078e02ff */
[----:B--2---:R-:W-:Y:S01]  /*87e0*/  @P6 IMAD.SHL.U32 R0, R62, 0x2, RZ ;  /* 0x000000023e006824 */ /* 0x004fe200078e00ff */
[----:B------:R-:W-:Y:S01]  /*87f0*/  LEA.HI R8, R117, R227, RZ, 0x4 ;  /* 0x000000e375087211 */ /* 0x000fe200078f20ff */
[----:B------:R-:W-:-:S03]  /*8800*/  IMAD R14, R19, c[0x0][0x20c], R6 ;  /* 0x00008300130e7a24 */ /* 0x000fc600078e0206 */
[----:B------:R1:W-:Y:S01]  /*8810*/  @P6 LDGSTS.E.BYPASS.LTC128B.128 [R0+0x8100], [R4.64], !P4 ;  /* 0x0810000004006fae */ /* 0x0003e2000e101d48 */
[----:B------:R-:W-:Y:S02]  /*8820*/  LOP3.LUT R7, R8, 0xfffffff0, RZ, 0xc0, !PT ;  /* 0xfffffff008077812 */ /* 0x000fe400078ec0ff */
[----:B------:R-:W-:Y:S01]  /*8830*/  SHF.R.S32.HI R9, RZ, 0x4, R8 ;  /* 0x00000004ff097819 */ /* 0x000fe20000011408 */
[----:B------:R1:W-:Y:S02]  /*8840*/  @P6 LDGSTS.E.BYPASS.LTC128B.128 [R0+0xc100], [R4.64+0x80], !P3 ;  /* 0x0c10008004006fae */ /* 0x0003e4000d901d48 */
[----:B------:R-:W-:-:S05]  /*8850*/  IMAD.IADD R7, R227, 0x1, -R7 ;  /* 0x00000001e3077824 */ /* 0x000fca00078e0a07 */
[----:B------:R-:W-:-:S04]  /*8860*/  SHF.R.S32.HI R15, RZ, 0x1f, R7 ;  /* 0x0000001fff0f7819 */ /* 0x000fc80000011407 */
[----:B------:R-:W-:Y:S02]  /*8870*/  LEA.HI R15, R15, R7, RZ, 0x3 ;  /* 0x000000070f0f7211 */ /* 0x000fe400078f18ff */
[----:B-1----:R-:W-:Y:S01]  /*8880*/  @P2 LEA R0, P6, R185, R2, 0x5 ;  /* 0x00000002b9002211 */ /* 0x002fe200078c28ff */
[----:B------:R-:W-:-:S03]  /*8890*/  IMAD.WIDE.U32 R4, R19, c[0x0][0x208], R22 ;  /* 0x0000820013047a25 */ /* 0x000fc600078e0016 */
[----:B------:R-:W-:Y:S01]  /*88a0*/  @P2 LEA.HI.X R6, R185, R3, R13, 0x5, P6 ;  /* 0x00000003b9062211 */ /* 0x000fe200030f2c0d */
[----:B------:R-:W-:Y:S01]  /*88b0*/  @P0 IMAD R13, R13, 0x60, RZ ;  /* 0x000000600d0d0824 */ /* 0x000fe200078e02ff */
[----:B------:R-:W-:Y:S01]  /*88c0*/  @P2 LEA R10, P6, R0, c[0x0][0x1c8], 0x1 ;  /* 0x00007200000a2a11 */ /* 0x000fe200078c08ff */
[----:B------:R-:W-:-:S03]  /*88d0*/  IMAD.IADD R5, R5, 0x1, R14 ;  /* 0x0000000105057824 */ /* 0x000fc600078e020e */
[----:B------:R-:W-:Y:S02]  /*88e0*/  @P2 LEA.HI.X R11, R0, c[0x0][0x1cc], R6, 0x1, P6 ;  /* 0x00007300000b2a11 */ /* 0x000fe400030f0c06 */
[----:B------:R-:W-:Y:S02]  /*88f0*/  LEA.HI R6, R8, R9, RZ, 0x1 ;  /* 0x0000000908067211 */ /* 0x000fe400078f08ff */
[----:B------:R-:W-:Y:S02]  /*8900*/  @P1 IADD3 R0, P6, R2, R186, RZ ;  /* 0x000000ba02001210 */ /* 0x000fe40007fde0ff */
[----:B------:R-:W-:-:S03]  /*8910*/  LOP3.LUT R12, R6, 0xfffffffe, RZ, 0xc0, !PT ;  /* 0xfffffffe060c7812 */ /* 0x000fc600078ec0ff */
[--C-:B------:R-:W-:Y:S01]  /*8920*/  @P1 IMAD.X R6, R249, 0x1, R3.reuse, P6 ;  /* 0x00000001f9061824 */ /* 0x100fe200030e0603 */
[C---:B------:R-:W-:Y:S01]  /*8930*/  @P1 LEA R8, P6, R0.reuse, c[0x0][0x1c8], 0x1 ;  /* 0x0000720000081a11 */ /* 0x040fe200078c08ff */
[----:B------:R-:W-:Y:S02]  /*8940*/  IMAD.IADD R46, R9, 0x1, -R12 ;  /* 0x00000001092e7824 */ /* 0x000fe400078e0a0c */
[----:B------:R-:W-:Y:S01]  /*8950*/  @P0 IMAD.WIDE.U32 R2, R185, 0x60, R2 ;  /* 0x00000060b9020825 */ /* 0x000fe200078e0002 */
[----:B------:R-:W-:Y:S02]  /*8960*/  @P1 LEA.HI.X R9, R0, c[0x0][0x1cc], R6, 0x1, P6 ;  /* 0x0000730000091a11 */ /* 0x000fe400030f0c06 */
[----:B------:R-:W-:Y:S01]  /*8970*/  LOP3.LUT R0, R15, 0xfffffff8, RZ, 0xc0, !PT ;  /* 0xfffffff80f007812 */ /* 0x000fe200078ec0ff */
[----:B------:R-:W-:Y:S01]  /*8980*/  @P0 IMAD.IADD R12, R13, 0x1, R3 ;  /* 0x000000010d0c0824 */ /* 0x000fe200078e0203 */
[----:B------:R-:W-:Y:S01]  /*8990*/  @P0 LEA R6, P6, R2, c[0x0][0x1c8], 0x1 ;  /* 0x0000720002060a11 */ /* 0x000fe200078c08ff */
[----:B------:R-:W-:-:S02]  /*89a0*/  @P2 IMAD.SHL.U32 R3, R62, 0x2, RZ ;  /* 0x000000023e032824 */ /* 0x000fc400078e00ff */
[----:B------:R-:W-:Y:S01]  /*89b0*/  IMAD.IADD R13, R7, 0x1, -R0 ;  /* 0x00000001070d7824 */ /* 0x000fe200078e0a00 */
[----:B------:R-:W-:Y:S01]  /*89c0*/  @P0 LEA.HI.X R7, R2, c[0x0][0x1cc], R12, 0x1, P6 ;  /* 0x0000730002070a11 */ /* 0x000fe200030f0c0c */
[----:B------:R-:W-:Y:S01]  /*89d0*/  @P1 IMAD.SHL.U32 R0, R62, 0x2, RZ ;  /* 0x000000023e001824 */ /* 0x000fe200078e00ff */
[----:B------:R1:W-:Y:S04]  /*89e0*/  @P2 LDGSTS.E.BYPASS.LTC128B.128 [R3+0x9100], [R10.64], !P4 ;  /* 0x091000000a032fae */ /* 0x0003e8000e101d48 */
[----:B------:R1:W-:Y:S04]  /*89f0*/  @P2 LDGSTS.E.BYPASS.LTC128B.128 [R3+0xd100], [R10.64+0x80], !P3 ;  /* 0x0d1000800a032fae */ /* 0x0003e8000d901d48 */
[----:B------:R2:W-:Y:S04]  /*8a00*/  @P1 LDGSTS.E.BYPASS.LTC128B.128 [R0+0xa100], [R8.64], !P4 ;  /* 0x0a10000008001fae */ /* 0x0005e8000e101d48 */
[----:B------:R2:W-:Y:S01]  /*8a10*/  @P1 LDGSTS.E.BYPASS.LTC128B.128 [R0+0xe100], [R8.64+0x80], !P3 ;  /* 0x0e10008008001fae */ /* 0x0005e2000d901d48 */
[----:B------:R-:W-:Y:S01]  /*8a20*/  R2P PR, R13, 0x6 ;  /* 0x000000060d007804 */ /* 0x000fe20000000000 */
[----:B-1----:R-:W-:-:S02]  /*8a30*/  IMAD R10, R213, c[0x0][0x210], RZ ;  /* 0x00008400d50a7a24 */ /* 0x002fc400078e02ff */
[----:B------:R-:W-:-:S04]  /*8a40*/  IMAD.WIDE.U32 R2, R29, c[0x0][0x210], R4 ;  /* 0x000084001d027a25 */ /* 0x000fc800078e0004 */
[----:B------:R-:W-:Y:S02]  /*8a50*/  IMAD R10, R29, c[0x0][0x214], R10 ;  /* 0x000085001d0a7a24 */ /* 0x000fe400078e020a */
[----:B--2---:R-:W-:Y:S02]  /*8a60*/  @P0 IMAD.SHL.U32 R0, R62, 0x2, RZ ;  /* 0x000000023e000824 */ /* 0x004fe400078e00ff */
[----:B------:R-:W-:Y:S02]  /*8a70*/  IMAD.SHL.U32 R8, R13, 0x40, RZ ;  /* 0x000000400d087824 */ /* 0x000fe400078e00ff */
[----:B------:R-:W-:Y:S01]  /*8a80*/  IMAD.SHL.U32 R9, R46, 0x8, RZ ;  /* 0x000000082e097824 */ /* 0x000fe200078e00ff */
[----:B------:R1:W-:Y:S01]  /*8a90*/  @P0 LDGSTS.E.BYPASS.LTC128B.128 [R0+0xb100], [R6.64], !P4 ;  /* 0x0b10000006000fae */ /* 0x0003e2000e101d48 */
[----:B------:R-:W-:Y:S01]  /*8aa0*/  IMAD.IADD R3, R10, 0x1, R3 ;  /* 0x000000010a037824 */ /* 0x000fe200078e0203 */
[----:B------:R-:W-:Y:S01]  /*8ab0*/  LOP3.LUT R8, R8, 0x1c0, RZ, 0xc0, !PT ;  /* 0x000001c008087812 */ /* 0x000fe200078ec0ff */
[----:B------:R-:W-:Y:S01]  /*8ac0*/  IMAD.MOV.U32 R5, RZ, RZ, 0x10 ;  /* 0x00000010ff057424 */ /* 0x000fe200078e00ff */
[----:B------:R1:W-:Y:S01]  /*8ad0*/  @P0 LDGSTS.E.BYPASS.LTC128B.128 [R0+0xf100], [R6.64+0x80], !P3 ;  /* 0x0f10008006000fae */ /* 0x0003e2000d901d48 */
[----:B------:R-:W-:Y:S01]  /*8ae0*/  ISETP.LT.AND P0, PT, RZ, c[0x0][0x27c], PT ;  /* 0x00009f00ff007a0c */ /* 0x000fe20003f01270 */
[----:B------:R-:W-:Y:S01]  /*8af0*/  IMAD.WIDE.U32 R244, R17, c[0x0][0x218], R2 ;  /* 0x0000860011f47a25 */ /* 0x000fe200078e0002 */
[----:B------:R-:W-:Y:S01]  /*8b00*/  LOP3.LUT R4, R8, 0x8, R9, 0xf8, !PT ;  /* 0x0000000808047812 */ /* 0x000fe200078ef809 */
[----:B------:R-:W0:Y:S01]  /*8b10*/  LDGDEPBAR ;  /* 0x00000000000079af */ /* 0x000e220000000000 */
[----:B------:R-:W-:Y:S01]  /*8b20*/  SHF.R.U32.HI R8, RZ, 0x3, R8 ;  /* 0x00000003ff087819 */ /* 0x000fe20000011608 */
[----:B------:R-:W-:Y:S01]  /*8b30*/  IMAD.MOV.U32 R2, RZ, RZ, 0x20 ;  /* 0x00000020ff027424 */ /* 0x000fe200078e00ff */
[----:B------:R-:W-:-:S02]  /*8b40*/  SEL R5, R5, 0xfffffff0, !P1 ;  /* 0xfffffff005057807 */ /* 0x000fc40004800000 */
[----:B------:R-:W-:Y:S01]  /*8b50*/  LOP3.LUT R8, R4, R8, RZ, 0x3c, !PT ;  /* 0x0000000804087212 */ /* 0x000fe200078e3cff */
[----:B------:R-:W-:Y:S01]  /*8b60*/  IMAD.SHL.U32 R4, R15, 0x40, RZ ;  /* 0x000000400f047824 */ /* 0x000fe200078e00ff */
[----:B------:R-:W-:-:S04]  /*8b70*/  SEL R2, R2, 0xffffffe0, !P2 ;  /* 0xffffffe002027807 */ /* 0x000fc80005000000 */
[----:B------:R-:W-:Y:S01]  /*8b80*/  LOP3.LUT R4, R8, 0xfffffe00, R4, 0xf8, !PT ;  /* 0xfffffe0008047812 */ /* 0x000fe200078ef804 */
[----:B-1----:R-:W-:-:S04]  /*8b90*/  IMAD R0, R16, c[0x0][0x218], RZ ;  /* 0x0000860010007a24 */ /* 0x002fc800078e02ff */
[----:B------:R-:W-:-:S04]  /*8ba0*/  IMAD R0, R17, c[0x0][0x21c], R0 ;  /* 0x0000870011007a24 */ /* 0x000fc800078e0200 */
[----:B------:R-:W-:Y:S01]  /*8bb0*/  IMAD.IADD R241, R245, 0x1, R0 ;  /* 0x00000001f5f17824 */ /* 0x000fe200078e0200 */
[----:B------:R-:W-:Y:S05]  /*8bc0*/  @P0 BRA `(.L_x_2038) ;  /* 0x0000002000000947 */ /* 0x000fea0003800000 */
[----:B------:R-:W-:-:S04]  /*8bd0*/  DEPBAR.LE SB0, 0x1 ;  /* 0x000080400000791a */ /* 0x000fc80000000000 */
[----:B------:R-:W-:Y:S05]  /*8be0*/  BRA `(.L_x_2039) ;  /* 0x000035f000007947 */ /* 0x000fea0003800000 */
.L_x_2038:
        /* <DEDUP_REMOVED lines=41> */
.L_x_2042:
[----:B------:R-:W-:Y:S05]  /*8e80*/  BSYNC B0 ;  /* 0x0000000000007941 */ /* 0x000fea0003800000 */
.L_x_2041:
        /* <DEDUP_REMOVED lines=23> */
[----:B------:R-:W-:-:S02]  /*9000*/  PRMT R25, R18, 0x5410, R16 ;  /* 0x0000541012197816 */ /* 0x000fc40000000010 */
        /* <DEDUP_REMOVED lines=48> */
.L_x_2046:
[----:B------:R-:W-:Y:S05]  /*9310*/  BSYNC B0 ;  /* 0x0000000000007941 */ /* 0x000fea0003800000 */
.L_x_2045:
        /* <DEDUP_REMOVED lines=41> */
.L_x_2044:
[----:B------:R-:W-:Y:S05]  /*95b0*/  BSYNC B1 ;  /* 0x0000000000017941 */ /* 0x000fea0003800000 */
.L_x_2043:
        /* <DEDUP_REMOVED lines=45> */
.L_x_2050:
[----:B------:R-:W-:Y:S05]  /*9890*/  BSYNC B0 ;  /* 0x0000000000007941 */ /* 0x000fea0003800000 */
.L_x_2049:
        /* <DEDUP_REMOVED lines=41> */
.L_x_2048:
[----:B------:R-:W-:Y:S05]  /*9b30*/  BSYNC B1 ;  /* 0x0000000000017941 */ /* 0x000fea0003800000 */
.L_x_2047:
        /* <DEDUP_REMOVED lines=45> */
.L_x_2054:
[----:B------:R-:W-:Y:S05]  /*9e10*/  BSYNC B0 ;  /* 0x0000000000007941 */ /* 0x000fea0003800000 */
.L_x_2053:
        /* <DEDUP_REMOVED lines=41> */
.L_x_2052:
[----:B------:R-:W-:Y:S05]  /*a0b0*/  BSYNC B1 ;  /* 0x0000000000017941 */ /* 0x000fea0003800000 */
.L_x_2051:
        /* <DEDUP_REMOVED lines=44> */
.L_x_2057:
[----:B------:R-:W-:Y:S05]  /*a380*/  BSYNC B0 ;  /* 0x0000000000007941 */ /* 0x000fea0003800000 */
.L_x_2056:
        /* <DEDUP_REMOVED lines=42> */
.L_x_2040:
        /* <DEDUP_REMOVED lines=17> */
.L_x_2059:
[----:B------:R-:W-:Y:S05]  /*a740*/  BSYNC B0 ;  /* 0x0000000000007941 */ /* 0x000fea0003800000 */
.L_x_2058:
[----:B------:R-:W-:Y:S01]  /*a750*/  IMAD R0, R211, -0x80, R26 ;  /* 0xffffff80d3007824 */ /* 0x000fe200078e021a */
[----:B------:R-:W-:Y:S01]  /*a760*/  ISETP.GE.AND P0, PT, R22, c[0x0][0x27c], PT ;  /* 0x00009f0016007a0c */ /* 0x000fe20003f06270 */
[--C-:B-----5:R-:W-:Y:S01]  /*a770*/  IMAD.MOV.U32 R24, RZ, RZ, R9.reuse ;  /* 0x000000ffff187224 */ /* 0x120fe200078e0009 */
        /* <DEDUP_REMOVED lines=116> */
.L_x_2061:
[----:B------:R-:W-:Y:S05]  /*aec0*/  BSYNC B0 ;  /* 0x0000000000007941 */ /* 0x000fea0003800000 */
.L_x_2060:
        /* <DEDUP_REMOVED lines=101> */
.L_x_2063:
[----:B------:R-:W-:Y:S05]  /*b520*/  BSYNC B0 ;  /* 0x0000000000007941 */ /* 0x000fea0003800000 */
.L_x_2062:
        /* <DEDUP_REMOVED lines=101> */
.L_x_2065:
[----:B------:R-:W-:Y:S05]  /*bb80*/  BSYNC B0 ;  /* 0x0000000000007941 */ /* 0x000fea0003800000 */
.L_x_2064:
        /* <DEDUP_REMOVED lines=100> */
.L_x_2055:
[----:B------:R-:W-:Y:S05]  /*c1d0*/  BSYNC B2 ;  /* 0x0000000000027941 */ /* 0x000fea0003800000 */
.L_x_2039:
[----:B------:R-:W-:Y:S01]  /*c1e0*/  LEA.HI R117, R117, R227, RZ, 0x5 ;  /* 0x000000e375757211 */ /* 0x000fe200078f28ff */
[----:B------:R-:W-:Y:S01]  /*c1f0*/  BAR.SYNC.DEFER_BLOCKING 0x0 ;  /* 0x0000000000007b1d */ /* 0x000fe20000010000 */
[C---:B------:R-:W-:Y:S01]  /*c200*/  IMAD.SHL.U32 R0, R61.reuse, 0x40, RZ ;  /* 0x000000403d007824 */ /* 0x040fe200078e00ff */
[----:B------:R-:W-:Y:S01]  /*c210*/  LOP3.LUT P0, RZ, R61, 0x2, RZ, 0xc0, !PT ;  /* 0x000000023dff7812 */ /* 0x000fe2000780c0ff */
[----:B------:R-:W-:Y:S02]  /*c220*/  IMAD.SHL.U32 R3, R60, 0x8, RZ ;  /* 0x000000083c037824 */ /* 0x000fe400078e00ff */
[----:B------:R-:W-:Y:S01]  /*c230*/  IMAD.SHL.U32 R176, R117, 0x20, RZ ;  /* 0x0000002075b07824 */ /* 0x000fe200078e00ff */
[----:B------:R-:W-:Y:S01]  /*c240*/  LOP3.LUT R0, R0, 0x1c0, RZ, 0xc0, !PT ;  /* 0x000001c000007812 */ /* 0x000fe200078ec0ff */
[----:B------:R-:W-:-:S03]  /*c250*/  IMAD.WIDE.U32 R6, R63, c[0x0][0x208], RZ ;  /* 0x000082003f067a25 */ /* 0x000fc600078e00ff */
[----:B------:R-:W-:Y:S01]  /*c260*/  LOP3.LUT R176, R176, 0x7ffffc00, RZ, 0xc0, !PT ;  /* 0x7ffffc00b0b07812 */ /* 0x000fe200078ec0ff */
[----:B------:R-:W-:Y:S01]  /*c270*/  IMAD R116, R63, -0x80, R195 ;  /* 0xffffff803f747824 */ /* 0x000fe200078e02c3 */
[----:B------:R-:W-:Y:S01]  /*c280*/  LOP3.LUT R3, R0, 0x8, R3, 0xf8, !PT ;  /* 0x0000000800037812 */ /* 0x000fe200078ef803 */
[----:B------:R-:W-:Y:S01]  /*c290*/  IMAD.MOV.U32 R184, RZ, RZ, 0x6 ;  /* 0x00000006ffb87424 */ /* 0x000fe200078e00ff */
[----:B------:R-:W-:Y:S01]  /*c2a0*/  SHF.R.U32.HI R0, RZ, 0x3, R0 ;  /* 0x00000003ff007819 */ /* 0x000fe20000011600 */
[----:B------:R-:W-:Y:S02]  /*c2b0*/  IMAD.IADD R176, R4, 0x1, R176 ;  /* 0x0000000104b07824 */ /* 0x000fe400078e02b0 */
[----:B------:R-:W-:Y:S01]  /*c2c0*/  IMAD.SHL.U32 R226, R62, 0x2, RZ ;  /* 0x000000023ee27824 */ /* 0x000fe200078e00ff */
[----:B------:R-:W-:Y:S02]  /*c2d0*/  LOP3.LUT R0, R3, R0, RZ, 0x3c, !PT ;  /* 0x0000000003007212 */ /* 0x000fe400078e3cff */
[C---:B------:R-:W-:Y:S01]  /*c2e0*/  LEA R188, R176.reuse, 0x100, 0x1 ;  /* 0x00000100b0bc7811 */ /* 0x040fe200078e08ff */
[----:B------:R-:W-:-:S02]  /*c2f0*/  IMAD.SHL.U32 R176, R176, 0x2, RZ ;  /* 0x00000002b0b07824 */ /* 0x000fc400078e00ff */
[----:B------:R-:W-:Y:S02]  /*c300*/  IMAD R0, R46, 0x200, R0 ;  /* 0x000002002e007824 */ /* 0x000fe400078e0200 */
[--C-:B------:R-:W-:Y:S01]  /*c310*/  IMAD R180, R5, 0x2, R188.reuse ;  /* 0x0000000205b47824 */ /* 0x100fe200078e02bc */
[----:B------:R-:W-:Y:S01]  /*c320*/  LDSM.16.M88.4 R136, [R176+0x100] ;  /* 0x00010000b088783b */ /* 0x000fe20000000200 */
[C---:B------:R-:W-:Y:S02]  /*c330*/  IMAD R188, R2.reuse, 0x2, R188 ;  /* 0x0000000202bc7824 */ /* 0x040fe400078e02bc */
[----:B------:R-:W-:Y:S01]  /*c340*/  IMAD R200, R2, 0x2, R180 ;  /* 0x0000000202c87824 */ /* 0x000fe200078e02b4 */
        /* <DEDUP_REMOVED lines=8> */
[----:B------:R-:W-:Y:S01]  /*c3d0*/  IMAD R0, R84, c[0x0][0x208], RZ ;  /* 0x0000820054007a24 */ /* 0x000fe200078e02ff */
[----:B------:R-:W-:-:S02]  /*c3e0*/  LEA R3, P0, R6, R244, 0x7 ;  /* 0x000000f406037211 */ /* 0x000fc400078038ff */
[----:B------:R-:W-:Y:S01]  /*c3f0*/  LDSM.16.M88.4 R180, [R180+0x4000] ;  /* 0x00400000b4b4783b */ /* 0x000fe20000000200 */
[----:B------:R-:W-:Y:S01]  /*c400*/  IMAD R0, R63, c[0x0][0x20c], R0 ;  /* 0x000083003f007a24 */ /* 0x000fe200078e0200 */
[C---:B------:R-:W-:Y:S02]  /*c410*/  IADD3 R225, R210.reuse, 0x800, RZ ;  /* 0x00000800d2e17810 */ /* 0x040fe40007ffe0ff */
[----:B------:R-:W-:Y:S01]  /*c420*/  LDSM.16.M88.4 R188, [R188+0x4000] ;  /* 0x00400000bcbc783b */ /* 0x000fe20000000200 */
[----:B------:R-:W-:Y:S01]  /*c430*/  IMAD.IADD R0, R7, 0x1, R0 ;  /* 0x0000000107007824 */ /* 0x000fe200078e0200 */
[C---:B------:R-:W-:Y:S02]  /*c440*/  IADD3 R224, R210.reuse, 0x1000, RZ ;  /* 0x00001000d2e07810 */ /* 0x040fe40007ffe0ff */
[----:B------:R-:W-:Y:S01]  /*c450*/  LDSM.16.M88.4 R200, [R200+0x4000] ;  /* 0x00400000c8c8783b */ /* 0x000fe20000000200 */
[----:B------:R-:W-:Y:S02]  /*c460*/  IADD3 R223, R210, 0x1800, RZ ;  /* 0x00001800d2df7810 */ /* 0x000fe40007ffe0ff */
[----:B------:R-:W-:Y:S01]  /*c470*/  LEA.HI.X R7, R6, R241, R0, 0x7, P0 ;  /* 0x000000f106077211 */ /* 0x000fe200000f3c00 */
[----:B------:R-:W-:Y:S01]  /*c480*/  BAR.SYNC.DEFER_BLOCKING 0x0 ;  /* 0x0000000000007b1d */ /* 0x000fe20000010000 */
[----:B------:R-:W-:Y:S01]  /*c490*/  IMAD.IADD R0, R116, 0x1, -R60 ;  /* 0x0000000174007824 */ /* 0x000fe200078e0a3c */
[----:B------:R-:W-:-:S02]  /*c4a0*/  LEA R6, P0, R3, c[0x0][0x1f8], 0x1 ;  /* 0x00007e0003067a11 */ /* 0x000fc400078008ff */
[----:B------:R-:W-:Y:S02]  /*c4b0*/  IADD3 R222, R210, 0x2000, RZ ;  /* 0x00002000d2de7810 */ /* 0x000fe40007ffe0ff */
[C---:B------:R-:W-:Y:S02]  /*c4c0*/  ISETP.LT.OR P5, PT, R0.reuse, 0x1, P4 ;  /* 0x000000010000780c */ /* 0x040fe400027a1670 */
[C---:B------:R-:W-:Y:S02]  /*c4d0*/  ISETP.LT.OR P2, PT, R0.reuse, 0x1, P3 ;  /* 0x000000010000780c */ /* 0x040fe40001f41670 */
[C---:B------:R-:W-:Y:S02]  /*c4e0*/  ISETP.LT.OR P1, PT, R0.reuse, 0x21, P4 ;  /* 0x000000210000780c */ /* 0x040fe40002721670 */
[----:B------:R-:W-:Y:S02]  /*c4f0*/  LEA.HI.X R7, R3, c[0x0][0x1fc], R7, 0x1, P0 ;  /* 0x00007f0003077a11 */ /* 0x000fe400000f0c07 */
[----:B------:R-:W-:-:S02]  /*c500*/  ISETP.LT.OR P6, PT, R0, 0x41, P4 ;  /* 0x000000410000780c */ /* 0x000fc400027c1670 */
        /* <DEDUP_REMOVED lines=9> */
[C---:B------:R-:W-:Y:S02]  /*c5a0*/  IADD3 R214, R210.reuse, 0x6000, RZ ;  /* 0x00006000d2d67810 */ /* 0x040fe40007ffe0ff */
[C---:B------:R-:W-:Y:S02]  /*c5b0*/  IADD3 R213, R210.reuse, 0x6800, RZ ;  /* 0x00006800d2d57810 */ /* 0x040fe40007ffe0ff */
[----:B------:R-:W-:-:S02]  /*c5c0*/  IADD3 R212, R210, 0x7000, RZ ;  /* 0x00007000d2d47810 */ /* 0x000fc40007ffe0ff */
[----:B------:R-:W-:Y:S01]  /*c5d0*/  IADD3 R211, R210, 0x7800, RZ ;  /* 0x00007800d2d37810 */ /* 0x000fe20007ffe0ff */
[----:B-1----:R-:W1:Y:S04]  /*c5e0*/  LDSM.16.M88.4 R8, [R119+0x8900] ;  /* 0x008900007708783b */ /* 0x002e680000000200 */
[----:B------:R-:W2:Y:S04]  /*c5f0*/  LDSM.16.M88.4 R32, [R119+0x9900] ;  /* 0x009900007720783b */ /* 0x000ea80000000200 */
[----:B------:R-:W3:Y:S04]  /*c600*/  LDSM.16.M88.4 R12, [R119+0x8100] ;  /* 0x00810000770c783b */ /* 0x000ee80000000200 */
[----:B------:R-:W4:Y:S04]  /*c610*/  LDSM.16.M88.4 R20, [R119+0x9100] ;  /* 0x009100007714783b */ /* 0x000f280000000200 */
[----:B------:R-:W2:Y:S04]  /*c620*/  LDSM.16.M88.4 R56, [R210+0x1800] ;  /* 0x00180000d238783b */ /* 0x000ea80000000200 */
[----:B------:R-:W3:Y:S04]  /*c630*/  LDSM.16.M88.4 R64, [R119+0xa100] ;  /* 0x00a100007740783b */ /* 0x000ee80000000200 */
[----:B------:R-:W3:Y:S04]  /*c640*/  LDSM.16.M88.4 R52, [R210] ;  /* 0x00000000d234783b */ /* 0x000ee80000000200 */
[----:B------:R-:W4:Y:S04]  /*c650*/  LDSM.16.M88.4 R44, [R210+0x1000] ;  /* 0x00100000d22c783b */ /* 0x000f280000000200 */
[----:B------:R-:W4:Y:S04]  /*c660*/  LDSM.16.M88.4 R68, [R119+0xa900] ;  /* 0x00a900007744783b */ /* 0x000f280000000200 */
[----:B------:R-:W-:Y:S01]  /*c670*/  LDSM.16.M88.4 R48, [R210+0x800] ;  /* 0x00080000d230783b */ /* 0x000fe20000000200 */
[C---:B-1----:R-:W-:Y:S08]  /*c680*/  HMMA.16816.F32.BF16 R28, R136.reuse, R8, RZ ;  /* 0x00000008881c723c */ /* 0x042ff000000418ff */
[C---:B------:R-:W-:Y:S08]  /*c690*/  HMMA.16816.F32.BF16 R24, R136.reuse, R10, RZ ;  /* 0x0000000a8818723c */ /* 0x040ff000000418ff */
[C---:B--2---:R-:W-:Y:S08]  /*c6a0*/  HMMA.16816.F32.BF16 R8, R136.reuse, R32, RZ ;  /* 0x000000208808723c */ /* 0x044ff000000418ff */
[C---:B---3--:R-:W-:Y:S08]  /*c6b0*/  HMMA.16816.F32.BF16 R36, R136.reuse, R14, RZ ;  /* 0x0000000e8824723c */ /* 0x048ff000000418ff */
[C---:B------:R-:W-:Y:S08]  /*c6c0*/  HMMA.16816.F32.BF16 R40, R136.reuse, R12, RZ ;  /* 0x0000000c8828723c */ /* 0x040ff000000418ff */
[C---:B----4-:R-:W-:Y:S08]  /*c6d0*/  HMMA.16816.F32.BF16 R16, R136.reuse, R20, RZ ;  /* 0x000000148810723c */ /* 0x050ff000000418ff */
[C---:B------:R-:W-:Y:S08]  /*c6e0*/  HMMA.16816.F32.BF16 R12, R136.reuse, R22, RZ ;  /* 0x00000016880c723c */ /* 0x040ff000000418ff */
[----:B------:R-:W-:Y:S01]  /*c6f0*/  HMMA.16816.F32.BF16 R20, R136, R34, RZ ;  /* 0x000000228814723c */ /* 0x000fe200000418ff */
[----:B------:R-:W1:Y:S07]  /*c700*/  LDSM.16.M88.4 R32, [R210+0x2000] ;  /* 0x00200000d220783b */ /* 0x000e6e0000000200 */
[----:B------:R-:W-:Y:S08]  /*c710*/  HMMA.16816.F32.BF16 R76, R140, R56, R8 ;  /* 0x000000388c4c723c */ /* 0x000ff00000041808 */
[----:B------:R-:W-:Y:S08]  /*c720*/  HMMA.16816.F32.BF16 R8, R136, R64, RZ ;  /* 0x000000408808723c */ /* 0x000ff000000418ff */
[C---:B------:R-:W-:Y:S01]  /*c730*/  HMMA.16816.F32.BF16 R104, R140.reuse, R54, R36 ;  /* 0x000000368c68723c */ /* 0x040fe20000041824 */
[----:B------:R-:W2:Y:S07]  /*c740*/  LDSM.16.M88.4 R36, [R210+0x2800] ;  /* 0x00280000d224783b */ /* 0x000eae0000000200 */
[----:B------:R-:W-:Y:S08]  /*c750*/  HMMA.16816.F32.BF16 R96, R140, R46, R12 ;  /* 0x0000002e8c60723c */ /* 0x000ff0000004180c */
[----:B------:R-:W-:Y:S08]  /*c760*/  HMMA.16816.F32.BF16 R12, R136, R68, RZ ;  /* 0x00000044880c723c */ /* 0x000ff000000418ff */
[C---:B-1----:R-:W-:Y:S07]  /*c770*/  HMMA.16816.F32.BF16 R88, R140.reuse, R32, R8 ;  /* 0x000000208c58723c */ /* 0x042fee0000041808 */
[----:B------:R-:W-:Y:S01]  /*c780*/  IMAD.MOV.U32 R8, RZ, RZ, c[0x0][0x208] ;  /* 0x00008200ff087624 */ /* 0x000fe200078e00ff */
[----:B------:R-:W-:Y:S04]  /*c790*/  HMMA.16816.F32.BF16 R108, R140, R48, R28 ;  /* 0x000000308c6c723c */ /* 0x000fe8000004181c */
[----:B------:R-:W-:-:S03]  /*c7a0*/  SHF.L.U64.HI R120, R8, R184, c[0x0][0x20c] ;  /* 0x0000830008787619 */ /* 0x000fc600000102b8 */
[----:B------:R-:W-:Y:S01]  /*c7b0*/  IMAD.SHL.U32 R48, R8, 0x40, RZ ;  /* 0x0000004008307824 */ /* 0x000fe200078e00ff */
[C---:B------:R-:W-:Y:S01]  /*c7c0*/  HMMA.16816.F32.BF16 R80, R140.reuse, R58, R20 ;  /* 0x0000003a8c50723c */ /* 0x040fe20000041814 */
[----:B------:R-:W1:Y:S03]  /*c7d0*/  LDSM.16.M88.4 R20, [R119+0xb100] ;  /* 0x00b100007714783b */ /* 0x000e660000000200 */
[----:B------:R-:W-:Y:S01]  /*c7e0*/  IADD3 R8, P0, R48, R6, RZ ;  /* 0x0000000630087210 */ /* 0x000fe20007f1e0ff */
[----:B------:R-:W-:Y:S03]  /*c7f0*/  STL [R1], R120 ;  /* 0x0000007801007387 */ /* 0x000fe60000100800 */
[----:B------:R-:W-:Y:S01]  /*c800*/  HMMA.16816.F32.BF16 R112, R140, R52, R40 ;  /* 0x000000348c70723c */ /* 0x000fe20000041828 */
[----:B------:R-:W-:Y:S01]  /*c810*/  IMAD.X R9, R120, 0x1, R7, P0 ;  /* 0x0000000178097824 */ /* 0x000fe200000e0607 */
[----:B------:R-:W-:Y:S01]  /*c820*/  LDSM.16.M88.4 R40, [R210+0x3000] ;  /* 0x00300000d228783b */ /* 0x000fe20000000200 */
[----:B------:R-:W-:-:S05]  /*c830*/  IADD3 R3, P0, R48, 0x80, RZ ;  /* 0x0000008030037810 */ /* 0x000fca0007f1e0ff */
[C---:B------:R-:W-:Y:S01]  /*c840*/  HMMA.16816.F32.BF16 R100, R140.reuse, R50, R24 ;  /* 0x000000328c64723c */ /* 0x040fe20000041818 */
[----:B------:R-:W3:Y:S07]  /*c850*/  LDSM.16.M88.4 R24, [R119+0xb900] ;  /* 0x00b900007718783b */ /* 0x000eee0000000200 */
[----:B------:R-:W-:Y:S01]  /*c860*/  HMMA.16816.F32.BF16 R72, R140, R44, R16 ;  /* 0x0000002c8c48723c */ /* 0x000fe20000041810 */
[----:B------:R-:W4:Y:S04]  /*c870*/  LDSM.16.M88.4 R44, [R210+0x3800] ;  /* 0x00380000d22c783b */ /* 0x000f280000000200 */
[----:B------:R-:W-:Y:S01]  /*c880*/  @!PT LDS RZ, [RZ] ;  /* 0x00000000fffff984 */ /* 0x000fe20000000800 */
[----:B------:R-:W-:Y:S01]  /*c890*/  @!PT LDS RZ, [RZ] ;  /* 0x00000000fffff984 */ /* 0x000fe20000000800 */
[----:B------:R-:W-:Y:S01]  /*c8a0*/  @!PT LDS RZ, [RZ] ;  /* 0x00000000fffff984 */ /* 0x000fe20000000800 */
[----:B------:R1:W-:Y:S01]  /*c8b0*/  LDGSTS.E.BYPASS.LTC128B.128 [R226+0x100], [R6.64], !P5 ;  /* 0x0010000006e27fae */ /* 0x0003e2000e901d48 */
[----:B------:R-:W-:-:S02]  /*c8c0*/  ISETP.LT.OR P5, PT, R0, 0x21, P3 ;  /* 0x000000210000780c */ /* 0x000fc40001fa1670 */
[----:B--2---:R-:W-:Y:S01]  /*c8d0*/  HMMA.16816.F32.BF16 R84, R140, R36, R12 ;  /* 0x000000248c54723c */ /* 0x004fe2000004180c */
[----:B------:R1:W-:Y:S04]  /*c8e0*/  LDGSTS.E.BYPASS.LTC128B.128 [R226+0x4100], [R6.64+0x80], !P2 ;  /* 0x0410008006e27fae */ /* 0x0003e8000d101d48 */
[----:B------:R2:W-:Y:S01]  /*c8f0*/  LDGSTS.E.BYPASS.LTC128B.128 [R226+0x1100], [R8.64], !P1 ;  /* 0x0110000008e27fae */ /* 0x0005e2000c901d48 */
[----:B------:R-:W-:Y:S01]  /*c900*/  IADD3 R10, P2, P1, R48, 0x80, R6 ;  /* 0x00000080300a7810 */ /* 0x000fe2000795e006 */
[----:B------:R-:W-:Y:S01]  /*c910*/  IMAD.X R13, RZ, RZ, R120, P0 ;  /* 0x000000ffff0d7224 */ /* 0x000fe200000e0678 */
[----:B------:R-:W-:Y:S02]  /*c920*/  HMMA.16816.F32.BF16 R28, R136, R70, RZ ;  /* 0x00000046881c723c */ /* 0x000fe400000418ff */
[----:B------:R-:W-:-:S02]  /*c930*/  IADD3.X R11, R120, RZ, R7, P2, P1 ;  /* 0x000000ff780b7210 */ /* 0x000fc400017e2407 */
[----:B------:R-:W-:-:S03]  /*c940*/  ISETP.LT.OR P2, PT, R0, 0x61, P4 ;  /* 0x000000610000780c */ /* 0x000fc60002741670 */
[----:B------:R3:W-:Y:S01]  /*c950*/  LDGSTS.E.BYPASS.LTC128B.128 [R226+0x5100], [R10.64], !P5 ;  /* 0x051000000ae27fae */ /* 0x0007e2000e901d48 */
[----:B------:R-:W-:Y:S01]  /*c960*/  HMMA.16816.F32.BF16 R16, R136, R66, RZ ;  /* 0x000000428810723c */ /* 0x000fe200000418ff */
[----:B------:R-:W-:Y:S02]  /*c970*/  ISETP.LT.OR P5, PT, R0, 0x41, P3 ;  /* 0x000000410000780c */ /* 0x000fe40001fa1670 */
[----:B-1----:R-:W-:Y:S02]  /*c980*/  IADD3 R6, P0, R8, R48, RZ ;  /* 0x0000003008067210 */ /* 0x002fe40007f1e0ff */
[----:B--2---:R-:W-:-:S03]  /*c990*/  IADD3 R8, P1, R3, R8, RZ ;  /* 0x0000000803087210 */ /* 0x004fc60007f3e0ff */
[----:B------:R-:W-:Y:S01]  /*c9a0*/  IMAD.X R7, R9, 0x1, R120, P0 ;  /* 0x0000000109077824 */ /* 0x000fe200000e0678 */
[----:B------:R-:W-:-:S07]  /*c9b0*/  IADD3 R12, P0, R3, R6, RZ ;  /* 0x00000006030c7210 */ /* 0x000fce0007f1e0ff */
[C---:B------:R-:W-:Y:S01]  /*c9c0*/  HMMA.16816.F32.BF16 R68, R140.reuse, R38, R28 ;  /* 0x000000268c44723c */ /* 0x040fe2000004181c */
[----:B------:R-:W-:Y:S01]  /*c9d0*/  IMAD.X R9, R13, 0x1, R9, P1 ;  /* 0x000000010d097824 */ /* 0x000fe200008e0609 */
[----:B------:R-:W-:Y:S01]  /*c9e0*/  ISETP.LT.OR P1, PT, R0, 0x61, P3 ;  /* 0x000000610000780c */ /* 0x000fe20001f21670 */
[----:B------:R1:W-:Y:S01]  /*c9f0*/  LDGSTS.E.BYPASS.LTC128B.128 [R226+0x2100], [R6.64], !P6 ;  /* 0x0210000006e27fae */ /* 0x0003e2000f101d48 */
[----:B------:R-:W-:Y:S01]  /*ca00*/  IMAD.MOV.U32 R0, RZ, RZ, 0x40 ;  /* 0x00000040ff007424 */ /* 0x000fe200078e00ff */
[----:B------:R-:W-:Y:S01]  /*ca10*/  LOP3.LUT P6, RZ, R61, 0x4, RZ, 0xc0, !PT ;  /* 0x000000043dff7812 */ /* 0x000fe200078cc0ff */
[----:B------:R-:W-:Y:S01]  /*ca20*/  IMAD.X R13, R13, 0x1, R7, P0 ;  /* 0x000000010d0d7824 */ /* 0x000fe200000e0607 */
[----:B------:R3:W-:Y:S01]  /*ca30*/  LDGSTS.E.BYPASS.LTC128B.128 [R226+0x6100], [R8.64], !P5 ;  /* 0x0610000008e27fae */ /* 0x0007e2000e901d48 */
[----:B------:R-:W-:Y:S01]  /*ca40*/  HMMA.16816.F32.BF16 R92, R140, R34, R16 ;  /* 0x000000228c5c723c */ /* 0x000fe20000041810 */
[----:B------:R-:W-:Y:S02]  /*ca50*/  SEL R0, R0, 0xffffffc0, !P6 ;  /* 0xffffffc000007807 */ /* 0x000fe40007000000 */
[----:B------:R-:W-:-:S03]  /*ca60*/  ISETP.GE.AND P6, PT, R195, 0x81, PT ;  /* 0x00000081c300780c */ /* 0x000fc60003fc6270 */
[----:B------:R-:W-:Y:S02]  /*ca70*/  IMAD.IADD R209, R119, 0x1, R0 ;  /* 0x0000000177d17824 */ /* 0x000fe400078e0200 */
[----:B------:R-:W-:Y:S01]  /*ca80*/  HMMA.16816.F32.BF16 R32, R136, R20, RZ ;  /* 0x000000148820723c */ /* 0x000fe200000418ff */
[----:B------:R-:W-:-:S07]  /*ca90*/  IMAD.IADD R206, R0, 0x1, R210 ;  /* 0x0000000100ce7824 */ /* 0x000fce00078e02d2 */
[----:B------:R-:W-:Y:S01]  /*caa0*/  HMMA.16816.F32.BF16 R16, R136, R22, RZ ;  /* 0x000000168810723c */ /* 0x000fe200000418ff */
[----:B-1----:R-:W-:-:S07]  /*cab0*/  IADD3 R6, P0, R6, R48, RZ ;  /* 0x0000003006067210 */ /* 0x002fce0007f1e0ff */
[----:B---3--:R-:W-:Y:S01]  /*cac0*/  HMMA.16816.F32.BF16 R8, R136, R26, RZ ;  /* 0x0000001a8808723c */ /* 0x008fe200000418ff */
[----:B------:R-:W-:-:S05]  /*cad0*/  IMAD.X R7, R7, 0x1, R120, P0 ;  /* 0x0000000107077824 */ /* 0x000fca00000e0678 */
[----:B------:R1:W-:Y:S02]  /*cae0*/  LDGSTS.E.BYPASS.LTC128B.128 [R226+0x3100], [R6.64], !P2 ;  /* 0x0310000006e27fae */ /* 0x0003e4000d101d48 */
[C---:B------:R-:W-:Y:S02]  /*caf0*/  HMMA.16816.F32.BF16 R64, R140.reuse, R40, R32 ;  /* 0x000000288c40723c */ /* 0x040fe40000041820 */
[----:B------:R2:W-:Y:S04]  /*cb00*/  LDGSTS.E.BYPASS.LTC128B.128 [R226+0x7100], [R12.64], !P1 ;  /* 0x071000000ce27fae */ /* 0x0005e8000c901d48 */
[----:B------:R-:W3:Y:S02]  /*cb10*/  LDSM.16.M88.4 R28, [R209+0x9100] ;  /* 0x00910000d11c783b */ /* 0x000ee40000000200 */
[C---:B------:R-:W-:Y:S02]  /*cb20*/  HMMA.16816.F32.BF16 R56, R140.reuse, R42, R16 ;  /* 0x0000002a8c38723c */ /* 0x040fe40000041810 */
[----:B------:R-:W1:Y:S04]  /*cb30*/  LDSM.16.M88.4 R20, [R209+0x8100] ;  /* 0x00810000d114783b */ /* 0x000e680000000200 */
[----:B------:R-:W-:Y:S02]  /*cb40*/  LDSM.16.M88.4 R16, [R209+0x9900] ;  /* 0x00990000d110783b */ /* 0x000fe40000000200 */
[----:B----4-:R-:W-:Y:S02]  /*cb50*/  HMMA.16816.F32.BF16 R40, R140, R46, R8 ;  /* 0x0000002e8c28723c */ /* 0x010fe40000041808 */
[----:B------:R-:W-:Y:S04]  /*cb60*/  LDSM.16.M88.4 R8, [R209+0xa100] ;  /* 0x00a10000d108783b */ /* 0x000fe80000000200 */
[----:B-----5:R-:W-:Y:S04]  /*cb70*/  LDSM.16.M88.4 R164, [R209+0xc100] ;  /* 0x00c10000d1a4783b */ /* 0x020fe80000000200 */
[----:B------:R-:W0:Y:S01]  /*cb80*/  LDGDEPBAR ;  /* 0x00000000000079af */ /* 0x000e220000000000 */
[----:B--2---:R-:W-:Y:S03]  /*cb90*/  HMMA.16816.F32.BF16 R12, R136, R24, RZ ;  /* 0x00000018880c723c */ /* 0x004fe600000418ff */
[----:B------:R-:W2:Y:S05]  /*cba0*/  LDSM.16.M88.4 R24, [R209+0x8900] ;  /* 0x00890000d118783b */ /* 0x000eaa0000000200 */
[----:B---3--:R-:W-:Y:S11]  /*cbb0*/  HMMA.16816.F32.BF16 R60, R168, R28, R72 ;  /* 0x0000001ca83c723c */ /* 0x008ff60000041848 */
[----:B------:R-:W-:Y:S05]  /*cbc0*/  @!UPT UIADD3 URZ, URZ, URZ, URZ ;  /* 0x0000003f3f3ff290 */ /* 0x000fea000fffe03f */
[----:B------:R-:W-:Y:S01]  /*cbd0*/  HMMA.16816.F32.BF16 R52, R140, R44, R12 ;  /* 0x0000002c8c34723c */ /* 0x000fe2000004180c */
[----:B------:R-:W3:Y:S07]  /*cbe0*/  LDSM.16.M88.4 R12, [R209+0xa900] ;  /* 0x00a90000d10c783b */ /* 0x000eee0000000200 */
[C---:B------:R-:W-:Y:S01]  /*cbf0*/  HMMA.16816.F32.BF16 R72, R168.reuse, R30, R96 ;  /* 0x0000001ea848723c */ /* 0x040fe20000041860 */
[----:B------:R-:W4:Y:S07]  /*cc00*/  LDSM.16.M88.4 R28, [R209+0xb900] ;  /* 0x00b90000d11c783b */ /* 0x000f2e0000000200 */
[C---:B-1----:R-:W-:Y:S08]  /*cc10*/  HMMA.16816.F32.BF16 R48, R168.reuse, R20, R112 ;  /* 0x00000014a830723c */ /* 0x042ff00000041870 */
[C---:B------:R-:W-:Y:S01]  /*cc20*/  HMMA.16816.F32.BF16 R36, R168.reuse, R22, R104 ;  /* 0x00000016a824723c */ /* 0x040fe20000041868 */
[----:B------:R-:W1:Y:S07]  /*cc30*/  LDSM.16.M88.4 R20, [R209+0xb100] ;  /* 0x00b10000d114783b */ /* 0x000e6e0000000200 */
[C---:B--2---:R-:W-:Y:S08]  /*cc40*/  HMMA.16816.F32.BF16 R44, R168.reuse, R24, R108 ;  /* 0x00000018a82c723c */ /* 0x044ff0000004186c */
[C---:B------:R-:W-:Y:S01]  /*cc50*/  HMMA.16816.F32.BF16 R32, R168.reuse, R26, R100 ;  /* 0x0000001aa820723c */ /* 0x040fe20000041864 */
[----:B------:R-:W2:Y:S07]  /*cc60*/  LDSM.16.M88.4 R24, [R206] ;  /* 0x00000000ce18783b */ /* 0x000eae0000000200 */
[C---:B------:R-:W-:Y:S08]  /*cc70*/  HMMA.16816.F32.BF16 R88, R168.reuse, R8, R88 ;  /* 0x00000008a858723c */ /* 0x040ff00000041858 */
[C---:B------:R-:W-:Y:S01]  /*cc80*/  HMMA.16816.F32.BF16 R92, R168.reuse, R10, R92 ;  /* 0x0000000aa85c723c */ /* 0x040fe2000004185c */
[----:B------:R-:W1:Y:S07]  /*cc90*/  LDSM.16.M88.4 R8, [R206+0x800] ;  /* 0x00080000ce08783b */ /* 0x000e6e0000000200 */
[C---:B------:R-:W-:Y:S08]  /*cca0*/  HMMA.16816.F32.BF16 R76, R168.reuse, R16, R76 ;  /* 0x00000010a84c723c */ /* 0x040ff0000004184c */
[C---:B------:R-:W-:Y:S01]  /*ccb0*/  HMMA.16816.F32.BF16 R80, R168.reuse, R18, R80 ;  /* 0x00000012a850723c */ /* 0x040fe20000041850 */
[----:B------:R-:W2:Y:S07]  /*ccc0*/  LDSM.16.M88.4 R16, [R206+0x1000] ;  /* 0x00100000ce10783b */ /* 0x000eae0000000200 */
[C---:B---3--:R-:W-:Y:S08]  /*ccd0*/  HMMA.16816.F32.BF16 R100, R168.reuse, R12, R84 ;  /* 0x0000000ca864723c */ /* 0x048ff00000041854 */
[C---:B------:R-:W-:Y:S01]  /*cce0*/  HMMA.16816.F32.BF16 R112, R168.reuse, R14, R68 ;  /* 0x0000000ea870723c */ /* 0x040fe20000041844 */
[----:B------:R-:W-:Y:S07]  /*ccf0*/  LDSM.16.M88.4 R12, [R206+0x3000] ;  /* 0x00300000ce0c783b */ /* 0x000fee0000000200 */
[C---:B----4-:R-:W-:Y:S08]  /*cd00*/  HMMA.16816.F32.BF16 R84, R168.reuse, R28, R52 ;  /* 0x0000001ca854723c */ /* 0x050ff00000041834 */
[C---:B------:R-:W-:Y:S01]  /*cd10*/  HMMA.16816.F32.BF16 R68, R168.reuse, R30, R40 ;  /* 0x0000001ea844723c */ /* 0x040fe20000041828 */
[----:B------:R-:W3:Y:S07]  /*cd20*/  LDSM.16.M88.4 R28, [R206+0x2000] ;  /* 0x00200000ce1c783b */ /* 0x000eee0000000200 */
[C---:B-1----:R-:W-:Y:S08]  /*cd30*/  HMMA.16816.F32.BF16 R104, R168.reuse, R20, R64 ;  /* 0x00000014a868723c */ /* 0x042ff00000041840 */
[----:B------:R-:W-:Y:S01]  /*cd40*/  HMMA.16816.F32.BF16 R96, R168, R22, R56 ;  /* 0x00000016a860723c */ /* 0x000fe20000041838 */
[----:B------:R-:W1:Y:S07]  /*cd50*/  LDSM.16.M88.4 R20, [R206+0x1800] ;  /* 0x00180000ce14783b */ /* 0x000e6e0000000200 */
[C---:B--2---:R-:W-:Y:S08]  /*cd60*/  HMMA.16816.F32.BF16 R64, R172.reuse, R24, R48 ;  /* 0x00000018ac40723c */ /* 0x044ff00000041830 */
[C---:B------:R-:W-:Y:S01]  /*cd70*/  HMMA.16816.F32.BF16 R56, R172.reuse, R26, R36 ;  /* 0x0000001aac38723c */ /* 0x040fe20000041824 */
[----:B------:R-:W2:Y:S07]  /*cd80*/  LDSM.16.M88.4 R24, [R206+0x2800] ;  /* 0x00280000ce18783b */ /* 0x000eae0000000200 */
[C---:B------:R-:W-:Y:S08]  /*cd90*/  HMMA.16816.F32.BF16 R52, R172.reuse, R8, R44 ;  /* 0x00000008ac34723c */ /* 0x040ff0000004182c */
[C---:B------:R-:W-:Y:S01]  /*cda0*/  HMMA.16816.F32.BF16 R48, R172.reuse, R10, R32 ;  /* 0x0000000aac30723c */ /* 0x040fe20000041820 */
[----:B------:R-:W4:Y:S07]  /*cdb0*/  LDSM.16.M88.4 R8, [R206+0x3800] ;  /* 0x00380000ce08783b */ /* 0x000f2e0000000200 */
[C---:B------:R-:W-:Y:S08]  /*cdc0*/  HMMA.16816.F32.BF16 R44, R172.reuse, R16, R60 ;  /* 0x00000010ac2c723c */ /* 0x040ff0000004183c */
[C---:B---3--:R-:W-:Y:S08]  /*cdd0*/  HMMA.16816.F32.BF16 R60, R172.reuse, R28, R88 ;  /* 0x0000001cac3c723c */ /* 0x048ff00000041858 */
[C---:B------:R-:W-:Y:S01]  /*cde0*/  HMMA.16816.F32.BF16 R92, R172.reuse, R30, R92 ;  /* 0x0000001eac5c723c */ /* 0x040fe2000004185c */
[----:B------:R-:W3:Y:S07]  /*cdf0*/  LDSM.16.M88.4 R28, [R119+0xc900] ;  /* 0x00c90000771c783b */ /* 0x000eee0000000200 */
[C---:B-1----:R-:W-:Y:S01]  /*ce00*/  HMMA.16816.F32.BF16 R36, R172.reuse, R20, R76 ;  /* 0x00000014ac24723c */ /* 0x042fe2000004184c */
[----:B------:R-:W-:Y:S07]  /*ce10*/  LDSM.16.M88.4 R76, [R210+0x4800] ;  /* 0x00480000d24c783b */ /* 0x000fee0000000200 */
[C---:B------:R-:W-:Y:S01]  /*ce20*/  HMMA.16816.F32.BF16 R32, R172.reuse, R22, R80 ;  /* 0x00000016ac20723c */ /* 0x040fe20000041850 */
[----:B------:R-:W1:Y:S04]  /*ce30*/  LDSM.16.M88.4 R20, [R119+0xc100] ;  /* 0x00c100007714783b */ /* 0x000e680000000200 */
[----:B------:R-:W-:Y:S03]  /*ce40*/  LDSM.16.M88.4 R80, [R119+0xf100] ;  /* 0x00f100007750783b */ /* 0x000fe60000000200 */
[C---:B------:R-:W-:Y:S01]  /*ce50*/  HMMA.16816.F32.BF16 R40, R172.reuse, R18, R72 ;  /* 0x00000012ac28723c */ /* 0x040fe20000041848 */
[----:B------:R-:W1:Y:S04]  /*ce60*/  LDSM.16.M88.4 R16, [R119+0xd900] ;  /* 0x00d900007710783b */ /* 0x000e680000000200 */
[----:B------:R-:W-:Y:S03]  /*ce70*/  LDSM.16.M88.4 R72, [R210+0x5000] ;  /* 0x00500000d248783b */ /* 0x000fe60000000200 */
[C---:B--2---:R-:W-:Y:S08]  /*ce80*/  HMMA.16816.F32.BF16 R100, R172.reuse, R24, R100 ;  /* 0x00000018ac64723c */ /* 0x044ff00000041864 */
[C---:B------:R-:W-:Y:S01]  /*ce90*/  HMMA.16816.F32.BF16 R112, R172.reuse, R26, R112 ;  /* 0x0000001aac70723c */ /* 0x040fe20000041870 */
[----:B------:R-:W2:Y:S07]  /*cea0*/  LDSM.16.M88.4 R24, [R119+0xd100] ;  /* 0x00d100007718783b */ /* 0x000eae0000000200 */
[C---:B------:R-:W-:Y:S08]  /*ceb0*/  HMMA.16816.F32.BF16 R148, R172.reuse, R12, R104 ;  /* 0x0000000cac94723c */ /* 0x040ff00000041868 */
[C---:B------:R-:W-:Y:S01]  /*cec0*/  HMMA.16816.F32.BF16 R144, R172.reuse, R14, R96 ;  /* 0x0000000eac90723c */ /* 0x040fe20000041860 */
[----:B------:R-:W2:Y:S07]  /*ced0*/  LDSM.16.M88.4 R12, [R119+0xe100] ;  /* 0x00e10000770c783b */ /* 0x000eae0000000200 */
[C---:B----4-:R-:W-:Y:S08]  /*cee0*/  HMMA.16816.F32.BF16 R132, R172.reuse, R8, R84 ;  /* 0x00000008ac84723c */ /* 0x050ff00000041854 */
[----:B------:R-:W-:Y:S01]  /*cef0*/  HMMA.16816.F32.BF16 R128, R172, R10, R68 ;  /* 0x0000000aac80723c */ /* 0x000fe20000041844 */
[----:B------:R-:W4:Y:S07]  /*cf00*/  LDSM.16.M88.4 R8, [R119+0xe900] ;  /* 0x00e900007708783b */ /* 0x000f2e0000000200 */
[C---:B---3--:R-:W-:Y:S01]  /*cf10*/  HMMA.16816.F32.BF16 R108, R176.reuse, R28, R52 ;  /* 0x0000001cb06c723c */ /* 0x048fe20000041834 */
[----:B------:R-:W3:Y:S07]  /*cf20*/  LDSM.16.M88.4 R52, [R119+0xf900] ;  /* 0x00f900007734783b */ /* 0x000eee0000000200 */
[C---:B-1----:R-:W-:Y:S01]  /*cf30*/  HMMA.16816.F32.BF16 R124, R176.reuse, R20, R64 ;  /* 0x00000014b07c723c */ /* 0x042fe20000041840 */
[----:B------:R-:W1:Y:S07]  /*cf40*/  LDSM.16.M88.4 R64, [R210+0x4000] ;  /* 0x00400000d240783b */ /* 0x000e6e0000000200 */
[C---:B------:R-:W-:Y:S08]  /*cf50*/  HMMA.16816.F32.BF16 R120, R176.reuse, R22, R56 ;  /* 0x00000016b078723c */ /* 0x040ff00000041838 */
[C---:B------:R-:W-:Y:S01]  /*cf60*/  HMMA.16816.F32.BF16 R104, R176.reuse, R30, R48 ;  /* 0x0000001eb068723c */ /* 0x040fe20000041830 */
[----:B------:R-:W-:Y:S07]  /*cf70*/  LDSM.16.M88.4 R28, [R210+0x7800] ;  /* 0x00780000d21c783b */ /* 0x000fee0000000200 */
[C---:B------:R-:W-:Y:S01]  /*cf80*/  HMMA.16816.F32.BF16 R68, R176.reuse, R18, R32 ;  /* 0x00000012b044723c */ /* 0x040fe20000041820 */
[----:B------:R-:W1:Y:S07]  /*cf90*/  LDSM.16.M88.4 R32, [R210+0x7000] ;  /* 0x00700000d220783b */ /* 0x000e6e0000000200 */
[C---:B--2---:R-:W-:Y:S01]  /*cfa0*/  HMMA.16816.F32.BF16 R96, R176.reuse, R24, R44 ;  /* 0x00000018b060723c */ /* 0x044fe2000004182c */
[----:B------:R-:W2:Y:S07]  /*cfb0*/  LDSM.16.M88.4 R44, [R210+0x6000] ;  /* 0x00600000d22c783b */ /* 0x000eae0000000200 */
[C---:B------:R-:W-:Y:S01]  /*cfc0*/  HMMA.16816.F32.BF16 R84, R176.reuse, R16, R36 ;  /* 0x00000010b054723c */ /* 0x040fe20000041824 */
[----:B------:R-:W1:Y:S07]  /*cfd0*/  LDSM.16.M88.4 R36, [R210+0x6800] ;  /* 0x00680000d224783b */ /* 0x000e6e0000000200 */
[C---:B------:R-:W-:Y:S08]  /*cfe0*/  HMMA.16816.F32.BF16 R88, R176.reuse, R26, R40 ;  /* 0x0000001ab058723c */ /* 0x040ff00000041828 */
[C---:B------:R-:W-:Y:S01]  /*cff0*/  HMMA.16816.F32.BF16 R56, R176.reuse, R12, R60 ;  /* 0x0000000cb038723c */ /* 0x040fe2000004183c */
[----:B------:R-:W1:Y:S07]  /*d000*/  LDSM.16.M88.4 R60, [R210+0x5800] ;  /* 0x00580000d23c783b */ /* 0x000e6e0000000200 */
[C---:B------:R-:W-:Y:S01]  /*d010*/  HMMA.16816.F32.BF16 R48, R176.reuse, R14, R92 ;  /* 0x0000000eb030723c */ /* 0x040fe2000004185c */
[----:B------:R-:W-:Y:S07]  /*d020*/  LDSM.16.M88.4 R92, [R206+0x4000] ;  /* 0x00400000ce5c783b */ /* 0x000fee0000000200 */
[C---:B----4-:R-:W-:Y:S08]  /*d030*/  HMMA.16816.F32.BF16 R40, R176.reuse, R8, R100 ;  /* 0x00000008b028723c */ /* 0x050ff00000041864 */
[C---:B------:R-:W-:Y:S08]  /*d040*/  HMMA.16816.F32.BF16 R24, R176.reuse, R10, R112 ;  /* 0x0000000ab018723c */ /* 0x040ff00000041870 */
[C---:B------:R-:W-:Y:S08]  /*d050*/  HMMA.16816.F32.BF16 R16, R176.reuse, R82, R144 ;  /* 0x00000052b010723c */ /* 0x040ff00000041890 */
[C---:B---3--:R-:W-:Y:S08]  /*d060*/  HMMA.16816.F32.BF16 R12, R176.reuse, R52, R132 ;  /* 0x00000034b00c723c */ /* 0x048ff00000041884 */
[----:B------:R-:W-:Y:S08]  /*d070*/  HMMA.16816.F32.BF16 R8, R176, R54, R128 ;  /* 0x00000036b008723c */ /* 0x000ff00000041880 */
[C---:B-1----:R-:W-:Y:S08]  /*d080*/  HMMA.16816.F32.BF16 R52, R180.reuse, R64, R124 ;  /* 0x00000040b434723c */ /* 0x042ff0000004187c */
[----:B------:R-:W-:Y:S01]  /*d090*/  HMMA.16816.F32.BF16 R100, R180, R66, R120 ;  /* 0x00000042b464723c */ /* 0x000fe20000041878 */
[----:B------:R-:W1:Y:S04]  /*d0a0*/  LDSM.16.M88.4 R64, [R209+0xc900] ;  /* 0x00c90000d140783b */ /* 0x000e680000000200 */
[----:B------:R-:W3:Y:S03]  /*d0b0*/  LDSM.16.M88.4 R120, [R209+0xd100] ;  /* 0x00d10000d178783b */ /* 0x000ee60000000200 */
[----:B------:R-:W-:Y:S08]  /*d0c0*/  HMMA.16816.F32.BF16 R20, R176, R80, R148 ;  /* 0x00000050b014723c */ /* 0x000ff00000041894 */
[C---:B------:R-:W-:Y:S08]  /*d0d0*/  HMMA.16816.F32.BF16 R148, R180.reuse, R76, R108 ;  /* 0x0000004cb494723c */ /* 0x040ff0000004186c */
[C---:B------:R-:W-:Y:S08]  /*d0e0*/  HMMA.16816.F32.BF16 R80, R180.reuse, R78, R104 ;  /* 0x0000004eb450723c */ /* 0x040ff00000041868 */
[C---:B------:R-:W-:Y:S08]  /*d0f0*/  HMMA.16816.F32.BF16 R144, R180.reuse, R72, R96 ;  /* 0x00000048b490723c */ /* 0x040ff00000041860 */
[C---:B------:R-:W-:Y:S01]  /*d100*/  HMMA.16816.F32.BF16 R108, R180.reuse, R34, R16 ;  /* 0x00000022b46c723c */ /* 0x040fe20000041810 */
[----:B------:R-:W4:Y:S07]  /*d110*/  LDSM.16.M88.4 R16, [R209+0xd900] ;  /* 0x00d90000d110783b */ /* 0x000f2e0000000200 */
[C---:B------:R-:W-:Y:S01]  /*d120*/  HMMA.16816.F32.BF16 R104, R180.reuse, R28, R12 ;  /* 0x0000001cb468723c */ /* 0x040fe2000004180c */
[----:B------:R-:W1:Y:S07]  /*d130*/  LDSM.16.M88.4 R12, [R209+0xe100] ;  /* 0x00e10000d10c783b */ /* 0x000e6e0000000200 */
[C---:B------:R-:W-:Y:S01]  /*d140*/  HMMA.16816.F32.BF16 R96, R180.reuse, R30, R8 ;  /* 0x0000001eb460723c */ /* 0x040fe20000041808 */
[----:B------:R-:W1:Y:S07]  /*d150*/  LDSM.16.M88.4 R8, [R209+0xe900] ;  /* 0x00e90000d108783b */ /* 0x000e6e0000000200 */
[C---:B------:R-:W-:Y:S01]  /*d160*/  HMMA.16816.F32.BF16 R160, R180.reuse, R74, R88 ;  /* 0x0000004ab4a0723c */ /* 0x040fe20000041858 */
[----:B------:R-:W-:Y:S07]  /*d170*/  LDSM.16.M88.4 R88, [R206+0x4800] ;  /* 0x00480000ce58783b */ /* 0x000fee0000000200 */
[C---:B--2---:R-:W-:Y:S08]  /*d180*/  HMMA.16816.F32.BF16 R132, R180.reuse, R44, R56 ;  /* 0x0000002cb484723c */ /* 0x044ff00000041838 */
[C---:B------:R-:W-:Y:S01]  /*d190*/  HMMA.16816.F32.BF16 R128, R180.reuse, R46, R48 ;  /* 0x0000002eb480723c */ /* 0x040fe20000041830 */
[----:B------:R-:W-:Y:S07]  /*d1a0*/  LDSM.16.M88.4 R44, [R209+0xf900] ;  /* 0x00f90000d12c783b */ /* 0x000fee0000000200 */
[C---:B------:R-:W-:Y:S01]  /*d1b0*/  HMMA.16816.F32.BF16 R112, R180.reuse, R38, R24 ;  /* 0x00000026b470723c */ /* 0x040fe20000041818 */
[----:B------:R-:W2:Y:S07]  /*d1c0*/  LDSM.16.M88.4 R24, [R209+0xf100] ;  /* 0x00f10000d118783b */ /* 0x000eae0000000200 */
[C---:B------:R-:W-:Y:S01]  /*d1d0*/  HMMA.16816.F32.BF16 R156, R180.reuse, R60, R84 ;  /* 0x0000003cb49c723c */ /* 0x040fe20000041854 */
[----:B------:R-:W2:Y:S07]  /*d1e0*/  LDSM.16.M88.4 R84, [R206+0x5000] ;  /* 0x00500000ce54783b */ /* 0x000eae0000000200 */
[C---:B------:R-:W-:Y:S08]  /*d1f0*/  HMMA.16816.F32.BF16 R152, R180.reuse, R62, R68 ;  /* 0x0000003eb498723c */ /* 0x040ff00000041844 */
[C---:B------:R-:W-:Y:S08]  /*d200*/  HMMA.16816.F32.BF16 R124, R180.reuse, R36, R40 ;  /* 0x00000024b47c723c */ /* 0x040ff00000041828 */
[----:B------:R-:W-:Y:S08]  /*d210*/  HMMA.16816.F32.BF16 R20, R180, R32, R20 ;  /* 0x00000020b414723c */ /* 0x000ff00000041814 */
[C---:B-1----:R-:W-:Y:S01]  /*d220*/  HMMA.16816.F32.BF16 R68, R188.reuse, R64, R148 ;  /* 0x00000040bc44723c */ /* 0x042fe20000041894 */
[----:B------:R-:W-:Y:S07]  /*d230*/  LDSM.16.M88.4 R148, [R206+0x7000] ;  /* 0x00700000ce94783b */ /* 0x000fee0000000200 */
[C---:B------:R-:W-:Y:S01]  /*d240*/  HMMA.16816.F32.BF16 R72, R188.reuse, R166, R100 ;  /* 0x000000a6bc48723c */ /* 0x040fe20000041864 */
[----:B------:R-:W-:Y:S07]  /*d250*/  LDSM.16.M88.4 R100, [R206+0x6000] ;  /* 0x00600000ce64783b */ /* 0x000fee0000000200 */
[C---:B------:R-:W-:Y:S01]  /*d260*/  HMMA.16816.F32.BF16 R64, R188.reuse, R66, R80 ;  /* 0x00000042bc40723c */ /* 0x040fe20000041850 */
[----:B------:R-:W1:Y:S07]  /*d270*/  LDSM.16.M88.4 R80, [R206+0x5800] ;  /* 0x00580000ce50783b */ /* 0x000e6e0000000200 */
[C---:B---3--:R-:W-:Y:S01]  /*d280*/  HMMA.16816.F32.BF16 R60, R188.reuse, R120, R144 ;  /* 0x00000078bc3c723c */ /* 0x048fe20000041890 */
[----:B------:R-:W3:Y:S07]  /*d290*/  LDSM.16.M88.4 R144, [R206+0x6800] ;  /* 0x00680000ce90783b */ /* 0x000eee0000000200 */
[----:B------:R-:W-:Y:S01]  /*d2a0*/  HMMA.16816.F32.BF16 R56, R188, R122, R160 ;  /* 0x0000007abc38723c */ /* 0x000fe200000418a0 */
[----:B------:R-:W1:Y:S01]  /*d2b0*/  LDSM.16.M88.4 R120, [R206+0x7800] ;  /* 0x00780000ce78783b */ /* 0x000e620000000200 */
[----:B------:R-:W-:-:S06]  /*d2c0*/  DEPBAR.LE SB0, 0x0 ;  /* 0x000080000000791a */ /* 0x000fcc0000000000 */
[C---:B------:R-:W-:Y:S08]  /*d2d0*/  HMMA.16816.F32.BF16 R76, R188.reuse, R164, R52 ;  /* 0x000000a4bc4c723c */ /* 0x040ff00000041834 */
[C---:B----4-:R-:W-:Y:S08]  /*d2e0*/  HMMA.16816.F32.BF16 R52, R188.reuse, R16, R156 ;  /* 0x00000010bc34723c */ /* 0x050ff0000004189c */
        /* <DEDUP_REMOVED lines=17> */
[C---:B------:R-:W-:Y:S08]  /*d400*/  HMMA.16816.F32.BF16 R40, R200.reuse, R100, R40 ;  /* 0x00000064c828723c */ /* 0x040ff00000041828 */
[C---:B------:R-:W-:Y:S08]  /*d410*/  HMMA.16816.F32.BF16 R36, R200.reuse, R102, R36 ;  /* 0x00000066c824723c */ /* 0x040ff00000041824 */
[C---:B---3--:R-:W-:Y:S08]  /*d420*/  HMMA.16816.F32.BF16 R32, R200.reuse, R144, R32 ;  /* 0x00000090c820723c */ /* 0x048ff00000041820 */
[C---:B------:R-:W-:Y:S08]  /*d430*/  HMMA.16816.F32.BF16 R24, R200.reuse, R146, R28 ;  /* 0x00000092c818723c */ /* 0x040ff0000004181c */
[C---:B------:R-:W-:Y:S08]  /*d440*/  HMMA.16816.F32.BF16 R20, R200.reuse, R148, R20 ;  /* 0x00000094c814723c */ /* 0x040ff00000041814 */
[C---:B------:R-:W-:Y:S08]  /*d450*/  HMMA.16816.F32.BF16 R16, R200.reuse, R150, R16 ;  /* 0x00000096c810723c */ /* 0x040ff00000041810 */
[C---:B------:R-:W-:Y:S08]  /*d460*/  HMMA.16816.F32.BF16 R64, R200.reuse, R120, R12 ;  /* 0x00000078c840723c */ /* 0x040ff0000004180c */
[----:B------:R-:W-:Y:S01]  /*d470*/  HMMA.16816.F32.BF16 R44, R200, R122, R8 ;  /* 0x0000007ac82c723c */ /* 0x000fe20000041808 */
[----:B------:R-:W-:Y:S06]  /*d480*/  BAR.SYNC.DEFER_BLOCKING 0x0 ;  /* 0x0000000000007b1d */ /* 0x000fec0000010000 */
[----:B------:R-:W-:Y:S05]  /*d490*/  @!P6 BRA `(.L_x_2066) ;  /* 0x000002300000e947 */ /* 0x000fea0003800000 */
[----:B------:R-:W-:Y:S01]  /*d4a0*/  LEA.HI.SX32 R0, R193, 0xfffffffe, 0x19 ;  /* 0xfffffffec1007811 */ /* 0x000fe200078fcaff */
        /* <DEDUP_REMOVED lines=34> */
.L_x_2066:
[----:B------:R-:W-:Y:S01]  /*d6d0*/  LOP3.LUT R0, R117, 0xffffffe0, RZ, 0xc0, !PT ;  /* 0xffffffe075007812 */ /* 0x000fe200078ec0ff */
        /* <DEDUP_REMOVED lines=14> */
[----:B---3--:R-:W-:Y:S02]  /*d7c0*/  FSEL R8, R76, -INF , P1 ;  /* 0xff8000004c087808 */ /* 0x008fe40000800000 */
        /* <DEDUP_REMOVED lines=48> */
[----:B------:R-:W-:Y:S02]  /*dad0*/  FSEL R77, R90, -INF , P5 ;  /* 0xff8000005a4d7808 */ /* 0x000fe40002800000 */
        /* <DEDUP_REMOVED lines=33> */
[----:B------:R-:W-:Y:S02]  /*dcf0*/  FSEL R155, R37, -INF , P0 ;  /* 0xff800000259b7808 */ /* 0x000fe40000000000 */
[----:B------:R-:W-:Y:S02]  /*dd00*/  ISETP.GT.AND P1, PT, R0, 0x50, PT ;  /* 0x000000500000780c */ /* 0x000fe40003f24270 */
[----:B------:R-:W-:Y:S02]  /*dd10*/  FMNMX.FTZ R3, R152, R3, !PT ;  /* 0x0000000398037209 */ /* 0x000fe40007810000 */
[----:B------:R-:W-:Y:S02]  /*dd20*/  FMNMX.FTZ R6, R149, R6, !PT ;  /* 0x0000000695067209 */ /* 0x000fe40007810000 */
[----:B------:R-:W-:-:S02]  /*dd30*/  FSEL R157, R39, -INF , P0 ;  /* 0xff800000279d7808 */ /* 0x000fc40000000000 */
[----:B------:R-:W-:Y:S01]  /*dd40*/  ISETP.GT.AND P0, PT, R0, 0x51, PT ;  /* 0x000000510000780c */ /* 0x000fe20003f04270 */
[----:B------:R-:W-:Y:S01]  /*dd50*/  LDSM.16.MT88.4 R36, [R204+0x900] ;  /* 0x00090000cc24783b */ /* 0x000fe20000004200 */
[----:B------:R-:W-:Y:S02]  /*dd60*/  FSEL R164, R32, -INF , P1 ;  /* 0xff80000020a47808 */ /* 0x000fe40000800000 */
[----:B------:R-:W-:Y:S02]  /*dd70*/  FMNMX.FTZ R3, R155, R3, !PT ;  /* 0x000000039b037209 */ /* 0x000fe40007810000 */
[----:B------:R-:W-:Y:S02]  /*dd80*/  FSEL R150, R50, -INF , P2 ;  /* 0xff80000032967808 */ /* 0x000fe40001000000 */
[----:B------:R-:W-:Y:S02]  /*dd90*/  FMNMX.FTZ R6, R148, R6, !PT ;  /* 0x0000000694067209 */ /* 0x000fe40007810000 */
[----:B------:R-:W-:-:S02]  /*dda0*/  FSEL R184, R34, -INF , P1 ;  /* 0xff80000022b87808 */ /* 0x000fc40000800000 */
[----:B------:R-:W-:Y:S02]  /*ddb0*/  FSEL R166, R33, -INF , P0 ;  /* 0xff80000021a67808 */ /* 0x000fe40000000000 */
        /* <DEDUP_REMOVED lines=30> */
[----:B------:R-:W-:Y:S02]  /*dfa0*/  FMNMX.FTZ R6, R157, R6, !PT ;  /* 0x000000069d067209 */ /* 0x000fe40007810000 */
[----:B------:R-:W-:Y:S02]  /*dfb0*/  FSEL R229, R17, -INF , P0 ;  /* 0xff80000011e57808 */ /* 0x000fe40000000000 */
[----:B------:R-:W-:-:S02]  /*dfc0*/  ISETP.GT.AND P5, PT, R0, 0x70, PT ;  /* 0x000000700000780c */ /* 0x000fc40003fa4270 */
        /* <DEDUP_REMOVED lines=47> */
[----:B------:R1:W-:Y:S01]  /*e2c0*/  MUFU.EX2 R69, R3 ;  /* 0x0000000300457308 */ /* 0x0003e20000000800 */
[----:B---3--:R-:W-:-:S07]  /*e2d0*/  FFMA.FTZ R2, R29, c[0x0][0x2d0], -R6 ;  /* 0x0000b4001d027a23 */ /* 0x008fce0000010806 */
[----:B------:R2:W-:Y:S01]  /*e2e0*/  MUFU.EX2 R196, R2 ;  /* 0x0000000200c47308 */ /* 0x0005e20000000800 */
[----:B-1----:R-:W-:Y:S01]  /*e2f0*/  FMNMX.FTZ R3, R0, R7, !PT ;  /* 0x0000000700037209 */ /* 0x002fe20007810000 */
[--C-:B------:R-:W-:Y:S02]  /*e300*/  FFMA.FTZ R0, R10, c[0x0][0x2d0], -R6.reuse ;  /* 0x0000b4000a007a23 */ /* 0x100fe40000010806 */
[----:B------:R-:W-:Y:S01]  /*e310*/  FFMA.FTZ R7, R11, c[0x0][0x2d0], -R6 ;  /* 0x0000b4000b077a23 */ /* 0x000fe20000010806 */
[----:B------:R-:W-:-:S03]  /*e320*/  FSETP.NEU.FTZ.AND P0, PT, R3, -INF , PT ;  /* 0xff8000000300780b */ /* 0x000fc60003f1d000 */
[----:B------:R1:W-:Y:S01]  /*e330*/  MUFU.EX2 R163, R0 ;  /* 0x0000000000a37308 */ /* 0x0003e20000000800 */
[----:B--2---:R-:W-:-:S07]  /*e340*/  FFMA.FTZ R2, R30, c[0x0][0x2d0], -R6 ;  /* 0x0000b4001e027a23 */ /* 0x004fce0000010806 */
        /* <DEDUP_REMOVED lines=24> */
[----:B------:R1:W5:Y:S01]  /*e4d0*/  MUFU.EX2 R120, R2 ;  /* 0x0000000200787308 */ /* 0x0003620000000800 */
[----:B---3--:R-:W-:Y:S01]  /*e4e0*/  IMAD.MOV.U32 R4, RZ, RZ, R69 ;  /* 0x000000ffff047224 */ /* 0x008fe200078e0045 */
[----:B----4-:R-:W-:-:S04]  /*e4f0*/  F2FP.BF16.PACK_AB R11, R195, R194 ;  /* 0x000000c2c30b723e */ /* 0x010fc800000010ff */
[----:B------:R-:W-:Y:S01]  /*e500*/  F2FP.BF16.PACK_AB R8, R4, R130 ;  /* 0x000000820408723e */ /* 0x000fe200000010ff */
[----:B-1----:R-:W-:-:S06]  /*e510*/  FFMA.FTZ R2, R78, c[0x0][0x2d0], -R0 ;  /* 0x0000b4004e027a23 */ /* 0x002fcc0000010800 */
[C---:B------:R-:W-:Y:S01]  /*e520*/  HMMA.16816.F32.BF16 R72, R8.reuse, R20, RZ ;  /* 0x000000140848723c */ /* 0x040fe200000418ff */
[----:B------:R1:W3:Y:S07]  /*e530*/  MUFU.EX2 R160, R2 ;  /* 0x0000000200a07308 */ /* 0x0002ee0000000800 */
[C---:B------:R-:W-:Y:S01]  /*e540*/  HMMA.16816.F32.BF16 R64, R8.reuse, R22, RZ ;  /* 0x000000160840723c */ /* 0x040fe200000418ff */
[----:B------:R-:W4:Y:S07]  /*e550*/  LDSM.16.MT88.4 R20, [R204+0x4100] ;  /* 0x00410000cc14783b */ /* 0x000f2e0000004200 */
[----:B------:R-:W-:Y:S01]  /*e560*/  HMMA.16816.F32.BF16 R60, R8, R16, RZ ;  /* 0x00000010083c723c */ /* 0x000fe200000418ff */
[----:B-1----:R-:W-:-:S04]  /*e570*/  FFMA.FTZ R2, R104, c[0x0][0x2d0], -R6 ;  /* 0x0000b40068027a23 */ /* 0x002fc80000010806 */
        /* <DEDUP_REMOVED lines=13> */
[C---:B------:R-:W-:Y:S08]  /*e650*/  HMMA.16816.F32.BF16 R96, R8.reuse, R40, RZ ;  /* 0x000000280860723c */ /* 0x040ff000000418ff */
[----:B------:R-:W-:Y:S01]  /*e660*/  HMMA.16816.F32.BF16 R100, R8, R42, RZ ;  /* 0x0000002a0864723c */ /* 0x000fe200000418ff */
[----:B------:R-:W5:Y:S01]  /*e670*/  LDSM.16.MT88.4 R40, [R205+0x4900] ;  /* 0x00490000cd28783b */ /* 0x000f620000004200 */
[----:B--2---:R-:W-:-:S06]  /*e680*/  FFMA.FTZ R2, R107, c[0x0][0x2d0], -R6 ;  /* 0x0000b4006b027a23 */ /* 0x004fcc0000010806 */
[C---:B----4-:R-:W-:Y:S01]  /*e690*/  HMMA.16816.F32.BF16 R80, R8.reuse, R20, RZ ;  /* 0x000000140850723c */ /* 0x050fe200000418ff */
[----:B------:R2:W4:Y:S07]  /*e6a0*/  MUFU.EX2 R250, R2 ;  /* 0x0000000200fa7308 */ /* 0x00052e0000000800 */
[C---:B------:R-:W-:Y:S01]  /*e6b0*/  HMMA.16816.F32.BF16 R84, R8.reuse, R22, RZ ;  /* 0x000000160854723c */ /* 0x040fe200000418ff */
[----:B------:R-:W4:Y:S07]  /*e6c0*/  LDSM.16.MT88.4 R20, [R204+0x4900] ;  /* 0x00490000cc14783b */ /* 0x000f2e0000004200 */
[----:B---3--:R-:W-:Y:S01]  /*e6d0*/  HMMA.16816.F32.BF16 R92, R8, R16, RZ ;  /* 0x00000010085c723c */ /* 0x008fe200000418ff */
[----:B--2---:R-:W-:-:S02]  /*e6e0*/  FFMA.FTZ R2, R118, c[0x0][0x2d0], -R0 ;  /* 0x0000b40076027a23 */ /* 0x004fc40000010800 */
[----:B------:R-:W-:Y:S02]  /*e6f0*/  IMAD.MOV.U32 R118, RZ, RZ, R121 ;  /* 0x000000ffff767224 */ /* 0x000fe400078e0079 */
[----:B------:R2:W-:Y:S03]  /*e700*/  MUFU.EX2 R238, R2 ;  /* 0x0000000200ee7308 */ /* 0x0005e60000000800 */
[C---:B------:R-:W-:Y:S01]  /*e710*/  HMMA.16816.F32.BF16 R88, R8.reuse, R18, RZ ;  /* 0x000000120858723c */ /* 0x040fe200000418ff */
[----:B------:R-:W3:Y:S07]  /*e720*/  LDSM.16.MT88.4 R16, [R208+0x4900] ;  /* 0x00490000d010783b */ /* 0x000eee0000004200 */
[----:B-1----:R-:W-:Y:S01]  /*e730*/  HMMA.16816.F32.BF16 R108, R8, R12, RZ ;  /* 0x0000000c086c723c */ /* 0x002fe200000418ff */
[----:B--2---:R-:W-:-:S07]  /*e740*/  FFMA.FTZ R2, R117, c[0x0][0x2d0], -R0 ;  /* 0x0000b40075027a23 */ /* 0x004fce0000010800 */
[----:B------:R-:W-:Y:S01]  /*e750*/  HMMA.16816.F32.BF16 R76, R8, R14, RZ ;  /* 0x0000000e084c723c */ /* 0x000fe200000418ff */
[----:B------:R-:W1:Y:S01]  /*e760*/  LDSM.16.MT88.4 R12, [R207+0x4900] ;  /* 0x00490000cf0c783b */ /* 0x000e620000004200 */
[----:B------:R2:W1:Y:S01]  /*e770*/  MUFU.EX2 R237, R2 ;  /* 0x0000000200ed7308 */ /* 0x0004620000000800 */
[----:B-----5:R-:W-:-:S04]  /*e780*/  IMAD.MOV.U32 R117, RZ, RZ, R120 ;  /* 0x000000ffff757224 */ /* 0x020fc800078e0078 */
[----:B------:R-:W-:Y:S02]  /*e790*/  F2FP.BF16.PACK_AB R8, R196, R123 ;  /* 0x0000007bc408723e */ /* 0x000fe400000010ff */
[----:B------:R-:W-:Y:S02]  /*e7a0*/  F2FP.BF16.PACK_AB R10, R5, R192 ;  /* 0x000000c0050a723e */ /* 0x000fe400000010ff */
[----:B------:R-:W-:Y:S02]  /*e7b0*/  F2FP.BF16.PACK_AB R9, R193, R162 ;  /* 0x000000a2c109723e */ /* 0x000fe400000010ff */
[----:B------:R-:W-:Y:S01]  /*e7c0*/  F2FP.BF16.PACK_AB R11, R160, R120 ;  /* 0x00000078a00b723e */ /* 0x000fe200000010ff */
[----:B--2---:R-:W-:-:S06]  /*e7d0*/  FFMA.FTZ R2, R128, c[0x0][0x2d0], -R0 ;  /* 0x0000b40080027a23 */ /* 0x004fcc0000010800 */
[C---:B------:R-:W-:Y:S01]  /*e7e0*/  HMMA.16816.F32.BF16 R124, R8.reuse, R36, R72 ;  /* 0x00000024087c723c */ /* 0x040fe20000041848 */
[----:B------:R2:W-:Y:S07]  /*e7f0*/  MUFU.EX2 R236, R2 ;  /* 0x0000000200ec7308 */ /* 0x0005ee0000000800 */
[C---:B------:R-:W-:Y:S01]  /*e800*/  HMMA.16816.F32.BF16 R112, R8.reuse, R38, R64 ;  /* 0x000000260870723c */ /* 0x040fe20000041840 */
[----:B------:R-:W5:Y:S07]  /*e810*/  LDSM.16.MT88.4 R36, [R204+0x1100] ;  /* 0x00110000cc24783b */ /* 0x000f6e0000004200 */
[----:B------:R-:W-:Y:S01]  /*e820*/  HMMA.16816.F32.BF16 R72, R8, R32, R60 ;  /* 0x000000200848723c */ /* 0x000fe2000004183c */
[----:B--2---:R-:W-:-:S04]  /*e830*/  FFMA.FTZ R2, R132, c[0x0][0x2d0], -R0 ;  /* 0x0000b40084027a23 */ /* 0x004fc80000010800 */
[----:B------:R2:W1:Y:S03]  /*e840*/  MUFU.EX2 R234, R2 ;  /* 0x0000000200ea7308 */ /* 0x0004660000000800 */
[C---:B------:R-:W-:Y:S01]  /*e850*/  HMMA.16816.F32.BF16 R64, R8.reuse, R34, R56 ;  /* 0x000000220840723c */ /* 0x040fe20000041838 */
[----:B------:R-:W-:Y:S07]  /*e860*/  LDSM.16.MT88.4 R32, [R205+0x1100] ;  /* 0x00110000cd20783b */ /* 0x000fee0000004200 */
[----:B------:R-:W-:Y:S01]  /*e870*/  HMMA.16816.F32.BF16 R60, R8, R28, R48 ;  /* 0x0000001c083c723c */ /* 0x000fe20000041830 */
[----:B--2---:R-:W-:-:S07]  /*e880*/  FFMA.FTZ R2, R144, c[0x0][0x2d0], -R6 ;  /* 0x0000b40090027a23 */ /* 0x004fce0000010806 */
[----:B------:R-:W-:Y:S01]  /*e890*/  HMMA.16816.F32.BF16 R48, R8, R24, R52 ;  /* 0x000000180830723c */ /* 0x000fe20000041834 */
[----:B------:R-:W-:-:S06]  /*e8a0*/  IMAD.MOV.U32 R144, RZ, RZ, R196 ;  /* 0x000000ffff907224 */ /* 0x000fcc00078e00c4 */
[----:B------:R-:W-:Y:S01]  /*e8b0*/  IMAD.MOV.U32 R55, RZ, RZ, R130 ;  /* 0x000000ffff377224 */ /* 0x000fe200078e0082 */
[C---:B------:R-:W-:Y:S01]  /*e8c0*/  HMMA.16816.F32.BF16 R56, R8.reuse, R26, R68 ;  /* 0x0000001a0838723c */ /* 0x040fe20000041844 */
[----:B------:R-:W2:Y:S01]  /*e8d0*/  LDSM.16.MT88.4 R24, [R208+0x1100] ;  /* 0x00110000d018783b */ /* 0x000ea20000004200 */
[----:B------:R-:W-:Y:S02]  /*e8e0*/  IMAD.MOV.U32 R54, RZ, RZ, R129 ;  /* 0x000000ffff367224 */ /* 0x000fe400078e0081 */
[----:B------:R-:W-:Y:S02]  /*e8f0*/  IMAD.MOV.U32 R53, RZ, RZ, R123 ;  /* 0x000000ffff357224 */ /* 0x000fe400078e007b */
[----:B------:R-:W-:Y:S02]  /*e900*/  IMAD.MOV.U32 R52, RZ, RZ, R122 ;  /* 0x000000ffff347224 */ /* 0x000fe400078e007a */
[C---:B------:R-:W-:Y:S01]  /*e910*/  HMMA.16816.F32.BF16 R44, R8.reuse, R30, R44 ;  /* 0x0000001e082c723c */ /* 0x040fe2000004182c */
[----:B------:R-:W1:Y:S07]  /*e920*/  LDSM.16.MT88.4 R28, [R207+0x1100] ;  /* 0x00110000cf1c783b */ /* 0x000e6e0000004200 */
[C---:B------:R-:W-:Y:S07]  /*e930*/  HMMA.16816.F32.BF16 R128, R8.reuse, R40, R96 ;  /* 0x000000280880723c */ /* 0x040fee0000041860 */
[----:B------:R-:W-:Y:S01]  /*e940*/  IMAD.MOV.U32 R40, RZ, RZ, R134 ;  /* 0x000000ffff287224 */ /* 0x000fe200078e0086 */
[----:B----4-:R-:W-:Y:S01]  /*e950*/  HMMA.16816.F32.BF16 R120, R8, R22, R84 ;  /* 0x000000160878723c */ /* 0x010fe20000041854 */
[----:B------:R-:W-:-:S07]  /*e960*/  IMAD.MOV.U32 R41, RZ, RZ, R133 ;  /* 0x000000ffff297224 */ /* 0x000fce00078e0085 */
[C---:B------:R-:W-:Y:S01]  /*e970*/  HMMA.16816.F32.BF16 R104, R8.reuse, R20, R80 ;  /* 0x000000140868723c */ /* 0x040fe20000041850 */
[----:B------:R-:W4:Y:S07]  /*e980*/  LDSM.16.MT88.4 R20, [R204+0x5100] ;  /* 0x00510000cc14783b */ /* 0x000f2e0000004200 */
[C---:B------:R-:W-:Y:S08]  /*e990*/  HMMA.16816.F32.BF16 R132, R8.reuse, R42, R100 ;  /* 0x0000002a0884723c */ /* 0x040ff00000041864 */
[C---:B---3--:R-:W-:Y:S08]  /*e9a0*/  HMMA.16816.F32.BF16 R96, R8.reuse, R16, R92 ;  /* 0x000000100860723c */ /* 0x048ff0000004185c */
[C---:B------:R-:W-:Y:S01]  /*e9b0*/  HMMA.16816.F32.BF16 R88, R8.reuse, R18, R88 ;  /* 0x000000120858723c */ /* 0x040fe20000041858 */
[----:B------:R-:W-:Y:S07]  /*e9c0*/  LDSM.16.MT88.4 R16, [R208+0x5100] ;  /* 0x00510000d010783b */ /* 0x000fee0000004200 */
[C---:B-1----:R-:W-:Y:S08]  /*e9d0*/  HMMA.16816.F32.BF16 R84, R8.reuse, R12, R108 ;  /* 0x0000000c0854723c */ /* 0x042ff0000004186c */
[----:B------:R-:W-:Y:S01]  /*e9e0*/  HMMA.16816.F32.BF16 R68, R8, R14, R76 ;  /* 0x0000000e0844723c */ /* 0x000fe2000004184c */
[----:B------:R-:W1:Y:S06]  /*e9f0*/  LDSM.16.MT88.4 R12, [R207+0x5100] ;  /* 0x00510000cf0c783b */ /* 0x000e6c0000004200 */
[----:B------:R-:W-:-:S02]  /*ea00*/  F2FP.BF16.PACK_AB R8, R240, R251 ;  /* 0x000000fbf008723e */ /* 0x000fc400000010ff */
[----:B------:R-:W-:Y:S02]  /*ea10*/  F2FP.BF16.PACK_AB R10, R250, R239 ;  /* 0x000000effa0a723e */ /* 0x000fe400000010ff */
[----:B------:R-:W-:Y:S02]  /*ea20*/  F2FP.BF16.PACK_AB R9, R237, R238 ;  /* 0x000000eeed09723e */ /* 0x000fe400000010ff */
[----:B------:R-:W-:-:S07]  /*ea30*/  F2FP.BF16.PACK_AB R11, R234, R236 ;  /* 0x000000ecea0b723e */ /* 0x000fce00000010ff */
[C---:B-----5:R-:W-:Y:S07]  /*ea40*/  HMMA.16816.F32.BF16 R76, R8.reuse, R38, R112 ;  /* 0x00000026084c723c */ /* 0x060fee0000041870 */
[----:B------:R-:W-:Y:S01]  /*ea50*/  IMAD.MOV.U32 R112, RZ, RZ, R198 ;  /* 0x000000ffff707224 */ /* 0x000fe200078e00c6 */
[----:B------:R-:W-:Y:S01]  /*ea60*/  HMMA.16816.F32.BF16 R80, R8, R36, R124 ;  /* 0x000000240850723c */ /* 0x000fe2000004187c */
[----:B------:R3:W-:Y:S01]  /*ea70*/  MUFU.EX2 R198, R2 ;  /* 0x0000000200c67308 */ /* 0x0007e20000000800 */
[----:B------:R-:W5:Y:S01]  /*ea80*/  LDSM.16.MT88.4 R36, [R205+0x5100] ;  /* 0x00510000cd24783b */ /* 0x000f620000004200 */
[----:B------:R-:W-:-:S02]  /*ea90*/  IMAD.MOV.U32 R115, RZ, RZ, R53 ;  /* 0x000000ffff737224 */ /* 0x000fc400078e0035 */
[----:B------:R-:W-:Y:S02]  /*eaa0*/  IMAD.MOV.U32 R114, RZ, RZ, R55 ;  /* 0x000000ffff727224 */ /* 0x000fe400078e0037 */
[----:B------:R-:W-:Y:S01]  /*eab0*/  IMAD.MOV.U32 R125, RZ, RZ, R117 ;  /* 0x000000ffff7d7224 */ /* 0x000fe200078e0075 */
[----:B------:R-:W-:Y:S01]  /*eac0*/  MOV R127, R40 ;  /* 0x00000028007f7202 */ /* 0x000fe20000000f00 */
[----:B------:R-:W-:Y:S01]  /*ead0*/  IMAD.MOV.U32 R124, RZ, RZ, R118 ;  /* 0x000000ffff7c7224 */ /* 0x000fe200078e0076 */
[----:B--2---:R-:W-:Y:S01]  /*eae0*/  HMMA.16816.F32.BF16 R60, R8, R24, R60 ;  /* 0x00000018083c723c */ /* 0x004fe2000004183c */
[----:B------:R-:W-:Y:S02]  /*eaf0*/  IMAD.MOV.U32 R118, RZ, RZ, R52 ;  /* 0x000000ffff767224 */ /* 0x000fe400078e0034 */
[----:B------:R-:W-:Y:S02]  /*eb00*/  IMAD.MOV.U32 R117, RZ, RZ, R54 ;  /* 0x000000ffff757224 */ /* 0x000fe400078e0036 */
[----:B------:R-:W-:-:S02]  /*eb10*/  IMAD.MOV.U32 R126, RZ, RZ, R41 ;  /* 0x000000ffff7e7224 */ /* 0x000fc400078e0029 */
[----:B---3--:R-:W-:Y:S01]  /*eb20*/  FFMA.FTZ R2, R146, c[0x0][0x2d0], -R6 ;  /* 0x0000b40092027a23 */ /* 0x008fe20000010806 */
[----:B------:R-:W-:Y:S01]  /*eb30*/  HMMA.16816.F32.BF16 R52, R8, R26, R44 ;  /* 0x0000001a0834723c */ /* 0x000fe2000004182c */
[----:B------:R-:W-:Y:S01]  /*eb40*/  LDSM.16.MT88.4 R24, [R205+0x1900] ;  /* 0x00190000cd18783b */ /* 0x000fe20000004200 */
[----:B------:R-:W-:Y:S01]  /*eb50*/  IMAD.MOV.U32 R113, RZ, RZ, R4 ;  /* 0x000000ffff717224 */ /* 0x000fe200078e0004 */
[----:B------:R2:W3:Y:S01]  /*eb60*/  MUFU.EX2 R196, R2 ;  /* 0x0000000200c47308 */ /* 0x0004e20000000800 */
[----:B------:R-:W-:-:S04]  /*eb70*/  IMAD.MOV.U32 R146, RZ, RZ, R192 ;  /* 0x000000ffff927224 */ /* 0x000fc800078e00c0 */
[C---:B------:R-:W-:Y:S08]  /*eb80*/  HMMA.16816.F32.BF16 R44, R8.reuse, R28, R48 ;  /* 0x0000001c082c723c */ /* 0x040ff00000041830 */
[----:B------:R-:W-:Y:S01]  /*eb90*/  HMMA.16816.F32.BF16 R40, R8, R30, R56 ;  /* 0x0000001e0828723c */ /* 0x000fe20000041838 */
[----:B------:R-:W3:Y:S01]  /*eba0*/  LDSM.16.MT88.4 R28, [R204+0x1900] ;  /* 0x00190000cc1c783b */ /* 0x000ee20000004200 */
[----:B--2---:R-:W-:-:S02]  /*ebb0*/  FFMA.FTZ R2, R145, c[0x0][0x2d0], -R6 ;  /* 0x0000b40091027a23 */ /* 0x004fc40000010806 */
[----:B------:R-:W-:Y:S02]  /*ebc0*/  IMAD.MOV.U32 R145, RZ, RZ, R195 ;  /* 0x000000ffff917224 */ /* 0x000fe400078e00c3 */
[----:B------:R2:W-:Y:S02]  /*ebd0*/  MUFU.EX2 R195, R2 ;  /* 0x0000000200c37308 */ /* 0x0005e40000000800 */
[C---:B------:R-:W-:Y:S08]  /*ebe0*/  HMMA.16816.F32.BF16 R72, R8.reuse, R32, R72 ;  /* 0x000000200848723c */ /* 0x040ff00000041848 */
[----:B------:R-:W-:Y:S01]  /*ebf0*/  HMMA.16816.F32.BF16 R64, R8, R34, R64 ;  /* 0x000000220840723c */ /* 0x000fe20000041840 */
[----:B------:R-:W-:Y:S01]  /*ec00*/  LDSM.16.MT88.4 R32, [R207+0x1900] ;  /* 0x00190000cf20783b */ /* 0x000fe20000004200 */
[----:B--2---:R-:W-:-:S06]  /*ec10*/  FFMA.FTZ R2, R147, c[0x0][0x2d0], -R6 ;  /* 0x0000b40093027a23 */ /* 0x004fcc0000010806 */
[C---:B----4-:R-:W-:Y:S01]  /*ec20*/  HMMA.16816.F32.BF16 R92, R8.reuse, R20, R104 ;  /* 0x00000014085c723c */ /* 0x050fe20000041868 */
[----:B------:R-:W-:Y:S02]  /*ec30*/  IMAD.MOV.U32 R147, RZ, RZ, R197 ;  /* 0x000000ffff937224 */ /* 0x000fe400078e00c5 */
[----:B------:R2:W4:Y:S05]  /*ec40*/  MUFU.EX2 R197, R2 ;  /* 0x0000000200c57308 */ /* 0x00052a0000000800 */
[C---:B------:R-:W-:Y:S01]  /*ec50*/  HMMA.16816.F32.BF16 R100, R8.reuse, R22, R120 ;  /* 0x000000160864723c */ /* 0x040fe20000041878 */
[----:B------:R-:W3:Y:S06]  /*ec60*/  LDSM.16.MT88.4 R20, [R208+0x1900] ;  /* 0x00190000d014783b */ /* 0x000eec0000004200 */
[----:B------:R-:W-:Y:S01]  /*ec70*/  IMAD.MOV.U32 R123, RZ, RZ, R163 ;  /* 0x000000ffff7b7224 */ /* 0x000fe200078e00a3 */
[----:B-1----:R-:W-:Y:S01]  /*ec80*/  HMMA.16816.F32.BF16 R84, R8, R12, R84 ;  /* 0x0000000c0854723c */ /* 0x002fe20000041854 */
[----:B------:R-:W-:-:S02]  /*ec90*/  IMAD.MOV.U32 R122, RZ, RZ, R162 ;  /* 0x000000ffff7a7224 */ /* 0x000fc400078e00a2 */
[----:B--2---:R-:W-:Y:S02]  /*eca0*/  FFMA.FTZ R2, R149, c[0x0][0x2d0], -R0 ;  /* 0x0000b40095027a23 */ /* 0x004fe40000010800 */
[----:B------:R-:W-:Y:S02]  /*ecb0*/  IMAD.MOV.U32 R149, RZ, RZ, R194 ;  /* 0x000000ffff957224 */ /* 0x000fe400078e00c2 */
[----:B------:R1:W-:Y:S01]  /*ecc0*/  MUFU.EX2 R194, R2 ;  /* 0x0000000200c27308 */ /* 0x0003e20000000800 */
[----:B------:R-:W-:Y:S01]  /*ecd0*/  HMMA.16816.F32.BF16 R68, R8, R14, R68 ;  /* 0x0000000e0844723c */ /* 0x000fe20000041844 */
[----:B------:R-:W2:Y:S01]  /*ece0*/  LDSM.16.MT88.4 R12, [R204+0x5900] ;  /* 0x00590000cc0c783b */ /* 0x000ea20000004200 */
[----:B------:R-:W-:Y:S02]  /*ecf0*/  IMAD.MOV.U32 R120, RZ, RZ, R160 ;  /* 0x000000ffff787224 */ /* 0x000fe400078e00a0 */
[----:B------:R-:W-:-:S04]  /*ed00*/  IMAD.MOV.U32 R121, RZ, RZ, R161 ;  /* 0x000000ffff797224 */ /* 0x000fc800078e00a1 */
[----:B-----5:R-:W-:Y:S01]  /*ed10*/  HMMA.16816.F32.BF16 R104, R8, R36, R128 ;  /* 0x000000240868723c */ /* 0x020fe20000041880 */
[----:B-1----:R-:W-:Y:S01]  /*ed20*/  FFMA.FTZ R2, R148, c[0x0][0x2d0], -R0 ;  /* 0x0000b40094027a23 */ /* 0x002fe20000010800 */
[----:B------:R-:W-:-:S06]  /*ed30*/  MOV R148, R193 ;  /* 0x000000c100947202 */ /* 0x000fcc0000000f00 */
[C---:B------:R-:W-:Y:S01]  /*ed40*/  HMMA.16816.F32.BF16 R108, R8.reuse, R38, R132 ;  /* 0x00000026086c723c */ /* 0x040fe20000041884 */
[----:B------:R1:W5:Y:S07]  /*ed50*/  MUFU.EX2 R193, R2 ;  /* 0x0000000200c17308 */ /* 0x00036e0000000800 */
[C---:B------:R-:W-:Y:S08]  /*ed60*/  HMMA.16816.F32.BF16 R96, R8.reuse, R16, R96 ;  /* 0x000000100860723c */ /* 0x040ff00000041860 */
[----:B------:R-:W-:Y:S01]  /*ed70*/  HMMA.16816.F32.BF16 R88, R8, R18, R88 ;  /* 0x000000120858723c */ /* 0x000fe20000041858 */
[----:B------:R-:W-:Y:S01]  /*ed80*/  LDSM.16.MT88.4 R16, [R204+0x2100] ;  /* 0x00210000cc10783b */ /* 0x000fe20000004200 */
[----:B-1----:R-:W-:Y:S01]  /*ed90*/  FFMA.FTZ R2, R150, c[0x0][0x2d0], -R0 ;  /* 0x0000b40096027a23 */ /* 0x002fe20000010800 */
[----:B------:R-:W-:Y:S01]  /*eda0*/  MOV R150, R144 ;  /* 0x0000009000967202 */ /* 0x000fe20000000f00 */
[----:B------:R-:W-:-:S02]  /*edb0*/  IMAD.MOV.U32 R144, RZ, RZ, R114 ;  /* 0x000000ffff907224 */ /* 0x000fc400078e0072 */
[----:B------:R1:W-:Y:S01]  /*edc0*/  MUFU.EX2 R4, R2 ;  /* 0x0000000200047308 */ /* 0x0003e20000000800 */
[----:B---3--:R-:W-:Y:S02]  /*edd0*/  F2FP.BF16.PACK_AB R8, R196, R198 ;  /* 0x000000c6c408723e */ /* 0x008fe400000010ff */
[----:B----4-:R-:W-:Y:S02]  /*ede0*/  F2FP.BF16.PACK_AB R10, R197, R195 ;  /* 0x000000c3c50a723e */ /* 0x010fe400000010ff */
[----:B-----5:R-:W-:Y:S01]  /*edf0*/  F2FP.BF16.PACK_AB R9, R193, R194 ;  /* 0x000000c2c109723e */ /* 0x020fe200000010ff */
[----:B-1----:R-:W-:-:S04]  /*ee00*/  FFMA.FTZ R2, R151, c[0x0][0x2d0], -R0 ;  /* 0x0000b40097027a23 */ /* 0x002fc80000010800 */
[----:B------:R-:W1:Y:S02]  /*ee10*/  MUFU.EX2 R192, R2 ;  /* 0x0000000200c07308 */ /* 0x000e640000000800 */
[----:B-1----:R-:W-:Y:S01]  /*ee20*/  F2FP.BF16.PACK_AB R11, R192, R4 ;  /* 0x00000004c00b723e */ /* 0x002fe200000010ff */
[----:B------:R-:W-:-:S05]  /*ee30*/  FFMA.FTZ R2, R153, c[0x0][0x2d0], -R6 ;  /* 0x0000b40099027a23 */ /* 0x000fca0000010806 */
[----:B------:R1:W-:Y:S01]  /*ee40*/  MUFU.EX2 R163, R2 ;  /* 0x0000000200a37308 */ /* 0x0003e20000000800 */
[C---:B------:R-:W-:Y:S08]  /*ee50*/  HMMA.16816.F32.BF16 R80, R8.reuse, R28, R80 ;  /* 0x0000001c0850723c */ /* 0x040ff00000041850 */
[----:B------:R-:W-:Y:S01]  /*ee60*/  HMMA.16816.F32.BF16 R56, R8, R30, R76 ;  /* 0x0000001e0838723c */ /* 0x000fe2000004184c */
[----:B------:R-:W3:Y:S01]  /*ee70*/  LDSM.16.MT88.4 R28, [R205+0x5900] ;  /* 0x00590000cd1c783b */ /* 0x000ee20000004200 */
[----:B-1----:R-:W-:-:S06]  /*ee80*/  FFMA.FTZ R2, R154, c[0x0][0x2d0], -R6 ;  /* 0x0000b4009a027a23 */ /* 0x002fcc0000010806 */
[C---:B------:R-:W-:Y:S01]  /*ee90*/  HMMA.16816.F32.BF16 R72, R8.reuse, R24, R72 ;  /* 0x000000180848723c */ /* 0x040fe20000041848 */
[----:B------:R1:W4:Y:S07]  /*eea0*/  MUFU.EX2 R162, R2 ;  /* 0x0000000200a27308 */ /* 0x00032e0000000800 */
[C---:B------:R-:W-:Y:S01]  /*eeb0*/  HMMA.16816.F32.BF16 R64, R8.reuse, R26, R64 ;  /* 0x0000001a0840723c */ /* 0x040fe20000041840 */
[----:B------:R-:W5:Y:S07]  /*eec0*/  LDSM.16.MT88.4 R24, [R208+0x5900] ;  /* 0x00590000d018783b */ /* 0x000f6e0000004200 */
[----:B------:R-:W-:Y:S01]  /*eed0*/  HMMA.16816.F32.BF16 R60, R8, R20, R60 ;  /* 0x00000014083c723c */ /* 0x000fe2000004183c */
[----:B-1----:R-:W-:-:S04]  /*eee0*/  FFMA.FTZ R2, R152, c[0x0][0x2d0], -R6 ;  /* 0x0000b40098027a23 */ /* 0x002fc80000010806 */
[----:B------:R1:W-:Y:S03]  /*eef0*/  MUFU.EX2 R160, R2 ;  /* 0x0000000200a07308 */ /* 0x0003e60000000800 */
[C---:B------:R-:W-:Y:S01]  /*ef00*/  HMMA.16816.F32.BF16 R52, R8.reuse, R22, R52 ;  /* 0x000000160834723c */ /* 0x040fe20000041834 */
[----:B------:R-:W4:Y:S07]  /*ef10*/  LDSM.16.MT88.4 R20, [R207+0x5900] ;  /* 0x00590000cf14783b */ /* 0x000f2e0000004200 */
[----:B------:R-:W-:Y:S01]  /*ef20*/  HMMA.16816.F32.BF16 R48, R8, R32, R44 ;  /* 0x000000200830723c */ /* 0x000fe2000004182c */
[----:B-1----:R-:W-:-:S07]  /*ef30*/  FFMA.FTZ R2, R155, c[0x0][0x2d0], -R6 ;  /* 0x0000b4009b027a23 */ /* 0x002fce0000010806 */
[C---:B------:R-:W-:Y:S01]  /*ef40*/  HMMA.16816.F32.BF16 R36, R8.reuse, R34, R40 ;  /* 0x000000220824723c */ /* 0x040fe20000041828 */
[----:B------:R-:W-:Y:S01]  /*ef50*/  LDSM.16.MT88.4 R32, [R208+0x2100] ;  /* 0x00210000d020783b */ /* 0x000fe20000004200 */
[----:B------:R1:W1:Y:S06]  /*ef60*/  MUFU.EX2 R161, R2 ;  /* 0x0000000200a17308 */ /* 0x00026c0000000800 */
[C---:B--2---:R-:W-:Y:S08]  /*ef70*/  HMMA.16816.F32.BF16 R44, R8.reuse, R12, R92 ;  /* 0x0000000c082c723c */ /* 0x044ff0000004185c */
[----:B------:R-:W-:Y:S01]  /*ef80*/  HMMA.16816.F32.BF16 R40, R8, R14, R100 ;  /* 0x0000000e0828723c */ /* 0x000fe20000041864 */
[----:B------:R-:W2:Y:S01]  /*ef90*/  LDSM.16.MT88.4 R12, [R205+0x2100] ;  /* 0x00210000cd0c783b */ /* 0x000ea20000004200 */
[----:B-1----:R-:W-:-:S02]  /*efa0*/  FFMA.FTZ R2, R156, c[0x0][0x2d0], -R0 ;  /* 0x0000b4009c027a23 */ /* 0x002fc40000010800 */
[----:B------:R-:W-:Y:S02]  /*efb0*/  IMAD.MOV.U32 R156, RZ, RZ, R120 ;  /* 0x000000ffff9c7224 */ /* 0x000fe400078e0078 */
[----:B------:R1:W-:Y:S01]  /*efc0*/  MUFU.EX2 R155, R2 ;  /* 0x00000002009b7308 */ /* 0x0003e20000000800 */
[----:B------:R-:W-:Y:S01]  /*efd0*/  IMAD.MOV.U32 R120, RZ, RZ, R149 ;  /* 0x000000ffff787224 */ /* 0x000fe200078e0095 */
[----:B---3--:R-:W-:Y:S01]  /*efe0*/  HMMA.16816.F32.BF16 R76, R8, R28, R104 ;  /* 0x0000001c084c723c */ /* 0x008fe20000041868 */
[----:B------:R-:W-:-:S07]  /*eff0*/  IMAD.MOV.U32 R149, RZ, RZ, R115 ;  /* 0x000000ffff957224 */ /* 0x000fce00078e0073 */
[----:B------:R-:W-:Y:S01]  /*f000*/  HMMA.16816.F32.BF16 R100, R8, R30, R108 ;  /* 0x0000001e0864723c */ /* 0x000fe2000004186c */
[----:B------:R-:W3:Y:S01]  /*f010*/  LDSM.16.MT88.4 R28, [R207+0x2100] ;  /* 0x00210000cf1c783b */ /* 0x000ee20000004200 */
[----:B-1----:R-:W-:Y:S02]  /*f020*/  FFMA.FTZ R2, R158, c[0x0][0x2d0], -R0 ;  /* 0x0000b4009e027a23 */ /* 0x002fe40000010800 */
[----:B------:R-:W-:-:S04]  /*f030*/  IMAD.MOV.U32 R158, RZ, RZ, R121 ;  /* 0x000000ffff9e7224 */ /* 0x000fc800078e0079 */
[C---:B-----5:R-:W-:Y:S01]  /*f040*/  HMMA.16816.F32.BF16 R108, R8.reuse, R26, R88 ;  /* 0x0000001a086c723c */ /* 0x060fe20000041858 */
[----:B------:R1:W5:Y:S01]  /*f050*/  MUFU.EX2 R154, R2 ;  /* 0x00000002009a7308 */ /* 0x0003620000000800 */
[----:B------:R-:W-:Y:S02]  /*f060*/  IMAD.MOV.U32 R121, RZ, RZ, R148 ;  /* 0x000000ffff797224 */ /* 0x000fe400078e0094 */
[----:B------:R-:W-:Y:S02]  /*f070*/  IMAD.MOV.U32 R148, RZ, RZ, R145 ;  /* 0x000000ffff947224 */ /* 0x000fe400078e0091 */
[----:B------:R-:W-:Y:S02]  /*f080*/  IMAD.MOV.U32 R145, RZ, RZ, R113 ;  /* 0x000000ffff917224 */ /* 0x000fe400078e0071 */
[C---:B----4-:R-:W-:Y:S08]  /*f090*/  HMMA.16816.F32.BF16 R104, R8.reuse, R20, R84 ;  /* 0x000000140868723c */ /* 0x050ff00000041854 */
[----:B------:R-:W-:Y:S01]  /*f0a0*/  HMMA.16816.F32.BF16 R92, R8, R22, R68 ;  /* 0x00000016085c723c */ /* 0x000fe20000041844 */
[----:B-1----:R-:W-:Y:S01]  /*f0b0*/  FFMA.FTZ R2, R159, c[0x0][0x2d0], -R0 ;  /* 0x0000b4009f027a23 */ /* 0x002fe20000010800 */
[----:B------:R-:W-:Y:S01]  /*f0c0*/  LDSM.16.MT88.4 R20, [R205+0x6100] ;  /* 0x00610000cd14783b */ /* 0x000fe20000004200 */
[----:B------:R-:W-:-:S02]  /*f0d0*/  IMAD.MOV.U32 R159, RZ, RZ, R122 ;  /* 0x000000ffff9f7224 */ /* 0x000fc400078e007a */
[----:B------:R-:W-:Y:S01]  /*f0e0*/  IMAD.MOV.U32 R122, RZ, RZ, R123 ;  /* 0x000000ffff7a7224 */ /* 0x000fe200078e007b */
[----:B------:R1:W-:Y:S01]  /*f0f0*/  MUFU.EX2 R153, R2 ;  /* 0x0000000200997308 */ /* 0x0003e20000000800 */
[----:B------:R-:W-:Y:S02]  /*f100*/  IMAD.MOV.U32 R123, RZ, RZ, R112 ;  /* 0x000000ffff7b7224 */ /* 0x000fe400078e0070 */
[----:B------:R-:W-:Y:S01]  /*f110*/  HMMA.16816.F32.BF16 R112, R8, R24, R96 ;  /* 0x000000180870723c */ /* 0x000fe20000041860 */
[----:B------:R-:W4:Y:S06]  /*f120*/  LDSM.16.MT88.4 R24, [R204+0x6100] ;  /* 0x00610000cc18783b */ /* 0x000f2c0000004200 */
[----:B------:R-:W-:-:S02]  /*f130*/  F2FP.BF16.PACK_AB R8, R162, R163 ;  /* 0x000000a3a208723e */ /* 0x000fc400000010ff */
[----:B------:R-:W-:Y:S02]  /*f140*/  F2FP.BF16.PACK_AB R10, R161, R160 ;  /* 0x000000a0a10a723e */ /* 0x000fe400000010ff */
[----:B-----5:R-:W-:Y:S01]  /*f150*/  F2FP.BF16.PACK_AB R9, R154, R155 ;  /* 0x0000009b9a09723e */ /* 0x020fe200000010ff */
[----:B-1----:R-:W-:Y:S02]  /*f160*/  FFMA.FTZ R2, R157, c[0x0][0x2d0], -R0 ;  /* 0x0000b4009d027a23 */ /* 0x002fe40000010800 */
[----:B------:R-:W-:Y:S02]  /*f170*/  IMAD.MOV.U32 R157, RZ, RZ, R146 ;  /* 0x000000ffff9d7224 */ /* 0x000fe400078e0092 */
[----:B------:R1:W5:Y:S02]  /*f180*/  MUFU.EX2 R152, R2 ;  /* 0x0000000200987308 */ /* 0x0003640000000800 */
[----:B-1----:R-:W-:Y:S01]  /*f190*/  FFMA.FTZ R2, R164, c[0x0][0x2d0], -R6 ;  /* 0x0000b400a4027a23 */ /* 0x002fe20000010806 */
[----:B-----5:R-:W-:Y:S01]  /*f1a0*/  F2FP.BF16.PACK_AB R11, R152, R153 ;  /* 0x00000099980b723e */ /* 0x020fe200000010ff */
[----:B------:R-:W-:-:S04]  /*f1b0*/  IMAD.MOV.U32 R164, RZ, RZ, R121 ;  /* 0x000000ffffa47224 */ /* 0x000fc800078e0079 */
[----:B------:R1:W-:Y:S02]  /*f1c0*/  MUFU.EX2 R151, R2 ;  /* 0x0000000200977308 */ /* 0x0003e40000000800 */
[C---:B------:R-:W-:Y:S08]  /*f1d0*/  HMMA.16816.F32.BF16 R96, R8.reuse, R16, R80 ;  /* 0x000000100860723c */ /* 0x040ff00000041850 */
[----:B------:R-:W-:Y:S01]  /*f1e0*/  HMMA.16816.F32.BF16 R88, R8, R18, R56 ;  /* 0x000000120858723c */ /* 0x000fe20000041838 */
[----:B------:R-:W5:Y:S01]  /*f1f0*/  LDSM.16.MT88.4 R16, [R208+0x6100] ;  /* 0x00610000d010783b */ /* 0x000f620000004200 */
[----:B-1----:R-:W-:-:S02]  /*f200*/  FFMA.FTZ R2, R166, c[0x0][0x2d0], -R6 ;  /* 0x0000b400a6027a23 */ /* 0x002fc40000010806 */
[----:B------:R-:W-:Y:S02]  /*f210*/  IMAD.MOV.U32 R166, RZ, RZ, R150 ;  /* 0x000000ffffa67224 */ /* 0x000fe400078e0096 */
[----:B------:R1:W1:Y:S02]  /*f220*/  MUFU.EX2 R150, R2 ;  /* 0x0000000200967308 */ /* 0x0002640000000800 */
[C---:B--2---:R-:W-:Y:S08]  /*f230*/  HMMA.16816.F32.BF16 R84, R8.reuse, R12, R72 ;  /* 0x0000000c0854723c */ /* 0x044ff00000041848 */
[----:B------:R-:W-:Y:S01]  /*f240*/  HMMA.16816.F32.BF16 R80, R8, R14, R64 ;  /* 0x0000000e0850723c */ /* 0x000fe20000041840 */
[----:B------:R-:W2:Y:S01]  /*f250*/  LDSM.16.MT88.4 R12, [R207+0x6100] ;  /* 0x00610000cf0c783b */ /* 0x000ea20000004200 */
[----:B-1----:R-:W-:-:S06]  /*f260*/  FFMA.FTZ R2, R165, c[0x0][0x2d0], -R6 ;  /* 0x0000b400a5027a23 */ /* 0x002fcc0000010806 */
[C---:B------:R-:W-:Y:S01]  /*f270*/  HMMA.16816.F32.BF16 R72, R8.reuse, R32, R60 ;  /* 0x000000200848723c */ /* 0x040fe2000004183c */
[----:B------:R-:W-:Y:S02]  /*f280*/  IMAD.MOV.U32 R165, RZ, RZ, R149 ;  /* 0x000000ffffa57224 */ /* 0x000fe400078e0095 */
[----:B------:R1:W-:Y:S05]  /*f290*/  MUFU.EX2 R149, R2 ;  /* 0x0000000200957308 */ /* 0x0003ea0000000800 */
[C---:B------:R-:W-:Y:S01]  /*f2a0*/  HMMA.16816.F32.BF16 R68, R8.reuse, R34, R52 ;  /* 0x000000220844723c */ /* 0x040fe20000041834 */
[----:B------:R-:W2:Y:S07]  /*f2b0*/  LDSM.16.MT88.4 R32, [R204+0x2900] ;  /* 0x00290000cc20783b */ /* 0x000eae0000004200 */
[----:B---3--:R-:W-:Y:S01]  /*f2c0*/  HMMA.16816.F32.BF16 R64, R8, R28, R48 ;  /* 0x0000001c0840723c */ /* 0x008fe20000041830 */
[----:B-1----:R-:W-:-:S02]  /*f2d0*/  FFMA.FTZ R2, R167, c[0x0][0x2d0], -R6 ;  /* 0x0000b400a7027a23 */ /* 0x002fc40000010806 */
[----:B------:R-:W-:Y:S02]  /*f2e0*/  IMAD.MOV.U32 R167, RZ, RZ, R148 ;  /* 0x000000ffffa77224 */ /* 0x000fe400078e0094 */
[----:B------:R1:W3:Y:S03]  /*f2f0*/  MUFU.EX2 R148, R2 ;  /* 0x0000000200947308 */ /* 0x0002e60000000800 */
[C---:B------:R-:W-:Y:S01]  /*f300*/  HMMA.16816.F32.BF16 R56, R8.reuse, R30, R36 ;  /* 0x0000001e0838723c */ /* 0x040fe20000041824 */
[----:B------:R-:W2:Y:S07]  /*f310*/  LDSM.16.MT88.4 R28, [R205+0x2900] ;  /* 0x00290000cd1c783b */ /* 0x000eae0000004200 */
[----:B----4-:R-:W-:Y:S01]  /*f320*/  HMMA.16816.F32.BF16 R44, R8, R24, R44 ;  /* 0x00000018082c723c */ /* 0x010fe2000004182c */
[----:B-1----:R-:W-:-:S07]  /*f330*/  FFMA.FTZ R2, R184, c[0x0][0x2d0], -R0 ;  /* 0x0000b400b8027a23 */ /* 0x002fce0000010800 */
[C---:B------:R-:W-:Y:S01]  /*f340*/  HMMA.16816.F32.BF16 R48, R8.reuse, R26, R40 ;  /* 0x0000001a0830723c */ /* 0x040fe20000041828 */
[----:B------:R-:W-:Y:S01]  /*f350*/  IMAD.MOV.U32 R184, RZ, RZ, R147 ;  /* 0x000000ffffb87224 */ /* 0x000fe200078e0093 */
[----:B------:R-:W1:Y:S01]  /*f360*/  LDSM.16.MT88.4 R24, [R208+0x2900] ;  /* 0x00290000d018783b */ /* 0x000e620000004200 */
[----:B------:R4:W-:Y:S05]  /*f370*/  MUFU.EX2 R147, R2 ;  /* 0x0000000200937308 */ /* 0x0009ea0000000800 */
[C---:B------:R-:W-:Y:S08]  /*f380*/  HMMA.16816.F32.BF16 R36, R8.reuse, R22, R100 ;  /* 0x000000160824723c */ /* 0x040ff00000041864 */
[----:B------:R-:W-:Y:S01]  /*f390*/  HMMA.16816.F32.BF16 R40, R8, R20, R76 ;  /* 0x000000140828723c */ /* 0x000fe2000004184c */
[----:B------:R-:W1:Y:S01]  /*f3a0*/  LDSM.16.MT88.4 R20, [R207+0x2900] ;  /* 0x00290000cf14783b */ /* 0x000e620000004200 */
[----:B----4-:R-:W-:-:S02]  /*f3b0*/  FFMA.FTZ R2, R186, c[0x0][0x2d0], -R0 ;  /* 0x0000b400ba027a23 */ /* 0x010fc40000010800 */
[----:B------:R-:W-:Y:S02]  /*f3c0*/  IMAD.MOV.U32 R186, RZ, RZ, R120 ;  /* 0x000000ffffba7224 */ /* 0x000fe400078e0078 */
[----:B------:R4:W1:Y:S02]  /*f3d0*/  MUFU.EX2 R146, R2 ;  /* 0x0000000200927308 */ /* 0x0008640000000800 */
[C---:B-----5:R-:W-:Y:S07]  /*f3e0*/  HMMA.16816.F32.BF16 R52, R8.reuse, R16, R112 ;  /* 0x000000100834723c */ /* 0x060fee0000041870 */
[----:B------:R-:W-:Y:S01]  /*f3f0*/  IMAD.MOV.U32 R115, RZ, RZ, R145 ;  /* 0x000000ffff737224 */ /* 0x000fe200078e0091 */
[----:B------:R-:W-:Y:S01]  /*f400*/  HMMA.16816.F32.BF16 R60, R8, R18, R108 ;  /* 0x00000012083c723c */ /* 0x000fe2000004186c */
[----:B------:R-:W-:Y:S01]  /*f410*/  LDSM.16.MT88.4 R16, [R205+0x6900] ;  /* 0x00690000cd10783b */ /* 0x000fe20000004200 */
[----:B------:R-:W-:-:S02]  /*f420*/  IMAD.MOV.U32 R114, RZ, RZ, R144 ;  /* 0x000000ffff727224 */ /* 0x000fc400078e0090 */
[----:B------:R-:W-:Y:S02]  /*f430*/  IMAD.MOV.U32 R112, RZ, RZ, R118 ;  /* 0x000000ffff707224 */ /* 0x000fe400078e0076 */
[----:B------:R-:W-:Y:S02]  /*f440*/  IMAD.MOV.U32 R113, RZ, RZ, R117 ;  /* 0x000000ffff717224 */ /* 0x000fe400078e0075 */
[----:B----4-:R-:W-:Y:S01]  /*f450*/  FFMA.FTZ R2, R185, c[0x0][0x2d0], -R0 ;  /* 0x0000b400b9027a23 */ /* 0x010fe20000010800 */
[C---:B--2---:R-:W-:Y:S01]  /*f460*/  HMMA.16816.F32.BF16 R104, R8.reuse, R12, R104 ;  /* 0x0000000c0868723c */ /* 0x044fe20000041868 */
[----:B------:R-:W-:Y:S02]  /*f470*/  IMAD.MOV.U32 R185, RZ, RZ, R122 ;  /* 0x000000ffffb97224 */ /* 0x000fe400078e007a */
[----:B------:R2:W-:Y:S05]  /*f480*/  MUFU.EX2 R135, R2 ;  /* 0x0000000200877308 */ /* 0x0005ea0000000800 */
[----:B------:R-:W-:Y:S01]  /*f490*/  HMMA.16816.F32.BF16 R100, R8, R14, R92 ;  /* 0x0000000e0864723c */ /* 0x000fe2000004185c */
[----:B------:R-:W4:Y:S06]  /*f4a0*/  LDSM.16.MT88.4 R12, [R204+0x6900] ;  /* 0x00690000cc0c783b */ /* 0x000f2c0000004200 */
[----:B------:R-:W-:-:S02]  /*f4b0*/  F2FP.BF16.PACK_AB R8, R150, R151 ;  /* 0x000000979608723e */ /* 0x000fc400000010ff */
[----:B---3--:R-:W-:Y:S01]  /*f4c0*/  F2FP.BF16.PACK_AB R10, R148, R149 ;  /* 0x00000095940a723e */ /* 0x008fe200000010ff */
[----:B--2---:R-:W-:Y:S01]  /*f4d0*/  FFMA.FTZ R2, R187, c[0x0][0x2d0], -R0 ;  /* 0x0000b400bb027a23 */ /* 0x004fe20000010800 */
[----:B-1----:R-:W-:Y:S02]  /*f4e0*/  F2FP.BF16.PACK_AB R9, R146, R147 ;  /* 0x000000939209723e */ /* 0x002fe400000010ff */
[----:B------:R-:W-:Y:S01]  /*f4f0*/  MOV R187, R123 ;  /* 0x0000007b00bb7202 */ /* 0x000fe20000000f00 */
[----:B------:R-:W1:Y:S02]  /*f500*/  MUFU.EX2 R134, R2 ;  /* 0x0000000200867308 */ /* 0x000e640000000800 */
[----:B-1----:R-:W-:Y:S01]  /*f510*/  F2FP.BF16.PACK_AB R11, R134, R135 ;  /* 0x00000087860b723e */ /* 0x002fe200000010ff */
[----:B------:R-:W-:Y:S02]  /*f520*/  FFMA.FTZ R2, R199, c[0x0][0x2d0], -R6 ;  /* 0x0000b400c7027a23 */ /* 0x000fe40000010806 */
[----:B------:R-:W-:-:S03]  /*f530*/  IMAD.MOV.U32 R199, RZ, RZ, R233 ;  /* 0x000000ffffc77224 */ /* 0x000fc600078e00e9 */
[----:B------:R1:W-:Y:S01]  /*f540*/  MUFU.EX2 R133, R2 ;  /* 0x0000000200857308 */ /* 0x0003e20000000800 */
[C---:B------:R-:W-:Y:S08]  /*f550*/  HMMA.16816.F32.BF16 R120, R8.reuse, R32, R96 ;  /* 0x000000200878723c */ /* 0x040ff00000041860 */
[----:B------:R-:W-:Y:S01]  /*f560*/  HMMA.16816.F32.BF16 R108, R8, R34, R88 ;  /* 0x00000022086c723c */ /* 0x000fe20000041858 */
[----:B------:R-:W-:Y:S01]  /*f570*/  LDSM.16.MT88.4 R32, [R207+0x6900] ;  /* 0x00690000cf20783b */ /* 0x000fe20000004200 */
[----:B-1----:R-:W-:-:S06]  /*f580*/  FFMA.FTZ R2, R227, c[0x0][0x2d0], -R6 ;  /* 0x0000b400e3027a23 */ /* 0x002fcc0000010806 */
[C---:B------:R-:W-:Y:S01]  /*f590*/  HMMA.16816.F32.BF16 R96, R8.reuse, R28, R84 ;  /* 0x0000001c0860723c */ /* 0x040fe20000041854 */
[----:B------:R1:W2:Y:S07]  /*f5a0*/  MUFU.EX2 R145, R2 ;  /* 0x0000000200917308 */ /* 0x0002ae0000000800 */
[C---:B------:R-:W-:Y:S08]  /*f5b0*/  HMMA.16816.F32.BF16 R84, R8.reuse, R24, R72 ;  /* 0x000000180854723c */ /* 0x040ff00000041848 */
[----:B------:R-:W-:Y:S01]  /*f5c0*/  HMMA.16816.F32.BF16 R88, R8, R26, R68 ;  /* 0x0000001a0858723c */ /* 0x000fe20000041844 */
[----:B------:R-:W3:Y:S01]  /*f5d0*/  LDSM.16.MT88.4 R24, [R208+0x6900] ;  /* 0x00690000d018783b */ /* 0x000ee20000004200 */
[----:B-1----:R-:W-:-:S04]  /*f5e0*/  FFMA.FTZ R2, R228, c[0x0][0x2d0], -R6 ;  /* 0x0000b400e4027a23 */ /* 0x002fc80000010806 */
[----:B------:R1:W-:Y:S02]  /*f5f0*/  MUFU.EX2 R144, R2 ;  /* 0x0000000200907308 */ /* 0x0003e40000000800 */
[C---:B------:R-:W-:Y:S01]  /*f600*/  HMMA.16816.F32.BF16 R92, R8.reuse, R30, R80 ;  /* 0x0000001e085c723c */ /* 0x040fe20000041850 */
[----:B------:R-:W-:Y:S07]  /*f610*/  LDSM.16.MT88.4 R28, [R204+0x3100] ;  /* 0x00310000cc1c783b */ /* 0x000fee0000004200 */
[----:B------:R-:W-:Y:S01]  /*f620*/  HMMA.16816.F32.BF16 R80, R8, R20, R64 ;  /* 0x000000140850723c */ /* 0x000fe20000041840 */
[----:B-1----:R-:W-:-:S07]  /*f630*/  FFMA.FTZ R2, R229, c[0x0][0x2d0], -R6 ;  /* 0x0000b400e5027a23 */ /* 0x002fce0000010806 */
[C---:B----4-:R-:W-:Y:S01]  /*f640*/  HMMA.16816.F32.BF16 R64, R8.reuse, R14, R48 ;  /* 0x0000000e0840723c */ /* 0x050fe20000041830 */
[----:B------:R1:W4:Y:S07]  /*f650*/  MUFU.EX2 R233, R2 ;  /* 0x0000000200e97308 */ /* 0x00032e0000000800 */
[C---:B------:R-:W-:Y:S01]  /*f660*/  HMMA.16816.F32.BF16 R72, R8.reuse, R12, R44 ;  /* 0x0000000c0848723c */ /* 0x040fe2000004182c */
[----:B------:R-:W-:Y:S07]  /*f670*/  LDSM.16.MT88.4 R12, [R207+0x3100] ;  /* 0x00310000cf0c783b */ /* 0x000fee0000004200 */
[----:B------:R-:W-:Y:S01]  /*f680*/  HMMA.16816.F32.BF16 R76, R8, R22, R56 ;  /* 0x00000016084c723c */ /* 0x000fe20000041838 */
[----:B------:R-:W-:Y:S01]  /*f690*/  LDSM.16.MT88.4 R20, [R205+0x3100] ;  /* 0x00310000cd14783b */ /* 0x000fe20000004200 */
[----:B-1----:R-:W-:-:S04]  /*f6a0*/  FFMA.FTZ R2, R230, c[0x0][0x2d0], -R0 ;  /* 0x0000b400e6027a23 */ /* 0x002fc80000010800 */
[----:B------:R1:W-:Y:S02]  /*f6b0*/  MUFU.EX2 R132, R2 ;  /* 0x0000000200847308 */ /* 0x0003e40000000800 */
[C---:B---3--:R-:W-:Y:S08]  /*f6c0*/  HMMA.16816.F32.BF16 R48, R8.reuse, R24, R52 ;  /* 0x000000180830723c */ /* 0x048ff00000041834 */
[----:B------:R-:W-:Y:S01]  /*f6d0*/  HMMA.16816.F32.BF16 R52, R8, R26, R60 ;  /* 0x0000001a0834723c */ /* 0x000fe2000004183c */
[----:B------:R-:W3:Y:S01]  /*f6e0*/  LDSM.16.MT88.4 R24, [R204+0x7100] ;  /* 0x00710000cc18783b */ /* 0x000ee20000004200 */
[----:B-1----:R-:W-:-:S06]  /*f6f0*/  FFMA.FTZ R2, R231, c[0x0][0x2d0], -R0 ;  /* 0x0000b400e7027a23 */ /* 0x002fcc0000010800 */
[C---:B------:R-:W-:Y:S01]  /*f700*/  HMMA.16816.F32.BF16 R56, R8.reuse, R16, R40 ;  /* 0x000000100838723c */ /* 0x040fe20000041828 */
[----:B------:R1:W5:Y:S07]  /*f710*/  MUFU.EX2 R118, R2 ;  /* 0x0000000200767308 */ /* 0x00036e0000000800 */
[C---:B------:R-:W-:Y:S01]  /*f720*/  HMMA.16816.F32.BF16 R40, R8.reuse, R18, R36 ;  /* 0x000000120828723c */ /* 0x040fe20000041824 */
[----:B------:R-:W3:Y:S07]  /*f730*/  LDSM.16.MT88.4 R16, [R208+0x3100] ;  /* 0x00310000d010783b */ /* 0x000eee0000004200 */
[----:B------:R-:W-:Y:S01]  /*f740*/  HMMA.16816.F32.BF16 R44, R8, R32, R104 ;  /* 0x00000020082c723c */ /* 0x000fe20000041868 */
[----:B------:R-:W-:Y:S01]  /*f750*/  LDSM.16.MT88.4 R104, [R205+0x7900] ;  /* 0x00790000cd68783b */ /* 0x000fe20000004200 */
[----:B-1----:R-:W-:-:S04]  /*f760*/  FFMA.FTZ R2, R232, c[0x0][0x2d0], -R0 ;  /* 0x0000b400e8027a23 */ /* 0x002fc80000010800 */
[----:B------:R1:W-:Y:S02]  /*f770*/  MUFU.EX2 R117, R2 ;  /* 0x0000000200757308 */ /* 0x0003e40000000800 */
[----:B------:R-:W-:Y:S01]  /*f780*/  HMMA.16816.F32.BF16 R36, R8, R34, R100 ;  /* 0x000000220824723c */ /* 0x000fe20000041864 */
[----:B------:R-:W3:Y:S06]  /*f790*/  LDSM.16.MT88.4 R32, [R205+0x7100] ;  /* 0x00710000cd20783b */ /* 0x000eec0000004200 */
[----:B--2---:R-:W-:Y:S02]  /*f7a0*/  F2FP.BF16.PACK_AB R8, R145, R133 ;  /* 0x000000859108723e */ /* 0x004fe400000010ff */
[----:B----4-:R-:W-:-:S02]  /*f7b0*/  F2FP.BF16.PACK_AB R10, R233, R144 ;  /* 0x00000090e90a723e */ /* 0x010fc400000010ff */
[----:B-----5:R-:W-:Y:S01]  /*f7c0*/  F2FP.BF16.PACK_AB R9, R118, R132 ;  /* 0x000000847609723e */ /* 0x020fe200000010ff */
[----:B-1----:R-:W-:-:S04]  /*f7d0*/  FFMA.FTZ R2, R235, c[0x0][0x2d0], -R0 ;  /* 0x0000b400eb027a23 */ /* 0x002fc80000010800 */
[----:B------:R1:W2:Y:S02]  /*f7e0*/  MUFU.EX2 R62, R2 ;  /* 0x00000002003e7308 */ /* 0x0002a40000000800 */
[----:B-1----:R-:W-:Y:S01]  /*f7f0*/  FFMA.FTZ R2, R252, c[0x0][0x2d0], -R6 ;  /* 0x0000b400fc027a23 */ /* 0x002fe20000010806 */
[----:B--2---:R-:W-:-:S05]  /*f800*/  F2FP.BF16.PACK_AB R11, R62, R117 ;  /* 0x000000753e0b723e */ /* 0x004fca00000010ff */
[----:B------:R1:W-:Y:S02]  /*f810*/  MUFU.EX2 R61, R2 ;  /* 0x00000002003d7308 */ /* 0x0003e40000000800 */
[C---:B---3--:R-:W-:Y:S08]  /*f820*/  HMMA.16816.F32.BF16 R64, R8.reuse, R26, R64 ;  /* 0x0000001a0840723c */ /* 0x048ff00000041840 */
[----:B------:R-:W-:Y:S01]  /*f830*/  HMMA.16816.F32.BF16 R128, R8, R24, R72 ;  /* 0x000000180880723c */ /* 0x000fe20000041848 */
[----:B------:R-:W-:Y:S01]  /*f840*/  LDSM.16.MT88.4 R72, [R205+0x3900] ;  /* 0x00390000cd48783b */ /* 0x000fe20000004200 */
[----:B-1----:R-:W-:-:S02]  /*f850*/  FFMA.FTZ R2, R199, c[0x0][0x2d0], -R6 ;  /* 0x0000b400c7027a23 */ /* 0x002fc40000010806 */
[----:B------:R-:W-:Y:S02]  /*f860*/  IMAD.MOV.U32 R199, RZ, RZ, R112 ;  /* 0x000000ffffc77224 */ /* 0x000fe400078e0070 */
[----:B------:R1:W-:Y:S01]  /*f870*/  MUFU.EX2 R60, R2 ;  /* 0x00000002003c7308 */ /* 0x0003e20000000800 */
[----:B------:R-:W-:Y:S01]  /*f880*/  IMAD.MOV.U32 R112, RZ, RZ, R113 ;  /* 0x000000ffff707224 */ /* 0x000fe200078e0071 */
[C---:B------:R-:W-:Y:S01]  /*f890*/  HMMA.16816.F32.BF16 R68, R8.reuse, R20, R96 ;  /* 0x000000140844723c */ /* 0x040fe20000041860 */
[----:B------:R-:W-:Y:S01]  /*f8a0*/  IMAD.MOV.U32 R113, RZ, RZ, R114 ;  /* 0x000000ffff717224 */ /* 0x000fe200078e0072 */
[----:B------:R-:W-:Y:S01]  /*f8b0*/  LDSM.16.MT88.4 R96, [R204+0x7900] ;  /* 0x00790000cc60783b */ /* 0x000fe20000004200 */
[----:B------:R-:W-:Y:S02]  /*f8c0*/  IMAD.MOV.U32 R114, RZ, RZ, R115 ;  /* 0x000000ffff727224 */ /* 0x000fe400078e0073 */
[----:B------:R-:W-:Y:S02]  /*f8d0*/  IMAD.MOV.U32 R115, RZ, RZ, R187 ;  /* 0x000000ffff737224 */ /* 0x000fe400078e00bb */
[----:B------:R-:W-:Y:S01]  /*f8e0*/  IMAD.MOV.U32 R187, RZ, RZ, R185 ;  /* 0x000000ffffbb7224 */ /* 0x000fe200078e00b9 */
[----:B------:R-:W-:Y:S01]  /*f8f0*/  HMMA.16816.F32.BF16 R20, R8, R22, R92 ;  /* 0x000000160814723c */ /* 0x000fe2000004185c */
[----:B------:R-:W-:Y:S01]  /*f900*/  IMAD.MOV.U32 R185, RZ, RZ, R186 ;  /* 0x000000ffffb97224 */ /* 0x000fe200078e00ba */
[----:B------:R-:W-:Y:S01]  /*f910*/  MOV R186, R184 ;  /* 0x000000b800ba7202 */ /* 0x000fe20000000f00 */
[----:B------:R-:W-:-:S02]  /*f920*/  IMAD.MOV.U32 R184, RZ, RZ, R167 ;  /* 0x000000ffffb87224 */ /* 0x000fc400078e00a7 */
[----:B------:R-:W-:Y:S02]  /*f930*/  IMAD.MOV.U32 R167, RZ, RZ, R165 ;  /* 0x000000ffffa77224 */ /* 0x000fe400078e00a5 */
[----:B-1----:R-:W-:Y:S01]  /*f940*/  FFMA.FTZ R2, R158, c[0x0][0x2d0], -R6 ;  /* 0x0000b4009e027a23 */ /* 0x002fe20000010806 */
[C---:B------:R-:W-:Y:S01]  /*f950*/  HMMA.16816.F32.BF16 R100, R8.reuse, R12, R80 ;  /* 0x0000000c0864723c */ /* 0x040fe20000041850 */
[----:B------:R-:W-:Y:S01]  /*f960*/  IMAD.MOV.U32 R165, RZ, RZ, R159 ;  /* 0x000000ffffa57224 */ /* 0x000fe200078e009f */
[----:B------:R-:W-:Y:S01]  /*f970*/  LDSM.16.MT88.4 R80, [R208+0x3900] ;  /* 0x00390000d050783b */ /* 0x000fe20000004200 */
[----:B------:R1:W-:Y:S01]  /*f980*/  MUFU.EX2 R26, R2 ;  /* 0x00000002001a7308 */ /* 0x0003e20000000800 */
[----:B------:R-:W-:Y:S02]  /*f990*/  IMAD.MOV.U32 R159, RZ, RZ, R124 ;  /* 0x000000ffff9f7224 */ /* 0x000fe400078e007c */
[----:B------:R-:W-:Y:S02]  /*f9a0*/  IMAD.MOV.U32 R158, RZ, RZ, R125 ;  /* 0x000000ffff9e7224 */ /* 0x000fe400078e007d */
[----:B------:R-:W-:Y:S01]  /*f9b0*/  IMAD.MOV.U32 R228, RZ, RZ, R113 ;  /* 0x000000ffffe47224 */ /* 0x000fe200078e0071 */
[----:B------:R-:W-:Y:S01]  /*f9c0*/  HMMA.16816.F32.BF16 R120, R8, R28, R120 ;  /* 0x0000001c0878723c */ /* 0x000fe20000041878 */
[----:B------:R-:W-:-:S02]  /*f9d0*/  IMAD.MOV.U32 R229, RZ, RZ, R114 ;  /* 0x000000ffffe57224 */ /* 0x000fc400078e0072 */
[----:B------:R-:W-:-:S05]  /*f9e0*/  IMAD.MOV.U32 R227, RZ, RZ, R115 ;  /* 0x000000ffffe37224 */ /* 0x000fca00078e0073 */
[----:B------:R-:W-:Y:S01]  /*f9f0*/  HMMA.16816.F32.BF16 R92, R8, R18, R88 ;  /* 0x00000012085c723c */ /* 0x000fe20000041858 */
[----:B------:R-:W-:Y:S01]  /*fa00*/  LDSM.16.MT88.4 R88, [R207+0x3900] ;  /* 0x00390000cf58783b */ /* 0x000fe20000004200 */
[----:B-1----:R-:W-:-:S04]  /*fa10*/  FFMA.FTZ R2, R126, c[0x0][0x2d0], -R6 ;  /* 0x0000b4007e027a23 */ /* 0x002fc80000010806 */
[----:B------:R1:W2:Y:S02]  /*fa20*/  MUFU.EX2 R25, R2 ;  /* 0x0000000200197308 */ /* 0x0002a40000000800 */
[C---:B------:R-:W-:Y:S08]  /*fa30*/  HMMA.16816.F32.BF16 R28, R8.reuse, R30, R108 ;  /* 0x0000001e081c723c */ /* 0x040ff0000004186c */
[----:B------:R-:W-:Y:S01]  /*fa40*/  HMMA.16816.F32.BF16 R84, R8, R16, R84 ;  /* 0x000000100854723c */ /* 0x000fe20000041854 */
[----:B------:R-:W3:Y:S01]  /*fa50*/  LDSM.16.MT88.4 R16, [R208+0x7100] ;  /* 0x00710000d010783b */ /* 0x000ee20000004200 */
[----:B-1----:R-:W-:Y:S01]  /*fa60*/  FFMA.FTZ R2, R127, c[0x0][0x2d0], -R0 ;  /* 0x0000b4007f027a23 */ /* 0x002fe20000010800 */
[----:B--2---:R-:W-:-:S05]  /*fa70*/  F2FP.BF16.PACK_AB R114, R25, R26 ;  /* 0x0000001a1972723e */ /* 0x004fca00000010ff */
[C---:B------:R-:W-:Y:S01]  /*fa80*/  HMMA.16816.F32.BF16 R108, R8.reuse, R14, R76 ;  /* 0x0000000e086c723c */ /* 0x040fe2000004184c */
[----:B------:R-:W1:Y:S01]  /*fa90*/  LDSM.16.MT88.4 R12, [R207+0x7100] ;  /* 0x00710000cf0c783b */ /* 0x000e620000004200 */
[----:B------:R2:W-:Y:S03]  /*faa0*/  MUFU.EX2 R24, R2 ;  /* 0x0000000200187308 */ /* 0x0005e60000000800 */
[----:B------:R-:W4:Y:S03]  /*fab0*/  LDSM.16.MT88.4 R124, [R204+0x3900] ;  /* 0x00390000cc7c783b */ /* 0x000f260000004200 */
[C---:B------:R-:W-:Y:S08]  /*fac0*/  HMMA.16816.F32.BF16 R56, R8.reuse, R32, R56 ;  /* 0x000000200838723c */ /* 0x040ff00000041838 */
[----:B------:R-:W-:Y:S01]  /*fad0*/  HMMA.16816.F32.BF16 R40, R8, R34, R40 ;  /* 0x000000220828723c */ /* 0x000fe20000041828 */
[----:B--2---:R-:W-:-:S04]  /*fae0*/  FFMA.FTZ R2, R7, c[0x0][0x2d0], -R0 ;  /* 0x0000b40007027a23 */ /* 0x004fc80000010800 */
[----:B------:R2:W5:Y:S03]  /*faf0*/  MUFU.EX2 R7, R2 ;  /* 0x0000000200077308 */ /* 0x0005660000000800 */
[----:B---3--:R-:W-:Y:S01]  /*fb00*/  HMMA.16816.F32.BF16 R48, R8, R16, R48 ;  /* 0x000000100830723c */ /* 0x008fe20000041830 */
[--C-:B--2---:R-:W-:Y:S01]  /*fb10*/  FFMA.FTZ R2, R199, c[0x0][0x2d0], -R0.reuse ;  /* 0x0000b400c7027a23 */ /* 0x104fe20000010800 */
[----:B-----5:R-:W-:Y:S01]  /*fb20*/  F2FP.BF16.PACK_AB R113, R7, R24 ;  /* 0x000000180771723e */ /* 0x020fe200000010ff */
[----:B------:R-:W-:-:S05]  /*fb30*/  FFMA.FTZ R0, R159, c[0x0][0x2d0], -R0 ;  /* 0x0000b4009f007a23 */ /* 0x000fca0000010800 */
[----:B------:R-:W-:Y:S01]  /*fb40*/  HMMA.16816.F32.BF16 R52, R8, R18, R52 ;  /* 0x000000120834723c */ /* 0x000fe20000041834 */
[----:B------:R-:W-:Y:S01]  /*fb50*/  IMAD.MOV.U32 R199, RZ, RZ, R112 ;  /* 0x000000ffffc77224 */ /* 0x000fe200078e0070 */
[----:B------:R2:W-:Y:S01]  /*fb60*/  MUFU.EX2 R6, R2 ;  /* 0x0000000200067308 */ /* 0x0005e20000000800 */
[----:B------:R-:W-:Y:S01]  /*fb70*/  IMAD.MOV.U32 R159, RZ, RZ, R158 ;  /* 0x000000ffff9f7224 */ /* 0x000fe200078e009e */
[----:B------:R-:W-:Y:S01]  /*fb80*/  F2FP.BF16.PACK_AB R112, R60, R61 ;  /* 0x0000003d3c70723e */ /* 0x000fe200000010ff */
[----:B------:R-:W-:-:S03]  /*fb90*/  IMAD.MOV.U32 R158, RZ, RZ, R5 ;  /* 0x000000ffff9e7224 */ /* 0x000fc600078e0005 */
[C---:B-1----:R-:W-:Y:S02]  /*fba0*/  HMMA.16816.F32.BF16 R44, R8.reuse, R12, R44 ;  /* 0x0000000c082c723c */ /* 0x042fe4000004182c */
[----:B------:R1:W3:Y:S06]  /*fbb0*/  MUFU.EX2 R5, R0 ;  /* 0x0000000000057308 */ /* 0x0002ec0000000800 */
[----:B------:R-:W-:Y:S01]  /*fbc0*/  HMMA.16816.F32.BF16 R36, R8, R14, R36 ;  /* 0x0000000e0824723c */ /* 0x000fe20000041824 */
[----:B------:R-:W-:Y:S01]  /*fbd0*/  LDSM.16.MT88.4 R8, [R207+0x7900] ;  /* 0x00790000cf08783b */ /* 0x000fe20000004200 */
[----:B--2---:R-:W-:-:S04]  /*fbe0*/  FADD.FTZ R2, R199, R227 ;  /* 0x000000e3c7027221 */ /* 0x004fc80000010000 */
[----:B------:R-:W-:Y:S02]  /*fbf0*/  FADD.FTZ R2, R185, R2 ;  /* 0x00000002b9027221 */ /* 0x000fe40000010000 */
[----:B-1----:R-:W-:Y:S01]  /*fc00*/  FADD.FTZ R0, R228, R229 ;  /* 0x000000e5e4007221 */ /* 0x002fe20000010000 */
[----:B---3--:R-:W-:Y:S01]  /*fc10*/  F2FP.BF16.PACK_AB R115, R5, R6 ;  /* 0x000000060573723e */ /* 0x008fe200000010ff */
        /* <DEDUP_REMOVED lines=30> */
[----:B----4-:R-:W-:Y:S03]  /*fe00*/  HMMA.16816.F32.BF16 R120, R112, R124, R120 ;  /* 0x0000007c7078723c */ /* 0x010fe60000041878 */
[----:B------:R-:W-:-:S04]  /*fe10*/  FADD.FTZ R0, R195, R0 ;  /* 0x00000000c3007221 */ /* 0x000fc80000010000 */
        /* <DEDUP_REMOVED lines=42> */
[----:B------:R-:W-:-:S07]  /*100c0*/  FADD.FTZ R234, R5, R234 ;  /* 0x000000ea05ea7221 */ /* 0x000fce0000010000 */
[----:B------:R-:W-:Y:S01]  /*100d0*/  HMMA.16816.F32.BF16 R112, R112, R10, R36 ;  /* 0x0000000a7070723c */ /* 0x000fe20000041824 */
[----:B------:R-:W-:Y:S07]  /*100e0*/  @!P6 BRA `(.L_x_2067) ;  /* 0x000035800000e947 */ /* 0x000fee0003800000 */
[----:B------:R-:W2:Y:S04]  /*100f0*/  LDL R156, [R1] ;  /* 0x00000000019c7983 */ /* 0x000ea80000100800 */
[----:B------:R-:W3:Y:S01]  /*10100*/  LDL.LU R158, [R1+0x4] ;  /* 0x00000400019e7983 */ /* 0x000ee20000300800 */
[----:B------:R-:W-:Y:S01]  /*10110*/  MOV R250, c[0x0][0x208] ;  /* 0x0000820000fa7a02 */ /* 0x000fe20000000f00 */
[----:B------:R-:W-:Y:S01]  /*10120*/  IMAD.MOV.U32 R118, RZ, RZ, R3 ;  /* 0x000000ffff767224 */ /* 0x000fe200078e0003 */
[----:B------:R-:W-:Y:S01]  /*10130*/  IADD3 R240, P1, R244, 0x40, RZ ;  /* 0x00000040f4f07810 */ /* 0x000fe20007f3e0ff */
[----:B------:R-:W-:Y:S01]  /*10140*/  IMAD.MOV.U32 R117, RZ, RZ, R116 ;  /* 0x000000ffff757224 */ /* 0x000fe200078e0074 */
[----:B------:R-:W-:Y:S01]  /*10150*/  IADD3 R238, P0, R246, 0x40, RZ ;  /* 0x00000040f6ee7810 */ /* 0x000fe20007f1e0ff */
[----:B------:R-:W-:Y:S01]  /*10160*/  IMAD.SHL.U32 R250, R250, 0x40, RZ ;  /* 0x00000040fafa7824 */ /* 0x000fe200078e00ff */
[----:B------:R-:W-:Y:S01]  /*10170*/  MOV R251, c[0x0][0x1e0] ;  /* 0x0000780000fb7a02 */ /* 0x000fe20000000f00 */
[----:B------:R-:W-:Y:S01]  /*10180*/  IMAD.X R239, RZ, RZ, R241, P1 ;  /* 0x000000ffffef7224 */ /* 0x000fe200008e06f1 */
[----:B------:R-:W-:Y:S01]  /*10190*/  ULDC.64 UR4, c[0x0][0x118] ;  /* 0x0000460000047ab9 */ /* 0x000fe20000000a00 */
[----:B------:R-:W-:Y:S01]  /*101a0*/  IMAD.X R237, RZ, RZ, R243, P0 ;  /* 0x000000ffffed7224 */ /* 0x000fe200000e06f3 */
[----:B------:R-:W-:-:S02]  /*101b0*/  IADD3 R236, P2, R250, 0x80, RZ ;  /* 0x00000080faec7810 */ /* 0x000fc40007f5e0ff */
[----:B------:R-:W-:Y:S02]  /*101c0*/  SHF.L.U32 R252, R251, 0x6, RZ ;  /* 0x00000006fbfc7819 */ /* 0x000fe400000006ff */
[----:B--2---:R-:W-:Y:S02]  /*101d0*/  IADD3.X R235, RZ, R156, RZ, P2, !PT ;  /* 0x0000009cffeb7210 */ /* 0x004fe400017fe4ff */
[----:B---3--:R-:W-:Y:S02]  /*101e0*/  LEA.HI.SX32 R227, R158, 0xfffffffe, 0x19 ;  /* 0xfffffffe9ee37811 */ /* 0x008fe400078fcaff */
.L_x_2068:
[----:B------:R-:W-:Y:S04]  /*101f0*/  DEPBAR.LE SB0, 0x0 ;  /* 0x000080000000791a */ /* 0x000fe80000000000 */
[----:B------:R-:W-:Y:S01]  /*10200*/  BAR.SYNC.DEFER_BLOCKING 0x0 ;  /* 0x0000000000007b1d */ /* 0x000fe20000010000 */
[----:B------:R-:W-:Y:S01]  /*10210*/  SHF.R.S32.HI R0, RZ, 0x1f, R227 ;  /* 0x0000001fff007819 */ /* 0x000fe200000114e3 */
[C---:B------:R-:W-:Y:S01]  /*10220*/  IMAD.WIDE.U32 R156, R227.reuse, c[0x0][0x208], RZ ;  /* 0x00008200e39c7a25 */ /* 0x040fe200078e00ff */
[----:B------:R-:W-:Y:S02]  /*10230*/  MOV R193, 0x6 ;  /* 0x0000000600c17802 */ /* 0x000fe40000000f00 */
[----:B------:R-:W-:Y:S01]  /*10240*/  MOV R192, c[0x0][0x208] ;  /* 0x0000820000c07a02 */ /* 0x000fe20000000f00 */
[----:B------:R-:W-:Y:S01]  /*10250*/  IMAD R0, R0, c[0x0][0x208], RZ ;  /* 0x0000820000007a24 */ /* 0x000fe200078e02ff */
[----:B------:R-:W-:Y:S02]  /*10260*/  SHF.L.U32 R3, R156, 0x7, RZ ;  /* 0x000000079c037819 */ /* 0x000fe400000006ff */
[----:B------:R-:W-:Y:S01]  /*10270*/  SHF.L.U64.HI R192, R192, R193, c[0x0][0x20c] ;  /* 0x00008300c0c07619 */ /* 0x000fe200000102c1 */
[----:B------:R-:W-:Y:S01]  /*10280*/  IMAD R0, R227, c[0x0][0x20c], R0 ;  /* 0x00008300e3007a24 */ /* 0x000fe200078e0200 */
[C---:B------:R-:W-:Y:S02]  /*10290*/  IADD3 R2, P5, R3.reuse, R244, RZ ;  /* 0x000000f403027210 */ /* 0x040fe40007fbe0ff */
[----:B------:R-:W-:Y:S02]  /*102a0*/  IADD3 R3, P1, R3, R240, RZ ;  /* 0x000000f003037210 */ /* 0x000fe40007f3e0ff */
[----:B------:R-:W-:Y:S02]  /*102b0*/  IADD3 R0, R157, R0, RZ ;  /* 0x000000009d007210 */ /* 0x000fe40007ffe0ff */
[----:B------:R-:W-:Y:S02]  /*102c0*/  LEA R184, P2, R2, c[0x0][0x1f8], 0x1 ;  /* 0x00007e0002b87a11 */ /* 0x000fe400078408ff */
[----:B------:R-:W-:Y:S02]  /*102d0*/  SHF.L.U64.HI R0, R156, 0x7, R0 ;  /* 0x000000079c007819 */ /* 0x000fe40000010200 */
[C---:B------:R-:W-:Y:S02]  /*102e0*/  LEA R186, P0, R3.reuse, c[0x0][0x1f8], 0x1 ;  /* 0x00007e0003ba7a11 */ /* 0x040fe400078008ff */
[----:B------:R-:W-:Y:S01]  /*102f0*/  IADD3.X R116, R0, R241, RZ, P5, !PT ;  /* 0x000000f100747210 */ /* 0x000fe20002ffe4ff */
[----:B------:R-:W1:Y:S01]  /*10300*/  LDSM.16.M88.4 R8, [R119+0x8100] ;  /* 0x008100007708783b */ /* 0x000e620000000200 */
[----:B------:R-:W-:Y:S02]  /*10310*/  MOV R228, 0x6 ;  /* 0x0000000600e47802 */ /* 0x000fe40000000f00 */
[----:B------:R-:W-:Y:S02]  /*10320*/  LEA.HI.X R185, R2, c[0x0][0x1fc], R116, 0x1, P2 ;  /* 0x00007f0002b97a11 */ /* 0x000fe400010f0c74 */
[----:B------:R-:W-:Y:S03]  /*10330*/  IADD3.X R0, R0, R239, RZ, P1, !PT ;  /* 0x000000ef00007210 */ /* 0x000fe60000ffe4ff */
[----:B------:R-:W2:Y:S01]  /*10340*/  LDSM.16.M88.4 R16, [R119+0x8900] ;  /* 0x008900007710783b */ /* 0x000ea20000000200 */
[----:B------:R-:W-:Y:S02]  /*10350*/  LEA.HI.X R187, R3, c[0x0][0x1fc], R0, 0x1, P0 ;  /* 0x00007f0003bb7a11 */ /* 0x000fe400000f0c00 */
[----:B------:R-:W-:Y:S04]  /*10360*/  IADD3 R2, P0, R184, R250, RZ ;  /* 0x000000fab8027210 */ /* 0x000fe80007f1e0ff */
[----:B------:R-:W-:Y:S01]  /*10370*/  IADD3.X R3, R185, R192, RZ, P0, !PT ;  /* 0x000000c0b9037210 */ /* 0x000fe200007fe4ff */
[----:B------:R-:W3:Y:S08]  /*10380*/  LDSM.16.M88.4 R24, [R119+0x9100] ;  /* 0x009100007718783b */ /* 0x000ef00000000200 */
[----:B------:R-:W4:Y:S08]  /*10390*/  LDSM.16.M88.4 R32, [R119+0x9900] ;  /* 0x009900007720783b */ /* 0x000f300000000200 */
        /* <DEDUP_REMOVED lines=14> */
[----:B------:R-:W-:Y:S01]  /*10480*/  LDSM.16.M88.4 R156, [R221] ;  /* 0x00000000dd9c783b */ /* 0x000fe20000000200 */
[C---:B------:R-:W-:Y:S07]  /*10490*/  HMMA.16816.F32.BF16 R32, R136.reuse, R34, RZ ;  /* 0x000000228820723c */ /* 0x040fee00000418ff */
[----:B------:R-:W-:Y:S01]  /*104a0*/  LDSM.16.M88.4 R160, [R220] ;  /* 0x00000000dca0783b */ /* 0x000fe20000000200 */
[C---:B-----5:R-:W-:Y:S07]  /*104b0*/  HMMA.16816.F32.BF16 R36, R136.reuse, R40, RZ ;  /* 0x000000288824723c */ /* 0x060fee00000418ff */
[----:B------:R-:W-:Y:S01]  /*104c0*/  LDSM.16.M88.4 R164, [R219] ;  /* 0x00000000dba4783b */ /* 0x000fe20000000200 */
[C---:B------:R-:W-:Y:S08]  /*104d0*/  HMMA.16816.F32.BF16 R40, R136.reuse, R42, RZ ;  /* 0x0000002a8828723c */ /* 0x040ff000000418ff */
[C---:B-1----:R-:W-:Y:S08]  /*104e0*/  HMMA.16816.F32.BF16 R44, R136.reuse, R48, RZ ;  /* 0x00000030882c723c */ /* 0x042ff000000418ff */
[C---:B------:R-:W-:Y:S08]  /*104f0*/  HMMA.16816.F32.BF16 R48, R136.reuse, R50, RZ ;  /* 0x000000328830723c */ /* 0x040ff000000418ff */
[C---:B------:R-:W-:Y:S08]  /*10500*/  HMMA.16816.F32.BF16 R52, R136.reuse, R56, RZ ;  /* 0x000000388834723c */ /* 0x040ff000000418ff */
[C---:B------:R-:W-:Y:S08]  /*10510*/  HMMA.16816.F32.BF16 R56, R136.reuse, R58, RZ ;  /* 0x0000003a8838723c */ /* 0x040ff000000418ff */
[C---:B--2---:R-:W-:Y:S08]  /*10520*/  HMMA.16816.F32.BF16 R60, R136.reuse, R64, RZ ;  /* 0x00000040883c723c */ /* 0x044ff000000418ff */
[----:B------:R-:W-:Y:S08]  /*10530*/  HMMA.16816.F32.BF16 R64, R136, R66, RZ ;  /* 0x000000428840723c */ /* 0x000ff000000418ff */
[C---:B------:R-:W-:Y:S08]  /*10540*/  HMMA.16816.F32.BF16 R4, R140.reuse, R144, R4 ;  /* 0x000000908c04723c */ /* 0x040ff00000041804 */
[C---:B------:R-:W-:Y:S01]  /*10550*/  HMMA.16816.F32.BF16 R8, R140.reuse, R146, R8 ;  /* 0x000000928c08723c */ /* 0x040fe20000041808 */
[----:B------:R-:W1:Y:S07]  /*10560*/  LDSM.16.M88.4 R144, [R223] ;  /* 0x00000000df90783b */ /* 0x000e6e0000000200 */
[C---:B---3--:R-:W-:Y:S08]  /*10570*/  HMMA.16816.F32.BF16 R12, R140.reuse, R148, R12 ;  /* 0x000000948c0c723c */ /* 0x048ff0000004180c */
[C---:B------:R-:W-:Y:S01]  /*10580*/  HMMA.16816.F32.BF16 R16, R140.reuse, R150, R16 ;  /* 0x000000968c10723c */ /* 0x040fe20000041810 */
[----:B------:R-:W2:Y:S07]  /*10590*/  LDSM.16.M88.4 R148, [R222] ;  /* 0x00000000de94783b */ /* 0x000eae0000000200 */
[C---:B------:R-:W-:Y:S01]  /*105a0*/  HMMA.16816.F32.BF16 R20, R140.reuse, R152, R20 ;  /* 0x000000988c14723c */ /* 0x040fe20000041814 */
[----:B------:R-:W-:Y:S01]  /*105b0*/  @!PT LDS RZ, [RZ] ;  /* 0x00000000fffff984 */ /* 0x000fe20000000800 */
[----:B------:R-:W-:Y:S01]  /*105c0*/  @!PT LDS RZ, [RZ] ;  /* 0x00000000fffff984 */ /* 0x000fe20000000800 */
[----:B------:R-:W-:Y:S01]  /*105d0*/  @!PT LDS RZ, [RZ] ;  /* 0x00000000fffff984 */ /* 0x000fe20000000800 */
[----:B------:R3:W-:Y:S06]  /*105e0*/  LDGSTS.E.BYPASS.LTC128B.128 [R226+0x100], [R184.64], !P4 ;  /* 0x00100000b8e27fae */ /* 0x0007ec000e101d44 */
[C---:B------:R-:W-:Y:S01]  /*105f0*/  IADD3 R152, P0, R2.reuse, R250, RZ ;  /* 0x000000fa02987210 */ /* 0x040fe20007f1e0ff */
[C---:B------:R-:W-:Y:S01]  /*10600*/  HMMA.16816.F32.BF16 R24, R140.reuse, R154, R24 ;  /* 0x0000009a8c18723c */ /* 0x040fe20000041818 */
[----:B------:R3:W-:Y:S03]  /*10610*/  LDGSTS.E.BYPASS.LTC128B.128 [R226+0x4100], [R186.64], !P3 ;  /* 0x04100000bae27fae */ /* 0x0007e6000d901d44 */
[C---:B------:R-:W-:Y:S03]  /*10620*/  IADD3.X R153, R3.reuse, R192, RZ, P0, !PT ;  /* 0x000000c003997210 */ /* 0x040fe600007fe4ff */
[----:B------:R-:W-:Y:S01]  /*10630*/  IADD3 R154, P2, R2, R236, RZ ;  /* 0x000000ec029a7210 */ /* 0x000fe20007f5e0ff */
[C---:B-1----:R-:W-:Y:S01]  /*10640*/  HMMA.16816.F32.BF16 R28, R140.reuse, R144, R28 ;  /* 0x000000908c1c723c */ /* 0x042fe2000004181c */
[----:B------:R1:W-:Y:S03]  /*10650*/  LDGSTS.E.BYPASS.LTC128B.128 [R226+0x1100], [R2.64], !P4 ;  /* 0x0110000002e27fae */ /* 0x0003e6000e101d44 */
[-C--:B------:R-:W-:Y:S03]  /*10660*/  IADD3.X R155, R3, R235.reuse, RZ, P2, !PT ;  /* 0x000000eb039b7210 */ /* 0x080fe600017fe4ff */
[C---:B------:R-:W-:Y:S01]  /*10670*/  IADD3 R144, P1, R152.reuse, R250, RZ ;  /* 0x000000fa98907210 */ /* 0x040fe20007f3e0ff */
[C---:B------:R-:W-:Y:S01]  /*10680*/  HMMA.16816.F32.BF16 R32, R140.reuse, R146, R32 ;  /* 0x000000928c20723c */ /* 0x040fe20000041820 */
[----:B------:R1:W-:Y:S03]  /*10690*/  LDGSTS.E.BYPASS.LTC128B.128 [R226+0x5100], [R2.64+0x80], !P3 ;  /* 0x0510008002e27fae */ /* 0x0003e6000d901d44 */
[C---:B------:R-:W-:Y:S04]  /*106a0*/  IADD3.X R145, R153.reuse, R192, RZ, P1, !PT ;  /* 0x000000c099917210 */ /* 0x040fe80000ffe4ff */
[C---:B--2---:R-:W-:Y:S01]  /*106b0*/  HMMA.16816.F32.BF16 R36, R140.reuse, R148, R36 ;  /* 0x000000948c24723c */ /* 0x044fe20000041824 */
[----:B------:R2:W-:Y:S07]  /*106c0*/  LDGSTS.E.BYPASS.LTC128B.128 [R226+0x2100], [R152.64], !P4 ;  /* 0x0210000098e27fae */ /* 0x0005ee000e101d44 */
[C---:B------:R-:W-:Y:S01]  /*106d0*/  HMMA.16816.F32.BF16 R40, R140.reuse, R150, R40 ;  /* 0x000000968c28723c */ /* 0x040fe20000041828 */
[----:B------:R2:W-:Y:S07]  /*106e0*/  LDGSTS.E.BYPASS.LTC128B.128 [R226+0x6100], [R154.64], !P3 ;  /* 0x061000009ae27fae */ /* 0x0005ee000d901d44 */
[C---:B------:R-:W-:Y:S01]  /*106f0*/  HMMA.16816.F32.BF16 R44, R140.reuse, R156, R44 ;  /* 0x0000009c8c2c723c */ /* 0x040fe2000004182c */
[----:B------:R4:W-:Y:S03]  /*10700*/  LDGSTS.E.BYPASS.LTC128B.128 [R226+0x3100], [R144.64], !P4 ;  /* 0x0310000090e27fae */ /* 0x0009e6000e101d44 */
[----:B-1----:R-:W-:Y:S04]  /*10710*/  IADD3 R2, P0, R152, R236, RZ ;  /* 0x000000ec98027210 */ /* 0x002fe80007f1e0ff */
        /* <DEDUP_REMOVED lines=9> */
[----:B----4-:R-:W4:Y:S07]  /*107b0*/  LDSM.16.M88.4 R144, [R209+0x8100] ;  /* 0x00810000d190783b */ /* 0x010f2e0000000200 */
[----:B------:R-:W-:Y:S01]  /*107c0*/  HMMA.16816.F32.BF16 R64, R140, R166, R64 ;  /* 0x000000a68c40723c */ /* 0x000fe20000041840 */
[----:B--2---:R-:W2:Y:S08]  /*107d0*/  LDSM.16.M88.4 R152, [R209+0x9100] ;  /* 0x00910000d198783b */ /* 0x004eb00000000200 */
[----:B------:R-:W0:Y:S08]  /*107e0*/  LDGDEPBAR ;  /* 0x00000000000079af */ /* 0x000e300000000000 */
[----:B------:R-:W5:Y:S08]  /*107f0*/  LDSM.16.M88.4 R156, [R209+0x9900] ;  /* 0x00990000d19c783b */ /* 0x000f700000000200 */
[----:B------:R-:W1:Y:S01]  /*10800*/  LDSM.16.M88.4 R160, [R209+0xa100] ;  /* 0x00a10000d1a0783b */ /* 0x000e620000000200 */
[C---:B----4-:R-:W-:Y:S07]  /*10810*/  HMMA.16816.F32.BF16 R4, R168.reuse, R144, R4 ;  /* 0x00000090a804723c */ /* 0x050fee0000041804 */
[----:B------:R-:W-:Y:S01]  /*10820*/  LDSM.16.M88.4 R164, [R119+0xd900] ;  /* 0x00d9000077a4783b */ /* 0x000fe20000000200 */
[C---:B------:R-:W-:Y:S07]  /*10830*/  HMMA.16816.F32.BF16 R8, R168.reuse, R146, R8 ;  /* 0x00000092a808723c */ /* 0x040fee0000041808 */
[----:B------:R-:W4:Y:S01]  /*10840*/  LDSM.16.M88.4 R144, [R209+0xa900] ;  /* 0x00a90000d190783b */ /* 0x000f220000000200 */
[C---:B------:R-:W-:Y:S07]  /*10850*/  HMMA.16816.F32.BF16 R12, R168.reuse, R148, R12 ;  /* 0x00000094a80c723c */ /* 0x040fee000004180c */
[----:B---3--:R-:W-:Y:S01]  /*10860*/  LDSM.16.M88.4 R184, [R213] ;  /* 0x00000000d5b8783b */ /* 0x008fe20000000200 */
[C---:B------:R-:W-:Y:S07]  /*10870*/  HMMA.16816.F32.BF16 R16, R168.reuse, R150, R16 ;  /* 0x00000096a810723c */ /* 0x040fee0000041810 */
[----:B------:R-:W3:Y:S01]  /*10880*/  LDSM.16.M88.4 R148, [R209+0xb100] ;  /* 0x00b10000d194783b */ /* 0x000ee20000000200 */
[C---:B--2---:R-:W-:Y:S07]  /*10890*/  HMMA.16816.F32.BF16 R20, R168.reuse, R152, R20 ;  /* 0x00000098a814723c */ /* 0x044fee0000041814 */
[----:B------:R-:W-:Y:S01]  /*108a0*/  LDSM.16.M88.4 R192, [R209+0xe900] ;  /* 0x00e90000d1c0783b */ /* 0x000fe20000000200 */
[C---:B------:R-:W-:Y:S07]  /*108b0*/  HMMA.16816.F32.BF16 R24, R168.reuse, R154, R24 ;  /* 0x0000009aa818723c */ /* 0x040fee0000041818 */
[----:B------:R-:W2:Y:S01]  /*108c0*/  LDSM.16.M88.4 R152, [R209+0xb900] ;  /* 0x00b90000d198783b */ /* 0x000ea20000000200 */
[C---:B-----5:R-:W-:Y:S07]  /*108d0*/  HMMA.16816.F32.BF16 R28, R168.reuse, R156, R28 ;  /* 0x0000009ca81c723c */ /* 0x060fee000004181c */
[----:B------:R-:W-:Y:S01]  /*108e0*/  LDSM.16.M88.4 R196, [R209+0xf100] ;  /* 0x00f10000d1c4783b */ /* 0x000fe20000000200 */
[C---:B------:R-:W-:Y:S07]  /*108f0*/  HMMA.16816.F32.BF16 R32, R168.reuse, R158, R32 ;  /* 0x0000009ea820723c */ /* 0x040fee0000041820 */
[----:B------:R-:W5:Y:S01]  /*10900*/  LDSM.16.M88.4 R156, [R206] ;  /* 0x00000000ce9c783b */ /* 0x000f620000000200 */
[C---:B-1----:R-:W-:Y:S08]  /*10910*/  HMMA.16816.F32.BF16 R36, R168.reuse, R160, R36 ;  /* 0x000000a0a824723c */ /* 0x042ff00000041824 */
[C---:B------:R-:W-:Y:S01]  /*10920*/  HMMA.16816.F32.BF16 R40, R168.reuse, R162, R40 ;  /* 0x000000a2a828723c */ /* 0x040fe20000041828 */
[----:B------:R-:W1:Y:S07]  /*10930*/  LDSM.16.M88.4 R160, [R206+0x800] ;  /* 0x00080000cea0783b */ /* 0x000e6e0000000200 */
[C---:B----4-:R-:W-:Y:S08]  /*10940*/  HMMA.16816.F32.BF16 R44, R168.reuse, R144, R44 ;  /* 0x00000090a82c723c */ /* 0x050ff0000004182c */
[C---:B------:R-:W-:Y:S01]  /*10950*/  HMMA.16816.F32.BF16 R48, R168.reuse, R146, R48 ;  /* 0x00000092a830723c */ /* 0x040fe20000041830 */
[----:B------:R-:W4:Y:S07]  /*10960*/  LDSM.16.M88.4 R144, [R206+0x1000] ;  /* 0x00100000ce90783b */ /* 0x000f2e0000000200 */
[C---:B---3--:R-:W-:Y:S08]  /*10970*/  HMMA.16816.F32.BF16 R52, R168.reuse, R148, R52 ;  /* 0x00000094a834723c */ /* 0x048ff00000041834 */
[C---:B------:R-:W-:Y:S01]  /*10980*/  HMMA.16816.F32.BF16 R56, R168.reuse, R150, R56 ;  /* 0x00000096a838723c */ /* 0x040fe20000041838 */
[----:B------:R-:W3:Y:S07]  /*10990*/  LDSM.16.M88.4 R148, [R206+0x1800] ;  /* 0x00180000ce94783b */ /* 0x000eee0000000200 */
[C---:B--2---:R-:W-:Y:S08]  /*109a0*/  HMMA.16816.F32.BF16 R60, R168.reuse, R152, R60 ;  /* 0x00000098a83c723c */ /* 0x044ff0000004183c */
[----:B------:R-:W-:Y:S01]  /*109b0*/  HMMA.16816.F32.BF16 R64, R168, R154, R64 ;  /* 0x0000009aa840723c */ /* 0x000fe20000041840 */
[----:B------:R-:W2:Y:S07]  /*109c0*/  LDSM.16.M88.4 R152, [R206+0x2000] ;  /* 0x00200000ce98783b */ /* 0x000eae0000000200 */
[C---:B-----5:R-:W-:Y:S08]  /*109d0*/  HMMA.16816.F32.BF16 R4, R172.reuse, R156, R4 ;  /* 0x0000009cac04723c */ /* 0x060ff00000041804 */
[C---:B------:R-:W-:Y:S01]  /*109e0*/  HMMA.16816.F32.BF16 R8, R172.reuse, R158, R8 ;  /* 0x0000009eac08723c */ /* 0x040fe20000041808 */
[----:B------:R-:W5:Y:S07]  /*109f0*/  LDSM.16.M88.4 R156, [R206+0x2800] ;  /* 0x00280000ce9c783b */ /* 0x000f6e0000000200 */
        /* <DEDUP_REMOVED lines=10> */
[C---:B------:R-:W-:Y:S01]  /*10aa0*/  HMMA.16816.F32.BF16 R40, R172.reuse, R154, R40 ;  /* 0x0000009aac28723c */ /* 0x040fe20000041828 */
        /* <DEDUP_REMOVED lines=8> */
[----:B------:R-:W-:Y:S01]  /*10b30*/  HMMA.16816.F32.BF16 R64, R172, R146, R64 ;  /* 0x00000092ac40723c */ /* 0x000fe20000041840 */
        /* <DEDUP_REMOVED lines=9> */
[----:B------:R-:W5:Y:S07]  /*10bd0*/  LDSM.16.M88.4 R156, [R218] ;  /* 0x00000000da9c783b */ /* 0x000f6e0000000200 */
[C---:B------:R-:W-:Y:S08]  /*10be0*/  HMMA.16816.F32.BF16 R28, R176.reuse, R164, R28 ;  /* 0x000000a4b01c723c */ /* 0x040ff0000004181c */
[C---:B------:R-:W-:Y:S01]  /*10bf0*/  HMMA.16816.F32.BF16 R32, R176.reuse, R166, R32 ;  /* 0x000000a6b020723c */ /* 0x040fe20000041820 */
[----:B------:R-:W-:Y:S07]  /*10c00*/  LDSM.16.M88.4 R164, [R216] ;  /* 0x00000000d8a4783b */ /* 0x000fee0000000200 */
[C---:B-1----:R-:W-:Y:S08]  /*10c10*/  HMMA.16816.F32.BF16 R36, R176.reuse, R160, R36 ;  /* 0x000000a0b024723c */ /* 0x042ff00000041824 */
[C---:B------:R-:W-:Y:S01]  /*10c20*/  HMMA.16816.F32.BF16 R40, R176.reuse, R162, R40 ;  /* 0x000000a2b028723c */ /* 0x040fe20000041828 */
[----:B------:R-:W1:Y:S07]  /*10c30*/  LDSM.16.M88.4 R160, [R217] ;  /* 0x00000000d9a0783b */ /* 0x000e6e0000000200 */
[C---:B----4-:R-:W-:Y:S08]  /*10c40*/  HMMA.16816.F32.BF16 R44, R176.reuse, R144, R44 ;  /* 0x00000090b02c723c */ /* 0x050ff0000004182c */
[C---:B------:R-:W-:Y:S01]  /*10c50*/  HMMA.16816.F32.BF16 R48, R176.reuse, R146, R48 ;  /* 0x00000092b030723c */ /* 0x040fe20000041830 */
[----:B------:R-:W4:Y:S07]  /*10c60*/  LDSM.16.M88.4 R144, [R215] ;  /* 0x00000000d790783b */ /* 0x000f2e0000000200 */
[C---:B---3--:R-:W-:Y:S08]  /*10c70*/  HMMA.16816.F32.BF16 R52, R176.reuse, R148, R52 ;  /* 0x00000094b034723c */ /* 0x048ff00000041834 */
[C---:B------:R-:W-:Y:S01]  /*10c80*/  HMMA.16816.F32.BF16 R56, R176.reuse, R150, R56 ;  /* 0x00000096b038723c */ /* 0x040fe20000041838 */
[----:B------:R-:W3:Y:S07]  /*10c90*/  LDSM.16.M88.4 R148, [R214] ;  /* 0x00000000d694783b */ /* 0x000eee0000000200 */
[C---:B--2---:R-:W-:Y:S08]  /*10ca0*/  HMMA.16816.F32.BF16 R60, R176.reuse, R152, R60 ;  /* 0x00000098b03c723c */ /* 0x044ff0000004183c */
[----:B------:R-:W-:Y:S01]  /*10cb0*/  HMMA.16816.F32.BF16 R64, R176, R154, R64 ;  /* 0x0000009ab040723c */ /* 0x000fe20000041840 */
[----:B------:R-:W2:Y:S07]  /*10cc0*/  LDSM.16.M88.4 R152, [R212] ;  /* 0x00000000d498783b */ /* 0x000eae0000000200 */
[C---:B-----5:R-:W-:Y:S08]  /*10cd0*/  HMMA.16816.F32.BF16 R4, R180.reuse, R156, R4 ;  /* 0x0000009cb404723c */ /* 0x060ff00000041804 */
[C---:B------:R-:W-:Y:S01]  /*10ce0*/  HMMA.16816.F32.BF16 R8, R180.reuse, R158, R8 ;  /* 0x0000009eb408723c */ /* 0x040fe20000041808 */
[----:B------:R-:W-:Y:S07]  /*10cf0*/  LDSM.16.M88.4 R156, [R209+0xc900] ;  /* 0x00c90000d19c783b */ /* 0x000fee0000000200 */
[C---:B-1----:R-:W-:Y:S08]  /*10d00*/  HMMA.16816.F32.BF16 R12, R180.reuse, R160, R12 ;  /* 0x000000a0b40c723c */ /* 0x042ff0000004180c */
[C---:B------:R-:W-:Y:S01]  /*10d10*/  HMMA.16816.F32.BF16 R16, R180.reuse, R162, R16 ;  /* 0x000000a2b410723c */ /* 0x040fe20000041810 */
[----:B------:R-:W-:Y:S07]  /*10d20*/  LDSM.16.M88.4 R160, [R209+0xd100] ;  /* 0x00d10000d1a0783b */ /* 0x000fee0000000200 */
[C---:B------:R-:W-:Y:S08]  /*10d30*/  HMMA.16816.F32.BF16 R20, R180.reuse, R164, R20 ;  /* 0x000000a4b414723c */ /* 0x040ff00000041814 */
[C---:B------:R-:W-:Y:S01]  /*10d40*/  HMMA.16816.F32.BF16 R24, R180.reuse, R166, R24 ;  /* 0x000000a6b418723c */ /* 0x040fe20000041818 */
[----:B------:R-:W-:Y:S07]  /*10d50*/  LDSM.16.M88.4 R164, [R209+0xd900] ;  /* 0x00d90000d1a4783b */ /* 0x000fee0000000200 */
[C---:B----4-:R-:W-:Y:S08]  /*10d60*/  HMMA.16816.F32.BF16 R28, R180.reuse, R144, R28 ;  /* 0x00000090b41c723c */ /* 0x050ff0000004181c */
[C---:B------:R-:W-:Y:S01]  /*10d70*/  HMMA.16816.F32.BF16 R32, R180.reuse, R146, R32 ;  /* 0x00000092b420723c */ /* 0x040fe20000041820 */
[----:B------:R-:W1:Y:S07]  /*10d80*/  LDSM.16.M88.4 R144, [R211] ;  /* 0x00000000d390783b */ /* 0x000e6e0000000200 */
[C---:B---3--:R-:W-:Y:S08]  /*10d90*/  HMMA.16816.F32.BF16 R36, R180.reuse, R148, R36 ;  /* 0x00000094b424723c */ /* 0x048ff00000041824 */
        /* <DEDUP_REMOVED lines=9> */
[----:B------:R-:W-:Y:S01]  /*10e30*/  HMMA.16816.F32.BF16 R64, R180, R146, R64 ;  /* 0x00000092b440723c */ /* 0x000fe20000041840 */
[----:B------:R-:W1:Y:S07]  /*10e40*/  LDSM.16.M88.4 R144, [R206+0x4000] ;  /* 0x00400000ce90783b */ /* 0x000e6e0000000200 */
[C---:B---3--:R-:W-:Y:S08]  /*10e50*/  HMMA.16816.F32.BF16 R4, R188.reuse, R148, R4 ;  /* 0x00000094bc04723c */ /* 0x048ff00000041804 */
[C---:B------:R-:W-:Y:S01]  /*10e60*/  HMMA.16816.F32.BF16 R8, R188.reuse, R150, R8 ;  /* 0x00000096bc08723c */ /* 0x040fe20000041808 */
[----:B------:R-:W3:Y:S07]  /*10e70*/  LDSM.16.M88.4 R148, [R206+0x4800] ;  /* 0x00480000ce94783b */ /* 0x000eee0000000200 */
[C---:B------:R-:W-:Y:S08]  /*10e80*/  HMMA.16816.F32.BF16 R12, R188.reuse, R156, R12 ;  /* 0x0000009cbc0c723c */ /* 0x040ff0000004180c */
[C---:B------:R-:W-:Y:S01]  /*10e90*/  HMMA.16816.F32.BF16 R16, R188.reuse, R158, R16 ;  /* 0x0000009ebc10723c */ /* 0x040fe20000041810 */
[----:B------:R-:W5:Y:S07]  /*10ea0*/  LDSM.16.M88.4 R156, [R206+0x5000] ;  /* 0x00500000ce9c783b */ /* 0x000f6e0000000200 */
        /* <DEDUP_REMOVED lines=11> */
[----:B------:R-:W-:Y:S01]  /*10f60*/  HMMA.16816.F32.BF16 R64, R188, R154, R64 ;  /* 0x0000009abc40723c */ /* 0x000fe20000041840 */
[----:B------:R-:W2:Y:S07]  /*10f70*/  LDSM.16.M88.4 R152, [R206+0x5800] ;  /* 0x00580000ce98783b */ /* 0x000eae0000000200 */
[C---:B-1----:R-:W-:Y:S08]  /*10f80*/  HMMA.16816.F32.BF16 R4, R200.reuse, R144, R4 ;  /* 0x00000090c804723c */ /* 0x042ff00000041804 */
[C---:B------:R-:W-:Y:S01]  /*10f90*/  HMMA.16816.F32.BF16 R8, R200.reuse, R146, R8 ;  /* 0x00000092c808723c */ /* 0x040fe20000041808 */
[----:B------:R-:W1:Y:S07]  /*10fa0*/  LDSM.16.M88.4 R144, [R206+0x6000] ;  /* 0x00600000ce90783b */ /* 0x000e6e0000000200 */
[C---:B---3--:R-:W-:Y:S08]  /*10fb0*/  HMMA.16816.F32.BF16 R12, R200.reuse, R148, R12 ;  /* 0x00000094c80c723c */ /* 0x048ff0000004180c */
[C---:B------:R-:W-:Y:S01]  /*10fc0*/  HMMA.16816.F32.BF16 R16, R200.reuse, R150, R16 ;  /* 0x00000096c810723c */ /* 0x040fe20000041810 */
[----:B------:R-:W3:Y:S03]  /*10fd0*/  LDSM.16.M88.4 R148, [R206+0x6800] ;  /* 0x00680000ce94783b */ /* 0x000ee60000000200 */
[----:B------:R-:W-:Y:S02]  /*10fe0*/  FMNMX.FTZ R0, R4, R117, !PT ;  /* 0x0000007504007209 */ /* 0x000fe40007810000 */
[----:B------:R-:W-:Y:S02]  /*10ff0*/  FMNMX.FTZ R2, R6, R118, !PT ;  /* 0x0000007606027209 */ /* 0x000fe40007810000 */
[C---:B-----5:R-:W-:Y:S04]  /*11000*/  HMMA.16816.F32.BF16 R20, R200.reuse, R156, R20 ;  /* 0x0000009cc814723c */ /* 0x060fe80000041814 */
        /* <DEDUP_REMOVED lines=9> */
[----:B------:R-:W2:Y:S03]  /*110a0*/  LDSM.16.M88.4 R152, [R206+0x7000] ;  /* 0x00700000ce98783b */ /* 0x000ea60000000200 */
[----:B------:R-:W-:Y:S02]  /*110b0*/  FMNMX.FTZ R0, R12, R0, !PT ;  /* 0x000000000c007209 */ /* 0x000fe40007810000 */
[----:B------:R-:W-:Y:S02]  /*110c0*/  FMNMX.FTZ R2, R14, R2, !PT ;  /* 0x000000020e027209 */ /* 0x000fe40007810000 */
[C---:B-1----:R-:W-:Y:S04]  /*110d0*/  HMMA.16816.F32.BF16 R36, R200.reuse, R144, R36 ;  /* 0x00000090c824723c */ /* 0x042fe80000041824 */
[----:B------:R-:W-:Y:S02]  /*110e0*/  FMNMX.FTZ R0, R13, R0, !PT ;  /* 0x000000000d007209 */ /* 0x000fe40007810000 */
[----:B------:R-:W-:Y:S02]  /*110f0*/  FMNMX.FTZ R2, R15, R2, !PT ;  /* 0x000000020f027209 */ /* 0x000fe40007810000 */
[C---:B------:R-:W-:Y:S01]  /*11100*/  HMMA.16816.F32.BF16 R40, R200.reuse, R146, R40 ;  /* 0x00000092c828723c */ /* 0x040fe20000041828 */
[----:B------:R-:W1:Y:S01]  /*11110*/  LDSM.16.M88.4 R144, [R206+0x7800] ;  /* 0x00780000ce90783b */ /* 0x000e620000000200 */
[----:B------:R-:W-:Y:S04]  /*11120*/  DEPBAR.LE SB0, 0x0 ;  /* 0x000080000000791a */ /* 0x000fe80000000000 */
[----:B------:R-:W-:Y:S02]  /*11130*/  FMNMX.FTZ R0, R16, R0, !PT ;  /* 0x0000000010007209 */ /* 0x000fe40007810000 */
[C---:B---3--:R-:W-:Y:S01]  /*11140*/  HMMA.16816.F32.BF16 R44, R200.reuse, R148, R44 ;  /* 0x00000094c82c723c */ /* 0x048fe2000004182c */
[----:B------:R-:W-:Y:S04]  /*11150*/  BAR.SYNC.DEFER_BLOCKING 0x0 ;  /* 0x0000000000007b1d */ /* 0x000fe80000010000 */
[----:B------:R-:W-:Y:S02]  /*11160*/  FMNMX.FTZ R0, R17, R0, !PT ;  /* 0x0000000011007209 */ /* 0x000fe40007810000 */
[----:B------:R-:W-:Y:S01]  /*11170*/  FMNMX.FTZ R2, R18, R2, !PT ;  /* 0x0000000212027209 */ /* 0x000fe20007810000 */
[C---:B------:R-:W-:Y:S04]  /*11180*/  HMMA.16816.F32.BF16 R48, R200.reuse, R150, R48 ;  /* 0x00000096c830723c */ /* 0x040fe80000041830 */
[----:B------:R-:W-:Y:S02]  /*11190*/  FMNMX.FTZ R0, R20, R0, !PT ;  /* 0x0000000014007209 */ /* 0x000fe40007810000 */
[----:B------:R-:W-:Y:S02]  /*111a0*/  FMNMX.FTZ R2, R19, R2, !PT ;  /* 0x0000000213027209 */ /* 0x000fe40007810000 */
[----:B------:R-:W-:Y:S01]  /*111b0*/  FMNMX.FTZ R0, R21, R0, !PT ;  /* 0x0000000015007209 */ /* 0x000fe20007810000 */
[C---:B--2---:R-:W-:Y:S03]  /*111c0*/  HMMA.16816.F32.BF16 R52, R200.reuse, R152, R52 ;  /* 0x00000098c834723c */ /* 0x044fe60000041834 */
[----:B------:R-:W-:Y:S02]  /*111d0*/  FMNMX.FTZ R0, R24, R0, !PT ;  /* 0x0000000018007209 */ /* 0x000fe40007810000 */
[----:B------:R-:W-:Y:S02]  /*111e0*/  FMNMX.FTZ R2, R22, R2, !PT ;  /* 0x0000000216027209 */ /* 0x000fe40007810000 */
[----:B------:R-:W-:Y:S01]  /*111f0*/  FMNMX.FTZ R3, R25, R0, !PT ;  /* 0x0000000019037209 */ /* 0x000fe20007810000 */
[C---:B------:R-:W-:Y:S04]  /*11200*/  HMMA.16816.F32.BF16 R56, R200.reuse, R154, R56 ;  /* 0x0000009ac838723c */ /* 0x040fe80000041838 */
[----:B------:R-:W-:Y:S02]  /*11210*/  FMNMX.FTZ R0, R23, R2, !PT ;  /* 0x0000000217007209 */ /* 0x000fe40007810000 */
[----:B------:R-:W-:Y:S02]  /*11220*/  FMNMX.FTZ R2, R28, R3, !PT ;  /* 0x000000031c027209 */ /* 0x000fe40007810000 */
[C---:B-1----:R-:W-:Y:S04]  /*11230*/  HMMA.16816.F32.BF16 R60, R200.reuse, R144, R60 ;  /* 0x00000090c83c723c */ /* 0x042fe8000004183c */
        /* <DEDUP_REMOVED lines=40> */
[C---:B------:R-:W-:Y:S01]  /*114c0*/  @P0 SHF.L.U32 R149, R251.reuse, 0x6, RZ ;  /* 0x00000006fb950819 */ /* 0x040fe200000006ff */
[----:B------:R-:W1:Y:S01]  /*114d0*/  SHFL.BFLY PT, R3, R116, 0x2, 0x1f ;  /* 0x0c401f0074037f89 */ /* 0x000e6200000e0000 */
[----:B------:R-:W-:Y:S02]  /*114e0*/  FMNMX.FTZ R0, R66, R0, !PT ;  /* 0x0000000042007209 */ /* 0x000fe40007810000 */
[----:B------:R-:W-:Y:S02]  /*114f0*/  @P0 SHF.L.U64.HI R148, R251, R228, c[0x0][0x1e4] ;  /* 0x00007900fb940619 */ /* 0x000fe400000102e4 */
[----:B------:R-:W-:Y:S05]  /*11500*/  FMNMX.FTZ R0, R67, R0, !PT ;  /* 0x0000000043007209 */ /* 0x000fea0007810000 */
[----:B------:R-:W2:Y:S01]  /*11510*/  SHFL.BFLY PT, R2, R0, 0x2, 0x1f ;  /* 0x0c401f0000027f89 */ /* 0x000ea200000e0000 */
[----:B-1----:R-:W-:Y:S07]  /*11520*/  FMNMX.FTZ R116, R116, R3, !PT ;  /* 0x0000000374747209 */ /* 0x002fee0007810000 */
[----:B------:R-:W1:Y:S01]  /*11530*/  SHFL.BFLY PT, R144, R116, 0x1, 0x1f ;  /* 0x0c201f0074907f89 */ /* 0x000e6200000e0000 */
[----:B--2---:R-:W-:Y:S07]  /*11540*/  FMNMX.FTZ R0, R0, R2, !PT ;  /* 0x0000000200007209 */ /* 0x004fee0007810000 */
[----:B------:R-:W2:Y:S01]  /*11550*/  SHFL.BFLY PT, R3, R0, 0x1, 0x1f ;  /* 0x0c201f0000037f89 */ /* 0x000ea200000e0000 */
[----:B-1----:R-:W-:Y:S01]  /*11560*/  FMNMX.FTZ R116, R116, R144, !PT ;  /* 0x0000009074747209 */ /* 0x002fe20007810000 */
[----:B------:R-:W-:Y:S04]  /*11570*/  @P0 IMAD.WIDE.U32 R144, R227, c[0x0][0x1e0], RZ ;  /* 0x00007800e3900a25 */ /* 0x000fe800078e00ff */
[C---:B------:R-:W-:Y:S02]  /*11580*/  FMUL.FTZ R156, R116.reuse, c[0x0][0x2d0] ;  /* 0x0000b400749c7a20 */ /* 0x040fe40000410000 */
[----:B------:R-:W-:Y:S01]  /*11590*/  FADD.FTZ R2, -R116, R117 ;  /* 0x0000007574027221 */ /* 0x000fe20000010100 */
[----:B------:R-:W-:Y:S01]  /*115a0*/  @P0 SHF.R.S32.HI R117, RZ, 0x1f, R227 ;  /* 0x0000001fff750819 */ /* 0x000fe200000114e3 */
[--C-:B------:R-:W-:Y:S01]  /*115b0*/  FFMA.FTZ R8, R8, c[0x0][0x2d0], -R156.reuse ;  /* 0x0000b40008087a23 */ /* 0x100fe2000001089c */
[----:B--2---:R-:W-:Y:S01]  /*115c0*/  FMNMX.FTZ R3, R0, R3, !PT ;  /* 0x0000000300037209 */ /* 0x004fe20007810000 */
[----:B------:R-:W-:Y:S02]  /*115d0*/  FFMA.FTZ R9, R9, c[0x0][0x2d0], -R156 ;  /* 0x0000b40009097a23 */ /* 0x000fe4000001089c */
[----:B------:R-:W-:Y:S01]  /*115e0*/  @P0 IMAD R117, R117, c[0x0][0x1e0], RZ ;  /* 0x0000780075750a24 */ /* 0x000fe200078e02ff */
[----:B------:R-:W-:Y:S01]  /*115f0*/  MUFU.EX2 R231, R8 ;  /* 0x0000000800e77308 */ /* 0x000fe20000000800 */
[----:B------:R-:W-:Y:S02]  /*11600*/  FADD.FTZ R0, -R3, R118 ;  /* 0x0000007603007221 */ /* 0x000fe40000010100 */
[--C-:B------:R-:W-:Y:S01]  /*11610*/  FFMA.FTZ R118, R4, c[0x0][0x2d0], -R156.reuse ;  /* 0x0000b40004767a23 */ /* 0x100fe2000001089c */
[----:B------:R-:W-:Y:S01]  /*11620*/  @P0 SHF.L.U32 R4, R144, 0x7, RZ ;  /* 0x0000000790040819 */ /* 0x000fe200000006ff */
[----:B------:R-:W-:Y:S02]  /*11630*/  @P0 IMAD R117, R227, c[0x0][0x1e4], R117 ;  /* 0x00007900e3750a24 */ /* 0x000fe400078e0275 */
[----:B------:R-:W-:Y:S02]  /*11640*/  FMUL.FTZ R2, R2, c[0x0][0x2d0] ;  /* 0x0000b40002027a20 */ /* 0x000fe40000410000 */
[----:B------:R-:W-:Y:S01]  /*11650*/  FMUL.FTZ R0, R0, c[0x0][0x2d0] ;  /* 0x0000b40000007a20 */ /* 0x000fe20000410000 */
[----:B------:R1:W-:Y:S01]  /*11660*/  MUFU.EX2 R230, R118 ;  /* 0x0000007600e67308 */ /* 0x0003e20000000800 */
[----:B------:R-:W-:Y:S01]  /*11670*/  @P0 IADD3 R145, R145, R117, RZ ;  /* 0x0000007591910210 */ /* 0x000fe20007ffe0ff */
[--C-:B------:R-:W-:Y:S01]  /*11680*/  FFMA.FTZ R24, R24, c[0x0][0x2d0], -R156.reuse ;  /* 0x0000b40018187a23 */ /* 0x100fe2000001089c */
[----:B------:R-:W-:Y:S01]  /*11690*/  @P0 IADD3 R117, P1, R4, R246, RZ ;  /* 0x000000f604750210 */ /* 0x000fe20007f3e0ff */
[--C-:B------:R-:W-:Y:S01]  /*116a0*/  FFMA.FTZ R25, R25, c[0x0][0x2d0], -R156.reuse ;  /* 0x0000b40019197a23 */ /* 0x100fe2000001089c */
[----:B------:R-:W-:Y:S01]  /*116b0*/  @P0 SHF.L.U64.HI R145, R144, 0x7, R145 ;  /* 0x0000000790910819 */ /* 0x000fe20000010291 */
[--C-:B------:R-:W-:Y:S01]  /*116c0*/  FFMA.FTZ R28, R28, c[0x0][0x2d0], -R156.reuse ;  /* 0x0000b4001c1c7a23 */ /* 0x100fe2000001089c */
[----:B------:R-:W-:Y:S01]  /*116d0*/  @P0 LEA R144, P5, R117, c[0x0][0x1c8], 0x1 ;  /* 0x0000720075900a11 */ /* 0x000fe200078a08ff */
[--C-:B------:R-:W-:Y:S01]  /*116e0*/  FFMA.FTZ R29, R29, c[0x0][0x2d0], -R156.reuse ;  /* 0x0000b4001d1d7a23 */ /* 0x100fe2000001089c */
[----:B------:R-:W-:Y:S01]  /*116f0*/  @P0 IADD3 R4, P2, R4, R238, RZ ;  /* 0x000000ee04040210 */ /* 0x000fe20007f5e0ff */
        /* <DEDUP_REMOVED lines=9> */
[--C-:B-1----:R-:W-:Y:S01]  /*11790*/  FFMA.FTZ R118, R5, c[0x0][0x2d0], -R156.reuse ;  /* 0x0000b40005767a23 */ /* 0x102fe2000001089c */
[----:B------:R-:W-:Y:S01]  /*117a0*/  @P0 IADD3.X R5, R145, R243, RZ, P1, !PT ;  /* 0x000000f391050210 */ /* 0x000fe20000ffe4ff */
[--C-:B------:R-:W-:Y:S01]  /*117b0*/  FFMA.FTZ R45, R45, c[0x0][0x2d0], -R156.reuse ;  /* 0x0000b4002d2d7a23 */ /* 0x100fe2000001089c */
[----:B------:R-:W-:Y:S01]  /*117c0*/  @P0 LEA R146, P1, R4, c[0x0][0x1c8], 0x1 ;  /* 0x0000720004920a11 */ /* 0x000fe200078208ff */
[--C-:B------:R-:W-:Y:S01]  /*117d0*/  FFMA.FTZ R48, R48, c[0x0][0x2d0], -R156.reuse ;  /* 0x0000b40030307a23 */ /* 0x100fe2000001089c */
[----:B------:R1:W-:Y:S01]  /*117e0*/  MUFU.EX2 R232, R118 ;  /* 0x0000007600e87308 */ /* 0x0003e20000000800 */
[--C-:B------:R-:W-:Y:S02]  /*117f0*/  FFMA.FTZ R49, R49, c[0x0][0x2d0], -R156.reuse ;  /* 0x0000b40031317a23 */ /* 0x100fe4000001089c */
[--C-:B------:R-:W-:Y:S02]  /*11800*/  FFMA.FTZ R12, R12, c[0x0][0x2d0], -R156.reuse ;  /* 0x0000b4000c0c7a23 */ /* 0x100fe4000001089c */
[--C-:B------:R-:W-:Y:S02]  /*11810*/  FFMA.FTZ R13, R13, c[0x0][0x2d0], -R156.reuse ;  /* 0x0000b4000d0d7a23 */ /* 0x100fe4000001089c */
[--C-:B------:R-:W-:Y:S02]  /*11820*/  FFMA.FTZ R16, R16, c[0x0][0x2d0], -R156.reuse ;  /* 0x0000b40010107a23 */ /* 0x100fe4000001089c */
[--C-:B------:R-:W-:Y:S01]  /*11830*/  FFMA.FTZ R17, R17, c[0x0][0x2d0], -R156.reuse ;  /* 0x0000b40011117a23 */ /* 0x100fe2000001089c */
[----:B------:R-:W3:Y:S01]  /*11840*/  MUFU.EX2 R0, R0 ;  /* 0x0000000000007308 */ /* 0x000ee20000000800 */
[--C-:B------:R-:W-:Y:S02]  /*11850*/  FFMA.FTZ R20, R20, c[0x0][0x2d0], -R156.reuse ;  /* 0x0000b40014147a23 */ /* 0x100fe4000001089c */
[----:B------:R-:W-:Y:S02]  /*11860*/  FFMA.FTZ R21, R21, c[0x0][0x2d0], -R156 ;  /* 0x0000b40015157a23 */ /* 0x000fe4000001089c */
[C---:B--2---:R-:W-:Y:S02]  /*11870*/  FMUL.FTZ R68, R2.reuse, R68 ;  /* 0x0000004402447220 */ /* 0x044fe40000410000 */
[C---:B------:R-:W-:Y:S02]  /*11880*/  FMUL.FTZ R69, R2.reuse, R69 ;  /* 0x0000004502457220 */ /* 0x040fe40000410000 */
[C---:B------:R-:W-:Y:S01]  /*11890*/  FMUL.FTZ R72, R2.reuse, R72 ;  /* 0x0000004802487220 */ /* 0x040fe20000410000 */
[----:B------:R-:W-:Y:S01]  /*118a0*/  MUFU.EX2 R194, R24 ;  /* 0x0000001800c27308 */ /* 0x000fe20000000800 */
[C---:B------:R-:W-:Y:S02]  /*118b0*/  FMUL.FTZ R73, R2.reuse, R73 ;  /* 0x0000004902497220 */ /* 0x040fe40000410000 */
[C---:B------:R-:W-:Y:S01]  /*118c0*/  FMUL.FTZ R76, R2.reuse, R76 ;  /* 0x0000004c024c7220 */ /* 0x040fe20000410000 */
[----:B-1----:R-:W-:Y:S01]  /*118d0*/  @P0 IADD3.X R118, R145, R237, RZ, P2, !PT ;  /* 0x000000ed91760210 */ /* 0x002fe200017fe4ff */
[----:B------:R-:W-:Y:S01]  /*118e0*/  FMUL.FTZ R77, R2, R77 ;  /* 0x0000004d024d7220 */ /* 0x000fe20000410000 */
[----:B------:R-:W-:Y:S01]  /*118f0*/  @P0 LEA.HI.X R145, R117, c[0x0][0x1cc], R5, 0x1, P5 ;  /* 0x0000730075910a11 */ /* 0x000fe200028f0c05 */
[----:B------:R-:W-:Y:S01]  /*11900*/  FMUL.FTZ R117, R3, c[0x0][0x2d0] ;  /* 0x0000b40003757a20 */ /* 0x000fe20000410000 */
[----:B------:R-:W-:Y:S01]  /*11910*/  @P0 LEA.HI.X R147, R4, c[0x0][0x1cc], R118, 0x1, P1 ;  /* 0x0000730004930a11 */ /* 0x000fe200008f0c76 */
[----:B------:R-:W-:Y:S01]  /*11920*/  FMUL.FTZ R80, R2, R80 ;  /* 0x0000005002507220 */ /* 0x000fe20000410000 */
[-C--:B------:R-:W-:Y:S01]  /*11930*/  @P0 IADD3 R4, P1, R144, R149.reuse, RZ ;  /* 0x0000009590040210 */ /* 0x080fe20007f3e0ff */
[----:B------:R1:W-:Y:S01]  /*11940*/  @P0 LDGSTS.E.BYPASS.LTC128B.128 [R226+0x8100], [R144.64], !P4 ;  /* 0x0810000090e20fae */ /* 0x0003e2000e101d44 */
[--C-:B------:R-:W-:Y:S01]  /*11950*/  FFMA.FTZ R6, R6, c[0x0][0x2d0], -R117.reuse ;  /* 0x0000b40006067a23 */ /* 0x100fe20000010875 */
[----:B------:R-:W-:Y:S01]  /*11960*/  MUFU.EX2 R193, R25 ;  /* 0x0000001900c17308 */ /* 0x000fe20000000800 */
[-C--:B------:R-:W-:Y:S01]  /*11970*/  @P0 IADD3.X R5, R145, R148.reuse, RZ, P1, !PT ;  /* 0x0000009491050210 */ /* 0x080fe20000ffe4ff */
[--C-:B------:R-:W-:Y:S01]  /*11980*/  FFMA.FTZ R10, R10, c[0x0][0x2d0], -R117.reuse ;  /* 0x0000b4000a0a7a23 */ /* 0x100fe20000010875 */
[----:B------:R-:W-:Y:S01]  /*11990*/  @P0 IADD3 R8, P6, R4, R149, RZ ;  /* 0x0000009504080210 */ /* 0x000fe20007fde0ff */
[--C-:B------:R-:W-:Y:S01]  /*119a0*/  FFMA.FTZ R11, R11, c[0x0][0x2d0], -R117.reuse ;  /* 0x0000b4000b0b7a23 */ /* 0x100fe20000010875 */
[----:B------:R-:W-:Y:S01]  /*119b0*/  @P0 IADD3 R118, P1, R252, 0x80, RZ ;  /* 0x00000080fc760810 */ /* 0x000fe20007f3e0ff */
[----:B------:R2:W-:Y:S01]  /*119c0*/  @P0 LDGSTS.E.BYPASS.LTC128B.128 [R226+0xc100], [R146.64], !P3 ;  /* 0x0c10000092e20fae */ /* 0x0005e2000d901d44 */
[C---:B------:R-:W-:Y:S01]  /*119d0*/  @P0 IADD3.X R9, R5.reuse, R148, RZ, P6, !PT ;  /* 0x0000009405090210 */ /* 0x040fe200037fe4ff */
[C---:B---3--:R-:W-:Y:S02]  /*119e0*/  FMUL.FTZ R70, R0.reuse, R70 ;  /* 0x0000004600467220 */ /* 0x048fe40000410000 */
[----:B------:R3:W-:Y:S01]  /*119f0*/  MUFU.EX2 R184, R6 ;  /* 0x0000000600b87308 */ /* 0x0007e20000000800 */
[C---:B------:R-:W-:Y:S02]  /*11a00*/  FMUL.FTZ R71, R0.reuse, R71 ;  /* 0x0000004700477220 */ /* 0x040fe40000410000 */
[C---:B------:R-:W-:Y:S01]  /*11a10*/  FMUL.FTZ R74, R0.reuse, R74 ;  /* 0x0000004a004a7220 */ /* 0x040fe20000410000 */
[----:B------:R4:W-:Y:S01]  /*11a20*/  @P0 LDGSTS.E.BYPASS.LTC128B.128 [R226+0x9100], [R4.64], !P4 ;  /* 0x0910000004e20fae */ /* 0x0009e2000e101d44 */
[C---:B------:R-:W-:Y:S02]  /*11a30*/  FMUL.FTZ R75, R0.reuse, R75 ;  /* 0x0000004b004b7220 */ /* 0x040fe40000410000 */
[C---:B------:R-:W-:Y:S02]  /*11a40*/  FMUL.FTZ R78, R0.reuse, R78 ;  /* 0x0000004e004e7220 */ /* 0x040fe40000410000 */
[----:B------:R-:W-:Y:S01]  /*11a50*/  FMUL.FTZ R79, R0, R79 ;  /* 0x0000004f004f7220 */ /* 0x000fe20000410000 */
[----:B------:R5:W-:Y:S01]  /*11a60*/  MUFU.EX2 R166, R10 ;  /* 0x0000000a00a67308 */ /* 0x000be20000000800 */
[----:B------:R-:W-:Y:S01]  /*11a70*/  FMUL.FTZ R81, R2, R81 ;  /* 0x0000005102517220 */ /* 0x000fe20000410000 */
[----:B------:R4:W-:Y:S01]  /*11a80*/  @P0 LDGSTS.E.BYPASS.LTC128B.128 [R226+0xd100], [R4.64+0x80], !P3 ;  /* 0x0d10008004e20fae */ /* 0x0009e2000d901d44 */
[----:B------:R-:W-:Y:S01]  /*11a90*/  FMUL.FTZ R82, R0, R82 ;  /* 0x0000005200527220 */ /* 0x000fe20000410000 */
[----:B-1----:R-:W-:Y:S01]  /*11aa0*/  @P0 IADD3 R144, P5, R4, R118, RZ ;  /* 0x0000007604900210 */ /* 0x002fe20007fbe0ff */
[----:B------:R-:W-:Y:S02]  /*11ab0*/  FMUL.FTZ R83, R0, R83 ;  /* 0x0000005300537220 */ /* 0x000fe40000410000 */
[C---:B------:R-:W-:Y:S03]  /*11ac0*/  FMUL.FTZ R84, R2.reuse, R84 ;  /* 0x0000005402547220 */ /* 0x040fe60000410000 */
[----:B------:R1:W-:Y:S01]  /*11ad0*/  @P0 LDGSTS.E.BYPASS.LTC128B.128 [R226+0xa100], [R8.64], !P4 ;  /* 0x0a10000008e20fae */ /* 0x0003e2000e101d44 */
[----:B------:R1:W1:Y:S01]  /*11ae0*/  MUFU.EX2 R165, R11 ;  /* 0x0000000b00a57308 */ /* 0x0002620000000800 */
[----:B------:R-:W-:Y:S01]  /*11af0*/  FMUL.FTZ R85, R2, R85 ;  /* 0x0000005502557220 */ /* 0x000fe20000410000 */
[----:B--2---:R-:W-:Y:S01]  /*11b00*/  @P0 IADD3.X R146, RZ, R249, RZ, P1, !PT ;  /* 0x000000f9ff920210 */ /* 0x004fe20000ffe4ff */
[----:B------:R-:W-:Y:S01]  /*11b10*/  FMUL.FTZ R86, R0, R86 ;  /* 0x0000005600567220 */ /* 0x000fe20000410000 */
[----:B---3--:R-:W-:Y:S01]  /*11b20*/  @P0 IADD3 R6, P2, R8, R149, RZ ;  /* 0x0000009508060210 */ /* 0x008fe20007f5e0ff */
[----:B------:R-:W-:Y:S01]  /*11b30*/  FMUL.FTZ R87, R0, R87 ;  /* 0x0000005700577220 */ /* 0x000fe20000410000 */
[----:B------:R-:W-:Y:S01]  /*11b40*/  @P0 IADD3.X R145, R5, R146, RZ, P5, !PT ;  /* 0x0000009205910210 */ /* 0x000fe20002ffe4ff */
[C---:B------:R-:W-:Y:S02]  /*11b50*/  FMUL.FTZ R88, R2.reuse, R88 ;  /* 0x0000005802587220 */ /* 0x040fe40000410000 */
[----:B------:R-:W-:Y:S01]  /*11b60*/  FMUL.FTZ R89, R2, R89 ;  /* 0x0000005902597220 */ /* 0x000fe20000410000 */
[----:B------:R-:W-:Y:S01]  /*11b70*/  MUFU.EX2 R192, R28 ;  /* 0x0000001c00c07308 */ /* 0x000fe20000000800 */
[----:B------:R2:W-:Y:S01]  /*11b80*/  @P0 LDGSTS.E.BYPASS.LTC128B.128 [R226+0xe100], [R144.64], !P3 ;  /* 0x0e10000090e20fae */ /* 0x0005e2000d901d44 */
[C---:B------:R-:W-:Y:S02]  /*11b90*/  FMUL.FTZ R90, R0.reuse, R90 ;  /* 0x0000005a005a7220 */ /* 0x040fe40000410000 */
[C---:B-----5:R-:W-:Y:S02]  /*11ba0*/  FMUL.FTZ R10, R0.reuse, R126 ;  /* 0x0000007e000a7220 */ /* 0x060fe40000410000 */
[----:B------:R-:W-:Y:S01]  /*11bb0*/  FMUL.FTZ R91, R0, R91 ;  /* 0x0000005b005b7220 */ /* 0x000fe20000410000 */
[----:B----4-:R-:W-:Y:S01]  /*11bc0*/  @P0 IADD3 R4, P1, R8, R118, RZ ;  /* 0x0000007608040210 */ /* 0x010fe20007f3e0ff */
[--C-:B------:R-:W-:Y:S01]  /*11bd0*/  FFMA.FTZ R118, R7, c[0x0][0x2d0], -R117.reuse ;  /* 0x0000b40007767a23 */ /* 0x100fe20000010875 */
[C---:B------:R-:W-:Y:S01]  /*11be0*/  @P0 IADD3.X R7, R9.reuse, R148, RZ, P2, !PT ;  /* 0x0000009409070210 */ /* 0x040fe200017fe4ff */
[--C-:B------:R-:W-:Y:S01]  /*11bf0*/  FFMA.FTZ R26, R26, c[0x0][0x2d0], -R117.reuse ;  /* 0x0000b4001a1a7a23 */ /* 0x100fe20000010875 */
[----:B------:R-:W-:Y:S01]  /*11c00*/  @P0 IADD3.X R5, R9, R146, RZ, P1, !PT ;  /* 0x0000009209050210 */ /* 0x000fe20000ffe4ff */
[----:B------:R-:W3:Y:S01]  /*11c10*/  MUFU.EX2 R167, R118 ;  /* 0x0000007600a77308 */ /* 0x000ee20000000800 */
[----:B-1----:R-:W-:Y:S01]  /*11c20*/  FMUL.FTZ R11, R0, R127 ;  /* 0x0000007f000b7220 */ /* 0x002fe20000410000 */
[----:B------:R1:W-:Y:S01]  /*11c30*/  @P0 LDGSTS.E.BYPASS.LTC128B.128 [R226+0xb100], [R6.64], !P4 ;  /* 0x0b10000006e20fae */ /* 0x0003e2000e101d44 */
[C---:B------:R-:W-:Y:S02]  /*11c40*/  FMUL.FTZ R8, R2.reuse, R124 ;  /* 0x0000007c02087220 */ /* 0x040fe40000410000 */
[----:B------:R-:W-:Y:S02]  /*11c50*/  FMUL.FTZ R9, R2, R125 ;  /* 0x0000007d02097220 */ /* 0x000fe40000410000 */
[--C-:B------:R-:W-:Y:S02]  /*11c60*/  FFMA.FTZ R27, R27, c[0x0][0x2d0], -R117.reuse ;  /* 0x0000b4001b1b7a23 */ /* 0x100fe40000010875 */
[--C-:B------:R-:W-:Y:S01]  /*11c70*/  FFMA.FTZ R30, R30, c[0x0][0x2d0], -R117.reuse ;  /* 0x0000b4001e1e7a23 */ /* 0x100fe20000010875 */
[----:B------:R4:W-:Y:S01]  /*11c80*/  @P0 LDGSTS.E.BYPASS.LTC128B.128 [R226+0xf100], [R4.64], !P3 ;  /* 0x0f10000004e20fae */ /* 0x0009e2000d901d44 */
[----:B------:R-:W-:Y:S01]  /*11c90*/  MUFU.EX2 R158, R26 ;  /* 0x0000001a009e7308 */ /* 0x000fe20000000800 */
[--C-:B------:R-:W-:Y:S02]  /*11ca0*/  FFMA.FTZ R31, R31, c[0x0][0x2d0], -R117.reuse ;  /* 0x0000b4001f1f7a23 */ /* 0x100fe40000010875 */
[--C-:B------:R-:W-:Y:S02]  /*11cb0*/  FFMA.FTZ R34, R34, c[0x0][0x2d0], -R117.reuse ;  /* 0x0000b40022227a23 */ /* 0x100fe40000010875 */
[--C-:B------:R-:W-:Y:S02]  /*11cc0*/  FFMA.FTZ R35, R35, c[0x0][0x2d0], -R117.reuse ;  /* 0x0000b40023237a23 */ /* 0x100fe40000010875 */
[----:B--2---:R-:W2:Y:S01]  /*11cd0*/  LDSM.16.MT88.4 R144, [R204+0x100] ;  /* 0x00010000cc90783b */ /* 0x004ea20000004200 */
[--C-:B------:R-:W-:Y:S02]  /*11ce0*/  FFMA.FTZ R38, R38, c[0x0][0x2d0], -R117.reuse ;  /* 0x0000b40026267a23 */ /* 0x100fe40000010875 */
[----:B------:R5:W-:Y:S01]  /*11cf0*/  MUFU.EX2 R157, R27 ;  /* 0x0000001b009d7308 */ /* 0x000be20000000800 */
[--C-:B------:R-:W-:Y:S02]  /*11d00*/  FFMA.FTZ R39, R39, c[0x0][0x2d0], -R117.reuse ;  /* 0x0000b40027277a23 */ /* 0x100fe40000010875 */
[--C-:B------:R-:W-:Y:S02]  /*11d10*/  FFMA.FTZ R42, R42, c[0x0][0x2d0], -R117.reuse ;  /* 0x0000b4002a2a7a23 */ /* 0x100fe40000010875 */
[----:B------:R-:W2:Y:S01]  /*11d20*/  LDSM.16.MT88.4 R148, [R205+0x100] ;  /* 0x00010000cd94783b */ /* 0x000ea20000004200 */
[--C-:B------:R-:W-:Y:S02]  /*11d30*/  FFMA.FTZ R43, R43, c[0x0][0x2d0], -R117.reuse ;  /* 0x0000b4002b2b7a23 */ /* 0x100fe40000010875 */
[C---:B-1----:R-:W-:Y:S01]  /*11d40*/  FMUL.FTZ R6, R0.reuse, R122 ;  /* 0x0000007a00067220 */ /* 0x042fe20000410000 */
[----:B------:R-:W-:Y:S01]  /*11d50*/  F2FP.BF16.PACK_AB R122, R229, R231 ;  /* 0x000000e7e57a723e */ /* 0x000fe200000010ff */
[----:B------:R-:W-:Y:S01]  /*11d60*/  FMUL.FTZ R7, R0, R123 ;  /* 0x0000007b00077220 */ /* 0x000fe20000410000 */
[----:B------:R-:W-:Y:S01]  /*11d70*/  F2FP.BF16.PACK_AB R123, R165, R166 ;  /* 0x000000a6a57b723e */ /* 0x000fe200000010ff */
[----:B------:R-:W-:Y:S01]  /*11d80*/  MUFU.EX2 R186, R29 ;  /* 0x0000001d00ba7308 */ /* 0x000fe20000000800 */
[----:B------:R-:W1:Y:S01]  /*11d90*/  LDSM.16.MT88.4 R152, [R208+0x100] ;  /* 0x00010000d098783b */ /* 0x000e620000004200 */
[--C-:B------:R-:W-:Y:S02]  /*11da0*/  FFMA.FTZ R46, R46, c[0x0][0x2d0], -R117.reuse ;  /* 0x0000b4002e2e7a23 */ /* 0x100fe40000010875 */
[----:B----4-:R-:W-:Y:S01]  /*11db0*/  FMUL.FTZ R4, R2, R120 ;  /* 0x0000007802047220 */ /* 0x010fe20000410000 */
[----:B------:R-:W-:Y:S01]  /*11dc0*/  F2FP.BF16.PACK_AB R120, R232, R230 ;  /* 0x000000e6e878723e */ /* 0x000fe200000010ff */
[----:B------:R-:W-:Y:S01]  /*11dd0*/  FMUL.FTZ R5, R2, R121 ;  /* 0x0000007902057220 */ /* 0x000fe20000410000 */
[----:B---3--:R-:W-:Y:S01]  /*11de0*/  F2FP.BF16.PACK_AB R121, R167, R184 ;  /* 0x000000b8a779723e */ /* 0x008fe200000010ff */
[--C-:B------:R-:W-:Y:S01]  /*11df0*/  FFMA.FTZ R47, R47, c[0x0][0x2d0], -R117.reuse ;  /* 0x0000b4002f2f7a23 */ /* 0x100fe20000010875 */
[----:B------:R-:W3:Y:S01]  /*11e00*/  LDSM.16.MT88.4 R124, [R207+0x100] ;  /* 0x00010000cf7c783b */ /* 0x000ee20000004200 */
[----:B------:R-:W-:Y:S01]  /*11e10*/  MUFU.EX2 R187, R32 ;  /* 0x0000002000bb7308 */ /* 0x000fe20000000800 */
[--C-:B------:R-:W-:Y:S02]  /*11e20*/  FFMA.FTZ R50, R50, c[0x0][0x2d0], -R117.reuse ;  /* 0x0000b40032327a23 */ /* 0x100fe40000010875 */
[--C-:B------:R-:W-:Y:S02]  /*11e30*/  FFMA.FTZ R51, R51, c[0x0][0x2d0], -R117.reuse ;  /* 0x0000b40033337a23 */ /* 0x100fe40000010875 */
[C---:B------:R-:W-:Y:S02]  /*11e40*/  FMUL.FTZ R92, R2.reuse, R92 ;  /* 0x0000005c025c7220 */ /* 0x040fe40000410000 */
[----:B-----5:R-:W-:Y:S01]  /*11e50*/  LDSM.16.MT88.4 R24, [R205+0x1100] ;  /* 0x00110000cd18783b */ /* 0x020fe20000004200 */
[----:B------:R-:W-:Y:S02]  /*11e60*/  FMUL.FTZ R93, R2, R93 ;  /* 0x0000005d025d7220 */ /* 0x000fe40000410000 */
[----:B------:R-:W-:Y:S01]  /*11e70*/  MUFU.EX2 R185, R33 ;  /* 0x0000002100b97308 */ /* 0x000fe20000000800 */
[C---:B------:R-:W-:Y:S02]  /*11e80*/  FMUL.FTZ R94, R0.reuse, R94 ;  /* 0x0000005e005e7220 */ /* 0x040fe40000410000 */
[----:B------:R-:W-:Y:S01]  /*11e90*/  FMUL.FTZ R95, R0, R95 ;  /* 0x0000005f005f7220 */ /* 0x000fe20000410000 */
[C---:B--2---:R-:W-:Y:S01]  /*11ea0*/  HMMA.16816.F32.BF16 R4, R120.reuse, R144, R4 ;  /* 0x000000907804723c */ /* 0x044fe20000041804 */
[----:B------:R-:W0:Y:S05]  /*11eb0*/  LDGDEPBAR ;  /* 0x00000000000079af */ /* 0x000e2a0000000000 */
[----:B------:R-:W-:Y:S01]  /*11ec0*/  MUFU.EX2 R118, R51 ;  /* 0x0000003300767308 */ /* 0x000fe20000000800 */
[--C-:B------:R-:W-:Y:S01]  /*11ed0*/  FFMA.FTZ R14, R14, c[0x0][0x2d0], -R117.reuse ;  /* 0x0000b4000e0e7a23 */ /* 0x100fe20000010875 */
[C---:B------:R-:W-:Y:S01]  /*11ee0*/  HMMA.16816.F32.BF16 R8, R120.reuse, R146, R8 ;  /* 0x000000927808723c */ /* 0x040fe20000041808 */
[----:B------:R-:W2:Y:S03]  /*11ef0*/  LDSM.16.MT88.4 R144, [R204+0x4100] ;  /* 0x00410000cc90783b */ /* 0x000ea60000004200 */
[--C-:B------:R-:W-:Y:S02]  /*11f00*/  FFMA.FTZ R15, R15, c[0x0][0x2d0], -R117.reuse ;  /* 0x0000b4000f0f7a23 */ /* 0x100fe40000010875 */
[C---:B------:R-:W-:Y:S02]  /*11f10*/  FMUL.FTZ R96, R2.reuse, R96 ;  /* 0x0000006002607220 */ /* 0x040fe40000410000 */
[----:B------:R4:W-:Y:S01]  /*11f20*/  MUFU.EX2 R228, R12 ;  /* 0x0000000c00e47308 */ /* 0x0009e20000000800 */
[C---:B------:R-:W-:Y:S03]  /*11f30*/  HMMA.16816.F32.BF16 R68, R120.reuse, R148, R68 ;  /* 0x000000947844723c */ /* 0x040fe60000041844 */
[----:B------:R-:W-:Y:S02]  /*11f40*/  FMUL.FTZ R97, R2, R97 ;  /* 0x0000006102617220 */ /* 0x000fe40000410000 */
[C---:B------:R-:W-:Y:S03]  /*11f50*/  FMUL.FTZ R98, R0.reuse, R98 ;  /* 0x0000006200627220 */ /* 0x040fe60000410000 */
[C---:B------:R-:W-:Y:S01]  /*11f60*/  HMMA.16816.F32.BF16 R72, R120.reuse, R150, R72 ;  /* 0x000000967848723c */ /* 0x040fe20000041848 */
[----:B------:R-:W5:Y:S01]  /*11f70*/  LDSM.16.MT88.4 R148, [R205+0x4100] ;  /* 0x00410000cd94783b */ /* 0x000f620000004200 */
[----:B------:R2:W2:Y:S02]  /*11f80*/  MUFU.EX2 R199, R13 ;  /* 0x0000000d00c77308 */ /* 0x0004a40000000800 */
[----:B------:R-:W-:Y:S02]  /*11f90*/  FMUL.FTZ R99, R0, R99 ;  /* 0x0000006300637220 */ /* 0x000fe40000410000 */
[C---:B------:R-:W-:Y:S02]  /*11fa0*/  FMUL.FTZ R100, R2.reuse, R100 ;  /* 0x0000006402647220 */ /* 0x040fe40000410000 */
[C---:B-1----:R-:W-:Y:S04]  /*11fb0*/  HMMA.16816.F32.BF16 R76, R120.reuse, R152, R76 ;  /* 0x00000098784c723c */ /* 0x042fe8000004184c */
[----:B------:R-:W-:Y:S01]  /*11fc0*/  MUFU.EX2 R153, R34 ;  /* 0x0000002200997308 */ /* 0x000fe20000000800 */
[C---:B------:R-:W-:Y:S02]  /*11fd0*/  FMUL.FTZ R101, R2.reuse, R101 ;  /* 0x0000006502657220 */ /* 0x040fe40000410000 */
[----:B----4-:R-:W-:Y:S01]  /*11fe0*/  FMUL.FTZ R12, R2, R128 ;  /* 0x00000080020c7220 */ /* 0x010fe20000410000 */
[C---:B------:R-:W-:Y:S04]  /*11ff0*/  HMMA.16816.F32.BF16 R80, R120.reuse, R154, R80 ;  /* 0x0000009a7850723c */ /* 0x040fe80000041850 */
[C---:B------:R-:W-:Y:S02]  /*12000*/  FMUL.FTZ R102, R0.reuse, R102 ;  /* 0x0000006600667220 */ /* 0x040fe40000410000 */
[----:B------:R-:W-:Y:S01]  /*12010*/  MUFU.EX2 R155, R30 ;  /* 0x0000001e009b7308 */ /* 0x000fe20000000800 */
[----:B------:R-:W-:Y:S01]  /*12020*/  FMUL.FTZ R103, R0, R103 ;  /* 0x0000006700677220 */ /* 0x000fe20000410000 */
[C---:B---3--:R-:W-:Y:S04]  /*12030*/  HMMA.16816.F32.BF16 R84, R120.reuse, R124, R84 ;  /* 0x0000007c7854723c */ /* 0x048fe80000041854 */
[----:B--2---:R-:W-:Y:S02]  /*12040*/  FMUL.FTZ R13, R2, R129 ;  /* 0x00000081020d7220 */ /* 0x004fe40000410000 */
[--C-:B------:R-:W-:Y:S02]  /*12050*/  FFMA.FTZ R18, R18, c[0x0][0x2d0], -R117.reuse ;  /* 0x0000b40012127a23 */ /* 0x100fe40000010875 */
[C---:B------:R-:W-:Y:S01]  /*12060*/  HMMA.16816.F32.BF16 R88, R120.reuse, R126, R88 ;  /* 0x0000007e7858723c */ /* 0x040fe20000041858 */
[----:B------:R-:W1:Y:S01]  /*12070*/  LDSM.16.MT88.4 R124, [R208+0x4100] ;  /* 0x00410000d07c783b */ /* 0x000e620000004200 */
[----:B------:R2:W-:Y:S02]  /*12080*/  MUFU.EX2 R154, R31 ;  /* 0x0000001f009a7308 */ /* 0x0005e40000000800 */
[--C-:B------:R-:W-:Y:S02]  /*12090*/  FFMA.FTZ R19, R19, c[0x0][0x2d0], -R117.reuse ;  /* 0x0000b40013137a23 */ /* 0x100fe40000010875 */
[C---:B------:R-:W-:Y:S02]  /*120a0*/  FMUL.FTZ R104, R2.reuse, R104 ;  /* 0x0000006802687220 */ /* 0x040fe40000410000 */
[C---:B------:R-:W-:Y:S04]  /*120b0*/  HMMA.16816.F32.BF16 R92, R120.reuse, R144, R92 ;  /* 0x00000090785c723c */ /* 0x040fe8000004185c */
[----:B------:R3:W-:Y:S01]  /*120c0*/  MUFU.EX2 R164, R14 ;  /* 0x0000000e00a47308 */ /* 0x0007e20000000800 */
[----:B------:R-:W-:Y:S02]  /*120d0*/  FMUL.FTZ R105, R2, R105 ;  /* 0x0000006902697220 */ /* 0x000fe40000410000 */
[C---:B------:R-:W-:Y:S01]  /*120e0*/  FMUL.FTZ R106, R0.reuse, R106 ;  /* 0x0000006a006a7220 */ /* 0x040fe20000410000 */
[C---:B------:R-:W-:Y:S01]  /*120f0*/  HMMA.16816.F32.BF16 R96, R120.reuse, R146, R96 ;  /* 0x000000927860723c */ /* 0x040fe20000041860 */
[----:B------:R-:W4:Y:S03]  /*12100*/  LDSM.16.MT88.4 R144, [R207+0x4100] ;  /* 0x00410000cf90783b */ /* 0x000f260000004200 */
[----:B------:R-:W-:Y:S02]  /*12110*/  FMUL.FTZ R107, R0, R107 ;  /* 0x0000006b006b7220 */ /* 0x000fe40000410000 */
[----:B------:R1:W-:Y:S01]  /*12120*/  MUFU.EX2 R163, R15 ;  /* 0x0000000f00a37308 */ /* 0x0003e20000000800 */
[C---:B------:R-:W-:Y:S01]  /*12130*/  FMUL.FTZ R108, R2.reuse, R108 ;  /* 0x0000006c026c7220 */ /* 0x040fe20000410000 */
[C---:B-----5:R-:W-:Y:S01]  /*12140*/  HMMA.16816.F32.BF16 R100, R120.reuse, R148, R100 ;  /* 0x000000947864723c */ /* 0x060fe20000041864 */
[----:B--2---:R-:W-:Y:S03]  /*12150*/  LDSM.16.MT88.4 R28, [R205+0x1900] ;  /* 0x00190000cd1c783b */ /* 0x004fe60000004200 */
[----:B------:R-:W-:Y:S02]  /*12160*/  FMUL.FTZ R109, R2, R109 ;  /* 0x0000006d026d7220 */ /* 0x000fe40000410000 */
[C---:B------:R-:W-:Y:S02]  /*12170*/  FMUL.FTZ R110, R0.reuse, R110 ;  /* 0x0000006e006e7220 */ /* 0x040fe40000410000 */
[C---:B------:R-:W-:Y:S01]  /*12180*/  HMMA.16816.F32.BF16 R104, R120.reuse, R150, R104 ;  /* 0x000000967868723c */ /* 0x040fe20000041868 */
[----:B------:R2:W-:Y:S01]  /*12190*/  MUFU.EX2 R198, R16 ;  /* 0x0000001000c67308 */ /* 0x0005e20000000800 */
[----:B------:R-:W-:Y:S02]  /*121a0*/  LDSM.16.MT88.4 R148, [R207+0x900] ;  /* 0x00090000cf94783b */ /* 0x000fe40000004200 */
[C---:B---3--:R-:W-:Y:S02]  /*121b0*/  FMUL.FTZ R14, R0.reuse, R130 ;  /* 0x00000082000e7220 */ /* 0x048fe40000410000 */
[----:B------:R-:W-:Y:S02]  /*121c0*/  FMUL.FTZ R111, R0, R111 ;  /* 0x0000006f006f7220 */ /* 0x000fe40000410000 */
[C---:B------:R-:W-:Y:S03]  /*121d0*/  FMUL.FTZ R112, R2.reuse, R112 ;  /* 0x0000007002707220 */ /* 0x040fe60000410000 */
[----:B------:R3:W5:Y:S01]  /*121e0*/  MUFU.EX2 R197, R17 ;  /* 0x0000001100c57308 */ /* 0x0007620000000800 */
[----:B------:R-:W-:Y:S02]  /*121f0*/  FMUL.FTZ R113, R2, R113 ;  /* 0x0000007102717220 */ /* 0x000fe40000410000 */
[C---:B-1----:R-:W-:Y:S02]  /*12200*/  FMUL.FTZ R15, R0.reuse, R131 ;  /* 0x00000083000f7220 */ /* 0x042fe40000410000 */
[----:B------:R-:W1:Y:S01]  /*12210*/  LDSM.16.MT88.4 R128, [R204+0x900] ;  /* 0x00090000cc80783b */ /* 0x000e620000004200 */
[C---:B------:R-:W-:Y:S02]  /*12220*/  FMUL.FTZ R114, R0.reuse, R114 ;  /* 0x0000007200727220 */ /* 0x040fe40000410000 */
[----:B------:R-:W-:Y:S02]  /*12230*/  FMUL.FTZ R115, R0, R115 ;  /* 0x0000007300737220 */ /* 0x000fe40000410000 */
[C---:B------:R-:W-:Y:S01]  /*12240*/  HMMA.16816.F32.BF16 R12, R120.reuse, R124, R12 ;  /* 0x0000007c780c723c */ /* 0x040fe2000004180c */
[----:B------:R4:W-:Y:S02]  /*12250*/  MUFU.EX2 R162, R18 ;  /* 0x0000001200a27308 */ /* 0x0009e40000000800 */
[--C-:B------:R-:W-:Y:S02]  /*12260*/  FFMA.FTZ R22, R22, c[0x0][0x2d0], -R117.reuse ;  /* 0x0000b40016167a23 */ /* 0x100fe40000010875 */
[----:B--2---:R-:W-:Y:S02]  /*12270*/  FMUL.FTZ R16, R2, R132 ;  /* 0x0000008402107220 */ /* 0x004fe40000410000 */
[--C-:B------:R-:W-:Y:S01]  /*12280*/  FFMA.FTZ R23, R23, c[0x0][0x2d0], -R117.reuse ;  /* 0x0000b40017177a23 */ /* 0x100fe20000010875 */
[C---:B------:R-:W-:Y:S01]  /*12290*/  HMMA.16816.F32.BF16 R108, R120.reuse, R126, R108 ;  /* 0x0000007e786c723c */ /* 0x040fe2000004186c */
[----:B------:R-:W2:Y:S02]  /*122a0*/  LDSM.16.MT88.4 R124, [R205+0x900] ;  /* 0x00090000cd7c783b */ /* 0x000ea40000004200 */
[----:B------:R1:W1:Y:S01]  /*122b0*/  MUFU.EX2 R161, R19 ;  /* 0x0000001300a17308 */ /* 0x0002620000000800 */
[--C-:B------:R-:W-:Y:S02]  /*122c0*/  FFMA.FTZ R52, R52, c[0x0][0x2d0], -R156.reuse ;  /* 0x0000b40034347a23 */ /* 0x100fe4000001089c */
[----:B---3--:R-:W-:Y:S02]  /*122d0*/  FMUL.FTZ R17, R2, R133 ;  /* 0x0000008502117220 */ /* 0x008fe40000410000 */
[--C-:B------:R-:W-:Y:S04]  /*122e0*/  FFMA.FTZ R53, R53, c[0x0][0x2d0], -R156.reuse ;  /* 0x0000b40035357a23 */ /* 0x100fe8000001089c */
[--C-:B------:R-:W-:Y:S01]  /*122f0*/  FFMA.FTZ R56, R56, c[0x0][0x2d0], -R156.reuse ;  /* 0x0000b40038387a23 */ /* 0x100fe2000001089c */
[----:B------:R3:W-:Y:S01]  /*12300*/  MUFU.EX2 R152, R35 ;  /* 0x0000002300987308 */ /* 0x0007e20000000800 */
[--C-:B------:R-:W-:Y:S02]  /*12310*/  FFMA.FTZ R57, R57, c[0x0][0x2d0], -R156.reuse ;  /* 0x0000b40039397a23 */ /* 0x100fe4000001089c */
[--C-:B------:R-:W-:Y:S02]  /*12320*/  FFMA.FTZ R54, R54, c[0x0][0x2d0], -R117.reuse ;  /* 0x0000b40036367a23 */ /* 0x100fe40000010875 */
[----:B----4-:R-:W-:Y:S02]  /*12330*/  FMUL.FTZ R18, R0, R134 ;  /* 0x0000008600127220 */ /* 0x010fe40000410000 */
        /* <DEDUP_REMOVED lines=8> */
[----:B------:R-:W4:Y:S01]  /*123c0*/  MUFU.EX2 R195, R21 ;  /* 0x0000001500c37308 */ /* 0x000f220000000800 */
[--C-:B------:R-:W-:Y:S01]  /*123d0*/  FFMA.FTZ R64, R64, c[0x0][0x2d0], -R156.reuse ;  /* 0x0000b40040407a23 */ /* 0x100fe2000001089c */
[C---:B------:R-:W-:Y:S03]  /*123e0*/  HMMA.16816.F32.BF16 R16, R120.reuse, R144, R16 ;  /* 0x000000907810723c */ /* 0x040fe60000041810 */
[----:B---3--:R-:W-:Y:S01]  /*123f0*/  LDSM.16.MT88.4 R32, [R208+0x1900] ;  /* 0x00190000d020783b */ /* 0x008fe20000004200 */
[----:B------:R-:W-:Y:S02]  /*12400*/  FFMA.FTZ R65, R65, c[0x0][0x2d0], -R156 ;  /* 0x0000b40041417a23 */ /* 0x000fe4000001089c */
[--C-:B------:R-:W-:Y:S02]  /*12410*/  FFMA.FTZ R62, R62, c[0x0][0x2d0], -R117.reuse ;  /* 0x0000b4003e3e7a23 */ /* 0x100fe40000010875 */
[----:B------:R-:W-:Y:S01]  /*12420*/  HMMA.16816.F32.BF16 R112, R120, R146, R112 ;  /* 0x000000927870723c */ /* 0x000fe20000041870 */
[----:B------:R3:W-:Y:S02]  /*12430*/  MUFU.EX2 R160, R22 ;  /* 0x0000001600a07308 */ /* 0x0007e40000000800 */
[----:B------:R-:W1:Y:S01]  /*12440*/  LDSM.16.MT88.4 R144, [R204+0x4900] ;  /* 0x00490000cc90783b */ /* 0x000e620000004200 */
[--C-:B------:R-:W-:Y:S02]  /*12450*/  FFMA.FTZ R63, R63, c[0x0][0x2d0], -R117.reuse ;  /* 0x0000b4003f3f7a23 */ /* 0x100fe40000010875 */
[--C-:B------:R-:W-:Y:S01]  /*12460*/  FFMA.FTZ R66, R66, c[0x0][0x2d0], -R117.reuse ;  /* 0x0000b40042427a23 */ /* 0x100fe20000010875 */
[----:B------:R-:W-:Y:S01]  /*12470*/  F2FP.BF16.PACK_AB R120, R199, R228 ;  /* 0x000000e4c778723e */ /* 0x000fe200000010ff */
[----:B------:R-:W-:Y:S01]  /*12480*/  FFMA.FTZ R117, R67, c[0x0][0x2d0], -R117 ;  /* 0x0000b40043757a23 */ /* 0x000fe20000010875 */
[----:B-----5:R-:W-:Y:S02]  /*12490*/  F2FP.BF16.PACK_AB R122, R197, R198 ;  /* 0x000000c6c57a723e */ /* 0x020fe400000010ff */
[----:B------:R-:W5:Y:S01]  /*124a0*/  MUFU.EX2 R159, R23 ;  /* 0x00000017009f7308 */ /* 0x000f620000000800 */
[----:B------:R-:W-:Y:S01]  /*124b0*/  F2FP.BF16.PACK_AB R121, R163, R164 ;  /* 0x000000a4a379723e */ /* 0x000fe200000010ff */
[----:B------:R-:W-:Y:S01]  /*124c0*/  FFMA.FTZ R0, R0, R234, R184 ;  /* 0x000000ea00007223 */ /* 0x000fe200000100b8 */
[----:B------:R-:W-:Y:S01]  /*124d0*/  F2FP.BF16.PACK_AB R123, R161, R162 ;  /* 0x000000a2a17b723e */ /* 0x000fe200000010ff */
[----:B------:R-:W-:Y:S01]  /*124e0*/  FFMA.FTZ R2, R2, R233, R230 ;  /* 0x000000e902027223 */ /* 0x000fe200000100e6 */
[----:B----4-:R-:W-:Y:S01]  /*124f0*/  F2FP.BF16.PACK_AB R20, R195, R196 ;  /* 0x000000c4c314723e */ /* 0x010fe200000010ff */
[----:B------:R-:W-:Y:S02]  /*12500*/  FADD.FTZ R0, R167, R0 ;  /* 0x00000000a7007221 */ /* 0x000fe40000010000 */
[----:B------:R-:W-:Y:S02]  /*12510*/  FADD.FTZ R2, R232, R2 ;  /* 0x00000002e8027221 */ /* 0x000fe40000010000 */
[C---:B------:R-:W-:Y:S01]  /*12520*/  HMMA.16816.F32.BF16 R4, R120.reuse, R128, R4 ;  /* 0x000000807804723c */ /* 0x040fe20000041804 */
[----:B------:R-:W-:Y:S02]  /*12530*/  MUFU.EX2 R52, R52 ;  /* 0x0000003400347308 */ /* 0x000fe40000000800 */
[----:B------:R-:W-:Y:S01]  /*12540*/  FADD.FTZ R0, R166, R0 ;  /* 0x00000000a6007221 */ /* 0x000fe20000010000 */
[----:B---3--:R-:W-:Y:S01]  /*12550*/  F2FP.BF16.PACK_AB R22, R193, R194 ;  /* 0x000000c2c116723e */ /* 0x008fe200000010ff */
[----:B------:R-:W-:Y:S02]  /*12560*/  FADD.FTZ R2, R231, R2 ;  /* 0x00000002e7027221 */ /* 0x000fe40000010000 */
[----:B------:R-:W-:Y:S01]  /*12570*/  FADD.FTZ R0, R165, R0 ;  /* 0x00000000a5007221 */ /* 0x000fe20000010000 */
[C---:B------:R-:W-:Y:S01]  /*12580*/  HMMA.16816.F32.BF16 R8, R120.reuse, R130, R8 ;  /* 0x000000827808723c */ /* 0x040fe20000041808 */
[----:B------:R-:W-:Y:S02]  /*12590*/  LDSM.16.MT88.4 R128, [R208+0x4900] ;  /* 0x00490000d080783b */ /* 0x000fe40000004200 */
[----:B------:R-:W-:Y:S01]  /*125a0*/  MUFU.EX2 R53, R53 ;  /* 0x0000003500357308 */ /* 0x000fe20000000800 */
[----:B------:R-:W-:Y:S01]  /*125b0*/  FADD.FTZ R2, R229, R2 ;  /* 0x00000002e5027221 */ /* 0x000fe20000010000 */
[----:B-----5:R-:W-:Y:S01]  /*125c0*/  F2FP.BF16.PACK_AB R21, R159, R160 ;  /* 0x000000a09f15723e */ /* 0x020fe200000010ff */
[----:B------:R-:W-:Y:S02]  /*125d0*/  FADD.FTZ R0, R164, R0 ;  /* 0x00000000a4007221 */ /* 0x000fe40000010000 */
[C---:B--2---:R-:W-:Y:S04]  /*125e0*/  HMMA.16816.F32.BF16 R68, R120.reuse, R124, R68 ;  /* 0x0000007c7844723c */ /* 0x044fe80000041844 */
[----:B------:R-:W-:Y:S01]  /*125f0*/  F2FP.BF16.PACK_AB R23, R157, R158 ;  /* 0x0000009e9d17723e */ /* 0x000fe200000010ff */
[----:B------:R-:W-:Y:S01]  /*12600*/  MUFU.EX2 R56, R56 ;  /* 0x0000003800387308 */ /* 0x000fe20000000800 */
[----:B------:R-:W-:Y:S02]  /*12610*/  FADD.FTZ R2, R228, R2 ;  /* 0x00000002e4027221 */ /* 0x000fe40000010000 */
[C---:B------:R-:W-:Y:S01]  /*12620*/  HMMA.16816.F32.BF16 R72, R120.reuse, R126, R72 ;  /* 0x0000007e7848723c */ /* 0x040fe20000041848 */
[----:B------:R-:W2:Y:S03]  /*12630*/  LDSM.16.MT88.4 R124, [R205+0x4900] ;  /* 0x00490000cd7c783b */ /* 0x000ea60000004200 */
[----:B------:R-:W-:Y:S02]  /*12640*/  FADD.FTZ R0, R163, R0 ;  /* 0x00000000a3007221 */ /* 0x000fe40000010000 */
[----:B------:R-:W-:Y:S01]  /*12650*/  FADD.FTZ R2, R199, R2 ;  /* 0x00000002c7027221 */ /* 0x000fe20000010000 */
[----:B------:R-:W-:Y:S01]  /*12660*/  MUFU.EX2 R57, R57 ;  /* 0x0000003900397308 */ /* 0x000fe20000000800 */
        /* <DEDUP_REMOVED lines=29> */
[C---:B------:R-:W-:Y:S01]  /*12840*/  HMMA.16816.F32.BF16 R104, R120.reuse, R126, R104 ;  /* 0x0000007e7868723c */ /* 0x040fe20000041868 */
[----:B------:R-:W2:Y:S03]  /*12850*/  LDSM.16.MT88.4 R124, [R204+0x1100] ;  /* 0x00110000cc7c783b */ /* 0x000ea60000004200 */
        /* <DEDUP_REMOVED lines=12> */
[----:B------:R-:W-:Y:S04]  /*12920*/  MUFU.EX2 R65, R65 ;  /* 0x0000004100417308 */ /* 0x000fe80000000800 */
[----:B------:R-:W-:Y:S01]  /*12930*/  HMMA.16816.F32.BF16 R112, R120, R134, R112 ;  /* 0x000000867870723c */ /* 0x000fe20000041870 */
[----:B------:R-:W1:Y:S05]  /*12940*/  LDSM.16.MT88.4 R120, [R208+0x1100] ;  /* 0x00110000d078783b */ /* 0x000e6a0000004200 */
[----:B------:R-:W-:Y:S02]  /*12950*/  MUFU.EX2 R62, R62 ;  /* 0x0000003e003e7308 */ /* 0x000fe40000000800 */
[C---:B--2---:R-:W-:Y:S01]  /*12960*/  HMMA.16816.F32.BF16 R4, R20.reuse, R124, R4 ;  /* 0x0000007c1404723c */ /* 0x044fe20000041804 */
[----:B------:R-:W-:Y:S07]  /*12970*/  LDSM.16.MT88.4 R132, [R205+0x5100] ;  /* 0x00510000cd84783b */ /* 0x000fee0000004200 */
        /* <DEDUP_REMOVED lines=8> */
[C---:B-1----:R-:W-:Y:S08]  /*12a00*/  HMMA.16816.F32.BF16 R76, R20.reuse, R120, R76 ;  /* 0x00000078144c723c */ /* 0x042ff0000004184c */
[C---:B------:R-:W-:Y:S01]  /*12a10*/  HMMA.16816.F32.BF16 R80, R20.reuse, R122, R80 ;  /* 0x0000007a1450723c */ /* 0x040fe20000041850 */
[----:B------:R-:W1:Y:S07]  /*12a20*/  LDSM.16.MT88.4 R120, [R207+0x1900] ;  /* 0x00190000cf78783b */ /* 0x000e6e0000004200 */
[C---:B------:R-:W-:Y:S01]  /*12a30*/  HMMA.16816.F32.BF16 R84, R20.reuse, R128, R84 ;  /* 0x000000801454723c */ /* 0x040fe20000041854 */
[----:B------:R-:W-:Y:S07]  /*12a40*/  MUFU.EX2 R129, R46 ;  /* 0x0000002e00817308 */ /* 0x000fee0000000800 */
[C---:B------:R-:W-:Y:S03]  /*12a50*/  HMMA.16816.F32.BF16 R88, R20.reuse, R130, R88 ;  /* 0x000000821458723c */ /* 0x040fe60000041858 */
[----:B------:R-:W-:Y:S05]  /*12a60*/  MUFU.EX2 R131, R42 ;  /* 0x0000002a00837308 */ /* 0x000fea0000000800 */
[C---:B--2---:R-:W-:Y:S05]  /*12a70*/  HMMA.16816.F32.BF16 R92, R20.reuse, R124, R92 ;  /* 0x0000007c145c723c */ /* 0x044fea000004185c */
[----:B------:R-:W-:Y:S03]  /*12a80*/  MUFU.EX2 R130, R43 ;  /* 0x0000002b00827308 */ /* 0x000fe60000000800 */
[C---:B------:R-:W-:Y:S01]  /*12a90*/  HMMA.16816.F32.BF16 R96, R20.reuse, R126, R96 ;  /* 0x0000007e1460723c */ /* 0x040fe20000041860 */
[----:B------:R-:W-:Y:S06]  /*12aa0*/  LDSM.16.MT88.4 R124, [R204+0x3900] ;  /* 0x00390000cc7c783b */ /* 0x000fec0000004200 */
[----:B------:R-:W-:Y:S01]  /*12ab0*/  MUFU.EX2 R128, R47 ;  /* 0x0000002f00807308 */ /* 0x000fe20000000800 */
[C---:B------:R-:W-:Y:S08]  /*12ac0*/  HMMA.16816.F32.BF16 R100, R20.reuse, R132, R100 ;  /* 0x000000841464723c */ /* 0x040ff00000041864 */
[C---:B------:R-:W-:Y:S01]  /*12ad0*/  HMMA.16816.F32.BF16 R104, R20.reuse, R134, R104 ;  /* 0x000000861468723c */ /* 0x040fe20000041868 */
[----:B------:R-:W2:Y:S07]  /*12ae0*/  MUFU.EX2 R134, R38 ;  /* 0x0000002600867308 */ /* 0x000eae0000000800 */
[C---:B------:R-:W-:Y:S03]  /*12af0*/  HMMA.16816.F32.BF16 R12, R20.reuse, R144, R12 ;  /* 0x00000090140c723c */ /* 0x040fe6000004180c */
[----:B------:R-:W4:Y:S05]  /*12b00*/  MUFU.EX2 R133, R39 ;  /* 0x0000002700857308 */ /* 0x000f2a0000000800 */
[C---:B------:R-:W-:Y:S05]  /*12b10*/  HMMA.16816.F32.BF16 R108, R20.reuse, R146, R108 ;  /* 0x00000092146c723c */ /* 0x040fea000004186c */
[----:B------:R-:W-:Y:S03]  /*12b20*/  MUFU.EX2 R147, R41 ;  /* 0x0000002900937308 */ /* 0x000fe60000000800 */
[C---:B------:R-:W-:Y:S04]  /*12b30*/  HMMA.16816.F32.BF16 R16, R20.reuse, R148, R16 ;  /* 0x000000941410723c */ /* 0x040fe80000041810 */
[----:B--2---:R-:W-:Y:S03]  /*12b40*/  FADD.FTZ R0, R134, R0 ;  /* 0x0000000086007221 */ /* 0x004fe60000010000 */
[----:B------:R-:W-:Y:S01]  /*12b50*/  MUFU.EX2 R149, R37 ;  /* 0x0000002500957308 */ /* 0x000fe20000000800 */
[----:B------:R-:W-:Y:S04]  /*12b60*/  HMMA.16816.F32.BF16 R112, R20, R150, R112 ;  /* 0x000000961470723c */ /* 0x000fe80000041870 */
[----:B----4-:R-:W-:Y:S03]  /*12b70*/  FADD.FTZ R0, R133, R0 ;  /* 0x0000000085007221 */ /* 0x010fe60000010000 */
[----:B------:R-:W-:Y:S01]  /*12b80*/  F2FP.BF16.PACK_AB R20, R186, R192 ;  /* 0x000000c0ba14723e */ /* 0x000fe200000010ff */
[----:B------:R-:W-:Y:S01]  /*12b90*/  FADD.FTZ R0, R131, R0 ;  /* 0x0000000083007221 */ /* 0x000fe20000010000 */
[----:B------:R-:W-:Y:S01]  /*12ba0*/  F2FP.BF16.PACK_AB R22, R185, R187 ;  /* 0x000000bbb916723e */ /* 0x000fe200000010ff */
[----:B------:R-:W2:Y:S02]  /*12bb0*/  MUFU.EX2 R150, R36 ;  /* 0x0000002400967308 */ /* 0x000ea40000000800 */
        /* <DEDUP_REMOVED lines=10> */
[----:B--2---:R-:W-:Y:S04]  /*12c60*/  FADD.FTZ R2, R150, R2 ;  /* 0x0000000296027221 */ /* 0x004fe80000010000 */
        /* <DEDUP_REMOVED lines=15> */
[C---:B-1----:R-:W-:Y:S01]  /*12d60*/  HMMA.16816.F32.BF16 R84, R20.reuse, R120, R84 ;  /* 0x000000781454723c */ /* 0x042fe20000041854 */
[----:B--2---:R-:W-:Y:S03]  /*12d70*/  LDSM.16.MT88.4 R44, [R205+0x2900] ;  /* 0x00290000cd2c783b */ /* 0x004fe60000004200 */
        /* <DEDUP_REMOVED lines=143> */
.L_x_2067:
[----:B------:R-:W1:Y:S01]  /*13670*/  SHFL.BFLY PT, R4, R233, 0x2, 0x1f ;  /* 0x0c401f00e9047f89 */ /* 0x000e6200000e0000 */
[----:B------:R-:W-:-:S02]  /*13680*/  MOV R2, RZ ;  /* 0x000000ff00027202 */ /* 0x000fc40000000f00 */
[----:B------:R-:W-:Y:S01]  /*13690*/  MOV R30, 0xff800000 ;  /* 0xff800000001e7802 */ /* 0x000fe20000000f00 */
[----:B------:R-:W2:Y:S01]  /*136a0*/  SHFL.BFLY PT, R7, R234, 0x2, 0x1f ;  /* 0x0c401f00ea077f89 */ /* 0x000ea200000e0000 */
[----:B------:R-:W-:Y:S02]  /*136b0*/  MOV R31, 0xff800000 ;  /* 0xff800000001f7802 */ /* 0x000fe40000000f00 */
[----:B------:R-:W-:Y:S01]  /*136c0*/  PLOP3.LUT P2, PT, PT, PT, PT, 0x8, 0x0 ;  /* 0x000000000000781c */ /* 0x000fe20003f4e170 */
[----:B-1----:R-:W-:Y:S02]  /*136d0*/  FADD.FTZ R4, R4, R233 ;  /* 0x000000e904047221 */ /* 0x002fe40000010000 */
[----:B--2---:R-:W-:-:S03]  /*136e0*/  FADD.FTZ R7, R7, R234 ;  /* 0x000000ea07077221 */ /* 0x004fc60000010000 */
[----:B------:R-:W1:Y:S04]  /*136f0*/  SHFL.BFLY PT, R0, R4, 0x1, 0x1f ;  /* 0x0c201f0004007f89 */ /* 0x000e6800000e0000 */
        /* <DEDUP_REMOVED lines=82> */
.L_x_2037:
[----:B------:R-:W1:Y:S01]  /*13c20*/  S2R R44, SR_CTAID.Y ;  /* 0x00000000002c7919 */ /* 0x000e620000002600 */
[----:B------:R-:W-:Y:S01]  /*13c30*/  ULDC.64 UR4, c[0x0][0x118] ;  /* 0x0000460000047ab9 */ /* 0x000fe20000000a00 */
[----:B-1----:R-:W-:Y:S01]  /*13c40*/  SHF.R.S32.HI R34, RZ, 0x1f, R44 ;  /* 0x0000001fff227819 */ /* 0x002fe2000001142c */
[----:B------:R-:W-:Y:S05]  /*13c50*/  @P2 BRA `(.L_x_2069) ;  /* 0x0000128000002947 */ /* 0x000fea0003800000 */
[----:B------:R-:W1:Y:S01]  /*13c60*/  S2R R32, SR_TID.X ;  /* 0x0000000000207919 */ /* 0x000e620000002100 */
[----:B------:R-:W-:Y:S02]  /*13c70*/  F2FP.BF16.PACK_AB R27, R27, R120 ;  /* 0x000000781b1b723e */ /* 0x000fe400000010ff */
[----:B------:R-:W-:Y:S01]  /*13c80*/  F2FP.BF16.PACK_AB R122, R123, R122 ;  /* 0x0000007a7b7a723e */ /* 0x000fe200000010ff */
[----:B------:R-:W-:Y:S01]  /*13c90*/  BAR.SYNC.DEFER_BLOCKING 0x1, 0x100 ;  /* 0x0044000000007b1d */ /* 0x000fe20000010000 */
        /* <DEDUP_REMOVED lines=10> */
[----:B-1----:R-:W-:Y:S02]  /*13d40*/  SHF.R.S32.HI R33, RZ, 0x1f, R32 ;  /* 0x0000001fff217819 */ /* 0x002fe40000011420 */
[----:B------:R-:W-:Y:S02]  /*13d50*/  F2FP.BF16.PACK_AB R25, R25, R84 ;  /* 0x000000541919723e */ /* 0x000fe400000010ff */
[----:B------:R-:W-:-:S02]  /*13d60*/  LEA.HI R2, R33, R32, RZ, 0x2 ;  /* 0x0000002021027211 */ /* 0x000fc400078f10ff */
[----:B------:R-:W-:Y:S02]  /*13d70*/  LEA.HI R29, R33, R32, RZ, 0x5 ;  /* 0x00000020211d7211 */ /* 0x000fe400078f28ff */
[--C-:B------:R-:W-:Y:S02]  /*13d80*/  SHF.R.S32.HI R4, RZ, 0x2, R2.reuse ;  /* 0x00000002ff047819 */ /* 0x100fe40000011402 */
[----:B------:R-:W-:Y:S02]  /*13d90*/  SHF.R.S32.HI R0, RZ, 0x1f, R2 ;  /* 0x0000001fff007819 */ /* 0x000fe40000011402 */
[----:B------:R-:W-:Y:S02]  /*13da0*/  SHF.R.S32.HI R28, RZ, 0x5, R29 ;  /* 0x00000005ff1c7819 */ /* 0x000fe4000001141d */
[----:B------:R-:W-:Y:S02]  /*13db0*/  LEA.HI R0, R0, R4, RZ, 0x3 ;  /* 0x0000000400007211 */ /* 0x000fe400078f18ff */
[----:B------:R-:W-:-:S02]  /*13dc0*/  F2FP.BF16.PACK_AB R86, R87, R86 ;  /* 0x000000565756723e */ /* 0x000fc400000010ff */
        /* <DEDUP_REMOVED lines=21> */
[----:B------:R-:W-:Y:S02]  /*13f20*/  F2FP.BF16.PACK_AB R20, R20, R100 ;  /* 0x000000641414723e */ /* 0x000fe400000010ff */
[----:B------:R-:W-:Y:S02]  /*13f30*/  F2FP.BF16.PACK_AB R19, R103, R102 ;  /* 0x000000666713723e */ /* 0x000fe400000010ff */
[C---:B------:R-:W-:Y:S01]  /*13f40*/  IADD3 R3, R0.reuse, 0x80, RZ ;  /* 0x0000008000037810 */ /* 0x040fe20007ffe0ff */
[----:B------:R1:W-:Y:S01]  /*13f50*/  STS [R0+0x80], R27 ;  /* 0x0000801b00007388 */ /* 0x0003e20000000800 */
[C---:B------:R-:W-:Y:S02]  /*13f60*/  IADD3 R2, R0.reuse, 0x70, RZ ;  /* 0x0000007000027810 */ /* 0x040fe40007ffe0ff */
[----:B------:R-:W-:Y:S01]  /*13f70*/  @P0 IADD3 R2, R3, 0x10, RZ ;  /* 0x0000001003020810 */ /* 0x000fe20007ffe0ff */
[----:B------:R-:W-:Y:S01]  /*13f80*/  STS [R0+0x480], R122 ;  /* 0x0004807a00007388 */ /* 0x000fe20000000800 */
[----:B------:R-:W-:Y:S01]  /*13f90*/  IMAD.IADD R3, R0, 0x1, R4 ;  /* 0x0000000100037824 */ /* 0x000fe200078e0204 */
[----:B------:R-:W-:-:S02]  /*13fa0*/  F2FP.BF16.PACK_AB R18, R18, R104 ;  /* 0x000000681212723e */ /* 0x000fc400000010ff */
[----:B------:R2:W-:Y:S01]  /*13fb0*/  STS [R2], R8 ;  /* 0x0000000802007388 */ /* 0x0005e20000000800 */
[----:B------:R-:W-:Y:S01]  /*13fc0*/  IMAD.IADD R4, R4, 0x1, R2 ;  /* 0x0000000104047824 */ /* 0x000fe200078e0202 */
[----:B------:R-:W-:Y:S02]  /*13fd0*/  F2FP.BF16.PACK_AB R17, R17, R106 ;  /* 0x0000006a1111723e */ /* 0x000fe400000010ff */
[----:B------:R-:W-:Y:S01]  /*13fe0*/  STS [R2+0x400], R126 ;  /* 0x0004007e02007388 */ /* 0x000fe20000000800 */
[----:B------:R-:W-:Y:S02]  /*13ff0*/  F2FP.BF16.PACK_AB R16, R16, R128 ;  /* 0x000000801010723e */ /* 0x000fe400000010ff */
[----:B------:R-:W-:Y:S01]  /*14000*/  F2FP.BF16.PACK_AB R13, R13, R130 ;  /* 0x000000820d0d723e */ /* 0x000fe200000010ff */
[----:B------:R3:W-:Y:S01]  /*14010*/  STS [R3+0x80], R5 ;  /* 0x0000800503007388 */ /* 0x0007e20000000800 */
[----:B------:R-:W-:Y:S02]  /*14020*/  F2FP.BF16.PACK_AB R12, R12, R108 ;  /* 0x0000006c0c0c723e */ /* 0x000fe400000010ff */
[----:B------:R-:W-:Y:S01]  /*14030*/  F2FP.BF16.PACK_AB R11, R11, R110 ;  /* 0x0000006e0b0b723e */ /* 0x000fe200000010ff */
[----:B------:R-:W-:Y:S01]  /*14040*/  STS [R3+0x480], R70 ;  /* 0x0004804603007388 */ /* 0x000fe20000000800 */
[----:B------:R-:W-:-:S02]  /*14050*/  F2FP.BF16.PACK_AB R9, R9, R132 ;  /* 0x000000840909723e */ /* 0x000fc400000010ff */
[----:B------:R-:W-:Y:S01]  /*14060*/  F2FP.BF16.PACK_AB R15, R15, R134 ;  /* 0x000000860f0f723e */ /* 0x000fe200000010ff */
[----:B------:R4:W-:Y:S01]  /*14070*/  STS [R4], R6 ;  /* 0x0000000604007388 */ /* 0x0009e20000000800 */
[----:B-1----:R-:W-:Y:S01]  /*14080*/  IMAD.MOV.U32 R27, RZ, RZ, 0x40 ;  /* 0x00000040ff1b7424 */ /* 0x002fe200078e00ff */
[----:B------:R-:W-:Y:S02]  /*14090*/  F2FP.BF16.PACK_AB R14, R14, R112 ;  /* 0x000000700e0e723e */ /* 0x000fe400000010ff */
[----:B------:R-:W-:Y:S01]  /*140a0*/  STS [R4+0x400], R74 ;  /* 0x0004004a04007388 */ /* 0x000fe20000000800 */
[----:B------:R-:W-:Y:S02]  /*140b0*/  F2FP.BF16.PACK_AB R10, R10, R114 ;  /* 0x000000720a0a723e */ /* 0x000fe400000010ff */
[----:B------:R-:W-:Y:S02]  /*140c0*/  ISETP.NE.U32.AND P0, PT, RZ, c[0x0][0x500], PT ;  /* 0x00014000ff007a0c */ /* 0x000fe40003f05070 */
[----:B--2---:R-:W-:-:S02]  /*140d0*/  SEL R8, R27, 0xffffffc0, !P2 ;  /* 0xffffffc01b087807 */ /* 0x004fc40005000000 */
[----:B------:R-:W-:Y:S02]  /*140e0*/  ISETP.NE.AND.EX P0, PT, RZ, c[0x0][0x504], PT, P0 ;  /* 0x00014100ff007a0c */ /* 0x000fe40003f05300 */
[----:B------:R-:W-:Y:S01]  /*140f0*/  ISETP.NE.U32.AND P1, PT, RZ, c[0x0][0x508], PT ;  /* 0x00014200ff007a0c */ /* 0x000fe20003f25070 */
[----:B---3--:R-:W-:-:S03]  /*14100*/  IMAD.IADD R5, R0, 0x1, R8 ;  /* 0x0000000100057824 */ /* 0x008fc600078e0208 */
[----:B------:R-:W-:Y:S02]  /*14110*/  ISETP.NE.AND.EX P1, PT, RZ, c[0x0][0x50c], PT, P1 ;  /* 0x00014300ff007a0c */ /* 0x000fe40003f25310 */
[----:B------:R1:W-:Y:S01]  /*14120*/  STS [R5+0x80], R7 ;  /* 0x0000800705007388 */ /* 0x0003e20000000800 */
[----:B----4-:R-:W-:-:S03]  /*14130*/  IMAD.IADD R6, R8, 0x1, R2 ;  /* 0x0000000108067824 */ /* 0x010fc600078e0202 */
        /* <DEDUP_REMOVED lines=40> */
.L_x_2070:
        /* <DEDUP_REMOVED lines=129> */
.L_x_2072:
[----:B------:R-:W-:Y:S05]  /*14bd0*/  BSYNC B0 ;  /* 0x0000000000007941 */ /* 0x000fea0003800000 */
.L_x_2071:
        /* <DEDUP_REMOVED lines=15> */
.L_x_2074:
[----:B------:R-:W-:Y:S05]  /*14cd0*/  BSYNC B0 ;  /* 0x0000000000007941 */ /* 0x000fea0003800000 */
.L_x_2073:
        /* <DEDUP_REMOVED lines=15> */
.L_x_2076:
[----:B------:R-:W-:Y:S05]  /*14dd0*/  BSYNC B0 ;  /* 0x0000000000007941 */ /* 0x000fea0003800000 */
.L_x_2075:
        /* <DEDUP_REMOVED lines=16> */
.L_x_2069:
        /* <DEDUP_REMOVED lines=18> */
.L_x_2077:
        /* <DEDUP_REMOVED lines=40> */
.L_x_2079:
[----:B------:R-:W-:Y:S05]  /*15280*/  BSYNC B0 ;  /* 0x0000000000007941 */ /* 0x000fea0003800000 */
.L_x_2078:
        /* <DEDUP_REMOVED lines=57> */
.L_x_2081:
[----:B------:R-:W-:Y:S05]  /*15620*/  BSYNC B0 ;  /* 0x0000000000007941 */ /* 0x000fea0003800000 */
.L_x_2080:
        /* <DEDUP_REMOVED lines=15> */
.L_x_2083:
[----:B------:R-:W-:Y:S05]  /*15720*/  BSYNC B0 ;  /* 0x0000000000007941 */ /* 0x000fea0003800000 */
.L_x_2082:
        /* <DEDUP_REMOVED lines=15> */
.L_x_2085:
[----:B------:R-:W-:Y:S05]  /*15820*/  BSYNC B0 ;  /* 0x0000000000007941 */ /* 0x000fea0003800000 */
.L_x_2084:
        /* <DEDUP_REMOVED lines=16> */
.L_x_2086:
        /* <DEDUP_REMOVED lines=13> */
.L_x_3788:


//--------------------- .text._ZN7cutlass13device_kernelIN5flash19enable_sm80_to_sm89INS1_16FlashAttnFwdSm80INS1_25CollectiveMainloopFwdSm80ILi8ELi1ELb1EN4cute5tupleIJNS5_1CILi128EEENS7_ILi96EEES8_EEELi128ENS_10bfloat16_tEfNS_4arch4Sm80ELb0ELb1ELb0ELb0ELb0ELb0ELb1ELb0EEENS1_21CollectiveEpilogueFwdINS6_IJS8_S8_S9_EEENS6_IJNS7_ILi1EEESH_SH_EEESB_SD_Li256ELb0ELb1ELb0ELb0EEENS1_19SingleTileSchedulerILb0ELb0ELb1ELi128EEEEEEEEEvNT_6ParamsE --------------------------
	.section	.text._ZN7cutlass13device_kernelIN5flash19enable_sm80_to_sm89INS1_16FlashAttnFwdSm80INS1_25CollectiveMainloopFwdSm80ILi8ELi1ELb1EN4cute5tupleIJNS5_1CILi128EEENS7_ILi96EEES8_EEELi128ENS_10bfloat16_tEfNS_4arch4Sm80ELb0ELb1ELb0ELb0ELb0ELb0ELb1ELb0EEENS1_21CollectiveEpilogueFwdINS6_IJS8_S8_S9_EEENS6_IJNS7_ILi1EEESH_SH_EEESB_SD_Li256ELb0ELb1ELb0ELb0EEENS1_19SingleTileSchedulerILb0ELb0ELb1ELi128EEEEEEEEEvNT_6ParamsE,"ax",@progbits
	.sectioninfo	@"SHI_REGISTERS=248"
	.align	128
.text._ZN7cutlass13device_kernelIN5flash19enable_sm80_to_sm89INS1_16FlashAttnFwdSm80INS1_25CollectiveMainloopFwdSm80ILi8ELi1ELb1EN4cute5tupleIJNS5_1CILi128EEENS7_ILi96EEES8_EEELi128ENS_10bfloat16_tEfNS_4arch4Sm80ELb0ELb1ELb0ELb0ELb0ELb0ELb1ELb0EEENS1_21CollectiveEpilogueFwdINS6_IJS8_S8_S9_EEENS6_IJNS7_ILi1EEESH_SH_EEESB_SD_Li256ELb0ELb1ELb0ELb0EEENS1_19SingleTileSchedulerILb0ELb0ELb1ELi128EEEEEEEEEvNT_6ParamsE:
        .type           _ZN7cutlass13device_kernelIN5flash19enable_sm80_to_sm89INS1_16FlashAttnFwdSm80INS1_25CollectiveMainloopFwdSm80ILi8ELi1ELb1EN4cute5tupleIJNS5_1CILi128EEENS7_ILi96EEES8_EEELi128ENS_10bfloat16_tEfNS_4arch4Sm80ELb0ELb1ELb0ELb0ELb0ELb0ELb1ELb0EEENS1_21CollectiveEpilogueFwdINS6_IJS8_S8_S9_EEENS6_IJNS7_ILi1EEESH_SH_EEESB_SD_Li256ELb0ELb1ELb0ELb0EEENS1_19SingleTileSchedulerILb0ELb0ELb1ELi128EEEEEEEEEvNT_6ParamsE,@function
        .size           _ZN7cutlass13device_kernelIN5flash19enable_sm80_to_sm89INS1_16FlashAttnFwdSm80INS1_25CollectiveMainloopFwdSm80ILi8ELi1ELb1EN4cute5tupleIJNS5_1CILi128EEENS7_ILi96EEES8_EEELi128ENS_10bfloat16_tEfNS_4arch4Sm80ELb0ELb1ELb0ELb0ELb0ELb0ELb1ELb0EEENS1_21CollectiveEpilogueFwdINS6_IJS8_S8_S9_EEENS6_IJNS7_ILi1EEESH_SH_EEESB_SD_Li256ELb0ELb1ELb0ELb0EEENS1_19SingleTileSchedulerILb0ELb0ELb1ELi128EEEEEEEEEvNT_6ParamsE,(.L_x_3789 - _ZN7cutlass13device_kernelIN5flash19enable_sm80_to_sm89INS1_16FlashAttnFwdSm80INS1_25CollectiveMainloopFwdSm80ILi8ELi1ELb1EN4cute5tupleIJNS5_1CILi128EEENS7_ILi96EEES8_EEELi128ENS_10bfloat16_tEfNS_4arch4Sm80ELb0ELb1ELb0ELb0ELb0ELb0ELb1ELb0EEENS1_21CollectiveEpilogueFwdINS6_IJS8_S8_S9_EEENS6_IJNS7_ILi1EEESH_SH_EEESB_SD_Li256ELb0ELb1ELb0ELb0EEENS1_19SingleTileSchedulerILb0ELb0ELb1ELi128EEEEEEEEEvNT_6ParamsE)
        .other          _ZN7cutlass13device_kernelIN5flash19enable_sm80_to_sm89INS1_16FlashAttnFwdSm80INS1_25CollectiveMainloopFwdSm80ILi8ELi1ELb1EN4cute5tupleIJNS5_1CILi128EEENS7_ILi96EEES8_EEELi128ENS_10bfloat16_tEfNS_4arch4Sm80ELb0ELb1ELb0ELb0ELb0ELb0ELb1ELb0EEENS1_21CollectiveEpilogueFwdINS6_IJS8_S8_S9_EEENS6_IJNS7_ILi1EEESH_SH_EEESB_SD_Li256ELb0ELb1ELb0ELb0EEENS1_19SingleTileSchedulerILb0ELb0ELb1ELi128EEEEEEEEEvNT_6ParamsE,@"STO_CUDA_ENTRY STV_DEFAULT"
_ZN7cutlass13device_kernelIN5flash19enable_sm80_to_sm89INS1_16FlashAttnFwdSm80INS1_25CollectiveMainloopFwdSm80ILi8ELi1ELb1EN4cute5tupleIJNS5_1CILi128EEENS7_ILi96EEES8_EEELi128ENS_10bfloat16_tEfNS_4arch4Sm80ELb0ELb1ELb0ELb0ELb0ELb0ELb1ELb0EEENS1_21CollectiveEpilogueFwdINS6_IJS8_S8_S9_EEENS6_IJNS7_ILi1EEESH_SH_EEESB_SD_Li256ELb0ELb1ELb0ELb0EEENS1_19SingleTileSchedulerILb0ELb0ELb1ELi128EEEEEEEEEvNT_6ParamsE:
        /* <DEDUP_REMOVED lines=30> */
.L_x_2088:
[----:B------:R-:W-:-:S13]  /*01e0*/  ISETP.NE.AND P0, PT, R4, c[0x0][0x32c], PT ;  /* 0x0000cb0004007a0c */ /* 0x000fda0003f05270 */
[----:B------:R-:W-:-:S05]  /*01f0*/  @P0 IMAD.HI.U32 R3, R5, c[0x0][0x330], RZ ;  /* 0x0000cc0005030a27 */ /* 0x000fca00078e00ff */
[----:B------:R-:W-:Y:S02]  /*0200*/  @P0 SHF.R.U32.HI R5, RZ, c[0x0][0x334], R3 ;  /* 0x0000cd00ff050a19 */ /* 0x000fe40000011603 */
.L_x_2089:
[----:B------:R-:W-:-:S05]  /*0210*/  MOV R4, c[0x0][0x32c] ;  /* 0x0000cb0000047a02 */ /* 0x000fca0000000f00 */
[----:B------:R-:W-:-:S05]  /*0220*/  IMAD R5, R5, R4, c[0x0][0x32c] ;  /* 0x0000cb0005057624 */ /* 0x000fca00078e0204 */
[----:B------:R-:W-:-:S03]  /*0230*/  IMNMX R6, R6, R5, PT ;  /* 0x0000000506067217 */ /* 0x000fc60003800200 */
.L_x_2087:
        /* <DEDUP_REMOVED lines=28> */
.L_x_2091:
[----:B------:R-:W-:-:S04]  /*0400*/  MOV R3, c[0x0][0x32c] ;  /* 0x0000cb0000037a02 */ /* 0x000fc80000000f00 */
[----:B------:R-:W-:-:S13]  /*0410*/  ISETP.NE.AND P0, PT, R3, 0x1, PT ;  /* 0x000000010300780c */ /* 0x000fda0003f05270 */
[----:B------:R-:W-:-:S05]  /*0420*/  @P0 IMAD.HI.U32 R3, R5, c[0x0][0x330], RZ ;  /* 0x0000cc0005030a27 */ /* 0x000fca00078e00ff */
[----:B------:R-:W-:-:S05]  /*0430*/  @P0 SHF.R.U32.HI R5, RZ, c[0x0][0x334], R3 ;  /* 0x0000cd00ff050a19 */ /* 0x000fca0000011603 */
.L_x_2092:
[----:B------:R-:W-:-:S05]  /*0440*/  IMAD R5, R5, c[0x0][0x32c], RZ ;  /* 0x0000cb0005057a24 */ /* 0x000fca00078e02ff */
[----:B------:R-:W-:-:S05]  /*0450*/  IMNMX R4, R4, R5, !PT ;  /* 0x0000000504047217 */ /* 0x000fca0007800200 */
.L_x_2090:
        /* <DEDUP_REMOVED lines=16> */
[----:B------:R-:W-:Y:S01]  /*0560*/  IMAD.MOV.U32 R105, RZ, RZ, RZ ;  /* 0x000000ffff697224 */ /* 0x000fe200078e00ff */
        /* <DEDUP_REMOVED lines=486> */
.L_x_2094:
[----:B-1----:R-:W-:Y:S01]  /*23d0*/  LOP3.LUT R7, R106, 0xffffffe0, RZ, 0xc0, !PT ;  /* 0xffffffe06a077812 */ /* 0x002fe200078ec0ff */
[----:B------:R-:W-:Y:S01]  /*23e0*/  ULDC UR7, c[0x0][0x324] ;  /* 0x0000c90000077ab9 */ /* 0x000fe20000000800 */
[----:B------:R-:W-:Y:S01]  /*23f0*/  LEA.HI R21, R107, R104, RZ, 0x2 ;  /* 0x000000686b157211 */ /* 0x000fe200078f10ff */
[----:B------:R-:W-:Y:S01]  /*2400*/  ULOP3.LUT UR7, URZ, UR7, URZ, 0x33, !UPT ;  /* 0x000000073f077292 */ /* 0x000fe2000f8e333f */
[----:B------:R-:W-:Y:S01]  /*2410*/  SHF.R.S32.HI R12, RZ, 0x1f, R105 ;  /* 0x0000001fff0c7819 */ /* 0x000fe20000011469 */
[----:B------:R-:W-:Y:S01]  /*2420*/  IMAD.IADD R0, R104, 0x1, -R7 ;  /* 0x0000000168007824 */ /* 0x000fe200078e0a07 */
[----:B------:R-:W-:Y:S01]  /*2430*/  LOP3.LUT R21, R21, 0xfffffffc, RZ, 0xc0, !PT ;  /* 0xfffffffc15157812 */ /* 0x000fe200078ec0ff */
[----:B------:R-:W0:Y:S01]  /*2440*/  LDGDEPBAR ;  /* 0x00000000000079af */ /* 0x000e220000000000 */
[----:B------:R-:W-:-:S02]  /*2450*/  LEA.HI R12, R12, R105, RZ, 0x3 ;  /* 0x000000690c0c7211 */ /* 0x000fc400078f18ff */
[----:B------:R-:W-:Y:S01]  /*2460*/  SHF.R.S32.HI R7, RZ, 0x1f, R0 ;  /* 0x0000001fff077819 */ /* 0x000fe20000011400 */
[----:B------:R-:W-:Y:S01]  /*2470*/  IMAD.IADD R104, R104, 0x1, -R21 ;  /* 0x0000000168687824 */ /* 0x000fe200078e0a15 */
[----:B------:R-:W-:Y:S02]  /*2480*/  LOP3.LUT R12, R12, 0xffffff8, RZ, 0xc0, !PT ;  /* 0x0ffffff80c0c7812 */ /* 0x000fe400078ec0ff */
[----:B------:R-:W-:Y:S02]  /*2490*/  LEA.HI R4, R7, R0, RZ, 0x2 ;  /* 0x0000000007047211 */ /* 0x000fe400078f10ff */
[----:B------:R-:W-:Y:S01]  /*24a0*/  LEA.HI R6, R104, R104, RZ, 0x1 ;  /* 0x0000006868067211 */ /* 0x000fe200078f08ff */
[----:B------:R-:W-:Y:S01]  /*24b0*/  IMAD.IADD R12, R105, 0x1, -R12 ;  /* 0x00000001690c7824 */ /* 0x000fe200078e0a0c */
[----:B------:R-:W-:Y:S02]  /*24c0*/  LEA.HI.SX32 R7, R4, R13, 0x1e ;  /* 0x0000000d04077211 */ /* 0x000fe400078ff2ff */
[----:B------:R-:W-:-:S03]  /*24d0*/  LOP3.LUT R21, R6, 0x1ffffffe, RZ, 0xc0, !PT ;  /* 0x1ffffffe06157812 */ /* 0x000fc600078ec0ff */
[----:B------:R-:W-:Y:S02]  /*24e0*/  IMAD R7, R12, 0x10, R7 ;  /* 0x000000100c077824 */ /* 0x000fe400078e0207 */
[----:B------:R-:W-:Y:S01]  /*24f0*/  IMAD.IADD R104, R104, 0x1, -R21 ;  /* 0x0000000168687824 */ /* 0x000fe200078e0a15 */
[----:B------:R-:W-:-:S03]  /*2500*/  LOP3.LUT R21, R4, 0x7ffffffc, RZ, 0xc0, !PT ;  /* 0x7ffffffc04157812 */ /* 0x000fc600078ec0ff */
[----:B------:R-:W-:Y:S02]  /*2510*/  IMAD R209, R104, 0x8, R7 ;  /* 0x0000000868d17824 */ /* 0x000fe400078e0207 */
[----:B------:R-:W-:Y:S01]  /*2520*/  IMAD.IADD R214, R0, 0x1, -R21 ;  /* 0x0000000100d67824 */ /* 0x000fe200078e0a15 */
[----:B------:R-:W-:Y:S01]  /*2530*/  IADD3.X R21, R15, c[0x0][0x1d0], RZ, PT, !PT ;  /* 0x000074000f157a10 */ /* 0x000fe20003ffe4ff */
[----:B------:R-:W-:-:S04]  /*2540*/  @P4 IMAD.HI.U32 R6, R209, c[0x0][0x2c8], RZ ;  /* 0x0000b200d1064a27 */ /* 0x000fc800078e00ff */
[----:B------:R-:W-:Y:S01]  /*2550*/  IMAD.MOV.U32 R24, RZ, RZ, R209 ;  /* 0x000000ffff187224 */ /* 0x000fe200078e00d1 */
[----:B------:R-:W-:Y:S01]  /*2560*/  @P4 SHF.R.U32.HI R24, RZ, c[0x0][0x2cc], R6 ;  /* 0x0000b300ff184a19 */ /* 0x000fe20000011606 */
[----:B------:R-:W-:-:S04]  /*2570*/  IMAD.SHL.U32 R214, R214, 0x2, RZ ;  /* 0x00000002d6d67824 */ /* 0x000fc800078e00ff */
[----:B------:R-:W1:Y:S01]  /*2580*/  SHFL.IDX PT, R7, R24, RZ, 0x1c1f ;  /* 0x001c1fff18077589 */ /* 0x000e6200000e0000 */
[--C-:B------:R-:W-:Y:S01]  /*2590*/  IADD3 R20, R21, -c[0x0][0x168], -R214.reuse ;  /* 0x80005a0015147a10 */ /* 0x100fe20007ffe8d6 */
[----:B------:R-:W-:Y:S01]  /*25a0*/  IMAD.IADD R4, R15, 0x1, -R214 ;  /* 0x000000010f047824 */ /* 0x000fe200078e0ad6 */
[----:B------:R-:W-:Y:S02]  /*25b0*/  IADD3 R6, -R214, c[0x0][0x1d0], R15 ;  /* 0x00007400d6067a10 */ /* 0x000fe40007ffe10f */
[C---:B------:R-:W-:Y:S02]  /*25c0*/  IADD3 R22, R20.reuse, c[0x0][0x328], RZ ;  /* 0x0000ca0014167a10 */ /* 0x040fe40007ffe0ff */
[----:B------:R-:W-:-:S03]  /*25d0*/  IADD3 R20, R20, UR7, RZ ;  /* 0x0000000714147c10 */ /* 0x000fc6000fffe0ff */
[--C-:B-1----:R-:W-:Y:S02]  /*25e0*/  IMAD.IADD R21, R22, 0x1, R7.reuse ;  /* 0x0000000116157824 */ /* 0x102fe400078e0207 */
[----:B------:R-:W-:-:S03]  /*25f0*/  IMAD.IADD R26, R20, 0x1, R7 ;  /* 0x00000001141a7824 */ /* 0x000fc600078e0207 */
[----:B------:R-:W-:Y:S01]  /*2600*/  IMNMX R28, R21, R6, PT ;  /* 0x00000006151c7217 */ /* 0x000fe20003800200 */
[----:B------:R-:W-:Y:S05]  /*2610*/  @!P3 BRA `(.L_x_2095) ;  /* 0x000001500000b947 */ /* 0x000fea0003800000 */
[----:B------:R-:W-:Y:S01]  /*2620*/  IADD3 R7, R7, c[0x0][0x1d0], RZ ;  /* 0x0000740007077a10 */ /* 0x000fe20007ffe0ff */
        /* <DEDUP_REMOVED lines=11> */
.L_x_2097:
[----:B------:R-:W-:-:S04]  /*26e0*/  MOV R0, c[0x0][0x32c] ;  /* 0x0000cb0000007a02 */ /* 0x000fc80000000f00 */
[----:B------:R-:W-:-:S13]  /*26f0*/  ISETP.NE.AND P0, PT, R0, 0x1, PT ;  /* 0x000000010000780c */ /* 0x000fda0003f05270 */
[----:B------:R-:W-:-:S05]  /*2700*/  @P0 IMAD.HI.U32 R0, R7, c[0x0][0x330], RZ ;  /* 0x0000cc0007000a27 */ /* 0x000fca00078e00ff */
[----:B------:R-:W-:Y:S02]  /*2710*/  @P0 SHF.R.U32.HI R7, RZ, c[0x0][0x334], R0 ;  /* 0x0000cd00ff070a19 */ /* 0x000fe40000011600 */
.L_x_2098:
[----:B------:R-:W-:Y:S05]  /*2720*/  BSYNC B0 ;  /* 0x0000000000007941 */ /* 0x000fea0003800000 */
.L_x_2096:
[----:B------:R-:W-:-:S05]  /*2730*/  IMAD R21, R7, c[0x0][0x32c], R4 ;  /* 0x0000cb0007157a24 */ /* 0x000fca00078e0204 */
[----:B------:R-:W-:Y:S02]  /*2740*/  IADD3 R7, R21, c[0x0][0x32c], RZ ;  /* 0x0000cb0015077a10 */ /* 0x000fe40007ffe0ff */
[----:B------:R-:W-:Y:S02]  /*2750*/  IMNMX R26, R26, R21, !PT ;  /* 0x000000151a1a7217 */ /* 0x000fe40007800200 */
[----:B------:R-:W-:Y:S02]  /*2760*/  IMNMX R28, R28, R7, PT ;  /* 0x000000071c1c7217 */ /* 0x000fe40003800200 */
.L_x_2095:
[C---:B------:R-:W-:Y:S02]  /*2770*/  ISETP.GE.AND P0, PT, R15.reuse, 0x2, PT ;  /* 0x000000020f00780c */ /* 0x040fe40003f06270 */
        /* <DEDUP_REMOVED lines=29> */
[----:B------:R-:W-:Y:S02]  /*2950*/  ISETP.LT.OR P0, PT, R28, 0x19, P0 ;  /* 0x000000191c00780c */ /* 0x000fe40000701670 */
[----:B------:R-:W-:Y:S02]  /*2960*/  P2R R8, PR, RZ, 0x2 ;  /* 0x00000002ff087803 */ /* 0x000fe40000000000 */
[----:B------:R-:W-:Y:S02]  /*2970*/  FSEL R7, R76, -INF , !P0 ;  /* 0xff8000004c077808 */ /* 0x000fe40004000000 */
[----:B------:R-:W-:-:S02]  /*2980*/  ISETP.GT.AND P0, PT, R26, 0x19, !P1 ;  /* 0x000000191a00780c */ /* 0x000fc40004f04270 */
[----:B------:R-:W-:Y:S02]  /*2990*/  ISETP.GE.AND P1, PT, R15, 0x21, PT ;  /* 0x000000210f00780c */ /* 0x000fe40003f26270 */
[----:B------:R-:W-:Y:S02]  /*29a0*/  ISETP.LT.OR P0, PT, R28, 0x1a, P0 ;  /* 0x0000001a1c00780c */ /* 0x000fe40000701670 */
[----:B------:R-:W-:Y:S02]  /*29b0*/  P2R R76, PR, RZ, 0x2 ;  /* 0x00000002ff4c7803 */ /* 0x000fe40000000000 */
[----:B------:R-:W-:Y:S02]  /*29c0*/  FSEL R9, R77, -INF , !P0 ;  /* 0xff8000004d097808 */ /* 0x000fe40004000000 */
[----:B------:R-:W-:Y:S02]  /*29d0*/  ISETP.GT.AND P0, PT, R26, 0x20, !P1 ;  /* 0x000000201a00780c */ /* 0x000fe40004f04270 */
[----:B------:R-:W-:-:S02]  /*29e0*/  ISETP.GE.AND P1, PT, R15, 0x22, PT ;  /* 0x000000220f00780c */ /* 0x000fc40003f26270 */
[----:B------:R-:W-:-:S04]  /*29f0*/  ISETP.LT.OR P0, PT, R28, 0x21, P0 ;  /* 0x000000211c00780c */ /* 0x000fc80000701670 */
        /* <DEDUP_REMOVED lines=27> */
[----:B------:R-:W-:Y:S02]  /*2bb0*/  P2R R39, PR, RZ, 0x2 ;  /* 0x00000002ff277803 */ /* 0x000fe40000000000 */
        /* <DEDUP_REMOVED lines=38> */
[----:B------:R-:W-:-:S04]  /*2e20*/  ISETP.GT.AND P0, PT, R26, 0x58, !P2 ;  /* 0x000000581a00780c */ /* 0x000fc80005704270 */
[----:B------:R-:W-:-:S04]  /*2e30*/  ISETP.LT.OR P0, PT, R28, 0x59, P0 ;  /* 0x000000591c00780c */ /* 0x000fc80000701670 */
[----:B------:R-:W-:Y:S02]  /*2e40*/  FSEL R133, R44, -INF , !P0 ;  /* 0xff8000002c857808 */ /* 0x000fe40004000000 */
[----:B------:R-:W-:Y:S02]  /*2e50*/  ISETP.GT.AND P0, PT, R26, RZ, !P1 ;  /* 0x000000ff1a00720c */ /* 0x000fe40004f04270 */
[----:B------:R-:W-:Y:S02]  /*2e60*/  P2R R44, PR, RZ, 0x2 ;  /* 0x00000002ff2c7803 */ /* 0x000fe40000000000 */
[----:B------:R-:W-:Y:S02]  /*2e70*/  ISETP.LT.OR P0, PT, R28, 0x1, P0 ;  /* 0x000000011c00780c */ /* 0x000fe40000701670 */
[----:B------:R-:W-:Y:S02]  /*2e80*/  ISETP.GE.AND P1, PT, R15, 0x5a, PT ;  /* 0x0000005a0f00780c */ /* 0x000fe40003f26270 */
[----:B------:R-:W-:-:S02]  /*2e90*/  FSEL R12, R16, -INF , !P0 ;  /* 0xff800000100c7808 */ /* 0x000fc40004000000 */
[----:B------:R-:W-:-:S04]  /*2ea0*/  ISETP.GT.AND P0, PT, R26, 0x59, !P1 ;  /* 0x000000591a00780c */ /* 0x000fc80004f04270 */
[----:B------:R-:W-:-:S04]  /*2eb0*/  ISETP.LT.OR P0, PT, R28, 0x5a, P0 ;  /* 0x0000005a1c00780c */ /* 0x000fc80000701670 */
[----:B------:R-:W-:Y:S02]  /*2ec0*/  FSEL R131, R45, -INF , !P0 ;  /* 0xff8000002d837808 */ /* 0x000fe40004000000 */
[----:B------:R-:W1:Y:S02]  /*2ed0*/  SHFL.IDX PT, R45, R24, 0x1, 0x1c1f ;  /* 0x003c1f00182d7f89 */ /* 0x000e6400000e0000 */
        /* <DEDUP_REMOVED lines=16> */
.L_x_2101:
[----:B------:R-:W-:-:S04]  /*2fe0*/  MOV R6, c[0x0][0x32c] ;  /* 0x0000cb0000067a02 */ /* 0x000fc80000000f00 */
[----:B------:R-:W-:-:S13]  /*2ff0*/  ISETP.NE.AND P0, PT, R6, 0x1, PT ;  /* 0x000000010600780c */ /* 0x000fda0003f05270 */
[----:B------:R-:W-:-:S05]  /*3000*/  @P0 IMAD.HI.U32 R6, R45, c[0x0][0x330], RZ ;  /* 0x0000cc002d060a27 */ /* 0x000fca00078e00ff */
[----:B------:R-:W-:Y:S02]  /*3010*/  @P0 SHF.R.U32.HI R45, RZ, c[0x0][0x334], R6 ;  /* 0x0000cd00ff2d0a19 */ /* 0x000fe40000011606 */
.L_x_2102:
[----:B------:R-:W-:Y:S05]  /*3020*/  BSYNC B0 ;  /* 0x0000000000007941 */ /* 0x000fea0003800000 */
.L_x_2100:
[----:B------:R-:W-:-:S05]  /*3030*/  IMAD R45, R45, c[0x0][0x32c], R4 ;  /* 0x0000cb002d2d7a24 */ /* 0x000fca00078e0204 */
[----:B------:R-:W-:Y:S02]  /*3040*/  IADD3 R4, R45, c[0x0][0x32c], RZ ;  /* 0x0000cb002d047a10 */ /* 0x000fe40007ffe0ff */
[----:B------:R-:W-:Y:S02]  /*3050*/  IMNMX R22, R22, R45, !PT ;  /* 0x0000002d16167217 */ /* 0x000fe40007800200 */
[----:B------:R-:W-:Y:S02]  /*3060*/  IMNMX R15, R15, R4, PT ;  /* 0x000000040f0f7217 */ /* 0x000fe40003800200 */
.L_x_2099:
[----:B------:R-:W-:Y:S01]  /*3070*/  ISETP.NE.AND P0, PT, R87, RZ, PT ;  /* 0x000000ff5700720c */ /* 0x000fe20003f05270 */
[----:B------:R-:W-:Y:S01]  /*3080*/  IMAD.SHL.U32 R204, R2, 0x2, RZ ;  /* 0x0000000202cc7824 */ /* 0x000fe200078e00ff */
[C---:B------:R-:W-:Y:S02]  /*3090*/  ISETP.GT.AND P2, PT, R22.reuse, 0x58, !P2 ;  /* 0x000000581600780c */ /* 0x040fe40005744270 */
[C---:B------:R-:W-:Y:S01]  /*30a0*/  ISETP.GT.AND P0, PT, R22.reuse, 0x8, !P0 ;  /* 0x000000081600780c */ /* 0x040fe20004704270 */
[----:B------:R-:W-:Y:S01]  /*30b0*/  IMAD R202, R5, 0x2, R204 ;  /* 0x0000000205ca7824 */ /* 0x000fe200078e02cc */
[----:B------:R-:W-:Y:S01]  /*30c0*/  ISETP.GT.AND P1, PT, R22, 0x59, !P1 ;  /* 0x000000591600780c */ /* 0x000fe20004f24270 */
[----:B------:R-:W-:Y:S01]  /*30d0*/  LDSM.16.MT88.4 R96, [R204+0x3100] ;  /* 0x00310000cc60783b */ /* 0x000fe20000004200 */
[----:B------:R-:W-:Y:S01]  /*30e0*/  ISETP.LT.OR P0, PT, R15, 0x9, P0 ;  /* 0x000000090f00780c */ /* 0x000fe20000701670 */
[----:B------:R-:W-:Y:S01]  /*30f0*/  IMAD R200, R3, 0x2, R202 ;  /* 0x0000000203c87824 */ /* 0x000fe200078e02ca */
[----:B------:R-:W-:Y:S01]  /*3100*/  ISETP.LT.OR P2, PT, R15, 0x59, P2 ;  /* 0x000000590f00780c */ /* 0x000fe20001741670 */
[----:B------:R-:W-:Y:S01]  /*3110*/  IMAD R201, R3, 0x2, R204 ;  /* 0x0000000203c97824 */ /* 0x000fe200078e02cc */
[----:B------:R-:W-:Y:S01]  /*3120*/  FSEL R6, R10, -INF , !P0 ;  /* 0xff8000000a067808 */ /* 0x000fe20004000000 */
[----:B------:R-:W-:Y:S01]  /*3130*/  LDSM.16.MT88.4 R108, [R204+0x100] ;  /* 0x00010000cc6c783b */ /* 0x000fe20000004200 */
[----:B------:R-:W-:-:S02]  /*3140*/  ISETP.NE.AND P0, PT, R86, RZ, PT ;  /* 0x000000ff5600720c */ /* 0x000fc40003f05270 */
[C---:B------:R-:W-:Y:S01]  /*3150*/  ISETP.LT.OR P1, PT, R15.reuse, 0x5a, P1 ;  /* 0x0000005a0f00780c */ /* 0x040fe20000f21670 */
[----:B------:R-:W-:Y:S01]  /*3160*/  LDSM.16.MT88.4 R88, [R200+0x100] ;  /* 0x00010000c858783b */ /* 0x000fe20000004200 */
[----:B------:R-:W-:Y:S02]  /*3170*/  ISETP.GT.AND P0, PT, R22, 0x9, !P0 ;  /* 0x000000091600780c */ /* 0x000fe40004704270 */
[----:B------:R-:W-:Y:S01]  /*3180*/  FSEL R130, R46, -INF , !P2 ;  /* 0xff8000002e827808 */ /* 0x000fe20005000000 */
[----:B------:R-:W-:Y:S01]  /*3190*/  LDSM.16.MT88.4 R104, [R202+0x3100] ;  /* 0x00310000ca68783b */ /* 0x000fe20000004200 */
[----:B------:R-:W-:Y:S02]  /*31a0*/  ISETP.LT.OR P0, PT, R15, 0xa, P0 ;  /* 0x0000000a0f00780c */ /* 0x000fe40000701670 */
[----:B------:R-:W-:Y:S02]  /*31b0*/  FSEL R128, R47, -INF , !P1 ;  /* 0xff8000002f807808 */ /* 0x000fe40004800000 */
[----:B------:R-:W-:-:S02]  /*31c0*/  FSEL R4, R11, -INF , !P0 ;  /* 0xff8000000b047808 */ /* 0x000fc40004000000 */
        /* <DEDUP_REMOVED lines=8> */
[----:B------:R-:W-:Y:S02]  /*3250*/  ISETP.NE.AND P0, PT, R80, RZ, PT ;  /* 0x000000ff5000720c */ /* 0x000fe40003f05270 */
[----:B------:R-:W-:Y:S02]  /*3260*/  LDSM.16.MT88.4 R80, [R201+0x100] ;  /* 0x00010000c950783b */ /* 0x000fe40000004200 */
        /* <DEDUP_REMOVED lines=58> */
[----:B------:R-:W-:Y:S02]  /*3610*/  FMNMX.FTZ R0, R12, R27, !PT ;  /* 0x0000001b0c007209 */ /* 0x000fe40007810000 */
[----:B------:R-:W-:Y:S02]  /*3620*/  ISETP.GT.AND P0, PT, R22, 0x1, !P0 ;  /* 0x000000011600780c */ /* 0x000fe40004704270 */
[----:B------:R-:W-:Y:S02]  /*3630*/  FMNMX.FTZ R0, R25, R0, !PT ;  /* 0x0000000019007209 */ /* 0x000fe40007810000 */
[----:B------:R-:W-:-:S02]  /*3640*/  ISETP.LT.OR P0, PT, R15, 0x2, P0 ;  /* 0x000000020f00780c */ /* 0x000fc40000701670 */
[----:B------:R-:W-:Y:S02]  /*3650*/  FMNMX.FTZ R0, R23, R0, !PT ;  /* 0x0000000017007209 */ /* 0x000fe40007810000 */
[----:B------:R-:W-:Y:S02]  /*3660*/  FSEL R24, R19, -INF , !P0 ;  /* 0xff80000013187808 */ /* 0x000fe40004000000 */
[----:B------:R-:W-:Y:S02]  /*3670*/  ISETP.NE.AND P0, PT, R44, RZ, PT ;  /* 0x000000ff2c00720c */ /* 0x000fe40003f05270 */
[----:B------:R-:W-:Y:S02]  /*3680*/  FMNMX.FTZ R0, R21, R0, !PT ;  /* 0x0000000015007209 */ /* 0x000fe40007810000 */
        /* <DEDUP_REMOVED lines=27> */
[----:B------:R-:W-:Y:S02]  /*3840*/  ISETP.NE.AND P0, PT, R30, RZ, PT ;  /* 0x000000ff1e00720c */ /* 0x000fe40003f05270 */
[----:B------:R-:W-:Y:S02]  /*3850*/  FMNMX.FTZ R19, R186, R19, !PT ;  /* 0x00000013ba137209 */ /* 0x000fe40007810000 */
[----:B------:R-:W-:Y:S02]  /*3860*/  FMNMX.FTZ R0, R167, R0, !PT ;  /* 0x00000000a7007209 */ /* 0x000fe40007810000 */
[----:B------:R-:W-:Y:S02]  /*3870*/  FMNMX.FTZ R19, R164, R19, !PT ;  /* 0x00000013a4137209 */ /* 0x000fe40007810000 */
[----:B------:R-:W-:-:S02]  /*3880*/  ISETP.GT.AND P0, PT, R22, 0x50, !P0 ;  /* 0x000000501600780c */ /* 0x000fc40004704270 */
[----:B------:R-:W-:Y:S02]  /*3890*/  FMNMX.FTZ R19, R184, R19, !PT ;  /* 0x00000013b8137209 */ /* 0x000fe40007810000 */
[----:B------:R-:W-:Y:S02]  /*38a0*/  FMNMX.FTZ R0, R153, R0, !PT ;  /* 0x0000000099007209 */ /* 0x000fe40007810000 */
[----:B------:R-:W-:Y:S02]  /*38b0*/  FMNMX.FTZ R19, R166, R19, !PT ;  /* 0x00000013a6137209 */ /* 0x000fe40007810000 */
[----:B------:R-:W-:Y:S02]  /*38c0*/  ISETP.LT.OR P0, PT, R15, 0x51, P0 ;  /* 0x000000510f00780c */ /* 0x000fe40000701670 */
[----:B------:R-:W-:Y:S02]  /*38d0*/  FMNMX.FTZ R0, R137, R0, !PT ;  /* 0x0000000089007209 */ /* 0x000fe40007810000 */
[----:B------:R-:W-:-:S02]  /*38e0*/  FMNMX.FTZ R19, R180, R19, !PT ;  /* 0x00000013b4137209 */ /* 0x000fc40007810000 */
[----:B------:R-:W-:Y:S02]  /*38f0*/  FSEL R136, R50, -INF , !P0 ;  /* 0xff80000032887808 */ /* 0x000fe40004000000 */
[----:B------:R-:W-:Y:S02]  /*3900*/  ISETP.NE.AND P0, PT, R29, RZ, PT ;  /* 0x000000ff1d00720c */ /* 0x000fe40003f05270 */
[----:B------:R-:W-:Y:S01]  /*3910*/  FMNMX.FTZ R0, R135, R0, !PT ;  /* 0x0000000087007209 */ /* 0x000fe20007810000 */
[----:B------:R-:W-:Y:S01]  /*3920*/  LDSM.16.MT88.4 R28, [R204+0x900] ;  /* 0x00090000cc1c783b */ /* 0x000fe20000004200 */
[----:B------:R-:W-:Y:S02]  /*3930*/  FMNMX.FTZ R19, R182, R19, !PT ;  /* 0x00000013b6137209 */ /* 0x000fe40007810000 */
[----:B------:R-:W-:Y:S02]  /*3940*/  FMNMX.FTZ R0, R133, R0, !PT ;  /* 0x0000000085007209 */ /* 0x000fe40007810000 */
[----:B------:R-:W-:-:S02]  /*3950*/  ISETP.GT.AND P0, PT, R22, 0x51, !P0 ;  /* 0x000000511600780c */ /* 0x000fc40004704270 */
[----:B------:R-:W-:Y:S02]  /*3960*/  FMNMX.FTZ R19, R154, R19, !PT ;  /* 0x000000139a137209 */ /* 0x000fe40007810000 */
[----:B------:R-:W-:Y:S02]  /*3970*/  FMNMX.FTZ R11, R131, R0, !PT ;  /* 0x00000000830b7209 */ /* 0x000fe40007810000 */
[----:B------:R-:W-:Y:S02]  /*3980*/  ISETP.LT.OR P0, PT, R15, 0x52, P0 ;  /* 0x000000520f00780c */ /* 0x000fe40000701670 */
[----:B------:R-:W-:Y:S01]  /*3990*/  FMNMX.FTZ R19, R152, R19, !PT ;  /* 0x0000001398137209 */ /* 0x000fe20007810000 */
[----:B------:R-:W1:Y:S01]  /*39a0*/  SHFL.BFLY PT, R0, R11, 0x2, 0x1f ;  /* 0x0c401f000b007f89 */ /* 0x000e6200000e0000 */
[----:B------:R-:W-:Y:S02]  /*39b0*/  FSEL R134, R51, -INF , !P0 ;  /* 0xff80000033867808 */ /* 0x000fe40004000000 */
[----:B------:R-:W-:-:S04]  /*39c0*/  FMNMX.FTZ R19, R136, R19, !PT ;  /* 0x0000001388137209 */ /* 0x000fc80007810000 */
[----:B------:R-:W-:-:S04]  /*39d0*/  FMNMX.FTZ R19, R134, R19, !PT ;  /* 0x0000001386137209 */ /* 0x000fc80007810000 */
        /* <DEDUP_REMOVED lines=13> */
[--C-:B------:R-:W-:Y:S01]  /*3ab0*/  FFMA.FTZ R46, R25, c[0x0][0x2d0], -R138.reuse ;  /* 0x0000b400192e7a23 */ /* 0x100fe2000001088a */
[----:B--2---:R-:W-:Y:S01]  /*3ac0*/  FMNMX.FTZ R12, R22, R11, !PT ;  /* 0x0000000b160c7209 */ /* 0x004fe20007810000 */
[--C-:B------:R-:W-:Y:S01]  /*3ad0*/  FFMA.FTZ R45, R23, c[0x0][0x2d0], -R138.reuse ;  /* 0x0000b400172d7a23 */ /* 0x100fe2000001088a */
[----:B------:R-:W-:Y:S01]  /*3ae0*/  MUFU.EX2 R50, R50 ;  /* 0x0000003200327308 */ /* 0x000fe20000000800 */
[----:B------:R-:W-:Y:S01]  /*3af0*/  FFMA.FTZ R40, R7, c[0x0][0x2d0], -R138 ;  /* 0x0000b40007287a23 */ /* 0x000fe2000001088a */
[C---:B------:R-:W-:Y:S01]  /*3b00*/  FSETP.NEU.FTZ.AND P0, PT, R12.reuse, -INF , PT ;  /* 0xff8000000c00780b */ /* 0x040fe20003f1d000 */
[----:B------:R-:W-:-:S02]  /*3b10*/  FMUL.FTZ R123, R12, c[0x0][0x2d0] ;  /* 0x0000b4000c7b7a20 */ /* 0x000fc40000410000 */
[--C-:B------:R-:W-:Y:S02]  /*3b20*/  FFMA.FTZ R43, R17, c[0x0][0x2d0], -R138.reuse ;  /* 0x0000b400112b7a23 */ /* 0x100fe4000001088a */
[--C-:B------:R-:W-:Y:S01]  /*3b30*/  FFMA.FTZ R15, R9, c[0x0][0x2d0], -R138.reuse ;  /* 0x0000b400090f7a23 */ /* 0x100fe2000001088a */
[----:B------:R-:W-:Y:S01]  /*3b40*/  FSEL R123, R123, RZ, P0 ;  /* 0x000000ff7b7b7208 */ /* 0x000fe20000000000 */
[----:B------:R-:W1:Y:S01]  /*3b50*/  MUFU.EX2 R49, R49 ;  /* 0x0000003100317308 */ /* 0x000e620000000800 */
[--C-:B------:R-:W-:Y:S02]  /*3b60*/  FFMA.FTZ R44, R21, c[0x0][0x2d0], -R138.reuse ;  /* 0x0000b400152c7a23 */ /* 0x100fe4000001088a */
[----:B------:R-:W-:Y:S02]  /*3b70*/  FFMA.FTZ R117, R37, c[0x0][0x2d0], -R138 ;  /* 0x0000b40025757a23 */ /* 0x000fe4000001088a */
[--C-:B------:R-:W-:Y:S01]  /*3b80*/  FFMA.FTZ R51, R18, c[0x0][0x2d0], -R123.reuse ;  /* 0x0000b40012337a23 */ /* 0x100fe2000001087b */
[----:B------:R-:W-:Y:S01]  /*3b90*/  LDSM.16.MT88.4 R36, [R202+0x3900] ;  /* 0x00390000ca24783b */ /* 0x000fe20000004200 */
[--C-:B------:R-:W-:Y:S01]  /*3ba0*/  FFMA.FTZ R116, R24, c[0x0][0x2d0], -R123.reuse ;  /* 0x0000b40018747a23 */ /* 0x100fe2000001087b */
[----:B------:R-:W-:Y:S01]  /*3bb0*/  MUFU.EX2 R46, R46 ;  /* 0x0000002e002e7308 */ /* 0x000fe20000000800 */
[--C-:B------:R-:W-:Y:S01]  /*3bc0*/  FFMA.FTZ R48, R6, c[0x0][0x2d0], -R123.reuse ;  /* 0x0000b40006307a23 */ /* 0x100fe2000001087b */
[----:B------:R-:W-:Y:S01]  /*3bd0*/  LDSM.16.MT88.4 R24, [R202+0x900] ;  /* 0x00090000ca18783b */ /* 0x000fe20000004200 */
[----:B------:R-:W-:-:S02]  /*3be0*/  FFMA.FTZ R47, R4, c[0x0][0x2d0], -R123 ;  /* 0x0000b400042f7a23 */ /* 0x000fc4000001087b */
[--C-:B------:R-:W-:Y:S01]  /*3bf0*/  FFMA.FTZ R41, R16, c[0x0][0x2d0], -R123.reuse ;  /* 0x0000b40010297a23 */ /* 0x100fe2000001087b */
[----:B------:R-:W2:Y:S01]  /*3c00*/  LDSM.16.MT88.4 R4, [R200+0x3100] ;  /* 0x00310000c804783b */ /* 0x000ea20000004200 */
[--C-:B------:R-:W-:Y:S01]  /*3c10*/  FFMA.FTZ R3, R10, c[0x0][0x2d0], -R123.reuse ;  /* 0x0000b4000a037a23 */ /* 0x100fe2000001087b */
[----:B------:R-:W3:Y:S01]  /*3c20*/  MUFU.EX2 R45, R45 ;  /* 0x0000002d002d7308 */ /* 0x000ee20000000800 */
[--C-:B------:R-:W-:Y:S01]  /*3c30*/  FFMA.FTZ R2, R8, c[0x0][0x2d0], -R123.reuse ;  /* 0x0000b40008027a23 */ /* 0x100fe2000001087b */
[----:B------:R-:W4:Y:S01]  /*3c40*/  LDSM.16.MT88.4 R16, [R200+0x900] ;  /* 0x00090000c810783b */ /* 0x000f220000004200 */
[----:B-1----:R-:W-:Y:S01]  /*3c50*/  F2FP.BF16.PACK_AB R64, R49, R50 ;  /* 0x000000323140723e */ /* 0x002fe200000010ff */
[----:B------:R-:W-:Y:S02]  /*3c60*/  FFMA.FTZ R42, R20, c[0x0][0x2d0], -R123 ;  /* 0x0000b400142a7a23 */ /* 0x000fe4000001087b */
[----:B------:R-:W1:Y:S01]  /*3c70*/  LDSM.16.MT88.4 R8, [R204+0x3900] ;  /* 0x00390000cc08783b */ /* 0x000e620000004200 */
[--C-:B------:R-:W-:Y:S01]  /*3c80*/  FFMA.FTZ R118, R35, c[0x0][0x2d0], -R138.reuse ;  /* 0x0000b40023767a23 */ /* 0x100fe2000001088a */
[----:B------:R-:W-:Y:S01]  /*3c90*/  MUFU.EX2 R51, R51 ;  /* 0x0000003300337308 */ /* 0x000fe20000000800 */
[--C-:B------:R-:W-:Y:S01]  /*3ca0*/  FFMA.FTZ R120, R33, c[0x0][0x2d0], -R138.reuse ;  /* 0x0000b40021787a23 */ /* 0x100fe2000001088a */
[----:B------:R-:W5:Y:S01]  /*3cb0*/  LDSM.16.MT88.4 R20, [R201+0x900] ;  /* 0x00090000c914783b */ /* 0x000f620000004200 */
[----:B------:R-:W-:-:S02]  /*3cc0*/  FFMA.FTZ R119, R119, c[0x0][0x2d0], -R138 ;  /* 0x0000b40077777a23 */ /* 0x000fc4000001088a */
[--C-:B------:R-:W-:Y:S01]  /*3cd0*/  FFMA.FTZ R121, R146, c[0x0][0x2d0], -R123.reuse ;  /* 0x0000b40092797a23 */ /* 0x100fe2000001087b */
[----:B------:R-:W1:Y:S01]  /*3ce0*/  LDSM.16.MT88.4 R32, [R201+0x3900] ;  /* 0x00390000c920783b */ /* 0x000e620000004200 */
[--C-:B------:R-:W-:Y:S01]  /*3cf0*/  FFMA.FTZ R122, R122, c[0x0][0x2d0], -R123.reuse ;  /* 0x0000b4007a7a7a23 */ /* 0x100fe2000001087b */
[----:B------:R-:W2:Y:S01]  /*3d00*/  MUFU.EX2 R116, R116 ;  /* 0x0000007400747308 */ /* 0x000ea20000000800 */
[----:B---3--:R-:W-:Y:S01]  /*3d10*/  F2FP.BF16.PACK_AB R66, R45, R46 ;  /* 0x0000002e2d42723e */ /* 0x008fe200000010ff */
[--C-:B------:R-:W-:Y:S02]  /*3d20*/  FFMA.FTZ R129, R144, c[0x0][0x2d0], -R123.reuse ;  /* 0x0000b40090817a23 */ /* 0x100fe4000001087b */
[----:B------:R-:W-:Y:S02]  /*3d30*/  FFMA.FTZ R132, R132, c[0x0][0x2d0], -R123 ;  /* 0x0000b40084847a23 */ /* 0x000fe4000001087b */
[--C-:B------:R-:W-:Y:S02]  /*3d40*/  FFMA.FTZ R144, R155, c[0x0][0x2d0], -R138.reuse ;  /* 0x0000b4009b907a23 */ /* 0x100fe4000001088a */
[----:B------:R-:W-:Y:S01]  /*3d50*/  MUFU.EX2 R48, R48 ;  /* 0x0000003000307308 */ /* 0x000fe20000000800 */
[----:B------:R-:W-:-:S02]  /*3d60*/  FFMA.FTZ R146, R147, c[0x0][0x2d0], -R138 ;  /* 0x0000b40093927a23 */ /* 0x000fc4000001088a */
[--C-:B------:R-:W-:Y:S02]  /*3d70*/  FFMA.FTZ R139, R139, c[0x0][0x2d0], -R138.reuse ;  /* 0x0000b4008b8b7a23 */ /* 0x100fe4000001088a */
[----:B------:R-:W-:Y:S02]  /*3d80*/  FFMA.FTZ R145, R145, c[0x0][0x2d0], -R138 ;  /* 0x0000b40091917a23 */ /* 0x000fe4000001088a */
[--C-:B------:R-:W-:Y:S01]  /*3d90*/  FFMA.FTZ R147, R186, c[0x0][0x2d0], -R123.reuse ;  /* 0x0000b400ba937a23 */ /* 0x100fe2000001087b */
[----:B------:R-:W3:Y:S01]  /*3da0*/  MUFU.EX2 R47, R47 ;  /* 0x0000002f002f7308 */ /* 0x000ee20000000800 */
[----:B--2---:R-:W-:Y:S01]  /*3db0*/  F2FP.BF16.PACK_AB R65, R116, R51 ;  /* 0x000000337441723e */ /* 0x004fe200000010ff */
[--C-:B------:R-:W-:Y:S02]  /*3dc0*/  FFMA.FTZ R164, R164, c[0x0][0x2d0], -R123.reuse ;  /* 0x0000b400a4a47a23 */ /* 0x100fe4000001087b */
[--C-:B------:R-:W-:Y:S02]  /*3dd0*/  FFMA.FTZ R155, R184, c[0x0][0x2d0], -R123.reuse ;  /* 0x0000b400b89b7a23 */ /* 0x100fe4000001087b */
[----:B------:R-:W-:-:S02]  /*3de0*/  FFMA.FTZ R166, R166, c[0x0][0x2d0], -R123 ;  /* 0x0000b400a6a67a23 */ /* 0x000fc4000001087b */
[----:B------:R-:W-:Y:S01]  /*3df0*/  MUFU.EX2 R44, R44 ;  /* 0x0000002c002c7308 */ /* 0x000fe20000000800 */
[--C-:B------:R-:W-:Y:S02]  /*3e00*/  FFMA.FTZ R184, R165, c[0x0][0x2d0], -R138.reuse ;  /* 0x0000b400a5b87a23 */ /* 0x100fe4000001088a */
[--C-:B------:R-:W-:Y:S02]  /*3e10*/  FFMA.FTZ R186, R153, c[0x0][0x2d0], -R138.reuse ;  /* 0x0000b40099ba7a23 */ /* 0x100fe4000001088a */
[--C-:B------:R-:W-:Y:S02]  /*3e20*/  FFMA.FTZ R165, R167, c[0x0][0x2d0], -R138.reuse ;  /* 0x0000b400a7a57a23 */ /* 0x100fe4000001088a */
[----:B------:R-:W-:Y:S01]  /*3e30*/  FFMA.FTZ R153, R180, c[0x0][0x2d0], -R123 ;  /* 0x0000b400b4997a23 */ /* 0x000fe2000001087b */
        /* <DEDUP_REMOVED lines=8> */
[--C-:B------:R-:W-:Y:S02]  /*3ec0*/  FFMA.FTZ R216, R131, c[0x0][0x2d0], -R138.reuse ;  /* 0x0000b40083d87a23 */ /* 0x100fe4000001088a */
[--C-:B------:R-:W-:Y:S02]  /*3ed0*/  FFMA.FTZ R137, R137, c[0x0][0x2d0], -R138.reuse ;  /* 0x0000b40089897a23 */ /* 0x100fe4000001088a */
[--C-:B------:R-:W-:Y:S01]  /*3ee0*/  FFMA.FTZ R152, R135, c[0x0][0x2d0], -R138.reuse ;  /* 0x0000b40087987a23 */ /* 0x100fe2000001088a */
[----:B------:R-:W-:Y:S01]  /*3ef0*/  HMMA.16816.F32.BF16 R88, R64, R90, RZ ;  /* 0x0000005a4058723c */ /* 0x000fe200000418ff */
[----:B------:R-:W-:Y:S01]  /*3f00*/  FFMA.FTZ R133, R133, c[0x0][0x2d0], -R138 ;  /* 0x0000b40085857a23 */ /* 0x000fe2000001088a */
[----:B------:R-:W-:Y:S01]  /*3f10*/  MUFU.EX2 R15, R15 ;  /* 0x0000000f000f7308 */ /* 0x000fe20000000800 */
[----:B------:R-:W-:-:S02]  /*3f20*/  FFMA.FTZ R131, R136, c[0x0][0x2d0], -R123 ;  /* 0x0000b40088837a23 */ /* 0x000fc4000001087b */
[--C-:B------:R-:W-:Y:S02]  /*3f30*/  FFMA.FTZ R134, R134, c[0x0][0x2d0], -R123.reuse ;  /* 0x0000b40086867a23 */ /* 0x100fe4000001087b */
[----:B------:R-:W-:Y:S01]  /*3f40*/  FFMA.FTZ R217, R128, c[0x0][0x2d0], -R123 ;  /* 0x0000b40080d97a23 */ /* 0x000fe2000001087b */
[C---:B------:R-:W-:Y:S01]  /*3f50*/  HMMA.16816.F32.BF16 R92, R64.reuse, R96, RZ ;  /* 0x00000060405c723c */ /* 0x040fe200000418ff */
[----:B------:R-:W-:Y:S01]  /*3f60*/  FADD.FTZ R51, R51, R116 ;  /* 0x0000007433337221 */ /* 0x000fe20000010000 */
[----:B------:R-:W-:Y:S01]  /*3f70*/  MUFU.EX2 R42, R42 ;  /* 0x0000002a002a7308 */ /* 0x000fe20000000800 */
[----:B------:R-:W-:Y:S02]  /*3f80*/  FADD.FTZ R49, R50, R49 ;  /* 0x0000003132317221 */ /* 0x000fe40000010000 */
[----:B------:R-:W-:Y:S02]  /*3f90*/  FADD.FTZ R48, R48, R51 ;  /* 0x0000003330307221 */ /* 0x000fe40000010000 */
[----:B------:R-:W-:Y:S01]  /*3fa0*/  FADD.FTZ R46, R46, R49 ;  /* 0x000000312e2e7221 */ /* 0x000fe20000010000 */
[----:B------:R-:W-:Y:S01]  /*3fb0*/  HMMA.16816.F32.BF16 R96, R64, R98, RZ ;  /* 0x000000624060723c */ /* 0x000fe200000418ff */
[----:B------:R-:W-:Y:S01]  /*3fc0*/  FADD.FTZ R47, R47, R48 ;  /* 0x000000302f2f7221 */ /* 0x000fe20000010000 */
[----:B------:R-:W3:Y:S01]  /*3fd0*/  MUFU.EX2 R41, R41 ;  /* 0x0000002900297308 */ /* 0x000ee20000000800 */
[----:B------:R-:W-:-:S05]  /*3fe0*/  FADD.FTZ R45, R45, R46 ;  /* 0x0000002e2d2d7221 */ /* 0x000fca0000010000 */
        /* <DEDUP_REMOVED lines=32> */
[C---:B----4-:R-:W-:Y:S02]  /*41f0*/  HMMA.16816.F32.BF16 R84, R4.reuse, R16, R84 ;  /* 0x000000100454723c */ /* 0x050fe40000041854 */
[----:B------:R-:W1:Y:S06]  /*4200*/  MUFU.EX2 R145, R145 ;  /* 0x0000009100917308 */ /* 0x000e6c0000000800 */
[C---:B------:R-:W-:Y:S01]  /*4210*/  HMMA.16816.F32.BF16 R88, R4.reuse, R18, R88 ;  /* 0x000000120458723c */ /* 0x040fe20000041858 */
[----:B------:R-:W3:Y:S01]  /*4220*/  LDSM.16.MT88.4 R16, [R200+0x3900] ;  /* 0x00390000c810783b */ /* 0x000ee20000004200 */
[----:B------:R-:W-:Y:S06]  /*4230*/  MUFU.EX2 R147, R147 ;  /* 0x0000009300937308 */ /* 0x000fec0000000800 */
[C---:B------:R-:W-:Y:S02]  /*4240*/  HMMA.16816.F32.BF16 R92, R4.reuse, R8, R92 ;  /* 0x00000008045c723c */ /* 0x040fe4000004185c */
        /* <DEDUP_REMOVED lines=97> */
[----:B------:R-:W-:-:S07]  /*4860*/  F2FP.BF16.PACK_AB R7, R167, R154 ;  /* 0x0000009aa707723e */ /* 0x000fce00000010ff */
[C---:B-1----:R-:W-:Y:S08]  /*4870*/  HMMA.16816.F32.BF16 R84, R4.reuse, R8, R84 ;  /* 0x000000080454723c */ /* 0x042ff00000041854 */
[C---:B------:R-:W-:Y:S01]  /*4880*/  HMMA.16816.F32.BF16 R88, R4.reuse, R10, R88 ;  /* 0x0000000a0458723c */ /* 0x040fe20000041858 */
[----:B------:R-:W1:Y:S07]  /*4890*/  LDSM.16.MT88.4 R8, [R200+0x5100] ;  /* 0x00510000c808783b */ /* 0x000e6e0000004200 */
[C---:B----4-:R-:W-:Y:S08]  /*48a0*/  HMMA.16816.F32.BF16 R68, R4.reuse, R24, R68 ;  /* 0x000000180444723c */ /* 0x050ff00000041844 */
        /* <DEDUP_REMOVED lines=61> */
[----:B------:R-:W-:Y:S01]  /*4c80*/  IADD3 R184, R14, -0x2, RZ ;  /* 0xfffffffe0eb87810 */ /* 0x000fe20007ffe0ff */
[----:B------:R-:W-:Y:S01]  /*4c90*/  FADD.FTZ R2, R154, R3 ;  /* 0x000000039a027221 */ /* 0x000fe20000010000 */
[----:B------:R-:W-:Y:S01]  /*4ca0*/  HMMA.16816.F32.BF16 R108, R4, R30, R108 ;  /* 0x0000001e046c723c */ /* 0x000fe2000004186c */
[----:B------:R-:W-:-:S02]  /*4cb0*/  FADD.FTZ R186, R186, R165 ;  /* 0x000000a5baba7221 */ /* 0x000fc40000010000 */
        /* <DEDUP_REMOVED lines=9> */
[----:B------:R-:W-:Y:S01]  /*4d50*/  FADD.FTZ R133, R133, R152 ;  /* 0x0000009885857221 */ /* 0x000fe20000010000 */
[----:B------:R-:W-:Y:S01]  /*4d60*/  IADD3 R13, R13, UR13, RZ ;  /* 0x0000000d0d0d7c10 */ /* 0x000fe2000fffe0ff */
[----:B------:R-:W-:Y:S02]  /*4d70*/  FADD.FTZ R36, R36, R131 ;  /* 0x0000008324247221 */ /* 0x000fe40000010000 */
[----:B------:R-:W-:Y:S01]  /*4d80*/  FADD.FTZ R216, R216, R133 ;  /* 0x00000085d8d87221 */ /* 0x000fe20000010000 */
[----:B------:R-:W-:Y:S01]  /*4d90*/  IADD3 R3, R13, c[0x0][0x328], RZ ;  /* 0x0000ca000d037a10 */ /* 0x000fe20007ffe0ff */
[----:B------:R-:W-:Y:S01]  /*4da0*/  FADD.FTZ R217, R217, R36 ;  /* 0x00000024d9d97221 */ /* 0x000fe20000010000 */
[C---:B------:R-:W-:Y:S08]  /*4db0*/  HMMA.16816.F32.BF16 R104, R4.reuse, R22, R104 ;  /* 0x000000160468723c */ /* 0x040ff00000041868 */
        /* <DEDUP_REMOVED lines=15> */
.L_x_2104:
[----:B------:R-:W-:-:S13]  /*4eb0*/  ISETP.NE.AND P0, PT, R2, 0x1, PT ;  /* 0x000000010200780c */ /* 0x000fda0003f05270 */
[----:B------:R-:W-:-:S05]  /*4ec0*/  @P0 IMAD.HI.U32 R4, R5, c[0x0][0x330], RZ ;  /* 0x0000cc0005040a27 */ /* 0x000fca00078e00ff */
[----:B------:R-:W-:-:S05]  /*4ed0*/  @P0 SHF.R.U32.HI R5, RZ, c[0x0][0x334], R4 ;  /* 0x0000cd00ff050a19 */ /* 0x000fca0000011604 */
.L_x_2105:
[----:B------:R-:W-:-:S05]  /*4ee0*/  IMAD R2, R5, R2, c[0x0][0x32c] ;  /* 0x0000cb0005027624 */ /* 0x000fca00078e0202 */
[----:B------:R-:W-:-:S05]  /*4ef0*/  IMNMX R3, R3, R2, PT ;  /* 0x0000000203037217 */ /* 0x000fca0003800200 */
.L_x_2103:
        /* <DEDUP_REMOVED lines=13> */
.L_x_2115:
[----:B------:R-:W-:Y:S04]  /*4fd0*/  DEPBAR.LE SB0, 0x0 ;  /* 0x000080000000791a */ /* 0x000fe80000000000 */
[----:B------:R-:W-:Y:S01]  /*4fe0*/  BAR.SYNC.DEFER_BLOCKING 0x0 ;  /* 0x0000000000007b1d */ /* 0x000fe20000010000 */
[----:B------:R-:W-:Y:S11]  /*4ff0*/  ISETP.GT.AND P2, PT, R207, R186, PT ;  /* 0x000000bacf00720c */ /* 0x000ff60003f44270 */
[----:B------:R-:W-:Y:S02]  /*5000*/  @!UPT UIADD3 URZ, URZ, URZ, URZ ;  /* 0x0000003f3f3ff290 */ /* 0x000fe4000fffe03f */
[----:B------:R-:W-:Y:S01]  /*5010*/  @!P2 SHF.R.S32.HI R165, RZ, 0x1f, R186 ;  /* 0x0000001fffa5a819 */ /* 0x000fe200000114ba */
[C---:B------:R-:W-:Y:S04]  /*5020*/  @!P2 IMAD.WIDE.U32 R166, R186.reuse, c[0x0][0x208], RZ ;  /* 0x00008200baa6aa25 */ /* 0x040fe800078e00ff */
[----:B------:R-:W-:Y:S02]  /*5030*/  @!P2 IMAD R165, R165, c[0x0][0x208], RZ ;  /* 0x00008200a5a5aa24 */ /* 0x000fe400078e02ff */
[----:B------:R-:W-:Y:S02]  /*5040*/  @!P2 IMAD.MOV.U32 R184, RZ, RZ, R218 ;  /* 0x000000ffffb8a224 */ /* 0x000fe400078e00da */
[----:B------:R-:W-:Y:S01]  /*5050*/  @!P2 IMAD R165, R186, c[0x0][0x20c], R165 ;  /* 0x00008300baa5aa24 */ /* 0x000fe200078e02a5 */
[----:B------:R-:W1:Y:S01]  /*5060*/  LDSM.16.M88.4 R116, [R206+0x8100] ;  /* 0x00810000ce74783b */ /* 0x000e620000000200 */
[----:B------:R-:W-:Y:S02]  /*5070*/  @!P2 IMAD.MOV.U32 R185, RZ, RZ, R221 ;  /* 0x000000ffffb9a224 */ /* 0x000fe400078e00dd */
[----:B------:R-:W-:Y:S02]  /*5080*/  @!P2 IMAD.IADD R0, R167, 0x1, R165 ;  /* 0x00000001a700a824 */ /* 0x000fe400078e02a5 */
[----:B------:R-:W2:Y:S01]  /*5090*/  LDSM.16.M88.4 R120, [R206+0x8900] ;  /* 0x00890000ce78783b */ /* 0x000ea20000000200 */
[----:B------:R-:W-:Y:S04]  /*50a0*/  @!P2 IMAD.WIDE.U32 R184, R166, 0x60, R184 ;  /* 0x00000060a6b8a825 */ /* 0x000fe800078e00b8 */
[----:B------:R-:W3:Y:S01]  /*50b0*/  LDSM.16.M88.4 R128, [R206+0x9100] ;  /* 0x00910000ce80783b */ /* 0x000ee20000000200 */
[----:B------:R-:W-:Y:S02]  /*50c0*/  @!P2 IMAD R0, R0, 0x60, RZ ;  /* 0x000000600000a824 */ /* 0x000fe400078e02ff */
[----:B------:R-:W-:Y:S02]  /*50d0*/  @!P2 IMAD.SHL.U32 R166, R184, 0x2, RZ ;  /* 0x00000002b8a6a824 */ /* 0x000fe400078e00ff */
[----:B------:R-:W4:Y:S01]  /*50e0*/  LDSM.16.M88.4 R132, [R206+0x9900] ;  /* 0x00990000ce84783b */ /* 0x000f220000000200 */
[----:B------:R-:W-:Y:S02]  /*50f0*/  @!P2 IMAD.IADD R0, R185, 0x1, R0 ;  /* 0x00000001b900a824 */ /* 0x000fe400078e0200 */
[----:B------:R-:W-:Y:S02]  /*5100*/  @!P2 IADD3 R164, P1, R166, 0x80, RZ ;  /* 0x00000080a6a4a810 */ /* 0x000fe40007f3e0ff */
[----:B------:R-:W5:Y:S01]  /*5110*/  LDSM.16.M88.4 R136, [R206+0xa100] ;  /* 0x00a10000ce88783b */ /* 0x000f620000000200 */
[----:B------:R-:W-:Y:S02]  /*5120*/  @!P2 SHF.L.U64.HI R0, R184, 0x1, R0 ;  /* 0x00000001b800a819 */ /* 0x000fe40000010200 */
[----:B------:R-:W-:Y:S02]  /*5130*/  @!P2 IADD3 R164, P0, R164, c[0x0][0x1f8], RZ ;  /* 0x00007e00a4a4aa10 */ /* 0x000fe40007f1e0ff */
[----:B------:R-:W-:Y:S02]  /*5140*/  LDSM.16.M88.4 R144, [R195] ;  /* 0x00000000c390783b */ /* 0x000fe40000000200 */
[----:B------:R-:W-:Y:S02]  /*5150*/  @!P2 IADD3.X R165, RZ, c[0x0][0x1fc], R0, P0, P1 ;  /* 0x00007f00ffa5aa10 */ /* 0x000fe400007e2400 */
[----:B------:R-:W-:Y:S04]  /*5160*/  @!P2 IADD3 R166, P0, R166, c[0x0][0x1f8], RZ ;  /* 0x00007e00a6a6aa10 */ /* 0x000fe80007f1e0ff */
[----:B------:R-:W-:Y:S02]  /*5170*/  @!P2 IADD3.X R167, R0, c[0x0][0x1fc], RZ, P0, !PT ;  /* 0x00007f0000a7aa10 */ /* 0x000fe400007fe4ff */
[----:B------:R-:W-:Y:S04]  /*5180*/  @!P2 IADD3 R184, P1, R166, UR9, RZ ;  /* 0x00000009a6b8ac10 */ /* 0x000fe8000ff3e0ff */
[----:B------:R-:W-:Y:S01]  /*5190*/  @!P2 IADD3.X R185, R167, UR12, RZ, P1, !PT ;  /* 0x0000000ca7b9ac10 */ /* 0x000fe20008ffe4ff */
[C---:B-1----:R-:W-:Y:S03]  /*51a0*/  HMMA.16816.F32.BF16 R4, R124.reuse, R116, RZ ;  /* 0x000000747c04723c */ /* 0x042fe600000418ff */
[----:B------:R-:W-:Y:S04]  /*51b0*/  @!P2 IADD3 R222, P0, R184, UR9, RZ ;  /* 0x00000009b8deac10 */ /* 0x000fe8000ff1e0ff */
[----:B------:R-:W-:Y:S01]  /*51c0*/  @!P2 IADD3.X R223, R185, UR12, RZ, P0, !PT ;  /* 0x0000000cb9dfac10 */ /* 0x000fe200087fe4ff */
[C---:B------:R-:W-:Y:S01]  /*51d0*/  HMMA.16816.F32.BF16 R8, R124.reuse, R118, RZ ;  /* 0x000000767c08723c */ /* 0x040fe200000418ff */
[----:B------:R-:W1:Y:S07]  /*51e0*/  LDSM.16.M88.4 R116, [R206+0xa900] ;  /* 0x00a90000ce74783b */ /* 0x000e6e0000000200 */
[C---:B--2---:R-:W-:Y:S08]  /*51f0*/  HMMA.16816.F32.BF16 R12, R124.reuse, R120, RZ ;  /* 0x000000787c0c723c */ /* 0x044ff000000418ff */
[C---:B------:R-:W-:Y:S01]  /*5200*/  HMMA.16816.F32.BF16 R16, R124.reuse, R122, RZ ;  /* 0x0000007a7c10723c */ /* 0x040fe200000418ff */
[----:B------:R-:W2:Y:S07]  /*5210*/  LDSM.16.M88.4 R120, [R205] ;  /* 0x00000000cd78783b */ /* 0x000eae0000000200 */
[C---:B---3--:R-:W-:Y:S08]  /*5220*/  HMMA.16816.F32.BF16 R20, R124.reuse, R128, RZ ;  /* 0x000000807c14723c */ /* 0x048ff000000418ff */
[C---:B------:R-:W-:Y:S01]  /*5230*/  HMMA.16816.F32.BF16 R24, R124.reuse, R130, RZ ;  /* 0x000000827c18723c */ /* 0x040fe200000418ff */
[----:B------:R-:W3:Y:S07]  /*5240*/  LDSM.16.M88.4 R128, [R199] ;  /* 0x00000000c780783b */ /* 0x000eee0000000200 */
[C---:B----4-:R-:W-:Y:S08]  /*5250*/  HMMA.16816.F32.BF16 R28, R124.reuse, R132, RZ ;  /* 0x000000847c1c723c */ /* 0x050ff000000418ff */
[C---:B------:R-:W-:Y:S01]  /*5260*/  HMMA.16816.F32.BF16 R32, R124.reuse, R134, RZ ;  /* 0x000000867c20723c */ /* 0x040fe200000418ff */
[----:B------:R-:W-:Y:S07]  /*5270*/  LDSM.16.M88.4 R132, [R197] ;  /* 0x00000000c584783b */ /* 0x000fee0000000200 */
[C---:B-----5:R-:W-:Y:S08]  /*5280*/  HMMA.16816.F32.BF16 R36, R124.reuse, R136, RZ ;  /* 0x000000887c24723c */ /* 0x060ff000000418ff */
[C---:B------:R-:W-:Y:S01]  /*5290*/  HMMA.16816.F32.BF16 R40, R124.reuse, R138, RZ ;  /* 0x0000008a7c28723c */ /* 0x040fe200000418ff */
[----:B------:R-:W-:Y:S07]  /*52a0*/  LDSM.16.M88.4 R136, [R196] ;  /* 0x00000000c488783b */ /* 0x000fee0000000200 */
[C---:B-1----:R-:W-:Y:S08]  /*52b0*/  HMMA.16816.F32.BF16 R44, R124.reuse, R116, RZ ;  /* 0x000000747c2c723c */ /* 0x042ff000000418ff */
[----:B------:R-:W-:Y:S01]  /*52c0*/  HMMA.16816.F32.BF16 R48, R124, R118, RZ ;  /* 0x000000767c30723c */ /* 0x000fe200000418ff */
[----:B------:R-:W1:Y:S05]  /*52d0*/  LDSM.16.M88.4 R116, [R198] ;  /* 0x00000000c674783b */ /* 0x000e6a0000000200 */
[----:B------:R-:W-:Y:S01]  /*52e0*/  @!PT LDS RZ, [RZ] ;  /* 0x00000000fffff984 */ /* 0x000fe20000000800 */
[----:B------:R-:W-:Y:S01]  /*52f0*/  @!PT LDS RZ, [RZ] ;  /* 0x00000000fffff984 */ /* 0x000fe20000000800 */
[----:B------:R-:W-:Y:S01]  /*5300*/  @!PT LDS RZ, [RZ] ;  /* 0x00000000fffff984 */ /* 0x000fe20000000800 */
[----:B------:R4:W-:Y:S02]  /*5310*/  @!P2 LDGSTS.E.BYPASS.LTC128B.128 [R208+0x100], [R166.64], !P6 ;  /* 0x00100000a6d0afae */ /* 0x0009e4000f101d4a */
[C---:B--2---:R-:W-:Y:S03]  /*5320*/  HMMA.16816.F32.BF16 R4, R140.reuse, R120, R4 ;  /* 0x000000788c04723c */ /* 0x044fe60000041804 */
[----:B------:R4:W-:Y:S05]  /*5330*/  @!P2 LDGSTS.E.BYPASS.LTC128B.128 [R208+0x3100], [R164.64], !P5 ;  /* 0x03100000a4d0afae */ /* 0x0009ea000e901d4a */
[C---:B------:R-:W-:Y:S01]  /*5340*/  HMMA.16816.F32.BF16 R8, R140.reuse, R122, R8 ;  /* 0x0000007a8c08723c */ /* 0x040fe20000041808 */
[----:B------:R2:W-:Y:S05]  /*5350*/  @!P2 LDGSTS.E.BYPASS.LTC128B.128 [R208+0x1100], [R184.64], !P6 ;  /* 0x01100000b8d0afae */ /* 0x0005ea000f101d4a */
[----:B------:R2:W-:Y:S02]  /*5360*/  @!P2 LDGSTS.E.BYPASS.LTC128B.128 [R208+0x4100], [R184.64+0x80], !P5 ;  /* 0x04100080b8d0afae */ /* 0x0005e4000e901d4a */
[C---:B---3--:R-:W-:Y:S03]  /*5370*/  HMMA.16816.F32.BF16 R12, R140.reuse, R128, R12 ;  /* 0x000000808c0c723c */ /* 0x048fe6000004180c */
[----:B------:R3:W-:Y:S05]  /*5380*/  @!P2 LDGSTS.E.BYPASS.LTC128B.128 [R208+0x2100], [R222.64], !P6 ;  /* 0x02100000ded0afae */ /* 0x0007ea000f101d4a */
[C---:B------:R-:W-:Y:S01]  /*5390*/  HMMA.16816.F32.BF16 R16, R140.reuse, R130, R16 ;  /* 0x000000828c10723c */ /* 0x040fe20000041810 */
[----:B------:R3:W-:Y:S02]  /*53a0*/  @!P2 LDGSTS.E.BYPASS.LTC128B.128 [R208+0x5100], [R222.64+0x80], !P5 ;  /* 0x05100080ded0afae */ /* 0x0007e4000e901d4a */
[C---:B------:R-:W-:Y:S03]  /*53b0*/  ISETP.GT.AND P2, PT, R186.reuse, R207, PT ;  /* 0x000000cfba00720c */ /* 0x040fe60003f44270 */
[----:B------:R-:W5:Y:S02]  /*53c0*/  LDSM.16.M88.4 R120, [R203+0x8100] ;  /* 0x00810000cb78783b */ /* 0x000f640000000200 */
[C---:B-1----:R-:W-:Y:S03]  /*53d0*/  HMMA.16816.F32.BF16 R20, R140.reuse, R116, R20 ;  /* 0x000000748c14723c */ /* 0x042fe60000041814 */
[----:B------:R-:W0:Y:S05]  /*53e0*/  LDGDEPBAR ;  /* 0x00000000000079af */ /* 0x000e2a0000000000 */
[----:B------:R-:W1:Y:S01]  /*53f0*/  LDSM.16.M88.4 R152, [R203+0x8900] ;  /* 0x00890000cb98783b */ /* 0x000e620000000200 */
[C---:B------:R-:W-:Y:S04]  /*5400*/  HMMA.16816.F32.BF16 R24, R140.reuse, R118, R24 ;  /* 0x000000768c18723c */ /* 0x040fe80000041818 */
[----:B------:R-:W1:Y:S01]  /*5410*/  LDSM.16.M88.4 R128, [R203+0x9100] ;  /* 0x00910000cb80783b */ /* 0x000e620000000200 */
[----:B------:R-:W-:Y:S03]  /*5420*/  @P2 IADD3 R0, R186, -0x1, RZ ;  /* 0xffffffffba002810 */ /* 0x000fe60007ffe0ff */
[C---:B------:R-:W-:Y:S01]  /*5430*/  HMMA.16816.F32.BF16 R28, R140.reuse, R132, R28 ;  /* 0x000000848c1c723c */ /* 0x040fe2000004181c */
[----:B------:R-:W1:Y:S05]  /*5440*/  LDSM.16.M88.4 R116, [R203+0x9900] ;  /* 0x00990000cb74783b */ /* 0x000e6a0000000200 */
[----:B----4-:R-:W-:Y:S02]  /*5450*/  LDSM.16.M88.4 R164, [R206+0xb900] ;  /* 0x00b90000cea4783b */ /* 0x010fe40000000200 */
[C---:B------:R-:W-:Y:S03]  /*5460*/  HMMA.16816.F32.BF16 R32, R140.reuse, R134, R32 ;  /* 0x000000868c20723c */ /* 0x040fe60000041820 */
[----:B------:R-:W4:Y:S05]  /*5470*/  LDSM.16.M88.4 R132, [R203+0xa100] ;  /* 0x00a10000cb84783b */ /* 0x000f2a0000000200 */
[C---:B------:R-:W-:Y:S08]  /*5480*/  HMMA.16816.F32.BF16 R36, R140.reuse, R136, R36 ;  /* 0x000000888c24723c */ /* 0x040ff00000041824 */
[C---:B------:R-:W-:Y:S01]  /*5490*/  HMMA.16816.F32.BF16 R40, R140.reuse, R138, R40 ;  /* 0x0000008a8c28723c */ /* 0x040fe20000041828 */
[----:B------:R-:W-:Y:S07]  /*54a0*/  LDSM.16.M88.4 R136, [R194] ;  /* 0x00000000c288783b */ /* 0x000fee0000000200 */
[C---:B------:R-:W-:Y:S08]  /*54b0*/  HMMA.16816.F32.BF16 R44, R140.reuse, R144, R44 ;  /* 0x000000908c2c723c */ /* 0x040ff0000004182c */
[----:B------:R-:W-:Y:S01]  /*54c0*/  HMMA.16816.F32.BF16 R48, R140, R146, R48 ;  /* 0x000000928c30723c */ /* 0x000fe20000041830 */
[----:B------:R-:W-:Y:S07]  /*54d0*/  LDSM.16.M88.4 R144, [R194+0x1800] ;  /* 0x00180000c290783b */ /* 0x000fee0000000200 */
[C---:B-----5:R-:W-:Y:S08]  /*54e0*/  HMMA.16816.F32.BF16 R4, R148.reuse, R120, R4 ;  /* 0x000000789404723c */ /* 0x060ff00000041804 */
[C---:B------:R-:W-:Y:S01]  /*54f0*/  HMMA.16816.F32.BF16 R8, R148.reuse, R122, R8 ;  /* 0x0000007a9408723c */ /* 0x040fe20000041808 */
[----:B------:R-:W5:Y:S07]  /*5500*/  LDSM.16.M88.4 R120, [R203+0xa900] ;  /* 0x00a90000cb78783b */ /* 0x000f6e0000000200 */
[C---:B-1----:R-:W-:Y:S08]  /*5510*/  HMMA.16816.F32.BF16 R12, R148.reuse, R152, R12 ;  /* 0x00000098940c723c */ /* 0x042ff0000004180c */
[C---:B------:R-:W-:Y:S01]  /*5520*/  HMMA.16816.F32.BF16 R16, R148.reuse, R154, R16 ;  /* 0x0000009a9410723c */ /* 0x040fe20000041810 */
[----:B------:R-:W-:Y:S07]  /*5530*/  LDSM.16.M88.4 R152, [R206+0xb100] ;  /* 0x00b10000ce98783b */ /* 0x000fee0000000200 */
        /* <DEDUP_REMOVED lines=13> */
[C---:B------:R-:W-:Y:S01]  /*5610*/  HMMA.16816.F32.BF16 R8, R156.reuse, R138, R8 ;  /* 0x0000008a9c08723c */ /* 0x040fe20000041808 */
[----:B------:R-:W2:Y:S07]  /*5620*/  LDSM.16.M88.4 R136, [R206+0xc100] ;  /* 0x00c10000ce88783b */ /* 0x000eae0000000200 */
        /* <DEDUP_REMOVED lines=11> */
[----:B------:R-:W-:Y:S07]  /*56e0*/  LDSM.16.M88.4 R132, [R192] ;  /* 0x00000000c084783b */ /* 0x000fee0000000200 */
[C---:B-----5:R-:W-:Y:S08]  /*56f0*/  HMMA.16816.F32.BF16 R44, R156.reuse, R120, R44 ;  /* 0x000000789c2c723c */ /* 0x060ff0000004182c */
[----:B------:R-:W-:Y:S01]  /*5700*/  HMMA.16816.F32.BF16 R48, R156, R122, R48 ;  /* 0x0000007a9c30723c */ /* 0x000fe20000041830 */
[----:B------:R-:W4:Y:S07]  /*5710*/  LDSM.16.M88.4 R120, [R193] ;  /* 0x00000000c178783b */ /* 0x000f2e0000000200 */
        /* <DEDUP_REMOVED lines=14> */
[----:B------:R-:W1:Y:S07]  /*5800*/  LDSM.16.M88.4 R128, [R188] ;  /* 0x00000000bc80783b */ /* 0x000e6e0000000200 */
[C---:B------:R-:W-:Y:S08]  /*5810*/  HMMA.16816.F32.BF16 R44, R160.reuse, R144, R44 ;  /* 0x00000090a02c723c */ /* 0x040ff0000004182c */
[----:B------:R-:W-:Y:S01]  /*5820*/  HMMA.16816.F32.BF16 R48, R160, R146, R48 ;  /* 0x00000092a030723c */ /* 0x000fe20000041830 */
[----:B------:R-:W-:Y:S07]  /*5830*/  LDSM.16.M88.4 R144, [R203+0xc100] ;  /* 0x00c10000cb90783b */ /* 0x000fee0000000200 */
        /* <DEDUP_REMOVED lines=15> */
[C---:B------:R-:W-:Y:S08]  /*5930*/  HMMA.16816.F32.BF16 R44, R168.reuse, R128, R44 ;  /* 0x00000080a82c723c */ /* 0x040ff0000004182c */
[----:B------:R-:W-:Y:S01]  /*5940*/  HMMA.16816.F32.BF16 R48, R168, R130, R48 ;  /* 0x00000082a830723c */ /* 0x000fe20000041830 */
[----:B------:R-:W5:Y:S07]  /*5950*/  LDSM.16.M88.4 R128, [R194+0x3800] ;  /* 0x00380000c280783b */ /* 0x000f6e0000000200 */
[C---:B----4-:R-:W-:Y:S08]  /*5960*/  HMMA.16816.F32.BF16 R4, R172.reuse, R120, R4 ;  /* 0x00000078ac04723c */ /* 0x050ff00000041804 */
[C---:B------:R-:W-:Y:S01]  /*5970*/  HMMA.16816.F32.BF16 R8, R172.reuse, R122, R8 ;  /* 0x0000007aac08723c */ /* 0x040fe20000041808 */
[----:B------:R-:W4:Y:S07]  /*5980*/  LDSM.16.M88.4 R120, [R194+0x4000] ;  /* 0x00400000c278783b */ /* 0x000f2e0000000200 */
[C---:B---3--:R-:W-:Y:S08]  /*5990*/  HMMA.16816.F32.BF16 R12, R172.reuse, R132, R12 ;  /* 0x00000084ac0c723c */ /* 0x048ff0000004180c */
[C---:B------:R-:W-:Y:S08]  /*59a0*/  HMMA.16816.F32.BF16 R16, R172.reuse, R134, R16 ;  /* 0x00000086ac10723c */ /* 0x040ff00000041810 */
[C---:B------:R-:W-:Y:S08]  /*59b0*/  HMMA.16816.F32.BF16 R20, R172.reuse, R144, R20 ;  /* 0x00000090ac14723c */ /* 0x040ff00000041814 */
[C---:B------:R-:W-:Y:S08]  /*59c0*/  HMMA.16816.F32.BF16 R24, R172.reuse, R146, R24 ;  /* 0x00000092ac18723c */ /* 0x040ff00000041818 */
[C---:B--2---:R-:W-:Y:S08]  /*59d0*/  HMMA.16816.F32.BF16 R28, R172.reuse, R136, R28 ;  /* 0x00000088ac1c723c */ /* 0x044ff0000004181c */
[C---:B------:R-:W-:Y:S08]  /*59e0*/  HMMA.16816.F32.BF16 R32, R172.reuse, R138, R32 ;  /* 0x0000008aac20723c */ /* 0x040ff00000041820 */
[C---:B-1----:R-:W-:Y:S08]  /*59f0*/  HMMA.16816.F32.BF16 R36, R172.reuse, R116, R36 ;  /* 0x00000074ac24723c */ /* 0x042ff00000041824 */
[C---:B------:R-:W-:Y:S01]  /*5a00*/  HMMA.16816.F32.BF16 R40, R172.reuse, R118, R40 ;  /* 0x00000076ac28723c */ /* 0x040fe20000041828 */
[----:B------:R-:W1:Y:S07]  /*5a10*/  LDSM.16.M88.4 R116, [R194+0x4800] ;  /* 0x00480000c274783b */ /* 0x000e6e0000000200 */
[C---:B------:R-:W-:Y:S08]  /*5a20*/  HMMA.16816.F32.BF16 R44, R172.reuse, R152, R44 ;  /* 0x00000098ac2c723c */ /* 0x040ff0000004182c */
[----:B------:R-:W-:Y:S08]  /*5a30*/  HMMA.16816.F32.BF16 R48, R172, R154, R48 ;  /* 0x0000009aac30723c */ /* 0x000ff00000041830 */
[C---:B------:R-:W-:Y:S07]  /*5a40*/  HMMA.16816.F32.BF16 R4, R176.reuse, R164, R4 ;  /* 0x000000a4b004723c */ /* 0x040fee0000041804 */
[----:B------:R-:W-:Y:S01]  /*5a50*/  @P2 IMAD.MOV.U32 R164, RZ, RZ, R210 ;  /* 0x000000ffffa42224 */ /* 0x000fe200078e00d2 */
[C---:B------:R-:W-:Y:S04]  /*5a60*/  HMMA.16816.F32.BF16 R8, R176.reuse, R166, R8 ;  /* 0x000000a6b008723c */ /* 0x040fe80000041808 */
[----:B------:R-:W-:Y:S03]  /*5a70*/  @P2 SHF.R.S32.HI R165, RZ, 0x1f, R0 ;  /* 0x0000001fffa52819 */ /* 0x000fe60000011400 */
[C---:B------:R-:W-:Y:S01]  /*5a80*/  @P2 IMAD.WIDE.U32 R166, R0.reuse, c[0x0][0x1e0], RZ ;  /* 0x0000780000a62a25 */ /* 0x040fe200078e00ff */
[C---:B-----5:R-:W-:Y:S04]  /*5a90*/  HMMA.16816.F32.BF16 R12, R176.reuse, R128, R12 ;  /* 0x00000080b00c723c */ /* 0x060fe8000004180c */
[----:B------:R-:W-:Y:S04]  /*5aa0*/  @P2 IMAD R165, R165, c[0x0][0x1e0], RZ ;  /* 0x00007800a5a52a24 */ /* 0x000fe800078e02ff */
[C---:B------:R-:W-:Y:S01]  /*5ab0*/  HMMA.16816.F32.BF16 R16, R176.reuse, R130, R16 ;  /* 0x00000082b010723c */ /* 0x040fe20000041810 */
[----:B------:R-:W2:Y:S03]  /*5ac0*/  LDSM.16.M88.4 R128, [R194+0x5000] ;  /* 0x00500000c280783b */ /* 0x000ea60000000200 */
[----:B------:R-:W-:Y:S04]  /*5ad0*/  @P2 IMAD R165, R0, c[0x0][0x1e4], R165 ;  /* 0x0000790000a52a24 */ /* 0x000fe800078e02a5 */
[C---:B----4-:R-:W-:Y:S04]  /*5ae0*/  HMMA.16816.F32.BF16 R20, R176.reuse, R120, R20 ;  /* 0x00000078b014723c */ /* 0x050fe80000041814 */
[----:B------:R-:W-:Y:S02]  /*5af0*/  @P2 IMAD.IADD R0, R167, 0x1, R165 ;  /* 0x00000001a7002824 */ /* 0x000fe400078e02a5 */
[----:B------:R-:W-:Y:S02]  /*5b00*/  @P2 IMAD.MOV.U32 R165, RZ, RZ, R213 ;  /* 0x000000ffffa52224 */ /* 0x000fe400078e00d5 */
[C---:B------:R-:W-:Y:S01]  /*5b10*/  HMMA.16816.F32.BF16 R24, R176.reuse, R122, R24 ;  /* 0x0000007ab018723c */ /* 0x040fe20000041818 */
[----:B------:R-:W3:Y:S01]  /*5b20*/  LDSM.16.M88.4 R120, [R194+0x5800] ;  /* 0x00580000c278783b */ /* 0x000ee20000000200 */
[----:B------:R-:W-:Y:S04]  /*5b30*/  DEPBAR.LE SB0, 0x0 ;  /* 0x000080000000791a */ /* 0x000fe80000000000 */
[----:B------:R-:W-:Y:S01]  /*5b40*/  BAR.SYNC.DEFER_BLOCKING 0x0 ;  /* 0x0000000000007b1d */ /* 0x000fe20000010000 */
[----:B------:R-:W-:Y:S01]  /*5b50*/  @P2 IMAD.WIDE.U32 R164, R166, 0x60, R164 ;  /* 0x00000060a6a42825 */ /* 0x000fe200078e00a4 */
[C---:B-1----:R-:W-:Y:S05]  /*5b60*/  HMMA.16816.F32.BF16 R28, R176.reuse, R116, R28 ;  /* 0x00000074b01c723c */ /* 0x042fea000004181c */
[----:B------:R-:W-:Y:S01]  /*5b70*/  @P2 IMAD R0, R0, 0x60, RZ ;  /* 0x0000006000002824 */ /* 0x000fe200078e02ff */
[----:B------:R-:W-:Y:S02]  /*5b80*/  @P2 SHF.L.U64.HI R166, R182, 0x6, R181 ;  /* 0x00000006b6a62819 */ /* 0x000fe400000102b5 */
[C---:B------:R-:W-:Y:S04]  /*5b90*/  HMMA.16816.F32.BF16 R32, R176.reuse, R118, R32 ;  /* 0x00000076b020723c */ /* 0x040fe80000041820 */
[----:B------:R-:W-:Y:S02]  /*5ba0*/  @P2 IMAD.IADD R165, R165, 0x1, R0 ;  /* 0x00000001a5a52824 */ /* 0x000fe400078e0200 */
[C---:B------:R-:W-:Y:S03]  /*5bb0*/  @P2 IMAD.SHL.U32 R0, R164.reuse, 0x2, RZ ;  /* 0x00000002a4002824 */ /* 0x040fe600078e00ff */
[----:B------:R-:W-:Y:S01]  /*5bc0*/  @P2 SHF.L.U64.HI R164, R164, 0x1, R165 ;  /* 0x00000001a4a42819 */ /* 0x000fe200000102a5 */
[C---:B--2---:R-:W-:Y:S03]  /*5bd0*/  HMMA.16816.F32.BF16 R36, R176.reuse, R128, R36 ;  /* 0x00000080b024723c */ /* 0x044fe60000041824 */
[----:B------:R-:W-:Y:S01]  /*5be0*/  @P2 IADD3 R184, P0, R0, c[0x0][0x1c8], RZ ;  /* 0x0000720000b82a10 */ /* 0x000fe20007f1e0ff */
[----:B------:R-:W-:Y:S01]  /*5bf0*/  @P2 IMAD.SHL.U32 R165, R182, 0x40, RZ ;  /* 0x00000040b6a52824 */ /* 0x000fe200078e00ff */
[----:B------:R-:W-:Y:S02]  /*5c00*/  @P2 IADD3 R0, P1, R0, 0x80, RZ ;  /* 0x0000008000002810 */ /* 0x000fe40007f3e0ff */
[----:B------:R-:W-:Y:S01]  /*5c10*/  @P2 IADD3.X R185, R164, c[0x0][0x1cc], RZ, P0, !PT ;  /* 0x00007300a4b92a10 */ /* 0x000fe200007fe4ff */
[C---:B------:R-:W-:Y:S04]  /*5c20*/  HMMA.16816.F32.BF16 R40, R176.reuse, R130, R40 ;  /* 0x00000082b028723c */ /* 0x040fe80000041828 */
[----:B------:R-:W-:Y:S01]  /*5c30*/  @!PT LDS RZ, [RZ] ;  /* 0x00000000fffff984 */ /* 0x000fe20000000800 */
[----:B------:R-:W-:Y:S01]  /*5c40*/  @!PT LDS RZ, [RZ] ;  /* 0x00000000fffff984 */ /* 0x000fe20000000800 */
[----:B------:R-:W-:Y:S01]  /*5c50*/  @!PT LDS RZ, [RZ] ;  /* 0x00000000fffff984 */ /* 0x000fe20000000800 */
[----:B------:R1:W-:Y:S01]  /*5c60*/  @P2 LDGSTS.E.BYPASS.LTC128B.128 [R208+0x8100], [R184.64], !P6 ;  /* 0x08100000b8d02fae */ /* 0x0003e2000f101d4a */
[----:B------:R-:W-:Y:S01]  /*5c70*/  @P2 IADD3 R222, P0, R0, c[0x0][0x1c8], RZ ;  /* 0x0000720000de2a10 */ /* 0x000fe20007f1e0ff */
[----:B------:R-:W-:Y:S02]  /*5c80*/  IMAD.MOV.U32 R0, RZ, RZ, R209 ;  /* 0x000000ffff007224 */ /* 0x000fe400078e00d1 */
[----:B------:R-:W-:Y:S01]  /*5c90*/  @P4 IMAD.MOV.U32 R0, RZ, RZ, R180 ;  /* 0x000000ffff004224 */ /* 0x000fe200078e00b4 */
[----:B------:R-:W-:Y:S01]  /*5ca0*/  @P2 IADD3.X R223, RZ, c[0x0][0x1cc], R164, P0, P1 ;  /* 0x00007300ffdf2a10 */ /* 0x000fe200007e24a4 */
[C---:B---3--:R-:W-:Y:S03]  /*5cb0*/  HMMA.16816.F32.BF16 R44, R176.reuse, R120, R44 ;  /* 0x00000078b02c723c */ /* 0x048fe6000004182c */
[----:B------:R-:W2:Y:S01]  /*5cc0*/  SHFL.IDX PT, R164, R0, RZ, 0x1c1f ;  /* 0x001c1fff00a47589 */ /* 0x000ea200000e0000 */
[-C--:B------:R-:W-:Y:S04]  /*5cd0*/  @P2 IADD3 R224, P1, R184, R165.reuse, RZ ;  /* 0x000000a5b8e02210 */ /* 0x080fe80007f3e0ff */
[----:B------:R2:W-:Y:S01]  /*5ce0*/  @P2 LDGSTS.E.BYPASS.LTC128B.128 [R208+0xb100], [R222.64], !P5 ;  /* 0x0b100000ded02fae */ /* 0x0005e2000e901d4a */
[--C-:B------:R-:W-:Y:S01]  /*5cf0*/  @P2 IMAD.X R225, R185, 0x1, R166.reuse, P1 ;  /* 0x00000001b9e12824 */ /* 0x100fe200008e06a6 */
[----:B------:R-:W-:Y:S03]  /*5d00*/  HMMA.16816.F32.BF16 R48, R176, R122, R48 ;  /* 0x0000007ab030723c */ /* 0x000fe60000041830 */
[----:B------:R-:W-:Y:S01]  /*5d10*/  @P2 IADD3 R226, P0, R224, R165, RZ ;  /* 0x000000a5e0e22210 */ /* 0x000fe20007f1e0ff */
[----:B------:R3:W-:Y:S01]  /*5d20*/  @P2 LDGSTS.E.BYPASS.LTC128B.128 [R208+0x9100], [R224.64], !P6 ;  /* 0x09100000e0d02fae */ /* 0x0007e2000f101d4a */
[----:B------:R-:W-:Y:S03]  /*5d30*/  IMAD R165, R186, -0x60, RZ ;  /* 0xffffffa0baa57824 */ /* 0x000fe600078e02ff */
[----:B------:R-:W-:Y:S01]  /*5d40*/  @P2 IMAD.X R227, R225, 0x1, R166, P0 ;  /* 0x00000001e1e32824 */ /* 0x000fe200000e06a6 */
[----:B------:R3:W-:Y:S03]  /*5d50*/  @P2 LDGSTS.E.BYPASS.LTC128B.128 [R208+0xc100], [R224.64+0x80], !P5 ;  /* 0x0c100080e0d02fae */ /* 0x0007e6000e901d4a */
[----:B------:R-:W-:Y:S02]  /*5d60*/  IADD3 R167, -R214, 0x1, R165 ;  /* 0x00000001d6a77810 */ /* 0x000fe40007ffe1a5 */
[----:B------:R3:W-:Y:S02]  /*5d70*/  @P2 LDGSTS.E.BYPASS.LTC128B.128 [R208+0xa100], [R226.64], !P6 ;  /* 0x0a100000e2d02fae */ /* 0x0007e4000f101d4a */
[----:B------:R-:W-:Y:S03]  /*5d80*/  IADD3 R167, R167, c[0x0][0x1d0], RZ ;  /* 0x00007400a7a77a10 */ /* 0x000fe60007ffe0ff */
[----:B------:R3:W-:Y:S01]  /*5d90*/  @P2 LDGSTS.E.BYPASS.LTC128B.128 [R208+0xd100], [R226.64+0x80], !P5 ;  /* 0x0d100080e2d02fae */ /* 0x0007e2000e901d4a */
[----:B------:R-:W-:Y:S04]  /*5da0*/  IADD3 R167, R167, -c[0x0][0x168], RZ ;  /* 0x80005a00a7a77a10 */ /* 0x000fe80007ffe0ff */
[----:B------:R-:W0:Y:S01]  /*5db0*/  LDGDEPBAR ;  /* 0x00000000000079af */ /* 0x000e220000000000 */
[C---:B-1----:R-:W-:Y:S02]  /*5dc0*/  IADD3 R185, R167.reuse, c[0x0][0x328], RZ ;  /* 0x0000ca00a7b97a10 */ /* 0x042fe40007ffe0ff */
[----:B------:R-:W-:Y:S03]  /*5dd0*/  IADD3 R167, R167, UR7, RZ ;  /* 0x00000007a7a77c10 */ /* 0x000fe6000fffe0ff */
[----:B--2---:R-:W-:Y:S02]  /*5de0*/  IMAD.IADD R223, R185, 0x1, R164 ;  /* 0x00000001b9df7824 */ /* 0x004fe400078e02a4 */
[----:B------:R-:W-:Y:S01]  /*5df0*/  IMAD.IADD R187, R164, 0x1, R167 ;  /* 0x00000001a4bb7824 */ /* 0x000fe200078e02a7 */
        /* <DEDUP_REMOVED lines=15> */
.L_x_2109:
[----:B------:R-:W-:Y:S04]  /*5ef0*/  MOV R116, c[0x0][0x32c] ;  /* 0x0000cb0000747a02 */ /* 0x000fe80000000f00 */
[----:B------:R-:W-:Y:S11]  /*5f00*/  ISETP.NE.AND P0, PT, R116, 0x1, PT ;  /* 0x000000017400780c */ /* 0x000ff60003f05270 */
[----:B------:R-:W-:Y:S02]  /*5f10*/  @!UPT UIADD3 URZ, URZ, URZ, URZ ;  /* 0x0000003f3f3ff290 */ /* 0x000fe4000fffe03f */
[----:B------:R-:W-:Y:S05]  /*5f20*/  @P0 IMAD.HI.U32 R116, R117, c[0x0][0x330], RZ ;  /* 0x0000cc0075740a27 */ /* 0x000fea00078e00ff */
[----:B------:R-:W-:Y:S02]  /*5f30*/  @P0 SHF.R.U32.HI R117, RZ, c[0x0][0x334], R116 ;  /* 0x0000cd00ff750a19 */ /* 0x000fe40000011674 */
.L_x_2110:
[----:B------:R-:W-:Y:S05]  /*5f40*/  BSYNC B0 ;  /* 0x0000000000007941 */ /* 0x000fea0003800000 */
.L_x_2108:
[----:B------:R-:W-:Y:S04]  /*5f50*/  IMAD.IADD R118, R165, 0x1, -R214 ;  /* 0x00000001a5767824 */ /* 0x000fe800078e0ad6 */
[----:B------:R-:W-:Y:S05]  /*5f60*/  IMAD R118, R117, c[0x0][0x32c], R118 ;  /* 0x0000cb0075767a24 */ /* 0x000fea00078e0276 */
[----:B------:R-:W-:Y:S02]  /*5f70*/  IADD3 R116, R118, c[0x0][0x32c], RZ ;  /* 0x0000cb0076747a10 */ /* 0x000fe40007ffe0ff */
[----:B------:R-:W-:Y:S02]  /*5f80*/  IMNMX R187, R187, R118, !PT ;  /* 0x00000076bbbb7217 */ /* 0x000fe40007800200 */
[----:B------:R-:W-:Y:S02]  /*5f90*/  IMNMX R223, R223, R116, PT ;  /* 0x00000074dfdf7217 */ /* 0x000fe40003800200 */
.L_x_2107:
[C---:B------:R-:W-:Y:S01]  /*5fa0*/  ISETP.GE.AND P0, PT, R165.reuse, 0x1, PT ;  /* 0x00000001a500780c */ /* 0x040fe20003f06270 */
[----:B------:R-:W1:Y:S01]  /*5fb0*/  SHFL.IDX PT, R0, R0, 0x1, 0x1c1f ;  /* 0x003c1f0000007f89 */ /* 0x000e6200000e0000 */
        /* <DEDUP_REMOVED lines=10> */
[--C-:B-1----:R-:W-:Y:S01]  /*6060*/  IMAD.IADD R4, R185, 0x1, R0.reuse ;  /* 0x00000001b9047824 */ /* 0x102fe200078e0200 */
[----:B------:R-:W-:Y:S02]  /*6070*/  ISETP.GE.AND P1, PT, R165, 0x9, PT ;  /* 0x00000009a500780c */ /* 0x000fe40003f26270 */
[----:B------:R-:W-:Y:S02]  /*6080*/  ISETP.LT.OR P0, PT, R223, 0x2, P0 ;  /* 0x00000002df00780c */ /* 0x000fe40000701670 */
[----:B------:R-:W-:Y:S02]  /*6090*/  LOP3.LUT R215, R215, 0xfff7ffff, RZ, 0xc0, !PT ;  /* 0xfff7ffffd7d77812 */ /* 0x000fe400078ec0ff */
[----:B------:R-:W-:Y:S01]  /*60a0*/  FSEL R118, R5, -INF , !P0 ;  /* 0xff80000005767808 */ /* 0x000fe20004000000 */
[----:B------:R-:W-:Y:S01]  /*60b0*/  IMAD.IADD R5, R167, 0x1, R0 ;  /* 0x00000001a7057824 */ /* 0x000fe200078e0200 */
        /* <DEDUP_REMOVED lines=53> */
[----:B---3--:R-:W-:Y:S02]  /*6410*/  FSEL R226, R24, -INF , !P0 ;  /* 0xff80000018e27808 */ /* 0x008fe40004000000 */
        /* <DEDUP_REMOVED lines=86> */
.L_x_2113:
[----:B------:R-:W-:Y:S04]  /*6980*/  MOV R0, c[0x0][0x32c] ;  /* 0x0000cb0000007a02 */ /* 0x000fe80000000f00 */
[----:B------:R-:W-:Y:S11]  /*6990*/  ISETP.NE.AND P0, PT, R0, 0x1, PT ;  /* 0x000000010000780c */ /* 0x000ff60003f05270 */
[----:B------:R-:W-:Y:S02]  /*69a0*/  @!UPT UIADD3 URZ, URZ, URZ, URZ ;  /* 0x0000003f3f3ff290 */ /* 0x000fe4000fffe03f */
[----:B------:R-:W-:Y:S05]  /*69b0*/  @P0 IMAD.HI.U32 R0, R9, c[0x0][0x330], RZ ;  /* 0x0000cc0009000a27 */ /* 0x000fea00078e00ff */
[----:B------:R-:W-:Y:S02]  /*69c0*/  @P0 SHF.R.U32.HI R9, RZ, c[0x0][0x334], R0 ;  /* 0x0000cd00ff090a19 */ /* 0x000fe40000011600 */
.L_x_2114:
[----:B------:R-:W-:Y:S05]  /*69d0*/  BSYNC B0 ;  /* 0x0000000000007941 */ /* 0x000fea0003800000 */
.L_x_2112:
[----:B------:R-:W-:Y:S04]  /*69e0*/  IMAD.IADD R0, R165, 0x1, -R214 ;  /* 0x00000001a5007824 */ /* 0x000fe800078e0ad6 */
[----:B------:R-:W-:Y:S05]  /*69f0*/  IMAD R0, R9, c[0x0][0x32c], R0 ;  /* 0x0000cb0009007a24 */ /* 0x000fea00078e0200 */
[----:B------:R-:W-:Y:S02]  /*6a00*/  IADD3 R9, R0, c[0x0][0x32c], RZ ;  /* 0x0000cb0000097a10 */ /* 0x000fe40007ffe0ff */
[----:B------:R-:W-:Y:S02]  /*6a10*/  IMNMX R5, R5, R0, !PT ;  /* 0x0000000005057217 */ /* 0x000fe40007800200 */
[----:B------:R-:W-:Y:S02]  /*6a20*/  IMNMX R4, R4, R9, PT ;  /* 0x0000000904047217 */ /* 0x000fe40003800200 */
.L_x_2111:
[----:B------:R-:W-:Y:S02]  /*6a30*/  LOP3.LUT P0, RZ, R215, 0x200000, RZ, 0xc0, !PT ;  /* 0x00200000d7ff7812 */ /* 0x000fe4000780c0ff */
[C---:B------:R-:W-:Y:S02]  /*6a40*/  ISETP.GT.AND P2, PT, R5.reuse, 0x58, !P2 ;  /* 0x000000580500780c */ /* 0x040fe40005744270 */
[C---:B------:R-:W-:Y:S02]  /*6a50*/  ISETP.GT.AND P0, PT, R5.reuse, RZ, !P0 ;  /* 0x000000ff0500720c */ /* 0x040fe40004704270 */
[C---:B------:R-:W-:Y:S02]  /*6a60*/  ISETP.LT.OR P2, PT, R4.reuse, 0x59, P2 ;  /* 0x000000590400780c */ /* 0x040fe40001741670 */
[----:B------:R-:W-:Y:S02]  /*6a70*/  ISETP.LT.OR P0, PT, R4, 0x1, P0 ;  /* 0x000000010400780c */ /* 0x000fe40000701670 */
[----:B------:R-:W-:Y:S02]  /*6a80*/  ISETP.GT.AND P1, PT, R5, 0x59, !P1 ;  /* 0x000000590500780c */ /* 0x000fe40004f24270 */
[----:B------:R-:W-:Y:S02]  /*6a90*/  FSEL R17, R6, -INF , !P0 ;  /* 0xff80000006117808 */ /* 0x000fe40004000000 */
[----:B------:R-:W-:Y:S02]  /*6aa0*/  LOP3.LUT P0, RZ, R215, 0x100000, RZ, 0xc0, !PT ;  /* 0x00100000d7ff7812 */ /* 0x000fe4000780c0ff */
[----:B------:R-:W-:Y:S02]  /*6ab0*/  FMNMX.FTZ R0, R17, R2, !PT ;  /* 0x0000000211007209 */ /* 0x000fe40007810000 */
[----:B------:R-:W-:Y:S02]  /*6ac0*/  ISETP.GT.AND P0, PT, R5, 0x1, !P0 ;  /* 0x000000010500780c */ /* 0x000fe40004704270 */
[----:B------:R-:W-:Y:S02]  /*6ad0*/  FSEL R135, R50, -INF , !P2 ;  /* 0xff80000032877808 */ /* 0x000fe40005000000 */
[C---:B------:R-:W-:Y:S02]  /*6ae0*/  ISETP.LT.OR P0, PT, R4.reuse, 0x2, P0 ;  /* 0x000000020400780c */ /* 0x040fe40000701670 */
[C---:B------:R-:W-:Y:S02]  /*6af0*/  ISETP.LT.OR P1, PT, R4.reuse, 0x5a, P1 ;  /* 0x0000005a0400780c */ /* 0x040fe40000f21670 */
        /* <DEDUP_REMOVED lines=10> */
[C---:B------:R-:W-:Y:S04]  /*6ba0*/  ISETP.LT.OR P0, PT, R4.reuse, 0xa, P0 ;  /* 0x0000000a0400780c */ /* 0x040fe80000701670 */
        /* <DEDUP_REMOVED lines=80> */
[C---:B------:R-:W-:Y:S02]  /*70b0*/  ISETP.LT.OR P0, PT, R4.reuse, 0x3a, P0 ;  /* 0x0000003a0400780c */ /* 0x040fe40000701670 */
        /* <DEDUP_REMOVED lines=14> */
[----:B------:R-:W-:Y:S01]  /*71a0*/  FMNMX.FTZ R0, R229, R0, !PT ;  /* 0x00000000e5007209 */ /* 0x000fe20007810000 */
[----:B------:R-:W1:Y:S01]  /*71b0*/  SHFL.BFLY PT, R6, R7, 0x2, 0x1f ;  /* 0x0c401f0007067f89 */ /* 0x000e6200000e0000 */
[----:B------:R-:W-:Y:S02]  /*71c0*/  FSEL R223, R39, -INF , !P0 ;  /* 0xff80000027df7808 */ /* 0x000fe40004000000 */
[----:B------:R-:W-:Y:S02]  /*71d0*/  LOP3.LUT P0, RZ, R215, 0x8, RZ, 0xc0, !PT ;  /* 0x00000008d7ff7812 */ /* 0x000fe4000780c0ff */
[----:B------:R-:W-:Y:S02]  /*71e0*/  FMNMX.FTZ R0, R223, R0, !PT ;  /* 0x00000000df007209 */ /* 0x000fe40007810000 */
[----:B------:R-:W-:Y:S01]  /*71f0*/  ISETP.GT.AND P0, PT, R5, 0x48, !P0 ;  /* 0x000000480500780c */ /* 0x000fe20004704270 */
[----:B------:R-:W-:Y:S03]  /*7200*/  LDSM.16.MT88.4 R36, [R200+0x100] ;  /* 0x00010000c824783b */ /* 0x000fe60000004200 */
        /* <DEDUP_REMOVED lines=19> */
[----:B------:R-:W-:Y:S03]  /*7340*/  FMNMX.FTZ R0, R139, R0, !PT ;  /* 0x000000008b007209 */ /* 0x000fe60007810000 */
[----:B------:R-:W-:Y:S01]  /*7350*/  LDSM.16.MT88.4 R44, [R204+0x3100] ;  /* 0x00310000cc2c783b */ /* 0x000fe20000004200 */
[----:B------:R-:W-:Y:S04]  /*7360*/  FMNMX.FTZ R0, R135, R0, !PT ;  /* 0x0000000087007209 */ /* 0x000fe80007810000 */
[----:B------:R-:W-:Y:S05]  /*7370*/  FMNMX.FTZ R7, R117, R0, !PT ;  /* 0x0000000075077209 */ /* 0x000fea0007810000 */
[----:B------:R-:W2:Y:S01]  /*7380*/  SHFL.BFLY PT, R4, R7, 0x2, 0x1f ;  /* 0x0c401f0007047f89 */ /* 0x000ea200000e0000 */
[----:B-1----:R-:W-:Y:S04]  /*7390*/  FMNMX.FTZ R0, R6, R15, !PT ;  /* 0x0000000f06007209 */ /* 0x002fe80007810000 */
[C---:B------:R-:W-:Y:S01]  /*73a0*/  FSETP.NEU.FTZ.AND P0, PT, R0.reuse, -INF , PT ;  /* 0xff8000000000780b */ /* 0x040fe20003f1d000 */
[C---:B------:R-:W-:Y:S03]  /*73b0*/  FMUL.FTZ R155, R0.reuse, c[0x0][0x2d0] ;  /* 0x0000b400009b7a20 */ /* 0x040fe60000410000 */
[----:B------:R-:W-:Y:S02]  /*73c0*/  FSEL R6, R0, RZ, P0 ;  /* 0x000000ff00067208 */ /* 0x000fe40000000000 */
[----:B------:R-:W-:Y:S03]  /*73d0*/  FSEL R155, R155, RZ, P0 ;  /* 0x000000ff9b9b7208 */ /* 0x000fe60000000000 */
[----:B------:R-:W-:Y:S02]  /*73e0*/  FADD.FTZ R3, -R6, R3 ;  /* 0x0000000306037221 */ /* 0x000fe40000010100 */
[--C-:B------:R-:W-:Y:S02]  /*73f0*/  FFMA.FTZ R119, R118, c[0x0][0x2d0], -R155.reuse ;  /* 0x0000b40076777a23 */ /* 0x100fe4000001089b */
[--C-:B------:R-:W-:Y:S01]  /*7400*/  FFMA.FTZ R118, R116, c[0x0][0x2d0], -R155.reuse ;  /* 0x0000b40074767a23 */ /* 0x100fe2000001089b */
[----:B--2---:R-:W-:Y:S01]  /*7410*/  FMNMX.FTZ R5, R7, R4, !PT ;  /* 0x0000000407057209 */ /* 0x004fe20007810000 */
[--C-:B------:R-:W-:Y:S02]  /*7420*/  FFMA.FTZ R129, R8, c[0x0][0x2d0], -R155.reuse ;  /* 0x0000b40008817a23 */ /* 0x100fe4000001089b */
[--C-:B------:R-:W-:Y:S01]  /*7430*/  FFMA.FTZ R128, R120, c[0x0][0x2d0], -R155.reuse ;  /* 0x0000b40078807a23 */ /* 0x100fe2000001089b */
[----:B------:R-:W-:Y:S01]  /*7440*/  MUFU.EX2 R119, R119 ;  /* 0x0000007700777308 */ /* 0x000fe20000000800 */
[----:B------:R-:W1:Y:S01]  /*7450*/  SHFL.BFLY PT, R4, R5, 0x1, 0x1f ;  /* 0x0c201f0005047f89 */ /* 0x000e6200000e0000 */
[--C-:B------:R-:W-:Y:S02]  /*7460*/  FFMA.FTZ R137, R164, c[0x0][0x2d0], -R155.reuse ;  /* 0x0000b400a4897a23 */ /* 0x100fe4000001089b */
[--C-:B------:R-:W-:Y:S02]  /*7470*/  FFMA.FTZ R144, R144, c[0x0][0x2d0], -R155.reuse ;  /* 0x0000b40090907a23 */ /* 0x100fe4000001089b */
[--C-:B------:R-:W-:Y:S02]  /*7480*/  FFMA.FTZ R147, R154, c[0x0][0x2d0], -R155.reuse ;  /* 0x0000b4009a937a23 */ /* 0x100fe4000001089b */
[--C-:B------:R-:W-:Y:S02]  /*7490*/  FFMA.FTZ R152, R152, c[0x0][0x2d0], -R155.reuse ;  /* 0x0000b40098987a23 */ /* 0x100fe4000001089b */
[----:B------:R-:W2:Y:S01]  /*74a0*/  MUFU.EX2 R128, R128 ;  /* 0x0000008000807308 */ /* 0x000ea20000000800 */
        /* <DEDUP_REMOVED lines=17> */
[----:B--2---:R-:W-:Y:S01]  /*75c0*/  F2FP.BF16.PACK_AB R120, R119, R128 ;  /* 0x000000807778723e */ /* 0x004fe200000010ff */
[----:B------:R-:W-:Y:S01]  /*75d0*/  FADD.FTZ R5, -R5, R2 ;  /* 0x0000000205057221 */ /* 0x000fe20000010100 */
[----:B------:R-:W-:Y:S01]  /*75e0*/  ISETP.GT.AND P0, PT, R186, R183, PT ;  /* 0x000000b7ba00720c */ /* 0x000fe20003f04270 */
[--C-:B------:R-:W-:Y:S01]  /*75f0*/  FFMA.FTZ R132, R13, c[0x0][0x2d0], -R134.reuse ;  /* 0x0000b4000d847a23 */ /* 0x100fe20000010886 */
[----:B------:R-:W2:Y:S01]  /*7600*/  MUFU.EX2 R129, R129 ;  /* 0x0000008100817308 */ /* 0x000ea20000000800 */
[----:B------:R-:W3:Y:S01]  /*7610*/  LDSM.16.MT88.4 R12, [R204+0x100] ;  /* 0x00010000cc0c783b */ /* 0x000ee20000004200 */
[--C-:B------:R-:W-:Y:S02]  /*7620*/  FFMA.FTZ R133, R17, c[0x0][0x2d0], -R134.reuse ;  /* 0x0000b40011857a23 */ /* 0x100fe40000010886 */
        /* <DEDUP_REMOVED lines=43> */
[----:B------:R-:W2:Y:S01]  /*78e0*/  MUFU.EX2 R144, R144 ;  /* 0x0000009000907308 */ /* 0x000ea20000000800 */
[----:B------:R-:W-:Y:S01]  /*78f0*/  FMUL.FTZ R51, R2, R107 ;  /* 0x0000006b02337220 */ /* 0x000fe20000410000 */
[----:B------:R-:W-:Y:S01]  /*7900*/  LDSM.16.MT88.4 R80, [R204+0x900] ;  /* 0x00090000cc50783b */ /* 0x000fe20000004200 */
[C---:B------:R-:W-:Y:S01]  /*7910*/  FMUL.FTZ R53, R3.reuse, R53 ;  /* 0x0000003503357220 */ /* 0x040fe20000410000 */
[----:B-1----:R-:W-:Y:S01]  /*7920*/  F2FP.BF16.PACK_AB R123, R130, R131 ;  /* 0x00000083827b723e */ /* 0x002fe200000010ff */
[C---:B------:R-:W-:Y:S02]  /*7930*/  FMUL.FTZ R54, R2.reuse, R54 ;  /* 0x0000003602367220 */ /* 0x040fe40000410000 */
[C---:B------:R-:W-:Y:S02]  /*7940*/  FMUL.FTZ R55, R2.reuse, R55 ;  /* 0x0000003702377220 */ /* 0x040fe40000410000 */
[C---:B------:R-:W-:Y:S01]  /*7950*/  FMUL.FTZ R56, R3.reuse, R56 ;  /* 0x0000003803387220 */ /* 0x040fe20000410000 */
[----:B------:R-:W-:Y:S01]  /*7960*/  LDSM.16.MT88.4 R88, [R200+0x900] ;  /* 0x00090000c858783b */ /* 0x000fe20000004200 */
[C---:B---3--:R-:W-:Y:S01]  /*7970*/  HMMA.16816.F32.BF16 R4, R120.reuse, R12, R4 ;  /* 0x0000000c7804723c */ /* 0x048fe20000041804 */
[----:B------:R-:W-:Y:S04]  /*7980*/  MUFU.EX2 R147, R147 ;  /* 0x0000009300937308 */ /* 0x000fe80000000800 */
[C---:B------:R-:W-:Y:S02]  /*7990*/  FMUL.FTZ R57, R3.reuse, R57 ;  /* 0x0000003903397220 */ /* 0x040fe40000410000 */
[----:B------:R-:W-:Y:S01]  /*79a0*/  LDSM.16.MT88.4 R96, [R200+0x2900] ;  /* 0x00290000c860783b */ /* 0x000fe20000004200 */
        /* <DEDUP_REMOVED lines=8> */
[C---:B------:R-:W-:Y:S01]  /*7a30*/  FMUL.FTZ R58, R2.reuse, R58 ;  /* 0x0000003a023a7220 */ /* 0x040fe20000410000 */
[----:B------:R-:W1:Y:S01]  /*7a40*/  LDSM.16.MT88.4 R68, [R202+0x3100] ;  /* 0x00310000ca44783b */ /* 0x000e620000004200 */
[C---:B------:R-:W-:Y:S02]  /*7a50*/  FMUL.FTZ R59, R2.reuse, R59 ;  /* 0x0000003b023b7220 */ /* 0x040fe40000410000 */
[C---:B------:R-:W-:Y:S01]  /*7a60*/  FMUL.FTZ R60, R3.reuse, R60 ;  /* 0x0000003c033c7220 */ /* 0x040fe20000410000 */
[C---:B------:R-:W-:Y:S03]  /*7a70*/  HMMA.16816.F32.BF16 R12, R120.reuse, R20, R12 ;  /* 0x00000014780c723c */ /* 0x040fe6000004180c */
[C---:B------:R-:W-:Y:S01]  /*7a80*/  FMUL.FTZ R61, R3.reuse, R61 ;  /* 0x0000003d033d7220 */ /* 0x040fe20000410000 */
[----:B------:R-:W3:Y:S01]  /*7a90*/  MUFU.EX2 R165, R165 ;  /* 0x000000a500a57308 */ /* 0x000ee20000000800 */
        /* <DEDUP_REMOVED lines=8> */
[----:B------:R-:W4:Y:S01]  /*7b20*/  LDSM.16.MT88.4 R76, [R200+0x3100] ;  /* 0x00310000c84c783b */ /* 0x000f220000004200 */
[C---:B------:R-:W-:Y:S02]  /*7b30*/  FMUL.FTZ R64, R3.reuse, R64 ;  /* 0x0000004003407220 */ /* 0x040fe40000410000 */
[C---:B------:R-:W-:Y:S01]  /*7b40*/  FMUL.FTZ R65, R3.reuse, R65 ;  /* 0x0000004103417220 */ /* 0x040fe20000410000 */
[----:B------:R-:W-:Y:S01]  /*7b50*/  MUFU.EX2 R226, R226 ;  /* 0x000000e200e27308 */ /* 0x000fe20000000800 */
[C---:B------:R-:W-:Y:S03]  /*7b60*/  HMMA.16816.F32.BF16 R20, R120.reuse, R28, R20 ;  /* 0x0000001c7814723c */ /* 0x040fe60000041814 */
[C---:B------:R-:W-:Y:S02]  /*7b70*/  FMUL.FTZ R66, R2.reuse, R66 ;  /* 0x0000004202427220 */ /* 0x040fe40000410000 */
[C---:B------:R-:W-:Y:S02]  /*7b80*/  FMUL.FTZ R67, R2.reuse, R67 ;  /* 0x0000004302437220 */ /* 0x040fe40000410000 */
        /* <DEDUP_REMOVED lines=10> */
[--C-:B------:R-:W-:Y:S02]  /*7c30*/  FFMA.FTZ R225, R232, c[0x0][0x2d0], -R155.reuse ;  /* 0x0000b400e8e17a23 */ /* 0x100fe4000001089b */
[C---:B------:R-:W-:Y:S02]  /*7c40*/  HMMA.16816.F32.BF16 R28, R120.reuse, R36, R28 ;  /* 0x00000024781c723c */ /* 0x040fe4000004181c */
[----:B------:R-:W-:Y:S01]  /*7c50*/  MUFU.EX2 R164, R164 ;  /* 0x000000a400a47308 */ /* 0x000fe20000000800 */
[--C-:B------:R-:W-:Y:S02]  /*7c60*/  FFMA.FTZ R227, R230, c[0x0][0x2d0], -R155.reuse ;  /* 0x0000b400e6e37a23 */ /* 0x100fe4000001089b */
[--C-:B------:R-:W-:Y:S02]  /*7c70*/  FFMA.FTZ R230, R239, c[0x0][0x2d0], -R134.reuse ;  /* 0x0000b400efe67a23 */ /* 0x100fe40000010886 */
[C---:B------:R-:W-:Y:S01]  /*7c80*/  FMUL.FTZ R36, R3.reuse, R92 ;  /* 0x0000005c03247220 */ /* 0x040fe20000410000 */
[C---:B------:R-:W-:Y:S04]  /*7c90*/  HMMA.16816.F32.BF16 R32, R120.reuse, R38, R32 ;  /* 0x000000267820723c */ /* 0x040fe80000041820 */
[----:B------:R-:W-:Y:S01]  /*7ca0*/  FMUL.FTZ R37, R3, R93 ;  /* 0x0000005d03257220 */ /* 0x000fe20000410000 */
[----:B------:R-:W5:Y:S01]  /*7cb0*/  MUFU.EX2 R167, R167 ;  /* 0x000000a700a77308 */ /* 0x000f620000000800 */
        /* <DEDUP_REMOVED lines=16> */
[----:B------:R-:W-:Y:S03]  /*7dc0*/  MUFU.EX2 R230, R230 ;  /* 0x000000e600e67308 */ /* 0x000fe60000000800 */
[----:B------:R-:W-:Y:S02]  /*7dd0*/  FMUL.FTZ R47, R2, R103 ;  /* 0x00000067022f7220 */ /* 0x000fe40000410000 */
[----:B------:R-:W-:Y:S01]  /*7de0*/  LDSM.16.MT88.4 R100, [R204+0x5900] ;  /* 0x00590000cc64783b */ /* 0x000fe20000004200 */
[--C-:B------:R-:W-:Y:S02]  /*7df0*/  FFMA.FTZ R243, R243, c[0x0][0x2d0], -R134.reuse ;  /* 0x0000b400f3f37a23 */ /* 0x100fe40000010886 */
[--C-:B------:R-:W-:Y:S02]  /*7e00*/  FFMA.FTZ R240, R241, c[0x0][0x2d0], -R134.reuse ;  /* 0x0000b400f1f07a23 */ /* 0x100fe40000010886 */
[C---:B-1----:R-:W-:Y:S01]  /*7e10*/  HMMA.16816.F32.BF16 R44, R120.reuse, R68, R44 ;  /* 0x00000044782c723c */ /* 0x042fe2000004182c */
[----:B------:R-:W1:Y:S02]  /*7e20*/  MUFU.EX2 R231, R231 ;  /* 0x000000e700e77308 */ /* 0x000e640000000800 */
[--C-:B------:R-:W-:Y:S02]  /*7e30*/  FFMA.FTZ R237, R237, c[0x0][0x2d0], -R134.reuse ;  /* 0x0000b400eded7a23 */ /* 0x100fe40000010886 */
[--C-:B------:R-:W-:Y:S02]  /*7e40*/  FFMA.FTZ R241, R224, c[0x0][0x2d0], -R155.reuse ;  /* 0x0000b400e0f17a23 */ /* 0x100fe4000001089b */
[----:B--2---:R-:W-:Y:S01]  /*7e50*/  F2FP.BF16.PACK_AB R68, R144, R137 ;  /* 0x000000899044723e */ /* 0x004fe200000010ff */
[C---:B------:R-:W-:Y:S03]  /*7e60*/  HMMA.16816.F32.BF16 R48, R120.reuse, R70, R48 ;  /* 0x000000467830723c */ /* 0x040fe60000041830 */
[----:B------:R-:W-:Y:S01]  /*7e70*/  MUFU.EX2 R232, R232 ;  /* 0x000000e800e87308 */ /* 0x000fe20000000800 */
[----:B---3--:R-:W-:Y:S01]  /*7e80*/  F2FP.BF16.PACK_AB R69, R165, R154 ;  /* 0x0000009aa545723e */ /* 0x008fe200000010ff */
[--C-:B------:R-:W-:Y:S02]  /*7e90*/  FFMA.FTZ R245, R166, c[0x0][0x2d0], -R155.reuse ;  /* 0x0000b400a6f57a23 */ /* 0x100fe4000001089b */
[----:B------:R-:W-:Y:S01]  /*7ea0*/  F2FP.BF16.PACK_AB R70, R152, R147 ;  /* 0x000000939846723e */ /* 0x000fe200000010ff */
[C---:B------:R-:W-:Y:S04]  /*7eb0*/  HMMA.16816.F32.BF16 R52, R120.reuse, R72, R52 ;  /* 0x000000487834723c */ /* 0x040fe80000041834 */
[----:B-----5:R-:W-:Y:S01]  /*7ec0*/  F2FP.BF16.PACK_AB R71, R167, R164 ;  /* 0x000000a4a747723e */ /* 0x020fe200000010ff */
[----:B------:R-:W2:Y:S01]  /*7ed0*/  MUFU.EX2 R233, R233 ;  /* 0x000000e900e97308 */ /* 0x000ea20000000800 */
[--C-:B------:R-:W-:Y:S02]  /*7ee0*/  FFMA.FTZ R166, R229, c[0x0][0x2d0], -R134.reuse ;  /* 0x0000b400e5a67a23 */ /* 0x100fe40000010886 */
[C---:B------:R-:W-:Y:S01]  /*7ef0*/  HMMA.16816.F32.BF16 R56, R120.reuse, R74, R56 ;  /* 0x0000004a7838723c */ /* 0x040fe20000041838 */
[----:B------:R-:W3:Y:S03]  /*7f00*/  LDSM.16.MT88.4 R72, [R202+0x900] ;  /* 0x00090000ca48783b */ /* 0x000ee60000004200 */
[--C-:B------:R-:W-:Y:S02]  /*7f10*/  FFMA.FTZ R223, R223, c[0x0][0x2d0], -R134.reuse ;  /* 0x0000b400dfdf7a23 */ /* 0x100fe40000010886 */
[--C-:B------:R-:W-:Y:S01]  /*7f20*/  FFMA.FTZ R187, R187, c[0x0][0x2d0], -R134.reuse ;  /* 0x0000b400bbbb7a23 */ /* 0x100fe20000010886 */
[----:B------:R-:W-:Y:S01]  /*7f30*/  MUFU.EX2 R235, R235 ;  /* 0x000000eb00eb7308 */ /* 0x000fe20000000800 */
[C---:B----4-:R-:W-:Y:S04]  /*7f40*/  HMMA.16816.F32.BF16 R60, R120.reuse, R76, R60 ;  /* 0x0000004c783c723c */ /* 0x050fe8000004183c */
[--C-:B------:R-:W-:Y:S02]  /*7f50*/  FFMA.FTZ R224, R185, c[0x0][0x2d0], -R134.reuse ;  /* 0x0000b400b9e07a23 */ /* 0x100fe40000010886 */
[----:B------:R-:W-:Y:S02]  /*7f60*/  FFMA.FTZ R155, R136, c[0x0][0x2d0], -R155 ;  /* 0x0000b400889b7a23 */ /* 0x000fe4000001089b */
[----:B------:R-:W-:Y:S01]  /*7f70*/  HMMA.16816.F32.BF16 R64, R120, R78, R64 ;  /* 0x0000004e7840723c */ /* 0x000fe20000041840 */
[----:B------:R-:W4:Y:S01]  /*7f80*/  LDSM.16.MT88.4 R76, [R204+0x3900] ;  /* 0x00390000cc4c783b */ /* 0x000f220000004200 */
[----:B------:R-:W-:Y:S02]  /*7f90*/  MUFU.EX2 R239, R239 ;  /* 0x000000ef00ef7308 */ /* 0x000fe40000000800 */
[--C-:B------:R-:W-:Y:S02]  /*7fa0*/  FFMA.FTZ R136, R153, c[0x0][0x2d0], -R134.reuse ;  /* 0x0000b40099887a23 */ /* 0x100fe40000010886 */
[--C-:B------:R-:W-:Y:S02]  /*7fb0*/  FFMA.FTZ R139, R139, c[0x0][0x2d0], -R134.reuse ;  /* 0x0000b4008b8b7a23 */ /* 0x100fe40000010886 */
[C---:B------:R-:W-:Y:S04]  /*7fc0*/  HMMA.16816.F32.BF16 R4, R68.reuse, R80, R4 ;  /* 0x000000504404723c */ /* 0x040fe80000041804 */
[----:B------:R-:W-:Y:S01]  /*7fd0*/  MUFU.EX2 R238, R238 ;  /* 0x000000ee00ee7308 */ /* 0x000fe20000000800 */
[--C-:B------:R-:W-:Y:S02]  /*7fe0*/  FFMA.FTZ R135, R135, c[0x0][0x2d0], -R134.reuse ;  /* 0x0000b40087877a23 */ /* 0x100fe40000010886 */
[----:B------:R-:W-:Y:S01]  /*7ff0*/  FFMA.FTZ R134, R117, c[0x0][0x2d0], -R134 ;  /* 0x0000b40075867a23 */ /* 0x000fe20000010886 */
[C---:B------:R-:W-:Y:S01]  /*8000*/  HMMA.16816.F32.BF16 R8, R68.reuse, R82, R8 ;  /* 0x000000524408723c */ /* 0x040fe20000041808 */
[----:B------:R-:W-:Y:S03]  /*8010*/  LDSM.16.MT88.4 R80, [R201+0x3900] ;  /* 0x00390000c950783b */ /* 0x000fe60000004200 */
[----:B------:R-:W-:Y:S02]  /*8020*/  FFMA.FTZ R128, R3, R216, R128 ;  /* 0x000000d803807223 */ /* 0x000fe40000010080 */
[----:B------:R-:W-:Y:S01]  /*8030*/  MUFU.EX2 R243, R243 ;  /* 0x000000f300f37308 */ /* 0x000fe20000000800 */
[----:B------:R-:W-:Y:S01]  /*8040*/  FFMA.FTZ R133, R2, R217, R133 ;  /* 0x000000d902857223 */ /* 0x000fe20000010085 */
[C---:B---3--:R-:W-:Y:S04]  /*8050*/  HMMA.16816.F32.BF16 R12, R68.reuse, R72, R12 ;  /* 0x00000048440c723c */ /* 0x048fe8000004180c */
[----:B------:R-:W-:Y:S02]  /*8060*/  FADD.FTZ R119, R119, R128 ;  /* 0x0000008077777221 */ /* 0x000fe40000010000 */
[----:B------:R-:W-:Y:S02]  /*8070*/  FADD.FTZ R132, R132, R133 ;  /* 0x0000008584847221 */ /* 0x000fe40000010000 */
[----:B------:R-:W-:Y:S01]  /*8080*/  MUFU.EX2 R240, R240 ;  /* 0x000000f000f07308 */ /* 0x000fe20000000800 */
[C---:B------:R-:W-:Y:S01]  /*8090*/  HMMA.16816.F32.BF16 R16, R68.reuse, R74, R16 ;  /* 0x0000004a4410723c */ /* 0x040fe20000041810 */
[----:B------:R-:W3:Y:S02]  /*80a0*/  LDSM.16.MT88.4 R72, [R202+0x3900] ;  /* 0x00390000ca48783b */ /* 0x000ee40000004200 */
[----:B------:R-:W-:Y:S02]  /*80b0*/  FADD.FTZ R118, R118, R119 ;  /* 0x0000007776767221 */ /* 0x000fe40000010000 */
[----:B------:R-:W-:Y:S03]  /*80c0*/  FADD.FTZ R3, R131, R132 ;  /* 0x0000008483037221 */ /* 0x000fe60000010000 */
[C---:B------:R-:W-:Y:S01]  /*80d0*/  HMMA.16816.F32.BF16 R20, R68.reuse, R84, R20 ;  /* 0x000000544414723c */ /* 0x040fe20000041814 */
[----:B------:R-:W-:Y:S03]  /*80e0*/  MUFU.EX2 R237, R237 ;  /* 0x000000ed00ed7308 */ /* 0x000fe60000000800 */
[----:B------:R-:W-:Y:S02]  /*80f0*/  FADD.FTZ R118, R129, R118 ;  /* 0x0000007681767221 */ /* 0x000fe40000010000 */
[----:B------:R-:W-:Y:S02]  /*8100*/  FADD.FTZ R3, R130, R3 ;  /* 0x0000000382037221 */ /* 0x000fe40000010000 */
[C---:B------:R-:W-:Y:S01]  /*8110*/  HMMA.16816.F32.BF16 R24, R68.reuse, R86, R24 ;  /* 0x000000564418723c */ /* 0x040fe20000041818 */
[----:B------:R-:W5:Y:S02]  /*8120*/  LDSM.16.MT88.4 R84, [R200+0x3900] ;  /* 0x00390000c854783b */ /* 0x000f640000004200 */
        /* <DEDUP_REMOVED lines=12> */
[C---:B----4-:R-:W-:Y:S04]  /*81f0*/  HMMA.16816.F32.BF16 R36, R68.reuse, R76, R36 ;  /* 0x0000004c4424723c */ /* 0x050fe80000041824 */
[----:B------:R-:W-:Y:S02]  /*8200*/  FADD.FTZ R152, R152, R147 ;  /* 0x0000009398987221 */ /* 0x000fe40000010000 */
[----:B------:R-:W-:Y:S02]  /*8210*/  FADD.FTZ R167, R167, R164 ;  /* 0x000000a4a7a77221 */ /* 0x000fe40000010000 */
        /* <DEDUP_REMOVED lines=8> */
[C---:B------:R-:W-:Y:S08]  /*82a0*/  HMMA.16816.F32.BF16 R52, R68.reuse, R80, R52 ;  /* 0x000000504434723c */ /* 0x040ff00000041834 */
[C---:B------:R-:W-:Y:S01]  /*82b0*/  HMMA.16816.F32.BF16 R56, R68.reuse, R82, R56 ;  /* 0x000000524438723c */ /* 0x040fe20000041838 */
[----:B------:R-:W4:Y:S01]  /*82c0*/  LDSM.16.MT88.4 R80, [R201+0x1100] ;  /* 0x00110000c950783b */ /* 0x000f220000004200 */
[----:B------:R-:W-:Y:S06]  /*82d0*/  MUFU.EX2 R187, R187 ;  /* 0x000000bb00bb7308 */ /* 0x000fec0000000800 */
[C---:B-----5:R-:W-:Y:S04]  /*82e0*/  HMMA.16816.F32.BF16 R60, R68.reuse, R84, R60 ;  /* 0x00000054443c723c */ /* 0x060fe8000004183c */
[----:B------:R-:W-:Y:S04]  /*82f0*/  MUFU.EX2 R224, R224 ;  /* 0x000000e000e07308 */ /* 0x000fe80000000800 */
[----:B------:R-:W-:Y:S01]  /*8300*/  HMMA.16816.F32.BF16 R64, R68, R86, R64 ;  /* 0x000000564440723c */ /* 0x000fe20000041840 */
[----:B------:R-:W5:Y:S05]  /*8310*/  LDSM.16.MT88.4 R84, [R200+0x1100] ;  /* 0x00110000c854783b */ /* 0x000f6a0000004200 */
[----:B------:R-:W-:Y:S01]  /*8320*/  MUFU.EX2 R146, R146 ;  /* 0x0000009200927308 */ /* 0x000fe20000000800 */
[----:B------:R-:W-:Y:S01]  /*8330*/  F2FP.BF16.PACK_AB R68, R222, R225 ;  /* 0x000000e1de44723e */ /* 0x000fe200000010ff */
[----:B------:R-:W-:Y:S01]  /*8340*/  FADD.FTZ R225, R225, R152 ;  /* 0x00000098e1e17221 */ /* 0x000fe20000010000 */
[----:B------:R-:W-:Y:S03]  /*8350*/  F2FP.BF16.PACK_AB R70, R227, R226 ;  /* 0x000000e2e346723e */ /* 0x000fe600000010ff */
[----:B-1----:R-:W-:Y:S01]  /*8360*/  F2FP.BF16.PACK_AB R69, R231, R230 ;  /* 0x000000e6e745723e */ /* 0x002fe200000010ff */
[----:B------:R-:W-:Y:S01]  /*8370*/  FADD.FTZ R230, R230, R167 ;  /* 0x000000a7e6e67221 */ /* 0x000fe20000010000 */
[----:B--2---:R-:W-:Y:S01]  /*8380*/  F2FP.BF16.PACK_AB R71, R233, R232 ;  /* 0x000000e8e947723e */ /* 0x004fe200000010ff */
[----:B------:R-:W-:Y:S01]  /*8390*/  FADD.FTZ R225, R222, R225 ;  /* 0x000000e1dee17221 */ /* 0x000fe20000010000 */
[----:B------:R-:W1:Y:S01]  /*83a0*/  MUFU.EX2 R145, R145 ;  /* 0x0000009100917308 */ /* 0x000e620000000800 */
[----:B------:R-:W-:Y:S02]  /*83b0*/  FADD.FTZ R231, R231, R230 ;  /* 0x000000e6e7e77221 */ /* 0x000fe40000010000 */
[----:B------:R-:W-:Y:S02]  /*83c0*/  FADD.FTZ R226, R226, R225 ;  /* 0x000000e1e2e27221 */ /* 0x000fe40000010000 */
[C---:B---3--:R-:W-:Y:S03]  /*83d0*/  HMMA.16816.F32.BF16 R4, R68.reuse, R72, R4 ;  /* 0x000000484404723c */ /* 0x048fe60000041804 */
[----:B------:R-:W-:Y:S02]  /*83e0*/  FADD.FTZ R232, R232, R231 ;  /* 0x000000e7e8e87221 */ /* 0x000fe40000010000 */
[----:B------:R-:W-:Y:S01]  /*83f0*/  MUFU.EX2 R138, R138 ;  /* 0x0000008a008a7308 */ /* 0x000fe20000000800 */
[----:B------:R-:W-:Y:S02]  /*8400*/  FADD.FTZ R227, R227, R226 ;  /* 0x000000e2e3e37221 */ /* 0x000fe40000010000 */
[C---:B------:R-:W-:Y:S01]  /*8410*/  HMMA.16816.F32.BF16 R8, R68.reuse, R74, R8 ;  /* 0x0000004a4408723c */ /* 0x040fe20000041808 */
[----:B------:R-:W2:Y:S03]  /*8420*/  LDSM.16.MT88.4 R72, [R204+0x4100] ;  /* 0x00410000cc48783b */ /* 0x000ea60000004200 */
[----:B------:R-:W-:Y:S03]  /*8430*/  FADD.FTZ R233, R233, R232 ;  /* 0x000000e8e9e97221 */ /* 0x000fe60000010000 */
[----:B------:R-:W3:Y:S01]  /*8440*/  MUFU.EX2 R155, R155 ;  /* 0x0000009b009b7308 */ /* 0x000ee20000000800 */
[C---:B------:R-:W-:Y:S04]  /*8450*/  HMMA.16816.F32.BF16 R12, R68.reuse, R76, R12 ;  /* 0x0000004c440c723c */ /* 0x040fe8000004180c */
[----:B-1----:R-:W-:Y:S04]  /*8460*/  F2FP.BF16.PACK_AB R120, R145, R146 ;  /* 0x000000929178723e */ /* 0x002fe800000010ff */
[C---:B------:R-:W-:Y:S01]  /*8470*/  HMMA.16816.F32.BF16 R16, R68.reuse, R78, R16 ;  /* 0x0000004e4410723c */ /* 0x040fe20000041810 */
[----:B------:R-:W1:Y:S01]  /*8480*/  LDSM.16.MT88.4 R76, [R202+0x4100] ;  /* 0x00410000ca4c783b */ /* 0x000e620000004200 */
[----:B------:R-:W-:Y:S06]  /*8490*/  MUFU.EX2 R136, R136 ;  /* 0x0000008800887308 */ /* 0x000fec0000000800 */
[C---:B----4-:R-:W-:Y:S04]  /*84a0*/  HMMA.16816.F32.BF16 R20, R68.reuse, R80, R20 ;  /* 0x000000504414723c */ /* 0x050fe80000041814 */
[----:B------:R-:W4:Y:S01]  /*84b0*/  MUFU.EX2 R139, R139 ;  /* 0x0000008b008b7308 */ /* 0x000f220000000800 */
[----:B---3--:R-:W-:Y:S03]  /*84c0*/  F2FP.BF16.PACK_AB R122, R155, R138 ;  /* 0x0000008a9b7a723e */ /* 0x008fe600000010ff */
[C---:B------:R-:W-:Y:S01]  /*84d0*/  HMMA.16816.F32.BF16 R24, R68.reuse, R82, R24 ;  /* 0x000000524418723c */ /* 0x040fe20000041818 */
[----:B------:R-:W3:Y:S05]  /*84e0*/  LDSM.16.MT88.4 R80, [R201+0x4100] ;  /* 0x00410000c950783b */ /* 0x000eea0000004200 */
[----:B------:R-:W-:Y:S02]  /*84f0*/  MUFU.EX2 R135, R135 ;  /* 0x0000008700877308 */ /* 0x000fe40000000800 */
[C---:B-----5:R-:W-:Y:S08]  /*8500*/  HMMA.16816.F32.BF16 R28, R68.reuse, R84, R28 ;  /* 0x00000054441c723c */ /* 0x060ff0000004181c */
[C---:B------:R-:W-:Y:S01]  /*8510*/  HMMA.16816.F32.BF16 R32, R68.reuse, R86, R32 ;  /* 0x000000564420723c */ /* 0x040fe20000041820 */
[----:B------:R-:W5:Y:S01]  /*8520*/  LDSM.16.MT88.4 R84, [R204+0x1900] ;  /* 0x00190000cc54783b */ /* 0x000f620000004200 */
[----:B------:R-:W3:Y:S02]  /*8530*/  MUFU.EX2 R134, R134 ;  /* 0x0000008600867308 */ /* 0x000ee40000000800 */
[----:B----4-:R-:W-:Y:S04]  /*8540*/  F2FP.BF16.PACK_AB R121, R139, R136 ;  /* 0x000000888b79723e */ /* 0x010fe800000010ff */
[C---:B--2---:R-:W-:Y:S08]  /*8550*/  HMMA.16816.F32.BF16 R36, R68.reuse, R72, R36 ;  /* 0x000000484424723c */ /* 0x044ff00000041824 */
[C---:B------:R-:W-:Y:S01]  /*8560*/  HMMA.16816.F32.BF16 R40, R68.reuse, R74, R40 ;  /* 0x0000004a4428723c */ /* 0x040fe20000041828 */
[----:B------:R-:W2:Y:S07]  /*8570*/  LDSM.16.MT88.4 R72, [R202+0x1900] ;  /* 0x00190000ca48783b */ /* 0x000eae0000004200 */
[C---:B-1----:R-:W-:Y:S04]  /*8580*/  HMMA.16816.F32.BF16 R44, R68.reuse, R76, R44 ;  /* 0x0000004c442c723c */ /* 0x042fe8000004182c */
[----:B---3--:R-:W-:Y:S04]  /*8590*/  F2FP.BF16.PACK_AB R123, R134, R135 ;  /* 0x00000087867b723e */ /* 0x008fe800000010ff */
[C---:B------:R-:W-:Y:S01]  /*85a0*/  HMMA.16816.F32.BF16 R48, R68.reuse, R78, R48 ;  /* 0x0000004e4430723c */ /* 0x040fe20000041830 */
[----:B------:R-:W1:Y:S07]  /*85b0*/  LDSM.16.MT88.4 R76, [R201+0x1900] ;  /* 0x00190000c94c783b */ /* 0x000e6e0000004200 */
        /* <DEDUP_REMOVED lines=20> */
[----:B------:R-:W4:Y:S03]  /*8700*/  LDSM.16.MT88.4 R84, [R204+0x4900] ;  /* 0x00490000cc54783b */ /* 0x000f260000004200 */
        /* <DEDUP_REMOVED lines=13> */
[C---:B---3--:R-:W-:Y:S04]  /*87e0*/  HMMA.16816.F32.BF16 R28, R68.reuse, R80, R28 ;  /* 0x00000050441c723c */ /* 0x048fe8000004181c */
[----:B------:R-:W-:Y:S04]  /*87f0*/  FADD.FTZ R136, R139, R136 ;  /* 0x000000888b887221 */ /* 0x000fe80000010000 */
[C---:B------:R-:W-:Y:S01]  /*8800*/  HMMA.16816.F32.BF16 R32, R68.reuse, R82, R32 ;  /* 0x000000524420723c */ /* 0x040fe20000041820 */
[----:B------:R-:W3:Y:S03]  /*8810*/  LDSM.16.MT88.4 R80, [R202+0x2100] ;  /* 0x00210000ca50783b */ /* 0x000ee60000004200 */
[----:B------:R-:W-:Y:S04]  /*8820*/  FADD.FTZ R135, R135, R136 ;  /* 0x0000008887877221 */ /* 0x000fe80000010000 */
[C---:B----4-:R-:W-:Y:S04]  /*8830*/  HMMA.16816.F32.BF16 R36, R68.reuse, R84, R36 ;  /* 0x000000544424723c */ /* 0x050fe80000041824 */
[----:B------:R-:W-:Y:S04]  /*8840*/  FADD.FTZ R217, R134, R135 ;  /* 0x0000008786d97221 */ /* 0x000fe80000010000 */
[C---:B------:R-:W-:Y:S01]  /*8850*/  HMMA.16816.F32.BF16 R40, R68.reuse, R86, R40 ;  /* 0x000000564428723c */ /* 0x040fe20000041828 */
[----:B------:R-:W-:Y:S07]  /*8860*/  LDSM.16.MT88.4 R84, [R200+0x2100] ;  /* 0x00210000c854783b */ /* 0x000fee0000004200 */
        /* <DEDUP_REMOVED lines=16> */
[C---:B-1----:R-:W-:Y:S03]  /*8970*/  HMMA.16816.F32.BF16 R4, R68.reuse, R76, R4 ;  /* 0x0000004c4404723c */ /* 0x042fe60000041804 */
[----:B------:R-:W-:Y:S01]  /*8980*/  FADD.FTZ R245, R245, R184 ;  /* 0x000000b8f5f57221 */ /* 0x000fe20000010000 */
[----:B------:R-:W-:Y:S03]  /*8990*/  IADD3 R184, R186, -0x1, RZ ;  /* 0xffffffffbab87810 */ /* 0x000fe60007ffe0ff */
[----:B------:R-:W-:Y:S01]  /*89a0*/  FADD.FTZ R146, R146, R245 ;  /* 0x000000f592927221 */ /* 0x000fe20000010000 */
        /* <DEDUP_REMOVED lines=16> */
[C---:B------:R-:W-:Y:S08]  /*8ab0*/  HMMA.16816.F32.BF16 R40, R68.reuse, R78, R40 ;  /* 0x0000004e4428723c */ /* 0x040ff00000041828 */
[C---:B---3--:R-:W-:Y:S08]  /*8ac0*/  HMMA.16816.F32.BF16 R44, R68.reuse, R80, R44 ;  /* 0x00000050442c723c */ /* 0x048ff0000004182c */
[C---:B------:R-:W-:Y:S08]  /*8ad0*/  HMMA.16816.F32.BF16 R48, R68.reuse, R82, R48 ;  /* 0x000000524430723c */ /* 0x040ff00000041830 */
[C---:B------:R-:W-:Y:S08]  /*8ae0*/  HMMA.16816.F32.BF16 R52, R68.reuse, R88, R52 ;  /* 0x000000584434723c */ /* 0x040ff00000041834 */
[C---:B------:R-:W-:Y:S08]  /*8af0*/  HMMA.16816.F32.BF16 R56, R68.reuse, R90, R56 ;  /* 0x0000005a4438723c */ /* 0x040ff00000041838 */
[C---:B--2---:R-:W-:Y:S08]  /*8b00*/  HMMA.16816.F32.BF16 R60, R68.reuse, R72, R60 ;  /* 0x00000048443c723c */ /* 0x044ff0000004183c */
[----:B------:R-:W-:Y:S08]  /*8b10*/  HMMA.16816.F32.BF16 R64, R68, R74, R64 ;  /* 0x0000004a4440723c */ /* 0x000ff00000041840 */
[C---:B------:R-:W-:Y:S01]  /*8b20*/  HMMA.16816.F32.BF16 R112, R120.reuse, R108, R4 ;  /* 0x0000006c7870723c */ /* 0x040fe20000041804 */
[----:B------:R-:W1:Y:S07]  /*8b30*/  LDSM.16.MT88.4 R4, [R201+0x5900] ;  /* 0x00590000c904783b */ /* 0x000e6e0000004200 */
[C---:B------:R-:W-:Y:S01]  /*8b40*/  HMMA.16816.F32.BF16 R108, R120.reuse, R110, R8 ;  /* 0x0000006e786c723c */ /* 0x040fe20000041808 */
[----:B------:R-:W2:Y:S07]  /*8b50*/  LDSM.16.MT88.4 R8, [R200+0x5900] ;  /* 0x00590000c808783b */ /* 0x000eae0000004200 */
[C---:B----4-:R-:W-:Y:S07]  /*8b60*/  HMMA.16816.F32.BF16 R68, R120.reuse, R84, R12 ;  /* 0x000000547844723c */ /* 0x050fee000004180c */
[----:B------:R-:W-:Y:S01]  /*8b70*/  IMAD.MOV.U32 R12, RZ, RZ, R116 ;  /* 0x000000ffff0c7224 */ /* 0x000fe200078e0074 */
        /* <DEDUP_REMOVED lines=12> */
[----:B------:R-:W-:Y:S01]  /*8c40*/  HMMA.16816.F32.BF16 R64, R120, R10, R64 ;  /* 0x0000000a7840723c */ /* 0x000fe20000041840 */
[----:B------:R-:W-:-:S07]  /*8c50*/  @P0 BRA `(.L_x_2115) ;  /* 0xffffc37000000947 */ /* 0x000fce000383ffff */
.L_x_2106:
        /* <DEDUP_REMOVED lines=18> */
.L_x_2117:
[----:B------:R-:W-:-:S04]  /*8d80*/  MOV R2, c[0x0][0x32c] ;  /* 0x0000cb0000027a02 */ /* 0x000fc80000000f00 */
[----:B------:R-:W-:-:S13]  /*8d90*/  ISETP.NE.AND P0, PT, R2, 0x1, PT ;  /* 0x000000010200780c */ /* 0x000fda0003f05270 */
[----:B------:R-:W-:-:S05]  /*8da0*/  @P0 IMAD.HI.U32 R2, R4, c[0x0][0x330], RZ ;  /* 0x0000cc0004020a27 */ /* 0x000fca00078e00ff */
[----:B------:R-:W-:-:S05]  /*8db0*/  @P0 SHF.R.U32.HI R4, RZ, c[0x0][0x334], R2 ;  /* 0x0000cd00ff040a19 */ /* 0x000fca0000011602 */
.L_x_2118:
[----:B------:R-:W-:-:S05]  /*8dc0*/  IMAD R4, R4, c[0x0][0x32c], RZ ;  /* 0x0000cb0004047a24 */ /* 0x000fca00078e02ff */
[----:B------:R-:W-:-:S04]  /*8dd0*/  IMNMX R3, R3, R4, !PT ;  /* 0x0000000403037217 */ /* 0x000fc80007800200 */
.L_x_2116:
        /* <DEDUP_REMOVED lines=12> */
.L_x_2120:
        /* <DEDUP_REMOVED lines=14> */
[----:B------:R-:W2:Y:S02]  /*8f80*/  LDSM.16.M88.4 R16, [R206+0x8900] ;  /* 0x00890000ce10783b */ /* 0x000ea40000000200 */
[----:B------:R-:W-:Y:S04]  /*8f90*/  @!P2 IADD3 R180, P1, R186, 0x80, RZ ;  /* 0x00000080bab4a810 */ /* 0x000fe80007f3e0ff */
[----:B------:R-:W-:Y:S02]  /*8fa0*/  @!P2 IADD3 R180, P0, R180, c[0x0][0x1f8], RZ ;  /* 0x00007e00b4b4aa10 */ /* 0x000fe40007f1e0ff */
        /* <DEDUP_REMOVED lines=17> */
[----:B------:R-:W-:Y:S05]  /*90c0*/  @!P2 IMAD R33, R0, 0x60, RZ ;  /* 0x000000600021a824 */ /* 0x000fea00078e02ff */
[----:B------:R-:W-:Y:S02]  /*90d0*/  @!P2 IADD3 R0, R37, R33, RZ ;  /* 0x000000212500a210 */ /* 0x000fe40007ffe0ff */
[C---:B------:R-:W-:Y:S02]  /*90e0*/  HMMA.16816.F32.BF16 R32, R124.reuse, R34, RZ ;  /* 0x000000227c20723c */ /* 0x040fe400000418ff */
[----:B------:R-:W-:Y:S04]  /*90f0*/  @!P2 SHF.L.U64.HI R0, R36, 0x1, R0 ;  /* 0x000000012400a819 */ /* 0x000fe80000010200 */
[----:B------:R-:W-:Y:S02]  /*9100*/  @!P2 IADD3.X R181, RZ, c[0x0][0x1fc], R0, P0, P1 ;  /* 0x00007f00ffb5aa10 */ /* 0x000fe400007e2400 */
[C---:B-----5:R-:W-:Y:S01]  /*9110*/  HMMA.16816.F32.BF16 R36, R124.reuse, R40, RZ ;  /* 0x000000287c24723c */ /* 0x060fe200000418ff */
[----:B------:R-:W-:Y:S04]  /*9120*/  @!P2 IADD3 R186, P0, R186, c[0x0][0x1f8], RZ ;  /* 0x00007e00babaaa10 */ /* 0x000fe80007f1e0ff */
[----:B------:R-:W-:Y:S02]  /*9130*/  @!P2 IADD3.X R187, R0, c[0x0][0x1fc], RZ, P0, !PT ;  /* 0x00007f0000bbaa10 */ /* 0x000fe400007fe4ff */
[----:B------:R-:W-:Y:S01]  /*9140*/  @!P2 IADD3 R184, P1, R186, UR9, RZ ;  /* 0x00000009bab8ac10 */ /* 0x000fe2000ff3e0ff */
[C---:B------:R-:W-:Y:S02]  /*9150*/  HMMA.16816.F32.BF16 R40, R124.reuse, R42, RZ ;  /* 0x0000002a7c28723c */ /* 0x040fe400000418ff */
[----:B------:R-:W-:Y:S01]  /*9160*/  @!PT LDS RZ, [RZ] ;  /* 0x00000000fffff984 */ /* 0x000fe20000000800 */
[----:B------:R-:W-:Y:S01]  /*9170*/  @!PT LDS RZ, [RZ] ;  /* 0x00000000fffff984 */ /* 0x000fe20000000800 */
[----:B------:R-:W-:Y:S01]  /*9180*/  @!PT LDS RZ, [RZ] ;  /* 0x00000000fffff984 */ /* 0x000fe20000000800 */
[----:B------:R5:W-:Y:S02]  /*9190*/  @!P2 LDGSTS.E.BYPASS.LTC128B.128 [R208+0x100], [R186.64], !P6 ;  /* 0x00100000bad0afae */ /* 0x000be4000f101d4a */
[----:B------:R-:W-:Y:S02]  /*91a0*/  @!P2 IADD3.X R185, R187, UR12, RZ, P1, !PT ;  /* 0x0000000cbbb9ac10 */ /* 0x000fe40008ffe4ff */
[----:B------:R-:W-:Y:S02]  /*91b0*/  @!P2 IADD3 R182, P0, R184, UR9, RZ ;  /* 0x00000009b8b6ac10 */ /* 0x000fe4000ff1e0ff */
[C---:B-1----:R-:W-:Y:S02]  /*91c0*/  HMMA.16816.F32.BF16 R44, R124.reuse, R48, RZ ;  /* 0x000000307c2c723c */ /* 0x042fe400000418ff */
[----:B------:R1:W-:Y:S02]  /*91d0*/  @!P2 LDGSTS.E.BYPASS.LTC128B.128 [R208+0x3100], [R180.64], !P5 ;  /* 0x03100000b4d0afae */ /* 0x0003e4000e901d4a */
[----:B------:R-:W-:Y:S04]  /*91e0*/  @!P2 IADD3.X R183, R185, UR12, RZ, P0, !PT ;  /* 0x0000000cb9b7ac10 */ /* 0x000fe800087fe4ff */
[----:B------:R-:W-:Y:S02]  /*91f0*/  HMMA.16816.F32.BF16 R48, R124, R50, RZ ;  /* 0x000000327c30723c */ /* 0x000fe400000418ff */
[----:B------:R5:W-:Y:S06]  /*9200*/  @!P2 LDGSTS.E.BYPASS.LTC128B.128 [R208+0x1100], [R184.64], !P6 ;  /* 0x01100000b8d0afae */ /* 0x000bec000f101d4a */
[C---:B------:R-:W-:Y:S02]  /*9210*/  HMMA.16816.F32.BF16 R4, R140.reuse, R120, R4 ;  /* 0x000000788c04723c */ /* 0x040fe40000041804 */
[----:B------:R5:W-:Y:S06]  /*9220*/  @!P2 LDGSTS.E.BYPASS.LTC128B.128 [R208+0x4100], [R184.64+0x80], !P5 ;  /* 0x04100080b8d0afae */ /* 0x000bec000e901d4a */
[C---:B------:R-:W-:Y:S02]  /*9230*/  HMMA.16816.F32.BF16 R8, R140.reuse, R122, R8 ;  /* 0x0000007a8c08723c */ /* 0x040fe40000041808 */
[----:B------:R1:W-:Y:S06]  /*9240*/  @!P2 LDGSTS.E.BYPASS.LTC128B.128 [R208+0x2100], [R182.64], !P6 ;  /* 0x02100000b6d0afae */ /* 0x0003ec000f101d4a */
[C---:B--2---:R-:W-:Y:S02]  /*9250*/  HMMA.16816.F32.BF16 R12, R140.reuse, R128, R12 ;  /* 0x000000808c0c723c */ /* 0x044fe4000004180c */
[----:B------:R1:W-:Y:S01]  /*9260*/  @!P2 LDGSTS.E.BYPASS.LTC128B.128 [R208+0x5100], [R182.64+0x80], !P5 ;  /* 0x05100080b6d0afae */ /* 0x0003e2000e901d4a */
[C---:B------:R-:W-:Y:S05]  /*9270*/  ISETP.GT.AND P2, PT, R222.reuse, R207, PT ;  /* 0x000000cfde00720c */ /* 0x040fea0003f44270 */
[C---:B------:R-:W-:Y:S02]  /*9280*/  HMMA.16816.F32.BF16 R16, R140.reuse, R130, R16 ;  /* 0x000000828c10723c */ /* 0x040fe40000041810 */
[----:B------:R-:W2:Y:S06]  /*9290*/  LDSM.16.M88.4 R164, [R203+0x8100] ;  /* 0x00810000cba4783b */ /* 0x000eac0000000200 */
[C---:B------:R-:W-:Y:S02]  /*92a0*/  HMMA.16816.F32.BF16 R20, R140.reuse, R132, R20 ;  /* 0x000000848c14723c */ /* 0x040fe40000041814 */
[----:B------:R-:W0:Y:S06]  /*92b0*/  LDGDEPBAR ;  /* 0x00000000000079af */ /* 0x000e2c0000000000 */
[C---:B------:R-:W-:Y:S02]  /*92c0*/  HMMA.16816.F32.BF16 R24, R140.reuse, R134, R24 ;  /* 0x000000868c18723c */ /* 0x040fe40000041818 */
[----:B------:R-:W1:Y:S06]  /*92d0*/  LDSM.16.M88.4 R120, [R203+0x8900] ;  /* 0x00890000cb78783b */ /* 0x000e6c0000000200 */
[C---:B---3--:R-:W-:Y:S02]  /*92e0*/  HMMA.16816.F32.BF16 R28, R140.reuse, R136, R28 ;  /* 0x000000888c1c723c */ /* 0x048fe4000004181c */
[----:B------:R-:W3:Y:S06]  /*92f0*/  LDSM.16.M88.4 R128, [R203+0x9100] ;  /* 0x00910000cb80783b */ /* 0x000eec0000000200 */
[C---:B------:R-:W-:Y:S02]  /*9300*/  HMMA.16816.F32.BF16 R32, R140.reuse, R138, R32 ;  /* 0x0000008a8c20723c */ /* 0x040fe40000041820 */
[----:B------:R-:W3:Y:S06]  /*9310*/  LDSM.16.M88.4 R132, [R203+0x9900] ;  /* 0x00990000cb84783b */ /* 0x000eec0000000200 */
[C---:B------:R-:W-:Y:S02]  /*9320*/  HMMA.16816.F32.BF16 R36, R140.reuse, R144, R36 ;  /* 0x000000908c24723c */ /* 0x040fe40000041824 */
[----:B------:R-:W3:Y:S06]  /*9330*/  LDSM.16.M88.4 R136, [R203+0xa100] ;  /* 0x00a10000cb88783b */ /* 0x000eec0000000200 */
[C---:B------:R-:W-:Y:S02]  /*9340*/  HMMA.16816.F32.BF16 R40, R140.reuse, R146, R40 ;  /* 0x000000928c28723c */ /* 0x040fe40000041828 */
[----:B------:R-:W3:Y:S06]  /*9350*/  LDSM.16.M88.4 R144, [R203+0xa900] ;  /* 0x00a90000cb90783b */ /* 0x000eec0000000200 */
[C---:B----4-:R-:W-:Y:S02]  /*9360*/  HMMA.16816.F32.BF16 R44, R140.reuse, R152, R44 ;  /* 0x000000988c2c723c */ /* 0x050fe4000004182c */
[----:B-1----:R-:W-:Y:S06]  /*9370*/  LDSM.16.M88.4 R180, [R194+0x2800] ;  /* 0x00280000c2b4783b */ /* 0x002fec0000000200 */
[----:B------:R-:W-:Y:S02]  /*9380*/  HMMA.16816.F32.BF16 R48, R140, R154, R48 ;  /* 0x0000009a8c30723c */ /* 0x000fe40000041830 */
[----:B------:R-:W-:Y:S06]  /*9390*/  LDSM.16.M88.4 R152, [R194+0x800] ;  /* 0x00080000c298783b */ /* 0x000fec0000000200 */
[C---:B--2---:R-:W-:Y:S02]  /*93a0*/  HMMA.16816.F32.BF16 R4, R148.reuse, R164, R4 ;  /* 0x000000a49404723c */ /* 0x044fe40000041804 */
[----:B-----5:R-:W-:Y:S06]  /*93b0*/  LDSM.16.M88.4 R184, [R194+0x3000] ;  /* 0x00300000c2b8783b */ /* 0x020fec0000000200 */
[C---:B------:R-:W-:Y:S02]  /*93c0*/  HMMA.16816.F32.BF16 R8, R148.reuse, R166, R8 ;  /* 0x000000a69408723c */ /* 0x040fe40000041808 */
[----:B------:R-:W-:Y:S06]  /*93d0*/  LDSM.16.M88.4 R164, [R194+0x2000] ;  /* 0x00200000c2a4783b */ /* 0x000fec0000000200 */
[C---:B------:R-:W-:Y:S08]  /*93e0*/  HMMA.16816.F32.BF16 R12, R148.reuse, R120, R12 ;  /* 0x00000078940c723c */ /* 0x040ff0000004180c */
[C---:B------:R-:W-:Y:S01]  /*93f0*/  HMMA.16816.F32.BF16 R16, R148.reuse, R122, R16 ;  /* 0x0000007a9410723c */ /* 0x040fe20000041810 */
[----:B------:R-:W1:Y:S07]  /*9400*/  LDSM.16.M88.4 R120, [R194] ;  /* 0x00000000c278783b */ /* 0x000e6e0000000200 */
[C---:B---3--:R-:W-:Y:S08]  /*9410*/  HMMA.16816.F32.BF16 R20, R148.reuse, R128, R20 ;  /* 0x000000809414723c */ /* 0x048ff00000041814 */
[C---:B------:R-:W-:Y:S01]  /*9420*/  HMMA.16816.F32.BF16 R24, R148.reuse, R130, R24 ;  /* 0x000000829418723c */ /* 0x040fe20000041818 */
[----:B------:R-:W2:Y:S07]  /*9430*/  LDSM.16.M88.4 R128, [R194+0x1000] ;  /* 0x00100000c280783b */ /* 0x000eae0000000200 */
[C---:B------:R-:W-:Y:S08]  /*9440*/  HMMA.16816.F32.BF16 R28, R148.reuse, R132, R28 ;  /* 0x00000084941c723c */ /* 0x040ff0000004181c */
[C---:B------:R-:W-:Y:S01]  /*9450*/  HMMA.16816.F32.BF16 R32, R148.reuse, R134, R32 ;  /* 0x000000869420723c */ /* 0x040fe20000041820 */
[----:B------:R-:W3:Y:S07]  /*9460*/  LDSM.16.M88.4 R132, [R194+0x1800] ;  /* 0x00180000c284783b */ /* 0x000eee0000000200 */
[C---:B------:R-:W-:Y:S08]  /*9470*/  HMMA.16816.F32.BF16 R36, R148.reuse, R136, R36 ;  /* 0x000000889424723c */ /* 0x040ff00000041824 */
[C---:B------:R-:W-:Y:S01]  /*9480*/  HMMA.16816.F32.BF16 R40, R148.reuse, R138, R40 ;  /* 0x0000008a9428723c */ /* 0x040fe20000041828 */
[----:B------:R-:W4:Y:S07]  /*9490*/  LDSM.16.M88.4 R136, [R206+0xb100] ;  /* 0x00b10000ce88783b */ /* 0x000f2e0000000200 */
        /* <DEDUP_REMOVED lines=11> */
[----:B------:R-:W2:Y:S07]  /*9550*/  LDSM.16.M88.4 R128, [R206+0xd100] ;  /* 0x00d10000ce80783b */ /* 0x000eae0000000200 */
[C---:B---3--:R-:W-:Y:S08]  /*9560*/  HMMA.16816.F32.BF16 R28, R156.reuse, R132, R28 ;  /* 0x000000849c1c723c */ /* 0x048ff0000004181c */
[C---:B------:R-:W-:Y:S01]  /*9570*/  HMMA.16816.F32.BF16 R32, R156.reuse, R134, R32 ;  /* 0x000000869c20723c */ /* 0x040fe20000041820 */
[----:B------:R-:W3:Y:S07]  /*9580*/  LDSM.16.M88.4 R132, [R206+0xd900] ;  /* 0x00d90000ce84783b */ /* 0x000eee0000000200 */
[C---:B------:R-:W-:Y:S08]  /*9590*/  HMMA.16816.F32.BF16 R36, R156.reuse, R164, R36 ;  /* 0x000000a49c24723c */ /* 0x040ff00000041824 */
[C---:B------:R-:W-:Y:S01]  /*95a0*/  HMMA.16816.F32.BF16 R40, R156.reuse, R166, R40 ;  /* 0x000000a69c28723c */ /* 0x040fe20000041828 */
[----:B------:R-:W2:Y:S07]  /*95b0*/  LDSM.16.M88.4 R164, [R193] ;  /* 0x00000000c1a4783b */ /* 0x000eae0000000200 */
[C---:B------:R-:W-:Y:S08]  /*95c0*/  HMMA.16816.F32.BF16 R44, R156.reuse, R180, R44 ;  /* 0x000000b49c2c723c */ /* 0x040ff0000004182c */
[----:B------:R-:W-:Y:S01]  /*95d0*/  HMMA.16816.F32.BF16 R48, R156, R182, R48 ;  /* 0x000000b69c30723c */ /* 0x000fe20000041830 */
[----:B------:R-:W-:Y:S07]  /*95e0*/  LDSM.16.M88.4 R180, [R203+0xd100] ;  /* 0x00d10000cbb4783b */ /* 0x000fee0000000200 */
[C---:B----4-:R-:W-:Y:S08]  /*95f0*/  HMMA.16816.F32.BF16 R4, R160.reuse, R136, R4 ;  /* 0x00000088a004723c */ /* 0x050ff00000041804 */
[C---:B------:R-:W-:Y:S01]  /*9600*/  HMMA.16816.F32.BF16 R8, R160.reuse, R138, R8 ;  /* 0x0000008aa008723c */ /* 0x040fe20000041808 */
[----:B------:R-:W4:Y:S07]  /*9610*/  LDSM.16.M88.4 R136, [R192] ;  /* 0x00000000c088783b */ /* 0x000f2e0000000200 */
[C---:B-1----:R-:W-:Y:S08]  /*9620*/  HMMA.16816.F32.BF16 R12, R160.reuse, R120, R12 ;  /* 0x00000078a00c723c */ /* 0x042ff0000004180c */
[C---:B------:R-:W-:Y:S01]  /*9630*/  HMMA.16816.F32.BF16 R16, R160.reuse, R122, R16 ;  /* 0x0000007aa010723c */ /* 0x040fe20000041810 */
[----:B------:R-:W1:Y:S07]  /*9640*/  LDSM.16.M88.4 R120, [R191] ;  /* 0x00000000bf78783b */ /* 0x000e6e0000000200 */
[C---:B------:R-:W-:Y:S08]  /*9650*/  HMMA.16816.F32.BF16 R20, R160.reuse, R144, R20 ;  /* 0x00000090a014723c */ /* 0x040ff00000041814 */
[C---:B------:R-:W-:Y:S01]  /*9660*/  HMMA.16816.F32.BF16 R24, R160.reuse, R146, R24 ;  /* 0x00000092a018723c */ /* 0x040fe20000041818 */
[----:B------:R-:W1:Y:S07]  /*9670*/  LDSM.16.M88.4 R144, [R190] ;  /* 0x00000000be90783b */ /* 0x000e6e0000000200 */
[C---:B-----5:R-:W-:Y:S08]  /*9680*/  HMMA.16816.F32.BF16 R28, R160.reuse, R152, R28 ;  /* 0x00000098a01c723c */ /* 0x060ff0000004181c */
[C---:B------:R-:W-:Y:S01]  /*9690*/  HMMA.16816.F32.BF16 R32, R160.reuse, R154, R32 ;  /* 0x0000009aa020723c */ /* 0x040fe20000041820 */
[----:B------:R-:W-:Y:S07]  /*96a0*/  LDSM.16.M88.4 R152, [R203+0xb100] ;  /* 0x00b10000cb98783b */ /* 0x000fee0000000200 */
[C---:B--2---:R-:W-:Y:S08]  /*96b0*/  HMMA.16816.F32.BF16 R36, R160.reuse, R128, R36 ;  /* 0x00000080a024723c */ /* 0x044ff00000041824 */
[C---:B------:R-:W-:Y:S01]  /*96c0*/  HMMA.16816.F32.BF16 R40, R160.reuse, R130, R40 ;  /* 0x00000082a028723c */ /* 0x040fe20000041828 */
[----:B------:R-:W2:Y:S07]  /*96d0*/  LDSM.16.M88.4 R128, [R189] ;  /* 0x00000000bd80783b */ /* 0x000eae0000000200 */
[C---:B---3--:R-:W-:Y:S08]  /*96e0*/  HMMA.16816.F32.BF16 R44, R160.reuse, R132, R44 ;  /* 0x00000084a02c723c */ /* 0x048ff0000004182c */
[----:B------:R-:W-:Y:S01]  /*96f0*/  HMMA.16816.F32.BF16 R48, R160, R134, R48 ;  /* 0x00000086a030723c */ /* 0x000fe20000041830 */
[----:B------:R-:W3:Y:S07]  /*9700*/  LDSM.16.M88.4 R132, [R188] ;  /* 0x00000000bc84783b */ /* 0x000eee0000000200 */
[C---:B------:R-:W-:Y:S08]  /*9710*/  HMMA.16816.F32.BF16 R4, R168.reuse, R164, R4 ;  /* 0x000000a4a804723c */ /* 0x040ff00000041804 */
[C---:B------:R-:W-:Y:S01]  /*9720*/  HMMA.16816.F32.BF16 R8, R168.reuse, R166, R8 ;  /* 0x000000a6a808723c */ /* 0x040fe20000041808 */
[----:B------:R-:W-:Y:S07]  /*9730*/  LDSM.16.M88.4 R164, [R203+0xc900] ;  /* 0x00c90000cba4783b */ /* 0x000fee0000000200 */
        /* <DEDUP_REMOVED lines=13> */
[----:B------:R-:W-:Y:S01]  /*9810*/  HMMA.16816.F32.BF16 R48, R168, R134, R48 ;  /* 0x00000086a830723c */ /* 0x000fe20000041830 */
[----:B------:R-:W-:Y:S07]  /*9820*/  LDSM.16.M88.4 R132, [R194+0x4800] ;  /* 0x00480000c284783b */ /* 0x000fee0000000200 */
        /* <DEDUP_REMOVED lines=12> */
[----:B------:R-:W-:Y:S08]  /*98f0*/  HMMA.16816.F32.BF16 R48, R172, R146, R48 ;  /* 0x00000092ac30723c */ /* 0x000ff00000041830 */
[C---:B------:R-:W-:Y:S07]  /*9900*/  HMMA.16816.F32.BF16 R4, R176.reuse, R184, R4 ;  /* 0x000000b8b004723c */ /* 0x040fee0000041804 */
[----:B------:R-:W-:Y:S01]  /*9910*/  IADD3 R184, R222, -0x1, RZ ;  /* 0xffffffffdeb87810 */ /* 0x000fe20007ffe0ff */
[C---:B------:R-:W-:Y:S08]  /*9920*/  HMMA.16816.F32.BF16 R8, R176.reuse, R186, R8 ;  /* 0x000000bab008723c */ /* 0x040ff00000041808 */
[C---:B--2---:R-:W-:Y:S08]  /*9930*/  HMMA.16816.F32.BF16 R12, R176.reuse, R128, R12 ;  /* 0x00000080b00c723c */ /* 0x044ff0000004180c */
        /* <DEDUP_REMOVED lines=11> */
[C---:B------:R-:W-:Y:S01]  /*99f0*/  HMMA.16816.F32.BF16 R28, R176.reuse, R132, R28 ;  /* 0x00000084b01c723c */ /* 0x040fe2000004181c */
        /* <DEDUP_REMOVED lines=51> */
[----:B-1----:R-:W-:Y:S01]  /*9d30*/  FMNMX.FTZ R129, R120, R123, !PT ;  /* 0x0000007b78817209 */ /* 0x002fe20007810000 */
[----:B------:R-:W-:Y:S01]  /*9d40*/  @P2 IMAD.WIDE.U32 R122, R184, c[0x0][0x1e0], RZ ;  /* 0x00007800b87a2a25 */ /* 0x000fe200078e00ff */
[----:B------:R-:W-:Y:S05]  /*9d50*/  @P2 SHF.R.S32.HI R120, RZ, 0x1f, R184 ;  /* 0x0000001fff782819 */ /* 0x000fea00000114b8 */
        /* <DEDUP_REMOVED lines=8> */
[----:B------:R-:W-:Y:S02]  /*9de0*/  FMUL.FTZ R3, R2, c[0x0][0x2d0] ;  /* 0x0000b40002037a20 */ /* 0x000fe40000410000 */
[----:B------:R-:W-:Y:S02]  /*9df0*/  FFMA.FTZ R138, R4, c[0x0][0x2d0], -R147 ;  /* 0x0000b400048a7a23 */ /* 0x000fe40000010893 */
[----:B------:R-:W-:Y:S02]  /*9e00*/  FADD.FTZ R2, -R116, R117 ;  /* 0x0000007574027221 */ /* 0x000fe40000010100 */
[----:B------:R-:W-:Y:S01]  /*9e10*/  @P2 IMAD R4, R120, c[0x0][0x1e0], RZ ;  /* 0x0000780078042a24 */ /* 0x000fe200078e02ff */
[----:B------:R-:W-:Y:S01]  /*9e20*/  @P2 MOV R120, R210 ;  /* 0x000000d200782202 */ /* 0x000fe20000000f00 */
[----:B------:R-:W-:Y:S01]  /*9e30*/  FMUL.FTZ R117, R2, c[0x0][0x2d0] ;  /* 0x0000b40002757a20 */ /* 0x000fe20000410000 */
[----:B------:R-:W1:Y:S01]  /*9e40*/  MUFU.EX2 R3, R3 ;  /* 0x0000000300037308 */ /* 0x000e620000000800 */
[----:B------:R-:W-:Y:S02]  /*9e50*/  @P2 IMAD R4, R184, c[0x0][0x1e4], R4 ;  /* 0x00007900b8042a24 */ /* 0x000fe400078e0204 */
[----:B------:R-:W-:Y:S03]  /*9e60*/  @P2 IMAD.WIDE.U32 R120, R122, 0x60, R120 ;  /* 0x000000607a782825 */ /* 0x000fe600078e0078 */
[----:B------:R-:W-:Y:S01]  /*9e70*/  @P2 IADD3 R4, R123, R4, RZ ;  /* 0x000000047b042210 */ /* 0x000fe20007ffe0ff */
[----:B------:R-:W-:Y:S01]  /*9e80*/  FMUL.FTZ R145, R116, c[0x0][0x2d0] ;  /* 0x0000b40074917a20 */ /* 0x000fe20000410000 */
[----:B------:R-:W-:Y:S01]  /*9e90*/  @P2 SHF.L.U32 R128, R120, 0x1, RZ ;  /* 0x0000000178802819 */ /* 0x000fe200000006ff */
[----:B------:R-:W-:Y:S01]  /*9ea0*/  FFMA.FTZ R119, R5, c[0x0][0x2d0], -R147 ;  /* 0x0000b40005777a23 */ /* 0x000fe20000010893 */
[----:B------:R2:W3:Y:S01]  /*9eb0*/  MUFU.EX2 R2, R117 ;  /* 0x0000007500027308 */ /* 0x0004e20000000800 */
[----:B------:R-:W-:Y:S01]  /*9ec0*/  @P2 IMAD R4, R4, 0x60, RZ ;  /* 0x0000006004042824 */ /* 0x000fe200078e02ff */
[----:B------:R-:W-:Y:S01]  /*9ed0*/  @P2 SHF.L.U32 R5, R223, 0x6, RZ ;  /* 0x00000006df052819 */ /* 0x000fe200000006ff */
[--C-:B------:R-:W-:Y:S02]  /*9ee0*/  FFMA.FTZ R146, R6, c[0x0][0x2d0], -R145.reuse ;  /* 0x0000b40006927a23 */ /* 0x100fe40000010891 */
[----:B------:R-:W-:Y:S01]  /*9ef0*/  FFMA.FTZ R137, R7, c[0x0][0x2d0], -R145 ;  /* 0x0000b40007897a23 */ /* 0x000fe20000010891 */
[----:B------:R-:W-:Y:S01]  /*9f00*/  @P2 IADD3 R4, R121, R4, RZ ;  /* 0x0000000479042210 */ /* 0x000fe20007ffe0ff */
[----:B------:R-:W-:Y:S02]  /*9f10*/  FFMA.FTZ R136, R9, c[0x0][0x2d0], -R147 ;  /* 0x0000b40009887a23 */ /* 0x000fe40000010893 */
[--C-:B------:R-:W-:Y:S01]  /*9f20*/  FFMA.FTZ R139, R10, c[0x0][0x2d0], -R145.reuse ;  /* 0x0000b4000a8b7a23 */ /* 0x100fe20000010891 */
[----:B------:R-:W-:Y:S01]  /*9f30*/  MUFU.EX2 R138, R138 ;  /* 0x0000008a008a7308 */ /* 0x000fe20000000800 */
[--C-:B------:R-:W-:Y:S02]  /*9f40*/  FFMA.FTZ R144, R11, c[0x0][0x2d0], -R145.reuse ;  /* 0x0000b4000b907a23 */ /* 0x100fe40000010891 */
[----:B------:R-:W-:Y:S02]  /*9f50*/  FFMA.FTZ R152, R14, c[0x0][0x2d0], -R145 ;  /* 0x0000b4000e987a23 */ /* 0x000fe40000010891 */
[C---:B-1----:R-:W-:Y:S02]  /*9f60*/  FMUL.FTZ R68, R3.reuse, R68 ;  /* 0x0000004403447220 */ /* 0x042fe40000410000 */
[C---:B------:R-:W-:Y:S02]  /*9f70*/  FMUL.FTZ R69, R3.reuse, R69 ;  /* 0x0000004503457220 */ /* 0x040fe40000410000 */
[C---:B------:R-:W-:Y:S01]  /*9f80*/  FMUL.FTZ R72, R3.reuse, R72 ;  /* 0x0000004803487220 */ /* 0x040fe20000410000 */
[----:B------:R-:W1:Y:S01]  /*9f90*/  MUFU.EX2 R119, R119 ;  /* 0x0000007700777308 */ /* 0x000e620000000800 */
[C---:B------:R-:W-:Y:S02]  /*9fa0*/  FMUL.FTZ R73, R3.reuse, R73 ;  /* 0x0000004903497220 */ /* 0x040fe40000410000 */
[----:B------:R-:W-:Y:S02]  /*9fb0*/  FMUL.FTZ R76, R3, R76 ;  /* 0x0000004c034c7220 */ /* 0x000fe40000410000 */
[----:B--2---:R-:W-:Y:S01]  /*9fc0*/  FFMA.FTZ R117, R8, c[0x0][0x2d0], -R147 ;  /* 0x0000b40008757a23 */ /* 0x004fe20000010893 */
[----:B------:R-:W-:Y:S01]  /*9fd0*/  @P2 SHF.L.U64.HI R8, R120, 0x1, R4 ;  /* 0x0000000178082819 */ /* 0x000fe20000010204 */
[----:B---3--:R-:W-:Y:S01]  /*9fe0*/  FMUL.FTZ R10, R2, R110 ;  /* 0x0000006e020a7220 */ /* 0x008fe20000410000 */
[----:B------:R-:W-:Y:S01]  /*9ff0*/  @P2 IADD3 R120, P0, R128, c[0x0][0x1c8], RZ ;  /* 0x0000720080782a10 */ /* 0x000fe20007f1e0ff */
[----:B------:R-:W-:Y:S01]  /*a000*/  FMUL.FTZ R11, R2, R111 ;  /* 0x0000006f020b7220 */ /* 0x000fe20000410000 */
[----:B------:R-:W-:Y:S01]  /*a010*/  @P2 IADD3 R128, P1, R128, 0x80, RZ ;  /* 0x0000008080802810 */ /* 0x000fe20007f3e0ff */
[----:B------:R-:W-:Y:S01]  /*a020*/  MUFU.EX2 R117, R117 ;  /* 0x0000007500757308 */ /* 0x000fe20000000800 */
[----:B------:R-:W-:Y:S01]  /*a030*/  @P2 IADD3.X R121, R8, c[0x0][0x1cc], RZ, P0, !PT ;  /* 0x0000730008792a10 */ /* 0x000fe200007fe4ff */
[----:B------:R-:W-:Y:S01]  /*a040*/  FMUL.FTZ R70, R2, R70 ;  /* 0x0000004602467220 */ /* 0x000fe20000410000 */
[----:B------:R-:W-:Y:S01]  /*a050*/  @P2 IADD3 R128, P0, R128, c[0x0][0x1c8], RZ ;  /* 0x0000720080802a10 */ /* 0x000fe20007f1e0ff */
[C---:B------:R-:W-:Y:S01]  /*a060*/  FMUL.FTZ R71, R2.reuse, R71 ;  /* 0x0000004702477220 */ /* 0x040fe20000410000 */
[----:B------:R-:W-:Y:S01]  /*a070*/  @P2 SHF.L.U64.HI R4, R223, 0x6, R118 ;  /* 0x00000006df042819 */ /* 0x000fe20000010276 */
[----:B------:R2:W-:Y:S01]  /*a080*/  @P2 LDGSTS.E.BYPASS.LTC128B.128 [R208+0x8100], [R120.64], !P6 ;  /* 0x0810000078d02fae */ /* 0x0005e2000f101d4a */
[----:B------:R-:W-:Y:S01]  /*a090*/  @P2 IADD3.X R129, RZ, c[0x0][0x1cc], R8, P0, P1 ;  /* 0x00007300ff812a10 */ /* 0x000fe200007e2408 */
[----:B------:R-:W-:Y:S01]  /*a0a0*/  FMUL.FTZ R74, R2, R74 ;  /* 0x0000004a024a7220 */ /* 0x000fe20000410000 */
[----:B------:R-:W-:Y:S01]  /*a0b0*/  @P2 IADD3 R6, P1, R120, R5, RZ ;  /* 0x0000000578062210 */ /* 0x000fe20007f3e0ff */
[----:B------:R-:W-:Y:S01]  /*a0c0*/  MUFU.EX2 R136, R136 ;  /* 0x0000008800887308 */ /* 0x000fe20000000800 */
[----:B------:R-:W-:Y:S02]  /*a0d0*/  FMUL.FTZ R75, R2, R75 ;  /* 0x0000004b024b7220 */ /* 0x000fe40000410000 */
[-C--:B------:R-:W-:Y:S01]  /*a0e0*/  @P2 IADD3.X R7, R121, R4.reuse, RZ, P1, !PT ;  /* 0x0000000479072210 */ /* 0x080fe20000ffe4ff */
[----:B------:R3:W-:Y:S01]  /*a0f0*/  @P2 LDGSTS.E.BYPASS.LTC128B.128 [R208+0xb100], [R128.64], !P5 ;  /* 0x0b10000080d02fae */ /* 0x0007e2000e901d4a */
[----:B------:R-:W-:Y:S01]  /*a100*/  @P2 IADD3 R8, P0, R6, R5, RZ ;  /* 0x0000000506082210 */ /* 0x000fe20007f1e0ff */
[C---:B------:R-:W-:Y:S02]  /*a110*/  FMUL.FTZ R5, R3.reuse, R113 ;  /* 0x0000007103057220 */ /* 0x040fe40000410000 */
[----:B------:R-:W-:Y:S01]  /*a120*/  FMUL.FTZ R77, R3, R77 ;  /* 0x0000004d034d7220 */ /* 0x000fe20000410000 */
[----:B------:R-:W-:Y:S01]  /*a130*/  @P2 IADD3.X R9, R7, R4, RZ, P0, !PT ;  /* 0x0000000407092210 */ /* 0x000fe200007fe4ff */
[----:B------:R-:W-:Y:S01]  /*a140*/  MUFU.EX2 R146, R146 ;  /* 0x0000009200927308 */ /* 0x000fe20000000800 */
[----:B------:R-:W-:Y:S01]  /*a150*/  FMUL.FTZ R4, R3, R112 ;  /* 0x0000007003047220 */ /* 0x000fe20000410000 */
[----:B------:R4:W-:Y:S01]  /*a160*/  @P2 LDGSTS.E.BYPASS.LTC128B.128 [R208+0x9100], [R6.64], !P6 ;  /* 0x0910000006d02fae */ /* 0x0009e2000f101d4a */
[----:B-1----:R-:W-:Y:S01]  /*a170*/  F2FP.BF16.PACK_AB R112, R119, R138 ;  /* 0x0000008a7770723e */ /* 0x002fe200000010ff */
[----:B------:R-:W-:Y:S01]  /*a180*/  FMUL.FTZ R78, R2, R78 ;  /* 0x0000004e024e7220 */ /* 0x000fe20000410000 */
[----:B------:R-:W-:Y:S01]  /*a190*/  ISETP.GT.AND P0, PT, R222, R225, PT ;  /* 0x000000e1de00720c */ /* 0x000fe20003f04270 */
[C---:B------:R-:W-:Y:S01]  /*a1a0*/  FMUL.FTZ R79, R2.reuse, R79 ;  /* 0x0000004f024f7220 */ /* 0x040fe20000410000 */
[----:B------:R-:W-:Y:S01]  /*a1b0*/  MOV R222, R184 ;  /* 0x000000b800de7202 */ /* 0x000fe20000000f00 */
[C---:B------:R-:W-:Y:S02]  /*a1c0*/  FMUL.FTZ R80, R3.reuse, R80 ;  /* 0x0000005003507220 */ /* 0x040fe40000410000 */
[----:B------:R4:W-:Y:S01]  /*a1d0*/  @P2 LDGSTS.E.BYPASS.LTC128B.128 [R208+0xc100], [R6.64+0x80], !P5 ;  /* 0x0c10008006d02fae */ /* 0x0009e2000e901d4a */
[----:B------:R-:W1:Y:S01]  /*a1e0*/  MUFU.EX2 R137, R137 ;  /* 0x0000008900897308 */ /* 0x000e620000000800 */
[C---:B------:R-:W-:Y:S02]  /*a1f0*/  FMUL.FTZ R81, R3.reuse, R81 ;  /* 0x0000005103517220 */ /* 0x040fe40000410000 */
[C---:B------:R-:W-:Y:S02]  /*a200*/  FMUL.FTZ R82, R2.reuse, R82 ;  /* 0x0000005202527220 */ /* 0x040fe40000410000 */
[C---:B------:R-:W-:Y:S02]  /*a210*/  FMUL.FTZ R83, R2.reuse, R83 ;  /* 0x0000005302537220 */ /* 0x040fe40000410000 */
[----:B------:R5:W-:Y:S01]  /*a220*/  @P2 LDGSTS.E.BYPASS.LTC128B.128 [R208+0xa100], [R8.64], !P6 ;  /* 0x0a10000008d02fae */ /* 0x000be2000f101d4a */
[C---:B------:R-:W-:Y:S02]  /*a230*/  FMUL.FTZ R84, R3.reuse, R84 ;  /* 0x0000005403547220 */ /* 0x040fe40000410000 */
[----:B------:R-:W-:Y:S01]  /*a240*/  MUFU.EX2 R139, R139 ;  /* 0x0000008b008b7308 */ /* 0x000fe20000000800 */
[----:B------:R-:W-:Y:S02]  /*a250*/  FMUL.FTZ R85, R3, R85 ;  /* 0x0000005503557220 */ /* 0x000fe40000410000 */
[C---:B------:R-:W-:Y:S02]  /*a260*/  FMUL.FTZ R86, R2.reuse, R86 ;  /* 0x0000005602567220 */ /* 0x040fe40000410000 */
[----:B------:R5:W-:Y:S01]  /*a270*/  @P2 LDGSTS.E.BYPASS.LTC128B.128 [R208+0xd100], [R8.64+0x80], !P5 ;  /* 0x0d10008008d02fae */ /* 0x000be2000e901d4a */
[----:B------:R-:W-:Y:S02]  /*a280*/  FMUL.FTZ R87, R2, R87 ;  /* 0x0000005702577220 */ /* 0x000fe40000410000 */
[--C-:B------:R-:W-:Y:S02]  /*a290*/  FFMA.FTZ R153, R15, c[0x0][0x2d0], -R145.reuse ;  /* 0x0000b4000f997a23 */ /* 0x100fe40000010891 */
[----:B------:R-:W5:Y:S01]  /*a2a0*/  MUFU.EX2 R144, R144 ;  /* 0x0000009000907308 */ /* 0x000f620000000800 */
[--C-:B------:R-:W-:Y:S02]  /*a2b0*/  FFMA.FTZ R154, R18, c[0x0][0x2d0], -R145.reuse ;  /* 0x0000b400129a7a23 */ /* 0x100fe40000010891 */
[----:B--2---:R-:W2:Y:S01]  /*a2c0*/  LDSM.16.MT88.4 R120, [R204+0x100] ;  /* 0x00010000cc78783b */ /* 0x004ea20000004200 */
[----:B-1----:R-:W-:Y:S01]  /*a2d0*/  F2FP.BF16.PACK_AB R113, R137, R146 ;  /* 0x000000928971723e */ /* 0x002fe200000010ff */
[----:B------:R-:W-:Y:S02]  /*a2e0*/  FFMA.FTZ R155, R19, c[0x0][0x2d0], -R145 ;  /* 0x0000b400139b7a23 */ /* 0x000fe40000010891 */
[----:B----4-:R-:W-:Y:S01]  /*a2f0*/  FMUL.FTZ R6, R2, R114 ;  /* 0x0000007202067220 */ /* 0x010fe20000410000 */
[----:B------:R-:W-:Y:S01]  /*a300*/  F2FP.BF16.PACK_AB R114, R136, R117 ;  /* 0x000000758872723e */ /* 0x000fe200000010ff */
[----:B------:R-:W-:Y:S01]  /*a310*/  FMUL.FTZ R7, R2, R115 ;  /* 0x0000007302077220 */ /* 0x000fe20000410000 */
[----:B------:R-:W-:Y:S01]  /*a320*/  MUFU.EX2 R152, R152 ;  /* 0x0000009800987308 */ /* 0x000fe20000000800 */
[----:B---3--:R-:W1:Y:S01]  /*a330*/  LDSM.16.MT88.4 R128, [R202+0x100] ;  /* 0x00010000ca80783b */ /* 0x008e620000004200 */
[--C-:B------:R-:W-:Y:S02]  /*a340*/  FFMA.FTZ R165, R20, c[0x0][0x2d0], -R147.reuse ;  /* 0x0000b40014a57a23 */ /* 0x100fe40000010893 */
[--C-:B------:R-:W-:Y:S02]  /*a350*/  FFMA.FTZ R164, R21, c[0x0][0x2d0], -R147.reuse ;  /* 0x0000b40015a47a23 */ /* 0x100fe40000010893 */
[--C-:B------:R-:W-:Y:S02]  /*a360*/  FFMA.FTZ R166, R24, c[0x0][0x2d0], -R147.reuse ;  /* 0x0000b40018a67a23 */ /* 0x100fe40000010893 */
[----:B------:R-:W-:Y:S01]  /*a370*/  FFMA.FTZ R167, R25, c[0x0][0x2d0], -R147 ;  /* 0x0000b40019a77a23 */ /* 0x000fe20000010893 */
[----:B------:R-:W3:Y:S01]  /*a380*/  LDSM.16.MT88.4 R132, [R201+0x100] ;  /* 0x00010000c984783b */ /* 0x000ee20000004200 */
[--C-:B------:R-:W-:Y:S01]  /*a390*/  FFMA.FTZ R181, R22, c[0x0][0x2d0], -R145.reuse ;  /* 0x0000b40016b57a23 */ /* 0x100fe20000010891 */
[----:B------:R-:W-:Y:S01]  /*a3a0*/  MUFU.EX2 R153, R153 ;  /* 0x0000009900997308 */ /* 0x000fe20000000800 */
[C---:B-----5:R-:W-:Y:S01]  /*a3b0*/  FMUL.FTZ R8, R3.reuse, R108 ;  /* 0x0000006c03087220 */ /* 0x060fe20000410000 */
[----:B------:R-:W-:Y:S01]  /*a3c0*/  F2FP.BF16.PACK_AB R115, R144, R139 ;  /* 0x0000008b9073723e */ /* 0x000fe200000010ff */
[----:B------:R-:W-:Y:S03]  /*a3d0*/  FMUL.FTZ R9, R3, R109 ;  /* 0x0000006d03097220 */ /* 0x000fe60000410000 */
[----:B------:R-:W4:Y:S01]  /*a3e0*/  LDSM.16.MT88.4 R108, [R200+0x100] ;  /* 0x00010000c86c783b */ /* 0x000f220000004200 */
[--C-:B------:R-:W-:Y:S02]  /*a3f0*/  FFMA.FTZ R180, R23, c[0x0][0x2d0], -R145.reuse ;  /* 0x0000b40017b47a23 */ /* 0x100fe40000010891 */
[--C-:B------:R-:W-:Y:S01]  /*a400*/  FFMA.FTZ R182, R26, c[0x0][0x2d0], -R145.reuse ;  /* 0x0000b4001ab67a23 */ /* 0x100fe20000010891 */
[----:B------:R-:W-:Y:S01]  /*a410*/  MUFU.EX2 R154, R154 ;  /* 0x0000009a009a7308 */ /* 0x000fe20000000800 */
[----:B------:R-:W-:Y:S02]  /*a420*/  FFMA.FTZ R183, R27, c[0x0][0x2d0], -R145 ;  /* 0x0000b4001bb77a23 */ /* 0x000fe40000010891 */
[--C-:B------:R-:W-:Y:S01]  /*a430*/  FFMA.FTZ R185, R28, c[0x0][0x2d0], -R147.reuse ;  /* 0x0000b4001cb97a23 */ /* 0x100fe20000010893 */
[----:B------:R-:W-:Y:S01]  /*a440*/  LDSM.16.MT88.4 R20, [R202+0x1100] ;  /* 0x00110000ca14783b */ /* 0x000fe20000004200 */
[--C-:B------:R-:W-:Y:S02]  /*a450*/  FFMA.FTZ R186, R29, c[0x0][0x2d0], -R147.reuse ;  /* 0x0000b4001dba7a23 */ /* 0x100fe40000010893 */
[--C-:B------:R-:W-:Y:S02]  /*a460*/  FFMA.FTZ R187, R32, c[0x0][0x2d0], -R147.reuse ;  /* 0x0000b40020bb7a23 */ /* 0x100fe40000010893 */
[----:B------:R-:W-:Y:S01]  /*a470*/  FFMA.FTZ R224, R33, c[0x0][0x2d0], -R147 ;  /* 0x0000b40021e07a23 */ /* 0x000fe20000010893 */
[----:B------:R-:W-:Y:S01]  /*a480*/  MUFU.EX2 R155, R155 ;  /* 0x0000009b009b7308 */ /* 0x000fe20000000800 */
[--C-:B------:R-:W-:Y:S01]  /*a490*/  FFMA.FTZ R226, R30, c[0x0][0x2d0], -R145.reuse ;  /* 0x0000b4001ee27a23 */ /* 0x100fe20000010891 */
[C---:B--2---:R-:W-:Y:S01]  /*a4a0*/  HMMA.16816.F32.BF16 R4, R112.reuse, R120, R4 ;  /* 0x000000787004723c */ /* 0x044fe20000041804 */
[----:B------:R-:W-:Y:S04]  /*a4b0*/  LDSM.16.MT88.4 R24, [R201+0x1100] ;  /* 0x00110000c918783b */ /* 0x000fe80000004200 */
[--C-:B------:R-:W-:Y:S02]  /*a4c0*/  FFMA.FTZ R227, R31, c[0x0][0x2d0], -R145.reuse ;  /* 0x0000b4001fe37a23 */ /* 0x100fe40000010891 */
[--C-:B------:R-:W-:Y:S01]  /*a4d0*/  FFMA.FTZ R228, R34, c[0x0][0x2d0], -R145.reuse ;  /* 0x0000b40022e47a23 */ /* 0x100fe20000010891 */
[C---:B------:R-:W-:Y:S01]  /*a4e0*/  HMMA.16816.F32.BF16 R8, R112.reuse, R122, R8 ;  /* 0x0000007a7008723c */ /* 0x040fe20000041808 */
[----:B------:R-:W2:Y:S01]  /*a4f0*/  LDSM.16.MT88.4 R120, [R204+0x3100] ;  /* 0x00310000cc78783b */ /* 0x000ea20000004200 */
[----:B------:R-:W-:Y:S02]  /*a500*/  MUFU.EX2 R165, R165 ;  /* 0x000000a500a57308 */ /* 0x000fe40000000800 */
[----:B------:R-:W-:Y:S02]  /*a510*/  FFMA.FTZ R229, R35, c[0x0][0x2d0], -R145 ;  /* 0x0000b40023e57a23 */ /* 0x000fe40000010891 */
[C---:B------:R-:W-:Y:S02]  /*a520*/  FMUL.FTZ R88, R3.reuse, R88 ;  /* 0x0000005803587220 */ /* 0x040fe40000410000 */
[C---:B-1----:R-:W-:Y:S01]  /*a530*/  HMMA.16816.F32.BF16 R68, R112.reuse, R128, R68 ;  /* 0x000000807044723c */ /* 0x042fe20000041844 */
[----:B------:R-:W-:Y:S03]  /*a540*/  LDSM.16.MT88.4 R28, [R202+0x1900] ;  /* 0x00190000ca1c783b */ /* 0x000fe60000004200 */
[C---:B------:R-:W-:Y:S01]  /*a550*/  FMUL.FTZ R89, R3.reuse, R89 ;  /* 0x0000005903597220 */ /* 0x040fe20000410000 */
[----:B------:R-:W-:Y:S01]  /*a560*/  MUFU.EX2 R164, R164 ;  /* 0x000000a400a47308 */ /* 0x000fe20000000800 */
[C---:B------:R-:W-:Y:S02]  /*a570*/  FMUL.FTZ R90, R2.reuse, R90 ;  /* 0x0000005a025a7220 */ /* 0x040fe40000410000 */
[C---:B------:R-:W-:Y:S01]  /*a580*/  HMMA.16816.F32.BF16 R72, R112.reuse, R130, R72 ;  /* 0x000000827048723c */ /* 0x040fe20000041848 */
[----:B------:R-:W1:Y:S03]  /*a590*/  LDSM.16.MT88.4 R128, [R202+0x3100] ;  /* 0x00310000ca80783b */ /* 0x000e660000004200 */
[C---:B------:R-:W-:Y:S02]  /*a5a0*/  FMUL.FTZ R91, R2.reuse, R91 ;  /* 0x0000005b025b7220 */ /* 0x040fe40000410000 */
[C---:B------:R-:W-:Y:S01]  /*a5b0*/  FMUL.FTZ R92, R3.reuse, R92 ;  /* 0x0000005c035c7220 */ /* 0x040fe20000410000 */
[----:B------:R-:W-:Y:S01]  /*a5c0*/  MUFU.EX2 R166, R166 ;  /* 0x000000a600a67308 */ /* 0x000fe20000000800 */
[C---:B---3--:R-:W-:Y:S01]  /*a5d0*/  HMMA.16816.F32.BF16 R76, R112.reuse, R132, R76 ;  /* 0x00000084704c723c */ /* 0x048fe2000004184c */
[----:B------:R-:W-:Y:S03]  /*a5e0*/  LDSM.16.MT88.4 R32, [R200+0x5100] ;  /* 0x00510000c820783b */ /* 0x000fe60000004200 */
[----:B------:R-:W-:Y:S02]  /*a5f0*/  FMUL.FTZ R93, R3, R93 ;  /* 0x0000005d035d7220 */ /* 0x000fe40000410000 */
[----:B------:R-:W-:Y:S02]  /*a600*/  FMUL.FTZ R94, R2, R94 ;  /* 0x0000005e025e7220 */ /* 0x000fe40000410000 */
[C---:B------:R-:W-:Y:S01]  /*a610*/  HMMA.16816.F32.BF16 R80, R112.reuse, R134, R80 ;  /* 0x000000867050723c */ /* 0x040fe20000041850 */
[----:B------:R-:W0:Y:S01]  /*a620*/  LDGDEPBAR ;  /* 0x00000000000079af */ /* 0x000e220000000000 */
[----:B------:R-:W-:Y:S02]  /*a630*/  MUFU.EX2 R167, R167 ;  /* 0x000000a700a77308 */ /* 0x000fe40000000800 */
[--C-:B------:R-:W-:Y:S02]  /*a640*/  FFMA.FTZ R132, R12, c[0x0][0x2d0], -R147.reuse ;  /* 0x0000b4000c847a23 */ /* 0x100fe40000010893 */
[--C-:B------:R-:W-:Y:S02]  /*a650*/  FFMA.FTZ R133, R13, c[0x0][0x2d0], -R147.reuse ;  /* 0x0000b4000d857a23 */ /* 0x100fe40000010893 */
[C---:B----4-:R-:W-:Y:S01]  /*a660*/  HMMA.16816.F32.BF16 R84, R112.reuse, R108, R84 ;  /* 0x0000006c7054723c */ /* 0x050fe20000041854 */
[----:B------:R-:W-:Y:S03]  /*a670*/  LDSM.16.MT88.4 R12, [R200+0x3100] ;  /* 0x00310000c80c783b */ /* 0x000fe60000004200 */
[--C-:B------:R-:W-:Y:S01]  /*a680*/  FFMA.FTZ R134, R16, c[0x0][0x2d0], -R147.reuse ;  /* 0x0000b40010867a23 */ /* 0x100fe20000010893 */
[----:B------:R-:W-:Y:S01]  /*a690*/  MUFU.EX2 R132, R132 ;  /* 0x0000008400847308 */ /* 0x000fe20000000800 */
[--C-:B------:R-:W-:Y:S02]  /*a6a0*/  FFMA.FTZ R135, R17, c[0x0][0x2d0], -R147.reuse ;  /* 0x0000b40011877a23 */ /* 0x100fe40000010893 */
[C---:B------:R-:W-:Y:S01]  /*a6b0*/  HMMA.16816.F32.BF16 R88, R112.reuse, R110, R88 ;  /* 0x0000006e7058723c */ /* 0x040fe20000041858 */
[----:B------:R-:W3:Y:S03]  /*a6c0*/  LDSM.16.MT88.4 R108, [R201+0x3100] ;  /* 0x00310000c96c783b */ /* 0x000ee60000004200 */
[C---:B------:R-:W-:Y:S02]  /*a6d0*/  FMUL.FTZ R95, R2.reuse, R95 ;  /* 0x0000005f025f7220 */ /* 0x040fe40000410000 */
[C---:B------:R-:W-:Y:S01]  /*a6e0*/  FMUL.FTZ R96, R3.reuse, R96 ;  /* 0x0000006003607220 */ /* 0x040fe20000410000 */
[----:B------:R-:W4:Y:S01]  /*a6f0*/  MUFU.EX2 R133, R133 ;  /* 0x0000008500857308 */ /* 0x000f220000000800 */
[C---:B------:R-:W-:Y:S01]  /*a700*/  FMUL.FTZ R97, R3.reuse, R97 ;  /* 0x0000006103617220 */ /* 0x040fe20000410000 */
[----:B------:R-:W-:Y:S02]  /*a710*/  LDSM.16.MT88.4 R16, [R202+0x900] ;  /* 0x00090000ca10783b */ /* 0x000fe40000004200 */
[C---:B--2---:R-:W-:Y:S03]  /*a720*/  HMMA.16816.F32.BF16 R92, R112.reuse, R120, R92 ;  /* 0x00000078705c723c */ /* 0x044fe6000004185c */
[C---:B------:R-:W-:Y:S02]  /*a730*/  FMUL.FTZ R98, R2.reuse, R98 ;  /* 0x0000006202627220 */ /* 0x040fe40000410000 */
[C---:B------:R-:W-:Y:S01]  /*a740*/  FMUL.FTZ R99, R2.reuse, R99 ;  /* 0x0000006302637220 */ /* 0x040fe20000410000 */
[----:B------:R-:W-:Y:S01]  /*a750*/  MUFU.EX2 R134, R134 ;  /* 0x0000008600867308 */ /* 0x000fe20000000800 */
[C---:B------:R-:W-:Y:S02]  /*a760*/  FMUL.FTZ R100, R3.reuse, R100 ;  /* 0x0000006403647220 */ /* 0x040fe40000410000 */
[C---:B------:R-:W-:Y:S03]  /*a770*/  FMUL.FTZ R101, R3.reuse, R101 ;  /* 0x0000006503657220 */ /* 0x040fe60000410000 */
[C---:B------:R-:W-:Y:S01]  /*a780*/  HMMA.16816.F32.BF16 R96, R112.reuse, R122, R96 ;  /* 0x0000007a7060723c */ /* 0x040fe20000041860 */
[----:B------:R-:W2:Y:S02]  /*a790*/  LDSM.16.MT88.4 R120, [R204+0x900] ;  /* 0x00090000cc78783b */ /* 0x000ea40000004200 */
[C---:B------:R-:W-:Y:S01]  /*a7a0*/  FMUL.FTZ R102, R2.reuse, R102 ;  /* 0x0000006602667220 */ /* 0x040fe20000410000 */
[----:B------:R-:W5:Y:S01]  /*a7b0*/  MUFU.EX2 R135, R135 ;  /* 0x0000008700877308 */ /* 0x000f620000000800 */
[C---:B------:R-:W-:Y:S02]  /*a7c0*/  FMUL.FTZ R103, R2.reuse, R103 ;  /* 0x0000006702677220 */ /* 0x040fe40000410000 */
[C---:B------:R-:W-:Y:S02]  /*a7d0*/  FMUL.FTZ R104, R3.reuse, R104 ;  /* 0x0000006803687220 */ /* 0x040fe40000410000 */
[C---:B------:R-:W-:Y:S03]  /*a7e0*/  FMUL.FTZ R105, R3.reuse, R105 ;  /* 0x0000006903697220 */ /* 0x040fe60000410000 */
[C---:B-1----:R-:W-:Y:S02]  /*a7f0*/  HMMA.16816.F32.BF16 R100, R112.reuse, R128, R100 ;  /* 0x000000807064723c */ /* 0x042fe40000041864 */
[----:B------:R-:W-:Y:S01]  /*a800*/  MUFU.EX2 R181, R181 ;  /* 0x000000b500b57308 */ /* 0x000fe20000000800 */
[C---:B------:R-:W-:Y:S02]  /*a810*/  FMUL.FTZ R106, R2.reuse, R106 ;  /* 0x0000006a026a7220 */ /* 0x040fe40000410000 */
[C---:B------:R-:W-:Y:S02]  /*a820*/  FMUL.FTZ R107, R2.reuse, R107 ;  /* 0x0000006b026b7220 */ /* 0x040fe40000410000 */
[C---:B------:R-:W-:Y:S02]  /*a830*/  FMUL.FTZ R52, R3.reuse, R52 ;  /* 0x0000003403347220 */ /* 0x040fe40000410000 */
[C---:B------:R-:W-:Y:S03]  /*a840*/  FMUL.FTZ R53, R3.reuse, R53 ;  /* 0x0000003503357220 */ /* 0x040fe60000410000 */
[C---:B------:R-:W-:Y:S01]  /*a850*/  HMMA.16816.F32.BF16 R104, R112.reuse, R130, R104 ;  /* 0x000000827068723c */ /* 0x040fe20000041868 */
[----:B------:R-:W-:Y:S01]  /*a860*/  LDSM.16.MT88.4 R128, [R200+0x900] ;  /* 0x00090000c880783b */ /* 0x000fe20000004200 */
[----:B------:R-:W1:Y:S01]  /*a870*/  MUFU.EX2 R180, R180 ;  /* 0x000000b400b47308 */ /* 0x000e620000000800 */
[C---:B------:R-:W-:Y:S02]  /*a880*/  FMUL.FTZ R54, R2.reuse, R54 ;  /* 0x0000003602367220 */ /* 0x040fe40000410000 */
[C---:B------:R-:W-:Y:S02]  /*a890*/  FMUL.FTZ R55, R2.reuse, R55 ;  /* 0x0000003702377220 */ /* 0x040fe40000410000 */
[C---:B------:R-:W-:Y:S02]  /*a8a0*/  FMUL.FTZ R56, R3.reuse, R56 ;  /* 0x0000003803387220 */ /* 0x040fe40000410000 */
[C---:B------:R-:W-:Y:S03]  /*a8b0*/  FMUL.FTZ R57, R3.reuse, R57 ;  /* 0x0000003903397220 */ /* 0x040fe60000410000 */
[C---:B---3--:R-:W-:Y:S01]  /*a8c0*/  HMMA.16816.F32.BF16 R52, R112.reuse, R108, R52 ;  /* 0x0000006c7034723c */ /* 0x048fe20000041834 */
[----:B------:R-:W-:Y:S02]  /*a8d0*/  MUFU.EX2 R182, R182 ;  /* 0x000000b600b67308 */ /* 0x000fe40000000800 */
[C---:B------:R-:W-:Y:S02]  /*a8e0*/  FMUL.FTZ R58, R2.reuse, R58 ;  /* 0x0000003a023a7220 */ /* 0x040fe40000410000 */
[C---:B------:R-:W-:Y:S02]  /*a8f0*/  FMUL.FTZ R59, R2.reuse, R59 ;  /* 0x0000003b023b7220 */ /* 0x040fe40000410000 */
[C---:B------:R-:W-:Y:S02]  /*a900*/  FMUL.FTZ R60, R3.reuse, R60 ;  /* 0x0000003c033c7220 */ /* 0x040fe40000410000 */
[C---:B------:R-:W-:Y:S02]  /*a910*/  FMUL.FTZ R61, R3.reuse, R61 ;  /* 0x0000003d033d7220 */ /* 0x040fe40000410000 */
[----:B------:R-:W3:Y:S01]  /*a920*/  MUFU.EX2 R183, R183 ;  /* 0x000000b700b77308 */ /* 0x000ee20000000800 */
[C---:B------:R-:W-:Y:S01]  /*a930*/  HMMA.16816.F32.BF16 R56, R112.reuse, R110, R56 ;  /* 0x0000006e7038723c */ /* 0x040fe20000041838 */
[----:B------:R-:W1:Y:S02]  /*a940*/  LDSM.16.MT88.4 R108, [R201+0x900] ;  /* 0x00090000c96c783b */ /* 0x000e640000004200 */
[C---:B------:R-:W-:Y:S02]  /*a950*/  FMUL.FTZ R62, R2.reuse, R62 ;  /* 0x0000003e023e7220 */ /* 0x040fe40000410000 */
[C---:B------:R-:W-:Y:S02]  /*a960*/  FMUL.FTZ R63, R2.reuse, R63 ;  /* 0x0000003f023f7220 */ /* 0x040fe40000410000 */
[C---:B------:R-:W-:Y:S02]  /*a970*/  FMUL.FTZ R64, R3.reuse, R64 ;  /* 0x0000004003407220 */ /* 0x040fe40000410000 */
[----:B------:R-:W-:Y:S01]  /*a980*/  FMUL.FTZ R65, R3, R65 ;  /* 0x0000004103417220 */ /* 0x000fe20000410000 */
[----:B------:R-:W-:Y:S02]  /*a990*/  MUFU.EX2 R185, R185 ;  /* 0x000000b900b97308 */ /* 0x000fe40000000800 */
[C---:B------:R-:W-:Y:S03]  /*a9a0*/  HMMA.16816.F32.BF16 R60, R112.reuse, R12, R60 ;  /* 0x0000000c703c723c */ /* 0x040fe6000004183c */
[C---:B------:R-:W-:Y:S02]  /*a9b0*/  FMUL.FTZ R66, R2.reuse, R66 ;  /* 0x0000004202427220 */ /* 0x040fe40000410000 */
[----:B------:R-:W-:Y:S02]  /*a9c0*/  FMUL.FTZ R67, R2, R67 ;  /* 0x0000004302437220 */ /* 0x000fe40000410000 */
[----:B----4-:R-:W-:Y:S01]  /*a9d0*/  F2FP.BF16.PACK_AB R12, R133, R132 ;  /* 0x00000084850c723e */ /* 0x010fe200000010ff */
[----:B------:R-:W4:Y:S01]  /*a9e0*/  MUFU.EX2 R186, R186 ;  /* 0x000000ba00ba7308 */ /* 0x000f220000000800 */
[----:B------:R-:W-:Y:S03]  /*a9f0*/  F2FP.BF16.PACK_AB R13, R153, R152 ;  /* 0x00000098990d723e */ /* 0x000fe600000010ff */
[----:B------:R-:W-:Y:S01]  /*aa00*/  HMMA.16816.F32.BF16 R64, R112, R14, R64 ;  /* 0x0000000e7040723c */ /* 0x000fe20000041840 */
[----:B------:R-:W1:Y:S02]  /*aa10*/  LDSM.16.MT88.4 R112, [R204+0x3900] ;  /* 0x00390000cc70783b */ /* 0x000e640000004200 */
[--C-:B------:R-:W-:Y:S02]  /*aa20*/  FFMA.FTZ R40, R40, c[0x0][0x2d0], -R147.reuse ;  /* 0x0000b40028287a23 */ /* 0x100fe40000010893 */
[----:B------:R-:W-:Y:S01]  /*aa30*/  FFMA.FTZ R41, R41, c[0x0][0x2d0], -R147 ;  /* 0x0000b40029297a23 */ /* 0x000fe20000010893 */
[----:B------:R-:W-:Y:S01]  /*aa40*/  MUFU.EX2 R187, R187 ;  /* 0x000000bb00bb7308 */ /* 0x000fe20000000800 */
[----:B-----5:R-:W-:Y:S01]  /*aa50*/  F2FP.BF16.PACK_AB R14, R135, R134 ;  /* 0x00000086870e723e */ /* 0x020fe200000010ff */
[--C-:B------:R-:W-:Y:S01]  /*aa60*/  FFMA.FTZ R42, R42, c[0x0][0x2d0], -R145.reuse ;  /* 0x0000b4002a2a7a23 */ /* 0x100fe20000010891 */
[----:B------:R-:W-:Y:S03]  /*aa70*/  F2FP.BF16.PACK_AB R15, R155, R154 ;  /* 0x0000009a9b0f723e */ /* 0x000fe600000010ff */
[----:B------:R-:W-:Y:S02]  /*aa80*/  FFMA.FTZ R43, R43, c[0x0][0x2d0], -R145 ;  /* 0x0000b4002b2b7a23 */ /* 0x000fe40000010891 */
[--C-:B------:R-:W-:Y:S02]  /*aa90*/  FFMA.FTZ R44, R44, c[0x0][0x2d0], -R147.reuse ;  /* 0x0000b4002c2c7a23 */ /* 0x100fe40000010893 */
[C---:B--2---:R-:W-:Y:S01]  /*aaa0*/  HMMA.16816.F32.BF16 R4, R12.reuse, R120, R4 ;  /* 0x000000780c04723c */ /* 0x044fe20000041804 */
[----:B------:R-:W2:Y:S04]  /*aab0*/  MUFU.EX2 R224, R224 ;  /* 0x000000e000e07308 */ /* 0x000ea80000000800 */
[--C-:B------:R-:W-:Y:S02]  /*aac0*/  FFMA.FTZ R45, R45, c[0x0][0x2d0], -R147.reuse ;  /* 0x0000b4002d2d7a23 */ /* 0x100fe40000010893 */
[----:B------:R-:W-:Y:S01]  /*aad0*/  FFMA.FTZ R48, R48, c[0x0][0x2d0], -R147 ;  /* 0x0000b40030307a23 */ /* 0x000fe20000010893 */
[C---:B------:R-:W-:Y:S01]  /*aae0*/  HMMA.16816.F32.BF16 R8, R12.reuse, R122, R8 ;  /* 0x0000007a0c08723c */ /* 0x040fe20000041808 */
[----:B------:R-:W-:Y:S02]  /*aaf0*/  LDSM.16.MT88.4 R120, [R200+0x3900] ;  /* 0x00390000c878783b */ /* 0x000fe40000004200 */
[----:B------:R-:W-:Y:S01]  /*ab00*/  MUFU.EX2 R226, R226 ;  /* 0x000000e200e27308 */ /* 0x000fe20000000800 */
[--C-:B------:R-:W-:Y:S02]  /*ab10*/  FFMA.FTZ R46, R46, c[0x0][0x2d0], -R145.reuse ;  /* 0x0000b4002e2e7a23 */ /* 0x100fe40000010891 */
[----:B------:R-:W-:Y:S02]  /*ab20*/  FFMA.FTZ R47, R47, c[0x0][0x2d0], -R145 ;  /* 0x0000b4002f2f7a23 */ /* 0x000fe40000010891 */
[C---:B------:R-:W-:Y:S04]  /*ab30*/  HMMA.16816.F32.BF16 R68, R12.reuse, R16, R68 ;  /* 0x000000100c44723c */ /* 0x040fe80000041844 */
[----:B------:R-:W-:Y:S01]  /*ab40*/  FFMA.FTZ R138, R3, R216, R138 ;  /* 0x000000d8038a7223 */ /* 0x000fe2000001008a */
[----:B------:R-:W5:Y:S01]  /*ab50*/  MUFU.EX2 R227, R227 ;  /* 0x000000e300e37308 */ /* 0x000f620000000800 */
[----:B------:R-:W-:Y:S01]  /*ab60*/  MOV R3, R0 ;  /* 0x0000000000037202 */ /* 0x000fe20000000f00 */
[----:B------:R-:W-:Y:S01]  /*ab70*/  FFMA.FTZ R146, R2, R217, R146 ;  /* 0x000000d902927223 */ /* 0x000fe20000010092 */
        /* <DEDUP_REMOVED lines=10> */
[----:B------:R-:W1:Y:S02]  /*ac20*/  MUFU.EX2 R229, R229 ;  /* 0x000000e500e57308 */ /* 0x000e640000000800 */
[----:B------:R-:W-:Y:S02]  /*ac30*/  FADD.FTZ R117, R136, R117 ;  /* 0x0000007588757221 */ /* 0x000fe40000010000 */
[----:B------:R-:W-:Y:S02]  /*ac40*/  FADD.FTZ R139, R144, R139 ;  /* 0x0000008b908b7221 */ /* 0x000fe40000010000 */
[C---:B------:R-:W-:Y:S04]  /*ac50*/  HMMA.16816.F32.BF16 R84, R12.reuse, R128, R84 ;  /* 0x000000800c54723c */ /* 0x040fe80000041854 */
[----:B------:R-:W-:Y:S01]  /*ac60*/  MUFU.EX2 R40, R40 ;  /* 0x0000002800287308 */ /* 0x000fe20000000800 */
[----:B------:R-:W-:Y:S01]  /*ac70*/  FADD.FTZ R132, R132, R117 ;  /* 0x0000007584847221 */ /* 0x000fe20000010000 */
[----:B------:R-:W-:Y:S01]  /*ac80*/  MOV R117, R116 ;  /* 0x0000007400757202 */ /* 0x000fe20000000f00 */
        /* <DEDUP_REMOVED lines=15> */
[----:B------:R-:W-:Y:S04]  /*ad80*/  MUFU.EX2 R43, R43 ;  /* 0x0000002b002b7308 */ /* 0x000fe80000000800 */
[C---:B------:R-:W-:Y:S01]  /*ad90*/  HMMA.16816.F32.BF16 R104, R12.reuse, R18, R104 ;  /* 0x000000120c68723c */ /* 0x040fe20000041868 */
[----:B------:R-:W2:Y:S05]  /*ada0*/  LDSM.16.MT88.4 R16, [R204+0x1100] ;  /* 0x00110000cc10783b */ /* 0x000eaa0000004200 */
        /* <DEDUP_REMOVED lines=8> */
[----:B------:R-:W-:Y:S05]  /*ae30*/  LDSM.16.MT88.4 R120, [R201+0x4100] ;  /* 0x00410000c978783b */ /* 0x000fea0000004200 */
[----:B------:R-:W-:Y:S01]  /*ae40*/  MUFU.EX2 R46, R46 ;  /* 0x0000002e002e7308 */ /* 0x000fe20000000800 */
[----:B------:R-:W-:Y:S01]  /*ae50*/  F2FP.BF16.PACK_AB R12, R164, R165 ;  /* 0x000000a5a40c723e */ /* 0x000fe200000010ff */
[----:B------:R-:W-:Y:S01]  /*ae60*/  FADD.FTZ R165, R165, R134 ;  /* 0x00000086a5a57221 */ /* 0x000fe20000010000 */
[----:B------:R-:W-:Y:S03]  /*ae70*/  F2FP.BF16.PACK_AB R14, R167, R166 ;  /* 0x000000a6a70e723e */ /* 0x000fe600000010ff */
[----:B------:R-:W-:Y:S01]  /*ae80*/  F2FP.BF16.PACK_AB R13, R180, R181 ;  /* 0x000000b5b40d723e */ /* 0x000fe200000010ff */
[----:B------:R-:W-:Y:S01]  /*ae90*/  FADD.FTZ R181, R181, R154 ;  /* 0x0000009ab5b57221 */ /* 0x000fe20000010000 */
[----:B---3--:R-:W-:Y:S01]  /*aea0*/  F2FP.BF16.PACK_AB R15, R183, R182 ;  /* 0x000000b6b70f723e */ /* 0x008fe200000010ff */
[----:B------:R-:W-:Y:S01]  /*aeb0*/  FADD.FTZ R165, R164, R165 ;  /* 0x000000a5a4a57221 */ /* 0x000fe20000010000 */
[----:B------:R-:W-:Y:S01]  /*aec0*/  MUFU.EX2 R47, R47 ;  /* 0x0000002f002f7308 */ /* 0x000fe20000000800 */
[----:B------:R-:W-:Y:S02]  /*aed0*/  FADD.FTZ R181, R180, R181 ;  /* 0x000000b5b4b57221 */ /* 0x000fe40000010000 */
[----:B------:R-:W-:Y:S02]  /*aee0*/  FADD.FTZ R166, R166, R165 ;  /* 0x000000a5a6a67221 */ /* 0x000fe40000010000 */
[C---:B--2---:R-:W-:Y:S03]  /*aef0*/  HMMA.16816.F32.BF16 R4, R12.reuse, R16, R4 ;  /* 0x000000100c04723c */ /* 0x044fe60000041804 */
[----:B------:R-:W-:Y:S02]  /*af00*/  FADD.FTZ R182, R182, R181 ;  /* 0x000000b5b6b67221 */ /* 0x000fe40000010000 */
[----:B------:R-:W-:Y:S02]  /*af10*/  FADD.FTZ R166, R167, R166 ;  /* 0x000000a6a7a67221 */ /* 0x000fe40000010000 */
[----:B------:R-:W-:Y:S01]  /*af20*/  FADD.FTZ R183, R183, R182 ;  /* 0x000000b6b7b77221 */ /* 0x000fe20000010000 */
[C---:B------:R-:W-:Y:S01]  /*af30*/  HMMA.16816.F32.BF16 R8, R12.reuse, R18, R8 ;  /* 0x000000120c08723c */ /* 0x040fe20000041808 */
[----:B------:R-:W2:Y:S07]  /*af40*/  LDSM.16.MT88.4 R16, [R204+0x4100] ;  /* 0x00410000cc10783b */ /* 0x000eae0000004200 */
[C---:B------:R-:W-:Y:S08]  /*af50*/  HMMA.16816.F32.BF16 R68, R12.reuse, R20, R68 ;  /* 0x000000140c44723c */ /* 0x040ff00000041844 */
[C---:B------:R-:W-:Y:S01]  /*af60*/  HMMA.16816.F32.BF16 R72, R12.reuse, R22, R72 ;  /* 0x000000160c48723c */ /* 0x040fe20000041848 */
[----:B------:R-:W3:Y:S07]  /*af70*/  LDSM.16.MT88.4 R20, [R204+0x1900] ;  /* 0x00190000cc14783b */ /* 0x000eee0000004200 */
[C---:B------:R-:W-:Y:S08]  /*af80*/  HMMA.16816.F32.BF16 R76, R12.reuse, R24, R76 ;  /* 0x000000180c4c723c */ /* 0x040ff0000004184c */
[C---:B------:R-:W-:Y:S01]  /*af90*/  HMMA.16816.F32.BF16 R80, R12.reuse, R26, R80 ;  /* 0x0000001a0c50723c */ /* 0x040fe20000041850 */
[----:B------:R-:W3:Y:S07]  /*afa0*/  LDSM.16.MT88.4 R24, [R201+0x1900] ;  /* 0x00190000c918783b */ /* 0x000eee0000004200 */
[C---:B-1----:R-:W-:Y:S08]  /*afb0*/  HMMA.16816.F32.BF16 R84, R12.reuse, R108, R84 ;  /* 0x0000006c0c54723c */ /* 0x042ff00000041854 */
[C---:B------:R-:W-:Y:S01]  /*afc0*/  HMMA.16816.F32.BF16 R88, R12.reuse, R110, R88 ;  /* 0x0000006e0c58723c */ /* 0x040fe20000041858 */
[----:B------:R-:W-:Y:S07]  /*afd0*/  LDSM.16.MT88.4 R108, [R204+0x2900] ;  /* 0x00290000cc6c783b */ /* 0x000fee0000004200 */
[C---:B--2---:R-:W-:Y:S08]  /*afe0*/  HMMA.16816.F32.BF16 R92, R12.reuse, R16, R92 ;  /* 0x000000100c5c723c */ /* 0x044ff0000004185c */
[C---:B------:R-:W-:Y:S01]  /*aff0*/  HMMA.16816.F32.BF16 R96, R12.reuse, R18, R96 ;  /* 0x000000120c60723c */ /* 0x040fe20000041860 */
[----:B------:R-:W1:Y:S07]  /*b000*/  LDSM.16.MT88.4 R16, [R200+0x1900] ;  /* 0x00190000c810783b */ /* 0x000e6e0000004200 */
[C---:B------:R-:W-:Y:S08]  /*b010*/  HMMA.16816.F32.BF16 R100, R12.reuse, R112, R100 ;  /* 0x000000700c64723c */ /* 0x040ff00000041864 */
[C---:B------:R-:W-:Y:S08]  /*b020*/  HMMA.16816.F32.BF16 R104, R12.reuse, R114, R104 ;  /* 0x000000720c68723c */ /* 0x040ff00000041868 */
[C---:B------:R-:W-:Y:S07]  /*b030*/  HMMA.16816.F32.BF16 R52, R12.reuse, R120, R52 ;  /* 0x000000780c34723c */ /* 0x040fee0000041834 */
[--C-:B------:R-:W-:Y:S01]  /*b040*/  FFMA.FTZ R120, R36, c[0x0][0x2d0], -R147.reuse ;  /* 0x0000b40024787a23 */ /* 0x100fe20000010893 */
[C---:B------:R-:W-:Y:S04]  /*b050*/  HMMA.16816.F32.BF16 R56, R12.reuse, R122, R56 ;  /* 0x0000007a0c38723c */ /* 0x040fe80000041838 */
[--C-:B------:R-:W-:Y:S01]  /*b060*/  FFMA.FTZ R121, R37, c[0x0][0x2d0], -R147.reuse ;  /* 0x0000b40025797a23 */ /* 0x100fe20000010893 */
[----:B------:R-:W-:Y:S01]  /*b070*/  MUFU.EX2 R120, R120 ;  /* 0x0000007800787308 */ /* 0x000fe20000000800 */
[----:B------:R-:W-:Y:S02]  /*b080*/  FFMA.FTZ R147, R49, c[0x0][0x2d0], -R147 ;  /* 0x0000b40031937a23 */ /* 0x000fe40000010893 */
[C---:B------:R-:W-:Y:S04]  /*b090*/  HMMA.16816.F32.BF16 R60, R12.reuse, R128, R60 ;  /* 0x000000800c3c723c */ /* 0x040fe8000004183c */
[--C-:B------:R-:W-:Y:S02]  /*b0a0*/  FFMA.FTZ R122, R38, c[0x0][0x2d0], -R145.reuse ;  /* 0x0000b400267a7a23 */ /* 0x100fe40000010891 */
[--C-:B------:R-:W-:Y:S01]  /*b0b0*/  FFMA.FTZ R123, R39, c[0x0][0x2d0], -R145.reuse ;  /* 0x0000b400277b7a23 */ /* 0x100fe20000010891 */
[----:B------:R-:W2:Y:S01]  /*b0c0*/  MUFU.EX2 R121, R121 ;  /* 0x0000007900797308 */ /* 0x000ea20000000800 */
[----:B------:R-:W-:Y:S01]  /*b0d0*/  HMMA.16816.F32.BF16 R64, R12, R130, R64 ;  /* 0x000000820c40723c */ /* 0x000fe20000041840 */
[----:B------:R-:W-:Y:S03]  /*b0e0*/  LDSM.16.MT88.4 R36, [R201+0x2900] ;  /* 0x00290000c924783b */ /* 0x000fe60000004200 */
[--C-:B------:R-:W-:Y:S02]  /*b0f0*/  FFMA.FTZ R49, R50, c[0x0][0x2d0], -R145.reuse ;  /* 0x0000b40032317a23 */ /* 0x100fe40000010891 */
[----:B------:R-:W-:Y:S01]  /*b100*/  FFMA.FTZ R145, R51, c[0x0][0x2d0], -R145 ;  /* 0x0000b40033917a23 */ /* 0x000fe20000010891 */
[----:B----4-:R-:W-:Y:S01]  /*b110*/  F2FP.BF16.PACK_AB R12, R186, R185 ;  /* 0x000000b9ba0c723e */ /* 0x010fe200000010ff */
[----:B------:R-:W-:Y:S01]  /*b120*/  FADD.FTZ R185, R185, R166 ;  /* 0x000000a6b9b97221 */ /* 0x000fe20000010000 */
[----:B------:R-:W-:Y:S01]  /*b130*/  F2FP.BF16.PACK_AB R14, R224, R187 ;  /* 0x000000bbe00e723e */ /* 0x000fe200000010ff */
[----:B------:R-:W-:Y:S02]  /*b140*/  MUFU.EX2 R122, R122 ;  /* 0x0000007a007a7308 */ /* 0x000fe40000000800 */
[----:B-----5:R-:W-:Y:S01]  /*b150*/  F2FP.BF16.PACK_AB R13, R227, R226 ;  /* 0x000000e2e30d723e */ /* 0x020fe200000010ff */
[----:B------:R-:W-:Y:S01]  /*b160*/  FADD.FTZ R226, R226, R183 ;  /* 0x000000b7e2e27221 */ /* 0x000fe20000010000 */
[----:B------:R-:W-:Y:S01]  /*b170*/  F2FP.BF16.PACK_AB R15, R229, R228 ;  /* 0x000000e4e50f723e */ /* 0x000fe200000010ff */
[----:B------:R-:W-:Y:S02]  /*b180*/  FADD.FTZ R186, R186, R185 ;  /* 0x000000b9baba7221 */ /* 0x000fe40000010000 */
[----:B------:R-:W-:Y:S02]  /*b190*/  FADD.FTZ R227, R227, R226 ;  /* 0x000000e2e3e37221 */ /* 0x000fe40000010000 */
[----:B------:R-:W-:Y:S01]  /*b1a0*/  FADD.FTZ R187, R187, R186 ;  /* 0x000000babbbb7221 */ /* 0x000fe20000010000 */
[----:B------:R-:W4:Y:S01]  /*b1b0*/  MUFU.EX2 R123, R123 ;  /* 0x0000007b007b7308 */ /* 0x000f220000000800 */
[C---:B---3--:R-:W-:Y:S03]  /*b1c0*/  HMMA.16816.F32.BF16 R4, R12.reuse, R20, R4 ;  /* 0x000000140c04723c */ /* 0x048fe60000041804 */
[----:B------:R-:W-:Y:S02]  /*b1d0*/  FADD.FTZ R228, R228, R227 ;  /* 0x000000e3e4e47221 */ /* 0x000fe40000010000 */
[----:B------:R-:W-:Y:S02]  /*b1e0*/  FADD.FTZ R187, R224, R187 ;  /* 0x000000bbe0bb7221 */ /* 0x000fe40000010000 */
[----:B------:R-:W-:Y:S01]  /*b1f0*/  FADD.FTZ R229, R229, R228 ;  /* 0x000000e4e5e57221 */ /* 0x000fe20000010000 */
[C---:B------:R-:W-:Y:S01]  /*b200*/  HMMA.16816.F32.BF16 R8, R12.reuse, R22, R8 ;  /* 0x000000160c08723c */ /* 0x040fe20000041808 */
[----:B------:R-:W3:Y:S01]  /*b210*/  LDSM.16.MT88.4 R20, [R204+0x4900] ;  /* 0x00490000cc14783b */ /* 0x000ee20000004200 */
[----:B------:R-:W5:Y:S06]  /*b220*/  MUFU.EX2 R147, R147 ;  /* 0x0000009300937308 */ /* 0x000f6c0000000800 */
[C---:B------:R-:W-:Y:S04]  /*b230*/  HMMA.16816.F32.BF16 R68, R12.reuse, R28, R68 ;  /* 0x0000001c0c44723c */ /* 0x040fe80000041844 */
[----:B------:R-:W-:Y:S04]  /*b240*/  MUFU.EX2 R49, R49 ;  /* 0x0000003100317308 */ /* 0x000fe80000000800 */
[C---:B------:R-:W-:Y:S01]  /*b250*/  HMMA.16816.F32.BF16 R72, R12.reuse, R30, R72 ;  /* 0x0000001e0c48723c */ /* 0x040fe20000041848 */
[----:B------:R-:W2:Y:S05]  /*b260*/  LDSM.16.MT88.4 R28, [R202+0x4900] ;  /* 0x00490000ca1c783b */ /* 0x000eaa0000004200 */
[----:B------:R-:W2:Y:S02]  /*b270*/  MUFU.EX2 R50, R145 ;  /* 0x0000009100327308 */ /* 0x000ea40000000800 */
[C---:B------:R-:W-:Y:S08]  /*b280*/  HMMA.16816.F32.BF16 R76, R12.reuse, R24, R76 ;  /* 0x000000180c4c723c */ /* 0x040ff0000004184c */
        /* <DEDUP_REMOVED lines=8> */
[C---:B--2---:R-:W-:Y:S08]  /*b310*/  HMMA.16816.F32.BF16 R100, R12.reuse, R28, R100 ;  /* 0x0000001c0c64723c */ /* 0x044ff00000041864 */
[C---:B------:R-:W-:Y:S01]  /*b320*/  HMMA.16816.F32.BF16 R104, R12.reuse, R30, R104 ;  /* 0x0000001e0c68723c */ /* 0x040fe20000041868 */
[----:B------:R-:W2:Y:S07]  /*b330*/  LDSM.16.MT88.4 R28, [R202+0x2100] ;  /* 0x00210000ca1c783b */ /* 0x000eae0000004200 */
[C---:B----4-:R-:W-:Y:S08]  /*b340*/  HMMA.16816.F32.BF16 R52, R12.reuse, R24, R52 ;  /* 0x000000180c34723c */ /* 0x050ff00000041834 */
[C---:B------:R-:W-:Y:S01]  /*b350*/  HMMA.16816.F32.BF16 R56, R12.reuse, R26, R56 ;  /* 0x0000001a0c38723c */ /* 0x040fe20000041838 */
[----:B------:R-:W4:Y:S07]  /*b360*/  LDSM.16.MT88.4 R24, [R201+0x2100] ;  /* 0x00210000c918783b */ /* 0x000f2e0000004200 */
        /* <DEDUP_REMOVED lines=12> */
[C---:B---3--:R-:W-:Y:S03]  /*b430*/  HMMA.16816.F32.BF16 R4, R12.reuse, R20, R4 ;  /* 0x000000140c04723c */ /* 0x048fe60000041804 */
[----:B------:R-:W-:Y:S02]  /*b440*/  FADD.FTZ R42, R42, R123 ;  /* 0x0000007b2a2a7221 */ /* 0x000fe40000010000 */
[----:B------:R-:W-:Y:S02]  /*b450*/  FADD.FTZ R41, R41, R40 ;  /* 0x0000002829297221 */ /* 0x000fe40000010000 */
[----:B------:R-:W-:Y:S01]  /*b460*/  FADD.FTZ R43, R43, R42 ;  /* 0x0000002a2b2b7221 */ /* 0x000fe20000010000 */
        /* <DEDUP_REMOVED lines=15> */
[C---:B------:R-:W-:Y:S08]  /*b560*/  HMMA.16816.F32.BF16 R104, R12.reuse, R30, R104 ;  /* 0x0000001e0c68723c */ /* 0x040ff00000041868 */
[C---:B----4-:R-:W-:Y:S08]  /*b570*/  HMMA.16816.F32.BF16 R52, R12.reuse, R24, R52 ;  /* 0x000000180c34723c */ /* 0x050ff00000041834 */
[C---:B------:R-:W-:Y:S01]  /*b580*/  HMMA.16816.F32.BF16 R56, R12.reuse, R26, R56 ;  /* 0x0000001a0c38723c */ /* 0x040fe20000041838 */
[----:B------:R-:W2:Y:S07]  /*b590*/  LDSM.16.MT88.4 R24, [R204+0x5900] ;  /* 0x00590000cc18783b */ /* 0x000eae0000004200 */
[C---:B------:R-:W-:Y:S08]  /*b5a0*/  HMMA.16816.F32.BF16 R60, R12.reuse, R32, R60 ;  /* 0x000000200c3c723c */ /* 0x040ff0000004183c */
[----:B------:R-:W-:Y:S07]  /*b5b0*/  HMMA.16816.F32.BF16 R64, R12, R34, R64 ;  /* 0x000000220c40723c */ /* 0x000fee0000041840 */
[----:B------:R-:W-:Y:S01]  /*b5c0*/  F2FP.BF16.PACK_AB R12, R45, R44 ;  /* 0x0000002c2d0c723e */ /* 0x000fe200000010ff */
[----:B------:R-:W-:Y:S01]  /*b5d0*/  FADD.FTZ R44, R44, R41 ;  /* 0x000000292c2c7221 */ /* 0x000fe20000010000 */
[----:B-----5:R-:W-:Y:S03]  /*b5e0*/  F2FP.BF16.PACK_AB R14, R147, R48 ;  /* 0x00000030930e723e */ /* 0x020fe600000010ff */
[----:B------:R-:W-:Y:S01]  /*b5f0*/  F2FP.BF16.PACK_AB R13, R47, R46 ;  /* 0x0000002e2f0d723e */ /* 0x000fe200000010ff */
[----:B------:R-:W-:Y:S01]  /*b600*/  FADD.FTZ R46, R46, R43 ;  /* 0x0000002b2e2e7221 */ /* 0x000fe20000010000 */
[----:B------:R-:W-:Y:S01]  /*b610*/  F2FP.BF16.PACK_AB R15, R50, R49 ;  /* 0x00000031320f723e */ /* 0x000fe200000010ff */
[----:B------:R-:W-:Y:S02]  /*b620*/  FADD.FTZ R45, R45, R44 ;  /* 0x0000002c2d2d7221 */ /* 0x000fe40000010000 */
[----:B------:R-:W-:Y:S02]  /*b630*/  FADD.FTZ R46, R47, R46 ;  /* 0x0000002e2f2e7221 */ /* 0x000fe40000010000 */
[----:B------:R-:W-:Y:S02]  /*b640*/  FADD.FTZ R48, R48, R45 ;  /* 0x0000002d30307221 */ /* 0x000fe40000010000 */
[C---:B------:R-:W-:Y:S01]  /*b650*/  HMMA.16816.F32.BF16 R112, R12.reuse, R108, R4 ;  /* 0x0000006c0c70723c */ /* 0x040fe20000041804 */
[----:B------:R-:W4:Y:S02]  /*b660*/  LDSM.16.MT88.4 R4, [R202+0x5900] ;  /* 0x00590000ca04783b */ /* 0x000f240000004200 */
[----:B------:R-:W-:Y:S02]  /*b670*/  FADD.FTZ R49, R49, R46 ;  /* 0x0000002e31317221 */ /* 0x000fe40000010000 */
[----:B------:R-:W-:Y:S02]  /*b680*/  FADD.FTZ R216, R147, R48 ;  /* 0x0000003093d87221 */ /* 0x000fe40000010000 */
[----:B------:R-:W-:Y:S01]  /*b690*/  FADD.FTZ R217, R50, R49 ;  /* 0x0000003132d97221 */ /* 0x000fe20000010000 */
[C---:B------:R-:W-:Y:S01]  /*b6a0*/  HMMA.16816.F32.BF16 R108, R12.reuse, R110, R8 ;  /* 0x0000006e0c6c723c */ /* 0x040fe20000041808 */
[----:B------:R-:W5:Y:S07]  /*b6b0*/  LDSM.16.MT88.4 R8, [R201+0x5900] ;  /* 0x00590000c908783b */ /* 0x000f6e0000004200 */
[C---:B-1----:R-:W-:Y:S08]  /*b6c0*/  HMMA.16816.F32.BF16 R68, R12.reuse, R16, R68 ;  /* 0x000000100c44723c */ /* 0x042ff00000041844 */
[C---:B------:R-:W-:Y:S01]  /*b6d0*/  HMMA.16816.F32.BF16 R72, R12.reuse, R18, R72 ;  /* 0x000000120c48723c */ /* 0x040fe20000041848 */
[----:B------:R-:W1:Y:S07]  /*b6e0*/  LDSM.16.MT88.4 R16, [R200+0x5900] ;  /* 0x00590000c810783b */ /* 0x000e6e0000004200 */
        /* <DEDUP_REMOVED lines=10> */
[C---:B-1----:R-:W-:Y:S08]  /*b790*/  HMMA.16816.F32.BF16 R60, R12.reuse, R16, R60 ;  /* 0x000000100c3c723c */ /* 0x042ff0000004183c */
[----:B------:R-:W-:Y:S07]  /*b7a0*/  HMMA.16816.F32.BF16 R64, R12, R18, R64 ;  /* 0x000000120c40723c */ /* 0x000fee0000041840 */
[----:B------:R-:W-:Y:S01]  /*b7b0*/  MOV R12, R116 ;  /* 0x00000074000c7202 */ /* 0x000fe20000000f00 */
[----:B------:R-:W-:-:S05]  /*b7c0*/  @P0 BRA `(.L_x_2120) ;  /* 0xffffd6d000000947 */ /* 0x000fca000383ffff */
.L_x_2119:
        /* <DEDUP_REMOVED lines=20> */
.L_x_2130:
[----:B------:R-:W-:Y:S04]  /*b910*/  DEPBAR.LE SB0, 0x0 ;  /* 0x000080000000791a */ /* 0x000fe80000000000 */
[----:B------:R-:W-:Y:S01]  /*b920*/  BAR.SYNC.DEFER_BLOCKING 0x0 ;  /* 0x0000000000007b1d */ /* 0x000fe20000010000 */
[C---:B------:R-:W-:Y:S04]  /*b930*/  IMAD.WIDE.U32 R136, R184.reuse, UR18, R218 ;  /* 0x00000012b8887c25 */ /* 0x040fe8000f8e00da */
[----:B------:R-:W-:Y:S01]  /*b940*/  IMAD.WIDE.U32 R134, R184, UR18, R186 ;  /* 0x00000012b8867c25 */ /* 0x000fe2000f8e00ba */
[----:B------:R-:W-:Y:S03]  /*b950*/  LEA R180, P1, R136, c[0x0][0x1f8], 0x1 ;  /* 0x00007e0088b47a11 */ /* 0x000fe600078208ff */
[----:B------:R-:W-:Y:S01]  /*b960*/  IMAD R132, R184, UR5, RZ ;  /* 0x00000005b8847c24 */ /* 0x000fe2000f8e02ff */
[----:B------:R-:W-:Y:S02]  /*b970*/  LEA R166, P0, R134, c[0x0][0x1f8], 0x1 ;  /* 0x00007e0086a67a11 */ /* 0x000fe400078008ff */
[----:B------:R-:W-:Y:S01]  /*b980*/  IADD3 R152, P2, R180, UR9, RZ ;  /* 0x00000009b4987c10 */ /* 0x000fe2000ff5e0ff */
[----:B------:R-:W1:Y:S05]  /*b990*/  LDSM.16.M88.4 R8, [R206+0x8100] ;  /* 0x00810000ce08783b */ /* 0x000e6a0000000200 */
[----:B------:R-:W2:Y:S05]  /*b9a0*/  LDSM.16.M88.4 R16, [R206+0x8900] ;  /* 0x00890000ce10783b */ /* 0x000eaa0000000200 */
[----:B------:R-:W3:Y:S05]  /*b9b0*/  LDSM.16.M88.4 R24, [R206+0x9100] ;  /* 0x00910000ce18783b */ /* 0x000eea0000000200 */
[----:B------:R-:W4:Y:S05]  /*b9c0*/  LDSM.16.M88.4 R32, [R206+0x9900] ;  /* 0x00990000ce20783b */ /* 0x000f2a0000000200 */
[----:B------:R-:W5:Y:S05]  /*b9d0*/  LDSM.16.M88.4 R40, [R206+0xa100] ;  /* 0x00a10000ce28783b */ /* 0x000f6a0000000200 */
[----:B------:R-:W3:Y:S05]  /*b9e0*/  LDSM.16.M88.4 R48, [R206+0xa900] ;  /* 0x00a90000ce30783b */ /* 0x000eea0000000200 */
[----:B------:R-:W3:Y:S05]  /*b9f0*/  LDSM.16.M88.4 R116, [R205] ;  /* 0x00000000cd74783b */ /* 0x000eea0000000200 */
[----:B------:R-:W4:Y:S01]  /*ba00*/  LDSM.16.M88.4 R120, [R199] ;  /* 0x00000000c778783b */ /* 0x000f220000000200 */
[C---:B-1----:R-:W-:Y:S04]  /*ba10*/  HMMA.16816.F32.BF16 R4, R124.reuse, R8, RZ ;  /* 0x000000087c04723c */ /* 0x042fe800000418ff */
[----:B------:R-:W1:Y:S05]  /*ba20*/  LDSM.16.M88.4 R128, [R198] ;  /* 0x00000000c680783b */ /* 0x000e6a0000000200 */
[----:B------:R-:W-:Y:S01]  /*ba30*/  LDSM.16.M88.4 R144, [R195] ;  /* 0x00000000c390783b */ /* 0x000fe20000000200 */
[C---:B------:R-:W-:Y:S08]  /*ba40*/  HMMA.16816.F32.BF16 R8, R124.reuse, R10, RZ ;  /* 0x0000000a7c08723c */ /* 0x040ff000000418ff */
[C---:B--2---:R-:W-:Y:S08]  /*ba50*/  HMMA.16816.F32.BF16 R12, R124.reuse, R16, RZ ;  /* 0x000000107c0c723c */ /* 0x044ff000000418ff */
[C---:B------:R-:W-:Y:S08]  /*ba60*/  HMMA.16816.F32.BF16 R16, R124.reuse, R18, RZ ;  /* 0x000000127c10723c */ /* 0x040ff000000418ff */
[C---:B---3--:R-:W-:Y:S08]  /*ba70*/  HMMA.16816.F32.BF16 R20, R124.reuse, R24, RZ ;  /* 0x000000187c14723c */ /* 0x048ff000000418ff */
[C---:B------:R-:W-:Y:S08]  /*ba80*/  HMMA.16816.F32.BF16 R24, R124.reuse, R26, RZ ;  /* 0x0000001a7c18723c */ /* 0x040ff000000418ff */
[C---:B----4-:R-:W-:Y:S08]  /*ba90*/  HMMA.16816.F32.BF16 R28, R124.reuse, R32, RZ ;  /* 0x000000207c1c723c */ /* 0x050ff000000418ff */
[C---:B------:R-:W-:Y:S08]  /*baa0*/  HMMA.16816.F32.BF16 R32, R124.reuse, R34, RZ ;  /* 0x000000227c20723c */ /* 0x040ff000000418ff */
[C---:B-----5:R-:W-:Y:S07]  /*bab0*/  HMMA.16816.F32.BF16 R36, R124.reuse, R40, RZ ;  /* 0x000000287c24723c */ /* 0x060fee00000418ff */
[----:B------:R-:W-:Y:S05]  /*bac0*/  SHF.R.S32.HI R41, RZ, 0x1f, R184 ;  /* 0x0000001fff297819 */ /* 0x000fea00000114b8 */
[----:B------:R-:W-:Y:S02]  /*bad0*/  IMAD R132, R41, UR18, R132 ;  /* 0x0000001229847c24 */ /* 0x000fe4000f8e0284 */
[C---:B------:R-:W-:Y:S02]  /*bae0*/  HMMA.16816.F32.BF16 R40, R124.reuse, R42, RZ ;  /* 0x0000002a7c28723c */ /* 0x040fe400000418ff */
[----:B------:R-:W-:Y:S02]  /*baf0*/  IMAD.IADD R0, R137, 0x1, R132 ;  /* 0x0000000189007824 */ /* 0x000fe400078e0284 */
[----:B------:R-:W-:Y:S03]  /*bb00*/  IMAD.IADD R132, R132, 0x1, R135 ;  /* 0x0000000184847824 */ /* 0x000fe600078e0287 */
[----:B------:R-:W-:Y:S01]  /*bb10*/  LEA.HI.X R181, R136, c[0x0][0x1fc], R0, 0x1, P1 ;  /* 0x00007f0088b57a11 */ /* 0x000fe200008f0c00 */
[C---:B------:R-:W-:Y:S01]  /*bb20*/  HMMA.16816.F32.BF16 R44, R124.reuse, R48, RZ ;  /* 0x000000307c2c723c */ /* 0x040fe200000418ff */
[----:B------:R-:W-:Y:S03]  /*bb30*/  LDSM.16.M88.4 R136, [R196] ;  /* 0x00000000c488783b */ /* 0x000fe60000000200 */
[----:B------:R-:W-:Y:S02]  /*bb40*/  LEA.HI.X R167, R134, c[0x0][0x1fc], R132, 0x1, P0 ;  /* 0x00007f0086a77a11 */ /* 0x000fe400000f0c84 */
[----:B------:R-:W2:Y:S01]  /*bb50*/  LDSM.16.M88.4 R132, [R197] ;  /* 0x00000000c584783b */ /* 0x000ea20000000200 */
[----:B------:R-:W-:Y:S01]  /*bb60*/  IADD3.X R153, R181, UR12, RZ, P2, !PT ;  /* 0x0000000cb5997c10 */ /* 0x000fe200097fe4ff */
[----:B------:R-:W-:Y:S01]  /*bb70*/  HMMA.16816.F32.BF16 R48, R124, R50, RZ ;  /* 0x000000327c30723c */ /* 0x000fe200000418ff */
[C---:B------:R-:W-:Y:S02]  /*bb80*/  IADD3 R164, P1, R152.reuse, UR9, RZ ;  /* 0x0000000998a47c10 */ /* 0x040fe4000ff3e0ff */
[----:B------:R-:W-:Y:S01]  /*bb90*/  @!PT LDS RZ, [RZ] ;  /* 0x00000000fffff984 */ /* 0x000fe20000000800 */
[----:B------:R-:W-:Y:S01]  /*bba0*/  @!PT LDS RZ, [RZ] ;  /* 0x00000000fffff984 */ /* 0x000fe20000000800 */
[----:B------:R-:W-:Y:S01]  /*bbb0*/  @!PT LDS RZ, [RZ] ;  /* 0x00000000fffff984 */ /* 0x000fe20000000800 */
[----:B------:R3:W-:Y:S01]  /*bbc0*/  LDGSTS.E.BYPASS.LTC128B.128 [R208+0x100], [R180.64], !P6 ;  /* 0x00100000b4d07fae */ /* 0x0007e2000f101d4a */
[----:B------:R-:W-:Y:S02]  /*bbd0*/  IADD3 R154, P0, R152, UR16, RZ ;  /* 0x00000010989a7c10 */ /* 0x000fe4000ff1e0ff */
[C---:B------:R-:W-:Y:S02]  /*bbe0*/  IADD3.X R165, R153.reuse, UR12, RZ, P1, !PT ;  /* 0x0000000c99a57c10 */ /* 0x040fe40008ffe4ff */
[C---:B------:R-:W-:Y:S01]  /*bbf0*/  HMMA.16816.F32.BF16 R4, R140.reuse, R116, R4 ;  /* 0x000000748c04723c */ /* 0x040fe20000041804 */
[----:B------:R4:W-:Y:S04]  /*bc00*/  LDGSTS.E.BYPASS.LTC128B.128 [R208+0x3100], [R166.64], !P5 ;  /* 0x03100000a6d07fae */ /* 0x0009e8000e901d4a */
[----:B------:R-:W-:Y:S01]  /*bc10*/  IADD3.X R155, R153, UR4, RZ, P0, !PT ;  /* 0x00000004999b7c10 */ /* 0x000fe200087fe4ff */
[----:B------:R5:W-:Y:S01]  /*bc20*/  LDGSTS.E.BYPASS.LTC128B.128 [R208+0x1100], [R152.64], !P6 ;  /* 0x0110000098d07fae */ /* 0x000be2000f101d4a */
[C---:B------:R-:W-:Y:S01]  /*bc30*/  ISETP.GT.AND P2, PT, R184.reuse, R207, PT ;  /* 0x000000cfb800720c */ /* 0x040fe20003f44270 */
[C---:B------:R-:W-:Y:S03]  /*bc40*/  HMMA.16816.F32.BF16 R8, R140.reuse, R118, R8 ;  /* 0x000000768c08723c */ /* 0x040fe60000041808 */
[----:B------:R5:W-:Y:S05]  /*bc50*/  LDGSTS.E.BYPASS.LTC128B.128 [R208+0x4100], [R152.64+0x80], !P5 ;  /* 0x0410008098d07fae */ /* 0x000bea000e901d4a */
[C---:B------:R-:W-:Y:S01]  /*bc60*/  HMMA.16816.F32.BF16 R12, R140.reuse, R120, R12 ;  /* 0x000000788c0c723c */ /* 0x040fe2000004180c */
[----:B------:R4:W-:Y:S03]  /*bc70*/  LDGSTS.E.BYPASS.LTC128B.128 [R208+0x2100], [R164.64], !P6 ;  /* 0x02100000a4d07fae */ /* 0x0009e6000f101d4a */
[----:B------:R-:W-:Y:S02]  /*bc80*/  @P2 IADD3 R0, R184, -0x1, RZ ;  /* 0xffffffffb8002810 */ /* 0x000fe40007ffe0ff */
[----:B------:R5:W-:Y:S02]  /*bc90*/  LDGSTS.E.BYPASS.LTC128B.128 [R208+0x5100], [R154.64], !P5 ;  /* 0x051000009ad07fae */ /* 0x000be4000e901d4a */
[C---:B------:R-:W-:Y:S03]  /*bca0*/  HMMA.16816.F32.BF16 R16, R140.reuse, R122, R16 ;  /* 0x0000007a8c10723c */ /* 0x040fe60000041810 */
[----:B------:R-:W3:Y:S05]  /*bcb0*/  LDSM.16.M88.4 R116, [R203+0x8100] ;  /* 0x00810000cb74783b */ /* 0x000eea0000000200 */
[C---:B-1----:R-:W-:Y:S01]  /*bcc0*/  HMMA.16816.F32.BF16 R20, R140.reuse, R128, R20 ;  /* 0x000000808c14723c */ /* 0x042fe20000041814 */
[----:B------:R-:W0:Y:S05]  /*bcd0*/  LDGDEPBAR ;  /* 0x00000000000079af */ /* 0x000e2a0000000000 */
[----:B------:R-:W1:Y:S02]  /*bce0*/  LDSM.16.M88.4 R120, [R203+0x8900] ;  /* 0x00890000cb78783b */ /* 0x000e640000000200 */
[C---:B------:R-:W-:Y:S03]  /*bcf0*/  HMMA.16816.F32.BF16 R24, R140.reuse, R130, R24 ;  /* 0x000000828c18723c */ /* 0x040fe60000041818 */
[----:B------:R-:W1:Y:S05]  /*bd00*/  LDSM.16.M88.4 R128, [R203+0x9100] ;  /* 0x00910000cb80783b */ /* 0x000e6a0000000200 */
[C---:B--2---:R-:W-:Y:S01]  /*bd10*/  HMMA.16816.F32.BF16 R28, R140.reuse, R132, R28 ;  /* 0x000000848c1c723c */ /* 0x044fe2000004181c */
[----:B-----5:R-:W-:Y:S05]  /*bd20*/  LDSM.16.M88.4 R152, [R194+0x1000] ;  /* 0x00100000c298783b */ /* 0x020fea0000000200 */
[----:B----4-:R-:W-:Y:S02]  /*bd30*/  LDSM.16.M88.4 R164, [R194+0x1800] ;  /* 0x00180000c2a4783b */ /* 0x010fe40000000200 */
[C---:B------:R-:W-:Y:S03]  /*bd40*/  HMMA.16816.F32.BF16 R32, R140.reuse, R134, R32 ;  /* 0x000000868c20723c */ /* 0x040fe60000041820 */
[----:B------:R-:W2:Y:S05]  /*bd50*/  LDSM.16.M88.4 R132, [R203+0x9900] ;  /* 0x00990000cb84783b */ /* 0x000eaa0000000200 */
[C---:B------:R-:W-:Y:S01]  /*bd60*/  HMMA.16816.F32.BF16 R36, R140.reuse, R136, R36 ;  /* 0x000000888c24723c */ /* 0x040fe20000041824 */
[----:B---3--:R-:W-:Y:S07]  /*bd70*/  LDSM.16.M88.4 R180, [R192] ;  /* 0x00000000c0b4783b */ /* 0x008fee0000000200 */
[C---:B------:R-:W-:Y:S01]  /*bd80*/  HMMA.16816.F32.BF16 R40, R140.reuse, R138, R40 ;  /* 0x0000008a8c28723c */ /* 0x040fe20000041828 */
[----:B------:R-:W3:Y:S07]  /*bd90*/  LDSM.16.M88.4 R136, [R203+0xa100] ;  /* 0x00a10000cb88783b */ /* 0x000eee0000000200 */
[C---:B------:R-:W-:Y:S08]  /*bda0*/  HMMA.16816.F32.BF16 R44, R140.reuse, R144, R44 ;  /* 0x000000908c2c723c */ /* 0x040ff0000004182c */
[----:B------:R-:W-:Y:S01]  /*bdb0*/  HMMA.16816.F32.BF16 R48, R140, R146, R48 ;  /* 0x000000928c30723c */ /* 0x000fe20000041830 */
[----:B------:R-:W-:Y:S07]  /*bdc0*/  LDSM.16.M88.4 R144, [R194+0x800] ;  /* 0x00080000c290783b */ /* 0x000fee0000000200 */
[C---:B------:R-:W-:Y:S08]  /*bdd0*/  HMMA.16816.F32.BF16 R4, R148.reuse, R116, R4 ;  /* 0x000000749404723c */ /* 0x040ff00000041804 */
[C---:B------:R-:W-:Y:S01]  /*bde0*/  HMMA.16816.F32.BF16 R8, R148.reuse, R118, R8 ;  /* 0x000000769408723c */ /* 0x040fe20000041808 */
[----:B------:R-:W4:Y:S07]  /*bdf0*/  LDSM.16.M88.4 R116, [R203+0xa900] ;  /* 0x00a90000cb74783b */ /* 0x000f2e0000000200 */
[C---:B-1----:R-:W-:Y:S08]  /*be00*/  HMMA.16816.F32.BF16 R12, R148.reuse, R120, R12 ;  /* 0x00000078940c723c */ /* 0x042ff0000004180c */
[C---:B------:R-:W-:Y:S01]  /*be10*/  HMMA.16816.F32.BF16 R16, R148.reuse, R122, R16 ;  /* 0x0000007a9410723c */ /* 0x040fe20000041810 */
[----:B------:R-:W1:Y:S07]  /*be20*/  LDSM.16.M88.4 R120, [R194] ;  /* 0x00000000c278783b */ /* 0x000e6e0000000200 */
        /* <DEDUP_REMOVED lines=8> */
[----:B------:R-:W-:Y:S07]  /*beb0*/  LDSM.16.M88.4 R136, [R206+0xc100] ;  /* 0x00c10000ce88783b */ /* 0x000fee0000000200 */
[C---:B----4-:R-:W-:Y:S08]  /*bec0*/  HMMA.16816.F32.BF16 R44, R148.reuse, R116, R44 ;  /* 0x00000074942c723c */ /* 0x050ff0000004182c */
[----:B------:R-:W-:Y:S01]  /*bed0*/  HMMA.16816.F32.BF16 R48, R148, R118, R48 ;  /* 0x000000769430723c */ /* 0x000fe20000041830 */
[----:B------:R-:W3:Y:S07]  /*bee0*/  LDSM.16.M88.4 R116, [R206+0xb100] ;  /* 0x00b10000ce74783b */ /* 0x000eee0000000200 */
[C---:B-1----:R-:W-:Y:S08]  /*bef0*/  HMMA.16816.F32.BF16 R4, R156.reuse, R120, R4 ;  /* 0x000000789c04723c */ /* 0x042ff00000041804 */
[C---:B------:R-:W-:Y:S01]  /*bf00*/  HMMA.16816.F32.BF16 R8, R156.reuse, R122, R8 ;  /* 0x0000007a9c08723c */ /* 0x040fe20000041808 */
[----:B------:R-:W1:Y:S07]  /*bf10*/  LDSM.16.M88.4 R120, [R206+0xb900] ;  /* 0x00b90000ce78783b */ /* 0x000e6e0000000200 */
[C---:B------:R-:W-:Y:S08]  /*bf20*/  HMMA.16816.F32.BF16 R12, R156.reuse, R144, R12 ;  /* 0x000000909c0c723c */ /* 0x040ff0000004180c */
[C---:B------:R-:W-:Y:S01]  /*bf30*/  HMMA.16816.F32.BF16 R16, R156.reuse, R146, R16 ;  /* 0x000000929c10723c */ /* 0x040fe20000041810 */
[----:B------:R-:W4:Y:S07]  /*bf40*/  LDSM.16.M88.4 R144, [R206+0xc900] ;  /* 0x00c90000ce90783b */ /* 0x000f2e0000000200 */
[C---:B------:R-:W-:Y:S08]  /*bf50*/  HMMA.16816.F32.BF16 R20, R156.reuse, R152, R20 ;  /* 0x000000989c14723c */ /* 0x040ff00000041814 */
[C---:B------:R-:W-:Y:S01]  /*bf60*/  HMMA.16816.F32.BF16 R24, R156.reuse, R154, R24 ;  /* 0x0000009a9c18723c */ /* 0x040fe20000041818 */
[----:B------:R-:W-:Y:S07]  /*bf70*/  LDSM.16.M88.4 R152, [R206+0xd900] ;  /* 0x00d90000ce98783b */ /* 0x000fee0000000200 */
[C---:B------:R-:W-:Y:S08]  /*bf80*/  HMMA.16816.F32.BF16 R28, R156.reuse, R164, R28 ;  /* 0x000000a49c1c723c */ /* 0x040ff0000004181c */
[C---:B------:R-:W-:Y:S01]  /*bf90*/  HMMA.16816.F32.BF16 R32, R156.reuse, R166, R32 ;  /* 0x000000a69c20723c */ /* 0x040fe20000041820 */
[----:B------:R-:W-:Y:S07]  /*bfa0*/  LDSM.16.M88.4 R164, [R193] ;  /* 0x00000000c1a4783b */ /* 0x000fee0000000200 */
[C---:B-----5:R-:W-:Y:S08]  /*bfb0*/  HMMA.16816.F32.BF16 R36, R156.reuse, R128, R36 ;  /* 0x000000809c24723c */ /* 0x060ff00000041824 */
[C---:B------:R-:W-:Y:S01]  /*bfc0*/  HMMA.16816.F32.BF16 R40, R156.reuse, R130, R40 ;  /* 0x000000829c28723c */ /* 0x040fe20000041828 */
[----:B------:R-:W5:Y:S07]  /*bfd0*/  LDSM.16.M88.4 R128, [R206+0xd100] ;  /* 0x00d10000ce80783b */ /* 0x000f6e0000000200 */
[C---:B--2---:R-:W-:Y:S08]  /*bfe0*/  HMMA.16816.F32.BF16 R44, R156.reuse, R132, R44 ;  /* 0x000000849c2c723c */ /* 0x044ff0000004182c */
[----:B------:R-:W-:Y:S01]  /*bff0*/  HMMA.16816.F32.BF16 R48, R156, R134, R48 ;  /* 0x000000869c30723c */ /* 0x000fe20000041830 */
[----:B------:R-:W2:Y:S07]  /*c000*/  LDSM.16.M88.4 R132, [R191] ;  /* 0x00000000bf84783b */ /* 0x000eae0000000200 */
        /* <DEDUP_REMOVED lines=8> */
[----:B------:R-:W-:Y:S07]  /*c090*/  LDSM.16.M88.4 R136, [R203+0xb900] ;  /* 0x00b90000cb88783b */ /* 0x000fee0000000200 */
[C---:B----4-:R-:W-:Y:S08]  /*c0a0*/  HMMA.16816.F32.BF16 R28, R160.reuse, R144, R28 ;  /* 0x00000090a01c723c */ /* 0x050ff0000004181c */
[C---:B------:R-:W-:Y:S01]  /*c0b0*/  HMMA.16816.F32.BF16 R32, R160.reuse, R146, R32 ;  /* 0x00000092a020723c */ /* 0x040fe20000041820 */
[----:B------:R-:W-:Y:S07]  /*c0c0*/  LDSM.16.M88.4 R144, [R203+0xc100] ;  /* 0x00c10000cb90783b */ /* 0x000fee0000000200 */
[C---:B-----5:R-:W-:Y:S08]  /*c0d0*/  HMMA.16816.F32.BF16 R36, R160.reuse, R128, R36 ;  /* 0x00000080a024723c */ /* 0x060ff00000041824 */
[C---:B------:R-:W-:Y:S01]  /*c0e0*/  HMMA.16816.F32.BF16 R40, R160.reuse, R130, R40 ;  /* 0x00000082a028723c */ /* 0x040fe20000041828 */
[----:B------:R-:W4:Y:S07]  /*c0f0*/  LDSM.16.M88.4 R128, [R188] ;  /* 0x00000000bc80783b */ /* 0x000f2e0000000200 */
[C---:B------:R-:W-:Y:S08]  /*c100*/  HMMA.16816.F32.BF16 R44, R160.reuse, R152, R44 ;  /* 0x00000098a02c723c */ /* 0x040ff0000004182c */
[----:B------:R-:W-:Y:S01]  /*c110*/  HMMA.16816.F32.BF16 R48, R160, R154, R48 ;  /* 0x0000009aa030723c */ /* 0x000fe20000041830 */
[----:B------:R-:W-:Y:S07]  /*c120*/  LDSM.16.M88.4 R152, [R203+0xd100] ;  /* 0x00d10000cb98783b */ /* 0x000fee0000000200 */
[C---:B------:R-:W-:Y:S08]  /*c130*/  HMMA.16816.F32.BF16 R4, R168.reuse, R164, R4 ;  /* 0x000000a4a804723c */ /* 0x040ff00000041804 */
[C---:B------:R-:W-:Y:S01]  /*c140*/  HMMA.16816.F32.BF16 R8, R168.reuse, R166, R8 ;  /* 0x000000a6a808723c */ /* 0x040fe20000041808 */
[----:B------:R-:W-:Y:S07]  /*c150*/  LDSM.16.M88.4 R164, [R203+0xd900] ;  /* 0x00d90000cba4783b */ /* 0x000fee0000000200 */
[C---:B------:R-:W-:Y:S08]  /*c160*/  HMMA.16816.F32.BF16 R12, R168.reuse, R180, R12 ;  /* 0x000000b4a80c723c */ /* 0x040ff0000004180c */
[C---:B------:R-:W-:Y:S08]  /*c170*/  HMMA.16816.F32.BF16 R16, R168.reuse, R182, R16 ;  /* 0x000000b6a810723c */ /* 0x040ff00000041810 */
[C---:B--2---:R-:W-:Y:S08]  /*c180*/  HMMA.16816.F32.BF16 R20, R168.reuse, R132, R20 ;  /* 0x00000084a814723c */ /* 0x044ff00000041814 */
        /* <DEDUP_REMOVED lines=9> */
[----:B------:R-:W-:Y:S01]  /*c220*/  HMMA.16816.F32.BF16 R48, R168, R130, R48 ;  /* 0x00000082a830723c */ /* 0x000fe20000041830 */
[----:B------:R-:W4:Y:S07]  /*c230*/  LDSM.16.M88.4 R128, [R194+0x3800] ;  /* 0x00380000c280783b */ /* 0x000f2e0000000200 */
[C---:B--2---:R-:W-:Y:S08]  /*c240*/  HMMA.16816.F32.BF16 R4, R172.reuse, R132, R4 ;  /* 0x00000084ac04723c */ /* 0x044ff00000041804 */
[C---:B------:R-:W-:Y:S01]  /*c250*/  HMMA.16816.F32.BF16 R8, R172.reuse, R134, R8 ;  /* 0x00000086ac08723c */ /* 0x040fe20000041808 */
[----:B------:R-:W2:Y:S07]  /*c260*/  LDSM.16.M88.4 R132, [R194+0x4000] ;  /* 0x00400000c284783b */ /* 0x000eae0000000200 */
[C---:B------:R-:W-:Y:S08]  /*c270*/  HMMA.16816.F32.BF16 R12, R172.reuse, R136, R12 ;  /* 0x00000088ac0c723c */ /* 0x040ff0000004180c */
[C---:B------:R-:W-:Y:S08]  /*c280*/  HMMA.16816.F32.BF16 R16, R172.reuse, R138, R16 ;  /* 0x0000008aac10723c */ /* 0x040ff00000041810 */
[C---:B------:R-:W-:Y:S08]  /*c290*/  HMMA.16816.F32.BF16 R20, R172.reuse, R144, R20 ;  /* 0x00000090ac14723c */ /* 0x040ff00000041814 */
[C---:B------:R-:W-:Y:S08]  /*c2a0*/  HMMA.16816.F32.BF16 R24, R172.reuse, R146, R24 ;  /* 0x00000092ac18723c */ /* 0x040ff00000041818 */
[C---:B---3--:R-:W-:Y:S08]  /*c2b0*/  HMMA.16816.F32.BF16 R28, R172.reuse, R116, R28 ;  /* 0x00000074ac1c723c */ /* 0x048ff0000004181c */
[C---:B------:R-:W-:Y:S01]  /*c2c0*/  HMMA.16816.F32.BF16 R32, R172.reuse, R118, R32 ;  /* 0x00000076ac20723c */ /* 0x040fe20000041820 */
[----:B------:R-:W3:Y:S07]  /*c2d0*/  LDSM.16.M88.4 R116, [R194+0x4800] ;  /* 0x00480000c274783b */ /* 0x000eee0000000200 */
[C---:B------:R-:W-:Y:S08]  /*c2e0*/  HMMA.16816.F32.BF16 R36, R172.reuse, R152, R36 ;  /* 0x00000098ac24723c */ /* 0x040ff00000041824 */
[C---:B------:R-:W-:Y:S08]  /*c2f0*/  HMMA.16816.F32.BF16 R40, R172.reuse, R154, R40 ;  /* 0x0000009aac28723c */ /* 0x040ff00000041828 */
[C---:B------:R-:W-:Y:S08]  /*c300*/  HMMA.16816.F32.BF16 R44, R172.reuse, R164, R44 ;  /* 0x000000a4ac2c723c */ /* 0x040ff0000004182c */
[----:B------:R-:W-:Y:S08]  /*c310*/  HMMA.16816.F32.BF16 R48, R172, R166, R48 ;  /* 0x000000a6ac30723c */ /* 0x000ff00000041830 */
[C---:B-1----:R-:W-:Y:S08]  /*c320*/  HMMA.16816.F32.BF16 R4, R176.reuse, R120, R4 ;  /* 0x00000078b004723c */ /* 0x042ff00000041804 */
[C---:B------:R-:W-:Y:S01]  /*c330*/  HMMA.16816.F32.BF16 R8, R176.reuse, R122, R8 ;  /* 0x0000007ab008723c */ /* 0x040fe20000041808 */
[----:B------:R-:W1:Y:S07]  /*c340*/  LDSM.16.M88.4 R120, [R194+0x5000] ;  /* 0x00500000c278783b */ /* 0x000e6e0000000200 */
[C---:B----4-:R-:W-:Y:S07]  /*c350*/  HMMA.16816.F32.BF16 R12, R176.reuse, R128, R12 ;  /* 0x00000080b00c723c */ /* 0x050fee000004180c */
[----:B------:R-:W-:Y:S01]  /*c360*/  @P2 SHF.R.S32.HI R129, RZ, 0x1f, R0 ;  /* 0x0000001fff812819 */ /* 0x000fe20000011400 */
[C---:B------:R-:W-:Y:S04]  /*c370*/  HMMA.16816.F32.BF16 R16, R176.reuse, R130, R16 ;  /* 0x00000082b010723c */ /* 0x040fe80000041810 */
[----:B------:R-:W-:Y:S03]  /*c380*/  @P2 IMAD R129, R129, c[0x0][0x1e0], RZ ;  /* 0x0000780081812a24 */ /* 0x000fe600078e02ff */
[C---:B------:R-:W-:Y:S01]  /*c390*/  @P2 IMAD.WIDE.U32 R130, R0.reuse, c[0x0][0x1e0], RZ ;  /* 0x0000780000822a25 */ /* 0x040fe200078e00ff */
[C---:B--2---:R-:W-:Y:S04]  /*c3a0*/  HMMA.16816.F32.BF16 R20, R176.reuse, R132, R20 ;  /* 0x00000084b014723c */ /* 0x044fe80000041814 */
[----:B------:R-:W-:Y:S03]  /*c3b0*/  @P2 IMAD R129, R0, c[0x0][0x1e4], R129 ;  /* 0x0000790000812a24 */ /* 0x000fe600078e0281 */
[----:B------:R-:W-:Y:S01]  /*c3c0*/  @P2 IMAD.MOV.U32 R132, RZ, RZ, R210 ;  /* 0x000000ffff842224 */ /* 0x000fe200078e00d2 */
[C---:B------:R-:W-:Y:S04]  /*c3d0*/  HMMA.16816.F32.BF16 R24, R176.reuse, R134, R24 ;  /* 0x00000086b018723c */ /* 0x040fe80000041818 */
[----:B------:R-:W-:Y:S02]  /*c3e0*/  @P2 IMAD.MOV.U32 R133, RZ, RZ, R213 ;  /* 0x000000ffff852224 */ /* 0x000fe400078e00d5 */
[----:B------:R-:W-:Y:S02]  /*c3f0*/  @P2 IMAD.IADD R0, R131, 0x1, R129 ;  /* 0x0000000183002824 */ /* 0x000fe400078e0281 */
[----:B------:R-:W-:Y:S01]  /*c400*/  @P2 IMAD.WIDE.U32 R132, R130, 0x60, R132 ;  /* 0x0000006082842825 */ /* 0x000fe200078e0084 */
[C---:B---3--:R-:W-:Y:S01]  /*c410*/  HMMA.16816.F32.BF16 R28, R176.reuse, R116, R28 ;  /* 0x00000074b01c723c */ /* 0x048fe2000004181c */
[----:B------:R-:W2:Y:S01]  /*c420*/  LDSM.16.M88.4 R128, [R194+0x5800] ;  /* 0x00580000c280783b */ /* 0x000ea20000000200 */
[----:B------:R-:W-:Y:S04]  /*c430*/  DEPBAR.LE SB0, 0x0 ;  /* 0x000080000000791a */ /* 0x000fe80000000000 */
[----:B------:R-:W-:Y:S01]  /*c440*/  BAR.SYNC.DEFER_BLOCKING 0x0 ;  /* 0x0000000000007b1d */ /* 0x000fe20000010000 */
[----:B------:R-:W-:Y:S01]  /*c450*/  @P2 IMAD R0, R0, 0x60, RZ ;  /* 0x0000006000002824 */ /* 0x000fe200078e02ff */
[C---:B------:R-:W-:Y:S05]  /*c460*/  HMMA.16816.F32.BF16 R32, R176.reuse, R118, R32 ;  /* 0x00000076b020723c */ /* 0x040fea0000041820 */
[----:B------:R-:W-:Y:S02]  /*c470*/  @P2 IMAD.IADD R117, R133, 0x1, R0 ;  /* 0x0000000185752824 */ /* 0x000fe400078e0200 */
[----:B------:R-:W-:Y:S01]  /*c480*/  @P2 IMAD.SHL.U32 R116, R132, 0x2, RZ ;  /* 0x0000000284742824 */ /* 0x000fe200078e00ff */
[C---:B-1----:R-:W-:Y:S04]  /*c490*/  HMMA.16816.F32.BF16 R36, R176.reuse, R120, R36 ;  /* 0x00000078b024723c */ /* 0x042fe80000041824 */
[----:B------:R-:W-:Y:S02]  /*c4a0*/  @P2 IADD3 R118, P0, R116, c[0x0][0x1c8], RZ ;  /* 0x0000720074762a10 */ /* 0x000fe40007f1e0ff */
[----:B------:R-:W-:Y:S02]  /*c4b0*/  @P2 SHF.L.U64.HI R0, R132, 0x1, R117 ;  /* 0x0000000184002819 */ /* 0x000fe40000010275 */
[----:B------:R-:W-:Y:S01]  /*c4c0*/  @P2 IADD3 R132, P1, R116, 0x80, RZ ;  /* 0x0000008074842810 */ /* 0x000fe20007f3e0ff */
[C---:B------:R-:W-:Y:S03]  /*c4d0*/  HMMA.16816.F32.BF16 R40, R176.reuse, R122, R40 ;  /* 0x0000007ab028723c */ /* 0x040fe60000041828 */
[----:B------:R-:W-:Y:S02]  /*c4e0*/  @P2 IADD3.X R119, R0, c[0x0][0x1cc], RZ, P0, !PT ;  /* 0x0000730000772a10 */ /* 0x000fe400007fe4ff */
[----:B------:R-:W-:Y:S03]  /*c4f0*/  @P2 IADD3 R116, P0, R132, c[0x0][0x1c8], RZ ;  /* 0x0000720084742a10 */ /* 0x000fe60007f1e0ff */
[----:B------:R-:W-:Y:S01]  /*c500*/  @!PT LDS RZ, [RZ] ;  /* 0x00000000fffff984 */ /* 0x000fe20000000800 */
[----:B------:R-:W-:Y:S01]  /*c510*/  @!PT LDS RZ, [RZ] ;  /* 0x00000000fffff984 */ /* 0x000fe20000000800 */
[----:B------:R-:W-:Y:S01]  /*c520*/  @!PT LDS RZ, [RZ] ;  /* 0x00000000fffff984 */ /* 0x000fe20000000800 */
[----:B------:R1:W-:Y:S01]  /*c530*/  @P2 LDGSTS.E.BYPASS.LTC128B.128 [R208+0x8100], [R118.64], !P6 ;  /* 0x0810000076d02fae */ /* 0x0003e2000f101d4a */
[----:B------:R-:W-:Y:S03]  /*c540*/  @P2 IADD3.X R117, RZ, c[0x0][0x1cc], R0, P0, P1 ;  /* 0x00007300ff752a10 */ /* 0x000fe600007e2400 */
[----:B------:R-:W-:Y:S01]  /*c550*/  @P2 IADD3 R120, P0, R118, UR15, RZ ;  /* 0x0000000f76782c10 */ /* 0x000fe2000ff1e0ff */
[----:B------:R-:W-:Y:S01]  /*c560*/  IMAD.MOV.U32 R0, RZ, RZ, R209 ;  /* 0x000000ffff007224 */ /* 0x000fe200078e00d1 */
[----:B------:R3:W-:Y:S01]  /*c570*/  @P2 LDGSTS.E.BYPASS.LTC128B.128 [R208+0xb100], [R116.64], !P5 ;  /* 0x0b10000074d02fae */ /* 0x0007e2000e901d4a */
[----:B------:R-:W-:Y:S01]  /*c580*/  @P4 SHF.R.U32.HI R0, RZ, c[0x0][0x2cc], R185 ;  /* 0x0000b300ff004a19 */ /* 0x000fe200000116b9 */
[C---:B--2---:R-:W-:Y:S03]  /*c590*/  HMMA.16816.F32.BF16 R44, R176.reuse, R128, R44 ;  /* 0x00000080b02c723c */ /* 0x044fe6000004182c */
[----:B------:R-:W-:Y:S02]  /*c5a0*/  @P2 IADD3.X R121, R119, UR13, RZ, P0, !PT ;  /* 0x0000000d77792c10 */ /* 0x000fe400087fe4ff */
[C---:B------:R-:W-:Y:S02]  /*c5b0*/  @P2 IADD3 R134, P1, R120.reuse, UR15, RZ ;  /* 0x0000000f78862c10 */ /* 0x040fe4000ff3e0ff */
[----:B------:R-:W-:Y:S01]  /*c5c0*/  @P2 IADD3 R132, P0, R120, UR6, RZ ;  /* 0x0000000678842c10 */ /* 0x000fe2000ff1e0ff */
[----:B------:R2:W-:Y:S01]  /*c5d0*/  @P2 LDGSTS.E.BYPASS.LTC128B.128 [R208+0x9100], [R120.64], !P6 ;  /* 0x0910000078d02fae */ /* 0x0005e2000f101d4a */
[C---:B------:R-:W-:Y:S01]  /*c5e0*/  @P2 IADD3.X R135, R121.reuse, UR13, RZ, P1, !PT ;  /* 0x0000000d79872c10 */ /* 0x040fe20008ffe4ff */
[----:B------:R-:W-:Y:S03]  /*c5f0*/  HMMA.16816.F32.BF16 R48, R176, R130, R48 ;  /* 0x00000082b030723c */ /* 0x000fe60000041830 */
[----:B------:R2:W-:Y:S01]  /*c600*/  @P2 LDGSTS.E.BYPASS.LTC128B.128 [R208+0xc100], [R120.64+0x80], !P5 ;  /* 0x0c10008078d02fae */ /* 0x0005e2000e901d4a */
[----:B------:R-:W-:Y:S04]  /*c610*/  @P2 IADD3.X R133, R121, UR8, RZ, P0, !PT ;  /* 0x0000000879852c10 */ /* 0x000fe800087fe4ff */
[----:B------:R2:W-:Y:S05]  /*c620*/  @P2 LDGSTS.E.BYPASS.LTC128B.128 [R208+0xa100], [R134.64], !P6 ;  /* 0x0a10000086d02fae */ /* 0x0005ea000f101d4a */
[----:B------:R2:W-:Y:S01]  /*c630*/  @P2 LDGSTS.E.BYPASS.LTC128B.128 [R208+0xd100], [R132.64], !P5 ;  /* 0x0d10000084d02fae */ /* 0x0005e2000e901d4a */
[----:B---3--:R-:W-:Y:S04]  /*c640*/  IMAD R117, R184, -0x60, RZ ;  /* 0xffffffa0b8757824 */ /* 0x008fe800078e02ff */
[----:B-1----:R-:W1:Y:S01]  /*c650*/  SHFL.IDX PT, R118, R0, RZ, 0x1c1f ;  /* 0x001c1fff00767589 */ /* 0x002e6200000e0000 */
[----:B------:R-:W-:Y:S01]  /*c660*/  IMAD.IADD R119, R117, 0x1, -R214 ;  /* 0x0000000175777824 */ /* 0x000fe200078e0ad6 */
[----:B------:R-:W-:Y:S03]  /*c670*/  IADD3 R123, -R214, 0x1, R117 ;  /* 0x00000001d67b7810 */ /* 0x000fe60007ffe175 */
[----:B------:R-:W0:Y:S01]  /*c680*/  LDGDEPBAR ;  /* 0x00000000000079af */ /* 0x000e220000000000 */
[----:B------:R-:W-:Y:S04]  /*c690*/  IADD3 R123, R123, c[0x0][0x1d0], RZ ;  /* 0x000074007b7b7a10 */ /* 0x000fe80007ffe0ff */
[----:B------:R-:W-:Y:S04]  /*c6a0*/  IADD3 R123, R123, -c[0x0][0x168], RZ ;  /* 0x80005a007b7b7a10 */ /* 0x000fe80007ffe0ff */
[C---:B------:R-:W-:Y:S02]  /*c6b0*/  IADD3 R129, R123.reuse, c[0x0][0x328], RZ ;  /* 0x0000ca007b817a10 */ /* 0x040fe40007ffe0ff */
[----:B------:R-:W-:Y:S03]  /*c6c0*/  IADD3 R123, R123, UR7, RZ ;  /* 0x000000077b7b7c10 */ /* 0x000fe6000fffe0ff */
[--C-:B-1----:R-:W-:Y:S02]  /*c6d0*/  IMAD.IADD R131, R129, 0x1, R118.reuse ;  /* 0x0000000181837824 */ /* 0x102fe400078e0276 */
[----:B------:R-:W-:Y:S01]  /*c6e0*/  IMAD.IADD R116, R123, 0x1, R118 ;  /* 0x000000017b747824 */ /* 0x000fe200078e0276 */
[----:B------:R-:W-:-:S05]  /*c6f0*/  @!P3 BRA `(.L_x_2122) ;  /* 0x000001800000b947 */ /* 0x000fca0003800000 */
[----:B--2---:R-:W-:Y:S01]  /*c700*/  IADD3 R118, R118, c[0x0][0x1d0], RZ ;  /* 0x0000740076767a10 */ /* 0x004fe20007ffe0ff */
        /* <DEDUP_REMOVED lines=13> */
.L_x_2124:
[----:B------:R-:W-:Y:S04]  /*c7e0*/  MOV R118, c[0x0][0x32c] ;  /* 0x0000cb0000767a02 */ /* 0x000fe80000000f00 */
[----:B------:R-:W-:Y:S11]  /*c7f0*/  ISETP.NE.AND P0, PT, R118, 0x1, PT ;  /* 0x000000017600780c */ /* 0x000ff60003f05270 */
[----:B------:R-:W-:Y:S02]  /*c800*/  @!UPT UIADD3 URZ, URZ, URZ, URZ ;  /* 0x0000003f3f3ff290 */ /* 0x000fe4000fffe03f */
[----:B------:R-:W-:Y:S05]  /*c810*/  @P0 IMAD.HI.U32 R118, R120, c[0x0][0x330], RZ ;  /* 0x0000cc0078760a27 */ /* 0x000fea00078e00ff */
[----:B------:R-:W-:Y:S02]  /*c820*/  @P0 SHF.R.U32.HI R120, RZ, c[0x0][0x334], R118 ;  /* 0x0000cd00ff780a19 */ /* 0x000fe40000011676 */
.L_x_2125:
[----:B------:R-:W-:Y:S05]  /*c830*/  BSYNC B0 ;  /* 0x0000000000007941 */ /* 0x000fea0003800000 */
.L_x_2123:
[----:B------:R-:W-:Y:S05]  /*c840*/  IMAD R121, R120, c[0x0][0x32c], R119 ;  /* 0x0000cb0078797a24 */ /* 0x000fea00078e0277 */
[----:B------:R-:W-:Y:S02]  /*c850*/  IADD3 R118, R121, c[0x0][0x32c], RZ ;  /* 0x0000cb0079767a10 */ /* 0x000fe40007ffe0ff */
[----:B------:R-:W-:Y:S02]  /*c860*/  IMNMX R116, R116, R121, !PT ;  /* 0x0000007974747217 */ /* 0x000fe40007800200 */
[----:B------:R-:W-:Y:S02]  /*c870*/  IMNMX R131, R131, R118, PT ;  /* 0x0000007683837217 */ /* 0x000fe40003800200 */
.L_x_2122:
[C---:B--2---:R-:W-:Y:S01]  /*c880*/  ISETP.GE.AND P0, PT, R117.reuse, 0x2, PT ;  /* 0x000000027500780c */ /* 0x044fe20003f06270 */
[----:B------:R-:W1:Y:S01]  /*c890*/  SHFL.IDX PT, R0, R0, 0x1, 0x1c1f ;  /* 0x003c1f0000007f89 */ /* 0x000e6200000e0000 */
[----:B------:R-:W-:Y:S02]  /*c8a0*/  ISETP.GE.AND P1, PT, R117, 0x9, PT ;  /* 0x000000097500780c */ /* 0x000fe40003f26270 */
[----:B------:R-:W-:Y:S02]  /*c8b0*/  LOP3.LUT R215, R215, 0xffefffff, RZ, 0xc0, !PT ;  /* 0xffefffffd7d77812 */ /* 0x000fe400078ec0ff */
[----:B------:R-:W-:Y:S07]  /*c8c0*/  ISETP.GE.AND P2, PT, R117, 0x59, PT ;  /* 0x000000597500780c */ /* 0x000fee0003f46270 */
[----:B------:R-:W-:Y:S02]  /*c8d0*/  @P0 LOP3.LUT R215, R215, 0x100000, RZ, 0xfc, !PT ;  /* 0x00100000d7d70812 */ /* 0x000fe400078efcff */
[C---:B------:R-:W-:Y:S02]  /*c8e0*/  ISETP.GT.AND P0, PT, R116.reuse, 0x1, !P0 ;  /* 0x000000017400780c */ /* 0x040fe40004704270 */
        /* <DEDUP_REMOVED lines=9> */
[C---:B------:R-:W-:Y:S04]  /*c980*/  ISETP.GT.AND P0, PT, R116.reuse, 0x9, !P1 ;  /* 0x000000097400780c */ /* 0x040fe80004f04270 */
        /* <DEDUP_REMOVED lines=22> */
[----:B------:R-:W-:Y:S01]  /*caf0*/  FSEL R130, R16, -INF , !P0 ;  /* 0xff80000010827808 */ /* 0x000fe20004000000 */
[--C-:B-1----:R-:W-:Y:S01]  /*cb00*/  IMAD.IADD R16, R123, 0x1, R0.reuse ;  /* 0x000000017b107824 */ /* 0x102fe200078e0200 */
        /* <DEDUP_REMOVED lines=83> */
[C---:B------:R-:W-:Y:S02]  /*d040*/  ISETP.GT.AND P0, PT, R116.reuse, 0x51, !P1 ;  /* 0x000000517400780c */ /* 0x040fe40004f04270 */
        /* <DEDUP_REMOVED lines=33> */
.L_x_2128:
[----:B------:R-:W-:Y:S04]  /*d260*/  MOV R0, c[0x0][0x32c] ;  /* 0x0000cb0000007a02 */ /* 0x000fe80000000f00 */
[----:B------:R-:W-:Y:S11]  /*d270*/  ISETP.NE.AND P0, PT, R0, 0x1, PT ;  /* 0x000000010000780c */ /* 0x000ff60003f05270 */
[----:B------:R-:W-:Y:S02]  /*d280*/  @!UPT UIADD3 URZ, URZ, URZ, URZ ;  /* 0x0000003f3f3ff290 */ /* 0x000fe4000fffe03f */
[----:B------:R-:W-:Y:S05]  /*d290*/  @P0 IMAD.HI.U32 R0, R20, c[0x0][0x330], RZ ;  /* 0x0000cc0014000a27 */ /* 0x000fea00078e00ff */
[----:B------:R-:W-:Y:S02]  /*d2a0*/  @P0 SHF.R.U32.HI R20, RZ, c[0x0][0x334], R0 ;  /* 0x0000cd00ff140a19 */ /* 0x000fe40000011600 */
.L_x_2129:
[----:B------:R-:W-:Y:S05]  /*d2b0*/  BSYNC B0 ;  /* 0x0000000000007941 */ /* 0x000fea0003800000 */
.L_x_2127:
[----:B------:R-:W-:Y:S05]  /*d2c0*/  IMAD R119, R20, c[0x0][0x32c], R119 ;  /* 0x0000cb0014777a24 */ /* 0x000fea00078e0277 */
[----:B------:R-:W-:Y:S02]  /*d2d0*/  IADD3 R5, R119, c[0x0][0x32c], RZ ;  /* 0x0000cb0077057a10 */ /* 0x000fe40007ffe0ff */
[----:B------:R-:W-:Y:S02]  /*d2e0*/  IMNMX R16, R16, R119, !PT ;  /* 0x0000007710107217 */ /* 0x000fe40007800200 */
[----:B------:R-:W-:Y:S02]  /*d2f0*/  IMNMX R4, R4, R5, PT ;  /* 0x0000000504047217 */ /* 0x000fe40003800200 */
.L_x_2126:
[C---:B------:R-:W-:Y:S02]  /*d300*/  LOP3.LUT P0, RZ, R215.reuse, 0x200000, RZ, 0xc0, !PT ;  /* 0x00200000d7ff7812 */ /* 0x040fe4000780c0ff */
[C---:B------:R-:W-:Y:S02]  /*d310*/  ISETP.GT.AND P2, PT, R16.reuse, 0x58, !P2 ;  /* 0x000000581000780c */ /* 0x040fe40005744270 */
[C---:B------:R-:W-:Y:S02]  /*d320*/  ISETP.GT.AND P0, PT, R16.reuse, RZ, !P0 ;  /* 0x000000ff1000720c */ /* 0x040fe40004704270 */
[----:B------:R-:W-:Y:S02]  /*d330*/  ISETP.GT.AND P1, PT, R16, 0x59, !P1 ;  /* 0x000000591000780c */ /* 0x000fe40004f24270 */
[C---:B------:R-:W-:Y:S02]  /*d340*/  ISETP.LT.OR P0, PT, R4.reuse, 0x1, P0 ;  /* 0x000000010400780c */ /* 0x040fe40000701670 */
[----:B------:R-:W-:Y:S02]  /*d350*/  ISETP.LT.OR P2, PT, R4, 0x59, P2 ;  /* 0x000000590400780c */ /* 0x000fe40001741670 */
[----:B------:R-:W-:Y:S02]  /*d360*/  FSEL R21, R6, -INF , !P0 ;  /* 0xff80000006157808 */ /* 0x000fe40004000000 */
[----:B------:R-:W-:Y:S02]  /*d370*/  LOP3.LUT P0, RZ, R215, 0x100000, RZ, 0xc0, !PT ;  /* 0x00100000d7ff7812 */ /* 0x000fe4000780c0ff */
[----:B------:R-:W-:Y:S02]  /*d380*/  FMNMX.FTZ R0, R21, R2, !PT ;  /* 0x0000000215007209 */ /* 0x000fe40007810000 */
[----:B------:R-:W-:Y:S02]  /*d390*/  ISETP.GT.AND P0, PT, R16, 0x1, !P0 ;  /* 0x000000011000780c */ /* 0x000fe40004704270 */
[C---:B------:R-:W-:Y:S02]  /*d3a0*/  ISETP.LT.OR P1, PT, R4.reuse, 0x5a, P1 ;  /* 0x0000005a0400780c */ /* 0x040fe40000f21670 */
[----:B------:R-:W-:Y:S02]  /*d3b0*/  ISETP.LT.OR P0, PT, R4, 0x2, P0 ;  /* 0x000000020400780c */ /* 0x000fe40000701670 */
[----:B------:R-:W-:Y:S02]  /*d3c0*/  FSEL R117, R50, -INF , !P2 ;  /* 0xff80000032757808 */ /* 0x000fe40005000000 */
[----:B------:R-:W-:Y:S02]  /*d3d0*/  FSEL R17, R7, -INF , !P0 ;  /* 0xff80000007117808 */ /* 0x000fe40004000000 */
[C---:B------:R-:W-:Y:S02]  /*d3e0*/  LOP3.LUT P0, RZ, R215.reuse, 0x80000, RZ, 0xc0, !PT ;  /* 0x00080000d7ff7812 */ /* 0x040fe4000780c0ff */
        /* <DEDUP_REMOVED lines=85> */
[----:B------:R-:W1:Y:S01]  /*d940*/  SHFL.BFLY PT, R6, R5, 0x2, 0x1f ;  /* 0x0c401f0005067f89 */ /* 0x000e6200000e0000 */
[----:B------:R-:W-:Y:S02]  /*d950*/  FMNMX.FTZ R0, R223, R0, !PT ;  /* 0x00000000df007209 */ /* 0x000fe40007810000 */
[----:B------:R-:W-:Y:S02]  /*d960*/  ISETP.GT.AND P0, PT, R16, 0x38, !P0 ;  /* 0x000000381000780c */ /* 0x000fe40004704270 */
[----:B------:R-:W-:Y:S02]  /*d970*/  FSEL R13, R51, -INF , !P1 ;  /* 0xff800000330d7808 */ /* 0x000fe40004800000 */
[----:B------:R-:W-:Y:S01]  /*d980*/  ISETP.LT.OR P0, PT, R4, 0x39, P0 ;  /* 0x000000390400780c */ /* 0x000fe20000701670 */
[----:B------:R-:W-:Y:S03]  /*d990*/  LDSM.16.MT88.4 R28, [R201+0x100] ;  /* 0x00010000c91c783b */ /* 0x000fe60000004200 */
        /* <DEDUP_REMOVED lines=37> */
[----:B------:R-:W-:Y:S04]  /*dbf0*/  FSEL R119, R47, -INF , !P0 ;  /* 0xff8000002f777808 */ /* 0x000fe80004000000 */
[----:B------:R-:W-:Y:S04]  /*dc00*/  FMNMX.FTZ R0, R119, R0, !PT ;  /* 0x0000000077007209 */ /* 0x000fe80007810000 */
[----:B------:R-:W-:Y:S04]  /*dc10*/  FMNMX.FTZ R0, R117, R0, !PT ;  /* 0x0000000075007209 */ /* 0x000fe80007810000 */
[----:B------:R-:W-:Y:S02]  /*dc20*/  FMNMX.FTZ R7, R13, R0, !PT ;  /* 0x000000000d077209 */ /* 0x000fe40007810000 */
[----:B-1----:R-:W-:Y:S03]  /*dc30*/  FMNMX.FTZ R0, R6, R15, !PT ;  /* 0x0000000f06007209 */ /* 0x002fe60007810000 */
[----:B------:R-:W1:Y:S01]  /*dc40*/  SHFL.BFLY PT, R4, R7, 0x2, 0x1f ;  /* 0x0c401f0007047f89 */ /* 0x000e6200000e0000 */
[C---:B------:R-:W-:Y:S01]  /*dc50*/  FSETP.NEU.FTZ.AND P0, PT, R0.reuse, -INF , PT ;  /* 0xff8000000000780b */ /* 0x040fe20003f1d000 */
[C---:B------:R-:W-:Y:S03]  /*dc60*/  FMUL.FTZ R131, R0.reuse, c[0x0][0x2d0] ;  /* 0x0000b40000837a20 */ /* 0x040fe60000410000 */
[----:B------:R-:W-:Y:S02]  /*dc70*/  FSEL R6, R0, RZ, P0 ;  /* 0x000000ff00067208 */ /* 0x000fe40000000000 */
[----:B------:R-:W-:Y:S03]  /*dc80*/  FSEL R131, R131, RZ, P0 ;  /* 0x000000ff83837208 */ /* 0x000fe60000000000 */
[----:B------:R-:W-:Y:S02]  /*dc90*/  FADD.FTZ R3, -R6, R3 ;  /* 0x0000000306037221 */ /* 0x000fe40000010100 */
        /* <DEDUP_REMOVED lines=8> */
[--C-:B------:R-:W-:Y:S02]  /*dd20*/  FFMA.FTZ R120, R120, c[0x0][0x2d0], -R131.reuse ;  /* 0x0000b40078787a23 */ /* 0x100fe40000010883 */
[--C-:B------:R-:W-:Y:S02]  /*dd30*/  FFMA.FTZ R128, R128, c[0x0][0x2d0], -R131.reuse ;  /* 0x0000b40080807a23 */ /* 0x100fe40000010883 */
[----:B------:R-:W1:Y:S01]  /*dd40*/  SHFL.BFLY PT, R4, R5, 0x1, 0x1f ;  /* 0x0c201f0005047f89 */ /* 0x000e6200000e0000 */
        /* <DEDUP_REMOVED lines=8> */
[--C-:B------:R-:W-:Y:S02]  /*ddd0*/  FFMA.FTZ R146, R146, c[0x0][0x2d0], -R131.reuse ;  /* 0x0000b40092927a23 */ /* 0x100fe40000010883 */
[--C-:B------:R-:W-:Y:S02]  /*dde0*/  FFMA.FTZ R134, R134, c[0x0][0x2d0], -R131.reuse ;  /* 0x0000b40086867a23 */ /* 0x100fe40000010883 */
[--C-:B------:R-:W-:Y:S02]  /*ddf0*/  FFMA.FTZ R122, R122, c[0x0][0x2d0], -R131.reuse ;  /* 0x0000b4007a7a7a23 */ /* 0x100fe40000010883 */
[--C-:B------:R-:W-:Y:S01]  /*de00*/  FFMA.FTZ R121, R121, c[0x0][0x2d0], -R131.reuse ;  /* 0x0000b40079797a23 */ /* 0x100fe20000010883 */
[----:B------:R-:W3:Y:S01]  /*de10*/  MUFU.EX2 R45, R45 ;  /* 0x0000002d002d7308 */ /* 0x000ee20000000800 */
[--C-:B------:R-:W-:Y:S01]  /*de20*/  FFMA.FTZ R118, R118, c[0x0][0x2d0], -R131.reuse ;  /* 0x0000b40076767a23 */ /* 0x100fe20000010883 */
[----:B-1----:R-:W-:Y:S01]  /*de30*/  FMNMX.FTZ R12, R5, R4, !PT ;  /* 0x00000004050c7209 */ /* 0x002fe20007810000 */
[----:B------:R-:W-:Y:S01]  /*de40*/  FMUL.FTZ R4, R3, c[0x0][0x2d0] ;  /* 0x0000b40003047a20 */ /* 0x000fe20000410000 */
[----:B--2---:R-:W-:Y:S02]  /*de50*/  F2FP.BF16.PACK_AB R16, R15, R44 ;  /* 0x0000002c0f10723e */ /* 0x004fe400000010ff */
[C---:B------:R-:W-:Y:S01]  /*de60*/  FSETP.NEU.FTZ.AND P0, PT, R12.reuse, -INF , PT ;  /* 0xff8000000c00780b */ /* 0x040fe20003f1d000 */
[C---:B------:R-:W-:Y:S03]  /*de70*/  FMUL.FTZ R50, R12.reuse, c[0x0][0x2d0] ;  /* 0x0000b4000c327a20 */ /* 0x040fe60000410000 */
[----:B------:R-:W1:Y:S01]  /*de80*/  MUFU.EX2 R3, R4 ;  /* 0x0000000400037308 */ /* 0x000e620000000800 */
[----:B------:R-:W-:Y:S02]  /*de90*/  FSEL R5, R12, RZ, P0 ;  /* 0x000000ff0c057208 */ /* 0x000fe40000000000 */
[----:B------:R-:W-:Y:S02]  /*dea0*/  FSEL R50, R50, RZ, P0 ;  /* 0x000000ff32327208 */ /* 0x000fe40000000000 */
[----:B------:R-:W-:Y:S01]  /*deb0*/  ISETP.GT.AND P0, PT, R184, R207, PT ;  /* 0x000000cfb800720c */ /* 0x000fe20003f04270 */
[----:B------:R-:W-:Y:S02]  /*dec0*/  FADD.FTZ R5, -R5, R2 ;  /* 0x0000000205057221 */ /* 0x000fe40000010100 */
[--C-:B------:R-:W-:Y:S02]  /*ded0*/  FFMA.FTZ R49, R21, c[0x0][0x2d0], -R50.reuse ;  /* 0x0000b40015317a23 */ /* 0x100fe40000010832 */
[----:B------:R-:W2:Y:S01]  /*dee0*/  LDSM.16.MT88.4 R20, [R204+0x100] ;  /* 0x00010000cc14783b */ /* 0x000ea20000004200 */
[--C-:B------:R-:W-:Y:S01]  /*def0*/  FFMA.FTZ R47, R9, c[0x0][0x2d0], -R50.reuse ;  /* 0x0000b400092f7a23 */ /* 0x100fe20000010832 */
[----:B------:R-:W-:Y:S01]  /*df00*/  MUFU.EX2 R51, R51 ;  /* 0x0000003300337308 */ /* 0x000fe20000000800 */
[--C-:B------:R-:W-:Y:S01]  /*df10*/  FFMA.FTZ R46, R11, c[0x0][0x2d0], -R50.reuse ;  /* 0x0000b4000b2e7a23 */ /* 0x100fe20000010832 */
[----:B---3--:R-:W-:Y:S01]  /*df20*/  F2FP.BF16.PACK_AB R18, R45, R14 ;  /* 0x0000000e2d12723e */ /* 0x008fe200000010ff */
[--C-:B------:R-:W-:Y:S02]  /*df30*/  FFMA.FTZ R48, R17, c[0x0][0x2d0], -R50.reuse ;  /* 0x0000b40011307a23 */ /* 0x100fe40000010832 */
[----:B------:R-:W-:Y:S02]  /*df40*/  FMUL.FTZ R2, R5, c[0x0][0x2d0] ;  /* 0x0000b40005027a20 */ /* 0x000fe40000410000 */
[--C-:B------:R-:W-:Y:S02]  /*df50*/  FFMA.FTZ R132, R37, c[0x0][0x2d0], -R50.reuse ;  /* 0x0000b40025847a23 */ /* 0x100fe40000010832 */
[----:B------:R-:W-:Y:S01]  /*df60*/  LDSM.16.MT88.4 R36, [R200+0x900] ;  /* 0x00090000c824783b */ /* 0x000fe20000004200 */
        /* <DEDUP_REMOVED lines=17> */
[----:B------:R-:W-:Y:S01]  /*e080*/  FMUL.FTZ R85, R3, R85 ;  /* 0x0000005503557220 */ /* 0x000fe20000410000 */
[----:B------:R-:W-:Y:S01]  /*e090*/  MUFU.EX2 R47, R47 ;  /* 0x0000002f002f7308 */ /* 0x000fe20000000800 */
[--C-:B------:R-:W-:Y:S02]  /*e0a0*/  FFMA.FTZ R135, R33, c[0x0][0x2d0], -R50.reuse ;  /* 0x0000b40021877a23 */ /* 0x100fe40000010832 */
[----:B------:R-:W-:Y:S01]  /*e0b0*/  LDSM.16.MT88.4 R32, [R201+0x900] ;  /* 0x00090000c920783b */ /* 0x000fe20000004200 */
        /* <DEDUP_REMOVED lines=18> */
[----:B------:R-:W-:Y:S02]  /*e1e0*/  FMUL.FTZ R87, R2, R87 ;  /* 0x0000005702577220 */ /* 0x000fe40000410000 */
[C---:B------:R-:W-:Y:S01]  /*e1f0*/  FMUL.FTZ R88, R3.reuse, R88 ;  /* 0x0000005803587220 */ /* 0x040fe20000410000 */
[----:B-1----:R-:W-:Y:S01]  /*e200*/  F2FP.BF16.PACK_AB R19, R46, R47 ;  /* 0x0000002f2e13723e */ /* 0x002fe200000010ff */
[C---:B------:R-:W-:Y:S02]  /*e210*/  FMUL.FTZ R89, R3.reuse, R89 ;  /* 0x0000005903597220 */ /* 0x040fe40000410000 */
[C---:B------:R-:W-:Y:S02]  /*e220*/  FMUL.FTZ R90, R2.reuse, R90 ;  /* 0x0000005a025a7220 */ /* 0x040fe40000410000 */
[C---:B------:R-:W-:Y:S01]  /*e230*/  FMUL.FTZ R91, R2.reuse, R91 ;  /* 0x0000005b025b7220 */ /* 0x040fe20000410000 */
[----:B------:R-:W1:Y:S01]  /*e240*/  MUFU.EX2 R128, R128 ;  /* 0x0000008000807308 */ /* 0x000e620000000800 */
[C---:B--2---:R-:W-:Y:S05]  /*e250*/  HMMA.16816.F32.BF16 R4, R16.reuse, R20, R4 ;  /* 0x000000141004723c */ /* 0x044fea0000041804 */
[C---:B------:R-:W-:Y:S02]  /*e260*/  FMUL.FTZ R92, R3.reuse, R92 ;  /* 0x0000005c035c7220 */ /* 0x040fe40000410000 */
[C---:B------:R-:W-:Y:S01]  /*e270*/  FMUL.FTZ R93, R3.reuse, R93 ;  /* 0x0000005d035d7220 */ /* 0x040fe20000410000 */
[C---:B------:R-:W-:Y:S01]  /*e280*/  HMMA.16816.F32.BF16 R8, R16.reuse, R22, R8 ;  /* 0x000000161008723c */ /* 0x040fe20000041808 */
[----:B------:R-:W2:Y:S01]  /*e290*/  LDSM.16.MT88.4 R20, [R200+0x100] ;  /* 0x00010000c814783b */ /* 0x000ea20000004200 */
[----:B------:R-:W-:Y:S02]  /*e2a0*/  MUFU.EX2 R130, R130 ;  /* 0x0000008200827308 */ /* 0x000fe40000000800 */
[C---:B------:R-:W-:Y:S02]  /*e2b0*/  FMUL.FTZ R94, R2.reuse, R94 ;  /* 0x0000005e025e7220 */ /* 0x040fe40000410000 */
[C---:B------:R-:W-:Y:S02]  /*e2c0*/  FMUL.FTZ R95, R2.reuse, R95 ;  /* 0x0000005f025f7220 */ /* 0x040fe40000410000 */
[C---:B------:R-:W-:Y:S04]  /*e2d0*/  HMMA.16816.F32.BF16 R68, R16.reuse, R24, R68 ;  /* 0x000000181044723c */ /* 0x040fe80000041844 */
[C---:B------:R-:W-:Y:S01]  /*e2e0*/  FMUL.FTZ R96, R3.reuse, R96 ;  /* 0x0000006003607220 */ /* 0x040fe20000410000 */
[----:B------:R-:W-:Y:S01]  /*e2f0*/  MUFU.EX2 R132, R132 ;  /* 0x0000008400847308 */ /* 0x000fe20000000800 */
[C---:B------:R-:W-:Y:S02]  /*e300*/  FMUL.FTZ R97, R3.reuse, R97 ;  /* 0x0000006103617220 */ /* 0x040fe40000410000 */
[C---:B------:R-:W-:Y:S01]  /*e310*/  HMMA.16816.F32.BF16 R72, R16.reuse, R26, R72 ;  /* 0x0000001a1048723c */ /* 0x040fe20000041848 */
[----:B------:R-:W4:Y:S03]  /*e320*/  LDSM.16.MT88.4 R24, [R204+0x3100] ;  /* 0x00310000cc18783b */ /* 0x000f260000004200 */
[C---:B------:R-:W-:Y:S02]  /*e330*/  FMUL.FTZ R98, R2.reuse, R98 ;  /* 0x0000006202627220 */ /* 0x040fe40000410000 */
[C---:B------:R-:W-:Y:S01]  /*e340*/  FMUL.FTZ R99, R2.reuse, R99 ;  /* 0x0000006302637220 */ /* 0x040fe20000410000 */
[----:B------:R-:W-:Y:S01]  /*e350*/  MUFU.EX2 R135, R135 ;  /* 0x0000008700877308 */ /* 0x000fe20000000800 */
[C---:B------:R-:W-:Y:S04]  /*e360*/  HMMA.16816.F32.BF16 R76, R16.reuse, R28, R76 ;  /* 0x0000001c104c723c */ /* 0x040fe8000004184c */
[C---:B------:R-:W-:Y:S02]  /*e370*/  FMUL.FTZ R100, R3.reuse, R100 ;  /* 0x0000006403647220 */ /* 0x040fe40000410000 */
[C---:B------:R-:W-:Y:S02]  /*e380*/  FMUL.FTZ R101, R3.reuse, R101 ;  /* 0x0000006503657220 */ /* 0x040fe40000410000 */
[C---:B------:R-:W-:Y:S01]  /*e390*/  HMMA.16816.F32.BF16 R80, R16.reuse, R30, R80 ;  /* 0x0000001e1050723c */ /* 0x040fe20000041850 */
[----:B------:R-:W5:Y:S01]  /*e3a0*/  LDSM.16.MT88.4 R28, [R202+0x3100] ;  /* 0x00310000ca1c783b */ /* 0x000f620000004200 */
[----:B------:R-:W-:Y:S02]  /*e3b0*/  MUFU.EX2 R147, R147 ;  /* 0x0000009300937308 */ /* 0x000fe40000000800 */
[C---:B------:R-:W-:Y:S02]  /*e3c0*/  FMUL.FTZ R102, R2.reuse, R102 ;  /* 0x0000006602667220 */ /* 0x040fe40000410000 */
[C---:B------:R-:W-:Y:S02]  /*e3d0*/  FMUL.FTZ R103, R2.reuse, R103 ;  /* 0x0000006702677220 */ /* 0x040fe40000410000 */
[C---:B------:R-:W-:Y:S01]  /*e3e0*/  FMUL.FTZ R104, R3.reuse, R104 ;  /* 0x0000006803687220 */ /* 0x040fe20000410000 */
[C---:B--2---:R-:W-:Y:S03]  /*e3f0*/  HMMA.16816.F32.BF16 R84, R16.reuse, R20, R84 ;  /* 0x000000141054723c */ /* 0x044fe60000041854 */
[C---:B------:R-:W-:Y:S01]  /*e400*/  FMUL.FTZ R105, R3.reuse, R105 ;  /* 0x0000006903697220 */ /* 0x040fe20000410000 */
[----:B------:R-:W-:Y:S01]  /*e410*/  MUFU.EX2 R136, R136 ;  /* 0x0000008800887308 */ /* 0x000fe20000000800 */
[C---:B------:R-:W-:Y:S02]  /*e420*/  FMUL.FTZ R106, R2.reuse, R106 ;  /* 0x0000006a026a7220 */ /* 0x040fe40000410000 */
[C---:B------:R-:W-:Y:S01]  /*e430*/  FMUL.FTZ R107, R2.reuse, R107 ;  /* 0x0000006b026b7220 */ /* 0x040fe20000410000 */
[C---:B------:R-:W-:Y:S01]  /*e440*/  HMMA.16816.F32.BF16 R88, R16.reuse, R22, R88 ;  /* 0x000000161058723c */ /* 0x040fe20000041858 */
[----:B------:R-:W2:Y:S03]  /*e450*/  LDSM.16.MT88.4 R20, [R201+0x3100] ;  /* 0x00310000c914783b */ /* 0x000ea60000004200 */
[C---:B------:R-:W-:Y:S02]  /*e460*/  FMUL.FTZ R52, R3.reuse, R52 ;  /* 0x0000003403347220 */ /* 0x040fe40000410000 */
[C---:B------:R-:W-:Y:S01]  /*e470*/  FMUL.FTZ R53, R3.reuse, R53 ;  /* 0x0000003503357220 */ /* 0x040fe20000410000 */
[----:B------:R-:W-:Y:S01]  /*e480*/  MUFU.EX2 R144, R144 ;  /* 0x0000009000907308 */ /* 0x000fe20000000800 */
[C---:B----4-:R-:W-:Y:S04]  /*e490*/  HMMA.16816.F32.BF16 R92, R16.reuse, R24, R92 ;  /* 0x00000018105c723c */ /* 0x050fe8000004185c */
[C---:B------:R-:W-:Y:S02]  /*e4a0*/  FMUL.FTZ R54, R2.reuse, R54 ;  /* 0x0000003602367220 */ /* 0x040fe40000410000 */
[C---:B------:R-:W-:Y:S02]  /*e4b0*/  FMUL.FTZ R55, R2.reuse, R55 ;  /* 0x0000003702377220 */ /* 0x040fe40000410000 */
[C---:B------:R-:W-:Y:S01]  /*e4c0*/  HMMA.16816.F32.BF16 R96, R16.reuse, R26, R96 ;  /* 0x0000001a1060723c */ /* 0x040fe20000041860 */
[----:B------:R-:W4:Y:S01]  /*e4d0*/  LDSM.16.MT88.4 R24, [R200+0x3100] ;  /* 0x00310000c818783b */ /* 0x000f220000004200 */
[----:B------:R-:W-:Y:S02]  /*e4e0*/  MUFU.EX2 R153, R153 ;  /* 0x0000009900997308 */ /* 0x000fe40000000800 */
[C---:B------:R-:W-:Y:S02]  /*e4f0*/  FMUL.FTZ R56, R3.reuse, R56 ;  /* 0x0000003803387220 */ /* 0x040fe40000410000 */
[C---:B------:R-:W-:Y:S02]  /*e500*/  FMUL.FTZ R57, R3.reuse, R57 ;  /* 0x0000003903397220 */ /* 0x040fe40000410000 */
[C---:B-----5:R-:W-:Y:S04]  /*e510*/  HMMA.16816.F32.BF16 R100, R16.reuse, R28, R100 ;  /* 0x0000001c1064723c */ /* 0x060fe80000041864 */
[C---:B------:R-:W-:Y:S01]  /*e520*/  FMUL.FTZ R58, R2.reuse, R58 ;  /* 0x0000003a023a7220 */ /* 0x040fe20000410000 */
[----:B------:R-:W-:Y:S01]  /*e530*/  MUFU.EX2 R164, R164 ;  /* 0x000000a400a47308 */ /* 0x000fe20000000800 */
[C---:B------:R-:W-:Y:S02]  /*e540*/  FMUL.FTZ R59, R2.reuse, R59 ;  /* 0x0000003b023b7220 */ /* 0x040fe40000410000 */
[C---:B------:R-:W-:Y:S01]  /*e550*/  HMMA.16816.F32.BF16 R104, R16.reuse, R30, R104 ;  /* 0x0000001e1068723c */ /* 0x040fe20000041868 */
[----:B------:R-:W5:Y:S03]  /*e560*/  LDSM.16.MT88.4 R28, [R204+0x900] ;  /* 0x00090000cc1c783b */ /* 0x000f660000004200 */
[C---:B------:R-:W-:Y:S02]  /*e570*/  FMUL.FTZ R60, R3.reuse, R60 ;  /* 0x0000003c033c7220 */ /* 0x040fe40000410000 */
[----:B------:R-:W-:Y:S01]  /*e580*/  FMUL.FTZ R61, R3, R61 ;  /* 0x0000003d033d7220 */ /* 0x000fe20000410000 */
[----:B------:R-:W-:Y:S01]  /*e590*/  MUFU.EX2 R166, R166 ;  /* 0x000000a600a67308 */ /* 0x000fe20000000800 */
[C---:B------:R-:W-:Y:S01]  /*e5a0*/  FMUL.FTZ R62, R2.reuse, R62 ;  /* 0x0000003e023e7220 */ /* 0x040fe20000410000 */
[C---:B--2---:R-:W-:Y:S03]  /*e5b0*/  HMMA.16816.F32.BF16 R52, R16.reuse, R20, R52 ;  /* 0x000000141034723c */ /* 0x044fe60000041834 */
[--C-:B------:R-:W-:Y:S02]  /*e5c0*/  FFMA.FTZ R133, R133, c[0x0][0x2d0], -R50.reuse ;  /* 0x0000b40085857a23 */ /* 0x100fe40000010832 */
[C---:B------:R-:W-:Y:S02]  /*e5d0*/  FMUL.FTZ R63, R2.reuse, R63 ;  /* 0x0000003f023f7220 */ /* 0x040fe40000410000 */
[C---:B------:R-:W-:Y:S01]  /*e5e0*/  FMUL.FTZ R64, R3.reuse, R64 ;  /* 0x0000004003407220 */ /* 0x040fe20000410000 */
[C---:B------:R-:W-:Y:S01]  /*e5f0*/  HMMA.16816.F32.BF16 R56, R16.reuse, R22, R56 ;  /* 0x000000161038723c */ /* 0x040fe20000041838 */
[----:B------:R-:W2:Y:S01]  /*e600*/  MUFU.EX2 R133, R133 ;  /* 0x0000008500857308 */ /* 0x000ea20000000800 */
[----:B------:R-:W5:Y:S02]  /*e610*/  LDSM.16.MT88.4 R20, [R202+0x900] ;  /* 0x00090000ca14783b */ /* 0x000f640000004200 */
[----:B------:R-:W-:Y:S02]  /*e620*/  FMUL.FTZ R65, R3, R65 ;  /* 0x0000004103417220 */ /* 0x000fe40000410000 */
[C---:B------:R-:W-:Y:S02]  /*e630*/  FMUL.FTZ R66, R2.reuse, R66 ;  /* 0x0000004202427220 */ /* 0x040fe40000410000 */
[C---:B----4-:R-:W-:Y:S03]  /*e640*/  HMMA.16816.F32.BF16 R60, R16.reuse, R24, R60 ;  /* 0x00000018103c723c */ /* 0x050fe6000004183c */
[----:B------:R-:W-:Y:S01]  /*e650*/  MUFU.EX2 R146, R146 ;  /* 0x0000009200927308 */ /* 0x000fe20000000800 */
[----:B------:R-:W-:Y:S02]  /*e660*/  FMUL.FTZ R67, R2, R67 ;  /* 0x0000004302437220 */ /* 0x000fe40000410000 */
[--C-:B------:R-:W-:Y:S02]  /*e670*/  FFMA.FTZ R152, R183, c[0x0][0x2d0], -R50.reuse ;  /* 0x0000b400b7987a23 */ /* 0x100fe40000010832 */
[--C-:B------:R-:W-:Y:S03]  /*e680*/  FFMA.FTZ R183, R180, c[0x0][0x2d0], -R131.reuse ;  /* 0x0000b400b4b77a23 */ /* 0x100fe60000010883 */
[----:B------:R-:W-:Y:S01]  /*e690*/  HMMA.16816.F32.BF16 R64, R16, R26, R64 ;  /* 0x0000001a1040723c */ /* 0x000fe20000041840 */
[----:B------:R-:W4:Y:S01]  /*e6a0*/  LDSM.16.MT88.4 R24, [R204+0x3900] ;  /* 0x00390000cc18783b */ /* 0x000f220000004200 */
[----:B------:R-:W-:Y:S01]  /*e6b0*/  MUFU.EX2 R152, R152 ;  /* 0x0000009800987308 */ /* 0x000fe20000000800 */
[--C-:B------:R-:W-:Y:S02]  /*e6c0*/  FFMA.FTZ R180, R225, c[0x0][0x2d0], -R50.reuse ;  /* 0x0000b400e1b47a23 */ /* 0x100fe40000010832 */
[--C-:B------:R-:W-:Y:S02]  /*e6d0*/  FFMA.FTZ R225, R40, c[0x0][0x2d0], -R131.reuse ;  /* 0x0000b40028e17a23 */ /* 0x100fe40000010883 */
[----:B---3--:R-:W-:Y:S01]  /*e6e0*/  F2FP.BF16.PACK_AB R16, R120, R51 ;  /* 0x000000337810723e */ /* 0x008fe200000010ff */
[--C-:B------:R-:W-:Y:S01]  /*e6f0*/  FFMA.FTZ R155, R155, c[0x0][0x2d0], -R50.reuse ;  /* 0x0000b4009b9b7a23 */ /* 0x100fe20000010832 */
[----:B-1----:R-:W-:Y:S03]  /*e700*/  F2FP.BF16.PACK_AB R18, R128, R123 ;  /* 0x0000007b8012723e */ /* 0x002fe600000010ff */
[----:B--2---:R-:W-:Y:S01]  /*e710*/  F2FP.BF16.PACK_AB R17, R133, R130 ;  /* 0x000000828511723e */ /* 0x004fe200000010ff */
[----:B------:R-:W-:Y:S01]  /*e720*/  MUFU.EX2 R183, R183 ;  /* 0x000000b700b77308 */ /* 0x000fe20000000800 */
[----:B------:R-:W-:Y:S01]  /*e730*/  F2FP.BF16.PACK_AB R19, R135, R132 ;  /* 0x000000848713723e */ /* 0x000fe200000010ff */
[--C-:B------:R-:W-:Y:S02]  /*e740*/  FFMA.FTZ R154, R167, c[0x0][0x2d0], -R50.reuse ;  /* 0x0000b400a79a7a23 */ /* 0x100fe40000010832 */
[--C-:B------:R-:W-:Y:S02]  /*e750*/  FFMA.FTZ R165, R165, c[0x0][0x2d0], -R50.reuse ;  /* 0x0000b400a5a57a23 */ /* 0x100fe40000010832 */
[--C-:B------:R-:W-:Y:S02]  /*e760*/  FFMA.FTZ R167, R182, c[0x0][0x2d0], -R131.reuse ;  /* 0x0000b400b6a77a23 */ /* 0x100fe40000010883 */
[C---:B-----5:R-:W-:Y:S02]  /*e770*/  HMMA.16816.F32.BF16 R4, R16.reuse, R28, R4 ;  /* 0x0000001c1004723c */ /* 0x060fe40000041804 */
[----:B------:R-:W1:Y:S01]  /*e780*/  MUFU.EX2 R155, R155 ;  /* 0x0000009b009b7308 */ /* 0x000e620000000800 */
[--C-:B------:R-:W-:Y:S02]  /*e790*/  FFMA.FTZ R182, R221, c[0x0][0x2d0], -R50.reuse ;  /* 0x0000b400ddb67a23 */ /* 0x100fe40000010832 */
[--C-:B------:R-:W-:Y:S02]  /*e7a0*/  FFMA.FTZ R221, R138, c[0x0][0x2d0], -R131.reuse ;  /* 0x0000b4008add7a23 */ /* 0x100fe40000010883 */
[--C-:B------:R-:W-:Y:S01]  /*e7b0*/  FFMA.FTZ R138, R41, c[0x0][0x2d0], -R50.reuse ;  /* 0x0000b400298a7a23 */ /* 0x100fe20000010832 */
[C---:B------:R-:W-:Y:S01]  /*e7c0*/  HMMA.16816.F32.BF16 R8, R16.reuse, R30, R8 ;  /* 0x0000001e1008723c */ /* 0x040fe20000041808 */
[----:B------:R-:W-:Y:S03]  /*e7d0*/  LDSM.16.MT88.4 R28, [R201+0x3900] ;  /* 0x00390000c91c783b */ /* 0x000fe60000004200 */
[----:B------:R-:W-:Y:S01]  /*e7e0*/  MUFU.EX2 R154, R154 ;  /* 0x0000009a009a7308 */ /* 0x000fe20000000800 */
[--C-:B------:R-:W-:Y:S02]  /*e7f0*/  FFMA.FTZ R223, R223, c[0x0][0x2d0], -R50.reuse ;  /* 0x0000b400dfdf7a23 */ /* 0x100fe40000010832 */
[--C-:B------:R-:W-:Y:S01]  /*e800*/  FFMA.FTZ R181, R181, c[0x0][0x2d0], -R50.reuse ;  /* 0x0000b400b5b57a23 */ /* 0x100fe20000010832 */
[C---:B------:R-:W-:Y:S01]  /*e810*/  HMMA.16816.F32.BF16 R68, R16.reuse, R20, R68 ;  /* 0x000000141044723c */ /* 0x040fe20000041844 */
[----:B------:R-:W-:Y:S03]  /*e820*/  LDSM.16.MT88.4 R40, [R200+0x4900] ;  /* 0x00490000c828783b */ /* 0x000fe60000004200 */
[--C-:B------:R-:W-:Y:S02]  /*e830*/  FFMA.FTZ R145, R145, c[0x0][0x2d0], -R50.reuse ;  /* 0x0000b40091917a23 */ /* 0x100fe40000010832 */
[----:B------:R-:W2:Y:S01]  /*e840*/  MUFU.EX2 R165, R165 ;  /* 0x000000a500a57308 */ /* 0x000ea20000000800 */
[--C-:B------:R-:W-:Y:S01]  /*e850*/  FFMA.FTZ R139, R139, c[0x0][0x2d0], -R50.reuse ;  /* 0x0000b4008b8b7a23 */ /* 0x100fe20000010832 */
[C---:B------:R-:W-:Y:S01]  /*e860*/  HMMA.16816.F32.BF16 R72, R16.reuse, R22, R72 ;  /* 0x000000161048723c */ /* 0x040fe20000041848 */
[----:B------:R-:W3:Y:S03]  /*e870*/  LDSM.16.MT88.4 R20, [R202+0x3900] ;  /* 0x00390000ca14783b */ /* 0x000ee60000004200 */
[--C-:B------:R-:W-:Y:S02]  /*e880*/  FFMA.FTZ R220, R137, c[0x0][0x2d0], -R50.reuse ;  /* 0x0000b40089dc7a23 */ /* 0x100fe40000010832 */
[----:B------:R-:W-:Y:S02]  /*e890*/  FFMA.FTZ R131, R116, c[0x0][0x2d0], -R131 ;  /* 0x0000b40074837a23 */ /* 0x000fe40000010883 */
[C---:B------:R-:W-:Y:S01]  /*e8a0*/  HMMA.16816.F32.BF16 R76, R16.reuse, R32, R76 ;  /* 0x00000020104c723c */ /* 0x040fe2000004184c */
[----:B------:R-:W5:Y:S03]  /*e8b0*/  MUFU.EX2 R167, R167 ;  /* 0x000000a700a77308 */ /* 0x000f660000000800 */
[--C-:B------:R-:W-:Y:S02]  /*e8c0*/  FFMA.FTZ R116, R129, c[0x0][0x2d0], -R50.reuse ;  /* 0x0000b40081747a23 */ /* 0x100fe40000010832 */
[--C-:B------:R-:W-:Y:S02]  /*e8d0*/  FFMA.FTZ R119, R119, c[0x0][0x2d0], -R50.reuse ;  /* 0x0000b40077777a23 */ /* 0x100fe40000010832 */
[C---:B------:R-:W-:Y:S01]  /*e8e0*/  HMMA.16816.F32.BF16 R80, R16.reuse, R34, R80 ;  /* 0x000000221050723c */ /* 0x040fe20000041850 */
[----:B------:R-:W1:Y:S02]  /*e8f0*/  LDSM.16.MT88.4 R32, [R200+0x3900] ;  /* 0x00390000c820783b */ /* 0x000e640000004200 */
[----:B------:R-:W-:Y:S01]  /*e900*/  MUFU.EX2 R180, R180 ;  /* 0x000000b400b47308 */ /* 0x000fe20000000800 */
[--C-:B------:R-:W-:Y:S02]  /*e910*/  FFMA.FTZ R117, R117, c[0x0][0x2d0], -R50.reuse ;  /* 0x0000b40075757a23 */ /* 0x100fe40000010832 */
[----:B------:R-:W-:Y:S02]  /*e920*/  FFMA.FTZ R50, R13, c[0x0][0x2d0], -R50 ;  /* 0x0000b4000d327a23 */ /* 0x000fe40000010832 */
[C---:B------:R-:W-:Y:S04]  /*e930*/  HMMA.16816.F32.BF16 R84, R16.reuse, R36, R84 ;  /* 0x000000241054723c */ /* 0x040fe80000041854 */
[----:B------:R-:W-:Y:S01]  /*e940*/  FFMA.FTZ R44, R3, R216, R44 ;  /* 0x000000d8032c7223 */ /* 0x000fe2000001002c */
[----:B------:R-:W1:Y:S01]  /*e950*/  MUFU.EX2 R223, R223 ;  /* 0x000000df00df7308 */ /* 0x000e620000000800 */
[----:B------:R-:W-:Y:S02]  /*e960*/  FFMA.FTZ R49, R2, R217, R49 ;  /* 0x000000d902317223 */ /* 0x000fe40000010031 */
        /* <DEDUP_REMOVED lines=10> */
[----:B------:R-:W4:Y:S02]  /*ea10*/  MUFU.EX2 R181, R181 ;  /* 0x000000b500b57308 */ /* 0x000f240000000800 */
[----:B------:R-:W-:Y:S02]  /*ea20*/  FADD.FTZ R14, R45, R14 ;  /* 0x0000000e2d0e7221 */ /* 0x000fe40000010000 */
[----:B------:R-:W-:Y:S02]  /*ea30*/  FADD.FTZ R3, R46, R3 ;  /* 0x000000032e037221 */ /* 0x000fe40000010000 */
[C---:B---3--:R-:W-:Y:S04]  /*ea40*/  HMMA.16816.F32.BF16 R100, R16.reuse, R20, R100 ;  /* 0x000000141064723c */ /* 0x048fe80000041864 */
[----:B------:R-:W-:Y:S01]  /*ea50*/  MUFU.EX2 R221, R221 ;  /* 0x000000dd00dd7308 */ /* 0x000fe20000000800 */
[----:B------:R-:W-:Y:S02]  /*ea60*/  FADD.FTZ R51, R51, R14 ;  /* 0x0000000e33337221 */ /* 0x000fe40000010000 */
[----:B------:R-:W-:Y:S01]  /*ea70*/  FADD.FTZ R130, R130, R3 ;  /* 0x0000000382827221 */ /* 0x000fe20000010000 */
[C---:B------:R-:W-:Y:S01]  /*ea80*/  HMMA.16816.F32.BF16 R104, R16.reuse, R22, R104 ;  /* 0x000000161068723c */ /* 0x040fe20000041868 */
[----:B------:R-:W3:Y:S03]  /*ea90*/  LDSM.16.MT88.4 R20, [R204+0x1100] ;  /* 0x00110000cc14783b */ /* 0x000ee60000004200 */
[----:B------:R-:W-:Y:S02]  /*eaa0*/  FADD.FTZ R120, R120, R51 ;  /* 0x0000003378787221 */ /* 0x000fe40000010000 */
[----:B------:R-:W-:Y:S01]  /*eab0*/  MUFU.EX2 R134, R134 ;  /* 0x0000008600867308 */ /* 0x000fe20000000800 */
[----:B------:R-:W-:Y:S01]  /*eac0*/  FADD.FTZ R133, R133, R130 ;  /* 0x0000008285857221 */ /* 0x000fe20000010000 */
[C---:B------:R-:W-:Y:S04]  /*ead0*/  HMMA.16816.F32.BF16 R52, R16.reuse, R28, R52 ;  /* 0x0000001c1034723c */ /* 0x040fe80000041834 */
[----:B------:R-:W-:Y:S02]  /*eae0*/  FADD.FTZ R123, R123, R120 ;  /* 0x000000787b7b7221 */ /* 0x000fe40000010000 */
[----:B------:R-:W-:Y:S02]  /*eaf0*/  FADD.FTZ R132, R132, R133 ;  /* 0x0000008584847221 */ /* 0x000fe40000010000 */
[C---:B------:R-:W-:Y:S01]  /*eb00*/  HMMA.16816.F32.BF16 R56, R16.reuse, R30, R56 ;  /* 0x0000001e1038723c */ /* 0x040fe20000041838 */
[----:B------:R-:W4:Y:S01]  /*eb10*/  LDSM.16.MT88.4 R28, [R201+0x1100] ;  /* 0x00110000c91c783b */ /* 0x000f220000004200 */
[----:B------:R-:W-:Y:S02]  /*eb20*/  MUFU.EX2 R225, R225 ;  /* 0x000000e100e17308 */ /* 0x000fe40000000800 */
[----:B------:R-:W-:Y:S02]  /*eb30*/  FADD.FTZ R128, R128, R123 ;  /* 0x0000007b80807221 */ /* 0x000fe40000010000 */
[----:B------:R-:W-:Y:S02]  /*eb40*/  FADD.FTZ R135, R135, R132 ;  /* 0x0000008487877221 */ /* 0x000fe40000010000 */
[C---:B-1----:R-:W-:Y:S04]  /*eb50*/  HMMA.16816.F32.BF16 R60, R16.reuse, R32, R60 ;  /* 0x00000020103c723c */ /* 0x042fe8000004183c */
[----:B------:R-:W1:Y:S04]  /*eb60*/  MUFU.EX2 R138, R138 ;  /* 0x0000008a008a7308 */ /* 0x000e680000000800 */
[----:B------:R-:W-:Y:S01]  /*eb70*/  HMMA.16816.F32.BF16 R64, R16, R34, R64 ;  /* 0x000000221040723c */ /* 0x000fe20000041840 */
[----:B------:R-:W1:Y:S05]  /*eb80*/  LDSM.16.MT88.4 R32, [R200+0x1100] ;  /* 0x00110000c820783b */ /* 0x000e6a0000004200 */
[----:B------:R-:W1:Y:S01]  /*eb90*/  MUFU.EX2 R145, R145 ;  /* 0x0000009100917308 */ /* 0x000e620000000800 */
[----:B------:R-:W-:Y:S01]  /*eba0*/  F2FP.BF16.PACK_AB R16, R136, R147 ;  /* 0x000000938810723e */ /* 0x000fe200000010ff */
[----:B------:R-:W-:Y:S01]  /*ebb0*/  FADD.FTZ R147, R147, R128 ;  /* 0x0000008093937221 */ /* 0x000fe20000010000 */
[----:B------:R-:W-:Y:S03]  /*ebc0*/  F2FP.BF16.PACK_AB R18, R153, R144 ;  /* 0x000000909912723e */ /* 0x000fe600000010ff */
[----:B------:R-:W-:Y:S01]  /*ebd0*/  F2FP.BF16.PACK_AB R17, R155, R152 ;  /* 0x000000989b11723e */ /* 0x000fe200000010ff */
[----:B------:R-:W-:Y:S01]  /*ebe0*/  FADD.FTZ R152, R152, R135 ;  /* 0x0000008798987221 */ /* 0x000fe20000010000 */
[----:B--2---:R-:W-:Y:S01]  /*ebf0*/  F2FP.BF16.PACK_AB R19, R165, R154 ;  /* 0x0000009aa513723e */ /* 0x004fe200000010ff */
[----:B------:R-:W-:Y:S01]  /*ec00*/  FADD.FTZ R147, R136, R147 ;  /* 0x0000009388937221 */ /* 0x000fe20000010000 */
[----:B------:R-:W2:Y:S01]  /*ec10*/  MUFU.EX2 R139, R139 ;  /* 0x0000008b008b7308 */ /* 0x000ea20000000800 */
[----:B------:R-:W-:Y:S02]  /*ec20*/  FADD.FTZ R155, R155, R152 ;  /* 0x000000989b9b7221 */ /* 0x000fe40000010000 */
[----:B------:R-:W-:Y:S02]  /*ec30*/  FADD.FTZ R144, R144, R147 ;  /* 0x0000009390907221 */ /* 0x000fe40000010000 */
[C---:B---3--:R-:W-:Y:S03]  /*ec40*/  HMMA.16816.F32.BF16 R4, R16.reuse, R20, R4 ;  /* 0x000000141004723c */ /* 0x048fe60000041804 */
[----:B------:R-:W-:Y:S02]  /*ec50*/  FADD.FTZ R154, R154, R155 ;  /* 0x0000009b9a9a7221 */ /* 0x000fe40000010000 */
[----:B------:R-:W3:Y:S01]  /*ec60*/  MUFU.EX2 R220, R220 ;  /* 0x000000dc00dc7308 */ /* 0x000ee20000000800 */
[----:B------:R-:W-:Y:S02]  /*ec70*/  FADD.FTZ R153, R153, R144 ;  /* 0x0000009099997221 */ /* 0x000fe40000010000 */
[C---:B------:R-:W-:Y:S01]  /*ec80*/  HMMA.16816.F32.BF16 R8, R16.reuse, R22, R8 ;  /* 0x000000161008723c */ /* 0x040fe20000041808 */
[----:B------:R-:W2:Y:S03]  /*ec90*/  LDSM.16.MT88.4 R20, [R204+0x4100] ;  /* 0x00410000cc14783b */ /* 0x000ea60000004200 */
[----:B------:R-:W-:Y:S03]  /*eca0*/  FADD.FTZ R165, R165, R154 ;  /* 0x0000009aa5a57221 */ /* 0x000fe60000010000 */
[----:B------:R-:W-:Y:S01]  /*ecb0*/  MUFU.EX2 R122, R122 ;  /* 0x0000007a007a7308 */ /* 0x000fe20000000800 */
[C---:B------:R-:W-:Y:S08]  /*ecc0*/  HMMA.16816.F32.BF16 R68, R16.reuse, R24, R68 ;  /* 0x000000181044723c */ /* 0x040ff00000041844 */
[C---:B------:R-:W-:Y:S01]  /*ecd0*/  HMMA.16816.F32.BF16 R72, R16.reuse, R26, R72 ;  /* 0x0000001a1048723c */ /* 0x040fe20000041848 */
[----:B------:R-:W3:Y:S01]  /*ece0*/  LDSM.16.MT88.4 R24, [R202+0x4100] ;  /* 0x00410000ca18783b */ /* 0x000ee20000004200 */
[----:B------:R-:W2:Y:S06]  /*ecf0*/  MUFU.EX2 R121, R121 ;  /* 0x0000007900797308 */ /* 0x000eac0000000800 */
[C---:B----4-:R-:W-:Y:S04]  /*ed00*/  HMMA.16816.F32.BF16 R76, R16.reuse, R28, R76 ;  /* 0x0000001c104c723c */ /* 0x050fe8000004184c */
[----:B------:R-:W-:Y:S04]  /*ed10*/  MUFU.EX2 R118, R118 ;  /* 0x0000007600767308 */ /* 0x000fe80000000800 */
[C---:B------:R-:W-:Y:S01]  /*ed20*/  HMMA.16816.F32.BF16 R80, R16.reuse, R30, R80 ;  /* 0x0000001e1050723c */ /* 0x040fe20000041850 */
[----:B------:R-:W4:Y:S05]  /*ed30*/  LDSM.16.MT88.4 R28, [R201+0x4100] ;  /* 0x00410000c91c783b */ /* 0x000f2a0000004200 */
[----:B------:R-:W3:Y:S02]  /*ed40*/  MUFU.EX2 R131, R131 ;  /* 0x0000008300837308 */ /* 0x000ee40000000800 */
[C---:B-1----:R-:W-:Y:S08]  /*ed50*/  HMMA.16816.F32.BF16 R84, R16.reuse, R32, R84 ;  /* 0x000000201054723c */ /* 0x042ff00000041854 */
[C---:B------:R-:W-:Y:S01]  /*ed60*/  HMMA.16816.F32.BF16 R88, R16.reuse, R34, R88 ;  /* 0x000000221058723c */ /* 0x040fe20000041858 */
[----:B------:R-:W1:Y:S01]  /*ed70*/  LDSM.16.MT88.4 R32, [R204+0x1900] ;  /* 0x00190000cc20783b */ /* 0x000e620000004200 */
[----:B------:R-:W-:Y:S06]  /*ed80*/  MUFU.EX2 R116, R116 ;  /* 0x0000007400747308 */ /* 0x000fec0000000800 */
[C---:B--2---:R-:W-:Y:S04]  /*ed90*/  HMMA.16816.F32.BF16 R92, R16.reuse, R20, R92 ;  /* 0x00000014105c723c */ /* 0x044fe8000004185c */
[----:B------:R-:W2:Y:S04]  /*eda0*/  MUFU.EX2 R119, R119 ;  /* 0x0000007700777308 */ /* 0x000ea80000000800 */
[C---:B------:R-:W-:Y:S01]  /*edb0*/  HMMA.16816.F32.BF16 R96, R16.reuse, R22, R96 ;  /* 0x000000161060723c */ /* 0x040fe20000041860 */
[----:B------:R-:W1:Y:S05]  /*edc0*/  LDSM.16.MT88.4 R20, [R202+0x1900] ;  /* 0x00190000ca14783b */ /* 0x000e6a0000004200 */
[----:B------:R-:W-:Y:S02]  /*edd0*/  MUFU.EX2 R117, R117 ;  /* 0x0000007500757308 */ /* 0x000fe40000000800 */
[C---:B---3--:R-:W-:Y:S08]  /*ede0*/  HMMA.16816.F32.BF16 R100, R16.reuse, R24, R100 ;  /* 0x000000181064723c */ /* 0x048ff00000041864 */
[C---:B------:R-:W-:Y:S01]  /*edf0*/  HMMA.16816.F32.BF16 R104, R16.reuse, R26, R104 ;  /* 0x0000001a1068723c */ /* 0x040fe20000041868 */
[----:B------:R-:W3:Y:S01]  /*ee00*/  LDSM.16.MT88.4 R24, [R201+0x1900] ;  /* 0x00190000c918783b */ /* 0x000ee20000004200 */
[----:B------:R-:W1:Y:S06]  /*ee10*/  MUFU.EX2 R50, R50 ;  /* 0x0000003200327308 */ /* 0x000e6c0000000800 */
[C---:B----4-:R-:W-:Y:S08]  /*ee20*/  HMMA.16816.F32.BF16 R52, R16.reuse, R28, R52 ;  /* 0x0000001c1034723c */ /* 0x050ff00000041834 */
[C---:B------:R-:W-:Y:S01]  /*ee30*/  HMMA.16816.F32.BF16 R56, R16.reuse, R30, R56 ;  /* 0x0000001e1038723c */ /* 0x040fe20000041838 */
[----:B------:R-:W4:Y:S07]  /*ee40*/  LDSM.16.MT88.4 R28, [R200+0x1900] ;  /* 0x00190000c81c783b */ /* 0x000f2e0000004200 */
[C---:B------:R-:W-:Y:S08]  /*ee50*/  HMMA.16816.F32.BF16 R60, R16.reuse, R36, R60 ;  /* 0x00000024103c723c */ /* 0x040ff0000004183c */
[----:B------:R-:W-:Y:S01]  /*ee60*/  HMMA.16816.F32.BF16 R64, R16, R38, R64 ;  /* 0x000000261040723c */ /* 0x000fe20000041840 */
[----:B------:R-:W-:Y:S06]  /*ee70*/  LDSM.16.MT88.4 R36, [R201+0x4900] ;  /* 0x00490000c924783b */ /* 0x000fec0000004200 */
[----:B-----5:R-:W-:Y:S01]  /*ee80*/  F2FP.BF16.PACK_AB R16, R167, R164 ;  /* 0x000000a4a710723e */ /* 0x020fe200000010ff */
        /* <DEDUP_REMOVED lines=15> */
[C---:B------:R-:W-:Y:S04]  /*ef80*/  HMMA.16816.F32.BF16 R68, R16.reuse, R20, R68 ;  /* 0x000000141044723c */ /* 0x040fe80000041844 */
[----:B------:R-:W-:Y:S04]  /*ef90*/  FADD.FTZ R2, R145, R2 ;  /* 0x0000000291027221 */ /* 0x000fe80000010000 */
[C---:B------:R-:W-:Y:S01]  /*efa0*/  HMMA.16816.F32.BF16 R72, R16.reuse, R22, R72 ;  /* 0x000000161048723c */ /* 0x040fe20000041848 */
[----:B------:R-:W5:Y:S03]  /*efb0*/  LDSM.16.MT88.4 R20, [R202+0x4900] ;  /* 0x00490000ca14783b */ /* 0x000f660000004200 */
[----:B------:R-:W-:Y:S01]  /*efc0*/  FADD.FTZ R3, R139, R2 ;  /* 0x000000028b037221 */ /* 0x000fe20000010000 */
[----:B------:R-:W-:Y:S03]  /*efd0*/  IADD3 R2, R184, -0x1, RZ ;  /* 0xffffffffb8027810 */ /* 0x000fe60007ffe0ff */
[C---:B---3--:R-:W-:Y:S04]  /*efe0*/  HMMA.16816.F32.BF16 R76, R16.reuse, R24, R76 ;  /* 0x00000018104c723c */ /* 0x048fe8000004184c */
[----:B------:R-:W-:Y:S02]  /*eff0*/  FADD.FTZ R3, R220, R3 ;  /* 0x00000003dc037221 */ /* 0x000fe40000010000 */
[----:B------:R-:W-:Y:S02]  /*f000*/  IMAD.MOV.U32 R184, RZ, RZ, R2 ;  /* 0x000000ffffb87224 */ /* 0x000fe400078e0002 */
[C---:B------:R-:W-:Y:S01]  /*f010*/  HMMA.16816.F32.BF16 R80, R16.reuse, R26, R80 ;  /* 0x0000001a1050723c */ /* 0x040fe20000041850 */
[----:B------:R-:W3:Y:S03]  /*f020*/  LDSM.16.MT88.4 R24, [R204+0x2100] ;  /* 0x00210000cc18783b */ /* 0x000ee60000004200 */
[----:B------:R-:W-:Y:S04]  /*f030*/  IMAD.MOV.U32 R2, RZ, RZ, R12 ;  /* 0x000000ffff027224 */ /* 0x000fe800078e000c */
[C---:B----4-:R-:W-:Y:S08]  /*f040*/  HMMA.16816.F32.BF16 R84, R16.reuse, R28, R84 ;  /* 0x0000001c1054723c */ /* 0x050ff00000041854 */
[C---:B------:R-:W-:Y:S01]  /*f050*/  HMMA.16816.F32.BF16 R88, R16.reuse, R30, R88 ;  /* 0x0000001e1058723c */ /* 0x040fe20000041858 */
[----:B------:R-:W4:Y:S07]  /*f060*/  LDSM.16.MT88.4 R28, [R202+0x2100] ;  /* 0x00210000ca1c783b */ /* 0x000f2e0000004200 */
[C---:B-1----:R-:W-:Y:S08]  /*f070*/  HMMA.16816.F32.BF16 R92, R16.reuse, R32, R92 ;  /* 0x00000020105c723c */ /* 0x042ff0000004185c */
[C---:B------:R-:W-:Y:S01]  /*f080*/  HMMA.16816.F32.BF16 R96, R16.reuse, R34, R96 ;  /* 0x000000221060723c */ /* 0x040fe20000041860 */
[----:B------:R-:W-:Y:S07]  /*f090*/  LDSM.16.MT88.4 R32, [R200+0x2100] ;  /* 0x00210000c820783b */ /* 0x000fee0000004200 */
[C---:B-----5:R-:W-:Y:S08]  /*f0a0*/  HMMA.16816.F32.BF16 R100, R16.reuse, R20, R100 ;  /* 0x000000141064723c */ /* 0x060ff00000041864 */
        /* <DEDUP_REMOVED lines=25> */
[C---:B------:R-:W-:Y:S08]  /*f240*/  HMMA.16816.F32.BF16 R84, R16.reuse, R32, R84 ;  /* 0x000000201054723c */ /* 0x040ff00000041854 */
[C---:B------:R-:W-:Y:S01]  /*f250*/  HMMA.16816.F32.BF16 R88, R16.reuse, R34, R88 ;  /* 0x000000221058723c */ /* 0x040fe20000041858 */
[----:B------:R-:W5:Y:S07]  /*f260*/  LDSM.16.MT88.4 R32, [R202+0x2900] ;  /* 0x00290000ca20783b */ /* 0x000f6e0000004200 */
[C---:B---3--:R-:W-:Y:S08]  /*f270*/  HMMA.16816.F32.BF16 R92, R16.reuse, R24, R92 ;  /* 0x00000018105c723c */ /* 0x048ff0000004185c */
[C---:B------:R-:W-:Y:S01]  /*f280*/  HMMA.16816.F32.BF16 R96, R16.reuse, R26, R96 ;  /* 0x0000001a1060723c */ /* 0x040fe20000041860 */
[----:B------:R-:W3:Y:S07]  /*f290*/  LDSM.16.MT88.4 R24, [R200+0x2900] ;  /* 0x00290000c818783b */ /* 0x000eee0000004200 */
[C---:B----4-:R-:W-:Y:S08]  /*f2a0*/  HMMA.16816.F32.BF16 R100, R16.reuse, R28, R100 ;  /* 0x0000001c1064723c */ /* 0x050ff00000041864 */
[C---:B------:R-:W-:Y:S08]  /*f2b0*/  HMMA.16816.F32.BF16 R104, R16.reuse, R30, R104 ;  /* 0x0000001e1068723c */ /* 0x040ff00000041868 */
[C---:B------:R-:W-:Y:S08]  /*f2c0*/  HMMA.16816.F32.BF16 R52, R16.reuse, R36, R52 ;  /* 0x000000241034723c */ /* 0x040ff00000041834 */
[C---:B------:R-:W-:Y:S08]  /*f2d0*/  HMMA.16816.F32.BF16 R56, R16.reuse, R38, R56 ;  /* 0x000000261038723c */ /* 0x040ff00000041838 */
[C---:B-1----:R-:W-:Y:S08]  /*f2e0*/  HMMA.16816.F32.BF16 R60, R16.reuse, R20, R60 ;  /* 0x00000014103c723c */ /* 0x042ff0000004183c */
[----:B------:R-:W-:Y:S01]  /*f2f0*/  HMMA.16816.F32.BF16 R64, R16, R22, R64 ;  /* 0x000000161040723c */ /* 0x000fe20000041840 */
[----:B------:R-:W1:Y:S06]  /*f300*/  LDSM.16.MT88.4 R20, [R204+0x5900] ;  /* 0x00590000cc14783b */ /* 0x000e6c0000004200 */
[----:B------:R-:W-:Y:S01]  /*f310*/  F2FP.BF16.PACK_AB R16, R121, R122 ;  /* 0x0000007a7910723e */ /* 0x000fe200000010ff */
[----:B------:R-:W-:Y:S01]  /*f320*/  FADD.FTZ R122, R122, R225 ;  /* 0x000000e17a7a7221 */ /* 0x000fe20000010000 */
[----:B------:R-:W-:Y:S03]  /*f330*/  F2FP.BF16.PACK_AB R18, R131, R118 ;  /* 0x000000768312723e */ /* 0x000fe600000010ff */
[----:B--2---:R-:W-:Y:S01]  /*f340*/  F2FP.BF16.PACK_AB R17, R119, R116 ;  /* 0x000000747711723e */ /* 0x004fe200000010ff */
[----:B------:R-:W-:Y:S01]  /*f350*/  FADD.FTZ R116, R116, R3 ;  /* 0x0000000374747221 */ /* 0x000fe20000010000 */
[----:B------:R-:W-:Y:S01]  /*f360*/  F2FP.BF16.PACK_AB R19, R50, R117 ;  /* 0x000000753213723e */ /* 0x000fe200000010ff */
[----:B------:R-:W-:Y:S02]  /*f370*/  FADD.FTZ R121, R121, R122 ;  /* 0x0000007a79797221 */ /* 0x000fe40000010000 */
[----:B------:R-:W-:Y:S02]  /*f380*/  FADD.FTZ R116, R119, R116 ;  /* 0x0000007477747221 */ /* 0x000fe40000010000 */
[----:B------:R-:W-:Y:S02]  /*f390*/  FADD.FTZ R118, R118, R121 ;  /* 0x0000007976767221 */ /* 0x000fe40000010000 */
[C---:B------:R-:W-:Y:S01]  /*f3a0*/  HMMA.16816.F32.BF16 R112, R16.reuse, R108, R4 ;  /* 0x0000006c1070723c */ /* 0x040fe20000041804 */
[----:B------:R-:W2:Y:S02]  /*f3b0*/  LDSM.16.MT88.4 R4, [R202+0x5900] ;  /* 0x00590000ca04783b */ /* 0x000ea40000004200 */
[----:B------:R-:W-:Y:S02]  /*f3c0*/  FADD.FTZ R117, R117, R116 ;  /* 0x0000007475757221 */ /* 0x000fe40000010000 */
[----:B------:R-:W-:Y:S02]  /*f3d0*/  FADD.FTZ R216, R131, R118 ;  /* 0x0000007683d87221 */ /* 0x000fe40000010000 */
[----:B------:R-:W-:Y:S01]  /*f3e0*/  FADD.FTZ R217, R50, R117 ;  /* 0x0000007532d97221 */ /* 0x000fe20000010000 */
[C---:B------:R-:W-:Y:S01]  /*f3f0*/  HMMA.16816.F32.BF16 R108, R16.reuse, R110, R8 ;  /* 0x0000006e106c723c */ /* 0x040fe20000041808 */
[----:B------:R-:W4:Y:S03]  /*f400*/  LDSM.16.MT88.4 R8, [R201+0x5900] ;  /* 0x00590000c908783b */ /* 0x000f260000004200 */
[----:B------:R-:W-:Y:S04]  /*f410*/  IMAD.MOV.U32 R3, RZ, RZ, R0 ;  /* 0x000000ffff037224 */ /* 0x000fe800078e0000 */
[C---:B-----5:R-:W-:Y:S08]  /*f420*/  HMMA.16816.F32.BF16 R68, R16.reuse, R32, R68 ;  /* 0x000000201044723c */ /* 0x060ff00000041844 */
[C---:B------:R-:W-:Y:S08]  /*f430*/  HMMA.16816.F32.BF16 R72, R16.reuse, R34, R72 ;  /* 0x000000221048723c */ /* 0x040ff00000041848 */
[C---:B------:R-:W-:Y:S08]  /*f440*/  HMMA.16816.F32.BF16 R76, R16.reuse, R40, R76 ;  /* 0x00000028104c723c */ /* 0x040ff0000004184c */
[C---:B------:R-:W-:Y:S08]  /*f450*/  HMMA.16816.F32.BF16 R80, R16.reuse, R42, R80 ;  /* 0x0000002a1050723c */ /* 0x040ff00000041850 */
[C---:B---3--:R-:W-:Y:S08]  /*f460*/  HMMA.16816.F32.BF16 R84, R16.reuse, R24, R84 ;  /* 0x000000181054723c */ /* 0x048ff00000041854 */
[C---:B------:R-:W-:Y:S08]  /*f470*/  HMMA.16816.F32.BF16 R88, R16.reuse, R26, R88 ;  /* 0x0000001a1058723c */ /* 0x040ff00000041858 */
[C---:B-1----:R-:W-:Y:S08]  /*f480*/  HMMA.16816.F32.BF16 R92, R16.reuse, R20, R92 ;  /* 0x00000014105c723c */ /* 0x042ff0000004185c */
[C---:B------:R-:W-:Y:S01]  /*f490*/  HMMA.16816.F32.BF16 R96, R16.reuse, R22, R96 ;  /* 0x000000161060723c */ /* 0x040fe20000041860 */
[----:B------:R-:W1:Y:S07]  /*f4a0*/  LDSM.16.MT88.4 R20, [R200+0x5900] ;  /* 0x00590000c814783b */ /* 0x000e6e0000004200 */
[C---:B--2---:R-:W-:Y:S08]  /*f4b0*/  HMMA.16816.F32.BF16 R100, R16.reuse, R4, R100 ;  /* 0x000000041064723c */ /* 0x044ff00000041864 */
[C---:B------:R-:W-:Y:S08]  /*f4c0*/  HMMA.16816.F32.BF16 R104, R16.reuse, R6, R104 ;  /* 0x000000061068723c */ /* 0x040ff00000041868 */
[C---:B----4-:R-:W-:Y:S08]  /*f4d0*/  HMMA.16816.F32.BF16 R52, R16.reuse, R8, R52 ;  /* 0x000000081034723c */ /* 0x050ff00000041834 */
[C---:B------:R-:W-:Y:S08]  /*f4e0*/  HMMA.16816.F32.BF16 R56, R16.reuse, R10, R56 ;  /* 0x0000000a1038723c */ /* 0x040ff00000041838 */
[C---:B-1----:R-:W-:Y:S08]  /*f4f0*/  HMMA.16816.F32.BF16 R60, R16.reuse, R20, R60 ;  /* 0x00000014103c723c */ /* 0x042ff0000004183c */
[----:B------:R-:W-:Y:S01]  /*f500*/  HMMA.16816.F32.BF16 R64, R16, R22, R64 ;  /* 0x000000161040723c */ /* 0x000fe20000041840 */
[----:B------:R-:W-:-:S07]  /*f510*/  @P0 BRA `(.L_x_2130) ;  /* 0xffffc3f000000947 */ /* 0x000fce000383ffff */
.L_x_2121:
        /* <DEDUP_REMOVED lines=90> */
.L_x_2093:
        /* <DEDUP_REMOVED lines=138> */
[----:B------:R-:W-:Y:S01]  /*10360*/  STS [R19+0x80], R68 ;  /* 0x0000804413007388 */ /* 0x000fe20000000800 */
[----:B------:R-:W-:Y:S01]  /*10370*/  IMAD.WIDE.U32 R14, R25, c[0x0][0x488], R14 ;  /* 0x00012200190e7a25 */ /* 0x000fe200078e000e */
[----:B------:R-:W-:-:S02]  /*10380*/  F2FP.BF16.PACK_AB R52, R53, R52 ;  /* 0x000000343534723e */ /* 0x000fc400000010ff */
[----:B------:R-:W-:Y:S01]  /*10390*/  SEL R12, R12, 0xffffffc0, !P2 ;  /* 0xffffffc00c0c7807 */ /* 0x000fe20005000000 */
[----:B------:R-:W-:Y:S01]  /*103a0*/  IMAD R2, R2, c[0x0][0x488], RZ ;  /* 0x0001220002027a24 */ /* 0x000fe200078e02ff */
[----:B------:R-:W-:Y:S01]  /*103b0*/  STS [R19+0x480], R70 ;  /* 0x0004804613007388 */ /* 0x000fe20000000800 */
[----:B------:R-:W-:Y:S01]  /*103c0*/  F2FP.BF16.PACK_AB R54, R55, R54 ;  /* 0x000000363736723e */ /* 0x000fe200000010ff */
[----:B------:R-:W-:Y:S01]  /*103d0*/  IMAD R20, R13, 0x80, R18 ;  /* 0x000000800d147824 */ /* 0x000fe200078e0212 */
[----:B------:R-:W-:Y:S01]  /*103e0*/  LEA R16, P0, R14, c[0x0][0x450], 0x2 ;  /* 0x000114000e107a11 */ /* 0x000fe200078010ff */
        /* <DEDUP_REMOVED lines=16> */
[----:B------:R-:W-:Y:S01]  /*104f0*/  F2FP.BF16.PACK_AB R5, R5, R64 ;  /* 0x000000400505723e */ /* 0x000fe200000010ff */
        /* <DEDUP_REMOVED lines=59> */
.L_x_2133:
[----:B---34-:R-:W-:Y:S05]  /*108b0*/  BSYNC B0 ;  /* 0x0000000000007941 */ /* 0x018fea0003800000 */
.L_x_2132:
        /* <DEDUP_REMOVED lines=15> */
.L_x_2135:
[----:B------:R-:W-:Y:S05]  /*109b0*/  BSYNC B0 ;  /* 0x0000000000007941 */ /* 0x000fea0003800000 */
.L_x_2134:
        /* <DEDUP_REMOVED lines=15> */
.L_x_2137:
[----:B------:R-:W-:Y:S05]  /*10ab0*/  BSYNC B0 ;  /* 0x0000000000007941 */ /* 0x000fea0003800000 */
.L_x_2136:
        /* <DEDUP_REMOVED lines=16> */
.L_x_2131:
        /* <DEDUP_REMOVED lines=40> */
.L_x_2139:
[----:B------:R-:W-:Y:S05]  /*10e40*/  BSYNC B0 ;  /* 0x0000000000007941 */ /* 0x000fea0003800000 */
.L_x_2138:
        /* <DEDUP_REMOVED lines=55> */
.L_x_2141:
[----:B------:R-:W-:Y:S05]  /*111c0*/  BSYNC B0 ;  /* 0x0000000000007941 */ /* 0x000fea0003800000 */
.L_x_2140:
        /* <DEDUP_REMOVED lines=15> */
.L_x_2143:
[----:B------:R-:W-:Y:S05]  /*112c0*/  BSYNC B0 ;  /* 0x0000000000007941 */ /* 0x000fea0003800000 */
.L_x_2142:
        /* <DEDUP_REMOVED lines=15> */
.L_x_2145:
[----:B------:R-:W-:Y:S05]  /*113c0*/  BSYNC B0 ;  /* 0x0000000000007941 */ /* 0x000fea0003800000 */
.L_x_2144:
        /* <DEDUP_REMOVED lines=16> */
.L_x_2146:
        /* <DEDUP_REMOVED lines=11> */
.L_x_3789:


//--------------------- .text._ZN7cutlass13device_kernelIN5flash19enable_sm80_to_sm89INS1_16FlashAttnFwdSm80INS1_25CollectiveMainloopFwdSm80ILi8ELi1ELb1EN4cute5tupleIJNS5_1CILi128EEENS7_ILi96EEES8_EEELi128ENS_10bfloat16_tEfNS_4arch4Sm80ELb0ELb1ELb0ELb1ELb0ELb0ELb1ELb0EEENS1_21CollectiveEpilogueFwdINS6_IJS8_S8_S9_EEENS6_IJNS7_ILi1EEESH_SH_EEESB_SD_Li256ELb1ELb1ELb0ELb0EEENS1_19SingleTileSchedulerILb1ELb0ELb1ELi128EEEEEEEEEvNT_6ParamsE --------------------------
	.section	.text._ZN7cutlass13device_kernelIN5flash19enable_sm80_to_sm89INS1_16FlashAttnFwdSm80INS1_25CollectiveMainloopFwdSm80ILi8ELi1ELb1EN4cute5tupleIJNS5_1CILi128EEENS7_ILi96EEES8_EEELi128ENS_10bfloat16_tEfNS_4arch4Sm80ELb0ELb1ELb0ELb1ELb0ELb0ELb1ELb0EEENS1_21CollectiveEpilogueFwdINS6_IJS8_S8_S9_EEENS6_IJNS7_ILi1EEESH_SH_EEESB_SD_Li256ELb1ELb1ELb0ELb0EEENS1_19SingleTileSchedulerILb1ELb0ELb1ELi128EEEEEEEEEvNT_6ParamsE,"ax",@progbits
	.sectioninfo	@"SHI_REGISTERS=252"
	.align	128
.text._ZN7cutlass13device_kernelIN5flash19enable_sm80_to_sm89INS1_16FlashAttnFwdSm80INS1_25CollectiveMainloopFwdSm80ILi8ELi1ELb1EN4cute5tupleIJNS5_1CILi128EEENS7_ILi96EEES8_EEELi128ENS_10bfloat16_tEfNS_4arch4Sm80ELb0ELb1ELb0ELb1ELb0ELb0ELb1ELb0EEENS1_21CollectiveEpilogueFwdINS6_IJS8_S8_S9_EEENS6_IJNS7_ILi1EEESH_SH_EEESB_SD_Li256ELb1ELb1ELb0ELb0EEENS1_19SingleTileSchedulerILb1ELb0ELb1ELi128EEEEEEEEEvNT_6ParamsE:
        .type           _ZN7cutlass13device_kernelIN5flash19enable_sm80_to_sm89INS1_16FlashAttnFwdSm80INS1_25CollectiveMainloopFwdSm80ILi8ELi1ELb1EN4cute5tupleIJNS5_1CILi128EEENS7_ILi96EEES8_EEELi128ENS_10bfloat16_tEfNS_4arch4Sm80ELb0ELb1ELb0ELb1ELb0ELb0ELb1ELb0EEENS1_21CollectiveEpilogueFwdINS6_IJS8_S8_S9_EEENS6_IJNS7_ILi1EEESH_SH_EEESB_SD_Li256ELb1ELb1ELb0ELb0EEENS1_19SingleTileSchedulerILb1ELb0ELb1ELi128EEEEEEEEEvNT_6ParamsE,@function
        .size           _ZN7cutlass13device_kernelIN5flash19enable_sm80_to_sm89INS1_16FlashAttnFwdSm80INS1_25CollectiveMainloopFwdSm80ILi8ELi1ELb1EN4cute5tupleIJNS5_1CILi128EEENS7_ILi96EEES8_EEELi128ENS_10bfloat16_tEfNS_4arch4Sm80ELb0ELb1ELb0ELb1ELb0ELb0ELb1ELb0EEENS1_21CollectiveEpilogueFwdINS6_IJS8_S8_S9_EEENS6_IJNS7_ILi1EEESH_SH_EEESB_SD_Li256ELb1ELb1ELb0ELb0EEENS1_19SingleTileSchedulerILb1ELb0ELb1ELi128EEEEEEEEEvNT_6ParamsE,(.L_x_3790 - _ZN7cutlass13device_kernelIN5flash19enable_sm80_to_sm89INS1_16FlashAttnFwdSm80INS1_25CollectiveMainloopFwdSm80ILi8ELi1ELb1EN4cute5tupleIJNS5_1CILi128EEENS7_ILi96EEES8_EEELi128ENS_10bfloat16_tEfNS_4arch4Sm80ELb0ELb1ELb0ELb1ELb0ELb0ELb1ELb0EEENS1_21CollectiveEpilogueFwdINS6_IJS8_S8_S9_EEENS6_IJNS7_ILi1EEESH_SH_EEESB_SD_Li256ELb1ELb1ELb0ELb0EEENS1_19SingleTileSchedulerILb1ELb0ELb1ELi128EEEEEEEEEvNT_6ParamsE)
        .other          _ZN7cutlass13device_kernelIN5flash19enable_sm80_to_sm89INS1_16FlashAttnFwdSm80INS1_25CollectiveMainloopFwdSm80ILi8ELi1ELb1EN4cute5tupleIJNS5_1CILi128EEENS7_ILi96EEES8_EEELi128ENS_10bfloat16_tEfNS_4arch4Sm80ELb0ELb1ELb0ELb1ELb0ELb0ELb1ELb0EEENS1_21CollectiveEpilogueFwdINS6_IJS8_S8_S9_EEENS6_IJNS7_ILi1EEESH_SH_EEESB_SD_Li256ELb1ELb1ELb0ELb0EEENS1_19SingleTileSchedulerILb1ELb0ELb1ELi128EEEEEEEEEvNT_6ParamsE,@"STO_CUDA_ENTRY STV_DEFAULT"
_ZN7cutlass13device_kernelIN5flash19enable_sm80_to_sm89INS1_16FlashAttnFwdSm80INS1_25CollectiveMainloopFwdSm80ILi8ELi1ELb1EN4cute5tupleIJNS5_1CILi128EEENS7_ILi96EEES8_EEELi128ENS_10bfloat16_tEfNS_4arch4Sm80ELb0ELb1ELb0ELb1ELb0ELb0ELb1ELb0EEENS1_21CollectiveEpilogueFwdINS6_IJS8_S8_S9_EEENS6_IJNS7_ILi1EEESH_SH_EEESB_SD_Li256ELb1ELb1ELb0ELb0EEENS1_19SingleTileSchedulerILb1ELb0ELb1ELi128EEEEEEEEEvNT_6ParamsE:
        /* <DEDUP_REMOVED lines=16> */
.L_x_2148:
        /* <DEDUP_REMOVED lines=8> */
.L_x_2150:
[----:B------:R-:W-:-:S04]  /*0180*/  MOV R3, c[0x0][0x54c] ;  /* 0x0001530000037a02 */ /* 0x000fc80000000f00 */
.L_x_2149:
[----:B------:R-:W-:Y:S01]  /*0190*/  USHF.L.U32 UR4, UR4, 0x7, URZ ;  /* 0x0000000704047899 */ /* 0x000fe2000800063f */
[----:B-----5:R-:W-:-:S05]  /*01a0*/  IMAD R3, R3, c[0x0][0x548], RZ ;  /* 0x0001520003037a24 */ /* 0x020fca00078e02ff */
[----:B------:R-:W-:-:S04]  /*01b0*/  MOV R40, UR4 ;  /* 0x0000000400287c02 */ /* 0x000fc80008000f00 */
[----:B------:R-:W-:-:S04]  /*01c0*/  ISETP.GE.AND P0, PT, R40, R3, PT ;  /* 0x000000032800720c */ /* 0x000fc80003f06270 */
[----:B------:R-:W-:Y:S01]  /*01d0*/  SEL R210, R210, 0xffffffff, !P0 ;  /* 0xffffffffd2d27807 */ /* 0x000fe20004000000 */
[----:B------:R-:W-:Y:S05]  /*01e0*/  BRA `(.L_x_2151) ;  /* 0x0000013000007947 */ /* 0x000fea0003800000 */
.L_x_2147:
[----:B------:R-:W-:-:S04]  /*01f0*/  ISETP.NE.U32.AND P0, PT, RZ, c[0x0][0x568], PT ;  /* 0x00015a00ff007a0c */ /* 0x000fc80003f05070 */
[----:B------:R-:W-:-:S13]  /*0200*/  ISETP.NE.AND.EX P0, PT, RZ, c[0x0][0x56c], PT, P0 ;  /* 0x00015b00ff007a0c */ /* 0x000fda0003f05300 */
[----:B------:R-:W-:Y:S05]  /*0210*/  @!P0 BRA `(.L_x_2152) ;  /* 0x0000002000008947 */ /* 0x000fea0003800000 */
[----:B------:R1:W5:Y:S01]  /*0220*/  LDG.E R3, [R2.64] ;  /* 0x0000000a02037981 */ /* 0x000362000c1e1900 */
[----:B------:R-:W-:Y:S05]  /*0230*/  BRA `(.L_x_2153) ;  /* 0x0000009000007947 */ /* 0x000fea0003800000 */
.L_x_2152:
        /* <DEDUP_REMOVED lines=8> */
.L_x_2154:
[----:B------:R-:W-:-:S04]  /*02c0*/  MOV R3, c[0x0][0x54c] ;  /* 0x0001530000037a02 */ /* 0x000fc80000000f00 */
.L_x_2153:
[----:B------:R-:W-:Y:S01]  /*02d0*/  USHF.L.U32 UR4, UR4, 0x7, URZ ;  /* 0x0000000704047899 */ /* 0x000fe2000800063f */
[----:B-----5:R-:W-:-:S05]  /*02e0*/  IMAD R3, R3, c[0x0][0x548], RZ ;  /* 0x0001520003037a24 */ /* 0x020fca00078e02ff */
[----:B------:R-:W-:-:S04]  /*02f0*/  MOV R40, UR4 ;  /* 0x0000000400287c02 */ /* 0x000fc80008000f00 */
[----:B------:R-:W-:-:S04]  /*0300*/  ISETP.GE.AND P0, PT, R40, R3, PT ;  /* 0x000000032800720c */ /* 0x000fc80003f06270 */
[----:B------:R-:W-:-:S04]  /*0310*/  SEL R210, R210, 0xffffffff, !P0 ;  /* 0xffffffffd2d27807 */ /* 0x000fc80004000000 */
.L_x_2151:
        /* <DEDUP_REMOVED lines=28> */
.L_x_2155:
[----:B------:R-:W-:-:S04]  /*04e0*/  ISETP.NE.U32.AND P1, PT, RZ, c[0x0][0x368], PT ;  /* 0x0000da00ff007a0c */ /* 0x000fc80003f25070 */
[----:B------:R-:W-:-:S13]  /*04f0*/  ISETP.NE.AND.EX P1, PT, RZ, c[0x0][0x36c], PT, P1 ;  /* 0x0000db00ff007a0c */ /* 0x000fda0003f25310 */
[----:B------:R-:W-:Y:S05]  /*0500*/  @!P1 BRA `(.L_x_2156) ;  /* 0x0000003000009947 */ /* 0x000fea0003800000 */
[----:B------:R-:W-:-:S06]  /*0510*/  IMAD.WIDE R208, R210, R5, c[0x0][0x368] ;  /* 0x0000da00d2d07625 */ /* 0x000fcc00078e0205 */
[----:B------:R2:W5:Y:S01]  /*0520*/  LDG.E R208, [R208.64] ;  /* 0x0000000ad0d07981 */ /* 0x000562000c1e1900 */
[----:B------:R-:W-:Y:S05]  /*0530*/  BRA `(.L_x_2157) ;  /* 0x0000004000007947 */ /* 0x000fea0003800000 */
.L_x_2156:
[----:B------:R-:W-:Y:S05]  /*0540*/  @!P5 BRA `(.L_x_2157) ;  /* 0x000000300000d947 */ /* 0x000fea0003800000 */
[----:B------:R-:W2:Y:S04]  /*0550*/  LDG.E R208, [R2.64] ;  /* 0x0000000a02d07981 */ /* 0x000ea8000c1e1900 */
[----:B-1----:R-:W2:Y:S02]  /*0560*/  LDG.E R7, [R2.64+0x4] ;  /* 0x0000040a02077981 */ /* 0x002ea4000c1e1900 */
[----:B--2---:R-:W-:Y:S02]  /*0570*/  IADD3 R208, -R208, R7, RZ ;  /* 0x00000007d0d07210 */ /* 0x004fe40007ffe1ff */
.L_x_2157:
        /* <DEDUP_REMOVED lines=23> */
.L_x_2159:
[----:B------:R-:W-:-:S13]  /*06f0*/  ISETP.NE.AND P1, PT, R13, 0x1, PT ;  /* 0x000000010d00780c */ /* 0x000fda0003f25270 */
[----:B------:R-:W-:-:S05]  /*0700*/  @P1 IMAD.HI.U32 R2, R6, c[0x0][0x330], RZ ;  /* 0x0000cc0006021a27 */ /* 0x000fca00078e00ff */
[----:B------:R-:W-:-:S05]  /*0710*/  @P1 SHF.R.U32.HI R6, RZ, c[0x0][0x334], R2 ;  /* 0x0000cd00ff061a19 */ /* 0x000fca0000011602 */
.L_x_2160:
[----:B------:R-:W-:-:S05]  /*0720*/  IMAD R3, R6, R13, c[0x0][0x32c] ;  /* 0x0000cb0006037624 */ /* 0x000fca00078e020d */
[----:B------:R-:W-:-:S04]  /*0730*/  IMNMX R4, R4, R3, PT ;  /* 0x0000000304047217 */ /* 0x000fc80003800200 */
.L_x_2158:
        /* <DEDUP_REMOVED lines=25> */
.L_x_2162:
[----:B------:R-:W-:-:S13]  /*08d0*/  ISETP.NE.AND P1, PT, R13, 0x1, PT ;  /* 0x000000010d00780c */ /* 0x000fda0003f25270 */
[----:B------:R-:W-:-:S05]  /*08e0*/  @P1 IMAD.HI.U32 R2, R3, c[0x0][0x330], RZ ;  /* 0x0000cc0003021a27 */ /* 0x000fca00078e00ff */
[----:B------:R-:W-:-:S05]  /*08f0*/  @P1 SHF.R.U32.HI R3, RZ, c[0x0][0x334], R2 ;  /* 0x0000cd00ff031a19 */ /* 0x000fca0000011602 */
.L_x_2163:
[----:B------:R-:W-:-:S05]  /*0900*/  IMAD R3, R3, c[0x0][0x32c], RZ ;  /* 0x0000cb0003037a24 */ /* 0x000fca00078e02ff */
[----:B------:R-:W-:-:S05]  /*0910*/  IMNMX R4, R4, R3, !PT ;  /* 0x0000000304047217 */ /* 0x000fca0007800200 */
.L_x_2161:
        /* <DEDUP_REMOVED lines=54> */
[----:B------:R-:W-:Y:S01]  /*0c80*/  IMAD.WIDE.U32 R110, R41, c[0x0][0x1e0], RZ ;  /* 0x00007800296e7a25 */ /* 0x000fe200078e00ff */
[----:B------:R-:W-:Y:S01]  /*0c90*/  SHF.R.S32.HI R5, RZ, 0x1f, R0 ;  /* 0x0000001fff057819 */ /* 0x000fe20000011400 */
[----:B------:R-:W-:Y:S01]  /*0ca0*/  UIMAD.WIDE.U32 UR14, UR6, 0x40, URZ ;  /* 0x00000040060e78a5 */ /* 0x000fe2000f8e003f */
[----:B------:R-:W-:Y:S01]  /*0cb0*/  LOP3.LUT R29, R3, 0xfffffff8, RZ, 0xc0, !PT ;  /* 0xfffffff8031d7812 */ /* 0x000fe200078ec0ff */
[----:B------:R-:W-:Y:S01]  /*0cc0*/  USHF.L.U32 UR8, UR7, 0x6, URZ ;  /* 0x0000000607087899 */ /* 0x000fe2000800063f */
[----:B------:R-:W-:Y:S01]  /*0cd0*/  SHF.R.S32.HI R3, RZ, 0x3, R3 ;  /* 0x00000003ff037819 */ /* 0x000fe20000011403 */
[----:B------:R-:W-:Y:S01]  /*0ce0*/  IMAD R5, R5, c[0x0][0x178], RZ ;  /* 0x00005e0005057a24 */ /* 0x000fe200078e02ff */
[----:B-1----:R-:W-:Y:S01]  /*0cf0*/  SHF.R.S32.HI R33, RZ, 0x1f, R32 ;  /* 0x0000001fff217819 */ /* 0x002fe20000011420 */
[----:B------:R-:W-:Y:S01]  /*0d00*/  IMAD.IADD R29, R42, 0x1, -R29 ;  /* 0x000000012a1d7824 */ /* 0x000fe200078e0a1d */
[----:B------:R-:W-:Y:S01]  /*0d10*/  UIADD3 UR8, UR15, UR8, URZ ;  /* 0x000000080f087290 */ /* 0x000fe2000fffe03f */
[----:B------:R-:W-:Y:S01]  /*0d20*/  IMAD R5, R0, c[0x0][0x17c], R5 ;  /* 0x00005f0000057a24 */ /* 0x000fe200078e0205 */
[----:B------:R-:W-:Y:S01]  /*0d30*/  LEA.HI R108, R109, R42, RZ, 0x5 ;  /* 0x0000002a6d6c7211 */ /* 0x000fe200078f28ff */
[----:B------:R-:W-:Y:S01]  /*0d40*/  IMAD R11, R29, 0x20, R3 ;  /* 0x000000201d0b7824 */ /* 0x000fe200078e0203 */
[----:B------:R-:W-:Y:S01]  /*0d50*/  USHF.L.U32 UR9, UR4, 0x6, URZ ;  /* 0x0000000604097899 */ /* 0x000fe2000800063f */
[----:B------:R-:W-:Y:S01]  /*0d60*/  IMAD.IADD R9, R9, 0x1, R5 ;  /* 0x0000000109097824 */ /* 0x000fe200078e0205 */
[----:B------:R-:W-:Y:S01]  /*0d70*/  SHF.R.S32.HI R5, RZ, 0x1f, R210 ;  /* 0x0000001fff057819 */ /* 0x000fe200000114d2 */
[----:B------:R-:W-:Y:S01]  /*0d80*/  IMAD R7, R33, c[0x0][0x1b8], RZ ;  /* 0x00006e0021077a24 */ /* 0x000fe200078e02ff */
[----:B------:R-:W-:Y:S01]  /*0d90*/  SHF.R.S32.HI R43, RZ, 0x5, R108 ;  /* 0x00000005ff2b7819 */ /* 0x000fe2000001146c */
[----:B------:R-:W-:Y:S01]  /*0da0*/  IMAD.IADD R2, R40, 0x1, R11 ;  /* 0x0000000128027824 */ /* 0x000fe200078e020b */
[----:B------:R-:W-:Y:S01]  /*0db0*/  SEL R0, R5, RZ, !P0 ;  /* 0x000000ff05007207 */ /* 0x000fe20004000000 */
[C---:B------:R-:W-:Y:S01]  /*0dc0*/  IMAD R7, R32.reuse, c[0x0][0x1bc], R7 ;  /* 0x00006f0020077a24 */ /* 0x040fe200078e0207 */
[----:B------:R-:W-:Y:S01]  /*0dd0*/  UMOV UR12, 0x6 ;  /* 0x00000006000c7882 */ /* 0x000fe20000000000 */
[----:B------:R-:W-:Y:S01]  /*0de0*/  IMAD.WIDE.U32 R8, R32, c[0x0][0x1b8], R8 ;  /* 0x00006e0020087a25 */ /* 0x000fe200078e0008 */
[----:B------:R-:W-:-:S03]  /*0df0*/  USHF.L.U64.HI UR12, UR4, UR12, UR5 ;  /* 0x0000000c040c7299 */ /* 0x000fc60008010205 */
        /* <DEDUP_REMOVED lines=21> */
[----:B------:R-:W-:Y:S02]  /*0f50*/  IMAD.SHL.U32 R36, R29, 0x8, RZ ;  /* 0x000000081d247824 */ /* 0x000fe400078e00ff */
[----:B------:R-:W-:-:S03]  /*0f60*/  IMAD.WIDE.U32 R6, R6, c[0x0][0x1a8], R10 ;  /* 0x00006a0006067a25 */ /* 0x000fc600078e000a */
[----:B------:R-:W-:Y:S01]  /*0f70*/  LOP3.LUT R2, R209, 0x38, R36, 0xf8, !PT ;  /* 0x00000038d1027812 */ /* 0x000fe200078ef824 */
[----:B------:R-:W-:Y:S01]  /*0f80*/  IMAD.IADD R0, R7, 0x1, R9 ;  /* 0x0000000107007824 */ /* 0x000fe200078e0209 */
[----:B------:R-:W-:Y:S01]  /*0f90*/  BAR.SYNC.DEFER_BLOCKING 0x0 ;  /* 0x0000000000007b1d */ /* 0x000fe20000010000 */
[----:B------:R-:W-:Y:S01]  /*0fa0*/  LEA R4, P0, R6, c[0x0][0x160], 0x1 ;  /* 0x0000580006047a11 */ /* 0x000fe200078008ff */
[----:B------:R-:W-:Y:S01]  /*0fb0*/  IMAD R7, R211, c[0x0][0x2c4], RZ ;  /* 0x0000b100d3077a24 */ /* 0x000fe200078e02ff */
[----:B------:R-:W-:Y:S01]  /*0fc0*/  SHF.R.U32.HI R209, RZ, 0x3, R209 ;  /* 0x00000003ffd17819 */ /* 0x000fe200000116d1 */
[----:B------:R-:W-:Y:S01]  /*0fd0*/  IMAD.SHL.U32 R8, R8, 0x8, RZ ;  /* 0x0000000808087824 */ /* 0x000fe200078e00ff */
[----:B------:R-:W-:Y:S01]  /*0fe0*/  LEA.HI.X R0, R6, c[0x0][0x164], R0, 0x1, P0 ;  /* 0x0000590006007a11 */ /* 0x000fe200000f0c00 */
[----:B------:R-:W1:Y:S01]  /*0ff0*/  SHFL.IDX PT, R10, R4, RZ, 0x181f ;  /* 0x00181fff040a7589 */ /* 0x000e6200000e0000 */
[----:B------:R-:W-:Y:S01]  /*1000*/  LOP3.LUT R209, R2, R209, RZ, 0x3c, !PT ;  /* 0x000000d102d17212 */ /* 0x000fe200078e3cff */
[----:B------:R-:W-:Y:S01]  /*1010*/  IMAD.IADD R2, R40, 0x1, R3 ;  /* 0x0000000128027824 */ /* 0x000fe200078e0203 */
[----:B------:R-:W-:Y:S01]  /*1020*/  SHF.R.S32.HI R37, RZ, 0x1f, R36 ;  /* 0x0000001fff257819 */ /* 0x000fe20000011424 */
[----:B------:R-:W2:Y:S01]  /*1030*/  SHFL.IDX PT, R11, R0, RZ, 0x181f ;  /* 0x00181fff000b7589 */ /* 0x000ea200000e0000 */
[----:B------:R-:W-:-:S02]  /*1040*/  LOP3.LUT R209, R209, 0xfffffe00, R8, 0xf8, !PT ;  /* 0xfffffe00d1d17812 */ /* 0x000fc400078ef808 */
[CC--:B------:R-:W-:Y:S01]  /*1050*/  ISETP.GE.AND P1, PT, R2.reuse, R7.reuse, PT ;  /* 0x000000070200720c */ /* 0x0c0fe20003f26270 */
[----:B------:R-:W4:Y:S01]  /*1060*/  SHFL.IDX PT, R16, R4, 0x1, 0x181f ;  /* 0x00381f0004107f89 */ /* 0x000f2200000e0000 */
[C---:B------:R-:W-:Y:S01]  /*1070*/  IADD3 R6, R2.reuse, 0x20, RZ ;  /* 0x0000002002067810 */ /* 0x040fe20007ffe0ff */
[----:B------:R-:W-:Y:S01]  /*1080*/  IMAD.SHL.U32 R209, R209, 0x2, RZ ;  /* 0x00000002d1d17824 */ /* 0x000fe200078e00ff */
[----:B------:R-:W-:Y:S01]  /*1090*/  IADD3 R8, R2, 0x40, RZ ;  /* 0x0000004002087810 */ /* 0x000fe20007ffe0ff */
[----:B------:R-:W5:Y:S01]  /*10a0*/  SHFL.IDX PT, R17, R0, 0x1, 0x181f ;  /* 0x00381f0000117f89 */ /* 0x000f6200000e0000 */
[----:B------:R-:W-:Y:S02]  /*10b0*/  ISETP.GE.AND P0, PT, R6, R7, PT ;  /* 0x000000070600720c */ /* 0x000fe40003f06270 */
[----:B------:R-:W-:Y:S02]  /*10c0*/  SHF.R.S32.HI R6, RZ, 0x1f, R34 ;  /* 0x0000001fff067819 */ /* 0x000fe40000011422 */
[----:B------:R-:W-:-:S02]  /*10d0*/  ISETP.GE.AND P6, PT, R36, c[0x0][0x198], PT ;  /* 0x0000660024007a0c */ /* 0x000fc40003fc6270 */
[----:B------:R-:W-:Y:S02]  /*10e0*/  IADD3 R2, R2, 0x60, RZ ;  /* 0x0000006002027810 */ /* 0x000fe40007ffe0ff */
[----:B---3--:R-:W-:Y:S01]  /*10f0*/  @P2 SHF.R.S32.HI R31, RZ, 0x1f, R30 ;  /* 0x0000001fff1f2819 */ /* 0x008fe2000001141e */
[----:B------:R-:W-:Y:S02]  /*1100*/  @!P2 IMAD.MOV.U32 R30, RZ, RZ, R210 ;  /* 0x000000ffff1ea224 */ /* 0x000fe400078e00d2 */
[----:B------:R-:W-:Y:S01]  /*1110*/  @!P2 IMAD.MOV.U32 R31, RZ, RZ, R5 ;  /* 0x000000ffff1fa224 */ /* 0x000fe200078e0005 */
[----:B------:R-:W-:Y:S02]  /*1120*/  IADD3 R34, P2, R34, R3, RZ ;  /* 0x0000000322227210 */ /* 0x000fe40007f5e0ff */
[----:B------:R-:W-:Y:S02]  /*1130*/  IADD3 R5, R36, 0x40, RZ ;  /* 0x0000004024057810 */ /* 0x000fe40007ffe0ff */
[----:B------:R-:W-:Y:S01]  /*1140*/  LEA.HI.X.SX32 R35, R3, R6, 0x1, P2 ;  /* 0x0000000603237211 */ /* 0x000fe200010f0eff */
[----:B------:R-:W-:Y:S01]  /*1150*/  IMAD.WIDE.U32 R18, R34, c[0x0][0x1e0], R36 ;  /* 0x0000780022127a25 */ /* 0x000fe200078e0024 */
[----:B------:R-:W-:-:S02]  /*1160*/  @!P1 SHF.R.S32.HI R6, RZ, 0x1f, R5 ;  /* 0x0000001fff069819 */ /* 0x000fc40000011405 */
[----:B------:R-:W-:Y:S01]  /*1170*/  SEL R222, R30, RZ, !P5 ;  /* 0x000000ff1ede7207 */ /* 0x000fe20006800000 */
[----:B------:R-:W-:Y:S01]  /*1180*/  IMAD R9, R35, c[0x0][0x1e0], RZ ;  /* 0x0000780023097a24 */ /* 0x000fe200078e02ff */
[----:B------:R-:W-:Y:S01]  /*1190*/  SEL R30, R31, RZ, !P5 ;  /* 0x000000ff1f1e7207 */ /* 0x000fe20006800000 */
[----:B------:R-:W-:Y:S01]  /*11a0*/  IMAD R35, R35, c[0x0][0x208], RZ ;  /* 0x0000820023237a24 */ /* 0x000fe200078e02ff */
[----:B------:R-:W-:Y:S02]  /*11b0*/  @!P1 LEA.HI R6, R6, R5, RZ, 0x3 ;  /* 0x0000000506069211 */ /* 0x000fe400078f18ff */
[----:B-1----:R-:W-:Y:S01]  /*11c0*/  @!P1 LEA R22, P5, R36, R10, 0x1 ;  /* 0x0000000a24169211 */ /* 0x002fe200078a08ff */
[C---:B------:R-:W-:Y:S01]  /*11d0*/  IMAD R215, R30.reuse, c[0x0][0x1f0], RZ ;  /* 0x00007c001ed77a24 */ /* 0x040fe200078e02ff */
[----:B------:R-:W-:Y:S01]  /*11e0*/  ISETP.GE.AND P2, PT, R5, c[0x0][0x198], PT ;  /* 0x0000660005007a0c */ /* 0x000fe20003f46270 */
[----:B------:R-:W-:Y:S01]  /*11f0*/  IMAD R225, R30, c[0x0][0x218], RZ ;  /* 0x000086001ee17a24 */ /* 0x000fe200078e02ff */
[----:B------:R-:W-:Y:S01]  /*1200*/  @!P1 LOP3.LUT R6, R6, 0xfffffff8, RZ, 0xc0, !PT ;  /* 0xfffffff806069812 */ /* 0x000fe200078ec0ff */
[----:B------:R-:W-:Y:S01]  /*1210*/  IMAD R215, R222, c[0x0][0x1f4], R215 ;  /* 0x00007d00ded77a24 */ /* 0x000fe200078e02d7 */
[----:B--2---:R-:W-:Y:S01]  /*1220*/  @!P1 LEA.HI.X R23, R36, R11, R37, 0x1, P5 ;  /* 0x0000000b24179211 */ /* 0x004fe200028f0c25 */
[----:B------:R-:W-:Y:S01]  /*1230*/  IMAD R225, R222, c[0x0][0x21c], R225 ;  /* 0x00008700dee17a24 */ /* 0x000fe200078e02e1 */
[----:B------:R-:W-:Y:S01]  /*1240*/  ISETP.GE.AND P5, PT, R8, R7, PT ;  /* 0x000000070800720c */ /* 0x000fe20003fa6270 */
[----:B------:R-:W-:Y:S01]  /*1250*/  @!P1 IMAD.WIDE R24, R6, 0x2, R10 ;  /* 0x0000000206189825 */ /* 0x000fe200078e020a */
[----:B------:R-:W1:Y:S01]  /*1260*/  SHFL.IDX PT, R8, R4, 0x2, 0x181f ;  /* 0x00581f0004087f89 */ /* 0x000e6200000e0000 */
[----:B------:R-:W-:-:S02]  /*1270*/  @!P0 SHF.R.S32.HI R6, RZ, 0x1f, R5 ;  /* 0x0000001fff068819 */ /* 0x000fc40000011405 */
[----:B------:R-:W-:Y:S01]  /*1280*/  IMAD R10, R34, c[0x0][0x1e4], R9 ;  /* 0x00007900220a7a24 */ /* 0x000fe200078e0209 */
[----:B------:R2:W-:Y:S01]  /*1290*/  @!P1 LDGSTS.E.BYPASS.LTC128B.128 [R209+0x100], [R22.64], !P6 ;  /* 0x0010000016d19fae */ /* 0x0005e2000f101d4a */
[----:B------:R-:W-:Y:S02]  /*12a0*/  @!P0 LEA.HI R6, R6, R5, RZ, 0x3 ;  /* 0x0000000506068211 */ /* 0x000fe400078f18ff */
[----:B------:R-:W-:Y:S01]  /*12b0*/  IMAD.IADD R19, R19, 0x1, R10 ;  /* 0x0000000113137824 */ /* 0x000fe200078e020a */
[----:B------:R-:W3:Y:S01]  /*12c0*/  SHFL.IDX PT, R9, R0, 0x2, 0x181f ;  /* 0x00581f0000097f89 */ /* 0x000ee200000e0000 */
[----:B------:R-:W-:Y:S02]  /*12d0*/  @!P0 LOP3.LUT R11, R6, 0xfffffff8, RZ, 0xc0, !PT ;  /* 0xfffffff8060b8812 */ /* 0x000fe400078ec0ff */
[----:B------:R-:W-:Y:S01]  /*12e0*/  SHF.R.S32.HI R31, RZ, 0x1f, R113 ;  /* 0x0000001fff1f7819 */ /* 0x000fe20000011471 */
[----:B------:R3:W-:Y:S01]  /*12f0*/  @!P1 LDGSTS.E.BYPASS.LTC128B.128 [R209+0x4100], [R24.64], !P2 ;  /* 0x0410000018d19fae */ /* 0x0007e2000d101d4a */
[----:B----4-:R-:W-:Y:S01]  /*1300*/  @!P0 LEA R20, P1, R36, R16, 0x1 ;  /* 0x0000001024148211 */ /* 0x010fe200078208ff */
[----:B-----5:R-:W-:-:S02]  /*1310*/  @!P0 IMAD.WIDE R10, R11, 0x2, R16 ;  /* 0x000000020b0a8825 */ /* 0x020fc400078e0210 */
[----:B------:R4:W5:Y:S01]  /*1320*/  SHFL.IDX PT, R16, R4, 0x3, 0x181f ;  /* 0x00781f0004107f89 */ /* 0x00096200000e0000 */
[----:B------:R-:W-:Y:S02]  /*1330*/  @!P0 LEA.HI.X R21, R36, R17, R37, 0x1, P1 ;  /* 0x0000001124158211 */ /* 0x000fe400008f0c25 */
[----:B------:R-:W-:Y:S01]  /*1340*/  ISETP.GE.AND P1, PT, R2, R7, PT ;  /* 0x000000070200720c */ /* 0x000fe20003f26270 */
[C---:B------:R-:W-:Y:S01]  /*1350*/  IMAD R7, R33.reuse, c[0x0][0x1e8], RZ ;  /* 0x00007a0021077a24 */ /* 0x040fe200078e02ff */
[----:B------:R-:W-:Y:S01]  /*1360*/  @!P5 SHF.R.S32.HI R2, RZ, 0x1f, R5 ;  /* 0x0000001fff02d819 */ /* 0x000fe20000011405 */
[----:B------:R5:W-:Y:S01]  /*1370*/  @!P0 LDGSTS.E.BYPASS.LTC128B.128 [R209+0x1100], [R20.64], !P6 ;  /* 0x0110000014d18fae */ /* 0x000be2000f101d4a */
[----:B------:R-:W-:Y:S02]  /*1380*/  IMAD R33, R33, c[0x0][0x210], RZ ;  /* 0x0000840021217a24 */ /* 0x000fe400078e02ff */
[----:B------:R-:W-:Y:S01]  /*1390*/  @!P5 LEA.HI R2, R2, R5, RZ, 0x3 ;  /* 0x000000050202d211 */ /* 0x000fe200078f18ff */
[C---:B------:R-:W-:Y:S01]  /*13a0*/  IMAD R212, R32.reuse, c[0x0][0x1ec], R7 ;  /* 0x00007b0020d47a24 */ /* 0x040fe200078e0207 */
[----:B------:R5:W-:Y:S01]  /*13b0*/  @!P0 LDGSTS.E.BYPASS.LTC128B.128 [R209+0x5100], [R10.64], !P2 ;  /* 0x051000000ad18fae */ /* 0x000be2000d101d4a */
[----:B------:R-:W-:Y:S01]  /*13c0*/  IMAD R33, R32, c[0x0][0x214], R33 ;  /* 0x0000850020217a24 */ /* 0x000fe200078e0221 */
[----:B------:R-:W-:Y:S01]  /*13d0*/  @!P5 LOP3.LUT R7, R2, 0xfffffff8, RZ, 0xc0, !PT ;  /* 0xfffffff80207d812 */ /* 0x000fe200078ec0ff */
[----:B--2---:R-:W-:Y:S01]  /*13e0*/  IMAD.WIDE.U32 R22, R32, c[0x0][0x1e8], R18 ;  /* 0x00007a0020167a25 */ /* 0x004fe200078e0012 */
[C---:B-1----:R-:W-:Y:S01]  /*13f0*/  @!P5 LEA R18, P0, R36.reuse, R8, 0x1 ;  /* 0x000000082412d211 */ /* 0x042fe200078008ff */
[----:B------:R1:W2:Y:S02]  /*1400*/  SHFL.IDX PT, R17, R0, 0x3, 0x181f ;  /* 0x00781f0000117f89 */ /* 0x0002a400000e0000 */
[----:B------:R-:W-:Y:S01]  /*1410*/  IMAD.IADD R213, R23, 0x1, R212 ;  /* 0x0000000117d57824 */ /* 0x000fe200078e02d4 */
[----:B---3--:R-:W-:Y:S01]  /*1420*/  @!P5 LEA.HI.X R19, R36, R9, R37, 0x1, P0 ;  /* 0x000000092413d211 */ /* 0x008fe200000f0c25 */
[----:B------:R-:W-:Y:S01]  /*1430*/  @!P5 IMAD.WIDE R8, R7, 0x2, R8 ;  /* 0x000000020708d825 */ /* 0x000fe200078e0208 */
[----:B----4-:R-:W-:-:S03]  /*1440*/  LEA.HI R4, R109, R42, RZ, 0x4 ;  /* 0x0000002a6d047211 */ /* 0x010fc600078f20ff */
[----:B------:R-:W-:Y:S01]  /*1450*/  IMAD R7, R41, c[0x0][0x1e4], RZ ;  /* 0x0000790029077a24 */ /* 0x000fe200078e02ff */
[----:B------:R3:W-:Y:S01]  /*1460*/  @!P5 LDGSTS.E.BYPASS.LTC128B.128 [R209+0x2100], [R18.64], !P6 ;  /* 0x0210000012d1dfae */ /* 0x0007e2000f101d4a */
[----:B------:R-:W-:Y:S02]  /*1470*/  IMAD R41, R14, -0x60, R41 ;  /* 0xffffffa00e297824 */ /* 0x000fe400078e0229 */
[----:B------:R-:W-:Y:S01]  /*1480*/  IMAD.MOV.U32 R212, RZ, RZ, R22 ;  /* 0x000000ffffd47224 */ /* 0x000fe200078e0016 */
[----:B------:R4:W-:Y:S01]  /*1490*/  @!P5 LDGSTS.E.BYPASS.LTC128B.128 [R209+0x6100], [R8.64], !P2 ;  /* 0x0610000008d1dfae */ /* 0x0009e2000d101d4a */
[----:B------:R-:W-:Y:S01]  /*14a0*/  IMAD.IADD R12, R111, 0x1, R7 ;  /* 0x000000016f0c7824 */ /* 0x000fe200078e0207 */
[----:B------:R-:W-:Y:S01]  /*14b0*/  IADD3 R28, R41, R208, -R3 ;  /* 0x000000d0291c7210 */ /* 0x000fe20007ffe803 */
[----:B------:R-:W-:Y:S01]  /*14c0*/  IMAD.WIDE.U32 R212, R222, c[0x0][0x1f0], R212 ;  /* 0x00007c00ded47a25 */ /* 0x000fe200078e00d4 */
[----:B------:R-:W-:Y:S02]  /*14d0*/  LOP3.LUT R7, R4, 0xfffffff0, RZ, 0xc0, !PT ;  /* 0xfffffff004077812 */ /* 0x000fe400078ec0ff */
[----:B------:R-:W-:Y:S01]  /*14e0*/  ISETP.GE.AND P0, PT, R28, 0x1, PT ;  /* 0x000000011c00780c */ /* 0x000fe20003f06270 */
[----:B------:R-:W-:-:S02]  /*14f0*/  IMAD.IADD R215, R213, 0x1, R215 ;  /* 0x00000001d5d77824 */ /* 0x000fc400078e02d7 */
[----:B-----5:R-:W-:Y:S01]  /*1500*/  IMAD R11, R12, R113, RZ ;  /* 0x000000710c0b7224 */ /* 0x020fe200078e02ff */
[----:B-1----:R-:W-:Y:S01]  /*1510*/  @!P1 SHF.R.S32.HI R0, RZ, 0x1f, R5 ;  /* 0x0000001fff009819 */ /* 0x002fe20000011405 */
[----:B------:R-:W-:Y:S02]  /*1520*/  IMAD.MOV.U32 R214, RZ, RZ, R212 ;  /* 0x000000ffffd67224 */ /* 0x000fe400078e00d4 */
[----:B------:R-:W-:Y:S01]  /*1530*/  IMAD.IADD R7, R42, 0x1, -R7 ;  /* 0x000000012a077824 */ /* 0x000fe200078e0a07 */
[----:B------:R-:W-:Y:S01]  /*1540*/  @!P1 LEA.HI R0, R0, R5, RZ, 0x3 ;  /* 0x0000000500009211 */ /* 0x000fe200078f18ff */
[----:B------:R-:W-:-:S03]  /*1550*/  IMAD R11, R31, R110, R11 ;  /* 0x0000006e1f0b7224 */ /* 0x000fc600078e020b */
[----:B------:R-:W-:Y:S02]  /*1560*/  @!P1 LOP3.LUT R0, R0, 0xfffffff8, RZ, 0xc0, !PT ;  /* 0xfffffff800009812 */ /* 0x000fe400078ec0ff */
[----:B------:R-:W-:Y:S02]  /*1570*/  SHF.R.S32.HI R2, RZ, 0x1f, R7 ;  /* 0x0000001fff027819 */ /* 0x000fe40000011407 */
[----:B---3--:R-:W-:Y:S02]  /*1580*/  @!P1 LEA R18, P5, R36, R16, 0x1 ;  /* 0x0000001024129211 */ /* 0x008fe400078a08ff */
[----:B------:R-:W-:Y:S01]  /*1590*/  LEA.HI R2, R2, R7, RZ, 0x3 ;  /* 0x0000000702027211 */ /* 0x000fe200078f18ff */
[----:B----4-:R-:W-:Y:S01]  /*15a0*/  IMAD.WIDE.U32 R8, R113, R110, R214 ;  /* 0x0000006e71087225 */ /* 0x010fe200078e00d6 */
[----:B--2---:R-:W-:-:S03]  /*15b0*/  @!P1 LEA.HI.X R19, R36, R17, R37, 0x1, P5 ;  /* 0x0000001124139211 */ /* 0x004fc600028f0c25 */
[----:B------:R-:W-:Y:S01]  /*15c0*/  IMAD.IADD R6, R9, 0x1, R11 ;  /* 0x0000000109067824 */ /* 0x000fe200078e020b */
[----:B------:R-:W-:Y:S01]  /*15d0*/  @P0 LEA R10, P5, R8, c[0x0][0x1c8], 0x1 ;  /* 0x00007200080a0a11 */ /* 0x000fe200078a08ff */
[----:B------:R-:W-:Y:S01]  /*15e0*/  @!P1 IMAD.WIDE R16, R0, 0x2, R16 ;  /* 0x0000000200109825 */ /* 0x000fe200078e0210 */
        /* <DEDUP_REMOVED lines=92> */
[----:B------:R-:W-:-:S04]  /*1bb0*/  IMAD.WIDE.U32 R6, R32, c[0x0][0x210], R34 ;  /* 0x0000840020067a25 */ /* 0x000fc800078e0022 */
[----:B------:R-:W-:Y:S02]  /*1bc0*/  IMAD.IADD R7, R7, 0x1, R33 ;  /* 0x0000000107077824 */ /* 0x000fe400078e0221 */
[----:B------:R-:W-:Y:S02]  /*1bd0*/  IMAD.U32 R31, RZ, RZ, UR9 ;  /* 0x00000009ff1f7e24 */ /* 0x000fe4000f8e00ff */
[----:B------:R-:W-:-:S04]  /*1be0*/  IMAD.WIDE.U32 R222, R222, c[0x0][0x218], R6 ;  /* 0x00008600dede7a25 */ /* 0x000fc800078e0006 */
[----:B------:R-:W-:Y:S02]  /*1bf0*/  IMAD R7, R113, c[0x0][0x20c], R0 ;  /* 0x0000830071077a24 */ /* 0x000fe400078e0200 */
        /* <DEDUP_REMOVED lines=30> */
[----:B------:R-:W-:-:S03]  /*1de0*/  LEA R6, P0, R20, c[0x0][0x1f8], 0x1 ;  /* 0x00007e0014067a11 */ /* 0x000fc600078008ff */
        /* <DEDUP_REMOVED lines=178> */
.L_x_2165:
        /* <DEDUP_REMOVED lines=16> */
[----:B------:R-:W-:-:S02]  /*2a10*/  LOP3.LUT R7, R4, 0x1ffffffe, RZ, 0xc0, !PT ;  /* 0x1ffffffe04077812 */ /* 0x000fc400078ec0ff */
[----:B------:R-:W-:Y:S01]  /*2a20*/  LOP3.LUT R217, R21, 0x7ffffffc, RZ, 0xc0, !PT ;  /* 0x7ffffffc15d97812 */ /* 0x000fe200078ec0ff */
[----:B------:R-:W-:Y:S01]  /*2a30*/  IMAD R6, R43, 0x10, R6 ;  /* 0x000000102b067824 */ /* 0x000fe200078e0206 */
[----:B------:R-:W-:Y:S01]  /*2a40*/  IADD3 R20, R208, 0x1, R41 ;  /* 0x00000001d0147810 */ /* 0x000fe20007ffe029 */
[----:B------:R-:W-:Y:S02]  /*2a50*/  IMAD.IADD R7, R42, 0x1, -R7 ;  /* 0x000000012a077824 */ /* 0x000fe400078e0a07 */
[----:B------:R-:W-:Y:S02]  /*2a60*/  IMAD.IADD R217, R0, 0x1, -R217 ;  /* 0x0000000100d97824 */ /* 0x000fe400078e0ad9 */
[----:B------:R-:W-:Y:S02]  /*2a70*/  IMAD R216, R7, 0x8, R6 ;  /* 0x0000000807d87824 */ /* 0x000fe400078e0206 */
[----:B------:R-:W-:Y:S02]  /*2a80*/  IMAD.SHL.U32 R217, R217, 0x2, RZ ;  /* 0x00000002d9d97824 */ /* 0x000fe400078e00ff */
[----:B------:R-:W-:-:S03]  /*2a90*/  @P4 IMAD.HI.U32 R4, R216, c[0x0][0x2c8], RZ ;  /* 0x0000b200d8044a27 */ /* 0x000fc600078e00ff */
[--C-:B------:R-:W-:Y:S01]  /*2aa0*/  IADD3 R20, -R211, R20, -R217.reuse ;  /* 0x00000014d3147210 */ /* 0x100fe20007ffe9d9 */
[----:B------:R-:W-:Y:S01]  /*2ab0*/  IMAD.MOV.U32 R24, RZ, RZ, R216 ;  /* 0x000000ffff187224 */ /* 0x000fe200078e00d8 */
[----:B------:R-:W-:Y:S01]  /*2ac0*/  @P4 SHF.R.U32.HI R24, RZ, c[0x0][0x2cc], R4 ;  /* 0x0000b300ff184a19 */ /* 0x000fe20000011604 */
[----:B------:R-:W-:Y:S01]  /*2ad0*/  IMAD.IADD R4, R41, 0x1, -R217 ;  /* 0x0000000129047824 */ /* 0x000fe200078e0ad9 */
[C---:B------:R-:W-:Y:S02]  /*2ae0*/  IADD3 R22, R20.reuse, c[0x0][0x328], RZ ;  /* 0x0000ca0014167a10 */ /* 0x040fe40007ffe0ff */
[----:B------:R-:W-:Y:S01]  /*2af0*/  IADD3 R20, R20, UR7, RZ ;  /* 0x0000000714147c10 */ /* 0x000fe2000fffe0ff */
[----:B------:R-:W1:Y:S01]  /*2b00*/  SHFL.IDX PT, R7, R24, RZ, 0x1c1f ;  /* 0x001c1fff18077589 */ /* 0x000e6200000e0000 */
[----:B------:R-:W-:Y:S01]  /*2b10*/  IADD3 R6, -R217, R208, R41 ;  /* 0x000000d0d9067210 */ /* 0x000fe20007ffe129 */
[--C-:B-1----:R-:W-:Y:S02]  /*2b20*/  IMAD.IADD R27, R22, 0x1, R7.reuse ;  /* 0x00000001161b7824 */ /* 0x102fe400078e0207 */
[----:B------:R-:W-:-:S03]  /*2b30*/  IMAD.IADD R26, R20, 0x1, R7 ;  /* 0x00000001141a7824 */ /* 0x000fc600078e0207 */
[----:B------:R-:W-:Y:S01]  /*2b40*/  IMNMX R27, R27, R6, PT ;  /* 0x000000061b1b7217 */ /* 0x000fe20003800200 */
[----:B------:R-:W-:Y:S05]  /*2b50*/  @!P3 BRA `(.L_x_2166) ;  /* 0x000001200000b947 */ /* 0x000fea0003800000 */
[----:B------:R-:W-:Y:S01]  /*2b60*/  IADD3 R7, -R211, R208, R7 ;  /* 0x000000d0d3077210 */ /* 0x000fe20007ffe107 */
        /* <DEDUP_REMOVED lines=9> */
.L_x_2168:
[----:B------:R-:W-:-:S13]  /*2c00*/  ISETP.NE.AND P0, PT, R13, 0x1, PT ;  /* 0x000000010d00780c */ /* 0x000fda0003f05270 */
[----:B------:R-:W-:-:S05]  /*2c10*/  @P0 IMAD.HI.U32 R0, R7, c[0x0][0x330], RZ ;  /* 0x0000cc0007000a27 */ /* 0x000fca00078e00ff */
[----:B------:R-:W-:Y:S02]  /*2c20*/  @P0 SHF.R.U32.HI R7, RZ, c[0x0][0x334], R0 ;  /* 0x0000cd00ff070a19 */ /* 0x000fe40000011600 */
.L_x_2169:
[----:B------:R-:W-:Y:S05]  /*2c30*/  BSYNC B0 ;  /* 0x0000000000007941 */ /* 0x000fea0003800000 */
.L_x_2167:
[----:B------:R-:W-:-:S05]  /*2c40*/  IMAD R7, R7, c[0x0][0x32c], R4 ;  /* 0x0000cb0007077a24 */ /* 0x000fca00078e0204 */
[----:B------:R-:W-:Y:S02]  /*2c50*/  IADD3 R0, R7, c[0x0][0x32c], RZ ;  /* 0x0000cb0007007a10 */ /* 0x000fe40007ffe0ff */
[----:B------:R-:W-:Y:S02]  /*2c60*/  IMNMX R26, R26, R7, !PT ;  /* 0x000000071a1a7217 */ /* 0x000fe40007800200 */
[----:B------:R-:W-:Y:S02]  /*2c70*/  IMNMX R27, R27, R0, PT ;  /* 0x000000001b1b7217 */ /* 0x000fe40003800200 */
.L_x_2166:
        /* <DEDUP_REMOVED lines=116> */
[----:B------:R-:W-:Y:S02]  /*33c0*/  ISETP.LT.OR P0, PT, R27, 0x5a, P0 ;  /* 0x0000005a1b00780c */ /* 0x000fe40000701670 */
[----:B------:R-:W1:Y:S02]  /*33d0*/  SHFL.IDX PT, R27, R24, 0x1, 0x1c1f ;  /* 0x003c1f00181b7f89 */ /* 0x000e6400000e0000 */
[----:B------:R-:W-:Y:S01]  /*33e0*/  FSEL R133, R49, -INF , !P0 ;  /* 0xff80000031857808 */ /* 0x000fe20004000000 */
        /* <DEDUP_REMOVED lines=14> */
.L_x_2172:
[----:B------:R-:W-:-:S13]  /*34d0*/  ISETP.NE.AND P0, PT, R13, 0x1, PT ;  /* 0x000000010d00780c */ /* 0x000fda0003f05270 */
[----:B------:R-:W-:-:S05]  /*34e0*/  @P0 IMAD.HI.U32 R6, R27, c[0x0][0x330], RZ ;  /* 0x0000cc001b060a27 */ /* 0x000fca00078e00ff */
[----:B------:R-:W-:Y:S02]  /*34f0*/  @P0 SHF.R.U32.HI R27, RZ, c[0x0][0x334], R6 ;  /* 0x0000cd00ff1b0a19 */ /* 0x000fe40000011606 */
.L_x_2173:
[----:B------:R-:W-:Y:S05]  /*3500*/  BSYNC B0 ;  /* 0x0000000000007941 */ /* 0x000fea0003800000 */
.L_x_2171:
[----:B------:R-:W-:-:S05]  /*3510*/  IMAD R41, R27, c[0x0][0x32c], R4 ;  /* 0x0000cb001b297a24 */ /* 0x000fca00078e0204 */
[----:B------:R-:W-:Y:S02]  /*3520*/  IADD3 R27, R41, c[0x0][0x32c], RZ ;  /* 0x0000cb00291b7a10 */ /* 0x000fe40007ffe0ff */
[----:B------:R-:W-:Y:S02]  /*3530*/  IMNMX R26, R26, R41, !PT ;  /* 0x000000291a1a7217 */ /* 0x000fe40007800200 */
[----:B------:R-:W-:Y:S02]  /*3540*/  IMNMX R22, R22, R27, PT ;  /* 0x0000001b16167217 */ /* 0x000fe40003800200 */
.L_x_2170:
[----:B------:R-:W-:Y:S01]  /*3550*/  ISETP.NE.AND P0, PT, R90, RZ, PT ;  /* 0x000000ff5a00720c */ /* 0x000fe20003f05270 */
[----:B------:R-:W-:Y:S01]  /*3560*/  IMAD.SHL.U32 R204, R2, 0x2, RZ ;  /* 0x0000000202cc7824 */ /* 0x000fe200078e00ff */
[C---:B------:R-:W-:Y:S02]  /*3570*/  ISETP.GT.AND P2, PT, R26.reuse, 0x58, !P2 ;  /* 0x000000581a00780c */ /* 0x040fe40005744270 */
[C---:B------:R-:W-:Y:S01]  /*3580*/  ISETP.GT.AND P0, PT, R26.reuse, 0x8, !P0 ;  /* 0x000000081a00780c */ /* 0x040fe20004704270 */
[----:B------:R-:W-:Y:S01]  /*3590*/  IMAD R202, R5, 0x2, R204 ;  /* 0x0000000205ca7824 */ /* 0x000fe200078e02cc */
[----:B------:R-:W-:Y:S01]  /*35a0*/  ISETP.GT.AND P1, PT, R26, 0x59, !P1 ;  /* 0x000000591a00780c */ /* 0x000fe20004f24270 */
[----:B------:R-:W-:Y:S01]  /*35b0*/  LDSM.16.MT88.4 R96, [R204+0x3100] ;  /* 0x00310000cc60783b */ /* 0x000fe20000004200 */
[C---:B------:R-:W-:Y:S01]  /*35c0*/  ISETP.LT.OR P0, PT, R22.reuse, 0x9, P0 ;  /* 0x000000091600780c */ /* 0x040fe20000701670 */
[C---:B------:R-:W-:Y:S01]  /*35d0*/  IMAD R200, R3.reuse, 0x2, R202 ;  /* 0x0000000203c87824 */ /* 0x040fe200078e02ca */
[----:B------:R-:W-:Y:S01]  /*35e0*/  ISETP.LT.OR P2, PT, R22, 0x59, P2 ;  /* 0x000000591600780c */ /* 0x000fe20001741670 */
[----:B------:R-:W-:Y:S01]  /*35f0*/  IMAD R201, R3, 0x2, R204 ;  /* 0x0000000203c97824 */ /* 0x000fe200078e02cc */
[----:B------:R-:W-:Y:S01]  /*3600*/  FSEL R6, R10, -INF , !P0 ;  /* 0xff8000000a067808 */ /* 0x000fe20004000000 */
[----:B------:R-:W-:Y:S01]  /*3610*/  LDSM.16.MT88.4 R108, [R204+0x100] ;  /* 0x00010000cc6c783b */ /* 0x000fe20000004200 */
[----:B------:R-:W-:-:S02]  /*3620*/  ISETP.NE.AND P0, PT, R89, RZ, PT ;  /* 0x000000ff5900720c */ /* 0x000fc40003f05270 */
[----:B------:R-:W-:Y:S01]  /*3630*/  ISETP.LT.OR P1, PT, R22, 0x5a, P1 ;  /* 0x0000005a1600780c */ /* 0x000fe20000f21670 */
[----:B------:R-:W-:Y:S01]  /*3640*/  LDSM.16.MT88.4 R104, [R202+0x3100] ;  /* 0x00310000ca68783b */ /* 0x000fe20000004200 */
[----:B------:R-:W-:Y:S02]  /*3650*/  ISETP.GT.AND P0, PT, R26, 0x9, !P0 ;  /* 0x000000091a00780c */ /* 0x000fe40004704270 */
[----:B------:R-:W-:Y:S02]  /*3660*/  FSEL R132, R50, -INF , !P2 ;  /* 0xff80000032847808 */ /* 0x000fe40005000000 */
[----:B------:R-:W-:Y:S02]  /*3670*/  ISETP.LT.OR P0, PT, R22, 0xa, P0 ;  /* 0x0000000a1600780c */ /* 0x000fe40000701670 */
[----:B------:R-:W-:Y:S02]  /*3680*/  FSEL R130, R51, -INF , !P1 ;  /* 0xff80000033827808 */ /* 0x000fe40004800000 */
[----:B------:R-:W-:-:S02]  /*3690*/  FSEL R4, R11, -INF , !P0 ;  /* 0xff8000000b047808 */ /* 0x000fc40004000000 */
        /* <DEDUP_REMOVED lines=68> */
[----:B------:R-:W-:Y:S01]  /*3ae0*/  LDSM.16.MT88.4 R56, [R201+0x3100] ;  /* 0x00310000c938783b */ /* 0x000fe20000004200 */
        /* <DEDUP_REMOVED lines=134> */
[--C-:B------:R-:W-:Y:S01]  /*4350*/  FFMA.FTZ R162, R184, c[0x0][0x2d0], -R129.reuse ;  /* 0x0000b400b8a27a23 */ /* 0x100fe20000010881 */
[----:B------:R-:W-:Y:S01]  /*4360*/  IADD3 R184, R14, -0x2, RZ ;  /* 0xfffffffe0eb87810 */ /* 0x000fe20007ffe0ff */
        /* <DEDUP_REMOVED lines=257> */
.L_x_2175:
[----:B------:R-:W-:-:S13]  /*5380*/  ISETP.NE.AND P0, PT, R13, 0x1, PT ;  /* 0x000000010d00780c */ /* 0x000fda0003f05270 */
[----:B------:R-:W-:-:S05]  /*5390*/  @P0 IMAD.HI.U32 R3, R4, c[0x0][0x330], RZ ;  /* 0x0000cc0004030a27 */ /* 0x000fca00078e00ff */
[----:B------:R-:W-:-:S05]  /*53a0*/  @P0 SHF.R.U32.HI R4, RZ, c[0x0][0x334], R3 ;  /* 0x0000cd00ff040a19 */ /* 0x000fca0000011603 */
.L_x_2176:
[----:B------:R-:W-:-:S05]  /*53b0*/  IMAD R13, R4, R13, c[0x0][0x32c] ;  /* 0x0000cb00040d7624 */ /* 0x000fca00078e020d */
[----:B------:R-:W-:-:S05]  /*53c0*/  IMNMX R2, R2, R13, PT ;  /* 0x0000000d02027217 */ /* 0x000fca0003800200 */
.L_x_2174:
        /* <DEDUP_REMOVED lines=13> */
.L_x_2186:
[----:B------:R-:W-:Y:S04]  /*54a0*/  DEPBAR.LE SB0, 0x0 ;  /* 0x000080000000791a */ /* 0x000fe80000000000 */
[----:B------:R-:W-:Y:S01]  /*54b0*/  BAR.SYNC.DEFER_BLOCKING 0x0 ;  /* 0x0000000000007b1d */ /* 0x000fe20000010000 */
[----:B------:R-:W-:Y:S01]  /*54c0*/  ISETP.GT.AND P2, PT, R207, R226, PT ;  /* 0x000000e2cf00720c */ /* 0x000fe20003f44270 */
[C---:B------:R-:W-:Y:S11]  /*54d0*/  IMAD R244, R226.reuse, -0x60, RZ ;  /* 0xffffffa0e2f47824 */ /* 0x040ff600078e02ff */
[----:B------:R-:W-:Y:S01]  /*54e0*/  @!UPT UIADD3 URZ, URZ, URZ, URZ ;  /* 0x0000003f3f3ff290 */ /* 0x000fe2000fffe03f */
[----:B------:R-:W-:Y:S01]  /*54f0*/  @!P2 SHF.R.S32.HI R0, RZ, 0x1f, R226 ;  /* 0x0000001fff00a819 */ /* 0x000fe200000114e2 */
[----:B------:R-:W-:Y:S04]  /*5500*/  @!P2 IMAD.WIDE.U32 R230, R226, c[0x0][0x208], RZ ;  /* 0x00008200e2e6aa25 */ /* 0x000fe800078e00ff */
        /* <DEDUP_REMOVED lines=14> */
[----:B------:R-:W-:Y:S01]  /*55f0*/  LDSM.16.M88.4 R140, [R199] ;  /* 0x00000000c78c783b */ /* 0x000fe20000000200 */
[----:B------:R-:W-:Y:S02]  /*5600*/  @!P2 SHF.L.U64.HI R0, R228, 0x1, R0 ;  /* 0x00000001e400a819 */ /* 0x000fe40000010200 */
[----:B------:R-:W-:Y:S02]  /*5610*/  @!P2 IADD3 R230, P0, R230, c[0x0][0x1f8], RZ ;  /* 0x00007e00e6e6aa10 */ /* 0x000fe40007f1e0ff */
[----:B------:R-:W-:Y:S02]  /*5620*/  LDSM.16.M88.4 R144, [R198] ;  /* 0x00000000c690783b */ /* 0x000fe40000000200 */
[----:B------:R-:W-:Y:S02]  /*5630*/  @!P2 IADD3.X R231, RZ, c[0x0][0x1fc], R0, P0, P1 ;  /* 0x00007f00ffe7aa10 */ /* 0x000fe400007e2400 */
[----:B------:R-:W-:Y:S01]  /*5640*/  @!P2 IADD3 R234, P0, R234, c[0x0][0x1f8], RZ ;  /* 0x00007e00eaeaaa10 */ /* 0x000fe20007f1e0ff */
[----:B------:R-:W-:Y:S03]  /*5650*/  LDSM.16.M88.4 R148, [R197] ;  /* 0x00000000c594783b */ /* 0x000fe60000000200 */
[----:B------:R-:W-:Y:S02]  /*5660*/  @!P2 IADD3.X R235, R0, c[0x0][0x1fc], RZ, P0, !PT ;  /* 0x00007f0000ebaa10 */ /* 0x000fe400007fe4ff */
[----:B------:R-:W-:Y:S01]  /*5670*/  LDSM.16.M88.4 R152, [R196] ;  /* 0x00000000c498783b */ /* 0x000fe20000000200 */
[----:B------:R-:W-:Y:S01]  /*5680*/  @!P2 IADD3 R228, P1, R234, UR9, RZ ;  /* 0x00000009eae4ac10 */ /* 0x000fe2000ff3e0ff */
[C---:B-1----:R-:W-:Y:S03]  /*5690*/  HMMA.16816.F32.BF16 R4, R124.reuse, R116, RZ ;  /* 0x000000747c04723c */ /* 0x042fe600000418ff */
[----:B------:R-:W-:Y:S02]  /*56a0*/  @!P2 IADD3.X R229, R235, UR12, RZ, P1, !PT ;  /* 0x0000000cebe5ac10 */ /* 0x000fe40008ffe4ff */
[----:B------:R-:W-:Y:S03]  /*56b0*/  @!P2 IADD3 R232, P0, R228, UR9, RZ ;  /* 0x00000009e4e8ac10 */ /* 0x000fe6000ff1e0ff */
[C---:B------:R-:W-:Y:S01]  /*56c0*/  HMMA.16816.F32.BF16 R8, R124.reuse, R118, RZ ;  /* 0x000000767c08723c */ /* 0x040fe200000418ff */
[----:B------:R-:W1:Y:S03]  /*56d0*/  LDSM.16.M88.4 R116, [R206+0xa100] ;  /* 0x00a10000ce74783b */ /* 0x000e660000000200 */
[----:B------:R-:W-:Y:S04]  /*56e0*/  @!P2 IADD3.X R233, R229, UR12, RZ, P0, !PT ;  /* 0x0000000ce5e9ac10 */ /* 0x000fe800087fe4ff */
[C---:B--2---:R-:W-:Y:S08]  /*56f0*/  HMMA.16816.F32.BF16 R12, R124.reuse, R120, RZ ;  /* 0x000000787c0c723c */ /* 0x044ff000000418ff */
[C---:B------:R-:W-:Y:S01]  /*5700*/  HMMA.16816.F32.BF16 R16, R124.reuse, R122, RZ ;  /* 0x0000007a7c10723c */ /* 0x040fe200000418ff */
[----:B------:R-:W2:Y:S07]  /*5710*/  LDSM.16.M88.4 R120, [R206+0xa900] ;  /* 0x00a90000ce78783b */ /* 0x000eae0000000200 */
[C---:B---3--:R-:W-:Y:S08]  /*5720*/  HMMA.16816.F32.BF16 R20, R124.reuse, R128, RZ ;  /* 0x000000807c14723c */ /* 0x048ff000000418ff */
[C---:B------:R-:W-:Y:S01]  /*5730*/  HMMA.16816.F32.BF16 R24, R124.reuse, R130, RZ ;  /* 0x000000827c18723c */ /* 0x040fe200000418ff */
[----:B------:R-:W3:Y:S07]  /*5740*/  LDSM.16.M88.4 R128, [R205] ;  /* 0x00000000cd80783b */ /* 0x000eee0000000200 */
[C---:B----4-:R-:W-:Y:S08]  /*5750*/  HMMA.16816.F32.BF16 R28, R124.reuse, R132, RZ ;  /* 0x000000847c1c723c */ /* 0x050ff000000418ff */
[C---:B------:R-:W-:Y:S01]  /*5760*/  HMMA.16816.F32.BF16 R32, R124.reuse, R134, RZ ;  /* 0x000000867c20723c */ /* 0x040fe200000418ff */
[----:B------:R-:W4:Y:S05]  /*5770*/  LDSM.16.M88.4 R132, [R195] ;  /* 0x00000000c384783b */ /* 0x000f2a0000000200 */
[----:B------:R-:W-:Y:S01]  /*5780*/  @!PT LDS RZ, [RZ] ;  /* 0x00000000fffff984 */ /* 0x000fe20000000800 */
[----:B------:R-:W-:Y:S01]  /*5790*/  @!PT LDS RZ, [RZ] ;  /* 0x00000000fffff984 */ /* 0x000fe20000000800 */
[----:B------:R-:W-:Y:S01]  /*57a0*/  @!PT LDS RZ, [RZ] ;  /* 0x00000000fffff984 */ /* 0x000fe20000000800 */
[----:B------:R5:W-:Y:S02]  /*57b0*/  @!P2 LDGSTS.E.BYPASS.LTC128B.128 [R209+0x100], [R234.64], !P6 ;  /* 0x00100000ead1afae */ /* 0x000be4000f101d4a */
[C---:B-1----:R-:W-:Y:S03]  /*57c0*/  HMMA.16816.F32.BF16 R36, R124.reuse, R116, RZ ;  /* 0x000000747c24723c */ /* 0x042fe600000418ff */
[----:B------:R1:W-:Y:S05]  /*57d0*/  @!P2 LDGSTS.E.BYPASS.LTC128B.128 [R209+0x3100], [R230.64], !P5 ;  /* 0x03100000e6d1afae */ /* 0x0003ea000e901d4a */
[C---:B------:R-:W-:Y:S01]  /*57e0*/  HMMA.16816.F32.BF16 R40, R124.reuse, R118, RZ ;  /* 0x000000767c28723c */ /* 0x040fe200000418ff */
[----:B------:R1:W-:Y:S05]  /*57f0*/  @!P2 LDGSTS.E.BYPASS.LTC128B.128 [R209+0x1100], [R228.64], !P6 ;  /* 0x01100000e4d1afae */ /* 0x0003ea000f101d4a */
[----:B------:R4:W-:Y:S02]  /*5800*/  @!P2 LDGSTS.E.BYPASS.LTC128B.128 [R209+0x4100], [R228.64+0x80], !P5 ;  /* 0x04100080e4d1afae */ /* 0x0009e4000e901d4a */
[C---:B--2---:R-:W-:Y:S03]  /*5810*/  HMMA.16816.F32.BF16 R44, R124.reuse, R120, RZ ;  /* 0x000000787c2c723c */ /* 0x044fe600000418ff */
[----:B------:R2:W-:Y:S05]  /*5820*/  @!P2 LDGSTS.E.BYPASS.LTC128B.128 [R209+0x2100], [R232.64], !P6 ;  /* 0x02100000e8d1afae */ /* 0x0005ea000f101d4a */
[----:B------:R-:W-:Y:S01]  /*5830*/  HMMA.16816.F32.BF16 R48, R124, R122, RZ ;  /* 0x0000007a7c30723c */ /* 0x000fe200000418ff */
[----:B------:R2:W-:Y:S01]  /*5840*/  @!P2 LDGSTS.E.BYPASS.LTC128B.128 [R209+0x5100], [R232.64+0x80], !P5 ;  /* 0x05100080e8d1afae */ /* 0x0005e2000e901d4a */
[C---:B------:R-:W-:Y:S04]  /*5850*/  ISETP.GT.AND P2, PT, R226.reuse, R207, PT ;  /* 0x000000cfe200720c */ /* 0x040fe80003f44270 */
[----:B------:R-:W2:Y:S02]  /*5860*/  LDSM.16.M88.4 R160, [R203+0x8100] ;  /* 0x00810000cba0783b */ /* 0x000ea40000000200 */
[C---:B---3--:R-:W-:Y:S03]  /*5870*/  HMMA.16816.F32.BF16 R4, R136.reuse, R128, R4 ;  /* 0x000000808804723c */ /* 0x048fe60000041804 */
[----:B------:R-:W0:Y:S04]  /*5880*/  LDGDEPBAR ;  /* 0x00000000000079af */ /* 0x000e280000000000 */
[----:B-1----:R-:W-:Y:S01]  /*5890*/  @P2 IMAD.MOV.U32 R230, RZ, RZ, R212 ;  /* 0x000000ffffe62224 */ /* 0x002fe200078e00d4 */
[C---:B------:R-:W-:Y:S01]  /*58a0*/  HMMA.16816.F32.BF16 R8, R136.reuse, R130, R8 ;  /* 0x000000828808723c */ /* 0x040fe20000041808 */
[----:B------:R-:W1:Y:S03]  /*58b0*/  LDSM.16.M88.4 R116, [R203+0x8900] ;  /* 0x00890000cb74783b */ /* 0x000e660000000200 */
[----:B------:R-:W-:Y:S01]  /*58c0*/  @P2 IADD3 R0, R226, -0x1, RZ ;  /* 0xffffffffe2002810 */ /* 0x000fe20007ffe0ff */
[----:B------:R-:W-:Y:S01]  /*58d0*/  @P2 IMAD.MOV.U32 R231, RZ, RZ, R215 ;  /* 0x000000ffffe72224 */ /* 0x000fe200078e00d7 */
[----:B------:R-:W3:Y:S02]  /*58e0*/  LDSM.16.M88.4 R120, [R203+0x9100] ;  /* 0x00910000cb78783b */ /* 0x000ee40000000200 */
[C---:B------:R-:W-:Y:S03]  /*58f0*/  HMMA.16816.F32.BF16 R12, R136.reuse, R140, R12 ;  /* 0x0000008c880c723c */ /* 0x040fe6000004180c */
[----:B------:R-:W1:Y:S01]  /*5900*/  LDSM.16.M88.4 R128, [R203+0x9900] ;  /* 0x00990000cb80783b */ /* 0x000e620000000200 */
[----:B------:R-:W-:Y:S01]  /*5910*/  @P2 SHF.R.S32.HI R184, RZ, 0x1f, R0 ;  /* 0x0000001fffb82819 */ /* 0x000fe20000011400 */
[----:B----4-:R-:W-:Y:S03]  /*5920*/  @P2 IMAD.WIDE.U32 R228, R0, c[0x0][0x1e0], RZ ;  /* 0x0000780000e42a25 */ /* 0x010fe600078e00ff */
[C---:B------:R-:W-:Y:S01]  /*5930*/  HMMA.16816.F32.BF16 R16, R136.reuse, R142, R16 ;  /* 0x0000008e8810723c */ /* 0x040fe20000041810 */
[----:B------:R-:W-:Y:S03]  /*5940*/  LDSM.16.M88.4 R140, [R194] ;  /* 0x00000000c28c783b */ /* 0x000fe60000000200 */
[----:B------:R-:W-:Y:S04]  /*5950*/  @P2 IMAD R184, R184, c[0x0][0x1e0], RZ ;  /* 0x00007800b8b82a24 */ /* 0x000fe800078e02ff */
[C---:B------:R-:W-:Y:S04]  /*5960*/  HMMA.16816.F32.BF16 R20, R136.reuse, R144, R20 ;  /* 0x000000908814723c */ /* 0x040fe80000041814 */
[----:B------:R-:W-:Y:S04]  /*5970*/  @P2 IMAD R184, R0, c[0x0][0x1e4], R184 ;  /* 0x0000790000b82a24 */ /* 0x000fe800078e02b8 */
[C---:B------:R-:W-:Y:S01]  /*5980*/  HMMA.16816.F32.BF16 R24, R136.reuse, R146, R24 ;  /* 0x000000928818723c */ /* 0x040fe20000041818 */
[----:B------:R-:W-:Y:S03]  /*5990*/  LDSM.16.M88.4 R144, [R194+0x800] ;  /* 0x00080000c290783b */ /* 0x000fe60000000200 */
[----:B------:R-:W-:Y:S02]  /*59a0*/  @P2 IMAD.IADD R184, R229, 0x1, R184 ;  /* 0x00000001e5b82824 */ /* 0x000fe400078e02b8 */
[----:B------:R-:W-:Y:S02]  /*59b0*/  @P2 IMAD.WIDE.U32 R228, R228, 0x60, R230 ;  /* 0x00000060e4e42825 */ /* 0x000fe400078e00e6 */
[C---:B------:R-:W-:Y:S04]  /*59c0*/  HMMA.16816.F32.BF16 R28, R136.reuse, R148, R28 ;  /* 0x00000094881c723c */ /* 0x040fe8000004181c */
[----:B------:R-:W-:Y:S02]  /*59d0*/  @P2 IMAD.SHL.U32 R0, R228, 0x2, RZ ;  /* 0x00000002e4002824 */ /* 0x000fe400078e00ff */
[----:B------:R-:W-:Y:S02]  /*59e0*/  @P2 IMAD.SHL.U32 R231, R187, 0x40, RZ ;  /* 0x00000040bbe72824 */ /* 0x000fe400078e00ff */
[C---:B------:R-:W-:Y:S01]  /*59f0*/  HMMA.16816.F32.BF16 R32, R136.reuse, R150, R32 ;  /* 0x000000968820723c */ /* 0x040fe20000041820 */
[----:B------:R-:W-:Y:S03]  /*5a00*/  LDSM.16.M88.4 R148, [R194+0x1800] ;  /* 0x00180000c294783b */ /* 0x000fe60000000200 */
[----:B------:R-:W-:Y:S04]  /*5a10*/  @P2 IMAD R184, R184, 0x60, RZ ;  /* 0x00000060b8b82824 */ /* 0x000fe800078e02ff */
[C---:B------:R-:W-:Y:S04]  /*5a20*/  HMMA.16816.F32.BF16 R36, R136.reuse, R152, R36 ;  /* 0x000000988824723c */ /* 0x040fe80000041824 */
[----:B------:R-:W-:Y:S04]  /*5a30*/  @P2 IMAD.IADD R227, R229, 0x1, R184 ;  /* 0x00000001e5e32824 */ /* 0x000fe800078e02b8 */
[C---:B------:R-:W-:Y:S01]  /*5a40*/  HMMA.16816.F32.BF16 R40, R136.reuse, R154, R40 ;  /* 0x0000009a8828723c */ /* 0x040fe20000041828 */
[----:B------:R-:W-:Y:S03]  /*5a50*/  LDSM.16.M88.4 R152, [R194+0x2000] ;  /* 0x00200000c298783b */ /* 0x000fe60000000200 */
[----:B------:R-:W-:Y:S02]  /*5a60*/  @P2 SHF.L.U64.HI R184, R228, 0x1, R227 ;  /* 0x00000001e4b82819 */ /* 0x000fe400000102e3 */
[----:B------:R-:W-:Y:S02]  /*5a70*/  @P2 IADD3 R228, P0, R0, c[0x0][0x1c8], RZ ;  /* 0x0000720000e42a10 */ /* 0x000fe40007f1e0ff */
[C---:B------:R-:W-:Y:S04]  /*5a80*/  HMMA.16816.F32.BF16 R44, R136.reuse, R132, R44 ;  /* 0x00000084882c723c */ /* 0x040fe8000004182c */
[----:B------:R-:W-:Y:S02]  /*5a90*/  @P2 IADD3.X R229, R184, c[0x0][0x1cc], RZ, P0, !PT ;  /* 0x00007300b8e52a10 */ /* 0x000fe400007fe4ff */
[----:B------:R-:W-:Y:S02]  /*5aa0*/  @P2 IADD3 R0, P1, R0, 0x80, RZ ;  /* 0x0000008000002810 */ /* 0x000fe40007f3e0ff */
[----:B------:R-:W-:Y:S01]  /*5ab0*/  HMMA.16816.F32.BF16 R48, R136, R134, R48 ;  /* 0x000000868830723c */ /* 0x000fe20000041830 */
[----:B------:R-:W4:Y:S03]  /*5ac0*/  LDSM.16.M88.4 R132, [R203+0xa100] ;  /* 0x00a10000cb84783b */ /* 0x000f260000000200 */
[----:B--2---:R-:W-:Y:S01]  /*5ad0*/  @P2 IADD3 R232, P0, R0, c[0x0][0x1c8], RZ ;  /* 0x0000720000e82a10 */ /* 0x004fe20007f1e0ff */
[----:B------:R-:W-:Y:S01]  /*5ae0*/  IMAD.MOV.U32 R0, RZ, RZ, R216 ;  /* 0x000000ffff007224 */ /* 0x000fe200078e00d8 */
[----:B------:R-:W-:Y:S01]  /*5af0*/  @P2 SHF.L.U64.HI R227, R187, 0x6, R186 ;  /* 0x00000006bbe32819 */ /* 0x000fe200000102ba */
[----:B------:R-:W-:Y:S01]  /*5b00*/  @P4 IMAD.MOV.U32 R0, RZ, RZ, R185 ;  /* 0x000000ffff004224 */ /* 0x000fe200078e00b9 */
[C---:B------:R-:W-:Y:S05]  /*5b10*/  HMMA.16816.F32.BF16 R4, R156.reuse, R160, R4 ;  /* 0x000000a09c04723c */ /* 0x040fea0000041804 */
[----:B------:R-:W-:Y:S02]  /*5b20*/  @P2 IADD3.X R233, RZ, c[0x0][0x1cc], R184, P0, P1 ;  /* 0x00007300ffe92a10 */ /* 0x000fe400007e24b8 */
[-C--:B------:R-:W-:Y:S01]  /*5b30*/  @P2 IADD3 R230, P1, R228, R231.reuse, RZ ;  /* 0x000000e7e4e62210 */ /* 0x080fe20007f3e0ff */
[C---:B------:R-:W-:Y:S01]  /*5b40*/  HMMA.16816.F32.BF16 R8, R156.reuse, R162, R8 ;  /* 0x000000a29c08723c */ /* 0x040fe20000041808 */
[----:B------:R-:W-:Y:S03]  /*5b50*/  LDSM.16.M88.4 R160, [R194+0x4000] ;  /* 0x00400000c2a0783b */ /* 0x000fe60000000200 */
[----:B-----5:R-:W-:Y:S01]  /*5b60*/  @P2 IADD3 R234, P0, R230, R231, RZ ;  /* 0x000000e7e6ea2210 */ /* 0x020fe20007f1e0ff */
[--C-:B------:R-:W-:Y:S01]  /*5b70*/  @P2 IMAD.X R231, R229, 0x1, R227.reuse, P1 ;  /* 0x00000001e5e72824 */ /* 0x100fe200008e06e3 */
[----:B------:R-:W-:Y:S02]  /*5b80*/  SHFL.IDX PT, R184, R0, RZ, 0x1c1f ;  /* 0x001c1fff00b87589 */ /* 0x000fe400000e0000 */
[C---:B-1----:R-:W-:Y:S04]  /*5b90*/  HMMA.16816.F32.BF16 R12, R156.reuse, R116, R12 ;  /* 0x000000749c0c723c */ /* 0x042fe8000004180c */
[----:B------:R-:W-:Y:S01]  /*5ba0*/  @P2 IMAD.X R235, R231, 0x1, R227, P0 ;  /* 0x00000001e7eb2824 */ /* 0x000fe200000e06e3 */
[----:B------:R-:W-:Y:S03]  /*5bb0*/  IADD3 R227, -R217, 0x1, R244 ;  /* 0x00000001d9e37810 */ /* 0x000fe60007ffe1f4 */
[C---:B------:R-:W-:Y:S01]  /*5bc0*/  HMMA.16816.F32.BF16 R16, R156.reuse, R118, R16 ;  /* 0x000000769c10723c */ /* 0x040fe20000041810 */
[----:B------:R-:W1:Y:S03]  /*5bd0*/  LDSM.16.M88.4 R116, [R203+0xa900] ;  /* 0x00a90000cb74783b */ /* 0x000e660000000200 */
[----:B------:R-:W-:Y:S04]  /*5be0*/  IADD3 R227, -R211, R227, R208 ;  /* 0x000000e3d3e37210 */ /* 0x000fe80007ffe1d0 */
[C---:B---3--:R-:W-:Y:S08]  /*5bf0*/  HMMA.16816.F32.BF16 R20, R156.reuse, R120, R20 ;  /* 0x000000789c14723c */ /* 0x048ff00000041814 */
[C---:B------:R-:W-:Y:S01]  /*5c00*/  HMMA.16816.F32.BF16 R24, R156.reuse, R122, R24 ;  /* 0x0000007a9c18723c */ /* 0x040fe20000041818 */
[----:B------:R-:W2:Y:S07]  /*5c10*/  LDSM.16.M88.4 R120, [R194+0x1000] ;  /* 0x00100000c278783b */ /* 0x000eae0000000200 */
[C---:B------:R-:W-:Y:S08]  /*5c20*/  HMMA.16816.F32.BF16 R28, R156.reuse, R128, R28 ;  /* 0x000000809c1c723c */ /* 0x040ff0000004181c */
[C---:B------:R-:W-:Y:S01]  /*5c30*/  HMMA.16816.F32.BF16 R32, R156.reuse, R130, R32 ;  /* 0x000000829c20723c */ /* 0x040fe20000041820 */
[----:B------:R-:W3:Y:S07]  /*5c40*/  LDSM.16.M88.4 R128, [R194+0x2800] ;  /* 0x00280000c280783b */ /* 0x000eee0000000200 */
[C---:B----4-:R-:W-:Y:S08]  /*5c50*/  HMMA.16816.F32.BF16 R36, R156.reuse, R132, R36 ;  /* 0x000000849c24723c */ /* 0x050ff00000041824 */
[C---:B------:R-:W-:Y:S01]  /*5c60*/  HMMA.16816.F32.BF16 R40, R156.reuse, R134, R40 ;  /* 0x000000869c28723c */ /* 0x040fe20000041828 */
[----:B------:R-:W4:Y:S07]  /*5c70*/  LDSM.16.M88.4 R132, [R206+0xb100] ;  /* 0x00b10000ce84783b */ /* 0x000f2e0000000200 */
[C---:B-1----:R-:W-:Y:S08]  /*5c80*/  HMMA.16816.F32.BF16 R44, R156.reuse, R116, R44 ;  /* 0x000000749c2c723c */ /* 0x042ff0000004182c */
[----:B------:R-:W-:Y:S01]  /*5c90*/  HMMA.16816.F32.BF16 R48, R156, R118, R48 ;  /* 0x000000769c30723c */ /* 0x000fe20000041830 */
[----:B------:R-:W1:Y:S07]  /*5ca0*/  LDSM.16.M88.4 R116, [R206+0xb900] ;  /* 0x00b90000ce74783b */ /* 0x000e6e0000000200 */
[C---:B------:R-:W-:Y:S08]  /*5cb0*/  HMMA.16816.F32.BF16 R4, R164.reuse, R140, R4 ;  /* 0x0000008ca404723c */ /* 0x040ff00000041804 */
[C---:B------:R-:W-:Y:S01]  /*5cc0*/  HMMA.16816.F32.BF16 R8, R164.reuse, R142, R8 ;  /* 0x0000008ea408723c */ /* 0x040fe20000041808 */
[----:B------:R-:W5:Y:S07]  /*5cd0*/  LDSM.16.M88.4 R140, [R206+0xc100] ;  /* 0x00c10000ce8c783b */ /* 0x000f6e0000000200 */
[C---:B------:R-:W-:Y:S08]  /*5ce0*/  HMMA.16816.F32.BF16 R12, R164.reuse, R144, R12 ;  /* 0x00000090a40c723c */ /* 0x040ff0000004180c */
[C---:B------:R-:W-:Y:S01]  /*5cf0*/  HMMA.16816.F32.BF16 R16, R164.reuse, R146, R16 ;  /* 0x00000092a410723c */ /* 0x040fe20000041810 */
[----:B------:R-:W-:Y:S07]  /*5d00*/  LDSM.16.M88.4 R144, [R206+0xd900] ;  /* 0x00d90000ce90783b */ /* 0x000fee0000000200 */
[C---:B--2---:R-:W-:Y:S08]  /*5d10*/  HMMA.16816.F32.BF16 R20, R164.reuse, R120, R20 ;  /* 0x00000078a414723c */ /* 0x044ff00000041814 */
[C---:B------:R-:W-:Y:S01]  /*5d20*/  HMMA.16816.F32.BF16 R24, R164.reuse, R122, R24 ;  /* 0x0000007aa418723c */ /* 0x040fe20000041818 */
[----:B------:R-:W2:Y:S07]  /*5d30*/  LDSM.16.M88.4 R120, [R206+0xc900] ;  /* 0x00c90000ce78783b */ /* 0x000eae0000000200 */
[C---:B------:R-:W-:Y:S08]  /*5d40*/  HMMA.16816.F32.BF16 R28, R164.reuse, R148, R28 ;  /* 0x00000094a41c723c */ /* 0x040ff0000004181c */
[C---:B------:R-:W-:Y:S01]  /*5d50*/  HMMA.16816.F32.BF16 R32, R164.reuse, R150, R32 ;  /* 0x00000096a420723c */ /* 0x040fe20000041820 */
[----:B------:R-:W-:Y:S07]  /*5d60*/  LDSM.16.M88.4 R148, [R191] ;  /* 0x00000000bf94783b */ /* 0x000fee0000000200 */
[C---:B------:R-:W-:Y:S08]  /*5d70*/  HMMA.16816.F32.BF16 R36, R164.reuse, R152, R36 ;  /* 0x00000098a424723c */ /* 0x040ff00000041824 */
[C---:B------:R-:W-:Y:S01]  /*5d80*/  HMMA.16816.F32.BF16 R40, R164.reuse, R154, R40 ;  /* 0x0000009aa428723c */ /* 0x040fe20000041828 */
[----:B------:R-:W-:Y:S07]  /*5d90*/  LDSM.16.M88.4 R152, [R203+0xd900] ;  /* 0x00d90000cb98783b */ /* 0x000fee0000000200 */
[C---:B---3--:R-:W-:Y:S08]  /*5da0*/  HMMA.16816.F32.BF16 R44, R164.reuse, R128, R44 ;  /* 0x00000080a42c723c */ /* 0x048ff0000004182c */
[----:B------:R-:W-:Y:S01]  /*5db0*/  HMMA.16816.F32.BF16 R48, R164, R130, R48 ;  /* 0x00000082a430723c */ /* 0x000fe20000041830 */
[----:B------:R-:W3:Y:S07]  /*5dc0*/  LDSM.16.M88.4 R128, [R206+0xd100] ;  /* 0x00d10000ce80783b */ /* 0x000eee0000000200 */
[C---:B----4-:R-:W-:Y:S08]  /*5dd0*/  HMMA.16816.F32.BF16 R4, R168.reuse, R132, R4 ;  /* 0x00000084a804723c */ /* 0x050ff00000041804 */
[C---:B------:R-:W-:Y:S01]  /*5de0*/  HMMA.16816.F32.BF16 R8, R168.reuse, R134, R8 ;  /* 0x00000086a808723c */ /* 0x040fe20000041808 */
[----:B------:R-:W4:Y:S07]  /*5df0*/  LDSM.16.M88.4 R132, [R193] ;  /* 0x00000000c184783b */ /* 0x000f2e0000000200 */
[C---:B-1----:R-:W-:Y:S08]  /*5e00*/  HMMA.16816.F32.BF16 R12, R168.reuse, R116, R12 ;  /* 0x00000074a80c723c */ /* 0x042ff0000004180c */
[C---:B------:R-:W-:Y:S01]  /*5e10*/  HMMA.16816.F32.BF16 R16, R168.reuse, R118, R16 ;  /* 0x00000076a810723c */ /* 0x040fe20000041810 */
[----:B------:R-:W1:Y:S07]  /*5e20*/  LDSM.16.M88.4 R116, [R192] ;  /* 0x00000000c074783b */ /* 0x000e6e0000000200 */
[C---:B-----5:R-:W-:Y:S08]  /*5e30*/  HMMA.16816.F32.BF16 R20, R168.reuse, R140, R20 ;  /* 0x0000008ca814723c */ /* 0x060ff00000041814 */
[C---:B------:R-:W-:Y:S01]  /*5e40*/  HMMA.16816.F32.BF16 R24, R168.reuse, R142, R24 ;  /* 0x0000008ea818723c */ /* 0x040fe20000041818 */
[----:B------:R-:W5:Y:S07]  /*5e50*/  LDSM.16.M88.4 R140, [R190] ;  /* 0x00000000be8c783b */ /* 0x000f6e0000000200 */
[C---:B--2---:R-:W-:Y:S08]  /*5e60*/  HMMA.16816.F32.BF16 R28, R168.reuse, R120, R28 ;  /* 0x00000078a81c723c */ /* 0x044ff0000004181c */
[C---:B------:R-:W-:Y:S01]  /*5e70*/  HMMA.16816.F32.BF16 R32, R168.reuse, R122, R32 ;  /* 0x0000007aa820723c */ /* 0x040fe20000041820 */
[----:B------:R-:W2:Y:S07]  /*5e80*/  LDSM.16.M88.4 R120, [R189] ;  /* 0x00000000bd78783b */ /* 0x000eae0000000200 */
[C---:B---3--:R-:W-:Y:S08]  /*5e90*/  HMMA.16816.F32.BF16 R36, R168.reuse, R128, R36 ;  /* 0x00000080a824723c */ /* 0x048ff00000041824 */
[C---:B------:R-:W-:Y:S01]  /*5ea0*/  HMMA.16816.F32.BF16 R40, R168.reuse, R130, R40 ;  /* 0x00000082a828723c */ /* 0x040fe20000041828 */
[----:B------:R-:W3:Y:S07]  /*5eb0*/  LDSM.16.M88.4 R128, [R188] ;  /* 0x00000000bc80783b */ /* 0x000eee0000000200 */
[C---:B------:R-:W-:Y:S08]  /*5ec0*/  HMMA.16816.F32.BF16 R44, R168.reuse, R144, R44 ;  /* 0x00000090a82c723c */ /* 0x040ff0000004182c */
[----:B------:R-:W-:Y:S01]  /*5ed0*/  HMMA.16816.F32.BF16 R48, R168, R146, R48 ;  /* 0x00000092a830723c */ /* 0x000fe20000041830 */
        /* <DEDUP_REMOVED lines=16> */
[C---:B---3--:R-:W-:Y:S08]  /*5fe0*/  HMMA.16816.F32.BF16 R44, R172.reuse, R128, R44 ;  /* 0x00000080ac2c723c */ /* 0x048ff0000004182c */
[----:B------:R-:W-:Y:S01]  /*5ff0*/  HMMA.16816.F32.BF16 R48, R172, R130, R48 ;  /* 0x00000082ac30723c */ /* 0x000fe20000041830 */
[----:B------:R-:W3:Y:S07]  /*6000*/  LDSM.16.M88.4 R128, [R194+0x3800] ;  /* 0x00380000c280783b */ /* 0x000eee0000000200 */
        /* <DEDUP_REMOVED lines=10> */
[C---:B------:R-:W-:Y:S08]  /*60b0*/  HMMA.16816.F32.BF16 R40, R176.reuse, R142, R40 ;  /* 0x0000008eb028723c */ /* 0x040ff00000041828 */
[C---:B------:R-:W-:Y:S08]  /*60c0*/  HMMA.16816.F32.BF16 R44, R176.reuse, R152, R44 ;  /* 0x00000098b02c723c */ /* 0x040ff0000004182c */
[----:B------:R-:W-:Y:S08]  /*60d0*/  HMMA.16816.F32.BF16 R48, R176, R154, R48 ;  /* 0x0000009ab030723c */ /* 0x000ff00000041830 */
[C---:B--2---:R-:W-:Y:S08]  /*60e0*/  HMMA.16816.F32.BF16 R4, R180.reuse, R120, R4 ;  /* 0x00000078b404723c */ /* 0x044ff00000041804 */
[C---:B------:R-:W-:Y:S01]  /*60f0*/  HMMA.16816.F32.BF16 R8, R180.reuse, R122, R8 ;  /* 0x0000007ab408723c */ /* 0x040fe20000041808 */
[----:B------:R-:W2:Y:S07]  /*6100*/  LDSM.16.M88.4 R120, [R194+0x5000] ;  /* 0x00500000c278783b */ /* 0x000eae0000000200 */
[C---:B---3--:R-:W-:Y:S08]  /*6110*/  HMMA.16816.F32.BF16 R12, R180.reuse, R128, R12 ;  /* 0x00000080b40c723c */ /* 0x048ff0000004180c */
[C---:B------:R-:W-:Y:S01]  /*6120*/  HMMA.16816.F32.BF16 R16, R180.reuse, R130, R16 ;  /* 0x00000082b410723c */ /* 0x040fe20000041810 */
[----:B------:R-:W3:Y:S01]  /*6130*/  LDSM.16.M88.4 R128, [R194+0x5800] ;  /* 0x00580000c280783b */ /* 0x000ee20000000200 */
[----:B------:R-:W-:Y:S04]  /*6140*/  DEPBAR.LE SB0, 0x0 ;  /* 0x000080000000791a */ /* 0x000fe80000000000 */
[----:B------:R-:W-:Y:S02]  /*6150*/  BAR.SYNC.DEFER_BLOCKING 0x0 ;  /* 0x0000000000007b1d */ /* 0x000fe40000010000 */
[C---:B------:R-:W-:Y:S08]  /*6160*/  HMMA.16816.F32.BF16 R20, R180.reuse, R160, R20 ;  /* 0x000000a0b414723c */ /* 0x040ff00000041814 */
[C---:B------:R-:W-:Y:S08]  /*6170*/  HMMA.16816.F32.BF16 R24, R180.reuse, R162, R24 ;  /* 0x000000a2b418723c */ /* 0x040ff00000041818 */
[C---:B-1----:R-:W-:Y:S01]  /*6180*/  HMMA.16816.F32.BF16 R28, R180.reuse, R116, R28 ;  /* 0x00000074b41c723c */ /* 0x042fe2000004181c */
[----:B------:R-:W-:Y:S01]  /*6190*/  @!PT LDS RZ, [RZ] ;  /* 0x00000000fffff984 */ /* 0x000fe20000000800 */
[----:B------:R-:W-:Y:S01]  /*61a0*/  @!PT LDS RZ, [RZ] ;  /* 0x00000000fffff984 */ /* 0x000fe20000000800 */
[----:B------:R-:W-:Y:S01]  /*61b0*/  @!PT LDS RZ, [RZ] ;  /* 0x00000000fffff984 */ /* 0x000fe20000000800 */
[----:B------:R1:W-:Y:S07]  /*61c0*/  @P2 LDGSTS.E.BYPASS.LTC128B.128 [R209+0x8100], [R228.64], !P6 ;  /* 0x08100000e4d12fae */ /* 0x0003ee000f101d4a */
[C---:B------:R-:W-:Y:S01]  /*61d0*/  HMMA.16816.F32.BF16 R32, R180.reuse, R118, R32 ;  /* 0x00000076b420723c */ /* 0x040fe20000041820 */
[----:B------:R4:W-:Y:S07]  /*61e0*/  @P2 LDGSTS.E.BYPASS.LTC128B.128 [R209+0xb100], [R232.64], !P5 ;  /* 0x0b100000e8d12fae */ /* 0x0009ee000e901d4a */
[C---:B--2---:R-:W-:Y:S01]  /*61f0*/  HMMA.16816.F32.BF16 R36, R180.reuse, R120, R36 ;  /* 0x00000078b424723c */ /* 0x044fe20000041824 */
[----:B------:R2:W-:Y:S05]  /*6200*/  @P2 LDGSTS.E.BYPASS.LTC128B.128 [R209+0x9100], [R230.64], !P6 ;  /* 0x09100000e6d12fae */ /* 0x0005ea000f101d4a */
[----:B------:R2:W-:Y:S02]  /*6210*/  @P2 LDGSTS.E.BYPASS.LTC128B.128 [R209+0xc100], [R230.64+0x80], !P5 ;  /* 0x0c100080e6d12fae */ /* 0x0005e4000e901d4a */
[C---:B------:R-:W-:Y:S03]  /*6220*/  HMMA.16816.F32.BF16 R40, R180.reuse, R122, R40 ;  /* 0x0000007ab428723c */ /* 0x040fe60000041828 */
[----:B------:R2:W-:Y:S05]  /*6230*/  @P2 LDGSTS.E.BYPASS.LTC128B.128 [R209+0xa100], [R234.64], !P6 ;  /* 0x0a100000ead12fae */ /* 0x0005ea000f101d4a */
[C---:B---3--:R-:W-:Y:S01]  /*6240*/  HMMA.16816.F32.BF16 R44, R180.reuse, R128, R44 ;  /* 0x00000080b42c723c */ /* 0x048fe2000004182c */
[----:B------:R3:W-:Y:S03]  /*6250*/  @P2 LDGSTS.E.BYPASS.LTC128B.128 [R209+0xd100], [R234.64+0x80], !P5 ;  /* 0x0d100080ead12fae */ /* 0x0007e6000e901d4a */
[C---:B-1----:R-:W-:Y:S02]  /*6260*/  IADD3 R229, R227.reuse, c[0x0][0x328], RZ ;  /* 0x0000ca00e3e57a10 */ /* 0x042fe40007ffe0ff */
[----:B------:R-:W0:Y:S01]  /*6270*/  LDGDEPBAR ;  /* 0x00000000000079af */ /* 0x000e220000000000 */
[----:B------:R-:W-:Y:S01]  /*6280*/  IADD3 R227, R227, UR7, RZ ;  /* 0x00000007e3e37c10 */ /* 0x000fe2000fffe0ff */
[----:B------:R-:W-:Y:S04]  /*6290*/  HMMA.16816.F32.BF16 R48, R180, R130, R48 ;  /* 0x00000082b430723c */ /* 0x000fe80000041830 */
[----:B----4-:R-:W-:Y:S02]  /*62a0*/  IMAD.IADD R233, R229, 0x1, R184 ;  /* 0x00000001e5e97824 */ /* 0x010fe400078e02b8 */
[----:B--2---:R-:W-:Y:S02]  /*62b0*/  IMAD.IADD R231, R184, 0x1, R227 ;  /* 0x00000001b8e77824 */ /* 0x004fe400078e02e3 */
        /* <DEDUP_REMOVED lines=14> */
.L_x_2180:
[----:B------:R-:W-:Y:S04]  /*63a0*/  MOV R116, c[0x0][0x32c] ;  /* 0x0000cb0000747a02 */ /* 0x000fe80000000f00 */
[----:B------:R-:W-:Y:S11]  /*63b0*/  ISETP.NE.AND P0, PT, R116, 0x1, PT ;  /* 0x000000017400780c */ /* 0x000ff60003f05270 */
[----:B------:R-:W-:Y:S02]  /*63c0*/  @!UPT UIADD3 URZ, URZ, URZ, URZ ;  /* 0x0000003f3f3ff290 */ /* 0x000fe4000fffe03f */
[----:B------:R-:W-:Y:S05]  /*63d0*/  @P0 IMAD.HI.U32 R116, R184, c[0x0][0x330], RZ ;  /* 0x0000cc00b8740a27 */ /* 0x000fea00078e00ff */
[----:B------:R-:W-:Y:S02]  /*63e0*/  @P0 SHF.R.U32.HI R184, RZ, c[0x0][0x334], R116 ;  /* 0x0000cd00ffb80a19 */ /* 0x000fe40000011674 */
.L_x_2181:
[----:B------:R-:W-:Y:S05]  /*63f0*/  BSYNC B0 ;  /* 0x0000000000007941 */ /* 0x000fea0003800000 */
.L_x_2179:
[----:B------:R-:W-:Y:S04]  /*6400*/  IMAD.IADD R117, R244, 0x1, -R217 ;  /* 0x00000001f4757824 */ /* 0x000fe800078e0ad9 */
[----:B------:R-:W-:Y:S05]  /*6410*/  IMAD R184, R184, c[0x0][0x32c], R117 ;  /* 0x0000cb00b8b87a24 */ /* 0x000fea00078e0275 */
[----:B------:R-:W-:Y:S02]  /*6420*/  IADD3 R116, R184, c[0x0][0x32c], RZ ;  /* 0x0000cb00b8747a10 */ /* 0x000fe40007ffe0ff */
[----:B------:R-:W-:Y:S02]  /*6430*/  IMNMX R231, R231, R184, !PT ;  /* 0x000000b8e7e77217 */ /* 0x000fe40007800200 */
[----:B------:R-:W-:Y:S02]  /*6440*/  IMNMX R233, R233, R116, PT ;  /* 0x00000074e9e97217 */ /* 0x000fe40003800200 */
.L_x_2178:
        /* <DEDUP_REMOVED lines=157> */
.L_x_2184:
[----:B------:R-:W-:Y:S04]  /*6e20*/  MOV R0, c[0x0][0x32c] ;  /* 0x0000cb0000007a02 */ /* 0x000fe80000000f00 */
[----:B------:R-:W-:Y:S11]  /*6e30*/  ISETP.NE.AND P0, PT, R0, 0x1, PT ;  /* 0x000000010000780c */ /* 0x000ff60003f05270 */
[----:B------:R-:W-:Y:S02]  /*6e40*/  @!UPT UIADD3 URZ, URZ, URZ, URZ ;  /* 0x0000003f3f3ff290 */ /* 0x000fe4000fffe03f */
[----:B------:R-:W-:Y:S05]  /*6e50*/  @P0 IMAD.HI.U32 R0, R9, c[0x0][0x330], RZ ;  /* 0x0000cc0009000a27 */ /* 0x000fea00078e00ff */
[----:B------:R-:W-:Y:S02]  /*6e60*/  @P0 SHF.R.U32.HI R9, RZ, c[0x0][0x334], R0 ;  /* 0x0000cd00ff090a19 */ /* 0x000fe40000011600 */
.L_x_2185:
[----:B------:R-:W-:Y:S05]  /*6e70*/  BSYNC B0 ;  /* 0x0000000000007941 */ /* 0x000fea0003800000 */
.L_x_2183:
[----:B------:R-:W-:Y:S04]  /*6e80*/  IMAD.IADD R244, R244, 0x1, -R217 ;  /* 0x00000001f4f47824 */ /* 0x000fe800078e0ad9 */
[----:B------:R-:W-:Y:S05]  /*6e90*/  IMAD R244, R9, c[0x0][0x32c], R244 ;  /* 0x0000cb0009f47a24 */ /* 0x000fea00078e02f4 */
[----:B------:R-:W-:Y:S02]  /*6ea0*/  IADD3 R9, R244, c[0x0][0x32c], RZ ;  /* 0x0000cb00f4097a10 */ /* 0x000fe40007ffe0ff */
[----:B------:R-:W-:Y:S02]  /*6eb0*/  IMNMX R5, R5, R244, !PT ;  /* 0x000000f405057217 */ /* 0x000fe40007800200 */
[----:B------:R-:W-:Y:S02]  /*6ec0*/  IMNMX R4, R4, R9, PT ;  /* 0x0000000904047217 */ /* 0x000fe40003800200 */
.L_x_2182:
        /* <DEDUP_REMOVED lines=12> */
[----:B------:R-:W-:Y:S02]  /*6f90*/  ISETP.LT.OR P1, PT, R4, 0x5a, P1 ;  /* 0x0000005a0400780c */ /* 0x000fe40000f21670 */
        /* <DEDUP_REMOVED lines=24> */
[C---:B------:R-:W-:Y:S02]  /*7120*/  ISETP.GT.AND P0, PT, R5.reuse, 0x18, !P0 ;  /* 0x000000180500780c */ /* 0x040fe40004704270 */
        /* <DEDUP_REMOVED lines=509> */
.L_x_2177:
        /* <DEDUP_REMOVED lines=17> */
.L_x_2188:
[----:B------:R-:W-:-:S04]  /*9210*/  MOV R2, c[0x0][0x32c] ;  /* 0x0000cb0000027a02 */ /* 0x000fc80000000f00 */
[----:B------:R-:W-:-:S13]  /*9220*/  ISETP.NE.AND P0, PT, R2, 0x1, PT ;  /* 0x000000010200780c */ /* 0x000fda0003f05270 */
[----:B------:R-:W-:-:S05]  /*9230*/  @P0 IMAD.HI.U32 R2, R4, c[0x0][0x330], RZ ;  /* 0x0000cc0004020a27 */ /* 0x000fca00078e00ff */
[----:B------:R-:W-:-:S05]  /*9240*/  @P0 SHF.R.U32.HI R4, RZ, c[0x0][0x334], R2 ;  /* 0x0000cd00ff040a19 */ /* 0x000fca0000011602 */
.L_x_2189:
[----:B------:R-:W-:-:S05]  /*9250*/  IMAD R4, R4, c[0x0][0x32c], RZ ;  /* 0x0000cb0004047a24 */ /* 0x000fca00078e02ff */
[----:B------:R-:W-:-:S04]  /*9260*/  IMNMX R3, R3, R4, !PT ;  /* 0x0000000403037217 */ /* 0x000fc80007800200 */
.L_x_2187:
        /* <DEDUP_REMOVED lines=12> */
.L_x_2191:
        /* <DEDUP_REMOVED lines=659> */
.L_x_2190:
        /* <DEDUP_REMOVED lines=20> */
.L_x_2201:
        /* <DEDUP_REMOVED lines=8> */
[----:B------:R-:W-:Y:S04]  /*be20*/  IMAD.WIDE.U32 R28, R184, UR18, R186 ;  /* 0x00000012b81c7c25 */ /* 0x000fe8000f8e00ba */
[----:B------:R-:W-:Y:S01]  /*be30*/  IMAD.IADD R0, R31, 0x1, R29 ;  /* 0x000000011f007824 */ /* 0x000fe200078e021d */
[C---:B------:R-:W-:Y:S04]  /*be40*/  LEA R44, P0, R28.reuse, c[0x0][0x1f8], 0x1 ;  /* 0x00007e001c2c7a11 */ /* 0x040fe800078008ff */
[----:B------:R-:W-:Y:S02]  /*be50*/  LEA.HI.X R45, R28, c[0x0][0x1fc], R0, 0x1, P0 ;  /* 0x00007f001c2d7a11 */ /* 0x000fe400000f0c00 */
[----:B------:R-:W-:Y:S02]  /*be60*/  IADD3 R152, P0, R36, UR9, RZ ;  /* 0x0000000924987c10 */ /* 0x000fe4000ff1e0ff */
[----:B------:R-:W-:Y:S01]  /*be70*/  @P2 IADD3 R0, R184, -0x1, RZ ;  /* 0xffffffffb8002810 */ /* 0x000fe20007ffe0ff */
        /* <DEDUP_REMOVED lines=10> */
[----:B------:R-:W1:Y:S01]  /*bf20*/  LDSM.16.M88.4 R132, [R197] ;  /* 0x00000000c584783b */ /* 0x000e620000000200 */
[C---:B------:R-:W-:Y:S04]  /*bf30*/  HMMA.16816.F32.BF16 R8, R124.reuse, R10, RZ ;  /* 0x0000000a7c08723c */ /* 0x040fe800000418ff */
[----:B------:R-:W1:Y:S04]  /*bf40*/  LDSM.16.M88.4 R140, [R196] ;  /* 0x00000000c48c783b */ /* 0x000e680000000200 */
[C---:B--2---:R-:W-:Y:S01]  /*bf50*/  HMMA.16816.F32.BF16 R12, R124.reuse, R16, RZ ;  /* 0x000000107c0c723c */ /* 0x044fe200000418ff */
[----:B------:R-:W2:Y:S07]  /*bf60*/  LDSM.16.M88.4 R144, [R195] ;  /* 0x00000000c390783b */ /* 0x000eae0000000200 */
[C---:B------:R-:W-:Y:S08]  /*bf70*/  HMMA.16816.F32.BF16 R16, R124.reuse, R18, RZ ;  /* 0x000000127c10723c */ /* 0x040ff000000418ff */
[C---:B---3--:R-:W-:Y:S07]  /*bf80*/  HMMA.16816.F32.BF16 R20, R124.reuse, R24, RZ ;  /* 0x000000187c14723c */ /* 0x048fee00000418ff */
[----:B------:R-:W-:Y:S05]  /*bf90*/  IMAD.IADD R24, R39, 0x1, R31 ;  /* 0x0000000127187824 */ /* 0x000fea00078e021f */
[----:B------:R-:W-:Y:S02]  /*bfa0*/  LEA.HI.X R37, R38, c[0x0][0x1fc], R24, 0x1, P1 ;  /* 0x00007f0026257a11 */ /* 0x000fe400008f0c18 */
[C---:B------:R-:W-:Y:S01]  /*bfb0*/  HMMA.16816.F32.BF16 R24, R124.reuse, R26, RZ ;  /* 0x0000001a7c18723c */ /* 0x040fe200000418ff */
[C---:B------:R-:W-:Y:S02]  /*bfc0*/  IADD3 R160, P1, R152.reuse, UR9, RZ ;  /* 0x0000000998a07c10 */ /* 0x040fe4000ff3e0ff */
[----:B------:R-:W-:Y:S01]  /*bfd0*/  @!PT LDS RZ, [RZ] ;  /* 0x00000000fffff984 */ /* 0x000fe20000000800 */
[----:B------:R-:W-:Y:S01]  /*bfe0*/  @!PT LDS RZ, [RZ] ;  /* 0x00000000fffff984 */ /* 0x000fe20000000800 */
[----:B------:R-:W-:Y:S01]  /*bff0*/  @!PT LDS RZ, [RZ] ;  /* 0x00000000fffff984 */ /* 0x000fe20000000800 */
[----:B------:R5:W-:Y:S01]  /*c000*/  LDGSTS.E.BYPASS.LTC128B.128 [R209+0x100], [R36.64], !P6 ;  /* 0x0010000024d17fae */ /* 0x000be2000f101d4a */
[----:B------:R-:W-:Y:S02]  /*c010*/  IADD3.X R153, R37, UR12, RZ, P0, !PT ;  /* 0x0000000c25997c10 */ /* 0x000fe400087fe4ff */
[----:B------:R-:W-:Y:S02]  /*c020*/  IADD3 R154, P0, R152, UR16, RZ ;  /* 0x00000010989a7c10 */ /* 0x000fe4000ff1e0ff */
[C---:B----4-:R-:W-:Y:S01]  /*c030*/  HMMA.16816.F32.BF16 R28, R124.reuse, R32, RZ ;  /* 0x000000207c1c723c */ /* 0x050fe200000418ff */
[----:B------:R3:W-:Y:S03]  /*c040*/  LDGSTS.E.BYPASS.LTC128B.128 [R209+0x3100], [R44.64], !P5 ;  /* 0x031000002cd17fae */ /* 0x0007e6000e901d4a */
[C---:B------:R-:W-:Y:S02]  /*c050*/  IADD3.X R161, R153.reuse, UR12, RZ, P1, !PT ;  /* 0x0000000c99a17c10 */ /* 0x040fe40008ffe4ff */
[----:B------:R4:W-:Y:S01]  /*c060*/  LDGSTS.E.BYPASS.LTC128B.128 [R209+0x1100], [R152.64], !P6 ;  /* 0x0110000098d17fae */ /* 0x0009e2000f101d4a */
[----:B------:R-:W-:Y:S01]  /*c070*/  IADD3.X R155, R153, UR4, RZ, P0, !PT ;  /* 0x00000004999b7c10 */ /* 0x000fe200087fe4ff */
[C---:B------:R-:W-:Y:S03]  /*c080*/  HMMA.16816.F32.BF16 R32, R124.reuse, R34, RZ ;  /* 0x000000227c20723c */ /* 0x040fe600000418ff */
[----:B------:R4:W-:Y:S05]  /*c090*/  LDGSTS.E.BYPASS.LTC128B.128 [R209+0x4100], [R152.64+0x80], !P5 ;  /* 0x0410008098d17fae */ /* 0x0009ea000e901d4a */
[----:B------:R1:W-:Y:S05]  /*c0a0*/  LDGSTS.E.BYPASS.LTC128B.128 [R209+0x2100], [R160.64], !P6 ;  /* 0x02100000a0d17fae */ /* 0x0003ea000f101d4a */
[----:B------:R4:W-:Y:S01]  /*c0b0*/  LDGSTS.E.BYPASS.LTC128B.128 [R209+0x5100], [R154.64], !P5 ;  /* 0x051000009ad17fae */ /* 0x0009e2000e901d4a */
[C---:B-----5:R-:W-:Y:S04]  /*c0c0*/  HMMA.16816.F32.BF16 R36, R124.reuse, R40, RZ ;  /* 0x000000287c24723c */ /* 0x060fe800000418ff */
[----:B------:R-:W5:Y:S04]  /*c0d0*/  LDSM.16.M88.4 R148, [R203+0x8100] ;  /* 0x00810000cb94783b */ /* 0x000f680000000200 */
[C---:B------:R-:W-:Y:S01]  /*c0e0*/  HMMA.16816.F32.BF16 R40, R124.reuse, R42, RZ ;  /* 0x0000002a7c28723c */ /* 0x040fe200000418ff */
[----:B------:R-:W0:Y:S07]  /*c0f0*/  LDGDEPBAR ;  /* 0x00000000000079af */ /* 0x000e2e0000000000 */
[C---:B---3--:R-:W-:Y:S01]  /*c100*/  HMMA.16816.F32.BF16 R44, R124.reuse, R48, RZ ;  /* 0x000000307c2c723c */ /* 0x048fe200000418ff */
[----:B-1----:R-:W-:Y:S07]  /*c110*/  LDSM.16.M88.4 R160, [R206+0xb900] ;  /* 0x00b90000cea0783b */ /* 0x002fee0000000200 */
[----:B------:R-:W-:Y:S01]  /*c120*/  HMMA.16816.F32.BF16 R48, R124, R50, RZ ;  /* 0x000000327c30723c */ /* 0x000fe200000418ff */
[----:B----4-:R-:W-:Y:S07]  /*c130*/  LDSM.16.M88.4 R152, [R206+0xb100] ;  /* 0x00b10000ce98783b */ /* 0x010fee0000000200 */
        /* <DEDUP_REMOVED lines=9> */
[C---:B------:R-:W-:Y:S08]  /*c1d0*/  HMMA.16816.F32.BF16 R28, R136.reuse, R132, R28 ;  /* 0x00000084881c723c */ /* 0x040ff0000004181c */
[C---:B------:R-:W-:Y:S01]  /*c1e0*/  HMMA.16816.F32.BF16 R32, R136.reuse, R134, R32 ;  /* 0x000000868820723c */ /* 0x040fe20000041820 */
[----:B------:R-:W1:Y:S07]  /*c1f0*/  LDSM.16.M88.4 R132, [R203+0xa100] ;  /* 0x00a10000cb84783b */ /* 0x000e6e0000000200 */
[C---:B------:R-:W-:Y:S08]  /*c200*/  HMMA.16816.F32.BF16 R36, R136.reuse, R140, R36 ;  /* 0x0000008c8824723c */ /* 0x040ff00000041824 */
[C---:B------:R-:W-:Y:S01]  /*c210*/  HMMA.16816.F32.BF16 R40, R136.reuse, R142, R40 ;  /* 0x0000008e8828723c */ /* 0x040fe20000041828 */
[----:B------:R-:W3:Y:S07]  /*c220*/  LDSM.16.M88.4 R140, [R203+0xa900] ;  /* 0x00a90000cb8c783b */ /* 0x000eee0000000200 */
[C---:B--2---:R-:W-:Y:S08]  /*c230*/  HMMA.16816.F32.BF16 R44, R136.reuse, R144, R44 ;  /* 0x00000090882c723c */ /* 0x044ff0000004182c */
[----:B------:R-:W-:Y:S01]  /*c240*/  HMMA.16816.F32.BF16 R48, R136, R146, R48 ;  /* 0x000000928830723c */ /* 0x000fe20000041830 */
[----:B------:R-:W-:Y:S07]  /*c250*/  LDSM.16.M88.4 R144, [R194+0x800] ;  /* 0x00080000c290783b */ /* 0x000fee0000000200 */
[C---:B-----5:R-:W-:Y:S08]  /*c260*/  HMMA.16816.F32.BF16 R4, R156.reuse, R148, R4 ;  /* 0x000000949c04723c */ /* 0x060ff00000041804 */
[C---:B------:R-:W-:Y:S01]  /*c270*/  HMMA.16816.F32.BF16 R8, R156.reuse, R150, R8 ;  /* 0x000000969c08723c */ /* 0x040fe20000041808 */
[----:B------:R-:W-:Y:S07]  /*c280*/  LDSM.16.M88.4 R148, [R194+0x2800] ;  /* 0x00280000c294783b */ /* 0x000fee0000000200 */
[C---:B-1----:R-:W-:Y:S08]  /*c290*/  HMMA.16816.F32.BF16 R12, R156.reuse, R116, R12 ;  /* 0x000000749c0c723c */ /* 0x042ff0000004180c */
[C---:B------:R-:W-:Y:S01]  /*c2a0*/  HMMA.16816.F32.BF16 R16, R156.reuse, R118, R16 ;  /* 0x000000769c10723c */ /* 0x040fe20000041810 */
[----:B------:R-:W1:Y:S07]  /*c2b0*/  LDSM.16.M88.4 R116, [R194] ;  /* 0x00000000c274783b */ /* 0x000e6e0000000200 */
[C---:B---3--:R-:W-:Y:S08]  /*c2c0*/  HMMA.16816.F32.BF16 R20, R156.reuse, R120, R20 ;  /* 0x000000789c14723c */ /* 0x048ff00000041814 */
[C---:B------:R-:W-:Y:S01]  /*c2d0*/  HMMA.16816.F32.BF16 R24, R156.reuse, R122, R24 ;  /* 0x0000007a9c18723c */ /* 0x040fe20000041818 */
[----:B------:R-:W2:Y:S07]  /*c2e0*/  LDSM.16.M88.4 R120, [R194+0x1000] ;  /* 0x00100000c278783b */ /* 0x000eae0000000200 */
[C---:B----4-:R-:W-:Y:S08]  /*c2f0*/  HMMA.16816.F32.BF16 R28, R156.reuse, R128, R28 ;  /* 0x000000809c1c723c */ /* 0x050ff0000004181c */
        /* <DEDUP_REMOVED lines=13> */
[----:B------:R-:W-:Y:S07]  /*c3d0*/  LDSM.16.M88.4 R144, [R188] ;  /* 0x00000000bc90783b */ /* 0x000fee0000000200 */
[C---:B--2---:R-:W-:Y:S08]  /*c3e0*/  HMMA.16816.F32.BF16 R20, R164.reuse, R120, R20 ;  /* 0x00000078a414723c */ /* 0x044ff00000041814 */
[C---:B------:R-:W-:Y:S01]  /*c3f0*/  HMMA.16816.F32.BF16 R24, R164.reuse, R122, R24 ;  /* 0x0000007aa418723c */ /* 0x040fe20000041818 */
[----:B------:R-:W2:Y:S07]  /*c400*/  LDSM.16.M88.4 R120, [R206+0xc900] ;  /* 0x00c90000ce78783b */ /* 0x000eae0000000200 */
[C---:B---3--:R-:W-:Y:S08]  /*c410*/  HMMA.16816.F32.BF16 R28, R164.reuse, R128, R28 ;  /* 0x00000080a41c723c */ /* 0x048ff0000004181c */
[C---:B------:R-:W-:Y:S01]  /*c420*/  HMMA.16816.F32.BF16 R32, R164.reuse, R130, R32 ;  /* 0x00000082a420723c */ /* 0x040fe20000041820 */
[----:B------:R-:W3:Y:S07]  /*c430*/  LDSM.16.M88.4 R128, [R206+0xd900] ;  /* 0x00d90000ce80783b */ /* 0x000eee0000000200 */
[C---:B----4-:R-:W-:Y:S08]  /*c440*/  HMMA.16816.F32.BF16 R36, R164.reuse, R132, R36 ;  /* 0x00000084a424723c */ /* 0x050ff00000041824 */
        /* <DEDUP_REMOVED lines=13> */
[----:B------:R-:W1:Y:S07]  /*c520*/  LDSM.16.M88.4 R116, [R192] ;  /* 0x00000000c074783b */ /* 0x000e6e0000000200 */
[C---:B--2---:R-:W-:Y:S08]  /*c530*/  HMMA.16816.F32.BF16 R28, R168.reuse, R120, R28 ;  /* 0x00000078a81c723c */ /* 0x044ff0000004181c */
[C---:B------:R-:W-:Y:S01]  /*c540*/  HMMA.16816.F32.BF16 R32, R168.reuse, R122, R32 ;  /* 0x0000007aa820723c */ /* 0x040fe20000041820 */
[----:B------:R-:W2:Y:S07]  /*c550*/  LDSM.16.M88.4 R120, [R191] ;  /* 0x00000000bf78783b */ /* 0x000eae0000000200 */
[C---:B------:R-:W-:Y:S08]  /*c560*/  HMMA.16816.F32.BF16 R36, R168.reuse, R140, R36 ;  /* 0x0000008ca824723c */ /* 0x040ff00000041824 */
[C---:B------:R-:W-:Y:S01]  /*c570*/  HMMA.16816.F32.BF16 R40, R168.reuse, R142, R40 ;  /* 0x0000008ea828723c */ /* 0x040fe20000041828 */
[----:B------:R-:W5:Y:S07]  /*c580*/  LDSM.16.M88.4 R140, [R190] ;  /* 0x00000000be8c783b */ /* 0x000f6e0000000200 */
[C---:B---3--:R-:W-:Y:S08]  /*c590*/  HMMA.16816.F32.BF16 R44, R168.reuse, R128, R44 ;  /* 0x00000080a82c723c */ /* 0x048ff0000004182c */
[----:B------:R-:W-:Y:S01]  /*c5a0*/  HMMA.16816.F32.BF16 R48, R168, R130, R48 ;  /* 0x00000082a830723c */ /* 0x000fe20000041830 */
[----:B------:R-:W3:Y:S07]  /*c5b0*/  LDSM.16.M88.4 R128, [R189] ;  /* 0x00000000bd80783b */ /* 0x000eee0000000200 */
[C---:B----4-:R-:W-:Y:S08]  /*c5c0*/  HMMA.16816.F32.BF16 R4, R172.reuse, R132, R4 ;  /* 0x00000084ac04723c */ /* 0x050ff00000041804 */
[C---:B------:R-:W-:Y:S01]  /*c5d0*/  HMMA.16816.F32.BF16 R8, R172.reuse, R134, R8 ;  /* 0x00000086ac08723c */ /* 0x040fe20000041808 */
[----:B------:R-:W4:Y:S07]  /*c5e0*/  LDSM.16.M88.4 R132, [R203+0xb100] ;  /* 0x00b10000cb84783b */ /* 0x000f2e0000000200 */
[C---:B-1----:R-:W-:Y:S08]  /*c5f0*/  HMMA.16816.F32.BF16 R12, R172.reuse, R116, R12 ;  /* 0x00000074ac0c723c */ /* 0x042ff0000004180c */
[C---:B------:R-:W-:Y:S01]  /*c600*/  HMMA.16816.F32.BF16 R16, R172.reuse, R118, R16 ;  /* 0x00000076ac10723c */ /* 0x040fe20000041810 */
[----:B------:R-:W1:Y:S07]  /*c610*/  LDSM.16.M88.4 R116, [R203+0xb900] ;  /* 0x00b90000cb74783b */ /* 0x000e6e0000000200 */
[C---:B--2---:R-:W-:Y:S08]  /*c620*/  HMMA.16816.F32.BF16 R20, R172.reuse, R120, R20 ;  /* 0x00000078ac14723c */ /* 0x044ff00000041814 */
[C---:B------:R-:W-:Y:S01]  /*c630*/  HMMA.16816.F32.BF16 R24, R172.reuse, R122, R24 ;  /* 0x0000007aac18723c */ /* 0x040fe20000041818 */
[----:B------:R-:W2:Y:S07]  /*c640*/  LDSM.16.M88.4 R120, [R203+0xc100] ;  /* 0x00c10000cb78783b */ /* 0x000eae0000000200 */
[C---:B-----5:R-:W-:Y:S08]  /*c650*/  HMMA.16816.F32.BF16 R28, R172.reuse, R140, R28 ;  /* 0x0000008cac1c723c */ /* 0x060ff0000004181c */
[C---:B------:R-:W-:Y:S01]  /*c660*/  HMMA.16816.F32.BF16 R32, R172.reuse, R142, R32 ;  /* 0x0000008eac20723c */ /* 0x040fe20000041820 */
[----:B------:R-:W-:Y:S07]  /*c670*/  LDSM.16.M88.4 R140, [R194+0x3800] ;  /* 0x00380000c28c783b */ /* 0x000fee0000000200 */
[C---:B---3--:R-:W-:Y:S08]  /*c680*/  HMMA.16816.F32.BF16 R36, R172.reuse, R128, R36 ;  /* 0x00000080ac24723c */ /* 0x048ff00000041824 */
[C---:B------:R-:W-:Y:S01]  /*c690*/  HMMA.16816.F32.BF16 R40, R172.reuse, R130, R40 ;  /* 0x00000082ac28723c */ /* 0x040fe20000041828 */
[----:B------:R-:W3:Y:S07]  /*c6a0*/  LDSM.16.M88.4 R128, [R194+0x3000] ;  /* 0x00300000c280783b */ /* 0x000eee0000000200 */
[C---:B------:R-:W-:Y:S08]  /*c6b0*/  HMMA.16816.F32.BF16 R44, R172.reuse, R144, R44 ;  /* 0x00000090ac2c723c */ /* 0x040ff0000004182c */
[----:B------:R-:W-:Y:S08]  /*c6c0*/  HMMA.16816.F32.BF16 R48, R172, R146, R48 ;  /* 0x00000092ac30723c */ /* 0x000ff00000041830 */
[C---:B----4-:R-:W-:Y:S07]  /*c6d0*/  HMMA.16816.F32.BF16 R4, R176.reuse, R132, R4 ;  /* 0x00000084b004723c */ /* 0x050fee0000041804 */
[----:B------:R-:W-:Y:S01]  /*c6e0*/  @P2 IMAD.MOV.U32 R132, RZ, RZ, R212 ;  /* 0x000000ffff842224 */ /* 0x000fe200078e00d4 */
[C---:B------:R-:W-:Y:S04]  /*c6f0*/  HMMA.16816.F32.BF16 R8, R176.reuse, R134, R8 ;  /* 0x00000086b008723c */ /* 0x040fe80000041808 */
[----:B------:R-:W-:Y:S03]  /*c700*/  @P2 SHF.R.S32.HI R133, RZ, 0x1f, R0 ;  /* 0x0000001fff852819 */ /* 0x000fe60000011400 */
[C---:B------:R-:W-:Y:S01]  /*c710*/  @P2 IMAD.WIDE.U32 R134, R0.reuse, c[0x0][0x1e0], RZ ;  /* 0x0000780000862a25 */ /* 0x040fe200078e00ff */
[C---:B-1----:R-:W-:Y:S04]  /*c720*/  HMMA.16816.F32.BF16 R12, R176.reuse, R116, R12 ;  /* 0x00000074b00c723c */ /* 0x042fe8000004180c */
[----:B------:R-:W-:Y:S04]  /*c730*/  @P2 IMAD R133, R133, c[0x0][0x1e0], RZ ;  /* 0x0000780085852a24 */ /* 0x000fe800078e02ff */
[C---:B------:R-:W-:Y:S01]  /*c740*/  HMMA.16816.F32.BF16 R16, R176.reuse, R118, R16 ;  /* 0x00000076b010723c */ /* 0x040fe20000041810 */
[----:B------:R-:W1:Y:S03]  /*c750*/  LDSM.16.M88.4 R116, [R194+0x4000] ;  /* 0x00400000c274783b */ /* 0x000e660000000200 */
[----:B------:R-:W-:Y:S04]  /*c760*/  @P2 IMAD R133, R0, c[0x0][0x1e4], R133 ;  /* 0x0000790000852a24 */ /* 0x000fe800078e0285 */
[C---:B--2---:R-:W-:Y:S04]  /*c770*/  HMMA.16816.F32.BF16 R20, R176.reuse, R120, R20 ;  /* 0x00000078b014723c */ /* 0x044fe80000041814 */
[----:B------:R-:W-:Y:S02]  /*c780*/  @P2 IMAD.IADD R0, R135, 0x1, R133 ;  /* 0x0000000187002824 */ /* 0x000fe400078e0285 */
[----:B------:R-:W-:Y:S02]  /*c790*/  @P2 IMAD.MOV.U32 R133, RZ, RZ, R215 ;  /* 0x000000ffff852224 */ /* 0x000fe400078e00d7 */
[C---:B------:R-:W-:Y:S01]  /*c7a0*/  HMMA.16816.F32.BF16 R24, R176.reuse, R122, R24 ;  /* 0x0000007ab018723c */ /* 0x040fe20000041818 */
[----:B------:R-:W2:Y:S03]  /*c7b0*/  LDSM.16.M88.4 R120, [R194+0x4800] ;  /* 0x00480000c278783b */ /* 0x000ea60000000200 */
[----:B------:R-:W-:Y:S04]  /*c7c0*/  @P2 IMAD.WIDE.U32 R134, R134, 0x60, R132 ;  /* 0x0000006086862825 */ /* 0x000fe800078e0084 */
[C---:B------:R-:W-:Y:S04]  /*c7d0*/  HMMA.16816.F32.BF16 R28, R176.reuse, R148, R28 ;  /* 0x00000094b01c723c */ /* 0x040fe8000004181c */
[----:B------:R-:W-:Y:S04]  /*c7e0*/  @P2 IMAD R0, R0, 0x60, RZ ;  /* 0x0000006000002824 */ /* 0x000fe800078e02ff */
[C---:B------:R-:W-:Y:S08]  /*c7f0*/  HMMA.16816.F32.BF16 R32, R176.reuse, R150, R32 ;  /* 0x00000096b020723c */ /* 0x040ff00000041820 */
[C---:B------:R-:W-:Y:S08]  /*c800*/  HMMA.16816.F32.BF16 R36, R176.reuse, R152, R36 ;  /* 0x00000098b024723c */ /* 0x040ff00000041824 */
[C---:B------:R-:W-:Y:S08]  /*c810*/  HMMA.16816.F32.BF16 R40, R176.reuse, R154, R40 ;  /* 0x0000009ab028723c */ /* 0x040ff00000041828 */
[C---:B------:R-:W-:Y:S08]  /*c820*/  HMMA.16816.F32.BF16 R44, R176.reuse, R160, R44 ;  /* 0x000000a0b02c723c */ /* 0x040ff0000004182c */
[----:B------:R-:W-:Y:S08]  /*c830*/  HMMA.16816.F32.BF16 R48, R176, R162, R48 ;  /* 0x000000a2b030723c */ /* 0x000ff00000041830 */
[C---:B---3--:R-:W-:Y:S08]  /*c840*/  HMMA.16816.F32.BF16 R4, R180.reuse, R128, R4 ;  /* 0x00000080b404723c */ /* 0x048ff00000041804 */
[C---:B------:R-:W-:Y:S01]  /*c850*/  HMMA.16816.F32.BF16 R8, R180.reuse, R130, R8 ;  /* 0x00000082b408723c */ /* 0x040fe20000041808 */
[----:B------:R-:W3:Y:S07]  /*c860*/  LDSM.16.M88.4 R128, [R194+0x5000] ;  /* 0x00500000c280783b */ /* 0x000eee0000000200 */
[C---:B------:R-:W-:Y:S08]  /*c870*/  HMMA.16816.F32.BF16 R12, R180.reuse, R140, R12 ;  /* 0x0000008cb40c723c */ /* 0x040ff0000004180c */
[C---:B------:R-:W-:Y:S08]  /*c880*/  HMMA.16816.F32.BF16 R16, R180.reuse, R142, R16 ;  /* 0x0000008eb410723c */ /* 0x040ff00000041810 */
[C---:B-1----:R-:W-:Y:S08]  /*c890*/  HMMA.16816.F32.BF16 R20, R180.reuse, R116, R20 ;  /* 0x00000074b414723c */ /* 0x042ff00000041814 */
[C---:B------:R-:W-:Y:S01]  /*c8a0*/  HMMA.16816.F32.BF16 R24, R180.reuse, R118, R24 ;  /* 0x00000076b418723c */ /* 0x040fe20000041818 */
[----:B------:R-:W1:Y:S01]  /*c8b0*/  LDSM.16.M88.4 R116, [R194+0x5800] ;  /* 0x00580000c274783b */ /* 0x000e620000000200 */
[----:B------:R-:W-:Y:S04]  /*c8c0*/  DEPBAR.LE SB0, 0x0 ;  /* 0x000080000000791a */ /* 0x000fe80000000000 */
[----:B------:R-:W-:Y:S02]  /*c8d0*/  BAR.SYNC.DEFER_BLOCKING 0x0 ;  /* 0x0000000000007b1d */ /* 0x000fe40000010000 */
[C---:B--2---:R-:W-:Y:S07]  /*c8e0*/  HMMA.16816.F32.BF16 R28, R180.reuse, R120, R28 ;  /* 0x00000078b41c723c */ /* 0x044fee000004181c */
[----:B------:R-:W-:Y:S01]  /*c8f0*/  @P2 IMAD.IADD R121, R135, 0x1, R0 ;  /* 0x0000000187792824 */ /* 0x000fe200078e0200 */
[C---:B------:R-:W-:Y:S04]  /*c900*/  HMMA.16816.F32.BF16 R32, R180.reuse, R122, R32 ;  /* 0x0000007ab420723c */ /* 0x040fe80000041820 */
[C---:B------:R-:W-:Y:S01]  /*c910*/  @P2 IMAD.SHL.U32 R120, R134.reuse, 0x2, RZ ;  /* 0x0000000286782824 */ /* 0x040fe200078e00ff */
[----:B------:R-:W-:Y:S03]  /*c920*/  @P2 SHF.L.U64.HI R0, R134, 0x1, R121 ;  /* 0x0000000186002819 */ /* 0x000fe60000010279 */
[C---:B---3--:R-:W-:Y:S04]  /*c930*/  HMMA.16816.F32.BF16 R36, R180.reuse, R128, R36 ;  /* 0x00000080b424723c */ /* 0x048fe80000041824 */
[C---:B------:R-:W-:Y:S02]  /*c940*/  @P2 IADD3 R122, P0, R120.reuse, c[0x0][0x1c8], RZ ;  /* 0x00007200787a2a10 */ /* 0x040fe40007f1e0ff */
[----:B------:R-:W-:Y:S02]  /*c950*/  @P2 IADD3 R120, P1, R120, 0x80, RZ ;  /* 0x0000008078782810 */ /* 0x000fe40007f3e0ff */
[C---:B------:R-:W-:Y:S04]  /*c960*/  HMMA.16816.F32.BF16 R40, R180.reuse, R130, R40 ;  /* 0x00000082b428723c */ /* 0x040fe80000041828 */
[----:B------:R-:W-:Y:S02]  /*c970*/  @P2 IADD3.X R123, R0, c[0x0][0x1cc], RZ, P0, !PT ;  /* 0x00007300007b2a10 */ /* 0x000fe400007fe4ff */
[----:B------:R-:W-:Y:S03]  /*c980*/  @P2 IADD3 R120, P0, R120, c[0x0][0x1c8], RZ ;  /* 0x0000720078782a10 */ /* 0x000fe60007f1e0ff */
[----:B------:R-:W-:Y:S01]  /*c990*/  @!PT LDS RZ, [RZ] ;  /* 0x00000000fffff984 */ /* 0x000fe20000000800 */
[----:B------:R-:W-:Y:S01]  /*c9a0*/  @!PT LDS RZ, [RZ] ;  /* 0x00000000fffff984 */ /* 0x000fe20000000800 */
[----:B------:R-:W-:Y:S01]  /*c9b0*/  @!PT LDS RZ, [RZ] ;  /* 0x00000000fffff984 */ /* 0x000fe20000000800 */
[----:B------:R2:W-:Y:S01]  /*c9c0*/  @P2 LDGSTS.E.BYPASS.LTC128B.128 [R209+0x8100], [R122.64], !P6 ;  /* 0x081000007ad12fae */ /* 0x0005e2000f101d4a */
[C---:B-1----:R-:W-:Y:S03]  /*c9d0*/  HMMA.16816.F32.BF16 R44, R180.reuse, R116, R44 ;  /* 0x00000074b42c723c */ /* 0x042fe6000004182c */
[----:B------:R-:W-:Y:S01]  /*c9e0*/  @P2 IADD3.X R121, RZ, c[0x0][0x1cc], R0, P0, P1 ;  /* 0x00007300ff792a10 */ /* 0x000fe200007e2400 */
[----:B------:R-:W-:Y:S01]  /*c9f0*/  IMAD.MOV.U32 R0, RZ, RZ, R216 ;  /* 0x000000ffff007224 */ /* 0x000fe200078e00d8 */
[----:B------:R-:W-:Y:S02]  /*ca00*/  @P2 IADD3 R130, P0, R122, UR15, RZ ;  /* 0x0000000f7a822c10 */ /* 0x000fe4000ff1e0ff */
[----:B------:R-:W-:Y:S01]  /*ca10*/  @P4 SHF.R.U32.HI R0, RZ, c[0x0][0x2cc], R185 ;  /* 0x0000b300ff004a19 */ /* 0x000fe200000116b9 */
[----:B------:R1:W-:Y:S01]  /*ca20*/  @P2 LDGSTS.E.BYPASS.LTC128B.128 [R209+0xb100], [R120.64], !P5 ;  /* 0x0b10000078d12fae */ /* 0x0003e2000e901d4a */
[----:B------:R-:W-:Y:S01]  /*ca30*/  @P2 IADD3.X R131, R123, UR13, RZ, P0, !PT ;  /* 0x0000000d7b832c10 */ /* 0x000fe200087fe4ff */
[----:B------:R-:W-:Y:S03]  /*ca40*/  HMMA.16816.F32.BF16 R48, R180, R118, R48 ;  /* 0x00000076b430723c */ /* 0x000fe60000041830 */
[----:B------:R-:W3:Y:S01]  /*ca50*/  SHFL.IDX PT, R128, R0, RZ, 0x1c1f ;  /* 0x001c1fff00807589 */ /* 0x000ee200000e0000 */
[----:B------:R-:W-:Y:S01]  /*ca60*/  @P2 IADD3 R132, P1, R130, UR15, RZ ;  /* 0x0000000f82842c10 */ /* 0x000fe2000ff3e0ff */
[----:B------:R-:W-:Y:S01]  /*ca70*/  IMAD R116, R184, -0x60, RZ ;  /* 0xffffffa0b8747824 */ /* 0x000fe200078e02ff */
[----:B------:R-:W-:Y:S02]  /*ca80*/  @P2 IADD3 R134, P0, R130, UR6, RZ ;  /* 0x0000000682862c10 */ /* 0x000fe4000ff1e0ff */
[----:B------:R4:W-:Y:S01]  /*ca90*/  @P2 LDGSTS.E.BYPASS.LTC128B.128 [R209+0x9100], [R130.64], !P6 ;  /* 0x0910000082d12fae */ /* 0x0009e2000f101d4a */
[C---:B------:R-:W-:Y:S03]  /*caa0*/  @P2 IADD3.X R133, R131.reuse, UR13, RZ, P1, !PT ;  /* 0x0000000d83852c10 */ /* 0x040fe60008ffe4ff */
[----:B------:R-:W-:Y:S01]  /*cab0*/  @P2 IADD3.X R135, R131, UR8, RZ, P0, !PT ;  /* 0x0000000883872c10 */ /* 0x000fe200087fe4ff */
[----:B------:R4:W-:Y:S01]  /*cac0*/  @P2 LDGSTS.E.BYPASS.LTC128B.128 [R209+0xc100], [R130.64+0x80], !P5 ;  /* 0x0c10008082d12fae */ /* 0x0009e2000e901d4a */
[----:B------:R-:W-:Y:S01]  /*cad0*/  IADD3 R119, -R217, 0x1, R116 ;  /* 0x00000001d9777810 */ /* 0x000fe20007ffe174 */
[----:B------:R-:W-:Y:S03]  /*cae0*/  IMAD.IADD R117, R116, 0x1, -R217 ;  /* 0x0000000174757824 */ /* 0x000fe600078e0ad9 */
[----:B------:R1:W-:Y:S01]  /*caf0*/  @P2 LDGSTS.E.BYPASS.LTC128B.128 [R209+0xa100], [R132.64], !P6 ;  /* 0x0a10000084d12fae */ /* 0x0003e2000f101d4a */
[----:B------:R-:W-:Y:S04]  /*cb00*/  IADD3 R119, -R211, R119, R208 ;  /* 0x00000077d3777210 */ /* 0x000fe80007ffe1d0 */
[----:B------:R1:W-:Y:S01]  /*cb10*/  @P2 LDGSTS.E.BYPASS.LTC128B.128 [R209+0xd100], [R134.64], !P5 ;  /* 0x0d10000086d12fae */ /* 0x0003e2000e901d4a */
[C---:B--2---:R-:W-:Y:S02]  /*cb20*/  IADD3 R123, R119.reuse, c[0x0][0x328], RZ ;  /* 0x0000ca00777b7a10 */ /* 0x044fe40007ffe0ff */
[----:B------:R-:W-:Y:S02]  /*cb30*/  IADD3 R119, R119, UR7, RZ ;  /* 0x0000000777777c10 */ /* 0x000fe4000fffe0ff */
[----:B------:R-:W0:Y:S03]  /*cb40*/  LDGDEPBAR ;  /* 0x00000000000079af */ /* 0x000e260000000000 */
[--C-:B---3--:R-:W-:Y:S02]  /*cb50*/  IMAD.IADD R129, R119, 0x1, R128.reuse ;  /* 0x0000000177817824 */ /* 0x108fe400078e0280 */
[----:B----4-:R-:W-:Y:S01]  /*cb60*/  IMAD.IADD R131, R123, 0x1, R128 ;  /* 0x000000017b837824 */ /* 0x010fe200078e0280 */
        /* <DEDUP_REMOVED lines=14> */
.L_x_2195:
[----:B------:R-:W-:Y:S04]  /*cc50*/  MOV R118, c[0x0][0x32c] ;  /* 0x0000cb0000767a02 */ /* 0x000fe80000000f00 */
[----:B------:R-:W-:Y:S11]  /*cc60*/  ISETP.NE.AND P0, PT, R118, 0x1, PT ;  /* 0x000000017600780c */ /* 0x000ff60003f05270 */
[----:B------:R-:W-:Y:S02]  /*cc70*/  @!UPT UIADD3 URZ, URZ, URZ, URZ ;  /* 0x0000003f3f3ff290 */ /* 0x000fe4000fffe03f */
[----:B------:R-:W-:Y:S05]  /*cc80*/  @P0 IMAD.HI.U32 R118, R128, c[0x0][0x330], RZ ;  /* 0x0000cc0080760a27 */ /* 0x000fea00078e00ff */
[----:B------:R-:W-:Y:S02]  /*cc90*/  @P0 SHF.R.U32.HI R128, RZ, c[0x0][0x334], R118 ;  /* 0x0000cd00ff800a19 */ /* 0x000fe40000011676 */
.L_x_2196:
[----:B------:R-:W-:Y:S05]  /*cca0*/  BSYNC B0 ;  /* 0x0000000000007941 */ /* 0x000fea0003800000 */
.L_x_2194:
[----:B------:R-:W-:Y:S05]  /*ccb0*/  IMAD R128, R128, c[0x0][0x32c], R117 ;  /* 0x0000cb0080807a24 */ /* 0x000fea00078e0275 */
[----:B------:R-:W-:Y:S02]  /*ccc0*/  IADD3 R118, R128, c[0x0][0x32c], RZ ;  /* 0x0000cb0080767a10 */ /* 0x000fe40007ffe0ff */
[----:B------:R-:W-:Y:S02]  /*ccd0*/  IMNMX R129, R129, R128, !PT ;  /* 0x0000008081817217 */ /* 0x000fe40007800200 */
[----:B------:R-:W-:Y:S02]  /*cce0*/  IMNMX R131, R131, R118, PT ;  /* 0x0000007683837217 */ /* 0x000fe40003800200 */
.L_x_2193:
[C---:B------:R-:W-:Y:S01]  /*ccf0*/  ISETP.GE.AND P0, PT, R116.reuse, 0x2, PT ;  /* 0x000000027400780c */ /* 0x040fe20003f06270 */
[----:B------:R-:W2:Y:S01]  /*cd00*/  SHFL.IDX PT, R0, R0, 0x1, 0x1c1f ;  /* 0x003c1f0000007f89 */ /* 0x000ea200000e0000 */
        /* <DEDUP_REMOVED lines=9> */
[----:B------:R-:W-:Y:S01]  /*cda0*/  ISETP.GT.AND P0, PT, R129, 0x8, !P1 ;  /* 0x000000088100780c */ /* 0x000fe20004f04270 */
[--C-:B--2---:R-:W-:Y:S01]  /*cdb0*/  IMAD.IADD R123, R123, 0x1, R0.reuse ;  /* 0x000000017b7b7824 */ /* 0x104fe200078e0200 */
        /* <DEDUP_REMOVED lines=144> */
.L_x_2199:
[----:B------:R-:W-:Y:S04]  /*d6c0*/  MOV R0, c[0x0][0x32c] ;  /* 0x0000cb0000007a02 */ /* 0x000fe80000000f00 */
[----:B------:R-:W-:Y:S11]  /*d6d0*/  ISETP.NE.AND P0, PT, R0, 0x1, PT ;  /* 0x000000010000780c */ /* 0x000ff60003f05270 */
[----:B------:R-:W-:Y:S02]  /*d6e0*/  @!UPT UIADD3 URZ, URZ, URZ, URZ ;  /* 0x0000003f3f3ff290 */ /* 0x000fe4000fffe03f */
[----:B------:R-:W-:Y:S05]  /*d6f0*/  @P0 IMAD.HI.U32 R0, R16, c[0x0][0x330], RZ ;  /* 0x0000cc0010000a27 */ /* 0x000fea00078e00ff */
[----:B------:R-:W-:Y:S02]  /*d700*/  @P0 SHF.R.U32.HI R16, RZ, c[0x0][0x334], R0 ;  /* 0x0000cd00ff100a19 */ /* 0x000fe40000011600 */
.L_x_2200:
[----:B------:R-:W-:Y:S05]  /*d710*/  BSYNC B0 ;  /* 0x0000000000007941 */ /* 0x000fea0003800000 */
.L_x_2198:
[----:B------:R-:W-:Y:S05]  /*d720*/  IMAD R117, R16, c[0x0][0x32c], R117 ;  /* 0x0000cb0010757a24 */ /* 0x000fea00078e0275 */
[----:B------:R-:W-:Y:S02]  /*d730*/  IADD3 R0, R117, c[0x0][0x32c], RZ ;  /* 0x0000cb0075007a10 */ /* 0x000fe40007ffe0ff */
[----:B------:R-:W-:Y:S02]  /*d740*/  IMNMX R4, R4, R117, !PT ;  /* 0x0000007504047217 */ /* 0x000fe40007800200 */
[----:B------:R-:W-:Y:S02]  /*d750*/  IMNMX R123, R123, R0, PT ;  /* 0x000000007b7b7217 */ /* 0x000fe40003800200 */
.L_x_2197:
[----:B------:R-:W-:Y:S02]  /*d760*/  LOP3.LUT P0, RZ, R218, 0x200000, RZ, 0xc0, !PT ;  /* 0x00200000daff7812 */ /* 0x000fe4000780c0ff */
        /* <DEDUP_REMOVED lines=545> */
.L_x_2192:
        /* <DEDUP_REMOVED lines=91> */
.L_x_2164:
        /* <DEDUP_REMOVED lines=119> */
.L_x_2203:
        /* <DEDUP_REMOVED lines=128> */
.L_x_2205:
[----:B------:R-:W-:Y:S05]  /*10ea0*/  BSYNC B0 ;  /* 0x0000000000007941 */ /* 0x000fea0003800000 */
.L_x_2204:
        /* <DEDUP_REMOVED lines=15> */
.L_x_2207:
[----:B------:R-:W-:Y:S05]  /*10fa0*/  BSYNC B0 ;  /* 0x0000000000007941 */ /* 0x000fea0003800000 */
.L_x_2206:
        /* <DEDUP_REMOVED lines=15> */
.L_x_2209:
[----:B------:R-:W-:Y:S05]  /*110a0*/  BSYNC B0 ;  /* 0x0000000000007941 */ /* 0x000fea0003800000 */
.L_x_2208:
        /* <DEDUP_REMOVED lines=16> */
.L_x_2202:
        /* <DEDUP_REMOVED lines=18> */
.L_x_2210:
        /* <DEDUP_REMOVED lines=42> */
.L_x_2212:
[----:B------:R-:W-:Y:S05]  /*11570*/  BSYNC B0 ;  /* 0x0000000000007941 */ /* 0x000fea0003800000 */
.L_x_2211:
        /* <DEDUP_REMOVED lines=59> */
.L_x_2214:
[----:B------:R-:W-:Y:S05]  /*11930*/  BSYNC B0 ;  /* 0x0000000000007941 */ /* 0x000fea0003800000 */
.L_x_2213:
        /* <DEDUP_REMOVED lines=15> */
.L_x_2216:
[----:B------:R-:W-:Y:S05]  /*11a30*/  BSYNC B0 ;  /* 0x0000000000007941 */ /* 0x000fea0003800000 */
.L_x_2215:
        /* <DEDUP_REMOVED lines=15> */
.L_x_2218:
[----:B------:R-:W-:Y:S05]  /*11b30*/  BSYNC B0 ;  /* 0x0000000000007941 */ /* 0x000fea0003800000 */
.L_x_2217:
        /* <DEDUP_REMOVED lines=16> */
.L_x_2219:
        /* <DEDUP_REMOVED lines=12> */
.L_x_3790:


//--------------------- .text._ZN7cutlass13device_kernelIN5flash19enable_sm80_to_sm89INS1_16FlashAttnFwdSm80INS1_25CollectiveMainloopFwdSm80ILi8ELi1ELb1EN4cute5tupleIJNS5_1CILi128EEENS7_ILi96EEES8_EEELi128ENS_10bfloat16_tEfNS_4arch4Sm80ELb0ELb1ELb0ELb1ELb0ELb1ELb1ELb0EEENS1_21CollectiveEpilogueFwdINS6_IJS8_S8_S9_EEENS6_IJNS7_ILi1EEESH_SH_EEESB_SD_Li256ELb1ELb1ELb0ELb0EEENS1_19SingleTileSchedulerILb1ELb0ELb1ELi128EEEEEEEEEvNT_6ParamsE --------------------------
	.section	.text._ZN7cutlass13device_kernelIN5flash19enable_sm80_to_sm89INS1_16FlashAttnFwdSm80INS1_25CollectiveMainloopFwdSm80ILi8ELi1ELb1EN4cute5tupleIJNS5_1CILi128EEENS7_ILi96EEES8_EEELi128ENS_10bfloat16_tEfNS_4arch4Sm80ELb0ELb1ELb0ELb1ELb0ELb1ELb1ELb0EEENS1_21CollectiveEpilogueFwdINS6_IJS8_S8_S9_EEENS6_IJNS7_ILi1EEESH_SH_EEESB_SD_Li256ELb1ELb1ELb0ELb0EEENS1_19SingleTileSchedulerILb1ELb0ELb1ELi128EEEEEEEEEvNT_6ParamsE,"ax",@progbits
	.sectioninfo	@"SHI_REGISTERS=254"
	.align	128
.text._ZN7cutlass13device_kernelIN5flash19enable_sm80_to_sm89INS1_16FlashAttnFwdSm80INS1_25CollectiveMainloopFwdSm80ILi8ELi1ELb1EN4cute5tupleIJNS5_1CILi128EEENS7_ILi96EEES8_EEELi128ENS_10bfloat16_tEfNS_4arch4Sm80ELb0ELb1ELb0ELb1ELb0ELb1ELb1ELb0EEENS1_21CollectiveEpilogueFwdINS6_IJS8_S8_S9_EEENS6_IJNS7_ILi1EEESH_SH_EEESB_SD_Li256ELb1ELb1ELb0ELb0EEENS1_19SingleTileSchedulerILb1ELb0ELb1ELi128EEEEEEEEEvNT_6ParamsE:
        .type           _ZN7cutlass13device_kernelIN5flash19enable_sm80_to_sm89INS1_16FlashAttnFwdSm80INS1_25CollectiveMainloopFwdSm80ILi8ELi1ELb1EN4cute5tupleIJNS5_1CILi128EEENS7_ILi96EEES8_EEELi128ENS_10bfloat16_tEfNS_4arch4Sm80ELb0ELb1ELb0ELb1ELb0ELb1ELb1ELb0EEENS1_21CollectiveEpilogueFwdINS6_IJS8_S8_S9_EEENS6_IJNS7_ILi1EEESH_SH_EEESB_SD_Li256ELb1ELb1ELb0ELb0EEENS1_19SingleTileSchedulerILb1ELb0ELb1ELi128EEEEEEEEEvNT_6ParamsE,@function
        .size           _ZN7cutlass13device_kernelIN5flash19enable_sm80_to_sm89INS1_16FlashAttnFwdSm80INS1_25CollectiveMainloopFwdSm80ILi8ELi1ELb1EN4cute5tupleIJNS5_1CILi128EEENS7_ILi96EEES8_EEELi128ENS_10bfloat16_tEfNS_4arch4Sm80ELb0ELb1ELb0ELb1ELb0ELb1ELb1ELb0EEENS1_21CollectiveEpilogueFwdINS6_IJS8_S8_S9_EEENS6_IJNS7_ILi1EEESH_SH_EEESB_SD_Li256ELb1ELb1ELb0ELb0EEENS1_19SingleTileSchedulerILb1ELb0ELb1ELi128EEEEEEEEEvNT_6ParamsE,(.L_x_3791 - _ZN7cutlass13device_kernelIN5flash19enable_sm80_to_sm89INS1_16FlashAttnFwdSm80INS1_25CollectiveMainloopFwdSm80ILi8ELi1ELb1EN4cute5tupleIJNS5_1CILi128EEENS7_ILi96EEES8_EEELi128ENS_10bfloat16_tEfNS_4arch4Sm80ELb0ELb1ELb0ELb1ELb0ELb1ELb1ELb0EEENS1_21CollectiveEpilogueFwdINS6_IJS8_S8_S9_EEENS6_IJNS7_ILi1EEESH_SH_EEESB_SD_Li256ELb1ELb1ELb0ELb0EEENS1_19SingleTileSchedulerILb1ELb0ELb1ELi128EEEEEEEEEvNT_6ParamsE)
        .other          _ZN7cutlass13device_kernelIN5flash19enable_sm80_to_sm89INS1_16FlashAttnFwdSm80INS1_25CollectiveMainloopFwdSm80ILi8ELi1ELb1EN4cute5tupleIJNS5_1CILi128EEENS7_ILi96EEES8_EEELi128ENS_10bfloat16_tEfNS_4arch4Sm80ELb0ELb1ELb0ELb1ELb0ELb1ELb1ELb0EEENS1_21CollectiveEpilogueFwdINS6_IJS8_S8_S9_EEENS6_IJNS7_ILi1EEESH_SH_EEESB_SD_Li256ELb1ELb1ELb0ELb0EEENS1_19SingleTileSchedulerILb1ELb0ELb1ELi128EEEEEEEEEvNT_6ParamsE,@"STO_CUDA_ENTRY STV_DEFAULT"
_ZN7cutlass13device_kernelIN5flash19enable_sm80_to_sm89INS1_16FlashAttnFwdSm80INS1_25CollectiveMainloopFwdSm80ILi8ELi1ELb1EN4cute5tupleIJNS5_1CILi128EEENS7_ILi96EEES8_EEELi128ENS_10bfloat16_tEfNS_4arch4Sm80ELb0ELb1ELb0ELb1ELb0ELb1ELb1ELb0EEENS1_21CollectiveEpilogueFwdINS6_IJS8_S8_S9_EEENS6_IJNS7_ILi1EEESH_SH_EEESB_SD_Li256ELb1ELb1ELb0ELb0EEENS1_19SingleTileSchedulerILb1ELb0ELb1ELi128EEEEEEEEEvNT_6ParamsE:
        /* <DEDUP_REMOVED lines=16> */
.L_x_2221:
        /* <DEDUP_REMOVED lines=8> */
.L_x_2223:
[----:B------:R-:W-:-:S04]  /*0180*/  MOV R0, c[0x0][0x54c] ;  /* 0x0001530000007a02 */ /* 0x000fc80000000f00 */
.L_x_2222:
[----:B------:R-:W-:Y:S01]  /*0190*/  USHF.L.U32 UR4, UR4, 0x7, URZ ;  /* 0x0000000704047899 */ /* 0x000fe2000800063f */
[----:B-----5:R-:W-:-:S05]  /*01a0*/  IMAD R0, R0, c[0x0][0x548], RZ ;  /* 0x0001520000007a24 */ /* 0x020fca00078e02ff */
[----:B------:R-:W-:-:S04]  /*01b0*/  MOV R117, UR4 ;  /* 0x0000000400757c02 */ /* 0x000fc80008000f00 */
[----:B------:R-:W-:-:S04]  /*01c0*/  ISETP.GE.AND P0, PT, R117, R0, PT ;  /* 0x000000007500720c */ /* 0x000fc80003f06270 */
[----:B------:R-:W-:Y:S01]  /*01d0*/  SEL R213, R213, 0xffffffff, !P0 ;  /* 0xffffffffd5d57807 */ /* 0x000fe20004000000 */
[----:B------:R-:W-:Y:S05]  /*01e0*/  BRA `(.L_x_2224) ;  /* 0x0000013000007947 */ /* 0x000fea0003800000 */
.L_x_2220:
[----:B------:R-:W-:-:S04]  /*01f0*/  ISETP.NE.U32.AND P0, PT, RZ, c[0x0][0x568], PT ;  /* 0x00015a00ff007a0c */ /* 0x000fc80003f05070 */
[----:B------:R-:W-:-:S13]  /*0200*/  ISETP.NE.AND.EX P0, PT, RZ, c[0x0][0x56c], PT, P0 ;  /* 0x00015b00ff007a0c */ /* 0x000fda0003f05300 */
[----:B------:R-:W-:Y:S05]  /*0210*/  @!P0 BRA `(.L_x_2225) ;  /* 0x0000002000008947 */ /* 0x000fea0003800000 */
[----:B------:R1:W5:Y:S01]  /*0220*/  LDG.E R0, [R2.64] ;  /* 0x0000001002007981 */ /* 0x000362000c1e1900 */
[----:B------:R-:W-:Y:S05]  /*0230*/  BRA `(.L_x_2226) ;  /* 0x0000009000007947 */ /* 0x000fea0003800000 */
.L_x_2225:
        /* <DEDUP_REMOVED lines=8> */
.L_x_2227:
[----:B------:R-:W-:-:S04]  /*02c0*/  MOV R0, c[0x0][0x54c] ;  /* 0x0001530000007a02 */ /* 0x000fc80000000f00 */
.L_x_2226:
[----:B------:R-:W-:Y:S01]  /*02d0*/  USHF.L.U32 UR4, UR4, 0x7, URZ ;  /* 0x0000000704047899 */ /* 0x000fe2000800063f */
[----:B-----5:R-:W-:-:S05]  /*02e0*/  IMAD R0, R0, c[0x0][0x548], RZ ;  /* 0x0001520000007a24 */ /* 0x020fca00078e02ff */
[----:B------:R-:W-:-:S04]  /*02f0*/  MOV R117, UR4 ;  /* 0x0000000400757c02 */ /* 0x000fc80008000f00 */
[----:B------:R-:W-:-:S04]  /*0300*/  ISETP.GE.AND P0, PT, R117, R0, PT ;  /* 0x000000007500720c */ /* 0x000fc80003f06270 */
[----:B------:R-:W-:-:S04]  /*0310*/  SEL R213, R213, 0xffffffff, !P0 ;  /* 0xffffffffd5d57807 */ /* 0x000fc80004000000 */
.L_x_2224:
        /* <DEDUP_REMOVED lines=35> */
.L_x_2228:
[----:B-1----:R-:W-:-:S04]  /*0550*/  ISETP.NE.U32.AND P0, PT, RZ, c[0x0][0x368], PT ;  /* 0x0000da00ff007a0c */ /* 0x002fc80003f05070 */
[----:B------:R-:W-:-:S13]  /*0560*/  ISETP.NE.AND.EX P0, PT, RZ, c[0x0][0x36c], PT, P0 ;  /* 0x0000db00ff007a0c */ /* 0x000fda0003f05300 */
[----:B------:R-:W-:Y:S05]  /*0570*/  @!P0 BRA `(.L_x_2229) ;  /* 0x0000003000008947 */ /* 0x000fea0003800000 */
[----:B------:R-:W-:-:S06]  /*0580*/  IMAD.WIDE R4, R213, R6, c[0x0][0x368] ;  /* 0x0000da00d5047625 */ /* 0x000fcc00078e0206 */
[----:B------:R1:W5:Y:S01]  /*0590*/  LDG.E R4, [R4.64] ;  /* 0x0000001004047981 */ /* 0x000362000c1e1900 */
[----:B------:R-:W-:Y:S05]  /*05a0*/  BRA `(.L_x_2230) ;  /* 0x0000004000007947 */ /* 0x000fea0003800000 */
.L_x_2229:
[----:B------:R-:W-:Y:S05]  /*05b0*/  @!P4 BRA `(.L_x_2230) ;  /* 0x000000300000c947 */ /* 0x000fea0003800000 */
[----:B------:R-:W2:Y:S04]  /*05c0*/  LDG.E R4, [R8.64] ;  /* 0x0000001008047981 */ /* 0x000ea8000c1e1900 */
[----:B------:R-:W2:Y:S02]  /*05d0*/  LDG.E R3, [R8.64+0x4] ;  /* 0x0000041008037981 */ /* 0x000ea4000c1e1900 */
[----:B--2---:R-:W-:Y:S02]  /*05e0*/  IADD3 R4, -R4, R3, RZ ;  /* 0x0000000304047210 */ /* 0x004fe40007ffe1ff */
.L_x_2230:
        /* <DEDUP_REMOVED lines=35> */
.L_x_2232:
[----:B------:R-:W-:-:S13]  /*0820*/  ISETP.NE.AND P0, PT, R208, 0x1, PT ;  /* 0x00000001d000780c */ /* 0x000fda0003f05270 */
[----:B------:R-:W-:-:S05]  /*0830*/  @P0 IMAD.HI.U32 R7, R5, c[0x0][0x330], RZ ;  /* 0x0000cc0005070a27 */ /* 0x000fca00078e00ff */
[----:B------:R-:W-:-:S05]  /*0840*/  @P0 SHF.R.U32.HI R5, RZ, c[0x0][0x334], R7 ;  /* 0x0000cd00ff050a19 */ /* 0x000fca0000011607 */
.L_x_2233:
[----:B------:R-:W-:-:S05]  /*0850*/  IMAD R8, R5, R208, c[0x0][0x32c] ;  /* 0x0000cb0005087624 */ /* 0x000fca00078e02d0 */
[----:B------:R-:W-:Y:S02]  /*0860*/  IMNMX R9, R9, R8, PT ;  /* 0x0000000809097217 */ /* 0x000fe40003800200 */
.L_x_2231:
        /* <DEDUP_REMOVED lines=19> */
.L_x_2235:
[----:B------:R-:W-:-:S13]  /*09a0*/  ISETP.NE.AND P0, PT, R208, 0x1, PT ;  /* 0x00000001d000780c */ /* 0x000fda0003f05270 */
[----:B------:R-:W-:-:S05]  /*09b0*/  @P0 IMAD.HI.U32 R5, R7, c[0x0][0x330], RZ ;  /* 0x0000cc0007050a27 */ /* 0x000fca00078e00ff */
[----:B------:R-:W-:-:S05]  /*09c0*/  @P0 SHF.R.U32.HI R7, RZ, c[0x0][0x334], R5 ;  /* 0x0000cd00ff070a19 */ /* 0x000fca0000011605 */
.L_x_2236:
[----:B------:R-:W-:-:S05]  /*09d0*/  IMAD R7, R7, c[0x0][0x32c], RZ ;  /* 0x0000cb0007077a24 */ /* 0x000fca00078e02ff */
[----:B------:R-:W-:-:S04]  /*09e0*/  IMNMX R8, R8, R7, !PT ;  /* 0x0000000708087217 */ /* 0x000fc80007800200 */
.L_x_2234:
        /* <DEDUP_REMOVED lines=302> */
.L_x_2272:
        /* <DEDUP_REMOVED lines=62> */
.L_x_2242:
[----:B------:R-:W-:Y:S05]  /*20b0*/  BSYNC B0 ;  /* 0x0000000000007941 */ /* 0x000fea0003800000 */
.L_x_2241:
        /* <DEDUP_REMOVED lines=42> */
.L_x_2244:
[----:B------:R-:W-:Y:S05]  /*2360*/  BSYNC B0 ;  /* 0x0000000000007941 */ /* 0x000fea0003800000 */
.L_x_2243:
        /* <DEDUP_REMOVED lines=41> */
.L_x_2246:
[----:B------:R-:W-:Y:S05]  /*2600*/  BSYNC B0 ;  /* 0x0000000000007941 */ /* 0x000fea0003800000 */
.L_x_2245:
        /* <DEDUP_REMOVED lines=72> */
.L_x_2250:
[----:B------:R-:W-:Y:S05]  /*2a90*/  BSYNC B0 ;  /* 0x0000000000007941 */ /* 0x000fea0003800000 */
.L_x_2249:
        /* <DEDUP_REMOVED lines=55> */
.L_x_2248:
[----:B------:R-:W-:Y:S05]  /*2e10*/  BSYNC B1 ;  /* 0x0000000000017941 */ /* 0x000fea0003800000 */
.L_x_2247:
        /* <DEDUP_REMOVED lines=56> */
.L_x_2254:
[----:B------:R-:W-:Y:S05]  /*31a0*/  BSYNC B0 ;  /* 0x0000000000007941 */ /* 0x000fea0003800000 */
.L_x_2253:
        /* <DEDUP_REMOVED lines=55> */
.L_x_2252:
[----:B------:R-:W-:Y:S05]  /*3520*/  BSYNC B1 ;  /* 0x0000000000017941 */ /* 0x000fea0003800000 */
.L_x_2251:
        /* <DEDUP_REMOVED lines=55> */
.L_x_2257:
[----:B------:R-:W-:Y:S05]  /*38a0*/  BSYNC B0 ;  /* 0x0000000000007941 */ /* 0x000fea0003800000 */
.L_x_2256:
        /* <DEDUP_REMOVED lines=56> */
.L_x_2240:
        /* <DEDUP_REMOVED lines=203> */
.L_x_2259:
[----:B-1----:R-:W-:Y:S05]  /*48e0*/  BSYNC B0 ;  /* 0x0000000000007941 */ /* 0x002fea0003800000 */
.L_x_2258:
        /* <DEDUP_REMOVED lines=115> */
.L_x_2261:
[----:B------:R-:W-:Y:S05]  /*5020*/  BSYNC B0 ;  /* 0x0000000000007941 */ /* 0x000fea0003800000 */
.L_x_2260:
        /* <DEDUP_REMOVED lines=116> */
.L_x_2239:
        /* <DEDUP_REMOVED lines=12> */
.L_x_2263:
[----:B------:R-:W-:Y:S05]  /*5830*/  BSYNC B0 ;  /* 0x0000000000007941 */ /* 0x000fea0003800000 */
.L_x_2262:
        /* <DEDUP_REMOVED lines=10> */
.L_x_2265:
[----:B------:R-:W-:Y:S05]  /*58e0*/  BSYNC B0 ;  /* 0x0000000000007941 */ /* 0x000fea0003800000 */
.L_x_2264:
        /* <DEDUP_REMOVED lines=9> */
.L_x_2255:
[----:B------:R-:W-:Y:S05]  /*5980*/  BSYNC B2 ;  /* 0x0000000000027941 */ /* 0x000fea0003800000 */
.L_x_2238:
        /* <DEDUP_REMOVED lines=68> */
.L_x_2267:
[----:B-1----:R-:W-:Y:S05]  /*5dd0*/  BSYNC B0 ;  /* 0x0000000000007941 */ /* 0x002fea0003800000 */
.L_x_2266:
        /* <DEDUP_REMOVED lines=19> */
.L_x_2269:
[----:B------:R-:W-:Y:S05]  /*5f10*/  BSYNC B0 ;  /* 0x0000000000007941 */ /* 0x000fea0003800000 */
.L_x_2268:
        /* <DEDUP_REMOVED lines=19> */
.L_x_2271:
[----:B------:R-:W-:Y:S05]  /*6050*/  BSYNC B0 ;  /* 0x0000000000007941 */ /* 0x000fea0003800000 */
.L_x_2270:
        /* <DEDUP_REMOVED lines=32> */
.L_x_2237:
        /* <DEDUP_REMOVED lines=19> */
.L_x_2274:
[----:B------:R-:W-:-:S13]  /*6390*/  ISETP.NE.AND P0, PT, R0, 0x1, PT ;  /* 0x000000010000780c */ /* 0x000fda0003f05270 */
[----:B------:R-:W-:-:S05]  /*63a0*/  @P0 IMAD.HI.U32 R4, R3, c[0x0][0x330], RZ ;  /* 0x0000cc0003040a27 */ /* 0x000fca00078e00ff */
[----:B------:R-:W-:-:S05]  /*63b0*/  @P0 SHF.R.U32.HI R3, RZ, c[0x0][0x334], R4 ;  /* 0x0000cd00ff030a19 */ /* 0x000fca0000011604 */
.L_x_2275:
[----:B------:R-:W-:-:S05]  /*63c0*/  IMAD R3, R3, R0, c[0x0][0x32c] ;  /* 0x0000cb0003037624 */ /* 0x000fca00078e0200 */
[----:B------:R-:W-:-:S04]  /*63d0*/  IMNMX R2, R2, R3, PT ;  /* 0x0000000302027217 */ /* 0x000fc80003800200 */
.L_x_2273:
[----:B------:R-:W-:Y:S01]  /*63e0*/  IADD3 R5, R2, 0x5f, RZ ;  /* 0x0000005f02057810 */ /* 0x000fe20007ffe0ff */
[----:B------:R-:W-:-:S04]  /*63f0*/  @P3 IMAD.HI.U32 R0, R117, c[0x0][0x2c8], RZ ;  /* 0x0000b20075003a27 */ /* 0x000fc800078e00ff */
[----:B------:R-:W-:-:S04]  /*6400*/  IMAD.HI R5, R5, 0x2aaaaaab, RZ ;  /* 0x2aaaaaab05057827 */ /* 0x000fc800078e02ff */
[----:B------:R-:W-:Y:S01]  /*6410*/  IMAD.MOV.U32 R3, RZ, RZ, R117 ;  /* 0x000000ffff037224 */ /* 0x000fe200078e0075 */
[----:B------:R-:W-:Y:S02]  /*6420*/  @P3 SHF.R.U32.HI R3, RZ, c[0x0][0x2cc], R0 ;  /* 0x0000b300ff033a19 */ /* 0x000fe40000011600 */
[----:B------:R-:W-:-:S03]  /*6430*/  SHF.R.U32.HI R0, RZ, 0x1f, R5 ;  /* 0x0000001fff007819 */ /* 0x000fc60000011605 */
[----:B------:R-:W-:Y:S01]  /*6440*/  IMAD.IADD R3, R116, 0x1, R3 ;  /* 0x0000000174037824 */ /* 0x000fe200078e0203 */
[----:B------:R-:W-:-:S04]  /*6450*/  LEA.HI.SX32 R14, R5, R0, 0x1c ;  /* 0x00000000050e7211 */ /* 0x000fc800078fe2ff */
        /* <DEDUP_REMOVED lines=12> */
.L_x_2277:
[----:B------:R-:W-:-:S04]  /*6520*/  MOV R2, c[0x0][0x32c] ;  /* 0x0000cb0000027a02 */ /* 0x000fc80000000f00 */
[----:B------:R-:W-:-:S13]  /*6530*/  ISETP.NE.AND P0, PT, R2, 0x1, PT ;  /* 0x000000010200780c */ /* 0x000fda0003f05270 */
[----:B------:R-:W-:-:S05]  /*6540*/  @P0 IMAD.HI.U32 R2, R3, c[0x0][0x330], RZ ;  /* 0x0000cc0003020a27 */ /* 0x000fca00078e00ff */
[----:B------:R-:W-:-:S05]  /*6550*/  @P0 SHF.R.U32.HI R3, RZ, c[0x0][0x334], R2 ;  /* 0x0000cd00ff030a19 */ /* 0x000fca0000011602 */
.L_x_2278:
[----:B------:R-:W-:-:S05]  /*6560*/  IMAD R3, R3, c[0x0][0x32c], RZ ;  /* 0x0000cb0003037a24 */ /* 0x000fca00078e02ff */
[----:B------:R-:W-:-:S05]  /*6570*/  IMNMX R0, R0, R3, !PT ;  /* 0x0000000300007217 */ /* 0x000fca0007800200 */
.L_x_2276:
        /* <DEDUP_REMOVED lines=41> */
[----:B------:R-:W-:Y:S05]  /*6810*/  @!P0 BRA `(.L_x_2279) ;  /* 0x0001439000008947 */ /* 0x000fea0003800000 */
[----:B------:R-:W-:Y:S02]  /*6820*/  ISETP.NE.U32.AND P0, PT, RZ, c[0x0][0x340], PT ;  /* 0x0000d000ff007a0c */ /* 0x000fe40003f05070 */
[----:B------:R-:W-:-:S02]  /*6830*/  SHF.R.S32.HI R13, RZ, 0x1f, R78 ;  /* 0x0000001fff0d7819 */ /* 0x000fc4000001144e */
[----:B------:R-:W-:Y:S01]  /*6840*/  SHF.R.S32.HI R3, RZ, 0x1f, R80 ;  /* 0x0000001fff037819 */ /* 0x000fe20000011450 */
[----:B------:R-:W-:Y:S01]  /*6850*/  IMAD R0, R210, c[0x0][0x1b8], RZ ;  /* 0x00006e00d2007a24 */ /* 0x000fe200078e02ff */
[----:B------:R-:W-:Y:S01]  /*6860*/  ISETP.NE.AND.EX P1, PT, RZ, c[0x0][0x344], PT, P0 ;  /* 0x0000d100ff007a0c */ /* 0x000fe20003f25300 */
[----:B------:R-:W-:Y:S01]  /*6870*/  IMAD.WIDE.U32 R10, R80, c[0x0][0x178], RZ ;  /* 0x00005e00500a7a25 */ /* 0x000fe200078e00ff */
[----:B------:R-:W-:Y:S01]  /*6880*/  ISETP.NE.U32.AND P2, PT, RZ, c[0x0][0x350], PT ;  /* 0x0000d400ff007a0c */ /* 0x000fe20003f45070 */
[----:B------:R-:W-:-:S10]  /*6890*/  ULDC.64 UR10, c[0x0][0x1e0] ;  /* 0x00007800000a7ab9 */ /* 0x000fd40000000a00 */
[----:B------:R-:W-:-:S04]  /*68a0*/  @P1 IMAD.MOV.U32 R6, RZ, RZ, 0x4 ;  /* 0x00000004ff061424 */ /* 0x000fc800078e00ff */
[----:B------:R-:W-:-:S05]  /*68b0*/  @P1 IMAD.WIDE R6, R213, R6, c[0x0][0x340] ;  /* 0x0000d000d5061625 */ /* 0x000fca00078e0206 */
[----:B------:R1:W2:Y:S01]  /*68c0*/  @P1 LDG.E R2, [R6.64] ;  /* 0x0000001006021981 */ /* 0x0002a2000c1e1900 */
[----:B------:R-:W-:Y:S01]  /*68d0*/  LEA.HI R4, R13, R78, RZ, 0x3 ;  /* 0x0000004e0d047211 */ /* 0x000fe200078f18ff */
[----:B------:R-:W-:Y:S01]  /*68e0*/  IMAD R3, R3, c[0x0][0x178], RZ ;  /* 0x00005e0003037a24 */ /* 0x000fe200078e02ff */
[----:B------:R-:W-:Y:S01]  /*68f0*/  ISETP.NE.U32.AND P0, PT, RZ, c[0x0][0x348], PT ;  /* 0x0000d200ff007a0c */ /* 0x000fe20003f05070 */
[----:B------:R-:W-:Y:S01]  /*6900*/  IMAD R5, R211, c[0x0][0x1bc], R0 ;  /* 0x00006f00d3057a24 */ /* 0x000fe200078e0200 */
[----:B------:R-:W-:Y:S01]  /*6910*/  LOP3.LUT R33, R4, 0xfffffff8, RZ, 0xc0, !PT ;  /* 0xfffffff804217812 */ /* 0x000fe200078ec0ff */
[----:B------:R-:W-:Y:S01]  /*6920*/  IMAD R3, R80, c[0x0][0x17c], R3 ;  /* 0x00005f0050037a24 */ /* 0x000fe200078e0203 */
[----:B------:R-:W-:Y:S01]  /*6930*/  SHF.R.S32.HI R4, RZ, 0x3, R4 ;  /* 0x00000003ff047819 */ /* 0x000fe20000011404 */
[----:B------:R-:W-:Y:S01]  /*6940*/  UIMAD.WIDE.U32 UR12, UR10, 0x40, URZ ;  /* 0x000000400a0c78a5 */ /* 0x000fe2000f8e003f */
[----:B------:R-:W-:Y:S01]  /*6950*/  ISETP.NE.AND.EX P0, PT, RZ, c[0x0][0x34c], PT, P0 ;  /* 0x0000d300ff007a0c */ /* 0x000fe20003f05300 */
[----:B------:R-:W-:Y:S01]  /*6960*/  IMAD.IADD R33, R78, 0x1, -R33 ;  /* 0x000000014e217824 */ /* 0x000fe200078e0a21 */
[----:B------:R-:W-:Y:S01]  /*6970*/  IADD3 R110, R14, -0x1, RZ ;  /* 0xffffffff0e6e7810 */ /* 0x000fe20007ffe0ff */
[----:B------:R-:W-:Y:S01]  /*6980*/  IMAD.IADD R11, R11, 0x1, R3 ;  /* 0x000000010b0b7824 */ /* 0x000fe200078e0203 */
[----:B------:R-:W-:Y:S01]  /*6990*/  SEL R16, R213, RZ, !P0 ;  /* 0x000000ffd5107207 */ /* 0x000fe20004000000 */
[----:B------:R-:W-:Y:S01]  /*69a0*/  IMAD R0, R33, 0x20, R4 ;  /* 0x0000002021007824 */ /* 0x000fe200078e0204 */
[----:B------:R-:W-:Y:S01]  /*69b0*/  SHF.R.S32.HI R35, RZ, 0x1f, R110 ;  /* 0x0000001fff237819 */ /* 0x000fe2000001146e */
[----:B------:R-:W-:Y:S01]  /*69c0*/  IMAD.WIDE.U32 R10, R211, c[0x0][0x1b8], R10 ;  /* 0x00006e00d30a7a25 */ /* 0x000fe200078e000a */
[----:B------:R-:W-:Y:S01]  /*69d0*/  USHF.L.U32 UR6, UR11, 0x6, URZ ;  /* 0x000000060b067899 */ /* 0x000fe2000800063f */
[----:B------:R-:W-:-:S02]  /*69e0*/  LOP3.LUT R214, R214, 0xfffbffff, RZ, 0xc0, !PT ;  /* 0xfffbffffd6d67812 */ /* 0x000fc400078ec0ff */
[----:B------:R-:W-:Y:S01]  /*69f0*/  IMAD.IADD R3, R117, 0x1, R0 ;  /* 0x0000000175037824 */ /* 0x000fe200078e0200 */
[----:B------:R-:W-:Y:S01]  /*6a00*/  UIADD3 UR6, UR13, UR6, URZ ;  /* 0x000000060d067290 */ /* 0x000fe2000fffe03f */
[----:B------:R-:W-:Y:S02]  /*6a10*/  IMAD.IADD R11, R11, 0x1, R5 ;  /* 0x000000010b0b7824 */ /* 0x000fe400078e0205 */
[----:B------:R-:W-:Y:S01]  /*6a20*/  @P3 IMAD.HI.U32 R0, R3, c[0x0][0x2c8], RZ ;  /* 0x0000b20003003a27 */ /* 0x000fe200078e00ff */
[----:B-1----:R-:W-:Y:S02]  /*6a30*/  SHF.R.S32.HI R6, RZ, 0x1f, R213 ;  /* 0x0000001fff067819 */ /* 0x002fe400000114d5 */
        /* <DEDUP_REMOVED lines=15> */
[----:B------:R-:W-:Y:S02]  /*6b30*/  IMAD.IADD R9, R17, 0x1, R9 ;  /* 0x0000000111097824 */ /* 0x000fe400078e0209 */
[----:B------:R-:W-:Y:S02]  /*6b40*/  IMAD.MOV.U32 R8, RZ, RZ, R16 ;  /* 0x000000ffff087224 */ /* 0x000fe400078e0010 */
        /* <DEDUP_REMOVED lines=11> */
[----:B------:R-:W-:Y:S01]  /*6c00*/  IMAD R10, R3, c[0x0][0x1ac], R10 ;  /* 0x00006b00030a7a24 */ /* 0x000fe200078e020a */
[----:B------:R-:W-:Y:S01]  /*6c10*/  LEA R7, P0, R18, c[0x0][0x160], 0x1 ;  /* 0x0000580012077a11 */ /* 0x000fe200078008ff */
[----:B------:R-:W-:Y:S02]  /*6c20*/  IMAD R8, R210, c[0x0][0x1e8], RZ ;  /* 0x00007a00d2087a24 */ /* 0x000fe400078e02ff */
[----:B------:R-:W-:Y:S02]  /*6c30*/  IMAD.IADD R5, R19, 0x1, R10 ;  /* 0x0000000113057824 */ /* 0x000fe400078e020a */
[C---:B------:R-:W-:Y:S01]  /*6c40*/  IMAD R8, R211.reuse, c[0x0][0x1ec], R8 ;  /* 0x00007b00d3087a24 */ /* 0x040fe200078e0208 */
[----:B-----5:R-:W1:Y:S01]  /*6c50*/  SHFL.IDX PT, R44, R7, RZ, 0x181f ;  /* 0x00181fff072c7589 */ /* 0x020e6200000e0000 */
[----:B------:R-:W-:Y:S01]  /*6c60*/  IMAD.WIDE.U32 R216, R211, c[0x0][0x1e8], R16 ;  /* 0x00007a00d3d87a25 */ /* 0x000fe200078e0010 */
[----:B------:R-:W-:Y:S02]  /*6c70*/  LEA.HI.X R5, R18, c[0x0][0x164], R5, 0x1, P0 ;  /* 0x0000590012057a11 */ /* 0x000fe400000f0c05 */
[----:B------:R-:W-:Y:S01]  /*6c80*/  ISETP.NE.AND.EX P0, PT, RZ, c[0x0][0x354], PT, P2 ;  /* 0x0000d500ff007a0c */ /* 0x000fe20003f05320 */
[----:B------:R-:W-:Y:S01]  /*6c90*/  IMAD.MOV.U32 R3, RZ, RZ, 0x60 ;  /* 0x00000060ff037424 */ /* 0x000fe200078e00ff */
[----:B------:R-:W-:Y:S01]  /*6ca0*/  SHFL.IDX PT, R42, R7, 0x1, 0x181f ;  /* 0x00381f00072a7f89 */ /* 0x000fe200000e0000 */
[----:B------:R-:W-:-:S02]  /*6cb0*/  IMAD.IADD R217, R8, 0x1, R217 ;  /* 0x0000000108d97824 */ /* 0x000fc400078e02d9 */
[----:B------:R-:W-:Y:S01]  /*6cc0*/  IMAD R12, R14, -0x60, R3 ;  /* 0xffffffa00e0c7824 */ /* 0x000fe200078e0203 */
[----:B------:R-:W3:Y:S01]  /*6cd0*/  SHFL.IDX PT, R45, R5, RZ, 0x181f ;  /* 0x00181fff052d7589 */ /* 0x000ee200000e0000 */
[C---:B------:R-:W-:Y:S02]  /*6ce0*/  IMAD R15, R3.reuse, c[0x0][0x1e4], RZ ;  /* 0x00007900030f7a24 */ /* 0x040fe400078e02ff */
[----:B------:R-:W-:Y:S01]  /*6cf0*/  IMAD.WIDE.U32 R108, R3, c[0x0][0x1e0], RZ ;  /* 0x00007800036c7a25 */ /* 0x000fe200078e00ff */
[----:B------:R-:W-:Y:S01]  /*6d00*/  IADD3 R32, R12, R207, -R4 ;  /* 0x000000cf0c207210 */ /* 0x000fe20007ffe804 */
[----:B------:R-:W4:Y:S02]  /*6d10*/  SHFL.IDX PT, R43, R5, 0x1, 0x181f ;  /* 0x00381f00052b7f89 */ /* 0x000f2400000e0000 */
[----:B------:R-:W-:Y:S01]  /*6d20*/  IMAD.IADD R15, R15, 0x1, R109 ;  /* 0x000000010f0f7824 */ /* 0x000fe200078e026d */
[C---:B------:R-:W-:Y:S01]  /*6d30*/  ISETP.GE.AND P2, PT, R32.reuse, 0x1, PT ;  /* 0x000000012000780c */ /* 0x040fe20003f46270 */
[----:B------:R-:W-:Y:S01]  /*6d40*/  IMAD.MOV.U32 R11, RZ, RZ, c[0x0][0x1e4] ;  /* 0x00007900ff0b7624 */ /* 0x000fe200078e00ff */
[C---:B------:R-:W-:Y:S01]  /*6d50*/  ISETP.GE.AND P5, PT, R32.reuse, 0x21, PT ;  /* 0x000000212000780c */ /* 0x040fe20003fa6270 */
[----:B------:R-:W-:Y:S01]  /*6d60*/  IMAD R3, R15, R110, RZ ;  /* 0x0000006e0f037224 */ /* 0x000fe200078e02ff */
[----:B------:R-:W-:Y:S01]  /*6d70*/  ISETP.GE.AND P3, PT, R32, 0x41, PT ;  /* 0x000000412000780c */ /* 0x000fe20003f66270 */
[----:B------:R-:W-:Y:S01]  /*6d80*/  IMAD R10, R212, c[0x0][0x2c4], RZ ;  /* 0x0000b100d40a7a24 */ /* 0x000fe200078e02ff */
[----:B------:R-:W1:Y:S01]  /*6d90*/  SHFL.IDX PT, R40, R7, 0x2, 0x181f ;  /* 0x00581f0007287f89 */ /* 0x000e6200000e0000 */
        /* <DEDUP_REMOVED lines=39> */
[----:B------:R-:W-:-:S02]  /*7010*/  LOP3.LUT R11, R11, 0x1c0, RZ, 0xc0, !PT ;  /* 0x000001c00b0b7812 */ /* 0x000fc400078ec0ff */
[----:B------:R-:W-:Y:S02]  /*7020*/  @P3 LEA.HI.X R19, R8, c[0x0][0x1cc], R3, 0x1, P0 ;  /* 0x0000730008133a11 */ /* 0x000fe400000f0c03 */
[----:B------:R-:W-:Y:S02]  /*7030*/  ISETP.GE.AND P3, PT, R9, R10, PT ;  /* 0x0000000a0900720c */ /* 0x000fe40003f66270 */
[C---:B------:R-:W-:Y:S02]  /*7040*/  IADD3 R3, R6.reuse, 0x40, RZ ;  /* 0x0000004006037810 */ /* 0x040fe40007ffe0ff */
[----:B------:R-:W-:Y:S02]  /*7050*/  LEA.HI R9, R13, R78, RZ, 0x6 ;  /* 0x0000004e0d097211 */ /* 0x000fe400078f30ff */
[----:B------:R-:W-:Y:S02]  /*7060*/  ISETP.GE.AND P5, PT, R3, R10, PT ;  /* 0x0000000a0300720c */ /* 0x000fe40003fa6270 */
[----:B------:R-:W-:Y:S01]  /*7070*/  IADD3 R3, R6, 0x60, RZ ;  /* 0x0000006006037810 */ /* 0x000fe20007ffe0ff */
[----:B------:R-:W-:Y:S01]  /*7080*/  IMAD.SHL.U32 R9, R9, 0x8, RZ ;  /* 0x0000000809097824 */ /* 0x000fe200078e00ff */
[----:B------:R-:W-:-:S02]  /*7090*/  LOP3.LUT R34, R11, 0x38, R82, 0xf8, !PT ;  /* 0x000000380b227812 */ /* 0x000fc400078ef852 */
[----:B------:R-:W-:Y:S02]  /*70a0*/  ISETP.GE.AND P6, PT, R3, R10, PT ;  /* 0x0000000a0300720c */ /* 0x000fe40003fc6270 */
[C---:B------:R-:W-:Y:S02]  /*70b0*/  @!P3 LEA R28, P0, R82.reuse, R42, 0x1 ;  /* 0x0000002a521cb211 */ /* 0x040fe400078008ff */
[----:B------:R-:W-:Y:S02]  /*70c0*/  LOP3.LUT R9, R9, 0xfffffe00, RZ, 0xc0, !PT ;  /* 0xfffffe0009097812 */ /* 0x000fe400078ec0ff */
[----:B------:R-:W-:Y:S02]  /*70d0*/  SHF.R.U32.HI R8, RZ, 0x3, R11 ;  /* 0x00000003ff087819 */ /* 0x000fe4000001160b */
[C---:B----4-:R-:W-:Y:S02]  /*70e0*/  @!P3 LEA.HI.X R29, R82.reuse, R43, R83, 0x1, P0 ;  /* 0x0000002b521db211 */ /* 0x050fe400000f0c53 */
[----:B------:R-:W-:-:S02]  /*70f0*/  IADD3 R16, R82, 0x40, RZ ;  /* 0x0000004052107810 */ /* 0x000fc40007ffe0ff */
[C---:B------:R-:W-:Y:S02]  /*7100*/  @!P5 LEA R26, P0, R82.reuse, R40, 0x1 ;  /* 0x00000028521ad211 */ /* 0x040fe400078008ff */
[----:B------:R-:W-:Y:S02]  /*7110*/  LOP3.LUT R34, R9, R34, R8, 0xf6, !PT ;  /* 0x0000002209227212 */ /* 0x000fe400078ef608 */
[--C-:B------:R-:W-:Y:S02]  /*7120*/  @!P4 SHF.R.S32.HI R3, RZ, 0x1f, R16.reuse ;  /* 0x0000001fff03c819 */ /* 0x100fe40000011410 */
[----:B------:R-:W-:Y:S01]  /*7130*/  @!P5 LEA.HI.X R27, R82, R41, R83, 0x1, P0 ;  /* 0x00000029521bd211 */ /* 0x000fe200000f0c53 */
[----:B------:R-:W-:Y:S01]  /*7140*/  @!P4 IMAD.SHL.U32 R7, R34, 0x2, RZ ;  /* 0x000000022207c824 */ /* 0x000fe200078e00ff */
[----:B------:R-:W-:Y:S02]  /*7150*/  @!P6 LEA R24, P0, R82, R22, 0x1 ;  /* 0x000000165218e211 */ /* 0x000fe400078008ff */
[----:B------:R-:W-:-:S02]  /*7160*/  @!P3 SHF.R.S32.HI R5, RZ, 0x1f, R16 ;  /* 0x0000001fff05b819 */ /* 0x000fc40000011410 */
[-C--:B------:R-:W-:Y:S01]  /*7170*/  @!P4 LEA.HI R36, R3, R16.reuse, RZ, 0x3 ;  /* 0x000000100324c211 */ /* 0x080fe200078f18ff */
[----:B------:R1:W-:Y:S01]  /*7180*/  @!P4 LDGSTS.E.BYPASS.LTC128B.128 [R7+0x100], [R38.64], !P1 ;  /* 0x001000002607cfae */ /* 0x0003e2000c901d50 */
[----:B------:R-:W-:Y:S02]  /*7190*/  @!P5 SHF.R.S32.HI R3, RZ, 0x1f, R16 ;  /* 0x0000001fff03d819 */ /* 0x000fe40000011410 */
[----:B------:R-:W-:Y:S02]  /*71a0*/  @!P6 LEA.HI.X R25, R82, R23, R83, 0x1, P0 ;  /* 0x000000175219e211 */ /* 0x000fe400000f0c53 */
[-C--:B------:R-:W-:Y:S02]  /*71b0*/  @!P3 LEA.HI R5, R5, R16.reuse, RZ, 0x3 ;  /* 0x000000100505b211 */ /* 0x080fe400078f18ff */
[----:B------:R-:W-:Y:S02]  /*71c0*/  ISETP.GE.AND P0, PT, R16, c[0x0][0x198], PT ;  /* 0x0000660010007a0c */ /* 0x000fe40003f06270 */
[----:B------:R-:W-:-:S02]  /*71d0*/  @!P5 LEA.HI R3, R3, R16, RZ, 0x3 ;  /* 0x000000100303d211 */ /* 0x000fc400078f18ff */
        /* <DEDUP_REMOVED lines=30> */
[----:B------:R-:W-:-:S07]  /*73c0*/  LOP3.LUT R3, R23, 0xfffffff0, RZ, 0xc0, !PT ;  /* 0xfffffff017037812 */ /* 0x000fce00078ec0ff */
[----:B------:R2:W-:Y:S01]  /*73d0*/  @P2 LDGSTS.E.BYPASS.LTC128B.128 [R29+0x8100], [R30.64], !P4 ;  /* 0x081000001e1d2fae */ /* 0x0005e2000e101d50 */
[----:B------:R-:W-:Y:S01]  /*73e0*/  @P4 LOP3.LUT R214, R214, 0x40000, RZ, 0xfc, !PT ;  /* 0x00040000d6d64812 */ /* 0x000fe200078efcff */
[----:B------:R-:W-:Y:S02]  /*73f0*/  @P3 IMAD.SHL.U32 R25, R34, 0x2, RZ ;  /* 0x0000000222193824 */ /* 0x000fe400078e00ff */
[----:B------:R2:W-:Y:S01]  /*7400*/  @P2 LDGSTS.E.BYPASS.LTC128B.128 [R29+0xb100], [R30.64+0x80], !P0 ;  /* 0x0b1000801e1d2fae */ /* 0x0005e2000c101d50 */
[----:B------:R-:W-:Y:S01]  /*7410*/  IMAD.IADD R3, R78, 0x1, -R3 ;  /* 0x000000014e037824 */ /* 0x000fe200078e0a03 */
[----:B------:R-:W-:Y:S02]  /*7420*/  SHF.R.S32.HI R24, RZ, 0x4, R23 ;  /* 0x00000004ff187819 */ /* 0x000fe40000011417 */
[----:B------:R1:W-:Y:S01]  /*7430*/  @P3 LDGSTS.E.BYPASS.LTC128B.128 [R25+0x9100], [R20.64], !P4 ;  /* 0x0910000014193fae */ /* 0x0003e2000e101d50 */
[----:B------:R-:W-:Y:S02]  /*7440*/  LOP3.LUT R214, R214, 0xfffdffff, RZ, 0xc0, !PT ;  /* 0xfffdffffd6d67812 */ /* 0x000fe400078ec0ff */
[----:B------:R-:W-:Y:S01]  /*7450*/  SHF.R.S32.HI R16, RZ, 0x1f, R3 ;  /* 0x0000001fff107819 */ /* 0x000fe20000011403 */
[----:B------:R1:W-:Y:S01]  /*7460*/  @P3 LDGSTS.E.BYPASS.LTC128B.128 [R25+0xc100], [R20.64+0x80], !P0 ;  /* 0x0c10008014193fae */ /* 0x0003e2000c101d50 */
[----:B------:R-:W-:-:S02]  /*7470*/  @P0 LOP3.LUT R214, R214, 0x20000, RZ, 0xfc, !PT ;  /* 0x00020000d6d60812 */ /* 0x000fc400078efcff */
        /* <DEDUP_REMOVED lines=9> */
[----:B------:R-:W-:Y:S01]  /*7510*/  LOP3.LUT R22, R22, 0x1c0, RZ, 0xc0, !PT ;  /* 0x000001c016167812 */ /* 0x000fe200078ec0ff */
[----:B-1----:R-:W-:Y:S01]  /*7520*/  IMAD.IADD R25, R27, 0x1, R0 ;  /* 0x000000011b197824 */ /* 0x002fe200078e0200 */
[----:B------:R-:W-:Y:S01]  /*7530*/  SEL R3, R3, 0xffffffe0, !P2 ;  /* 0xffffffe003037807 */ /* 0x000fe20005000000 */
[----:B------:R-:W-:-:S04]  /*7540*/  IMAD R20, R210, c[0x0][0x210], RZ ;  /* 0x00008400d2147a24 */ /* 0x000fc800078e02ff */
[----:B------:R-:W-:-:S04]  /*7550*/  IMAD R20, R211, c[0x0][0x214], R20 ;  /* 0x00008500d3147a24 */ /* 0x000fc800078e0214 */
[----:B------:R-:W-:-:S05]  /*7560*/  @P1 IMAD.SHL.U32 R17, R34, 0x2, RZ ;  /* 0x0000000222111824 */ /* 0x000fca00078e00ff */
[----:B------:R2:W-:Y:S01]  /*7570*/  @P1 LDGSTS.E.BYPASS.LTC128B.128 [R17+0xa100], [R18.64], !P4 ;  /* 0x0a10000012111fae */ /* 0x0005e2000e101d50 */
[----:B------:R-:W-:Y:S02]  /*7580*/  ISETP.NE.AND P4, PT, R7, RZ, PT ;  /* 0x000000ff0700720c */ /* 0x000fe40003f85270 */
[----:B------:R-:W-:Y:S01]  /*7590*/  LEA.HI R7, R23, R24, RZ, 0x1 ;  /* 0x0000001817077211 */ /* 0x000fe200078f08ff */
[----:B------:R2:W-:Y:S01]  /*75a0*/  @P1 LDGSTS.E.BYPASS.LTC128B.128 [R17+0xd100], [R18.64+0x80], !P0 ;  /* 0x0d10008012111fae */ /* 0x0005e2000c101d50 */
[----:B------:R-:W-:Y:S02]  /*75b0*/  ISETP.LT.AND P0, PT, RZ, c[0x0][0x27c], PT ;  /* 0x00009f00ff007a0c */ /* 0x000fe40003f01270 */
[----:B------:R-:W-:Y:S01]  /*75c0*/  LOP3.LUT R7, R7, 0xfffffffe, RZ, 0xc0, !PT ;  /* 0xfffffffe07077812 */ /* 0x000fe200078ec0ff */
[----:B------:R-:W0:Y:S04]  /*75d0*/  LDGDEPBAR ;  /* 0x00000000000079af */ /* 0x000e280000000000 */
[----:B------:R-:W-:-:S02]  /*75e0*/  IMAD.IADD R0, R24, 0x1, -R7 ;  /* 0x0000000118007824 */ /* 0x000fc400078e0a07 */
[----:B------:R-:W-:Y:S02]  /*75f0*/  IMAD.MOV.U32 R24, RZ, RZ, R26 ;  /* 0x000000ffff187224 */ /* 0x000fe400078e001a */
[----:B------:R-:W-:Y:S02]  /*7600*/  IMAD.SHL.U32 R7, R0, 0x8, RZ ;  /* 0x0000000800077824 */ /* 0x000fe400078e00ff */
[----:B------:R-:W-:-:S03]  /*7610*/  IMAD.WIDE.U32 R24, R211, c[0x0][0x210], R24 ;  /* 0x00008400d3187a25 */ /* 0x000fc600078e0018 */
[----:B------:R-:W-:Y:S01]  /*7620*/  LOP3.LUT R7, R22, 0x8, R7, 0xf8, !PT ;  /* 0x0000000816077812 */ /* 0x000fe200078ef807 */
[----:B------:R-:W-:Y:S01]  /*7630*/  IMAD.IADD R25, R20, 0x1, R25 ;  /* 0x0000000114197824 */ /* 0x000fe200078e0219 */
[----:B------:R-:W-:-:S03]  /*7640*/  SHF.R.U32.HI R22, RZ, 0x3, R22 ;  /* 0x00000003ff167819 */ /* 0x000fc60000011616 */
[----:B------:R-:W-:Y:S01]  /*7650*/  IMAD.WIDE.U32 R226, R226, c[0x0][0x218], R24 ;  /* 0x00008600e2e27a25 */ /* 0x000fe200078e0018 */
[----:B------:R-:W-:-:S03]  /*7660*/  LOP3.LUT R2, R7, R22, RZ, 0x3c, !PT ;  /* 0x0000001607027212 */ /* 0x000fc600078e3cff */
[----:B------:R-:W-:Y:S02]  /*7670*/  IMAD.SHL.U32 R7, R16, 0x40, RZ ;  /* 0x0000004010077824 */ /* 0x000fe400078e00ff */
[----:B------:R-:W-:-:S03]  /*7680*/  IMAD.IADD R229, R227, 0x1, R229 ;  /* 0x00000001e3e57824 */ /* 0x000fc600078e02e5 */
[----:B------:R-:W-:Y:S01]  /*7690*/  LOP3.LUT R2, R2, 0xfffffe00, R7, 0xf8, !PT ;  /* 0xfffffe0002027812 */ /* 0x000fe200078ef807 */
[----:B------:R-:W-:Y:S05]  /*76a0*/  @P0 BRA `(.L_x_2280) ;  /* 0x0000002000000947 */ /* 0x000fea0003800000 */
[----:B--2---:R-:W-:-:S04]  /*76b0*/  DEPBAR.LE SB0, 0x1 ;  /* 0x000080400000791a */ /* 0x004fc80000000000 */
[----:B------:R-:W-:Y:S05]  /*76c0*/  BRA `(.L_x_2281) ;  /* 0x00004ea000007947 */ /* 0x000fea0003800000 */
.L_x_2280:
[----:B--2---:R-:W-:Y:S01]  /*76d0*/  ULDC.U8 UR4, c[0x0][0x298] ;  /* 0x0000a60000047ab9 */ /* 0x004fe20000000000 */
[----:B------:R-:W-:Y:S01]  /*76e0*/  SHF.R.S32.HI R16, RZ, 0x1f, R79 ;  /* 0x0000001fff107819 */ /* 0x000fe2000001144f */
[----:B------:R-:W-:Y:S01]  /*76f0*/  IMAD.WIDE.U32 R20, R79, c[0x0][0x280], RZ ;  /* 0x0000a0004f147a25 */ /* 0x000fe200078e00ff */
[----:B------:R-:W-:Y:S01]  /*7700*/  ISETP.NE.AND P0, PT, RZ, UR4, PT ;  /* 0x00000004ff007c0c */ /* 0x000fe2000bf05270 */
[----:B------:R-:W-:Y:S01]  /*7710*/  BSSY B2, `(.L_x_2281) ;  /* 0x00004e5000027945 */ /* 0x000fe20003800000 */
[----:B------:R-:W-:Y:S01]  /*7720*/  LEA R7, R33, R6, 0x5 ;  /* 0x0000000621077211 */ /* 0x000fe200078e28ff */
[----:B------:R-:W-:Y:S01]  /*7730*/  IMAD R18, R16, c[0x0][0x280], RZ ;  /* 0x0000a00010127a24 */ /* 0x000fe200078e02ff */
[----:B------:R-:W-:Y:S01]  /*7740*/  SHF.L.U32 R6, R34, 0x1, RZ ;  /* 0x0000000122067819 */ /* 0x000fe200000006ff */
[----:B------:R-:W-:Y:S02]  /*7750*/  IMAD R16, R16, c[0x0][0x290], RZ ;  /* 0x0000a40010107a24 */ /* 0x000fe400078e02ff */
[----:B------:R-:W-:-:S02]  /*7760*/  IMAD R17, R79, c[0x0][0x284], R18 ;  /* 0x0000a1004f117a24 */ /* 0x000fc400078e0212 */
[C---:B------:R-:W-:Y:S02]  /*7770*/  IMAD R16, R79.reuse, c[0x0][0x294], R16 ;  /* 0x0000a5004f107a24 */ /* 0x040fe400078e0210 */
        /* <DEDUP_REMOVED lines=19> */
[----:B------:R-:W-:Y:S02]  /*78b0*/  IMAD R8, R8, c[0x0][0x290], RZ ;  /* 0x0000a40008087a24 */ /* 0x000fe400078e02ff */
[C---:B------:R-:W-:Y:S02]  /*78c0*/  IMAD R16, R7.reuse, c[0x0][0x284], R16 ;  /* 0x0000a10007107a24 */ /* 0x040fe400078e0210 */
[----:B------:R-:W-:-:S03]  /*78d0*/  IMAD.WIDE.U32 R18, R7, c[0x0][0x290], R18 ;  /* 0x0000a40007127a25 */ /* 0x000fc600078e0012 */
[----:B------:R-:W-:Y:S01]  /*78e0*/  IADD3 R23, R25, R16, RZ ;  /* 0x0000001019177210 */ /* 0x000fe20007ffe0ff */
[----:B------:R-:W-:Y:S02]  /*78f0*/  IMAD R8, R7, c[0x0][0x294], R8 ;  /* 0x0000a50007087a24 */ /* 0x000fe400078e0208 */
[----:B------:R-:W-:Y:S01]  /*7900*/  IMAD.SHL.U32 R16, R33, 0x4, RZ ;  /* 0x0000000421107824 */ /* 0x000fe200078e00ff */
[----:B------:R-:W-:Y:S02]  /*7910*/  LEA.HI.X R23, R24, c[0x0][0x274], R23, 0x1, P0 ;  /* 0x00009d0018177a11 */ /* 0x000fe400000f0c17 */
[----:B------:R-:W-:Y:S01]  /*7920*/  IADD3 R22, R19, R8, RZ ;  /* 0x0000000813167210 */ /* 0x000fe20007ffe0ff */
[----:B------:R1:W2:Y:S01]  /*7930*/  SHFL.IDX PT, R24, R20, RZ, 0x181f ;  /* 0x00181fff14187589 */ /* 0x0002a200000e0000 */
[----:B------:R-:W-:-:S03]  /*7940*/  LEA R17, P0, R18, c[0x0][0x288], 0x1 ;  /* 0x0000a20012117a11 */ /* 0x000fc600078008ff */
[----:B------:R1:W3:Y:S01]  /*7950*/  SHFL.IDX PT, R25, R23, RZ, 0x181f ;  /* 0x00181fff17197589 */ /* 0x0002e200000e0000 */
[----:B------:R-:W-:-:S03]  /*7960*/  LEA.HI.X R22, R18, c[0x0][0x28c], R22, 0x1, P0 ;  /* 0x0000a30012167a11 */ /* 0x000fc600000f0c16 */
[----:B------:R1:W4:Y:S04]  /*7970*/  SHFL.IDX PT, R18, R17, RZ, 0x181f ;  /* 0x00181fff11127589 */ /* 0x00032800000e0000 */
[----:B------:R1:W1:Y:S01]  /*7980*/  SHFL.IDX PT, R19, R22, RZ, 0x181f ;  /* 0x00181fff16137589 */ /* 0x00026200000e0000 */
[----:B------:R-:W-:Y:S05]  /*7990*/  @P4 BRA `(.L_x_2284) ;  /* 0x0000012000004947 */ /* 0x000fea0003800000 */
[C---:B------:R-:W-:Y:S01]  /*79a0*/  ISETP.GE.AND P0, PT, R16.reuse, c[0x0][0x27c], PT ;  /* 0x00009f0010007a0c */ /* 0x040fe20003f06270 */
[----:B------:R-:W-:Y:S01]  /*79b0*/  CS2R R76, SRZ ;  /* 0x00000000004c7805 */ /* 0x000fe2000001ff00 */
[----:B------:R-:W-:Y:S01]  /*79c0*/  CS2R R80, SRZ ;  /* 0x0000000000507805 */ /* 0x000fe2000001ff00 */
[----:B------:R-:W-:-:S10]  /*79d0*/  IADD3 R7, R16, 0x20, RZ ;  /* 0x0000002010077810 */ /* 0x000fd40007ffe0ff */
[----:B--23--:R-:W-:-:S04]  /*79e0*/  @!P0 IMAD.WIDE R28, R16, 0x2, R24 ;  /* 0x00000002101c8825 */ /* 0x00cfc800078e0218 */
        /* <DEDUP_REMOVED lines=13> */
.L_x_2284:
[----:B------:R-:W-:Y:S05]  /*7ac0*/  BSYNC B0 ;  /* 0x0000000000007941 */ /* 0x000fea0003800000 */
.L_x_2283:
[----:B-----5:R-:W-:Y:S01]  /*7ad0*/  IMAD.MOV.U32 R11, RZ, RZ, R88 ;  /* 0x000000ffff0b7224 */ /* 0x020fe200078e0058 */
[----:B-1-3--:R1:W3:Y:S01]  /*7ae0*/  SHFL.IDX PT, R25, R23, 0x1, 0x181f ;  /* 0x00381f0017197f89 */ /* 0x00a2e200000e0000 */
        /* <DEDUP_REMOVED lines=11> */
[----:B--2---:R1:W2:Y:S01]  /*7ba0*/  SHFL.IDX PT, R24, R20, 0x1, 0x181f ;  /* 0x00381f0014187f89 */ /* 0x0042a200000e0000 */
[----:B------:R-:W-:Y:S01]  /*7bb0*/  IMAD.MOV.U32 R7, RZ, RZ, R81 ;  /* 0x000000ffff077224 */ /* 0x000fe200078e0051 */
[----:B------:R-:W-:Y:S01]  /*7bc0*/  PRMT R62, R11, 0x7610, R62 ;  /* 0x000076100b3e7816 */ /* 0x000fe2000000003e */
[----:B------:R-:W-:Y:S01]  /*7bd0*/  CS2R R84, SRZ ;  /* 0x0000000000547805 */ /* 0x000fe2000001ff00 */
[----:B------:R1:W4:Y:S01]  /*7be0*/  SHFL.IDX PT, R19, R22, 0x1, 0x181f ;  /* 0x00381f0016137f89 */ /* 0x00032200000e0000 */
[----:B------:R-:W-:Y:S01]  /*7bf0*/  PRMT R53, R9, 0x7610, R53 ;  /* 0x0000761009357816 */ /* 0x000fe20000000035 */
[----:B------:R-:W-:Y:S01]  /*7c00*/  CS2R R66, SRZ ;  /* 0x0000000000427805 */ /* 0x000fe2000001ff00 */
[----:B------:R-:W-:Y:S01]  /*7c10*/  PRMT R70, R8, 0x7610, R70 ;  /* 0x0000761008467816 */ /* 0x000fe20000000046 */
[----:B----4-:R1:W4:Y:S01]  /*7c20*/  SHFL.IDX PT, R18, R17, 0x1, 0x181f ;  /* 0x00381f0011127f89 */ /* 0x01032200000e0000 */
[----:B------:R-:W-:Y:S01]  /*7c30*/  PRMT R65, R7, 0x7610, R65 ;  /* 0x0000761007417816 */ /* 0x000fe20000000041 */
[----:B------:R-:W-:Y:S01]  /*7c40*/  CS2R R82, SRZ ;  /* 0x0000000000527805 */ /* 0x000fe2000001ff00 */
[----:B------:R-:W-:Y:S05]  /*7c50*/  @P3 BRA `(.L_x_2286) ;  /* 0x0000012000003947 */ /* 0x000fea0003800000 */
[C---:B------:R-:W-:Y:S01]  /*7c60*/  ISETP.GE.AND P0, PT, R16.reuse, c[0x0][0x27c], PT ;  /* 0x00009f0010007a0c */ /* 0x040fe20003f06270 */
[----:B------:R-:W-:Y:S01]  /*7c70*/  CS2R R84, SRZ ;  /* 0x0000000000547805 */ /* 0x000fe2000001ff00 */
[----:B------:R-:W-:Y:S01]  /*7c80*/  CS2R R82, SRZ ;  /* 0x0000000000527805 */ /* 0x000fe2000001ff00 */
[----:B------:R-:W-:-:S10]  /*7c90*/  IADD3 R8, R16, 0x20, RZ ;  /* 0x0000002010087810 */ /* 0x000fd40007ffe0ff */
[----:B--23--:R-:W-:-:S04]  /*7ca0*/  @!P0 IMAD.WIDE R28, R16, 0x2, R24 ;  /* 0x00000002101c8825 */ /* 0x00cfc800078e0218 */
[----:B----4-:R-:W-:Y:S01]  /*7cb0*/  @!P0 IMAD.WIDE R26, R16, 0x2, R18 ;  /* 0x00000002101a8825 */ /* 0x010fe200078e0212 */
        /* <DEDUP_REMOVED lines=12> */
.L_x_2286:
[----:B------:R-:W-:Y:S05]  /*7d80*/  BSYNC B0 ;  /* 0x0000000000007941 */ /* 0x000fea0003800000 */
.L_x_2285:
[----:B-----5:R-:W-:Y:S01]  /*7d90*/  IMAD.MOV.U32 R11, RZ, RZ, R68 ;  /* 0x000000ffff0b7224 */ /* 0x020fe200078e0044 */
[----:B--23--:R2:W3:Y:S01]  /*7da0*/  SHFL.IDX PT, R25, R23, 0x2, 0x181f ;  /* 0x00581f0017197f89 */ /* 0x00c4e200000e0000 */
        /* <DEDUP_REMOVED lines=11> */
[----:B------:R2:W1:Y:S01]  /*7e60*/  SHFL.IDX PT, R24, R20, 0x2, 0x181f ;  /* 0x00581f0014187f89 */ /* 0x00046200000e0000 */
        /* <DEDUP_REMOVED lines=10> */
[----:B------:R-:W-:Y:S01]  /*7f10*/  CS2R R54, SRZ ;  /* 0x0000000000367805 */ /* 0x000fe2000001ff00 */
[----:B------:R-:W-:Y:S01]  /*7f20*/  CS2R R58, SRZ ;  /* 0x00000000003a7805 */ /* 0x000fe2000001ff00 */
[----:B------:R-:W-:Y:S05]  /*7f30*/  @P5 BRA `(.L_x_2288) ;  /* 0x0000012000005947 */ /* 0x000fea0003800000 */
[C---:B---3--:R-:W-:Y:S01]  /*7f40*/  IADD3 R8, R16.reuse, 0x20, RZ ;  /* 0x0000002010087810 */ /* 0x048fe20007ffe0ff */
[----:B------:R-:W-:Y:S01]  /*7f50*/  CS2R R60, SRZ ;  /* 0x00000000003c7805 */ /* 0x000fe2000001ff00 */
[----:B------:R-:W-:Y:S01]  /*7f60*/  ISETP.GE.AND P1, PT, R16, c[0x0][0x27c], PT ;  /* 0x00009f0010007a0c */ /* 0x000fe20003f26270 */
[----:B------:R-:W-:Y:S01]  /*7f70*/  CS2R R58, SRZ ;  /* 0x00000000003a7805 */ /* 0x000fe2000001ff00 */
[----:B------:R-:W-:Y:S01]  /*7f80*/  ISETP.GE.AND P0, PT, R8, c[0x0][0x27c], PT ;  /* 0x00009f0008007a0c */ /* 0x000fe20003f06270 */
[----:B------:R-:W-:Y:S01]  /*7f90*/  CS2R R56, SRZ ;  /* 0x0000000000387805 */ /* 0x000fe2000001ff00 */
[----:B------:R-:W-:-:S11]  /*7fa0*/  CS2R R54, SRZ ;  /* 0x0000000000367805 */ /* 0x000fd6000001ff00 */
[----:B------:R-:W-:-:S04]  /*7fb0*/  @!P0 SHF.R.S32.HI R7, RZ, 0x1f, R8 ;  /* 0x0000001fff078819 */ /* 0x000fc80000011408 */
[----:B------:R-:W-:Y:S01]  /*7fc0*/  @!P0 LEA.HI R7, R7, R8, RZ, 0x2 ;  /* 0x0000000807078211 */ /* 0x000fe200078f10ff */
[----:B-1----:R-:W-:-:S03]  /*7fd0*/  @!P1 IMAD.WIDE R8, R16, 0x2, R24 ;  /* 0x0000000210089825 */ /* 0x002fc600078e0218 */
[----:B------:R-:W-:Y:S02]  /*7fe0*/  @!P0 LOP3.LUT R7, R7, 0xfffffffc, RZ, 0xc0, !PT ;  /* 0xfffffffc07078812 */ /* 0x000fe400078ec0ff */
[----:B------:R1:W5:Y:S03]  /*7ff0*/  @!P1 LD.E.64 R60, [R8.64] ;  /* 0x00000010083c9980 */ /* 0x000366000c101b00 */
[----:B----4-:R-:W-:-:S04]  /*8000*/  @!P0 IMAD.WIDE R26, R7, 0x2, R18 ;  /* 0x00000002071a8825 */ /* 0x010fc800078e0212 */
[----:B------:R-:W-:Y:S01]  /*8010*/  @!P0 IMAD.WIDE R24, R7, 0x2, R24 ;  /* 0x0000000207188825 */ /* 0x000fe200078e0218 */
[----:B------:R1:W5:Y:S03]  /*8020*/  @!P0 LD.E.64 R54, [R26.64] ;  /* 0x000000101a368980 */ /* 0x000366000c101b00 */
[----:B------:R-:W-:Y:S01]  /*8030*/  @!P1 IMAD.WIDE R18, R16, 0x2, R18 ;  /* 0x0000000210129825 */ /* 0x000fe200078e0212 */
[----:B------:R1:W5:Y:S04]  /*8040*/  @!P0 LD.E.64 R56, [R24.64] ;  /* 0x0000001018388980 */ /* 0x000368000c101b00 */
[----:B------:R1:W5:Y:S02]  /*8050*/  @!P1 LD.E.64 R58, [R18.64] ;  /* 0x00000010123a9980 */ /* 0x000364000c101b00 */
.L_x_2288:
[----:B---3--:R-:W-:Y:S05]  /*8060*/  BSYNC B0 ;  /* 0x0000000000007941 */ /* 0x008fea0003800000 */
.L_x_2287:
[----:B-----5:R-:W-:Y:S01]  /*8070*/  IMAD.MOV.U32 R11, RZ, RZ, R56 ;  /* 0x000000ffff0b7224 */ /* 0x020fe200078e0038 */
[----:B------:R3:W2:Y:S01]  /*8080*/  SHFL.IDX PT, R21, R23, 0x3, 0x181f ;  /* 0x00781f0017157f89 */ /* 0x0006a200000e0000 */
[----:B-1----:R-:W-:Y:S01]  /*8090*/  IMAD.MOV.U32 R9, RZ, RZ, R57 ;  /* 0x000000ffff097224 */ /* 0x002fe200078e0039 */
        /* <DEDUP_REMOVED lines=10> */
[----:B--2---:R-:W1:Y:S01]  /*8140*/  SHFL.IDX PT, R20, R20, 0x3, 0x181f ;  /* 0x00781f0014147f89 */ /* 0x004e6200000e0000 */
[----:B------:R-:W-:Y:S01]  /*8150*/  IMAD.MOV.U32 R7, RZ, RZ, R59 ;  /* 0x000000ffff077224 */ /* 0x000fe200078e003b */
[----:B------:R-:W-:Y:S01]  /*8160*/  PRMT R26, R11, 0x7610, R26 ;  /* 0x000076100b1a7816 */ /* 0x000fe2000000001a */
[----:B------:R-:W-:Y:S01]  /*8170*/  CS2R R48, SRZ ;  /* 0x0000000000307805 */ /* 0x000fe2000001ff00 */
[----:B------:R3:W2:Y:S01]  /*8180*/  SHFL.IDX PT, R19, R22, 0x3, 0x181f ;  /* 0x00781f0016137f89 */ /* 0x0006a200000e0000 */
[----:B------:R-:W-:Y:S01]  /*8190*/  PRMT R24, R9, 0x7610, R24 ;  /* 0x0000761009187816 */ /* 0x000fe20000000018 */
[----:B------:R-:W-:Y:S01]  /*81a0*/  CS2R R38, SRZ ;  /* 0x0000000000267805 */ /* 0x000fe2000001ff00 */
[----:B------:R-:W-:Y:S01]  /*81b0*/  PRMT R30, R8, 0x7610, R30 ;  /* 0x00007610081e7816 */ /* 0x000fe2000000001e */
[----:B----4-:R3:W4:Y:S01]  /*81c0*/  SHFL.IDX PT, R18, R17, 0x3, 0x181f ;  /* 0x00781f0011127f89 */ /* 0x01072200000e0000 */
        /* <DEDUP_REMOVED lines=15> */
[----:B--234-:R-:W-:-:S04]  /*82c0*/  @!P0 IMAD.WIDE R22, R7, 0x2, R18 ;  /* 0x0000000207168825 */ /* 0x01cfc800078e0212 */
[----:B------:R-:W-:Y:S01]  /*82d0*/  @!P0 IMAD.WIDE R20, R7, 0x2, R20 ;  /* 0x0000000207148825 */ /* 0x000fe200078e0214 */
[----:B------:R1:W5:Y:S03]  /*82e0*/  @!P0 LD.E.64 R38, [R22.64] ;  /* 0x0000001016268980 */ /* 0x000366000c101b00 */
[----:B------:R-:W-:Y:S01]  /*82f0*/  @!P1 IMAD.WIDE R18, R16, 0x2, R18 ;  /* 0x0000000210129825 */ /* 0x000fe200078e0212 */
[----:B------:R1:W5:Y:S04]  /*8300*/  @!P0 LD.E.64 R40, [R20.64] ;  /* 0x0000001014288980 */ /* 0x000368000c101b00 */
[----:B------:R1:W5:Y:S02]  /*8310*/  @!P1 LD.E.64 R46, [R18.64] ;  /* 0x00000010122e9980 */ /* 0x000364000c101b00 */
.L_x_2290:
[----:B------:R-:W-:Y:S05]  /*8320*/  BSYNC B0 ;  /* 0x0000000000007941 */ /* 0x000fea0003800000 */
.L_x_2289:
[----:B------:R-:W-:Y:S01]  /*8330*/  IMAD.IADD R25, R10, 0x1, -R117 ;  /* 0x000000010a197824 */ /* 0x000fe200078e0a75 */
[----:B------:R-:W-:-:S04]  /*8340*/  DEPBAR.LE SB0, 0x1 ;  /* 0x000080400000791a */ /* 0x000fc80000000000 */
[----:B------:R-:W-:Y:S01]  /*8350*/  IMNMX R25, R25, 0x80, PT ;  /* 0x0000008019197817 */ /* 0x000fe20003800200 */
[----:B-----5:R-:W-:Y:S01]  /*8360*/  IMAD.MOV.U32 R11, RZ, RZ, R41 ;  /* 0x000000ffff0b7224 */ /* 0x020fe200078e0029 */
[----:B------:R-:W-:Y:S01]  /*8370*/  BSSY B1, `(.L_x_2291) ;  /* 0x0000075000017945 */ /* 0x000fe20003800000 */
[----:B-1----:R-:W-:Y:S01]  /*8380*/  IMAD.MOV.U32 R9, RZ, RZ, R48 ;  /* 0x000000ffff097224 */ /* 0x002fe200078e0030 */
        /* <DEDUP_REMOVED lines=9> */
[----:B----4-:R-:W-:Y:S01]  /*8420*/  PRMT R18, R11, 0x7610, R18 ;  /* 0x000076100b127816 */ /* 0x010fe20000000012 */
[----:B------:R-:W-:Y:S01]  /*8430*/  IMAD.MOV.U32 R8, RZ, RZ, R47 ;  /* 0x000000ffff087224 */ /* 0x000fe200078e002f */
[----:B------:R-:W-:Y:S01]  /*8440*/  PRMT R17, R10, 0x7610, R17 ;  /* 0x000076100a117816 */ /* 0x000fe20000000011 */
        /* <DEDUP_REMOVED lines=53> */
.L_x_2294:
[----:B------:R-:W-:Y:S05]  /*87a0*/  BSYNC B0 ;  /* 0x0000000000007941 */ /* 0x000fea0003800000 */
.L_x_2293:
        /* <DEDUP_REMOVED lines=49> */
.L_x_2292:
[----:B------:R-:W-:Y:S05]  /*8ac0*/  BSYNC B1 ;  /* 0x0000000000017941 */ /* 0x000fea0003800000 */
.L_x_2291:
        /* <DEDUP_REMOVED lines=53> */
.L_x_2298:
[----:B------:R-:W-:Y:S05]  /*8e20*/  BSYNC B0 ;  /* 0x0000000000007941 */ /* 0x000fea0003800000 */
.L_x_2297:
        /* <DEDUP_REMOVED lines=49> */
.L_x_2296:
[----:B------:R-:W-:Y:S05]  /*9140*/  BSYNC B1 ;  /* 0x0000000000017941 */ /* 0x000fea0003800000 */
.L_x_2295:
        /* <DEDUP_REMOVED lines=53> */
.L_x_2302:
[----:B------:R-:W-:Y:S05]  /*94a0*/  BSYNC B0 ;  /* 0x0000000000007941 */ /* 0x000fea0003800000 */
.L_x_2301:
        /* <DEDUP_REMOVED lines=49> */
.L_x_2300:
[----:B------:R-:W-:Y:S05]  /*97c0*/  BSYNC B1 ;  /* 0x0000000000017941 */ /* 0x000fea0003800000 */
.L_x_2299:
        /* <DEDUP_REMOVED lines=52> */
.L_x_2305:
[----:B------:R-:W-:Y:S05]  /*9b10*/  BSYNC B0 ;  /* 0x0000000000007941 */ /* 0x000fea0003800000 */
.L_x_2304:
[----:B------:R-:W-:-:S04]  /*9b20*/  IADD3 R16, R16, 0x20, RZ ;  /* 0x0000002010107810 */ /* 0x000fc80007ffe0ff */
[----:B------:R-:W-:-:S13]  /*9b30*/  ISETP.GE.AND P0, PT, R16, c[0x0][0x27c], PT ;  /* 0x00009f0010007a0c */ /* 0x000fda0003f06270 */
[----:B------:R-:W-:Y:S05]  /*9b40*/  @P0 BRA `(.L_x_2303) ;  /* 0x00002a1000000947 */ /* 0x000fea0003800000 */
[----:B-1----:R-:W1:Y:S01]  /*9b50*/  LDS.128 R8, [R6+0x7100] ;  /* 0x0071000006087984 */ /* 0x002e620000000c00 */
[----:B------:R-:W-:Y:S02]  /*9b60*/  SHF.R.U64 R21, R38, 0x10, R39 ;  /* 0x0000001026157819 */ /* 0x000fe40000001227 */
[----:B------:R-:W-:Y:S02]  /*9b70*/  SHF.R.U64 R16, R40, 0x10, R41 ;  /* 0x0000001028107819 */ /* 0x000fe40000001229 */
[----:B------:R-:W-:Y:S02]  /*9b80*/  SHF.R.U32.HI R38, RZ, 0x10, R39 ;  /* 0x00000010ff267819 */ /* 0x000fe40000011627 */
[----:B------:R-:W-:Y:S02]  /*9b90*/  SHF.R.U32.HI R40, RZ, 0x10, R41 ;  /* 0x00000010ff287819 */ /* 0x000fe40000011629 */
[----:B------:R-:W-:Y:S02]  /*9ba0*/  PRMT R17, R17, 0x5410, R38 ;  /* 0x0000541011117816 */ /* 0x000fe40000000026 */
[----:B------:R-:W-:-:S02]  /*9bb0*/  PRMT R19, R19, 0x5410, R40 ;  /* 0x0000541013137816 */ /* 0x000fc40000000028 */
[----:B------:R-:W-:Y:S02]  /*9bc0*/  PRMT R7, R7, 0x5410, R16 ;  /* 0x0000541007077816 */ /* 0x000fe40000000010 */
[----:B------:R-:W-:Y:S01]  /*9bd0*/  PRMT R18, R18, 0x5410, R21 ;  /* 0x0000541012127816 */ /* 0x000fe20000000015 */
[C---:B------:R-:W-:Y:S01]  /*9be0*/  IMAD.U32 R21, R19.reuse, 0x10000, RZ ;  /* 0x0001000013157824 */ /* 0x040fe200078e00ff */
[----:B------:R-:W-:Y:S01]  /*9bf0*/  LOP3.LUT R25, R19, 0xffff0000, RZ, 0xc0, !PT ;  /* 0xffff000013197812 */ /* 0x000fe200078ec0ff */
[C---:B-1----:R-:W-:Y:S01]  /*9c00*/  IMAD.U32 R20, R10.reuse, 0x10000, RZ ;  /* 0x000100000a147824 */ /* 0x042fe200078e00ff */
[----:B------:R-:W-:Y:S01]  /*9c10*/  LOP3.LUT R16, R10, 0xffff0000, RZ, 0xc0, !PT ;  /* 0xffff00000a107812 */ /* 0x000fe200078ec0ff */
[C---:B------:R-:W-:Y:S01]  /*9c20*/  IMAD.U32 R10, R11.reuse, 0x10000, RZ ;  /* 0x000100000b0a7824 */ /* 0x040fe200078e00ff */
[----:B------:R-:W-:Y:S01]  /*9c30*/  LOP3.LUT R22, R11, 0xffff0000, RZ, 0xc0, !PT ;  /* 0xffff00000b167812 */ /* 0x000fe200078ec0ff */
[C---:B------:R-:W-:Y:S01]  /*9c40*/  IMAD.U32 R11, R17.reuse, 0x10000, RZ ;  /* 0x00010000110b7824 */ /* 0x040fe200078e00ff */
[----:B------:R-:W-:-:S02]  /*9c50*/  LOP3.LUT R17, R17, 0xffff0000, RZ, 0xc0, !PT ;  /* 0xffff000011117812 */ /* 0x000fc400078ec0ff */
[----:B------:R-:W-:Y:S01]  /*9c60*/  SHF.L.U32 R24, R8, 0x10, RZ ;  /* 0x0000001008187819 */ /* 0x000fe200000006ff */
[----:B------:R-:W-:Y:S01]  /*9c70*/  FMUL.FTZ R19, R16, R11 ;  /* 0x0000000b10137220 */ /* 0x000fe20000410000 */
[----:B------:R-:W-:Y:S01]  /*9c80*/  LOP3.LUT R23, R8, 0xffff0000, RZ, 0xc0, !PT ;  /* 0xffff000008177812 */ /* 0x000fe200078ec0ff */
[-C--:B------:R-:W-:Y:S01]  /*9c90*/  FMUL.FTZ R16, R16, R21.reuse ;  /* 0x0000001510107220 */ /* 0x080fe20000410000 */
[C---:B------:R-:W-:Y:S01]  /*9ca0*/  SHF.L.U32 R8, R9.reuse, 0x10, RZ ;  /* 0x0000001009087819 */ /* 0x040fe200000006ff */
[----:B------:R-:W-:Y:S01]  /*9cb0*/  FFMA.FTZ R19, R20, R21, -R19 ;  /* 0x0000001514137223 */ /* 0x000fe20000010813 */
[----:B------:R-:W-:Y:S01]  /*9cc0*/  LOP3.LUT R26, R9, 0xffff0000, RZ, 0xc0, !PT ;  /* 0xffff0000091a7812 */ /* 0x000fe200078ec0ff */
[----:B------:R-:W-:Y:S01]  /*9cd0*/  FMUL.FTZ R9, R22, R17 ;  /* 0x0000001116097220 */ /* 0x000fe20000410000 */
[----:B------:R-:W-:Y:S01]  /*9ce0*/  LOP3.LUT R21, R18, 0xffff0000, RZ, 0xc0, !PT ;  /* 0xffff000012157812 */ /* 0x000fe200078ec0ff */
[----:B------:R-:W-:Y:S01]  /*9cf0*/  FFMA.FTZ R16, R20, R11, R16 ;  /* 0x0000000b14107223 */ /* 0x000fe20000010010 */
[C---:B------:R-:W-:Y:S01]  /*9d00*/  SHF.L.U32 R20, R7.reuse, 0x10, RZ ;  /* 0x0000001007147819 */ /* 0x040fe200000006ff */
[----:B------:R-:W-:Y:S01]  /*9d10*/  FMUL.FTZ R22, R22, R25 ;  /* 0x0000001916167220 */ /* 0x000fe20000410000 */
[----:B------:R-:W-:Y:S01]  /*9d20*/  LOP3.LUT R7, R7, 0xffff0000, RZ, 0xc0, !PT ;  /* 0xffff000007077812 */ /* 0x000fe200078ec0ff */
[----:B------:R-:W-:-:S02]  /*9d30*/  IMAD.U32 R11, R18, 0x10000, RZ ;  /* 0x00010000120b7824 */ /* 0x000fc400078e00ff */
[C---:B------:R-:W-:Y:S02]  /*9d40*/  FFMA.FTZ R9, R10.reuse, R25, -R9 ;  /* 0x000000190a097223 */ /* 0x040fe40000010809 */
[----:B------:R-:W-:Y:S02]  /*9d50*/  FFMA.FTZ R22, R10, R17, R22 ;  /* 0x000000110a167223 */ /* 0x000fe40000010016 */
[C---:B------:R-:W-:Y:S02]  /*9d60*/  FMUL.FTZ R17, R23.reuse, R11 ;  /* 0x0000000b17117220 */ /* 0x040fe40000410000 */
[C---:B------:R-:W-:Y:S02]  /*9d70*/  FMUL.FTZ R10, R26.reuse, R21 ;  /* 0x000000151a0a7220 */ /* 0x040fe40000410000 */
[----:B------:R-:W-:Y:S02]  /*9d80*/  FMUL.FTZ R23, R23, R20 ;  /* 0x0000001417177220 */ /* 0x000fe40000410000 */
[----:B------:R-:W-:-:S02]  /*9d90*/  FMUL.FTZ R26, R26, R7 ;  /* 0x000000071a1a7220 */ /* 0x000fc40000410000 */
        /* <DEDUP_REMOVED lines=10> */
.L_x_2282:
        /* <DEDUP_REMOVED lines=12> */
[----:B------:R-:W-:Y:S02]  /*9f00*/  IMAD R16, R7, c[0x0][0x294], R16 ;  /* 0x0000a50007107a24 */ /* 0x000fe400078e0210 */
[----:B------:R-:W-:Y:S02]  /*9f10*/  IMAD.IADD R18, R21, 0x1, R18 ;  /* 0x0000000115127824 */ /* 0x000fe400078e0212 */
[----:B------:R-:W-:-:S02]  /*9f20*/  IMAD.MOV.U32 R21, RZ, RZ, R19 ;  /* 0x000000ffff157224 */ /* 0x000fc400078e0013 */
[----:B------:R-:W1:Y:S01]  /*9f30*/  SHFL.IDX PT, R19, R17, RZ, 0x181f ;  /* 0x00181fff11137589 */ /* 0x000e6200000e0000 */
        /* <DEDUP_REMOVED lines=59> */
.L_x_2307:
[----:B---34-:R-:W-:Y:S05]  /*a2f0*/  BSYNC B0 ;  /* 0x0000000000007941 */ /* 0x018fea0003800000 */
.L_x_2306:
        /* <DEDUP_REMOVED lines=71> */
.L_x_2309:
[----:B-1-3--:R-:W-:Y:S05]  /*a770*/  BSYNC B0 ;  /* 0x0000000000007941 */ /* 0x00afea0003800000 */
.L_x_2308:
        /* <DEDUP_REMOVED lines=125> */
.L_x_2311:
[----:B------:R-:W-:Y:S05]  /*af50*/  BSYNC B0 ;  /* 0x0000000000007941 */ /* 0x000fea0003800000 */
.L_x_2310:
        /* <DEDUP_REMOVED lines=117> */
.L_x_2313:
[----:B------:R-:W-:Y:S05]  /*b6b0*/  BSYNC B0 ;  /* 0x0000000000007941 */ /* 0x000fea0003800000 */
.L_x_2312:
        /* <DEDUP_REMOVED lines=117> */
.L_x_2315:
[----:B------:R-:W-:Y:S05]  /*be10*/  BSYNC B0 ;  /* 0x0000000000007941 */ /* 0x000fea0003800000 */
.L_x_2314:
        /* <DEDUP_REMOVED lines=116> */
.L_x_2303:
[----:B------:R-:W-:Y:S05]  /*c560*/  BSYNC B2 ;  /* 0x0000000000027941 */ /* 0x000fea0003800000 */
.L_x_2281:
        /* <DEDUP_REMOVED lines=263> */
.L_x_2316:
        /* <DEDUP_REMOVED lines=17> */
[----:B------:R-:W-:Y:S01]  /*d6f0*/  ISETP.NE.AND P0, PT, R209, 0x1, PT ;  /* 0x00000001d100780c */ /* 0x000fe20003f05270 */
[----:B------:R-:W-:Y:S02]  /*d700*/  IMAD R7, R20, 0x10, R7 ;  /* 0x0000001014077824 */ /* 0x000fe400078e0207 */
[----:B------:R-:W-:Y:S01]  /*d710*/  IMAD.IADD R78, R78, 0x1, -R13 ;  /* 0x000000014e4e7824 */ /* 0x000fe200078e0a0d */
[----:B------:R-:W-:-:S03]  /*d720*/  LOP3.LUT R13, R4, 0x7ffffffc, RZ, 0xc0, !PT ;  /* 0x7ffffffc040d7812 */ /* 0x000fc600078ec0ff */
[----:B------:R-:W-:Y:S02]  /*d730*/  IMAD R221, R78, 0x8, R7 ;  /* 0x000000084edd7824 */ /* 0x000fe400078e0207 */
[----:B------:R-:W-:Y:S01]  /*d740*/  IMAD.IADD R222, R0, 0x1, -R13 ;  /* 0x0000000100de7824 */ /* 0x000fe200078e0a0d */
[----:B------:R-:W-:Y:S01]  /*d750*/  IADD3 R13, R207, 0x1, R12 ;  /* 0x00000001cf0d7810 */ /* 0x000fe20007ffe00c */
[----:B------:R-:W-:Y:S02]  /*d760*/  IMAD.MOV.U32 R24, RZ, RZ, R221 ;  /* 0x000000ffff187224 */ /* 0x000fe400078e00dd */
[----:B------:R-:W-:-:S04]  /*d770*/  @P0 IMAD.HI.U32 R6, R221, c[0x0][0x2c8], RZ ;  /* 0x0000b200dd060a27 */ /* 0x000fc800078e00ff */
[----:B------:R-:W-:Y:S01]  /*d780*/  IMAD.SHL.U32 R222, R222, 0x2, RZ ;  /* 0x00000002dede7824 */ /* 0x000fe200078e00ff */
[----:B------:R-:W-:Y:S02]  /*d790*/  @P0 SHF.R.U32.HI R24, RZ, c[0x0][0x2cc], R6 ;  /* 0x0000b300ff180a19 */ /* 0x000fe40000011606 */
[----:B------:R-:W-:Y:S01]  /*d7a0*/  ISETP.GE.AND P0, PT, R208, 0x1, PT ;  /* 0x00000001d000780c */ /* 0x000fe20003f06270 */
[--C-:B------:R-:W-:Y:S01]  /*d7b0*/  IMAD.IADD R4, R12, 0x1, -R222.reuse ;  /* 0x000000010c047824 */ /* 0x100fe200078e0ade */
[----:B------:R-:W-:Y:S01]  /*d7c0*/  IADD3 R20, -R212, R13, -R222 ;  /* 0x0000000dd4147210 */ /* 0x000fe20007ffe9de */
[----:B------:R-:W1:Y:S01]  /*d7d0*/  SHFL.IDX PT, R7, R24, RZ, 0x1c1f ;  /* 0x001c1fff18077589 */ /* 0x000e6200000e0000 */
[----:B------:R-:W-:Y:S02]  /*d7e0*/  IADD3 R6, -R222, R207, R12 ;  /* 0x000000cfde067210 */ /* 0x000fe40007ffe10c */
[C---:B------:R-:W-:Y:S02]  /*d7f0*/  IADD3 R23, R20.reuse, c[0x0][0x328], RZ ;  /* 0x0000ca0014177a10 */ /* 0x040fe40007ffe0ff */
[----:B------:R-:W-:-:S03]  /*d800*/  IADD3 R20, R20, UR10, RZ ;  /* 0x0000000a14147c10 */ /* 0x000fc6000fffe0ff */
        /* <DEDUP_REMOVED lines=15> */
.L_x_2319:
[----:B------:R-:W-:-:S04]  /*d900*/  MOV R0, c[0x0][0x32c] ;  /* 0x0000cb0000007a02 */ /* 0x000fc80000000f00 */
[----:B------:R-:W-:-:S13]  /*d910*/  ISETP.NE.AND P0, PT, R0, 0x1, PT ;  /* 0x000000010000780c */ /* 0x000fda0003f05270 */
[----:B------:R-:W-:-:S05]  /*d920*/  @P0 IMAD.HI.U32 R0, R7, c[0x0][0x330], RZ ;  /* 0x0000cc0007000a27 */ /* 0x000fca00078e00ff */
[----:B------:R-:W-:Y:S02]  /*d930*/  @P0 SHF.R.U32.HI R7, RZ, c[0x0][0x334], R0 ;  /* 0x0000cd00ff070a19 */ /* 0x000fe40000011600 */
.L_x_2320:
[----:B------:R-:W-:Y:S05]  /*d940*/  BSYNC B0 ;  /* 0x0000000000007941 */ /* 0x000fea0003800000 */
.L_x_2318:
[----:B------:R-:W-:-:S05]  /*d950*/  IMAD R0, R7, c[0x0][0x32c], R4 ;  /* 0x0000cb0007007a24 */ /* 0x000fca00078e0204 */
[----:B------:R-:W-:Y:S02]  /*d960*/  IADD3 R7, R0, c[0x0][0x32c], RZ ;  /* 0x0000cb0000077a10 */ /* 0x000fe40007ffe0ff */
[----:B------:R-:W-:Y:S02]  /*d970*/  IMNMX R25, R25, R0, !PT ;  /* 0x0000000019197217 */ /* 0x000fe40007800200 */
[----:B------:R-:W-:Y:S02]  /*d980*/  IMNMX R26, R26, R7, PT ;  /* 0x000000071a1a7217 */ /* 0x000fe40003800200 */
.L_x_2317:
[C---:B------:R-:W-:Y:S02]  /*d990*/  ISETP.GE.AND P0, PT, R12.reuse, 0x2, PT ;  /* 0x000000020c00780c */ /* 0x040fe40003f06270 */
[----:B------:R-:W-:Y:S02]  /*d9a0*/  ISETP.GE.AND P1, PT, R12, 0x9, PT ;  /* 0x000000090c00780c */ /* 0x000fe40003f26270 */
[----:B------:R-:W-:Y:S02]  /*d9b0*/  P2R R0, PR, RZ, 0x1 ;  /* 0x00000001ff007803 */ /* 0x000fe40000000000 */
[----:B------:R-:W-:-:S02]  /*d9c0*/  ISETP.GT.AND P0, PT, R25, 0x1, !P0 ;  /* 0x000000011900780c */ /* 0x000fc40004704270 */
[----:B------:R-:W-:Y:S02]  /*d9d0*/  P2R R41, PR, RZ, 0x2 ;  /* 0x00000002ff297803 */ /* 0x000fe40000000000 */
[----:B------:R-:W-:Y:S02]  /*d9e0*/  ISETP.LT.OR P0, PT, R26, 0x2, P0 ;  /* 0x000000021a00780c */ /* 0x000fe40000701670 */
[C---:B------:R-:W-:Y:S02]  /*d9f0*/  ISETP.GE.AND P6, PT, R12.reuse, 0x3a, PT ;  /* 0x0000003a0c00780c */ /* 0x040fe40003fc6270 */
        /* <DEDUP_REMOVED lines=21> */
[C---:B------:R-:W-:Y:S02]  /*db50*/  ISETP.GT.AND P0, PT, R25.reuse, 0x18, !P1 ;  /* 0x000000181900780c */ /* 0x040fe40004f04270 */
        /* <DEDUP_REMOVED lines=37> */
[C---:B------:R-:W-:Y:S02]  /*ddb0*/  ISETP.GE.AND P5, PT, R12.reuse, 0x41, PT ;  /* 0x000000410c00780c */ /* 0x040fe40003fa6270 */
[----:B------:R-:W-:Y:S02]  /*ddc0*/  FSEL R155, R65, -INF , !P0 ;  /* 0xff800000419b7808 */ /* 0x000fe40004000000 */
[----:B------:R-:W-:Y:S02]  /*ddd0*/  ISETP.GT.AND P0, PT, R25, 0x38, !P1 ;  /* 0x000000381900780c */ /* 0x000fe40004f04270 */
[----:B------:R-:W-:-:S02]  /*dde0*/  ISETP.GE.AND P4, PT, R12, 0x42, PT ;  /* 0x000000420c00780c */ /* 0x000fc40003f86270 */
[----:B------:R-:W-:Y:S02]  /*ddf0*/  ISETP.LT.OR P0, PT, R26, 0x39, P0 ;  /* 0x000000391a00780c */ /* 0x000fe40000701670 */
[----:B------:R-:W-:Y:S02]  /*de00*/  ISETP.GE.AND P3, PT, R12, 0x49, PT ;  /* 0x000000490c00780c */ /* 0x000fe40003f66270 */
        /* <DEDUP_REMOVED lines=17> */
[----:B------:R-:W-:Y:S02]  /*df20*/  P2R R52, PR, RZ, 0x2 ;  /* 0x00000002ff347803 */ /* 0x000fe40000000000 */
        /* <DEDUP_REMOVED lines=14> */
[----:B------:R-:W-:-:S04]  /*e010*/  ISETP.LT.OR P0, PT, R26, 0x59, P0 ;  /* 0x000000591a00780c */ /* 0x000fc80000701670 */
[----:B------:R-:W-:Y:S02]  /*e020*/  FSEL R133, R44, -INF , !P0 ;  /* 0xff8000002c857808 */ /* 0x000fe40004000000 */
[----:B------:R-:W-:-:S04]  /*e030*/  ISETP.GT.AND P0, PT, R25, RZ, !P1 ;  /* 0x000000ff1900720c */ /* 0x000fc80004f04270 */
[----:B------:R-:W-:-:S04]  /*e040*/  ISETP.LT.OR P0, PT, R26, 0x1, P0 ;  /* 0x000000011a00780c */ /* 0x000fc80000701670 */
[----:B------:R-:W-:Y:S02]  /*e050*/  FSEL R22, R16, -INF , !P0 ;  /* 0xff80000010167808 */ /* 0x000fe40004000000 */
[----:B------:R-:W-:Y:S01]  /*e060*/  ISETP.GE.AND P0, PT, R12, 0x5a, PT ;  /* 0x0000005a0c00780c */ /* 0x000fe20003f06270 */
[----:B------:R-:W1:Y:S03]  /*e070*/  SHFL.IDX PT, R16, R24, 0x1, 0x1c1f ;  /* 0x003c1f0018107f89 */ /* 0x000e6600000e0000 */
[----:B------:R-:W-:Y:S02]  /*e080*/  P2R R12, PR, RZ, 0x1 ;  /* 0x00000001ff0c7803 */ /* 0x000fe40000000000 */
[----:B------:R-:W-:-:S04]  /*e090*/  ISETP.GT.AND P0, PT, R25, 0x59, !P0 ;  /* 0x000000591900780c */ /* 0x000fc80004704270 */
[----:B------:R-:W-:-:S04]  /*e0a0*/  ISETP.LT.OR P0, PT, R26, 0x5a, P0 ;  /* 0x0000005a1a00780c */ /* 0x000fc80000701670 */
[----:B------:R-:W-:Y:S02]  /*e0b0*/  FSEL R131, R45, -INF , !P0 ;  /* 0xff8000002d837808 */ /* 0x000fe40004000000 */
[----:B------:R-:W-:Y:S01]  /*e0c0*/  ISETP.GE.AND P0, PT, R208, 0x1, PT ;  /* 0x00000001d000780c */ /* 0x000fe20003f06270 */
[--C-:B-1----:R-:W-:Y:S02]  /*e0d0*/  IMAD.IADD R23, R23, 0x1, R16.reuse ;  /* 0x0000000117177824 */ /* 0x102fe400078e0210 */
[----:B------:R-:W-:-:S03]  /*e0e0*/  IMAD.IADD R25, R20, 0x1, R16 ;  /* 0x0000000114197824 */ /* 0x000fc600078e0210 */
[----:B------:R-:W-:-:S07]  /*e0f0*/  IMNMX R23, R23, R6, PT ;  /* 0x0000000617177217 */ /* 0x000fce0003800200 */
        /* <DEDUP_REMOVED lines=12> */
.L_x_2323:
[----:B------:R-:W-:-:S04]  /*e1c0*/  MOV R6, c[0x0][0x32c] ;  /* 0x0000cb0000067a02 */ /* 0x000fc80000000f00 */
[----:B------:R-:W-:-:S13]  /*e1d0*/  ISETP.NE.AND P0, PT, R6, 0x1, PT ;  /* 0x000000010600780c */ /* 0x000fda0003f05270 */
[----:B------:R-:W-:-:S05]  /*e1e0*/  @P0 IMAD.HI.U32 R6, R45, c[0x0][0x330], RZ ;  /* 0x0000cc002d060a27 */ /* 0x000fca00078e00ff */
[----:B------:R-:W-:Y:S02]  /*e1f0*/  @P0 SHF.R.U32.HI R45, RZ, c[0x0][0x334], R6 ;  /* 0x0000cd00ff2d0a19 */ /* 0x000fe40000011606 */
.L_x_2324:
[----:B------:R-:W-:Y:S05]  /*e200*/  BSYNC B0 ;  /* 0x0000000000007941 */ /* 0x000fea0003800000 */
.L_x_2322:
[----:B------:R-:W-:-:S05]  /*e210*/  IMAD R6, R45, c[0x0][0x32c], R4 ;  /* 0x0000cb002d067a24 */ /* 0x000fca00078e0204 */
[----:B------:R-:W-:Y:S02]  /*e220*/  IADD3 R4, R6, c[0x0][0x32c], RZ ;  /* 0x0000cb0006047a10 */ /* 0x000fe40007ffe0ff */
[----:B------:R-:W-:Y:S02]  /*e230*/  IMNMX R25, R25, R6, !PT ;  /* 0x0000000619197217 */ /* 0x000fe40007800200 */
[----:B------:R-:W-:Y:S02]  /*e240*/  IMNMX R23, R23, R4, PT ;  /* 0x0000000417177217 */ /* 0x000fe40003800200 */
.L_x_2321:
[----:B------:R-:W-:Y:S01]  /*e250*/  ISETP.NE.AND P0, PT, R41, RZ, PT ;  /* 0x000000ff2900720c */ /* 0x000fe20003f05270 */
[----:B------:R-:W-:-:S03]  /*e260*/  IMAD.SHL.U32 R204, R2, 0x2, RZ ;  /* 0x0000000202cc7824 */ /* 0x000fc600078e00ff */
[----:B------:R-:W-:Y:S01]  /*e270*/  ISETP.GT.AND P0, PT, R25, 0x8, !P0 ;  /* 0x000000081900780c */ /* 0x000fe20004704270 */
[--C-:B------:R-:W-:Y:S01]  /*e280*/  IMAD R202, R5, 0x2, R204.reuse ;  /* 0x0000000205ca7824 */ /* 0x100fe200078e02cc */
[----:B------:R-:W-:Y:S01]  /*e290*/  LDSM.16.MT88.4 R96, [R204+0x3100] ;  /* 0x00310000cc60783b */ /* 0x000fe20000004200 */
[----:B------:R-:W-:Y:S01]  /*e2a0*/  IMAD R201, R3, 0x2, R204 ;  /* 0x0000000203c97824 */ /* 0x000fe200078e02cc */
[----:B------:R-:W-:Y:S01]  /*e2b0*/  ISETP.LT.OR P0, PT, R23, 0x9, P0 ;  /* 0x000000091700780c */ /* 0x000fe20000701670 */
[----:B------:R-:W-:Y:S01]  /*e2c0*/  IMAD R200, R3, 0x2, R202 ;  /* 0x0000000203c87824 */ /* 0x000fe200078e02ca */
[----:B------:R-:W-:Y:S02]  /*e2d0*/  LDSM.16.MT88.4 R108, [R204+0x100] ;  /* 0x00010000cc6c783b */ /* 0x000fe40000004200 */
[----:B------:R-:W-:Y:S02]  /*e2e0*/  FSEL R6, R10, -INF , !P0 ;  /* 0xff8000000a067808 */ /* 0x000fe40004000000 */
[----:B------:R-:W-:Y:S01]  /*e2f0*/  ISETP.NE.AND P0, PT, R40, RZ, PT ;  /* 0x000000ff2800720c */ /* 0x000fe20003f05270 */
[----:B------:R-:W-:Y:S03]  /*e300*/  LDSM.16.MT88.4 R88, [R200+0x100] ;  /* 0x00010000c858783b */ /* 0x000fe60000004200 */
[----:B------:R-:W-:Y:S01]  /*e310*/  ISETP.GT.AND P0, PT, R25, 0x9, !P0 ;  /* 0x000000091900780c */ /* 0x000fe20004704270 */
[----:B------:R-:W-:Y:S03]  /*e320*/  LDSM.16.MT88.4 R104, [R202+0x3100] ;  /* 0x00310000ca68783b */ /* 0x000fe60000004200 */
        /* <DEDUP_REMOVED lines=63> */
[----:B------:R-:W-:Y:S01]  /*e720*/  ISETP.GT.AND P0, PT, R25, 0x48, !P3 ;  /* 0x000000481900780c */ /* 0x000fe20005f04270 */
[----:B------:R-:W-:Y:S01]  /*e730*/  LDSM.16.MT88.4 R56, [R201+0x3100] ;  /* 0x00310000c938783b */ /* 0x000fe20000004200 */
[----:B------:R-:W-:-:S02]  /*e740*/  FMNMX.FTZ R0, R13, R0, !PT ;  /* 0x000000000d007209 */ /* 0x000fc40007810000 */
[----:B------:R-:W-:Y:S02]  /*e750*/  ISETP.LT.OR P0, PT, R23, 0x49, P0 ;  /* 0x000000491700780c */ /* 0x000fe40000701670 */
[----:B------:R-:W-:Y:S02]  /*e760*/  FMNMX.FTZ R0, R85, R0, !PT ;  /* 0x0000000055007209 */ /* 0x000fe40007810000 */
[----:B------:R-:W-:Y:S02]  /*e770*/  FSEL R152, R54, -INF , !P0 ;  /* 0xff80000036987808 */ /* 0x000fe40004000000 */
[----:B------:R-:W-:Y:S02]  /*e780*/  ISETP.GT.AND P0, PT, R25, 0x49, !P2 ;  /* 0x000000491900780c */ /* 0x000fe40005704270 */
[----:B------:R-:W-:Y:S02]  /*e790*/  FMNMX.FTZ R0, R7, R0, !PT ;  /* 0x0000000007007209 */ /* 0x000fe40007810000 */
[----:B------:R-:W-:-:S02]  /*e7a0*/  ISETP.LT.OR P0, PT, R23, 0x4a, P0 ;  /* 0x0000004a1700780c */ /* 0x000fc40000701670 */
[----:B------:R-:W-:Y:S02]  /*e7b0*/  FMNMX.FTZ R0, R9, R0, !PT ;  /* 0x0000000009007209 */ /* 0x000fe40007810000 */
[----:B------:R-:W-:Y:S02]  /*e7c0*/  FSEL R150, R55, -INF , !P0 ;  /* 0xff80000037967808 */ /* 0x000fe40004000000 */
[----:B------:R-:W-:Y:S02]  /*e7d0*/  ISETP.GT.AND P0, PT, R25, 0x1, !P5 ;  /* 0x000000011900780c */ /* 0x000fe40006f04270 */
[----:B------:R-:W-:Y:S02]  /*e7e0*/  FMNMX.FTZ R0, R37, R0, !PT ;  /* 0x0000000025007209 */ /* 0x000fe40007810000 */
[----:B------:R-:W-:Y:S02]  /*e7f0*/  ISETP.LT.OR P0, PT, R23, 0x2, P0 ;  /* 0x000000021700780c */ /* 0x000fe40000701670 */
[----:B------:R-:W-:-:S02]  /*e800*/  FMNMX.FTZ R0, R35, R0, !PT ;  /* 0x0000000023007209 */ /* 0x000fc40007810000 */
[----:B------:R-:W-:Y:S02]  /*e810*/  FSEL R24, R19, -INF , !P0 ;  /* 0xff80000013187808 */ /* 0x000fe40004000000 */
[----:B------:R-:W-:Y:S02]  /*e820*/  ISETP.GT.AND P0, PT, R25, RZ, !P1 ;  /* 0x000000ff1900720c */ /* 0x000fe40004f04270 */
[----:B------:R-:W-:Y:S02]  /*e830*/  FMNMX.FTZ R0, R33, R0, !PT ;  /* 0x0000000021007209 */ /* 0x000fe40007810000 */
[----:B------:R-:W-:Y:S02]  /*e840*/  ISETP.LT.OR P0, PT, R23, 0x1, P0 ;  /* 0x000000011700780c */ /* 0x000fe40000701670 */
[----:B------:R-:W-:Y:S02]  /*e850*/  FMNMX.FTZ R0, R119, R0, !PT ;  /* 0x0000000077007209 */ /* 0x000fe40007810000 */
[----:B------:R-:W-:-:S02]  /*e860*/  FSEL R18, R18, -INF , !P0 ;  /* 0xff80000012127808 */ /* 0x000fc40004000000 */
        /* <DEDUP_REMOVED lines=10> */
[----:B------:R-:W-:Y:S02]  /*e910*/  ISETP.GT.AND P0, PT, R25, 0x50, !P6 ;  /* 0x000000501900780c */ /* 0x000fe40007704270 */
[----:B------:R-:W-:-:S02]  /*e920*/  FMNMX.FTZ R19, R10, R19, !PT ;  /* 0x000000130a137209 */ /* 0x000fc40007810000 */
[----:B------:R-:W-:Y:S02]  /*e930*/  FMNMX.FTZ R0, R151, R0, !PT ;  /* 0x0000000097007209 */ /* 0x000fe40007810000 */
[----:B------:R-:W-:Y:S02]  /*e940*/  FMNMX.FTZ R19, R8, R19, !PT ;  /* 0x0000001308137209 */ /* 0x000fe40007810000 */
[----:B------:R-:W-:Y:S02]  /*e950*/  ISETP.LT.OR P0, PT, R23, 0x51, P0 ;  /* 0x000000511700780c */ /* 0x000fe40000701670 */
[----:B------:R-:W-:Y:S02]  /*e960*/  FMNMX.FTZ R19, R148, R19, !PT ;  /* 0x0000001394137209 */ /* 0x000fe40007810000 */
[----:B------:R-:W-:Y:S02]  /*e970*/  ISETP.NE.AND P4, PT, R42, RZ, PT ;  /* 0x000000ff2a00720c */ /* 0x000fe40003f85270 */
[----:B------:R-:W-:-:S02]  /*e980*/  FMNMX.FTZ R19, R128, R19, !PT ;  /* 0x0000001380137209 */ /* 0x000fc40007810000 */
[----:B------:R-:W-:Y:S02]  /*e990*/  FMNMX.FTZ R0, R153, R0, !PT ;  /* 0x0000000099007209 */ /* 0x000fe40007810000 */
[----:B------:R-:W-:Y:S02]  /*e9a0*/  FMNMX.FTZ R19, R146, R19, !PT ;  /* 0x0000001392137209 */ /* 0x000fe40007810000 */
[----:B------:R-:W-:Y:S02]  /*e9b0*/  FSEL R142, R50, -INF , !P0 ;  /* 0xff800000328e7808 */ /* 0x000fe40004000000 */
[----:B------:R-:W-:Y:S02]  /*e9c0*/  FMNMX.FTZ R19, R134, R19, !PT ;  /* 0x0000001386137209 */ /* 0x000fe40007810000 */
[----:B------:R-:W-:Y:S02]  /*e9d0*/  FMNMX.FTZ R0, R149, R0, !PT ;  /* 0x0000000095007209 */ /* 0x000fe40007810000 */
[----:B------:R-:W-:-:S02]  /*e9e0*/  FMNMX.FTZ R19, R224, R19, !PT ;  /* 0x00000013e0137209 */ /* 0x000fc40007810000 */
[----:B------:R-:W-:Y:S02]  /*e9f0*/  ISETP.GT.AND P0, PT, R25, 0x51, !P4 ;  /* 0x000000511900780c */ /* 0x000fe40006704270 */
[----:B------:R-:W-:Y:S02]  /*ea00*/  FMNMX.FTZ R19, R154, R19, !PT ;  /* 0x000000139a137209 */ /* 0x000fe40007810000 */
[----:B------:R-:W-:Y:S02]  /*ea10*/  ISETP.NE.AND P5, PT, R43, RZ, PT ;  /* 0x000000ff2b00720c */ /* 0x000fe40003fa5270 */
[----:B------:R-:W-:Y:S02]  /*ea20*/  FMNMX.FTZ R19, R186, R19, !PT ;  /* 0x00000013ba137209 */ /* 0x000fe40007810000 */
[----:B------:R-:W-:Y:S02]  /*ea30*/  FMNMX.FTZ R0, R141, R0, !PT ;  /* 0x000000008d007209 */ /* 0x000fe40007810000 */
[----:B------:R-:W-:-:S02]  /*ea40*/  FMNMX.FTZ R19, R160, R19, !PT ;  /* 0x00000013a0137209 */ /* 0x000fc40007810000 */
[----:B------:R-:W-:Y:S02]  /*ea50*/  ISETP.LT.OR P1, PT, R23, 0x52, P0 ;  /* 0x000000521700780c */ /* 0x000fe40000721670 */
[----:B------:R-:W-:Y:S02]  /*ea60*/  FMNMX.FTZ R19, R162, R19, !PT ;  /* 0x00000013a2137209 */ /* 0x000fe40007810000 */
[----:B------:R-:W-:Y:S02]  /*ea70*/  ISETP.NE.AND P6, PT, R12, RZ, PT ;  /* 0x000000ff0c00720c */ /* 0x000fe40003fc5270 */
[----:B------:R-:W-:Y:S02]  /*ea80*/  FMNMX.FTZ R19, R184, R19, !PT ;  /* 0x00000013b8137209 */ /* 0x000fe40007810000 */
[----:B------:R-:W-:Y:S02]  /*ea90*/  ISETP.GT.AND P0, PT, R25, 0x58, !P5 ;  /* 0x000000581900780c */ /* 0x000fe40006f04270 */
[----:B------:R-:W-:-:S02]  /*eaa0*/  FMNMX.FTZ R19, R152, R19, !PT ;  /* 0x0000001398137209 */ /* 0x000fc40007810000 */
[----:B------:R-:W-:Y:S02]  /*eab0*/  FMNMX.FTZ R0, R135, R0, !PT ;  /* 0x0000000087007209 */ /* 0x000fe40007810000 */
[----:B------:R-:W-:Y:S02]  /*eac0*/  FMNMX.FTZ R19, R150, R19, !PT ;  /* 0x0000001396137209 */ /* 0x000fe40007810000 */
[----:B------:R-:W-:Y:S02]  /*ead0*/  FSEL R140, R51, -INF , !P1 ;  /* 0xff800000338c7808 */ /* 0x000fe40004800000 */
[----:B------:R-:W-:Y:S02]  /*eae0*/  ISETP.GT.AND P2, PT, R25, 0x59, !P6 ;  /* 0x000000591900780c */ /* 0x000fe40007744270 */
[----:B------:R-:W-:Y:S02]  /*eaf0*/  ISETP.LT.OR P1, PT, R23, 0x59, P0 ;  /* 0x000000591700780c */ /* 0x000fe40000721670 */
[----:B------:R-:W-:-:S02]  /*eb00*/  FMNMX.FTZ R19, R142, R19, !PT ;  /* 0x000000138e137209 */ /* 0x000fc40007810000 */
[----:B------:R-:W-:Y:S02]  /*eb10*/  FMNMX.FTZ R0, R133, R0, !PT ;  /* 0x0000000085007209 */ /* 0x000fe40007810000 */
[----:B------:R-:W-:Y:S02]  /*eb20*/  ISETP.LT.OR P0, PT, R23, 0x5a, P2 ;  /* 0x0000005a1700780c */ /* 0x000fe40001701670 */
[----:B------:R-:W-:Y:S02]  /*eb30*/  FSEL R132, R46, -INF , !P1 ;  /* 0xff8000002e847808 */ /* 0x000fe40004800000 */
[----:B------:R-:W-:Y:S02]  /*eb40*/  FMNMX.FTZ R19, R140, R19, !PT ;  /* 0x000000138c137209 */ /* 0x000fe40007810000 */
[----:B------:R-:W-:Y:S02]  /*eb50*/  FMNMX.FTZ R11, R131, R0, !PT ;  /* 0x00000000830b7209 */ /* 0x000fe40007810000 */
[----:B------:R-:W-:-:S02]  /*eb60*/  FSEL R130, R47, -INF , !P0 ;  /* 0xff8000002f827808 */ /* 0x000fc40004000000 */
        /* <DEDUP_REMOVED lines=23> */
[----:B------:R-:W-:-:S02]  /*ece0*/  FFMA.FTZ R49, R18, c[0x0][0x2d0], -R123 ;  /* 0x0000b40012317a23 */ /* 0x000fc4000001087b */
[--C-:B------:R-:W-:Y:S02]  /*ecf0*/  FFMA.FTZ R118, R24, c[0x0][0x2d0], -R123.reuse ;  /* 0x0000b40018767a23 */ /* 0x100fe4000001087b */
[--C-:B------:R-:W-:Y:S01]  /*ed00*/  FFMA.FTZ R48, R6, c[0x0][0x2d0], -R123.reuse ;  /* 0x0000b40006307a23 */ /* 0x100fe2000001087b */
[----:B------:R-:W-:Y:S01]  /*ed10*/  LDSM.16.MT88.4 R24, [R202+0x900] ;  /* 0x00090000ca18783b */ /* 0x000fe20000004200 */
[--C-:B------:R-:W-:Y:S01]  /*ed20*/  FFMA.FTZ R45, R4, c[0x0][0x2d0], -R123.reuse ;  /* 0x0000b400042d7a23 */ /* 0x100fe2000001087b */
[----:B------:R-:W1:Y:S01]  /*ed30*/  MUFU.EX2 R47, R47 ;  /* 0x0000002f002f7308 */ /* 0x000e620000000800 */
[--C-:B------:R-:W-:Y:S02]  /*ed40*/  FFMA.FTZ R40, R7, c[0x0][0x2d0], -R144.reuse ;  /* 0x0000b40007287a23 */ /* 0x100fe40000010890 */
[----:B------:R-:W2:Y:S01]  /*ed50*/  LDSM.16.MT88.4 R4, [R200+0x3100] ;  /* 0x00310000c804783b */ /* 0x000ea20000004200 */
[----:B------:R-:W-:Y:S02]  /*ed60*/  FFMA.FTZ R15, R16, c[0x0][0x2d0], -R123 ;  /* 0x0000b400100f7a23 */ /* 0x000fe4000001087b */
[--C-:B------:R-:W-:Y:S01]  /*ed70*/  FFMA.FTZ R44, R13, c[0x0][0x2d0], -R144.reuse ;  /* 0x0000b4000d2c7a23 */ /* 0x100fe20000010890 */
[----:B------:R-:W3:Y:S01]  /*ed80*/  LDSM.16.MT88.4 R16, [R200+0x900] ;  /* 0x00090000c810783b */ /* 0x000ee20000004200 */
[----:B------:R-:W-:Y:S01]  /*ed90*/  MUFU.EX2 R46, R46 ;  /* 0x0000002e002e7308 */ /* 0x000fe20000000800 */
[----:B------:R-:W-:-:S02]  /*eda0*/  FFMA.FTZ R13, R9, c[0x0][0x2d0], -R144 ;  /* 0x0000b400090d7a23 */ /* 0x000fc40000010890 */
[--C-:B------:R-:W-:Y:S02]  /*edb0*/  FFMA.FTZ R3, R10, c[0x0][0x2d0], -R123.reuse ;  /* 0x0000b4000a037a23 */ /* 0x100fe4000001087b */
[--C-:B------:R-:W-:Y:S02]  /*edc0*/  FFMA.FTZ R2, R8, c[0x0][0x2d0], -R123.reuse ;  /* 0x0000b40008027a23 */ /* 0x100fe4000001087b */
[----:B------:R-:W4:Y:S01]  /*edd0*/  LDSM.16.MT88.4 R8, [R204+0x3900] ;  /* 0x00390000cc08783b */ /* 0x000f220000004200 */
[----:B------:R-:W5:Y:S01]  /*ede0*/  MUFU.EX2 R43, R43 ;  /* 0x0000002b002b7308 */ /* 0x000f620000000800 */
[----:B-1----:R-:W-:Y:S01]  /*edf0*/  F2FP.BF16.PACK_AB R64, R47, R50 ;  /* 0x000000322f40723e */ /* 0x002fe200000010ff */
[--C-:B------:R-:W-:Y:S02]  /*ee00*/  FFMA.FTZ R41, R85, c[0x0][0x2d0], -R144.reuse ;  /* 0x0000b40055297a23 */ /* 0x100fe40000010890 */
[----:B------:R-:W-:Y:S02]  /*ee10*/  FFMA.FTZ R42, R20, c[0x0][0x2d0], -R123 ;  /* 0x0000b400142a7a23 */ /* 0x000fe4000001087b */
[--C-:B------:R-:W-:Y:S01]  /*ee20*/  FFMA.FTZ R51, R37, c[0x0][0x2d0], -R144.reuse ;  /* 0x0000b40025337a23 */ /* 0x100fe20000010890 */
[----:B------:R-:W1:Y:S01]  /*ee30*/  LDSM.16.MT88.4 R20, [R201+0x900] ;  /* 0x00090000c914783b */ /* 0x000e620000004200 */
[----:B------:R-:W-:Y:S01]  /*ee40*/  MUFU.EX2 R49, R49 ;  /* 0x0000003100317308 */ /* 0x000fe20000000800 */
[----:B------:R-:W-:-:S02]  /*ee50*/  FFMA.FTZ R120, R35, c[0x0][0x2d0], -R144 ;  /* 0x0000b40023787a23 */ /* 0x000fc40000010890 */
[--C-:B------:R-:W-:Y:S01]  /*ee60*/  FFMA.FTZ R122, R33, c[0x0][0x2d0], -R144.reuse ;  /* 0x0000b400217a7a23 */ /* 0x100fe20000010890 */
[----:B------:R-:W1:Y:S01]  /*ee70*/  LDSM.16.MT88.4 R36, [R202+0x3900] ;  /* 0x00390000ca24783b */ /* 0x000e620000004200 */
[----:B------:R-:W-:Y:S02]  /*ee80*/  FFMA.FTZ R119, R119, c[0x0][0x2d0], -R144 ;  /* 0x0000b40077777a23 */ /* 0x000fe40000010890 */
[--C-:B------:R-:W-:Y:S01]  /*ee90*/  FFMA.FTZ R121, R148, c[0x0][0x2d0], -R123.reuse ;  /* 0x0000b40094797a23 */ /* 0x100fe2000001087b */
[----:B------:R-:W2:Y:S01]  /*eea0*/  MUFU.EX2 R118, R118 ;  /* 0x0000007600767308 */ /* 0x000ea20000000800 */
[----:B-----5:R-:W-:Y:S01]  /*eeb0*/  F2FP.BF16.PACK_AB R66, R43, R46 ;  /* 0x0000002e2b42723e */ /* 0x020fe200000010ff */
[----:B------:R-:W5:Y:S01]  /*eec0*/  LDSM.16.MT88.4 R32, [R201+0x3900] ;  /* 0x00390000c920783b */ /* 0x000f620000004200 */
        /* <DEDUP_REMOVED lines=26> */
[----:B------:R-:W-:Y:S01]  /*f070*/  FFMA.FTZ R153, R150, c[0x0][0x2d0], -R123 ;  /* 0x0000b40096997a23 */ /* 0x000fe2000001087b */
[----:B------:R-:W-:Y:S01]  /*f080*/  IADD3 R184, R14, -0x2, RZ ;  /* 0xfffffffe0eb87810 */ /* 0x000fe20007ffe0ff */
        /* <DEDUP_REMOVED lines=154> */
[----:B-----5:R-:W-:-:S07]  /*fa30*/  F2FP.BF16.PACK_AB R7, R153, R152 ;  /* 0x000000989907723e */ /* 0x020fce00000010ff */
        /* <DEDUP_REMOVED lines=99> */
.L_x_2326:
[----:B------:R-:W-:-:S13]  /*10070*/  ISETP.NE.AND P0, PT, R2, 0x1, PT ;  /* 0x000000010200780c */ /* 0x000fda0003f05270 */
[----:B------:R-:W-:-:S05]  /*10080*/  @P0 IMAD.HI.U32 R4, R5, c[0x0][0x330], RZ ;  /* 0x0000cc0005040a27 */ /* 0x000fca00078e00ff */
[----:B------:R-:W-:-:S05]  /*10090*/  @P0 SHF.R.U32.HI R5, RZ, c[0x0][0x334], R4 ;  /* 0x0000cd00ff050a19 */ /* 0x000fca0000011604 */
.L_x_2327:
[----:B------:R-:W-:-:S05]  /*100a0*/  IMAD R2, R5, R2, c[0x0][0x32c] ;  /* 0x0000cb0005027624 */ /* 0x000fca00078e0202 */
[----:B------:R-:W-:-:S05]  /*100b0*/  IMNMX R3, R3, R2, PT ;  /* 0x0000000203037217 */ /* 0x000fca0003800200 */
.L_x_2325:
        /* <DEDUP_REMOVED lines=13> */
.L_x_2337:
[----:B------:R-:W-:Y:S04]  /*10190*/  DEPBAR.LE SB0, 0x0 ;  /* 0x000080000000791a */ /* 0x000fe80000000000 */
[----:B------:R-:W-:Y:S01]  /*101a0*/  BAR.SYNC.DEFER_BLOCKING 0x0 ;  /* 0x0000000000007b1d */ /* 0x000fe20000010000 */
[----:B------:R-:W-:Y:S02]  /*101b0*/  ISETP.GT.AND P0, PT, R215, R230, PT ;  /* 0x000000e6d700720c */ /* 0x000fe40003f04270 */
[C---:B------:R-:W-:Y:S02]  /*101c0*/  LOP3.LUT P4, RZ, R214.reuse, 0x40000, RZ, 0xc0, !PT ;  /* 0x00040000d6ff7812 */ /* 0x040fe4000788c0ff */
[----:B------:R-:W-:Y:S02]  /*101d0*/  LOP3.LUT P3, RZ, R214, 0x20000, RZ, 0xc0, !PT ;  /* 0x00020000d6ff7812 */ /* 0x000fe4000786c0ff */
[----:B------:R-:W-:Y:S07]  /*101e0*/  ISETP.NE.AND P5, PT, R209, 0x1, PT ;  /* 0x00000001d100780c */ /* 0x000fee0003fa5270 */
        /* <DEDUP_REMOVED lines=49> */
[----:B------:R1:W-:Y:S05]  /*10500*/  @!P0 LDGSTS.E.BYPASS.LTC128B.128 [R220+0x4100], [R232.64+0x80], !P3 ;  /* 0x04100080e8dc8fae */ /* 0x0003ea000d901d50 */
[----:B------:R1:W-:Y:S05]  /*10510*/  @!P0 LDGSTS.E.BYPASS.LTC128B.128 [R220+0x2100], [R236.64], !P4 ;  /* 0x02100000ecdc8fae */ /* 0x0003ea000e101d50 */
[----:B------:R1:W-:Y:S01]  /*10520*/  @!P0 LDGSTS.E.BYPASS.LTC128B.128 [R220+0x5100], [R236.64+0x80], !P3 ;  /* 0x05100080ecdc8fae */ /* 0x0003e2000d901d50 */
[C---:B--2---:R-:W-:Y:S01]  /*10530*/  HMMA.16816.F32.BF16 R44, R124.reuse, R120, RZ ;  /* 0x000000787c2c723c */ /* 0x044fe200000418ff */
[C---:B------:R-:W-:Y:S03]  /*10540*/  ISETP.GT.AND P0, PT, R230.reuse, R215, PT ;  /* 0x000000d7e600720c */ /* 0x040fe60003f04270 */
[----:B------:R-:W2:Y:S04]  /*10550*/  LDSM.16.M88.4 R160, [R203+0x8100] ;  /* 0x00810000cba0783b */ /* 0x000ea80000000200 */
[----:B------:R-:W-:Y:S01]  /*10560*/  HMMA.16816.F32.BF16 R48, R124, R122, RZ ;  /* 0x0000007a7c30723c */ /* 0x000fe200000418ff */
[----:B------:R-:W0:Y:S05]  /*10570*/  LDGDEPBAR ;  /* 0x00000000000079af */ /* 0x000e2a0000000000 */
[----:B------:R-:W5:Y:S01]  /*10580*/  LDSM.16.M88.4 R116, [R203+0x8900] ;  /* 0x00890000cb74783b */ /* 0x000f620000000200 */
[----:B------:R-:W-:Y:S01]  /*10590*/  @P0 IADD3 R0, R230, -0x1, RZ ;  /* 0xffffffffe6000810 */ /* 0x000fe20007ffe0ff */
[C---:B---3--:R-:W-:Y:S03]  /*105a0*/  HMMA.16816.F32.BF16 R4, R136.reuse, R128, R4 ;  /* 0x000000808804723c */ /* 0x048fe60000041804 */
[----:B------:R-:W3:Y:S05]  /*105b0*/  LDSM.16.M88.4 R120, [R203+0x9100] ;  /* 0x00910000cb78783b */ /* 0x000eea0000000200 */
[C---:B------:R-:W-:Y:S01]  /*105c0*/  HMMA.16816.F32.BF16 R8, R136.reuse, R130, R8 ;  /* 0x000000828808723c */ /* 0x040fe20000041808 */
[----:B------:R-:W1:Y:S07]  /*105d0*/  LDSM.16.M88.4 R128, [R203+0x9900] ;  /* 0x00990000cb80783b */ /* 0x000e6e0000000200 */
[C---:B------:R-:W-:Y:S08]  /*105e0*/  HMMA.16816.F32.BF16 R12, R136.reuse, R140, R12 ;  /* 0x0000008c880c723c */ /* 0x040ff0000004180c */
[C---:B------:R-:W-:Y:S01]  /*105f0*/  HMMA.16816.F32.BF16 R16, R136.reuse, R142, R16 ;  /* 0x0000008e8810723c */ /* 0x040fe20000041810 */
[----:B------:R-:W-:Y:S07]  /*10600*/  LDSM.16.M88.4 R140, [R194] ;  /* 0x00000000c28c783b */ /* 0x000fee0000000200 */
        /* <DEDUP_REMOVED lines=9> */
[C---:B----4-:R-:W-:Y:S08]  /*106a0*/  HMMA.16816.F32.BF16 R44, R136.reuse, R132, R44 ;  /* 0x00000084882c723c */ /* 0x050ff0000004182c */
[----:B------:R-:W-:Y:S01]  /*106b0*/  HMMA.16816.F32.BF16 R48, R136, R134, R48 ;  /* 0x000000868830723c */ /* 0x000fe20000041830 */
[----:B------:R-:W4:Y:S07]  /*106c0*/  LDSM.16.M88.4 R132, [R203+0xa100] ;  /* 0x00a10000cb84783b */ /* 0x000f2e0000000200 */
[C---:B--2---:R-:W-:Y:S08]  /*106d0*/  HMMA.16816.F32.BF16 R4, R156.reuse, R160, R4 ;  /* 0x000000a09c04723c */ /* 0x044ff00000041804 */
[C---:B------:R-:W-:Y:S01]  /*106e0*/  HMMA.16816.F32.BF16 R8, R156.reuse, R162, R8 ;  /* 0x000000a29c08723c */ /* 0x040fe20000041808 */
[----:B------:R-:W-:Y:S07]  /*106f0*/  LDSM.16.M88.4 R160, [R194+0x4000] ;  /* 0x00400000c2a0783b */ /* 0x000fee0000000200 */
[C---:B-----5:R-:W-:Y:S08]  /*10700*/  HMMA.16816.F32.BF16 R12, R156.reuse, R116, R12 ;  /* 0x000000749c0c723c */ /* 0x060ff0000004180c */
        /* <DEDUP_REMOVED lines=11> */
[C---:B--2---:R-:W-:Y:S08]  /*107c0*/  HMMA.16816.F32.BF16 R44, R156.reuse, R116, R44 ;  /* 0x000000749c2c723c */ /* 0x044ff0000004182c */
[----:B------:R-:W-:Y:S01]  /*107d0*/  HMMA.16816.F32.BF16 R48, R156, R118, R48 ;  /* 0x000000769c30723c */ /* 0x000fe20000041830 */
[----:B------:R-:W2:Y:S07]  /*107e0*/  LDSM.16.M88.4 R116, [R206+0xb900] ;  /* 0x00b90000ce74783b */ /* 0x000eae0000000200 */
[C---:B------:R-:W-:Y:S08]  /*107f0*/  HMMA.16816.F32.BF16 R4, R164.reuse, R140, R4 ;  /* 0x0000008ca404723c */ /* 0x040ff00000041804 */
        /* <DEDUP_REMOVED lines=10> */
[----:B------:R-:W-:Y:S07]  /*108a0*/  LDSM.16.M88.4 R148, [R191] ;  /* 0x00000000bf94783b */ /* 0x000fee0000000200 */
[C---:B------:R-:W-:Y:S08]  /*108b0*/  HMMA.16816.F32.BF16 R36, R164.reuse, R152, R36 ;  /* 0x00000098a424723c */ /* 0x040ff00000041824 */
[C---:B------:R-:W-:Y:S01]  /*108c0*/  HMMA.16816.F32.BF16 R40, R164.reuse, R154, R40 ;  /* 0x0000009aa428723c */ /* 0x040fe20000041828 */
[----:B------:R-:W-:Y:S07]  /*108d0*/  LDSM.16.M88.4 R152, [R203+0xd900] ;  /* 0x00d90000cb98783b */ /* 0x000fee0000000200 */
[C---:B-1----:R-:W-:Y:S08]  /*108e0*/  HMMA.16816.F32.BF16 R44, R164.reuse, R128, R44 ;  /* 0x00000080a42c723c */ /* 0x042ff0000004182c */
[----:B------:R-:W-:Y:S01]  /*108f0*/  HMMA.16816.F32.BF16 R48, R164, R130, R48 ;  /* 0x00000082a430723c */ /* 0x000fe20000041830 */
[----:B------:R-:W1:Y:S07]  /*10900*/  LDSM.16.M88.4 R128, [R206+0xd100] ;  /* 0x00d10000ce80783b */ /* 0x000e6e0000000200 */
[C---:B----4-:R-:W-:Y:S08]  /*10910*/  HMMA.16816.F32.BF16 R4, R168.reuse, R132, R4 ;  /* 0x00000084a804723c */ /* 0x050ff00000041804 */
[C---:B------:R-:W-:Y:S01]  /*10920*/  HMMA.16816.F32.BF16 R8, R168.reuse, R134, R8 ;  /* 0x00000086a808723c */ /* 0x040fe20000041808 */
[----:B------:R-:W4:Y:S07]  /*10930*/  LDSM.16.M88.4 R132, [R193] ;  /* 0x00000000c184783b */ /* 0x000f2e0000000200 */
[C---:B--2---:R-:W-:Y:S08]  /*10940*/  HMMA.16816.F32.BF16 R12, R168.reuse, R116, R12 ;  /* 0x00000074a80c723c */ /* 0x044ff0000004180c */
[C---:B------:R-:W-:Y:S01]  /*10950*/  HMMA.16816.F32.BF16 R16, R168.reuse, R118, R16 ;  /* 0x00000076a810723c */ /* 0x040fe20000041810 */
[----:B------:R-:W2:Y:S07]  /*10960*/  LDSM.16.M88.4 R116, [R192] ;  /* 0x00000000c074783b */ /* 0x000eae0000000200 */
[C---:B-----5:R-:W-:Y:S08]  /*10970*/  HMMA.16816.F32.BF16 R20, R168.reuse, R140, R20 ;  /* 0x0000008ca814723c */ /* 0x060ff00000041814 */
[C---:B------:R-:W-:Y:S01]  /*10980*/  HMMA.16816.F32.BF16 R24, R168.reuse, R142, R24 ;  /* 0x0000008ea818723c */ /* 0x040fe20000041818 */
[----:B------:R-:W5:Y:S07]  /*10990*/  LDSM.16.M88.4 R140, [R190] ;  /* 0x00000000be8c783b */ /* 0x000f6e0000000200 */
        /* <DEDUP_REMOVED lines=12> */
[C---:B--2---:R-:W-:Y:S08]  /*10a60*/  HMMA.16816.F32.BF16 R12, R172.reuse, R116, R12 ;  /* 0x00000074ac0c723c */ /* 0x044ff0000004180c */
[C---:B------:R-:W-:Y:S01]  /*10a70*/  HMMA.16816.F32.BF16 R16, R172.reuse, R118, R16 ;  /* 0x00000076ac10723c */ /* 0x040fe20000041810 */
[----:B------:R-:W2:Y:S07]  /*10a80*/  LDSM.16.M88.4 R116, [R203+0xb900] ;  /* 0x00b90000cb74783b */ /* 0x000eae0000000200 */
        /* <DEDUP_REMOVED lines=10> */
[----:B------:R-:W-:Y:S01]  /*10b30*/  HMMA.16816.F32.BF16 R48, R172, R130, R48 ;  /* 0x00000082ac30723c */ /* 0x000fe20000041830 */
[----:B------:R-:W1:Y:S07]  /*10b40*/  LDSM.16.M88.4 R128, [R194+0x3800] ;  /* 0x00380000c280783b */ /* 0x000e6e0000000200 */
[C---:B----4-:R-:W-:Y:S08]  /*10b50*/  HMMA.16816.F32.BF16 R4, R176.reuse, R132, R4 ;  /* 0x00000084b004723c */ /* 0x050ff00000041804 */
[C---:B------:R-:W-:Y:S08]  /*10b60*/  HMMA.16816.F32.BF16 R8, R176.reuse, R134, R8 ;  /* 0x00000086b008723c */ /* 0x040ff00000041808 */
[C---:B--2---:R-:W-:Y:S08]  /*10b70*/  HMMA.16816.F32.BF16 R12, R176.reuse, R116, R12 ;  /* 0x00000074b00c723c */ /* 0x044ff0000004180c */
[C---:B------:R-:W-:Y:S01]  /*10b80*/  HMMA.16816.F32.BF16 R16, R176.reuse, R118, R16 ;  /* 0x00000076b010723c */ /* 0x040fe20000041810 */
[----:B------:R-:W2:Y:S07]  /*10b90*/  LDSM.16.M88.4 R116, [R194+0x4800] ;  /* 0x00480000c274783b */ /* 0x000eae0000000200 */
[C---:B------:R-:W-:Y:S08]  /*10ba0*/  HMMA.16816.F32.BF16 R20, R176.reuse, R144, R20 ;  /* 0x00000090b014723c */ /* 0x040ff00000041814 */
[C---:B------:R-:W-:Y:S08]  /*10bb0*/  HMMA.16816.F32.BF16 R24, R176.reuse, R146, R24 ;  /* 0x00000092b018723c */ /* 0x040ff00000041818 */
[C---:B------:R-:W-:Y:S07]  /*10bc0*/  HMMA.16816.F32.BF16 R28, R176.reuse, R148, R28 ;  /* 0x00000094b01c723c */ /* 0x040fee000004181c */
[----:B------:R-:W-:Y:S01]  /*10bd0*/  @P0 SHF.R.S32.HI R148, RZ, 0x1f, R0 ;  /* 0x0000001fff940819 */ /* 0x000fe20000011400 */
[C---:B------:R-:W-:Y:S04]  /*10be0*/  HMMA.16816.F32.BF16 R32, R176.reuse, R150, R32 ;  /* 0x00000096b020723c */ /* 0x040fe80000041820 */
[----:B------:R-:W-:Y:S03]  /*10bf0*/  @P0 IMAD R148, R148, c[0x0][0x1e0], RZ ;  /* 0x0000780094940a24 */ /* 0x000fe600078e02ff */
[C---:B------:R-:W-:Y:S01]  /*10c00*/  @P0 IMAD.WIDE.U32 R150, R0.reuse, c[0x0][0x1e0], RZ ;  /* 0x0000780000960a25 */ /* 0x040fe200078e00ff */
[C---:B-----5:R-:W-:Y:S04]  /*10c10*/  HMMA.16816.F32.BF16 R36, R176.reuse, R140, R36 ;  /* 0x0000008cb024723c */ /* 0x060fe80000041824 */
[----:B------:R-:W-:Y:S04]  /*10c20*/  @P0 IMAD R148, R0, c[0x0][0x1e4], R148 ;  /* 0x0000790000940a24 */ /* 0x000fe800078e0294 */
[C---:B------:R-:W-:Y:S04]  /*10c30*/  HMMA.16816.F32.BF16 R40, R176.reuse, R142, R40 ;  /* 0x0000008eb028723c */ /* 0x040fe80000041828 */
[----:B------:R-:W-:Y:S04]  /*10c40*/  @P0 IMAD.IADD R148, R151, 0x1, R148 ;  /* 0x0000000197940824 */ /* 0x000fe800078e0294 */
[C---:B------:R-:W-:Y:S04]  /*10c50*/  HMMA.16816.F32.BF16 R44, R176.reuse, R152, R44 ;  /* 0x00000098b02c723c */ /* 0x040fe8000004182c */
[----:B------:R-:W-:Y:S03]  /*10c60*/  @P0 IMAD R148, R148, 0x60, RZ ;  /* 0x0000006094940824 */ /* 0x000fe600078e02ff */
[----:B------:R-:W-:Y:S01]  /*10c70*/  @P0 IMAD.MOV.U32 R152, RZ, RZ, R216 ;  /* 0x000000ffff980224 */ /* 0x000fe200078e00d8 */
[----:B------:R-:W-:Y:S04]  /*10c80*/  HMMA.16816.F32.BF16 R48, R176, R154, R48 ;  /* 0x0000009ab030723c */ /* 0x000fe80000041830 */
[----:B------:R-:W-:Y:S04]  /*10c90*/  @P0 IMAD.MOV.U32 R153, RZ, RZ, R219 ;  /* 0x000000ffff990224 */ /* 0x000fe800078e00db */
[C---:B---3--:R-:W-:Y:S05]  /*10ca0*/  HMMA.16816.F32.BF16 R4, R180.reuse, R120, R4 ;  /* 0x00000078b404723c */ /* 0x048fea0000041804 */
[----:B------:R-:W-:Y:S03]  /*10cb0*/  @P0 IMAD.WIDE.U32 R150, R150, 0x60, R152 ;  /* 0x0000006096960825 */ /* 0x000fe600078e0098 */
[C---:B------:R-:W-:Y:S01]  /*10cc0*/  HMMA.16816.F32.BF16 R8, R180.reuse, R122, R8 ;  /* 0x0000007ab408723c */ /* 0x040fe20000041808 */
[----:B------:R-:W3:Y:S03]  /*10cd0*/  LDSM.16.M88.4 R120, [R194+0x5000] ;  /* 0x00500000c278783b */ /* 0x000ee60000000200 */
[----:B------:R-:W-:Y:S02]  /*10ce0*/  @P0 IMAD.IADD R149, R151, 0x1, R148 ;  /* 0x0000000197950824 */ /* 0x000fe400078e0294 */
[C---:B------:R-:W-:Y:S02]  /*10cf0*/  @P0 IMAD.SHL.U32 R0, R150.reuse, 0x2, RZ ;  /* 0x0000000296000824 */ /* 0x040fe400078e00ff */
[C---:B-1----:R-:W-:Y:S04]  /*10d00*/  HMMA.16816.F32.BF16 R12, R180.reuse, R128, R12 ;  /* 0x00000080b40c723c */ /* 0x042fe8000004180c */
[----:B------:R-:W-:Y:S01]  /*10d10*/  @P0 SHF.L.U64.HI R148, R150, 0x1, R149 ;  /* 0x0000000196940819 */ /* 0x000fe20000010295 */
[C---:B------:R-:W-:Y:S01]  /*10d20*/  @P0 IMAD.SHL.U32 R153, R187.reuse, 0x40, RZ ;  /* 0x00000040bb990824 */ /* 0x040fe200078e00ff */
[----:B------:R-:W-:Y:S02]  /*10d30*/  @P0 IADD3 R150, P1, R0, c[0x0][0x1c8], RZ ;  /* 0x0000720000960a10 */ /* 0x000fe40007f3e0ff */
[C---:B------:R-:W-:Y:S01]  /*10d40*/  HMMA.16816.F32.BF16 R16, R180.reuse, R130, R16 ;  /* 0x00000082b410723c */ /* 0x040fe20000041810 */
[----:B------:R-:W1:Y:S01]  /*10d50*/  LDSM.16.M88.4 R128, [R194+0x5800] ;  /* 0x00580000c280783b */ /* 0x000e620000000200 */
[----:B------:R-:W-:Y:S04]  /*10d60*/  DEPBAR.LE SB0, 0x0 ;  /* 0x000080000000791a */ /* 0x000fe80000000000 */
[----:B------:R-:W-:Y:S01]  /*10d70*/  BAR.SYNC.DEFER_BLOCKING 0x0 ;  /* 0x0000000000007b1d */ /* 0x000fe20000010000 */
[----:B------:R-:W-:Y:S01]  /*10d80*/  @P0 IADD3.X R151, R148, c[0x0][0x1cc], RZ, P1, !PT ;  /* 0x0000730094970a10 */ /* 0x000fe20000ffe4ff */
[C---:B------:R-:W-:Y:S05]  /*10d90*/  HMMA.16816.F32.BF16 R20, R180.reuse, R160, R20 ;  /* 0x000000a0b414723c */ /* 0x040fea0000041814 */
[----:B------:R-:W-:Y:S02]  /*10da0*/  @P0 IADD3 R0, P2, R0, 0x80, RZ ;  /* 0x0000008000000810 */ /* 0x000fe40007f5e0ff */
[----:B------:R-:W-:Y:S01]  /*10db0*/  @P0 SHF.L.U64.HI R149, R187, R186, c[0x0][0x1e4] ;  /* 0x00007900bb950619 */ /* 0x000fe200000102ba */
[C---:B------:R-:W-:Y:S04]  /*10dc0*/  HMMA.16816.F32.BF16 R24, R180.reuse, R162, R24 ;  /* 0x000000a2b418723c */ /* 0x040fe80000041818 */
[----:B------:R-:W-:Y:S01]  /*10dd0*/  @P0 IADD3 R160, P1, R0, c[0x0][0x1c8], RZ ;  /* 0x0000720000a00a10 */ /* 0x000fe20007f3e0ff */
[----:B------:R-:W-:Y:S02]  /*10de0*/  IMAD.MOV.U32 R0, RZ, RZ, R221 ;  /* 0x000000ffff007224 */ /* 0x000fe400078e00dd */
[----:B------:R-:W-:Y:S01]  /*10df0*/  @P5 IMAD.MOV.U32 R0, RZ, RZ, R185 ;  /* 0x000000ffff005224 */ /* 0x000fe200078e00b9 */
[C---:B--2---:R-:W-:Y:S04]  /*10e00*/  HMMA.16816.F32.BF16 R28, R180.reuse, R116, R28 ;  /* 0x00000074b41c723c */ /* 0x044fe8000004181c */
[----:B------:R-:W-:Y:S01]  /*10e10*/  @P0 IADD3.X R161, RZ, c[0x0][0x1cc], R148, P1, P2 ;  /* 0x00007300ffa10a10 */ /* 0x000fe20000fe4494 */
[----:B------:R-:W-:Y:S01]  /*10e20*/  @!PT LDS RZ, [RZ] ;  /* 0x00000000fffff984 */ /* 0x000fe20000000800 */
[----:B------:R-:W-:Y:S01]  /*10e30*/  @!PT LDS RZ, [RZ] ;  /* 0x00000000fffff984 */ /* 0x000fe20000000800 */
[----:B------:R-:W-:Y:S01]  /*10e40*/  @!PT LDS RZ, [RZ] ;  /* 0x00000000fffff984 */ /* 0x000fe20000000800 */
[----:B------:R2:W-:Y:S01]  /*10e50*/  @P0 LDGSTS.E.BYPASS.LTC128B.128 [R220+0x8100], [R150.64], !P4 ;  /* 0x0810000096dc0fae */ /* 0x0005e2000e101d50 */
[-C--:B------:R-:W-:Y:S02]  /*10e60*/  @P0 IADD3 R154, P2, R150, R153.reuse, RZ ;  /* 0x00000099969a0210 */ /* 0x080fe40007f5e0ff */
[C---:B------:R-:W-:Y:S02]  /*10e70*/  HMMA.16816.F32.BF16 R32, R180.reuse, R118, R32 ;  /* 0x00000076b420723c */ /* 0x040fe40000041820 */
[----:B------:R4:W-:Y:S02]  /*10e80*/  @P0 LDGSTS.E.BYPASS.LTC128B.128 [R220+0xb100], [R160.64], !P3 ;  /* 0x0b100000a0dc0fae */ /* 0x0009e4000d901d50 */
[--C-:B------:R-:W-:Y:S01]  /*10e90*/  @P0 IMAD.X R155, R151, 0x1, R149.reuse, P2 ;  /* 0x00000001979b0824 */ /* 0x100fe200010e0695 */
[----:B------:R-:W-:Y:S01]  /*10ea0*/  @P0 IADD3 R162, P1, R154, R153, RZ ;  /* 0x000000999aa20210 */ /* 0x000fe20007f3e0ff */
[----:B------:R-:W-:Y:S02]  /*10eb0*/  IMAD R153, R230, -0x60, RZ ;  /* 0xffffffa0e6997824 */ /* 0x000fe400078e02ff */
[C---:B---3--:R-:W-:Y:S01]  /*10ec0*/  HMMA.16816.F32.BF16 R36, R180.reuse, R120, R36 ;  /* 0x00000078b424723c */ /* 0x048fe20000041824 */
[----:B------:R3:W-:Y:S03]  /*10ed0*/  @P0 LDGSTS.E.BYPASS.LTC128B.128 [R220+0x9100], [R154.64], !P4 ;  /* 0x091000009adc0fae */ /* 0x0007e6000e101d50 */
[----:B------:R-:W-:Y:S01]  /*10ee0*/  @P0 IMAD.X R163, R155, 0x1, R149, P1 ;  /* 0x000000019ba30824 */ /* 0x000fe200008e0695 */
[----:B------:R-:W-:Y:S01]  /*10ef0*/  IADD3 R149, -R222, 0x1, R153 ;  /* 0x00000001de957810 */ /* 0x000fe20007ffe199 */
[----:B------:R3:W-:Y:S02]  /*10f00*/  @P0 LDGSTS.E.BYPASS.LTC128B.128 [R220+0xc100], [R154.64+0x80], !P3 ;  /* 0x0c1000809adc0fae */ /* 0x0007e4000d901d50 */
[C---:B------:R-:W-:Y:S03]  /*10f10*/  HMMA.16816.F32.BF16 R40, R180.reuse, R122, R40 ;  /* 0x0000007ab428723c */ /* 0x040fe60000041828 */
[----:B------:R3:W-:Y:S01]  /*10f20*/  @P0 LDGSTS.E.BYPASS.LTC128B.128 [R220+0xa100], [R162.64], !P4 ;  /* 0x0a100000a2dc0fae */ /* 0x0007e2000e101d50 */
[----:B------:R-:W-:Y:S04]  /*10f30*/  IADD3 R149, -R212, R149, R207 ;  /* 0x00000095d4957210 */ /* 0x000fe80007ffe1cf */
[C---:B-1----:R-:W-:Y:S01]  /*10f40*/  HMMA.16816.F32.BF16 R44, R180.reuse, R128, R44 ;  /* 0x00000080b42c723c */ /* 0x042fe2000004182c */
[----:B------:R1:W-:Y:S02]  /*10f50*/  @P0 LDGSTS.E.BYPASS.LTC128B.128 [R220+0xd100], [R162.64+0x80], !P3 ;  /* 0x0d100080a2dc0fae */ /* 0x0003e4000d901d50 */
[----:B------:R-:W-:Y:S02]  /*10f60*/  ISETP.GE.AND P3, PT, R208, 0x1, PT ;  /* 0x00000001d000780c */ /* 0x000fe40003f66270 */
[C---:B--2---:R-:W-:Y:S01]  /*10f70*/  IADD3 R151, R149.reuse, c[0x0][0x328], RZ ;  /* 0x0000ca0095977a10 */ /* 0x044fe20007ffe0ff */
[----:B------:R-:W4:Y:S01]  /*10f80*/  SHFL.IDX PT, R148, R0, RZ, 0x1c1f ;  /* 0x001c1fff00947589 */ /* 0x000f2200000e0000 */
[----:B------:R-:W-:Y:S01]  /*10f90*/  IADD3 R149, R149, UR10, RZ ;  /* 0x0000000a95957c10 */ /* 0x000fe2000fffe0ff */
[----:B------:R-:W-:Y:S03]  /*10fa0*/  HMMA.16816.F32.BF16 R48, R180, R130, R48 ;  /* 0x00000082b430723c */ /* 0x000fe60000041830 */
[----:B------:R-:W0:Y:S01]  /*10fb0*/  LDGDEPBAR ;  /* 0x00000000000079af */ /* 0x000e220000000000 */
[----:B----4-:R-:W-:Y:S02]  /*10fc0*/  IMAD.IADD R161, R151, 0x1, R148 ;  /* 0x0000000197a17824 */ /* 0x010fe400078e0294 */
[----:B---3--:R-:W-:Y:S02]  /*10fd0*/  IMAD.IADD R155, R148, 0x1, R149 ;  /* 0x00000001949b7824 */ /* 0x008fe400078e0295 */
[----:B------:R-:W-:-:S05]  /*10fe0*/  @!P3 BRA `(.L_x_2329) ;  /* 0x000001800000b947 */ /* 0x000fca0003800000 */
[----:B-1----:R-:W-:Y:S01]  /*10ff0*/  IADD3 R148, -R212, R207, R148 ;  /* 0x000000cfd4947210 */ /* 0x002fe20007ffe194 */
        /* <DEDUP_REMOVED lines=12> */
.L_x_2331:
[----:B------:R-:W-:Y:S04]  /*110c0*/  MOV R116, c[0x0][0x32c] ;  /* 0x0000cb0000747a02 */ /* 0x000fe80000000f00 */
[----:B------:R-:W-:Y:S11]  /*110d0*/  ISETP.NE.AND P0, PT, R116, 0x1, PT ;  /* 0x000000017400780c */ /* 0x000ff60003f05270 */
[----:B------:R-:W-:Y:S02]  /*110e0*/  @!UPT UIADD3 URZ, URZ, URZ, URZ ;  /* 0x0000003f3f3ff290 */ /* 0x000fe4000fffe03f */
[----:B------:R-:W-:Y:S05]  /*110f0*/  @P0 IMAD.HI.U32 R116, R148, c[0x0][0x330], RZ ;  /* 0x0000cc0094740a27 */ /* 0x000fea00078e00ff */
[----:B------:R-:W-:Y:S02]  /*11100*/  @P0 SHF.R.U32.HI R148, RZ, c[0x0][0x334], R116 ;  /* 0x0000cd00ff940a19 */ /* 0x000fe40000011674 */
.L_x_2332:
[----:B------:R-:W-:Y:S05]  /*11110*/  BSYNC B0 ;  /* 0x0000000000007941 */ /* 0x000fea0003800000 */
.L_x_2330:
[----:B------:R-:W-:Y:S04]  /*11120*/  IMAD.IADD R117, R153, 0x1, -R222 ;  /* 0x0000000199757824 */ /* 0x000fe800078e0ade */
[----:B------:R-:W-:Y:S05]  /*11130*/  IMAD R148, R148, c[0x0][0x32c], R117 ;  /* 0x0000cb0094947a24 */ /* 0x000fea00078e0275 */
[----:B------:R-:W-:Y:S02]  /*11140*/  IADD3 R116, R148, c[0x0][0x32c], RZ ;  /* 0x0000cb0094747a10 */ /* 0x000fe40007ffe0ff */
[----:B------:R-:W-:Y:S02]  /*11150*/  IMNMX R155, R155, R148, !PT ;  /* 0x000000949b9b7217 */ /* 0x000fe40007800200 */
[----:B------:R-:W-:Y:S02]  /*11160*/  IMNMX R161, R161, R116, PT ;  /* 0x00000074a1a17217 */ /* 0x000fe40003800200 */
.L_x_2329:
[C---:B-1----:R-:W-:Y:S01]  /*11170*/  ISETP.GE.AND P0, PT, R153.reuse, 0x1, PT ;  /* 0x000000019900780c */ /* 0x042fe20003f06270 */
[----:B------:R-:W1:Y:S01]  /*11180*/  SHFL.IDX PT, R0, R0, 0x1, 0x1c1f ;  /* 0x003c1f0000007f89 */ /* 0x000e6200000e0000 */
        /* <DEDUP_REMOVED lines=12> */
[--C-:B-1----:R-:W-:Y:S01]  /*11250*/  IMAD.IADD R151, R151, 0x1, R0.reuse ;  /* 0x0000000197977824 */ /* 0x102fe200078e0200 */
        /* <DEDUP_REMOVED lines=137> */
.L_x_2335:
[----:B------:R-:W-:Y:S04]  /*11af0*/  MOV R0, c[0x0][0x32c] ;  /* 0x0000cb0000007a02 */ /* 0x000fe80000000f00 */
[----:B------:R-:W-:Y:S11]  /*11b00*/  ISETP.NE.AND P0, PT, R0, 0x1, PT ;  /* 0x000000010000780c */ /* 0x000ff60003f05270 */
[----:B------:R-:W-:Y:S02]  /*11b10*/  @!UPT UIADD3 URZ, URZ, URZ, URZ ;  /* 0x0000003f3f3ff290 */ /* 0x000fe4000fffe03f */
[----:B------:R-:W-:Y:S05]  /*11b20*/  @P0 IMAD.HI.U32 R0, R5, c[0x0][0x330], RZ ;  /* 0x0000cc0005000a27 */ /* 0x000fea00078e00ff */
[----:B------:R-:W-:Y:S02]  /*11b30*/  @P0 SHF.R.U32.HI R5, RZ, c[0x0][0x334], R0 ;  /* 0x0000cd00ff050a19 */ /* 0x000fe40000011600 */
.L_x_2336:
[----:B------:R-:W-:Y:S05]  /*11b40*/  BSYNC B0 ;  /* 0x0000000000007941 */ /* 0x000fea0003800000 */
.L_x_2334:
[----:B------:R-:W-:Y:S04]  /*11b50*/  IMAD.IADD R0, R153, 0x1, -R222 ;  /* 0x0000000199007824 */ /* 0x000fe800078e0ade */
[----:B------:R-:W-:Y:S05]  /*11b60*/  IMAD R0, R5, c[0x0][0x32c], R0 ;  /* 0x0000cb0005007a24 */ /* 0x000fea00078e0200 */
[----:B------:R-:W-:Y:S02]  /*11b70*/  IADD3 R12, R0, c[0x0][0x32c], RZ ;  /* 0x0000cb00000c7a10 */ /* 0x000fe40007ffe0ff */
[----:B------:R-:W-:Y:S02]  /*11b80*/  IMNMX R4, R4, R0, !PT ;  /* 0x0000000004047217 */ /* 0x000fe40007800200 */
[----:B------:R-:W-:Y:S02]  /*11b90*/  IMNMX R151, R151, R12, PT ;  /* 0x0000000c97977217 */ /* 0x000fe40003800200 */
.L_x_2333:
[----:B------:R-:W-:Y:S04]  /*11ba0*/  LOP3.LUT P0, RZ, R214, 0x8000, RZ, 0xc0, !PT ;  /* 0x00008000d6ff7812 */ /* 0x000fe8000780c0ff */
[----:B------:R-:W-:Y:S04]  /*11bb0*/  ISETP.GT.AND P0, PT, R4, RZ, !P0 ;  /* 0x000000ff0400720c */ /* 0x000fe80004704270 */
        /* <DEDUP_REMOVED lines=95> */
[----:B------:R-:W-:Y:S04]  /*121b0*/  ISETP.GT.AND P0, PT, R4, 0x38, !P0 ;  /* 0x000000380400780c */ /* 0x000fe80004704270 */
        /* <DEDUP_REMOVED lines=16> */
[----:B------:R-:W-:Y:S02]  /*122c0*/  LOP3.LUT P6, RZ, R214, 0x80000, RZ, 0xc0, !PT ;  /* 0x00080000d6ff7812 */ /* 0x000fe400078cc0ff */
[----:B------:R-:W-:Y:S02]  /*122d0*/  FSEL R231, R39, -INF , !P0 ;  /* 0xff80000027e77808 */ /* 0x000fe40004000000 */
[----:B------:R-:W-:Y:S01]  /*122e0*/  ISETP.GT.AND P0, PT, R4, 0x48, !P5 ;  /* 0x000000480400780c */ /* 0x000fe20006f04270 */
[----:B------:R-:W-:Y:S01]  /*122f0*/  LDSM.16.MT88.4 R36, [R200+0x100] ;  /* 0x00010000c824783b */ /* 0x000fe20000004200 */
[----:B------:R-:W-:Y:S02]  /*12300*/  FMNMX.FTZ R0, R231, R0, !PT ;  /* 0x00000000e7007209 */ /* 0x000fe40007810000 */
[----:B------:R-:W-:Y:S04]  /*12310*/  ISETP.LT.OR P0, PT, R151, 0x49, P0 ;  /* 0x000000499700780c */ /* 0x000fe80000701670 */
[----:B------:R-:W-:Y:S02]  /*12320*/  FSEL R163, R42, -INF , !P0 ;  /* 0xff8000002aa37808 */ /* 0x000fe40004000000 */
[C---:B------:R-:W-:Y:S02]  /*12330*/  ISETP.GT.AND P0, PT, R4.reuse, 0x49, !P4 ;  /* 0x000000490400780c */ /* 0x040fe40006704270 */
[----:B------:R-:W-:Y:S02]  /*12340*/  FMNMX.FTZ R0, R163, R0, !PT ;  /* 0x00000000a3007209 */ /* 0x000fe40007810000 */
[----:B------:R-:W-:Y:S04]  /*12350*/  ISETP.LT.OR P0, PT, R151, 0x4a, P0 ;  /* 0x0000004a9700780c */ /* 0x000fe80000701670 */
[----:B------:R-:W-:Y:S02]  /*12360*/  FSEL R161, R43, -INF , !P0 ;  /* 0xff8000002ba17808 */ /* 0x000fe40004000000 */
[----:B------:R-:W-:Y:S02]  /*12370*/  ISETP.GT.AND P0, PT, R4, 0x50, !P3 ;  /* 0x000000500400780c */ /* 0x000fe40005f04270 */
[----:B------:R-:W-:Y:S02]  /*12380*/  FMNMX.FTZ R0, R161, R0, !PT ;  /* 0x00000000a1007209 */ /* 0x000fe40007810000 */
[----:B------:R-:W-:Y:S04]  /*12390*/  ISETP.LT.OR P0, PT, R151, 0x51, P0 ;  /* 0x000000519700780c */ /* 0x000fe80000701670 */
[----:B------:R-:W-:Y:S02]  /*123a0*/  FSEL R149, R46, -INF , !P0 ;  /* 0xff8000002e957808 */ /* 0x000fe40004000000 */
[C---:B------:R-:W-:Y:S02]  /*123b0*/  ISETP.GT.AND P0, PT, R4.reuse, 0x51, !P1 ;  /* 0x000000510400780c */ /* 0x040fe40004f04270 */
[----:B------:R-:W-:Y:S02]  /*123c0*/  FMNMX.FTZ R0, R149, R0, !PT ;  /* 0x0000000095007209 */ /* 0x000fe40007810000 */
[----:B------:R-:W-:Y:S02]  /*123d0*/  ISETP.LT.OR P1, PT, R151, 0x52, P0 ;  /* 0x000000529700780c */ /* 0x000fe40000721670 */
[C---:B------:R-:W-:Y:S02]  /*123e0*/  ISETP.GT.AND P0, PT, R4.reuse, 0x58, !P2 ;  /* 0x000000580400780c */ /* 0x040fe40005704270 */
[----:B------:R-:W-:Y:S02]  /*123f0*/  FSEL R143, R47, -INF , !P1 ;  /* 0xff8000002f8f7808 */ /* 0x000fe40004800000 */
[C---:B------:R-:W-:Y:S01]  /*12400*/  ISETP.LT.OR P1, PT, R151.reuse, 0x59, P0 ;  /* 0x000000599700780c */ /* 0x040fe20000721670 */
[----:B------:R-:W-:Y:S01]  /*12410*/  LDSM.16.MT88.4 R44, [R204+0x3100] ;  /* 0x00310000cc2c783b */ /* 0x000fe20000004200 */
[----:B------:R-:W-:Y:S02]  /*12420*/  ISETP.GT.AND P2, PT, R4, 0x59, !P6 ;  /* 0x000000590400780c */ /* 0x000fe40007744270 */
[----:B------:R-:W-:Y:S02]  /*12430*/  FSEL R135, R50, -INF , !P1 ;  /* 0xff80000032877808 */ /* 0x000fe40004800000 */
[----:B------:R-:W-:Y:S02]  /*12440*/  ISETP.LT.OR P0, PT, R151, 0x5a, P2 ;  /* 0x0000005a9700780c */ /* 0x000fe40001701670 */
[----:B------:R-:W-:Y:S02]  /*12450*/  FMNMX.FTZ R0, R143, R0, !PT ;  /* 0x000000008f007209 */ /* 0x000fe40007810000 */
[----:B------:R-:W-:Y:S02]  /*12460*/  FSEL R117, R51, -INF , !P0 ;  /* 0xff80000033757808 */ /* 0x000fe40004000000 */
[----:B------:R-:W-:Y:S04]  /*12470*/  FMNMX.FTZ R0, R135, R0, !PT ;  /* 0x0000000087007209 */ /* 0x000fe80007810000 */
[----:B------:R-:W-:Y:S05]  /*12480*/  FMNMX.FTZ R7, R117, R0, !PT ;  /* 0x0000000075077209 */ /* 0x000fea0007810000 */
[----:B------:R-:W2:Y:S01]  /*12490*/  SHFL.BFLY PT, R4, R7, 0x2, 0x1f ;  /* 0x0c401f0007047f89 */ /* 0x000ea200000e0000 */
[----:B-1----:R-:W-:Y:S07]  /*124a0*/  FMNMX.FTZ R6, R5, R6, !PT ;  /* 0x0000000605067209 */ /* 0x002fee0007810000 */
[----:B------:R-:W1:Y:S01]  /*124b0*/  SHFL.BFLY PT, R15, R6, 0x1, 0x1f ;  /* 0x0c201f00060f7f89 */ /* 0x000e6200000e0000 */
[----:B--2---:R-:W-:Y:S07]  /*124c0*/  FMNMX.FTZ R5, R7, R4, !PT ;  /* 0x0000000407057209 */ /* 0x004fee0007810000 */
        /* <DEDUP_REMOVED lines=8> */
[--C-:B------:R-:W-:Y:S02]  /*12550*/  FFMA.FTZ R118, R116, c[0x0][0x2d0], -R151.reuse ;  /* 0x0000b40074767a23 */ /* 0x100fe40000010897 */
[--C-:B------:R-:W-:Y:S01]  /*12560*/  FFMA.FTZ R129, R8, c[0x0][0x2d0], -R151.reuse ;  /* 0x0000b40008817a23 */ /* 0x100fe20000010897 */
[----:B--2---:R-:W-:Y:S01]  /*12570*/  FMNMX.FTZ R116, R5, R4, !PT ;  /* 0x0000000405747209 */ /* 0x004fe20007810000 */
[--C-:B------:R-:W-:Y:S01]  /*12580*/  FFMA.FTZ R128, R120, c[0x0][0x2d0], -R151.reuse ;  /* 0x0000b40078807a23 */ /* 0x100fe20000010897 */
[----:B------:R-:W-:Y:S01]  /*12590*/  MUFU.EX2 R119, R119 ;  /* 0x0000007700777308 */ /* 0x000fe20000000800 */
[----:B------:R-:W-:Y:S01]  /*125a0*/  FMUL.FTZ R4, R3, c[0x0][0x2d0] ;  /* 0x0000b40003047a20 */ /* 0x000fe20000410000 */
[C---:B------:R-:W-:Y:S01]  /*125b0*/  FSETP.NEU.FTZ.AND P0, PT, R116.reuse, -INF , PT ;  /* 0xff8000007400780b */ /* 0x040fe20003f1d000 */
[----:B------:R-:W-:Y:S02]  /*125c0*/  FMUL.FTZ R134, R116, c[0x0][0x2d0] ;  /* 0x0000b40074867a20 */ /* 0x000fe40000410000 */
[--C-:B------:R-:W-:Y:S01]  /*125d0*/  FFMA.FTZ R141, R152, c[0x0][0x2d0], -R151.reuse ;  /* 0x0000b400988d7a23 */ /* 0x100fe20000010897 */
[----:B------:R-:W-:Y:S01]  /*125e0*/  FSEL R5, R116, RZ, P0 ;  /* 0x000000ff74057208 */ /* 0x000fe20000000000 */
[--C-:B------:R-:W-:Y:S01]  /*125f0*/  FFMA.FTZ R144, R144, c[0x0][0x2d0], -R151.reuse ;  /* 0x0000b40090907a23 */ /* 0x100fe20000010897 */
[----:B------:R-:W-:Y:S01]  /*12600*/  FSEL R134, R134, RZ, P0 ;  /* 0x000000ff86867208 */ /* 0x000fe20000000000 */
[--C-:B------:R-:W-:Y:S01]  /*12610*/  FFMA.FTZ R147, R150, c[0x0][0x2d0], -R151.reuse ;  /* 0x0000b40096937a23 */ /* 0x100fe20000010897 */
[----:B------:R-:W1:Y:S01]  /*12620*/  MUFU.EX2 R3, R4 ;  /* 0x0000000400037308 */ /* 0x000e620000000800 */
[----:B------:R-:W-:Y:S01]  /*12630*/  FADD.FTZ R5, -R5, R2 ;  /* 0x0000000205057221 */ /* 0x000fe20000010100 */
[----:B------:R-:W-:Y:S01]  /*12640*/  ISETP.GT.AND P0, PT, R230, R225, PT ;  /* 0x000000e1e600720c */ /* 0x000fe20003f04270 */
[--C-:B------:R-:W-:Y:S02]  /*12650*/  FFMA.FTZ R132, R13, c[0x0][0x2d0], -R134.reuse ;  /* 0x0000b4000d847a23 */ /* 0x100fe40000010886 */
[----:B------:R-:W2:Y:S01]  /*12660*/  LDSM.16.MT88.4 R12, [R204+0x100] ;  /* 0x00010000cc0c783b */ /* 0x000ea20000004200 */
[--C-:B------:R-:W-:Y:S02]  /*12670*/  FFMA.FTZ R133, R17, c[0x0][0x2d0], -R134.reuse ;  /* 0x0000b40011857a23 */ /* 0x100fe40000010886 */
[--C-:B------:R-:W-:Y:S02]  /*12680*/  FFMA.FTZ R131, R9, c[0x0][0x2d0], -R134.reuse ;  /* 0x0000b40009837a23 */ /* 0x100fe40000010886 */
[--C-:B------:R-:W-:Y:S01]  /*12690*/  FFMA.FTZ R130, R11, c[0x0][0x2d0], -R134.reuse ;  /* 0x0000b4000b827a23 */ /* 0x100fe20000010886 */
[----:B------:R-:W3:Y:S01]  /*126a0*/  MUFU.EX2 R128, R128 ;  /* 0x0000008000807308 */ /* 0x000ee20000000800 */
[----:B------:R-:W-:Y:S02]  /*126b0*/  FMUL.FTZ R2, R5, c[0x0][0x2d0] ;  /* 0x0000b40005027a20 */ /* 0x000fe40000410000 */
[--C-:B------:R-:W-:Y:S02]  /*126c0*/  FFMA.FTZ R148, R148, c[0x0][0x2d0], -R151.reuse ;  /* 0x0000b40094947a23 */ /* 0x100fe40000010897 */
[--C-:B------:R-:W-:Y:S02]  /*126d0*/  FFMA.FTZ R150, R235, c[0x0][0x2d0], -R134.reuse ;  /* 0x0000b400eb967a23 */ /* 0x100fe40000010886 */
[--C-:B------:R-:W-:Y:S02]  /*126e0*/  FFMA.FTZ R153, R153, c[0x0][0x2d0], -R134.reuse ;  /* 0x0000b40099997a23 */ /* 0x100fe40000010886 */
[--C-:B------:R-:W-:Y:S01]  /*126f0*/  FFMA.FTZ R152, R233, c[0x0][0x2d0], -R134.reuse ;  /* 0x0000b400e9987a23 */ /* 0x100fe20000010886 */
[----:B------:R-:W4:Y:S01]  /*12700*/  MUFU.EX2 R2, R2 ;  /* 0x0000000200027308 */ /* 0x000f220000000800 */
[--C-:B------:R-:W-:Y:S02]  /*12710*/  FFMA.FTZ R155, R155, c[0x0][0x2d0], -R134.reuse ;  /* 0x0000b4009b9b7a23 */ /* 0x100fe40000010886 */
[C---:B-1----:R-:W-:Y:S02]  /*12720*/  FMUL.FTZ R4, R3.reuse, R112 ;  /* 0x0000007003047220 */ /* 0x042fe40000410000 */
[C---:B------:R-:W-:Y:S02]  /*12730*/  FMUL.FTZ R5, R3.reuse, R113 ;  /* 0x0000007103057220 */ /* 0x040fe40000410000 */
[C---:B------:R-:W-:Y:S02]  /*12740*/  FMUL.FTZ R8, R3.reuse, R108 ;  /* 0x0000006c03087220 */ /* 0x040fe40000410000 */
[C---:B------:R-:W-:Y:S01]  /*12750*/  FMUL.FTZ R9, R3.reuse, R109 ;  /* 0x0000006d03097220 */ /* 0x040fe20000410000 */
[----:B------:R-:W-:Y:S01]  /*12760*/  MUFU.EX2 R118, R118 ;  /* 0x0000007600767308 */ /* 0x000fe20000000800 */
[C---:B------:R-:W-:Y:S02]  /*12770*/  FMUL.FTZ R16, R3.reuse, R72 ;  /* 0x0000004803107220 */ /* 0x040fe40000410000 */
[----:B------:R-:W-:Y:S01]  /*12780*/  FMUL.FTZ R17, R3, R73 ;  /* 0x0000004903117220 */ /* 0x000fe20000410000 */
[----:B---3--:R-:W-:Y:S01]  /*12790*/  F2FP.BF16.PACK_AB R120, R119, R128 ;  /* 0x000000807778723e */ /* 0x008fe200000010ff */
[C---:B------:R-:W-:Y:S02]  /*127a0*/  FMUL.FTZ R24, R3.reuse, R80 ;  /* 0x0000005003187220 */ /* 0x040fe40000410000 */
[C---:B------:R-:W-:Y:S02]  /*127b0*/  FMUL.FTZ R25, R3.reuse, R81 ;  /* 0x0000005103197220 */ /* 0x040fe40000410000 */
[C---:B------:R-:W-:Y:S01]  /*127c0*/  FMUL.FTZ R32, R3.reuse, R88 ;  /* 0x0000005803207220 */ /* 0x040fe20000410000 */
[----:B------:R-:W1:Y:S01]  /*127d0*/  MUFU.EX2 R129, R129 ;  /* 0x0000008100817308 */ /* 0x000e620000000800 */
[C---:B------:R-:W-:Y:S02]  /*127e0*/  FMUL.FTZ R33, R3.reuse, R89 ;  /* 0x0000005903217220 */ /* 0x040fe40000410000 */
[----:B------:R-:W-:Y:S02]  /*127f0*/  FMUL.FTZ R40, R3, R96 ;  /* 0x0000006003287220 */ /* 0x000fe40000410000 */
[C---:B----4-:R-:W-:Y:S02]  /*12800*/  FMUL.FTZ R6, R2.reuse, R114 ;  /* 0x0000007202067220 */ /* 0x050fe40000410000 */
        /* <DEDUP_REMOVED lines=9> */
[----:B------:R-:W3:Y:S01]  /*128a0*/  MUFU.EX2 R132, R132 ;  /* 0x0000008400847308 */ /* 0x000ee20000000800 */
[C---:B------:R-:W-:Y:S01]  /*128b0*/  FMUL.FTZ R34, R2.reuse, R90 ;  /* 0x0000005a02227220 */ /* 0x040fe20000410000 */
[----:B------:R-:W-:Y:S01]  /*128c0*/  LDSM.16.MT88.4 R72, [R201+0x3100] ;  /* 0x00310000c948783b */ /* 0x000fe20000004200 */
[C---:B------:R-:W-:Y:S01]  /*128d0*/  FMUL.FTZ R35, R2.reuse, R91 ;  /* 0x0000005b02237220 */ /* 0x040fe20000410000 */
[----:B-1----:R-:W-:Y:S01]  /*128e0*/  F2FP.BF16.PACK_AB R122, R129, R118 ;  /* 0x00000076817a723e */ /* 0x002fe200000010ff */
[C---:B------:R-:W-:Y:S02]  /*128f0*/  FMUL.FTZ R41, R3.reuse, R97 ;  /* 0x0000006103297220 */ /* 0x040fe40000410000 */
[C---:B------:R-:W-:Y:S02]  /*12900*/  FMUL.FTZ R42, R2.reuse, R98 ;  /* 0x00000062022a7220 */ /* 0x040fe40000410000 */
[C---:B------:R-:W-:Y:S01]  /*12910*/  FMUL.FTZ R43, R2.reuse, R99 ;  /* 0x00000063022b7220 */ /* 0x040fe20000410000 */
[----:B------:R-:W-:Y:S01]  /*12920*/  MUFU.EX2 R131, R131 ;  /* 0x0000008300837308 */ /* 0x000fe20000000800 */
[----:B------:R-:W-:Y:S01]  /*12930*/  LDSM.16.MT88.4 R80, [R204+0x900] ;  /* 0x00090000cc50783b */ /* 0x000fe20000004200 */
[C---:B------:R-:W-:Y:S02]  /*12940*/  FMUL.FTZ R48, R3.reuse, R104 ;  /* 0x0000006803307220 */ /* 0x040fe40000410000 */
[C---:B------:R-:W-:Y:S02]  /*12950*/  FMUL.FTZ R49, R3.reuse, R105 ;  /* 0x0000006903317220 */ /* 0x040fe40000410000 */
[C---:B------:R-:W-:Y:S02]  /*12960*/  FMUL.FTZ R50, R2.reuse, R106 ;  /* 0x0000006a02327220 */ /* 0x040fe40000410000 */
[----:B------:R-:W-:Y:S01]  /*12970*/  FMUL.FTZ R51, R2, R107 ;  /* 0x0000006b02337220 */ /* 0x000fe20000410000 */
[----:B------:R-:W-:Y:S01]  /*12980*/  LDSM.16.MT88.4 R88, [R200+0x900] ;  /* 0x00090000c858783b */ /* 0x000fe20000004200 */
[----:B------:R-:W1:Y:S01]  /*12990*/  MUFU.EX2 R130, R130 ;  /* 0x0000008200827308 */ /* 0x000e620000000800 */
[C---:B------:R-:W-:Y:S02]  /*129a0*/  FMUL.FTZ R52, R3.reuse, R52 ;  /* 0x0000003403347220 */ /* 0x040fe40000410000 */
[C---:B------:R-:W-:Y:S01]  /*129b0*/  FMUL.FTZ R53, R3.reuse, R53 ;  /* 0x0000003503357220 */ /* 0x040fe20000410000 */
[----:B---3--:R-:W-:Y:S01]  /*129c0*/  F2FP.BF16.PACK_AB R121, R132, R133 ;  /* 0x000000858479723e */ /* 0x008fe200000010ff */
[C---:B------:R-:W-:Y:S02]  /*129d0*/  FMUL.FTZ R54, R2.reuse, R54 ;  /* 0x0000003602367220 */ /* 0x040fe40000410000 */
        /* <DEDUP_REMOVED lines=11> */
[----:B------:R-:W-:Y:S01]  /*12a90*/  FMUL.FTZ R62, R2, R62 ;  /* 0x0000003e023e7220 */ /* 0x000fe20000410000 */
[----:B-1----:R-:W-:Y:S01]  /*12aa0*/  F2FP.BF16.PACK_AB R123, R130, R131 ;  /* 0x00000083827b723e */ /* 0x002fe200000010ff */
[C---:B------:R-:W-:Y:S02]  /*12ab0*/  FMUL.FTZ R63, R2.reuse, R63 ;  /* 0x0000003f023f7220 */ /* 0x040fe40000410000 */
[C---:B------:R-:W-:Y:S02]  /*12ac0*/  FMUL.FTZ R64, R3.reuse, R64 ;  /* 0x0000004003407220 */ /* 0x040fe40000410000 */
[C---:B------:R-:W-:Y:S02]  /*12ad0*/  FMUL.FTZ R65, R3.reuse, R65 ;  /* 0x0000004103417220 */ /* 0x040fe40000410000 */
[C---:B--2---:R-:W-:Y:S01]  /*12ae0*/  HMMA.16816.F32.BF16 R4, R120.reuse, R12, R4 ;  /* 0x0000000c7804723c */ /* 0x044fe20000041804 */
[----:B------:R-:W-:Y:S04]  /*12af0*/  MUFU.EX2 R147, R147 ;  /* 0x0000009300937308 */ /* 0x000fe80000000800 */
[C---:B------:R-:W-:Y:S02]  /*12b00*/  FMUL.FTZ R66, R2.reuse, R66 ;  /* 0x0000004202427220 */ /* 0x040fe40000410000 */
[C---:B------:R-:W-:Y:S01]  /*12b10*/  FMUL.FTZ R12, R3.reuse, R68 ;  /* 0x00000044030c7220 */ /* 0x040fe20000410000 */
[C---:B------:R-:W-:Y:S03]  /*12b20*/  HMMA.16816.F32.BF16 R8, R120.reuse, R14, R8 ;  /* 0x0000000e7808723c */ /* 0x040fe60000041808 */
[----:B------:R-:W-:Y:S01]  /*12b30*/  MUFU.EX2 R148, R148 ;  /* 0x0000009400947308 */ /* 0x000fe20000000800 */
[C---:B------:R-:W-:Y:S02]  /*12b40*/  FMUL.FTZ R13, R3.reuse, R69 ;  /* 0x00000045030d7220 */ /* 0x040fe40000410000 */
[C---:B------:R-:W-:Y:S02]  /*12b50*/  FMUL.FTZ R67, R2.reuse, R67 ;  /* 0x0000004302437220 */ /* 0x040fe40000410000 */
[C---:B------:R-:W-:Y:S04]  /*12b60*/  FMUL.FTZ R14, R2.reuse, R70 ;  /* 0x00000046020e7220 */ /* 0x040fe80000410000 */
[----:B------:R-:W-:Y:S01]  /*12b70*/  FMUL.FTZ R15, R2, R71 ;  /* 0x00000047020f7220 */ /* 0x000fe20000410000 */
[----:B------:R-:W-:Y:S01]  /*12b80*/  MUFU.EX2 R150, R150 ;  /* 0x0000009600967308 */ /* 0x000fe20000000800 */
[----:B------:R-:W1:Y:S01]  /*12b90*/  LDSM.16.MT88.4 R68, [R202+0x3100] ;  /* 0x00310000ca44783b */ /* 0x000e620000004200 */
[--C-:B------:R-:W-:Y:S02]  /*12ba0*/  FFMA.FTZ R233, R238, c[0x0][0x2d0], -R151.reuse ;  /* 0x0000b400eee97a23 */ /* 0x100fe40000010897 */
[--C-:B------:R-:W-:Y:S02]  /*12bb0*/  FFMA.FTZ R162, R162, c[0x0][0x2d0], -R151.reuse ;  /* 0x0000b400a2a27a23 */ /* 0x100fe40000010897 */
[C---:B------:R-:W-:Y:S03]  /*12bc0*/  HMMA.16816.F32.BF16 R12, R120.reuse, R20, R12 ;  /* 0x00000014780c723c */ /* 0x040fe6000004180c */
[--C-:B------:R-:W-:Y:S01]  /*12bd0*/  FFMA.FTZ R232, R232, c[0x0][0x2d0], -R151.reuse ;  /* 0x0000b400e8e87a23 */ /* 0x100fe20000010897 */
[----:B------:R-:W2:Y:S01]  /*12be0*/  MUFU.EX2 R153, R153 ;  /* 0x0000009900997308 */ /* 0x000ea20000000800 */
[--C-:B------:R-:W-:Y:S02]  /*12bf0*/  FFMA.FTZ R235, R236, c[0x0][0x2d0], -R151.reuse ;  /* 0x0000b400eceb7a23 */ /* 0x100fe40000010897 */
[C---:B------:R-:W-:Y:S01]  /*12c00*/  FMUL.FTZ R20, R3.reuse, R76 ;  /* 0x0000004c03147220 */ /* 0x040fe20000410000 */
[C---:B------:R-:W-:Y:S04]  /*12c10*/  HMMA.16816.F32.BF16 R16, R120.reuse, R22, R16 ;  /* 0x000000167810723c */ /* 0x040fe80000041810 */
[----:B------:R-:W-:Y:S02]  /*12c20*/  FMUL.FTZ R21, R3, R77 ;  /* 0x0000004d03157220 */ /* 0x000fe40000410000 */
[----:B------:R-:W-:Y:S01]  /*12c30*/  MUFU.EX2 R152, R152 ;  /* 0x0000009800987308 */ /* 0x000fe20000000800 */
[C---:B------:R-:W-:Y:S02]  /*12c40*/  FMUL.FTZ R22, R2.reuse, R78 ;  /* 0x0000004e02167220 */ /* 0x040fe40000410000 */
[----:B------:R-:W-:Y:S02]  /*12c50*/  FMUL.FTZ R23, R2, R79 ;  /* 0x0000004f02177220 */ /* 0x000fe40000410000 */
[----:B------:R-:W4:Y:S01]  /*12c60*/  LDSM.16.MT88.4 R76, [R200+0x3100] ;  /* 0x00310000c84c783b */ /* 0x000f220000004200 */
[--C-:B------:R-:W-:Y:S02]  /*12c70*/  FFMA.FTZ R236, R247, c[0x0][0x2d0], -R134.reuse ;  /* 0x0000b400f7ec7a23 */ /* 0x100fe40000010886 */
[--C-:B------:R-:W-:Y:S02]  /*12c80*/  FFMA.FTZ R239, R239, c[0x0][0x2d0], -R134.reuse ;  /* 0x0000b400efef7a23 */ /* 0x100fe40000010886 */
[C---:B------:R-:W-:Y:S01]  /*12c90*/  HMMA.16816.F32.BF16 R20, R120.reuse, R28, R20 ;  /* 0x0000001c7814723c */ /* 0x040fe20000041814 */
[----:B------:R-:W5:Y:S02]  /*12ca0*/  MUFU.EX2 R155, R155 ;  /* 0x0000009b009b7308 */ /* 0x000f640000000800 */
[--C-:B------:R-:W-:Y:S02]  /*12cb0*/  FFMA.FTZ R238, R243, c[0x0][0x2d0], -R134.reuse ;  /* 0x0000b400f3ee7a23 */ /* 0x100fe40000010886 */
[--C-:B------:R-:W-:Y:S02]  /*12cc0*/  FFMA.FTZ R241, R241, c[0x0][0x2d0], -R134.reuse ;  /* 0x0000b400f1f17a23 */ /* 0x100fe40000010886 */
[C---:B------:R-:W-:Y:S01]  /*12cd0*/  FMUL.FTZ R28, R3.reuse, R84 ;  /* 0x00000054031c7220 */ /* 0x040fe20000410000 */
[C---:B------:R-:W-:Y:S03]  /*12ce0*/  HMMA.16816.F32.BF16 R24, R120.reuse, R30, R24 ;  /* 0x0000001e7818723c */ /* 0x040fe60000041818 */
[----:B------:R-:W-:Y:S01]  /*12cf0*/  MUFU.EX2 R233, R233 ;  /* 0x000000e900e97308 */ /* 0x000fe20000000800 */
[C---:B------:R-:W-:Y:S02]  /*12d00*/  FMUL.FTZ R29, R3.reuse, R85 ;  /* 0x00000055031d7220 */ /* 0x040fe40000410000 */
[--C-:B------:R-:W-:Y:S02]  /*12d10*/  FFMA.FTZ R240, R240, c[0x0][0x2d0], -R151.reuse ;  /* 0x0000b400f0f07a23 */ /* 0x100fe40000010897 */
[C---:B------:R-:W-:Y:S04]  /*12d20*/  FMUL.FTZ R30, R2.reuse, R86 ;  /* 0x00000056021e7220 */ /* 0x040fe80000410000 */
[----:B------:R-:W-:Y:S01]  /*12d30*/  FMUL.FTZ R31, R2, R87 ;  /* 0x00000057021f7220 */ /* 0x000fe20000410000 */
[----:B------:R-:W1:Y:S01]  /*12d40*/  MUFU.EX2 R162, R162 ;  /* 0x000000a200a27308 */ /* 0x000e620000000800 */
        /* <DEDUP_REMOVED lines=22> */
[----:B------:R-:W2:Y:S01]  /*12eb0*/  MUFU.EX2 R239, R239 ;  /* 0x000000ef00ef7308 */ /* 0x000ea20000000800 */
        /* <DEDUP_REMOVED lines=8> */
[C---:B-1----:R-:W-:Y:S03]  /*12f40*/  HMMA.16816.F32.BF16 R44, R120.reuse, R68, R44 ;  /* 0x00000044782c723c */ /* 0x042fe6000004182c */
[--C-:B------:R-:W-:Y:S01]  /*12f50*/  FFMA.FTZ R184, R237, c[0x0][0x2d0], -R134.reuse ;  /* 0x0000b400edb87a23 */ /* 0x100fe20000010886 */
[----:B------:R-:W1:Y:S01]  /*12f60*/  MUFU.EX2 R241, R241 ;  /* 0x000000f100f17308 */ /* 0x000e620000000800 */
[--C-:B------:R-:W-:Y:S02]  /*12f70*/  FFMA.FTZ R231, R231, c[0x0][0x2d0], -R134.reuse ;  /* 0x0000b400e7e77a23 */ /* 0x100fe40000010886 */
[----:B---3--:R-:W-:Y:S01]  /*12f80*/  F2FP.BF16.PACK_AB R68, R144, R141 ;  /* 0x0000008d9044723e */ /* 0x008fe200000010ff */
[C---:B------:R-:W-:Y:S04]  /*12f90*/  HMMA.16816.F32.BF16 R48, R120.reuse, R70, R48 ;  /* 0x000000467830723c */ /* 0x040fe80000041830 */
[----:B--2---:R-:W-:Y:S01]  /*12fa0*/  F2FP.BF16.PACK_AB R69, R153, R150 ;  /* 0x000000969945723e */ /* 0x004fe200000010ff */
[--C-:B------:R-:W-:Y:S01]  /*12fb0*/  FFMA.FTZ R163, R163, c[0x0][0x2d0], -R134.reuse ;  /* 0x0000b400a3a37a23 */ /* 0x100fe20000010886 */
[----:B------:R-:W-:Y:S01]  /*12fc0*/  MUFU.EX2 R240, R240 ;  /* 0x000000f000f07308 */ /* 0x000fe20000000800 */
[----:B------:R-:W-:Y:S01]  /*12fd0*/  F2FP.BF16.PACK_AB R70, R148, R147 ;  /* 0x000000939446723e */ /* 0x000fe200000010ff */
[C---:B------:R-:W-:Y:S04]  /*12fe0*/  HMMA.16816.F32.BF16 R52, R120.reuse, R72, R52 ;  /* 0x000000487834723c */ /* 0x040fe80000041834 */
[----:B-----5:R-:W-:Y:S01]  /*12ff0*/  F2FP.BF16.PACK_AB R71, R155, R152 ;  /* 0x000000989b47723e */ /* 0x020fe200000010ff */
[--C-:B------:R-:W-:Y:S02]  /*13000*/  FFMA.FTZ R248, R161, c[0x0][0x2d0], -R134.reuse ;  /* 0x0000b400a1f87a23 */ /* 0x100fe40000010886 */
[--C-:B------:R-:W-:Y:S01]  /*13010*/  FFMA.FTZ R146, R146, c[0x0][0x2d0], -R151.reuse ;  /* 0x0000b40092927a23 */ /* 0x100fe20000010897 */
[C---:B------:R-:W-:Y:S01]  /*13020*/  HMMA.16816.F32.BF16 R56, R120.reuse, R74, R56 ;  /* 0x0000004a7838723c */ /* 0x040fe20000041838 */
[----:B------:R-:W2:Y:S01]  /*13030*/  LDSM.16.MT88.4 R72, [R202+0x900] ;  /* 0x00090000ca48783b */ /* 0x000ea20000004200 */
[----:B------:R-:W-:Y:S02]  /*13040*/  MUFU.EX2 R243, R243 ;  /* 0x000000f300f37308 */ /* 0x000fe40000000800 */
[--C-:B------:R-:W-:Y:S02]  /*13050*/  FFMA.FTZ R145, R145, c[0x0][0x2d0], -R151.reuse ;  /* 0x0000b40091917a23 */ /* 0x100fe40000010897 */
[--C-:B------:R-:W-:Y:S02]  /*13060*/  FFMA.FTZ R142, R142, c[0x0][0x2d0], -R151.reuse ;  /* 0x0000b4008e8e7a23 */ /* 0x100fe40000010897 */
[C---:B----4-:R-:W-:Y:S04]  /*13070*/  HMMA.16816.F32.BF16 R60, R120.reuse, R76, R60 ;  /* 0x0000004c783c723c */ /* 0x050fe8000004183c */
[----:B------:R-:W-:Y:S01]  /*13080*/  MUFU.EX2 R242, R242 ;  /* 0x000000f200f27308 */ /* 0x000fe20000000800 */
[----:B------:R-:W-:Y:S02]  /*13090*/  FFMA.FTZ R151, R140, c[0x0][0x2d0], -R151 ;  /* 0x0000b4008c977a23 */ /* 0x000fe40000010897 */
[--C-:B------:R-:W-:Y:S01]  /*130a0*/  FFMA.FTZ R140, R149, c[0x0][0x2d0], -R134.reuse ;  /* 0x0000b400958c7a23 */ /* 0x100fe20000010886 */
[----:B------:R-:W-:Y:S01]  /*130b0*/  HMMA.16816.F32.BF16 R64, R120, R78, R64 ;  /* 0x0000004e7840723c */ /* 0x000fe20000041840 */
[----:B------:R-:W3:Y:S03]  /*130c0*/  LDSM.16.MT88.4 R76, [R204+0x3900] ;  /* 0x00390000cc4c783b */ /* 0x000ee60000004200 */
[--C-:B------:R-:W-:Y:S02]  /*130d0*/  FFMA.FTZ R143, R143, c[0x0][0x2d0], -R134.reuse ;  /* 0x0000b4008f8f7a23 */ /* 0x100fe40000010886 */
[----:B------:R-:W-:Y:S01]  /*130e0*/  MUFU.EX2 R247, R247 ;  /* 0x000000f700f77308 */ /* 0x000fe20000000800 */
[--C-:B------:R-:W-:Y:S01]  /*130f0*/  FFMA.FTZ R135, R135, c[0x0][0x2d0], -R134.reuse ;  /* 0x0000b40087877a23 */ /* 0x100fe20000010886 */
[C---:B------:R-:W-:Y:S05]  /*13100*/  HMMA.16816.F32.BF16 R4, R68.reuse, R80, R4 ;  /* 0x000000504404723c */ /* 0x040fea0000041804 */
[----:B------:R-:W-:Y:S02]  /*13110*/  FFMA.FTZ R134, R117, c[0x0][0x2d0], -R134 ;  /* 0x0000b40075867a23 */ /* 0x000fe40000010886 */
[----:B------:R-:W-:Y:S01]  /*13120*/  FFMA.FTZ R128, R3, R224, R128 ;  /* 0x000000e003807223 */ /* 0x000fe20000010080 */
[C---:B------:R-:W-:Y:S01]  /*13130*/  HMMA.16816.F32.BF16 R8, R68.reuse, R82, R8 ;  /* 0x000000524408723c */ /* 0x040fe20000041808 */
[----:B------:R-:W-:Y:S01]  /*13140*/  LDSM.16.MT88.4 R80, [R201+0x3900] ;  /* 0x00390000c950783b */ /* 0x000fe20000004200 */
[----:B------:R-:W-:Y:S02]  /*13150*/  MUFU.EX2 R244, R244 ;  /* 0x000000f400f47308 */ /* 0x000fe40000000800 */
[----:B------:R-:W-:Y:S02]  /*13160*/  FFMA.FTZ R133, R2, R223, R133 ;  /* 0x000000df02857223 */ /* 0x000fe40000010085 */
[----:B------:R-:W-:Y:S02]  /*13170*/  FADD.FTZ R119, R119, R128 ;  /* 0x0000008077777221 */ /* 0x000fe40000010000 */
[----:B------:R-:W-:Y:S01]  /*13180*/  FADD.FTZ R132, R132, R133 ;  /* 0x0000008584847221 */ /* 0x000fe20000010000 */
[C---:B--2---:R-:W-:Y:S03]  /*13190*/  HMMA.16816.F32.BF16 R12, R68.reuse, R72, R12 ;  /* 0x00000048440c723c */ /* 0x044fe6000004180c */
[----:B------:R-:W-:Y:S01]  /*131a0*/  MUFU.EX2 R251, R251 ;  /* 0x000000fb00fb7308 */ /* 0x000fe20000000800 */
[----:B------:R-:W-:Y:S02]  /*131b0*/  FADD.FTZ R118, R118, R119 ;  /* 0x0000007776767221 */ /* 0x000fe40000010000 */
[----:B------:R-:W-:Y:S02]  /*131c0*/  FADD.FTZ R3, R131, R132 ;  /* 0x0000008483037221 */ /* 0x000fe40000010000 */
[C---:B------:R-:W-:Y:S01]  /*131d0*/  HMMA.16816.F32.BF16 R16, R68.reuse, R74, R16 ;  /* 0x0000004a4410723c */ /* 0x040fe20000041810 */
[----:B------:R-:W2:Y:S03]  /*131e0*/  LDSM.16.MT88.4 R72, [R202+0x3900] ;  /* 0x00390000ca48783b */ /* 0x000ea60000004200 */
[----:B------:R-:W-:Y:S01]  /*131f0*/  FADD.FTZ R118, R129, R118 ;  /* 0x0000007681767221 */ /* 0x000fe20000010000 */
[----:B------:R-:W-:Y:S01]  /*13200*/  MUFU.EX2 R246, R246 ;  /* 0x000000f600f67308 */ /* 0x000fe20000000800 */
[----:B------:R-:W-:Y:S02]  /*13210*/  FADD.FTZ R3, R130, R3 ;  /* 0x0000000382037221 */ /* 0x000fe40000010000 */
[C---:B------:R-:W-:Y:S04]  /*13220*/  HMMA.16816.F32.BF16 R20, R68.reuse, R84, R20 ;  /* 0x000000544414723c */ /* 0x040fe80000041814 */
[----:B------:R-:W-:Y:S02]  /*13230*/  FADD.FTZ R141, R141, R118 ;  /* 0x000000768d8d7221 */ /* 0x000fe40000010000 */
[----:B------:R-:W-:Y:S01]  /*13240*/  FADD.FTZ R150, R150, R3 ;  /* 0x0000000396967221 */ /* 0x000fe20000010000 */
[----:B------:R-:W-:Y:S01]  /*13250*/  MUFU.EX2 R245, R245 ;  /* 0x000000f500f57308 */ /* 0x000fe20000000800 */
[C---:B------:R-:W-:Y:S01]  /*13260*/  HMMA.16816.F32.BF16 R24, R68.reuse, R86, R24 ;  /* 0x000000564418723c */ /* 0x040fe20000041818 */
[----:B------:R-:W4:Y:S03]  /*13270*/  LDSM.16.MT88.4 R84, [R200+0x3900] ;  /* 0x00390000c854783b */ /* 0x000f260000004200 */
[----:B------:R-:W-:Y:S02]  /*13280*/  FADD.FTZ R144, R144, R141 ;  /* 0x0000008d90907221 */ /* 0x000fe40000010000 */
[----:B------:R-:W-:Y:S02]  /*13290*/  FADD.FTZ R153, R153, R150 ;  /* 0x0000009699997221 */ /* 0x000fe40000010000 */
[C---:B------:R-:W-:Y:S01]  /*132a0*/  HMMA.16816.F32.BF16 R28, R68.reuse, R88, R28 ;  /* 0x00000058441c723c */ /* 0x040fe2000004181c */
[----:B------:R-:W-:Y:S03]  /*132b0*/  MUFU.EX2 R234, R234 ;  /* 0x000000ea00ea7308 */ /* 0x000fe60000000800 */
[----:B------:R-:W-:Y:S02]  /*132c0*/  FADD.FTZ R147, R147, R144 ;  /* 0x0000009093937221 */ /* 0x000fe40000010000 */
[----:B------:R-:W-:Y:S02]  /*132d0*/  FADD.FTZ R152, R152, R153 ;  /* 0x0000009998987221 */ /* 0x000fe40000010000 */
[C---:B------:R-:W-:Y:S01]  /*132e0*/  HMMA.16816.F32.BF16 R32, R68.reuse, R90, R32 ;  /* 0x0000005a4420723c */ /* 0x040fe20000041820 */
[----:B------:R-:W-:Y:S02]  /*132f0*/  LDSM.16.MT88.4 R88, [R200+0x4100] ;  /* 0x00410000c858783b */ /* 0x000fe40000004200 */
[----:B------:R-:W-:Y:S01]  /*13300*/  MUFU.EX2 R249, R249 ;  /* 0x000000f900f97308 */ /* 0x000fe20000000800 */
[----:B------:R-:W-:Y:S02]  /*13310*/  FADD.FTZ R148, R148, R147 ;  /* 0x0000009394947221 */ /* 0x000fe40000010000 */
[----:B------:R-:W-:Y:S02]  /*13320*/  FADD.FTZ R155, R155, R152 ;  /* 0x000000989b9b7221 */ /* 0x000fe40000010000 */
[C---:B---3--:R-:W-:Y:S05]  /*13330*/  HMMA.16816.F32.BF16 R36, R68.reuse, R76, R36 ;  /* 0x0000004c4424723c */ /* 0x048fea0000041824 */
[----:B------:R-:W-:Y:S03]  /*13340*/  MUFU.EX2 R160, R160 ;  /* 0x000000a000a07308 */ /* 0x000fe60000000800 */
[C---:B------:R-:W-:Y:S01]  /*13350*/  HMMA.16816.F32.BF16 R40, R68.reuse, R78, R40 ;  /* 0x0000004e4428723c */ /* 0x040fe20000041828 */
[----:B------:R-:W-:Y:S06]  /*13360*/  LDSM.16.MT88.4 R76, [R202+0x1100] ;  /* 0x00110000ca4c783b */ /* 0x000fec0000004200 */
[----:B------:R-:W-:Y:S01]  /*13370*/  MUFU.EX2 R154, R154 ;  /* 0x0000009a009a7308 */ /* 0x000fe20000000800 */
[C---:B--2---:R-:W-:Y:S08]  /*13380*/  HMMA.16816.F32.BF16 R44, R68.reuse, R72, R44 ;  /* 0x00000048442c723c */ /* 0x044ff0000004182c */
[C---:B------:R-:W-:Y:S01]  /*13390*/  HMMA.16816.F32.BF16 R48, R68.reuse, R74, R48 ;  /* 0x0000004a4430723c */ /* 0x040fe20000041830 */
[----:B------:R-:W2:Y:S01]  /*133a0*/  LDSM.16.MT88.4 R72, [R204+0x1100] ;  /* 0x00110000cc48783b */ /* 0x000ea20000004200 */
[----:B------:R-:W-:Y:S06]  /*133b0*/  MUFU.EX2 R184, R184 ;  /* 0x000000b800b87308 */ /* 0x000fec0000000800 */
[C---:B------:R-:W-:Y:S04]  /*133c0*/  HMMA.16816.F32.BF16 R52, R68.reuse, R80, R52 ;  /* 0x000000504434723c */ /* 0x040fe80000041834 */
[----:B------:R-:W-:Y:S04]  /*133d0*/  MUFU.EX2 R231, R231 ;  /* 0x000000e700e77308 */ /* 0x000fe80000000800 */
[C---:B------:R-:W-:Y:S01]  /*133e0*/  HMMA.16816.F32.BF16 R56, R68.reuse, R82, R56 ;  /* 0x000000524438723c */ /* 0x040fe20000041838 */
[----:B------:R-:W3:Y:S05]  /*133f0*/  LDSM.16.MT88.4 R80, [R201+0x1100] ;  /* 0x00110000c950783b */ /* 0x000eea0000004200 */
[----:B------:R-:W-:Y:S02]  /*13400*/  MUFU.EX2 R163, R163 ;  /* 0x000000a300a37308 */ /* 0x000fe40000000800 */
[C---:B----4-:R-:W-:Y:S08]  /*13410*/  HMMA.16816.F32.BF16 R60, R68.reuse, R84, R60 ;  /* 0x00000054443c723c */ /* 0x050ff0000004183c */
[----:B------:R-:W-:Y:S01]  /*13420*/  HMMA.16816.F32.BF16 R64, R68, R86, R64 ;  /* 0x000000564440723c */ /* 0x000fe20000041840 */
[----:B------:R-:W4:Y:S01]  /*13430*/  LDSM.16.MT88.4 R84, [R200+0x1100] ;  /* 0x00110000c854783b */ /* 0x000f220000004200 */
[----:B------:R-:W-:Y:S05]  /*13440*/  MUFU.EX2 R248, R248 ;  /* 0x000000f800f87308 */ /* 0x000fea0000000800 */
[----:B------:R-:W-:Y:S01]  /*13450*/  F2FP.BF16.PACK_AB R68, R162, R233 ;  /* 0x000000e9a244723e */ /* 0x000fe200000010ff */
[----:B------:R-:W-:Y:S01]  /*13460*/  FADD.FTZ R233, R233, R148 ;  /* 0x00000094e9e97221 */ /* 0x000fe20000010000 */
[----:B------:R-:W-:Y:S03]  /*13470*/  F2FP.BF16.PACK_AB R70, R235, R232 ;  /* 0x000000e8eb46723e */ /* 0x000fe600000010ff */
[----:B------:R-:W-:Y:S01]  /*13480*/  F2FP.BF16.PACK_AB R69, R239, R236 ;  /* 0x000000ecef45723e */ /* 0x000fe200000010ff */
[----:B------:R-:W-:Y:S01]  /*13490*/  MUFU.EX2 R146, R146 ;  /* 0x0000009200927308 */ /* 0x000fe20000000800 */
[----:B-1----:R-:W-:Y:S01]  /*134a0*/  F2FP.BF16.PACK_AB R71, R241, R238 ;  /* 0x000000eef147723e */ /* 0x002fe200000010ff */
[----:B------:R-:W-:Y:S02]  /*134b0*/  FADD.FTZ R236, R236, R155 ;  /* 0x0000009becec7221 */ /* 0x000fe40000010000 */
[----:B------:R-:W-:Y:S02]  /*134c0*/  FADD.FTZ R233, R162, R233 ;  /* 0x000000e9a2e97221 */ /* 0x000fe40000010000 */
[----:B------:R-:W-:Y:S02]  /*134d0*/  FADD.FTZ R239, R239, R236 ;  /* 0x000000ecefef7221 */ /* 0x000fe40000010000 */
[C---:B--2---:R-:W-:Y:S02]  /*134e0*/  HMMA.16816.F32.BF16 R4, R68.reuse, R72, R4 ;  /* 0x000000484404723c */ /* 0x044fe40000041804 */
[----:B------:R-:W1:Y:S01]  /*134f0*/  MUFU.EX2 R145, R145 ;  /* 0x0000009100917308 */ /* 0x000e620000000800 */
[----:B------:R-:W-:Y:S02]  /*13500*/  FADD.FTZ R232, R232, R233 ;  /* 0x000000e9e8e87221 */ /* 0x000fe40000010000 */
[----:B------:R-:W-:Y:S02]  /*13510*/  FADD.FTZ R238, R238, R239 ;  /* 0x000000efeeee7221 */ /* 0x000fe40000010000 */
[----:B------:R-:W-:Y:S01]  /*13520*/  FADD.FTZ R235, R235, R232 ;  /* 0x000000e8ebeb7221 */ /* 0x000fe20000010000 */
[C---:B------:R-:W-:Y:S01]  /*13530*/  HMMA.16816.F32.BF16 R8, R68.reuse, R74, R8 ;  /* 0x0000004a4408723c */ /* 0x040fe20000041808 */
[----:B------:R-:W2:Y:S03]  /*13540*/  LDSM.16.MT88.4 R72, [R204+0x4100] ;  /* 0x00410000cc48783b */ /* 0x000ea60000004200 */
[----:B------:R-:W-:Y:S01]  /*13550*/  MUFU.EX2 R142, R142 ;  /* 0x0000008e008e7308 */ /* 0x000fe20000000800 */
[----:B------:R-:W-:Y:S03]  /*13560*/  FADD.FTZ R241, R241, R238 ;  /* 0x000000eef1f17221 */ /* 0x000fe60000010000 */
[C---:B------:R-:W-:Y:S06]  /*13570*/  HMMA.16816.F32.BF16 R12, R68.reuse, R76, R12 ;  /* 0x0000004c440c723c */ /* 0x040fec000004180c */
[----:B------:R-:W5:Y:S02]  /*13580*/  MUFU.EX2 R151, R151 ;  /* 0x0000009700977308 */ /* 0x000f640000000800 */
[C---:B------:R-:W-:Y:S01]  /*13590*/  HMMA.16816.F32.BF16 R16, R68.reuse, R78, R16 ;  /* 0x0000004e4410723c */ /* 0x040fe20000041810 */
[----:B------:R-:W2:Y:S03]  /*135a0*/  LDSM.16.MT88.4 R76, [R202+0x4100] ;  /* 0x00410000ca4c783b */ /* 0x000ea60000004200 */
[----:B-1----:R-:W-:Y:S04]  /*135b0*/  F2FP.BF16.PACK_AB R120, R145, R146 ;  /* 0x000000929178723e */ /* 0x002fe800000010ff */
[C---:B---3--:R-:W-:Y:S01]  /*135c0*/  HMMA.16816.F32.BF16 R20, R68.reuse, R80, R20 ;  /* 0x000000504414723c */ /* 0x048fe20000041814 */
[----:B------:R-:W-:Y:S07]  /*135d0*/  MUFU.EX2 R140, R140 ;  /* 0x0000008c008c7308 */ /* 0x000fee0000000800 */
[C---:B------:R-:W-:Y:S01]  /*135e0*/  HMMA.16816.F32.BF16 R24, R68.reuse, R82, R24 ;  /* 0x000000524418723c */ /* 0x040fe20000041818 */
[----:B------:R-:W1:Y:S02]  /*135f0*/  LDSM.16.MT88.4 R80, [R201+0x4100] ;  /* 0x00410000c950783b */ /* 0x000e640000004200 */
[----:B------:R-:W3:Y:S01]  /*13600*/  MUFU.EX2 R143, R143 ;  /* 0x0000008f008f7308 */ /* 0x000ee20000000800 */
[----:B-----5:R-:W-:Y:S04]  /*13610*/  F2FP.BF16.PACK_AB R122, R151, R142 ;  /* 0x0000008e977a723e */ /* 0x020fe800000010ff */
[C---:B----4-:R-:W-:Y:S05]  /*13620*/  HMMA.16816.F32.BF16 R28, R68.reuse, R84, R28 ;  /* 0x00000054441c723c */ /* 0x050fea000004181c */
[----:B------:R-:W-:Y:S03]  /*13630*/  MUFU.EX2 R135, R135 ;  /* 0x0000008700877308 */ /* 0x000fe60000000800 */
[C---:B------:R-:W-:Y:S01]  /*13640*/  HMMA.16816.F32.BF16 R32, R68.reuse, R86, R32 ;  /* 0x000000564420723c */ /* 0x040fe20000041820 */
[----:B------:R-:W4:Y:S06]  /*13650*/  LDSM.16.MT88.4 R84, [R204+0x1900] ;  /* 0x00190000cc54783b */ /* 0x000f2c0000004200 */
[----:B------:R-:W5:Y:S01]  /*13660*/  MUFU.EX2 R134, R134 ;  /* 0x0000008600867308 */ /* 0x000f620000000800 */
[C---:B--2---:R-:W-:Y:S04]  /*13670*/  HMMA.16816.F32.BF16 R36, R68.reuse, R72, R36 ;  /* 0x000000484424723c */ /* 0x044fe80000041824 */
[----:B---3--:R-:W-:Y:S04]  /*13680*/  F2FP.BF16.PACK_AB R121, R143, R140 ;  /* 0x0000008c8f79723e */ /* 0x008fe800000010ff */
[C---:B------:R-:W-:Y:S01]  /*13690*/  HMMA.16816.F32.BF16 R40, R68.reuse, R74, R40 ;  /* 0x0000004a4428723c */ /* 0x040fe20000041828 */
[----:B------:R-:W2:Y:S07]  /*136a0*/  LDSM.16.MT88.4 R72, [R202+0x1900] ;  /* 0x00190000ca48783b */ /* 0x000eae0000004200 */
[C---:B------:R-:W-:Y:S04]  /*136b0*/  HMMA.16816.F32.BF16 R44, R68.reuse, R76, R44 ;  /* 0x0000004c442c723c */ /* 0x040fe8000004182c */
[----:B-----5:R-:W-:Y:S04]  /*136c0*/  F2FP.BF16.PACK_AB R123, R134, R135 ;  /* 0x00000087867b723e */ /* 0x020fe800000010ff */
[C---:B------:R-:W-:Y:S01]  /*136d0*/  HMMA.16816.F32.BF16 R48, R68.reuse, R78, R48 ;  /* 0x0000004e4430723c */ /* 0x040fe20000041830 */
[----:B------:R-:W3:Y:S07]  /*136e0*/  LDSM.16.MT88.4 R76, [R201+0x1900] ;  /* 0x00190000c94c783b */ /* 0x000eee0000004200 */
        /* <DEDUP_REMOVED lines=32> */
[C---:B----4-:R-:W-:Y:S08]  /*138f0*/  HMMA.16816.F32.BF16 R36, R68.reuse, R84, R36 ;  /* 0x000000544424723c */ /* 0x050ff00000041824 */
        /* <DEDUP_REMOVED lines=17> */
[----:B------:R-:W-:Y:S01]  /*13a10*/  FADD.FTZ R163, R163, R2 ;  /* 0x00000002a3a37221 */ /* 0x000fe20000010000 */
[----:B------:R-:W-:Y:S01]  /*13a20*/  IADD3 R184, R230, -0x1, RZ ;  /* 0xffffffffe6b87810 */ /* 0x000fe20007ffe0ff */
[----:B------:R-:W-:Y:S02]  /*13a30*/  FADD.FTZ R3, R160, R3 ;  /* 0x00000003a0037221 */ /* 0x000fe40000010000 */
[----:B------:R-:W-:Y:S02]  /*13a40*/  IMAD.MOV.U32 R2, RZ, RZ, R116 ;  /* 0x000000ffff027224 */ /* 0x000fe400078e0074 */
[C---:B---3--:R-:W-:Y:S03]  /*13a50*/  HMMA.16816.F32.BF16 R4, R68.reuse, R76, R4 ;  /* 0x0000004c4404723c */ /* 0x048fe60000041804 */
[----:B------:R-:W-:Y:S05]  /*13a60*/  IMAD.MOV.U32 R230, RZ, RZ, R184 ;  /* 0x000000ffffe67224 */ /* 0x000fea00078e00b8 */
        /* <DEDUP_REMOVED lines=12> */
[C---:B------:R-:W-:Y:S08]  /*13b30*/  HMMA.16816.F32.BF16 R40, R68.reuse, R78, R40 ;  /* 0x0000004e4428723c */ /* 0x040ff00000041828 */
[C---:B-1----:R-:W-:Y:S08]  /*13b40*/  HMMA.16816.F32.BF16 R44, R68.reuse, R80, R44 ;  /* 0x00000050442c723c */ /* 0x042ff0000004182c */
        /* <DEDUP_REMOVED lines=20> */
[C---:B-1----:R-:W-:Y:S07]  /*13c90*/  HMMA.16816.F32.BF16 R52, R120.reuse, R4, R52 ;  /* 0x000000047834723c */ /* 0x042fee0000041834 */
[----:B------:R-:W-:Y:S01]  /*13ca0*/  FADD.FTZ R5, R154, R3 ;  /* 0x000000039a057221 */ /* 0x000fe20000010000 */
[C---:B------:R-:W-:Y:S04]  /*13cb0*/  HMMA.16816.F32.BF16 R56, R120.reuse, R6, R56 ;  /* 0x000000067838723c */ /* 0x040fe80000041838 */
[----:B------:R-:W-:Y:S02]  /*13cc0*/  FADD.FTZ R3, R248, R163 ;  /* 0x000000a3f8037221 */ /* 0x000fe40000010000 */
[----:B------:R-:W-:Y:S02]  /*13cd0*/  FADD.FTZ R146, R146, R5 ;  /* 0x0000000592927221 */ /* 0x000fe40000010000 */
[C---:B--2---:R-:W-:Y:S04]  /*13ce0*/  HMMA.16816.F32.BF16 R60, R120.reuse, R8, R60 ;  /* 0x00000008783c723c */ /* 0x044fe8000004183c */
[----:B------:R-:W-:Y:S02]  /*13cf0*/  FADD.FTZ R140, R140, R3 ;  /* 0x000000038c8c7221 */ /* 0x000fe40000010000 */
[----:B------:R-:W-:Y:S02]  /*13d00*/  FADD.FTZ R145, R145, R146 ;  /* 0x0000009291917221 */ /* 0x000fe40000010000 */
[----:B------:R-:W-:Y:S01]  /*13d10*/  FADD.FTZ R140, R143, R140 ;  /* 0x0000008c8f8c7221 */ /* 0x000fe20000010000 */
[----:B------:R-:W-:Y:S03]  /*13d20*/  HMMA.16816.F32.BF16 R64, R120, R10, R64 ;  /* 0x0000000a7840723c */ /* 0x000fe60000041840 */
[----:B------:R-:W-:Y:S02]  /*13d30*/  FADD.FTZ R142, R142, R145 ;  /* 0x000000918e8e7221 */ /* 0x000fe40000010000 */
[----:B------:R-:W-:Y:S02]  /*13d40*/  FADD.FTZ R135, R135, R140 ;  /* 0x0000008c87877221 */ /* 0x000fe40000010000 */
[----:B------:R-:W-:Y:S02]  /*13d50*/  FADD.FTZ R224, R151, R142 ;  /* 0x0000008e97e07221 */ /* 0x000fe40000010000 */
[----:B------:R-:W-:Y:S03]  /*13d60*/  FADD.FTZ R223, R134, R135 ;  /* 0x0000008786df7221 */ /* 0x000fe60000010000 */
[----:B------:R-:W-:Y:S01]  /*13d70*/  IMAD.MOV.U32 R3, RZ, RZ, R0 ;  /* 0x000000ffff037224 */ /* 0x000fe200078e0000 */
[----:B------:R-:W-:-:S05]  /*13d80*/  @P0 BRA `(.L_x_2337) ;  /* 0xffffc40000000947 */ /* 0x000fca000383ffff */
.L_x_2328:
        /* <DEDUP_REMOVED lines=19> */
.L_x_2339:
[----:B------:R-:W-:-:S04]  /*13ec0*/  MOV R2, c[0x0][0x32c] ;  /* 0x0000cb0000027a02 */ /* 0x000fc80000000f00 */
[----:B------:R-:W-:-:S13]  /*13ed0*/  ISETP.NE.AND P0, PT, R2, 0x1, PT ;  /* 0x000000010200780c */ /* 0x000fda0003f05270 */
[----:B------:R-:W-:-:S05]  /*13ee0*/  @P0 IMAD.HI.U32 R2, R4, c[0x0][0x330], RZ ;  /* 0x0000cc0004020a27 */ /* 0x000fca00078e00ff */
[----:B------:R-:W-:-:S05]  /*13ef0*/  @P0 SHF.R.U32.HI R4, RZ, c[0x0][0x334], R2 ;  /* 0x0000cd00ff040a19 */ /* 0x000fca0000011602 */
.L_x_2340:
[----:B------:R-:W-:-:S05]  /*13f00*/  IMAD R4, R4, c[0x0][0x32c], RZ ;  /* 0x0000cb0004047a24 */ /* 0x000fca00078e02ff */
[----:B------:R-:W-:-:S04]  /*13f10*/  IMNMX R3, R3, R4, !PT ;  /* 0x0000000403037217 */ /* 0x000fc80007800200 */
.L_x_2338:
        /* <DEDUP_REMOVED lines=12> */
.L_x_2342:
        /* <DEDUP_REMOVED lines=286> */
[----:B------:R-:W-:Y:S01]  /*151c0*/  @P0 SHF.L.U64.HI R4, R225, R118, c[0x0][0x1e4] ;  /* 0x00007900e1040619 */ /* 0x000fe20000010276 */
        /* <DEDUP_REMOVED lines=16> */
[C---:B------:R-:W-:Y:S02]  /*152d0*/  FMUL.FTZ R78, R2.reuse, R78 ;  /* 0x0000004e024e7220 */ /* 0x040fe40000410000 */
[C---:B------:R-:W-:Y:S02]  /*152e0*/  FMUL.FTZ R79, R2.reuse, R79 ;  /* 0x0000004f024f7220 */ /* 0x040fe40000410000 */
        /* <DEDUP_REMOVED lines=12> */
[----:B------:R-:W-:Y:S01]  /*153b0*/  FMUL.FTZ R87, R2, R87 ;  /* 0x0000005702577220 */ /* 0x000fe20000410000 */
[----:B------:R-:W-:Y:S01]  /*153c0*/  ISETP.GT.AND P0, PT, R230, R231, PT ;  /* 0x000000e7e600720c */ /* 0x000fe20003f04270 */
[--C-:B------:R-:W-:Y:S01]  /*153d0*/  FFMA.FTZ R149, R15, c[0x0][0x2d0], -R145.reuse ;  /* 0x0000b4000f957a23 */ /* 0x100fe20000010891 */
[----:B------:R-:W-:Y:S01]  /*153e0*/  MOV R230, R184 ;  /* 0x000000b800e67202 */ /* 0x000fe20000000f00 */
        /* <DEDUP_REMOVED lines=339> */
.L_x_2341:
        /* <DEDUP_REMOVED lines=22> */
.L_x_2352:
        /* <DEDUP_REMOVED lines=10> */
[----:B------:R-:W-:Y:S04]  /*16b20*/  IMAD.WIDE.U32 R28, R184, UR18, R186 ;  /* 0x00000012b81c7c25 */ /* 0x000fe8000f8e00ba */
[----:B------:R-:W-:Y:S01]  /*16b30*/  IMAD.IADD R0, R31, 0x1, R29 ;  /* 0x000000011f007824 */ /* 0x000fe200078e021d */
[C---:B------:R-:W-:Y:S04]  /*16b40*/  LEA R44, P0, R28.reuse, c[0x0][0x1f8], 0x1 ;  /* 0x00007e001c2c7a11 */ /* 0x040fe800078008ff */
[----:B------:R-:W-:Y:S02]  /*16b50*/  LEA.HI.X R45, R28, c[0x0][0x1fc], R0, 0x1, P0 ;  /* 0x00007f001c2d7a11 */ /* 0x000fe400000f0c00 */
        /* <DEDUP_REMOVED lines=33> */
[C---:B------:R-:W-:Y:S01]  /*16d70*/  HMMA.16816.F32.BF16 R32, R124.reuse, R34, RZ ;  /* 0x000000227c20723c */ /* 0x040fe200000418ff */
[C---:B------:R-:W-:Y:S02]  /*16d80*/  ISETP.GT.AND P0, PT, R184.reuse, R215, PT ;  /* 0x000000d7b800720c */ /* 0x040fe40003f04270 */
[----:B------:R4:W-:Y:S05]  /*16d90*/  LDGSTS.E.BYPASS.LTC128B.128 [R220+0x4100], [R152.64+0x80], !P3 ;  /* 0x0410008098dc7fae */ /* 0x0009ea000d901d50 */
[----:B------:R1:W-:Y:S05]  /*16da0*/  LDGSTS.E.BYPASS.LTC128B.128 [R220+0x2100], [R160.64], !P4 ;  /* 0x02100000a0dc7fae */ /* 0x0003ea000e101d50 */
[----:B------:R4:W-:Y:S01]  /*16db0*/  LDGSTS.E.BYPASS.LTC128B.128 [R220+0x5100], [R154.64], !P3 ;  /* 0x051000009adc7fae */ /* 0x0009e2000d901d50 */
[C---:B-----5:R-:W-:Y:S01]  /*16dc0*/  HMMA.16816.F32.BF16 R36, R124.reuse, R40, RZ ;  /* 0x000000287c24723c */ /* 0x060fe200000418ff */
[----:B------:R-:W-:Y:S03]  /*16dd0*/  @P0 IADD3 R0, R184, -0x1, RZ ;  /* 0xffffffffb8000810 */ /* 0x000fe60007ffe0ff */
        /* <DEDUP_REMOVED lines=136> */
[----:B------:R-:W-:Y:S01]  /*17660*/  @P0 IADD3 R120, P2, R120, 0x80, RZ ;  /* 0x0000008078780810 */ /* 0x000fe20007f5e0ff */
[----:B------:R-:W-:Y:S01]  /*17670*/  IMAD R129, R184, -0x60, RZ ;  /* 0xffffffa0b8817824 */ /* 0x000fe200078e02ff */
        /* <DEDUP_REMOVED lines=16> */
[C---:B------:R-:W-:Y:S01]  /*17780*/  @P0 IADD3 R132, P2, R130.reuse, UR13, RZ ;  /* 0x0000000d82840c10 */ /* 0x040fe2000ff5e0ff */
[----:B------:R-:W-:Y:S01]  /*17790*/  IMAD.IADD R117, R129, 0x1, -R222 ;  /* 0x0000000181757824 */ /* 0x000fe200078e0ade */
[----:B------:R-:W-:Y:S02]  /*177a0*/  @P0 IADD3 R134, P1, R130, UR9, RZ ;  /* 0x0000000982860c10 */ /* 0x000fe4000ff3e0ff */
[----:B------:R4:W-:Y:S01]  /*177b0*/  @P0 LDGSTS.E.BYPASS.LTC128B.128 [R220+0x9100], [R130.64], !P4 ;  /* 0x0910000082dc0fae */ /* 0x0009e2000e101d50 */
[C---:B------:R-:W-:Y:S03]  /*177c0*/  @P0 IADD3.X R133, R131.reuse, UR11, RZ, P2, !PT ;  /* 0x0000000b83850c10 */ /* 0x040fe600097fe4ff */
[----:B------:R-:W-:Y:S01]  /*177d0*/  @P0 IADD3.X R135, R131, UR6, RZ, P1, !PT ;  /* 0x0000000683870c10 */ /* 0x000fe20008ffe4ff */
[----:B------:R4:W-:Y:S01]  /*177e0*/  @P0 LDGSTS.E.BYPASS.LTC128B.128 [R220+0xc100], [R130.64+0x80], !P3 ;  /* 0x0c10008082dc0fae */ /* 0x0009e2000d901d50 */
[----:B------:R-:W-:Y:S04]  /*177f0*/  IADD3 R119, -R222, 0x1, R129 ;  /* 0x00000001de777810 */ /* 0x000fe80007ffe181 */
[----:B------:R1:W-:Y:S01]  /*17800*/  @P0 LDGSTS.E.BYPASS.LTC128B.128 [R220+0xa100], [R132.64], !P4 ;  /* 0x0a10000084dc0fae */ /* 0x0003e2000e101d50 */
[----:B------:R-:W-:Y:S04]  /*17810*/  IADD3 R119, -R212, R119, R207 ;  /* 0x00000077d4777210 */ /* 0x000fe80007ffe1cf */
[----:B------:R1:W-:Y:S01]  /*17820*/  @P0 LDGSTS.E.BYPASS.LTC128B.128 [R220+0xd100], [R134.64], !P3 ;  /* 0x0d10000086dc0fae */ /* 0x0003e2000d901d50 */
[----:B------:R-:W-:Y:S02]  /*17830*/  ISETP.GE.AND P3, PT, R208, 0x1, PT ;  /* 0x00000001d000780c */ /* 0x000fe40003f66270 */
[C---:B--2---:R-:W-:Y:S02]  /*17840*/  IADD3 R123, R119.reuse, c[0x0][0x328], RZ ;  /* 0x0000ca00777b7a10 */ /* 0x044fe40007ffe0ff */
[----:B------:R-:W0:Y:S01]  /*17850*/  LDGDEPBAR ;  /* 0x00000000000079af */ /* 0x000e220000000000 */
[----:B------:R-:W-:Y:S05]  /*17860*/  IADD3 R119, R119, UR10, RZ ;  /* 0x0000000a77777c10 */ /* 0x000fea000fffe0ff */
        /* <DEDUP_REMOVED lines=16> */
.L_x_2346:
[----:B------:R-:W-:Y:S04]  /*17970*/  MOV R118, c[0x0][0x32c] ;  /* 0x0000cb0000767a02 */ /* 0x000fe80000000f00 */
[----:B------:R-:W-:Y:S11]  /*17980*/  ISETP.NE.AND P0, PT, R118, 0x1, PT ;  /* 0x000000017600780c */ /* 0x000ff60003f05270 */
[----:B------:R-:W-:Y:S02]  /*17990*/  @!UPT UIADD3 URZ, URZ, URZ, URZ ;  /* 0x0000003f3f3ff290 */ /* 0x000fe4000fffe03f */
[----:B------:R-:W-:Y:S05]  /*179a0*/  @P0 IMAD.HI.U32 R118, R128, c[0x0][0x330], RZ ;  /* 0x0000cc0080760a27 */ /* 0x000fea00078e00ff */
[----:B------:R-:W-:Y:S02]  /*179b0*/  @P0 SHF.R.U32.HI R128, RZ, c[0x0][0x334], R118 ;  /* 0x0000cd00ff800a19 */ /* 0x000fe40000011676 */
.L_x_2347:
[----:B------:R-:W-:Y:S05]  /*179c0*/  BSYNC B0 ;  /* 0x0000000000007941 */ /* 0x000fea0003800000 */
.L_x_2345:
[----:B-1----:R-:W-:Y:S05]  /*179d0*/  IMAD R121, R128, c[0x0][0x32c], R117 ;  /* 0x0000cb0080797a24 */ /* 0x002fea00078e0275 */
[----:B------:R-:W-:Y:S02]  /*179e0*/  IADD3 R118, R121, c[0x0][0x32c], RZ ;  /* 0x0000cb0079767a10 */ /* 0x000fe40007ffe0ff */
[----:B------:R-:W-:Y:S02]  /*179f0*/  IMNMX R116, R116, R121, !PT ;  /* 0x0000007974747217 */ /* 0x000fe40007800200 */
[----:B------:R-:W-:Y:S02]  /*17a00*/  IMNMX R131, R131, R118, PT ;  /* 0x0000007683837217 */ /* 0x000fe40003800200 */
.L_x_2344:
[C---:B------:R-:W-:Y:S01]  /*17a10*/  ISETP.GE.AND P0, PT, R129.reuse, 0x2, PT ;  /* 0x000000028100780c */ /* 0x040fe20003f06270 */
        /* <DEDUP_REMOVED lines=12> */
[----:B------:R-:W-:Y:S01]  /*17ae0*/  FSEL R230, R5, -INF , !P0 ;  /* 0xff80000005e67808 */ /* 0x000fe20004000000 */
[--C-:B--2---:R-:W-:Y:S01]  /*17af0*/  IMAD.IADD R123, R123, 0x1, R0.reuse ;  /* 0x000000017b7b7824 */ /* 0x104fe200078e0200 */
        /* <DEDUP_REMOVED lines=137> */
.L_x_2350:
[----:B------:R-:W-:Y:S04]  /*18390*/  MOV R0, c[0x0][0x32c] ;  /* 0x0000cb0000007a02 */ /* 0x000fe80000000f00 */
[----:B------:R-:W-:Y:S11]  /*183a0*/  ISETP.NE.AND P0, PT, R0, 0x1, PT ;  /* 0x000000010000780c */ /* 0x000ff60003f05270 */
[----:B------:R-:W-:Y:S02]  /*183b0*/  @!UPT UIADD3 URZ, URZ, URZ, URZ ;  /* 0x0000003f3f3ff290 */ /* 0x000fe4000fffe03f */
[----:B------:R-:W-:Y:S05]  /*183c0*/  @P0 IMAD.HI.U32 R0, R16, c[0x0][0x330], RZ ;  /* 0x0000cc0010000a27 */ /* 0x000fea00078e00ff */
[----:B------:R-:W-:Y:S02]  /*183d0*/  @P0 SHF.R.U32.HI R16, RZ, c[0x0][0x334], R0 ;  /* 0x0000cd00ff100a19 */ /* 0x000fe40000011600 */
.L_x_2351:
[----:B------:R-:W-:Y:S05]  /*183e0*/  BSYNC B0 ;  /* 0x0000000000007941 */ /* 0x000fea0003800000 */
.L_x_2349:
[----:B------:R-:W-:Y:S05]  /*183f0*/  IMAD R117, R16, c[0x0][0x32c], R117 ;  /* 0x0000cb0010757a24 */ /* 0x000fea00078e0275 */
[----:B------:R-:W-:Y:S02]  /*18400*/  IADD3 R0, R117, c[0x0][0x32c], RZ ;  /* 0x0000cb0075007a10 */ /* 0x000fe40007ffe0ff */
[----:B------:R-:W-:Y:S02]  /*18410*/  IMNMX R4, R4, R117, !PT ;  /* 0x0000007504047217 */ /* 0x000fe40007800200 */
[----:B------:R-:W-:Y:S02]  /*18420*/  IMNMX R123, R123, R0, PT ;  /* 0x000000007b7b7217 */ /* 0x000fe40003800200 */
.L_x_2348:
[----:B------:R-:W-:Y:S02]  /*18430*/  ISETP.GT.AND P0, PT, R4, RZ, !P1 ;  /* 0x000000ff0400720c */ /* 0x000fe40004f04270 */
[----:B------:R-:W-:Y:S02]  /*18440*/  LOP3.LUT P1, RZ, R214, 0x800, RZ, 0xc0, !PT ;  /* 0x00000800d6ff7812 */ /* 0x000fe4000782c0ff */
        /* <DEDUP_REMOVED lines=109> */
[C---:B------:R-:W-:Y:S02]  /*18b20*/  ISETP.GT.AND P0, PT, R4.reuse, 0x41, !P1 ;  /* 0x000000410400780c */ /* 0x040fe40004f04270 */
[----:B------:R-:W-:Y:S02]  /*18b30*/  FMNMX.FTZ R0, R41, R0, !PT ;  /* 0x0000000029007209 */ /* 0x000fe40007810000 */
[----:B------:R-:W-:Y:S02]  /*18b40*/  ISETP.LT.OR P0, PT, R123, 0x42, P0 ;  /* 0x000000427b00780c */ /* 0x000fe40000701670 */
[----:B-1----:R-:W-:Y:S02]  /*18b50*/  FMNMX.FTZ R6, R5, R6, !PT ;  /* 0x0000000605067209 */ /* 0x002fe40007810000 */
[----:B------:R-:W-:Y:S02]  /*18b60*/  FSEL R145, R39, -INF , !P0 ;  /* 0xff80000027917808 */ /* 0x000fe40004000000 */
[----:B------:R-:W-:Y:S01]  /*18b70*/  ISETP.GT.AND P0, PT, R4, 0x48, !P6 ;  /* 0x000000480400780c */ /* 0x000fe20007704270 */
[----:B------:R-:W1:Y:S01]  /*18b80*/  SHFL.BFLY PT, R15, R6, 0x1, 0x1f ;  /* 0x0c201f00060f7f89 */ /* 0x000e6200000e0000 */
[----:B------:R-:W-:Y:S02]  /*18b90*/  FMNMX.FTZ R0, R145, R0, !PT ;  /* 0x0000000091007209 */ /* 0x000fe40007810000 */
[----:B------:R-:W-:Y:S02]  /*18ba0*/  ISETP.LT.OR P0, PT, R123, 0x49, P0 ;  /* 0x000000497b00780c */ /* 0x000fe40000701670 */
[----:B------:R-:W-:Y:S02]  /*18bb0*/  LOP3.LUT P6, RZ, R214, 0x80000, RZ, 0xc0, !PT ;  /* 0x00080000d6ff7812 */ /* 0x000fe400078cc0ff */
        /* <DEDUP_REMOVED lines=14> */
[----:B------:R-:W-:Y:S02]  /*18ca0*/  ISETP.GT.AND P2, PT, R4, 0x59, !P6 ;  /* 0x000000590400780c */ /* 0x000fe40007744270 */
[C---:B------:R-:W-:Y:S02]  /*18cb0*/  ISETP.LT.OR P1, PT, R123.reuse, 0x59, P0 ;  /* 0x000000597b00780c */ /* 0x040fe40000721670 */
[----:B------:R-:W-:Y:S02]  /*18cc0*/  ISETP.LT.OR P0, PT, R123, 0x5a, P2 ;  /* 0x0000005a7b00780c */ /* 0x000fe40001701670 */
[----:B------:R-:W-:Y:S02]  /*18cd0*/  FSEL R117, R50, -INF , !P1 ;  /* 0xff80000032757808 */ /* 0x000fe40004800000 */
[----:B------:R-:W-:Y:S02]  /*18ce0*/  FMNMX.FTZ R0, R119, R0, !PT ;  /* 0x0000000077007209 */ /* 0x000fe40007810000 */
[----:B------:R-:W-:Y:S02]  /*18cf0*/  FSEL R13, R51, -INF , !P0 ;  /* 0xff800000330d7808 */ /* 0x000fe40004000000 */
        /* <DEDUP_REMOVED lines=401> */
.L_x_2343:
        /* <DEDUP_REMOVED lines=15> */
[----:B------:R-:W-:-:S05]  /*1a700*/  @P0 MOV R13, 0x3f317218 ;  /* 0x3f317218000d0802 */ /* 0x000fca0000000f00 */
[----:B------:R-:W2:Y:S01]  /*1a710*/  @P1 MUFU.LG2 R6, R6 ;  /* 0x0000000600061308 */ /* 0x000ea20000000c00 */
[----:B------:R-:W-:-:S07]  /*1a720*/  @P0 FMUL.FTZ R13, R13, c[0x0][0x2d0] ;  /* 0x0000b4000d0d0a20 */ /* 0x000fce0000410000 */
[----:B------:R-:W3:Y:S01]  /*1a730*/  @P0 MUFU.LG2 R10, R3 ;  /* 0x00000003000a0308 */ /* 0x000ee20000000c00 */
[C---:B-1----:R-:W-:Y:S02]  /*1a740*/  FMUL.FTZ R112, R5.reuse, R112 ;  /* 0x0000007005707220 */ /* 0x042fe40000410000 */
[C---:B------:R-:W-:Y:S02]  /*1a750*/  FMUL.FTZ R113, R5.reuse, R113 ;  /* 0x0000007105717220 */ /* 0x040fe40000410000 */
[C---:B------:R-:W-:Y:S02]  /*1a760*/  FMUL.FTZ R108, R5.reuse, R108 ;  /* 0x0000006c056c7220 */ /* 0x040fe40000410000 */
[----:B------:R-:W-:Y:S01]  /*1a770*/  FMUL.FTZ R109, R5, R109 ;  /* 0x0000006d056d7220 */ /* 0x000fe20000410000 */
[----:B------:R1:W4:Y:S01]  /*1a780*/  @P0 MUFU.RCP R4, R3 ;  /* 0x0000000300040308 */ /* 0x0003220000001000 */
[----:B--2---:R-:W-:Y:S02]  /*1a790*/  @P1 FMUL.FTZ R11, R6, 0.69314718246459960938 ;  /* 0x3f317218060b1820 */ /* 0x004fe40000410000 */
[----:B------:R-:W-:-:S02]  /*1a7a0*/  @P1 FMUL.FTZ R6, R14, c[0x0][0x2d0] ;  /* 0x0000b4000e061a20 */ /* 0x000fc40000410000 */
[C---:B------:R-:W-:Y:S02]  /*1a7b0*/  FMUL.FTZ R68, R5.reuse, R68 ;  /* 0x0000004405447220 */ /* 0x040fe40000410000 */
        /* <DEDUP_REMOVED lines=63> */
.L_x_2279:
        /* <DEDUP_REMOVED lines=38> */
[----:B------:R-:W-:Y:S02]  /*1ae10*/  R2P PR, R13, 0x6 ;  /* 0x000000060d007804 */ /* 0x000fe40000000000 */
[----:B------:R-:W-:Y:S01]  /*1ae20*/  F2FP.BF16.PACK_AB R94, R95, R94 ;  /* 0x0000005e5f5e723e */ /* 0x000fe200000010ff */
[----:B------:R-:W-:Y:S01]  /*1ae30*/  IMAD.U32 R8, R8, 0x2, R17 ;  /* 0x0000000208087824 */ /* 0x000fe200078e0011 */
[----:B------:R-:W-:Y:S02]  /*1ae40*/  F2FP.BF16.PACK_AB R96, R97, R96 ;  /* 0x000000606160723e */ /* 0x000fe400000010ff */
[----:B------:R-:W-:Y:S01]  /*1ae50*/  F2FP.BF16.PACK_AB R98, R99, R98 ;  /* 0x000000626362723e */ /* 0x000fe200000010ff */
[----:B------:R-:W-:Y:S01]  /*1ae60*/  IMAD.SHL.U32 R17, R8, 0x2, RZ ;  /* 0x0000000208117824 */ /* 0x000fe200078e00ff */
[----:B------:R-:W-:Y:S01]  /*1ae70*/  F2FP.BF16.PACK_AB R100, R101, R100 ;  /* 0x000000646564723e */ /* 0x000fe200000010ff */
[----:B------:R-:W-:Y:S01]  /*1ae80*/  IMAD.MOV.U32 R8, RZ, RZ, 0x20 ;  /* 0x00000020ff087424 */ /* 0x000fe200078e00ff */
[----:B------:R-:W-:-:S02]  /*1ae90*/  F2FP.BF16.PACK_AB R102, R103, R102 ;  /* 0x000000666766723e */ /* 0x000fc400000010ff */
[C---:B------:R-:W-:Y:S01]  /*1aea0*/  IADD3 R6, R17.reuse, 0x80, RZ ;  /* 0x0000008011067810 */ /* 0x040fe20007ffe0ff */
[----:B------:R-:W-:Y:S01]  /*1aeb0*/  STS [R17+0x80], R112 ;  /* 0x0000807011007388 */ /* 0x000fe20000000800 */
[----:B------:R-:W-:Y:S02]  /*1aec0*/  IADD3 R5, R17, 0x70, RZ ;  /* 0x0000007011057810 */ /* 0x000fe40007ffe0ff */
[----:B------:R-:W-:Y:S01]  /*1aed0*/  @P0 IADD3 R5, R6, 0x10, RZ ;  /* 0x0000001006050810 */ /* 0x000fe20007ffe0ff */
[----:B------:R-:W-:Y:S01]  /*1aee0*/  IMAD.MOV.U32 R6, RZ, RZ, 0x40 ;  /* 0x00000040ff067424 */ /* 0x000fe200078e00ff */
[----:B------:R-:W-:Y:S01]  /*1aef0*/  SEL R8, R8, 0xffffffe0, !P1 ;  /* 0xffffffe008087807 */ /* 0x000fe20004800000 */
[----:B------:R-:W-:Y:S01]  /*1af00*/  STS [R17+0x480], R114 ;  /* 0x0004807211007388 */ /* 0x000fe20000000800 */
[----:B------:R-:W-:Y:S02]  /*1af10*/  F2FP.BF16.PACK_AB R104, R105, R104 ;  /* 0x000000686968723e */ /* 0x000fe400000010ff */
[----:B------:R-:W-:Y:S01]  /*1af20*/  SEL R6, R6, 0xffffffc0, !P2 ;  /* 0xffffffc006067807 */ /* 0x000fe20005000000 */
[----:B------:R-:W-:Y:S01]  /*1af30*/  IMAD.IADD R13, R17, 0x1, R8 ;  /* 0x00000001110d7824 */ /* 0x000fe200078e0208 */
[----:B------:R-:W-:Y:S01]  /*1af40*/  STS [R5], R108 ;  /* 0x0000006c05007388 */ /* 0x000fe20000000800 */
[--C-:B------:R-:W-:Y:S01]  /*1af50*/  IMAD.IADD R19, R8, 0x1, R5.reuse ;  /* 0x0000000108137824 */ /* 0x100fe200078e0205 */
        /* <DEDUP_REMOVED lines=8> */
[----:B------:R-:W-:Y:S01]  /*1afe0*/  F2FP.BF16.PACK_AB R54, R55, R54 ;  /* 0x000000363736723e */ /* 0x000fe200000010ff */
[----:B------:R-:W-:Y:S01]  /*1aff0*/  IMAD.MOV.U32 R6, RZ, RZ, 0x4 ;  /* 0x00000004ff067424 */ /* 0x000fe200078e00ff */
        /* <DEDUP_REMOVED lines=27> */
[----:B------:R2:W-:Y:S04]  /*1b1b0*/  STS [R19+0x4400], R106 ;  /* 0x0044006a13007388 */ /* 0x0005e80000000800 */
[----:B------:R3:W-:Y:S04]  /*1b1c0*/  STS [R21+0x4080], R52 ;  /* 0x0040803415007388 */ /* 0x0007e80000000800 */
[----:B------:R3:W-:Y:S04]  /*1b1d0*/  STS [R21+0x4480], R54 ;  /* 0x0044803615007388 */ /* 0x0007e80000000800 */
[----:B------:R3:W-:Y:S04]  /*1b1e0*/  STS [R23+0x4000], R56 ;  /* 0x0040003817007388 */ /* 0x0007e80000000800 */
[----:B------:R3:W-:Y:S01]  /*1b1f0*/  STS [R23+0x4400], R58 ;  /* 0x0044003a17007388 */ /* 0x0007e20000000800 */
[----:B-1----:R-:W-:-:S03]  /*1b200*/  IMAD.WIDE R12, R213, R6, c[0x0][0x500] ;  /* 0x00014000d50c7625 */ /* 0x002fc600078e0206 */
[----:B------:R3:W-:Y:S04]  /*1b210*/  STS [R25+0x4080], R60 ;  /* 0x0040803c19007388 */ /* 0x0007e80000000800 */
[----:B------:R3:W-:Y:S04]  /*1b220*/  STS [R25+0x4480], R62 ;  /* 0x0044803e19007388 */ /* 0x0007e80000000800 */
[----:B------:R3:W-:Y:S04]  /*1b230*/  STS [R27+0x4000], R64 ;  /* 0x004000401b007388 */ /* 0x0007e80000000800 */
[----:B------:R3:W-:Y:S04]  /*1b240*/  STS [R27+0x4400], R66 ;  /* 0x004400421b007388 */ /* 0x0007e80000000800 */
[----:B------:R-:W-:Y:S01]  /*1b250*/  BAR.SYNC.DEFER_BLOCKING 0x1, 0x100 ;  /* 0x0044000000007b1d */ /* 0x000fe20000010000 */
[----:B------:R-:W-:-:S02]  /*1b260*/  IMAD.MOV.U32 R5, RZ, RZ, c[0x0][0x388] ;  /* 0x0000e200ff057624 */ /* 0x000fc400078e00ff */
[----:B------:R-:W-:-:S03]  /*1b270*/  @P1 IMAD.WIDE R16, R213, R6, c[0x0][0x508] ;  /* 0x00014200d5101625 */ /* 0x000fc600078e0206 */
        /* <DEDUP_REMOVED lines=10> */
.L_x_2354:
[----:B---3--:R-:W-:Y:S01]  /*1b320*/  LOP3.LUT R13, R2, 0xffffffe0, RZ, 0xc0, !PT ;  /* 0xffffffe0020d7812 */ /* 0x008fe200078ec0ff */
[----:B-----5:R-:W1:Y:S01]  /*1b330*/  S2R R39, SR_CTAID.X ;  /* 0x0000000000277919 */ /* 0x020e620000002500 */
        /* <DEDUP_REMOVED lines=11> */
[----:B------:R-:W-:Y:S01]  /*1b3f0*/  LEA.HI R6, R13, R8, RZ, 0x2 ;  /* 0x000000080d067211 */ /* 0x000fe200078f10ff */
[----:B------:R-:W-:Y:S01]  /*1b400*/  IMAD R13, R19, c[0x0][0x3a0], RZ ;  /* 0x0000e800130d7a24 */ /* 0x000fe200078e02ff */
[----:B------:R-:W-:Y:S02]  /*1b410*/  IADD3 R7, R4, -R7, RZ ;  /* 0x8000000704077210 */ /* 0x000fe40007ffe0ff */
[----:B------:R-:W-:Y:S01]  /*1b420*/  SHF.R.S32.HI R6, RZ, 0x2, R6 ;  /* 0x00000002ff067819 */ /* 0x000fe20000011406 */
[----:B------:R-:W-:Y:S01]  /*1b430*/  IMAD R13, R18, c[0x0][0x3a4], R13 ;  /* 0x0000e900120d7a24 */ /* 0x000fe200078e020d */
[----:B------:R-:W-:Y:S02]  /*1b440*/  ISETP.NE.AND P1, PT, R10, 0x1, PT ;  /* 0x000000010a00780c */ /* 0x000fe40003f25270 */
[----:B------:R-:W-:Y:S01]  /*1b450*/  LOP3.LUT P2, RZ, R8, 0x3, RZ, 0xc0, !PT ;  /* 0x0000000308ff7812 */ /* 0x000fe2000784c0ff */
[----:B------:R-:W-:Y:S01]  /*1b460*/  IMAD R2, R7, 0x10, R6 ;  /* 0x0000001007027824 */ /* 0x000fe200078e0206 */
[----:B------:R-:W-:Y:S01]  /*1b470*/  LEA.HI R8, R11, R0, RZ, 0x3 ;  /* 0x000000000b087211 */ /* 0x000fe200078f18ff */
[----:B------:R-:W-:Y:S01]  /*1b480*/  IMAD R6, R210, c[0x0][0x490], RZ ;  /* 0x00012400d2067a24 */ /* 0x000fe200078e02ff */
[----:B------:R-:W-:Y:S01]  /*1b490*/  MOV R22, R18 ;  /* 0x0000001200167202 */ /* 0x000fe20000000f00 */
[----:B------:R-:W-:Y:S01]  /*1b4a0*/  IMAD R4, R15, 0x8, R2 ;  /* 0x000000080f047824 */ /* 0x000fe200078e0202 */
[----:B------:R-:W-:Y:S01]  /*1b4b0*/  LOP3.LUT R7, R8, 0xfffffff8, RZ, 0xc0, !PT ;  /* 0xfffffff808077812 */ /* 0x000fe200078ec0ff */
[----:B------:R-:W-:Y:S01]  /*1b4c0*/  IMAD.WIDE.U32 R18, R18, c[0x0][0x3a0], RZ ;  /* 0x0000e80012127a25 */ /* 0x000fe200078e00ff */
[----:B------:R-:W-:-:S02]  /*1b4d0*/  LEA.HI R11, R11, R0, RZ, 0x6 ;  /* 0x000000000b0b7211 */ /* 0x000fc400078f30ff */
[----:B------:R-:W-:Y:S01]  /*1b4e0*/  SHF.R.S32.HI R15, RZ, 0x1f, R213 ;  /* 0x0000001fff0f7819 */ /* 0x000fe200000114d5 */
[----:B-1----:R-:W-:Y:S01]  /*1b4f0*/  IMAD R4, R39, 0x80, R4 ;  /* 0x0000008027047824 */ /* 0x002fe200078e0204 */
[----:B------:R-:W-:Y:S01]  /*1b500*/  IADD3 R19, R19, R13, RZ ;  /* 0x0000000d13137210 */ /* 0x000fe20007ffe0ff */
[----:B------:R-:W-:Y:S01]  /*1b510*/  IMAD.IADD R7, R0, 0x1, -R7 ;  /* 0x0000000100077824 */ /* 0x000fe200078e0a07 */
[----:B------:R-:W-:Y:S01]  /*1b520*/  SEL R15, R15, RZ, !P0 ;  /* 0x000000ff0f0f7207 */ /* 0x000fe20004000000 */
[----:B------:R-:W-:Y:S01]  /*1b530*/  @P1 IMAD.HI.U32 R0, R4, c[0x0][0x4ec], RZ ;  /* 0x00013b0004001a27 */ /* 0x000fe200078e00ff */
[----:B------:R-:W-:Y:S02]  /*1b540*/  SEL R14, R213, RZ, !P0 ;  /* 0x000000ffd50e7207 */ /* 0x000fe40004000000 */
[----:B------:R-:W-:Y:S01]  /*1b550*/  SHF.R.S32.HI R8, RZ, 0x3, R8 ;  /* 0x00000003ff087819 */ /* 0x000fe20000011408 */
[----:B------:R-:W-:-:S04]  /*1b560*/  IMAD.WIDE.U32 R22, R211, c[0x0][0x490], R22 ;  /* 0x00012400d3167a25 */ /* 0x000fc800078e0016 */
[----:B------:R-:W-:Y:S02]  /*1b570*/  IMAD R13, R211, c[0x0][0x494], R6 ;  /* 0x00012500d30d7a24 */ /* 0x000fe400078e0206 */
[----:B------:R-:W-:Y:S01]  /*1b580*/  IMAD.MOV.U32 R16, RZ, RZ, R4 ;  /* 0x000000ffff107224 */ /* 0x000fe200078e0004 */
[----:B------:R-:W-:Y:S01]  /*1b590*/  @P1 SHF.R.U32.HI R16, RZ, c[0x0][0x4f0], R0 ;  /* 0x00013c00ff101a19 */ /* 0x000fe20000011600 */
[----:B------:R-:W-:Y:S01]  /*1b5a0*/  IMAD R17, R15, c[0x0][0x498], RZ ;  /* 0x000126000f117a24 */ /* 0x000fe200078e02ff */
[----:B------:R-:W-:Y:S01]  /*1b5b0*/  IADD3 R23, R23, R13, RZ ;  /* 0x0000000d17177210 */ /* 0x000fe20007ffe0ff */
[----:B------:R-:W-:Y:S01]  /*1b5c0*/  IMAD R210, R210, c[0x0][0x3e8], RZ ;  /* 0x0000fa00d2d27a24 */ /* 0x000fe200078e02ff */
[----:B------:R-:W-:Y:S01]  /*1b5d0*/  LEA R0, R7, R8, 0x5 ;  /* 0x0000000807007211 */ /* 0x000fe200078e28ff */
[----:B------:R-:W-:Y:S02]  /*1b5e0*/  IMAD.MOV R21, RZ, RZ, -R16 ;  /* 0x000000ffff157224 */ /* 0x000fe400078e0a10 */
[----:B------:R-:W-:-:S04]  /*1b5f0*/  IMAD.WIDE.U32 R22, R14, c[0x0][0x498], R22 ;  /* 0x000126000e167a25 */ /* 0x000fc800078e0016 */
[----:B------:R-:W-:Y:S02]  /*1b600*/  IMAD R4, R21, c[0x0][0x4e8], R4 ;  /* 0x00013a0015047a24 */ /* 0x000fe400078e0204 */
[----:B------:R-:W-:Y:S01]  /*1b610*/  IMAD R10, R14, c[0x0][0x49c], R17 ;  /* 0x000127000e0a7a24 */ /* 0x000fe200078e0211 */
[----:B------:R-:W-:Y:S01]  /*1b620*/  SHF.R.S32.HI R17, RZ, 0x1f, R16 ;  /* 0x0000001fff117819 */ /* 0x000fe20000011410 */
[C---:B------:R-:W-:Y:S01]  /*1b630*/  IMAD R13, R211.reuse, c[0x0][0x3ec], R210 ;  /* 0x0000fb00d30d7a24 */ /* 0x040fe200078e02d2 */
[----:B------:R-:W-:Y:S01]  /*1b640*/  IADD3 R16, P0, R16, R22, RZ ;  /* 0x0000001610107210 */ /* 0x000fe20007f1e0ff */
[----:B------:R-:W-:Y:S01]  /*1b650*/  IMAD.WIDE.U32 R18, R211, c[0x0][0x3e8], R18 ;  /* 0x0000fa00d3127a25 */ /* 0x000fe200078e0012 */
[----:B------:R-:W-:Y:S02]  /*1b660*/  SHF.R.S32.HI R21, RZ, 0x1f, R4 ;  /* 0x0000001fff157819 */ /* 0x000fe40000011404 */
[----:B------:R-:W-:Y:S01]  /*1b670*/  IADD3.X R17, R17, R23, R10, P0, !PT ;  /* 0x0000001711117210 */ /* 0x000fe200007fe40a */
[----:B------:R-:W-:-:S02]  /*1b680*/  IMAD.IADD R19, R19, 0x1, R13 ;  /* 0x0000000113137824 */ /* 0x000fc400078e020d */
[----:B------:R-:W-:Y:S02]  /*1b690*/  IMAD R21, R21, c[0x0][0x488], RZ ;  /* 0x0001220015157a24 */ /* 0x000fe400078e02ff */
[----:B------:R-:W-:Y:S02]  /*1b6a0*/  IMAD R13, R39, 0x80, R0 ;  /* 0x00000080270d7824 */ /* 0x000fe400078e0200 */
[----:B------:R-:W-:-:S03]  /*1b6b0*/  IMAD.WIDE.U32 R16, R4, c[0x0][0x488], R16 ;  /* 0x0001220004107a25 */ /* 0x000fc600078e0010 */
[----:B------:R-:W-:Y:S01]  /*1b6c0*/  MOV R6, R13 ;  /* 0x0000000d00067202 */ /* 0x000fe20000000f00 */
[----:B------:R-:W-:Y:S01]  /*1b6d0*/  IMAD R21, R4, c[0x0][0x48c], R21 ;  /* 0x0001230004157a24 */ /* 0x000fe200078e0215 */
[----:B------:R-:W-:Y:S01]  /*1b6e0*/  LEA R12, P0, R16, c[0x0][0x450], 0x2 ;  /* 0x00011400100c7a11 */ /* 0x000fe200078010ff */
[----:B------:R-:W-:-:S03]  /*1b6f0*/  @P1 IMAD.HI.U32 R0, R13, c[0x0][0x4ec], RZ ;  /* 0x00013b000d001a27 */ /* 0x000fc600078e00ff */
[----:B------:R-:W-:Y:S01]  /*1b700*/  IADD3 R10, R17, R21, RZ ;  /* 0x00000015110a7210 */ /* 0x000fe20007ffe0ff */
[----:B------:R-:W-:Y:S01]  /*1b710*/  IMAD.SHL.U32 R23, R8, 0x40, RZ ;  /* 0x0000004008177824 */ /* 0x000fe200078e00ff */
[----:B------:R-:W-:Y:S01]  /*1b720*/  @P1 SHF.R.U32.HI R6, RZ, c[0x0][0x4f0], R0 ;  /* 0x00013c00ff061a19 */ /* 0x000fe20000011600 */
[----:B------:R-:W-:Y:S01]  /*1b730*/  IMAD.SHL.U32 R0, R7, 0x8, RZ ;  /* 0x0000000807007824 */ /* 0x000fe200078e00ff */
[----:B------:R-:W-:Y:S01]  /*1b740*/  LEA.HI.X R10, R16, c[0x0][0x454], R10, 0x2, P0 ;  /* 0x00011500100a7a11 */ /* 0x000fe200000f140a */
[----:B------:R-:W-:Y:S01]  /*1b750*/  SHFL.IDX PT, R42, R12, RZ, 0x1c1f ;  /* 0x001c1fff0c2a7589 */ /* 0x000fe200000e0000 */
[----:B------:R-:W-:Y:S01]  /*1b760*/  LOP3.LUT R23, R23, 0x1c0, RZ, 0xc0, !PT ;  /* 0x000001c017177812 */ /* 0x000fe200078ec0ff */
[----:B------:R-:W-:Y:S01]  /*1b770*/  IMAD.MOV R32, RZ, RZ, -R6 ;  /* 0x000000ffff207224 */ /* 0x000fe200078e0a06 */
[----:B------:R-:W-:Y:S01]  /*1b780*/  IADD3 R36, R0, 0x40, RZ ;  /* 0x0000004000247810 */ /* 0x000fe20007ffe0ff */
[----:B------:R-:W1:Y:S01]  /*1b790*/  SHFL.IDX PT, R43, R10, RZ, 0x1c1f ;  /* 0x001c1fff0a2b7589 */ /* 0x000e6200000e0000 */
[----:B------:R-:W-:Y:S01]  /*1b7a0*/  LOP3.LUT R7, R23, 0x38, R0, 0xf8, !PT ;  /* 0x0000003817077812 */ /* 0x000fe200078ef800 */
[----:B------:R-:W-:Y:S01]  /*1b7b0*/  IMAD R15, R15, c[0x0][0x3f0], RZ ;  /* 0x0000fc000f0f7a24 */ /* 0x000fe200078e02ff */
[----:B------:R-:W-:Y:S01]  /*1b7c0*/  SHF.R.U32.HI R4, RZ, 0x3, R23 ;  /* 0x00000003ff047819 */ /* 0x000fe20000011617 */
[----:B------:R-:W-:Y:S01]  /*1b7d0*/  SHFL.IDX PT, R34, R12, 0x1, 0x1c1f ;  /* 0x003c1f000c227f89 */ /* 0x000fe200000e0000 */
[----:B------:R-:W-:Y:S01]  /*1b7e0*/  IMAD R32, R32, c[0x0][0x4e8], R13 ;  /* 0x00013a0020207a24 */ /* 0x000fe200078e020d */
[----:B------:R-:W-:Y:S01]  /*1b7f0*/  LEA R13, R39, R2, 0x7 ;  /* 0x00000002270d7211 */ /* 0x000fe200078e38ff */
[C---:B------:R-:W-:Y:S01]  /*1b800*/  IMAD R17, R14.reuse, c[0x0][0x3f4], R15 ;  /* 0x0000fd000e117a24 */ /* 0x040fe200078e020f */
[----:B------:R2:W3:Y:S01]  /*1b810*/  SHFL.IDX PT, R35, R10, 0x1, 0x1c1f ;  /* 0x003c1f000a237f89 */ /* 0x0004e200000e0000 */
[----:B------:R-:W-:Y:S01]  /*1b820*/  LOP3.LUT R4, R7, R4, RZ, 0x3c, !PT ;  /* 0x0000000407047212 */ /* 0x000fe200078e3cff */
[----:B------:R-:W-:Y:S01]  /*1b830*/  IMAD.WIDE.U32 R14, R14, c[0x0][0x3f0], R18 ;  /* 0x0000fc000e0e7a25 */ /* 0x000fe200078e0012 */
[----:B------:R-:W-:-:S02]  /*1b840*/  SHF.R.S32.HI R7, RZ, 0x1f, R6 ;  /* 0x0000001fff077819 */ /* 0x000fc40000011406 */
[----:B------:R-:W-:Y:S01]  /*1b850*/  LEA R39, R39, R8, 0x7 ;  /* 0x0000000827277211 */ /* 0x000fe200078e38ff */
[----:B------:R-:W-:Y:S01]  /*1b860*/  IMAD R2, R5, c[0x0][0x4e8], RZ ;  /* 0x00013a0005027a24 */ /* 0x000fe200078e02ff */
[----:B------:R-:W-:Y:S01]  /*1b870*/  IADD3 R5, R13, 0x8, RZ ;  /* 0x000000080d057810 */ /* 0x000fe20007ffe0ff */
[----:B------:R-:W-:Y:S02]  /*1b880*/  IMAD.IADD R15, R15, 0x1, R17 ;  /* 0x000000010f0f7824 */ /* 0x000fe400078e0211 */
[----:B------:R-:W-:Y:S01]  /*1b890*/  IMAD R7, R7, c[0x0][0x3e0], RZ ;  /* 0x0000f80007077a24 */ /* 0x000fe200078e02ff */
[-C--:B------:R-:W-:Y:S01]  /*1b8a0*/  ISETP.GE.OR P1, PT, R13, R2.reuse, P2 ;  /* 0x000000020d00720c */ /* 0x080fe20001726670 */
[----:B------:R-:W-:Y:S01]  /*1b8b0*/  IMAD.SHL.U32 R11, R11, 0x8, RZ ;  /* 0x000000080b0b7824 */ /* 0x000fe200078e00ff */
[----:B------:R-:W-:Y:S01]  /*1b8c0*/  ISETP.GE.OR P0, PT, R5, R2, P2 ;  /* 0x000000020500720c */ /* 0x000fe20001706670 */
[C---:B------:R-:W-:Y:S02]  /*1b8d0*/  IMAD R7, R6.reuse, c[0x0][0x3e4], R7 ;  /* 0x0000f90006077a24 */ /* 0x040fe400078e0207 */
[----:B------:R-:W-:Y:S01]  /*1b8e0*/  IMAD.WIDE.U32 R14, R6, c[0x0][0x3e0], R14 ;  /* 0x0000f800060e7a25 */ /* 0x000fe200078e000e */
[----:B------:R-:W-:-:S02]  /*1b8f0*/  SHF.R.S32.HI R6, RZ, 0x1f, R32 ;  /* 0x0000001fff067819 */ /* 0x000fc40000011420 */
[----:B------:R-:W-:Y:S01]  /*1b900*/  LOP3.LUT R4, R4, 0x7ffffe00, R11, 0xf8, !PT ;  /* 0x7ffffe0004047812 */ /* 0x000fe200078ef80b */
[----:B------:R-:W-:Y:S02]  /*1b910*/  IMAD.IADD R15, R15, 0x1, R7 ;  /* 0x000000010f0f7824 */ /* 0x000fe400078e0207 */
[----:B------:R-:W-:Y:S01]  /*1b920*/  IMAD R5, R6, c[0x0][0x3d8], RZ ;  /* 0x0000f60006057a24 */ /* 0x000fe200078e02ff */
[----:B------:R-:W-:Y:S01]  /*1b930*/  SHF.L.U32 R40, R4, 0x1, RZ ;  /* 0x0000000104287819 */ /* 0x000fe200000006ff */
[----:B-1----:R1:W-:Y:S02]  /*1b940*/  @!P1 ST.E [R42.64], R3 ;  /* 0x000000032a009985 */ /* 0x0023e4000c101910 */
[C---:B--2---:R-:W-:Y:S02]  /*1b950*/  IMAD R10, R32.reuse, c[0x0][0x3dc], R5 ;  /* 0x0000f700200a7a24 */ /* 0x044fe400078e0205 */
[----:B------:R-:W-:Y:S01]  /*1b960*/  IMAD.WIDE.U32 R32, R32, c[0x0][0x3d8], R14 ;  /* 0x0000f60020207a25 */ /* 0x000fe200078e000e */
[----:B---3--:R1:W-:Y:S03]  /*1b970*/  @!P0 ST.E [R34.64], R9 ;  /* 0x0000000922008985 */ /* 0x0083e6000c101910 */
        /* <DEDUP_REMOVED lines=24> */
.L_x_2356:
[----:B------:R-:W-:Y:S05]  /*1bb00*/  BSYNC B0 ;  /* 0x0000000000007941 */ /* 0x000fea0003800000 */
.L_x_2355:
        /* <DEDUP_REMOVED lines=15> */
.L_x_2358:
[----:B------:R-:W-:Y:S05]  /*1bc00*/  BSYNC B0 ;  /* 0x0000000000007941 */ /* 0x000fea0003800000 */
.L_x_2357:
        /* <DEDUP_REMOVED lines=15> */
.L_x_2360:
[----:B------:R-:W-:Y:S05]  /*1bd00*/  BSYNC B0 ;  /* 0x0000000000007941 */ /* 0x000fea0003800000 */
.L_x_2359:
        /* <DEDUP_REMOVED lines=16> */
.L_x_2353:
        /* <DEDUP_REMOVED lines=18> */
.L_x_2361:
        /* <DEDUP_REMOVED lines=40> */
.L_x_2363:
[----:B------:R-:W-:Y:S05]  /*1c1b0*/  BSYNC B0 ;  /* 0x0000000000007941 */ /* 0x000fea0003800000 */
.L_x_2362:
        /* <DEDUP_REMOVED lines=57> */
.L_x_2365:
[----:B------:R-:W-:Y:S05]  /*1c550*/  BSYNC B0 ;  /* 0x0000000000007941 */ /* 0x000fea0003800000 */
.L_x_2364:
        /* <DEDUP_REMOVED lines=15> */
.L_x_2367:
[----:B------:R-:W-:Y:S05]  /*1c650*/  BSYNC B0 ;  /* 0x0000000000007941 */ /* 0x000fea0003800000 */
.L_x_2366:
        /* <DEDUP_REMOVED lines=15> */
.L_x_2369:
[----:B------:R-:W-:Y:S05]  /*1c750*/  BSYNC B0 ;  /* 0x0000000000007941 */ /* 0x000fea0003800000 */
.L_x_2368:
        /* <DEDUP_REMOVED lines=16> */
.L_x_2370:
        /* <DEDUP_REMOVED lines=10> */
.L_x_3791:


//--------------------- .text._ZN7cutlass13device_kernelIN5flash19enable_sm80_to_sm89INS1_16FlashAttnFwdSm80INS1_25CollectiveMainloopFwdSm80ILi8ELi1ELb1EN4cute5tupleIJNS5_1CILi128EEES8_S8_EEELi128ENS_10bfloat16_tEfNS_4arch4Sm80ELb1ELb0ELb0ELb0ELb0ELb0ELb1ELb0EEENS1_21CollectiveEpilogueFwdIS9_NS6_IJNS7_ILi1EEESF_SF_EEESA_SC_Li256ELb0ELb1ELb0ELb0EEENS1_30DynamicPersistentTileSchedulerILi256ELi256ELb0ELb1ELb0EEEEEEEEEvNT_6ParamsE --------------------------
	.section	.text._ZN7cutlass13device_kernelIN5flash19enable_sm80_to_sm89INS1_16FlashAttnFwdSm80INS1_25CollectiveMainloopFwdSm80ILi8ELi1ELb1EN4cute5tupleIJNS5_1CILi128EEES8_S8_EEELi128ENS_10bfloat16_tEfNS_4arch4Sm80ELb1ELb0ELb0ELb0ELb0ELb0ELb1ELb0EEENS1_21CollectiveEpilogueFwdIS9_NS6_IJNS7_ILi1EEESF_SF_EEESA_SC_Li256ELb0ELb1ELb0ELb0EEENS1_30DynamicPersistentTileSchedulerILi256ELi256ELb0ELb1ELb0EEEEEEEEEvNT_6ParamsE,"ax",@progbits
	.sectioninfo	@"SHI_REGISTERS=255"
	.align	128
.text._ZN7cutlass13device_kernelIN5flash19enable_sm80_to_sm89INS1_16FlashAttnFwdSm80INS1_25CollectiveMainloopFwdSm80ILi8ELi1ELb1EN4cute5tupleIJNS5_1CILi128EEES8_S8_EEELi128ENS_10bfloat16_tEfNS_4arch4Sm80ELb1ELb0ELb0ELb0ELb0ELb0ELb1ELb0EEENS1_21CollectiveEpilogueFwdIS9_NS6_IJNS7_ILi1EEESF_SF_EEESA_SC_Li256ELb0ELb1ELb0ELb0EEENS1_30DynamicPersistentTileSchedulerILi256ELi256ELb0ELb1ELb0EEEEEEEEEvNT_6ParamsE:
        .type           _ZN7cutlass13device_kernelIN5flash19enable_sm80_to_sm89INS1_16FlashAttnFwdSm80INS1_25CollectiveMainloopFwdSm80ILi8ELi1ELb1EN4cute5tupleIJNS5_1CILi128EEES8_S8_EEELi128ENS_10bfloat16_tEfNS_4arch4Sm80ELb1ELb0ELb0ELb0ELb0ELb0ELb1ELb0EEENS1_21CollectiveEpilogueFwdIS9_NS6_IJNS7_ILi1EEESF_SF_EEESA_SC_Li256ELb0ELb1ELb0ELb0EEENS1_30DynamicPersistentTileSchedulerILi256ELi256ELb0ELb1ELb0EEEEEEEEEvNT_6ParamsE,@function
        .size           _ZN7cutlass13device_kernelIN5flash19enable_sm80_to_sm89INS1_16FlashAttnFwdSm80INS1_25CollectiveMainloopFwdSm80ILi8ELi1ELb1EN4cute5tupleIJNS5_1CILi128EEES8_S8_EEELi128ENS_10bfloat16_tEfNS_4arch4Sm80ELb1ELb0ELb0ELb0ELb0ELb0ELb1ELb0EEENS1_21CollectiveEpilogueFwdIS9_NS6_IJNS7_ILi1EEESF_SF_EEESA_SC_Li256ELb0ELb1ELb0ELb0EEENS1_30DynamicPersistentTileSchedulerILi256ELi256ELb0ELb1ELb0EEEEEEEEEvNT_6ParamsE,(.L_x_3792 - _ZN7cutlass13device_kernelIN5flash19enable_sm80_to_sm89INS1_16FlashAttnFwdSm80INS1_25CollectiveMainloopFwdSm80ILi8ELi1ELb1EN4cute5tupleIJNS5_1CILi128EEES8_S8_EEELi128ENS_10bfloat16_tEfNS_4arch4Sm80ELb1ELb0ELb0ELb0ELb0ELb0ELb1ELb0EEENS1_21CollectiveEpilogueFwdIS9_NS6_IJNS7_ILi1EEESF_SF_EEESA_SC_Li256ELb0ELb1ELb0ELb0EEENS1_30DynamicPersistentTileSchedulerILi256ELi256ELb0ELb1ELb0EEEEEEEEEvNT_6ParamsE)
        .other          _ZN7cutlass13device_kernelIN5flash19enable_sm80_to_sm89INS1_16FlashAttnFwdSm80INS1_25CollectiveMainloopFwdSm80ILi8ELi1ELb1EN4cute5tupleIJNS5_1CILi128EEES8_S8_EEELi128ENS_10bfloat16_tEfNS_4arch4Sm80ELb1ELb0ELb0ELb0ELb0ELb0ELb1ELb0EEENS1_21CollectiveEpilogueFwdIS9_NS6_IJNS7_ILi1EEESF_SF_EEESA_SC_Li256ELb0ELb1ELb0ELb0EEENS1_30DynamicPersistentTileSchedulerILi256ELi256ELb0ELb1ELb0EEEEEEEEEvNT_6ParamsE,@"STO_CUDA_ENTRY STV_DEFAULT"
_ZN7cutlass13device_kernelIN5flash19enable_sm80_to_sm89INS1_16FlashAttnFwdSm80INS1_25CollectiveMainloopFwdSm80ILi8ELi1ELb1EN4cute5tupleIJNS5_1CILi128EEES8_S8_EEELi128ENS_10bfloat16_tEfNS_4arch4Sm80ELb1ELb0ELb0ELb0ELb0ELb0ELb1ELb0EEENS1_21CollectiveEpilogueFwdIS9_NS6_IJNS7_ILi1EEESF_SF_EEESA_SC_Li256ELb0ELb1ELb0ELb0EEENS1_30DynamicPersistentTileSchedulerILi256ELi256ELb0ELb1ELb0EEEEEEEEEvNT_6ParamsE:
        /* <DEDUP_REMOVED lines=160> */
.L_x_2412:
        /* <DEDUP_REMOVED lines=19> */
.L_x_2372:
[----:B------:R-:W-:-:S04]  /*0b30*/  MOV R0, c[0x0][0x554] ;  /* 0x0001550000007a02 */ /* 0x000fc80000000f00 */
[----:B------:R-:W-:Y:S02]  /*0b40*/  ISETP.NE.AND P0, PT, R0, 0x1, PT ;  /* 0x000000010000780c */ /* 0x000fe40003f05270 */
[----:B------:R-:W-:-:S11]  /*0b50*/  MOV R0, R2 ;  /* 0x0000000200007202 */ /* 0x000fd60000000f00 */
[----:B------:R-:W-:-:S05]  /*0b60*/  @P0 IMAD.HI.U32 R4, R2, c[0x0][0x558], RZ ;  /* 0x0001560002040a27 */ /* 0x000fca00078e00ff */
[----:B------:R-:W-:-:S05]  /*0b70*/  @P0 SHF.R.U32.HI R0, RZ, c[0x0][0x55c], R4 ;  /* 0x00015700ff000a19 */ /* 0x000fca0000011604 */
[----:B------:R-:W-:Y:S02]  /*0b80*/  IMAD R4, R0, c[0x0][0x554], RZ ;  /* 0x0001550000047a24 */ /* 0x000fe400078e02ff */
.L_x_2373:
[----:B------:R-:W-:Y:S05]  /*0b90*/  BSYNC B0 ;  /* 0x0000000000007941 */ /* 0x000fea0003800000 */
.L_x_2371:
        /* <DEDUP_REMOVED lines=138> */
[----:B------:R-:W-:Y:S02]  /*1440*/  IMAD.MOV.U32 R7, RZ, RZ, R6 ;  /* 0x000000ffff077224 */ /* 0x000fe400078e0006 */
[----:B------:R-:W-:-:S02]  /*1450*/  IMAD R3, R10, c[0x0][0x1c0], RZ ;  /* 0x000070000a037a24 */ /* 0x000fc400078e02ff */
[----:B------:R-:W-:Y:S02]  /*1460*/  IMAD.MOV.U32 R6, RZ, RZ, R8 ;  /* 0x000000ffff067224 */ /* 0x000fe400078e0008 */
[C---:B------:R-:W-:Y:S02]  /*1470*/  IMAD R3, R36.reuse, c[0x0][0x1c4], R3 ;  /* 0x0000710024037a24 */ /* 0x040fe400078e0203 */
[----:B------:R-:W-:-:S04]  /*1480*/  IMAD.WIDE.U32 R6, R36, c[0x0][0x1c0], R6 ;  /* 0x0000700024067a25 */ /* 0x000fc800078e0006 */
[----:B------:R-:W-:Y:S02]  /*1490*/  IMAD.IADD R3, R7, 0x1, R3 ;  /* 0x0000000107037824 */ /* 0x000fe400078e0203 */
[----:B------:R-:W-:Y:S01]  /*14a0*/  IMAD R13, R35, c[0x0][0x168], RZ ;  /* 0x00005a00230d7a24 */ /* 0x000fe200078e02ff */
[----:B------:R-:W-:Y:S01]  /*14b0*/  BAR.SYNC.DEFER_BLOCKING 0x0 ;  /* 0x0000000000007b1d */ /* 0x000fe20000010000 */
[----:B------:R-:W-:Y:S01]  /*14c0*/  ISETP.GE.AND P3, PT, R148, c[0x0][0x198], PT ;  /* 0x0000660094007a0c */ /* 0x000fe20003f66270 */
[----:B------:R-:W-:Y:S02]  /*14d0*/  IMAD.MOV.U32 R145, RZ, RZ, c[0x0][0x1e0] ;  /* 0x00007800ff917624 */ /* 0x000fe400078e00ff */
[----:B------:R-:W-:Y:S02]  /*14e0*/  IMAD.MOV.U32 R146, RZ, RZ, c[0x0][0x1e4] ;  /* 0x00007900ff927624 */ /* 0x000fe400078e00ff */
[----:B--2---:R-:W-:-:S04]  /*14f0*/  IMAD.IADD R2, R12, 0x1, R153 ;  /* 0x000000010c027824 */ /* 0x004fc800078e0299 */
[----:B------:R-:W-:-:S04]  /*1500*/  @P4 IMAD.HI.U32 R4, R2, c[0x0][0x2c8], RZ ;  /* 0x0000b20002044a27 */ /* 0x000fc800078e00ff */
[----:B------:R-:W-:Y:S01]  /*1510*/  IMAD.MOV.U32 R0, RZ, RZ, R2 ;  /* 0x000000ffff007224 */ /* 0x000fe200078e0002 */
[----:B------:R-:W-:-:S04]  /*1520*/  @P4 SHF.R.U32.HI R0, RZ, c[0x0][0x2cc], R4 ;  /* 0x0000b300ff004a19 */ /* 0x000fc80000011604 */
[--C-:B------:R-:W-:Y:S01]  /*1530*/  SHF.R.S32.HI R5, RZ, 0x1f, R0.reuse ;  /* 0x0000001fff057819 */ /* 0x100fe20000011400 */
[----:B------:R-:W-:-:S04]  /*1540*/  IMAD.MOV R4, RZ, RZ, -R0 ;  /* 0x000000ffff047224 */ /* 0x000fc800078e0a00 */
[----:B------:R-:W-:Y:S02]  /*1550*/  IMAD R4, R4, c[0x0][0x2c4], R2 ;  /* 0x0000b10004047a24 */ /* 0x000fe400078e0202 */
[----:B------:R-:W-:Y:S02]  /*1560*/  IMAD.MOV.U32 R2, RZ, RZ, R6 ;  /* 0x000000ffff027224 */ /* 0x000fe400078e0006 */
[----:B------:R-:W-:Y:S02]  /*1570*/  IMAD R5, R5, c[0x0][0x1b0], RZ ;  /* 0x00006c0005057a24 */ /* 0x000fe400078e02ff */
[----:B------:R-:W-:-:S04]  /*1580*/  IMAD.WIDE.U32 R2, R0, c[0x0][0x1b0], R2 ;  /* 0x00006c0000027a25 */ /* 0x000fc800078e0002 */
[----:B------:R-:W-:Y:S01]  /*1590*/  IMAD R0, R0, c[0x0][0x1b4], R5 ;  /* 0x00006d0000007a24 */ /* 0x000fe200078e0205 */
[----:B------:R-:W-:-:S03]  /*15a0*/  SHF.R.S32.HI R5, RZ, 0x1f, R4 ;  /* 0x0000001fff057819 */ /* 0x000fc60000011404 */
[----:B------:R-:W-:Y:S02]  /*15b0*/  IMAD.IADD R3, R3, 0x1, R0 ;  /* 0x0000000103037824 */ /* 0x000fe400078e0200 */
[----:B------:R-:W-:-:S04]  /*15c0*/  IMAD R0, R5, c[0x0][0x1a8], RZ ;  /* 0x00006a0005007a24 */ /* 0x000fc800078e02ff */
[C---:B------:R-:W-:Y:S02]  /*15d0*/  IMAD R0, R4.reuse, c[0x0][0x1ac], R0 ;  /* 0x00006b0004007a24 */ /* 0x040fe400078e0200 */
[----:B------:R-:W-:-:S04]  /*15e0*/  IMAD.WIDE.U32 R4, R4, c[0x0][0x1a8], R2 ;  /* 0x00006a0004047a25 */ /* 0x000fc800078e0002 */
[----:B------:R-:W-:Y:S01]  /*15f0*/  IMAD.IADD R0, R5, 0x1, R0 ;  /* 0x0000000105007824 */ /* 0x000fe200078e0200 */
        /* <DEDUP_REMOVED lines=9> */
[----:B---3--:R-:W-:Y:S02]  /*1690*/  ISETP.GE.AND P6, PT, R14, c[0x0][0x198], PT ;  /* 0x000066000e007a0c */ /* 0x008fe40003fc6270 */
[----:B------:R-:W-:Y:S01]  /*16a0*/  ISETP.GE.AND P1, PT, R6, R13, PT ;  /* 0x0000000d0600720c */ /* 0x000fe20003f26270 */
[----:B------:R-:W3:Y:S01]  /*16b0*/  SHFL.IDX PT, R10, R2, 0x2, 0x181f ;  /* 0x00581f00020a7f89 */ /* 0x000ee200000e0000 */
[----:B------:R-:W-:-:S03]  /*16c0*/  IADD3 R11, R3, 0x40, RZ ;  /* 0x00000040030b7810 */ /* 0x000fc60007ffe0ff */
[----:B------:R-:W1:Y:S01]  /*16d0*/  SHFL.IDX PT, R12, R0, 0x2, 0x181f ;  /* 0x00581f00000c7f89 */ /* 0x000e6200000e0000 */
[-C--:B--2---:R-:W-:Y:S02]  /*16e0*/  @!P5 LEA R6, P2, R148, R4.reuse, 0x1 ;  /* 0x000000049406d211 */ /* 0x084fe400078408ff */
[----:B------:R-:W-:Y:S02]  /*16f0*/  @!P5 LEA R4, P0, R14, R4, 0x1 ;  /* 0x000000040e04d211 */ /* 0x000fe400078008ff */
[----:B-----5:R-:W-:Y:S02]  /*1700*/  @!P5 LEA.HI.X R7, R148, R5, R149, 0x1, P2 ;  /* 0x000000059407d211 */ /* 0x020fe400010f0c95 */
[----:B------:R-:W-:Y:S02]  /*1710*/  ISETP.GE.AND P2, PT, R11, R13, PT ;  /* 0x0000000d0b00720c */ /* 0x000fe40003f46270 */
[----:B----4-:R-:W-:Y:S01]  /*1720*/  @!P5 LEA.HI.X R5, R14, R5, R15, 0x1, P0 ;  /* 0x000000050e05d211 */ /* 0x010fe200000f0c0f */
[----:B------:R1:W2:Y:S04]  /*1730*/  SHFL.IDX PT, R11, R2, 0x3, 0x181f ;  /* 0x00781f00020b7f89 */ /* 0x0002a800000e0000 */
[----:B------:R4:W-:Y:S01]  /*1740*/  @!P5 LDGSTS.E.BYPASS.LTC128B.128 [R228+0x100], [R6.64], !P3 ;  /* 0x0010000006e4dfae */ /* 0x0009e2000d901d46 */
[----:B------:R-:W-:-:S03]  /*1750*/  IADD3 R3, R3, 0x60, RZ ;  /* 0x0000006003037810 */ /* 0x000fc60007ffe0ff */
[----:B------:R5:W-:Y:S01]  /*1760*/  @!P5 LDGSTS.E.BYPASS.LTC128B.128 [R228+0x4100], [R4.64], !P6 ;  /* 0x0410000004e4dfae */ /* 0x000be2000f101d46 */
[----:B-1----:R-:W-:-:S03]  /*1770*/  @!P1 LEA R2, P0, R14, R8, 0x1 ;  /* 0x000000080e029211 */ /* 0x002fc600078008ff */
[----:B----4-:R1:W4:Y:S01]  /*1780*/  SHFL.IDX PT, R7, R0, 0x3, 0x181f ;  /* 0x00781f0000077f89 */ /* 0x01032200000e0000 */
[----:B-----5:R-:W-:-:S04]  /*1790*/  @!P1 LEA R4, P5, R148, R8, 0x1 ;  /* 0x0000000894049211 */ /* 0x020fc800078a08ff */
[----:B------:R-:W-:Y:S02]  /*17a0*/  @!P1 LEA.HI.X R5, R148, R9, R149, 0x1, P5 ;  /* 0x0000000994059211 */ /* 0x000fe400028f0c95 */
[----:B------:R-:W-:Y:S02]  /*17b0*/  ISETP.GE.AND P5, PT, R3, R13, PT ;  /* 0x0000000d0300720c */ /* 0x000fe40003fa6270 */
[----:B------:R-:W-:Y:S01]  /*17c0*/  @!P1 LEA.HI.X R3, R14, R9, R15, 0x1, P0 ;  /* 0x000000090e039211 */ /* 0x000fe200000f0c0f */
[----:B------:R5:W-:Y:S01]  /*17d0*/  @!P1 LDGSTS.E.BYPASS.LTC128B.128 [R228+0x1100], [R4.64], !P3 ;  /* 0x0110000004e49fae */ /* 0x000be2000d901d46 */
[----:B------:R-:W-:Y:S02]  /*17e0*/  IADD3 R6, -R73, c[0x0][0x1d0], RZ ;  /* 0x0000740049067a10 */ /* 0x000fe40007ffe1ff */
[----:B---3--:R-:W-:Y:S01]  /*17f0*/  @!P2 LEA R8, P0, R148, R10, 0x1 ;  /* 0x0000000a9408a211 */ /* 0x008fe200078008ff */
[----:B------:R2:W-:Y:S01]  /*1800*/  @!P1 LDGSTS.E.BYPASS.LTC128B.128 [R228+0x5100], [R2.64], !P6 ;  /* 0x0510000002e49fae */ /* 0x0005e2000f101d46 */
[----:B-1----:R-:W-:-:S02]  /*1810*/  IADD3 R0, R168, -0x1, RZ ;  /* 0xffffffffa8007810 */ /* 0x002fc40007ffe0ff */
[----:B------:R-:W-:-:S03]  /*1820*/  @!P2 LEA.HI.X R9, R148, R12, R149, 0x1, P0 ;  /* 0x0000000c9409a211 */ /* 0x000fc600000f0c95 */
[----:B------:R-:W-:Y:S01]  /*1830*/  IMAD R6, R0, -0x80, R6 ;  /* 0xffffff8000067824 */ /* 0x000fe200078e0206 */
[----:B------:R-:W-:Y:S01]  /*1840*/  SHF.R.S32.HI R24, RZ, 0x1f, R0 ;  /* 0x0000001fff187819 */ /* 0x000fe20000011400 */
[----:B------:R1:W-:Y:S01]  /*1850*/  @!P2 LDGSTS.E.BYPASS.LTC128B.128 [R228+0x2100], [R8.64], !P3 ;  /* 0x0210000008e4afae */ /* 0x0003e2000d901d46 */
[----:B-----5:R-:W-:-:S04]  /*1860*/  @!P2 LEA R4, P1, R14, R10, 0x1 ;  /* 0x0000000a0e04a211 */ /* 0x020fc800078208ff */
[----:B------:R-:W-:Y:S02]  /*1870*/  @!P2 LEA.HI.X R5, R14, R12, R15, 0x1, P1 ;  /* 0x0000000c0e05a211 */ /* 0x000fe400008f0c0f */
[----:B------:R-:W-:Y:S02]  /*1880*/  ISETP.GE.AND P1, PT, R6, 0x1, PT ;  /* 0x000000010600780c */ /* 0x000fe40003f26270 */
[C---:B--2---:R-:W-:Y:S01]  /*1890*/  @!P5 LEA R2, P0, R148.reuse, R11, 0x1 ;  /* 0x0000000b9402d211 */ /* 0x044fe200078008ff */
[----:B------:R2:W-:Y:S03]  /*18a0*/  @!P2 LDGSTS.E.BYPASS.LTC128B.128 [R228+0x6100], [R4.64], !P6 ;  /* 0x0610000004e4afae */ /* 0x0005e6000f101d46 */
[----:B----4-:R-:W-:Y:S01]  /*18b0*/  @!P5 LEA.HI.X R3, R148, R7, R149, 0x1, P0 ;  /* 0x000000079403d211 */ /* 0x010fe200000f0c95 */
[----:B-1----:R-:W-:-:S04]  /*18c0*/  IMAD R8, R24, c[0x0][0x1e0], RZ ;  /* 0x0000780018087a24 */ /* 0x002fc800078e02ff */
[----:B------:R1:W-:Y:S01]  /*18d0*/  @!P5 LDGSTS.E.BYPASS.LTC128B.128 [R228+0x3100], [R2.64], !P3 ;  /* 0x0310000002e4dfae */ /* 0x0003e2000d901d46 */
[----:B------:R-:W-:Y:S01]  /*18e0*/  IMAD R9, R0, c[0x0][0x1e4], R8 ;  /* 0x0000790000097a24 */ /* 0x000fe200078e0208 */
[----:B------:R-:W-:Y:S02]  /*18f0*/  @!P5 LEA R8, P0, R14, R11, 0x1 ;  /* 0x0000000b0e08d211 */ /* 0x000fe400078008ff */
[----:B------:R-:W-:Y:S01]  /*1900*/  ISETP.GE.AND P2, PT, R6, 0x21, PT ;  /* 0x000000210600780c */ /* 0x000fe20003f46270 */
[----:B--2---:R-:W-:-:S04]  /*1910*/  IMAD.WIDE.U32 R4, R0, c[0x0][0x1e0], RZ ;  /* 0x0000780000047a25 */ /* 0x004fc800078e00ff */
[----:B-1----:R-:W-:Y:S01]  /*1920*/  IMAD.IADD R3, R5, 0x1, R9 ;  /* 0x0000000105037824 */ /* 0x002fe200078e0209 */
[----:B------:R-:W-:Y:S02]  /*1930*/  LEA R2, P3, R4, R154, 0x7 ;  /* 0x0000009a04027211 */ /* 0x000fe400078638ff */
[----:B------:R-:W-:Y:S02]  /*1940*/  @!P5 LEA.HI.X R9, R14, R7, R15, 0x1, P0 ;  /* 0x000000070e09d211 */ /* 0x000fe400000f0c0f */
[----:B------:R-:W-:Y:S02]  /*1950*/  @P1 ISETP.GE.AND P0, PT, R148, c[0x0][0x1d4], PT ;  /* 0x0000750094001a0c */ /* 0x000fe40003f06270 */
[----:B------:R-:W-:Y:S01]  /*1960*/  LEA.HI.X R3, R4, R150, R3, 0x7, P3 ;  /* 0x0000009604037211 */ /* 0x000fe200018f3c03 */
[----:B------:R1:W-:Y:S01]  /*1970*/  @!P5 LDGSTS.E.BYPASS.LTC128B.128 [R228+0x7100], [R8.64], !P6 ;  /* 0x0710000008e4dfae */ /* 0x0003e2000f101d46 */
[----:B------:R-:W-:Y:S02]  /*1980*/  @P1 LEA R4, P3, R2, c[0x0][0x1c8], 0x1 ;  /* 0x0000720002041a11 */ /* 0x000fe400078608ff */
[----:B------:R-:W-:Y:S01]  /*1990*/  ISETP.GE.AND P6, PT, R14, c[0x0][0x1d4], PT ;  /* 0x000075000e007a0c */ /* 0x000fe20003fc6270 */
[----:B------:R-:W0:Y:S01]  /*19a0*/  LDGDEPBAR ;  /* 0x00000000000079af */ /* 0x000e220000000000 */
[----:B------:R-:W-:-:S02]  /*19b0*/  @P1 LEA.HI.X R5, R2, c[0x0][0x1cc], R3, 0x1, P3 ;  /* 0x0000730002051a11 */ /* 0x000fc400018f0c03 */
[----:B------:R-:W-:Y:S02]  /*19c0*/  ISETP.GE.AND P5, PT, R6, 0x41, PT ;  /* 0x000000410600780c */ /* 0x000fe40003fa6270 */
[C---:B------:R-:W-:Y:S01]  /*19d0*/  @P2 LEA R7, P3, R145.reuse, R2, 0x5 ;  /* 0x0000000291072211 */ /* 0x040fe200078628ff */
[----:B------:R2:W-:Y:S01]  /*19e0*/  @P1 LDGSTS.E.BYPASS.LTC128B.128 [R228+0x8100], [R4.64], !P0 ;  /* 0x0810000004e41fae */ /* 0x0005e2000c101d46 */
[----:B------:R-:W-:-:S05]  /*19f0*/  IMAD.WIDE.U32 R10, R145, 0x40, RZ ;  /* 0x00000040910a7825 */ /* 0x000fca00078e00ff */
[----:B------:R2:W-:Y:S01]  /*1a00*/  @P1 LDGSTS.E.BYPASS.LTC128B.128 [R228+0xc100], [R4.64+0x80], !P6 ;  /* 0x0c10008004e41fae */ /* 0x0005e2000f101d46 */
[----:B-1----:R-:W-:Y:S02]  /*1a10*/  @P2 LEA R8, P0, R7, c[0x0][0x1c8], 0x1 ;  /* 0x0000720007082a11 */ /* 0x002fe400078008ff */
[----:B------:R-:W-:Y:S02]  /*1a20*/  @P2 LEA.HI.X R9, R145, R3, R146, 0x5, P3 ;  /* 0x0000000391092211 */ /* 0x000fe400018f2c92 */
[----:B------:R-:W-:Y:S02]  /*1a30*/  ISETP.GE.AND P3, PT, R6, 0x61, PT ;  /* 0x000000610600780c */ /* 0x000fe40003f66270 */
[----:B------:R-:W-:Y:S02]  /*1a40*/  @P2 LEA.HI.X R9, R7, c[0x0][0x1cc], R9, 0x1, P0 ;  /* 0x0000730007092a11 */ /* 0x000fe400000f0c09 */
[----:B------:R-:W-:Y:S01]  /*1a50*/  @P2 ISETP.GE.AND P0, PT, R148, c[0x0][0x1d4], PT ;  /* 0x0000750094002a0c */ /* 0x000fe20003f06270 */
[----:B--2---:R-:W-:Y:S01]  /*1a60*/  IMAD.SHL.U32 R5, R146, 0x40, RZ ;  /* 0x0000004092057824 */ /* 0x004fe200078e00ff */
[----:B------:R-:W-:-:S04]  /*1a70*/  @P5 IADD3 R4, P1, R2, R10, RZ ;  /* 0x0000000a02045210 */ /* 0x000fc80007f3e0ff */
[----:B------:R-:W-:-:S07]  /*1a80*/  @P5 IADD3.X R5, R3, R11, R5, P1, !PT ;  /* 0x0000000b03055210 */ /* 0x000fce0000ffe405 */
[----:B------:R1:W-:Y:S01]  /*1a90*/  @P2 LDGSTS.E.BYPASS.LTC128B.128 [R228+0x9100], [R8.64], !P0 ;  /* 0x0910000008e42fae */ /* 0x0003e2000c101d46 */
[----:B------:R-:W-:Y:S01]  /*1aa0*/  @P5 LEA R6, P1, R4, c[0x0][0x1c8], 0x1 ;  /* 0x0000720004065a11 */ /* 0x000fe200078208ff */
[----:B------:R-:W-:Y:S01]  /*1ab0*/  @P3 IMAD.WIDE.U32 R2, R145, 0x60, R2 ;  /* 0x0000006091023825 */ /* 0x000fe200078e0002 */
[----:B------:R-:W-:Y:S01]  /*1ac0*/  @P3 ISETP.GE.AND P0, PT, R148, c[0x0][0x1d4], PT ;  /* 0x0000750094003a0c */ /* 0x000fe20003f06270 */
[----:B------:R1:W-:Y:S01]  /*1ad0*/  @P2 LDGSTS.E.BYPASS.LTC128B.128 [R228+0xd100], [R8.64+0x80], !P6 ;  /* 0x0d10008008e42fae */ /* 0x0003e2000f101d46 */
[----:B------:R-:W-:Y:S01]  /*1ae0*/  @P5 LEA.HI.X R7, R4, c[0x0][0x1cc], R5, 0x1, P1 ;  /* 0x0000730004075a11 */ /* 0x000fe200008f0c05 */
[----:B------:R-:W-:Y:S01]  /*1af0*/  @P3 IMAD R4, R146, 0x60, RZ ;  /* 0x0000006092043824 */ /* 0x000fe200078e02ff */
[----:B------:R-:W-:-:S03]  /*1b00*/  @P5 ISETP.GE.AND P1, PT, R148, c[0x0][0x1d4], PT ;  /* 0x0000750094005a0c */ /* 0x000fc60003f26270 */
[----:B------:R-:W-:Y:S01]  /*1b10*/  @P3 IMAD.IADD R3, R3, 0x1, R4 ;  /* 0x0000000103033824 */ /* 0x000fe200078e0204 */
[----:B------:R-:W-:-:S04]  /*1b20*/  @P3 LEA R4, P2, R2, c[0x0][0x1c8], 0x1 ;  /* 0x0000720002043a11 */ /* 0x000fc800078408ff */
[----:B------:R-:W-:-:S05]  /*1b30*/  @P3 LEA.HI.X R5, R2, c[0x0][0x1cc], R3, 0x1, P2 ;  /* 0x0000730002053a11 */ /* 0x000fca00010f0c03 */
        /* <DEDUP_REMOVED lines=18> */
[----:B-1----:R-:W1:Y:S04]  /*1c60*/  LDSM.16.M88.4 R8, [R201+0x800] ;  /* 0x00080000c908783b */ /* 0x002e680000000200 */
[----:B------:R-:W3:Y:S04]  /*1c70*/  LDSM.16.M88.4 R20, [R201+0x1800] ;  /* 0x00180000c914783b */ /* 0x000ee80000000200 */
[----:B------:R-:W4:Y:S04]  /*1c80*/  LDSM.16.M88.4 R12, [R201] ;  /* 0x00000000c90c783b */ /* 0x000f280000000200 */
[----:B--2---:R-:W2:Y:S04]  /*1c90*/  LDSM.16.M88.4 R4, [R201+0x1000] ;  /* 0x00100000c904783b */ /* 0x004ea80000000200 */
[----:B------:R-:W5:Y:S04]  /*1ca0*/  LDSM.16.M88.4 R56, [R201+0x2000] ;  /* 0x00200000c938783b */ /* 0x000f680000000200 */
[----:B------:R-:W2:Y:S04]  /*1cb0*/  LDSM.16.M88.4 R32, [R220] ;  /* 0x00000000dc20783b */ /* 0x000ea80000000200 */
[----:B------:R-:W2:Y:S04]  /*1cc0*/  LDSM.16.M88.4 R44, [R222] ;  /* 0x00000000de2c783b */ /* 0x000ea80000000200 */
[----:B------:R-:W2:Y:S04]  /*1cd0*/  LDSM.16.M88.4 R64, [R219] ;  /* 0x00000000db40783b */ /* 0x000ea80000000200 */
[----:B------:R-:W2:Y:S04]  /*1ce0*/  LDSM.16.M88.4 R48, [R207] ;  /* 0x00000000cf30783b */ /* 0x000ea80000000200 */
[----:B------:R-:W2:Y:S01]  /*1cf0*/  LDSM.16.M88.4 R40, [R221] ;  /* 0x00000000dd28783b */ /* 0x000ea20000000200 */
[C---:B-1----:R-:W-:Y:S03]  /*1d00*/  HMMA.16816.F32.BF16 R36, R136.reuse, R8, RZ ;  /* 0x000000088824723c */ /* 0x042fe600000418ff */
[----:B------:R-:W1:Y:S05]  /*1d10*/  LDSM.16.M88.4 R68, [R201+0x2800] ;  /* 0x00280000c944783b */ /* 0x000e6a0000000200 */
[C---:B------:R-:W-:Y:S08]  /*1d20*/  HMMA.16816.F32.BF16 R28, R136.reuse, R10, RZ ;  /* 0x0000000a881c723c */ /* 0x040ff000000418ff */
[C---:B---3--:R-:W-:Y:S08]  /*1d30*/  HMMA.16816.F32.BF16 R8, R136.reuse, R20, RZ ;  /* 0x000000148808723c */ /* 0x048ff000000418ff */
[C---:B----4-:R-:W-:Y:S08]  /*1d40*/  HMMA.16816.F32.BF16 R60, R136.reuse, R12, RZ ;  /* 0x0000000c883c723c */ /* 0x050ff000000418ff */
[C---:B------:R-:W-:Y:S08]  /*1d50*/  HMMA.16816.F32.BF16 R52, R136.reuse, R14, RZ ;  /* 0x0000000e8834723c */ /* 0x040ff000000418ff */
[C---:B--2---:R-:W-:Y:S08]  /*1d60*/  HMMA.16816.F32.BF16 R16, R136.reuse, R4, RZ ;  /* 0x000000048810723c */ /* 0x044ff000000418ff */
[C---:B------:R-:W-:Y:S08]  /*1d70*/  HMMA.16816.F32.BF16 R12, R136.reuse, R6, RZ ;  /* 0x00000006880c723c */ /* 0x040ff000000418ff */
[C---:B------:R-:W-:Y:S08]  /*1d80*/  HMMA.16816.F32.BF16 R4, R136.reuse, R22, RZ ;  /* 0x000000168804723c */ /* 0x040ff000000418ff */
[----:B-----5:R-:W-:Y:S08]  /*1d90*/  HMMA.16816.F32.BF16 R20, R136, R56, RZ ;  /* 0x000000388814723c */ /* 0x020ff000000418ff */
[----:B------:R-:W-:Y:S01]  /*1da0*/  HMMA.16816.F32.BF16 R76, R140, R32, R8 ;  /* 0x000000208c4c723c */ /* 0x000fe20000041808 */
[----:B------:R-:W-:-:S07]  /*1db0*/  IMAD R2, R24, c[0x0][0x208], RZ ;  /* 0x0000820018027a24 */ /* 0x000fce00078e02ff */
[----:B------:R-:W-:Y:S01]  /*1dc0*/  HMMA.16816.F32.BF16 R8, R136, R58, RZ ;  /* 0x0000003a8808723c */ /* 0x000fe200000418ff */
[----:B------:R-:W-:Y:S02]  /*1dd0*/  IMAD R2, R0, c[0x0][0x20c], R2 ;  /* 0x0000830000027a24 */ /* 0x000fe400078e0202 */
[----:B------:R-:W-:-:S05]  /*1de0*/  IMAD.MOV.U32 R147, RZ, RZ, -0x80 ;  /* 0xffffff80ff937424 */ /* 0x000fca00078e00ff */
[----:B------:R-:W-:Y:S01]  /*1df0*/  HMMA.16816.F32.BF16 R80, R140, R34, R4 ;  /* 0x000000228c50723c */ /* 0x000fe20000041804 */
[----:B------:R-:W-:Y:S01]  /*1e00*/  IMAD R144, R0, R147, c[0x0][0x1d0] ;  /* 0x0000740000907624 */ /* 0x000fe200078e0293 */
[----:B------:R-:W-:Y:S01]  /*1e10*/  ISETP.GE.AND P5, PT, R148, c[0x0][0x1d4], PT ;  /* 0x0000750094007a0c */ /* 0x000fe20003fa6270 */
[----:B------:R-:W-:Y:S04]  /*1e20*/  LDSM.16.M88.4 R32, [R217] ;  /* 0x00000000d920783b */ /* 0x000fe80000000200 */
[----:B------:R-:W-:-:S04]  /*1e30*/  IMAD.WIDE.U32 R4, R0, c[0x0][0x208], RZ ;  /* 0x0000820000047a25 */ /* 0x000fc800078e00ff */
[----:B------:R-:W-:Y:S01]  /*1e40*/  IMAD.IADD R2, R5, 0x1, R2 ;  /* 0x0000000105027824 */ /* 0x000fe200078e0202 */
[----:B------:R-:W-:Y:S01]  /*1e50*/  LEA R3, P0, R4, R26, 0x7 ;  /* 0x0000001a04037211 */ /* 0x000fe200078038ff */
[C---:B------:R-:W-:Y:S01]  /*1e60*/  HMMA.16816.F32.BF16 R104, R140.reuse, R44, R36 ;  /* 0x0000002c8c68723c */ /* 0x040fe20000041824 */
[----:B------:R-:W2:Y:S01]  /*1e70*/  LDSM.16.M88.4 R36, [R218] ;  /* 0x00000000da24783b */ /* 0x000ea20000000200 */
[----:B------:R-:W-:Y:S01]  /*1e80*/  IMAD.IADD R6, R144, 0x1, -R73 ;  /* 0x0000000190067824 */ /* 0x000fe200078e0a49 */
[----:B------:R-:W-:Y:S01]  /*1e90*/  LEA.HI.X R4, R4, R25, R2, 0x7, P0 ;  /* 0x0000001904047211 */ /* 0x000fe200000f3c02 */
[----:B------:R-:W-:Y:S01]  /*1ea0*/  IMAD.MOV.U32 R5, RZ, RZ, c[0x0][0x208] ;  /* 0x00008200ff057624 */ /* 0x000fe200078e00ff */
[----:B------:R-:W-:Y:S03]  /*1eb0*/  LDSM.16.M88.4 R24, [R201+0x3800] ;  /* 0x00380000c918783b */ /* 0x000fe60000000200 */
[----:B------:R-:W-:Y:S01]  /*1ec0*/  HMMA.16816.F32.BF16 R84, R140, R64, R20 ;  /* 0x000000408c54723c */ /* 0x000fe20000041814 */
[----:B------:R-:W3:Y:S01]  /*1ed0*/  LDSM.16.M88.4 R20, [R201+0x3000] ;  /* 0x00300000c914783b */ /* 0x000ee20000000200 */
[----:B------:R-:W-:Y:S01]  /*1ee0*/  IMAD.MOV.U32 R7, RZ, RZ, 0x6 ;  /* 0x00000006ff077424 */ /* 0x000fe200078e00ff */
[----:B------:R-:W-:-:S02]  /*1ef0*/  LEA R2, P0, R3, c[0x0][0x1f8], 0x1 ;  /* 0x00007e0003027a11 */ /* 0x000fc400078008ff */
[----:B------:R-:W-:-:S03]  /*1f00*/  ISETP.LT.OR P3, PT, R6, 0x1, P5 ;  /* 0x000000010600780c */ /* 0x000fc60002f61670 */
[----:B------:R-:W-:Y:S01]  /*1f10*/  HMMA.16816.F32.BF16 R88, R140, R66, R8 ;  /* 0x000000428c58723c */ /* 0x000fe20000041808 */
[C---:B------:R-:W-:Y:S02]  /*1f20*/  ISETP.LT.OR P2, PT, R6.reuse, 0x1, P6 ;  /* 0x000000010600780c */ /* 0x040fe40003741670 */
[----:B------:R-:W-:-:S04]  /*1f30*/  ISETP.LT.OR P1, PT, R6, 0x21, P5 ;  /* 0x000000210600780c */ /* 0x000fc80002f21670 */
[----:B------:R-:W-:Y:S01]  /*1f40*/  IMAD.SHL.U32 R10, R5, 0x40, RZ ;  /* 0x00000040050a7824 */ /* 0x000fe200078e00ff */
[----:B------:R-:W-:Y:S02]  /*1f50*/  LEA.HI.X R3, R3, c[0x0][0x1fc], R4, 0x1, P0 ;  /* 0x00007f0003037a11 */ /* 0x000fe400000f0c04 */
[----:B------:R-:W-:Y:S02]  /*1f60*/  SHF.L.U64.HI R7, R5, R7, c[0x0][0x20c] ;  /* 0x0000830005077619 */ /* 0x000fe40000010207 */
[----:B------:R-:W-:Y:S01]  /*1f70*/  IADD3 R8, P0, R10, R2, RZ ;  /* 0x000000020a087210 */ /* 0x000fe20007f1e0ff */
[----:B------:R-:W-:Y:S04]  /*1f80*/  HMMA.16816.F32.BF16 R108, R140, R48, R60 ;  /* 0x000000308c6c723c */ /* 0x000fe8000004183c */
[----:B------:R-:W-:Y:S01]  /*1f90*/  IMAD.X R9, R7, 0x1, R3, P0 ;  /* 0x0000000107097824 */ /* 0x000fe200000e0603 */
[----:B------:R-:W-:-:S03]  /*1fa0*/  IADD3 R4, P0, R8, R10, RZ ;  /* 0x0000000a08047210 */ /* 0x000fc60007f1e0ff */
[----:B------:R-:W-:Y:S02]  /*1fb0*/  HMMA.16816.F32.BF16 R92, R140, R42, R12 ;  /* 0x0000002a8c5c723c */ /* 0x000fe4000004180c */
[----:B------:R-:W-:-:S06]  /*1fc0*/  IMAD.X R5, R9, 0x1, R7, P0 ;  /* 0x0000000109057824 */ /* 0x000fcc00000e0607 */
[----:B------:R-:W-:Y:S01]  /*1fd0*/  HMMA.16816.F32.BF16 R60, R140, R40, R16 ;  /* 0x000000288c3c723c */ /* 0x000fe20000041810 */
[----:B------:R-:W4:Y:S04]  /*1fe0*/  LDSM.16.M88.4 R40, [R216] ;  /* 0x00000000d828783b */ /* 0x000f280000000200 */
[----:B------:R-:W-:Y:S01]  /*1ff0*/  @!PT LDS RZ, [RZ] ;  /* 0x00000000fffff984 */ /* 0x000fe20000000800 */
[----:B------:R-:W-:Y:S01]  /*2000*/  @!PT LDS RZ, [RZ] ;  /* 0x00000000fffff984 */ /* 0x000fe20000000800 */
[----:B------:R-:W-:Y:S01]  /*2010*/  @!PT LDS RZ, [RZ] ;  /* 0x00000000fffff984 */ /* 0x000fe20000000800 */
[----:B------:R5:W-:Y:S03]  /*2020*/  LDGSTS.E.BYPASS.LTC128B.128 [R228+0x100], [R2.64], !P3 ;  /* 0x0010000002e47fae */ /* 0x000be6000d901d46 */
[----:B-1----:R-:W-:Y:S01]  /*2030*/  HMMA.16816.F32.BF16 R12, R136, R68, RZ ;  /* 0x00000044880c723c */ /* 0x002fe200000418ff */
[----:B------:R5:W-:Y:S04]  /*2040*/  LDGSTS.E.BYPASS.LTC128B.128 [R228+0x4100], [R2.64+0x80], !P2 ;  /* 0x0410008002e47fae */ /* 0x000be8000d101d46 */
[----:B------:R1:W-:Y:S01]  /*2050*/  LDGSTS.E.BYPASS.LTC128B.128 [R228+0x1100], [R8.64], !P1 ;  /* 0x0110000008e47fae */ /* 0x0003e2000c901d46 */
[----:B------:R-:W-:-:S02]  /*2060*/  ISETP.LT.OR P3, PT, R6, 0x21, P6 ;  /* 0x000000210600780c */ /* 0x000fc40003761670 */
[----:B-1----:R-:W-:Y:S02]  /*2070*/  IADD3 R8, P2, P1, R10, 0x80, R2 ;  /* 0x000000800a087810 */ /* 0x002fe4000795e002 */
[----:B-----5:R-:W-:Y:S02]  /*2080*/  IADD3 R2, P0, R4, R10, RZ ;  /* 0x0000000a04027210 */ /* 0x020fe40007f1e0ff */
[----:B------:R-:W-:Y:S02]  /*2090*/  IADD3.X R9, R7, RZ, R3, P2, P1 ;  /* 0x000000ff07097210 */ /* 0x000fe400017e2403 */
[C---:B------:R-:W-:Y:S01]  /*20a0*/  ISETP.LT.OR P1, PT, R6.reuse, 0x41, P5 ;  /* 0x000000410600780c */ /* 0x040fe20002f21670 */
[----:B------:R-:W-:Y:S01]  /*20b0*/  IMAD.X R3, R5, 0x1, R7, P0 ;  /* 0x0000000105037824 */ /* 0x000fe200000e0607 */
[----:B------:R-:W-:-:S03]  /*20c0*/  ISETP.LT.OR P0, PT, R6, 0x41, P6 ;  /* 0x000000410600780c */ /* 0x000fc60003701670 */
[----:B------:R1:W-:Y:S05]  /*20d0*/  LDGSTS.E.BYPASS.LTC128B.128 [R228+0x5100], [R8.64], !P3 ;  /* 0x0510000008e47fae */ /* 0x0003ea000d901d46 */
[----:B--2---:R-:W-:Y:S01]  /*20e0*/  HMMA.16816.F32.BF16 R72, R140, R36, R12 ;  /* 0x000000248c48723c */ /* 0x004fe2000004180c */
[C---:B------:R-:W-:Y:S02]  /*20f0*/  ISETP.LT.OR P5, PT, R6.reuse, 0x61, P5 ;  /* 0x000000610600780c */ /* 0x040fe40002fa1670 */
[----:B------:R-:W-:-:S05]  /*2100*/  ISETP.LT.OR P2, PT, R6, 0x61, P6 ;  /* 0x000000610600780c */ /* 0x000fca0003741670 */
[----:B---3--:R-:W-:Y:S01]  /*2110*/  HMMA.16816.F32.BF16 R12, R136, R22, RZ ;  /* 0x00000016880c723c */ /* 0x008fe200000418ff */
[----:B------:R2:W-:Y:S04]  /*2120*/  LDGSTS.E.BYPASS.LTC128B.128 [R228+0x2100], [R4.64], !P1 ;  /* 0x0210000004e47fae */ /* 0x0005e8000c901d46 */
[----:B------:R2:W-:Y:S03]  /*2130*/  LDGSTS.E.BYPASS.LTC128B.128 [R228+0x6100], [R4.64+0x80], !P0 ;  /* 0x0610008004e47fae */ /* 0x0005e6000c101d46 */
[----:B------:R-:W-:Y:S01]  /*2140*/  HMMA.16816.F32.BF16 R100, R140, R50, R52 ;  /* 0x000000328c64723c */ /* 0x000fe20000041834 */
[----:B------:R3:W-:Y:S04]  /*2150*/  LDGSTS.E.BYPASS.LTC128B.128 [R228+0x3100], [R2.64], !P5 ;  /* 0x0310000002e47fae */ /* 0x0007e8000e901d46 */
[----:B------:R3:W-:Y:S03]  /*2160*/  LDGSTS.E.BYPASS.LTC128B.128 [R228+0x7100], [R2.64+0x80], !P2 ;  /* 0x0710008002e47fae */ /* 0x0007e6000d101d46 */
[C---:B------:R-:W-:Y:S01]  /*2170*/  HMMA.16816.F32.BF16 R16, R136.reuse, R20, RZ ;  /* 0x000000148810723c */ /* 0x040fe200000418ff */
[----:B------:R-:W-:Y:S04]  /*2180*/  LDSM.16.M88.4 R20, [R205] ;  /* 0x00000000cd14783b */ /* 0x000fe80000000200 */
[----:B------:R-:W-:Y:S03]  /*2190*/  LDSM.16.M88.4 R132, [R205+0x4000] ;  /* 0x00400000cd84783b */ /* 0x000fe60000000200 */
[C---:B-1----:R-:W-:Y:S01]  /*21a0*/  HMMA.16816.F32.BF16 R8, R136.reuse, R24, RZ ;  /* 0x000000188808723c */ /* 0x042fe200000418ff */
[----:B------:R-:W0:Y:S07]  /*21b0*/  LDGDEPBAR ;  /* 0x00000000000079af */ /* 0x000e2e0000000000 */
[----:B--2---:R-:W-:Y:S01]  /*21c0*/  HMMA.16816.F32.BF16 R4, R136, R26, RZ ;  /* 0x0000001a8804723c */ /* 0x004fe200000418ff */
[----:B------:R-:W1:Y:S07]  /*21d0*/  LDSM.16.M88.4 R24, [R205+0x800] ;  /* 0x00080000cd18783b */ /* 0x000e6e0000000200 */
[C---:B------:R-:W-:Y:S01]  /*21e0*/  HMMA.16816.F32.BF16 R52, R140.reuse, R34, R12 ;  /* 0x000000228c34723c */ /* 0x040fe2000004180c */
[----:B------:R-:W2:Y:S07]  /*21f0*/  LDSM.16.M88.4 R12, [R205+0x1800] ;  /* 0x00180000cd0c783b */ /* 0x000eae0000000200 */
[C---:B----4-:R-:W-:Y:S01]  /*2200*/  HMMA.16816.F32.BF16 R48, R140.reuse, R40, R8 ;  /* 0x000000288c30723c */ /* 0x050fe20000041808 */
[----:B------:R-:W-:Y:S07]  /*2210*/  LDSM.16.M88.4 R8, [R205+0x2800] ;  /* 0x00280000cd08783b */ /* 0x000fee0000000200 */
[C---:B------:R-:W-:Y:S01]  /*2220*/  HMMA.16816.F32.BF16 R40, R140.reuse, R42, R4 ;  /* 0x0000002a8c28723c */ /* 0x040fe20000041804 */
[----:B------:R-:W4:Y:S07]  /*2230*/  LDSM.16.M88.4 R4, [R205+0x2000] ;  /* 0x00200000cd04783b */ /* 0x000f2e0000000200 */
[----:B------:R-:W-:Y:S01]  /*2240*/  HMMA.16816.F32.BF16 R96, R140, R46, R28 ;  /* 0x0000002e8c60723c */ /* 0x000fe2000004181c */
[----:B------:R-:W5:Y:S07]  /*2250*/  LDSM.16.M88.4 R44, [R205+0x1000] ;  /* 0x00100000cd2c783b */ /* 0x000f6e0000000200 */
[----:B------:R-:W-:Y:S08]  /*2260*/  HMMA.16816.F32.BF16 R28, R136, R70, RZ ;  /* 0x00000046881c723c */ /* 0x000ff000000418ff */
[----:B------:R-:W-:Y:S01]  /*2270*/  HMMA.16816.F32.BF16 R56, R140, R32, R16 ;  /* 0x000000208c38723c */ /* 0x000fe20000041810 */
[----:B------:R-:W2:Y:S07]  /*2280*/  LDSM.16.M88.4 R16, [R205+0x3800] ;  /* 0x00380000cd10783b */ /* 0x000eae0000000200 */
[----:B-1----:R-:W-:Y:S08]  /*2290*/  HMMA.16816.F32.BF16 R32, R164, R26, R96 ;  /* 0x0000001aa420723c */ /* 0x002ff00000041860 */
[----:B------:R-:W-:Y:S08]  /*22a0*/  HMMA.16816.F32.BF16 R64, R140, R38, R28 ;  /* 0x000000268c40723c */ /* 0x000ff0000004181c */
[C---:B------:R-:W-:Y:S08]  /*22b0*/  HMMA.16816.F32.BF16 R28, R164.reuse, R20, R108 ;  /* 0x00000014a41c723c */ /* 0x040ff0000004186c */
[C---:B------:R-:W-:Y:S01]  /*22c0*/  HMMA.16816.F32.BF16 R36, R164.reuse, R24, R104 ;  /* 0x00000018a424723c */ /* 0x040fe20000041868 */
[----:B------:R-:W1:Y:S07]  /*22d0*/  LDSM.16.M88.4 R24, [R205+0x3000] ;  /* 0x00300000cd18783b */ /* 0x000e6e0000000200 */
[C---:B------:R-:W-:Y:S08]  /*22e0*/  HMMA.16816.F32.BF16 R20, R164.reuse, R22, R100 ;  /* 0x00000016a414723c */ /* 0x040ff00000041864 */
[C---:B--2---:R-:W-:Y:S08]  /*22f0*/  HMMA.16816.F32.BF16 R76, R164.reuse, R12, R76 ;  /* 0x0000000ca44c723c */ /* 0x044ff0000004184c */
[C---:B------:R-:W-:Y:S01]  /*2300*/  HMMA.16816.F32.BF16 R80, R164.reuse, R14, R80 ;  /* 0x0000000ea450723c */ /* 0x040fe20000041850 */
[----:B------:R-:W2:Y:S07]  /*2310*/  LDSM.16.M88.4 R12, [R202] ;  /* 0x00000000ca0c783b */ /* 0x000eae0000000200 */
[C---:B----4-:R-:W-:Y:S08]  /*2320*/  HMMA.16816.F32.BF16 R84, R164.reuse, R4, R84 ;  /* 0x00000004a454723c */ /* 0x050ff00000041854 */
[C---:B------:R-:W-:Y:S01]  /*2330*/  HMMA.16816.F32.BF16 R100, R164.reuse, R6, R88 ;  /* 0x00000006a464723c */ /* 0x040fe20000041858 */
[----:B------:R-:W4:Y:S07]  /*2340*/  LDSM.16.M88.4 R4, [R202+0x800] ;  /* 0x00080000ca04783b */ /* 0x000f2e0000000200 */
[C---:B-----5:R-:W-:Y:S08]  /*2350*/  HMMA.16816.F32.BF16 R68, R164.reuse, R46, R92 ;  /* 0x0000002ea444723c */ /* 0x060ff0000004185c */
[C---:B------:R-:W-:Y:S08]  /*2360*/  HMMA.16816.F32.BF16 R92, R164.reuse, R8, R72 ;  /* 0x00000008a45c723c */ /* 0x040ff00000041848 */
[C---:B------:R-:W-:Y:S01]  /*2370*/  HMMA.16816.F32.BF16 R104, R164.reuse, R10, R64 ;  /* 0x0000000aa468723c */ /* 0x040fe20000041840 */
[----:B------:R-:W5:Y:S07]  /*2380*/  LDSM.16.M88.4 R8, [R202+0x1000] ;  /* 0x00100000ca08783b */ /* 0x000f6e0000000200 */
[C---:B------:R-:W-:Y:S08]  /*2390*/  HMMA.16816.F32.BF16 R88, R164.reuse, R16, R48 ;  /* 0x00000010a458723c */ /* 0x040ff00000041830 */
[C---:B------:R-:W-:Y:S01]  /*23a0*/  HMMA.16816.F32.BF16 R72, R164.reuse, R18, R40 ;  /* 0x00000012a448723c */ /* 0x040fe20000041828 */
[----:B------:R-:W3:Y:S07]  /*23b0*/  LDSM.16.M88.4 R16, [R202+0x2800] ;  /* 0x00280000ca10783b */ /* 0x000eee0000000200 */
[C---:B-1----:R-:W-:Y:S08]  /*23c0*/  HMMA.16816.F32.BF16 R108, R164.reuse, R24, R56 ;  /* 0x00000018a46c723c */ /* 0x042ff00000041838 */
[----:B------:R-:W-:Y:S08]  /*23d0*/  HMMA.16816.F32.BF16 R60, R164, R44, R60 ;  /* 0x0000002ca43c723c */ /* 0x000ff0000004183c */
[C---:B--2---:R-:W-:Y:S08]  /*23e0*/  HMMA.16816.F32.BF16 R64, R172.reuse, R12, R28 ;  /* 0x0000000cac40723c */ /* 0x044ff0000004181c */
[----:B------:R-:W-:Y:S01]  /*23f0*/  HMMA.16816.F32.BF16 R56, R172, R14, R20 ;  /* 0x0000000eac38723c */ /* 0x000fe20000041814 */
[----:B------:R-:W1:Y:S04]  /*2400*/  LDSM.16.M88.4 R12, [R202+0x3800] ;  /* 0x00380000ca0c783b */ /* 0x000e680000000200 */
[----:B------:R-:W-:Y:S03]  /*2410*/  LDSM.16.M88.4 R20, [R201+0x4800] ;  /* 0x00480000c914783b */ /* 0x000fe60000000200 */
[----:B------:R-:W-:Y:S01]  /*2420*/  HMMA.16816.F32.BF16 R96, R164, R26, R52 ;  /* 0x0000001aa460723c */ /* 0x000fe20000041834 */
[----:B------:R-:W2:Y:S04]  /*2430*/  LDSM.16.M88.4 R24, [R202+0x1800] ;  /* 0x00180000ca18783b */ /* 0x000ea80000000200 */
[----:B------:R-:W-:Y:S03]  /*2440*/  LDSM.16.M88.4 R52, [R202+0x2000] ;  /* 0x00200000ca34783b */ /* 0x000fe60000000200 */
[C---:B----4-:R-:W-:Y:S01]  /*2450*/  HMMA.16816.F32.BF16 R48, R172.reuse, R4, R36 ;  /* 0x00000004ac30723c */ /* 0x050fe20000041824 */
[----:B------:R-:W-:Y:S07]  /*2460*/  LDSM.16.M88.4 R36, [R201+0x4000] ;  /* 0x00400000c924783b */ /* 0x000fee0000000200 */
[C---:B------:R-:W-:Y:S01]  /*2470*/  HMMA.16816.F32.BF16 R44, R172.reuse, R6, R32 ;  /* 0x00000006ac2c723c */ /* 0x040fe20000041820 */
[----:B------:R-:W4:Y:S07]  /*2480*/  LDSM.16.M88.4 R4, [R202+0x3000] ;  /* 0x00300000ca04783b */ /* 0x000f2e0000000200 */
[C---:B-----5:R-:W-:Y:S01]  /*2490*/  HMMA.16816.F32.BF16 R40, R172.reuse, R8, R60 ;  /* 0x00000008ac28723c */ /* 0x060fe2000004183c */
[----:B------:R-:W-:Y:S07]  /*24a0*/  LDSM.16.M88.4 R60, [R215] ;  /* 0x00000000d73c783b */ /* 0x000fee0000000200 */
[C---:B------:R-:W-:Y:S01]  /*24b0*/  HMMA.16816.F32.BF16 R32, R172.reuse, R10, R68 ;  /* 0x0000000aac20723c */ /* 0x040fe20000041844 */
[----:B------:R-:W-:Y:S07]  /*24c0*/  LDSM.16.M88.4 R8, [R201+0x5800] ;  /* 0x00580000c908783b */ /* 0x000fee0000000200 */
[C---:B---3--:R-:W-:Y:S08]  /*24d0*/  HMMA.16816.F32.BF16 R92, R172.reuse, R16, R92 ;  /* 0x00000010ac5c723c */ /* 0x048ff0000004185c */
[C---:B------:R-:W-:Y:S01]  /*24e0*/  HMMA.16816.F32.BF16 R104, R172.reuse, R18, R104 ;  /* 0x00000012ac68723c */ /* 0x040fe20000041868 */
[----:B------:R-:W3:Y:S07]  /*24f0*/  LDSM.16.M88.4 R16, [R201+0x5000] ;  /* 0x00500000c910783b */ /* 0x000eee0000000200 */
[C---:B-1----:R-:W-:Y:S08]  /*2500*/  HMMA.16816.F32.BF16 R116, R172.reuse, R12, R88 ;  /* 0x0000000cac74723c */ /* 0x042ff00000041858 */
[C---:B------:R-:W-:Y:S01]  /*2510*/  HMMA.16816.F32.BF16 R112, R172.reuse, R14, R72 ;  /* 0x0000000eac70723c */ /* 0x040fe20000041848 */
[----:B------:R-:W1:Y:S07]  /*2520*/  LDSM.16.M88.4 R12, [R201+0x6800] ;  /* 0x00680000c90c783b */ /* 0x000e6e0000000200 */
[C---:B--2---:R-:W-:Y:S08]  /*2530*/  HMMA.16816.F32.BF16 R28, R172.reuse, R24, R76 ;  /* 0x00000018ac1c723c */ /* 0x044ff0000004184c */
[C---:B----4-:R-:W-:Y:S08]  /*2540*/  HMMA.16816.F32.BF16 R120, R172.reuse, R6, R96 ;  /* 0x00000006ac78723c */ /* 0x050ff00000041860 */
[----:B------:R-:W-:Y:S08]  /*2550*/  HMMA.16816.F32.BF16 R24, R172, R26, R80 ;  /* 0x0000001aac18723c */ /* 0x000ff00000041850 */
[----:B------:R-:W-:Y:S01]  /*2560*/  HMMA.16816.F32.BF16 R96, R176, R22, R44 ;  /* 0x00000016b060723c */ /* 0x000fe2000004182c */
[----:B------:R-:W2:Y:S07]  /*2570*/  LDSM.16.M88.4 R44, [R201+0x7000] ;  /* 0x00700000c92c783b */ /* 0x000eae0000000200 */
[C---:B------:R-:W-:Y:S01]  /*2580*/  HMMA.16816.F32.BF16 R124, R172.reuse, R4, R108 ;  /* 0x00000004ac7c723c */ /* 0x040fe2000004186c */
[----:B------:R-:W4:Y:S07]  /*2590*/  LDSM.16.M88.4 R4, [R201+0x6000] ;  /* 0x00600000c904783b */ /* 0x000f2e0000000200 */
[C---:B------:R-:W-:Y:S08]  /*25a0*/  HMMA.16816.F32.BF16 R68, R172.reuse, R52, R84 ;  /* 0x00000034ac44723c */ /* 0x040ff00000041854 */
[----:B------:R-:W-:Y:S01]  /*25b0*/  HMMA.16816.F32.BF16 R84, R172, R54, R100 ;  /* 0x00000036ac54723c */ /* 0x000fe20000041864 */
[----:B------:R-:W5:Y:S07]  /*25c0*/  LDSM.16.M88.4 R52, [R213] ;  /* 0x00000000d534783b */ /* 0x000f6e0000000200 */
[C---:B------:R-:W-:Y:S01]  /*25d0*/  HMMA.16816.F32.BF16 R72, R176.reuse, R36, R64 ;  /* 0x00000024b048723c */ /* 0x040fe20000041840 */
[----:B------:R-:W1:Y:S07]  /*25e0*/  LDSM.16.M88.4 R64, [R201+0x7800] ;  /* 0x00780000c940783b */ /* 0x000e6e0000000200 */
[C---:B------:R-:W-:Y:S01]  /*25f0*/  HMMA.16816.F32.BF16 R108, R176.reuse, R38, R56 ;  /* 0x00000026b06c723c */ /* 0x040fe20000041838 */
[----:B------:R-:W1:Y:S07]  /*2600*/  LDSM.16.M88.4 R56, [R214] ;  /* 0x00000000d638783b */ /* 0x000e6e0000000200 */
[C---:B------:R-:W-:Y:S08]  /*2610*/  HMMA.16816.F32.BF16 R100, R176.reuse, R20, R48 ;  /* 0x00000014b064723c */ /* 0x040ff00000041830 */
[C---:B---3--:R-:W-:Y:S01]  /*2620*/  HMMA.16816.F32.BF16 R88, R176.reuse, R16, R40 ;  /* 0x00000010b058723c */ /* 0x048fe20000041828 */
[----:B------:R-:W3:Y:S07]  /*2630*/  LDSM.16.M88.4 R40, [R212] ;  /* 0x00000000d428783b */ /* 0x000eee0000000200 */
[C---:B------:R-:W-:Y:S01]  /*2640*/  HMMA.16816.F32.BF16 R76, R176.reuse, R8, R28 ;  /* 0x00000008b04c723c */ /* 0x040fe2000004181c */
[----:B------:R-:W3:Y:S07]  /*2650*/  LDSM.16.M88.4 R28, [R210] ;  /* 0x00000000d21c783b */ /* 0x000eee0000000200 */
[C---:B------:R-:W-:Y:S01]  /*2660*/  HMMA.16816.F32.BF16 R48, R176.reuse, R10, R24 ;  /* 0x0000000ab030723c */ /* 0x040fe20000041818 */
[----:B------:R-:W3:Y:S07]  /*2670*/  LDSM.16.M88.4 R24, [R209] ;  /* 0x00000000d118783b */ /* 0x000eee0000000200 */
[C---:B------:R-:W-:Y:S01]  /*2680*/  HMMA.16816.F32.BF16 R80, R176.reuse, R18, R32 ;  /* 0x00000012b050723c */ /* 0x040fe20000041820 */
[----:B------:R-:W3:Y:S07]  /*2690*/  LDSM.16.M88.4 R32, [R211] ;  /* 0x00000000d320783b */ /* 0x000eee0000000200 */
[C---:B-1----:R-:W-:Y:S08]  /*26a0*/  HMMA.16816.F32.BF16 R16, R176.reuse, R12, R92 ;  /* 0x0000000cb010723c */ /* 0x042ff0000004185c */
[C---:B------:R-:W-:Y:S08]  /*26b0*/  HMMA.16816.F32.BF16 R12, R176.reuse, R14, R104 ;  /* 0x0000000eb00c723c */ /* 0x040ff00000041868 */
[C---:B--2---:R-:W-:Y:S08]  /*26c0*/  HMMA.16816.F32.BF16 R8, R176.reuse, R44, R124 ;  /* 0x0000002cb008723c */ /* 0x044ff0000004187c */
[C---:B----4-:R-:W-:Y:S01]  /*26d0*/  HMMA.16816.F32.BF16 R36, R176.reuse, R4, R68 ;  /* 0x00000004b024723c */ /* 0x050fe20000041844 */
[----:B------:R-:W1:Y:S07]  /*26e0*/  LDSM.16.M88.4 R68, [R208] ;  /* 0x00000000d044783b */ /* 0x000e6e0000000200 */
[----:B------:R-:W-:Y:S01]  /*26f0*/  HMMA.16816.F32.BF16 R20, R176, R6, R84 ;  /* 0x00000006b014723c */ /* 0x000fe20000041854 */
[----:B------:R-:W-:Y:S07]  /*2700*/  LDSM.16.M88.4 R84, [R205+0x5000] ;  /* 0x00500000cd54783b */ /* 0x000fee0000000200 */
[----:B-----5:R-:W-:Y:S01]  /*2710*/  HMMA.16816.F32.BF16 R128, R180, R54, R80 ;  /* 0x00000036b480723c */ /* 0x020fe20000041850 */
[----:B------:R-:W2:Y:S07]  /*2720*/  LDSM.16.M88.4 R80, [R205+0x4800] ;  /* 0x00480000cd50783b */ /* 0x000eae0000000200 */
[C---:B------:R-:W-:Y:S08]  /*2730*/  HMMA.16816.F32.BF16 R4, R176.reuse, R46, R120 ;  /* 0x0000002eb004723c */ /* 0x040ff00000041878 */
[C---:B------:R-:W-:Y:S08]  /*2740*/  HMMA.16816.F32.BF16 R44, R176.reuse, R64, R116 ;  /* 0x00000040b02c723c */ /* 0x040ff00000041874 */
[----:B------:R-:W-:Y:S08]  /*2750*/  HMMA.16816.F32.BF16 R64, R176, R66, R112 ;  /* 0x00000042b040723c */ /* 0x000ff00000041870 */
[C---:B------:R-:W-:Y:S08]  /*2760*/  HMMA.16816.F32.BF16 R116, R180.reuse, R56, R100 ;  /* 0x00000038b474723c */ /* 0x040ff00000041864 */
[C---:B------:R-:W-:Y:S01]  /*2770*/  HMMA.16816.F32.BF16 R104, R180.reuse, R58, R96 ;  /* 0x0000003ab468723c */ /* 0x040fe20000041860 */
[----:B------:R-:W-:Y:S07]  /*2780*/  LDSM.16.M88.4 R56, [R202+0x4800] ;  /* 0x00480000ca38783b */ /* 0x000fee0000000200 */
[C---:B---3--:R-:W-:Y:S08]  /*2790*/  HMMA.16816.F32.BF16 R124, R180.reuse, R40, R76 ;  /* 0x00000028b47c723c */ /* 0x048ff0000004184c */
[C---:B------:R-:W-:Y:S01]  /*27a0*/  HMMA.16816.F32.BF16 R100, R180.reuse, R28, R16 ;  /* 0x0000001cb464723c */ /* 0x040fe20000041810 */
[----:B------:R-:W3:Y:S07]  /*27b0*/  LDSM.16.M88.4 R16, [R205+0x6000] ;  /* 0x00600000cd10783b */ /* 0x000eee0000000200 */
[C---:B------:R-:W-:Y:S01]  /*27c0*/  HMMA.16816.F32.BF16 R96, R180.reuse, R30, R12 ;  /* 0x0000001eb460723c */ /* 0x040fe2000004180c */
[----:B------:R-:W4:Y:S04]  /*27d0*/  LDSM.16.M88.4 R12, [R205+0x6800] ;  /* 0x00680000cd0c783b */ /* 0x000f280000000200 */
[----:B------:R-:W-:Y:S03]  /*27e0*/  LDSM.16.M88.4 R28, [R205+0x7800] ;  /* 0x00780000cd1c783b */ /* 0x000fe60000000200 */
[C---:B------:R-:W-:Y:S01]  /*27f0*/  HMMA.16816.F32.BF16 R76, R180.reuse, R24, R8 ;  /* 0x00000018b44c723c */ /* 0x040fe20000041808 */
[----:B------:R-:W5:Y:S07]  /*2800*/  LDSM.16.M88.4 R8, [R205+0x7000] ;  /* 0x00700000cd08783b */ /* 0x000f6e0000000200 */
[C---:B------:R-:W-:Y:S08]  /*2810*/  HMMA.16816.F32.BF16 R72, R180.reuse, R60, R72 ;  /* 0x0000003cb448723c */ /* 0x040ff00000041848 */
[C---:B------:R-:W-:Y:S01]  /*2820*/  HMMA.16816.F32.BF16 R108, R180.reuse, R62, R108 ;  /* 0x0000003eb46c723c */ /* 0x040fe2000004186c */
[----:B------:R-:W-:Y:S07]  /*2830*/  LDSM.16.M88.4 R60, [R202+0x4000] ;  /* 0x00400000ca3c783b */ /* 0x000fee0000000200 */
[C---:B------:R-:W-:Y:S08]  /*2840*/  HMMA.16816.F32.BF16 R88, R180.reuse, R52, R88 ;  /* 0x00000034b458723c */ /* 0x040ff00000041858 */
[C---:B------:R-:W-:Y:S01]  /*2850*/  HMMA.16816.F32.BF16 R92, R180.reuse, R34, R20 ;  /* 0x00000022b45c723c */ /* 0x040fe20000041814 */
[----:B------:R-:W2:Y:S07]  /*2860*/  LDSM.16.M88.4 R20, [R205+0x5800] ;  /* 0x00580000cd14783b */ /* 0x000eae0000000200 */
[C---:B------:R-:W-:Y:S08]  /*2870*/  HMMA.16816.F32.BF16 R112, R180.reuse, R32, R36 ;  /* 0x00000020b470723c */ /* 0x040ff00000041824 */
[C---:B------:R-:W-:Y:S08]  /*2880*/  HMMA.16816.F32.BF16 R4, R180.reuse, R26, R4 ;  /* 0x0000001ab404723c */ /* 0x040ff00000041804 */
[C---:B------:R-:W-:Y:S08]  /*2890*/  HMMA.16816.F32.BF16 R120, R180.reuse, R42, R48 ;  /* 0x0000002ab478723c */ /* 0x040ff00000041830 */
[C---:B-1----:R-:W-:Y:S08]  /*28a0*/  HMMA.16816.F32.BF16 R24, R180.reuse, R68, R44 ;  /* 0x00000044b418723c */ /* 0x042ff0000004182c */
[----:B------:R-:W-:Y:S01]  /*28b0*/  HMMA.16816.F32.BF16 R32, R180, R70, R64 ;  /* 0x00000046b420723c */ /* 0x000fe20000041840 */
[----:B------:R-:W1:Y:S07]  /*28c0*/  LDSM.16.M88.4 R64, [R202+0x5000] ;  /* 0x00500000ca40783b */ /* 0x000e6e0000000200 */
[C---:B------:R-:W-:Y:S08]  /*28d0*/  HMMA.16816.F32.BF16 R52, R184.reuse, R132, R72 ;  /* 0x00000084b834723c */ /* 0x040ff00000041848 */
[C---:B------:R-:W-:Y:S01]  /*28e0*/  HMMA.16816.F32.BF16 R48, R184.reuse, R134, R108 ;  /* 0x00000086b830723c */ /* 0x040fe2000004186c */
[----:B------:R-:W-:Y:S07]  /*28f0*/  LDSM.16.M88.4 R132, [R202+0x7000] ;  /* 0x00700000ca84783b */ /* 0x000fee0000000200 */
[C---:B--2---:R-:W-:Y:S01]  /*2900*/  HMMA.16816.F32.BF16 R44, R184.reuse, R80, R116 ;  /* 0x00000050b82c723c */ /* 0x044fe20000041874 */
[----:B------:R-:W-:Y:S07]  /*2910*/  LDSM.16.M88.4 R116, [R202+0x6800] ;  /* 0x00680000ca74783b */ /* 0x000fee0000000200 */
[C---:B------:R-:W-:Y:S01]  /*2920*/  HMMA.16816.F32.BF16 R40, R184.reuse, R82, R104 ;  /* 0x00000052b828723c */ /* 0x040fe20000041868 */
[----:B------:R-:W-:Y:S07]  /*2930*/  LDSM.16.M88.4 R104, [R202+0x6000] ;  /* 0x00600000ca68783b */ /* 0x000fee0000000200 */
[C---:B------:R-:W-:Y:S01]  /*2940*/  HMMA.16816.F32.BF16 R36, R184.reuse, R84, R88 ;  /* 0x00000054b824723c */ /* 0x040fe20000041858 */
[----:B------:R-:W2:Y:S07]  /*2950*/  LDSM.16.M88.4 R88, [R202+0x5800] ;  /* 0x00580000ca58783b */ /* 0x000eae0000000200 */
[----:B------:R-:W-:Y:S01]  /*2960*/  HMMA.16816.F32.BF16 R68, R184, R86, R128 ;  /* 0x00000056b844723c */ /* 0x000fe20000041880 */
[----:B------:R-:W1:Y:S01]  /*2970*/  LDSM.16.M88.4 R128, [R202+0x7800] ;  /* 0x00780000ca80783b */ /* 0x000e620000000200 */
[----:B------:R-:W-:Y:S01]  /*2980*/  ISETP.GE.AND P0, PT, R168, 0x2, PT ;  /* 0x00000002a800780c */ /* 0x000fe20003f06270 */
[----:B------:R-:W-:-:S05]  /*2990*/  DEPBAR.LE SB0, 0x0 ;  /* 0x000080000000791a */ /* 0x000fca0000000000 */
[C---:B---3--:R-:W-:Y:S08]  /*29a0*/  HMMA.16816.F32.BF16 R84, R184.reuse, R16, R112 ;  /* 0x00000010b854723c */ /* 0x048ff00000041870 */
[C---:B------:R-:W-:Y:S08]  /*29b0*/  HMMA.16816.F32.BF16 R92, R184.reuse, R18, R92 ;  /* 0x00000012b85c723c */ /* 0x040ff0000004185c */
[C---:B----4-:R-:W-:Y:S08]  /*29c0*/  HMMA.16816.F32.BF16 R100, R184.reuse, R12, R100 ;  /* 0x0000000cb864723c */ /* 0x050ff00000041864 */
[C---:B------:R-:W-:Y:S08]  /*29d0*/  HMMA.16816.F32.BF16 R96, R184.reuse, R14, R96 ;  /* 0x0000000eb860723c */ /* 0x040ff00000041860 */
[C---:B-----5:R-:W-:Y:S08]  /*29e0*/  HMMA.16816.F32.BF16 R16, R184.reuse, R8, R76 ;  /* 0x00000008b810723c */ /* 0x060ff0000004184c */
[C---:B------:R-:W-:Y:S08]  /*29f0*/  HMMA.16816.F32.BF16 R12, R184.reuse, R10, R4 ;  /* 0x0000000ab80c723c */ /* 0x040ff00000041804 */
[C---:B------:R-:W-:Y:S08]  /*2a00*/  HMMA.16816.F32.BF16 R72, R184.reuse, R20, R124 ;  /* 0x00000014b848723c */ /* 0x040ff0000004187c */
[C---:B------:R-:W-:Y:S08]  /*2a10*/  HMMA.16816.F32.BF16 R80, R184.reuse, R22, R120 ;  /* 0x00000016b850723c */ /* 0x040ff00000041878 */
[C---:B------:R-:W-:Y:S08]  /*2a20*/  HMMA.16816.F32.BF16 R8, R184.reuse, R28, R24 ;  /* 0x0000001cb808723c */ /* 0x040ff00000041818 */
[----:B------:R-:W-:Y:S01]  /*2a30*/  HMMA.16816.F32.BF16 R4, R184, R30, R32 ;  /* 0x0000001eb804723c */ /* 0x000fe20000041820 */
[----:B------:R-:W-:Y:S07]  /*2a40*/  BSSY B0, `(.L_x_2375) ;  /* 0x0000034000007945 */ /* 0x000fee0003800000 */
        /* <DEDUP_REMOVED lines=19> */
[----:B------:R-:W-:Y:S01]  /*2b80*/  IADD3 R2, R168, -0x2, RZ ;  /* 0xfffffffea8027810 */ /* 0x000fe20007ffe0ff */
        /* <DEDUP_REMOVED lines=31> */
.L_x_2376:
[----:B------:R-:W-:Y:S05]  /*2d80*/  BSYNC B0 ;  /* 0x0000000000007941 */ /* 0x000fea0003800000 */
.L_x_2375:
[----:B-1----:R-:W2:Y:S04]  /*2d90*/  LDL R2, [R1+0x40] ;  /* 0x0000400001027983 */ /* 0x002ea80000100800 */
[----:B------:R-:W3:Y:S01]  /*2da0*/  LDL R6, [R1+0x44] ;  /* 0x0000440001067983 */ /* 0x000ee20000100800 */
[----:B------:R-:W-:-:S03]  /*2db0*/  IMAD R0, R0, R147, 0x1 ;  /* 0x0000000100007424 */ /* 0x000fc600078e0293 */
[----:B------:R-:W0:Y:S01]  /*2dc0*/  LDGDEPBAR ;  /* 0x00000000000079af */ /* 0x000e220000000000 */
[----:B--2---:R-:W-:-:S04]  /*2dd0*/  IMAD.IADD R2, R2, 0x1, R153 ;  /* 0x0000000102027824 */ /* 0x004fc800078e0299 */
[----:B------:R-:W-:Y:S01]  /*2de0*/  @P4 IMAD.HI.U32 R3, R2, c[0x0][0x2c8], RZ ;  /* 0x0000b20002034a27 */ /* 0x000fe200078e00ff */
[----:B---3--:R-:W-:-:S04]  /*2df0*/  IADD3 R0, -R6, c[0x0][0x1d0], R0 ;  /* 0x0000740006007a10 */ /* 0x008fc80007ffe100 */
[----:B------:R-:W-:Y:S01]  /*2e00*/  @P4 SHF.R.U32.HI R2, RZ, c[0x0][0x2cc], R3 ;  /* 0x0000b300ff024a19 */ /* 0x000fe20000011603 */
[----:B------:R-:W-:Y:S01]  /*2e10*/  IMAD.IADD R3, R144, 0x1, -R6 ;  /* 0x0000000190037824 */ /* 0x000fe200078e0a06 */
[----:B------:R-:W-:-:S03]  /*2e20*/  IADD3 R0, R0, -c[0x0][0x168], RZ ;  /* 0x80005a0000007a10 */ /* 0x000fc60007ffe0ff */
[----:B------:R-:W1:Y:S04]  /*2e30*/  SHFL.IDX PT, R5, R2, RZ, 0x1c1f ;  /* 0x001c1fff02057589 */ /* 0x000e6800000e0000 */
[----:B------:R1:W2:Y:S02]  /*2e40*/  SHFL.IDX PT, R4, R2, 0x1, 0x1c1f ;  /* 0x003c1f0002047f89 */ /* 0x0002a400000e0000 */
[C---:B-1----:R-:W-:Y:S02]  /*2e50*/  IMAD.IADD R2, R0.reuse, 0x1, R5 ;  /* 0x0000000100027824 */ /* 0x042fe400078e0205 */
[----:B--2---:R-:W-:-:S03]  /*2e60*/  IMAD.IADD R0, R0, 0x1, R4 ;  /* 0x0000000100007824 */ /* 0x004fc600078e0204 */
[C---:B------:R-:W-:Y:S02]  /*2e70*/  IMNMX R2, R3.reuse, R2, PT ;  /* 0x0000000203027217 */ /* 0x040fe40003800200 */
[----:B------:R-:W-:Y:S02]  /*2e80*/  IMNMX R0, R3, R0, PT ;  /* 0x0000000003007217 */ /* 0x000fe40003800200 */
[C---:B------:R-:W-:Y:S02]  /*2e90*/  ISETP.GT.AND P3, PT, R2.reuse, RZ, PT ;  /* 0x000000ff0200720c */ /* 0x040fe40003f64270 */
[----:B------:R-:W-:Y:S02]  /*2ea0*/  ISETP.GT.AND P2, PT, R2, 0x1, PT ;  /* 0x000000010200780c */ /* 0x000fe40003f44270 */
[----:B------:R-:W-:Y:S02]  /*2eb0*/  FSEL R5, R112, -INF , P3 ;  /* 0xff80000070057808 */ /* 0x000fe40001800000 */
[----:B------:R-:W-:-:S02]  /*2ec0*/  FSEL R6, R113, -INF , P2 ;  /* 0xff80000071067808 */ /* 0x000fc40001000000 */
[C---:B------:R-:W-:Y:S02]  /*2ed0*/  ISETP.GT.AND P3, PT, R2.reuse, 0x8, PT ;  /* 0x000000080200780c */ /* 0x040fe40003f64270 */
[----:B------:R-:W-:Y:S02]  /*2ee0*/  ISETP.GT.AND P2, PT, R2, 0x9, PT ;  /* 0x000000090200780c */ /* 0x000fe40003f44270 */
[----:B------:R-:W-:Y:S02]  /*2ef0*/  FSEL R7, R108, -INF , P3 ;  /* 0xff8000006c077808 */ /* 0x000fe40001800000 */
[----:B------:R-:W-:Y:S02]  /*2f00*/  FMNMX.FTZ R3, R5, R6, !PT ;  /* 0x0000000605037209 */ /* 0x000fe40007810000 */
[----:B------:R-:W-:Y:S02]  /*2f10*/  FSEL R8, R109, -INF , P2 ;  /* 0xff8000006d087808 */ /* 0x000fe40001000000 */
[----:B------:R-:W-:-:S02]  /*2f20*/  ISETP.GT.AND P3, PT, R2, 0x10, PT ;  /* 0x000000100200780c */ /* 0x000fc40003f64270 */
[----:B------:R-:W-:Y:S02]  /*2f30*/  FMNMX.FTZ R3, R7, R3, !PT ;  /* 0x0000000307037209 */ /* 0x000fe40007810000 */
[----:B------:R-:W-:Y:S02]  /*2f40*/  ISETP.GT.AND P1, PT, R0, RZ, PT ;  /* 0x000000ff0000720c */ /* 0x000fe40003f24270 */
[----:B------:R-:W-:Y:S02]  /*2f50*/  ISETP.GT.AND P2, PT, R2, 0x11, PT ;  /* 0x000000110200780c */ /* 0x000fe40003f44270 */
[----:B------:R-:W-:Y:S02]  /*2f60*/  FSEL R36, R48, -INF , P3 ;  /* 0xff80000030247808 */ /* 0x000fe40001800000 */
[----:B------:R-:W-:Y:S02]  /*2f70*/  FMNMX.FTZ R3, R8, R3, !PT ;  /* 0x0000000308037209 */ /* 0x000fe40007810000 */
[----:B------:R-:W-:-:S02]  /*2f80*/  ISETP.GT.AND P0, PT, R0, 0x1, PT ;  /* 0x000000010000780c */ /* 0x000fc40003f04270 */
[----:B------:R-:W-:Y:S02]  /*2f90*/  FSEL R9, R114, -INF , P1 ;  /* 0xff80000072097808 */ /* 0x000fe40000800000 */
[----:B------:R-:W-:Y:S02]  /*2fa0*/  FSEL R37, R49, -INF , P2 ;  /* 0xff80000031257808 */ /* 0x000fe40001000000 */
[----:B------:R-:W-:Y:S02]  /*2fb0*/  ISETP.GT.AND P3, PT, R2, 0x18, PT ;  /* 0x000000180200780c */ /* 0x000fe40003f64270 */
[----:B------:R-:W-:Y:S02]  /*2fc0*/  FMNMX.FTZ R3, R36, R3, !PT ;  /* 0x0000000324037209 */ /* 0x000fe40007810000 */
[----:B------:R-:W-:Y:S02]  /*2fd0*/  FSEL R16, R115, -INF , P0 ;  /* 0xff80000073107808 */ /* 0x000fe40000000000 */
[----:B------:R-:W-:-:S02]  /*2fe0*/  ISETP.GT.AND P1, PT, R0, 0x8, PT ;  /* 0x000000080000780c */ /* 0x000fc40003f24270 */
[----:B------:R-:W-:Y:S02]  /*2ff0*/  ISETP.GT.AND P2, PT, R2, 0x19, PT ;  /* 0x000000190200780c */ /* 0x000fe40003f44270 */
[----:B------:R-:W-:Y:S02]  /*3000*/  FSEL R38, R76, -INF , P3 ;  /* 0xff8000004c267808 */ /* 0x000fe40001800000 */
[----:B------:R-:W-:Y:S02]  /*3010*/  FMNMX.FTZ R3, R37, R3, !PT ;  /* 0x0000000325037209 */ /* 0x000fe40007810000 */
[----:B------:R-:W-:Y:S02]  /*3020*/  ISETP.GT.AND P0, PT, R0, 0x9, PT ;  /* 0x000000090000780c */ /* 0x000fe40003f04270 */
[----:B------:R-:W-:Y:S02]  /*3030*/  FSEL R17, R110, -INF , P1 ;  /* 0xff8000006e117808 */ /* 0x000fe40000800000 */
[----:B------:R-:W-:-:S02]  /*3040*/  FMNMX.FTZ R4, R9, R16, !PT ;  /* 0x0000001009047209 */ /* 0x000fc40007810000 */
[----:B------:R-:W-:Y:S02]  /*3050*/  FSEL R39, R77, -INF , P2 ;  /* 0xff8000004d277808 */ /* 0x000fe40001000000 */
[----:B------:R-:W-:Y:S02]  /*3060*/  ISETP.GT.AND P3, PT, R2, 0x20, PT ;  /* 0x000000200200780c */ /* 0x000fe40003f64270 */
[----:B------:R-:W-:Y:S02]  /*3070*/  FMNMX.FTZ R3, R38, R3, !PT ;  /* 0x0000000326037209 */ /* 0x000fe40007810000 */
[----:B------:R-:W-:Y:S02]  /*3080*/  FSEL R18, R111, -INF , P0 ;  /* 0xff8000006f127808 */ /* 0x000fe40000000000 */
[----:B------:R-:W-:Y:S02]  /*3090*/  ISETP.GT.AND P1, PT, R0, 0x10, PT ;  /* 0x000000100000780c */ /* 0x000fe40003f24270 */
[----:B------:R-:W-:-:S02]  /*30a0*/  FMNMX.FTZ R4, R17, R4, !PT ;  /* 0x0000000411047209 */ /* 0x000fc40007810000 */
        /* <DEDUP_REMOVED lines=34> */
[----:B------:R-:W-:Y:S01]  /*32d0*/  ISETP.GT.AND P1, PT, R0, 0x28, PT ;  /* 0x000000280000780c */ /* 0x000fe20003f24270 */
[----:B------:R-:W-:Y:S01]  /*32e0*/  LDSM.16.MT88.4 R28, [R200+0x4000] ;  /* 0x00400000c81c783b */ /* 0x000fe20000004200 */
        /* <DEDUP_REMOVED lines=38> */
[----:B------:R-:W-:Y:S01]  /*3550*/  LDSM.16.MT88.4 R32, [R223] ;  /* 0x00000000df20783b */ /* 0x000fe20000004200 */
[----:B------:R-:W-:-:S02]  /*3560*/  FMNMX.FTZ R4, R127, R4, !PT ;  /* 0x000000047f047209 */ /* 0x000fc40007810000 */
[----:B------:R-:W-:Y:S02]  /*3570*/  ISETP.GT.AND P2, PT, R2, 0x51, PT ;  /* 0x000000510200780c */ /* 0x000fe40003f44270 */
[----:B------:R-:W-:Y:S02]  /*3580*/  FSEL R149, R52, -INF , P3 ;  /* 0xff80000034957808 */ /* 0x000fe40001800000 */
[----:B------:R-:W-:Y:S02]  /*3590*/  FMNMX.FTZ R3, R130, R3, !PT ;  /* 0x0000000382037209 */ /* 0x000fe40007810000 */
[----:B------:R-:W-:Y:S02]  /*35a0*/  ISETP.GT.AND P0, PT, R0, 0x41, PT ;  /* 0x000000410000780c */ /* 0x000fe40003f04270 */
[----:B------:R-:W-:Y:S02]  /*35b0*/  FSEL R135, R42, -INF , P1 ;  /* 0xff8000002a877808 */ /* 0x000fe40000800000 */
[----:B------:R-:W-:-:S02]  /*35c0*/  FMNMX.FTZ R4, R129, R4, !PT ;  /* 0x0000000481047209 */ /* 0x000fc40007810000 */
[----:B------:R-:W-:Y:S02]  /*35d0*/  ISETP.GT.AND P1, PT, R0, 0x48, PT ;  /* 0x000000480000780c */ /* 0x000fe40003f24270 */
[----:B------:R-:W-:Y:S02]  /*35e0*/  FSEL R148, R53, -INF , P2 ;  /* 0xff80000035947808 */ /* 0x000fe40001000000 */
[----:B------:R-:W-:Y:S02]  /*35f0*/  ISETP.GT.AND P3, PT, R2, 0x58, PT ;  /* 0x000000580200780c */ /* 0x000fe40003f64270 */
[----:B------:R-:W-:Y:S02]  /*3600*/  FMNMX.FTZ R3, R149, R3, !PT ;  /* 0x0000000395037209 */ /* 0x000fe40007810000 */
[----:B------:R-:W-:Y:S02]  /*3610*/  FSEL R144, R43, -INF , P0 ;  /* 0xff8000002b907808 */ /* 0x000fe40000000000 */
[----:B------:R-:W-:-:S02]  /*3620*/  FMNMX.FTZ R4, R135, R4, !PT ;  /* 0x0000000487047209 */ /* 0x000fc40007810000 */
[----:B------:R-:W-:Y:S02]  /*3630*/  FSEL R134, R46, -INF , P1 ;  /* 0xff8000002e867808 */ /* 0x000fe40000800000 */
[----:B------:R-:W-:Y:S02]  /*3640*/  ISETP.GT.AND P1, PT, R0, 0x50, PT ;  /* 0x000000500000780c */ /* 0x000fe40003f24270 */
[----:B------:R-:W-:Y:S02]  /*3650*/  ISETP.GT.AND P2, PT, R2, 0x59, PT ;  /* 0x000000590200780c */ /* 0x000fe40003f44270 */
[----:B------:R-:W-:Y:S02]  /*3660*/  FSEL R147, R56, -INF , P3 ;  /* 0xff80000038937808 */ /* 0x000fe40001800000 */
[----:B------:R-:W-:Y:S02]  /*3670*/  FMNMX.FTZ R3, R148, R3, !PT ;  /* 0x0000000394037209 */ /* 0x000fe40007810000 */
[----:B------:R-:W-:-:S02]  /*3680*/  ISETP.GT.AND P0, PT, R0, 0x49, PT ;  /* 0x000000490000780c */ /* 0x000fc40003f04270 */
[----:B------:R-:W-:Y:S02]  /*3690*/  FMNMX.FTZ R4, R144, R4, !PT ;  /* 0x0000000490047209 */ /* 0x000fe40007810000 */
[----:B------:R-:W-:Y:S02]  /*36a0*/  FSEL R163, R54, -INF , P1 ;  /* 0xff80000036a37808 */ /* 0x000fe40000800000 */
[----:B------:R-:W-:Y:S02]  /*36b0*/  ISETP.GT.AND P1, PT, R0, 0x58, PT ;  /* 0x000000580000780c */ /* 0x000fe40003f24270 */
[----:B------:R-:W-:Y:S02]  /*36c0*/  FSEL R146, R57, -INF , P2 ;  /* 0xff80000039927808 */ /* 0x000fe40001000000 */
[----:B------:R-:W-:Y:S02]  /*36d0*/  ISETP.GT.AND P3, PT, R2, 0x60, PT ;  /* 0x000000600200780c */ /* 0x000fe40003f64270 */
[----:B------:R-:W-:-:S02]  /*36e0*/  FMNMX.FTZ R3, R147, R3, !PT ;  /* 0x0000000393037209 */ /* 0x000fc40007810000 */
[----:B------:R-:W-:Y:S02]  /*36f0*/  FSEL R145, R47, -INF , P0 ;  /* 0xff8000002f917808 */ /* 0x000fe40000000000 */
[----:B------:R-:W-:Y:S02]  /*3700*/  FMNMX.FTZ R4, R134, R4, !PT ;  /* 0x0000000486047209 */ /* 0x000fe40007810000 */
[----:B------:R-:W-:Y:S02]  /*3710*/  ISETP.GT.AND P0, PT, R0, 0x51, PT ;  /* 0x000000510000780c */ /* 0x000fe40003f04270 */
[----:B------:R-:W-:Y:S02]  /*3720*/  FSEL R162, R58, -INF , P1 ;  /* 0xff8000003aa27808 */ /* 0x000fe40000800000 */
[----:B------:R-:W-:Y:S02]  /*3730*/  ISETP.GT.AND P2, PT, R2, 0x61, PT ;  /* 0x000000610200780c */ /* 0x000fe40003f44270 */
[----:B------:R-:W-:-:S02]  /*3740*/  FSEL R232, R60, -INF , P3 ;  /* 0xff8000003ce87808 */ /* 0x000fc40001800000 */
[----:B------:R-:W-:Y:S02]  /*3750*/  FMNMX.FTZ R3, R146, R3, !PT ;  /* 0x0000000392037209 */ /* 0x000fe40007810000 */
[----:B------:R-:W-:Y:S02]  /*3760*/  ISETP.GT.AND P1, PT, R2, 0x68, PT ;  /* 0x000000680200780c */ /* 0x000fe40003f24270 */
        /* <DEDUP_REMOVED lines=10> */
[----:B------:R-:W-:Y:S02]  /*3810*/  FMNMX.FTZ R3, R231, R3, !PT ;  /* 0x00000003e7037209 */ /* 0x000fe40007810000 */
[----:B------:R-:W-:Y:S02]  /*3820*/  FMNMX.FTZ R4, R171, R4, !PT ;  /* 0x00000004ab047209 */ /* 0x000fe40007810000 */
[----:B------:R-:W-:Y:S02]  /*3830*/  FSEL R229, R62, -INF , P1 ;  /* 0xff8000003ee57808 */ /* 0x000fe40000800000 */
[C---:B------:R-:W-:Y:S02]  /*3840*/  ISETP.GT.AND P5, PT, R2.reuse, 0x70, PT ;  /* 0x000000700200780c */ /* 0x040fe40003fa4270 */
[C---:B------:R-:W-:Y:S02]  /*3850*/  ISETP.GT.AND P3, PT, R2.reuse, 0x71, PT ;  /* 0x000000710200780c */ /* 0x040fe40003f64270 */
[----:B------:R-:W-:-:S02]  /*3860*/  ISETP.GT.AND P2, PT, R2, 0x78, PT ;  /* 0x000000780200780c */ /* 0x000fc40003f44270 */
        /* <DEDUP_REMOVED lines=8> */
[----:B------:R-:W-:Y:S02]  /*38f0*/  FSEL R233, R63, -INF , P0 ;  /* 0xff8000003fe97808 */ /* 0x000fe40000000000 */
[----:B------:R-:W-:Y:S02]  /*3900*/  FSEL R245, R69, -INF , P3 ;  /* 0xff80000045f57808 */ /* 0x000fe40001800000 */
[----:B------:R-:W-:Y:S02]  /*3910*/  FMNMX.FTZ R2, R247, R2, !PT ;  /* 0x00000002f7027209 */ /* 0x000fe40007810000 */
[----:B------:R-:W-:-:S02]  /*3920*/  ISETP.GT.AND P0, PT, R0, 0x68, PT ;  /* 0x000000680000780c */ /* 0x000fc40003f04270 */
[----:B------:R-:W-:Y:S02]  /*3930*/  FMNMX.FTZ R3, R229, R3, !PT ;  /* 0x00000003e5037209 */ /* 0x000fe40007810000 */
[----:B------:R-:W-:Y:S02]  /*3940*/  FMNMX.FTZ R117, R245, R2, !PT ;  /* 0x00000002f5757209 */ /* 0x000fe40007810000 */
[----:B------:R-:W-:Y:S02]  /*3950*/  ISETP.GT.AND P3, PT, R0, 0x69, PT ;  /* 0x000000690000780c */ /* 0x000fe40003f64270 */
[----:B------:R-:W-:Y:S02]  /*3960*/  FSEL R198, R14, -INF , P0 ;  /* 0xff8000000ec67808 */ /* 0x000fe40000000000 */
[----:B------:R-:W-:Y:S02]  /*3970*/  FMNMX.FTZ R2, R233, R3, !PT ;  /* 0x00000003e9027209 */ /* 0x000fe40007810000 */
[----:B------:R-:W-:-:S02]  /*3980*/  FSEL R156, R64, -INF , P2 ;  /* 0xff800000409c7808 */ /* 0x000fc40001000000 */
[----:B------:R-:W-:Y:S02]  /*3990*/  FSEL R251, R65, -INF , P1 ;  /* 0xff80000041fb7808 */ /* 0x000fe40000800000 */
[----:B------:R-:W-:Y:S02]  /*39a0*/  FSEL R234, R15, -INF , P3 ;  /* 0xff8000000fea7808 */ /* 0x000fe40001800000 */
[----:B------:R-:W-:Y:S01]  /*39b0*/  ISETP.GT.AND P1, PT, R0, 0x70, PT ;  /* 0x000000700000780c */ /* 0x000fe20003f24270 */
[----:B------:R-:W-:Y:S01]  /*39c0*/  LDSM.16.MT88.4 R12, [R204] ;  /* 0x00000000cc0c783b */ /* 0x000fe20000004200 */
[----:B------:R-:W-:Y:S02]  /*39d0*/  FMNMX.FTZ R2, R198, R2, !PT ;  /* 0x00000002c6027209 */ /* 0x000fe40007810000 */
[----:B------:R-:W-:Y:S02]  /*39e0*/  FMNMX.FTZ R117, R156, R117, !PT ;  /* 0x000000759c757209 */ /* 0x000fe40007810000 */
[----:B------:R-:W-:-:S02]  /*39f0*/  ISETP.GT.AND P0, PT, R0, 0x71, PT ;  /* 0x000000710000780c */ /* 0x000fc40003f04270 */
[----:B------:R-:W-:Y:S02]  /*3a00*/  FSEL R250, R70, -INF , P1 ;  /* 0xff80000046fa7808 */ /* 0x000fe40000800000 */
[----:B------:R-:W-:Y:S02]  /*3a10*/  FMNMX.FTZ R2, R234, R2, !PT ;  /* 0x00000002ea027209 */ /* 0x000fe40007810000 */
[----:B------:R-:W-:Y:S02]  /*3a20*/  FMNMX.FTZ R117, R251, R117, !PT ;  /* 0x00000075fb757209 */ /* 0x000fe40007810000 */
[----:B------:R-:W-:Y:S02]  /*3a30*/  FSEL R249, R71, -INF , P0 ;  /* 0xff80000047f97808 */ /* 0x000fe40000000000 */
[----:B------:R-:W-:Y:S01]  /*3a40*/  ISETP.GT.AND P1, PT, R0, 0x78, PT ;  /* 0x000000780000780c */ /* 0x000fe20003f24270 */
[----:B------:R-:W1:Y:S01]  /*3a50*/  SHFL.BFLY PT, R3, R117, 0x2, 0x1f ;  /* 0x0c401f0075037f89 */ /* 0x000e6200000e0000 */
[----:B------:R-:W-:-:S02]  /*3a60*/  FMNMX.FTZ R2, R250, R2, !PT ;  /* 0x00000002fa027209 */ /* 0x000fc40007810000 */
[----:B------:R-:W-:Y:S02]  /*3a70*/  ISETP.GT.AND P0, PT, R0, 0x79, PT ;  /* 0x000000790000780c */ /* 0x000fe40003f04270 */
        /* <DEDUP_REMOVED lines=25> */
[----:B-1----:R-:W-:-:S04]  /*3c10*/  FFMA.FTZ R3, R8, c[0x0][0x2d0], -R2 ;  /* 0x0000b40008037a23 */ /* 0x002fc80000010802 */
[----:B------:R1:W2:Y:S02]  /*3c20*/  MUFU.EX2 R159, R3 ;  /* 0x00000003009f7308 */ /* 0x0002a40000000800 */
[--C-:B-1----:R-:W-:Y:S01]  /*3c30*/  FFMA.FTZ R3, R9, c[0x0][0x2d0], -R0.reuse ;  /* 0x0000b40009037a23 */ /* 0x102fe20000010800 */
[----:B--2---:R-:W-:Y:S01]  /*3c40*/  F2FP.BF16.PACK_AB R6, R159, R158 ;  /* 0x0000009e9f06723e */ /* 0x004fe200000010ff */
[----:B------:R-:W1:Y:S04]  /*3c50*/  LDSM.16.MT88.4 R8, [R200] ;  /* 0x00000000c808783b */ /* 0x000e680000004200 */
        /* <DEDUP_REMOVED lines=8> */
[----:B------:R3:W4:Y:S02]  /*3ce0*/  MUFU.EX2 R154, R3 ;  /* 0x00000003009a7308 */ /* 0x0007240000000800 */
[----:B---3--:R-:W-:Y:S01]  /*3cf0*/  FFMA.FTZ R3, R36, c[0x0][0x2d0], -R2 ;  /* 0x0000b40024037a23 */ /* 0x008fe20000010802 */
[----:B----4-:R-:W-:-:S05]  /*3d00*/  F2FP.BF16.PACK_AB R7, R154, R252 ;  /* 0x000000fc9a07723e */ /* 0x010fca00000010ff */
[----:B------:R3:W-:Y:S02]  /*3d10*/  MUFU.EX2 R155, R3 ;  /* 0x00000003009b7308 */ /* 0x0007e40000000800 */
[C---:B-1----:R-:W-:Y:S08]  /*3d20*/  HMMA.16816.F32.BF16 R60, R4.reuse, R8, RZ ;  /* 0x00000008043c723c */ /* 0x042ff000000418ff */
[----:B------:R-:W-:Y:S01]  /*3d30*/  HMMA.16816.F32.BF16 R52, R4, R10, RZ ;  /* 0x0000000a0434723c */ /* 0x000fe200000418ff */
[----:B------:R-:W-:Y:S01]  /*3d40*/  LDSM.16.MT88.4 R8, [R206+0x4000] ;  /* 0x00400000ce08783b */ /* 0x000fe20000004200 */
[----:B---3--:R-:W-:-:S04]  /*3d50*/  FFMA.FTZ R3, R37, c[0x0][0x2d0], -R2 ;  /* 0x0000b40025037a23 */ /* 0x008fc80000010802 */
[----:B------:R1:W3:Y:S02]  /*3d60*/  MUFU.EX2 R151, R3 ;  /* 0x0000000300977308 */ /* 0x0002e40000000800 */
[C---:B------:R-:W-:Y:S08]  /*3d70*/  HMMA.16816.F32.BF16 R44, R4.reuse, R12, RZ ;  /* 0x0000000c042c723c */ /* 0x040ff000000418ff */
[----:B------:R-:W-:Y:S01]  /*3d80*/  HMMA.16816.F32.BF16 R68, R4, R14, RZ ;  /* 0x0000000e0444723c */ /* 0x000fe200000418ff */
[----:B------:R-:W4:Y:S01]  /*3d90*/  LDSM.16.MT88.4 R12, [R203+0x4000] ;  /* 0x00400000cb0c783b */ /* 0x000f220000004200 */
[----:B-1----:R-:W-:-:S06]  /*3da0*/  FFMA.FTZ R3, R38, c[0x0][0x2d0], -R2 ;  /* 0x0000b40026037a23 */ /* 0x002fcc0000010802 */
[C---:B--2---:R-:W-:Y:S01]  /*3db0*/  HMMA.16816.F32.BF16 R64, R4.reuse, R16, RZ ;  /* 0x000000100440723c */ /* 0x044fe200000418ff */
[----:B------:R1:W-:Y:S07]  /*3dc0*/  MUFU.EX2 R161, R3 ;  /* 0x0000000300a17308 */ /* 0x0003ee0000000800 */
[C---:B------:R-:W-:Y:S01]  /*3dd0*/  HMMA.16816.F32.BF16 R56, R4.reuse, R18, RZ ;  /* 0x000000120438723c */ /* 0x040fe200000418ff */
[----:B------:R-:W2:Y:S07]  /*3de0*/  LDSM.16.MT88.4 R16, [R200+0x800] ;  /* 0x00080000c810783b */ /* 0x000eae0000004200 */
[----:B------:R-:W-:Y:S01]  /*3df0*/  HMMA.16816.F32.BF16 R40, R4, R34, RZ ;  /* 0x000000220428723c */ /* 0x000fe200000418ff */
[----:B-1----:R-:W-:-:S04]  /*3e00*/  FFMA.FTZ R3, R39, c[0x0][0x2d0], -R2 ;  /* 0x0000b40027037a23 */ /* 0x002fc80000010802 */
[----:B------:R1:W-:Y:S03]  /*3e10*/  MUFU.EX2 R192, R3 ;  /* 0x0000000300c07308 */ /* 0x0003e60000000800 */
[C---:B------:R-:W-:Y:S08]  /*3e20*/  HMMA.16816.F32.BF16 R36, R4.reuse, R28, RZ ;  /* 0x0000001c0424723c */ /* 0x040ff000000418ff */
[----:B------:R-:W-:Y:S01]  /*3e30*/  HMMA.16816.F32.BF16 R28, R4, R30, RZ ;  /* 0x0000001e041c723c */ /* 0x000fe200000418ff */
[----:B-1----:R-:W-:-:S07]  /*3e40*/  FFMA.FTZ R3, R48, c[0x0][0x2d0], -R0 ;  /* 0x0000b40030037a23 */ /* 0x002fce0000010800 */
[C---:B----4-:R-:W-:Y:S01]  /*3e50*/  HMMA.16816.F32.BF16 R76, R4.reuse, R12, RZ ;  /* 0x0000000c044c723c */ /* 0x050fe200000418ff */
[----:B------:R1:W-:Y:S07]  /*3e60*/  MUFU.EX2 R152, R3 ;  /* 0x0000000300987308 */ /* 0x0003ee0000000800 */
[C---:B------:R-:W-:Y:S08]  /*3e70*/  HMMA.16816.F32.BF16 R48, R4.reuse, R32, RZ ;  /* 0x000000200430723c */ /* 0x040ff000000418ff */
[----:B------:R-:W-:Y:S01]  /*3e80*/  HMMA.16816.F32.BF16 R32, R4, R20, RZ ;  /* 0x000000140420723c */ /* 0x000fe200000418ff */
[----:B-1----:R-:W-:-:S04]  /*3e90*/  FFMA.FTZ R3, R72, c[0x0][0x2d0], -R0 ;  /* 0x0000b40048037a23 */ /* 0x002fc80000010800 */
[----:B------:R1:W4:Y:S03]  /*3ea0*/  MUFU.EX2 R150, R3 ;  /* 0x0000000300967308 */ /* 0x0003260000000800 */
[C---:B------:R-:W-:Y:S01]  /*3eb0*/  HMMA.16816.F32.BF16 R80, R4.reuse, R14, RZ ;  /* 0x0000000e0450723c */ /* 0x040fe200000418ff */
[----:B------:R-:W5:Y:S07]  /*3ec0*/  LDSM.16.MT88.4 R12, [R206+0x800] ;  /* 0x00080000ce0c783b */ /* 0x000f6e0000004200 */
[----:B------:R-:W-:Y:S01]  /*3ed0*/  HMMA.16816.F32.BF16 R100, R4, R8, RZ ;  /* 0x000000080464723c */ /* 0x000fe200000418ff */
[----:B-1----:R-:W-:-:S07]  /*3ee0*/  FFMA.FTZ R3, R73, c[0x0][0x2d0], -R0 ;  /* 0x0000b40049037a23 */ /* 0x002fce0000010800 */
[----:B------:R-:W-:Y:S01]  /*3ef0*/  HMMA.16816.F32.BF16 R92, R4, R10, RZ ;  /* 0x0000000a045c723c */ /* 0x000fe200000418ff */
[----:B------:R-:W-:Y:S01]  /*3f00*/  LDSM.16.MT88.4 R8, [R200+0x4800] ;  /* 0x00480000c808783b */ /* 0x000fe20000004200 */
[----:B------:R1:W-:Y:S02]  /*3f10*/  MUFU.EX2 R169, R3 ;  /* 0x0000000300a97308 */ /* 0x0003e40000000800 */
[----:B-1----:R-:W-:-:S04]  /*3f20*/  FFMA.FTZ R3, R74, c[0x0][0x2d0], -R0 ;  /* 0x0000b4004a037a23 */ /* 0x002fc80000010800 */
[----:B------:R-:W-:Y:S01]  /*3f30*/  HMMA.16816.F32.BF16 R72, R4, R22, RZ ;  /* 0x000000160448723c */ /* 0x000fe200000418ff */
[----:B------:R-:W1:Y:S01]  /*3f40*/  LDSM.16.MT88.4 R20, [R204+0x4800] ;  /* 0x00480000cc14783b */ /* 0x000e620000004200 */
[----:B------:R-:W2:Y:S05]  /*3f50*/  MUFU.EX2 R170, R3 ;  /* 0x0000000300aa7308 */ /* 0x000eaa0000000800 */
[----:B---3--:R-:W-:Y:S02]  /*3f60*/  F2FP.BF16.PACK_AB R4, R151, R155 ;  /* 0x0000009b9704723e */ /* 0x008fe400000010ff */
[----:B----4-:R-:W-:Y:S02]  /*3f70*/  F2FP.BF16.PACK_AB R5, R150, R152 ;  /* 0x000000989605723e */ /* 0x010fe400000010ff */
[----:B------:R-:W-:-:S02]  /*3f80*/  F2FP.BF16.PACK_AB R6, R192, R161 ;  /* 0x000000a1c006723e */ /* 0x000fc400000010ff */
[----:B--2---:R-:W-:Y:S01]  /*3f90*/  F2FP.BF16.PACK_AB R7, R170, R169 ;  /* 0x000000a9aa07723e */ /* 0x004fe200000010ff */
[--C-:B------:R-:W-:Y:S02]  /*3fa0*/  FFMA.FTZ R3, R115, c[0x0][0x2d0], -R2.reuse ;  /* 0x0000b40073037a23 */ /* 0x100fe40000010802 */
[----:B------:R-:W-:Y:S02]  /*3fb0*/  IMAD.MOV.U32 R115, RZ, RZ, R159 ;  /* 0x000000ffff737224 */ /* 0x000fe400078e009f */
[----:B------:R2:W-:Y:S02]  /*3fc0*/  MUFU.EX2 R239, R3 ;  /* 0x0000000300ef7308 */ /* 0x0005e40000000800 */
[C---:B------:R-:W-:Y:S08]  /*3fd0*/  HMMA.16816.F32.BF16 R96, R4.reuse, R16, R60 ;  /* 0x000000100460723c */ /* 0x040ff0000004183c */
[----:B------:R-:W-:Y:S01]  /*3fe0*/  HMMA.16816.F32.BF16 R88, R4, R18, R52 ;  /* 0x000000120458723c */ /* 0x000fe20000041834 */
[----:B------:R-:W3:Y:S01]  /*3ff0*/  LDSM.16.MT88.4 R16, [R203+0x800] ;  /* 0x00080000cb10783b */ /* 0x000ee20000004200 */
[----:B--2---:R-:W-:-:S06]  /*4000*/  FFMA.FTZ R3, R114, c[0x0][0x2d0], -R2 ;  /* 0x0000b40072037a23 */ /* 0x004fcc0000010802 */
[C---:B-----5:R-:W-:Y:S01]  /*4010*/  HMMA.16816.F32.BF16 R52, R4.reuse, R14, R40 ;  /* 0x0000000e0434723c */ /* 0x060fe20000041828 */
[----:B------:R-:W-:Y:S01]  /*4020*/  IMAD.MOV.U32 R114, RZ, RZ, R158 ;  /* 0x000000ffff727224 */ /* 0x000fe200078e009e */
[----:B------:R2:W4:Y:S06]  /*4030*/  MUFU.EX2 R241, R3 ;  /* 0x0000000300f17308 */ /* 0x00052c0000000800 */
[C---:B------:R-:W-:Y:S08]  /*4040*/  HMMA.16816.F32.BF16 R60, R4.reuse, R24, R44 ;  /* 0x00000018043c723c */ /* 0x040ff0000004182c */
[----:B------:R-:W-:Y:S01]  /*4050*/  HMMA.16816.F32.BF16 R104, R4, R26, R68 ;  /* 0x0000001a0468723c */ /* 0x000fe20000041844 */
[----:B--2---:R-:W-:-:S02]  /*4060*/  FFMA.FTZ R3, R113, c[0x0][0x2d0], -R2 ;  /* 0x0000b40071037a23 */ /* 0x004fc40000010802 */
[----:B------:R-:W-:Y:S02]  /*4070*/  IMAD.MOV.U32 R113, RZ, RZ, R192 ;  /* 0x000000ffff717224 */ /* 0x000fe400078e00c0 */
[----:B------:R2:W-:Y:S03]  /*4080*/  MUFU.EX2 R240, R3 ;  /* 0x0000000300f07308 */ /* 0x0005e60000000800 */
[C---:B-1----:R-:W-:Y:S08]  /*4090*/  HMMA.16816.F32.BF16 R32, R4.reuse, R20, R32 ;  /* 0x000000140420723c */ /* 0x042ff00000041820 */
[----:B---3--:R-:W-:Y:S01]  /*40a0*/  HMMA.16816.F32.BF16 R84, R4, R18, R56 ;  /* 0x000000120454723c */ /* 0x008fe20000041838 */
[----:B--2---:R-:W-:-:S02]  /*40b0*/  FFMA.FTZ R3, R112, c[0x0][0x2d0], -R2 ;  /* 0x0000b40070037a23 */ /* 0x004fc40000010802 */
[----:B------:R-:W-:-:S05]  /*40c0*/  IMAD.MOV.U32 R112, RZ, RZ, R170 ;  /* 0x000000ffff707224 */ /* 0x000fca00078e00aa */
[C---:B------:R-:W-:Y:S01]  /*40d0*/  HMMA.16816.F32.BF16 R56, R4.reuse, R12, R48 ;  /* 0x0000000c0438723c */ /* 0x040fe20000041830 */
[----:B------:R-:W1:Y:S01]  /*40e0*/  LDSM.16.MT88.4 R12, [R206+0x4800] ;  /* 0x00480000ce0c783b */ /* 0x000e620000004200 */
[----:B------:R2:W-:Y:S06]  /*40f0*/  MUFU.EX2 R242, R3 ;  /* 0x0000000300f27308 */ /* 0x0005ec0000000800 */
[C---:B------:R-:W-:Y:S08]  /*4100*/  HMMA.16816.F32.BF16 R48, R4.reuse, R8, R36 ;  /* 0x000000080430723c */ /* 0x040ff00000041824 */
[----:B------:R-:W-:Y:S01]  /*4110*/  HMMA.16816.F32.BF16 R36, R4, R10, R28 ;  /* 0x0000000a0424723c */ /* 0x000fe2000004181c */
[----:B------:R-:W3:Y:S01]  /*4120*/  LDSM.16.MT88.4 R8, [R203+0x4800] ;  /* 0x00480000cb08783b */ /* 0x000ee20000004200 */
[----:B--2---:R-:W-:-:S02]  /*4130*/  FFMA.FTZ R3, R118, c[0x0][0x2d0], -R0 ;  /* 0x0000b40076037a23 */ /* 0x004fc40000010800 */
[----:B------:R-:W-:Y:S02]  /*4140*/  IMAD.MOV.U32 R118, RZ, RZ, R156 ;  /* 0x000000ffff767224 */ /* 0x000fe400078e009c */
[----:B------:R2:W-:Y:S02]  /*4150*/  MUFU.EX2 R238, R3 ;  /* 0x0000000300ee7308 */ /* 0x0005e40000000800 */
[C---:B------:R-:W-:Y:S01]  /*4160*/  HMMA.16816.F32.BF16 R108, R4.reuse, R16, R64 ;  /* 0x00000010046c723c */ /* 0x040fe20000041840 */
[----:B------:R-:W-:Y:S07]  /*4170*/  LDSM.16.MT88.4 R16, [R203+0x1000] ;  /* 0x00100000cb10783b */ /* 0x000fee0000004200 */
[----:B------:R-:W-:Y:S01]  /*4180*/  HMMA.16816.F32.BF16 R28, R4, R22, R72 ;  /* 0x00000016041c723c */ /* 0x000fe20000041848 */
[----:B------:R-:W5:Y:S01]  /*4190*/  LDSM.16.MT88.4 R20, [R204+0x1000] ;  /* 0x00100000cc14783b */ /* 0x000f620000004200 */
[----:B--2---:R-:W-:-:S02]  /*41a0*/  FFMA.FTZ R3, R120, c[0x0][0x2d0], -R0 ;  /* 0x0000b40078037a23 */ /* 0x004fc40000010800 */
[----:B------:R-:W-:-:S04]  /*41b0*/  IMAD.MOV.U32 R120, RZ, RZ, R160 ;  /* 0x000000ffff787224 */ /* 0x000fc800078e00a0 */
[C---:B-1----:R-:W-:Y:S01]  /*41c0*/  HMMA.16816.F32.BF16 R64, R4.reuse, R12, R100 ;  /* 0x0000000c0440723c */ /* 0x042fe20000041864 */
[----:B------:R1:W2:Y:S07]  /*41d0*/  MUFU.EX2 R236, R3 ;  /* 0x0000000300ec7308 */ /* 0x0002ae0000000800 */
[C---:B------:R-:W-:Y:S01]  /*41e0*/  HMMA.16816.F32.BF16 R44, R4.reuse, R14, R92 ;  /* 0x0000000e042c723c */ /* 0x040fe2000004185c */
[----:B------:R-:W-:Y:S07]  /*41f0*/  LDSM.16.MT88.4 R12, [R206+0x1000] ;  /* 0x00100000ce0c783b */ /* 0x000fee0000004200 */
[----:B---3--:R-:W-:Y:S01]  /*4200*/  HMMA.16816.F32.BF16 R24, R4, R8, R76 ;  /* 0x000000080418723c */ /* 0x008fe2000004184c */
[----:B-1----:R-:W-:-:S02]  /*4210*/  FFMA.FTZ R3, R119, c[0x0][0x2d0], -R0 ;  /* 0x0000b40077037a23 */ /* 0x002fc40000010800 */
[----:B------:R-:W-:Y:S02]  /*4220*/  IMAD.MOV.U32 R119, RZ, RZ, R157 ;  /* 0x000000ffff777224 */ /* 0x000fe400078e009d */
[----:B------:R1:W-:Y:S03]  /*4230*/  MUFU.EX2 R235, R3 ;  /* 0x0000000300eb7308 */ /* 0x0003e60000000800 */
[----:B------:R-:W-:Y:S01]  /*4240*/  HMMA.16816.F32.BF16 R40, R4, R10, R80 ;  /* 0x0000000a0428723c */ /* 0x000fe20000041850 */
[----:B------:R-:W3:Y:S06]  /*4250*/  LDSM.16.MT88.4 R8, [R200+0x1000] ;  /* 0x00100000c808783b */ /* 0x000eec0000004200 */
[----:B----4-:R-:W-:-:S02]  /*4260*/  F2FP.BF16.PACK_AB R4, R241, R239 ;  /* 0x000000eff104723e */ /* 0x010fc400000010ff */
[----:B--2---:R-:W-:Y:S02]  /*4270*/  F2FP.BF16.PACK_AB R5, R236, R238 ;  /* 0x000000eeec05723e */ /* 0x004fe400000010ff */
[----:B------:R-:W-:Y:S01]  /*4280*/  F2FP.BF16.PACK_AB R6, R242, R240 ;  /* 0x000000f0f206723e */ /* 0x000fe200000010ff */
[----:B-1----:R-:W-:Y:S02]  /*4290*/  FFMA.FTZ R3, R121, c[0x0][0x2d0], -R0 ;  /* 0x0000b40079037a23 */ /* 0x002fe40000010800 */
[----:B------:R-:W-:Y:S02]  /*42a0*/  IMAD.MOV.U32 R121, RZ, RZ, R155 ;  /* 0x000000ffff797224 */ /* 0x000fe400078e009b */
[----:B------:R-:W1:Y:S02]  /*42b0*/  MUFU.EX2 R237, R3 ;  /* 0x0000000300ed7308 */ /* 0x000e640000000800 */
[----:B-1----:R-:W-:Y:S01]  /*42c0*/  F2FP.BF16.PACK_AB R7, R237, R235 ;  /* 0x000000ebed07723e */ /* 0x002fe200000010ff */
[----:B------:R-:W-:-:S02]  /*42d0*/  FFMA.FTZ R3, R125, c[0x0][0x2d0], -R2 ;  /* 0x0000b4007d037a23 */ /* 0x000fc40000010802 */
[----:B------:R-:W-:-:S03]  /*42e0*/  IMAD.MOV.U32 R125, RZ, RZ, R118 ;  /* 0x000000ffff7d7224 */ /* 0x000fc600078e0076 */
[----:B------:R1:W-:Y:S01]  /*42f0*/  MUFU.EX2 R194, R3 ;  /* 0x0000000300c27308 */ /* 0x0003e20000000800 */
[C---:B-----5:R-:W-:Y:S08]  /*4300*/  HMMA.16816.F32.BF16 R72, R4.reuse, R20, R60 ;  /* 0x000000140448723c */ /* 0x060ff0000004183c */
[----:B---3--:R-:W-:Y:S01]  /*4310*/  HMMA.16816.F32.BF16 R92, R4, R8, R96 ;  /* 0x00000008045c723c */ /* 0x008fe20000041860 */
[----:B-1----:R-:W-:-:S07]  /*4320*/  FFMA.FTZ R3, R124, c[0x0][0x2d0], -R2 ;  /* 0x0000b4007c037a23 */ /* 0x002fce0000010802 */
[C---:B------:R-:W-:Y:S01]  /*4330*/  HMMA.16816.F32.BF16 R68, R4.reuse, R10, R88 ;  /* 0x0000000a0444723c */ /* 0x040fe20000041858 */
[----:B------:R-:W1:Y:S01]  /*4340*/  LDSM.16.MT88.4 R8, [R200+0x5000] ;  /* 0x00500000c808783b */ /* 0x000e620000004200 */
[----:B------:R2:W3:Y:S06]  /*4350*/  MUFU.EX2 R197, R3 ;  /* 0x0000000300c57308 */ /* 0x0004ec0000000800 */
[C---:B------:R-:W-:Y:S08]  /*4360*/  HMMA.16816.F32.BF16 R76, R4.reuse, R14, R52 ;  /* 0x0000000e044c723c */ /* 0x040ff00000041834 */
[----:B------:R-:W-:Y:S01]  /*4370*/  HMMA.16816.F32.BF16 R96, R4, R22, R104 ;  /* 0x000000160460723c */ /* 0x000fe20000041868 */
[----:B------:R-:W4:Y:S01]  /*4380*/  LDSM.16.MT88.4 R20, [R204+0x5000] ;  /* 0x00500000cc14783b */ /* 0x000f220000004200 */
[----:B--2---:R-:W-:-:S04]  /*4390*/  FFMA.FTZ R3, R123, c[0x0][0x2d0], -R2 ;  /* 0x0000b4007b037a23 */ /* 0x004fc80000010802 */
[----:B------:R2:W-:Y:S01]  /*43a0*/  MUFU.EX2 R196, R3 ;  /* 0x0000000300c47308 */ /* 0x0005e20000000800 */
[----:B------:R-:W-:Y:S01]  /*43b0*/  IMAD.MOV.U32 R107, RZ, RZ, R154 ;  /* 0x000000ffff6b7224 */ /* 0x000fe200078e009a */
[----:B------:R-:W-:Y:S01]  /*43c0*/  HMMA.16816.F32.BF16 R88, R4, R18, R84 ;  /* 0x000000120458723c */ /* 0x000fe20000041854 */
[----:B------:R-:W-:Y:S02]  /*43d0*/  IMAD.MOV.U32 R104, RZ, RZ, R151 ;  /* 0x000000ffff687224 */ /* 0x000fe400078e0097 */
[----:B------:R-:W-:Y:S02]  /*43e0*/  IMAD.MOV.U32 R106, RZ, RZ, R153 ;  /* 0x000000ffff6a7224 */ /* 0x000fe400078e0099 */
[----:B------:R-:W-:-:S03]  /*43f0*/  IMAD.MOV.U32 R105, RZ, RZ, R152 ;  /* 0x000000ffff697224 */ /* 0x000fc600078e0098 */
[----:B------:R-:W-:Y:S01]  /*4400*/  HMMA.16816.F32.BF16 R84, R4, R12, R56 ;  /* 0x0000000c0454723c */ /* 0x000fe20000041838 */
[----:B------:R-:W5:Y:S01]  /*4410*/  LDSM.16.MT88.4 R12, [R206+0x5000] ;  /* 0x00500000ce0c783b */ /* 0x000f620000004200 */
[----:B--2---:R-:W-:-:S06]  /*4420*/  FFMA.FTZ R3, R122, c[0x0][0x2d0], -R2 ;  /* 0x0000b4007a037a23 */ /* 0x004fcc0000010802 */
[C---:B------:R-:W-:Y:S01]  /*4430*/  HMMA.16816.F32.BF16 R100, R4.reuse, R16, R108 ;  /* 0x000000100464723c */ /* 0x040fe2000004186c */
[----:B------:R-:W-:Y:S01]  /*4440*/  LDSM.16.MT88.4 R16, [R203+0x1800] ;  /* 0x00180000cb10783b */ /* 0x000fe20000004200 */
[----:B------:R2:W-:Y:S05]  /*4450*/  MUFU.EX2 R195, R3 ;  /* 0x0000000300c37308 */ /* 0x0005ea0000000800 */
[----:B------:R-:W-:Y:S01]  /*4460*/  IMAD.MOV.U32 R109, RZ, RZ, R169 ;  /* 0x000000ffff6d7224 */ /* 0x000fe200078e00a9 */
[----:B-1----:R-:W-:Y:S01]  /*4470*/  HMMA.16816.F32.BF16 R60, R4, R8, R48 ;  /* 0x00000008043c723c */ /* 0x002fe20000041830 */
[----:B------:R-:W-:Y:S02]  /*4480*/  IMAD.MOV.U32 R110, RZ, RZ, R168 ;  /* 0x000000ffff6e7224 */ /* 0x000fe400078e00a8 */
[----:B------:R-:W-:-:S02]  /*4490*/  IMAD.MOV.U32 R108, RZ, RZ, R161 ;  /* 0x000000ffff6c7224 */ /* 0x000fc400078e00a1 */
[----:B------:R-:W-:-:S03]  /*44a0*/  IMAD.MOV.U32 R111, RZ, RZ, R150 ;  /* 0x000000ffff6f7224 */ /* 0x000fc600078e0096 */
[----:B------:R-:W-:Y:S01]  /*44b0*/  HMMA.16816.F32.BF16 R52, R4, R10, R36 ;  /* 0x0000000a0434723c */ /* 0x000fe20000041824 */
[----:B------:R-:W1:Y:S01]  /*44c0*/  LDSM.16.MT88.4 R8, [R203+0x5000] ;  /* 0x00500000cb08783b */ /* 0x000e620000004200 */
[----:B--2---:R-:W-:-:S04]  /*44d0*/  FFMA.FTZ R3, R126, c[0x0][0x2d0], -R0 ;  /* 0x0000b4007e037a23 */ /* 0x004fc80000010800 */
[----:B------:R2:W-:Y:S02]  /*44e0*/  MUFU.EX2 R192, R3 ;  /* 0x0000000300c07308 */ /* 0x0005e40000000800 */
[C---:B----4-:R-:W-:Y:S08]  /*44f0*/  HMMA.16816.F32.BF16 R56, R4.reuse, R20, R32 ;  /* 0x000000140438723c */ /* 0x050ff00000041820 */
[----:B------:R-:W-:Y:S01]  /*4500*/  HMMA.16816.F32.BF16 R48, R4, R22, R28 ;  /* 0x000000160430723c */ /* 0x000fe2000004181c */
[----:B------:R-:W4:Y:S01]  /*4510*/  LDSM.16.MT88.4 R20, [R204+0x1800] ;  /* 0x00180000cc14783b */ /* 0x000f220000004200 */
[----:B--2---:R-:W-:-:S06]  /*4520*/  FFMA.FTZ R3, R128, c[0x0][0x2d0], -R0 ;  /* 0x0000b40080037a23 */ /* 0x004fcc0000010800 */
[C---:B-----5:R-:W-:Y:S01]  /*4530*/  HMMA.16816.F32.BF16 R80, R4.reuse, R12, R64 ;  /* 0x0000000c0450723c */ /* 0x060fe20000041840 */
[----:B------:R2:W5:Y:S07]  /*4540*/  MUFU.EX2 R169, R3 ;  /* 0x0000000300a97308 */ /* 0x00056e0000000800 */
[C---:B------:R-:W-:Y:S01]  /*4550*/  HMMA.16816.F32.BF16 R32, R4.reuse, R14, R44 ;  /* 0x0000000e0420723c */ /* 0x040fe2000004182c */
[----:B------:R-:W-:Y:S07]  /*4560*/  LDSM.16.MT88.4 R12, [R206+0x1800] ;  /* 0x00180000ce0c783b */ /* 0x000fee0000004200 */
[----:B-1----:R-:W-:Y:S01]  /*4570*/  HMMA.16816.F32.BF16 R24, R4, R8, R24 ;  /* 0x000000080418723c */ /* 0x002fe20000041818 */
[----:B--2---:R-:W-:-:S04]  /*4580*/  FFMA.FTZ R3, R127, c[0x0][0x2d0], -R0 ;  /* 0x0000b4007f037a23 */ /* 0x004fc80000010800 */
[----:B------:R1:W-:Y:S03]  /*4590*/  MUFU.EX2 R168, R3 ;  /* 0x0000000300a87308 */ /* 0x0003e60000000800 */
[----:B------:R-:W-:Y:S01]  /*45a0*/  HMMA.16816.F32.BF16 R36, R4, R10, R40 ;  /* 0x0000000a0424723c */ /* 0x000fe20000041828 */
[----:B------:R-:W2:Y:S06]  /*45b0*/  LDSM.16.MT88.4 R8, [R200+0x1800] ;  /* 0x00180000c808783b */ /* 0x000eac0000004200 */
[----:B---3--:R-:W-:-:S02]  /*45c0*/  F2FP.BF16.PACK_AB R4, R197, R194 ;  /* 0x000000c2c504723e */ /* 0x008fc400000010ff */
[----:B-----5:R-:W-:Y:S02]  /*45d0*/  F2FP.BF16.PACK_AB R5, R169, R192 ;  /* 0x000000c0a905723e */ /* 0x020fe400000010ff */
[----:B------:R-:W-:Y:S01]  /*45e0*/  F2FP.BF16.PACK_AB R6, R195, R196 ;  /* 0x000000c4c306723e */ /* 0x000fe200000010ff */
[----:B-1----:R-:W-:-:S04]  /*45f0*/  FFMA.FTZ R3, R129, c[0x0][0x2d0], -R0 ;  /* 0x0000b40081037a23 */ /* 0x002fc80000010800 */
[----:B------:R-:W1:Y:S02]  /*4600*/  MUFU.EX2 R170, R3 ;  /* 0x0000000300aa7308 */ /* 0x000e640000000800 */
[----:B-1----:R-:W-:Y:S01]  /*4610*/  F2FP.BF16.PACK_AB R7, R170, R168 ;  /* 0x000000a8aa07723e */ /* 0x002fe200000010ff */
[----:B------:R-:W-:-:S05]  /*4620*/  FFMA.FTZ R3, R133, c[0x0][0x2d0], -R2 ;  /* 0x0000b40085037a23 */ /* 0x000fca0000010802 */
[----:B------:R1:W-:Y:S01]  /*4630*/  MUFU.EX2 R158, R3 ;  /* 0x00000003009e7308 */ /* 0x0003e20000000800 */
[C---:B----4-:R-:W-:Y:S08]  /*4640*/  HMMA.16816.F32.BF16 R96, R4.reuse, R22, R96 ;  /* 0x000000160460723c */ /* 0x050ff00000041860 */
[----:B--2---:R-:W-:Y:S01]  /*4650*/  HMMA.16816.F32.BF16 R40, R4, R8, R92 ;  /* 0x000000080428723c */ /* 0x004fe2000004185c */
        /* <DEDUP_REMOVED lines=9> */
[C---:B------:R-:W-:Y:S01]  /*46f0*/  HMMA.16816.F32.BF16 R76, R4.reuse, R14, R76 ;  /* 0x0000000e044c723c */ /* 0x040fe2000004184c */
[----:B------:R-:W5:Y:S07]  /*4700*/  LDSM.16.MT88.4 R12, [R206+0x5800] ;  /* 0x00580000ce0c783b */ /* 0x000f6e0000004200 */
[----:B------:R-:W-:Y:S01]  /*4710*/  HMMA.16816.F32.BF16 R100, R4, R16, R100 ;  /* 0x000000100464723c */ /* 0x000fe20000041864 */
[----:B--2---:R-:W-:-:S07]  /*4720*/  FFMA.FTZ R3, R130, c[0x0][0x2d0], -R2 ;  /* 0x0000b40082037a23 */ /* 0x004fce0000010802 */
[C---:B------:R-:W-:Y:S01]  /*4730*/  HMMA.16816.F32.BF16 R88, R4.reuse, R18, R88 ;  /* 0x000000120458723c */ /* 0x040fe20000041858 */
[----:B------:R-:W-:Y:S01]  /*4740*/  LDSM.16.MT88.4 R16, [R203+0x2000] ;  /* 0x00200000cb10783b */ /* 0x000fe20000004200 */
[----:B------:R2:W-:Y:S06]  /*4750*/  MUFU.EX2 R159, R3 ;  /* 0x00000003009f7308 */ /* 0x0005ec0000000800 */
[C---:B-1----:R-:W-:Y:S08]  /*4760*/  HMMA.16816.F32.BF16 R72, R4.reuse, R8, R60 ;  /* 0x000000080448723c */ /* 0x042ff0000004183c */
        /* <DEDUP_REMOVED lines=46> */
[----:B--2---:R-:W-:-:S02]  /*4a50*/  FFMA.FTZ R3, R163, c[0x0][0x2d0], -R0 ;  /* 0x0000b400a3037a23 */ /* 0x004fc40000010800 */
[----:B------:R-:W-:Y:S02]  /*4a60*/  IMAD.MOV.U32 R163, RZ, RZ, R111 ;  /* 0x000000ffffa37224 */ /* 0x000fe400078e006f */
[----:B------:R2:W-:Y:S01]  /*4a70*/  MUFU.EX2 R149, R3 ;  /* 0x0000000300957308 */ /* 0x0005e20000000800 */
[----:B------:R-:W-:Y:S01]  /*4a80*/  IMAD.MOV.U32 R111, RZ, RZ, R106 ;  /* 0x000000ffff6f7224 */ /* 0x000fe200078e006a */
[----:B----4-:R-:W-:Y:S01]  /*4a90*/  HMMA.16816.F32.BF16 R40, R4, R22, R56 ;  /* 0x000000160428723c */ /* 0x010fe20000041838 */
[----:B------:R-:W-:Y:S02]  /*4aa0*/  IMAD.MOV.U32 R106, RZ, RZ, R107 ;  /* 0x000000ffff6a7224 */ /* 0x000fe400078e006b */
[----:B------:R-:W-:Y:S02]  /*4ab0*/  IMAD.MOV.U32 R107, RZ, RZ, R119 ;  /* 0x000000ffff6b7224 */ /* 0x000fe400078e0077 */
[----:B------:R-:W-:-:S03]  /*4ac0*/  IMAD.MOV.U32 R119, RZ, RZ, R120 ;  /* 0x000000ffff777224 */ /* 0x000fc600078e0078 */
[----:B------:R-:W-:Y:S01]  /*4ad0*/  HMMA.16816.F32.BF16 R44, R4, R20, R64 ;  /* 0x00000014042c723c */ /* 0x000fe20000041840 */
[----:B------:R-:W4:Y:S01]  /*4ae0*/  LDSM.16.MT88.4 R20, [R204+0x2800] ;  /* 0x00280000cc14783b */ /* 0x000f220000004200 */
[----:B--2---:R-:W-:-:S06]  /*4af0*/  FFMA.FTZ R3, R171, c[0x0][0x2d0], -R0 ;  /* 0x0000b400ab037a23 */ /* 0x004fcc0000010800 */
[C---:B-----5:R-:W-:Y:S01]  /*4b00*/  HMMA.16816.F32.BF16 R80, R4.reuse, R12, R80 ;  /* 0x0000000c0450723c */ /* 0x060fe20000041850 */
[----:B------:R-:W-:Y:S01]  /*4b10*/  IMAD.MOV.U32 R171, RZ, RZ, R104 ;  /* 0x000000ffffab7224 */ /* 0x000fe200078e0068 */
[----:B------:R2:W5:Y:S06]  /*4b20*/  MUFU.EX2 R148, R3 ;  /* 0x0000000300947308 */ /* 0x00056c0000000800 */
[C---:B------:R-:W-:Y:S01]  /*4b30*/  HMMA.16816.F32.BF16 R56, R4.reuse, R14, R52 ;  /* 0x0000000e0438723c */ /* 0x040fe20000041834 */
[----:B------:R-:W-:Y:S07]  /*4b40*/  LDSM.16.MT88.4 R12, [R206+0x2800] ;  /* 0x00280000ce0c783b */ /* 0x000fee0000004200 */
[----:B-1----:R-:W-:Y:S01]  /*4b50*/  HMMA.16816.F32.BF16 R24, R4, R8, R24 ;  /* 0x000000080418723c */ /* 0x002fe20000041818 */
[----:B--2---:R-:W-:-:S02]  /*4b60*/  FFMA.FTZ R3, R162, c[0x0][0x2d0], -R0 ;  /* 0x0000b400a2037a23 */ /* 0x004fc40000010800 */
[----:B------:R-:W-:Y:S02]  /*4b70*/  IMAD.MOV.U32 R162, RZ, RZ, R105 ;  /* 0x000000ffffa27224 */ /* 0x000fe400078e0069 */
[----:B------:R1:W-:Y:S03]  /*4b80*/  MUFU.EX2 R134, R3 ;  /* 0x0000000300867308 */ /* 0x0003e60000000800 */
[----:B------:R-:W-:Y:S01]  /*4b90*/  HMMA.16816.F32.BF16 R48, R4, R10, R48 ;  /* 0x0000000a0430723c */ /* 0x000fe20000041830 */
[----:B------:R-:W2:Y:S06]  /*4ba0*/  LDSM.16.MT88.4 R8, [R200+0x2800] ;  /* 0x00280000c808783b */ /* 0x000eac0000004200 */
[----:B---3--:R-:W-:-:S02]  /*4bb0*/  F2FP.BF16.PACK_AB R4, R151, R150 ;  /* 0x000000969704723e */ /* 0x008fc400000010ff */
[----:B-----5:R-:W-:Y:S02]  /*4bc0*/  F2FP.BF16.PACK_AB R5, R148, R149 ;  /* 0x000000959405723e */ /* 0x020fe400000010ff */
        /* <DEDUP_REMOVED lines=8> */
[C---:B----4-:R-:W-:Y:S08]  /*4c50*/  HMMA.16816.F32.BF16 R52, R4.reuse, R20, R28 ;  /* 0x000000140434723c */ /* 0x050ff0000004181c */
[----:B--2---:R-:W-:Y:S01]  /*4c60*/  HMMA.16816.F32.BF16 R120, R4, R8, R60 ;  /* 0x000000080478723c */ /* 0x004fe2000004183c */
[----:B-1----:R-:W-:-:S07]  /*4c70*/  FFMA.FTZ R3, R231, c[0x0][0x2d0], -R2 ;  /* 0x0000b400e7037a23 */ /* 0x002fce0000010802 */
[----:B------:R-:W-:Y:S01]  /*4c80*/  HMMA.16816.F32.BF16 R60, R4, R10, R36 ;  /* 0x0000000a043c723c */ /* 0x000fe20000041824 */
[----:B------:R-:W1:Y:S01]  /*4c90*/  LDSM.16.MT88.4 R8, [R200+0x6800] ;  /* 0x00680000c808783b */ /* 0x000e620000004200 */
[----:B------:R2:W3:Y:S01]  /*4ca0*/  MUFU.EX2 R145, R3 ;  /* 0x0000000300917308 */ /* 0x0004e20000000800 */
[----:B------:R-:W-:-:S05]  /*4cb0*/  IMAD.MOV.U32 R231, RZ, RZ, R107 ;  /* 0x000000ffffe77224 */ /* 0x000fca00078e006b */
[C---:B------:R-:W-:Y:S01]  /*4cc0*/  HMMA.16816.F32.BF16 R88, R4.reuse, R22, R96 ;  /* 0x000000160458723c */ /* 0x040fe20000041860 */
[----:B------:R-:W4:Y:S07]  /*4cd0*/  LDSM.16.MT88.4 R20, [R204+0x6800] ;  /* 0x00680000cc14783b */ /* 0x000f2e0000004200 */
[----:B------:R-:W-:Y:S01]  /*4ce0*/  HMMA.16816.F32.BF16 R96, R4, R18, R92 ;  /* 0x000000120460723c */ /* 0x000fe2000004185c */
[----:B--2---:R-:W-:Y:S02]  /*4cf0*/  FFMA.FTZ R3, R230, c[0x0][0x2d0], -R2 ;  /* 0x0000b400e6037a23 */ /* 0x004fe40000010802 */
[----:B------:R-:W-:-:S02]  /*4d00*/  IMAD.MOV.U32 R230, RZ, RZ, R119 ;  /* 0x000000ffffe67224 */ /* 0x000fc400078e0077 */
[----:B------:R2:W-:Y:S03]  /*4d10*/  MUFU.EX2 R147, R3 ;  /* 0x0000000300937308 */ /* 0x0005e60000000800 */
[C---:B------:R-:W-:Y:S08]  /*4d20*/  HMMA.16816.F32.BF16 R92, R4.reuse, R12, R84 ;  /* 0x0000000c045c723c */ /* 0x040ff00000041854 */
[----:B------:R-:W-:Y:S01]  /*4d30*/  HMMA.16816.F32.BF16 R84, R4, R14, R76 ;  /* 0x0000000e0454723c */ /* 0x000fe2000004184c */
[----:B------:R-:W5:Y:S01]  /*4d40*/  LDSM.16.MT88.4 R12, [R206+0x6800] ;  /* 0x00680000ce0c783b */ /* 0x000f620000004200 */
[----:B--2---:R-:W-:-:S06]  /*4d50*/  FFMA.FTZ R3, R199, c[0x0][0x2d0], -R2 ;  /* 0x0000b400c7037a23 */ /* 0x004fcc0000010802 */
        /* <DEDUP_REMOVED lines=13> */
[----:B------:R-:W-:Y:S01]  /*4e30*/  LDSM.16.MT88.4 R80, [R203+0x3800] ;  /* 0x00380000cb50783b */ /* 0x000fe20000004200 */
[----:B------:R2:W5:Y:S06]  /*4e40*/  MUFU.EX2 R119, R3 ;  /* 0x0000000300777308 */ /* 0x00056c0000000800 */
        /* <DEDUP_REMOVED lines=13> */
[----:B------:R-:W-:-:S06]  /*4f20*/  FFMA.FTZ R3, R247, c[0x0][0x2d0], -R2 ;  /* 0x0000b400f7037a23 */ /* 0x000fcc0000010802 */
[C---:B----4-:R-:W-:Y:S08]  /*4f30*/  HMMA.16816.F32.BF16 R52, R4.reuse, R20, R52 ;  /* 0x000000140434723c */ /* 0x050ff00000041834 */
[C---:B--2---:R-:W-:Y:S08]  /*4f40*/  HMMA.16816.F32.BF16 R120, R4.reuse, R8, R120 ;  /* 0x000000080478723c */ /* 0x044ff00000041878 */
[C---:B------:R-:W-:Y:S01]  /*4f50*/  HMMA.16816.F32.BF16 R60, R4.reuse, R10, R60 ;  /* 0x0000000a043c723c */ /* 0x040fe2000004183c */
[----:B------:R-:W1:Y:S07]  /*4f60*/  LDSM.16.MT88.4 R8, [R200+0x7000] ;  /* 0x00700000c808783b */ /* 0x000e6e0000004200 */
[C---:B------:R-:W-:Y:S01]  /*4f70*/  HMMA.16816.F32.BF16 R44, R4.reuse, R22, R88 ;  /* 0x00000016042c723c */ /* 0x040fe20000041858 */
[----:B------:R-:W2:Y:S04]  /*4f80*/  LDSM.16.MT88.4 R20, [R204+0x7000] ;  /* 0x00700000cc14783b */ /* 0x000ea80000004200 */
[----:B------:R-:W-:Y:S03]  /*4f90*/  LDSM.16.MT88.4 R88, [R206+0x3800] ;  /* 0x00380000ce58783b */ /* 0x000fe60000004200 */
[C---:B------:R-:W-:Y:S01]  /*4fa0*/  HMMA.16816.F32.BF16 R76, R4.reuse, R16, R100 ;  /* 0x00000010044c723c */ /* 0x040fe20000041864 */
[----:B------:R-:W-:Y:S07]  /*4fb0*/  LDSM.16.MT88.4 R100, [R204+0x7800] ;  /* 0x00780000cc64783b */ /* 0x000fee0000004200 */
[C---:B------:R-:W-:Y:S01]  /*4fc0*/  HMMA.16816.F32.BF16 R48, R4.reuse, R18, R96 ;  /* 0x000000120430723c */ /* 0x040fe20000041860 */
[----:B------:R-:W-:Y:S07]  /*4fd0*/  LDSM.16.MT88.4 R96, [R200+0x7800] ;  /* 0x00780000c860783b */ /* 0x000fee0000004200 */
[C---:B------:R-:W-:Y:S08]  /*4fe0*/  HMMA.16816.F32.BF16 R56, R4.reuse, R12, R92 ;  /* 0x0000000c0438723c */ /* 0x040ff0000004185c */
[C---:B------:R-:W-:Y:S01]  /*4ff0*/  HMMA.16816.F32.BF16 R92, R4.reuse, R14, R84 ;  /* 0x0000000e045c723c */ /* 0x040fe20000041854 */
[----:B------:R-:W3:Y:S07]  /*5000*/  LDSM.16.MT88.4 R12, [R206+0x7000] ;  /* 0x00700000ce0c783b */ /* 0x000eee0000004200 */
[C---:B-1----:R-:W-:Y:S01]  /*5010*/  HMMA.16816.F32.BF16 R104, R4.reuse, R8, R72 ;  /* 0x000000080468723c */ /* 0x042fe20000041848 */
[----:B------:R-:W-:Y:S07]  /*5020*/  LDSM.16.MT88.4 R72, [R204+0x3800] ;  /* 0x00380000cc48783b */ /* 0x000fee0000004200 */
[C---:B------:R-:W-:Y:S01]  /*5030*/  HMMA.16816.F32.BF16 R128, R4.reuse, R10, R68 ;  /* 0x0000000a0480723c */ /* 0x040fe20000041844 */
[----:B------:R-:W1:Y:S07]  /*5040*/  LDSM.16.MT88.4 R8, [R203+0x7000] ;  /* 0x00700000cb08783b */ /* 0x000e6e0000004200 */
[C---:B--2---:R-:W-:Y:S01]  /*5050*/  HMMA.16816.F32.BF16 R64, R4.reuse, R20, R64 ;  /* 0x000000140440723c */ /* 0x044fe20000041840 */
[----:B------:R2:W-:Y:S07]  /*5060*/  MUFU.EX2 R20, R3 ;  /* 0x0000000300147308 */ /* 0x0005ee0000000800 */
[----:B------:R-:W-:Y:S01]  /*5070*/  HMMA.16816.F32.BF16 R40, R4, R22, R40 ;  /* 0x000000160428723c */ /* 0x000fe20000041828 */
[----:B--2---:R-:W-:-:S07]  /*5080*/  FFMA.FTZ R3, R245, c[0x0][0x2d0], -R2 ;  /* 0x0000b400f5037a23 */ /* 0x004fce0000010802 */
[C---:B---3--:R-:W-:Y:S01]  /*5090*/  HMMA.16816.F32.BF16 R36, R4.reuse, R12, R36 ;  /* 0x0000000c0424723c */ /* 0x048fe20000041824 */
[----:B------:R2:W-:Y:S07]  /*50a0*/  MUFU.EX2 R17, R3 ;  /* 0x0000000300117308 */ /* 0x0005ee0000000800 */
[C---:B------:R-:W-:Y:S01]  /*50b0*/  HMMA.16816.F32.BF16 R32, R4.reuse, R14, R32 ;  /* 0x0000000e0420723c */ /* 0x040fe20000041820 */
[----:B------:R-:W-:Y:S07]  /*50c0*/  LDSM.16.MT88.4 R12, [R206+0x7800] ;  /* 0x00780000ce0c783b */ /* 0x000fee0000004200 */
[----:B-1----:R-:W-:Y:S01]  /*50d0*/  HMMA.16816.F32.BF16 R28, R4, R8, R28 ;  /* 0x00000008041c723c */ /* 0x002fe2000004181c */
[----:B--2---:R-:W-:-:S02]  /*50e0*/  FFMA.FTZ R3, R125, c[0x0][0x2d0], -R2 ;  /* 0x0000b4007d037a23 */ /* 0x004fc40000010802 */
[----:B------:R-:W-:Y:S01]  /*50f0*/  FFMA.FTZ R2, R251, c[0x0][0x2d0], -R2 ;  /* 0x0000b400fb027a23 */ /* 0x000fe20000010802 */
[----:B------:R-:W1:Y:S01]  /*5100*/  LDSM.16.MT88.4 R124, [R200+0x3800] ;  /* 0x00380000c87c783b */ /* 0x000e620000004200 */
[----:B------:R2:W-:Y:S03]  /*5110*/  MUFU.EX2 R19, R3 ;  /* 0x0000000300137308 */ /* 0x0005e60000000800 */
[----:B------:R-:W-:Y:S05]  /*5120*/  HMMA.16816.F32.BF16 R24, R4, R10, R24 ;  /* 0x0000000a0418723c */ /* 0x000fea0000041818 */
[----:B------:R3:W-:Y:S02]  /*5130*/  MUFU.EX2 R18, R2 ;  /* 0x0000000200127308 */ /* 0x0007e40000000800 */
[----:B------:R-:W-:-:S02]  /*5140*/  IMAD.MOV.U32 R5, RZ, RZ, c[0x0][0x168] ;  /* 0x00005a00ff057624 */ /* 0x000fc400078e00ff */
[----:B--2---:R-:W-:Y:S02]  /*5150*/  FADD.FTZ R3, R248, R243 ;  /* 0x000000f3f8037221 */ /* 0x004fe40000010000 */
[----:B---3--:R-:W-:-:S04]  /*5160*/  FFMA.FTZ R2, R250, c[0x0][0x2d0], -R0 ;  /* 0x0000b400fa027a23 */ /* 0x008fc80000010800 */
[----:B------:R2:W-:Y:S02]  /*5170*/  MUFU.EX2 R16, R2 ;  /* 0x0000000200107308 */ /* 0x0005e40000000800 */
[----:B--2---:R-:W-:-:S06]  /*5180*/  FFMA.FTZ R2, R249, c[0x0][0x2d0], -R0 ;  /* 0x0000b400f9027a23 */ /* 0x004fcc0000010800 */
[----:B------:R2:W3:Y:S02]  /*5190*/  MUFU.EX2 R9, R2 ;  /* 0x0000000200097308 */ /* 0x0004e40000000800 */
[--C-:B--2---:R-:W-:Y:S02]  /*51a0*/  FFMA.FTZ R2, R230, c[0x0][0x2d0], -R0.reuse ;  /* 0x0000b400e6027a23 */ /* 0x104fe40000010800 */
[----:B------:R-:W-:-:S04]  /*51b0*/  FFMA.FTZ R0, R231, c[0x0][0x2d0], -R0 ;  /* 0x0000b400e7007a23 */ /* 0x000fc80000010800 */
[----:B------:R2:W-:Y:S01]  /*51c0*/  MUFU.EX2 R10, R2 ;  /* 0x00000002000a7308 */ /* 0x0005e20000000800 */
[----:B------:R-:W-:Y:S02]  /*51d0*/  IMAD.MOV.U32 R230, RZ, RZ, R232 ;  /* 0x000000ffffe67224 */ /* 0x000fe400078e00e8 */
[----:B------:R-:W-:Y:S02]  /*51e0*/  IMAD.MOV.U32 R231, RZ, RZ, R193 ;  /* 0x000000ffffe77224 */ /* 0x000fe400078e00c1 */
[----:B------:R-:W-:Y:S02]  /*51f0*/  IMAD.MOV.U32 R232, RZ, RZ, R162 ;  /* 0x000000ffffe87224 */ /* 0x000fe400078e00a2 */
[----:B------:R-:W-:Y:S01]  /*5200*/  IMAD.MOV.U32 R193, RZ, RZ, R171 ;  /* 0x000000ffffc17224 */ /* 0x000fe200078e00ab */
[----:B------:R4:W5:Y:S01]  /*5210*/  MUFU.EX2 R8, R0 ;  /* 0x0000000000087308 */ /* 0x0009620000000800 */
[----:B------:R-:W-:Y:S02]  /*5220*/  IMAD.MOV.U32 R162, RZ, RZ, R163 ;  /* 0x000000ffffa27224 */ /* 0x000fe400078e00a3 */
[----:B------:R-:W-:-:S02]  /*5230*/  IMAD.MOV.U32 R171, RZ, RZ, R108 ;  /* 0x000000ffffab7224 */ /* 0x000fc400078e006c */
[----:B------:R-:W-:Y:S02]  /*5240*/  IMAD.MOV.U32 R163, RZ, RZ, R109 ;  /* 0x000000ffffa37224 */ /* 0x000fe400078e006d */
[----:B------:R-:W-:Y:S01]  /*5250*/  IMAD.MOV.U32 R108, RZ, RZ, R113 ;  /* 0x000000ffff6c7224 */ /* 0x000fe200078e0071 */
[----:B---3--:R-:W-:Y:S01]  /*5260*/  F2FP.BF16.PACK_AB R113, R9, R16 ;  /* 0x000000100971723e */ /* 0x008fe200000010ff */
[----:B--2---:R-:W-:Y:S02]  /*5270*/  FADD.FTZ R2, R246, R244 ;  /* 0x000000f4f6027221 */ /* 0x004fe40000010000 */
[----:B------:R-:W-:Y:S01]  /*5280*/  IMAD.MOV.U32 R109, RZ, RZ, R112 ;  /* 0x000000ffff6d7224 */ /* 0x000fe200078e0070 */
[----:B------:R-:W-:Y:S01]  /*5290*/  F2FP.BF16.PACK_AB R112, R17, R20 ;  /* 0x000000141170723e */ /* 0x000fe200000010ff */
[----:B------:R-:W-:Y:S02]  /*52a0*/  FADD.FTZ R2, R252, R2 ;  /* 0x00000002fc027221 */ /* 0x000fe40000010000 */
[----:B----4-:R-:W-:Y:S01]  /*52b0*/  FADD.FTZ R0, R114, R3 ;  /* 0x0000000372007221 */ /* 0x010fe20000010000 */
[----:B------:R-:W-:Y:S01]  /*52c0*/  F2FP.BF16.PACK_AB R114, R18, R19 ;  /* 0x000000131272723e */ /* 0x000fe200000010ff */
[----:B------:R-:W-:-:S02]  /*52d0*/  FADD.FTZ R2, R230, R2 ;  /* 0x00000002e6027221 */ /* 0x000fc40000010000 */
[----:B------:R-:W-:Y:S01]  /*52e0*/  FADD.FTZ R0, R115, R0 ;  /* 0x0000000073007221 */ /* 0x000fe20000010000 */
[----:B-----5:R-:W-:Y:S01]  /*52f0*/  F2FP.BF16.PACK_AB R115, R8, R10 ;  /* 0x0000000a0873723e */ /* 0x020fe200000010ff */
        /* <DEDUP_REMOVED lines=40> */
[----:B------:R-:W-:Y:S02]  /*5580*/  IMAD.MOV.U32 R171, RZ, RZ, R111 ;  /* 0x000000ffffab7224 */ /* 0x000fe400078e006f */
[----:B------:R-:W-:Y:S02]  /*5590*/  FADD.FTZ R0, R150, R0 ;  /* 0x0000000096007221 */ /* 0x000fe40000010000 */
[----:B------:R-:W-:-:S02]  /*55a0*/  FADD.FTZ R3, R149, R2 ;  /* 0x0000000295037221 */ /* 0x000fc40000010000 */
[----:B------:R-:W-:Y:S01]  /*55b0*/  FADD.FTZ R4, R151, R0 ;  /* 0x0000000097047221 */ /* 0x000fe20000010000 */
[----:B------:R-:W-:Y:S01]  /*55c0*/  HMMA.16816.F32.BF16 R124, R112, R126, R60 ;  /* 0x0000007e707c723c */ /* 0x000fe2000004183c */
[----:B------:R-:W-:-:S04]  /*55d0*/  @P4 IMAD.HI.U32 R2, R171, c[0x0][0x2c8], RZ ;  /* 0x0000b200ab024a27 */ /* 0x000fc800078e00ff */
[----:B------:R-:W-:Y:S02]  /*55e0*/  FADD.FTZ R3, R148, R3 ;  /* 0x0000000394037221 */ /* 0x000fe40000010000 */
[----:B------:R-:W-:Y:S01]  /*55f0*/  FADD.FTZ R4, R153, R4 ;  /* 0x0000000499047221 */ /* 0x000fe20000010000 */
[C---:B------:R-:W-:Y:S01]  /*5600*/  HMMA.16816.F32.BF16 R72, R112.reuse, R74, R44 ;  /* 0x0000004a7048723c */ /* 0x040fe2000004182c */
        /* <DEDUP_REMOVED lines=13> */
[----:B------:R-:W-:Y:S01]  /*56e0*/  IMAD.MOV.U32 R163, RZ, RZ, R110 ;  /* 0x000000ffffa37224 */ /* 0x000fe200078e006e */
[----:B------:R-:W-:Y:S01]  /*56f0*/  LEA.HI R4, R4, R0, RZ, 0x7 ;  /* 0x0000000004047211 */ /* 0x000fe200078f38ff */
[----:B------:R-:W-:Y:S01]  /*5700*/  FADD.FTZ R0, R118, R2 ;  /* 0x0000000276007221 */ /* 0x000fe20000010000 */
[----:B------:R-:W1:Y:S01]  /*5710*/  LDSM.16.MT88.4 R108, [R203+0x7800] ;  /* 0x00780000cb6c783b */ /* 0x000e620000004200 */
[----:B------:R-:W-:Y:S01]  /*5720*/  FADD.FTZ R3, R147, R3 ;  /* 0x0000000393037221 */ /* 0x000fe20000010000 */
[----:B------:R-:W-:Y:S01]  /*5730*/  IADD3 R229, R163, -0x2, RZ ;  /* 0xfffffffea3e57810 */ /* 0x000fe20007ffe0ff */
[----:B------:R-:W-:Y:S01]  /*5740*/  FADD.FTZ R0, R144, R0 ;  /* 0x0000000090007221 */ /* 0x000fe20000010000 */
[----:B------:R-:W-:Y:S01]  /*5750*/  HMMA.16816.F32.BF16 R132, R112, R12, R36 ;  /* 0x0000000c7084723c */ /* 0x000fe20000041824 */
[----:B------:R-:W-:Y:S01]  /*5760*/  FADD.FTZ R2, R146, R3 ;  /* 0x0000000392027221 */ /* 0x000fe20000010000 */
[----:B------:R-:W-:Y:S01]  /*5770*/  SHF.R.S32.HI R3, RZ, 0x7, R4 ;  /* 0x00000007ff037819 */ /* 0x000fe20000011404 */
[----:B------:R-:W-:-:S02]  /*5780*/  FADD.FTZ R0, R16, R0 ;  /* 0x0000000010007221 */ /* 0x000fc40000010000 */
[----:B------:R-:W-:Y:S01]  /*5790*/  FADD.FTZ R2, R20, R2 ;  /* 0x0000000214027221 */ /* 0x000fe20000010000 */
[----:B------:R-:W-:Y:S01]  /*57a0*/  IMNMX R3, RZ, R3, !PT ;  /* 0x00000003ff037217 */ /* 0x000fe20007800200 */
[----:B------:R-:W-:Y:S02]  /*57b0*/  FADD.FTZ R0, R9, R0 ;  /* 0x0000000009007221 */ /* 0x000fe40000010000 */
[----:B------:R-:W-:Y:S01]  /*57c0*/  FADD.FTZ R2, R17, R2 ;  /* 0x0000000211027221 */ /* 0x000fe20000010000 */
[----:B------:R-:W-:Y:S01]  /*57d0*/  ISETP.GE.AND P0, PT, R229, R3, PT ;  /* 0x00000003e500720c */ /* 0x000fe20003f06270 */
[----:B------:R-:W-:Y:S01]  /*57e0*/  FADD.FTZ R0, R10, R0 ;  /* 0x000000000a007221 */ /* 0x000fe20000010000 */
[----:B------:R2:W-:Y:S01]  /*57f0*/  STL [R1+0x2c], R3 ;  /* 0x00002c0301007387 */ /* 0x0005e20000100800 */
[----:B------:R-:W-:Y:S02]  /*5800*/  FADD.FTZ R2, R19, R2 ;  /* 0x0000000213027221 */ /* 0x000fe40000010000 */
[----:B------:R-:W-:-:S02]  /*5810*/  FADD.FTZ R0, R8, R0 ;  /* 0x0000000008007221 */ /* 0x000fc40000010000 */
[----:B------:R-:W-:-:S03]  /*5820*/  FADD.FTZ R2, R18, R2 ;  /* 0x0000000212027221 */ /* 0x000fc60000010000 */
[----:B------:R2:W-:Y:S04]  /*5830*/  STL [R1+0x10], R0 ;  /* 0x0000100001007387 */ /* 0x0005e80000100800 */
[----:B------:R2:W-:Y:S01]  /*5840*/  STL [R1], R2 ;  /* 0x0000000201007387 */ /* 0x0005e20000100800 */
[C---:B-1----:R-:W-:Y:S08]  /*5850*/  HMMA.16816.F32.BF16 R104, R112.reuse, R108, R28 ;  /* 0x0000006c7068723c */ /* 0x042ff0000004181c */
[C---:B------:R-:W-:Y:S08]  /*5860*/  HMMA.16816.F32.BF16 R108, R112.reuse, R110, R24 ;  /* 0x0000006e706c723c */ /* 0x040ff00000041818 */
[----:B------:R-:W-:Y:S01]  /*5870*/  HMMA.16816.F32.BF16 R112, R112, R14, R32 ;  /* 0x0000000e7070723c */ /* 0x000fe20000041820 */
[----:B------:R-:W-:Y:S01]  /*5880*/  @!UPT UIADD3 URZ, URZ, URZ, URZ ;  /* 0x0000003f3f3ff290 */ /* 0x000fe2000fffe03f */
[----:B------:R-:W-:Y:S11]  /*5890*/  @!P0 BRA `(.L_x_2377) ;  /* 0x0000412000008947 */ /* 0x000ff60003800000 */
[----:B--2---:R-:W-:Y:S02]  /*58a0*/  MOV R118, R116 ;  /* 0x0000007400767202 */ /* 0x004fe40000000f00 */
[----:B------:R-:W-:-:S02]  /*58b0*/  MOV R3, R117 ;  /* 0x0000007500037202 */ /* 0x000fc40000000f00 */
[----:B------:R-:W-:-:S07]  /*58c0*/  MOV R192, R229 ;  /* 0x000000e500c07202 */ /* 0x000fce0000000f00 */
.L_x_2378:
        /* <DEDUP_REMOVED lines=9> */
[----:B------:R-:W-:Y:S02]  /*5960*/  @P5 IMAD R0, R0, c[0x0][0x208], RZ ;  /* 0x0000820000005a24 */ /* 0x000fe400078e02ff */
[----:B------:R-:W-:Y:S02]  /*5970*/  @P5 IMAD.SHL.U32 R119, R116, 0x80, RZ ;  /* 0x0000008074775824 */ /* 0x000fe400078e00ff */
        /* <DEDUP_REMOVED lines=24> */
[----:B------:R-:W4:Y:S04]  /*5b00*/  LDL R196, [R1+0x34] ;  /* 0x0000340001c47983 */ /* 0x000f280000100800 */
[----:B------:R-:W4:Y:S01]  /*5b10*/  LDL R193, [R1+0x40] ;  /* 0x0000400001c17983 */ /* 0x000f220000100800 */
[C---:B------:R-:W-:Y:S08]  /*5b20*/  HMMA.16816.F32.BF16 R36, R136.reuse, R40, RZ ;  /* 0x000000288824723c */ /* 0x040ff000000418ff */
[C---:B------:R-:W-:Y:S08]  /*5b30*/  HMMA.16816.F32.BF16 R40, R136.reuse, R42, RZ ;  /* 0x0000002a8828723c */ /* 0x040ff000000418ff */
        /* <DEDUP_REMOVED lines=12> */
[C---:B------:R-:W-:Y:S08]  /*5c00*/  HMMA.16816.F32.BF16 R20, R140.reuse, R152, R20 ;  /* 0x000000988c14723c */ /* 0x040ff00000041814 */
[C---:B------:R-:W-:Y:S01]  /*5c10*/  HMMA.16816.F32.BF16 R24, R140.reuse, R154, R24 ;  /* 0x0000009a8c18723c */ /* 0x040fe20000041818 */
[----:B------:R-:W2:Y:S07]  /*5c20*/  LDSM.16.M88.4 R152, [R217] ;  /* 0x00000000d998783b */ /* 0x000eae0000000200 */
[C---:B------:R-:W-:Y:S08]  /*5c30*/  HMMA.16816.F32.BF16 R28, R140.reuse, R156, R28 ;  /* 0x0000009c8c1c723c */ /* 0x040ff0000004181c */
[C---:B------:R-:W-:Y:S08]  /*5c40*/  HMMA.16816.F32.BF16 R32, R140.reuse, R158, R32 ;  /* 0x0000009e8c20723c */ /* 0x040ff00000041820 */
[C---:B-1----:R-:W-:Y:S08]  /*5c50*/  HMMA.16816.F32.BF16 R36, R140.reuse, R144, R36 ;  /* 0x000000908c24723c */ /* 0x042ff00000041824 */
[C---:B------:R-:W-:Y:S08]  /*5c60*/  HMMA.16816.F32.BF16 R40, R140.reuse, R146, R40 ;  /* 0x000000928c28723c */ /* 0x040ff00000041828 */
[C---:B-----5:R-:W-:Y:S08]  /*5c70*/  HMMA.16816.F32.BF16 R44, R140.reuse, R148, R44 ;  /* 0x000000948c2c723c */ /* 0x060ff0000004182c */
[C---:B------:R-:W-:Y:S04]  /*5c80*/  HMMA.16816.F32.BF16 R48, R140.reuse, R150, R48 ;  /* 0x000000968c30723c */ /* 0x040fe80000041830 */
[C---:B--2---:R-:W-:Y:S04]  /*5c90*/  @P5 IADD3 R0, P2, R119.reuse, R160, RZ ;  /* 0x000000a077005210 */ /* 0x044fe80007f5e0ff */
[C---:B------:R-:W-:Y:S04]  /*5ca0*/  HMMA.16816.F32.BF16 R52, R140.reuse, R152, R52 ;  /* 0x000000988c34723c */ /* 0x040fe80000041834 */
[----:B---3--:R-:W-:Y:S01]  /*5cb0*/  @P5 IMAD.X R117, R2, 0x1, R170, P2 ;  /* 0x0000000102755824 */ /* 0x008fe200010e06aa */
[C---:B------:R-:W-:Y:S03]  /*5cc0*/  @P5 LEA R116, P1, R0.reuse, c[0x0][0x1f8], 0x1 ;  /* 0x00007e0000745a11 */ /* 0x040fe600078208ff */
[C---:B------:R-:W-:Y:S04]  /*5cd0*/  HMMA.16816.F32.BF16 R56, R140.reuse, R154, R56 ;  /* 0x0000009a8c38723c */ /* 0x040fe80000041838 */
[----:B------:R-:W-:Y:S02]  /*5ce0*/  @P5 LEA.HI.X R117, R0, c[0x0][0x1fc], R117, 0x1, P1 ;  /* 0x00007f0000755a11 */ /* 0x000fe400008f0c75 */
[----:B------:R-:W-:Y:S02]  /*5cf0*/  @P5 IADD3 R0, P3, P2, R119, 0x40, R160 ;  /* 0x0000004077005810 */ /* 0x000fe40007a7e0a0 */
[----:B------:R-:W1:Y:S04]  /*5d00*/  LDSM.16.M88.4 R160, [R216] ;  /* 0x00000000d8a0783b */ /* 0x000e680000000200 */
[----:B------:R-:W-:Y:S02]  /*5d10*/  @P5 LEA R168, P1, R0, c[0x0][0x1f8], 0x1 ;  /* 0x00007e0000a85a11 */ /* 0x000fe400078208ff */
[----:B------:R-:W-:Y:S02]  /*5d20*/  @P5 IADD3.X R2, R2, RZ, R170, P3, P2 ;  /* 0x000000ff02025210 */ /* 0x000fe40001fe44aa */
[----:B------:R-:W2:Y:S02]  /*5d30*/  LDL R119, [R1+0x44] ;  /* 0x0000440001777983 */ /* 0x000ea40000100800 */
[----:B------:R-:W-:Y:S01]  /*5d40*/  @P5 LEA.HI.X R169, R0, c[0x0][0x1fc], R2, 0x1, P1 ;  /* 0x00007f0000a95a11 */ /* 0x000fe200008f0c02 */
[----:B------:R-:W-:Y:S02]  /*5d50*/  @P5 IMAD.MOV.U32 R2, RZ, RZ, c[0x0][0x208] ;  /* 0x00008200ff025624 */ /* 0x000fe400078e00ff */
[----:B------:R-:W-:Y:S01]  /*5d60*/  @P5 IMAD.MOV.U32 R0, RZ, RZ, 0x6 ;  /* 0x00000006ff005424 */ /* 0x000fe200078e00ff */
[----:B------:R-:W-:Y:S04]  /*5d70*/  @P5 ISETP.GE.AND P0, PT, R194, c[0x0][0x1d4], PT ;  /* 0x00007500c2005a0c */ /* 0x000fe80003f06270 */
[C---:B------:R-:W-:Y:S01]  /*5d80*/  @P5 SHF.L.U64.HI R0, R2.reuse, R0, c[0x0][0x20c] ;  /* 0x0000830002005619 */ /* 0x040fe20000010200 */
[----:B------:R-:W-:Y:S05]  /*5d90*/  @P5 IMAD.SHL.U32 R2, R2, 0x40, RZ ;  /* 0x0000004002025824 */ /* 0x000fea00078e00ff */
[-C--:B------:R-:W-:Y:S03]  /*5da0*/  @P5 IADD3 R156, P1, R116, R2.reuse, RZ ;  /* 0x00000002749c5210 */ /* 0x080fe60007f3e0ff */
[----:B------:R-:W-:Y:S01]  /*5db0*/  @!PT LDS RZ, [RZ] ;  /* 0x00000000fffff984 */ /* 0x000fe20000000800 */
[----:B------:R-:W-:Y:S01]  /*5dc0*/  @!PT LDS RZ, [RZ] ;  /* 0x00000000fffff984 */ /* 0x000fe20000000800 */
[----:B------:R-:W-:Y:S01]  /*5dd0*/  @!PT LDS RZ, [RZ] ;  /* 0x00000000fffff984 */ /* 0x000fe20000000800 */
[----:B------:R3:W-:Y:S02]  /*5de0*/  @P5 LDGSTS.E.BYPASS.LTC128B.128 [R228+0x100], [R116.64], !P0 ;  /* 0x0010000074e45fae */ /* 0x0007e4000c101d46 */
[--C-:B------:R-:W-:Y:S06]  /*5df0*/  @P5 IMAD.X R157, R117, 0x1, R0.reuse, P1 ;  /* 0x00000001759d5824 */ /* 0x100fec00008e0600 */
[----:B------:R5:W-:Y:S01]  /*5e00*/  @P5 LDGSTS.E.BYPASS.LTC128B.128 [R228+0x4100], [R168.64], !P6 ;  /* 0x04100000a8e45fae */ /* 0x000be2000f101d46 */
[C---:B-1----:R-:W-:Y:S07]  /*5e10*/  HMMA.16816.F32.BF16 R60, R140.reuse, R160, R60 ;  /* 0x000000a08c3c723c */ /* 0x042fee000004183c */
[----:B------:R1:W-:Y:S01]  /*5e20*/  @P5 LDGSTS.E.BYPASS.LTC128B.128 [R228+0x1100], [R156.64], !P0 ;  /* 0x011000009ce45fae */ /* 0x0003e2000c101d46 */
[----:B------:R-:W-:Y:S07]  /*5e30*/  HMMA.16816.F32.BF16 R64, R140, R162, R64 ;  /* 0x000000a28c40723c */ /* 0x000fee0000041840 */
[----:B------:R1:W-:Y:S01]  /*5e40*/  @P5 LDGSTS.E.BYPASS.LTC128B.128 [R228+0x5100], [R156.64+0x80], !P6 ;  /* 0x051000809ce45fae */ /* 0x0003e2000f101d46 */
[-C--:B---3--:R-:W-:Y:S05]  /*5e50*/  @P5 IADD3 R116, P2, R156, R2.reuse, RZ ;  /* 0x000000029c745210 */ /* 0x088fea0007f5e0ff */
[--C-:B------:R-:W-:Y:S01]  /*5e60*/  @P5 IMAD.X R117, R157, 0x1, R0.reuse, P2 ;  /* 0x000000019d755824 */ /* 0x100fe200010e0600 */
[----:B-----5:R-:W-:Y:S04]  /*5e70*/  @P5 IADD3 R168, P1, R116, R2, RZ ;  /* 0x0000000274a85210 */ /* 0x020fe80007f3e0ff */
[----:B------:R3:W-:Y:S01]  /*5e80*/  @P5 LDGSTS.E.BYPASS.LTC128B.128 [R228+0x2100], [R116.64], !P0 ;  /* 0x0210000074e45fae */ /* 0x0007e2000c101d46 */
[----:B------:R-:W-:Y:S07]  /*5e90*/  @P5 IMAD.X R169, R117, 0x1, R0, P1 ;  /* 0x0000000175a95824 */ /* 0x000fee00008e0600 */
[----:B------:R3:W-:Y:S08]  /*5ea0*/  @P5 LDGSTS.E.BYPASS.LTC128B.128 [R228+0x6100], [R116.64+0x80], !P6 ;  /* 0x0610008074e45fae */ /* 0x0007f0000f101d46 */
[----:B------:R5:W-:Y:S08]  /*5eb0*/  @P5 LDGSTS.E.BYPASS.LTC128B.128 [R228+0x3100], [R168.64], !P0 ;  /* 0x03100000a8e45fae */ /* 0x000bf0000c101d46 */
[----:B------:R5:W-:Y:S08]  /*5ec0*/  @P5 LDGSTS.E.BYPASS.LTC128B.128 [R228+0x7100], [R168.64+0x80], !P6 ;  /* 0x07100080a8e45fae */ /* 0x000bf0000f101d46 */
[----:B------:R-:W-:Y:S08]  /*5ed0*/  LDSM.16.M88.4 R144, [R205+0x800] ;  /* 0x00080000cd90783b */ /* 0x000ff00000000200 */
[----:B------:R-:W-:Y:S08]  /*5ee0*/  LDSM.16.M88.4 R148, [R205+0x1000] ;  /* 0x00100000cd94783b */ /* 0x000ff00000000200 */
[----:B------:R-:W-:Y:S08]  /*5ef0*/  LDSM.16.M88.4 R152, [R205+0x1800] ;  /* 0x00180000cd98783b */ /* 0x000ff00000000200 */
[----:B-----5:R-:W5:Y:S01]  /*5f00*/  LDSM.16.M88.4 R168, [R205] ;  /* 0x00000000cda8783b */ /* 0x020f620000000200 */
[----:B----4-:R-:W-:Y:S04]  /*5f10*/  IMAD.IADD R0, R193, 0x1, R196 ;  /* 0x00000001c1007824 */ /* 0x010fe800078e02c4 */
[----:B------:R-:W-:Y:S03]  /*5f20*/  @P4 IMAD.HI.U32 R2, R0, c[0x0][0x2c8], RZ ;  /* 0x0000b20000024a27 */ /* 0x000fe600078e00ff */
[----:B------:R-:W0:Y:S02]  /*5f30*/  LDGDEPBAR ;  /* 0x00000000000079af */ /* 0x000e240000000000 */
[----:B------:R-:W-:Y:S06]  /*5f40*/  @P4 SHF.R.U32.HI R0, RZ, c[0x0][0x2cc], R2 ;  /* 0x0000b300ff004a19 */ /* 0x000fec0000011602 */
[----:B-1----:R-:W1:Y:S08]  /*5f50*/  LDSM.16.M88.4 R156, [R205+0x2000] ;  /* 0x00200000cd9c783b */ /* 0x002e700000000200 */
[----:B------:R-:W4:Y:S08]  /*5f60*/  LDSM.16.M88.4 R160, [R205+0x2800] ;  /* 0x00280000cda0783b */ /* 0x000f300000000200 */
[----:B---3--:R-:W-:Y:S01]  /*5f70*/  SHFL.IDX PT, R116, R0, 0x1, 0x1c1f ;  /* 0x003c1f0000747f89 */ /* 0x008fe200000e0000 */
[C---:B-----5:R-:W-:Y:S07]  /*5f80*/  HMMA.16816.F32.BF16 R4, R164.reuse, R168, R4 ;  /* 0x000000a8a404723c */ /* 0x060fee0000041804 */
[----:B------:R3:W-:Y:S01]  /*5f90*/  SHFL.IDX PT, R2, R0, RZ, 0x1c1f ;  /* 0x001c1fff00027589 */ /* 0x0007e200000e0000 */
[C---:B------:R-:W-:Y:S07]  /*5fa0*/  HMMA.16816.F32.BF16 R8, R164.reuse, R170, R8 ;  /* 0x000000aaa408723c */ /* 0x040fee0000041808 */
[----:B------:R-:W5:Y:S01]  /*5fb0*/  LDSM.16.M88.4 R168, [R205+0x3000] ;  /* 0x00300000cda8783b */ /* 0x000f620000000200 */
[C---:B------:R-:W-:Y:S08]  /*5fc0*/  HMMA.16816.F32.BF16 R12, R164.reuse, R144, R12 ;  /* 0x00000090a40c723c */ /* 0x040ff0000004180c */
[C---:B------:R-:W-:Y:S01]  /*5fd0*/  HMMA.16816.F32.BF16 R16, R164.reuse, R146, R16 ;  /* 0x00000092a410723c */ /* 0x040fe20000041810 */
[----:B------:R-:W4:Y:S03]  /*5fe0*/  LDSM.16.M88.4 R144, [R205+0x3800] ;  /* 0x00380000cd90783b */ /* 0x000f260000000200 */
[----:B---3--:R-:W-:Y:S04]  /*5ff0*/  IMAD.MOV.U32 R0, RZ, RZ, -0x80 ;  /* 0xffffff80ff007424 */ /* 0x008fe800078e00ff */
[C---:B------:R-:W-:Y:S04]  /*6000*/  HMMA.16816.F32.BF16 R20, R164.reuse, R148, R20 ;  /* 0x00000094a414723c */ /* 0x040fe80000041814 */
[----:B------:R-:W-:Y:S04]  /*6010*/  IMAD R0, R192, R0, 0x1 ;  /* 0x00000001c0007424 */ /* 0x000fe800078e0200 */
[C---:B------:R-:W-:Y:S01]  /*6020*/  HMMA.16816.F32.BF16 R24, R164.reuse, R150, R24 ;  /* 0x00000096a418723c */ /* 0x040fe20000041818 */
[----:B------:R-:W3:Y:S07]  /*6030*/  LDSM.16.M88.4 R148, [R202] ;  /* 0x00000000ca94783b */ /* 0x000eee0000000200 */
[C---:B------:R-:W-:Y:S08]  /*6040*/  HMMA.16816.F32.BF16 R28, R164.reuse, R152, R28 ;  /* 0x00000098a41c723c */ /* 0x040ff0000004181c */
        /* <DEDUP_REMOVED lines=12> */
[----:B------:R-:W-:Y:S01]  /*6110*/  HMMA.16816.F32.BF16 R64, R164, R146, R64 ;  /* 0x00000092a440723c */ /* 0x000fe20000041840 */
[----:B------:R-:W4:Y:S07]  /*6120*/  LDSM.16.M88.4 R144, [R202+0x2800] ;  /* 0x00280000ca90783b */ /* 0x000f2e0000000200 */
[C---:B---3--:R-:W-:Y:S08]  /*6130*/  HMMA.16816.F32.BF16 R4, R172.reuse, R148, R4 ;  /* 0x00000094ac04723c */ /* 0x048ff00000041804 */
[C---:B------:R-:W-:Y:S01]  /*6140*/  HMMA.16816.F32.BF16 R8, R172.reuse, R150, R8 ;  /* 0x00000096ac08723c */ /* 0x040fe20000041808 */
[----:B------:R-:W3:Y:S07]  /*6150*/  LDSM.16.M88.4 R148, [R202+0x3000] ;  /* 0x00300000ca94783b */ /* 0x000eee0000000200 */
[C---:B------:R-:W-:Y:S04]  /*6160*/  HMMA.16816.F32.BF16 R12, R172.reuse, R152, R12 ;  /* 0x00000098ac0c723c */ /* 0x040fe8000004180c */
[----:B--2---:R-:W-:Y:S04]  /*6170*/  IADD3 R0, R0, c[0x0][0x1d0], -R119 ;  /* 0x0000740000007a10 */ /* 0x004fe80007ffe877 */
[C---:B------:R-:W-:Y:S01]  /*6180*/  HMMA.16816.F32.BF16 R16, R172.reuse, R154, R16 ;  /* 0x0000009aac10723c */ /* 0x040fe20000041810 */
[----:B------:R-:W2:Y:S03]  /*6190*/  LDSM.16.M88.4 R152, [R202+0x3800] ;  /* 0x00380000ca98783b */ /* 0x000ea60000000200 */
[----:B------:R-:W-:Y:S04]  /*61a0*/  IADD3 R0, R0, -c[0x0][0x168], RZ ;  /* 0x80005a0000007a10 */ /* 0x000fe80007ffe0ff */
[C---:B-1----:R-:W-:Y:S04]  /*61b0*/  HMMA.16816.F32.BF16 R20, R172.reuse, R156, R20 ;  /* 0x0000009cac14723c */ /* 0x042fe80000041814 */
[C---:B------:R-:W-:Y:S02]  /*61c0*/  IMAD.IADD R2, R0.reuse, 0x1, R2 ;  /* 0x0000000100027824 */ /* 0x040fe400078e0202 */
[----:B------:R-:W-:Y:S02]  /*61d0*/  IMAD.IADD R0, R0, 0x1, R116 ;  /* 0x0000000100007824 */ /* 0x000fe400078e0274 */
[C---:B------:R-:W-:Y:S01]  /*61e0*/  HMMA.16816.F32.BF16 R24, R172.reuse, R158, R24 ;  /* 0x0000009eac18723c */ /* 0x040fe20000041818 */
[----:B------:R-:W1:Y:S02]  /*61f0*/  LDSM.16.M88.4 R156, [R201+0x4000] ;  /* 0x00400000c99c783b */ /* 0x000e640000000200 */
[C---:B------:R-:W-:Y:S02]  /*6200*/  ISETP.GT.AND P1, PT, R0.reuse, RZ, PT ;  /* 0x000000ff0000720c */ /* 0x040fe40003f24270 */
[----:B------:R-:W-:Y:S02]  /*6210*/  ISETP.GT.AND P0, PT, R0, 0x1, PT ;  /* 0x000000010000780c */ /* 0x000fe40003f04270 */
[C---:B------:R-:W-:Y:S01]  /*6220*/  ISETP.GT.AND P3, PT, R2.reuse, RZ, PT ;  /* 0x000000ff0200720c */ /* 0x040fe20003f64270 */
[C---:B----4-:R-:W-:Y:S03]  /*6230*/  HMMA.16816.F32.BF16 R28, R172.reuse, R160, R28 ;  /* 0x000000a0ac1c723c */ /* 0x050fe6000004181c */
[C---:B------:R-:W-:Y:S02]  /*6240*/  ISETP.GT.AND P2, PT, R2.reuse, 0x1, PT ;  /* 0x000000010200780c */ /* 0x040fe40003f44270 */
[----:B------:R-:W-:Y:S03]  /*6250*/  ISETP.GT.AND P5, PT, R2, 0x60, PT ;  /* 0x000000600200780c */ /* 0x000fe60003fa4270 */
[C---:B------:R-:W-:Y:S01]  /*6260*/  HMMA.16816.F32.BF16 R32, R172.reuse, R162, R32 ;  /* 0x000000a2ac20723c */ /* 0x040fe20000041820 */
[----:B------:R-:W4:Y:S07]  /*6270*/  LDSM.16.M88.4 R160, [R201+0x4800] ;  /* 0x00480000c9a0783b */ /* 0x000f2e0000000200 */
[C---:B-----5:R-:W-:Y:S08]  /*6280*/  HMMA.16816.F32.BF16 R36, R172.reuse, R168, R36 ;  /* 0x000000a8ac24723c */ /* 0x060ff00000041824 */
[C---:B------:R-:W-:Y:S01]  /*6290*/  HMMA.16816.F32.BF16 R40, R172.reuse, R170, R40 ;  /* 0x000000aaac28723c */ /* 0x040fe20000041828 */
[----:B------:R-:W5:Y:S07]  /*62a0*/  LDSM.16.M88.4 R168, [R201+0x5000] ;  /* 0x00500000c9a8783b */ /* 0x000f6e0000000200 */
[C---:B------:R-:W-:Y:S08]  /*62b0*/  HMMA.16816.F32.BF16 R44, R172.reuse, R144, R44 ;  /* 0x00000090ac2c723c */ /* 0x040ff0000004182c */
        /* <DEDUP_REMOVED lines=29> */
[C---:B----4-:R-:W-:Y:S08]  /*6490*/  HMMA.16816.F32.BF16 R60, R176.reuse, R160, R60 ;  /* 0x000000a0b03c723c */ /* 0x050ff0000004183c */
[----:B------:R-:W-:Y:S01]  /*64a0*/  HMMA.16816.F32.BF16 R64, R176, R162, R64 ;  /* 0x000000a2b040723c */ /* 0x000fe20000041840 */
[----:B------:R-:W-:Y:S07]  /*64b0*/  LDSM.16.M88.4 R160, [R209] ;  /* 0x00000000d1a0783b */ /* 0x000fee0000000200 */
[C---:B-----5:R-:W-:Y:S08]  /*64c0*/  HMMA.16816.F32.BF16 R4, R180.reuse, R168, R4 ;  /* 0x000000a8b404723c */ /* 0x060ff00000041804 */
[C---:B------:R-:W-:Y:S01]  /*64d0*/  HMMA.16816.F32.BF16 R8, R180.reuse, R170, R8 ;  /* 0x000000aab408723c */ /* 0x040fe20000041808 */
[----:B------:R-:W-:Y:S07]  /*64e0*/  LDSM.16.M88.4 R168, [R208] ;  /* 0x00000000d0a8783b */ /* 0x000fee0000000200 */
[C---:B------:R-:W-:Y:S08]  /*64f0*/  HMMA.16816.F32.BF16 R12, R180.reuse, R144, R12 ;  /* 0x00000090b40c723c */ /* 0x040ff0000004180c */
[C---:B------:R-:W-:Y:S01]  /*6500*/  HMMA.16816.F32.BF16 R16, R180.reuse, R146, R16 ;  /* 0x00000092b410723c */ /* 0x040fe20000041810 */
[----:B------:R-:W4:Y:S07]  /*6510*/  LDSM.16.M88.4 R144, [R210] ;  /* 0x00000000d290783b */ /* 0x000f2e0000000200 */
[C---:B---3--:R-:W-:Y:S08]  /*6520*/  HMMA.16816.F32.BF16 R20, R180.reuse, R148, R20 ;  /* 0x00000094b414723c */ /* 0x048ff00000041814 */
        /* <DEDUP_REMOVED lines=13> */
[----:B------:R-:W-:Y:S07]  /*6600*/  LDSM.16.M88.4 R160, [R205+0x6800] ;  /* 0x00680000cda0783b */ /* 0x000fee0000000200 */
[C---:B------:R-:W-:Y:S08]  /*6610*/  HMMA.16816.F32.BF16 R60, R180.reuse, R168, R60 ;  /* 0x000000a8b43c723c */ /* 0x040ff0000004183c */
[----:B------:R-:W-:Y:S01]  /*6620*/  HMMA.16816.F32.BF16 R64, R180, R170, R64 ;  /* 0x000000aab440723c */ /* 0x000fe20000041840 */
[----:B------:R-:W-:Y:S07]  /*6630*/  LDSM.16.M88.4 R168, [R205+0x7000] ;  /* 0x00700000cda8783b */ /* 0x000fee0000000200 */
        /* <DEDUP_REMOVED lines=23> */
[C---:B------:R-:W-:Y:S08]  /*67b0*/  HMMA.16816.F32.BF16 R8, R188.reuse, R158, R8 ;  /* 0x0000009ebc08723c */ /* 0x040ff00000041808 */
[C---:B----4-:R-:W-:Y:S08]  /*67c0*/  HMMA.16816.F32.BF16 R12, R188.reuse, R144, R12 ;  /* 0x00000090bc0c723c */ /* 0x050ff0000004180c */
[C---:B------:R-:W-:Y:S01]  /*67d0*/  HMMA.16816.F32.BF16 R16, R188.reuse, R146, R16 ;  /* 0x00000092bc10723c */ /* 0x040fe20000041810 */
[----:B------:R-:W1:Y:S03]  /*67e0*/  LDSM.16.M88.4 R144, [R202+0x6000] ;  /* 0x00600000ca90783b */ /* 0x000e660000000200 */
[----:B------:R-:W-:Y:S02]  /*67f0*/  FSEL R157, R6, -INF , P1 ;  /* 0xff800000069d7808 */ /* 0x000fe40000800000 */
[----:B------:R-:W-:Y:S02]  /*6800*/  FSEL R159, R7, -INF , P0 ;  /* 0xff800000079f7808 */ /* 0x000fe40000000000 */
[C---:B---3--:R-:W-:Y:S03]  /*6810*/  HMMA.16816.F32.BF16 R20, R188.reuse, R148, R20 ;  /* 0x00000094bc14723c */ /* 0x048fe60000041814 */
[----:B------:R-:W-:Y:S02]  /*6820*/  ISETP.GT.AND P1, PT, R0, 0x8, PT ;  /* 0x000000080000780c */ /* 0x000fe40003f24270 */
[----:B------:R-:W-:Y:S02]  /*6830*/  FSEL R116, R4, -INF , P3 ;  /* 0xff80000004747808 */ /* 0x000fe40001800000 */
[----:B------:R-:W-:Y:S01]  /*6840*/  FSEL R156, R5, -INF , P2 ;  /* 0xff800000059c7808 */ /* 0x000fe20001000000 */
[C---:B------:R-:W-:Y:S01]  /*6850*/  HMMA.16816.F32.BF16 R24, R188.reuse, R150, R24 ;  /* 0x00000096bc18723c */ /* 0x040fe20000041818 */
[----:B------:R-:W3:Y:S02]  /*6860*/  LDSM.16.M88.4 R4, [R202+0x6800] ;  /* 0x00680000ca04783b */ /* 0x000ee40000000200 */
[----:B------:R-:W-:Y:S02]  /*6870*/  ISETP.GT.AND P0, PT, R0, 0x9, PT ;  /* 0x000000090000780c */ /* 0x000fe40003f04270 */
[----:B------:R-:W-:Y:S02]  /*6880*/  ISETP.GT.AND P3, PT, R2, 0x8, PT ;  /* 0x000000080200780c */ /* 0x000fe40003f64270 */
[----:B------:R-:W-:Y:S01]  /*6890*/  FSEL R151, R10, -INF , P1 ;  /* 0xff8000000a977808 */ /* 0x000fe20000800000 */
[C---:B--2---:R-:W-:Y:S03]  /*68a0*/  HMMA.16816.F32.BF16 R28, R188.reuse, R152, R28 ;  /* 0x00000098bc1c723c */ /* 0x044fe6000004181c */
[C---:B------:R-:W-:Y:S02]  /*68b0*/  ISETP.GT.AND P1, PT, R0.reuse, 0x10, PT ;  /* 0x000000100000780c */ /* 0x040fe40003f24270 */
[----:B------:R-:W-:Y:S02]  /*68c0*/  FSEL R158, R11, -INF , P0 ;  /* 0xff8000000b9e7808 */ /* 0x000fe40000000000 */
[----:B------:R-:W-:Y:S01]  /*68d0*/  ISETP.GT.AND P0, PT, R0, 0x11, PT ;  /* 0x000000110000780c */ /* 0x000fe20003f04270 */
[C---:B------:R-:W-:Y:S03]  /*68e0*/  HMMA.16816.F32.BF16 R32, R188.reuse, R154, R32 ;  /* 0x0000009abc20723c */ /* 0x040fe60000041820 */
[----:B------:R-:W-:Y:S02]  /*68f0*/  ISETP.GT.AND P2, PT, R2, 0x9, PT ;  /* 0x000000090200780c */ /* 0x000fe40003f44270 */
[----:B------:R-:W-:Y:S02]  /*6900*/  FSEL R149, R8, -INF , P3 ;  /* 0xff80000008957808 */ /* 0x000fe40001800000 */
[----:B------:R-:W-:Y:S01]  /*6910*/  FSEL R160, R14, -INF , P1 ;  /* 0xff8000000ea07808 */ /* 0x000fe20000800000 */
[----:B------:R-:W-:Y:S01]  /*6920*/  IMAD.MOV.U32 R14, RZ, RZ, R194 ;  /* 0x000000ffff0e7224 */ /* 0x000fe200078e00c2 */
[C---:B-1----:R-:W-:Y:S03]  /*6930*/  HMMA.16816.F32.BF16 R36, R188.reuse, R144, R36 ;  /* 0x00000090bc24723c */ /* 0x042fe60000041824 */
[----:B------:R-:W-:Y:S01]  /*6940*/  FSEL R161, R15, -INF , P0 ;  /* 0xff8000000fa17808 */ /* 0x000fe20000000000 */
[----:B------:R-:W-:Y:S01]  /*6950*/  IMAD.MOV.U32 R15, RZ, RZ, R195 ;  /* 0x000000ffff0f7224 */ /* 0x000fe200078e00c3 */
[C---:B------:R-:W-:Y:S02]  /*6960*/  ISETP.GT.AND P1, PT, R0.reuse, 0x18, PT ;  /* 0x000000180000780c */ /* 0x040fe40003f24270 */
[----:B------:R-:W-:Y:S01]  /*6970*/  ISETP.GT.AND P0, PT, R0, 0x19, PT ;  /* 0x000000190000780c */ /* 0x000fe20003f04270 */
[C---:B------:R-:W-:Y:S03]  /*6980*/  HMMA.16816.F32.BF16 R40, R188.reuse, R146, R40 ;  /* 0x00000092bc28723c */ /* 0x040fe60000041828 */
[----:B------:R-:W-:Y:S02]  /*6990*/  ISETP.GT.AND P3, PT, R2, 0x10, PT ;  /* 0x000000100200780c */ /* 0x000fe40003f64270 */
[----:B------:R-:W-:Y:S02]  /*69a0*/  FSEL R162, R18, -INF , P1 ;  /* 0xff80000012a27808 */ /* 0x000fe40000800000 */
[----:B------:R-:W-:Y:S01]  /*69b0*/  FSEL R163, R19, -INF , P0 ;  /* 0xff80000013a37808 */ /* 0x000fe20000000000 */
[C---:B---3--:R-:W-:Y:S01]  /*69c0*/  HMMA.16816.F32.BF16 R44, R188.reuse, R4, R44 ;  /* 0x00000004bc2c723c */ /* 0x048fe2000004182c */
[----:B------:R-:W2:Y:S02]  /*69d0*/  LDL.64 R18, [R1+0x18] ;  /* 0x0000180001127983 */ /* 0x000ea40000100a00 */
[----:B------:R-:W-:Y:S02]  /*69e0*/  ISETP.GT.AND P1, PT, R0, 0x20, PT ;  /* 0x000000200000780c */ /* 0x000fe40003f24270 */
[----:B------:R-:W-:Y:S02]  /*69f0*/  FSEL R152, R12, -INF , P3 ;  /* 0xff8000000c987808 */ /* 0x000fe40001800000 */
[----:B------:R-:W-:Y:S01]  /*6a00*/  ISETP.GT.AND P3, PT, R2, 0x18, PT ;  /* 0x000000180200780c */ /* 0x000fe20003f64270 */
[C---:B------:R-:W-:Y:S01]  /*6a10*/  HMMA.16816.F32.BF16 R48, R188.reuse, R6, R48 ;  /* 0x00000006bc30723c */ /* 0x040fe20000041830 */
[----:B------:R-:W-:Y:S02]  /*6a20*/  LDSM.16.M88.4 R4, [R202+0x7800] ;  /* 0x00780000ca04783b */ /* 0x000fe40000000200 */
[----:B------:R-:W-:Y:S02]  /*6a30*/  ISETP.GT.AND P0, PT, R0, 0x21, PT ;  /* 0x000000210000780c */ /* 0x000fe40003f04270 */
[----:B------:R-:W-:Y:S02]  /*6a40*/  FSEL R154, R16, -INF , P3 ;  /* 0xff800000109a7808 */ /* 0x000fe40001800000 */
[----:B------:R-:W-:Y:S02]  /*6a50*/  FSEL R150, R9, -INF , P2 ;  /* 0xff80000009967808 */ /* 0x000fe40001000000 */
[----:B------:R-:W3:Y:S01]  /*6a60*/  LDL R16, [R1+0x14] ;  /* 0x0000140001107983 */ /* 0x000ee20000100800 */
[----:B------:R-:W-:Y:S02]  /*6a70*/  ISETP.GT.AND P2, PT, R2, 0x11, PT ;  /* 0x000000110200780c */ /* 0x000fe40003f44270 */
[----:B------:R-:W-:Y:S01]  /*6a80*/  FMNMX.FTZ R12, R116, R3, !PT ;  /* 0x00000003740c7209 */ /* 0x000fe20007810000 */
[----:B------:R-:W1:Y:S01]  /*6a90*/  LDSM.16.M88.4 R8, [R202+0x7000] ;  /* 0x00700000ca08783b */ /* 0x000e620000000200 */
[----:B------:R-:W-:Y:S04]  /*6aa0*/  DEPBAR.LE SB0, 0x0 ;  /* 0x000080000000791a */ /* 0x000fe80000000000 */
[----:B------:R-:W-:Y:S02]  /*6ab0*/  FMNMX.FTZ R12, R156, R12, !PT ;  /* 0x0000000c9c0c7209 */ /* 0x000fe40007810000 */
[----:B------:R-:W-:Y:S01]  /*6ac0*/  FSEL R170, R22, -INF , P1 ;  /* 0xff80000016aa7808 */ /* 0x000fe20000800000 */
[----:B------:R-:W-:Y:S01]  /*6ad0*/  BAR.SYNC.DEFER_BLOCKING 0x0 ;  /* 0x0000000000007b1d */ /* 0x000fe20000010000 */
[----:B------:R-:W-:Y:S02]  /*6ae0*/  FMNMX.FTZ R12, R149, R12, !PT ;  /* 0x0000000c950c7209 */ /* 0x000fe40007810000 */
[----:B------:R-:W-:Y:S02]  /*6af0*/  FSEL R193, R23, -INF , P0 ;  /* 0xff80000017c17808 */ /* 0x000fe40000000000 */
[----:B------:R-:W-:Y:S02]  /*6b00*/  FMNMX.FTZ R12, R150, R12, !PT ;  /* 0x0000000c960c7209 */ /* 0x000fe40007810000 */
[----:B------:R-:W-:Y:S02]  /*6b10*/  FSEL R153, R13, -INF , P2 ;  /* 0xff8000000d997808 */ /* 0x000fe40001000000 */
[----:B------:R-:W-:Y:S02]  /*6b20*/  FMNMX.FTZ R12, R152, R12, !PT ;  /* 0x0000000c980c7209 */ /* 0x000fe40007810000 */
[----:B------:R-:W-:Y:S02]  /*6b30*/  ISETP.GT.AND P3, PT, R2, 0x20, PT ;  /* 0x000000200200780c */ /* 0x000fe40003f64270 */
[----:B------:R-:W-:Y:S02]  /*6b40*/  ISETP.GT.AND P1, PT, R0, 0x28, PT ;  /* 0x000000280000780c */ /* 0x000fe40003f24270 */
[----:B------:R-:W-:Y:S02]  /*6b50*/  FSEL R168, R20, -INF , P3 ;  /* 0xff80000014a87808 */ /* 0x000fe40001800000 */
[----:B------:R-:W-:Y:S02]  /*6b60*/  ISETP.GT.AND P0, PT, R0, 0x29, PT ;  /* 0x000000290000780c */ /* 0x000fe40003f04270 */
[----:B------:R-:W-:Y:S02]  /*6b70*/  FSEL R195, R26, -INF , P1 ;  /* 0xff8000001ac37808 */ /* 0x000fe40000800000 */
[----:B------:R-:W-:Y:S02]  /*6b80*/  ISETP.GT.AND P1, PT, R0, 0x30, PT ;  /* 0x000000300000780c */ /* 0x000fe40003f24270 */
[----:B------:R-:W-:Y:S02]  /*6b90*/  FSEL R196, R27, -INF , P0 ;  /* 0xff8000001bc47808 */ /* 0x000fe40000000000 */
[----:B------:R-:W-:Y:S02]  /*6ba0*/  FSEL R199, R30, -INF , P1 ;  /* 0xff8000001ec77808 */ /* 0x000fe40000800000 */
[C---:B------:R-:W-:Y:S02]  /*6bb0*/  ISETP.GT.AND P0, PT, R0.reuse, 0x31, PT ;  /* 0x000000310000780c */ /* 0x040fe40003f04270 */
[----:B------:R-:W-:Y:S02]  /*6bc0*/  ISETP.GT.AND P1, PT, R0, 0x38, PT ;  /* 0x000000380000780c */ /* 0x000fe40003f24270 */
[----:B------:R-:W-:Y:S01]  /*6bd0*/  FSEL R232, R31, -INF , P0 ;  /* 0xff8000001fe87808 */ /* 0x000fe20000000000 */
[C---:B-1----:R-:W-:Y:S05]  /*6be0*/  HMMA.16816.F32.BF16 R52, R188.reuse, R8, R52 ;  /* 0x00000008bc34723c */ /* 0x042fea0000041834 */
[C---:B------:R-:W-:Y:S02]  /*6bf0*/  ISETP.GT.AND P2, PT, R2.reuse, 0x19, PT ;  /* 0x000000190200780c */ /* 0x040fe40003f44270 */
[----:B------:R-:W-:Y:S01]  /*6c00*/  FMNMX.FTZ R8, R153, R12, !PT ;  /* 0x0000000c99087209 */ /* 0x000fe20007810000 */
[C---:B------:R-:W-:Y:S03]  /*6c10*/  HMMA.16816.F32.BF16 R56, R188.reuse, R10, R56 ;  /* 0x0000000abc38723c */ /* 0x040fe60000041838 */
[----:B------:R-:W-:Y:S02]  /*6c20*/  ISETP.GT.AND P3, PT, R2, 0x28, PT ;  /* 0x000000280200780c */ /* 0x000fe40003f64270 */
[----:B------:R-:W-:Y:S02]  /*6c30*/  FSEL R155, R17, -INF , P2 ;  /* 0xff800000119b7808 */ /* 0x000fe40001000000 */
[----:B------:R-:W-:Y:S01]  /*6c40*/  FMNMX.FTZ R8, R154, R8, !PT ;  /* 0x000000089a087209 */ /* 0x000fe20007810000 */
[C---:B------:R-:W-:Y:S03]  /*6c50*/  HMMA.16816.F32.BF16 R60, R188.reuse, R4, R60 ;  /* 0x00000004bc3c723c */ /* 0x040fe6000004183c */
[C---:B------:R-:W-:Y:S02]  /*6c60*/  ISETP.GT.AND P2, PT, R2.reuse, 0x21, PT ;  /* 0x000000210200780c */ /* 0x040fe40003f44270 */
[----:B------:R-:W-:Y:S02]  /*6c70*/  FMNMX.FTZ R8, R155, R8, !PT ;  /* 0x000000089b087209 */ /* 0x000fe40007810000 */
[----:B------:R-:W-:Y:S01]  /*6c80*/  FSEL R169, R21, -INF , P2 ;  /* 0xff80000015a97808 */ /* 0x000fe20001000000 */
[----:B------:R-:W-:Y:S03]  /*6c90*/  HMMA.16816.F32.BF16 R64, R188, R6, R64 ;  /* 0x00000006bc40723c */ /* 0x000fe60000041840 */
[----:B------:R-:W-:Y:S02]  /*6ca0*/  ISETP.GT.AND P2, PT, R2, 0x29, PT ;  /* 0x000000290200780c */ /* 0x000fe40003f44270 */
[----:B------:R-:W-:Y:S02]  /*6cb0*/  FMNMX.FTZ R8, R168, R8, !PT ;  /* 0x00000008a8087209 */ /* 0x000fe40007810000 */
[----:B------:R-:W-:Y:S02]  /*6cc0*/  FSEL R171, R24, -INF , P3 ;  /* 0xff80000018ab7808 */ /* 0x000fe40001800000 */
[----:B------:R-:W-:Y:S02]  /*6cd0*/  FMNMX.FTZ R8, R169, R8, !PT ;  /* 0x00000008a9087209 */ /* 0x000fe40007810000 */
[----:B------:R-:W-:Y:S02]  /*6ce0*/  ISETP.GT.AND P3, PT, R2, 0x30, PT ;  /* 0x000000300200780c */ /* 0x000fe40003f64270 */
[----:B------:R-:W-:Y:S02]  /*6cf0*/  FSEL R194, R25, -INF , P2 ;  /* 0xff80000019c27808 */ /* 0x000fe40001000000 */
[----:B------:R-:W-:Y:S02]  /*6d00*/  FMNMX.FTZ R8, R171, R8, !PT ;  /* 0x00000008ab087209 */ /* 0x000fe40007810000 */
[----:B------:R-:W-:Y:S02]  /*6d10*/  FSEL R198, R28, -INF , P3 ;  /* 0xff8000001cc67808 */ /* 0x000fe40001800000 */
[----:B------:R-:W-:Y:S02]  /*6d20*/  FMNMX.FTZ R8, R194, R8, !PT ;  /* 0x00000008c2087209 */ /* 0x000fe40007810000 */
[----:B------:R-:W-:Y:S02]  /*6d30*/  ISETP.GT.AND P2, PT, R2, 0x31, PT ;  /* 0x000000310200780c */ /* 0x000fe40003f44270 */
[----:B------:R-:W-:Y:S02]  /*6d40*/  FMNMX.FTZ R8, R198, R8, !PT ;  /* 0x00000008c6087209 */ /* 0x000fe40007810000 */
[----:B------:R-:W-:Y:S02]  /*6d50*/  FSEL R197, R29, -INF , P2 ;  /* 0xff8000001dc57808 */ /* 0x000fe40001000000 */
[C---:B------:R-:W-:Y:S02]  /*6d60*/  ISETP.GT.AND P3, PT, R2.reuse, 0x38, PT ;  /* 0x000000380200780c */ /* 0x040fe40003f64270 */
[----:B------:R-:W-:Y:S02]  /*6d70*/  FMNMX.FTZ R4, R197, R8, !PT ;  /* 0x00000008c5047209 */ /* 0x000fe40007810000 */
[----:B------:R-:W-:Y:S02]  /*6d80*/  ISETP.GT.AND P2, PT, R2, 0x39, PT ;  /* 0x000000390200780c */ /* 0x000fe40003f44270 */
[----:B------:R-:W-:Y:S02]  /*6d90*/  FSEL R230, R32, -INF , P3 ;  /* 0xff80000020e67808 */ /* 0x000fe40001800000 */
[----:B------:R-:W-:Y:S02]  /*6da0*/  ISETP.GT.AND P3, PT, R2, 0x40, PT ;  /* 0x000000400200780c */ /* 0x000fe40003f64270 */
[----:B------:R-:W-:Y:S02]  /*6db0*/  FSEL R231, R33, -INF , P2 ;  /* 0xff80000021e77808 */ /* 0x000fe40001000000 */
[----:B------:R-:W-:Y:S02]  /*6dc0*/  FMNMX.FTZ R9, R157, R118, !PT ;  /* 0x000000769d097209 */ /* 0x000fe40007810000 */
[----:B------:R-:W-:Y:S02]  /*6dd0*/  FMNMX.FTZ R4, R230, R4, !PT ;  /* 0x00000004e6047209 */ /* 0x000fe40007810000 */
[----:B------:R-:W-:Y:S02]  /*6de0*/  FSEL R235, R36, -INF , P3 ;  /* 0xff80000024eb7808 */ /* 0x000fe40001800000 */
[C---:B------:R-:W-:Y:S02]  /*6df0*/  ISETP.GT.AND P2, PT, R2.reuse, 0x41, PT ;  /* 0x000000410200780c */ /* 0x040fe40003f44270 */
[----:B------:R-:W-:Y:S02]  /*6e00*/  FMNMX.FTZ R9, R159, R9, !PT ;  /* 0x000000099f097209 */ /* 0x000fe40007810000 */
[----:B------:R-:W-:Y:S02]  /*6e10*/  FMNMX.FTZ R4, R231, R4, !PT ;  /* 0x00000004e7047209 */ /* 0x000fe40007810000 */
[----:B------:R-:W-:Y:S02]  /*6e20*/  FSEL R236, R37, -INF , P2 ;  /* 0xff80000025ec7808 */ /* 0x000fe40001000000 */
[----:B------:R-:W-:Y:S02]  /*6e30*/  FMNMX.FTZ R9, R151, R9, !PT ;  /* 0x0000000997097209 */ /* 0x000fe40007810000 */
[----:B------:R-:W-:Y:S02]  /*6e40*/  ISETP.GT.AND P3, PT, R2, 0x48, PT ;  /* 0x000000480200780c */ /* 0x000fe40003f64270 */
[----:B------:R-:W-:Y:S02]  /*6e50*/  FMNMX.FTZ R4, R235, R4, !PT ;  /* 0x00000004eb047209 */ /* 0x000fe40007810000 */
[----:B------:R-:W-:Y:S02]  /*6e60*/  ISETP.GT.AND P0, PT, R0, 0x39, PT ;  /* 0x000000390000780c */ /* 0x000fe40003f04270 */
[----:B------:R-:W-:Y:S02]  /*6e70*/  FSEL R233, R34, -INF , P1 ;  /* 0xff80000022e97808 */ /* 0x000fe40000800000 */
[----:B------:R-:W-:Y:S02]  /*6e80*/  ISETP.GT.AND P1, PT, R0, 0x40, PT ;  /* 0x000000400000780c */ /* 0x000fe40003f24270 */
[----:B------:R-:W-:Y:S02]  /*6e90*/  ISETP.GT.AND P2, PT, R2, 0x49, PT ;  /* 0x000000490200780c */ /* 0x000fe40003f44270 */
[----:B------:R-:W-:Y:S02]  /*6ea0*/  FSEL R238, R40, -INF , P3 ;  /* 0xff80000028ee7808 */ /* 0x000fe40001800000 */
[----:B------:R-:W-:Y:S02]  /*6eb0*/  FMNMX.FTZ R9, R158, R9, !PT ;  /* 0x000000099e097209 */ /* 0x000fe40007810000 */
[----:B------:R-:W-:Y:S02]  /*6ec0*/  FMNMX.FTZ R117, R236, R4, !PT ;  /* 0x00000004ec757209 */ /* 0x000fe40007810000 */
[----:B------:R-:W-:Y:S02]  /*6ed0*/  FSEL R237, R38, -INF , P1 ;  /* 0xff80000026ed7808 */ /* 0x000fe40000800000 */
[----:B------:R-:W-:Y:S02]  /*6ee0*/  ISETP.GT.AND P1, PT, R0, 0x48, PT ;  /* 0x000000480000780c */ /* 0x000fe40003f24270 */
[----:B------:R-:W-:Y:S02]  /*6ef0*/  ISETP.GT.AND P3, PT, R2, 0x50, PT ;  /* 0x000000500200780c */ /* 0x000fe40003f64270 */
[----:B------:R-:W-:Y:S02]  /*6f00*/  FMNMX.FTZ R9, R160, R9, !PT ;  /* 0x00000009a0097209 */ /* 0x000fe40007810000 */
[----:B------:R-:W-:Y:S02]  /*6f10*/  FSEL R234, R35, -INF , P0 ;  /* 0xff80000023ea7808 */ /* 0x000fe40000000000 */
[----:B------:R-:W-:Y:S02]  /*6f20*/  ISETP.GT.AND P0, PT, R0, 0x41, PT ;  /* 0x000000410000780c */ /* 0x000fe40003f04270 */
[----:B------:R-:W-:Y:S02]  /*6f30*/  FSEL R239, R41, -INF , P2 ;  /* 0xff80000029ef7808 */ /* 0x000fe40001000000 */
[----:B------:R-:W-:Y:S02]  /*6f40*/  FMNMX.FTZ R117, R238, R117, !PT ;  /* 0x00000075ee757209 */ /* 0x000fe40007810000 */
[----:B------:R-:W-:Y:S02]  /*6f50*/  FSEL R240, R39, -INF , P0 ;  /* 0xff80000027f07808 */ /* 0x000fe40000000000 */
[----:B------:R-:W-:Y:S02]  /*6f60*/  FSEL R248, R44, -INF , P3 ;  /* 0xff8000002cf87808 */ /* 0x000fe40001800000 */
[----:B------:R-:W-:Y:S02]  /*6f70*/  FMNMX.FTZ R9, R161, R9, !PT ;  /* 0x00000009a1097209 */ /* 0x000fe40007810000 */
[----:B------:R-:W-:Y:S02]  /*6f80*/  ISETP.GT.AND P0, PT, R0, 0x49, PT ;  /* 0x000000490000780c */ /* 0x000fe40003f04270 */
[----:B------:R-:W-:Y:S02]  /*6f90*/  ISETP.GT.AND P2, PT, R2, 0x51, PT ;  /* 0x000000510200780c */ /* 0x000fe40003f44270 */
[----:B------:R-:W-:Y:S02]  /*6fa0*/  FSEL R241, R42, -INF , P1 ;  /* 0xff8000002af17808 */ /* 0x000fe40000800000 */
[----:B------:R-:W-:Y:S02]  /*6fb0*/  ISETP.GT.AND P1, PT, R0, 0x50, PT ;  /* 0x000000500000780c */ /* 0x000fe40003f24270 */
[----:B------:R-:W-:Y:S02]  /*6fc0*/  FMNMX.FTZ R117, R239, R117, !PT ;  /* 0x00000075ef757209 */ /* 0x000fe40007810000 */
[----:B------:R-:W-:Y:S02]  /*6fd0*/  FSEL R250, R45, -INF , P2 ;  /* 0xff8000002dfa7808 */ /* 0x000fe40001000000 */
[----:B------:R-:W-:Y:S02]  /*6fe0*/  FSEL R252, R46, -INF , P1 ;  /* 0xff8000002efc7808 */ /* 0x000fe40000800000 */
        /* <DEDUP_REMOVED lines=9> */
[----:B------:R-:W-:Y:S02]  /*7080*/  FMNMX.FTZ R117, R250, R117, !PT ;  /* 0x00000075fa757209 */ /* 0x000fe40007810000 */
        /* <DEDUP_REMOVED lines=8> */
[----:B------:R-:W-:Y:S02]  /*7110*/  ISETP.GT.AND P2, PT, R2, 0x68, PT ;  /* 0x000000680200780c */ /* 0x000fe40003f44270 */
[----:B------:R-:W-:Y:S02]  /*7120*/  FMNMX.FTZ R117, R40, R117, !PT ;  /* 0x0000007528757209 */ /* 0x000fe40007810000 */
[----:B------:R-:W-:Y:S02]  /*7130*/  FMNMX.FTZ R4, R195, R5, !PT ;  /* 0x00000005c3047209 */ /* 0x000fe40007810000 */
        /* <DEDUP_REMOVED lines=12> */
[----:B------:R-:W-:Y:S02]  /*7200*/  FMNMX.FTZ R117, R60, R117, !PT ;  /* 0x000000753c757209 */ /* 0x000fe40007810000 */
[----:B------:R-:W-:Y:S02]  /*7210*/  FSEL R42, R61, -INF , P5 ;  /* 0xff8000003d2a7808 */ /* 0x000fe40002800000 */
[C---:B------:R-:W-:Y:S02]  /*7220*/  ISETP.GT.AND P3, PT, R2.reuse, 0x78, PT ;  /* 0x000000780200780c */ /* 0x040fe40003f64270 */
[----:B------:R-:W-:Y:S02]  /*7230*/  FMNMX.FTZ R4, R233, R4, !PT ;  /* 0x00000004e9047209 */ /* 0x000fe40007810000 */
[----:B------:R-:W-:Y:S02]  /*7240*/  ISETP.GT.AND P2, PT, R2, 0x79, PT ;  /* 0x000000790200780c */ /* 0x000fe40003f44270 */
[----:B------:R-:W-:Y:S02]  /*7250*/  FMNMX.FTZ R117, R42, R117, !PT ;  /* 0x000000752a757209 */ /* 0x000fe40007810000 */
[----:B------:R-:W-:Y:S01]  /*7260*/  FSEL R41, R64, -INF , P3 ;  /* 0xff80000040297808 */ /* 0x000fe20001800000 */
[----:B------:R-:W-:Y:S01]  /*7270*/  IMAD.MOV.U32 R64, RZ, RZ, R49 ;  /* 0x000000ffff407224 */ /* 0x000fe200078e0031 */
        /* <DEDUP_REMOVED lines=8> */
[----:B------:R-:W-:Y:S02]  /*7300*/  FMNMX.FTZ R2, R241, R2, !PT ;  /* 0x00000002f1027209 */ /* 0x000fe40007810000 */
[----:B------:R-:W-:Y:S02]  /*7310*/  ISETP.GT.AND P0, PT, R0, 0x59, PT ;  /* 0x000000590000780c */ /* 0x000fe40003f04270 */
[----:B------:R-:W-:Y:S02]  /*7320*/  FMNMX.FTZ R2, R242, R2, !PT ;  /* 0x00000002f2027209 */ /* 0x000fe40007810000 */
        /* <DEDUP_REMOVED lines=9> */
[----:B------:R-:W-:Y:S02]  /*73c0*/  FSEL R13, R55, -INF , P1 ;  /* 0xff800000370d7808 */ /* 0x000fe40000800000 */
[C---:B------:R-:W-:Y:S02]  /*73d0*/  ISETP.GT.AND P1, PT, R0.reuse, 0x68, PT ;  /* 0x000000680000780c */ /* 0x040fe40003f24270 */
[----:B------:R-:W-:Y:S02]  /*73e0*/  FMNMX.FTZ R2, R43, R2, !PT ;  /* 0x000000022b027209 */ /* 0x000fe40007810000 */
[----:B-1----:R-:W-:Y:S02]  /*73f0*/  FMNMX.FTZ R117, R117, R4, !PT ;  /* 0x0000000475757209 */ /* 0x002fe40007810000 */
[----:B------:R-:W-:Y:S02]  /*7400*/  FMNMX.FTZ R2, R13, R2, !PT ;  /* 0x000000020d027209 */ /* 0x000fe40007810000 */
[----:B------:R-:W-:Y:S01]  /*7410*/  ISETP.GT.AND P0, PT, R0, 0x69, PT ;  /* 0x000000690000780c */ /* 0x000fe20003f04270 */
[----:B------:R-:W1:Y:S01]  /*7420*/  SHFL.BFLY PT, R4, R117, 0x1, 0x1f ;  /* 0x0c201f0075047f89 */ /* 0x000e6200000e0000 */
[----:B------:R-:W-:Y:S02]  /*7430*/  FSEL R58, R58, -INF , P1 ;  /* 0xff8000003a3a7808 */ /* 0x000fe40000800000 */
[----:B------:R-:W-:Y:S02]  /*7440*/  FSEL R59, R59, -INF , P0 ;  /* 0xff8000003b3b7808 */ /* 0x000fe40000000000 */
[----:B------:R-:W-:Y:S02]  /*7450*/  ISETP.GT.AND P1, PT, R0, 0x70, PT ;  /* 0x000000700000780c */ /* 0x000fe40003f24270 */
[----:B------:R-:W-:Y:S02]  /*7460*/  FMNMX.FTZ R2, R58, R2, !PT ;  /* 0x000000023a027209 */ /* 0x000fe40007810000 */
[----:B------:R-:W-:Y:S02]  /*7470*/  FSEL R62, R62, -INF , P1 ;  /* 0xff8000003e3e7808 */ /* 0x000fe40000800000 */
[----:B------:R-:W-:Y:S02]  /*7480*/  ISETP.GT.AND P0, PT, R0, 0x71, PT ;  /* 0x000000710000780c */ /* 0x000fe40003f04270 */
[----:B------:R-:W-:Y:S02]  /*7490*/  FMNMX.FTZ R2, R59, R2, !PT ;  /* 0x000000023b027209 */ /* 0x000fe40007810000 */
[----:B------:R-:W-:Y:S02]  /*74a0*/  FSEL R63, R63, -INF , P0 ;  /* 0xff8000003f3f7808 */ /* 0x000fe40000000000 */
[----:B------:R-:W-:Y:S02]  /*74b0*/  FMNMX.FTZ R2, R62, R2, !PT ;  /* 0x000000023e027209 */ /* 0x000fe40007810000 */
[C---:B------:R-:W-:Y:S02]  /*74c0*/  ISETP.GT.AND P1, PT, R0.reuse, 0x78, PT ;  /* 0x000000780000780c */ /* 0x040fe40003f24270 */
[----:B------:R-:W-:Y:S02]  /*74d0*/  ISETP.GT.AND P0, PT, R0, 0x79, PT ;  /* 0x000000790000780c */ /* 0x000fe40003f04270 */
[----:B------:R-:W-:Y:S02]  /*74e0*/  FMNMX.FTZ R0, R63, R2, !PT ;  /* 0x000000023f007209 */ /* 0x000fe40007810000 */
[----:B------:R-:W-:Y:S02]  /*74f0*/  FSEL R66, R66, -INF , P1 ;  /* 0xff80000042427808 */ /* 0x000fe40000800000 */
[----:B------:R-:W-:Y:S01]  /*7500*/  FSEL R119, R67, -INF , P0 ;  /* 0xff80000043777808 */ /* 0x000fe20000000000 */
[----:B------:R-:W-:Y:S01]  /*7510*/  IMAD.MOV.U32 R67, RZ, RZ, R60 ;  /* 0x000000ffff437224 */ /* 0x000fe200078e003c */
[----:B------:R-:W-:Y:S02]  /*7520*/  FMNMX.FTZ R0, R66, R0, !PT ;  /* 0x0000000042007209 */ /* 0x000fe40007810000 */
[----:B-1----:R-:W-:Y:S02]  /*7530*/  FMNMX.FTZ R117, R117, R4, !PT ;  /* 0x0000000475757209 */ /* 0x002fe40007810000 */
[----:B------:R-:W-:Y:S02]  /*7540*/  FMNMX.FTZ R0, R119, R0, !PT ;  /* 0x0000000077007209 */ /* 0x000fe40007810000 */
[C---:B------:R-:W-:Y:S01]  /*7550*/  FSETP.NEU.FTZ.AND P1, PT, R117.reuse, -INF , PT ;  /* 0xff8000007500780b */ /* 0x040fe20003f3d000 */
[----:B------:R-:W-:Y:S01]  /*7560*/  FMUL.FTZ R148, R117, c[0x0][0x2d0] ;  /* 0x0000b40075947a20 */ /* 0x000fe20000410000 */
[----:B------:R-:W-:Y:S01]  /*7570*/  ISETP.GE.AND P5, PT, R192, 0x1, PT ;  /* 0x00000001c000780c */ /* 0x000fe20003fa6270 */
[----:B------:R-:W1:Y:S03]  /*7580*/  SHFL.BFLY PT, R2, R0, 0x2, 0x1f ;  /* 0x0c401f0000027f89 */ /* 0x000e6600000e0000 */
[----:B------:R-:W-:Y:S05]  /*7590*/  FSEL R148, R148, RZ, P1 ;  /* 0x000000ff94947208 */ /* 0x000fea0000800000 */
[--C-:B------:R-:W-:Y:S02]  /*75a0*/  FFMA.FTZ R6, R156, c[0x0][0x2d0], -R148.reuse ;  /* 0x0000b4009c067a23 */ /* 0x100fe40000010894 */
[--C-:B------:R-:W-:Y:S02]  /*75b0*/  FFMA.FTZ R4, R116, c[0x0][0x2d0], -R148.reuse ;  /* 0x0000b40074047a23 */ /* 0x100fe40000010894 */
[----:B------:R4:W-:Y:S01]  /*75c0*/  MUFU.EX2 R246, R6 ;  /* 0x0000000600f67308 */ /* 0x0009e20000000800 */
[----:B------:R-:W-:Y:S01]  /*75d0*/  @P5 SHF.R.S32.HI R7, RZ, 0x1f, R229 ;  /* 0x0000001fff075819 */ /* 0x000fe200000114e5 */
[----:B------:R-:W-:Y:S04]  /*75e0*/  @P5 IMAD.MOV.U32 R10, RZ, RZ, c[0x0][0x1e0] ;  /* 0x00007800ff0a5624 */ /* 0x000fe800078e00ff */
[----:B------:R-:W-:Y:S02]  /*75f0*/  @P5 IMAD R7, R7, c[0x0][0x1e0], RZ ;  /* 0x0000780007075a24 */ /* 0x000fe400078e02ff */
[----:B------:R-:W-:Y:S02]  /*7600*/  @P5 IMAD.SHL.U32 R11, R10, 0x40, RZ ;  /* 0x000000400a0b5824 */ /* 0x000fe400078e00ff */
[----:B------:R5:W2:Y:S01]  /*7610*/  MUFU.EX2 R243, R4 ;  /* 0x0000000400f37308 */ /* 0x000aa20000000800 */
[----:B-1----:R-:W-:Y:S05]  /*7620*/  FMNMX.FTZ R0, R0, R2, !PT ;  /* 0x0000000200007209 */ /* 0x002fea0007810000 */
[----:B------:R-:W1:Y:S01]  /*7630*/  SHFL.BFLY PT, R2, R0, 0x1, 0x1f ;  /* 0x0c201f0000027f89 */ /* 0x000e6200000e0000 */
[----:B----4-:R-:W-:Y:S02]  /*7640*/  @P5 IMAD R6, R229, c[0x0][0x1e4], R7 ;  /* 0x00007900e5065a24 */ /* 0x010fe400078e0207 */
[----:B------:R-:W-:Y:S04]  /*7650*/  FFMA.FTZ R7, R149, c[0x0][0x2d0], -R148 ;  /* 0x0000b40095077a23 */ /* 0x000fe80000010894 */
[----:B------:R4:W-:Y:S01]  /*7660*/  MUFU.EX2 R52, R7 ;  /* 0x0000000700347308 */ /* 0x0009e20000000800 */
[----:B-----5:R-:W-:Y:S01]  /*7670*/  @P5 IMAD.WIDE.U32 R4, R229, c[0x0][0x1e0], RZ ;  /* 0x00007800e5045a25 */ /* 0x020fe200078e00ff */
[----:B--2---:R-:W-:Y:S03]  /*7680*/  F2FP.BF16.PACK_AB R144, R246, R243 ;  /* 0x000000f3f690723e */ /* 0x004fe600000010ff */
[----:B------:R-:W-:Y:S01]  /*7690*/  @P5 IMAD.SHL.U32 R8, R4, 0x80, RZ ;  /* 0x0000008004085824 */ /* 0x000fe200078e00ff */
[----:B-1----:R-:W-:Y:S01]  /*76a0*/  FMNMX.FTZ R116, R0, R2, !PT ;  /* 0x0000000200747209 */ /* 0x002fe20007810000 */
[----:B------:R-:W-:Y:S03]  /*76b0*/  @P5 IMAD.IADD R0, R5, 0x1, R6 ;  /* 0x0000000105005824 */ /* 0x000fe600078e0206 */
[----:B------:R-:W-:Y:S02]  /*76c0*/  @P5 IADD3 R2, P3, R8, R18, RZ ;  /* 0x0000001208025210 */ /* 0x000fe40007f7e0ff */
[C---:B------:R-:W-:Y:S01]  /*76d0*/  FSETP.NEU.FTZ.AND P0, PT, R116.reuse, -INF , PT ;  /* 0xff8000007400780b */ /* 0x040fe20003f1d000 */
[----:B------:R-:W-:Y:S01]  /*76e0*/  FMUL.FTZ R149, R116, c[0x0][0x2d0] ;  /* 0x0000b40074957a20 */ /* 0x000fe20000410000 */
[----:B------:R-:W-:Y:S01]  /*76f0*/  @P5 SHF.L.U64.HI R0, R4, 0x7, R0 ;  /* 0x0000000704005819 */ /* 0x000fe20000010200 */
[----:B------:R-:W-:Y:S01]  /*7700*/  FFMA.FTZ R4, R150, c[0x0][0x2d0], -R148 ;  /* 0x0000b40096047a23 */ /* 0x000fe20000010894 */
[----:B------:R-:W-:Y:S02]  /*7710*/  @P5 LEA R6, P2, R2, c[0x0][0x1c8], 0x1 ;  /* 0x0000720002065a11 */ /* 0x000fe400078408ff */
[----:B---3--:R-:W-:Y:S01]  /*7720*/  @P5 IADD3.X R5, R0, R16, RZ, P3, !PT ;  /* 0x0000001000055210 */ /* 0x008fe20001ffe4ff */
[----:B------:R-:W1:Y:S01]  /*7730*/  MUFU.EX2 R61, R4 ;  /* 0x00000004003d7308 */ /* 0x000e620000000800 */
[----:B------:R-:W-:Y:S02]  /*7740*/  FSEL R149, R149, RZ, P0 ;  /* 0x000000ff95957208 */ /* 0x000fe40000000000 */
[----:B----4-:R-:W-:Y:S01]  /*7750*/  @P5 LEA.HI.X R7, R2, c[0x0][0x1cc], R5, 0x1, P2 ;  /* 0x0000730002075a11 */ /* 0x010fe200010f0c05 */
[----:B------:R-:W-:Y:S01]  /*7760*/  @P5 IMAD.MOV.U32 R5, RZ, RZ, 0x6 ;  /* 0x00000006ff055424 */ /* 0x000fe200078e00ff */
[----:B------:R-:W-:Y:S04]  /*7770*/  @P5 IADD3 R2, P3, P2, R8, 0x40, R18 ;  /* 0x0000004008025810 */ /* 0x000fe80007a7e012 */
[----:B------:R-:W-:Y:S02]  /*7780*/  @P5 IADD3.X R0, R0, RZ, R16, P3, P2 ;  /* 0x000000ff00005210 */ /* 0x000fe40001fe4410 */
[----:B------:R-:W-:Y:S02]  /*7790*/  @P5 LEA R8, P3, R2, c[0x0][0x1c8], 0x1 ;  /* 0x0000720002085a11 */ /* 0x000fe400078608ff */
[----:B------:R-:W-:Y:S02]  /*77a0*/  @P5 ISETP.GE.AND P2, PT, R14, c[0x0][0x1d4], PT ;  /* 0x000075000e005a0c */ /* 0x000fe40003f46270 */
[----:B------:R-:W-:Y:S01]  /*77b0*/  @P5 LEA.HI.X R9, R2, c[0x0][0x1cc], R0, 0x1, P3 ;  /* 0x0000730002095a11 */ /* 0x000fe200018f0c00 */
[--C-:B------:R-:W-:Y:S01]  /*77c0*/  FFMA.FTZ R0, R151, c[0x0][0x2d0], -R149.reuse ;  /* 0x0000b40097007a23 */ /* 0x100fe20000010895 */
[----:B------:R-:W-:Y:S01]  /*77d0*/  @P5 SHF.L.U64.HI R10, R10, R5, c[0x0][0x1e4] ;  /* 0x000079000a0a5619 */ /* 0x000fe20000010205 */
[--C-:B------:R-:W-:Y:S02]  /*77e0*/  FFMA.FTZ R5, R159, c[0x0][0x2d0], -R149.reuse ;  /* 0x0000b4009f057a23 */ /* 0x100fe40000010895 */
[----:B------:R2:W-:Y:S01]  /*77f0*/  MUFU.EX2 R51, R0 ;  /* 0x0000000000337308 */ /* 0x0005e20000000800 */
[----:B------:R-:W-:Y:S02]  /*7800*/  FFMA.FTZ R2, R158, c[0x0][0x2d0], -R149 ;  /* 0x0000b4009e027a23 */ /* 0x000fe40000010895 */
[----:B------:R-:W-:Y:S01]  /*7810*/  IMAD.MOV.U32 R151, RZ, RZ, R13 ;  /* 0x000000ffff977224 */ /* 0x000fe200078e000d */
[----:B-1----:R-:W-:Y:S01]  /*7820*/  F2FP.BF16.PACK_AB R146, R61, R52 ;  /* 0x000000343d92723e */ /* 0x002fe200000010ff */
[----:B------:R-:W-:Y:S01]  /*7830*/  FFMA.FTZ R4, R157, c[0x0][0x2d0], -R149 ;  /* 0x0000b4009d047a23 */ /* 0x000fe20000010895 */
[----:B------:R1:W-:Y:S04]  /*7840*/  @P5 LDGSTS.E.BYPASS.LTC128B.128 [R228+0x8100], [R6.64], !P2 ;  /* 0x0810000006e45fae */ /* 0x0003e8000d101d46 */
[----:B------:R3:W-:Y:S04]  /*7850*/  MUFU.EX2 R150, R4 ;  /* 0x0000000400967308 */ /* 0x0007e80000000800 */
[----:B------:R4:W-:Y:S06]  /*7860*/  @P5 LDGSTS.E.BYPASS.LTC128B.128 [R228+0xc100], [R8.64], !P6 ;  /* 0x0c10000008e45fae */ /* 0x0009ec000f101d46 */
[----:B------:R5:W1:Y:S01]  /*7870*/  MUFU.EX2 R56, R5 ;  /* 0x0000000500387308 */ /* 0x000a620000000800 */
[----:B--2---:R-:W-:Y:S05]  /*7880*/  FSEL R0, R117, RZ, P1 ;  /* 0x000000ff75007208 */ /* 0x004fea0000800000 */
[----:B------:R-:W-:Y:S04]  /*7890*/  FADD.FTZ R0, -R0, R3 ;  /* 0x0000000300007221 */ /* 0x000fe80000010100 */
[----:B------:R2:W2:Y:S01]  /*78a0*/  MUFU.EX2 R50, R2 ;  /* 0x0000000200327308 */ /* 0x0004a20000000800 */
[----:B------:R-:W-:Y:S01]  /*78b0*/  FMUL.FTZ R0, R0, c[0x0][0x2d0] ;  /* 0x0000b40000007a20 */ /* 0x000fe20000410000 */
[-C--:B---3--:R-:W-:Y:S08]  /*78c0*/  @P5 IADD3 R4, P3, R6, R11.reuse, RZ ;  /* 0x0000000b06045210 */ /* 0x088ff00007f7e0ff */
[----:B------:R3:W3:Y:S01]  /*78d0*/  MUFU.EX2 R3, R0 ;  /* 0x0000000000037308 */ /* 0x0006e20000000800 */
[----:B-----5:R-:W-:Y:S01]  /*78e0*/  @P5 IMAD.X R5, R10, 0x1, R7, P3 ;  /* 0x000000010a055824 */ /* 0x020fe200018e0607 */
[-C--:B-1----:R-:W-:Y:S02]  /*78f0*/  @P5 IADD3 R6, P3, R4, R11.reuse, RZ ;  /* 0x0000000b04065210 */ /* 0x082fe40007f7e0ff */
[----:B------:R-:W-:Y:S02]  /*7900*/  F2FP.BF16.PACK_AB R145, R56, R150 ;  /* 0x000000963891723e */ /* 0x000fe400000010ff */
[----:B------:R1:W-:Y:S01]  /*7910*/  @P5 LDGSTS.E.BYPASS.LTC128B.128 [R228+0x9100], [R4.64], !P2 ;  /* 0x0910000004e45fae */ /* 0x0003e2000d101d46 */
[--C-:B------:R-:W-:Y:S01]  /*7920*/  @P5 IMAD.X R7, R5, 0x1, R10.reuse, P3 ;  /* 0x0000000105075824 */ /* 0x100fe200018e060a */
[----:B----4-:R-:W-:Y:S02]  /*7930*/  @P5 IADD3 R8, P1, R6, R11, RZ ;  /* 0x0000000b06085210 */ /* 0x010fe40007f3e0ff */
[----:B--2---:R-:W-:Y:S03]  /*7940*/  FSEL R2, R116, RZ, P0 ;  /* 0x000000ff74027208 */ /* 0x004fe60000000000 */
[----:B------:R-:W-:Y:S01]  /*7950*/  @P5 IMAD.X R9, R7, 0x1, R10, P1 ;  /* 0x0000000107095824 */ /* 0x000fe200008e060a */
[----:B------:R1:W-:Y:S01]  /*7960*/  @P5 LDGSTS.E.BYPASS.LTC128B.128 [R228+0xd100], [R4.64+0x80], !P6 ;  /* 0x0d10008004e45fae */ /* 0x0003e2000f101d46 */
[----:B------:R-:W-:Y:S01]  /*7970*/  F2FP.BF16.PACK_AB R147, R50, R51 ;  /* 0x000000333293723e */ /* 0x000fe200000010ff */
[----:B---3--:R-:W-:Y:S06]  /*7980*/  FADD.FTZ R0, -R2, R118 ;  /* 0x0000007602007221 */ /* 0x008fec0000010100 */
[----:B------:R2:W-:Y:S01]  /*7990*/  @P5 LDGSTS.E.BYPASS.LTC128B.128 [R228+0xa100], [R6.64], !P2 ;  /* 0x0a10000006e45fae */ /* 0x0005e2000d101d46 */
[----:B------:R-:W-:Y:S01]  /*79a0*/  FFMA.FTZ R2, R152, c[0x0][0x2d0], -R148 ;  /* 0x0000b40098027a23 */ /* 0x000fe20000010894 */
[----:B------:R-:W-:Y:S01]  /*79b0*/  MOV R118, R66 ;  /* 0x0000004200767202 */ /* 0x000fe20000000f00 */
[----:B------:R-:W-:Y:S02]  /*79c0*/  FMUL.FTZ R0, R0, c[0x0][0x2d0] ;  /* 0x0000b40000007a20 */ /* 0x000fe40000410000 */
[----:B------:R-:W-:Y:S02]  /*79d0*/  IMAD.MOV.U32 R66, RZ, RZ, R57 ;  /* 0x000000ffff427224 */ /* 0x000fe400078e0039 */
[----:B------:R-:W-:Y:S01]  /*79e0*/  IMAD.MOV.U32 R57, RZ, RZ, R40 ;  /* 0x000000ffff397224 */ /* 0x000fe200078e0028 */
[----:B------:R2:W-:Y:S01]  /*79f0*/  @P5 LDGSTS.E.BYPASS.LTC128B.128 [R228+0xe100], [R6.64+0x80], !P6 ;  /* 0x0e10008006e45fae */ /* 0x0005e2000f101d46 */
[----:B------:R-:W3:Y:S01]  /*7a00*/  MUFU.EX2 R0, R0 ;  /* 0x0000000000007308 */ /* 0x000ee20000000800 */
[C---:B------:R-:W-:Y:S02]  /*7a10*/  FMUL.FTZ R40, R3.reuse, R96 ;  /* 0x0000006003287220 */ /* 0x040fe40000410000 */
[----:B------:R-:W-:Y:S02]  /*7a20*/  IMAD.MOV.U32 R96, RZ, RZ, R41 ;  /* 0x000000ffff607224 */ /* 0x000fe400078e0029 */
[C---:B------:R-:W-:Y:S02]  /*7a30*/  FMUL.FTZ R41, R3.reuse, R97 ;  /* 0x0000006103297220 */ /* 0x040fe40000410000 */
[----:B------:R4:W-:Y:S01]  /*7a40*/  @P5 LDGSTS.E.BYPASS.LTC128B.128 [R228+0xb100], [R8.64], !P2 ;  /* 0x0b10000008e45fae */ /* 0x0009e2000d101d46 */
[----:B------:R-:W-:Y:S02]  /*7a50*/  IMAD.MOV.U32 R97, RZ, RZ, R42 ;  /* 0x000000ffff617224 */ /* 0x000fe400078e002a */
[C---:B-1----:R-:W-:Y:S02]  /*7a60*/  FMUL.FTZ R5, R3.reuse, R121 ;  /* 0x0000007903057220 */ /* 0x042fe40000410000 */
[C---:B------:R-:W-:Y:S02]  /*7a70*/  FMUL.FTZ R4, R3.reuse, R120 ;  /* 0x0000007803047220 */ /* 0x040fe40000410000 */
[C---:B------:R-:W-:Y:S01]  /*7a80*/  FMUL.FTZ R16, R3.reuse, R72 ;  /* 0x0000004803107220 */ /* 0x040fe20000410000 */
[----:B------:R4:W-:Y:S01]  /*7a90*/  @P5 LDGSTS.E.BYPASS.LTC128B.128 [R228+0xf100], [R8.64+0x80], !P6 ;  /* 0x0f10008008e45fae */ /* 0x0009e2000f101d46 */
[C---:B------:R-:W-:Y:S02]  /*7aa0*/  FMUL.FTZ R17, R3.reuse, R73 ;  /* 0x0000004903117220 */ /* 0x040fe40000410000 */
[C---:B------:R-:W-:Y:S02]  /*7ab0*/  FMUL.FTZ R49, R3.reuse, R101 ;  /* 0x0000006503317220 */ /* 0x040fe40000410000 */
[C---:B------:R-:W-:Y:S02]  /*7ac0*/  FMUL.FTZ R24, R3.reuse, R80 ;  /* 0x0000005003187220 */ /* 0x040fe40000410000 */
[C---:B------:R-:W-:Y:S01]  /*7ad0*/  FMUL.FTZ R25, R3.reuse, R81 ;  /* 0x0000005103197220 */ /* 0x040fe20000410000 */
[----:B------:R-:W1:Y:S01]  /*7ae0*/  LDSM.16.MT88.4 R12, [R200] ;  /* 0x00000000c80c783b */ /* 0x000e620000004200 */
[C---:B---3--:R-:W-:Y:S02]  /*7af0*/  FMUL.FTZ R42, R0.reuse, R98 ;  /* 0x00000062002a7220 */ /* 0x048fe40000410000 */
[C---:B--2---:R-:W-:Y:S02]  /*7b00*/  FMUL.FTZ R7, R0.reuse, R123 ;  /* 0x0000007b00077220 */ /* 0x044fe40000410000 */
[----:B------:R2:W-:Y:S01]  /*7b10*/  MUFU.EX2 R123, R2 ;  /* 0x00000002007b7308 */ /* 0x0005e20000000800 */
[C---:B------:R-:W-:Y:S02]  /*7b20*/  FMUL.FTZ R6, R0.reuse, R122 ;  /* 0x0000007a00067220 */ /* 0x040fe40000410000 */
[----:B------:R-:W3:Y:S01]  /*7b30*/  LDSM.16.MT88.4 R20, [R204] ;  /* 0x00000000cc14783b */ /* 0x000ee20000004200 */
[C---:B------:R-:W-:Y:S02]  /*7b40*/  FMUL.FTZ R18, R0.reuse, R74 ;  /* 0x0000004a00127220 */ /* 0x040fe40000410000 */
[C---:B------:R-:W-:Y:S02]  /*7b50*/  FMUL.FTZ R19, R0.reuse, R75 ;  /* 0x0000004b00137220 */ /* 0x040fe40000410000 */
[C---:B------:R-:W-:Y:S02]  /*7b60*/  FMUL.FTZ R26, R0.reuse, R82 ;  /* 0x00000052001a7220 */ /* 0x040fe40000410000 */
[C---:B------:R-:W-:Y:S01]  /*7b70*/  FMUL.FTZ R27, R0.reuse, R83 ;  /* 0x00000053001b7220 */ /* 0x040fe20000410000 */
[----:B------:R-:W5:Y:S01]  /*7b80*/  LDSM.16.MT88.4 R28, [R203] ;  /* 0x00000000cb1c783b */ /* 0x000f620000004200 */
[C---:B------:R-:W-:Y:S02]  /*7b90*/  FMUL.FTZ R10, R0.reuse, R126 ;  /* 0x0000007e000a7220 */ /* 0x040fe40000410000 */
[C---:B----4-:R-:W-:Y:S02]  /*7ba0*/  FMUL.FTZ R8, R3.reuse, R124 ;  /* 0x0000007c03087220 */ /* 0x050fe40000410000 */
[----:B------:R-:W-:Y:S02]  /*7bb0*/  IMAD.MOV.U32 R124, RZ, RZ, R50 ;  /* 0x000000ffff7c7224 */ /* 0x000fe400078e0032 */
[C---:B------:R-:W-:Y:S01]  /*7bc0*/  FMUL.FTZ R50, R0.reuse, R102 ;  /* 0x0000006600327220 */ /* 0x040fe20000410000 */
[----:B------:R-:W4:Y:S01]  /*7bd0*/  LDSM.16.MT88.4 R36, [R223] ;  /* 0x00000000df24783b */ /* 0x000f220000004200 */
[----:B------:R-:W-:Y:S02]  /*7be0*/  IMAD.MOV.U32 R126, RZ, RZ, R51 ;  /* 0x000000ffff7e7224 */ /* 0x000fe400078e0033 */
[----:B------:R-:W-:Y:S02]  /*7bf0*/  FMUL.FTZ R9, R3, R125 ;  /* 0x0000007d03097220 */ /* 0x000fe40000410000 */
[----:B--2---:R-:W-:Y:S02]  /*7c00*/  FFMA.FTZ R2, R153, c[0x0][0x2d0], -R148 ;  /* 0x0000b40099027a23 */ /* 0x004fe40000010894 */
[----:B------:R-:W-:Y:S01]  /*7c10*/  IMAD.MOV.U32 R153, RZ, RZ, R43 ;  /* 0x000000ffff997224 */ /* 0x000fe200078e002b */
[----:B------:R-:W2:Y:S01]  /*7c20*/  LDSM.16.MT88.4 R44, [R200+0x4000] ;  /* 0x00400000c82c783b */ /* 0x000ea20000004200 */
[----:B------:R3:W2:Y:S01]  /*7c30*/  MUFU.EX2 R122, R2 ;  /* 0x00000002007a7308 */ /* 0x0006a20000000800 */
[C---:B------:R-:W-:Y:S02]  /*7c40*/  FMUL.FTZ R43, R0.reuse, R99 ;  /* 0x00000063002b7220 */ /* 0x040fe40000410000 */
[----:B------:R-:W-:Y:S02]  /*7c50*/  IMAD.MOV.U32 R125, RZ, RZ, R61 ;  /* 0x000000ffff7d7224 */ /* 0x000fe400078e003d */
[C---:B------:R-:W-:Y:S01]  /*7c60*/  FMUL.FTZ R11, R0.reuse, R127 ;  /* 0x0000007f000b7220 */ /* 0x040fe20000410000 */
[C---:B-1----:R-:W-:Y:S01]  /*7c70*/  HMMA.16816.F32.BF16 R4, R144.reuse, R12, R4 ;  /* 0x0000000c9004723c */ /* 0x042fe20000041804 */
[----:B------:R-:W-:Y:S04]  /*7c80*/  LDSM.16.MT88.4 R72, [R200+0x800] ;  /* 0x00080000c848783b */ /* 0x000fe80000004200 */
[C---:B------:R-:W-:Y:S02]  /*7c90*/  FMUL.FTZ R51, R0.reuse, R103 ;  /* 0x0000006700337220 */ /* 0x040fe40000410000 */
[C---:B------:R-:W-:Y:S01]  /*7ca0*/  FMUL.FTZ R12, R3.reuse, R68 ;  /* 0x00000044030c7220 */ /* 0x040fe20000410000 */
[C---:B------:R-:W-:Y:S01]  /*7cb0*/  HMMA.16816.F32.BF16 R8, R144.reuse, R14, R8 ;  /* 0x0000000e9008723c */ /* 0x040fe20000041808 */
[----:B------:R-:W-:Y:S03]  /*7cc0*/  LDSM.16.MT88.4 R80, [R203+0x800] ;  /* 0x00080000cb50783b */ /* 0x000fe60000004200 */
[C---:B------:R-:W-:Y:S02]  /*7cd0*/  FMUL.FTZ R13, R3.reuse, R69 ;  /* 0x00000045030d7220 */ /* 0x040fe40000410000 */
[C---:B------:R-:W-:Y:S02]  /*7ce0*/  FMUL.FTZ R32, R3.reuse, R88 ;  /* 0x0000005803207220 */ /* 0x040fe40000410000 */
[----:B------:R-:W-:Y:S01]  /*7cf0*/  FMUL.FTZ R14, R0, R70 ;  /* 0x00000046000e7220 */ /* 0x000fe20000410000 */
[----:B------:R-:W0:Y:S03]  /*7d00*/  LDGDEPBAR ;  /* 0x00000000000079af */ /* 0x000e260000000000 */
[----:B---3--:R-:W-:Y:S02]  /*7d10*/  FFMA.FTZ R2, R160, c[0x0][0x2d0], -R149 ;  /* 0x0000b400a0027a23 */ /* 0x008fe40000010895 */
[C---:B------:R-:W-:Y:S02]  /*7d20*/  FMUL.FTZ R15, R0.reuse, R71 ;  /* 0x00000047000f7220 */ /* 0x040fe40000410000 */
[----:B------:R1:W-:Y:S01]  /*7d30*/  MUFU.EX2 R121, R2 ;  /* 0x0000000200797308 */ /* 0x0003e20000000800 */
[----:B------:R-:W-:Y:S01]  /*7d40*/  LDSM.16.MT88.4 R68, [R206+0x4000] ;  /* 0x00400000ce44783b */ /* 0x000fe20000004200 */
[----:B------:R-:W-:Y:S02]  /*7d50*/  IMAD.MOV.U32 R88, RZ, RZ, R58 ;  /* 0x000000ffff587224 */ /* 0x000fe400078e003a */
[----:B------:R-:W-:Y:S01]  /*7d60*/  IMAD.MOV.U32 R127, RZ, RZ, R63 ;  /* 0x000000ffff7f7224 */ /* 0x000fe200078e003f */
[C---:B------:R-:W-:Y:S03]  /*7d70*/  HMMA.16816.F32.BF16 R12, R144.reuse, R20, R12 ;  /* 0x00000014900c723c */ /* 0x040fe6000004180c */
[C---:B------:R-:W-:Y:S02]  /*7d80*/  FMUL.FTZ R33, R3.reuse, R89 ;  /* 0x0000005903217220 */ /* 0x040fe40000410000 */
[----:B------:R-:W-:Y:S02]  /*7d90*/  IMAD.MOV.U32 R89, RZ, RZ, R59 ;  /* 0x000000ffff597224 */ /* 0x000fe400078e003b */
[C---:B------:R-:W-:Y:S01]  /*7da0*/  FMUL.FTZ R20, R3.reuse, R76 ;  /* 0x0000004c03147220 */ /* 0x040fe20000410000 */
[C---:B------:R-:W-:Y:S04]  /*7db0*/  HMMA.16816.F32.BF16 R16, R144.reuse, R22, R16 ;  /* 0x000000169010723c */ /* 0x040fe80000041810 */
[----:B------:R-:W-:Y:S02]  /*7dc0*/  FMUL.FTZ R21, R3, R77 ;  /* 0x0000004d03157220 */ /* 0x000fe40000410000 */
[C---:B------:R-:W-:Y:S02]  /*7dd0*/  FMUL.FTZ R34, R0.reuse, R90 ;  /* 0x0000005a00227220 */ /* 0x040fe40000410000 */
[C---:B------:R-:W-:Y:S04]  /*7de0*/  FMUL.FTZ R22, R0.reuse, R78 ;  /* 0x0000004e00167220 */ /* 0x040fe80000410000 */
[----:B-1----:R-:W-:Y:S02]  /*7df0*/  FFMA.FTZ R2, R161, c[0x0][0x2d0], -R149 ;  /* 0x0000b400a1027a23 */ /* 0x002fe40000010895 */
[C---:B------:R-:W-:Y:S02]  /*7e00*/  FMUL.FTZ R23, R0.reuse, R79 ;  /* 0x0000004f00177220 */ /* 0x040fe40000410000 */
[----:B------:R1:W3:Y:S01]  /*7e10*/  MUFU.EX2 R120, R2 ;  /* 0x0000000200787308 */ /* 0x0002e20000000800 */
[----:B------:R-:W-:Y:S01]  /*7e20*/  LDSM.16.MT88.4 R76, [R204+0x800] ;  /* 0x00080000cc4c783b */ /* 0x000fe20000004200 */
[----:B------:R-:W-:Y:S02]  /*7e30*/  IMAD.MOV.U32 R90, RZ, RZ, R56 ;  /* 0x000000ffff5a7224 */ /* 0x000fe400078e0038 */
[C---:B------:R-:W-:Y:S01]  /*7e40*/  FMUL.FTZ R35, R0.reuse, R91 ;  /* 0x0000005b00237220 */ /* 0x040fe20000410000 */
[C---:B-----5:R-:W-:Y:S03]  /*7e50*/  HMMA.16816.F32.BF16 R20, R144.reuse, R28, R20 ;  /* 0x0000001c9014723c */ /* 0x060fe60000041814 */
[----:B------:R-:W-:Y:S02]  /*7e60*/  IMAD.MOV.U32 R91, RZ, RZ, R52 ;  /* 0x000000ffff5b7224 */ /* 0x000fe400078e0034 */
[----:B------:R-:W5:Y:S01]  /*7e70*/  LDSM.16.MT88.4 R52, [R204+0x4000] ;  /* 0x00400000cc34783b */ /* 0x000f620000004200 */
[----:B------:R-:W-:Y:S02]  /*7e80*/  IMAD.MOV.U32 R152, RZ, RZ, R65 ;  /* 0x000000ffff987224 */ /* 0x000fe400078e0041 */
[C---:B------:R-:W-:Y:S04]  /*7e90*/  HMMA.16816.F32.BF16 R24, R144.reuse, R30, R24 ;  /* 0x0000001e9018723c */ /* 0x040fe80000041818 */
[C---:B------:R-:W-:Y:S02]  /*7ea0*/  FMUL.FTZ R28, R3.reuse, R84 ;  /* 0x00000054031c7220 */ /* 0x040fe40000410000 */
[C---:B------:R-:W-:Y:S02]  /*7eb0*/  FMUL.FTZ R29, R3.reuse, R85 ;  /* 0x00000055031d7220 */ /* 0x040fe40000410000 */
[----:B------:R-:W-:Y:S04]  /*7ec0*/  FMUL.FTZ R30, R0, R86 ;  /* 0x00000056001e7220 */ /* 0x000fe80000410000 */
[----:B-1----:R-:W-:Y:S02]  /*7ed0*/  FFMA.FTZ R2, R154, c[0x0][0x2d0], -R148 ;  /* 0x0000b4009a027a23 */ /* 0x002fe40000010894 */
[C---:B------:R-:W-:Y:S02]  /*7ee0*/  FMUL.FTZ R31, R0.reuse, R87 ;  /* 0x00000057001f7220 */ /* 0x040fe40000410000 */
[----:B------:R1:W-:Y:S01]  /*7ef0*/  MUFU.EX2 R102, R2 ;  /* 0x0000000200667308 */ /* 0x0003e20000000800 */
[----:B------:R-:W-:Y:S01]  /*7f00*/  LDSM.16.MT88.4 R84, [R206+0x800] ;  /* 0x00080000ce54783b */ /* 0x000fe20000004200 */
[C---:B------:R-:W-:Y:S02]  /*7f10*/  FMUL.FTZ R59, R0.reuse, R111 ;  /* 0x0000006f003b7220 */ /* 0x040fe40000410000 */
[C---:B------:R-:W-:Y:S01]  /*7f20*/  FMUL.FTZ R58, R0.reuse, R110 ;  /* 0x0000006e003a7220 */ /* 0x040fe20000410000 */
[C---:B----4-:R-:W-:Y:S03]  /*7f30*/  HMMA.16816.F32.BF16 R28, R144.reuse, R36, R28 ;  /* 0x00000024901c723c */ /* 0x050fe6000004181c */
[C---:B------:R-:W-:Y:S02]  /*7f40*/  FMUL.FTZ R56, R3.reuse, R108 ;  /* 0x0000006c03387220 */ /* 0x040fe40000410000 */
[----:B------:R-:W-:Y:S02]  /*7f50*/  IMAD.MOV.U32 R65, RZ, RZ, R48 ;  /* 0x000000ffff417224 */ /* 0x000fe400078e0030 */
[C---:B------:R-:W-:Y:S01]  /*7f60*/  FMUL.FTZ R48, R3.reuse, R100 ;  /* 0x0000006403307220 */ /* 0x040fe20000410000 */
[C---:B------:R-:W-:Y:S04]  /*7f70*/  HMMA.16816.F32.BF16 R32, R144.reuse, R38, R32 ;  /* 0x000000269020723c */ /* 0x040fe80000041820 */
[C---:B------:R-:W-:Y:S02]  /*7f80*/  FMUL.FTZ R36, R3.reuse, R92 ;  /* 0x0000005c03247220 */ /* 0x040fe40000410000 */
[----:B------:R-:W-:Y:S01]  /*7f90*/  FMUL.FTZ R37, R3, R93 ;  /* 0x0000005d03257220 */ /* 0x000fe20000410000 */
[----:B------:R-:W-:Y:S01]  /*7fa0*/  MOV R93, R65 ;  /* 0x00000041005d7202 */ /* 0x000fe20000000f00 */
[C---:B------:R-:W-:Y:S04]  /*7fb0*/  FMUL.FTZ R39, R0.reuse, R95 ;  /* 0x0000005f00277220 */ /* 0x040fe80000410000 */
[----:B-1----:R-:W-:Y:S02]  /*7fc0*/  FFMA.FTZ R2, R155, c[0x0][0x2d0], -R148 ;  /* 0x0000b4009b027a23 */ /* 0x002fe40000010894 */
[----:B------:R-:W-:Y:S02]  /*7fd0*/  IMAD.MOV.U32 R155, RZ, RZ, R251 ;  /* 0x000000ffff9b7224 */ /* 0x000fe400078e00fb */
[----:B------:R1:W4:Y:S01]  /*7fe0*/  MUFU.EX2 R99, R2 ;  /* 0x0000000200637308 */ /* 0x0003220000000800 */
[----:B------:R-:W-:Y:S02]  /*7ff0*/  FMUL.FTZ R38, R0, R94 ;  /* 0x0000005e00267220 */ /* 0x000fe40000410000 */
[----:B------:R-:W-:Y:S02]  /*8000*/  IMAD.MOV.U32 R95, RZ, RZ, R62 ;  /* 0x000000ffff5f7224 */ /* 0x000fe400078e003e */
[----:B------:R-:W3:Y:S01]  /*8010*/  LDSM.16.MT88.4 R60, [R203+0x4000] ;  /* 0x00400000cb3c783b */ /* 0x000ee20000004200 */
[----:B------:R-:W-:Y:S02]  /*8020*/  FFMA.FTZ R93, R93, c[0x0][0x2d0], -R148 ;  /* 0x0000b4005d5d7a23 */ /* 0x000fe40000010894 */
[C---:B--2---:R-:W-:Y:S03]  /*8030*/  HMMA.16816.F32.BF16 R36, R144.reuse, R44, R36 ;  /* 0x0000002c9024723c */ /* 0x044fe60000041824 */
[----:B------:R-:W-:Y:S02]  /*8040*/  IMAD.MOV.U32 R94, RZ, RZ, R66 ;  /* 0x000000ffff5e7224 */ /* 0x000fe400078e0042 */
[----:B------:R-:W-:Y:S02]  /*8050*/  IMAD.MOV.U32 R92, RZ, RZ, R64 ;  /* 0x000000ffff5c7224 */ /* 0x000fe400078e0040 */
[C---:B------:R-:W-:Y:S01]  /*8060*/  FMUL.FTZ R64, R3.reuse, R112 ;  /* 0x0000007003407220 */ /* 0x040fe20000410000 */
[C---:B------:R-:W-:Y:S01]  /*8070*/  HMMA.16816.F32.BF16 R40, R144.reuse, R46, R40 ;  /* 0x0000002e9028723c */ /* 0x040fe20000041828 */
[----:B------:R-:W2:Y:S03]  /*8080*/  LDL.LU R112, [R1] ;  /* 0x0000000001707983 */ /* 0x000ea60000300800 */
[C---:B------:R-:W-:Y:S02]  /*8090*/  FMUL.FTZ R44, R3.reuse, R128 ;  /* 0x00000080032c7220 */ /* 0x040fe40000410000 */
[C---:B------:R-:W-:Y:S02]  /*80a0*/  FMUL.FTZ R45, R3.reuse, R129 ;  /* 0x00000081032d7220 */ /* 0x040fe40000410000 */
[----:B-1----:R-:W-:Y:S04]  /*80b0*/  FFMA.FTZ R2, R162, c[0x0][0x2d0], -R149 ;  /* 0x0000b400a2027a23 */ /* 0x002fe80000010895 */
[----:B------:R1:W-:Y:S01]  /*80c0*/  MUFU.EX2 R98, R2 ;  /* 0x0000000200627308 */ /* 0x0003e20000000800 */
[C---:B------:R-:W-:Y:S02]  /*80d0*/  FMUL.FTZ R46, R0.reuse, R130 ;  /* 0x00000082002e7220 */ /* 0x040fe40000410000 */
[----:B------:R-:W-:Y:S02]  /*80e0*/  FMUL.FTZ R47, R0, R131 ;  /* 0x00000083002f7220 */ /* 0x000fe40000410000 */
[--C-:B------:R-:W-:Y:S02]  /*80f0*/  FFMA.FTZ R92, R92, c[0x0][0x2d0], -R148.reuse ;  /* 0x0000b4005c5c7a23 */ /* 0x100fe40000010894 */
[----:B------:R-:W-:Y:S02]  /*8100*/  FFMA.FTZ R94, R94, c[0x0][0x2d0], -R148 ;  /* 0x0000b4005e5e7a23 */ /* 0x000fe40000010894 */
[C---:B------:R-:W-:Y:S01]  /*8110*/  FMUL.FTZ R65, R3.reuse, R113 ;  /* 0x0000007103417220 */ /* 0x040fe20000410000 */
[C---:B-----5:R-:W-:Y:S03]  /*8120*/  HMMA.16816.F32.BF16 R44, R144.reuse, R52, R44 ;  /* 0x00000034902c723c */ /* 0x060fe6000004182c */
[----:B------:R-:W-:Y:S02]  /*8130*/  IMAD.MOV.U32 R113, RZ, RZ, R90 ;  /* 0x000000ffff717224 */ /* 0x000fe400078e005a */
[C---:B------:R-:W-:Y:S02]  /*8140*/  FMUL.FTZ R66, R0.reuse, R114 ;  /* 0x0000007200427220 */ /* 0x040fe40000410000 */
[----:B------:R-:W-:Y:S01]  /*8150*/  FMUL.FTZ R53, R3, R105 ;  /* 0x0000006903357220 */ /* 0x000fe20000410000 */
[C---:B------:R-:W-:Y:S04]  /*8160*/  HMMA.16816.F32.BF16 R48, R144.reuse, R54, R48 ;  /* 0x000000369030723c */ /* 0x040fe80000041830 */
[----:B------:R-:W-:Y:S02]  /*8170*/  IMAD.MOV.U32 R105, RZ, RZ, R245 ;  /* 0x000000ffff697224 */ /* 0x000fe400078e00f5 */
[----:B-1----:R-:W-:Y:S02]  /*8180*/  FFMA.FTZ R2, R163, c[0x0][0x2d0], -R149 ;  /* 0x0000b400a3027a23 */ /* 0x002fe40000010895 */
[C---:B------:R-:W-:Y:S02]  /*8190*/  FMUL.FTZ R54, R0.reuse, R106 ;  /* 0x0000006a00367220 */ /* 0x040fe40000410000 */
[----:B------:R1:W5:Y:S02]  /*81a0*/  MUFU.EX2 R103, R2 ;  /* 0x0000000200677308 */ /* 0x0003640000000800 */
[----:B------:R-:W-:Y:S02]  /*81b0*/  IMAD.MOV.U32 R106, RZ, RZ, R244 ;  /* 0x000000ffff6a7224 */ /* 0x000fe400078e00f4 */
[C---:B------:R-:W-:Y:S02]  /*81c0*/  FMUL.FTZ R52, R3.reuse, R104 ;  /* 0x0000006803347220 */ /* 0x040fe40000410000 */
[----:B------:R-:W-:Y:S02]  /*81d0*/  IMAD.MOV.U32 R104, RZ, RZ, R57 ;  /* 0x000000ffff687224 */ /* 0x000fe400078e0039 */
[C---:B------:R-:W-:Y:S02]  /*81e0*/  FMUL.FTZ R57, R3.reuse, R109 ;  /* 0x0000006d03397220 */ /* 0x040fe40000410000 */
[----:B------:R-:W-:Y:S02]  /*81f0*/  FMUL.FTZ R55, R0, R107 ;  /* 0x0000006b00377220 */ /* 0x000fe40000410000 */
[----:B------:R-:W-:Y:S02]  /*8200*/  IMAD.MOV.U32 R114, RZ, RZ, R89 ;  /* 0x000000ffff727224 */ /* 0x000fe400078e0059 */
[----:B------:R-:W-:Y:S02]  /*8210*/  FFMA.FTZ R118, R118, c[0x0][0x2d0], -R149 ;  /* 0x0000b40076767a23 */ /* 0x000fe40000010895 */
[----:B------:R-:W-:Y:S01]  /*8220*/  IMAD.MOV.U32 R154, RZ, RZ, R67 ;  /* 0x000000ffff9a7224 */ /* 0x000fe200078e0043 */
[C---:B---3--:R-:W-:Y:S03]  /*8230*/  HMMA.16816.F32.BF16 R52, R144.reuse, R60, R52 ;  /* 0x0000003c9034723c */ /* 0x048fe60000041834 */
[----:B------:R-:W-:Y:S01]  /*8240*/  FMUL.FTZ R67, R0, R115 ;  /* 0x0000007300437220 */ /* 0x000fe20000410000 */
[----:B------:R-:W-:Y:S01]  /*8250*/  MUFU.EX2 R118, R118 ;  /* 0x0000007600767308 */ /* 0x000fe20000000800 */
[----:B-1----:R-:W-:Y:S03]  /*8260*/  FFMA.FTZ R2, R168, c[0x0][0x2d0], -R148 ;  /* 0x0000b400a8027a23 */ /* 0x002fe60000010894 */
[C---:B------:R-:W-:Y:S04]  /*8270*/  HMMA.16816.F32.BF16 R56, R144.reuse, R62, R56 ;  /* 0x0000003e9038723c */ /* 0x040fe80000041838 */
[C---:B------:R-:W-:Y:S02]  /*8280*/  FMUL.FTZ R60, R3.reuse, R132 ;  /* 0x00000084033c7220 */ /* 0x040fe40000410000 */
[----:B------:R1:W-:Y:S01]  /*8290*/  MUFU.EX2 R101, R2 ;  /* 0x0000000200657308 */ /* 0x0003e20000000800 */
[----:B------:R-:W-:Y:S02]  /*82a0*/  FMUL.FTZ R61, R3, R133 ;  /* 0x00000085033d7220 */ /* 0x000fe40000410000 */
[C---:B------:R-:W-:Y:S03]  /*82b0*/  FMUL.FTZ R62, R0.reuse, R134 ;  /* 0x00000086003e7220 */ /* 0x040fe60000410000 */
[----:B------:R-:W-:Y:S02]  /*82c0*/  FMUL.FTZ R63, R0, R135 ;  /* 0x00000087003f7220 */ /* 0x000fe40000410000 */
[----:B------:R-:W-:Y:S02]  /*82d0*/  IMAD.MOV.U32 R132, RZ, RZ, R97 ;  /* 0x000000ffff847224 */ /* 0x000fe400078e0061 */
[----:B------:R-:W-:Y:S01]  /*82e0*/  IMAD.MOV.U32 R97, RZ, RZ, R96 ;  /* 0x000000ffff617224 */ /* 0x000fe200078e0060 */
[----:B------:R-:W-:Y:S01]  /*82f0*/  MOV R96, R153 ;  /* 0x0000009900607202 */ /* 0x000fe20000000f00 */
[----:B------:R-:W-:Y:S01]  /*8300*/  IMAD.MOV.U32 R153, RZ, RZ, R95 ;  /* 0x000000ffff997224 */ /* 0x000fe200078e005f */
[C---:B------:R-:W-:Y:S01]  /*8310*/  HMMA.16816.F32.BF16 R60, R144.reuse, R68, R60 ;  /* 0x00000044903c723c */ /* 0x040fe2000004183c */
[----:B------:R-:W4:Y:S02]  /*8320*/  LDL.LU R95, [R1+0x10] ;  /* 0x00001000015f7983 */ /* 0x000f240000300800 */
[----:B------:R-:W-:Y:S02]  /*8330*/  FFMA.FTZ R97, R97, c[0x0][0x2d0], -R148 ;  /* 0x0000b40061617a23 */ /* 0x000fe40000010894 */
[----:B------:R-:W-:Y:S02]  /*8340*/  IMAD.MOV.U32 R134, RZ, RZ, R104 ;  /* 0x000000ffff867224 */ /* 0x000fe400078e0068 */
[----:B------:R-:W-:Y:S01]  /*8350*/  F2FP.BF16.PACK_AB R68, R122, R123 ;  /* 0x0000007b7a44723e */ /* 0x000fe200000010ff */
[----:B------:R-:W-:Y:S04]  /*8360*/  HMMA.16816.F32.BF16 R64, R144, R70, R64 ;  /* 0x000000469040723c */ /* 0x000fe80000041840 */
[----:B-1----:R-:W-:Y:S01]  /*8370*/  FFMA.FTZ R2, R169, c[0x0][0x2d0], -R148 ;  /* 0x0000b400a9027a23 */ /* 0x002fe20000010894 */
[----:B------:R-:W-:Y:S01]  /*8380*/  F2FP.BF16.PACK_AB R69, R120, R121 ;  /* 0x000000797845723e */ /* 0x000fe200000010ff */
[----:B------:R-:W-:Y:S01]  /*8390*/  IMAD.MOV.U32 R133, RZ, RZ, R154 ;  /* 0x000000ffff857224 */ /* 0x000fe200078e009a */
[----:B----4-:R-:W-:Y:S01]  /*83a0*/  F2FP.BF16.PACK_AB R70, R99, R102 ;  /* 0x000000666346723e */ /* 0x010fe200000010ff */
[----:B------:R1:W4:Y:S01]  /*83b0*/  MUFU.EX2 R251, R2 ;  /* 0x0000000200fb7308 */ /* 0x0003220000000800 */
[----:B-----5:R-:W-:Y:S03]  /*83c0*/  F2FP.BF16.PACK_AB R71, R103, R98 ;  /* 0x000000626747723e */ /* 0x020fe600000010ff */
[----:B------:R-:W-:Y:S02]  /*83d0*/  FFMA.FTZ R146, R132, c[0x0][0x2d0], -R148 ;  /* 0x0000b40084927a23 */ /* 0x000fe40000010894 */
[----:B------:R-:W-:Y:S02]  /*83e0*/  IMAD.MOV.U32 R132, RZ, RZ, R88 ;  /* 0x000000ffff847224 */ /* 0x000fe400078e0058 */
[C---:B------:R-:W-:Y:S02]  /*83f0*/  HMMA.16816.F32.BF16 R4, R68.reuse, R72, R4 ;  /* 0x000000484404723c */ /* 0x040fe40000041804 */
[----:B------:R-:W-:Y:S03]  /*8400*/  MUFU.EX2 R146, R146 ;  /* 0x0000009200927308 */ /* 0x000fe60000000800 */
[----:B------:R-:W-:Y:S02]  /*8410*/  FFMA.FTZ R147, R133, c[0x0][0x2d0], -R148 ;  /* 0x0000b40085937a23 */ /* 0x000fe40000010894 */
[----:B------:R-:W-:Y:S01]  /*8420*/  IMAD.MOV.U32 R133, RZ, RZ, R96 ;  /* 0x000000ffff857224 */ /* 0x000fe200078e0060 */
[C---:B------:R-:W-:Y:S01]  /*8430*/  HMMA.16816.F32.BF16 R8, R68.reuse, R74, R8 ;  /* 0x0000004a4408723c */ /* 0x040fe20000041808 */
[----:B------:R-:W5:Y:S03]  /*8440*/  LDSM.16.MT88.4 R72, [R200+0x4800] ;  /* 0x00480000c848783b */ /* 0x000f660000004200 */
[----:B------:R-:W-:Y:S01]  /*8450*/  IMAD.MOV.U32 R96, RZ, RZ, R153 ;  /* 0x000000ffff607224 */ /* 0x000fe200078e0099 */
[----:B------:R-:W-:Y:S03]  /*8460*/  MUFU.EX2 R147, R147 ;  /* 0x0000009300937308 */ /* 0x000fe60000000800 */
[C---:B------:R-:W-:Y:S04]  /*8470*/  HMMA.16816.F32.BF16 R12, R68.reuse, R76, R12 ;  /* 0x0000004c440c723c */ /* 0x040fe8000004180c */
[--C-:B-1----:R-:W-:Y:S04]  /*8480*/  FFMA.FTZ R2, R170, c[0x0][0x2d0], -R149.reuse ;  /* 0x0000b400aa027a23 */ /* 0x102fe80000010895 */
[C---:B------:R-:W-:Y:S01]  /*8490*/  HMMA.16816.F32.BF16 R16, R68.reuse, R78, R16 ;  /* 0x0000004e4410723c */ /* 0x040fe20000041810 */
[----:B------:R1:W-:Y:S01]  /*84a0*/  MUFU.EX2 R100, R2 ;  /* 0x0000000200647308 */ /* 0x0003e20000000800 */
[----:B------:R-:W4:Y:S06]  /*84b0*/  LDSM.16.MT88.4 R76, [R204+0x4800] ;  /* 0x00480000cc4c783b */ /* 0x000f2c0000004200 */
[C---:B------:R-:W-:Y:S08]  /*84c0*/  HMMA.16816.F32.BF16 R20, R68.reuse, R80, R20 ;  /* 0x000000504414723c */ /* 0x040ff00000041814 */
[C---:B------:R-:W-:Y:S01]  /*84d0*/  HMMA.16816.F32.BF16 R24, R68.reuse, R82, R24 ;  /* 0x000000524418723c */ /* 0x040fe20000041818 */
[----:B------:R-:W4:Y:S07]  /*84e0*/  LDSM.16.MT88.4 R80, [R203+0x4800] ;  /* 0x00480000cb50783b */ /* 0x000f2e0000004200 */
[C---:B------:R-:W-:Y:S04]  /*84f0*/  HMMA.16816.F32.BF16 R28, R68.reuse, R84, R28 ;  /* 0x00000054441c723c */ /* 0x040fe8000004181c */
[--C-:B-1----:R-:W-:Y:S04]  /*8500*/  FFMA.FTZ R2, R193, c[0x0][0x2d0], -R149.reuse ;  /* 0x0000b400c1027a23 */ /* 0x102fe80000010895 */
[C---:B------:R-:W-:Y:S01]  /*8510*/  HMMA.16816.F32.BF16 R32, R68.reuse, R86, R32 ;  /* 0x000000564420723c */ /* 0x040fe20000041820 */
[----:B------:R1:W1:Y:S01]  /*8520*/  MUFU.EX2 R245, R2 ;  /* 0x0000000200f57308 */ /* 0x0002620000000800 */
[----:B------:R-:W1:Y:S06]  /*8530*/  LDSM.16.MT88.4 R84, [R206+0x4800] ;  /* 0x00480000ce54783b */ /* 0x000e6c0000004200 */
        /* <DEDUP_REMOVED lines=8> */
[C---:B------:R-:W-:Y:S08]  /*85c0*/  HMMA.16816.F32.BF16 R52, R68.reuse, R80, R52 ;  /* 0x000000504434723c */ /* 0x040ff00000041834 */
[C---:B------:R-:W-:Y:S01]  /*85d0*/  HMMA.16816.F32.BF16 R56, R68.reuse, R82, R56 ;  /* 0x000000524438723c */ /* 0x040fe20000041838 */
[----:B------:R-:W2:Y:S07]  /*85e0*/  LDSM.16.MT88.4 R80, [R203+0x1000] ;  /* 0x00100000cb50783b */ /* 0x000eae0000004200 */
[C---:B------:R-:W-:Y:S04]  /*85f0*/  HMMA.16816.F32.BF16 R60, R68.reuse, R84, R60 ;  /* 0x00000054443c723c */ /* 0x040fe8000004183c */
[--C-:B-1----:R-:W-:Y:S02]  /*8600*/  FFMA.FTZ R2, R194, c[0x0][0x2d0], -R148.reuse ;  /* 0x0000b400c2027a23 */ /* 0x102fe40000010894 */
[----:B------:R-:W3:Y:S02]  /*8610*/  LDL R194, [R1+0x2c] ;  /* 0x00002c0001c27983 */ /* 0x000ee40000100800 */
[----:B------:R-:W-:Y:S01]  /*8620*/  HMMA.16816.F32.BF16 R64, R68, R86, R64 ;  /* 0x000000564440723c */ /* 0x000fe20000041840 */
[----:B------:R1:W1:Y:S01]  /*8630*/  MUFU.EX2 R193, R2 ;  /* 0x0000000200c17308 */ /* 0x0002620000000800 */
[----:B------:R-:W2:Y:S05]  /*8640*/  LDSM.16.MT88.4 R84, [R206+0x1000] ;  /* 0x00100000ce54783b */ /* 0x000eaa0000004200 */
[----:B------:R-:W-:Y:S02]  /*8650*/  F2FP.BF16.PACK_AB R68, R251, R101 ;  /* 0x00000065fb44723e */ /* 0x000fe400000010ff */
[----:B------:R-:W-:Y:S03]  /*8660*/  F2FP.BF16.PACK_AB R69, R245, R100 ;  /* 0x00000064f545723e */ /* 0x000fe600000010ff */
[--C-:B-1----:R-:W-:Y:S01]  /*8670*/  FFMA.FTZ R2, R195, c[0x0][0x2d0], -R149.reuse ;  /* 0x0000b400c3027a23 */ /* 0x102fe20000010895 */
[----:B------:R-:W-:Y:S03]  /*8680*/  F2FP.BF16.PACK_AB R70, R193, R244 ;  /* 0x000000f4c146723e */ /* 0x000fe600000010ff */
[----:B------:R1:W-:Y:S02]  /*8690*/  MUFU.EX2 R111, R2 ;  /* 0x00000002006f7308 */ /* 0x0003e40000000800 */
[----:B-1----:R-:W-:Y:S08]  /*86a0*/  FFMA.FTZ R2, R196, c[0x0][0x2d0], -R149 ;  /* 0x0000b400c4027a23 */ /* 0x002ff00000010895 */
[----:B------:R1:W1:Y:S01]  /*86b0*/  MUFU.EX2 R110, R2 ;  /* 0x00000002006e7308 */ /* 0x0002620000000800 */
[----:B--2---:R-:W-:Y:S02]  /*86c0*/  FFMA.FTZ R3, R3, R112, R243 ;  /* 0x0000007003037223 */ /* 0x004fe400000100f3 */
[----:B------:R-:W-:Y:S02]  /*86d0*/  IMAD.MOV.U32 R112, RZ, RZ, R91 ;  /* 0x000000ffff707224 */ /* 0x000fe400078e005b */
[----:B------:R-:W-:Y:S01]  /*86e0*/  LDSM.16.MT88.4 R88, [R200+0x6800] ;  /* 0x00680000c858783b */ /* 0x000fe20000004200 */
[----:B------:R-:W-:Y:S02]  /*86f0*/  FADD.FTZ R3, R246, R3 ;  /* 0x00000003f6037221 */ /* 0x000fe40000010000 */
[--C-:B-1----:R-:W-:Y:S01]  /*8700*/  FFMA.FTZ R2, R198, c[0x0][0x2d0], -R148.reuse ;  /* 0x0000b400c6027a23 */ /* 0x102fe20000010894 */
[----:B------:R-:W-:Y:S03]  /*8710*/  F2FP.BF16.PACK_AB R71, R110, R111 ;  /* 0x0000006f6e47723e */ /* 0x000fe600000010ff */
[----:B------:R1:W-:Y:S04]  /*8720*/  MUFU.EX2 R109, R2 ;  /* 0x00000002006d7308 */ /* 0x0003e80000000800 */
[C---:B-----5:R-:W-:Y:S08]  /*8730*/  HMMA.16816.F32.BF16 R4, R68.reuse, R72, R4 ;  /* 0x000000484404723c */ /* 0x060ff00000041804 */
[C---:B------:R-:W-:Y:S01]  /*8740*/  HMMA.16816.F32.BF16 R8, R68.reuse, R74, R8 ;  /* 0x0000004a4408723c */ /* 0x040fe20000041808 */
[----:B------:R-:W2:Y:S07]  /*8750*/  LDSM.16.MT88.4 R72, [R200+0x5000] ;  /* 0x00500000c848783b */ /* 0x000eae0000004200 */
[C---:B----4-:R-:W-:Y:S04]  /*8760*/  HMMA.16816.F32.BF16 R12, R68.reuse, R76, R12 ;  /* 0x0000004c440c723c */ /* 0x050fe8000004180c */
[----:B-1----:R-:W-:Y:S04]  /*8770*/  FFMA.FTZ R2, R197, c[0x0][0x2d0], -R148 ;  /* 0x0000b400c5027a23 */ /* 0x002fe80000010894 */
[C---:B------:R-:W-:Y:S01]  /*8780*/  HMMA.16816.F32.BF16 R16, R68.reuse, R78, R16 ;  /* 0x0000004e4410723c */ /* 0x040fe20000041810 */
[----:B------:R1:W4:Y:S01]  /*8790*/  MUFU.EX2 R171, R2 ;  /* 0x0000000200ab7308 */ /* 0x0003220000000800 */
[----:B------:R-:W5:Y:S06]  /*87a0*/  LDSM.16.MT88.4 R76, [R204+0x5000] ;  /* 0x00500000cc4c783b */ /* 0x000f6c0000004200 */
[C---:B------:R-:W-:Y:S08]  /*87b0*/  HMMA.16816.F32.BF16 R20, R68.reuse, R80, R20 ;  /* 0x000000504414723c */ /* 0x040ff00000041814 */
[C---:B------:R-:W-:Y:S01]  /*87c0*/  HMMA.16816.F32.BF16 R24, R68.reuse, R82, R24 ;  /* 0x000000524418723c */ /* 0x040fe20000041818 */
[----:B------:R-:W4:Y:S07]  /*87d0*/  LDSM.16.MT88.4 R80, [R203+0x5000] ;  /* 0x00500000cb50783b */ /* 0x000f2e0000004200 */
[C---:B------:R-:W-:Y:S04]  /*87e0*/  HMMA.16816.F32.BF16 R28, R68.reuse, R84, R28 ;  /* 0x00000054441c723c */ /* 0x040fe8000004181c */
[--C-:B-1----:R-:W-:Y:S04]  /*87f0*/  FFMA.FTZ R2, R199, c[0x0][0x2d0], -R149.reuse ;  /* 0x0000b400c7027a23 */ /* 0x102fe80000010895 */
[C---:B------:R-:W-:Y:S01]  /*8800*/  HMMA.16816.F32.BF16 R32, R68.reuse, R86, R32 ;  /* 0x000000564420723c */ /* 0x040fe20000041820 */
[----:B------:R1:W-:Y:S01]  /*8810*/  MUFU.EX2 R108, R2 ;  /* 0x00000002006c7308 */ /* 0x0003e20000000800 */
[----:B------:R-:W4:Y:S06]  /*8820*/  LDSM.16.MT88.4 R84, [R206+0x5000] ;  /* 0x00500000ce54783b */ /* 0x000f2c0000004200 */
[C---:B--2---:R-:W-:Y:S04]  /*8830*/  HMMA.16816.F32.BF16 R36, R68.reuse, R72, R36 ;  /* 0x000000484424723c */ /* 0x044fe80000041824 */
[----:B------:R-:W-:Y:S02]  /*8840*/  FFMA.FTZ R95, R0, R95, R150 ;  /* 0x0000005f005f7223 */ /* 0x000fe40000010096 */
[--C-:B------:R-:W-:Y:S02]  /*8850*/  FFMA.FTZ R0, R133, c[0x0][0x2d0], -R149.reuse ;  /* 0x0000b40085007a23 */ /* 0x100fe40000010895 */
[C---:B------:R-:W-:Y:S01]  /*8860*/  HMMA.16816.F32.BF16 R40, R68.reuse, R74, R40 ;  /* 0x0000004a4428723c */ /* 0x040fe20000041828 */
[----:B------:R-:W2:Y:S01]  /*8870*/  LDSM.16.MT88.4 R72, [R200+0x1800] ;  /* 0x00180000c848783b */ /* 0x000ea20000004200 */
[----:B------:R-:W-:Y:S06]  /*8880*/  MUFU.EX2 R133, R93 ;  /* 0x0000005d00857308 */ /* 0x000fec0000000800 */
[C---:B-----5:R-:W-:Y:S04]  /*8890*/  HMMA.16816.F32.BF16 R44, R68.reuse, R76, R44 ;  /* 0x0000004c442c723c */ /* 0x060fe8000004182c */
[--C-:B-1----:R-:W-:Y:S01]  /*88a0*/  FFMA.FTZ R2, R232, c[0x0][0x2d0], -R149.reuse ;  /* 0x0000b400e8027a23 */ /* 0x102fe20000010895 */
[----:B------:R1:W-:Y:S03]  /*88b0*/  MUFU.EX2 R135, R0 ;  /* 0x0000000000877308 */ /* 0x0003e60000000800 */
[C---:B------:R-:W-:Y:S01]  /*88c0*/  HMMA.16816.F32.BF16 R48, R68.reuse, R78, R48 ;  /* 0x0000004e4430723c */ /* 0x040fe20000041830 */
[----:B------:R-:W5:Y:S06]  /*88d0*/  LDSM.16.MT88.4 R76, [R204+0x1800] ;  /* 0x00180000cc4c783b */ /* 0x000f6c0000004200 */
[----:B------:R2:W2:Y:S01]  /*88e0*/  MUFU.EX2 R170, R2 ;  /* 0x0000000200aa7308 */ /* 0x0004a20000000800 */
[C---:B----4-:R-:W-:Y:S08]  /*88f0*/  HMMA.16816.F32.BF16 R52, R68.reuse, R80, R52 ;  /* 0x000000504434723c */ /* 0x050ff00000041834 */
[C---:B------:R-:W-:Y:S01]  /*8900*/  HMMA.16816.F32.BF16 R56, R68.reuse, R82, R56 ;  /* 0x000000524438723c */ /* 0x040fe20000041838 */
[----:B------:R-:W4:Y:S03]  /*8910*/  LDSM.16.MT88.4 R80, [R203+0x1800] ;  /* 0x00180000cb50783b */ /* 0x000f260000004200 */
[--C-:B-1----:R-:W-:Y:S02]  /*8920*/  FFMA.FTZ R0, R151, c[0x0][0x2d0], -R149.reuse ;  /* 0x0000b40097007a23 */ /* 0x102fe40000010895 */
[----:B------:R-:W-:Y:S02]  /*8930*/  MUFU.EX2 R151, R94 ;  /* 0x0000005e00977308 */ /* 0x000fe40000000800 */
[C---:B------:R-:W-:Y:S04]  /*8940*/  HMMA.16816.F32.BF16 R60, R68.reuse, R84, R60 ;  /* 0x00000054443c723c */ /* 0x040fe8000004183c */
[--C-:B--2---:R-:W-:Y:S04]  /*8950*/  FFMA.FTZ R2, R230, c[0x0][0x2d0], -R148.reuse ;  /* 0x0000b400e6027a23 */ /* 0x104fe80000010894 */
[----:B------:R-:W-:Y:S01]  /*8960*/  HMMA.16816.F32.BF16 R64, R68, R86, R64 ;  /* 0x000000564440723c */ /* 0x000fe20000041840 */
[----:B------:R-:W1:Y:S01]  /*8970*/  LDSM.16.MT88.4 R84, [R206+0x1800] ;  /* 0x00180000ce54783b */ /* 0x000e620000004200 */
[----:B------:R2:W-:Y:S05]  /*8980*/  MUFU.EX2 R169, R2 ;  /* 0x0000000200a97308 */ /* 0x0005ea0000000800 */
[----:B------:R-:W-:Y:S02]  /*8990*/  F2FP.BF16.PACK_AB R68, R171, R109 ;  /* 0x0000006dab44723e */ /* 0x000fe400000010ff */
[----:B------:R-:W-:Y:S03]  /*89a0*/  F2FP.BF16.PACK_AB R69, R170, R108 ;  /* 0x0000006caa45723e */ /* 0x000fe600000010ff */
[--C-:B--2---:R-:W-:Y:S04]  /*89b0*/  FFMA.FTZ R2, R231, c[0x0][0x2d0], -R148.reuse ;  /* 0x0000b400e7027a23 */ /* 0x104fe80000010894 */
[----:B------:R2:W1:Y:S02]  /*89c0*/  MUFU.EX2 R168, R2 ;  /* 0x0000000200a87308 */ /* 0x0004640000000800 */
[--C-:B--2---:R-:W-:Y:S01]  /*89d0*/  FFMA.FTZ R2, R233, c[0x0][0x2d0], -R149.reuse ;  /* 0x0000b400e9027a23 */ /* 0x104fe20000010895 */
[----:B-1----:R-:W-:Y:S07]  /*89e0*/  F2FP.BF16.PACK_AB R70, R168, R169 ;  /* 0x000000a9a846723e */ /* 0x002fee00000010ff */
[----:B------:R1:W-:Y:S02]  /*89f0*/  MUFU.EX2 R163, R2 ;  /* 0x0000000200a37308 */ /* 0x0003e40000000800 */
[----:B-1----:R-:W-:Y:S08]  /*8a00*/  FFMA.FTZ R2, R234, c[0x0][0x2d0], -R149 ;  /* 0x0000b400ea027a23 */ /* 0x002ff00000010895 */
[----:B------:R1:W2:Y:S01]  /*8a10*/  MUFU.EX2 R162, R2 ;  /* 0x0000000200a27308 */ /* 0x0002a20000000800 */
[----:B---3--:R-:W-:Y:S01]  /*8a20*/  ISETP.GT.AND P0, PT, R192, R194, PT ;  /* 0x000000c2c000720c */ /* 0x008fe20003f04270 */
[----:B------:R-:W-:Y:S02]  /*8a30*/  IMAD.MOV.U32 R192, RZ, RZ, R229 ;  /* 0x000000ffffc07224 */ /* 0x000fe400078e00e5 */
[--C-:B-1----:R-:W-:Y:S01]  /*8a40*/  FFMA.FTZ R2, R235, c[0x0][0x2d0], -R148.reuse ;  /* 0x0000b400eb027a23 */ /* 0x102fe20000010894 */
[----:B--2---:R-:W-:Y:S05]  /*8a50*/  F2FP.BF16.PACK_AB R71, R162, R163 ;  /* 0x000000a3a247723e */ /* 0x004fea00000010ff */
[----:B------:R1:W-:Y:S02]  /*8a60*/  MUFU.EX2 R160, R2 ;  /* 0x0000000200a07308 */ /* 0x0003e40000000800 */
[C---:B------:R-:W-:Y:S08]  /*8a70*/  HMMA.16816.F32.BF16 R4, R68.reuse, R72, R4 ;  /* 0x000000484404723c */ /* 0x040ff00000041804 */
[C---:B------:R-:W-:Y:S01]  /*8a80*/  HMMA.16816.F32.BF16 R8, R68.reuse, R74, R8 ;  /* 0x0000004a4408723c */ /* 0x040fe20000041808 */
[----:B------:R-:W2:Y:S07]  /*8a90*/  LDSM.16.MT88.4 R72, [R200+0x5800] ;  /* 0x00580000c848783b */ /* 0x000eae0000004200 */
[C---:B-----5:R-:W-:Y:S04]  /*8aa0*/  HMMA.16816.F32.BF16 R12, R68.reuse, R76, R12 ;  /* 0x0000004c440c723c */ /* 0x060fe8000004180c */
        /* <DEDUP_REMOVED lines=20> */
[C---:B----4-:R-:W-:Y:S08]  /*8bf0*/  HMMA.16816.F32.BF16 R52, R68.reuse, R80, R52 ;  /* 0x000000504434723c */ /* 0x050ff00000041834 */
[C---:B------:R-:W-:Y:S01]  /*8c00*/  HMMA.16816.F32.BF16 R56, R68.reuse, R82, R56 ;  /* 0x000000524438723c */ /* 0x040fe20000041838 */
[----:B------:R-:W4:Y:S07]  /*8c10*/  LDSM.16.MT88.4 R80, [R203+0x2000] ;  /* 0x00200000cb50783b */ /* 0x000f2e0000004200 */
[C---:B---3--:R-:W-:Y:S04]  /*8c20*/  HMMA.16816.F32.BF16 R60, R68.reuse, R84, R60 ;  /* 0x00000054443c723c */ /* 0x048fe8000004183c */
[--C-:B-1----:R-:W-:Y:S04]  /*8c30*/  FFMA.FTZ R2, R238, c[0x0][0x2d0], -R148.reuse ;  /* 0x0000b400ee027a23 */ /* 0x102fe80000010894 */
[----:B------:R-:W-:Y:S01]  /*8c40*/  HMMA.16816.F32.BF16 R64, R68, R86, R64 ;  /* 0x000000564440723c */ /* 0x000fe20000041840 */
[----:B------:R1:W-:Y:S01]  /*8c50*/  MUFU.EX2 R129, R2 ;  /* 0x0000000200817308 */ /* 0x0003e20000000800 */
[----:B------:R-:W3:Y:S05]  /*8c60*/  LDSM.16.MT88.4 R84, [R206+0x2000] ;  /* 0x00200000ce54783b */ /* 0x000eea0000004200 */
        /* <DEDUP_REMOVED lines=8> */
[----:B------:R1:W5:Y:S02]  /*8cf0*/  MUFU.EX2 R158, R2 ;  /* 0x00000002009e7308 */ /* 0x0003640000000800 */
[--C-:B-1----:R-:W-:Y:S01]  /*8d00*/  FFMA.FTZ R2, R248, c[0x0][0x2d0], -R148.reuse ;  /* 0x0000b400f8027a23 */ /* 0x102fe20000010894 */
[----:B-----5:R-:W-:Y:S07]  /*8d10*/  F2FP.BF16.PACK_AB R71, R158, R128 ;  /* 0x000000809e47723e */ /* 0x020fee00000010ff */
[----:B------:R1:W-:Y:S01]  /*8d20*/  MUFU.EX2 R156, R2 ;  /* 0x00000002009c7308 */ /* 0x0003e20000000800 */
[C---:B--2---:R-:W-:Y:S08]  /*8d30*/  HMMA.16816.F32.BF16 R4, R68.reuse, R72, R4 ;  /* 0x000000484404723c */ /* 0x044ff00000041804 */
[C---:B------:R-:W-:Y:S01]  /*8d40*/  HMMA.16816.F32.BF16 R8, R68.reuse, R74, R8 ;  /* 0x0000004a4408723c */ /* 0x040fe20000041808 */
[----:B------:R-:W2:Y:S07]  /*8d50*/  LDSM.16.MT88.4 R72, [R200+0x6000] ;  /* 0x00600000c848783b */ /* 0x000eae0000004200 */
        /* <DEDUP_REMOVED lines=8> */
[C---:B---3--:R-:W-:Y:S04]  /*8de0*/  HMMA.16816.F32.BF16 R28, R68.reuse, R84, R28 ;  /* 0x00000054441c723c */ /* 0x048fe8000004181c */
        /* <DEDUP_REMOVED lines=30> */
[--C-:B------:R-:W-:Y:S02]  /*8fd0*/  FFMA.FTZ R2, R134, c[0x0][0x2d0], -R148.reuse ;  /* 0x0000b40086027a23 */ /* 0x100fe40000010894 */
[----:B------:R-:W-:Y:S05]  /*8fe0*/  FFMA.FTZ R148, R152, c[0x0][0x2d0], -R148 ;  /* 0x0000b40098947a23 */ /* 0x000fea0000010894 */
[----:B------:R1:W-:Y:S01]  /*8ff0*/  MUFU.EX2 R134, R0 ;  /* 0x0000000000867308 */ /* 0x0003e20000000800 */
[C---:B--2---:R-:W-:Y:S09]  /*9000*/  HMMA.16816.F32.BF16 R4, R68.reuse, R72, R4 ;  /* 0x000000484404723c */ /* 0x044ff20000041804 */
[----:B------:R-:W-:Y:S01]  /*9010*/  MUFU.EX2 R152, R92 ;  /* 0x0000005c00987308 */ /* 0x000fe20000000800 */
[C---:B------:R-:W-:Y:S01]  /*9020*/  HMMA.16816.F32.BF16 R8, R68.reuse, R74, R8 ;  /* 0x0000004a4408723c */ /* 0x040fe20000041808 */
[----:B------:R-:W2:Y:S07]  /*9030*/  LDSM.16.MT88.4 R72, [R204+0x6800] ;  /* 0x00680000cc48783b */ /* 0x000eae0000004200 */
[C---:B------:R-:W-:Y:S01]  /*9040*/  HMMA.16816.F32.BF16 R12, R68.reuse, R76, R12 ;  /* 0x0000004c440c723c */ /* 0x040fe2000004180c */
[----:B------:R5:W2:Y:S03]  /*9050*/  MUFU.EX2 R153, R2 ;  /* 0x0000000200997308 */ /* 0x000aa60000000800 */
[----:B-1----:R-:W-:Y:S04]  /*9060*/  FFMA.FTZ R0, R132, c[0x0][0x2d0], -R149 ;  /* 0x0000b40084007a23 */ /* 0x002fe80000010895 */
[C---:B------:R-:W-:Y:S01]  /*9070*/  HMMA.16816.F32.BF16 R16, R68.reuse, R78, R16 ;  /* 0x0000004e4410723c */ /* 0x040fe20000041810 */
[----:B------:R-:W1:Y:S02]  /*9080*/  LDSM.16.MT88.4 R76, [R203+0x6800] ;  /* 0x00680000cb4c783b */ /* 0x000e640000004200 */
[----:B------:R-:W-:Y:S05]  /*9090*/  MUFU.EX2 R148, R148 ;  /* 0x0000009400947308 */ /* 0x000fea0000000800 */
[C---:B----4-:R-:W-:Y:S05]  /*90a0*/  HMMA.16816.F32.BF16 R20, R68.reuse, R80, R20 ;  /* 0x000000504414723c */ /* 0x050fea0000041814 */
[----:B------:R4:W-:Y:S03]  /*90b0*/  MUFU.EX2 R132, R0 ;  /* 0x0000000000847308 */ /* 0x0009e60000000800 */
[C---:B------:R-:W-:Y:S01]  /*90c0*/  HMMA.16816.F32.BF16 R24, R68.reuse, R82, R24 ;  /* 0x000000524418723c */ /* 0x040fe20000041818 */
[----:B------:R-:W1:Y:S03]  /*90d0*/  LDSM.16.MT88.4 R80, [R206+0x6800] ;  /* 0x00680000ce50783b */ /* 0x000e660000004200 */
[----:B-----5:R-:W-:Y:S04]  /*90e0*/  FADD.FTZ R2, R113, R95 ;  /* 0x0000005f71027221 */ /* 0x020fe80000010000 */
[C---:B---3--:R-:W-:Y:S01]  /*90f0*/  HMMA.16816.F32.BF16 R28, R68.reuse, R84, R28 ;  /* 0x00000054441c723c */ /* 0x048fe2000004181c */
[----:B------:R-:W-:Y:S03]  /*9100*/  LDSM.16.MT88.4 R92, [R204+0x7000] ;  /* 0x00700000cc5c783b */ /* 0x000fe60000004200 */
[----:B------:R-:W-:Y:S04]  /*9110*/  FADD.FTZ R2, R126, R2 ;  /* 0x000000027e027221 */ /* 0x000fe80000010000 */
[C---:B------:R-:W-:Y:S01]  /*9120*/  HMMA.16816.F32.BF16 R32, R68.reuse, R86, R32 ;  /* 0x000000564420723c */ /* 0x040fe20000041820 */
[----:B------:R-:W-:Y:S03]  /*9130*/  LDSM.16.MT88.4 R84, [R203+0x3000] ;  /* 0x00300000cb54783b */ /* 0x000fe60000004200 */
[----:B----4-:R-:W-:Y:S04]  /*9140*/  FFMA.FTZ R0, R114, c[0x0][0x2d0], -R149 ;  /* 0x0000b40072007a23 */ /* 0x010fe80000010895 */
[C---:B------:R-:W-:Y:S01]  /*9150*/  HMMA.16816.F32.BF16 R36, R68.reuse, R88, R36 ;  /* 0x000000584424723c */ /* 0x040fe20000041824 */
[----:B------:R3:W4:Y:S07]  /*9160*/  MUFU.EX2 R150, R0 ;  /* 0x0000000000967308 */ /* 0x00072e0000000800 */
[C---:B------:R-:W-:Y:S01]  /*9170*/  HMMA.16816.F32.BF16 R40, R68.reuse, R90, R40 ;  /* 0x0000005a4428723c */ /* 0x040fe20000041828 */
[----:B------:R-:W-:Y:S07]  /*9180*/  LDSM.16.MT88.4 R88, [R206+0x3000] ;  /* 0x00300000ce58783b */ /* 0x000fee0000004200 */
[C---:B--2---:R-:W-:Y:S08]  /*9190*/  HMMA.16816.F32.BF16 R44, R68.reuse, R72, R44 ;  /* 0x00000048442c723c */ /* 0x044ff0000004182c */
[C---:B------:R-:W-:Y:S01]  /*91a0*/  HMMA.16816.F32.BF16 R48, R68.reuse, R74, R48 ;  /* 0x0000004a4430723c */ /* 0x040fe20000041830 */
[----:B------:R-:W2:Y:S03]  /*91b0*/  LDSM.16.MT88.4 R72, [R200+0x3000] ;  /* 0x00300000c848783b */ /* 0x000ea60000004200 */
[----:B---3--:R-:W-:Y:S02]  /*91c0*/  FADD.FTZ R0, R112, R3 ;  /* 0x0000000370007221 */ /* 0x008fe40000010000 */
[----:B------:R-:W-:Y:S02]  /*91d0*/  IMAD.MOV.U32 R112, RZ, RZ, R124 ;  /* 0x000000ffff707224 */ /* 0x000fe400078e007c */
[C---:B-1----:R-:W-:Y:S04]  /*91e0*/  HMMA.16816.F32.BF16 R52, R68.reuse, R76, R52 ;  /* 0x0000004c4434723c */ /* 0x042fe80000041834 */
[----:B------:R-:W-:Y:S02]  /*91f0*/  FADD.FTZ R0, R125, R0 ;  /* 0x000000007d007221 */ /* 0x000fe40000010000 */
[--C-:B------:R-:W-:Y:S02]  /*9200*/  FFMA.FTZ R3, R96, c[0x0][0x2d0], -R149.reuse ;  /* 0x0000b40060037a23 */ /* 0x100fe40000010895 */
[C---:B------:R-:W-:Y:S01]  /*9210*/  HMMA.16816.F32.BF16 R56, R68.reuse, R78, R56 ;  /* 0x0000004e4438723c */ /* 0x040fe20000041838 */
[----:B------:R-:W1:Y:S01]  /*9220*/  LDSM.16.MT88.4 R76, [R204+0x3000] ;  /* 0x00300000cc4c783b */ /* 0x000e620000004200 */
[----:B------:R3:W-:Y:S02]  /*9230*/  MUFU.EX2 R145, R3 ;  /* 0x0000000300917308 */ /* 0x0007e40000000800 */
[--C-:B------:R-:W-:Y:S02]  /*9240*/  FFMA.FTZ R96, R127, c[0x0][0x2d0], -R149.reuse ;  /* 0x0000b4007f607a23 */ /* 0x100fe40000010895 */
[----:B------:R-:W-:Y:S02]  /*9250*/  FFMA.FTZ R149, R119, c[0x0][0x2d0], -R149 ;  /* 0x0000b40077957a23 */ /* 0x000fe40000010895 */
[C---:B------:R-:W-:Y:S01]  /*9260*/  HMMA.16816.F32.BF16 R60, R68.reuse, R80, R60 ;  /* 0x00000050443c723c */ /* 0x040fe2000004183c */
[----:B------:R-:W-:Y:S03]  /*9270*/  LDSM.16.MT88.4 R124, [R200+0x3800] ;  /* 0x00380000c87c783b */ /* 0x000fe60000004200 */
[----:B------:R-:W5:Y:S01]  /*9280*/  MUFU.EX2 R144, R96 ;  /* 0x0000006000907308 */ /* 0x000f620000000800 */
[----:B------:R-:W-:Y:S02]  /*9290*/  FADD.FTZ R0, R123, R0 ;  /* 0x000000007b007221 */ /* 0x000fe40000010000 */
[----:B------:R-:W-:Y:S01]  /*92a0*/  FADD.FTZ R2, R112, R2 ;  /* 0x0000000270027221 */ /* 0x000fe20000010000 */
[----:B------:R-:W-:Y:S01]  /*92b0*/  HMMA.16816.F32.BF16 R64, R68, R82, R64 ;  /* 0x000000524440723c */ /* 0x000fe20000041840 */
[----:B------:R-:W1:Y:S03]  /*92c0*/  LDSM.16.MT88.4 R80, [R200+0x7000] ;  /* 0x00700000c850783b */ /* 0x000e660000004200 */
[----:B------:R-:W-:Y:S02]  /*92d0*/  F2FP.BF16.PACK_AB R112, R146, R147 ;  /* 0x000000939270723e */ /* 0x000fe400000010ff */
[----:B------:R-:W1:Y:S01]  /*92e0*/  MUFU.EX2 R119, R97 ;  /* 0x0000006100777308 */ /* 0x000e620000000800 */
[----:B------:R-:W-:Y:S02]  /*92f0*/  F2FP.BF16.PACK_AB R68, R152, R153 ;  /* 0x000000999844723e */ /* 0x000fe400000010ff */
[----:B------:R-:W-:Y:S03]  /*9300*/  F2FP.BF16.PACK_AB R69, R134, R135 ;  /* 0x000000878645723e */ /* 0x000fe600000010ff */
[----:B------:R-:W-:Y:S01]  /*9310*/  F2FP.BF16.PACK_AB R70, R151, R133 ;  /* 0x000000859746723e */ /* 0x000fe200000010ff */
[----:B---3--:R-:W-:Y:S01]  /*9320*/  FADD.FTZ R3, R121, R2 ;  /* 0x0000000279037221 */ /* 0x008fe20000010000 */
[----:B----4-:R-:W-:Y:S01]  /*9330*/  F2FP.BF16.PACK_AB R71, R150, R132 ;  /* 0x000000849647723e */ /* 0x010fe200000010ff */
[----:B------:R-:W-:Y:S01]  /*9340*/  FADD.FTZ R2, R122, R0 ;  /* 0x000000007a027221 */ /* 0x000fe20000010000 */
[----:B------:R-:W3:Y:S01]  /*9350*/  MUFU.EX2 R149, R149 ;  /* 0x0000009500957308 */ /* 0x000ee20000000800 */
[----:B------:R-:W-:Y:S02]  /*9360*/  FADD.FTZ R0, R120, R3 ;  /* 0x0000000378007221 */ /* 0x000fe40000010000 */
[----:B------:R-:W-:Y:S01]  /*9370*/  FADD.FTZ R2, R102, R2 ;  /* 0x0000000266027221 */ /* 0x000fe20000010000 */
[----:B-----5:R-:W-:Y:S01]  /*9380*/  F2FP.BF16.PACK_AB R113, R144, R145 ;  /* 0x000000919071723e */ /* 0x020fe200000010ff */
[C---:B--2---:R-:W-:Y:S03]  /*9390*/  HMMA.16816.F32.BF16 R4, R68.reuse, R72, R4 ;  /* 0x000000484404723c */ /* 0x044fe60000041804 */
[----:B------:R-:W-:Y:S02]  /*93a0*/  FADD.FTZ R0, R98, R0 ;  /* 0x0000000062007221 */ /* 0x000fe40000010000 */
[----:B------:R-:W-:Y:S02]  /*93b0*/  FADD.FTZ R2, R99, R2 ;  /* 0x0000000263027221 */ /* 0x000fe40000010000 */
[----:B------:R-:W-:Y:S01]  /*93c0*/  FADD.FTZ R0, R103, R0 ;  /* 0x0000000067007221 */ /* 0x000fe20000010000 */
[C---:B------:R-:W-:Y:S01]  /*93d0*/  HMMA.16816.F32.BF16 R8, R68.reuse, R74, R8 ;  /* 0x0000004a4408723c */ /* 0x040fe20000041808 */
[----:B------:R-:W2:Y:S03]  /*93e0*/  LDSM.16.MT88.4 R72, [R203+0x7000] ;  /* 0x00700000cb48783b */ /* 0x000ea60000004200 */
[----:B------:R-:W-:Y:S01]  /*93f0*/  FADD.FTZ R2, R101, R2 ;  /* 0x0000000265027221 */ /* 0x000fe20000010000 */
[----:B-1----:R-:W-:Y:S01]  /*9400*/  F2FP.BF16.PACK_AB R114, R148, R119 ;  /* 0x000000779472723e */ /* 0x002fe200000010ff */
[----:B------:R-:W-:Y:S02]  /*9410*/  FADD.FTZ R0, R100, R0 ;  /* 0x0000000064007221 */ /* 0x000fe40000010000 */
[C---:B------:R-:W-:Y:S01]  /*9420*/  HMMA.16816.F32.BF16 R12, R68.reuse, R76, R12 ;  /* 0x0000004c440c723c */ /* 0x040fe2000004180c */
[----:B------:R-:W-:Y:S03]  /*9430*/  LDSM.16.MT88.4 R96, [R200+0x7800] ;  /* 0x00780000c860783b */ /* 0x000fe60000004200 */
[----:B---3--:R-:W-:Y:S01]  /*9440*/  F2FP.BF16.PACK_AB R115, R149, R118 ;  /* 0x000000769573723e */ /* 0x008fe200000010ff */
[----:B------:R-:W-:Y:S02]  /*9450*/  FADD.FTZ R0, R245, R0 ;  /* 0x00000000f5007221 */ /* 0x000fe40000010000 */
[----:B------:R-:W-:Y:S01]  /*9460*/  FADD.FTZ R2, R251, R2 ;  /* 0x00000002fb027221 */ /* 0x000fe20000010000 */
[C---:B------:R-:W-:Y:S01]  /*9470*/  HMMA.16816.F32.BF16 R16, R68.reuse, R78, R16 ;  /* 0x0000004e4410723c */ /* 0x040fe20000041810 */
[----:B------:R-:W1:Y:S03]  /*9480*/  LDSM.16.MT88.4 R76, [R206+0x7000] ;  /* 0x00700000ce4c783b */ /* 0x000e660000004200 */
[----:B------:R-:W-:Y:S02]  /*9490*/  FADD.FTZ R0, R111, R0 ;  /* 0x000000006f007221 */ /* 0x000fe40000010000 */
[----:B------:R-:W-:Y:S02]  /*94a0*/  FADD.FTZ R2, R244, R2 ;  /* 0x00000002f4027221 */ /* 0x000fe40000010000 */
[C---:B------:R-:W-:Y:S01]  /*94b0*/  HMMA.16816.F32.BF16 R20, R68.reuse, R84, R20 ;  /* 0x000000544414723c */ /* 0x040fe20000041814 */
[----:B------:R-:W-:Y:S03]  /*94c0*/  LDSM.16.MT88.4 R100, [R204+0x7800] ;  /* 0x00780000cc64783b */ /* 0x000fe60000004200 */
        /* <DEDUP_REMOVED lines=18> */
[----:B------:R-:W3:Y:S03]  /*95f0*/  LDSM.16.MT88.4 R80, [R204+0x3800] ;  /* 0x00380000cc50783b */ /* 0x000ee60000004200 */
        /* <DEDUP_REMOVED lines=14> */
[C---:B-1----:R-:W-:Y:S04]  /*96e0*/  HMMA.16816.F32.BF16 R60, R68.reuse, R76, R60 ;  /* 0x0000004c443c723c */ /* 0x042fe8000004183c */
[----:B------:R-:W-:Y:S02]  /*96f0*/  FADD.FTZ R2, R157, R2 ;  /* 0x000000029d027221 */ /* 0x000fe40000010000 */
[----:B------:R-:W-:Y:S02]  /*9700*/  FADD.FTZ R0, R106, R0 ;  /* 0x000000006a007221 */ /* 0x000fe40000010000 */
[----:B------:R-:W-:Y:S04]  /*9710*/  HMMA.16816.F32.BF16 R64, R68, R78, R64 ;  /* 0x0000004e4440723c */ /* 0x000fe80000041840 */
[----:B------:R-:W-:Y:S02]  /*9720*/  FADD.FTZ R2, R105, R2 ;  /* 0x0000000269027221 */ /* 0x000fe40000010000 */
[----:B------:R-:W-:Y:S02]  /*9730*/  FADD.FTZ R0, R104, R0 ;  /* 0x0000000068007221 */ /* 0x000fe40000010000 */
[C---:B------:R-:W-:Y:S01]  /*9740*/  HMMA.16816.F32.BF16 R120, R112.reuse, R124, R4 ;  /* 0x0000007c7078723c */ /* 0x040fe20000041804 */
[----:B------:R-:W1:Y:S04]  /*9750*/  LDSM.16.MT88.4 R4, [R206+0x7800] ;  /* 0x00780000ce04783b */ /* 0x000e680000004200 */
[----:B------:R-:W-:Y:S02]  /*9760*/  FADD.FTZ R2, R155, R2 ;  /* 0x000000029b027221 */ /* 0x000fe40000010000 */
[----:B------:R-:W-:Y:S01]  /*9770*/  FADD.FTZ R0, R154, R0 ;  /* 0x000000009a007221 */ /* 0x000fe20000010000 */
[C---:B------:R-:W-:Y:S04]  /*9780*/  HMMA.16816.F32.BF16 R124, R112.reuse, R126, R8 ;  /* 0x0000007e707c723c */ /* 0x040fe80000041808 */
[----:B------:R-:W-:Y:S02]  /*9790*/  FADD.FTZ R2, R153, R2 ;  /* 0x0000000299027221 */ /* 0x000fe40000010000 */
[----:B------:R-:W-:Y:S02]  /*97a0*/  FADD.FTZ R0, R135, R0 ;  /* 0x0000000087007221 */ /* 0x000fe40000010000 */
[C---:B---3--:R-:W-:Y:S04]  /*97b0*/  HMMA.16816.F32.BF16 R68, R112.reuse, R80, R12 ;  /* 0x000000507044723c */ /* 0x048fe8000004180c */
        /* <DEDUP_REMOVED lines=20> */
[C---:B------:R-:W-:Y:S01]  /*9900*/  HMMA.16816.F32.BF16 R96, R112.reuse, R98, R40 ;  /* 0x000000627060723c */ /* 0x040fe20000041828 */
[----:B------:R2:W-:Y:S03]  /*9910*/  STL [R1], R2 ;  /* 0x0000000201007387 */ /* 0x0005e60000100800 */
[----:B------:R-:W-:Y:S01]  /*9920*/  IMAD.MOV.U32 R118, RZ, RZ, R116 ;  /* 0x000000ffff767224 */ /* 0x000fe200078e0074 */
[----:B------:R2:W-:Y:S01]  /*9930*/  STL [R1+0x10], R0 ;  /* 0x0000100001007387 */ /* 0x0005e20000100800 */
[----:B------:R-:W-:Y:S02]  /*9940*/  IMAD.MOV.U32 R3, RZ, RZ, R117 ;  /* 0x000000ffff037224 */ /* 0x000fe400078e0075 */
[C---:B------:R-:W-:Y:S08]  /*9950*/  HMMA.16816.F32.BF16 R128, R112.reuse, R100, R44 ;  /* 0x000000647080723c */ /* 0x040ff0000004182c */
[C---:B------:R-:W-:Y:S08]  /*9960*/  HMMA.16816.F32.BF16 R100, R112.reuse, R102, R48 ;  /* 0x000000667064723c */ /* 0x040ff00000041830 */
[C---:B------:R-:W-:Y:S08]  /*9970*/  HMMA.16816.F32.BF16 R104, R112.reuse, R108, R52 ;  /* 0x0000006c7068723c */ /* 0x040ff00000041834 */
[C---:B------:R-:W-:Y:S08]  /*9980*/  HMMA.16816.F32.BF16 R108, R112.reuse, R110, R56 ;  /* 0x0000006e706c723c */ /* 0x040ff00000041838 */
[C---:B-1----:R-:W-:Y:S08]  /*9990*/  HMMA.16816.F32.BF16 R132, R112.reuse, R4, R60 ;  /* 0x000000047084723c */ /* 0x042ff0000004183c */
[----:B------:R-:W-:Y:S01]  /*99a0*/  HMMA.16816.F32.BF16 R112, R112, R6, R64 ;  /* 0x000000067070723c */ /* 0x000fe20000041840 */
[----:B--2---:R-:W-:-:S07]  /*99b0*/  @P0 BRA `(.L_x_2378) ;  /* 0xffffbf1000000947 */ /* 0x004fce000383ffff */
.L_x_2377:
[----:B--2---:R-:W-:-:S13]  /*99c0*/  ISETP.GE.AND P0, PT, R229, RZ, PT ;  /* 0x000000ffe500720c */ /* 0x004fda0003f06270 */
[----:B------:R-:W-:Y:S05]  /*99d0*/  @!P0 BRA `(.L_x_2379) ;  /* 0x000034c000008947 */ /* 0x000fea0003800000 */
[----:B------:R-:W-:Y:S02]  /*99e0*/  MOV R119, R116 ;  /* 0x0000007400777202 */ /* 0x000fe40000000f00 */
[----:B------:R-:W-:Y:S02]  /*99f0*/  MOV R118, R117 ;  /* 0x0000007500767202 */ /* 0x000fe40000000f00 */
.L_x_2380:
[----:B------:R-:W2:Y:S01]  /*9a00*/  LDL.64 R38, [R1+0x20] ;  /* 0x0000200001267983 */ /* 0x000ea20000100a00 */
[----:B------:R-:W-:Y:S04]  /*9a10*/  DEPBAR.LE SB0, 0x0 ;  /* 0x000080000000791a */ /* 0x000fe80000000000 */
[----:B------:R-:W-:Y:S01]  /*9a20*/  WARPSYNC 0xffffffff ;  /* 0xffffffff00007948 */ /* 0x000fe20003800000 */
[----:B------:R-:W3:Y:S01]  /*9a30*/  LDL R37, [R1+0x28] ;  /* 0x0000280001257983 */ /* 0x000ee20000100800 */
[----:B------:R-:W-:Y:S01]  /*9a40*/  SHF.R.S32.HI R0, RZ, 0x1f, R229 ;  /* 0x0000001fff007819 */ /* 0x000fe200000114e5 */
        /* <DEDUP_REMOVED lines=12> */
[----:B------:R-:W4:Y:S06]  /*9b10*/  LDL.64 R234, [R1+0x18] ;  /* 0x0000180001ea7983 */ /* 0x000f2c0000100a00 */
[----:B------:R-:W5:Y:S08]  /*9b20*/  LDSM.16.M88.4 R32, [R201+0x1800] ;  /* 0x00180000c920783b */ /* 0x000f700000000200 */
[----:B------:R-:W4:Y:S01]  /*9b30*/  LDL R233, [R1+0x14] ;  /* 0x0000140001e97983 */ /* 0x000f220000100800 */
[C---:B-1----:R-:W-:Y:S03]  /*9b40*/  HMMA.16816.F32.BF16 R4, R136.reuse, R8, RZ ;  /* 0x000000088804723c */ /* 0x042fe600000418ff */
[----:B------:R-:W1:Y:S05]  /*9b50*/  LDSM.16.M88.4 R40, [R201+0x2000] ;  /* 0x00200000c928783b */ /* 0x000e6a0000000200 */
[C---:B------:R-:W-:Y:S03]  /*9b60*/  HMMA.16816.F32.BF16 R8, R136.reuse, R10, RZ ;  /* 0x0000000a8808723c */ /* 0x040fe600000418ff */
[----:B------:R-:W1:Y:S05]  /*9b70*/  LDSM.16.M88.4 R48, [R201+0x2800] ;  /* 0x00280000c930783b */ /* 0x000e6a0000000200 */
[C---:B-----5:R-:W-:Y:S03]  /*9b80*/  HMMA.16816.F32.BF16 R12, R136.reuse, R16, RZ ;  /* 0x00000010880c723c */ /* 0x060fe600000418ff */
[----:B------:R-:W5:Y:S05]  /*9b90*/  LDSM.16.M88.4 R56, [R201+0x3000] ;  /* 0x00300000c938783b */ /* 0x000f6a0000000200 */
[C---:B------:R-:W-:Y:S03]  /*9ba0*/  HMMA.16816.F32.BF16 R16, R136.reuse, R18, RZ ;  /* 0x000000128810723c */ /* 0x040fe600000418ff */
[----:B------:R-:W1:Y:S05]  /*9bb0*/  LDSM.16.M88.4 R64, [R201+0x3800] ;  /* 0x00380000c940783b */ /* 0x000e6a0000000200 */
[C---:B------:R-:W-:Y:S03]  /*9bc0*/  HMMA.16816.F32.BF16 R20, R136.reuse, R24, RZ ;  /* 0x000000188814723c */ /* 0x040fe600000418ff */
[----:B------:R-:W1:Y:S05]  /*9bd0*/  LDSM.16.M88.4 R144, [R207] ;  /* 0x00000000cf90783b */ /* 0x000e6a0000000200 */
[C---:B------:R-:W-:Y:S03]  /*9be0*/  HMMA.16816.F32.BF16 R24, R136.reuse, R26, RZ ;  /* 0x0000001a8818723c */ /* 0x040fe600000418ff */
[----:B------:R-:W1:Y:S05]  /*9bf0*/  LDSM.16.M88.4 R148, [R222] ;  /* 0x00000000de94783b */ /* 0x000e6a0000000200 */
[C---:B------:R-:W-:Y:S03]  /*9c00*/  HMMA.16816.F32.BF16 R28, R136.reuse, R32, RZ ;  /* 0x00000020881c723c */ /* 0x040fe600000418ff */
[----:B------:R-:W1:Y:S05]  /*9c10*/  LDSM.16.M88.4 R152, [R221] ;  /* 0x00000000dd98783b */ /* 0x000e6a0000000200 */
[C---:B------:R-:W-:Y:S03]  /*9c20*/  HMMA.16816.F32.BF16 R32, R136.reuse, R34, RZ ;  /* 0x000000228820723c */ /* 0x040fe600000418ff */
[----:B------:R-:W1:Y:S08]  /*9c30*/  LDSM.16.M88.4 R156, [R220] ;  /* 0x00000000dc9c783b */ /* 0x000e700000000200 */
        /* <DEDUP_REMOVED lines=13> */
[C---:B-1----:R-:W-:Y:S01]  /*9d10*/  HMMA.16816.F32.BF16 R36, R136.reuse, R40, RZ ;  /* 0x000000288824723c */ /* 0x042fe200000418ff */
        /* <DEDUP_REMOVED lines=26> */
[C---:B-----5:R-:W-:Y:S08]  /*9ec0*/  HMMA.16816.F32.BF16 R52, R136.reuse, R56, RZ ;  /* 0x000000388834723c */ /* 0x060ff000000418ff */
[C---:B------:R-:W-:Y:S08]  /*9ed0*/  HMMA.16816.F32.BF16 R56, R136.reuse, R58, RZ ;  /* 0x0000003a8838723c */ /* 0x040ff000000418ff */
[C---:B-1----:R-:W-:Y:S08]  /*9ee0*/  HMMA.16816.F32.BF16 R60, R136.reuse, R64, RZ ;  /* 0x00000040883c723c */ /* 0x042ff000000418ff */
[----:B------:R-:W-:Y:S08]  /*9ef0*/  HMMA.16816.F32.BF16 R64, R136, R66, RZ ;  /* 0x000000428840723c */ /* 0x000ff000000418ff */
[C---:B------:R-:W-:Y:S08]  /*9f00*/  HMMA.16816.F32.BF16 R4, R140.reuse, R144, R4 ;  /* 0x000000908c04723c */ /* 0x040ff00000041804 */
[C---:B------:R-:W-:Y:S01]  /*9f10*/  HMMA.16816.F32.BF16 R8, R140.reuse, R146, R8 ;  /* 0x000000928c08723c */ /* 0x040fe20000041808 */
[----:B------:R-:W1:Y:S07]  /*9f20*/  LDSM.16.M88.4 R144, [R205] ;  /* 0x00000000cd90783b */ /* 0x000e6e0000000200 */
        /* <DEDUP_REMOVED lines=17> */
[----:B------:R-:W2:Y:S07]  /*a040*/  LDSM.16.M88.4 R192, [R205+0x3000] ;  /* 0x00300000cdc0783b */ /* 0x000eae0000000200 */
[C---:B------:R-:W-:Y:S08]  /*a050*/  HMMA.16816.F32.BF16 R60, R140.reuse, R196, R60 ;  /* 0x000000c48c3c723c */ /* 0x040ff0000004183c */
[----:B------:R-:W-:Y:S08]  /*a060*/  HMMA.16816.F32.BF16 R64, R140, R198, R64 ;  /* 0x000000c68c40723c */ /* 0x000ff00000041840 */
[C---:B-1----:R-:W-:Y:S08]  /*a070*/  HMMA.16816.F32.BF16 R4, R164.reuse, R144, R4 ;  /* 0x00000090a404723c */ /* 0x042ff00000041804 */
[C---:B------:R-:W-:Y:S01]  /*a080*/  HMMA.16816.F32.BF16 R8, R164.reuse, R146, R8 ;  /* 0x00000092a408723c */ /* 0x040fe20000041808 */
[----:B------:R-:W1:Y:S07]  /*a090*/  LDSM.16.M88.4 R144, [R205+0x3800] ;  /* 0x00380000cd90783b */ /* 0x000e6e0000000200 */
[C---:B---3--:R-:W-:Y:S08]  /*a0a0*/  HMMA.16816.F32.BF16 R12, R164.reuse, R148, R12 ;  /* 0x00000094a40c723c */ /* 0x048ff0000004180c */
[C---:B------:R-:W-:Y:S01]  /*a0b0*/  HMMA.16816.F32.BF16 R16, R164.reuse, R150, R16 ;  /* 0x00000096a410723c */ /* 0x040fe20000041810 */
[----:B------:R-:W3:Y:S07]  /*a0c0*/  LDSM.16.M88.4 R148, [R202] ;  /* 0x00000000ca94783b */ /* 0x000eee0000000200 */
        /* <DEDUP_REMOVED lines=8> */
[----:B------:R-:W3:Y:S07]  /*a150*/  LDSM.16.M88.4 R160, [R202+0x1800] ;  /* 0x00180000caa0783b */ /* 0x000eee0000000200 */
[C---:B--2---:R-:W-:Y:S08]  /*a160*/  HMMA.16816.F32.BF16 R44, R164.reuse, R168, R44 ;  /* 0x000000a8a42c723c */ /* 0x044ff0000004182c */
[C---:B------:R-:W-:Y:S01]  /*a170*/  HMMA.16816.F32.BF16 R48, R164.reuse, R170, R48 ;  /* 0x000000aaa430723c */ /* 0x040fe20000041830 */
[----:B------:R-:W2:Y:S07]  /*a180*/  LDSM.16.M88.4 R168, [R202+0x2000] ;  /* 0x00200000caa8783b */ /* 0x000eae0000000200 */
[C---:B------:R-:W-:Y:S08]  /*a190*/  HMMA.16816.F32.BF16 R52, R164.reuse, R192, R52 ;  /* 0x000000c0a434723c */ /* 0x040ff00000041834 */
        /* <DEDUP_REMOVED lines=22> */
[----:B------:R-:W-:Y:S07]  /*a300*/  LDSM.16.M88.4 R192, [R201+0x6800] ;  /* 0x00680000c9c0783b */ /* 0x000fee0000000200 */
[C---:B-1----:R-:W-:Y:S08]  /*a310*/  HMMA.16816.F32.BF16 R52, R172.reuse, R144, R52 ;  /* 0x00000090ac34723c */ /* 0x042ff00000041834 */
        /* <DEDUP_REMOVED lines=22> */
[----:B------:R-:W-:Y:S07]  /*a480*/  LDSM.16.M88.4 R192, [R210] ;  /* 0x00000000d2c0783b */ /* 0x000fee0000000200 */
[C---:B---3--:R-:W-:Y:S08]  /*a490*/  HMMA.16816.F32.BF16 R52, R176.reuse, R148, R52 ;  /* 0x00000094b034723c */ /* 0x048ff00000041834 */
[C---:B------:R-:W-:Y:S01]  /*a4a0*/  HMMA.16816.F32.BF16 R56, R176.reuse, R150, R56 ;  /* 0x00000096b038723c */ /* 0x040fe20000041838 */
[----:B------:R-:W2:Y:S07]  /*a4b0*/  LDSM.16.M88.4 R148, [R212] ;  /* 0x00000000d494783b */ /* 0x000eae0000000200 */
[C---:B----4-:R-:W-:Y:S08]  /*a4c0*/  HMMA.16816.F32.BF16 R60, R176.reuse, R152, R60 ;  /* 0x00000098b03c723c */ /* 0x050ff0000004183c */
[----:B------:R-:W-:Y:S01]  /*a4d0*/  HMMA.16816.F32.BF16 R64, R176, R154, R64 ;  /* 0x0000009ab040723c */ /* 0x000fe20000041840 */
[----:B------:R-:W3:Y:S07]  /*a4e0*/  LDSM.16.M88.4 R152, [R209] ;  /* 0x00000000d198783b */ /* 0x000eee0000000200 */
[C---:B-----5:R-:W-:Y:S08]  /*a4f0*/  HMMA.16816.F32.BF16 R4, R180.reuse, R156, R4 ;  /* 0x0000009cb404723c */ /* 0x060ff00000041804 */
[C---:B------:R-:W-:Y:S01]  /*a500*/  HMMA.16816.F32.BF16 R8, R180.reuse, R158, R8 ;  /* 0x0000009eb408723c */ /* 0x040fe20000041808 */
[----:B------:R-:W4:Y:S07]  /*a510*/  LDSM.16.M88.4 R156, [R208] ;  /* 0x00000000d09c783b */ /* 0x000f2e0000000200 */
        /* <DEDUP_REMOVED lines=17> */
[----:B------:R-:W3:Y:S07]  /*a630*/  LDSM.16.M88.4 R152, [R205+0x5800] ;  /* 0x00580000cd98783b */ /* 0x000eee0000000200 */
[C---:B----4-:R-:W-:Y:S08]  /*a640*/  HMMA.16816.F32.BF16 R60, R180.reuse, R156, R60 ;  /* 0x0000009cb43c723c */ /* 0x050ff0000004183c */
[----:B------:R-:W-:Y:S01]  /*a650*/  HMMA.16816.F32.BF16 R64, R180, R158, R64 ;  /* 0x0000009eb440723c */ /* 0x000fe20000041840 */
[----:B------:R-:W4:Y:S07]  /*a660*/  LDSM.16.M88.4 R156, [R205+0x6000] ;  /* 0x00600000cd9c783b */ /* 0x000f2e0000000200 */
        /* <DEDUP_REMOVED lines=14> */
[----:B------:R-:W4:Y:S07]  /*a750*/  LDSM.16.M88.4 R156, [R202+0x5800] ;  /* 0x00580000ca9c783b */ /* 0x000f2e0000000200 */
[C---:B------:R-:W-:Y:S08]  /*a760*/  HMMA.16816.F32.BF16 R44, R184.reuse, R168, R44 ;  /* 0x000000a8b82c723c */ /* 0x040ff0000004182c */
[C---:B------:R-:W-:Y:S08]  /*a770*/  HMMA.16816.F32.BF16 R48, R184.reuse, R170, R48 ;  /* 0x000000aab830723c */ /* 0x040ff00000041830 */
[C---:B------:R-:W-:Y:S08]  /*a780*/  HMMA.16816.F32.BF16 R52, R184.reuse, R192, R52 ;  /* 0x000000c0b834723c */ /* 0x040ff00000041834 */
[C---:B------:R-:W-:Y:S08]  /*a790*/  HMMA.16816.F32.BF16 R56, R184.reuse, R194, R56 ;  /* 0x000000c2b838723c */ /* 0x040ff00000041838 */
[C---:B-----5:R-:W-:Y:S08]  /*a7a0*/  HMMA.16816.F32.BF16 R60, R184.reuse, R160, R60 ;  /* 0x000000a0b83c723c */ /* 0x060ff0000004183c */
[----:B------:R-:W-:Y:S08]  /*a7b0*/  HMMA.16816.F32.BF16 R64, R184, R162, R64 ;  /* 0x000000a2b840723c */ /* 0x000ff00000041840 */
[C---:B-1----:R-:W-:Y:S08]  /*a7c0*/  HMMA.16816.F32.BF16 R4, R188.reuse, R144, R4 ;  /* 0x00000090bc04723c */ /* 0x042ff00000041804 */
[C---:B------:R-:W-:Y:S01]  /*a7d0*/  HMMA.16816.F32.BF16 R8, R188.reuse, R146, R8 ;  /* 0x00000092bc08723c */ /* 0x040fe20000041808 */
[----:B------:R-:W1:Y:S07]  /*a7e0*/  LDSM.16.M88.4 R144, [R202+0x6000] ;  /* 0x00600000ca90783b */ /* 0x000e6e0000000200 */
[C---:B--2---:R-:W-:Y:S08]  /*a7f0*/  HMMA.16816.F32.BF16 R12, R188.reuse, R148, R12 ;  /* 0x00000094bc0c723c */ /* 0x044ff0000004180c */
[C---:B------:R-:W-:Y:S01]  /*a800*/  HMMA.16816.F32.BF16 R16, R188.reuse, R150, R16 ;  /* 0x00000096bc10723c */ /* 0x040fe20000041810 */
[----:B------:R-:W2:Y:S03]  /*a810*/  LDSM.16.M88.4 R148, [R202+0x6800] ;  /* 0x00680000ca94783b */ /* 0x000ea60000000200 */
[----:B------:R-:W-:Y:S02]  /*a820*/  FMNMX.FTZ R0, R4, R118, !PT ;  /* 0x0000007604007209 */ /* 0x000fe40007810000 */
[----:B------:R-:W-:Y:S02]  /*a830*/  FMNMX.FTZ R2, R6, R119, !PT ;  /* 0x0000007706027209 */ /* 0x000fe40007810000 */
[C---:B---3--:R-:W-:Y:S04]  /*a840*/  HMMA.16816.F32.BF16 R20, R188.reuse, R152, R20 ;  /* 0x00000098bc14723c */ /* 0x048fe80000041814 */
[----:B------:R-:W-:Y:S02]  /*a850*/  FMNMX.FTZ R0, R5, R0, !PT ;  /* 0x0000000005007209 */ /* 0x000fe40007810000 */
[----:B------:R-:W-:Y:S02]  /*a860*/  FMNMX.FTZ R2, R7, R2, !PT ;  /* 0x0000000207027209 */ /* 0x000fe40007810000 */
[C---:B------:R-:W-:Y:S01]  /*a870*/  HMMA.16816.F32.BF16 R24, R188.reuse, R154, R24 ;  /* 0x0000009abc18723c */ /* 0x040fe20000041818 */
[----:B------:R-:W3:Y:S03]  /*a880*/  LDSM.16.M88.4 R152, [R202+0x7000] ;  /* 0x00700000ca98783b */ /* 0x000ee60000000200 */
        /* <DEDUP_REMOVED lines=15> */
[C---:B--2---:R-:W-:Y:S01]  /*a980*/  HMMA.16816.F32.BF16 R44, R188.reuse, R148, R44 ;  /* 0x00000094bc2c723c */ /* 0x044fe2000004182c */
[----:B------:R-:W-:Y:S04]  /*a990*/  BAR.SYNC.DEFER_BLOCKING 0x0 ;  /* 0x0000000000007b1d */ /* 0x000fe80000010000 */
[----:B------:R-:W-:Y:S02]  /*a9a0*/  FMNMX.FTZ R0, R17, R0, !PT ;  /* 0x0000000011007209 */ /* 0x000fe40007810000 */
[----:B------:R-:W-:Y:S01]  /*a9b0*/  FMNMX.FTZ R2, R18, R2, !PT ;  /* 0x0000000212027209 */ /* 0x000fe20007810000 */
[C---:B------:R-:W-:Y:S04]  /*a9c0*/  HMMA.16816.F32.BF16 R48, R188.reuse, R150, R48 ;  /* 0x00000096bc30723c */ /* 0x040fe80000041830 */
        /* <DEDUP_REMOVED lines=8> */
[----:B------:R-:W-:Y:S01]  /*aa50*/  FMNMX.FTZ R0, R25, R0, !PT ;  /* 0x0000000019007209 */ /* 0x000fe20007810000 */
[C---:B-1----:R-:W-:Y:S03]  /*aa60*/  HMMA.16816.F32.BF16 R60, R188.reuse, R144, R60 ;  /* 0x00000090bc3c723c */ /* 0x042fe6000004183c */
[----:B------:R-:W-:Y:S02]  /*aa70*/  FMNMX.FTZ R0, R28, R0, !PT ;  /* 0x000000001c007209 */ /* 0x000fe40007810000 */
[----:B------:R-:W-:Y:S02]  /*aa80*/  FMNMX.FTZ R2, R26, R2, !PT ;  /* 0x000000021a027209 */ /* 0x000fe40007810000 */
[----:B------:R-:W-:Y:S01]  /*aa90*/  FMNMX.FTZ R0, R29, R0, !PT ;  /* 0x000000001d007209 */ /* 0x000fe20007810000 */
        /* <DEDUP_REMOVED lines=39> */
[----:B------:R-:W-:Y:S04]  /*ad10*/  FMNMX.FTZ R0, R66, R0, !PT ;  /* 0x0000000042007209 */ /* 0x000fe80007810000 */
[----:B------:R-:W-:Y:S05]  /*ad20*/  FMNMX.FTZ R0, R67, R0, !PT ;  /* 0x0000000043007209 */ /* 0x000fea0007810000 */
[----:B------:R-:W2:Y:S01]  /*ad30*/  SHFL.BFLY PT, R2, R0, 0x2, 0x1f ;  /* 0x0c401f0000027f89 */ /* 0x000ea200000e0000 */
[----:B-1----:R-:W-:Y:S07]  /*ad40*/  FMNMX.FTZ R117, R117, R3, !PT ;  /* 0x0000000375757209 */ /* 0x002fee0007810000 */
[----:B------:R-:W1:Y:S01]  /*ad50*/  SHFL.BFLY PT, R116, R117, 0x1, 0x1f ;  /* 0x0c201f0075747f89 */ /* 0x000e6200000e0000 */
[----:B--2---:R-:W-:Y:S07]  /*ad60*/  FMNMX.FTZ R0, R0, R2, !PT ;  /* 0x0000000200007209 */ /* 0x004fee0007810000 */
[----:B------:R-:W2:Y:S01]  /*ad70*/  SHFL.BFLY PT, R3, R0, 0x1, 0x1f ;  /* 0x0c201f0000037f89 */ /* 0x000ea200000e0000 */
[----:B-1----:R-:W-:Y:S05]  /*ad80*/  FMNMX.FTZ R117, R117, R116, !PT ;  /* 0x0000007475757209 */ /* 0x002fea0007810000 */
[C---:B------:R-:W-:Y:S02]  /*ad90*/  FMUL.FTZ R156, R117.reuse, c[0x0][0x2d0] ;  /* 0x0000b400759c7a20 */ /* 0x040fe40000410000 */
[----:B------:R-:W-:Y:S02]  /*ada0*/  FADD.FTZ R2, -R117, R118 ;  /* 0x0000007675027221 */ /* 0x000fe40000010100 */
[--C-:B------:R-:W-:Y:S01]  /*adb0*/  FFMA.FTZ R4, R4, c[0x0][0x2d0], -R156.reuse ;  /* 0x0000b40004047a23 */ /* 0x100fe2000001089c */
[----:B--2---:R-:W-:Y:S01]  /*adc0*/  FMNMX.FTZ R116, R0, R3, !PT ;  /* 0x0000000300747209 */ /* 0x004fe20007810000 */
[----:B------:R-:W-:Y:S01]  /*add0*/  FMUL.FTZ R0, R2, c[0x0][0x2d0] ;  /* 0x0000b40002007a20 */ /* 0x000fe20000410000 */
[----:B------:R-:W-:Y:S01]  /*ade0*/  @P1 SHF.R.S32.HI R3, RZ, 0x1f, R229 ;  /* 0x0000001fff031819 */ /* 0x000fe200000114e5 */
[----:B------:R1:W-:Y:S01]  /*adf0*/  MUFU.EX2 R230, R4 ;  /* 0x0000000400e67308 */ /* 0x0003e20000000800 */
[--C-:B------:R-:W-:Y:S02]  /*ae00*/  FFMA.FTZ R5, R5, c[0x0][0x2d0], -R156.reuse ;  /* 0x0000b40005057a23 */ /* 0x100fe4000001089c */
[--C-:B------:R-:W-:Y:S02]  /*ae10*/  FFMA.FTZ R9, R9, c[0x0][0x2d0], -R156.reuse ;  /* 0x0000b40009097a23 */ /* 0x100fe4000001089c */
[----:B------:R-:W-:Y:S02]  /*ae20*/  @P1 IMAD R3, R3, c[0x0][0x1e0], RZ ;  /* 0x0000780003031a24 */ /* 0x000fe400078e02ff */
[--C-:B------:R-:W-:Y:S02]  /*ae30*/  FFMA.FTZ R12, R12, c[0x0][0x2d0], -R156.reuse ;  /* 0x0000b4000c0c7a23 */ /* 0x100fe4000001089c */
[--C-:B------:R-:W-:Y:S01]  /*ae40*/  FFMA.FTZ R13, R13, c[0x0][0x2d0], -R156.reuse ;  /* 0x0000b4000d0d7a23 */ /* 0x100fe2000001089c */
[----:B------:R2:W3:Y:S01]  /*ae50*/  MUFU.EX2 R2, R0 ;  /* 0x0000000000027308 */ /* 0x0004e20000000800 */
[--C-:B------:R-:W-:Y:S02]  /*ae60*/  FFMA.FTZ R20, R20, c[0x0][0x2d0], -R156.reuse ;  /* 0x0000b40014147a23 */ /* 0x100fe4000001089c */
[--C-:B------:R-:W-:Y:S02]  /*ae70*/  FFMA.FTZ R21, R21, c[0x0][0x2d0], -R156.reuse ;  /* 0x0000b40015157a23 */ /* 0x100fe4000001089c */
[--C-:B------:R-:W-:Y:S02]  /*ae80*/  FFMA.FTZ R24, R24, c[0x0][0x2d0], -R156.reuse ;  /* 0x0000b40018187a23 */ /* 0x100fe4000001089c */
[--C-:B------:R-:W-:Y:S02]  /*ae90*/  FFMA.FTZ R25, R25, c[0x0][0x2d0], -R156.reuse ;  /* 0x0000b40019197a23 */ /* 0x100fe4000001089c */
[--C-:B------:R-:W-:Y:S01]  /*aea0*/  FFMA.FTZ R28, R28, c[0x0][0x2d0], -R156.reuse ;  /* 0x0000b4001c1c7a23 */ /* 0x100fe2000001089c */
[----:B------:R4:W-:Y:S01]  /*aeb0*/  MUFU.EX2 R231, R5 ;  /* 0x0000000500e77308 */ /* 0x0009e20000000800 */
[--C-:B------:R-:W-:Y:S02]  /*aec0*/  FFMA.FTZ R29, R29, c[0x0][0x2d0], -R156.reuse ;  /* 0x0000b4001d1d7a23 */ /* 0x100fe4000001089c */
[--C-:B------:R-:W-:Y:S02]  /*aed0*/  FFMA.FTZ R32, R32, c[0x0][0x2d0], -R156.reuse ;  /* 0x0000b40020207a23 */ /* 0x100fe4000001089c */
[----:B-1----:R-:W-:Y:S02]  /*aee0*/  @P1 IMAD R4, R229, c[0x0][0x1e4], R3 ;  /* 0x00007900e5041a24 */ /* 0x002fe400078e0203 */
[--C-:B------:R-:W-:Y:S02]  /*aef0*/  FFMA.FTZ R33, R33, c[0x0][0x2d0], -R156.reuse ;  /* 0x0000b40021217a23 */ /* 0x100fe4000001089c */
[--C-:B------:R-:W-:Y:S01]  /*af00*/  FFMA.FTZ R36, R36, c[0x0][0x2d0], -R156.reuse ;  /* 0x0000b40024247a23 */ /* 0x100fe2000001089c */
[----:B------:R-:W-:Y:S01]  /*af10*/  MUFU.EX2 R198, R12 ;  /* 0x0000000c00c67308 */ /* 0x000fe20000000800 */
[--C-:B------:R-:W-:Y:S02]  /*af20*/  FFMA.FTZ R37, R37, c[0x0][0x2d0], -R156.reuse ;  /* 0x0000b40025257a23 */ /* 0x100fe4000001089c */
[----:B------:R-:W-:Y:S02]  /*af30*/  FFMA.FTZ R40, R40, c[0x0][0x2d0], -R156 ;  /* 0x0000b40028287a23 */ /* 0x000fe4000001089c */
[----:B--2---:R-:W-:Y:S02]  /*af40*/  FADD.FTZ R0, -R116, R119 ;  /* 0x0000007774007221 */ /* 0x004fe40000010100 */
[----:B------:R-:W-:Y:S03]  /*af50*/  @P1 IMAD.WIDE.U32 R118, R229, c[0x0][0x1e0], RZ ;  /* 0x00007800e5761a25 */ /* 0x000fe600078e00ff */
[----:B------:R-:W-:Y:S01]  /*af60*/  MUFU.EX2 R197, R13 ;  /* 0x0000000d00c57308 */ /* 0x000fe20000000800 */
[----:B------:R-:W-:Y:S01]  /*af70*/  FMUL.FTZ R0, R0, c[0x0][0x2d0] ;  /* 0x0000b40000007a20 */ /* 0x000fe20000410000 */
[----:B------:R-:W-:Y:S01]  /*af80*/  @P1 IADD3 R4, R119, R4, RZ ;  /* 0x0000000477041210 */ /* 0x000fe20007ffe0ff */
[----:B---3--:R-:W-:Y:S01]  /*af90*/  FMUL.FTZ R68, R2, R68 ;  /* 0x0000004402447220 */ /* 0x008fe20000410000 */
[----:B------:R-:W-:Y:S01]  /*afa0*/  @P1 SHF.L.U32 R3, R118, 0x7, RZ ;  /* 0x0000000776031819 */ /* 0x000fe200000006ff */
[----:B------:R-:W-:Y:S01]  /*afb0*/  FMUL.FTZ R69, R2, R69 ;  /* 0x0000004502457220 */ /* 0x000fe20000410000 */
[----:B------:R-:W-:Y:S01]  /*afc0*/  @P1 SHF.L.U64.HI R119, R118, 0x7, R4 ;  /* 0x0000000776771819 */ /* 0x000fe20000010204 */
[----:B------:R-:W-:Y:S01]  /*afd0*/  FFMA.FTZ R118, R8, c[0x0][0x2d0], -R156 ;  /* 0x0000b40008767a23 */ /* 0x000fe2000001089c */
[----:B----4-:R-:W-:Y:S01]  /*afe0*/  @P1 IADD3 R5, P3, R3, R234, RZ ;  /* 0x000000ea03051210 */ /* 0x010fe20007f7e0ff */
[C---:B------:R-:W-:Y:S01]  /*aff0*/  FMUL.FTZ R72, R2.reuse, R72 ;  /* 0x0000004802487220 */ /* 0x040fe20000410000 */
[----:B------:R-:W1:Y:S01]  /*b000*/  MUFU.EX2 R0, R0 ;  /* 0x0000000000007308 */ /* 0x000e620000000800 */
[C---:B------:R-:W-:Y:S01]  /*b010*/  FMUL.FTZ R73, R2.reuse, R73 ;  /* 0x0000004902497220 */ /* 0x040fe20000410000 */
[----:B------:R-:W-:Y:S01]  /*b020*/  @P1 LEA R4, P2, R5, c[0x0][0x1c8], 0x1 ;  /* 0x0000720005041a11 */ /* 0x000fe200078408ff */
[C---:B------:R-:W-:Y:S01]  /*b030*/  FMUL.FTZ R76, R2.reuse, R76 ;  /* 0x0000004c024c7220 */ /* 0x040fe20000410000 */
[----:B------:R-:W-:Y:S01]  /*b040*/  @P1 IADD3.X R8, R119, R233, RZ, P3, !PT ;  /* 0x000000e977081210 */ /* 0x000fe20001ffe4ff */
[C---:B------:R-:W-:Y:S01]  /*b050*/  FMUL.FTZ R77, R2.reuse, R77 ;  /* 0x0000004d024d7220 */ /* 0x040fe20000410000 */
[----:B------:R-:W-:Y:S01]  /*b060*/  @P1 IADD3 R3, P4, P3, R3, 0x40, R234 ;  /* 0x0000004003031810 */ /* 0x000fe20007b9e0ea */
[C---:B------:R-:W-:Y:S01]  /*b070*/  FMUL.FTZ R80, R2.reuse, R80 ;  /* 0x0000005002507220 */ /* 0x040fe20000410000 */
[----:B------:R-:W-:Y:S01]  /*b080*/  @P1 LEA.HI.X R5, R5, c[0x0][0x1cc], R8, 0x1, P2 ;  /* 0x0000730005051a11 */ /* 0x000fe200010f0c08 */
[C---:B------:R-:W-:Y:S01]  /*b090*/  FMUL.FTZ R81, R2.reuse, R81 ;  /* 0x0000005102517220 */ /* 0x040fe20000410000 */
[----:B------:R2:W-:Y:S01]  /*b0a0*/  MUFU.EX2 R199, R118 ;  /* 0x0000007600c77308 */ /* 0x0005e20000000800 */
[----:B------:R-:W-:Y:S01]  /*b0b0*/  @P1 IADD3.X R8, R119, RZ, R233, P4, P3 ;  /* 0x000000ff77081210 */ /* 0x000fe200027e64e9 */
[C---:B------:R-:W-:Y:S01]  /*b0c0*/  FMUL.FTZ R84, R2.reuse, R84 ;  /* 0x0000005402547220 */ /* 0x040fe20000410000 */
[----:B------:R3:W-:Y:S01]  /*b0d0*/  @P1 LDGSTS.E.BYPASS.LTC128B.128 [R228+0x8100], [R4.64], !P0 ;  /* 0x0810000004e41fae */ /* 0x0007e2000c101d46 */
[C---:B------:R-:W-:Y:S01]  /*b0e0*/  @P1 LEA R144, P2, R3.reuse, c[0x0][0x1c8], 0x1 ;  /* 0x0000720003901a11 */ /* 0x040fe200078408ff */
[C---:B------:R-:W-:Y:S02]  /*b0f0*/  FMUL.FTZ R85, R2.reuse, R85 ;  /* 0x0000005502557220 */ /* 0x040fe40000410000 */
[----:B------:R-:W-:Y:S01]  /*b100*/  FMUL.FTZ R88, R2, R88 ;  /* 0x0000005802587220 */ /* 0x000fe20000410000 */
[----:B------:R-:W-:Y:S01]  /*b110*/  @P1 LEA.HI.X R145, R3, c[0x0][0x1cc], R8, 0x1, P2 ;  /* 0x0000730003911a11 */ /* 0x000fe200010f0c08 */
[----:B------:R-:W-:Y:S01]  /*b120*/  FMUL.FTZ R3, R116, c[0x0][0x2d0] ;  /* 0x0000b40074037a20 */ /* 0x000fe20000410000 */
[----:B------:R-:W-:Y:S01]  /*b130*/  MUFU.EX2 R194, R20 ;  /* 0x0000001400c27308 */ /* 0x000fe20000000800 */
[----:B------:R-:W-:Y:S01]  /*b140*/  FMUL.FTZ R89, R2, R89 ;  /* 0x0000005902597220 */ /* 0x000fe20000410000 */
[----:B------:R-:W4:Y:S01]  /*b150*/  LDL.LU R234, [R1] ;  /* 0x0000000001ea7983 */ /* 0x000f220000300800 */
[--C-:B------:R-:W-:Y:S02]  /*b160*/  FFMA.FTZ R6, R6, c[0x0][0x2d0], -R3.reuse ;  /* 0x0000b40006067a23 */ /* 0x100fe40000010803 */
[--C-:B------:R-:W-:Y:S01]  /*b170*/  FFMA.FTZ R7, R7, c[0x0][0x2d0], -R3.reuse ;  /* 0x0000b40007077a23 */ /* 0x100fe20000010803 */
[----:B------:R5:W-:Y:S01]  /*b180*/  @P1 LDGSTS.E.BYPASS.LTC128B.128 [R228+0xc100], [R144.64], !P6 ;  /* 0x0c10000090e41fae */ /* 0x000be2000f101d46 */
[--C-:B------:R-:W-:Y:S02]  /*b190*/  FFMA.FTZ R10, R10, c[0x0][0x2d0], -R3.reuse ;  /* 0x0000b4000a0a7a23 */ /* 0x100fe40000010803 */
[--C-:B------:R-:W-:Y:S01]  /*b1a0*/  FFMA.FTZ R11, R11, c[0x0][0x2d0], -R3.reuse ;  /* 0x0000b4000b0b7a23 */ /* 0x100fe20000010803 */
[----:B------:R-:W-:Y:S01]  /*b1b0*/  MUFU.EX2 R163, R6 ;  /* 0x0000000600a37308 */ /* 0x000fe20000000800 */
[C---:B-1----:R-:W-:Y:S02]  /*b1c0*/  FMUL.FTZ R70, R0.reuse, R70 ;  /* 0x0000004600467220 */ /* 0x042fe40000410000 */
[C---:B------:R-:W-:Y:S01]  /*b1d0*/  FMUL.FTZ R71, R0.reuse, R71 ;  /* 0x0000004700477220 */ /* 0x040fe20000410000 */
[----:B--2---:R-:W-:Y:S01]  /*b1e0*/  @P1 MOV R118, c[0x0][0x1e0] ;  /* 0x0000780000761a02 */ /* 0x004fe20000000f00 */
[C---:B------:R-:W-:Y:S01]  /*b1f0*/  FMUL.FTZ R74, R0.reuse, R74 ;  /* 0x0000004a004a7220 */ /* 0x040fe20000410000 */
[----:B------:R-:W2:Y:S01]  /*b200*/  LDL.LU R233, [R1+0x10] ;  /* 0x0000100001e97983 */ /* 0x000ea20000300800 */
[----:B------:R-:W-:Y:S01]  /*b210*/  FMUL.FTZ R75, R0, R75 ;  /* 0x0000004b004b7220 */ /* 0x000fe20000410000 */
[----:B------:R-:W-:Y:S01]  /*b220*/  @P1 SHF.L.U64.HI R119, R118, R232, c[0x0][0x1e4] ;  /* 0x0000790076771619 */ /* 0x000fe200000102e8 */
[----:B------:R-:W-:Y:S01]  /*b230*/  FMUL.FTZ R78, R0, R78 ;  /* 0x0000004e004e7220 */ /* 0x000fe20000410000 */
[----:B------:R1:W-:Y:S01]  /*b240*/  MUFU.EX2 R232, R9 ;  /* 0x0000000900e87308 */ /* 0x0003e20000000800 */
[----:B------:R-:W-:Y:S01]  /*b250*/  @P1 SHF.L.U32 R118, R118, 0x6, RZ ;  /* 0x0000000676761819 */ /* 0x000fe200000006ff */
[C---:B------:R-:W-:Y:S02]  /*b260*/  FMUL.FTZ R79, R0.reuse, R79 ;  /* 0x0000004f004f7220 */ /* 0x040fe40000410000 */
[----:B------:R-:W-:Y:S01]  /*b270*/  FMUL.FTZ R82, R0, R82 ;  /* 0x0000005200527220 */ /* 0x000fe20000410000 */
[----:B------:R-:W-:Y:S01]  /*b280*/  @P1 IADD3 R8, P2, R4, R118, RZ ;  /* 0x0000007604081210 */ /* 0x000fe20007f5e0ff */
[C---:B------:R-:W-:Y:S02]  /*b290*/  FMUL.FTZ R83, R0.reuse, R83 ;  /* 0x0000005300537220 */ /* 0x040fe40000410000 */
[----:B------:R-:W-:Y:S01]  /*b2a0*/  FMUL.FTZ R86, R0, R86 ;  /* 0x0000005600567220 */ /* 0x000fe20000410000 */
[----:B---3--:R-:W-:Y:S01]  /*b2b0*/  @P1 IADD3 R4, P3, R8, R118, RZ ;  /* 0x0000007608041210 */ /* 0x008fe20007f7e0ff */
[----:B------:R3:W3:Y:S01]  /*b2c0*/  MUFU.EX2 R162, R7 ;  /* 0x0000000700a27308 */ /* 0x0006e20000000800 */
[----:B------:R-:W-:Y:S02]  /*b2d0*/  FMUL.FTZ R87, R0, R87 ;  /* 0x0000005700577220 */ /* 0x000fe40000410000 */
[--C-:B------:R-:W-:Y:S02]  /*b2e0*/  FFMA.FTZ R14, R14, c[0x0][0x2d0], -R3.reuse ;  /* 0x0000b4000e0e7a23 */ /* 0x100fe40000010803 */
[--C-:B------:R-:W-:Y:S02]  /*b2f0*/  FFMA.FTZ R15, R15, c[0x0][0x2d0], -R3.reuse ;  /* 0x0000b4000f0f7a23 */ /* 0x100fe40000010803 */
[C---:B------:R-:W-:Y:S02]  /*b300*/  FMUL.FTZ R90, R0.reuse, R90 ;  /* 0x0000005a005a7220 */ /* 0x040fe40000410000 */
[----:B------:R-:W-:Y:S01]  /*b310*/  FMUL.FTZ R91, R0, R91 ;  /* 0x0000005b005b7220 */ /* 0x000fe20000410000 */
[----:B------:R5:W-:Y:S01]  /*b320*/  MUFU.EX2 R161, R10 ;  /* 0x0000000a00a17308 */ /* 0x000be20000000800 */
[C---:B------:R-:W-:Y:S02]  /*b330*/  FMUL.FTZ R12, R2.reuse, R128 ;  /* 0x00000080020c7220 */ /* 0x040fe40000410000 */
[----:B------:R-:W-:Y:S01]  /*b340*/  FMUL.FTZ R13, R2, R129 ;  /* 0x00000081020d7220 */ /* 0x000fe20000410000 */
[-C--:B-1----:R-:W-:Y:S01]  /*b350*/  @P1 IADD3.X R9, R5, R119.reuse, RZ, P2, !PT ;  /* 0x0000007705091210 */ /* 0x082fe200017fe4ff */
[--C-:B------:R-:W-:Y:S01]  /*b360*/  FFMA.FTZ R22, R22, c[0x0][0x2d0], -R3.reuse ;  /* 0x0000b40016167a23 */ /* 0x100fe20000010803 */
[----:B------:R-:W-:Y:S01]  /*b370*/  @P1 IADD3 R6, P2, R4, R118, RZ ;  /* 0x0000007604061210 */ /* 0x000fe20007f5e0ff */
[--C-:B------:R-:W-:Y:S01]  /*b380*/  FFMA.FTZ R23, R23, c[0x0][0x2d0], -R3.reuse ;  /* 0x0000b40017177a23 */ /* 0x100fe20000010803 */
[-C--:B------:R-:W-:Y:S01]  /*b390*/  @P1 IADD3.X R5, R9, R119.reuse, RZ, P3, !PT ;  /* 0x0000007709051210 */ /* 0x080fe20001ffe4ff */
[----:B------:R1:W-:Y:S01]  /*b3a0*/  @P1 LDGSTS.E.BYPASS.LTC128B.128 [R228+0x9100], [R8.64], !P0 ;  /* 0x0910000008e41fae */ /* 0x0003e2000c101d46 */
[----:B------:R1:W1:Y:S01]  /*b3b0*/  MUFU.EX2 R168, R11 ;  /* 0x0000000b00a87308 */ /* 0x0002620000000800 */
[--C-:B------:R-:W-:Y:S02]  /*b3c0*/  FFMA.FTZ R26, R26, c[0x0][0x2d0], -R3.reuse ;  /* 0x0000b4001a1a7a23 */ /* 0x100fe40000010803 */
[--C-:B------:R-:W-:Y:S01]  /*b3d0*/  FFMA.FTZ R27, R27, c[0x0][0x2d0], -R3.reuse ;  /* 0x0000b4001b1b7a23 */ /* 0x100fe20000010803 */
[----:B---3--:R-:W-:Y:S01]  /*b3e0*/  @P1 IADD3.X R7, R5, R119, RZ, P2, !PT ;  /* 0x0000007705071210 */ /* 0x008fe200017fe4ff */
[--C-:B------:R-:W-:Y:S02]  /*b3f0*/  FFMA.FTZ R30, R30, c[0x0][0x2d0], -R3.reuse ;  /* 0x0000b4001e1e7a23 */ /* 0x100fe40000010803 */
[----:B------:R3:W-:Y:S01]  /*b400*/  @P1 LDGSTS.E.BYPASS.LTC128B.128 [R228+0xd100], [R8.64+0x80], !P6 ;  /* 0x0d10008008e41fae */ /* 0x0007e2000f101d46 */
[--C-:B------:R-:W-:Y:S02]  /*b410*/  FFMA.FTZ R31, R31, c[0x0][0x2d0], -R3.reuse ;  /* 0x0000b4001f1f7a23 */ /* 0x100fe40000010803 */
[----:B------:R3:W-:Y:S01]  /*b420*/  MUFU.EX2 R160, R14 ;  /* 0x0000000e00a07308 */ /* 0x0007e20000000800 */
[--C-:B------:R-:W-:Y:S02]  /*b430*/  FFMA.FTZ R34, R34, c[0x0][0x2d0], -R3.reuse ;  /* 0x0000b40022227a23 */ /* 0x100fe40000010803 */
[--C-:B------:R-:W-:Y:S02]  /*b440*/  FFMA.FTZ R35, R35, c[0x0][0x2d0], -R3.reuse ;  /* 0x0000b40023237a23 */ /* 0x100fe40000010803 */
[----:B------:R3:W-:Y:S01]  /*b450*/  @P1 LDGSTS.E.BYPASS.LTC128B.128 [R228+0xa100], [R4.64], !P0 ;  /* 0x0a10000004e41fae */ /* 0x0007e2000c101d46 */
[----:B-----5:R-:W-:Y:S02]  /*b460*/  FMUL.FTZ R10, R0, R126 ;  /* 0x0000007e000a7220 */ /* 0x020fe40000410000 */
[--C-:B------:R-:W-:Y:S02]  /*b470*/  FFMA.FTZ R38, R38, c[0x0][0x2d0], -R3.reuse ;  /* 0x0000b40026267a23 */ /* 0x100fe40000010803 */
[----:B------:R5:W5:Y:S01]  /*b480*/  MUFU.EX2 R159, R15 ;  /* 0x0000000f009f7308 */ /* 0x000b620000000800 */
[--C-:B------:R-:W-:Y:S02]  /*b490*/  FFMA.FTZ R39, R39, c[0x0][0x2d0], -R3.reuse ;  /* 0x0000b40027277a23 */ /* 0x100fe40000010803 */
[----:B------:R5:W-:Y:S01]  /*b4a0*/  @P1 LDGSTS.E.BYPASS.LTC128B.128 [R228+0xe100], [R4.64+0x80], !P6 ;  /* 0x0e10008004e41fae */ /* 0x000be2000f101d46 */
[----:B-1----:R-:W-:Y:S02]  /*b4b0*/  FMUL.FTZ R11, R0, R127 ;  /* 0x0000007f000b7220 */ /* 0x002fe40000410000 */
[--C-:B------:R-:W-:Y:S02]  /*b4c0*/  FFMA.FTZ R41, R41, c[0x0][0x2d0], -R156.reuse ;  /* 0x0000b40029297a23 */ /* 0x100fe4000001089c */
[--C-:B------:R-:W-:Y:S02]  /*b4d0*/  FFMA.FTZ R42, R42, c[0x0][0x2d0], -R3.reuse ;  /* 0x0000b4002a2a7a23 */ /* 0x100fe40000010803 */
[----:B------:R-:W-:Y:S01]  /*b4e0*/  MUFU.EX2 R193, R21 ;  /* 0x0000001500c17308 */ /* 0x000fe20000000800 */
[----:B------:R1:W-:Y:S01]  /*b4f0*/  @P1 LDGSTS.E.BYPASS.LTC128B.128 [R228+0xb100], [R6.64], !P0 ;  /* 0x0b10000006e41fae */ /* 0x0003e2000c101d46 */
[--C-:B------:R-:W-:Y:S02]  /*b500*/  FFMA.FTZ R43, R43, c[0x0][0x2d0], -R3.reuse ;  /* 0x0000b4002b2b7a23 */ /* 0x100fe40000010803 */
[C---:B---3--:R-:W-:Y:S02]  /*b510*/  FMUL.FTZ R8, R2.reuse, R124 ;  /* 0x0000007c02087220 */ /* 0x048fe40000410000 */
[----:B------:R-:W-:Y:S02]  /*b520*/  FMUL.FTZ R9, R2, R125 ;  /* 0x0000007d02097220 */ /* 0x000fe40000410000 */
[----:B------:R-:W-:Y:S01]  /*b530*/  FMUL.FTZ R14, R0, R130 ;  /* 0x00000082000e7220 */ /* 0x000fe20000410000 */
[----:B------:R1:W-:Y:S01]  /*b540*/  @P1 LDGSTS.E.BYPASS.LTC128B.128 [R228+0xf100], [R6.64+0x80], !P6 ;  /* 0x0f10008006e41fae */ /* 0x0003e2000f101d46 */
[----:B------:R-:W-:Y:S01]  /*b550*/  MUFU.EX2 R192, R24 ;  /* 0x0000001800c07308 */ /* 0x000fe20000000800 */
[--C-:B------:R-:W-:Y:S02]  /*b560*/  FFMA.FTZ R44, R44, c[0x0][0x2d0], -R156.reuse ;  /* 0x0000b4002c2c7a23 */ /* 0x100fe4000001089c */
[--C-:B------:R-:W-:Y:S02]  /*b570*/  FFMA.FTZ R45, R45, c[0x0][0x2d0], -R156.reuse ;  /* 0x0000b4002d2d7a23 */ /* 0x100fe4000001089c */
[----:B-----5:R-:W-:Y:S02]  /*b580*/  FMUL.FTZ R15, R0, R131 ;  /* 0x00000083000f7220 */ /* 0x020fe40000410000 */
[----:B------:R-:W3:Y:S01]  /*b590*/  LDSM.16.MT88.4 R144, [R200] ;  /* 0x00000000c890783b */ /* 0x000ee20000004200 */
[--C-:B------:R-:W-:Y:S02]  /*b5a0*/  FFMA.FTZ R46, R46, c[0x0][0x2d0], -R3.reuse ;  /* 0x0000b4002e2e7a23 */ /* 0x100fe40000010803 */
[C---:B------:R-:W-:Y:S01]  /*b5b0*/  FMUL.FTZ R4, R2.reuse, R120 ;  /* 0x0000007802047220 */ /* 0x040fe20000410000 */
[----:B------:R-:W-:Y:S01]  /*b5c0*/  F2FP.BF16.PACK_AB R120, R231, R230 ;  /* 0x000000e6e778723e */ /* 0x000fe200000010ff */
[----:B------:R-:W-:Y:S01]  /*b5d0*/  FMUL.FTZ R5, R2, R121 ;  /* 0x0000007902057220 */ /* 0x000fe20000410000 */
[----:B------:R-:W-:Y:S01]  /*b5e0*/  F2FP.BF16.PACK_AB R121, R162, R163 ;  /* 0x000000a3a279723e */ /* 0x000fe200000010ff */
[----:B------:R-:W-:Y:S01]  /*b5f0*/  MUFU.EX2 R171, R25 ;  /* 0x0000001900ab7308 */ /* 0x000fe20000000800 */
[----:B------:R-:W5:Y:S01]  /*b600*/  LDSM.16.MT88.4 R148, [R204] ;  /* 0x00000000cc94783b */ /* 0x000f620000004200 */
[--C-:B------:R-:W-:Y:S02]  /*b610*/  FFMA.FTZ R47, R47, c[0x0][0x2d0], -R3.reuse ;  /* 0x0000b4002f2f7a23 */ /* 0x100fe40000010803 */
[C---:B------:R-:W-:Y:S02]  /*b620*/  FMUL.FTZ R92, R2.reuse, R92 ;  /* 0x0000005c025c7220 */ /* 0x040fe40000410000 */
[----:B------:R-:W-:Y:S02]  /*b630*/  FMUL.FTZ R93, R2, R93 ;  /* 0x0000005d025d7220 */ /* 0x000fe40000410000 */
[C---:B------:R-:W-:Y:S01]  /*b640*/  FMUL.FTZ R94, R0.reuse, R94 ;  /* 0x0000005e005e7220 */ /* 0x040fe20000410000 */
[----:B------:R-:W5:Y:S01]  /*b650*/  LDSM.16.MT88.4 R152, [R203] ;  /* 0x00000000cb98783b */ /* 0x000f620000004200 */
[----:B------:R-:W-:Y:S01]  /*b660*/  MUFU.EX2 R170, R28 ;  /* 0x0000001c00aa7308 */ /* 0x000fe20000000800 */
[C---:B------:R-:W-:Y:S02]  /*b670*/  FMUL.FTZ R95, R0.reuse, R95 ;  /* 0x0000005f005f7220 */ /* 0x040fe40000410000 */
[----:B-1----:R-:W-:Y:S01]  /*b680*/  FMUL.FTZ R6, R0, R122 ;  /* 0x0000007a00067220 */ /* 0x002fe20000410000 */
[----:B------:R-:W-:Y:S01]  /*b690*/  F2FP.BF16.PACK_AB R122, R232, R199 ;  /* 0x000000c7e87a723e */ /* 0x000fe200000010ff */
[----:B------:R-:W-:Y:S01]  /*b6a0*/  FMUL.FTZ R7, R0, R123 ;  /* 0x0000007b00077220 */ /* 0x000fe20000410000 */
[----:B------:R-:W-:Y:S01]  /*b6b0*/  F2FP.BF16.PACK_AB R123, R168, R161 ;  /* 0x000000a1a87b723e */ /* 0x000fe200000010ff */
[----:B------:R-:W1:Y:S01]  /*b6c0*/  LDSM.16.MT88.4 R124, [R223] ;  /* 0x00000000df7c783b */ /* 0x000e620000004200 */
[C---:B------:R-:W-:Y:S02]  /*b6d0*/  FMUL.FTZ R96, R2.reuse, R96 ;  /* 0x0000006002607220 */ /* 0x040fe40000410000 */
[----:B------:R-:W-:Y:S01]  /*b6e0*/  MUFU.EX2 R169, R29 ;  /* 0x0000001d00a97308 */ /* 0x000fe20000000800 */
[----:B------:R-:W-:Y:S02]  /*b6f0*/  FMUL.FTZ R97, R2, R97 ;  /* 0x0000006102617220 */ /* 0x000fe40000410000 */
[C---:B------:R-:W-:Y:S02]  /*b700*/  FMUL.FTZ R98, R0.reuse, R98 ;  /* 0x0000006200627220 */ /* 0x040fe40000410000 */
[----:B------:R-:W-:Y:S01]  /*b710*/  LDSM.16.MT88.4 R128, [R206+0x4000] ;  /* 0x00400000ce80783b */ /* 0x000fe20000004200 */
[----:B------:R-:W-:Y:S02]  /*b720*/  FMUL.FTZ R99, R0, R99 ;  /* 0x0000006300637220 */ /* 0x000fe40000410000 */
[--C-:B------:R-:W-:Y:S02]  /*b730*/  FFMA.FTZ R16, R16, c[0x0][0x2d0], -R156.reuse ;  /* 0x0000b40010107a23 */ /* 0x100fe4000001089c */
[----:B------:R-:W-:Y:S01]  /*b740*/  MUFU.EX2 R119, R46 ;  /* 0x0000002e00777308 */ /* 0x000fe20000000800 */
[--C-:B------:R-:W-:Y:S01]  /*b750*/  FFMA.FTZ R17, R17, c[0x0][0x2d0], -R156.reuse ;  /* 0x0000b40011117a23 */ /* 0x100fe2000001089c */
[C---:B---3--:R-:W-:Y:S01]  /*b760*/  HMMA.16816.F32.BF16 R4, R120.reuse, R144, R4 ;  /* 0x000000907804723c */ /* 0x048fe20000041804 */
[----:B------:R-:W0:Y:S04]  /*b770*/  LDGDEPBAR ;  /* 0x00000000000079af */ /* 0x000e280000000000 */
[--C-:B------:R-:W-:Y:S03]  /*b780*/  FFMA.FTZ R18, R18, c[0x0][0x2d0], -R3.reuse ;  /* 0x0000b40012127a23 */ /* 0x100fe60000010803 */
[----:B------:R-:W-:Y:S01]  /*b790*/  MUFU.EX2 R118, R47 ;  /* 0x0000002f00767308 */ /* 0x000fe20000000800 */
[C---:B------:R-:W-:Y:S01]  /*b7a0*/  HMMA.16816.F32.BF16 R8, R120.reuse, R146, R8 ;  /* 0x000000927808723c */ /* 0x040fe20000041808 */
[----:B------:R-:W3:Y:S02]  /*b7b0*/  LDSM.16.MT88.4 R144, [R200+0x4000] ;  /* 0x00400000c890783b */ /* 0x000ee40000004200 */
[--C-:B------:R-:W-:Y:S02]  /*b7c0*/  FFMA.FTZ R19, R19, c[0x0][0x2d0], -R3.reuse ;  /* 0x0000b40013137a23 */ /* 0x100fe40000010803 */
[C---:B------:R-:W-:Y:S03]  /*b7d0*/  FMUL.FTZ R100, R2.reuse, R100 ;  /* 0x0000006402647220 */ /* 0x040fe60000410000 */
[C---:B-----5:R-:W-:Y:S01]  /*b7e0*/  HMMA.16816.F32.BF16 R68, R120.reuse, R148, R68 ;  /* 0x000000947844723c */ /* 0x060fe20000041844 */
[----:B------:R5:W-:Y:S03]  /*b7f0*/  MUFU.EX2 R196, R16 ;  /* 0x0000001000c47308 */ /* 0x000be60000000800 */
[----:B------:R-:W-:Y:S02]  /*b800*/  FMUL.FTZ R101, R2, R101 ;  /* 0x0000006502657220 */ /* 0x000fe40000410000 */
[C---:B------:R-:W-:Y:S02]  /*b810*/  FMUL.FTZ R102, R0.reuse, R102 ;  /* 0x0000006600667220 */ /* 0x040fe40000410000 */
[C---:B------:R-:W-:Y:S01]  /*b820*/  HMMA.16816.F32.BF16 R72, R120.reuse, R150, R72 ;  /* 0x000000967848723c */ /* 0x040fe20000041848 */
[----:B------:R-:W3:Y:S02]  /*b830*/  LDSM.16.MT88.4 R148, [R204+0x4000] ;  /* 0x00400000cc94783b */ /* 0x000ee40000004200 */
[----:B------:R1:W1:Y:S01]  /*b840*/  MUFU.EX2 R195, R17 ;  /* 0x0000001100c37308 */ /* 0x0002620000000800 */
[----:B------:R-:W-:Y:S02]  /*b850*/  FMUL.FTZ R103, R0, R103 ;  /* 0x0000006700677220 */ /* 0x000fe40000410000 */
[C---:B------:R-:W-:Y:S02]  /*b860*/  FMUL.FTZ R104, R2.reuse, R104 ;  /* 0x0000006802687220 */ /* 0x040fe40000410000 */
[C---:B------:R-:W-:Y:S04]  /*b870*/  HMMA.16816.F32.BF16 R76, R120.reuse, R152, R76 ;  /* 0x00000098784c723c */ /* 0x040fe8000004184c */
[----:B------:R-:W-:Y:S01]  /*b880*/  FMUL.FTZ R105, R2, R105 ;  /* 0x0000006902697220 */ /* 0x000fe20000410000 */
[----:B------:R-:W-:Y:S01]  /*b890*/  MUFU.EX2 R153, R26 ;  /* 0x0000001a00997308 */ /* 0x000fe20000000800 */
[----:B------:R-:W-:Y:S02]  /*b8a0*/  FMUL.FTZ R106, R0, R106 ;  /* 0x0000006a006a7220 */ /* 0x000fe40000410000 */
[C---:B------:R-:W-:Y:S04]  /*b8b0*/  HMMA.16816.F32.BF16 R80, R120.reuse, R154, R80 ;  /* 0x0000009a7850723c */ /* 0x040fe80000041850 */
[----:B-----5:R-:W-:Y:S02]  /*b8c0*/  FMUL.FTZ R16, R2, R132 ;  /* 0x0000008402107220 */ /* 0x020fe40000410000 */
[----:B------:R-:W-:Y:S01]  /*b8d0*/  FMUL.FTZ R107, R0, R107 ;  /* 0x0000006b006b7220 */ /* 0x000fe20000410000 */
[----:B------:R-:W-:Y:S01]  /*b8e0*/  MUFU.EX2 R155, R22 ;  /* 0x00000016009b7308 */ /* 0x000fe20000000800 */
[C---:B-1----:R-:W-:Y:S04]  /*b8f0*/  HMMA.16816.F32.BF16 R84, R120.reuse, R124, R84 ;  /* 0x0000007c7854723c */ /* 0x042fe80000041854 */
[C---:B------:R-:W-:Y:S02]  /*b900*/  FMUL.FTZ R17, R2.reuse, R133 ;  /* 0x0000008502117220 */ /* 0x040fe40000410000 */
[C---:B------:R-:W-:Y:S02]  /*b910*/  FMUL.FTZ R108, R2.reuse, R108 ;  /* 0x0000006c026c7220 */ /* 0x040fe40000410000 */
[C---:B------:R-:W-:Y:S01]  /*b920*/  HMMA.16816.F32.BF16 R88, R120.reuse, R126, R88 ;  /* 0x0000007e7858723c */ /* 0x040fe20000041858 */
[----:B------:R-:W1:Y:S01]  /*b930*/  LDSM.16.MT88.4 R124, [R203+0x4000] ;  /* 0x00400000cb7c783b */ /* 0x000e620000004200 */
[----:B------:R5:W-:Y:S02]  /*b940*/  MUFU.EX2 R154, R23 ;  /* 0x00000017009a7308 */ /* 0x000be40000000800 */
[----:B------:R-:W-:Y:S02]  /*b950*/  FMUL.FTZ R109, R2, R109 ;  /* 0x0000006d026d7220 */ /* 0x000fe40000410000 */
[C---:B------:R-:W-:Y:S02]  /*b960*/  FMUL.FTZ R110, R0.reuse, R110 ;  /* 0x0000006e006e7220 */ /* 0x040fe40000410000 */
[C---:B---3--:R-:W-:Y:S04]  /*b970*/  HMMA.16816.F32.BF16 R92, R120.reuse, R144, R92 ;  /* 0x00000090785c723c */ /* 0x048fe8000004185c */
[----:B------:R3:W-:Y:S01]  /*b980*/  MUFU.EX2 R152, R27 ;  /* 0x0000001b00987308 */ /* 0x0007e20000000800 */
[----:B------:R-:W-:Y:S02]  /*b990*/  FMUL.FTZ R111, R0, R111 ;  /* 0x0000006f006f7220 */ /* 0x000fe40000410000 */
[C---:B------:R-:W-:Y:S01]  /*b9a0*/  FMUL.FTZ R112, R2.reuse, R112 ;  /* 0x0000007002707220 */ /* 0x040fe20000410000 */
[C---:B------:R-:W-:Y:S01]  /*b9b0*/  HMMA.16816.F32.BF16 R96, R120.reuse, R146, R96 ;  /* 0x000000927860723c */ /* 0x040fe20000041860 */
[----:B------:R-:W3:Y:S03]  /*b9c0*/  LDSM.16.MT88.4 R144, [R200+0x800] ;  /* 0x00080000c890783b */ /* 0x000ee60000004200 */
[----:B------:R-:W-:Y:S02]  /*b9d0*/  FMUL.FTZ R113, R2, R113 ;  /* 0x0000007102717220 */ /* 0x000fe40000410000 */
[----:B------:R3:W-:Y:S01]  /*b9e0*/  MUFU.EX2 R158, R18 ;  /* 0x00000012009e7308 */ /* 0x0007e20000000800 */
[C---:B------:R-:W-:Y:S01]  /*b9f0*/  FMUL.FTZ R114, R0.reuse, R114 ;  /* 0x0000007200727220 */ /* 0x040fe20000410000 */
[C---:B------:R-:W-:Y:S01]  /*ba00*/  HMMA.16816.F32.BF16 R12, R120.reuse, R148, R12 ;  /* 0x00000094780c723c */ /* 0x040fe2000004180c */
[----:B-----5:R-:W-:Y:S03]  /*ba10*/  LDSM.16.MT88.4 R20, [R204+0x4800] ;  /* 0x00480000cc14783b */ /* 0x020fe60000004200 */
[----:B------:R-:W-:Y:S02]  /*ba20*/  FMUL.FTZ R115, R0, R115 ;  /* 0x0000007300737220 */ /* 0x000fe40000410000 */
[--C-:B------:R-:W-:Y:S02]  /*ba30*/  FFMA.FTZ R48, R48, c[0x0][0x2d0], -R156.reuse ;  /* 0x0000b40030307a23 */ /* 0x100fe4000001089c */
[C---:B------:R-:W-:Y:S01]  /*ba40*/  HMMA.16816.F32.BF16 R100, R120.reuse, R150, R100 ;  /* 0x000000967864723c */ /* 0x040fe20000041864 */
[----:B------:R5:W3:Y:S01]  /*ba50*/  MUFU.EX2 R157, R19 ;  /* 0x00000013009d7308 */ /* 0x000ae20000000800 */
[----:B------:R-:W-:Y:S02]  /*ba60*/  LDSM.16.MT88.4 R148, [R206+0x4800] ;  /* 0x00480000ce94783b */ /* 0x000fe40000004200 */
[--C-:B------:R-:W-:Y:S02]  /*ba70*/  FFMA.FTZ R49, R49, c[0x0][0x2d0], -R156.reuse ;  /* 0x0000b40031317a23 */ /* 0x100fe4000001089c */
[--C-:B------:R-:W-:Y:S02]  /*ba80*/  FFMA.FTZ R50, R50, c[0x0][0x2d0], -R3.reuse ;  /* 0x0000b40032327a23 */ /* 0x100fe40000010803 */
[--C-:B------:R-:W-:Y:S01]  /*ba90*/  FFMA.FTZ R51, R51, c[0x0][0x2d0], -R3.reuse ;  /* 0x0000b40033337a23 */ /* 0x100fe20000010803 */
[C---:B-1----:R-:W-:Y:S01]  /*baa0*/  HMMA.16816.F32.BF16 R104, R120.reuse, R124, R104 ;  /* 0x0000007c7868723c */ /* 0x042fe20000041868 */
[----:B---3--:R-:W-:Y:S01]  /*bab0*/  LDSM.16.MT88.4 R24, [R204+0x1000] ;  /* 0x00100000cc18783b */ /* 0x008fe20000004200 */
[----:B------:R-:W-:Y:S01]  /*bac0*/  MUFU.EX2 R48, R48 ;  /* 0x0000003000307308 */ /* 0x000fe20000000800 */
[--C-:B------:R-:W-:Y:S02]  /*bad0*/  FFMA.FTZ R52, R52, c[0x0][0x2d0], -R156.reuse ;  /* 0x0000b40034347a23 */ /* 0x100fe4000001089c */
[----:B------:R-:W-:Y:S02]  /*bae0*/  FMUL.FTZ R18, R0, R134 ;  /* 0x0000008600127220 */ /* 0x000fe40000410000 */
[--C-:B------:R-:W-:Y:S01]  /*baf0*/  FFMA.FTZ R53, R53, c[0x0][0x2d0], -R156.reuse ;  /* 0x0000b40035357a23 */ /* 0x100fe2000001089c */
[C---:B------:R-:W-:Y:S01]  /*bb00*/  HMMA.16816.F32.BF16 R108, R120.reuse, R126, R108 ;  /* 0x0000007e786c723c */ /* 0x040fe2000004186c */
[----:B------:R-:W1:Y:S03]  /*bb10*/  LDSM.16.MT88.4 R124, [R204+0x800] ;  /* 0x00080000cc7c783b */ /* 0x000e660000004200 */
[----:B------:R-:W-:Y:S01]  /*bb20*/  MUFU.EX2 R49, R49 ;  /* 0x0000003100317308 */ /* 0x000fe20000000800 */
[--C-:B------:R-:W-:Y:S02]  /*bb30*/  FFMA.FTZ R54, R54, c[0x0][0x2d0], -R3.reuse ;  /* 0x0000b40036367a23 */ /* 0x100fe40000010803 */
[--C-:B------:R-:W-:Y:S02]  /*bb40*/  FFMA.FTZ R55, R55, c[0x0][0x2d0], -R3.reuse ;  /* 0x0000b40037377a23 */ /* 0x100fe40000010803 */
[----:B-----5:R-:W-:Y:S02]  /*bb50*/  FMUL.FTZ R19, R0, R135 ;  /* 0x0000008700137220 */ /* 0x020fe40000410000 */
[----:B------:R-:W3:Y:S01]  /*bb60*/  LDSM.16.MT88.4 R132, [R203+0x800] ;  /* 0x00080000cb84783b */ /* 0x000ee20000004200 */
[--C-:B------:R-:W-:Y:S02]  /*bb70*/  FFMA.FTZ R56, R56, c[0x0][0x2d0], -R156.reuse ;  /* 0x0000b40038387a23 */ /* 0x100fe4000001089c */
[----:B------:R-:W-:Y:S01]  /*bb80*/  MUFU.EX2 R50, R50 ;  /* 0x0000003200327308 */ /* 0x000fe20000000800 */
[--C-:B------:R-:W-:Y:S01]  /*bb90*/  FFMA.FTZ R57, R57, c[0x0][0x2d0], -R156.reuse ;  /* 0x0000b40039397a23 */ /* 0x100fe2000001089c */
[C---:B------:R-:W-:Y:S03]  /*bba0*/  HMMA.16816.F32.BF16 R16, R120.reuse, R128, R16 ;  /* 0x000000807810723c */ /* 0x040fe60000041810 */
[--C-:B------:R-:W-:Y:S02]  /*bbb0*/  FFMA.FTZ R58, R58, c[0x0][0x2d0], -R3.reuse ;  /* 0x0000b4003a3a7a23 */ /* 0x100fe40000010803 */
[--C-:B------:R-:W-:Y:S02]  /*bbc0*/  FFMA.FTZ R59, R59, c[0x0][0x2d0], -R3.reuse ;  /* 0x0000b4003b3b7a23 */ /* 0x100fe40000010803 */
[--C-:B------:R-:W-:Y:S01]  /*bbd0*/  FFMA.FTZ R60, R60, c[0x0][0x2d0], -R156.reuse ;  /* 0x0000b4003c3c7a23 */ /* 0x100fe2000001089c */
[----:B------:R-:W-:Y:S01]  /*bbe0*/  HMMA.16816.F32.BF16 R112, R120, R130, R112 ;  /* 0x000000827870723c */ /* 0x000fe20000041870 */
[----:B------:R-:W5:Y:S01]  /*bbf0*/  LDSM.16.MT88.4 R128, [R206+0x800] ;  /* 0x00080000ce80783b */ /* 0x000f620000004200 */
[----:B------:R-:W-:Y:S02]  /*bc00*/  MUFU.EX2 R51, R51 ;  /* 0x0000003300337308 */ /* 0x000fe40000000800 */
[--C-:B------:R-:W-:Y:S02]  /*bc10*/  FFMA.FTZ R61, R61, c[0x0][0x2d0], -R156.reuse ;  /* 0x0000b4003d3d7a23 */ /* 0x100fe4000001089c */
[--C-:B------:R-:W-:Y:S01]  /*bc20*/  FFMA.FTZ R64, R64, c[0x0][0x2d0], -R156.reuse ;  /* 0x0000b40040407a23 */ /* 0x100fe2000001089c */
[----:B------:R-:W-:Y:S01]  /*bc30*/  F2FP.BF16.PACK_AB R120, R197, R198 ;  /* 0x000000c6c578723e */ /* 0x000fe200000010ff */
[----:B------:R-:W-:Y:S01]  /*bc40*/  FFMA.FTZ R156, R65, c[0x0][0x2d0], -R156 ;  /* 0x0000b400419c7a23 */ /* 0x000fe2000001089c */
[----:B------:R-:W-:Y:S03]  /*bc50*/  F2FP.BF16.PACK_AB R121, R159, R160 ;  /* 0x000000a09f79723e */ /* 0x000fe600000010ff */
[----:B------:R-:W-:Y:S01]  /*bc60*/  F2FP.BF16.PACK_AB R122, R195, R196 ;  /* 0x000000c4c37a723e */ /* 0x000fe200000010ff */
[----:B------:R-:W-:Y:S01]  /*bc70*/  MUFU.EX2 R52, R52 ;  /* 0x0000003400347308 */ /* 0x000fe20000000800 */
[----:B------:R-:W-:Y:S01]  /*bc80*/  F2FP.BF16.PACK_AB R123, R157, R158 ;  /* 0x0000009e9d7b723e */ /* 0x000fe200000010ff */
[--C-:B------:R-:W-:Y:S02]  /*bc90*/  FFMA.FTZ R62, R62, c[0x0][0x2d0], -R3.reuse ;  /* 0x0000b4003e3e7a23 */ /* 0x100fe40000010803 */
[--C-:B------:R-:W-:Y:S02]  /*bca0*/  FFMA.FTZ R63, R63, c[0x0][0x2d0], -R3.reuse ;  /* 0x0000b4003f3f7a23 */ /* 0x100fe40000010803 */
[--C-:B------:R-:W-:Y:S02]  /*bcb0*/  FFMA.FTZ R66, R66, c[0x0][0x2d0], -R3.reuse ;  /* 0x0000b40042427a23 */ /* 0x100fe40000010803 */
[C---:B------:R-:W-:Y:S02]  /*bcc0*/  HMMA.16816.F32.BF16 R4, R120.reuse, R144, R4 ;  /* 0x000000907804723c */ /* 0x040fe40000041804 */
[----:B------:R-:W-:Y:S01]  /*bcd0*/  MUFU.EX2 R156, R156 ;  /* 0x0000009c009c7308 */ /* 0x000fe20000000800 */
[----:B------:R-:W-:Y:S05]  /*bce0*/  FFMA.FTZ R3, R67, c[0x0][0x2d0], -R3 ;  /* 0x0000b40043037a23 */ /* 0x000fea0000010803 */
[C---:B------:R-:W-:Y:S01]  /*bcf0*/  HMMA.16816.F32.BF16 R8, R120.reuse, R146, R8 ;  /* 0x000000927808723c */ /* 0x040fe20000041808 */
[----:B------:R-:W5:Y:S03]  /*bd00*/  LDSM.16.MT88.4 R144, [R200+0x4800] ;  /* 0x00480000c890783b */ /* 0x000f660000004200 */
[----:B------:R-:W-:Y:S01]  /*bd10*/  MUFU.EX2 R53, R53 ;  /* 0x0000003500357308 */ /* 0x000fe20000000800 */
[----:B----4-:R-:W-:Y:S03]  /*bd20*/  FFMA.FTZ R2, R2, R234, R230 ;  /* 0x000000ea02027223 */ /* 0x010fe600000100e6 */
[C---:B-1----:R-:W-:Y:S04]  /*bd30*/  HMMA.16816.F32.BF16 R68, R120.reuse, R124, R68 ;  /* 0x0000007c7844723c */ /* 0x042fe80000041844 */
[----:B------:R-:W-:Y:S02]  /*bd40*/  FADD.FTZ R2, R231, R2 ;  /* 0x00000002e7027221 */ /* 0x000fe40000010000 */
[----:B------:R-:W-:Y:S02]  /*bd50*/  MUFU.EX2 R54, R54 ;  /* 0x0000003600367308 */ /* 0x000fe40000000800 */
[C---:B------:R-:W-:Y:S01]  /*bd60*/  HMMA.16816.F32.BF16 R72, R120.reuse, R126, R72 ;  /* 0x0000007e7848723c */ /* 0x040fe20000041848 */
[----:B------:R-:W1:Y:S03]  /*bd70*/  LDSM.16.MT88.4 R124, [R203+0x4800] ;  /* 0x00480000cb7c783b */ /* 0x000e660000004200 */
[----:B------:R-:W-:Y:S02]  /*bd80*/  FADD.FTZ R2, R199, R2 ;  /* 0x00000002c7027221 */ /* 0x000fe40000010000 */
[----:B--2---:R-:W-:Y:S02]  /*bd90*/  FFMA.FTZ R0, R0, R233, R163 ;  /* 0x000000e900007223 */ /* 0x004fe400000100a3 */
[C---:B---3--:R-:W-:Y:S01]  /*bda0*/  HMMA.16816.F32.BF16 R76, R120.reuse, R132, R76 ;  /* 0x00000084784c723c */ /* 0x048fe2000004184c */
        /* <DEDUP_REMOVED lines=8> */
[C---:B-----5:R-:W-:Y:S04]  /*be30*/  HMMA.16816.F32.BF16 R84, R120.reuse, R128, R84 ;  /* 0x000000807854723c */ /* 0x060fe80000041854 */
        /* <DEDUP_REMOVED lines=12> */
[----:B------:R-:W3:Y:S03]  /*bf00*/  MUFU.EX2 R146, R30 ;  /* 0x0000001e00927308 */ /* 0x000ee60000000800 */
[----:B------:R-:W-:Y:S02]  /*bf10*/  FADD.FTZ R2, R194, R2 ;  /* 0x00000002c2027221 */ /* 0x000fe40000010000 */
[----:B------:R-:W-:Y:S02]  /*bf20*/  FADD.FTZ R0, R158, R0 ;  /* 0x000000009e007221 */ /* 0x000fe40000010000 */
[C---:B------:R-:W-:Y:S03]  /*bf30*/  HMMA.16816.F32.BF16 R12, R120.reuse, R20, R12 ;  /* 0x00000014780c723c */ /* 0x040fe6000004180c */
[----:B------:R4:W-:Y:S01]  /*bf40*/  MUFU.EX2 R145, R31 ;  /* 0x0000001f00917308 */ /* 0x0009e20000000800 */
[----:B------:R-:W-:Y:S02]  /*bf50*/  FADD.FTZ R2, R193, R2 ;  /* 0x00000002c1027221 */ /* 0x000fe40000010000 */
[----:B------:R-:W-:Y:S01]  /*bf60*/  FADD.FTZ R0, R157, R0 ;  /* 0x000000009d007221 */ /* 0x000fe20000010000 */
[----:B------:R-:W-:Y:S01]  /*bf70*/  F2FP.BF16.PACK_AB R20, R193, R194 ;  /* 0x000000c2c114723e */ /* 0x000fe200000010ff */
[C---:B------:R-:W-:Y:S04]  /*bf80*/  HMMA.16816.F32.BF16 R100, R120.reuse, R22, R100 ;  /* 0x000000167864723c */ /* 0x040fe80000041864 */
[----:B------:R-:W-:Y:S01]  /*bf90*/  F2FP.BF16.PACK_AB R21, R154, R155 ;  /* 0x0000009b9a15723e */ /* 0x000fe200000010ff */
[----:B------:R-:W-:Y:S01]  /*bfa0*/  MUFU.EX2 R144, R34 ;  /* 0x0000002200907308 */ /* 0x000fe20000000800 */
[----:B------:R-:W-:Y:S01]  /*bfb0*/  FADD.FTZ R2, R192, R2 ;  /* 0x00000002c0027221 */ /* 0x000fe20000010000 */
[C---:B------:R-:W-:Y:S01]  /*bfc0*/  F2FP.BF16.PACK_AB R22, R171.reuse, R192 ;  /* 0x000000c0ab16723e */ /* 0x040fe200000010ff */
[C---:B-1----:R-:W-:Y:S04]  /*bfd0*/  HMMA.16816.F32.BF16 R104, R120.reuse, R124, R104 ;  /* 0x0000007c7868723c */ /* 0x042fe80000041868 */
[----:B------:R-:W-:Y:S01]  /*bfe0*/  F2FP.BF16.PACK_AB R23, R152, R153 ;  /* 0x000000999817723e */ /* 0x000fe200000010ff */
[----:B------:R-:W-:Y:S02]  /*bff0*/  FADD.FTZ R2, R171, R2 ;  /* 0x00000002ab027221 */ /* 0x000fe40000010000 */
[----:B------:R-:W-:Y:S01]  /*c000*/  MUFU.EX2 R147, R41 ;  /* 0x0000002900937308 */ /* 0x000fe20000000800 */
[C---:B------:R-:W-:Y:S01]  /*c010*/  HMMA.16816.F32.BF16 R108, R120.reuse, R126, R108 ;  /* 0x0000007e786c723c */ /* 0x040fe2000004186c */
[----:B------:R-:W1:Y:S03]  /*c020*/  LDSM.16.MT88.4 R124, [R203+0x1000] ;  /* 0x00100000cb7c783b */ /* 0x000e660000004200 */
[----:B------:R-:W-:Y:S02]  /*c030*/  FADD.FTZ R2, R170, R2 ;  /* 0x00000002aa027221 */ /* 0x000fe40000010000 */
[----:B------:R-:W-:Y:S02]  /*c040*/  FADD.FTZ R0, R155, R0 ;  /* 0x000000009b007221 */ /* 0x000fe40000010000 */
[C---:B------:R-:W-:Y:S01]  /*c050*/  HMMA.16816.F32.BF16 R16, R120.reuse, R148, R16 ;  /* 0x000000947810723c */ /* 0x040fe20000041810 */
[----:B----4-:R-:W-:Y:S01]  /*c060*/  LDSM.16.MT88.4 R28, [R203+0x5000] ;  /* 0x00500000cb1c783b */ /* 0x010fe20000004200 */
[----:B------:R-:W-:Y:S02]  /*c070*/  MUFU.EX2 R149, R36 ;  /* 0x0000002400957308 */ /* 0x000fe40000000800 */
[----:B------:R-:W-:Y:S02]  /*c080*/  FADD.FTZ R2, R169, R2 ;  /* 0x00000002a9027221 */ /* 0x000fe40000010000 */
[----:B------:R-:W-:Y:S02]  /*c090*/  FADD.FTZ R0, R154, R0 ;  /* 0x000000009a007221 */ /* 0x000fe40000010000 */
[----:B------:R-:W-:Y:S01]  /*c0a0*/  HMMA.16816.F32.BF16 R112, R120, R150, R112 ;  /* 0x000000967870723c */ /* 0x000fe20000041870 */
[----:B------:R-:W4:Y:S03]  /*c0b0*/  LDSM.16.MT88.4 R120, [R206+0x1000] ;  /* 0x00100000ce78783b */ /* 0x000f260000004200 */
[----:B------:R-:W5:Y:S01]  /*c0c0*/  MUFU.EX2 R151, R32 ;  /* 0x0000002000977308 */ /* 0x000f620000000800 */
[----:B------:R-:W-:Y:S03]  /*c0d0*/  FADD.FTZ R0, R153, R0 ;  /* 0x0000000099007221 */ /* 0x000fe60000010000 */
[C---:B--2---:R-:W-:Y:S05]  /*c0e0*/  HMMA.16816.F32.BF16 R4, R20.reuse, R132, R4 ;  /* 0x000000841404723c */ /* 0x044fea0000041804 */
[----:B------:R-:W-:Y:S01]  /*c0f0*/  FADD.FTZ R0, R152, R0 ;  /* 0x0000000098007221 */ /* 0x000fe20000010000 */
[----:B------:R-:W2:Y:S02]  /*c100*/  MUFU.EX2 R150, R33 ;  /* 0x0000002100967308 */ /* 0x000ea40000000800 */
[C---:B------:R-:W-:Y:S01]  /*c110*/  HMMA.16816.F32.BF16 R8, R20.reuse, R134, R8 ;  /* 0x000000861408723c */ /* 0x040fe20000041808 */
[----:B------:R-:W-:Y:S03]  /*c120*/  LDSM.16.MT88.4 R132, [R204+0x1800] ;  /* 0x00180000cc84783b */ /* 0x000fe60000004200 */
[----:B---3--:R-:W-:Y:S04]  /*c130*/  FADD.FTZ R0, R146, R0 ;  /* 0x0000000092007221 */ /* 0x008fe80000010000 */
[C---:B------:R-:W-:Y:S01]  /*c140*/  HMMA.16816.F32.BF16 R68, R20.reuse, R24, R68 ;  /* 0x000000181444723c */ /* 0x040fe20000041844 */
[----:B------:R-:W-:Y:S03]  /*c150*/  MUFU.EX2 R148, R40 ;  /* 0x0000002800947308 */ /* 0x000fe60000000800 */
[----:B-----5:R-:W-:Y:S02]  /*c160*/  FADD.FTZ R2, R151, R2 ;  /* 0x0000000297027221 */ /* 0x020fe40000010000 */
[----:B------:R-:W-:Y:S02]  /*c170*/  FADD.FTZ R0, R145, R0 ;  /* 0x0000000091007221 */ /* 0x000fe40000010000 */
[C---:B------:R-:W-:Y:S01]  /*c180*/  HMMA.16816.F32.BF16 R72, R20.reuse, R26, R72 ;  /* 0x0000001a1448723c */ /* 0x040fe20000041848 */
[----:B------:R-:W3:Y:S02]  /*c190*/  LDSM.16.MT88.4 R24, [R204+0x5000] ;  /* 0x00500000cc18783b */ /* 0x000ee40000004200 */
[----:B------:R-:W-:Y:S01]  /*c1a0*/  MUFU.EX2 R59, R59 ;  /* 0x0000003b003b7308 */ /* 0x000fe20000000800 */
[----:B------:R-:W-:Y:S02]  /*c1b0*/  FADD.FTZ R0, R144, R0 ;  /* 0x0000000090007221 */ /* 0x000fe40000010000 */
[----:B--2---:R-:W-:Y:S02]  /*c1c0*/  FADD.FTZ R2, R150, R2 ;  /* 0x0000000296027221 */ /* 0x004fe40000010000 */
[C---:B-1----:R-:W-:Y:S04]  /*c1d0*/  HMMA.16816.F32.BF16 R76, R20.reuse, R124, R76 ;  /* 0x0000007c144c723c */ /* 0x042fe8000004184c */
[----:B------:R-:W-:Y:S01]  /*c1e0*/  FADD.FTZ R2, R149, R2 ;  /* 0x0000000295027221 */ /* 0x000fe20000010000 */
[----:B------:R-:W-:Y:S03]  /*c1f0*/  MUFU.EX2 R60, R60 ;  /* 0x0000003c003c7308 */ /* 0x000fe60000000800 */
[C---:B------:R-:W-:Y:S01]  /*c200*/  HMMA.16816.F32.BF16 R80, R20.reuse, R126, R80 ;  /* 0x0000007e1450723c */ /* 0x040fe20000041850 */
[----:B------:R-:W1:Y:S06]  /*c210*/  LDSM.16.MT88.4 R124, [R206+0x5000] ;  /* 0x00500000ce7c783b */ /* 0x000e6c0000004200 */
[----:B------:R-:W-:Y:S01]  /*c220*/  MUFU.EX2 R61, R61 ;  /* 0x0000003d003d7308 */ /* 0x000fe20000000800 */
[C---:B----4-:R-:W-:Y:S08]  /*c230*/  HMMA.16816.F32.BF16 R84, R20.reuse, R120, R84 ;  /* 0x000000781454723c */ /* 0x050ff00000041854 */
[C---:B------:R-:W-:Y:S01]  /*c240*/  HMMA.16816.F32.BF16 R88, R20.reuse, R122, R88 ;  /* 0x0000007a1458723c */ /* 0x040fe20000041858 */
[----:B------:R-:W2:Y:S01]  /*c250*/  LDSM.16.MT88.4 R120, [R200+0x1800] ;  /* 0x00180000c878783b */ /* 0x000ea20000004200 */
[----:B------:R-:W-:Y:S06]  /*c260*/  MUFU.EX2 R62, R62 ;  /* 0x0000003e003e7308 */ /* 0x000fec0000000800 */
[C---:B------:R-:W-:Y:S04]  /*c270*/  HMMA.16816.F32.BF16 R92, R20.reuse, R128, R92 ;  /* 0x00000080145c723c */ /* 0x040fe8000004185c */
[----:B------:R-:W-:Y:S04]  /*c280*/  MUFU.EX2 R129, R38 ;  /* 0x0000002600817308 */ /* 0x000fe80000000800 */
[C---:B------:R-:W-:Y:S06]  /*c290*/  HMMA.16816.F32.BF16 R96, R20.reuse, R130, R96 ;  /* 0x000000821460723c */ /* 0x040fec0000041860 */
[----:B------:R4:W5:Y:S02]  /*c2a0*/  MUFU.EX2 R130, R35 ;  /* 0x0000002300827308 */ /* 0x0009640000000800 */
[C---:B---3--:R-:W-:Y:S08]  /*c2b0*/  HMMA.16816.F32.BF16 R12, R20.reuse, R24, R12 ;  /* 0x00000018140c723c */ /* 0x048ff0000004180c */
[C---:B------:R-:W-:Y:S01]  /*c2c0*/  HMMA.16816.F32.BF16 R100, R20.reuse, R26, R100 ;  /* 0x0000001a1464723c */ /* 0x040fe20000041864 */
[----:B------:R-:W-:Y:S01]  /*c2d0*/  LDSM.16.MT88.4 R24, [R206+0x1800] ;  /* 0x00180000ce18783b */ /* 0x000fe20000004200 */
[----:B------:R-:W3:Y:S06]  /*c2e0*/  MUFU.EX2 R131, R37 ;  /* 0x0000002500837308 */ /* 0x000eec0000000800 */
[C---:B------:R-:W-:Y:S04]  /*c2f0*/  HMMA.16816.F32.BF16 R104, R20.reuse, R28, R104 ;  /* 0x0000001c1468723c */ /* 0x040fe80000041868 */
[----:B------:R-:W2:Y:S01]  /*c300*/  MUFU.EX2 R128, R39 ;  /* 0x0000002700807308 */ /* 0x000ea20000000800 */
[----:B----4-:R-:W4:Y:S01]  /*c310*/  LDSM.16.MT88.4 R32, [R203+0x1800] ;  /* 0x00180000cb20783b */ /* 0x010f220000004200 */
[----:B-----5:R-:W-:Y:S02]  /*c320*/  FADD.FTZ R0, R130, R0 ;  /* 0x0000000082007221 */ /* 0x020fe40000010000 */
[C---:B------:R-:W-:Y:S04]  /*c330*/  HMMA.16816.F32.BF16 R108, R20.reuse, R30, R108 ;  /* 0x0000001e146c723c */ /* 0x040fe8000004186c */
[----:B------:R-:W-:Y:S01]  /*c340*/  FADD.FTZ R0, R129, R0 ;  /* 0x0000000081007221 */ /* 0x000fe20000010000 */
[----:B------:R-:W5:Y:S01]  /*c350*/  LDSM.16.MT88.4 R28, [R200+0x5800] ;  /* 0x00580000c81c783b */ /* 0x000f620000004200 */
[----:B------:R-:W-:Y:S02]  /*c360*/  MUFU.EX2 R63, R63 ;  /* 0x0000003f003f7308 */ /* 0x000fe40000000800 */
[C---:B-1----:R-:W-:Y:S04]  /*c370*/  HMMA.16816.F32.BF16 R16, R20.reuse, R124, R16 ;  /* 0x0000007c1410723c */ /* 0x042fe80000041810 */
[----:B---3--:R-:W-:Y:S04]  /*c380*/  FADD.FTZ R2, R131, R2 ;  /* 0x0000000283027221 */ /* 0x008fe80000010000 */
[----:B------:R-:W-:Y:S01]  /*c390*/  HMMA.16816.F32.BF16 R112, R20, R126, R112 ;  /* 0x0000007e1470723c */ /* 0x000fe20000041870 */
[----:B------:R-:W-:Y:S01]  /*c3a0*/  LDSM.16.MT88.4 R124, [R200+0x3800] ;  /* 0x00380000c87c783b */ /* 0x000fe20000004200 */
[----:B------:R-:W-:Y:S02]  /*c3b0*/  MUFU.EX2 R64, R64 ;  /* 0x0000004000407308 */ /* 0x000fe40000000800 */
[----:B------:R-:W-:Y:S02]  /*c3c0*/  FADD.FTZ R2, R148, R2 ;  /* 0x0000000294027221 */ /* 0x000fe40000010000 */
[----:B--2---:R-:W-:Y:S01]  /*c3d0*/  FADD.FTZ R0, R128, R0 ;  /* 0x0000000080007221 */ /* 0x004fe20000010000 */
[----:B------:R-:W-:Y:S01]  /*c3e0*/  F2FP.BF16.PACK_AB R20, R169, R170 ;  /* 0x000000aaa914723e */ /* 0x000fe200000010ff */
[----:B------:R-:W-:Y:S01]  /*c3f0*/  FADD.FTZ R2, R147, R2 ;  /* 0x0000000293027221 */ /* 0x000fe20000010000 */
[----:B------:R-:W-:Y:S01]  /*c400*/  F2FP.BF16.PACK_AB R21, R145, R146 ;  /* 0x000000929115723e */ /* 0x000fe200000010ff */
[----:B------:R-:W-:Y:S02]  /*c410*/  LDSM.16.MT88.4 R36, [R204+0x2000] ;  /* 0x00200000cc24783b */ /* 0x000fe40000004200 */
[----:B------:R-:W-:Y:S02]  /*c420*/  F2FP.BF16.PACK_AB R22, R150, R151 ;  /* 0x000000979616723e */ /* 0x000fe400000010ff */
[----:B------:R-:W-:Y:S07]  /*c430*/  F2FP.BF16.PACK_AB R23, R130, R144 ;  /* 0x000000908217723e */ /* 0x000fee00000010ff */
[C---:B------:R-:W-:Y:S08]  /*c440*/  HMMA.16816.F32.BF16 R4, R20.reuse, R120, R4 ;  /* 0x000000781404723c */ /* 0x040ff00000041804 */
[C---:B------:R-:W-:Y:S01]  /*c450*/  HMMA.16816.F32.BF16 R8, R20.reuse, R122, R8 ;  /* 0x0000007a1408723c */ /* 0x040fe20000041808 */
[----:B------:R-:W1:Y:S07]  /*c460*/  LDSM.16.MT88.4 R120, [R204+0x5800] ;  /* 0x00580000cc78783b */ /* 0x000e6e0000004200 */
[C---:B------:R-:W-:Y:S01]  /*c470*/  HMMA.16816.F32.BF16 R68, R20.reuse, R132, R68 ;  /* 0x000000841444723c */ /* 0x040fe20000041844 */
[----:B------:R-:W2:Y:S07]  /*c480*/  MUFU.EX2 R133, R42 ;  /* 0x0000002a00857308 */ /* 0x000eae0000000800 */
[C---:B------:R-:W-:Y:S03]  /*c490*/  HMMA.16816.F32.BF16 R72, R20.reuse, R134, R72 ;  /* 0x000000861448723c */ /* 0x040fe60000041848 */
[----:B------:R3:W1:Y:S05]  /*c4a0*/  MUFU.EX2 R132, R43 ;  /* 0x0000002b00847308 */ /* 0x00066a0000000800 */
[C---:B----4-:R-:W-:Y:S05]  /*c4b0*/  HMMA.16816.F32.BF16 R76, R20.reuse, R32, R76 ;  /* 0x00000020144c723c */ /* 0x050fea000004184c */
[----:B------:R-:W4:Y:S03]  /*c4c0*/  MUFU.EX2 R135, R44 ;  /* 0x0000002c00877308 */ /* 0x000f260000000800 */
[C---:B------:R-:W-:Y:S01]  /*c4d0*/  HMMA.16816.F32.BF16 R80, R20.reuse, R34, R80 ;  /* 0x000000221450723c */ /* 0x040fe20000041850 */
[----:B------:R-:W5:Y:S03]  /*c4e0*/  LDSM.16.MT88.4 R32, [R203+0x5800] ;  /* 0x00580000cb20783b */ /* 0x000f660000004200 */
[----:B--2---:R-:W-:Y:S03]  /*c4f0*/  FADD.FTZ R0, R133, R0 ;  /* 0x0000000085007221 */ /* 0x004fe60000010000 */
[----:B------:R2:W2:Y:S01]  /*c500*/  MUFU.EX2 R134, R45 ;  /* 0x0000002d00867308 */ /* 0x0004a20000000800 */
[C---:B------:R-:W-:Y:S01]  /*c510*/  HMMA.16816.F32.BF16 R84, R20.reuse, R24, R84 ;  /* 0x000000181454723c */ /* 0x040fe20000041854 */
[----:B---3--:R-:W-:Y:S03]  /*c520*/  LDSM.16.MT88.4 R40, [R203+0x2000] ;  /* 0x00200000cb28783b */ /* 0x008fe60000004200 */
[----:B-1----:R-:W-:Y:S04]  /*c530*/  FADD.FTZ R0, R132, R0 ;  /* 0x0000000084007221 */ /* 0x002fe80000010000 */
[C---:B------:R-:W-:Y:S01]  /*c540*/  HMMA.16816.F32.BF16 R88, R20.reuse, R26, R88 ;  /* 0x0000001a1458723c */ /* 0x040fe20000041858 */
[----:B------:R-:W1:Y:S03]  /*c550*/  LDSM.16.MT88.4 R24, [R206+0x5800] ;  /* 0x00580000ce18783b */ /* 0x000e660000004200 */
[----:B------:R-:W-:Y:S02]  /*c560*/  FADD.FTZ R0, R119, R0 ;  /* 0x0000000077007221 */ /* 0x000fe40000010000 */
[----:B----4-:R-:W-:Y:S02]  /*c570*/  FADD.FTZ R2, R135, R2 ;  /* 0x0000000287027221 */ /* 0x010fe40000010000 */
[C---:B-----5:R-:W-:Y:S04]  /*c580*/  HMMA.16816.F32.BF16 R92, R20.reuse, R28, R92 ;  /* 0x0000001c145c723c */ /* 0x060fe8000004185c */
[----:B------:R-:W-:Y:S01]  /*c590*/  FADD.FTZ R0, R118, R0 ;  /* 0x0000000076007221 */ /* 0x000fe20000010000 */
[----:B--2---:R-:W-:Y:S03]  /*c5a0*/  LDSM.16.MT88.4 R44, [R203+0x2800] ;  /* 0x00280000cb2c783b */ /* 0x004fe60000004200 */
[C---:B------:R-:W-:Y:S04]  /*c5b0*/  HMMA.16816.F32.BF16 R96, R20.reuse, R30, R96 ;  /* 0x0000001e1460723c */ /* 0x040fe80000041860 */
[----:B------:R-:W-:Y:S02]  /*c5c0*/  FADD.FTZ R0, R50, R0 ;  /* 0x0000000032007221 */ /* 0x000fe40000010000 */
[----:B------:R-:W-:Y:S01]  /*c5d0*/  FADD.FTZ R2, R134, R2 ;  /* 0x0000000286027221 */ /* 0x000fe20000010000 */
[----:B------:R-:W2:Y:S01]  /*c5e0*/  LDSM.16.MT88.4 R28, [R200+0x2000] ;  /* 0x00200000c81c783b */ /* 0x000ea20000004200 */
        /* <DEDUP_REMOVED lines=14> */
[----:B------:R-:W-:Y:S04]  /*c6d0*/  FADD.FTZ R2, R56, R2 ;  /* 0x0000000238027221 */ /* 0x000fe80000010000 */
[----:B------:R-:W-:Y:S01]  /*c6e0*/  HMMA.16816.F32.BF16 R112, R20, R26, R112 ;  /* 0x0000001a1470723c */ /* 0x000fe20000041870 */
[----:B------:R-:W1:Y:S03]  /*c6f0*/  LDSM.16.MT88.4 R24, [R206+0x2000] ;  /* 0x00200000ce18783b */ /* 0x000e660000004200 */
[----:B------:R-:W-:Y:S03]  /*c700*/  FADD.FTZ R2, R57, R2 ;  /* 0x0000000239027221 */ /* 0x000fe60000010000 */
[----:B------:R-:W-:Y:S02]  /*c710*/  F2FP.BF16.PACK_AB R20, R131, R149 ;  /* 0x000000958314723e */ /* 0x000fe400000010ff */
[----:B------:R-:W-:Y:S03]  /*c720*/  F2FP.BF16.PACK_AB R21, R128, R129 ;  /* 0x000000818015723e */ /* 0x000fe600000010ff */
[----:B------:R-:W-:Y:S02]  /*c730*/  F2FP.BF16.PACK_AB R22, R147, R148 ;  /* 0x000000949316723e */ /* 0x000fe400000010ff */
[----:B------:R-:W-:Y:S07]  /*c740*/  F2FP.BF16.PACK_AB R23, R132, R133 ;  /* 0x000000858417723e */ /* 0x000fee00000010ff */
[C---:B--2---:R-:W-:Y:S08]  /*c750*/  HMMA.16816.F32.BF16 R4, R20.reuse, R28, R4 ;  /* 0x0000001c1404723c */ /* 0x044ff00000041804 */
[C---:B------:R-:W-:Y:S01]  /*c760*/  HMMA.16816.F32.BF16 R8, R20.reuse, R30, R8 ;  /* 0x0000001e1408723c */ /* 0x040fe20000041808 */
[----:B------:R-:W2:Y:S07]  /*c770*/  LDSM.16.MT88.4 R28, [R200+0x6000] ;  /* 0x00600000c81c783b */ /* 0x000eae0000004200 */
[C---:B------:R-:W-:Y:S08]  /*c780*/  HMMA.16816.F32.BF16 R68, R20.reuse, R36, R68 ;  /* 0x000000241444723c */ /* 0x040ff00000041844 */
        /* <DEDUP_REMOVED lines=13> */
[----:B------:R-:W5:Y:S07]  /*c860*/  LDSM.16.MT88.4 R32, [R206+0x2800] ;  /* 0x00280000ce20783b */ /* 0x000f6e0000004200 */
[C---:B---3--:R-:W-:Y:S08]  /*c870*/  HMMA.16816.F32.BF16 R104, R20.reuse, R36, R104 ;  /* 0x000000241468723c */ /* 0x048ff00000041868 */
[C---:B------:R-:W-:Y:S01]  /*c880*/  HMMA.16816.F32.BF16 R108, R20.reuse, R38, R108 ;  /* 0x00000026146c723c */ /* 0x040fe2000004186c */
[----:B------:R-:W3:Y:S07]  /*c890*/  LDSM.16.MT88.4 R36, [R200+0x6800] ;  /* 0x00680000c824783b */ /* 0x000eee0000004200 */
[C---:B----4-:R-:W-:Y:S08]  /*c8a0*/  HMMA.16816.F32.BF16 R16, R20.reuse, R40, R16 ;  /* 0x000000281410723c */ /* 0x050ff00000041810 */
[----:B------:R-:W-:Y:S01]  /*c8b0*/  HMMA.16816.F32.BF16 R112, R20, R42, R112 ;  /* 0x0000002a1470723c */ /* 0x000fe20000041870 */
[----:B------:R-:W-:Y:S06]  /*c8c0*/  LDSM.16.MT88.4 R40, [R206+0x3000] ;  /* 0x00300000ce28783b */ /* 0x000fec0000004200 */
[----:B------:R-:W-:Y:S02]  /*c8d0*/  F2FP.BF16.PACK_AB R20, R134, R135 ;  /* 0x000000878614723e */ /* 0x000fe400000010ff */
[----:B------:R-:W-:Y:S03]  /*c8e0*/  F2FP.BF16.PACK_AB R21, R118, R119 ;  /* 0x000000777615723e */ /* 0x000fe600000010ff */
[----:B------:R-:W-:Y:S02]  /*c8f0*/  F2FP.BF16.PACK_AB R22, R49, R48 ;  /* 0x000000303116723e */ /* 0x000fe400000010ff */
[----:B------:R-:W-:Y:S02]  /*c900*/  F2FP.BF16.PACK_AB R23, R51, R50 ;  /* 0x000000323317723e */ /* 0x000fe400000010ff */
[----:B------:R-:W-:Y:S02]  /*c910*/  MOV R119, R116 ;  /* 0x0000007400777202 */ /* 0x000fe40000000f00 */
[----:B------:R-:W-:Y:S03]  /*c920*/  MOV R118, R117 ;  /* 0x0000007500767202 */ /* 0x000fe60000000f00 */
        /* <DEDUP_REMOVED lines=11> */
[----:B------:R-:W4:Y:S07]  /*c9e0*/  LDSM.16.MT88.4 R32, [R206+0x6800] ;  /* 0x00680000ce20783b */ /* 0x000f2e0000004200 */
[C---:B---3--:R-:W-:Y:S08]  /*c9f0*/  HMMA.16816.F32.BF16 R92, R20.reuse, R36, R92 ;  /* 0x00000024145c723c */ /* 0x048ff0000004185c */
[C---:B------:R-:W-:Y:S01]  /*ca00*/  HMMA.16816.F32.BF16 R96, R20.reuse, R38, R96 ;  /* 0x000000261460723c */ /* 0x040fe20000041860 */
[----:B------:R-:W-:Y:S07]  /*ca10*/  LDSM.16.MT88.4 R36, [R203+0x3000] ;  /* 0x00300000cb24783b */ /* 0x000fee0000004200 */
[C---:B-1----:R-:W-:Y:S08]  /*ca20*/  HMMA.16816.F32.BF16 R12, R20.reuse, R24, R12 ;  /* 0x00000018140c723c */ /* 0x042ff0000004180c */
[C---:B------:R-:W-:Y:S01]  /*ca30*/  HMMA.16816.F32.BF16 R100, R20.reuse, R26, R100 ;  /* 0x0000001a1464723c */ /* 0x040fe20000041864 */
[----:B------:R-:W1:Y:S07]  /*ca40*/  LDSM.16.MT88.4 R24, [R200+0x3000] ;  /* 0x00300000c818783b */ /* 0x000e6e0000004200 */
[C---:B--2---:R-:W-:Y:S08]  /*ca50*/  HMMA.16816.F32.BF16 R104, R20.reuse, R28, R104 ;  /* 0x0000001c1468723c */ /* 0x044ff00000041868 */
[C---:B------:R-:W-:Y:S01]  /*ca60*/  HMMA.16816.F32.BF16 R108, R20.reuse, R30, R108 ;  /* 0x0000001e146c723c */ /* 0x040fe2000004186c */
[----:B------:R-:W2:Y:S07]  /*ca70*/  LDSM.16.MT88.4 R28, [R204+0x3000] ;  /* 0x00300000cc1c783b */ /* 0x000eae0000004200 */
[C---:B----4-:R-:W-:Y:S08]  /*ca80*/  HMMA.16816.F32.BF16 R16, R20.reuse, R32, R16 ;  /* 0x000000201410723c */ /* 0x050ff00000041810 */
[----:B------:R-:W-:Y:S01]  /*ca90*/  HMMA.16816.F32.BF16 R112, R20, R34, R112 ;  /* 0x000000221470723c */ /* 0x000fe20000041870 */
[----:B------:R-:W3:Y:S06]  /*caa0*/  LDSM.16.MT88.4 R32, [R200+0x7000] ;  /* 0x00700000c820783b */ /* 0x000eec0000004200 */
[----:B------:R-:W-:Y:S02]  /*cab0*/  F2FP.BF16.PACK_AB R20, R53, R52 ;  /* 0x000000343514723e */ /* 0x000fe400000010ff */
[----:B------:R-:W-:Y:S03]  /*cac0*/  F2FP.BF16.PACK_AB R21, R55, R54 ;  /* 0x000000363715723e */ /* 0x000fe600000010ff */
[----:B------:R-:W-:Y:S02]  /*cad0*/  F2FP.BF16.PACK_AB R22, R57, R56 ;  /* 0x000000383916723e */ /* 0x000fe400000010ff */
[C---:B------:R-:W-:Y:S07]  /*cae0*/  F2FP.BF16.PACK_AB R23, R59.reuse, R58 ;  /* 0x0000003a3b17723e */ /* 0x040fee00000010ff */
[C---:B-1----:R-:W-:Y:S08]  /*caf0*/  HMMA.16816.F32.BF16 R4, R20.reuse, R24, R4 ;  /* 0x000000181404723c */ /* 0x042ff00000041804 */
[C---:B------:R-:W-:Y:S01]  /*cb00*/  HMMA.16816.F32.BF16 R8, R20.reuse, R26, R8 ;  /* 0x0000001a1408723c */ /* 0x040fe20000041808 */
[----:B------:R-:W1:Y:S07]  /*cb10*/  LDSM.16.MT88.4 R24, [R203+0x7000] ;  /* 0x00700000cb18783b */ /* 0x000e6e0000004200 */
[C---:B--2---:R-:W-:Y:S08]  /*cb20*/  HMMA.16816.F32.BF16 R68, R20.reuse, R28, R68 ;  /* 0x0000001c1444723c */ /* 0x044ff00000041844 */
[C---:B------:R-:W-:Y:S01]  /*cb30*/  HMMA.16816.F32.BF16 R72, R20.reuse, R30, R72 ;  /* 0x0000001e1448723c */ /* 0x040fe20000041848 */
[----:B------:R-:W2:Y:S07]  /*cb40*/  LDSM.16.MT88.4 R28, [R206+0x7000] ;  /* 0x00700000ce1c783b */ /* 0x000eae0000004200 */
[C---:B------:R-:W-:Y:S01]  /*cb50*/  HMMA.16816.F32.BF16 R76, R20.reuse, R36, R76 ;  /* 0x00000024144c723c */ /* 0x040fe2000004184c */
[----:B------:R4:W-:Y:S07]  /*cb60*/  MUFU.EX2 R36, R3 ;  /* 0x0000000300247308 */ /* 0x0009ee0000000800 */
[C---:B------:R-:W-:Y:S03]  /*cb70*/  HMMA.16816.F32.BF16 R80, R20.reuse, R38, R80 ;  /* 0x000000261450723c */ /* 0x040fe60000041850 */
[----:B------:R-:W5:Y:S05]  /*cb80*/  MUFU.EX2 R37, R66 ;  /* 0x0000004200257308 */ /* 0x000f6a0000000800 */
[C---:B------:R-:W-:Y:S08]  /*cb90*/  HMMA.16816.F32.BF16 R84, R20.reuse, R40, R84 ;  /* 0x000000281454723c */ /* 0x040ff00000041854 */
[C---:B------:R-:W-:Y:S04]  /*cba0*/  HMMA.16816.F32.BF16 R88, R20.reuse, R42, R88 ;  /* 0x0000002a1458723c */ /* 0x040fe80000041858 */
[----:B----4-:R-:W-:Y:S02]  /*cbb0*/  FADD.FTZ R3, R59, R0 ;  /* 0x000000003b037221 */ /* 0x010fe40000010000 */
[----:B------:R-:W-:Y:S02]  /*cbc0*/  FADD.FTZ R0, R60, R2 ;  /* 0x000000023c007221 */ /* 0x000fe40000010000 */
[C---:B---3--:R-:W-:Y:S04]  /*cbd0*/  HMMA.16816.F32.BF16 R92, R20.reuse, R32, R92 ;  /* 0x00000020145c723c */ /* 0x048fe8000004185c */
        /* <DEDUP_REMOVED lines=8> */
[----:B-----5:R-:W-:Y:S02]  /*cc60*/  FADD.FTZ R0, R37, R3 ;  /* 0x0000000325007221 */ /* 0x020fe40000010000 */
[C---:B------:R-:W-:Y:S01]  /*cc70*/  HMMA.16816.F32.BF16 R100, R20.reuse, R46, R100 ;  /* 0x0000002e1464723c */ /* 0x040fe20000041864 */
[----:B------:R-:W-:Y:S03]  /*cc80*/  STL [R1], R2 ;  /* 0x0000000201007387 */ /* 0x000fe60000100800 */
[----:B------:R-:W-:Y:S04]  /*cc90*/  FADD.FTZ R0, R36, R0 ;  /* 0x0000000024007221 */ /* 0x000fe80000010000 */
[C---:B-1----:R-:W-:Y:S01]  /*cca0*/  HMMA.16816.F32.BF16 R104, R20.reuse, R24, R104 ;  /* 0x000000181468723c */ /* 0x042fe20000041868 */
[----:B------:R-:W-:Y:S07]  /*ccb0*/  STL [R1+0x10], R0 ;  /* 0x0000100001007387 */ /* 0x000fee0000100800 */
[C---:B------:R-:W-:Y:S01]  /*ccc0*/  HMMA.16816.F32.BF16 R108, R20.reuse, R26, R108 ;  /* 0x0000001a146c723c */ /* 0x040fe2000004186c */
[----:B------:R-:W1:Y:S07]  /*ccd0*/  LDSM.16.MT88.4 R24, [R203+0x3800] ;  /* 0x00380000cb18783b */ /* 0x000e6e0000004200 */
[C---:B--2---:R-:W-:Y:S08]  /*cce0*/  HMMA.16816.F32.BF16 R16, R20.reuse, R28, R16 ;  /* 0x0000001c1410723c */ /* 0x044ff00000041810 */
[----:B------:R-:W-:Y:S01]  /*ccf0*/  HMMA.16816.F32.BF16 R112, R20, R30, R112 ;  /* 0x0000001e1470723c */ /* 0x000fe20000041870 */
[----:B------:R-:W2:Y:S06]  /*cd00*/  LDSM.16.MT88.4 R28, [R206+0x3800] ;  /* 0x00380000ce1c783b */ /* 0x000eac0000004200 */
[----:B------:R-:W-:Y:S02]  /*cd10*/  F2FP.BF16.PACK_AB R20, R61, R60 ;  /* 0x0000003c3d14723e */ /* 0x000fe400000010ff */
[----:B------:R-:W-:Y:S03]  /*cd20*/  F2FP.BF16.PACK_AB R21, R63, R62 ;  /* 0x0000003e3f15723e */ /* 0x000fe600000010ff */
[----:B------:R-:W-:Y:S02]  /*cd30*/  F2FP.BF16.PACK_AB R22, R156, R64 ;  /* 0x000000409c16723e */ /* 0x000fe400000010ff */
[----:B------:R-:W-:Y:S07]  /*cd40*/  F2FP.BF16.PACK_AB R23, R36, R37 ;  /* 0x000000252417723e */ /* 0x000fee00000010ff */
[C---:B------:R-:W-:Y:S01]  /*cd50*/  HMMA.16816.F32.BF16 R120, R20.reuse, R124, R4 ;  /* 0x0000007c1478723c */ /* 0x040fe20000041804 */
[----:B------:R-:W4:Y:S07]  /*cd60*/  LDSM.16.MT88.4 R4, [R200+0x7800] ;  /* 0x00780000c804783b */ /* 0x000f2e0000004200 */
[C---:B------:R-:W-:Y:S01]  /*cd70*/  HMMA.16816.F32.BF16 R124, R20.reuse, R126, R8 ;  /* 0x0000007e147c723c */ /* 0x040fe20000041808 */
[----:B------:R-:W5:Y:S07]  /*cd80*/  LDSM.16.MT88.4 R8, [R204+0x7800] ;  /* 0x00780000cc08783b */ /* 0x000f6e0000004200 */
        /* <DEDUP_REMOVED lines=8> */
[C---:B------:R-:W-:Y:S01]  /*ce10*/  HMMA.16816.F32.BF16 R96, R20.reuse, R6, R96 ;  /* 0x000000061460723c */ /* 0x040fe20000041860 */
[----:B------:R-:W2:Y:S07]  /*ce20*/  LDSM.16.MT88.4 R4, [R206+0x7800] ;  /* 0x00780000ce04783b */ /* 0x000eae0000004200 */
[C---:B-----5:R-:W-:Y:S08]  /*ce30*/  HMMA.16816.F32.BF16 R128, R20.reuse, R8, R12 ;  /* 0x000000081480723c */ /* 0x060ff0000004180c */
[C---:B------:R-:W-:Y:S08]  /*ce40*/  HMMA.16816.F32.BF16 R100, R20.reuse, R10, R100 ;  /* 0x0000000a1464723c */ /* 0x040ff00000041864 */
[C---:B-1----:R-:W-:Y:S08]  /*ce50*/  HMMA.16816.F32.BF16 R104, R20.reuse, R24, R104 ;  /* 0x000000181468723c */ /* 0x042ff00000041868 */
[C---:B------:R-:W-:Y:S08]  /*ce60*/  HMMA.16816.F32.BF16 R108, R20.reuse, R26, R108 ;  /* 0x0000001a146c723c */ /* 0x040ff0000004186c */
[C---:B--2---:R-:W-:Y:S08]  /*ce70*/  HMMA.16816.F32.BF16 R132, R20.reuse, R4, R16 ;  /* 0x000000041484723c */ /* 0x044ff00000041810 */
[----:B------:R-:W-:Y:S01]  /*ce80*/  HMMA.16816.F32.BF16 R112, R20, R6, R112 ;  /* 0x000000061470723c */ /* 0x000fe20000041870 */
[----:B------:R-:W-:-:S07]  /*ce90*/  @P1 BRA `(.L_x_2380) ;  /* 0xffffcb6000001947 */ /* 0x000fce000383ffff */
.L_x_2379:
[----:B------:R-:W-:Y:S07]  /*cea0*/  @!UPT UIADD3 URZ, URZ, URZ, URZ ;  /* 0x0000003f3f3ff290 */ /* 0x000fee000fffe03f */
[----:B------:R-:W-:Y:S02]  /*ceb0*/  MOV R7, 0x1f ;  /* 0x0000001f00077802 */ /* 0x000fe40000000f00 */
[----:B------:R-:W-:Y:S01]  /*cec0*/  MOV R6, 0xffffffff ;  /* 0xffffffff00067802 */ /* 0x000fe20000000f00 */
[----:B------:R-:W-:Y:S06]  /*ced0*/  BRA.DIV ~URZ, `(.L_x_2381) ;  /* 0x000021327f007947 */ /* 0x000fec000b800000 */
[----:B------:R-:W2:Y:S04]  /*cee0*/  LDL R0, [R1] ;  /* 0x0000000001007983 */ /* 0x000ea80000100800 */
[----:B--2---:R1:W2:Y:S02]  /*cef0*/  SHFL.BFLY PT, R4, R0, 0x2, 0x1f ;  /* 0x0c401f0000047f89 */ /* 0x0042a400000e0000 */
.L_x_2413:
[----:B-1----:R-:W3:Y:S02]  /*cf00*/  LDL.LU R0, [R1] ;  /* 0x0000000001007983 */ /* 0x002ee40000300800 */
        /* <DEDUP_REMOVED lines=8> */
.L_x_2414:
        /* <DEDUP_REMOVED lines=85> */
.L_x_2374:
        /* <DEDUP_REMOVED lines=19> */
.L_x_2384:
[----:B-1----:R-:W-:Y:S05]  /*d610*/  BSYNC B0 ;  /* 0x0000000000007941 */ /* 0x002fea0003800000 */
.L_x_2383:
        /* <DEDUP_REMOVED lines=88> */
[----:B------:R-:W-:Y:S05]  /*dba0*/  CALL.REL.NOINC `($__internal_9_$__cuda_sm70_shflsync_idx_p) ;  /* 0x000019a000007944 */ /* 0x000fea0003c00000 */
.L_x_2387:
        /* <DEDUP_REMOVED lines=108> */
.L_x_2389:
[----:B--234-:R-:W-:Y:S05]  /*e270*/  BSYNC B0 ;  /* 0x0000000000007941 */ /* 0x01cfea0003800000 */
.L_x_2388:
        /* <DEDUP_REMOVED lines=14> */
.L_x_2391:
[----:B------:R-:W-:Y:S05]  /*e360*/  BSYNC B0 ;  /* 0x0000000000007941 */ /* 0x000fea0003800000 */
.L_x_2390:
        /* <DEDUP_REMOVED lines=14> */
.L_x_2393:
[----:B------:R-:W-:Y:S05]  /*e450*/  BSYNC B0 ;  /* 0x0000000000007941 */ /* 0x000fea0003800000 */
.L_x_2392:
        /* <DEDUP_REMOVED lines=15> */
.L_x_2386:
        /* <DEDUP_REMOVED lines=40> */
.L_x_2396:
[----:B------:R-:W-:Y:S05]  /*e7d0*/  BSYNC B0 ;  /* 0x0000000000007941 */ /* 0x000fea0003800000 */
.L_x_2395:
        /* <DEDUP_REMOVED lines=35> */
.L_x_2415:
[----:B------:R-:W-:Y:S05]  /*ea10*/  BRA.DIV ~URZ, `(.L_x_2398) ;  /* 0x000007c27f007947 */ /* 0x000fea000b800000 */
[----:B------:R3:W4:Y:S02]  /*ea20*/  SHFL.IDX PT, R4, R3, RZ, 0x181f ;  /* 0x00181fff03047589 */ /* 0x00072400000e0000 */
.L_x_2416:
        /* <DEDUP_REMOVED lines=16> */
.L_x_2400:
[----:B------:R-:W-:Y:S05]  /*eb30*/  BSYNC B0 ;  /* 0x0000000000007941 */ /* 0x000fea0003800000 */
.L_x_2399:
[----:B------:R-:W-:Y:S05]  /*eb40*/  BRA.DIV ~URZ, `(.L_x_2401) ;  /* 0x000006f27f007947 */ /* 0x000fea000b800000 */
[----:B--2---:R2:W1:Y:S04]  /*eb50*/  SHFL.IDX PT, R5, R2, 0x1, 0x181f ;  /* 0x00381f0002057f89 */ /* 0x00446800000e0000 */
[----:B----4-:R2:W4:Y:S02]  /*eb60*/  SHFL.IDX PT, R4, R3, 0x1, 0x181f ;  /* 0x00381f0003047f89 */ /* 0x01052400000e0000 */
.L_x_2417:
        /* <DEDUP_REMOVED lines=15> */
.L_x_2403:
[----:B------:R-:W-:Y:S05]  /*ec60*/  BSYNC B0 ;  /* 0x0000000000007941 */ /* 0x000fea0003800000 */
.L_x_2402:
[----:B------:R-:W-:Y:S05]  /*ec70*/  BRA.DIV ~URZ, `(.L_x_2404) ;  /* 0x000006827f007947 */ /* 0x000fea000b800000 */
[----:B-1----:R1:W2:Y:S02]  /*ec80*/  SHFL.IDX PT, R5, R2, 0x2, 0x181f ;  /* 0x00581f0002057f89 */ /* 0x0022a400000e0000 */
.L_x_2418:
[----:B------:R-:W-:Y:S05]  /*ec90*/  BRA.DIV ~URZ, `(.L_x_2405) ;  /* 0x000006d27f007947 */ /* 0x000fea000b800000 */
[----:B----4-:R4:W1:Y:S02]  /*eca0*/  SHFL.IDX PT, R4, R3, 0x2, 0x181f ;  /* 0x00581f0003047f89 */ /* 0x01086400000e0000 */
.L_x_2419:
        /* <DEDUP_REMOVED lines=15> */
.L_x_2407:
[----:B------:R-:W-:Y:S05]  /*eda0*/  BSYNC B0 ;  /* 0x0000000000007941 */ /* 0x000fea0003800000 */
.L_x_2406:
[----:B------:R-:W-:Y:S05]  /*edb0*/  BRA.DIV ~URZ, `(.L_x_2408) ;  /* 0x000006127f007947 */ /* 0x000fea000b800000 */
[----:B-1----:R1:W3:Y:S04]  /*edc0*/  SHFL.IDX PT, R6, R2, 0x3, 0x181f ;  /* 0x00781f0002067f89 */ /* 0x0022e800000e0000 */
[----:B--234-:R-:W2:Y:S02]  /*edd0*/  SHFL.IDX PT, R3, R3, 0x3, 0x181f ;  /* 0x00781f0003037f89 */ /* 0x01cea400000e0000 */
.L_x_2420:
        /* <DEDUP_REMOVED lines=14> */
.L_x_2394:
[----:B------:R-:W-:Y:S05]  /*eec0*/  BSYNC B1 ;  /* 0x0000000000017941 */ /* 0x000fea0003800000 */
.L_x_2385:
        /* <DEDUP_REMOVED lines=10> */
.L_x_2421:
[----:B------:R-:W-:Y:S01]  /*ef70*/  WARPSYNC 0xffffffff ;  /* 0xffffffff00007948 */ /* 0x000fe20003800000 */
[----:B------:R-:W-:Y:S06]  /*ef80*/  BAR.SYNC.DEFER_BLOCKING 0x4, 0x100 ;  /* 0x0104000000007b1d */ /* 0x000fec0000010000 */
[----:B----4-:R4:W-:Y:S04]  /*ef90*/  STL [R1+0x4c], R0 ;  /* 0x00004c0001007387 */ /* 0x0109e80000100800 */
[----:B------:R4:W-:Y:S04]  /*efa0*/  @!P4 STS [0x10100], R40 ;  /* 0x01010028ff00c388 */ /* 0x0009e80000000800 */
[----:B------:R-:W-:Y:S06]  /*efb0*/  BAR.ARV 0x5, 0x100 ;  /* 0x0144000000007b1d */ /* 0x000fec0000002000 */
.L_x_2409:
[----:B---34-:R-:W3:Y:S02]  /*efc0*/  LDL R0, [R1+0x4c] ;  /* 0x00004c0001007983 */ /* 0x018ee40000100800 */
[----:B---3--:R-:W-:-:S13]  /*efd0*/  ISETP.GE.AND P0, PT, R0, c[0x0][0x538], PT ;  /* 0x00014e0000007a0c */ /* 0x008fda0003f06270 */
[----:B-12--5:R-:W-:Y:S01]  /*efe0*/  @P0 CALL.REL.NOINC `(.L_x_2411) ;  /* 0x0000001000000944 */ /* 0x026fe20003c00000 */
[----:B------:R-:W-:Y:S05]  /*eff0*/  BRA `(.L_x_2412) ;  /* 0xffff1a0000007947 */ /* 0x000fea000383ffff */
.L_x_2411:
[----:B------:R-:W-:Y:S05]  /*f000*/  EXIT ;  /* 0x000000000000794d */ /* 0x000fea0003800000 */
.L_x_2381:
[----:B------:R1:W5:Y:S01]  /*f010*/  LDL R0, [R1] ;  /* 0x0000000001007983 */ /* 0x0003620000100800 */
[----:B------:R-:W-:Y:S02]  /*f020*/  MOV R3, 0x2 ;  /* 0x0000000200037802 */ /* 0x000fe40000000f00 */
[----:B------:R-:W-:Y:S02]  /*f030*/  MOV R2, 0xf050 ;  /* 0x0000f05000027802 */ /* 0x000fe40000000f00 */
[----:B-1---5:R-:W-:Y:S05]  /*f040*/  CALL.REL.NOINC `($__internal_8_$__cuda_sm70_shflsync_bfly_p) ;  /* 0x000004c000007944 */ /* 0x022fea0003c00000 */
[----:B------:R-:W-:Y:S01]  /*f050*/  MOV R4, R5 ;  /* 0x0000000500047202 */ /* 0x000fe20000000f00 */
[----:B------:R-:W-:Y:S05]  /*f060*/  BRA `(.L_x_2413) ;  /* 0xffffde9000007947 */ /* 0x000fea000383ffff */
.L_x_2382:
[----:B------:R-:W-:Y:S01]  /*f070*/  IMAD.MOV.U32 R0, RZ, RZ, R4 ;  /* 0x000000ffff007224 */ /* 0x000fe200078e0004 */
[----:B------:R-:W-:Y:S02]  /*f080*/  MOV R3, 0x1 ;  /* 0x0000000100037802 */ /* 0x000fe40000000f00 */
[----:B------:R-:W-:Y:S02]  /*f090*/  MOV R2, 0xf0b0 ;  /* 0x0000f0b000027802 */ /* 0x000fe40000000f00 */
[----:B------:R-:W-:Y:S05]  /*f0a0*/  CALL.REL.NOINC `($__internal_8_$__cuda_sm70_shflsync_bfly_p) ;  /* 0x0000046000007944 */ /* 0x000fea0003c00000 */
[----:B------:R1:W5:Y:S01]  /*f0b0*/  LDL R0, [R1+0x10] ;  /* 0x0000100001007983 */ /* 0x0003620000100800 */
[----:B------:R-:W-:Y:S01]  /*f0c0*/  FADD.FTZ R4, R4, R5 ;  /* 0x0000000504047221 */ /* 0x000fe20000010000 */
[----:B------:R-:W-:Y:S02]  /*f0d0*/  MOV R3, 0x2 ;  /* 0x0000000200037802 */ /* 0x000fe40000000f00 */
[----:B------:R-:W-:-:S02]  /*f0e0*/  MOV R2, 0xf100 ;  /* 0x0000f10000027802 */ /* 0x000fc40000000f00 */
[----:B-1---5:R-:W-:Y:S05]  /*f0f0*/  CALL.REL.NOINC `($__internal_8_$__cuda_sm70_shflsync_bfly_p) ;  /* 0x0000041000007944 */ /* 0x022fea0003c00000 */
[----:B------:R-:W2:Y:S01]  /*f100*/  LDL.LU R0, [R1+0x10] ;  /* 0x0000100001007983 */ /* 0x000ea20000300800 */
[----:B------:R-:W-:-:S02]  /*f110*/  MOV R3, 0x1 ;  /* 0x0000000100037802 */ /* 0x000fc40000000f00 */
[----:B------:R-:W-:Y:S01]  /*f120*/  MOV R2, 0xf150 ;  /* 0x0000f15000027802 */ /* 0x000fe20000000f00 */
[----:B--2---:R-:W-:Y:S02]  /*f130*/  FADD.FTZ R0, R0, R5 ;  /* 0x0000000500007221 */ /* 0x004fe40000010000 */
[----:B------:R-:W-:Y:S05]  /*f140*/  CALL.REL.NOINC `($__internal_8_$__cuda_sm70_shflsync_bfly_p) ;  /* 0x000003c000007944 */ /* 0x000fea0003c00000 */
[----:B------:R-:W-:Y:S01]  /*f150*/  MOV R3, R5 ;  /* 0x0000000500037202 */ /* 0x000fe20000000f00 */
[----:B------:R-:W-:Y:S05]  /*f160*/  BRA `(.L_x_2414) ;  /* 0xffffde2000007947 */ /* 0x000fea000383ffff */
.L_x_2397:
[----:B------:R-:W-:Y:S01]  /*f170*/  IMAD.MOV.U32 R8, RZ, RZ, R2 ;  /* 0x000000ffff087224 */ /* 0x000fe200078e0002 */
[----:B------:R-:W-:Y:S01]  /*f180*/  MOV R7, RZ ;  /* 0x000000ff00077202 */ /* 0x000fe20000000f00 */
[----:B------:R-:W-:Y:S01]  /*f190*/  IMAD.MOV.U32 R4, RZ, RZ, 0x181f ;  /* 0x0000181fff047424 */ /* 0x000fe200078e00ff */
[----:B------:R-:W-:Y:S02]  /*f1a0*/  MOV R9, 0xf1c0 ;  /* 0x0000f1c000097802 */ /* 0x000fe40000000f00 */
[----:B------:R-:W-:Y:S05]  /*f1b0*/  CALL.REL.NOINC `($__internal_9_$__cuda_sm70_shflsync_idx_p) ;  /* 0x0000039000007944 */ /* 0x000fea0003c00000 */
[----:B------:R-:W-:Y:S01]  /*f1c0*/  MOV R5, R4 ;  /* 0x0000000400057202 */ /* 0x000fe20000000f00 */
[----:B------:R-:W-:Y:S05]  /*f1d0*/  BRA `(.L_x_2415) ;  /* 0xfffff83000007947 */ /* 0x000fea000383ffff */
.L_x_2398:
[----:B------:R-:W-:Y:S01]  /*f1e0*/  IMAD.MOV.U32 R8, RZ, RZ, R3 ;  /* 0x000000ffff087224 */ /* 0x000fe200078e0003 */
[----:B------:R-:W-:Y:S01]  /*f1f0*/  MOV R7, RZ ;  /* 0x000000ff00077202 */ /* 0x000fe20000000f00 */
[----:B------:R-:W-:Y:S01]  /*f200*/  IMAD.MOV.U32 R4, RZ, RZ, 0x181f ;  /* 0x0000181fff047424 */ /* 0x000fe200078e00ff */
[----:B------:R-:W-:Y:S02]  /*f210*/  MOV R9, 0xf230 ;  /* 0x0000f23000097802 */ /* 0x000fe40000000f00 */
[----:B-12---:R-:W-:Y:S05]  /*f220*/  CALL.REL.NOINC `($__internal_9_$__cuda_sm70_shflsync_idx_p) ;  /* 0x0000032000007944 */ /* 0x006fea0003c00000 */
[----:B------:R-:W-:Y:S05]  /*f230*/  BRA `(.L_x_2416) ;  /* 0xfffff7f000007947 */ /* 0x000fea000383ffff */
.L_x_2401:
[----:B------:R-:W-:Y:S01]  /*f240*/  IMAD.MOV.U32 R8, RZ, RZ, R2 ;  /* 0x000000ffff087224 */ /* 0x000fe200078e0002 */
[----:B--2---:R-:W-:Y:S01]  /*f250*/  MOV R7, 0x1 ;  /* 0x0000000100077802 */ /* 0x004fe20000000f00 */
[----:B----4-:R-:W-:Y:S01]  /*f260*/  IMAD.MOV.U32 R4, RZ, RZ, 0x181f ;  /* 0x0000181fff047424 */ /* 0x010fe200078e00ff */
[----:B------:R-:W-:-:S02]  /*f270*/  MOV R9, 0xf290 ;  /* 0x0000f29000097802 */ /* 0x000fc40000000f00 */
[----:B-1-3--:R-:W-:Y:S05]  /*f280*/  CALL.REL.NOINC `($__internal_9_$__cuda_sm70_shflsync_idx_p) ;  /* 0x000002c000007944 */ /* 0x00afea0003c00000 */
[----:B------:R-:W-:Y:S01]  /*f290*/  IMAD.MOV.U32 R5, RZ, RZ, R4 ;  /* 0x000000ffff057224 */ /* 0x000fe200078e0004 */
[----:B------:R-:W-:Y:S01]  /*f2a0*/  MOV R7, 0x1 ;  /* 0x0000000100077802 */ /* 0x000fe20000000f00 */
[----:B------:R-:W-:Y:S01]  /*f2b0*/  IMAD.MOV.U32 R8, RZ, RZ, R3 ;  /* 0x000000ffff087224 */ /* 0x000fe200078e0003 */
[----:B------:R-:W-:-:S02]  /*f2c0*/  MOV R4, 0x181f ;  /* 0x0000181f00047802 */ /* 0x000fc40000000f00 */
[----:B------:R-:W-:Y:S02]  /*f2d0*/  MOV R9, 0xf2f0 ;  /* 0x0000f2f000097802 */ /* 0x000fe40000000f00 */
[----:B------:R-:W-:Y:S05]  /*f2e0*/  CALL.REL.NOINC `($__internal_9_$__cuda_sm70_shflsync_idx_p) ;  /* 0x0000026000007944 */ /* 0x000fea0003c00000 */
[----:B------:R-:W-:Y:S05]  /*f2f0*/  BRA `(.L_x_2417) ;  /* 0xfffff87000007947 */ /* 0x000fea000383ffff */
.L_x_2404:
[----:B------:R-:W-:Y:S01]  /*f300*/  IMAD.MOV.U32 R8, RZ, RZ, R2 ;  /* 0x000000ffff087224 */ /* 0x000fe200078e0002 */
[----:B-1----:R-:W-:Y:S01]  /*f310*/  MOV R7, 0x2 ;  /* 0x0000000200077802 */ /* 0x002fe20000000f00 */
[----:B----4-:R-:W-:Y:S01]  /*f320*/  IMAD.MOV.U32 R4, RZ, RZ, 0x181f ;  /* 0x0000181fff047424 */ /* 0x010fe200078e00ff */
[----:B------:R-:W-:Y:S02]  /*f330*/  MOV R9, 0xf350 ;  /* 0x0000f35000097802 */ /* 0x000fe40000000f00 */
[----:B--23--:R-:W-:Y:S05]  /*f340*/  CALL.REL.NOINC `($__internal_9_$__cuda_sm70_shflsync_idx_p) ;  /* 0x0000020000007944 */ /* 0x00cfea0003c00000 */
[----:B------:R-:W-:Y:S01]  /*f350*/  MOV R5, R4 ;  /* 0x0000000400057202 */ /* 0x000fe20000000f00 */
[----:B------:R-:W-:Y:S05]  /*f360*/  BRA `(.L_x_2418) ;  /* 0xfffff92000007947 */ /* 0x000fea000383ffff */
.L_x_2405:
[----:B------:R-:W-:Y:S01]  /*f370*/  IMAD.MOV.U32 R8, RZ, RZ, R3 ;  /* 0x000000ffff087224 */ /* 0x000fe200078e0003 */
[----:B------:R-:W-:Y:S01]  /*f380*/  MOV R7, 0x2 ;  /* 0x0000000200077802 */ /* 0x000fe20000000f00 */
[----:B----4-:R-:W-:Y:S01]  /*f390*/  IMAD.MOV.U32 R4, RZ, RZ, 0x181f ;  /* 0x0000181fff047424 */ /* 0x010fe200078e00ff */
[----:B------:R-:W-:Y:S02]  /*f3a0*/  MOV R9, 0xf3c0 ;  /* 0x0000f3c000097802 */ /* 0x000fe40000000f00 */
[----:B-123--:R-:W-:Y:S05]  /*f3b0*/  CALL.REL.NOINC `($__internal_9_$__cuda_sm70_shflsync_idx_p) ;  /* 0x0000019000007944 */ /* 0x00efea0003c00000 */
[----:B------:R-:W-:Y:S05]  /*f3c0*/  BRA `(.L_x_2419) ;  /* 0xfffff8e000007947 */ /* 0x000fea000383ffff */
.L_x_2408:
[----:B------:R-:W-:Y:S01]  /*f3d0*/  IMAD.MOV.U32 R8, RZ, RZ, R2 ;  /* 0x000000ffff087224 */ /* 0x000fe200078e0002 */
[----:B-1----:R-:W-:Y:S01]  /*f3e0*/  MOV R7, 0x3 ;  /* 0x0000000300077802 */ /* 0x002fe20000000f00 */
[----:B------:R-:W-:Y:S01]  /*f3f0*/  IMAD.MOV.U32 R4, RZ, RZ, 0x181f ;  /* 0x0000181fff047424 */ /* 0x000fe200078e00ff */
[----:B------:R-:W-:-:S02]  /*f400*/  MOV R9, 0xf420 ;  /* 0x0000f42000097802 */ /* 0x000fc40000000f00 */
[----:B--234-:R-:W-:Y:S05]  /*f410*/  CALL.REL.NOINC `($__internal_9_$__cuda_sm70_shflsync_idx_p) ;  /* 0x0000013000007944 */ /* 0x01cfea0003c00000 */
[----:B------:R-:W-:Y:S01]  /*f420*/  IMAD.MOV.U32 R6, RZ, RZ, R4 ;  /* 0x000000ffff067224 */ /* 0x000fe200078e0004 */
[----:B------:R-:W-:Y:S01]  /*f430*/  MOV R7, 0x3 ;  /* 0x0000000300077802 */ /* 0x000fe20000000f00 */
[----:B------:R-:W-:Y:S01]  /*f440*/  IMAD.MOV.U32 R8, RZ, RZ, R3 ;  /* 0x000000ffff087224 */ /* 0x000fe200078e0003 */
[----:B------:R-:W-:-:S02]  /*f450*/  MOV R4, 0x181f ;  /* 0x0000181f00047802 */ /* 0x000fc40000000f00 */
[----:B------:R-:W-:Y:S02]  /*f460*/  MOV R9, 0xf480 ;  /* 0x0000f48000097802 */ /* 0x000fe40000000f00 */
[----:B------:R-:W-:Y:S05]  /*f470*/  CALL.REL.NOINC `($__internal_9_$__cuda_sm70_shflsync_idx_p) ;  /* 0x000000d000007944 */ /* 0x000fea0003c00000 */
[----:B------:R-:W-:Y:S01]  /*f480*/  MOV R3, R4 ;  /* 0x0000000400037202 */ /* 0x000fe20000000f00 */
[----:B------:R-:W-:Y:S05]  /*f490*/  BRA `(.L_x_2420) ;  /* 0xfffff94000007947 */ /* 0x000fea000383ffff */
.L_x_2410:
[----:B------:R-:W-:Y:S01]  /*f4a0*/  IMAD.MOV.U32 R8, RZ, RZ, R40 ;  /* 0x000000ffff087224 */ /* 0x000fe200078e0028 */
[----:B------:R-:W-:Y:S01]  /*f4b0*/  MOV R7, RZ ;  /* 0x000000ff00077202 */ /* 0x000fe20000000f00 */
[----:B-1----:R-:W-:Y:S01]  /*f4c0*/  IMAD.MOV.U32 R4, RZ, RZ, 0x1f ;  /* 0x0000001fff047424 */ /* 0x002fe200078e00ff */
[----:B------:R-:W-:Y:S02]  /*f4d0*/  MOV R9, 0xf4f0 ;  /* 0x0000f4f000097802 */ /* 0x000fe40000000f00 */
[----:B--2345:R-:W-:Y:S05]  /*f4e0*/  CALL.REL.NOINC `($__internal_9_$__cuda_sm70_shflsync_idx_p) ;  /* 0x0000006000007944 */ /* 0x03cfea0003c00000 */
[----:B------:R-:W-:Y:S01]  /*f4f0*/  MOV R0, R4 ;  /* 0x0000000400007202 */ /* 0x000fe20000000f00 */
[----:B------:R-:W-:Y:S05]  /*f500*/  BRA `(.L_x_2421) ;  /* 0xfffffa6000007947 */ /* 0x000fea000383ffff */
        .weak           $__internal_8_$__cuda_sm70_shflsync_bfly_p
        .type           $__internal_8_$__cuda_sm70_shflsync_bfly_p,@function
        .size           $__internal_8_$__cuda_sm70_shflsync_bfly_p,($__internal_9_$__cuda_sm70_shflsync_idx_p - $__internal_8_$__cuda_sm70_shflsync_bfly_p)
$__internal_8_$__cuda_sm70_shflsync_bfly_p:
[----:B------:R-:W-:Y:S04]  /*f510*/  WARPSYNC R6 ;  /* 0x0000000600007348 */ /* 0x000fe80003800000 */
[----:B------:R1:W2:Y:S02]  /*f520*/  SHFL.BFLY PT, R5, R0, R3, R7 ;  /* 0x0c00000300057389 */ /* 0x0002a400000e0007 */
[----:B-1----:R-:W-:-:S04]  /*f530*/  MOV R3, 0x0 ;  /* 0x0000000000037802 */ /* 0x002fc80000000f00 */
[----:B--2---:R-:W-:Y:S05]  /*f540*/  RET.REL.NODEC R2 `(_ZN7cutlass13device_kernelIN5flash19enable_sm80_to_sm89INS1_16FlashAttnFwdSm80INS1_25CollectiveMainloopFwdSm80ILi8ELi1ELb1EN4cute5tupleIJNS5_1CILi128EEES8_S8_EEELi128ENS_10bfloat16_tEfNS_4arch4Sm80ELb1ELb0ELb0ELb0ELb0ELb0ELb1ELb0EEENS1_21CollectiveEpilogueFwdIS9_NS6_IJNS7_ILi1EEESF_SF_EEESA_SC_Li256ELb0ELb1ELb0ELb0EEENS1_30DynamicPersistentTileSchedulerILi256ELi256ELb0ELb1ELb0EEEEEEEEEvNT_6ParamsE) ;  /* 0xffff0ab002007950 */ /* 0x004fea0003c3ffff */
        .weak           $__internal_9_$__cuda_sm70_shflsync_idx_p
        .type           $__internal_9_$__cuda_sm70_shflsync_idx_p,@function
        .size           $__internal_9_$__cuda_sm70_shflsync_idx_p,(.L_x_3792 - $__internal_9_$__cuda_sm70_shflsync_idx_p)
$__internal_9_$__cuda_sm70_shflsync_idx_p:
[----:B------:R-:W-:Y:S04]  /*f550*/  WARPSYNC R41 ;  /* 0x0000002900007348 */ /* 0x000fe80003800000 */
[----:B------:R1:W2:Y:S02]  /*f560*/  SHFL.IDX PT, R4, R8, R7, R4 ;  /* 0x0000000708047389 */ /* 0x0002a400000e0004 */
[----:B-1----:R-:W-:Y:S02]  /*f570*/  MOV R8, R9 ;  /* 0x0000000900087202 */ /* 0x002fe40000000f00 */
[----:B------:R-:W-:-:S04]  /*f580*/  MOV R9, 0x0 ;  /* 0x0000000000097802 */ /* 0x000fc80000000f00 */
[----:B--2---:R-:W-:Y:S05]  /*f590*/  RET.REL.NODEC R8 `(_ZN7cutlass13device_kernelIN5flash19enable_sm80_to_sm89INS1_16FlashAttnFwdSm80INS1_25CollectiveMainloopFwdSm80ILi8ELi1ELb1EN4cute5tupleIJNS5_1CILi128EEES8_S8_EEELi128ENS_10bfloat16_tEfNS_4arch4Sm80ELb1ELb0ELb0ELb0ELb0ELb0ELb1ELb0EEENS1_21CollectiveEpilogueFwdIS9_NS6_IJNS7_ILi1EEESF_SF_EEESA_SC_Li256ELb0ELb1ELb0ELb0EEENS1_30DynamicPersistentTileSchedulerILi256ELi256ELb0ELb1ELb0EEEEEEEEEvNT_6ParamsE) ;  /* 0xffff0a6008007950 */ /* 0x004fea0003c3ffff */
.L_x_2422:
        /* <DEDUP_REMOVED lines=14> */
.L_x_3792:


//--------------------- .text._ZN7cutlass13device_kernelIN5flash19enable_sm80_to_sm89INS1_16FlashAttnFwdSm80INS1_25CollectiveMainloopFwdSm80ILi8ELi1ELb1EN4cute5tupleIJNS5_1CILi128EEES8_S8_EEELi128ENS_10bfloat16_tEfNS_4arch4Sm80ELb1ELb0ELb0ELb1ELb0ELb0ELb1ELb0EEENS1_21CollectiveEpilogueFwdIS9_NS6_IJNS7_ILi1EEESF_SF_EEESA_SC_Li256ELb1ELb1ELb0ELb0EEENS1_19SingleTileSchedulerILb1ELb0ELb1ELi128EEEEEEEEEvNT_6ParamsE --------------------------
	.section	.text._ZN7cutlass13device_kernelIN5flash19enable_sm80_to_sm89INS1_16FlashAttnFwdSm80INS1_25CollectiveMainloopFwdSm80ILi8ELi1ELb1EN4cute5tupleIJNS5_1CILi128EEES8_S8_EEELi128ENS_10bfloat16_tEfNS_4arch4Sm80ELb1ELb0ELb0ELb1ELb0ELb0ELb1ELb0EEENS1_21CollectiveEpilogueFwdIS9_NS6_IJNS7_ILi1EEESF_SF_EEESA_SC_Li256ELb1ELb1ELb0ELb0EEENS1_19SingleTileSchedulerILb1ELb0ELb1ELi128EEEEEEEEEvNT_6ParamsE,"ax",@progbits
	.sectioninfo	@"SHI_REGISTERS=255"
	.align	128
.text._ZN7cutlass13device_kernelIN5flash19enable_sm80_to_sm89INS1_16FlashAttnFwdSm80INS1_25CollectiveMainloopFwdSm80ILi8ELi1ELb1EN4cute5tupleIJNS5_1CILi128EEES8_S8_EEELi128ENS_10bfloat16_tEfNS_4arch4Sm80ELb1ELb0ELb0ELb1ELb0ELb0ELb1ELb0EEENS1_21CollectiveEpilogueFwdIS9_NS6_IJNS7_ILi1EEESF_SF_EEESA_SC_Li256ELb1ELb1ELb0ELb0EEENS1_19SingleTileSchedulerILb1ELb0ELb1ELi128EEEEEEEEEvNT_6ParamsE:
        .type           _ZN7cutlass13device_kernelIN5flash19enable_sm80_to_sm89INS1_16FlashAttnFwdSm80INS1_25CollectiveMainloopFwdSm80ILi8ELi1ELb1EN4cute5tupleIJNS5_1CILi128EEES8_S8_EEELi128ENS_10bfloat16_tEfNS_4arch4Sm80ELb1ELb0ELb0ELb1ELb0ELb0ELb1ELb0EEENS1_21CollectiveEpilogueFwdIS9_NS6_IJNS7_ILi1EEESF_SF_EEESA_SC_Li256ELb1ELb1ELb0ELb0EEENS1_19SingleTileSchedulerILb1ELb0ELb1ELi128EEEEEEEEEvNT_6ParamsE,@function
        .size           _ZN7cutlass13device_kernelIN5flash19enable_sm80_to_sm89INS1_16FlashAttnFwdSm80INS1_25CollectiveMainloopFwdSm80ILi8ELi1ELb1EN4cute5tupleIJNS5_1CILi128EEES8_S8_EEELi128ENS_10bfloat16_tEfNS_4arch4Sm80ELb1ELb0ELb0ELb1ELb0ELb0ELb1ELb0EEENS1_21CollectiveEpilogueFwdIS9_NS6_IJNS7_ILi1EEESF_SF_EEESA_SC_Li256ELb1ELb1ELb0ELb0EEENS1_19SingleTileSchedulerILb1ELb0ELb1ELi128EEEEEEEEEvNT_6ParamsE,(.L_x_3795 - _ZN7cutlass13device_kernelIN5flash19enable_sm80_to_sm89INS1_16FlashAttnFwdSm80INS1_25CollectiveMainloopFwdSm80ILi8ELi1ELb1EN4cute5tupleIJNS5_1CILi128EEES8_S8_EEELi128ENS_10bfloat16_tEfNS_4arch4Sm80ELb1ELb0ELb0ELb1ELb0ELb0ELb1ELb0EEENS1_21CollectiveEpilogueFwdIS9_NS6_IJNS7_ILi1EEESF_SF_EEESA_SC_Li256ELb1ELb1ELb0ELb0EEENS1_19SingleTileSchedulerILb1ELb0ELb1ELi128EEEEEEEEEvNT_6ParamsE)
        .other          _ZN7cutlass13device_kernelIN5flash19enable_sm80_to_sm89INS1_16FlashAttnFwdSm80INS1_25CollectiveMainloopFwdSm80ILi8ELi1ELb1EN4cute5tupleIJNS5_1CILi128EEES8_S8_EEELi128ENS_10bfloat16_tEfNS_4arch4Sm80ELb1ELb0ELb0ELb1ELb0ELb0ELb1ELb0EEENS1_21CollectiveEpilogueFwdIS9_NS6_IJNS7_ILi1EEESF_SF_EEESA_SC_Li256ELb1ELb1ELb0ELb0EEENS1_19SingleTileSchedulerILb1ELb0ELb1ELi128EEEEEEEEEvNT_6ParamsE,@"STO_CUDA_ENTRY STV_DEFAULT"
_ZN7cutlass13device_kernelIN5flash19enable_sm80_to_sm89INS1_16FlashAttnFwdSm80INS1_25CollectiveMainloopFwdSm80ILi8ELi1ELb1EN4cute5tupleIJNS5_1CILi128EEES8_S8_EEELi128ENS_10bfloat16_tEfNS_4arch4Sm80ELb1ELb0ELb0ELb1ELb0ELb0ELb1ELb0EEENS1_21CollectiveEpilogueFwdIS9_NS6_IJNS7_ILi1EEESF_SF_EEESA_SC_Li256ELb1ELb1ELb0ELb0EEENS1_19SingleTileSchedulerILb1ELb0ELb1ELi128EEEEEEEEEvNT_6ParamsE:
        /* <DEDUP_REMOVED lines=16> */
.L_x_2424:
        /* <DEDUP_REMOVED lines=8> */
.L_x_2426:
[----:B------:R-:W-:-:S04]  /*0180*/  MOV R3, c[0x0][0x54c] ;  /* 0x0001530000037a02 */ /* 0x000fc80000000f00 */
.L_x_2425:
[----:B------:R-:W-:Y:S01]  /*0190*/  USHF.L.U32 UR4, UR4, 0x7, URZ ;  /* 0x0000000704047899 */ /* 0x000fe2000800063f */
[----:B-----5:R-:W-:-:S05]  /*01a0*/  IMAD R3, R3, c[0x0][0x548], RZ ;  /* 0x0001520003037a24 */ /* 0x020fca00078e02ff */
[----:B------:R-:W-:-:S04]  /*01b0*/  MOV R36, UR4 ;  /* 0x0000000400247c02 */ /* 0x000fc80008000f00 */
[----:B------:R-:W-:-:S04]  /*01c0*/  ISETP.GE.AND P0, PT, R36, R3, PT ;  /* 0x000000032400720c */ /* 0x000fc80003f06270 */
[----:B------:R-:W-:Y:S01]  /*01d0*/  SEL R228, R228, 0xffffffff, !P0 ;  /* 0xffffffffe4e47807 */ /* 0x000fe20004000000 */
[----:B------:R-:W-:Y:S05]  /*01e0*/  BRA `(.L_x_2427) ;  /* 0x0000013000007947 */ /* 0x000fea0003800000 */
.L_x_2423:
[----:B------:R-:W-:-:S04]  /*01f0*/  ISETP.NE.U32.AND P0, PT, RZ, c[0x0][0x568], PT ;  /* 0x00015a00ff007a0c */ /* 0x000fc80003f05070 */
[----:B------:R-:W-:-:S13]  /*0200*/  ISETP.NE.AND.EX P0, PT, RZ, c[0x0][0x56c], PT, P0 ;  /* 0x00015b00ff007a0c */ /* 0x000fda0003f05300 */
[----:B------:R-:W-:Y:S05]  /*0210*/  @!P0 BRA `(.L_x_2428) ;  /* 0x0000002000008947 */ /* 0x000fea0003800000 */
[----:B------:R1:W5:Y:S01]  /*0220*/  LDG.E R3, [R2.64] ;  /* 0x0000001202037981 */ /* 0x000362000c1e1900 */
[----:B------:R-:W-:Y:S05]  /*0230*/  BRA `(.L_x_2429) ;  /* 0x0000009000007947 */ /* 0x000fea0003800000 */
.L_x_2428:
        /* <DEDUP_REMOVED lines=8> */
.L_x_2430:
[----:B------:R-:W-:-:S04]  /*02c0*/  MOV R3, c[0x0][0x54c] ;  /* 0x0001530000037a02 */ /* 0x000fc80000000f00 */
.L_x_2429:
[----:B------:R-:W-:Y:S01]  /*02d0*/  USHF.L.U32 UR4, UR4, 0x7, URZ ;  /* 0x0000000704047899 */ /* 0x000fe2000800063f */
[----:B-----5:R-:W-:-:S05]  /*02e0*/  IMAD R3, R3, c[0x0][0x548], RZ ;  /* 0x0001520003037a24 */ /* 0x020fca00078e02ff */
[----:B------:R-:W-:-:S04]  /*02f0*/  MOV R36, UR4 ;  /* 0x0000000400247c02 */ /* 0x000fc80008000f00 */
[----:B------:R-:W-:-:S04]  /*0300*/  ISETP.GE.AND P0, PT, R36, R3, PT ;  /* 0x000000032400720c */ /* 0x000fc80003f06270 */
[----:B------:R-:W-:-:S04]  /*0310*/  SEL R228, R228, 0xffffffff, !P0 ;  /* 0xffffffffe4e47807 */ /* 0x000fc80004000000 */
.L_x_2427:
        /* <DEDUP_REMOVED lines=11> */
[----:B------:R-:W-:Y:S01]  /*03d0*/  @P1 IMAD.WIDE R10, R228, R5, c[0x0][0x360] ;  /* 0x0000d800e40a1625 */ /* 0x000fe200078e0205 */
[----:B------:R-:W2:Y:S01]  /*03e0*/  @P2 LDG.E R4, [R12.64] ;  /* 0x000000120c042981 */ /* 0x000ea2000c1e1900 */
[----:B-1----:R-:W-:-:S03]  /*03f0*/  CS2R R2, SRZ ;  /* 0x0000000000027805 */ /* 0x002fc6000001ff00 */
[----:B------:R-:W3:Y:S01]  /*0400*/  @P1 LDG.E R0, [R10.64] ;  /* 0x000000120a001981 */ /* 0x000ee2000c1e1900 */
[----:B------:R-:W-:-:S04]  /*0410*/  IMAD.WIDE R8, R228, R5, c[0x0][0x348] ;  /* 0x0000d200e4087625 */ /* 0x000fc800078e0205 */
[----:B------:R-:W-:Y:S01]  /*0420*/  IMAD.WIDE R6, R228, R5, c[0x0][0x350] ;  /* 0x0000d400e4067625 */ /* 0x000fe200078e0205 */
[----:B------:R1:W5:Y:S04]  /*0430*/  @P0 LDG.E R2, [R8.64] ;  /* 0x0000001208020981 */ /* 0x000368000c1e1900 */
[----:B------:R1:W5:Y:S01]  /*0440*/  @P6 LDG.E R3, [R6.64] ;  /* 0x0000001206036981 */ /* 0x000362000c1e1900 */
[----:B------:R-:W-:Y:S02]  /*0450*/  UMOV UR4, URZ ;  /* 0x0000003f00047c82 */ /* 0x000fe40008000000 */
[----:B------:R-:W-:Y:S02]  /*0460*/  ULDC UR11, c[0x0][0x168] ;  /* 0x00005a00000b7ab9 */ /* 0x000fe40000000800 */
[----:B------:R-:W-:Y:S01]  /*0470*/  ULDC UR8, c[0x0][0x1d0] ;  /* 0x0000740000087ab9 */ /* 0x000fe20000000800 */
[----:B--2---:R1:W2:Y:S08]  /*0480*/  @P2 R2UR UR4, R4 ;  /* 0x00000000040423c2 */ /* 0x0042b000000e0000 */
[----:B---3--:R1:W3:Y:S02]  /*0490*/  @P1 R2UR UR11, R0 ;  /* 0x00000000000b13c2 */ /* 0x0082e400000e0000 */
[----:B-123--:R-:W-:Y:S05]  /*04a0*/  @P1 BRA `(.L_x_2431) ;  /* 0x0000006000001947 */ /* 0x00efea0003800000 */
[----:B------:R-:W-:Y:S05]  /*04b0*/  @!P0 BRA `(.L_x_2431) ;  /* 0x0000005000008947 */ /* 0x000fea0003800000 */
[----:B------:R-:W2:Y:S04]  /*04c0*/  LDG.E R0, [R8.64] ;  /* 0x0000001208007981 */ /* 0x000ea8000c1e1900 */
[----:B------:R-:W3:Y:S01]  /*04d0*/  LDG.E R4, [R8.64+0x4] ;  /* 0x0000041208047981 */ /* 0x000ee2000c1e1900 */
[----:B--2---:R-:W1:Y:S08]  /*04e0*/  R2UR UR11, R0 ;  /* 0x00000000000b73c2 */ /* 0x004e7000000e0000 */
[----:B---3--:R-:W1:Y:S02]  /*04f0*/  R2UR UR5, R4 ;  /* 0x00000000040573c2 */ /* 0x008e6400000e0000 */
[----:B-1----:R-:W-:-:S06]  /*0500*/  UIADD3 UR11, -UR11, UR5, URZ ;  /* 0x000000050b0b7290 */ /* 0x002fcc000fffe13f */
.L_x_2431:
[----:B------:R-:W-:-:S04]  /*0510*/  ISETP.NE.U32.AND P1, PT, RZ, c[0x0][0x368], PT ;  /* 0x0000da00ff007a0c */ /* 0x000fc80003f25070 */
[----:B------:R-:W-:-:S13]  /*0520*/  ISETP.NE.AND.EX P1, PT, RZ, c[0x0][0x36c], PT, P1 ;  /* 0x0000db00ff007a0c */ /* 0x000fda0003f25310 */
[----:B------:R-:W-:Y:S05]  /*0530*/  @!P1 BRA `(.L_x_2432) ;  /* 0x0000004000009947 */ /* 0x000fea0003800000 */
[----:B------:R-:W-:-:S05]  /*0540*/  IMAD.WIDE R6, R228, R5, c[0x0][0x368] ;  /* 0x0000da00e4067625 */ /* 0x000fca00078e0205 */
[----:B------:R-:W2:Y:S02]  /*0550*/  LDG.E R0, [R6.64] ;  /* 0x0000001206007981 */ /* 0x000ea4000c1e1900 */
[----:B--2---:R1:W2:Y:S02]  /*0560*/  R2UR UR8, R0 ;  /* 0x00000000000873c2 */ /* 0x0042a400000e0000 */
[----:B-12---:R-:W-:Y:S05]  /*0570*/  BRA `(.L_x_2433) ;  /* 0x0000006000007947 */ /* 0x006fea0003800000 */
.L_x_2432:
[----:B------:R-:W-:Y:S05]  /*0580*/  @!P6 BRA `(.L_x_2433) ;  /* 0x000000500000e947 */ /* 0x000fea0003800000 */
[----:B------:R-:W2:Y:S04]  /*0590*/  LDG.E R0, [R6.64] ;  /* 0x0000001206007981 */ /* 0x000ea8000c1e1900 */
[----:B------:R-:W3:Y:S01]  /*05a0*/  LDG.E R4, [R6.64+0x4] ;  /* 0x0000041206047981 */ /* 0x000ee2000c1e1900 */
[----:B--2---:R-:W1:Y:S08]  /*05b0*/  R2UR UR8, R0 ;  /* 0x00000000000873c2 */ /* 0x004e7000000e0000 */
[----:B---3--:R-:W1:Y:S02]  /*05c0*/  R2UR UR5, R4 ;  /* 0x00000000040573c2 */ /* 0x008e6400000e0000 */
[----:B-1----:R-:W-:-:S06]  /*05d0*/  UIADD3 UR8, -UR8, UR5, URZ ;  /* 0x0000000508087290 */ /* 0x002fcc000fffe13f */
.L_x_2433:
[----:B------:R-:W1:Y:S01]  /*05e0*/  R2UR UR23, R36 ;  /* 0x00000000241773c2 */ /* 0x000e6200000e0000 */
[----:B------:R-:W-:Y:S01]  /*05f0*/  ULDC UR5, c[0x0][0x2c4] ;  /* 0x0000b10000057ab9 */ /* 0x000fe20000000800 */
[----:B------:R-:W-:Y:S01]  /*0600*/  PLOP3.LUT P2, PT, PT, PT, PT, 0x80, 0x0 ;  /* 0x000000000000781c */ /* 0x000fe20003f4f070 */
[----:B------:R-:W-:Y:S01]  /*0610*/  UISETP.NE.AND UP0, UPT, UR5, 0x1, UPT ;  /* 0x000000010500788c */ /* 0x000fe2000bf05270 */
[----:B------:R-:W-:Y:S01]  /*0620*/  IMAD.MOV.U32 R114, RZ, RZ, RZ ;  /* 0x000000ffff727224 */ /* 0x000fe200078e00ff */
[----:B------:R-:W-:Y:S01]  /*0630*/  ULDC UR12, c[0x0][0x2c8] ;  /* 0x0000b200000c7ab9 */ /* 0x000fe20000000800 */
[----:B------:R-:W-:Y:S01]  /*0640*/  CS2R R112, SRZ ;  /* 0x0000000000707805 */ /* 0x000fe2000001ff00 */
[----:B------:R-:W-:Y:S01]  /*0650*/  UIADD3 UR8, -UR4, UR8, URZ ;  /* 0x0000000804087290 */ /* 0x000fe2000fffe13f */
[----:B------:R-:W2:Y:S01]  /*0660*/  R2UR UR6, R36 ;  /* 0x00000000240673c2 */ /* 0x000ea200000e0000 */
[----:B------:R-:W-:Y:S01]  /*0670*/  PLOP3.LUT P3, PT, PT, PT, UP0, 0x80, 0x0 ;  /* 0x000000000000781c */ /* 0x000fe20003f6f008 */
[----:B------:R-:W-:Y:S01]  /*0680*/  CS2R R118, SRZ ;  /* 0x0000000000767805 */ /* 0x000fe2000001ff00 */
[----:B------:R-:W-:Y:S01]  /*0690*/  PLOP3.LUT P1, PT, PT, PT, UP0, 0x80, 0x0 ;  /* 0x000000000000781c */ /* 0x000fe20003f2f008 */
[----:B------:R-:W-:Y:S01]  /*06a0*/  UIADD3 UR5, UR8, 0x80, -UR11 ;  /* 0x0000008008057890 */ /* 0x000fe2000fffe80b */
        /* <DEDUP_REMOVED lines=11> */
[----:B-1----:R-:W-:Y:S01]  /*0760*/  IMAD.U32 R0, RZ, RZ, UR23 ;  /* 0x00000017ff007e24 */ /* 0x002fe2000f8e00ff */
[----:B------:R-:W-:Y:S01]  /*0770*/  CS2R R94, SRZ ;  /* 0x00000000005e7805 */ /* 0x000fe2000001ff00 */
[----:B------:R-:W-:Y:S01]  /*0780*/  CS2R R92, SRZ ;  /* 0x00000000005c7805 */ /* 0x000fe2000001ff00 */
[----:B------:R-:W-:Y:S01]  /*0790*/  CS2R R90, SRZ ;  /* 0x00000000005a7805 */ /* 0x000fe2000001ff00 */
[----:B------:R-:W-:Y:S01]  /*07a0*/  CS2R R88, SRZ ;  /* 0x0000000000587805 */ /* 0x000fe2000001ff00 */
[----:B------:R-:W-:Y:S01]  /*07b0*/  @P3 IADD3 R4, R0, 0x7f, RZ ;  /* 0x0000007f00043810 */ /* 0x000fe20007ffe0ff */
[----:B------:R-:W-:Y:S01]  /*07c0*/  CS2R R86, SRZ ;  /* 0x0000000000567805 */ /* 0x000fe2000001ff00 */
[----:B-----5:R-:W-:Y:S01]  /*07d0*/  IADD3 R0, R3, UR4, RZ ;  /* 0x0000000403007c10 */ /* 0x020fe2000fffe0ff */
[----:B------:R-:W-:Y:S01]  /*07e0*/  ULDC UR4, c[0x0][0x2cc] ;  /* 0x0000b30000047ab9 */ /* 0x000fe20000000800 */
[----:B------:R1:W3:Y:S01]  /*07f0*/  @P1 R2UR UR13, R4 ;  /* 0x00000000040d13c2 */ /* 0x0002e200000e0000 */
[----:B--2---:R-:W-:Y:S01]  /*0800*/  UIADD3 UR6, UR6, 0x7f, URZ ;  /* 0x0000007f06067890 */ /* 0x004fe2000fffe03f */
        /* <DEDUP_REMOVED lines=14> */
[----:B------:R-:W-:-:S02]  /*08f0*/  IMAD.MOV.U32 R6, RZ, RZ, RZ ;  /* 0x000000ffff067224 */ /* 0x000fc400078e00ff */
[----:B-1----:R-:W-:Y:S01]  /*0900*/  IMAD.MOV.U32 R4, RZ, RZ, RZ ;  /* 0x000000ffff047224 */ /* 0x002fe200078e00ff */
[----:B---3--:R-:W-:-:S04]  /*0910*/  UIMAD.WIDE.U32 UR12, UR13, UR12, URZ ;  /* 0x0000000c0d0c72a5 */ /* 0x008fc8000f8e003f */
        /* <DEDUP_REMOVED lines=17> */
[----:B------:R-:W-:Y:S01]  /*0a30*/  SHF.R.S32.HI R3, RZ, 0x1f, R2 ;  /* 0x0000001fff037819 */ /* 0x000fe20000011402 */
[----:B------:R-:W-:Y:S01]  /*0a40*/  IMAD.WIDE.U32 R12, R2, c[0x0][0x178], RZ ;  /* 0x00005e00020c7a25 */ /* 0x000fe200078e00ff */
[----:B------:R-:W-:Y:S01]  /*0a50*/  ISETP.NE.AND.EX P1, PT, RZ, c[0x0][0x344], PT, P1 ;  /* 0x0000d100ff007a0c */ /* 0x000fe20003f25310 */
[----:B------:R-:W-:Y:S01]  /*0a60*/  ULDC UR4, c[0x0][0x2c4] ;  /* 0x0000b10000047ab9 */ /* 0x000fe20000000800 */
[----:B------:R-:W-:Y:S01]  /*0a70*/  SHF.R.S32.HI R60, RZ, 0x1f, R0 ;  /* 0x0000001fff3c7819 */ /* 0x000fe20000011400 */
[----:B------:R-:W-:Y:S02]  /*0a80*/  UIADD3 UR20, UR25, -0x1, URZ ;  /* 0xffffffff19147890 */ /* 0x000fe4000fffe03f */
[----:B------:R-:W-:-:S02]  /*0a90*/  UMOV UR21, 0x7 ;  /* 0x0000000700157882 */ /* 0x000fc40000000000 */
[----:B------:R-:W-:-:S06]  /*0aa0*/  ULDC.64 UR6, c[0x0][0x1e0] ;  /* 0x0000780000067ab9 */ /* 0x000fcc0000000a00 */
[----:B------:R-:W-:-:S06]  /*0ab0*/  @P1 IMAD.WIDE R8, R228, R5, c[0x0][0x340] ;  /* 0x0000d000e4081625 */ /* 0x000fcc00078e0205 */
[----:B------:R2:W3:Y:S01]  /*0ac0*/  @P1 LDG.E R8, [R8.64] ;  /* 0x0000001208081981 */ /* 0x0004e2000c1e1900 */
[----:B------:R-:W-:Y:S01]  /*0ad0*/  LEA.HI R57, R128, R37, RZ, 0x3 ;  /* 0x0000002580397211 */ /* 0x000fe200078f18ff */
[----:B------:R-:W-:Y:S01]  /*0ae0*/  IMAD R3, R3, c[0x0][0x178], RZ ;  /* 0x00005e0003037a24 */ /* 0x000fe200078e02ff */
[----:B-1----:R-:W-:Y:S01]  /*0af0*/  SHF.R.S32.HI R53, RZ, 0x1f, R54 ;  /* 0x0000001fff357819 */ /* 0x002fe20000011436 */
[----:B------:R-:W-:Y:S01]  /*0b00*/  UIMAD UR4, UR11, UR4, URZ ;  /* 0x000000040b0472a4 */ /* 0x000fe2000f8e023f */
[----:B------:R-:W-:Y:S01]  /*0b10*/  LOP3.LUT R56, R57, 0xfffffff8, RZ, 0xc0, !PT ;  /* 0xfffffff839387812 */ /* 0x000fe200078ec0ff */
[----:B------:R-:W-:Y:S01]  /*0b20*/  IMAD R3, R2, c[0x0][0x17c], R3 ;  /* 0x00005f0002037a24 */ /* 0x000fe200078e0203 */
[----:B------:R-:W-:Y:S01]  /*0b30*/  SHF.R.S32.HI R57, RZ, 0x3, R57 ;  /* 0x00000003ff397819 */ /* 0x000fe20000011439 */
[----:B------:R-:W-:Y:S01]  /*0b40*/  IMAD R7, R53, c[0x0][0x1b8], RZ ;  /* 0x00006e0035077a24 */ /* 0x000fe200078e02ff */
[----:B------:R-:W-:Y:S01]  /*0b50*/  SEL R5, R228, RZ, !P0 ;  /* 0x000000ffe4057207 */ /* 0x000fe20004000000 */
[----:B------:R-:W-:Y:S01]  /*0b60*/  IMAD.IADD R56, R37, 0x1, -R56 ;  /* 0x0000000125387824 */ /* 0x000fe200078e0a38 */
[----:B------:R-:W-:Y:S01]  /*0b70*/  USHF.L.U64.HI UR21, UR6, UR21, UR7 ;  /* 0x0000001506157299 */ /* 0x000fe20008010207 */
[----:B------:R-:W-:Y:S01]  /*0b80*/  IMAD.IADD R13, R13, 0x1, R3 ;  /* 0x000000010d0d7824 */ /* 0x000fe200078e0203 */
[----:B------:R-:W-:Y:S01]  /*0b90*/  SHF.R.S32.HI R3, RZ, 0x1f, R228 ;  /* 0x0000001fff037819 */ /* 0x000fe200000114e4 */
[----:B------:R-:W-:Y:S01]  /*0ba0*/  IMAD R10, R56, 0x20, R57 ;  /* 0x00000020380a7824 */ /* 0x000fe200078e0239 */
[----:B------:R-:W-:Y:S01]  /*0bb0*/  USHF.L.U32 UR22, UR6, 0x7, URZ ;  /* 0x0000000706167899 */ /* 0x000fe2000800063f */
[C---:B------:R-:W-:Y:S01]  /*0bc0*/  IMAD R7, R54.reuse, c[0x0][0x1bc], R7 ;  /* 0x00006f0036077a24 */ /* 0x040fe200078e0207 */
[----:B------:R-:W-:Y:S01]  /*0bd0*/  SEL R4, R3, RZ, !P0 ;  /* 0x000000ff03047207 */ /* 0x000fe20004000000 */
[----:B------:R-:W-:Y:S01]  /*0be0*/  IMAD.WIDE.U32 R12, R54, c[0x0][0x1b8], R12 ;  /* 0x00006e00360c7a25 */ /* 0x000fe200078e000c */
[----:B------:R-:W-:Y:S01]  /*0bf0*/  IADD3 R10, R10, UR23, RZ ;  /* 0x000000170a0a7c10 */ /* 0x000fe2000fffe0ff */
[----:B------:R-:W-:Y:S01]  /*0c00*/  USHF.R.S32.HI UR10, URZ, 0x1f, UR20 ;  /* 0x0000001f3f0a7899 */ /* 0x000fe20008011414 */
[----:B------:R-:W-:Y:S01]  /*0c10*/  IADD3 R55, P0, R0, R57, RZ ;  /* 0x0000003900377210 */ /* 0x000fe20007f1e0ff */
[----:B------:R-:W-:Y:S01]  /*0c20*/  IMAD.IADD R13, R13, 0x1, R7 ;  /* 0x000000010d0d7824 */ /* 0x000fe200078e0207 */
[-C--:B------:R-:W-:Y:S01]  /*0c30*/  LEA.HI R226, R128, R37.reuse, RZ, 0x4 ;  /* 0x0000002580e27211 */ /* 0x080fe200078f20ff */
[----:B------:R-:W-:Y:S01]  /*0c40*/  @P3 IMAD.HI.U32 R6, R10, c[0x0][0x2c8], RZ ;  /* 0x0000b2000a063a27 */ /* 0x000fe200078e00ff */
[C---:B------:R-:W-:Y:S01]  /*0c50*/  LEA.HI.X.SX32 R60, R57.reuse, R60, 0x1, P0 ;  /* 0x0000003c393c7211 */ /* 0x040fe200000f0eff */
[----:B------:R-:W-:Y:S01]  /*0c60*/  UIMAD.WIDE.U32 UR12, UR6, 0x40, URZ ;  /* 0x00000040060c78a5 */ /* 0x000fe2000f8e003f */
[----:B--2---:R-:W-:Y:S01]  /*0c70*/  IADD3 R9, -R57, UR8, RZ ;  /* 0x0000000839097c10 */ /* 0x004fe2000fffe1ff */
[----:B------:R-:W-:Y:S01]  /*0c80*/  IMAD.MOV.U32 R2, RZ, RZ, R10 ;  /* 0x000000ffff027224 */ /* 0x000fe200078e000a */
[----:B------:R-:W-:Y:S01]  /*0c90*/  @P3 SHF.R.U32.HI R2, RZ, c[0x0][0x2cc], R6 ;  /* 0x0000b300ff023a19 */ /* 0x000fe20000011606 */
[----:B------:R-:W-:Y:S01]  /*0ca0*/  IMAD R4, R4, c[0x0][0x1c0], RZ ;  /* 0x0000700004047a24 */ /* 0x000fe200078e02ff */
[----:B------:R-:W-:Y:S01]  /*0cb0*/  USHF.L.U32 UR9, UR7, 0x6, URZ ;  /* 0x0000000607097899 */ /* 0x000fe2000800063f */
[----:B------:R-:W-:Y:S01]  /*0cc0*/  IMAD.WIDE.U32 R6, R5, c[0x0][0x1c0], R12 ;  /* 0x0000700005067a25 */ /* 0x000fe200078e000c */
[----:B------:R-:W-:Y:S01]  /*0cd0*/  LEA.HI R38, R128, R37, RZ, 0x5 ;  /* 0x0000002580267211 */ /* 0x000fe200078f28ff */
[----:B------:R-:W-:-:S02]  /*0ce0*/  UIMAD UR17, UR20, -0x80, UR8 ;  /* 0xffffff80141178a4 */ /* 0x000fc4000f8e0208 */
[----:B------:R-:W-:Y:S01]  /*0cf0*/  IMAD R4, R5, c[0x0][0x1c4], R4 ;  /* 0x0000710005047a24 */ /* 0x000fe200078e0204 */
[----:B------:R-:W-:Y:S01]  /*0d00*/  SHF.R.S32.HI R5, RZ, 0x1f, R2 ;  /* 0x0000001fff057819 */ /* 0x000fe20000011402 */
[----:B------:R-:W-:Y:S01]  /*0d10*/  IMAD.SHL.U32 R227, R57, 0x40, RZ ;  /* 0x0000004039e37824 */ /* 0x000fe200078e00ff */
[----:B------:R-:W-:Y:S01]  /*0d20*/  UIADD3 UR9, UR13, UR9, URZ ;  /* 0x000000090d097290 */ /* 0x000fe2000fffe03f */
[----:B------:R-:W-:Y:S01]  /*0d30*/  IMAD.IADD R7, R7, 0x1, R4 ;  /* 0x0000000107077824 */ /* 0x000fe200078e0204 */
[----:B------:R-:W-:Y:S01]  /*0d40*/  SHF.R.S32.HI R39, RZ, 0x5, R38 ;  /* 0x00000005ff277819 */ /* 0x000fe20000011426 */
[----:B------:R-:W-:Y:S01]  /*0d50*/  IMAD R5, R5, c[0x0][0x1b0], RZ ;  /* 0x00006c0005057a24 */ /* 0x000fe200078e02ff */
[----:B------:R-:W-:Y:S01]  /*0d60*/  LOP3.LUT R227, R227, 0x1c0, RZ, 0xc0, !PT ;  /* 0x000001c0e3e37812 */ /* 0x000fe200078ec0ff */
[----:B------:R-:W-:-:S04]  /*0d70*/  IMAD.WIDE.U32 R6, R2, c[0x0][0x1b0], R6 ;  /* 0x00006c0002067a25 */ /* 0x000fc800078e0006 */
[----:B------:R-:W-:Y:S02]  /*0d80*/  IMAD R11, R2, c[0x0][0x1b4], R5 ;  /* 0x00006d00020b7a24 */ /* 0x000fe400078e0205 */
[----:B------:R-:W-:Y:S01]  /*0d90*/  IMAD.MOV R5, RZ, RZ, -R2 ;  /* 0x000000ffff057224 */ /* 0x000fe200078e0a02 */
[----:B------:R-:W-:Y:S01]  /*0da0*/  IADD3 R2, R57, UR23, RZ ;  /* 0x0000001739027c10 */ /* 0x000fe2000fffe0ff */
[----:B------:R-:W-:Y:S02]  /*0db0*/  IMAD.IADD R7, R7, 0x1, R11 ;  /* 0x0000000107077824 */ /* 0x000fe400078e020b */
[----:B------:R-:W-:Y:S01]  /*0dc0*/  IMAD R10, R5, c[0x0][0x2c4], R10 ;  /* 0x0000b100050a7a24 */ /* 0x000fe200078e020a */
[----:B------:R-:W-:Y:S01]  /*0dd0*/  IADD3 R5, R2, 0x20, RZ ;  /* 0x0000002002057810 */ /* 0x000fe20007ffe0ff */
[----:B------:R-:W-:Y:S01]  /*0de0*/  IMAD.SHL.U32 R58, R56, 0x8, RZ ;  /* 0x00000008383a7824 */ /* 0x000fe200078e00ff */
[----:B------:R-:W-:Y:S01]  /*0df0*/  IADD3 R0, R2, 0x40, RZ ;  /* 0x0000004002007810 */ /* 0x000fe20007ffe0ff */
[----:B------:R-:W-:Y:S01]  /*0e00*/  IMAD R16, R60, c[0x0][0x1e0], RZ ;  /* 0x000078003c107a24 */ /* 0x000fe200078e02ff */
[----:B------:R-:W-:Y:S01]  /*0e10*/  BAR.SYNC.DEFER_BLOCKING 0x0 ;  /* 0x0000000000007b1d */ /* 0x000fe20000010000 */
[----:B------:R-:W-:Y:S01]  /*0e20*/  ISETP.GE.AND P5, PT, R5, UR4, PT ;  /* 0x0000000405007c0c */ /* 0x000fe2000bfa6270 */
[----:B------:R-:W-:Y:S01]  /*0e30*/  IMAD.U32 R4, RZ, RZ, UR20 ;  /* 0x00000014ff047e24 */ /* 0x000fe2000f8e00ff */
[----:B------:R-:W-:Y:S01]  /*0e40*/  SHF.R.S32.HI R5, RZ, 0x1f, R10 ;  /* 0x0000001fff057819 */ /* 0x000fe2000001140a */
[----:B------:R-:W-:Y:S01]  /*0e50*/  IMAD R16, R55, c[0x0][0x1e4], R16 ;  /* 0x0000790037107a24 */ /* 0x000fe200078e0210 */
[----:B------:R-:W-:Y:S01]  /*0e60*/  ISETP.GE.AND P4, PT, R0, UR4, PT ;  /* 0x0000000400007c0c */ /* 0x000fe2000bf86270 */
[----:B------:R-:W-:Y:S01]  /*0e70*/  IMAD R4, R4, -0x80, R9 ;  /* 0xffffff8004047824 */ /* 0x000fe200078e0209 */
[--C-:B------:R-:W-:Y:S01]  /*0e80*/  LOP3.LUT R0, R227, 0x38, R58.reuse, 0xf8, !PT ;  /* 0x00000038e3007812 */ /* 0x100fe200078ef83a */
[----:B------:R-:W-:Y:S01]  /*0e90*/  IMAD R5, R5, c[0x0][0x1a8], RZ ;  /* 0x00006a0005057a24 */ /* 0x000fe200078e02ff */
[----:B------:R-:W-:Y:S01]  /*0ea0*/  SHF.R.U32.HI R227, RZ, 0x3, R227 ;  /* 0x00000003ffe37819 */ /* 0x000fe200000116e3 */
[----:B------:R-:W-:Y:S01]  /*0eb0*/  IMAD R60, R60, c[0x0][0x208], RZ ;  /* 0x000082003c3c7a24 */ /* 0x000fe200078e02ff */
[----:B------:R-:W-:Y:S01]  /*0ec0*/  SHF.R.S32.HI R59, RZ, 0x1f, R58 ;  /* 0x0000001fff3b7819 */ /* 0x000fe2000001143a */
[----:B------:R-:W-:Y:S01]  /*0ed0*/  IMAD R5, R10, c[0x0][0x1ac], R5 ;  /* 0x00006b000a057a24 */ /* 0x000fe200078e0205 */
[----:B------:R-:W-:Y:S01]  /*0ee0*/  LOP3.LUT R227, R0, R227, RZ, 0x3c, !PT ;  /* 0x000000e300e37212 */ /* 0x000fe200078e3cff */
[----:B------:R-:W-:Y:S01]  /*0ef0*/  IMAD.WIDE.U32 R10, R10, c[0x0][0x1a8], R6 ;  /* 0x00006a000a0a7a25 */ /* 0x000fe200078e0006 */
[----:B------:R-:W-:-:S03]  /*0f00*/  LEA.HI R0, R128, R37, RZ, 0x6 ;  /* 0x0000002580007211 */ /* 0x000fc600078f30ff */
[----:B------:R-:W-:Y:S01]  /*0f10*/  IMAD.IADD R5, R11, 0x1, R5 ;  /* 0x000000010b057824 */ /* 0x000fe200078e0205 */
[----:B------:R-:W-:Y:S01]  /*0f20*/  LEA R6, P0, R10, c[0x0][0x160], 0x1 ;  /* 0x000058000a067a11 */ /* 0x000fe200078008ff */
[----:B------:R-:W-:Y:S02]  /*0f30*/  IMAD.SHL.U32 R0, R0, 0x8, RZ ;  /* 0x0000000800007824 */ /* 0x000fe400078e00ff */
[----:B------:R-:W-:Y:S01]  /*0f40*/  IMAD R7, R53, c[0x0][0x1e8], RZ ;  /* 0x00007a0035077a24 */ /* 0x000fe200078e02ff */
[----:B------:R-:W-:Y:S01]  /*0f50*/  LEA.HI.X R5, R10, c[0x0][0x164], R5, 0x1, P0 ;  /* 0x000059000a057a11 */ /* 0x000fe200000f0c05 */
[----:B------:R-:W-:Y:S01]  /*0f60*/  SHFL.IDX PT, R14, R6, RZ, 0x181f ;  /* 0x00181fff060e7589 */ /* 0x000fe200000e0000 */
[----:B------:R-:W-:Y:S01]  /*0f70*/  ISETP.GE.AND P0, PT, R2, UR4, PT ;  /* 0x0000000402007c0c */ /* 0x000fe2000bf06270 */
[----:B------:R-:W-:Y:S01]  /*0f80*/  IMAD.WIDE.U32 R10, R55, c[0x0][0x1e0], R58 ;  /* 0x00007800370a7a25 */ /* 0x000fe200078e003a */
[----:B------:R-:W-:Y:S01]  /*0f90*/  LOP3.LUT R227, R227, 0xfffffe00, R0, 0xf8, !PT ;  /* 0xfffffe00e3e37812 */ /* 0x000fe200078ef800 */
[----:B------:R-:W-:Y:S01]  /*0fa0*/  SHFL.IDX PT, R15, R5, RZ, 0x181f ;  /* 0x00181fff050f7589 */ /* 0x000fe200000e0000 */
[----:B------:R-:W-:Y:S01]  /*0fb0*/  IADD3 R0, R58, 0x40, RZ ;  /* 0x000000403a007810 */ /* 0x000fe20007ffe0ff */
[----:B------:R-:W-:Y:S01]  /*0fc0*/  IMAD.IADD R17, R11, 0x1, R16 ;  /* 0x000000010b117824 */ /* 0x000fe200078e0210 */
[----:B------:R-:W-:Y:S01]  /*0fd0*/  IADD3 R2, R2, 0x60, RZ ;  /* 0x0000006002027810 */ /* 0x000fe20007ffe0ff */
[----:B------:R-:W-:Y:S01]  /*0fe0*/  IMAD.MOV.U32 R16, RZ, RZ, R10 ;  /* 0x000000ffff107224 */ /* 0x000fe200078e000a */
[----:B------:R-:W-:Y:S01]  /*0ff0*/  SHFL.IDX PT, R11, R5, 0x1, 0x181f ;  /* 0x00381f00050b7f89 */ /* 0x000fe200000e0000 */
[C---:B------:R-:W-:Y:S01]  /*1000*/  IMAD R230, R54.reuse, c[0x0][0x1ec], R7 ;  /* 0x00007b0036e67a24 */ /* 0x040fe200078e0207 */
[----:B------:R-:W-:Y:S01]  /*1010*/  @!P5 SHF.R.S32.HI R7, RZ, 0x1f, R0 ;  /* 0x0000001fff07d819 */ /* 0x000fe20000011400 */
[----:B------:R-:W-:Y:S01]  /*1020*/  IMAD.WIDE.U32 R16, R54, c[0x0][0x1e8], R16 ;  /* 0x00007a0036107a25 */ /* 0x000fe200078e0010 */
[----:B------:R-:W1:Y:S01]  /*1030*/  SHFL.IDX PT, R10, R6, 0x1, 0x181f ;  /* 0x00381f00060a7f89 */ /* 0x000e6200000e0000 */
[----:B------:R-:W-:Y:S01]  /*1040*/  ISETP.GE.AND P2, PT, R2, UR4, PT ;  /* 0x0000000402007c0c */ /* 0x000fe2000bf46270 */
[----:B------:R-:W-:Y:S01]  /*1050*/  UIMAD UR4, UR21, UR20, URZ ;  /* 0x00000014150472a4 */ /* 0x000fe2000f8e023f */
[----:B------:R-:W-:Y:S01]  /*1060*/  @!P5 LEA.HI R2, R7, R0, RZ, 0x3 ;  /* 0x000000000702d211 */ /* 0x000fe200078f18ff */
[----:B------:R-:W-:Y:S01]  /*1070*/  IMAD.SHL.U32 R227, R227, 0x2, RZ ;  /* 0x00000002e3e37824 */ /* 0x000fe200078e00ff */
[----:B------:R-:W-:Y:S01]  /*1080*/  SHFL.IDX PT, R18, R6, 0x3, 0x181f ;  /* 0x00781f0006127f89 */ /* 0x000fe200000e0000 */
[----:B------:R-:W-:Y:S01]  /*1090*/  IMAD.IADD R231, R17, 0x1, R230 ;  /* 0x0000000111e77824 */ /* 0x000fe200078e02e6 */
[----:B------:R-:W-:Y:S01]  /*10a0*/  @!P5 LOP3.LUT R2, R2, 0xfffffff8, RZ, 0xc0, !PT ;  /* 0xfffffff80202d812 */ /* 0x000fe200078ec0ff */
[----:B------:R-:W-:Y:S01]  /*10b0*/  IMAD.MOV.U32 R230, RZ, RZ, R16 ;  /* 0x000000ffffe67224 */ /* 0x000fe200078e0010 */
[----:B------:R-:W-:Y:S01]  /*10c0*/  SHFL.IDX PT, R19, R5, 0x3, 0x181f ;  /* 0x00781f0005137f89 */ /* 0x000fe200000e0000 */
[----:B------:R-:W-:Y:S01]  /*10d0*/  UIMAD UR4, UR10, UR22, UR4 ;  /* 0x000000160a0472a4 */ /* 0x000fe2000f8e0204 */
[----:B------:R-:W-:Y:S01]  /*10e0*/  SHF.R.S32.HI R7, RZ, 0x4, R226 ;  /* 0x00000004ff077819 */ /* 0x000fe200000114e2 */
[----:B------:R-:W-:-:S02]  /*10f0*/  IMAD R60, R55, c[0x0][0x20c], R60 ;  /* 0x00008300373c7a24 */ /* 0x000fc400078e023c */
[----:B------:R-:W-:Y:S02]  /*1100*/  IMAD R53, R53, c[0x0][0x210], RZ ;  /* 0x0000840035357a24 */ /* 0x000fe400078e02ff */
[----:B-1----:R-:W-:Y:S01]  /*1110*/  @!P5 IMAD.WIDE R16, R2, 0x2, R10 ;  /* 0x000000020210d825 */ /* 0x002fe200078e020a */
[----:B---3--:R-:W-:-:S03]  /*1120*/  @P1 SHF.R.S32.HI R9, RZ, 0x1f, R8 ;  /* 0x0000001fff091819 */ /* 0x008fc60000011408 */
[----:B------:R-:W-:Y:S02]  /*1130*/  @!P1 IMAD.MOV.U32 R8, RZ, RZ, R228 ;  /* 0x000000ffff089224 */ /* 0x000fe400078e00e4 */
[----:B------:R-:W-:Y:S01]  /*1140*/  @!P1 IMAD.MOV.U32 R9, RZ, RZ, R3 ;  /* 0x000000ffff099224 */ /* 0x000fe200078e0003 */
[----:B------:R-:W-:Y:S02]  /*1150*/  @!P0 SHF.R.S32.HI R3, RZ, 0x1f, R0 ;  /* 0x0000001fff038819 */ /* 0x000fe40000011400 */
[----:B------:R-:W-:Y:S02]  /*1160*/  SEL R240, R8, RZ, !P6 ;  /* 0x000000ff08f07207 */ /* 0x000fe40007000000 */
[----:B------:R-:W-:Y:S01]  /*1170*/  SEL R52, R9, RZ, !P6 ;  /* 0x000000ff09347207 */ /* 0x000fe20007000000 */
[----:B------:R-:W1:Y:S01]  /*1180*/  SHFL.IDX PT, R8, R6, 0x2, 0x181f ;  /* 0x00581f0006087f89 */ /* 0x000e6200000e0000 */
[----:B------:R-:W-:Y:S01]  /*1190*/  @!P0 LEA R12, P6, R58, R14, 0x1 ;  /* 0x0000000e3a0c8211 */ /* 0x000fe200078c08ff */
[----:B------:R-:W-:Y:S01]  /*11a0*/  IMAD.WIDE.U32 R230, R240, c[0x0][0x1f0], R230 ;  /* 0x00007c00f0e67a25 */ /* 0x000fe200078e00e6 */
[----:B------:R-:W-:Y:S01]  /*11b0*/  ISETP.GE.AND P1, PT, R58, c[0x0][0x198], PT ;  /* 0x000066003a007a0c */ /* 0x000fe20003f26270 */
[----:B------:R2:W3:Y:S01]  /*11c0*/  SHFL.IDX PT, R9, R5, 0x2, 0x181f ;  /* 0x00581f0005097f89 */ /* 0x0004e200000e0000 */
[----:B------:R-:W-:Y:S01]  /*11d0*/  @!P0 LEA.HI R3, R3, R0, RZ, 0x3 ;  /* 0x0000000003038211 */ /* 0x000fe200078f18ff */
[----:B------:R-:W-:Y:S01]  /*11e0*/  IMAD R233, R52, c[0x0][0x1f0], RZ ;  /* 0x00007c0034e97a24 */ /* 0x000fe200078e02ff */
[----:B------:R-:W-:Y:S01]  /*11f0*/  @!P0 LEA.HI.X R13, R58, R15, R59, 0x1, P6 ;  /* 0x0000000f3a0d8211 */ /* 0x000fe200030f0c3b */
[----:B------:R-:W-:Y:S01]  /*1200*/  IMAD.MOV.U32 R232, RZ, RZ, R230 ;  /* 0x000000ffffe87224 */ /* 0x000fe200078e00e6 */
[----:B------:R-:W-:Y:S01]  /*1210*/  ISETP.GE.AND P6, PT, R0, c[0x0][0x198], PT ;  /* 0x0000660000007a0c */ /* 0x000fe20003fc6270 */
[----:B------:R-:W-:Y:S01]  /*1220*/  IMAD R233, R240, c[0x0][0x1f4], R233 ;  /* 0x00007d00f0e97a24 */ /* 0x000fe200078e02e9 */
[----:B------:R-:W-:Y:S01]  /*1230*/  @!P0 LOP3.LUT R3, R3, 0xfffffff8, RZ, 0xc0, !PT ;  /* 0xfffffff803038812 */ /* 0x000fe200078ec0ff */
[----:B------:R-:W-:-:S02]  /*1240*/  IMAD R235, R52, c[0x0][0x218], RZ ;  /* 0x0000860034eb7a24 */ /* 0x000fc400078e02ff */
[----:B------:R-:W-:Y:S02]  /*1250*/  IMAD.IADD R233, R231, 0x1, R233 ;  /* 0x00000001e7e97824 */ /* 0x000fe400078e02e9 */
[----:B------:R-:W-:Y:S01]  /*1260*/  @!P0 IMAD.WIDE R14, R3, 0x2, R14 ;  /* 0x00000002030e8825 */ /* 0x000fe200078e020e */
[----:B------:R-:W-:Y:S01]  /*1270*/  @!P4 SHF.R.S32.HI R3, RZ, 0x1f, R0 ;  /* 0x0000001fff03c819 */ /* 0x000fe20000011400 */
[----:B------:R4:W-:Y:S02]  /*1280*/  @!P0 LDGSTS.E.BYPASS.LTC128B.128 [R227+0x100], [R12.64], !P1 ;  /* 0x001000000ce38fae */ /* 0x0009e4000c901d52 */
[----:B------:R-:W-:Y:S01]  /*1290*/  IMAD R235, R240, c[0x0][0x21c], R235 ;  /* 0x00008700f0eb7a24 */ /* 0x000fe200078e02eb */
[----:B------:R-:W-:Y:S01]  /*12a0*/  @!P4 LEA.HI R3, R3, R0, RZ, 0x3 ;  /* 0x000000000303c211 */ /* 0x000fe200078f18ff */
[----:B------:R5:W-:Y:S01]  /*12b0*/  @!P0 LDGSTS.E.BYPASS.LTC128B.128 [R227+0x4100], [R14.64], !P6 ;  /* 0x041000000ee38fae */ /* 0x000be2000f101d52 */
[----:B------:R-:W-:Y:S02]  /*12c0*/  @!P5 LEA R10, P0, R58, R10, 0x1 ;  /* 0x0000000a3a0ad211 */ /* 0x000fe400078008ff */
[----:B------:R-:W-:-:S02]  /*12d0*/  @!P4 LOP3.LUT R3, R3, 0xfffffff8, RZ, 0xc0, !PT ;  /* 0xfffffff80303c812 */ /* 0x000fc400078ec0ff */
[C---:B------:R-:W-:Y:S01]  /*12e0*/  @!P5 LEA.HI.X R11, R58.reuse, R11, R59, 0x1, P0 ;  /* 0x0000000b3a0bd211 */ /* 0x040fe200000f0c3b */
[----:B--2---:R-:W-:Y:S01]  /*12f0*/  IMAD.U32 R5, RZ, RZ, UR6 ;  /* 0x00000006ff057e24 */ /* 0x004fe2000f8e00ff */
[----:B-1----:R-:W-:Y:S01]  /*1300*/  @!P4 LEA R2, P0, R58, R8, 0x1 ;  /* 0x000000083a02c211 */ /* 0x002fe200078008ff */
[----:B---3--:R-:W-:Y:S01]  /*1310*/  @!P4 IMAD.WIDE R20, R3, 0x2, R8 ;  /* 0x000000020314c825 */ /* 0x008fe200078e0208 */
[----:B------:R-:W-:Y:S01]  /*1320*/  LOP3.LUT R6, R226, 0xfffffff0, RZ, 0xc0, !PT ;  /* 0xfffffff0e2067812 */ /* 0x000fe200078ec0ff */
[----:B------:R1:W-:Y:S01]  /*1330*/  @!P5 LDGSTS.E.BYPASS.LTC128B.128 [R227+0x1100], [R10.64], !P1 ;  /* 0x011000000ae3dfae */ /* 0x0003e2000c901d52 */
[----:B------:R-:W-:Y:S01]  /*1340*/  @!P4 LEA.HI.X R3, R58, R9, R59, 0x1, P0 ;  /* 0x000000093a03c211 */ /* 0x000fe200000f0c3b */
[----:B------:R-:W-:Y:S01]  /*1350*/  IMAD.U32 R9, RZ, RZ, UR20 ;  /* 0x00000014ff097e24 */ /* 0x000fe2000f8e00ff */
[----:B------:R-:W-:Y:S01]  /*1360*/  ISETP.GE.AND P0, PT, R4, 0x1, PT ;  /* 0x000000010400780c */ /* 0x000fe20003f06270 */
[----:B------:R2:W-:Y:S01]  /*1370*/  @!P5 LDGSTS.E.BYPASS.LTC128B.128 [R227+0x5100], [R16.64], !P6 ;  /* 0x0510000010e3dfae */ /* 0x0005e2000f101d52 */
[----:B------:R-:W-:Y:S01]  /*1380*/  ISETP.GE.AND P5, PT, R58, c[0x0][0x1d4], PT ;  /* 0x000075003a007a0c */ /* 0x000fe20003fa6270 */
[----:B------:R-:W-:Y:S01]  /*1390*/  IMAD.WIDE.U32 R8, R9, UR22, R232 ;  /* 0x0000001609087c25 */ /* 0x000fe2000f8e00e8 */
[----:B------:R-:W-:Y:S01]  /*13a0*/  LEA.HI R226, R226, R7, RZ, 0x1 ;  /* 0x00000007e2e27211 */ /* 0x000fe200078f08ff */
[----:B------:R3:W-:Y:S02]  /*13b0*/  @!P4 LDGSTS.E.BYPASS.LTC128B.128 [R227+0x2100], [R2.64], !P1 ;  /* 0x0210000002e3cfae */ /* 0x0007e4000c901d52 */
[----:B------:R-:W-:Y:S01]  /*13c0*/  IMAD.IADD R6, R37, 0x1, -R6 ;  /* 0x0000000125067824 */ /* 0x000fe200078e0a06 */
[----:B------:R-:W-:Y:S01]  /*13d0*/  IADD3 R9, R9, UR4, RZ ;  /* 0x0000000409097c10 */ /* 0x000fe2000fffe0ff */
[----:B------:R2:W-:Y:S01]  /*13e0*/  @!P4 LDGSTS.E.BYPASS.LTC128B.128 [R227+0x6100], [R20.64], !P6 ;  /* 0x0610000014e3cfae */ /* 0x0005e2000f101d52 */
[----:B------:R-:W-:-:S05]  /*13f0*/  LOP3.LUT R226, R226, 0xfffffffe, RZ, 0xc0, !PT ;  /* 0xfffffffee2e27812 */ /* 0x000fca00078ec0ff */
[----:B------:R-:W-:Y:S01]  /*1400*/  IMAD.IADD R226, R7, 0x1, -R226 ;  /* 0x0000000107e27824 */ /* 0x000fe200078e0ae2 */
[----:B-1----:R-:W-:-:S04]  /*1410*/  @!P2 LEA R10, P4, R58, R18, 0x1 ;  /* 0x000000123a0aa211 */ /* 0x002fc800078808ff */
[----:B------:R-:W-:Y:S02]  /*1420*/  @!P2 LEA.HI.X R11, R58, R19, R59, 0x1, P4 ;  /* 0x000000133a0ba211 */ /* 0x000fe400020f0c3b */
[----:B------:R-:W-:Y:S02]  /*1430*/  ISETP.GE.AND P4, PT, R0, c[0x0][0x1d4], PT ;  /* 0x0000750000007a0c */ /* 0x000fe40003f86270 */
[----:B---3--:R-:W-:Y:S01]  /*1440*/  @!P2 SHF.R.S32.HI R3, RZ, 0x1f, R0 ;  /* 0x0000001fff03a819 */ /* 0x008fe20000011400 */
[----:B------:R1:W-:Y:S01]  /*1450*/  @!P2 LDGSTS.E.BYPASS.LTC128B.128 [R227+0x3100], [R10.64], !P1 ;  /* 0x031000000ae3afae */ /* 0x0003e2000c901d52 */
[C---:B----4-:R-:W-:Y:S01]  /*1460*/  @P0 LEA R12, P1, R8.reuse, c[0x0][0x1c8], 0x1 ;  /* 0x00007200080c0a11 */ /* 0x050fe200078208ff */
[----:B------:R-:W-:Y:S01]  /*1470*/  IMAD.U32 R2, RZ, RZ, UR7 ;  /* 0x00000007ff027e24 */ /* 0x000fe2000f8e00ff */
[----:B------:R-:W-:Y:S02]  /*1480*/  @!P2 LEA.HI R3, R3, R0, RZ, 0x3 ;  /* 0x000000000303a211 */ /* 0x000fe400078f18ff */
[----:B------:R-:W-:-:S02]  /*1490*/  @P0 LEA.HI.X R13, R8, c[0x0][0x1cc], R9, 0x1, P1 ;  /* 0x00007300080d0a11 */ /* 0x000fc400008f0c09 */
[----:B------:R-:W-:Y:S02]  /*14a0*/  @!P2 LOP3.LUT R3, R3, 0xfffffff8, RZ, 0xc0, !PT ;  /* 0xfffffff80303a812 */ /* 0x000fe400078ec0ff */
[----:B------:R-:W-:-:S03]  /*14b0*/  ISETP.GE.AND P1, PT, R4, 0x61, PT ;  /* 0x000000610400780c */ /* 0x000fc60003f26270 */
[----:B------:R-:W-:-:S04]  /*14c0*/  @!P2 IMAD.WIDE R18, R3, 0x2, R18 ;  /* 0x000000020312a825 */ /* 0x000fc800078e0212 */
[----:B------:R-:W-:Y:S01]  /*14d0*/  IMAD.U32 R3, RZ, RZ, UR6 ;  /* 0x00000006ff037e24 */ /* 0x000fe2000f8e00ff */
[----:B------:R2:W-:Y:S01]  /*14e0*/  @!P2 LDGSTS.E.BYPASS.LTC128B.128 [R227+0x7100], [R18.64], !P6 ;  /* 0x0710000012e3afae */ /* 0x0005e2000f101d52 */
[C---:B------:R-:W-:Y:S02]  /*14f0*/  ISETP.GE.AND P6, PT, R4.reuse, 0x21, PT ;  /* 0x000000210400780c */ /* 0x040fe40003fc6270 */
[----:B------:R-:W-:Y:S01]  /*1500*/  ISETP.GE.AND P2, PT, R4, 0x41, PT ;  /* 0x000000410400780c */ /* 0x000fe20003f46270 */
[----:B------:R-:W0:Y:S01]  /*1510*/  LDGDEPBAR ;  /* 0x00000000000079af */ /* 0x000e220000000000 */
[----:B------:R-:W-:Y:S01]  /*1520*/  VOTEU.ANY UP0, P1 ;  /* 0x00000000003f7886 */ /* 0x000fe20000800100 */
[----:B------:R-:W-:Y:S02]  /*1530*/  IMAD.SHL.U32 R4, R226, 0x8, RZ ;  /* 0x00000008e2047824 */ /* 0x000fe400078e00ff */
[----:B------:R3:W-:Y:S01]  /*1540*/  @P0 LDGSTS.E.BYPASS.LTC128B.128 [R227+0x8100], [R12.64], !P5 ;  /* 0x081000000ce30fae */ /* 0x0007e2000e901d52 */
[----:B-1----:R-:W-:Y:S01]  /*1550*/  SHF.R.S32.HI R11, RZ, 0x1f, R6 ;  /* 0x0000001fff0b7819 */ /* 0x002fe20000011406 */
[----:B------:R-:W-:-:S02]  /*1560*/  @UP0 UIMAD UR4, UR7, 0x60, URZ ;  /* 0x00000060070408a4 */ /* 0x000fc4000f8e023f */
[----:B------:R3:W-:Y:S01]  /*1570*/  @P0 LDGSTS.E.BYPASS.LTC128B.128 [R227+0xc100], [R12.64+0x80], !P4 ;  /* 0x0c1000800ce30fae */ /* 0x0007e2000e101d52 */
[----:B------:R-:W-:Y:S02]  /*1580*/  LEA.HI R0, R11, R6, RZ, 0x3 ;  /* 0x000000060b007211 */ /* 0x000fe400078f18ff */
[----:B------:R-:W-:Y:S02]  /*1590*/  @P6 LEA R5, P0, R5, R8, 0x5 ;  /* 0x0000000805056211 */ /* 0x000fe400078028ff */
[----:B------:R-:W-:Y:S02]  /*15a0*/  LOP3.LUT R7, R0, 0xfffffff8, RZ, 0xc0, !PT ;  /* 0xfffffff800077812 */ /* 0x000fe400078ec0ff */
[----:B------:R-:W-:Y:S02]  /*15b0*/  @P6 LEA.HI.X R2, R3, R9, R2, 0x5, P0 ;  /* 0x0000000903026211 */ /* 0x000fe400000f2c02 */
[----:B------:R-:W-:Y:S01]  /*15c0*/  @P6 LEA R10, P0, R5, c[0x0][0x1c8], 0x1 ;  /* 0x00007200050a6a11 */ /* 0x000fe200078008ff */
[----:B------:R-:W-:-:S03]  /*15d0*/  IMAD.IADD R6, R6, 0x1, -R7 ;  /* 0x0000000106067824 */ /* 0x000fc600078e0a07 */
[----:B------:R-:W-:Y:S01]  /*15e0*/  @P6 LEA.HI.X R11, R5, c[0x0][0x1cc], R2, 0x1, P0 ;  /* 0x00007300050b6a11 */ /* 0x000fe200000f0c02 */
[----:B------:R-:W-:Y:S01]  /*15f0*/  IMAD.SHL.U32 R5, R6, 0x40, RZ ;  /* 0x0000004006057824 */ /* 0x000fe200078e00ff */
[----:B------:R-:W-:-:S03]  /*1600*/  @P2 IADD3 R2, P0, R8, UR12, RZ ;  /* 0x0000000c08022c10 */ /* 0x000fc6000ff1e0ff */
[----:B------:R1:W-:Y:S01]  /*1610*/  @P6 LDGSTS.E.BYPASS.LTC128B.128 [R227+0x9100], [R10.64], !P5 ;  /* 0x091000000ae36fae */ /* 0x0003e2000e901d52 */
[----:B------:R-:W-:Y:S01]  /*1620*/  @P2 IADD3.X R7, R9, UR9, RZ, P0, !PT ;  /* 0x0000000909072c10 */ /* 0x000fe200087fe4ff */
[----:B------:R-:W-:Y:S01]  /*1630*/  @P1 IMAD.WIDE.U32 R8, R3, 0x60, R8 ;  /* 0x0000006003081825 */ /* 0x000fe200078e0008 */
[----:B------:R-:W-:Y:S01]  /*1640*/  LOP3.LUT R5, R5, 0x1c0, RZ, 0xc0, !PT ;  /* 0x000001c005057812 */ /* 0x000fe200078ec0ff */
[----:B------:R1:W-:Y:S03]  /*1650*/  @P6 LDGSTS.E.BYPASS.LTC128B.128 [R227+0xd100], [R10.64+0x80], !P4 ;  /* 0x0d1000800ae36fae */ /* 0x0003e6000e101d52 */
[----:B------:R-:W-:Y:S01]  /*1660*/  @P1 IADD3 R3, R9, UR4, RZ ;  /* 0x0000000409031c10 */ /* 0x000fe2000fffe0ff */
[C---:B------:R-:W-:Y:S01]  /*1670*/  IMAD.SHL.U32 R9, R57.reuse, 0x8, RZ ;  /* 0x0000000839097824 */ /* 0x040fe200078e00ff */
[C---:B---3--:R-:W-:Y:S01]  /*1680*/  @P2 LEA R12, P0, R2.reuse, c[0x0][0x1c8], 0x1 ;  /* 0x00007200020c2a11 */ /* 0x048fe200078008ff */
[----:B------:R-:W-:Y:S01]  /*1690*/  ULDC.64 UR4, c[0x0][0x208] ;  /* 0x0000820000047ab9 */ /* 0x000fe20000000a00 */
[----:B------:R-:W-:Y:S01]  /*16a0*/  IADD3 R57, -R57, UR17, RZ ;  /* 0x0000001139397c10 */ /* 0x000fe2000fffe1ff */
[----:B------:R-:W-:Y:S01]  /*16b0*/  UIMAD UR10, UR10, UR4, URZ ;  /* 0x000000040a0a72a4 */ /* 0x000fe2000f8e023f */
[----:B------:R-:W-:Y:S01]  /*16c0*/  @P2 LEA.HI.X R13, R2, c[0x0][0x1cc], R7, 0x1, P0 ;  /* 0x00007300020d2a11 */ /* 0x000fe200000f0c07 */
[----:B------:R-:W-:Y:S01]  /*16d0*/  IMAD.SHL.U32 R7, R0, 0x40, RZ ;  /* 0x0000004000077824 */ /* 0x000fe200078e00ff */
[----:B------:R-:W-:Y:S01]  /*16e0*/  LOP3.LUT R2, R5, 0x8, R4, 0xf8, !PT ;  /* 0x0000000805027812 */ /* 0x000fe200078ef804 */
[----:B------:R-:W-:Y:S01]  /*16f0*/  UIMAD.WIDE.U32 UR14, UR20, UR4, URZ ;  /* 0x00000004140e72a5 */ /* 0x000fe2000f8e003f */
[----:B------:R-:W-:Y:S01]  /*1700*/  SHF.R.U32.HI R5, RZ, 0x3, R5 ;  /* 0x00000003ff057819 */ /* 0x000fe20000011605 */
[----:B------:R5:W-:Y:S01]  /*1710*/  @P2 LDGSTS.E.BYPASS.LTC128B.128 [R227+0xa100], [R12.64], !P5 ;  /* 0x0a1000000ce32fae */ /* 0x000be2000e901d52 */
[----:B------:R-:W-:Y:S01]  /*1720*/  @P1 LEA R4, P0, R8, c[0x0][0x1c8], 0x1 ;  /* 0x0000720008041a11 */ /* 0x000fe200078008ff */
[----:B------:R-:W-:Y:S01]  /*1730*/  UIMAD UR10, UR20, UR5, UR10 ;  /* 0x00000005140a72a4 */ /* 0x000fe2000f8e020a */
[----:B------:R-:W-:Y:S01]  /*1740*/  LOP3.LUT R2, R2, R5, RZ, 0x3c, !PT ;  /* 0x0000000502027212 */ /* 0x000fe200078e3cff */
[----:B------:R5:W-:Y:S01]  /*1750*/  @P2 LDGSTS.E.BYPASS.LTC128B.128 [R227+0xe100], [R12.64+0x80], !P4 ;  /* 0x0e1000800ce32fae */ /* 0x000be2000e101d52 */
[----:B------:R-:W-:Y:S01]  /*1760*/  @P1 LEA.HI.X R5, R8, c[0x0][0x1cc], R3, 0x1, P0 ;  /* 0x0000730008051a11 */ /* 0x000fe200000f0c03 */
[----:B------:R-:W-:Y:S01]  /*1770*/  IMAD.SHL.U32 R3, R56, 0x40, RZ ;  /* 0x0000004038037824 */ /* 0x000fe200078e00ff */
[----:B------:R-:W-:Y:S01]  /*1780*/  LOP3.LUT R2, R2, 0xfffffe00, R7, 0xf8, !PT ;  /* 0xfffffe0002027812 */ /* 0x000fe200078ef807 */
[----:B------:R-:W-:-:S02]  /*1790*/  UIADD3 UR10, UR15, UR10, URZ ;  /* 0x0000000a0f0a7290 */ /* 0x000fc4000fffe03f */
[----:B------:R3:W-:Y:S01]  /*17a0*/  @P1 LDGSTS.E.BYPASS.LTC128B.128 [R227+0xb100], [R4.64], !P5 ;  /* 0x0b10000004e31fae */ /* 0x0007e2000e901d52 */
[----:B------:R-:W-:Y:S01]  /*17b0*/  LOP3.LUT R0, R3, 0x1c0, RZ, 0xc0, !PT ;  /* 0x000001c003007812 */ /* 0x000fe200078ec0ff */
[----:B------:R-:W-:Y:S02]  /*17c0*/  IMAD R7, R39, 0x400, R2 ;  /* 0x0000040027077824 */ /* 0x000fe400078e0202 */
[----:B------:R3:W-:Y:S01]  /*17d0*/  @P1 LDGSTS.E.BYPASS.LTC128B.128 [R227+0xf100], [R4.64+0x80], !P4 ;  /* 0x0f10008004e31fae */ /* 0x0007e2000e101d52 */
[----:B------:R-:W-:Y:S01]  /*17e0*/  R2P PR, R6, 0x6 ;  /* 0x0000000606007804 */ /* 0x000fe20000000000 */
[----:B------:R-:W-:Y:S01]  /*17f0*/  IMAD.MOV.U32 R3, RZ, RZ, 0x20 ;  /* 0x00000020ff037424 */ /* 0x000fe200078e00ff */
[----:B------:R-:W-:Y:S01]  /*1800*/  LOP3.LUT R9, R0, 0x8, R9, 0xf8, !PT ;  /* 0x0000000800097812 */ /* 0x000fe200078ef809 */
[----:B------:R-:W0:Y:S01]  /*1810*/  LDGDEPBAR ;  /* 0x00000000000079af */ /* 0x000e220000000000 */
[----:B------:R-:W-:Y:S02]  /*1820*/  SHF.R.U32.HI R0, RZ, 0x3, R0 ;  /* 0x00000003ff007819 */ /* 0x000fe40000011600 */
[----:B------:R-:W-:-:S02]  /*1830*/  SEL R3, R3, 0xffffffe0, !P2 ;  /* 0xffffffe003037807 */ /* 0x000fc40005000000 */
[----:B------:R-:W-:Y:S02]  /*1840*/  LOP3.LUT R9, R9, R0, RZ, 0x3c, !PT ;  /* 0x0000000009097212 */ /* 0x000fe400078e3cff */
[----:B------:R-:W-:Y:S02]  /*1850*/  LOP3.LUT P0, RZ, R56, 0x2, RZ, 0xc0, !PT ;  /* 0x0000000238ff7812 */ /* 0x000fe4000780c0ff */
[----:B------:R-:W-:Y:S01]  /*1860*/  ISETP.LT.OR P6, PT, R57, 0x1, P5 ;  /* 0x000000013900780c */ /* 0x000fe20002fc1670 */
[----:B------:R-:W-:-:S04]  /*1870*/  IMAD R226, R226, 0x200, R9 ;  /* 0x00000200e2e27824 */ /* 0x000fc800078e0209 */
[----:B------:R-:W-:-:S05]  /*1880*/  IMAD.SHL.U32 R226, R226, 0x2, RZ ;  /* 0x00000002e2e27824 */ /* 0x000fca00078e00ff */
[----:B------:R-:W-:Y:S01]  /*1890*/  IADD3 R225, R226, 0x8120, RZ ;  /* 0x00008120e2e17810 */ /* 0x000fe20007ffe0ff */
[----:B---3--:R-:W-:Y:S01]  /*18a0*/  IMAD.MOV.U32 R5, RZ, RZ, 0x10 ;  /* 0x00000010ff057424 */ /* 0x008fe200078e00ff */
[----:B------:R-:W-:-:S04]  /*18b0*/  DEPBAR.LE SB0, 0x1 ;  /* 0x000080400000791a */ /* 0x000fc80000000000 */
[----:B------:R-:W-:Y:S02]  /*18c0*/  SEL R5, R5, 0xfffffff0, !P1 ;  /* 0xfffffff005057807 */ /* 0x000fe40004800000 */
[C---:B------:R-:W-:Y:S01]  /*18d0*/  LEA R4, R7.reuse, 0x100, 0x1 ;  /* 0x0000010007047811 */ /* 0x040fe200078e08ff */
[----:B------:R-:W-:Y:S01]  /*18e0*/  IMAD.SHL.U32 R7, R7, 0x2, RZ ;  /* 0x0000000207077824 */ /* 0x000fe200078e00ff */
[----:B------:R-:W-:Y:S03]  /*18f0*/  BAR.SYNC.DEFER_BLOCKING 0x0 ;  /* 0x0000000000007b1d */ /* 0x000fe60000010000 */
[--C-:B------:R-:W-:Y:S02]  /*1900*/  IMAD R6, R5, 0x2, R4.reuse ;  /* 0x0000000205067824 */ /* 0x100fe400078e0204 */
        /* <DEDUP_REMOVED lines=11> */
[----:B---3--:R-:W-:-:S04]  /*19c0*/  IADD3 R6, R226, 0x8100, RZ ;  /* 0x00008100e2067810 */ /* 0x008fc80007ffe0ff */
[----:B------:R-:W-:Y:S01]  /*19d0*/  @P0 IADD3 R225, R6, -0x20, RZ ;  /* 0xffffffe006e10810 */ /* 0x000fe20007ffe0ff */
[----:B------:R-:W-:-:S03]  /*19e0*/  IMAD.WIDE.U32 R6, R55, c[0x0][0x208], R58 ;  /* 0x0000820037067a25 */ /* 0x000fc600078e003a */
[----:B------:R-:W-:Y:S01]  /*19f0*/  IADD3 R219, R225, 0x800, RZ ;  /* 0x00000800e1db7810 */ /* 0x000fe20007ffe0ff */
[----:B------:R-:W-:Y:S01]  /*1a00*/  IMAD.IADD R7, R7, 0x1, R60 ;  /* 0x0000000107077824 */ /* 0x000fe200078e023c */
[C---:B------:R-:W-:Y:S02]  /*1a10*/  IADD3 R218, R225.reuse, 0x1000, RZ ;  /* 0x00001000e1da7810 */ /* 0x040fe40007ffe0ff */
[C---:B------:R-:W-:Y:S02]  /*1a20*/  IADD3 R217, R225.reuse, 0x1800, RZ ;  /* 0x00001800e1d97810 */ /* 0x040fe40007ffe0ff */
[C---:B------:R-:W-:Y:S01]  /*1a30*/  IADD3 R216, R225.reuse, 0x2000, RZ ;  /* 0x00002000e1d87810 */ /* 0x040fe20007ffe0ff */
[C---:B----4-:R-:W-:Y:S01]  /*1a40*/  IMAD R0, R54.reuse, c[0x0][0x214], R53 ;  /* 0x0000850036007a24 */ /* 0x050fe200078e0235 */
[C---:B------:R-:W-:Y:S01]  /*1a50*/  IADD3 R215, R225.reuse, 0x2800, RZ ;  /* 0x00002800e1d77810 */ /* 0x040fe20007ffe0ff */
[----:B------:R-:W-:Y:S01]  /*1a60*/  IMAD.WIDE.U32 R54, R54, c[0x0][0x210], R6 ;  /* 0x0000840036367a25 */ /* 0x000fe200078e0006 */
[----:B------:R-:W-:Y:S01]  /*1a70*/  IADD3 R214, R225, 0x3000, RZ ;  /* 0x00003000e1d67810 */ /* 0x000fe20007ffe0ff */
[----:B------:R-:W-:-:S04]  /*1a80*/  DEPBAR.LE SB0, 0x0 ;  /* 0x000080000000791a */ /* 0x000fc80000000000 */
[----:B------:R-:W-:Y:S01]  /*1a90*/  BAR.SYNC.DEFER_BLOCKING 0x0 ;  /* 0x0000000000007b1d */ /* 0x000fe20000010000 */
[----:B------:R-:W-:Y:S01]  /*1aa0*/  IMAD.IADD R55, R55, 0x1, R0 ;  /* 0x0000000137377824 */ /* 0x000fe200078e0200 */
[C---:B------:R-:W-:Y:S01]  /*1ab0*/  IADD3 R213, R225.reuse, 0x3800, RZ ;  /* 0x00003800e1d57810 */ /* 0x040fe20007ffe0ff */
[----:B------:R-:W-:Y:S01]  /*1ac0*/  IMAD.U32 R6, RZ, RZ, UR14 ;  /* 0x0000000eff067e24 */ /* 0x000fe2000f8e00ff */
[C---:B------:R-:W-:Y:S01]  /*1ad0*/  IADD3 R211, R225.reuse, 0x4000, RZ ;  /* 0x00004000e1d37810 */ /* 0x040fe20007ffe0ff */
[----:B------:R-:W-:Y:S01]  /*1ae0*/  IMAD.WIDE.U32 R240, R240, c[0x0][0x218], R54 ;  /* 0x00008600f0f07a25 */ /* 0x000fe200078e0036 */
[----:B------:R-:W-:Y:S01]  /*1af0*/  UMOV UR14, 0x6 ;  /* 0x00000006000e7882 */ /* 0x000fe20000000000 */
[----:B------:R-:W-:Y:S01]  /*1b00*/  IADD3 R210, R225, 0x4800, RZ ;  /* 0x00004800e1d27810 */ /* 0x000fe20007ffe0ff */
[----:B------:R-:W-:Y:S01]  /*1b10*/  USHF.L.U64.HI UR14, UR4, UR14, UR5 ;  /* 0x0000000e040e7299 */ /* 0x000fe20008010205 */
[----:B------:R-:W-:Y:S01]  /*1b20*/  IMAD.U32 R7, RZ, RZ, UR15 ;  /* 0x0000000fff077e24 */ /* 0x000fe2000f8e00ff */
[----:B------:R-:W-:Y:S01]  /*1b30*/  LEA R7, P0, R6, R240, 0x7 ;  /* 0x000000f006077211 */ /* 0x000fe200078038ff */
[----:B------:R-:W-:Y:S01]  /*1b40*/  IMAD.IADD R235, R241, 0x1, R235 ;  /* 0x00000001f1eb7824 */ /* 0x000fe200078e02eb */
[----:B------:R-:W-:-:S02]  /*1b50*/  IADD3 R209, R225, 0x5000, RZ ;  /* 0x00005000e1d17810 */ /* 0x000fc40007ffe0ff */
[C---:B------:R-:W-:Y:S02]  /*1b60*/  IADD3 R208, R225.reuse, 0x5800, RZ ;  /* 0x00005800e1d07810 */ /* 0x040fe40007ffe0ff */
[C---:B------:R-:W-:Y:S02]  /*1b70*/  IADD3 R207, R225.reuse, 0x6000, RZ ;  /* 0x00006000e1cf7810 */ /* 0x040fe40007ffe0ff */
[C---:B------:R-:W-:Y:S02]  /*1b80*/  IADD3 R206, R225.reuse, 0x6800, RZ ;  /* 0x00006800e1ce7810 */ /* 0x040fe40007ffe0ff */
[C---:B------:R-:W-:Y:S02]  /*1b90*/  IADD3 R205, R225.reuse, 0x7000, RZ ;  /* 0x00007000e1cd7810 */ /* 0x040fe40007ffe0ff */
[----:B------:R-:W-:Y:S01]  /*1ba0*/  IADD3 R204, R225, 0x7800, RZ ;  /* 0x00007800e1cc7810 */ /* 0x000fe20007ffe0ff */
[----:B-1----:R-:W5:Y:S04]  /*1bb0*/  LDSM.16.M88.4 R8, [R226+0x9100] ;  /* 0x00910000e208783b */ /* 0x002f680000000200 */
[----:B------:R-:W-:Y:S04]  /*1bc0*/  LDSM.16.M88.4 R32, [R225+0x1000] ;  /* 0x00100000e120783b */ /* 0x000fe80000000200 */
[----:B------:R-:W1:Y:S04]  /*1bd0*/  LDSM.16.M88.4 R92, [R226+0xa100] ;  /* 0x00a10000e25c783b */ /* 0x000e680000000200 */
[----:B------:R-:W3:Y:S04]  /*1be0*/  LDSM.16.M88.4 R24, [R226+0x8100] ;  /* 0x00810000e218783b */ /* 0x000ee80000000200 */
[----:B--2---:R-:W2:Y:S04]  /*1bf0*/  LDSM.16.M88.4 R16, [R226+0x8900] ;  /* 0x00890000e210783b */ /* 0x004ea80000000200 */
[----:B------:R-:W4:Y:S04]  /*1c00*/  LDSM.16.M88.4 R100, [R226+0x9900] ;  /* 0x00990000e264783b */ /* 0x000f280000000200 */
[----:B------:R-:W-:Y:S04]  /*1c10*/  LDSM.16.M88.4 R48, [R225] ;  /* 0x00000000e130783b */ /* 0x000fe80000000200 */
[----:B------:R-:W-:Y:S04]  /*1c20*/  LDSM.16.M88.4 R44, [R225+0x800] ;  /* 0x00080000e12c783b */ /* 0x000fe80000000200 */
[----:B------:R-:W-:Y:S04]  /*1c30*/  LDSM.16.M88.4 R40, [R225+0x1800] ;  /* 0x00180000e128783b */ /* 0x000fe80000000200 */
[----:B------:R-:W-:Y:S01]  /*1c40*/  LDSM.16.M88.4 R76, [R226+0xb100] ;  /* 0x00b10000e24c783b */ /* 0x000fe20000000200 */
[C---:B-----5:R-:W-:Y:S03]  /*1c50*/  HMMA.16816.F32.BF16 R12, R140.reuse, R8, RZ ;  /* 0x000000088c0c723c */ /* 0x060fe600000418ff */
[----:B------:R-:W-:Y:S04]  /*1c60*/  LDSM.16.M88.4 R68, [R226+0xb900] ;  /* 0x00b90000e244783b */ /* 0x000fe80000000200 */
[----:B------:R-:W-:Y:S01]  /*1c70*/  LDSM.16.M88.4 R84, [R226+0xa900] ;  /* 0x00a90000e254783b */ /* 0x000fe20000000200 */
[C---:B------:R-:W-:Y:S03]  /*1c80*/  HMMA.16816.F32.BF16 R8, R140.reuse, R10, RZ ;  /* 0x0000000a8c08723c */ /* 0x040fe600000418ff */
[----:B------:R-:W-:Y:S05]  /*1c90*/  LDSM.16.M88.4 R52, [R225+0x2800] ;  /* 0x00280000e134783b */ /* 0x000fea0000000200 */
[----:B-1----:R-:W-:Y:S08]  /*1ca0*/  HMMA.16816.F32.BF16 R96, R140, R92, RZ ;  /* 0x0000005c8c60723c */ /* 0x002ff000000418ff */
[C---:B------:R-:W-:Y:S08]  /*1cb0*/  HMMA.16816.F32.BF16 R12, R168.reuse, R32, R12 ;  /* 0x00000020a80c723c */ /* 0x040ff0000004180c */
[----:B------:R-:W-:Y:S01]  /*1cc0*/  HMMA.16816.F32.BF16 R8, R168, R34, R8 ;  /* 0x00000022a808723c */ /* 0x000fe20000041808 */
[----:B------:R-:W1:Y:S07]  /*1cd0*/  LDSM.16.M88.4 R32, [R225+0x2000] ;  /* 0x00200000e120783b */ /* 0x000e6e0000000200 */
[C---:B---3--:R-:W-:Y:S08]  /*1ce0*/  HMMA.16816.F32.BF16 R28, R140.reuse, R24, RZ ;  /* 0x000000188c1c723c */ /* 0x048ff000000418ff */
[C---:B------:R-:W-:Y:S08]  /*1cf0*/  HMMA.16816.F32.BF16 R24, R140.reuse, R26, RZ ;  /* 0x0000001a8c18723c */ /* 0x040ff000000418ff */
[C---:B--2---:R-:W-:Y:S08]  /*1d00*/  HMMA.16816.F32.BF16 R20, R140.reuse, R16, RZ ;  /* 0x000000108c14723c */ /* 0x044ff000000418ff */
[C---:B------:R-:W-:Y:S08]  /*1d10*/  HMMA.16816.F32.BF16 R16, R140.reuse, R18, RZ ;  /* 0x000000128c10723c */ /* 0x040ff000000418ff */
[C---:B----4-:R-:W-:Y:S08]  /*1d20*/  HMMA.16816.F32.BF16 R104, R140.reuse, R100, RZ ;  /* 0x000000648c68723c */ /* 0x050ff000000418ff */
[C---:B------:R-:W-:Y:S08]  /*1d30*/  HMMA.16816.F32.BF16 R100, R140.reuse, R102, RZ ;  /* 0x000000668c64723c */ /* 0x040ff000000418ff */
[----:B------:R-:W-:Y:S08]  /*1d40*/  HMMA.16816.F32.BF16 R92, R140, R94, RZ ;  /* 0x0000005e8c5c723c */ /* 0x000ff000000418ff */
[C---:B-1----:R-:W-:Y:S07]  /*1d50*/  HMMA.16816.F32.BF16 R96, R168.reuse, R32, R96 ;  /* 0x00000020a860723c */ /* 0x042fee0000041860 */
[----:B------:R-:W-:Y:S01]  /*1d60*/  IMAD.U32 R33, RZ, RZ, UR10 ;  /* 0x0000000aff217e24 */ /* 0x000fe2000f8e00ff */
[----:B------:R-:W-:Y:S01]  /*1d70*/  USHF.L.U32 UR10, UR4, 0x6, URZ ;  /* 0x00000006040a7899 */ /* 0x000fe2000800063f */
[----:B------:R-:W-:Y:S03]  /*1d80*/  HMMA.16816.F32.BF16 R28, R168, R48, R28 ;  /* 0x00000030a81c723c */ /* 0x000fe6000004181c */
[----:B------:R-:W-:Y:S01]  /*1d90*/  LEA.HI.X R0, R6, R235, R33, 0x7, P0 ;  /* 0x000000eb06007211 */ /* 0x000fe200000f3c21 */
[----:B------:R-:W-:-:S03]  /*1da0*/  UIADD3 UR16, UP0, UR10, 0x80, URZ ;  /* 0x000000800a107890 */ /* 0x000fc6000ff1e03f */
[C---:B------:R-:W-:Y:S01]  /*1db0*/  LEA R48, P0, R7.reuse, c[0x0][0x1f8], 0x1 ;  /* 0x00007e0007307a11 */ /* 0x040fe200078008ff */
[C---:B------:R-:W-:Y:S01]  /*1dc0*/  HMMA.16816.F32.BF16 R24, R168.reuse, R50, R24 ;  /* 0x00000032a818723c */ /* 0x040fe20000041818 */
[----:B------:R-:W-:Y:S02]  /*1dd0*/  UIADD3.X UR15, URZ, UR14, URZ, UP0, !UPT ;  /* 0x0000000e3f0f7290 */ /* 0x000fe400087fe43f */
[----:B------:R-:W-:Y:S01]  /*1de0*/  LEA.HI.X R49, R7, c[0x0][0x1fc], R0, 0x1, P0 ;  /* 0x00007f0007317a11 */ /* 0x000fe200000f0c00 */
[----:B------:R-:W-:Y:S01]  /*1df0*/  IMAD.MOV.U32 R0, RZ, RZ, 0x40 ;  /* 0x00000040ff007424 */ /* 0x000fe200078e00ff */
[----:B------:R-:W-:Y:S02]  /*1e00*/  UISETP.GE.AND UP0, UPT, UR25, 0x2, UPT ;  /* 0x000000021900788c */ /* 0x000fe4000bf06270 */
[----:B------:R-:W-:Y:S01]  /*1e10*/  IADD3 R50, P2, R48, UR10, RZ ;  /* 0x0000000a30327c10 */ /* 0x000fe2000ff5e0ff */
[----:B------:R-:W-:Y:S03]  /*1e20*/  HMMA.16816.F32.BF16 R16, R168, R46, R16 ;  /* 0x0000002ea810723c */ /* 0x000fe60000041810 */
[----:B------:R-:W-:-:S02]  /*1e30*/  IADD3.X R51, R49, UR14, RZ, P2, !PT ;  /* 0x0000000e31337c10 */ /* 0x000fc400097fe4ff */
[----:B------:R-:W-:Y:S02]  /*1e40*/  ISETP.LT.OR P2, PT, R57, 0x1, P4 ;  /* 0x000000013900780c */ /* 0x000fe40002741670 */
[----:B------:R-:W-:Y:S01]  /*1e50*/  IMAD.U32 R47, RZ, RZ, UR10 ;  /* 0x0000000aff2f7e24 */ /* 0x000fe2000f8e00ff */
[----:B------:R-:W-:Y:S04]  /*1e60*/  HMMA.16816.F32.BF16 R20, R168, R44, R20 ;  /* 0x0000002ca814723c */ /* 0x000fe80000041814 */
[----:B------:R-:W-:-:S04]  /*1e70*/  IADD3 R46, P1, P0, R47, 0x80, R48 ;  /* 0x000000802f2e7810 */ /* 0x000fc8000783e030 */
[----:B------:R-:W-:Y:S01]  /*1e80*/  IADD3.X R47, RZ, UR14, R49, P1, P0 ;  /* 0x0000000eff2f7c10 */ /* 0x000fe20008fe0431 */
[C---:B------:R-:W-:Y:S01]  /*1e90*/  HMMA.16816.F32.BF16 R104, R168.reuse, R40, R104 ;  /* 0x00000028a868723c */ /* 0x040fe20000041868 */
[C---:B------:R-:W-:Y:S02]  /*1ea0*/  IADD3 R44, P0, R50.reuse, UR10, RZ ;  /* 0x0000000a322c7c10 */ /* 0x040fe4000ff1e0ff */
[----:B------:R-:W-:Y:S02]  /*1eb0*/  ISETP.LT.OR P1, PT, R57, 0x21, P5 ;  /* 0x000000213900780c */ /* 0x000fe40002f21670 */
[C---:B------:R-:W-:Y:S02]  /*1ec0*/  IADD3.X R45, R51.reuse, UR14, RZ, P0, !PT ;  /* 0x0000000e332d7c10 */ /* 0x040fe400087fe4ff */
[----:B------:R-:W-:Y:S01]  /*1ed0*/  IADD3 R6, P0, R50, UR16, RZ ;  /* 0x0000001032067c10 */ /* 0x000fe2000ff1e0ff */
[----:B------:R-:W-:Y:S01]  /*1ee0*/  HMMA.16816.F32.BF16 R100, R168, R42, R100 ;  /* 0x0000002aa864723c */ /* 0x000fe20000041864 */
[----:B------:R-:W1:Y:S02]  /*1ef0*/  LDSM.16.M88.4 R40, [R225+0x3000] ;  /* 0x00300000e128783b */ /* 0x000e640000000200 */
[----:B------:R-:W-:-:S02]  /*1f00*/  IADD3.X R7, R51, UR15, RZ, P0, !PT ;  /* 0x0000000f33077c10 */ /* 0x000fc400087fe4ff */
[----:B------:R-:W-:-:S03]  /*1f10*/  IADD3 R60, P0, R44, UR10, RZ ;  /* 0x0000000a2c3c7c10 */ /* 0x000fc6000ff1e0ff */
[----:B------:R-:W-:Y:S01]  /*1f20*/  HMMA.16816.F32.BF16 R92, R168, R34, R92 ;  /* 0x00000022a85c723c */ /* 0x000fe2000004185c */
[----:B------:R-:W2:Y:S01]  /*1f30*/  LDSM.16.M88.4 R32, [R225+0x3800] ;  /* 0x00380000e120783b */ /* 0x000ea20000000200 */
[----:B------:R-:W-:Y:S02]  /*1f40*/  IADD3.X R61, R45, UR14, RZ, P0, !PT ;  /* 0x0000000e2d3d7c10 */ /* 0x000fe400087fe4ff */
[----:B------:R-:W-:Y:S01]  /*1f50*/  IADD3 R58, P0, R44, UR16, RZ ;  /* 0x000000102c3a7c10 */ /* 0x000fe2000ff1e0ff */
[----:B------:R-:W-:Y:S01]  /*1f60*/  @!PT LDS RZ, [RZ] ;  /* 0x00000000fffff984 */ /* 0x000fe20000000800 */
[----:B------:R-:W-:Y:S01]  /*1f70*/  @!PT LDS RZ, [RZ] ;  /* 0x00000000fffff984 */ /* 0x000fe20000000800 */
[----:B------:R-:W-:Y:S01]  /*1f80*/  @!PT LDS RZ, [RZ] ;  /* 0x00000000fffff984 */ /* 0x000fe20000000800 */
[----:B------:R3:W-:Y:S01]  /*1f90*/  LDGSTS.E.BYPASS.LTC128B.128 [R227+0x100], [R48.64], !P6 ;  /* 0x0010000030e37fae */ /* 0x0007e2000f101d52 */
[C---:B------:R-:W-:Y:S02]  /*1fa0*/  ISETP.LT.OR P6, PT, R57.reuse, 0x21, P4 ;  /* 0x000000213900780c */ /* 0x040fe400027c1670 */
[----:B------:R-:W-:Y:S01]  /*1fb0*/  HMMA.16816.F32.BF16 R80, R140, R76, RZ ;  /* 0x0000004c8c50723c */ /* 0x000fe200000418ff */
[----:B------:R3:W-:Y:S01]  /*1fc0*/  LDGSTS.E.BYPASS.LTC128B.128 [R227+0x4100], [R48.64+0x80], !P2 ;  /* 0x0410008030e37fae */ /* 0x0007e2000d101d52 */
[----:B------:R-:W-:-:S02]  /*1fd0*/  ISETP.LT.OR P2, PT, R57, 0x41, P5 ;  /* 0x000000413900780c */ /* 0x000fc40002f41670 */
[----:B------:R-:W-:Y:S01]  /*1fe0*/  IADD3.X R59, R45, UR15, RZ, P0, !PT ;  /* 0x0000000f2d3b7c10 */ /* 0x000fe200087fe4ff */
[----:B------:R3:W-:Y:S01]  /*1ff0*/  LDGSTS.E.BYPASS.LTC128B.128 [R227+0x1100], [R50.64], !P1 ;  /* 0x0110000032e37fae */ /* 0x0007e2000c901d52 */
[C---:B------:R-:W-:Y:S02]  /*2000*/  ISETP.LT.OR P0, PT, R57.reuse, 0x61, P5 ;  /* 0x000000613900780c */ /* 0x040fe40002f01670 */
[C---:B------:R-:W-:Y:S01]  /*2010*/  HMMA.16816.F32.BF16 R72, R140.reuse, R68, RZ ;  /* 0x000000448c48723c */ /* 0x040fe200000418ff */
[----:B------:R-:W-:Y:S02]  /*2020*/  LOP3.LUT P1, RZ, R56, 0x4, RZ, 0xc0, !PT ;  /* 0x0000000438ff7812 */ /* 0x000fe4000782c0ff */
[----:B------:R4:W-:Y:S01]  /*2030*/  LDGSTS.E.BYPASS.LTC128B.128 [R227+0x5100], [R46.64], !P6 ;  /* 0x051000002ee37fae */ /* 0x0009e2000f101d52 */
[C---:B------:R-:W-:Y:S02]  /*2040*/  ISETP.LT.OR P6, PT, R57.reuse, 0x41, P4 ;  /* 0x000000413900780c */ /* 0x040fe400027c1670 */
[----:B------:R-:W-:Y:S01]  /*2050*/  SEL R0, R0, 0xffffffc0, !P1 ;  /* 0xffffffc000007807 */ /* 0x000fe20004800000 */
[----:B------:R4:W-:Y:S01]  /*2060*/  LDGSTS.E.BYPASS.LTC128B.128 [R227+0x2100], [R44.64], !P2 ;  /* 0x021000002ce37fae */ /* 0x0009e2000d101d52 */
[----:B------:R-:W-:Y:S01]  /*2070*/  HMMA.16816.F32.BF16 R76, R140, R78, RZ ;  /* 0x0000004e8c4c723c */ /* 0x000fe200000418ff */
[----:B------:R-:W-:-:S02]  /*2080*/  ISETP.LT.OR P2, PT, R57, 0x61, P4 ;  /* 0x000000613900780c */ /* 0x000fc40002741670 */
[----:B------:R-:W-:Y:S02]  /*2090*/  IMAD.IADD R223, R226, 0x1, R0 ;  /* 0x00000001e2df7824 */ /* 0x000fe400078e0200 */
[----:B------:R-:W-:-:S03]  /*20a0*/  IMAD.IADD R212, R0, 0x1, R225 ;  /* 0x0000000100d47824 */ /* 0x000fc600078e02e1 */
[C---:B------:R-:W-:Y:S01]  /*20b0*/  HMMA.16816.F32.BF16 R68, R140.reuse, R70, RZ ;  /* 0x000000468c44723c */ /* 0x040fe200000418ff */
[----:B------:R2:W-:Y:S04]  /*20c0*/  LDGSTS.E.BYPASS.LTC128B.128 [R227+0x6100], [R6.64], !P6 ;  /* 0x0610000006e37fae */ /* 0x0005e8000f101d52 */
[----:B------:R5:W-:Y:S01]  /*20d0*/  LDGSTS.E.BYPASS.LTC128B.128 [R227+0x3100], [R60.64], !P0 ;  /* 0x031000003ce37fae */ /* 0x000be2000c101d52 */
[----:B------:R-:W-:Y:S02]  /*20e0*/  PLOP3.LUT P0, PT, PT, PT, UP0, 0x80, 0x0 ;  /* 0x000000000000781c */ /* 0x000fe40003f0f008 */
[C---:B------:R-:W-:Y:S01]  /*20f0*/  HMMA.16816.F32.BF16 R88, R140.reuse, R84, RZ ;  /* 0x000000548c58723c */ /* 0x040fe200000418ff */
[----:B------:R2:W-:Y:S04]  /*2100*/  LDGSTS.E.BYPASS.LTC128B.128 [R227+0x7100], [R58.64], !P2 ;  /* 0x071000003ae37fae */ /* 0x0005e8000d101d52 */
[----:B---3--:R-:W3:Y:S03]  /*2110*/  LDSM.16.M88.4 R48, [R223+0x8100] ;  /* 0x00810000df30783b */ /* 0x008ee60000000200 */
[----:B------:R-:W-:Y:S01]  /*2120*/  HMMA.16816.F32.BF16 R84, R140, R86, RZ ;  /* 0x000000568c54723c */ /* 0x000fe200000418ff */
[----:B------:R-:W-:Y:S04]  /*2130*/  LDSM.16.M88.4 R116, [R226+0xf100] ;  /* 0x00f10000e274783b */ /* 0x000fe80000000200 */
[----:B----4-:R-:W4:Y:S03]  /*2140*/  LDSM.16.M88.4 R44, [R223+0x8900] ;  /* 0x00890000df2c783b */ /* 0x010f260000000200 */
[C---:B-1----:R-:W-:Y:S01]  /*2150*/  HMMA.16816.F32.BF16 R80, R168.reuse, R40, R80 ;  /* 0x00000028a850723c */ /* 0x042fe20000041850 */
[----:B------:R-:W-:Y:S04]  /*2160*/  LDSM.16.M88.4 R112, [R226+0xf900] ;  /* 0x00f90000e270783b */ /* 0x000fe80000000200 */
[----:B------:R-:W-:Y:S03]  /*2170*/  LDSM.16.M88.4 R108, [R225+0x4000] ;  /* 0x00400000e16c783b */ /* 0x000fe60000000200 */
[C---:B------:R-:W-:Y:S01]  /*2180*/  HMMA.16816.F32.BF16 R76, R168.reuse, R42, R76 ;  /* 0x0000002aa84c723c */ /* 0x040fe2000004184c */
[----:B------:R-:W1:Y:S04]  /*2190*/  LDSM.16.M88.4 R40, [R223+0x9900] ;  /* 0x00990000df28783b */ /* 0x000e680000000200 */
[----:B------:R-:W-:Y:S03]  /*21a0*/  LDSM.16.M88.4 R64, [R225+0x5800] ;  /* 0x00580000e140783b */ /* 0x000fe60000000200 */
[C---:B--2---:R-:W-:Y:S01]  /*21b0*/  HMMA.16816.F32.BF16 R72, R168.reuse, R32, R72 ;  /* 0x00000020a848723c */ /* 0x044fe20000041848 */
[----:B-----5:R-:W-:Y:S04]  /*21c0*/  LDSM.16.M88.4 R60, [R225+0x6000] ;  /* 0x00600000e13c783b */ /* 0x020fe80000000200 */
[----:B------:R-:W-:Y:S03]  /*21d0*/  LDSM.16.M88.4 R56, [R225+0x6800] ;  /* 0x00680000e138783b */ /* 0x000fe60000000200 */
[C---:B------:R-:W-:Y:S01]  /*21e0*/  HMMA.16816.F32.BF16 R68, R168.reuse, R34, R68 ;  /* 0x00000022a844723c */ /* 0x040fe20000041844 */
[----:B------:R-:W2:Y:S04]  /*21f0*/  LDSM.16.M88.4 R32, [R223+0xa100] ;  /* 0x00a10000df20783b */ /* 0x000ea80000000200 */
[----:B------:R-:W-:Y:S03]  /*2200*/  LDSM.16.M88.4 R124, [R223+0xd900] ;  /* 0x00d90000df7c783b */ /* 0x000fe60000000200 */
[C---:B------:R-:W-:Y:S01]  /*2210*/  HMMA.16816.F32.BF16 R88, R168.reuse, R52, R88 ;  /* 0x00000034a858723c */ /* 0x040fe20000041858 */
[----:B------:R-:W-:Y:S04]  /*2220*/  LDSM.16.M88.4 R120, [R223+0xe100] ;  /* 0x00e10000df78783b */ /* 0x000fe80000000200 */
[----:B------:R-:W0:Y:S03]  /*2230*/  LDGDEPBAR ;  /* 0x00000000000079af */ /* 0x000e260000000000 */
[----:B------:R-:W-:Y:S01]  /*2240*/  HMMA.16816.F32.BF16 R84, R168, R54, R84 ;  /* 0x00000036a854723c */ /* 0x000fe20000041854 */
[----:B------:R-:W5:Y:S07]  /*2250*/  LDSM.16.M88.4 R52, [R223+0x9100] ;  /* 0x00910000df34783b */ /* 0x000f6e0000000200 */
        /* <DEDUP_REMOVED lines=8> */
[----:B------:R-:W1:Y:S07]  /*22e0*/  LDSM.16.M88.4 R40, [R212] ;  /* 0x00000000d428783b */ /* 0x000e6e0000000200 */
[C---:B--2---:R-:W-:Y:S08]  /*22f0*/  HMMA.16816.F32.BF16 R96, R172.reuse, R32, R96 ;  /* 0x00000020ac60723c */ /* 0x044ff00000041860 */
        /* <DEDUP_REMOVED lines=8> */
[C---:B----4-:R-:W-:Y:S08]  /*2380*/  HMMA.16816.F32.BF16 R80, R172.reuse, R44, R80 ;  /* 0x0000002cac50723c */ /* 0x050ff00000041850 */
[----:B------:R-:W-:Y:S01]  /*2390*/  HMMA.16816.F32.BF16 R76, R172, R46, R76 ;  /* 0x0000002eac4c723c */ /* 0x000fe2000004184c */
[----:B------:R-:W4:Y:S07]  /*23a0*/  LDSM.16.M88.4 R44, [R212+0x1800] ;  /* 0x00180000d42c783b */ /* 0x000f2e0000000200 */
[C---:B-1----:R-:W-:Y:S08]  /*23b0*/  HMMA.16816.F32.BF16 R28, R184.reuse, R40, R28 ;  /* 0x00000028b81c723c */ /* 0x042ff0000004181c */
[C---:B------:R-:W-:Y:S01]  /*23c0*/  HMMA.16816.F32.BF16 R24, R184.reuse, R42, R24 ;  /* 0x0000002ab818723c */ /* 0x040fe20000041818 */
[----:B------:R-:W1:Y:S07]  /*23d0*/  LDSM.16.M88.4 R40, [R212+0x2800] ;  /* 0x00280000d428783b */ /* 0x000e6e0000000200 */
[C---:B--2---:R-:W-:Y:S08]  /*23e0*/  HMMA.16816.F32.BF16 R20, R184.reuse, R32, R20 ;  /* 0x00000020b814723c */ /* 0x044ff00000041814 */
[----:B------:R-:W-:Y:S01]  /*23f0*/  HMMA.16816.F32.BF16 R16, R184, R34, R16 ;  /* 0x00000022b810723c */ /* 0x000fe20000041810 */
[----:B------:R-:W2:Y:S07]  /*2400*/  LDSM.16.M88.4 R32, [R212+0x3000] ;  /* 0x00300000d420783b */ /* 0x000eae0000000200 */
[C---:B-----5:R-:W-:Y:S08]  /*2410*/  HMMA.16816.F32.BF16 R72, R172.reuse, R52, R72 ;  /* 0x00000034ac48723c */ /* 0x060ff00000041848 */
        /* <DEDUP_REMOVED lines=16> */
[----:B------:R-:W5:Y:S07]  /*2520*/  LDSM.16.M88.4 R52, [R226+0xc900] ;  /* 0x00c90000e234783b */ /* 0x000f6e0000000200 */
[C---:B---3--:R-:W-:Y:S08]  /*2530*/  HMMA.16816.F32.BF16 R72, R184.reuse, R48, R72 ;  /* 0x00000030b848723c */ /* 0x048ff00000041848 */
[----:B------:R-:W-:Y:S01]  /*2540*/  HMMA.16816.F32.BF16 R68, R184, R50, R68 ;  /* 0x00000032b844723c */ /* 0x000fe20000041844 */
        /* <DEDUP_REMOVED lines=75> */
[C---:B-----5:R-:W-:Y:S08]  /*2a00*/  HMMA.16816.F32.BF16 R104, R200.reuse, R52, R104 ;  /* 0x00000034c868723c */ /* 0x060ff00000041868 */
[C---:B------:R-:W-:Y:S08]  /*2a10*/  HMMA.16816.F32.BF16 R100, R200.reuse, R54, R100 ;  /* 0x00000036c864723c */ /* 0x040ff00000041864 */
[C---:B---3--:R-:W-:Y:S08]  /*2a20*/  HMMA.16816.F32.BF16 R96, R200.reuse, R48, R96 ;  /* 0x00000030c860723c */ /* 0x048ff00000041860 */
[C---:B------:R-:W-:Y:S08]  /*2a30*/  HMMA.16816.F32.BF16 R92, R200.reuse, R50, R92 ;  /* 0x00000032c85c723c */ /* 0x040ff0000004185c */
[C---:B----4-:R-:W-:Y:S08]  /*2a40*/  HMMA.16816.F32.BF16 R88, R200.reuse, R44, R88 ;  /* 0x0000002cc858723c */ /* 0x050ff00000041858 */
[C---:B------:R-:W-:Y:S08]  /*2a50*/  HMMA.16816.F32.BF16 R84, R200.reuse, R46, R84 ;  /* 0x0000002ec854723c */ /* 0x040ff00000041854 */
[C---:B-1----:R-:W-:Y:S08]  /*2a60*/  HMMA.16816.F32.BF16 R80, R200.reuse, R40, R80 ;  /* 0x00000028c850723c */ /* 0x042ff00000041850 */
[C---:B------:R-:W-:Y:S08]  /*2a70*/  HMMA.16816.F32.BF16 R76, R200.reuse, R42, R76 ;  /* 0x0000002ac84c723c */ /* 0x040ff0000004184c */
[C---:B--2---:R-:W-:Y:S08]  /*2a80*/  HMMA.16816.F32.BF16 R72, R200.reuse, R32, R72 ;  /* 0x00000020c848723c */ /* 0x044ff00000041848 */
        /* <DEDUP_REMOVED lines=40> */
.L_x_2435:
[----:B-1----:R-:W-:Y:S01]  /*2d10*/  LOP3.LUT R6, R38, 0xffffffe0, RZ, 0xc0, !PT ;  /* 0xffffffe026067812 */ /* 0x002fe200078ec0ff */
[----:B------:R-:W-:Y:S01]  /*2d20*/  UMOV UR4, 0xffffff80 ;  /* 0xffffff8000047882 */ /* 0x000fe20000000000 */
[----:B------:R-:W-:Y:S01]  /*2d30*/  LEA.HI R0, R128, R37, RZ, 0x2 ;  /* 0x0000002580007211 */ /* 0x000fe200078f10ff */
[----:B------:R-:W-:Y:S01]  /*2d40*/  UIMAD UR4, UR20, UR4, 0x1 ;  /* 0x00000001140474a4 */ /* 0x000fe2000f8e0204 */
[----:B------:R-:W-:Y:S01]  /*2d50*/  SHF.R.S32.HI R4, RZ, 0x1f, R39 ;  /* 0x0000001fff047819 */ /* 0x000fe20000011427 */
[C---:B------:R-:W-:Y:S01]  /*2d60*/  IMAD.IADD R6, R37.reuse, 0x1, -R6 ;  /* 0x0000000125067824 */ /* 0x040fe200078e0a06 */
[----:B------:R-:W-:Y:S01]  /*2d70*/  LOP3.LUT R0, R0, 0xfffffffc, RZ, 0xc0, !PT ;  /* 0xfffffffc00007812 */ /* 0x000fe200078ec0ff */
[----:B------:R-:W-:Y:S01]  /*2d80*/  IMAD.SHL.U32 R224, R2, 0x2, RZ ;  /* 0x0000000202e07824 */ /* 0x000fe200078e00ff */
[----:B------:R-:W-:Y:S01]  /*2d90*/  LEA.HI R4, R4, R39, RZ, 0x3 ;  /* 0x0000002704047211 */ /* 0x000fe200078f18ff */
[----:B------:R-:W-:Y:S01]  /*2da0*/  UIADD3 UR25, UR25, -0x2, URZ ;  /* 0xfffffffe19197890 */ /* 0x000fe2000fffe03f */
[----:B------:R-:W-:Y:S01]  /*2db0*/  SHF.R.S32.HI R7, RZ, 0x1f, R6 ;  /* 0x0000001fff077819 */ /* 0x000fe20000011406 */
[----:B------:R-:W-:Y:S01]  /*2dc0*/  IMAD.IADD R37, R37, 0x1, -R0 ;  /* 0x0000000125257824 */ /* 0x000fe200078e0a00 */
[----:B------:R-:W-:Y:S01]  /*2dd0*/  LOP3.LUT R4, R4, 0xffffff8, RZ, 0xc0, !PT ;  /* 0x0ffffff804047812 */ /* 0x000fe200078ec0ff */
[--C-:B------:R-:W-:Y:S01]  /*2de0*/  IMAD R222, R5, 0x2, R224.reuse ;  /* 0x0000000205de7824 */ /* 0x100fe200078e02e0 */
[----:B------:R-:W-:Y:S01]  /*2df0*/  LEA.HI R7, R7, R6, RZ, 0x2 ;  /* 0x0000000607077211 */ /* 0x000fe200078f10ff */
[----:B------:R-:W-:Y:S01]  /*2e00*/  IMAD R221, R3, 0x2, R224 ;  /* 0x0000000203dd7824 */ /* 0x000fe200078e02e0 */
[----:B------:R-:W-:Y:S01]  /*2e10*/  LEA.HI R0, R37, R37, RZ, 0x1 ;  /* 0x0000002525007211 */ /* 0x000fe200078f08ff */
[----:B------:R-:W-:Y:S01]  /*2e20*/  IMAD.IADD R39, R39, 0x1, -R4 ;  /* 0x0000000127277824 */ /* 0x000fe200078e0a04 */
[----:B------:R-:W-:Y:S01]  /*2e30*/  LEA.HI.SX32 R4, R7, UR23, 0x1e ;  /* 0x0000001707047c11 */ /* 0x000fe2000f8ff2ff */
[----:B------:R-:W-:Y:S01]  /*2e40*/  IMAD R220, R3, 0x2, R222 ;  /* 0x0000000203dc7824 */ /* 0x000fe200078e02de */
[----:B------:R-:W-:Y:S01]  /*2e50*/  LOP3.LUT R0, R0, 0x1ffffffe, RZ, 0xc0, !PT ;  /* 0x1ffffffe00007812 */ /* 0x000fe200078ec0ff */
[----:B------:R-:W-:Y:S01]  /*2e60*/  LDSM.16.MT88.4 R124, [R224+0x100] ;  /* 0x00010000e07c783b */ /* 0x000fe20000004200 */
[----:B------:R-:W-:Y:S01]  /*2e70*/  LOP3.LUT R7, R7, 0x7ffffffc, RZ, 0xc0, !PT ;  /* 0x7ffffffc07077812 */ /* 0x000fe200078ec0ff */
[----:B------:R-:W-:-:S02]  /*2e80*/  IMAD R4, R39, 0x10, R4 ;  /* 0x0000001027047824 */ /* 0x000fc400078e0204 */
[----:B------:R-:W-:Y:S01]  /*2e90*/  IMAD.IADD R237, R37, 0x1, -R0 ;  /* 0x0000000125ed7824 */ /* 0x000fe200078e0a00 */
[----:B------:R-:W-:Y:S01]  /*2ea0*/  LDSM.16.MT88.4 R108, [R221+0x4100] ;  /* 0x00410000dd6c783b */ /* 0x000fe20000004200 */
[----:B------:R-:W-:Y:S02]  /*2eb0*/  IMAD.IADD R238, R6, 0x1, -R7 ;  /* 0x0000000106ee7824 */ /* 0x000fe400078e0a07 */
[----:B------:R-:W-:Y:S01]  /*2ec0*/  IMAD R237, R237, 0x8, R4 ;  /* 0x00000008eded7824 */ /* 0x000fe200078e0204 */
[----:B------:R-:W0:Y:S01]  /*2ed0*/  LDGDEPBAR ;  /* 0x00000000000079af */ /* 0x000e220000000000 */
[----:B------:R-:W-:Y:S02]  /*2ee0*/  IMAD.U32 R7, RZ, RZ, UR4 ;  /* 0x00000004ff077e24 */ /* 0x000fe4000f8e00ff */
[----:B------:R-:W-:-:S04]  /*2ef0*/  @P3 IMAD.HI.U32 R0, R237, c[0x0][0x2c8], RZ ;  /* 0x0000b200ed003a27 */ /* 0x000fc800078e00ff */
[----:B------:R-:W-:Y:S01]  /*2f00*/  IMAD.MOV.U32 R32, RZ, RZ, R237 ;  /* 0x000000ffff207224 */ /* 0x000fe200078e00ed */
[----:B------:R-:W-:Y:S01]  /*2f10*/  @P3 SHF.R.U32.HI R32, RZ, c[0x0][0x2cc], R0 ;  /* 0x0000b300ff203a19 */ /* 0x000fe20000011600 */
[----:B------:R-:W-:-:S04]  /*2f20*/  IMAD.SHL.U32 R238, R238, 0x2, RZ ;  /* 0x00000002eeee7824 */ /* 0x000fc800078e00ff */
[----:B------:R-:W1:Y:S01]  /*2f30*/  SHFL.IDX PT, R4, R32, RZ, 0x1c1f ;  /* 0x001c1fff20047589 */ /* 0x000e6200000e0000 */
[----:B------:R-:W-:-:S03]  /*2f40*/  IADD3 R7, -R238, UR8, R7 ;  /* 0x00000008ee077c10 */ /* 0x000fc6000fffe107 */
[----:B------:R-:W2:Y:S01]  /*2f50*/  SHFL.IDX PT, R0, R32, 0x1, 0x1c1f ;  /* 0x003c1f0020007f89 */ /* 0x000ea200000e0000 */
[----:B------:R-:W-:Y:S02]  /*2f60*/  IADD3 R33, R7, -UR11, RZ ;  /* 0x8000000b07217c10 */ /* 0x000fe4000fffe0ff */
[----:B------:R-:W-:-:S03]  /*2f70*/  IADD3 R7, -R238, UR17, RZ ;  /* 0x00000011ee077c10 */ /* 0x000fc6000fffe1ff */
[C---:B-1----:R-:W-:Y:S02]  /*2f80*/  IMAD.IADD R4, R33.reuse, 0x1, R4 ;  /* 0x0000000121047824 */ /* 0x042fe400078e0204 */
[----:B--2---:R-:W-:-:S03]  /*2f90*/  IMAD.IADD R0, R33, 0x1, R0 ;  /* 0x0000000121007824 */ /* 0x004fc600078e0200 */
[C---:B------:R-:W-:Y:S02]  /*2fa0*/  IMNMX R35, R7.reuse, R4, PT ;  /* 0x0000000407237217 */ /* 0x040fe40003800200 */
[----:B------:R-:W-:Y:S02]  /*2fb0*/  IMNMX R0, R7, R0, PT ;  /* 0x0000000007007217 */ /* 0x000fe40003800200 */
[----:B------:R-:W-:Y:S02]  /*2fc0*/  ISETP.GT.AND P2, PT, R35, RZ, PT ;  /* 0x000000ff2300720c */ /* 0x000fe40003f44270 */
[C---:B------:R-:W-:Y:S02]  /*2fd0*/  ISETP.GT.AND P1, PT, R0.reuse, RZ, PT ;  /* 0x000000ff0000720c */ /* 0x040fe40003f24270 */
        /* <DEDUP_REMOVED lines=8> */
[----:B------:R-:W-:Y:S02]  /*3060*/  ISETP.GT.AND P2, PT, R0, 0x9, PT ;  /* 0x000000090000780c */ /* 0x000fe40003f44270 */
[----:B------:R-:W-:Y:S02]  /*3070*/  FSEL R48, R25, -INF , P1 ;  /* 0xff80000019307808 */ /* 0x000fe40000800000 */
[----:B------:R-:W-:Y:S02]  /*3080*/  ISETP.GT.AND P1, PT, R35, 0x10, PT ;  /* 0x000000102300780c */ /* 0x000fe40003f24270 */
[----:B------:R-:W-:Y:S02]  /*3090*/  FSEL R42, R26, -INF , P0 ;  /* 0xff8000001a2a7808 */ /* 0x000fe40000000000 */
[----:B------:R-:W-:Y:S02]  /*30a0*/  FSEL R26, R27, -INF , P2 ;  /* 0xff8000001b1a7808 */ /* 0x000fe40001000000 */
[----:B------:R-:W-:-:S02]  /*30b0*/  ISETP.GT.AND P2, PT, R35, 0x11, PT ;  /* 0x000000112300780c */ /* 0x000fc40003f44270 */
[----:B------:R-:W-:Y:S02]  /*30c0*/  FSEL R24, R20, -INF , P1 ;  /* 0xff80000014187808 */ /* 0x000fe40000800000 */
        /* <DEDUP_REMOVED lines=12> */
[----:B------:R-:W-:Y:S02]  /*3190*/  FSEL R38, R15, -INF , P1 ;  /* 0xff8000000f267808 */ /* 0x000fe40000800000 */
[----:B------:R-:W-:Y:S02]  /*31a0*/  ISETP.GT.AND P1, PT, R35, 0x29, PT ;  /* 0x000000292300780c */ /* 0x000fe40003f24270 */
[----:B------:R-:W-:Y:S02]  /*31b0*/  ISETP.GT.AND P2, PT, R0, 0x19, PT ;  /* 0x000000190000780c */ /* 0x000fe40003f44270 */
[----:B------:R-:W-:Y:S02]  /*31c0*/  FSEL R37, R9, -INF , P1 ;  /* 0xff80000009257808 */ /* 0x000fe40000800000 */
[----:B------:R-:W-:-:S02]  /*31d0*/  FMNMX.FTZ R9, R33, R46, !PT ;  /* 0x0000002e21097209 */ /* 0x000fc40007810000 */
[----:B------:R-:W-:Y:S02]  /*31e0*/  FSEL R32, R19, -INF , P2 ;  /* 0xff80000013207808 */ /* 0x000fe40001000000 */
[----:B------:R-:W-:Y:S02]  /*31f0*/  FMNMX.FTZ R9, R50, R9, !PT ;  /* 0x0000000932097209 */ /* 0x000fe40007810000 */
[----:B------:R-:W-:Y:S02]  /*3200*/  ISETP.GT.AND P2, PT, R35, 0x21, PT ;  /* 0x000000212300780c */ /* 0x000fe40003f44270 */
[----:B------:R-:W-:Y:S02]  /*3210*/  FMNMX.FTZ R9, R48, R9, !PT ;  /* 0x0000000930097209 */ /* 0x000fe40007810000 */
[----:B------:R-:W-:Y:S02]  /*3220*/  ISETP.GT.AND P0, PT, R0, 0x10, PT ;  /* 0x000000100000780c */ /* 0x000fe40003f04270 */
[----:B------:R-:W-:-:S02]  /*3230*/  FSEL R28, R13, -INF , P2 ;  /* 0xff8000000d1c7808 */ /* 0x000fc40001000000 */
[----:B------:R-:W-:Y:S02]  /*3240*/  FMNMX.FTZ R9, R24, R9, !PT ;  /* 0x0000000918097209 */ /* 0x000fe40007810000 */
[----:B------:R-:W-:Y:S02]  /*3250*/  ISETP.GT.AND P2, PT, R35, 0x28, PT ;  /* 0x000000282300780c */ /* 0x000fe40003f44270 */
[----:B------:R-:W-:Y:S02]  /*3260*/  FSEL R22, R22, -INF , P0 ;  /* 0xff80000016167808 */ /* 0x000fe40000000000 */
[----:B------:R-:W-:Y:S02]  /*3270*/  ISETP.GT.AND P0, PT, R0, 0x18, PT ;  /* 0x000000180000780c */ /* 0x000fe40003f04270 */
[----:B------:R-:W-:Y:S02]  /*3280*/  FMNMX.FTZ R9, R4, R9, !PT ;  /* 0x0000000904097209 */ /* 0x000fe40007810000 */
[----:B------:R-:W-:-:S02]  /*3290*/  FSEL R30, R8, -INF , P2 ;  /* 0xff800000081e7808 */ /* 0x000fc40001000000 */
[----:B------:R-:W-:Y:S02]  /*32a0*/  ISETP.GT.AND P2, PT, R0, 0x29, PT ;  /* 0x000000290000780c */ /* 0x000fe40003f44270 */
[----:B------:R-:W-:Y:S02]  /*32b0*/  FSEL R34, R18, -INF , P0 ;  /* 0xff80000012227808 */ /* 0x000fe40000000000 */
[----:B------:R-:W-:Y:S02]  /*32c0*/  FMNMX.FTZ R9, R6, R9, !PT ;  /* 0x0000000906097209 */ /* 0x000fe40007810000 */
[----:B------:R-:W-:Y:S02]  /*32d0*/  ISETP.GT.AND P0, PT, R0, 0x20, PT ;  /* 0x000000200000780c */ /* 0x000fe40003f04270 */
[----:B------:R-:W-:Y:S02]  /*32e0*/  FSEL R151, R11, -INF , P2 ;  /* 0xff8000000b977808 */ /* 0x000fe40001000000 */
[----:B------:R-:W-:-:S02]  /*32f0*/  FMNMX.FTZ R11, R7, R44, !PT ;  /* 0x0000002c070b7209 */ /* 0x000fc40007810000 */
[----:B------:R-:W-:Y:S02]  /*3300*/  FMNMX.FTZ R9, R16, R9, !PT ;  /* 0x0000000910097209 */ /* 0x000fe40007810000 */
[----:B------:R-:W-:Y:S02]  /*3310*/  FSEL R39, R14, -INF , P0 ;  /* 0xff8000000e277808 */ /* 0x000fe40000000000 */
[----:B------:R-:W-:Y:S02]  /*3320*/  ISETP.GT.AND P0, PT, R0, 0x28, PT ;  /* 0x000000280000780c */ /* 0x000fe40003f04270 */
[----:B------:R-:W-:Y:S02]  /*3330*/  FMNMX.FTZ R13, R42, R11, !PT ;  /* 0x0000000b2a0d7209 */ /* 0x000fe40007810000 */
[----:B------:R-:W-:Y:S02]  /*3340*/  FMNMX.FTZ R11, R40, R9, !PT ;  /* 0x00000009280b7209 */ /* 0x000fe40007810000 */
[----:B------:R-:W-:-:S02]  /*3350*/  FSEL R153, R10, -INF , P0 ;  /* 0xff8000000a997808 */ /* 0x000fc40000000000 */
[----:B------:R-:W-:Y:S02]  /*3360*/  ISETP.GT.AND P0, PT, R0, 0x30, PT ;  /* 0x000000300000780c */ /* 0x000fe40003f04270 */
[----:B------:R-:W-:Y:S02]  /*3370*/  FMNMX.FTZ R9, R26, R13, !PT ;  /* 0x0000000d1a097209 */ /* 0x000fe40007810000 */
[----:B------:R-:W-:Y:S01]  /*3380*/  FMNMX.FTZ R11, R28, R11, !PT ;  /* 0x0000000b1c0b7209 */ /* 0x000fe20007810000 */
[----:B------:R-:W-:Y:S01]  /*3390*/  LDSM.16.MT88.4 R12, [R220+0x900] ;  /* 0x00090000dc0c783b */ /* 0x000fe20000004200 */
[----:B------:R-:W-:Y:S02]  /*33a0*/  FSEL R67, R106, -INF , P0 ;  /* 0xff8000006a437808 */ /* 0x000fe40000000000 */
[----:B------:R-:W-:Y:S02]  /*33b0*/  FMNMX.FTZ R9, R22, R9, !PT ;  /* 0x0000000916097209 */ /* 0x000fe40007810000 */
[----:B------:R-:W-:-:S02]  /*33c0*/  ISETP.GT.AND P1, PT, R35, 0x30, PT ;  /* 0x000000302300780c */ /* 0x000fc40003f24270 */
[C---:B------:R-:W-:Y:S02]  /*33d0*/  ISETP.GT.AND P0, PT, R35.reuse, 0x38, PT ;  /* 0x000000382300780c */ /* 0x040fe40003f04270 */
[----:B------:R-:W-:Y:S02]  /*33e0*/  FMNMX.FTZ R8, R30, R11, !PT ;  /* 0x0000000b1e087209 */ /* 0x000fe40007810000 */
[----:B------:R-:W-:Y:S02]  /*33f0*/  FMNMX.FTZ R9, R20, R9, !PT ;  /* 0x0000000914097209 */ /* 0x000fe40007810000 */
[----:B------:R-:W-:Y:S02]  /*3400*/  ISETP.GT.AND P2, PT, R35, 0x31, PT ;  /* 0x000000312300780c */ /* 0x000fe40003f44270 */
[----:B------:R-:W-:Y:S02]  /*3410*/  FSEL R63, R104, -INF , P1 ;  /* 0xff800000683f7808 */ /* 0x000fe40000800000 */
[----:B------:R-:W-:-:S02]  /*3420*/  FSEL R148, R100, -INF , P0 ;  /* 0xff80000064947808 */ /* 0x000fc40000000000 */
[----:B------:R-:W-:Y:S02]  /*3430*/  FMNMX.FTZ R8, R37, R8, !PT ;  /* 0x0000000825087209 */ /* 0x000fe40007810000 */
[----:B------:R-:W-:Y:S02]  /*3440*/  ISETP.GT.AND P0, PT, R0, 0x39, PT ;  /* 0x000000390000780c */ /* 0x000fe40003f04270 */
[----:B------:R-:W-:Y:S02]  /*3450*/  FMNMX.FTZ R9, R34, R9, !PT ;  /* 0x0000000922097209 */ /* 0x000fe40007810000 */
[----:B------:R-:W-:Y:S02]  /*3460*/  FSEL R146, R105, -INF , P2 ;  /* 0xff80000069927808 */ /* 0x000fe40001000000 */
[----:B------:R-:W-:Y:S02]  /*3470*/  FMNMX.FTZ R11, R63, R8, !PT ;  /* 0x000000083f0b7209 */ /* 0x000fe40007810000 */
[----:B------:R-:W-:-:S02]  /*3480*/  FSEL R147, R103, -INF , P0 ;  /* 0xff80000067937808 */ /* 0x000fc40000000000 */
[C---:B------:R-:W-:Y:S02]  /*3490*/  ISETP.GT.AND P0, PT, R35.reuse, 0x40, PT ;  /* 0x000000402300780c */ /* 0x040fe40003f04270 */
[----:B------:R-:W-:Y:S02]  /*34a0*/  FMNMX.FTZ R8, R32, R9, !PT ;  /* 0x0000000920087209 */ /* 0x000fe40007810000 */
[----:B------:R-:W-:Y:S02]  /*34b0*/  ISETP.GT.AND P2, PT, R35, 0x39, PT ;  /* 0x000000392300780c */ /* 0x000fe40003f44270 */
[----:B------:R-:W-:Y:S02]  /*34c0*/  FMNMX.FTZ R11, R146, R11, !PT ;  /* 0x0000000b920b7209 */ /* 0x000fe40007810000 */
[----:B------:R-:W-:Y:S02]  /*34d0*/  FSEL R145, R96, -INF , P0 ;  /* 0xff80000060917808 */ /* 0x000fe40000000000 */
[----:B------:R-:W-:-:S02]  /*34e0*/  ISETP.GT.AND P0, PT, R0, 0x41, PT ;  /* 0x000000410000780c */ /* 0x000fc40003f04270 */
[----:B------:R-:W-:Y:S02]  /*34f0*/  FMNMX.FTZ R9, R39, R8, !PT ;  /* 0x0000000827097209 */ /* 0x000fe40007810000 */
[----:B------:R-:W-:Y:S02]  /*3500*/  FSEL R65, R101, -INF , P2 ;  /* 0xff80000065417808 */ /* 0x000fe40001000000 */
[----:B------:R-:W-:Y:S02]  /*3510*/  FMNMX.FTZ R8, R148, R11, !PT ;  /* 0x0000000b94087209 */ /* 0x000fe40007810000 */
[----:B------:R-:W-:Y:S02]  /*3520*/  ISETP.GT.AND P1, PT, R0, 0x31, PT ;  /* 0x000000310000780c */ /* 0x000fe40003f24270 */
[----:B------:R-:W-:Y:S02]  /*3530*/  FSEL R178, R99, -INF , P0 ;  /* 0xff80000063b27808 */ /* 0x000fe40000000000 */
[----:B------:R-:W-:-:S02]  /*3540*/  FMNMX.FTZ R10, R38, R9, !PT ;  /* 0x00000009260a7209 */ /* 0x000fc40007810000 */
[C---:B------:R-:W-:Y:S02]  /*3550*/  ISETP.GT.AND P2, PT, R35.reuse, 0x41, PT ;  /* 0x000000412300780c */ /* 0x040fe40003f44270 */
[----:B------:R-:W-:Y:S02]  /*3560*/  ISETP.GT.AND P0, PT, R35, 0x48, PT ;  /* 0x000000482300780c */ /* 0x000fe40003f04270 */
[----:B------:R-:W-:Y:S02]  /*3570*/  FMNMX.FTZ R8, R65, R8, !PT ;  /* 0x0000000841087209 */ /* 0x000fe40007810000 */
[----:B------:R-:W-:Y:S02]  /*3580*/  FSEL R154, R107, -INF , P1 ;  /* 0xff8000006b9a7808 */ /* 0x000fe40000800000 */
[----:B------:R-:W-:Y:S01]  /*3590*/  FMNMX.FTZ R10, R153, R10, !PT ;  /* 0x0000000a990a7209 */ /* 0x000fe20007810000 */
[----:B------:R-:W-:Y:S01]  /*35a0*/  LDSM.16.MT88.4 R104, [R222+0x4100] ;  /* 0x00410000de68783b */ /* 0x000fe20000004200 */
[----:B------:R-:W-:-:S02]  /*35b0*/  ISETP.GT.AND P1, PT, R0, 0x38, PT ;  /* 0x000000380000780c */ /* 0x000fc40003f24270 */
[----:B------:R-:W-:Y:S02]  /*35c0*/  FSEL R176, R97, -INF , P2 ;  /* 0xff80000061b07808 */ /* 0x000fe40001000000 */
[----:B------:R-:W-:Y:S02]  /*35d0*/  FSEL R139, R92, -INF , P0 ;  /* 0xff8000005c8b7808 */ /* 0x000fe40000000000 */
[----:B------:R-:W-:Y:S02]  /*35e0*/  FMNMX.FTZ R9, R145, R8, !PT ;  /* 0x0000000891097209 */ /* 0x000fe40007810000 */
[----:B------:R-:W-:Y:S02]  /*35f0*/  ISETP.GT.AND P0, PT, R0, 0x49, PT ;  /* 0x000000490000780c */ /* 0x000fe40003f04270 */
[----:B------:R-:W-:Y:S02]  /*3600*/  FMNMX.FTZ R8, R151, R10, !PT ;  /* 0x0000000a97087209 */ /* 0x000fe40007810000 */
[----:B------:R-:W-:-:S02]  /*3610*/  FSEL R149, R102, -INF , P1 ;  /* 0xff80000066957808 */ /* 0x000fc40000800000 */
[----:B------:R-:W-:Y:S02]  /*3620*/  ISETP.GT.AND P2, PT, R35, 0x49, PT ;  /* 0x000000492300780c */ /* 0x000fe40003f44270 */
[----:B------:R-:W-:Y:S02]  /*3630*/  FMNMX.FTZ R10, R176, R9, !PT ;  /* 0x00000009b00a7209 */ /* 0x000fe40007810000 */
[----:B------:R-:W-:Y:S02]  /*3640*/  ISETP.GT.AND P1, PT, R0, 0x40, PT ;  /* 0x000000400000780c */ /* 0x000fe40003f24270 */
[----:B------:R-:W-:Y:S02]  /*3650*/  FSEL R182, R95, -INF , P0 ;  /* 0xff8000005fb67808 */ /* 0x000fe40000000000 */
[----:B------:R-:W-:Y:S02]  /*3660*/  ISETP.GT.AND P0, PT, R35, 0x50, PT ;  /* 0x000000502300780c */ /* 0x000fe40003f04270 */
[----:B------:R-:W-:-:S02]  /*3670*/  FMNMX.FTZ R9, R67, R8, !PT ;  /* 0x0000000843097209 */ /* 0x000fc40007810000 */
[----:B------:R-:W-:Y:S02]  /*3680*/  FSEL R133, R93, -INF , P2 ;  /* 0xff8000005d857808 */ /* 0x000fe40001000000 */
[----:B------:R-:W-:Y:S02]  /*3690*/  FMNMX.FTZ R10, R139, R10, !PT ;  /* 0x0000000a8b0a7209 */ /* 0x000fe40007810000 */
[----:B------:R-:W-:Y:S02]  /*36a0*/  FSEL R135, R98, -INF , P1 ;  /* 0xff80000062877808 */ /* 0x000fe40000800000 */
[----:B------:R-:W-:Y:S01]  /*36b0*/  ISETP.GT.AND P1, PT, R0, 0x48, PT ;  /* 0x000000480000780c */ /* 0x000fe20003f24270 */
[----:B------:R-:W-:Y:S01]  /*36c0*/  LDSM.16.MT88.4 R96, [R224+0x4100] ;  /* 0x00410000e060783b */ /* 0x000fe20000004200 */
[----:B------:R-:W-:Y:S02]  /*36d0*/  FSEL R252, R88, -INF , P0 ;  /* 0xff80000058fc7808 */ /* 0x000fe40000000000 */
[----:B------:R-:W-:-:S02]  /*36e0*/  ISETP.GT.AND P0, PT, R0, 0x51, PT ;  /* 0x000000510000780c */ /* 0x000fc40003f04270 */
[----:B------:R-:W-:Y:S02]  /*36f0*/  FMNMX.FTZ R8, R154, R9, !PT ;  /* 0x000000099a087209 */ /* 0x000fe40007810000 */
[----:B------:R-:W-:Y:S02]  /*3700*/  ISETP.GT.AND P2, PT, R35, 0x51, PT ;  /* 0x000000512300780c */ /* 0x000fe40003f44270 */
[----:B------:R-:W-:Y:S02]  /*3710*/  FMNMX.FTZ R9, R133, R10, !PT ;  /* 0x0000000a85097209 */ /* 0x000fe40007810000 */
[----:B------:R-:W-:Y:S02]  /*3720*/  FSEL R137, R94, -INF , P1 ;  /* 0xff8000005e897808 */ /* 0x000fe40000800000 */
[----:B------:R-:W-:Y:S02]  /*3730*/  ISETP.GT.AND P1, PT, R0, 0x50, PT ;  /* 0x000000500000780c */ /* 0x000fe40003f24270 */
        /* <DEDUP_REMOVED lines=30> */
[----:B------:R-:W-:Y:S02]  /*3920*/  ISETP.GT.AND P2, PT, R0, 0x58, PT ;  /* 0x000000580000780c */ /* 0x000fe40003f44270 */
[----:B------:R-:W-:Y:S02]  /*3930*/  FMNMX.FTZ R11, R244, R11, !PT ;  /* 0x0000000bf40b7209 */ /* 0x000fe40007810000 */
[----:B------:R-:W-:-:S02]  /*3940*/  ISETP.GT.AND P1, PT, R35, 0x71, PT ;  /* 0x000000712300780c */ /* 0x000fc40003f24270 */
[----:B------:R-:W-:Y:S02]  /*3950*/  FSEL R144, R72, -INF , P0 ;  /* 0xff80000048907808 */ /* 0x000fe40000000000 */
[----:B------:R-:W-:Y:S02]  /*3960*/  FMNMX.FTZ R9, R160, R9, !PT ;  /* 0x00000009a0097209 */ /* 0x000fe40007810000 */
        /* <DEDUP_REMOVED lines=8> */
[----:B------:R-:W-:Y:S02]  /*39f0*/  FMNMX.FTZ R11, R236, R11, !PT ;  /* 0x0000000bec0b7209 */ /* 0x000fe40007810000 */
[----:B------:R-:W-:-:S02]  /*3a00*/  ISETP.GT.AND P2, PT, R35, 0x79, PT ;  /* 0x000000792300780c */ /* 0x000fc40003f44270 */
[----:B------:R-:W-:Y:S02]  /*3a10*/  ISETP.GT.AND P0, PT, R0, 0x61, PT ;  /* 0x000000610000780c */ /* 0x000fe40003f04270 */
[----:B------:R-:W-:Y:S02]  /*3a20*/  FSEL R136, R68, -INF , P6 ;  /* 0xff80000044887808 */ /* 0x000fe40003000000 */
[----:B------:R-:W-:Y:S02]  /*3a30*/  FMNMX.FTZ R9, R138, R9, !PT ;  /* 0x000000098a097209 */ /* 0x000fe40007810000 */
[----:B------:R-:W-:Y:S02]  /*3a40*/  FSEL R158, R82, -INF , P1 ;  /* 0xff800000529e7808 */ /* 0x000fe40000800000 */
[----:B------:R-:W-:Y:S02]  /*3a50*/  FMNMX.FTZ R11, R180, R11, !PT ;  /* 0x0000000bb40b7209 */ /* 0x000fe40007810000 */
[----:B------:R-:W-:-:S02]  /*3a60*/  FSEL R156, R83, -INF , P0 ;  /* 0xff800000539c7808 */ /* 0x000fc40000000000 */
[----:B------:R-:W-:Y:S01]  /*3a70*/  FSEL R134, R69, -INF , P2 ;  /* 0xff80000045867808 */ /* 0x000fe20001000000 */
[----:B------:R-:W-:Y:S01]  /*3a80*/  LDSM.16.MT88.4 R80, [R221+0x100] ;  /* 0x00010000dd50783b */ /* 0x000fe20000004200 */
[----:B------:R-:W-:Y:S02]  /*3a90*/  FMNMX.FTZ R9, R136, R9, !PT ;  /* 0x0000000988097209 */ /* 0x000fe40007810000 */
[----:B------:R-:W-:Y:S02]  /*3aa0*/  ISETP.GT.AND P0, PT, R0, 0x68, PT ;  /* 0x000000680000780c */ /* 0x000fe40003f04270 */
[----:B------:R-:W-:Y:S02]  /*3ab0*/  FMNMX.FTZ R11, R158, R11, !PT ;  /* 0x0000000b9e0b7209 */ /* 0x000fe40007810000 */
[----:B------:R-:W-:Y:S02]  /*3ac0*/  ISETP.GT.AND P1, PT, R0, 0x69, PT ;  /* 0x000000690000780c */ /* 0x000fe40003f24270 */
[----:B------:R-:W-:-:S02]  /*3ad0*/  FMNMX.FTZ R8, R134, R9, !PT ;  /* 0x0000000986087209 */ /* 0x000fc40007810000 */
[----:B------:R-:W-:Y:S02]  /*3ae0*/  FSEL R152, R78, -INF , P0 ;  /* 0xff8000004e987808 */ /* 0x000fe40000000000 */
[----:B------:R-:W-:Y:S01]  /*3af0*/  FMNMX.FTZ R11, R156, R11, !PT ;  /* 0x0000000b9c0b7209 */ /* 0x000fe20007810000 */
[----:B------:R-:W1:Y:S01]  /*3b00*/  SHFL.BFLY PT, R9, R8, 0x2, 0x1f ;  /* 0x0c401f0008097f89 */ /* 0x000e6200000e0000 */
[----:B------:R-:W-:Y:S02]  /*3b10*/  FSEL R150, R79, -INF , P1 ;  /* 0xff8000004f967808 */ /* 0x000fe40000800000 */
[----:B------:R-:W-:Y:S02]  /*3b20*/  ISETP.GT.AND P1, PT, R0, 0x70, PT ;  /* 0x000000700000780c */ /* 0x000fe40003f24270 */
[----:B------:R-:W-:Y:S02]  /*3b30*/  FMNMX.FTZ R11, R152, R11, !PT ;  /* 0x0000000b980b7209 */ /* 0x000fe40007810000 */
[----:B------:R-:W-:-:S02]  /*3b40*/  ISETP.GT.AND P0, PT, R0, 0x71, PT ;  /* 0x000000710000780c */ /* 0x000fc40003f04270 */
[----:B------:R-:W-:Y:S02]  /*3b50*/  FSEL R66, R74, -INF , P1 ;  /* 0xff8000004a427808 */ /* 0x000fe40000800000 */
[----:B------:R-:W-:Y:S02]  /*3b60*/  FMNMX.FTZ R11, R150, R11, !PT ;  /* 0x0000000b960b7209 */ /* 0x000fe40007810000 */
[----:B------:R-:W-:Y:S02]  /*3b70*/  FSEL R64, R75, -INF , P0 ;  /* 0xff8000004b407808 */ /* 0x000fe40000000000 */
[----:B------:R-:W-:Y:S01]  /*3b80*/  ISETP.GT.AND P1, PT, R0, 0x78, PT ;  /* 0x000000780000780c */ /* 0x000fe20003f24270 */
[----:B------:R-:W-:Y:S01]  /*3b90*/  LDSM.16.MT88.4 R72, [R222+0x100] ;  /* 0x00010000de48783b */ /* 0x000fe20000004200 */
[----:B------:R-:W-:Y:S02]  /*3ba0*/  FMNMX.FTZ R11, R66, R11, !PT ;  /* 0x0000000b420b7209 */ /* 0x000fe40007810000 */
[----:B------:R-:W-:-:S02]  /*3bb0*/  ISETP.GT.AND P0, PT, R0, 0x79, PT ;  /* 0x000000790000780c */ /* 0x000fc40003f04270 */
[----:B------:R-:W-:Y:S02]  /*3bc0*/  FSEL R62, R70, -INF , P1 ;  /* 0xff800000463e7808 */ /* 0x000fe40000800000 */
[----:B------:R-:W-:Y:S02]  /*3bd0*/  FMNMX.FTZ R11, R64, R11, !PT ;  /* 0x0000000b400b7209 */ /* 0x000fe40007810000 */
[----:B------:R-:W-:Y:S02]  /*3be0*/  FSEL R60, R71, -INF , P0 ;  /* 0xff800000473c7808 */ /* 0x000fe40000000000 */
        /* <DEDUP_REMOVED lines=23> */
[----:B------:R-:W-:Y:S01]  /*3d60*/  MUFU.EX2 R56, R56 ;  /* 0x0000003800387308 */ /* 0x000fe20000000800 */
[----:B------:R-:W-:-:S02]  /*3d70*/  FFMA.FTZ R45, R16, c[0x0][0x2d0], -R61 ;  /* 0x0000b400102d7a23 */ /* 0x000fc4000001083d */
[----:B------:R-:W-:Y:S01]  /*3d80*/  LDSM.16.MT88.4 R16, [R221+0x900] ;  /* 0x00090000dd10783b */ /* 0x000fe20000004200 */
[----:B------:R-:W-:Y:S01]  /*3d90*/  FSEL R59, R59, RZ, P0 ;  /* 0x000000ff3b3b7208 */ /* 0x000fe20000000000 */
[--C-:B------:R-:W-:Y:S02]  /*3da0*/  FFMA.FTZ R41, R28, c[0x0][0x2d0], -R61.reuse ;  /* 0x0000b4001c297a23 */ /* 0x100fe4000001083d */
[----:B------:R-:W-:Y:S01]  /*3db0*/  FFMA.FTZ R37, R37, c[0x0][0x2d0], -R61 ;  /* 0x0000b40025257a23 */ /* 0x000fe2000001083d */
[----:B------:R-:W1:Y:S01]  /*3dc0*/  MUFU.EX2 R55, R55 ;  /* 0x0000003700377308 */ /* 0x000e620000000800 */
[--C-:B------:R-:W-:Y:S02]  /*3dd0*/  FFMA.FTZ R58, R7, c[0x0][0x2d0], -R59.reuse ;  /* 0x0000b400073a7a23 */ /* 0x100fe4000001083b */
[--C-:B------:R-:W-:Y:S01]  /*3de0*/  FFMA.FTZ R57, R44, c[0x0][0x2d0], -R59.reuse ;  /* 0x0000b4002c397a23 */ /* 0x100fe2000001083b */
[----:B------:R-:W2:Y:S01]  /*3df0*/  LDSM.16.MT88.4 R4, [R220+0x4100] ;  /* 0x00410000dc04783b */ /* 0x000ea20000004200 */
[----:B------:R-:W-:-:S02]  /*3e00*/  FFMA.FTZ R52, R42, c[0x0][0x2d0], -R59 ;  /* 0x0000b4002a347a23 */ /* 0x000fc4000001083b */
[--C-:B------:R-:W-:Y:S01]  /*3e10*/  FFMA.FTZ R51, R26, c[0x0][0x2d0], -R59.reuse ;  /* 0x0000b4001a337a23 */ /* 0x100fe2000001083b */
[----:B------:R-:W3:Y:S01]  /*3e20*/  MUFU.EX2 R50, R50 ;  /* 0x0000003200327308 */ /* 0x000ee20000000800 */
[--C-:B------:R-:W-:Y:S01]  /*3e30*/  FFMA.FTZ R47, R22, c[0x0][0x2d0], -R59.reuse ;  /* 0x0000b400162f7a23 */ /* 0x100fe2000001083b */
[----:B------:R-:W-:Y:S01]  /*3e40*/  LDSM.16.MT88.4 R24, [R224+0x900] ;  /* 0x00090000e018783b */ /* 0x000fe20000004200 */
[--C-:B------:R-:W-:Y:S02]  /*3e50*/  FFMA.FTZ R46, R20, c[0x0][0x2d0], -R59.reuse ;  /* 0x0000b400142e7a23 */ /* 0x100fe4000001083b */
[--C-:B------:R-:W-:Y:S01]  /*3e60*/  FFMA.FTZ R43, R34, c[0x0][0x2d0], -R59.reuse ;  /* 0x0000b400222b7a23 */ /* 0x100fe2000001083b */
[----:B------:R-:W-:Y:S01]  /*3e70*/  LDSM.16.MT88.4 R20, [R222+0x900] ;  /* 0x00090000de14783b */ /* 0x000fe20000004200 */
[----:B------:R-:W-:Y:S01]  /*3e80*/  FFMA.FTZ R42, R32, c[0x0][0x2d0], -R59 ;  /* 0x0000b400202a7a23 */ /* 0x000fe2000001083b */
[----:B------:R-:W-:Y:S01]  /*3e90*/  MUFU.EX2 R58, R58 ;  /* 0x0000003a003a7308 */ /* 0x000fe20000000800 */
[----:B-1----:R-:W-:Y:S01]  /*3ea0*/  F2FP.BF16.PACK_AB R112, R55, R56 ;  /* 0x000000383770723e */ /* 0x002fe200000010ff */
[----:B------:R-:W1:Y:S01]  /*3eb0*/  LDSM.16.MT88.4 R32, [R222+0x4900] ;  /* 0x00490000de20783b */ /* 0x000e620000004200 */
[----:B------:R-:W-:-:S02]  /*3ec0*/  FFMA.FTZ R44, R40, c[0x0][0x2d0], -R61 ;  /* 0x0000b400282c7a23 */ /* 0x000fc4000001083d */
[----:B------:R-:W-:Y:S02]  /*3ed0*/  FFMA.FTZ R40, R30, c[0x0][0x2d0], -R61 ;  /* 0x0000b4001e287a23 */ /* 0x000fe4000001083d */
[----:B------:R-:W-:Y:S01]  /*3ee0*/  LDSM.16.MT88.4 R28, [R221+0x4900] ;  /* 0x00490000dd1c783b */ /* 0x000fe20000004200 */
[----:B------:R-:W4:Y:S01]  /*3ef0*/  MUFU.EX2 R57, R57 ;  /* 0x0000003900397308 */ /* 0x000f220000000800 */
[----:B---3--:R-:W-:Y:S01]  /*3f00*/  F2FP.BF16.PACK_AB R114, R50, R53 ;  /* 0x000000353272723e */ /* 0x008fe200000010ff */
[--C-:B------:R-:W-:Y:S02]  /*3f10*/  FFMA.FTZ R39, R39, c[0x0][0x2d0], -R59.reuse ;  /* 0x0000b40027277a23 */ /* 0x100fe4000001083b */
[--C-:B------:R-:W-:Y:S02]  /*3f20*/  FFMA.FTZ R38, R38, c[0x0][0x2d0], -R59.reuse ;  /* 0x0000b40026267a23 */ /* 0x100fe4000001083b */
[--C-:B------:R-:W-:Y:S02]  /*3f30*/  FFMA.FTZ R3, R153, c[0x0][0x2d0], -R59.reuse ;  /* 0x0000b40099037a23 */ /* 0x100fe4000001083b */
[----:B------:R-:W-:Y:S01]  /*3f40*/  MUFU.EX2 R52, R52 ;  /* 0x0000003400347308 */ /* 0x000fe20000000800 */
[----:B------:R-:W-:-:S02]  /*3f50*/  FFMA.FTZ R2, R151, c[0x0][0x2d0], -R59 ;  /* 0x0000b40097027a23 */ /* 0x000fc4000001083b */
[--C-:B------:R-:W-:Y:S02]  /*3f60*/  FFMA.FTZ R63, R63, c[0x0][0x2d0], -R61.reuse ;  /* 0x0000b4003f3f7a23 */ /* 0x100fe4000001083d */
[--C-:B------:R-:W-:Y:S02]  /*3f70*/  FFMA.FTZ R146, R146, c[0x0][0x2d0], -R61.reuse ;  /* 0x0000b40092927a23 */ /* 0x100fe4000001083d */
[--C-:B------:R-:W-:Y:S01]  /*3f80*/  FFMA.FTZ R148, R148, c[0x0][0x2d0], -R61.reuse ;  /* 0x0000b40094947a23 */ /* 0x100fe2000001083d */
[----:B------:R-:W3:Y:S01]  /*3f90*/  MUFU.EX2 R51, R51 ;  /* 0x0000003300337308 */ /* 0x000ee20000000800 */
[----:B----4-:R-:W-:Y:S01]  /*3fa0*/  F2FP.BF16.PACK_AB R113, R57, R58 ;  /* 0x0000003a3971723e */ /* 0x010fe200000010ff */
[----:B------:R-:W-:Y:S02]  /*3fb0*/  FFMA.FTZ R65, R65, c[0x0][0x2d0], -R61 ;  /* 0x0000b40041417a23 */ /* 0x000fe4000001083d */
[--C-:B------:R-:W-:Y:S02]  /*3fc0*/  FFMA.FTZ R67, R67, c[0x0][0x2d0], -R59.reuse ;  /* 0x0000b40043437a23 */ /* 0x100fe4000001083b */
[----:B------:R-:W-:-:S02]  /*3fd0*/  FFMA.FTZ R154, R154, c[0x0][0x2d0], -R59 ;  /* 0x0000b4009a9a7a23 */ /* 0x000fc4000001083b */
[----:B------:R-:W-:Y:S01]  /*3fe0*/  MUFU.EX2 R54, R54 ;  /* 0x0000003600367308 */ /* 0x000fe20000000800 */
[----:B------:R-:W-:Y:S02]  /*3ff0*/  FFMA.FTZ R149, R149, c[0x0][0x2d0], -R59 ;  /* 0x0000b40095957a23 */ /* 0x000fe4000001083b */
[----:B------:R-:W-:Y:S02]  /*4000*/  FFMA.FTZ R133, R133, c[0x0][0x2d0], -R61 ;  /* 0x0000b40085857a23 */ /* 0x000fe4000001083d */
[--C-:B------:R-:W-:Y:S02]  /*4010*/  FFMA.FTZ R135, R135, c[0x0][0x2d0], -R59.reuse ;  /* 0x0000b40087877a23 */ /* 0x100fe4000001083b */
[--C-:B------:R-:W-:Y:S01]  /*4020*/  FFMA.FTZ R178, R178, c[0x0][0x2d0], -R59.reuse ;  /* 0x0000b400b2b27a23 */ /* 0x100fe2000001083b */
[----:B---3--:R-:W-:Y:S01]  /*4030*/  F2FP.BF16.PACK_AB R115, R51, R52 ;  /* 0x000000343373723e */ /* 0x008fe200000010ff */
[----:B------:R-:W3:Y:S01]  /*4040*/  MUFU.EX2 R49, R49 ;  /* 0x0000003100317308 */ /* 0x000ee20000000800 */
[----:B------:R-:W-:-:S02]  /*4050*/  FFMA.FTZ R137, R137, c[0x0][0x2d0], -R59 ;  /* 0x0000b40089897a23 */ /* 0x000fc4000001083b */
[----:B------:R-:W-:Y:S02]  /*4060*/  FFMA.FTZ R182, R182, c[0x0][0x2d0], -R59 ;  /* 0x0000b400b6b67a23 */ /* 0x000fe4000001083b */
[--C-:B------:R-:W-:Y:S01]  /*4070*/  FFMA.FTZ R250, R250, c[0x0][0x2d0], -R61.reuse ;  /* 0x0000b400fafa7a23 */ /* 0x100fe2000001083d */
[C---:B------:R-:W-:Y:S01]  /*4080*/  HMMA.16816.F32.BF16 R84, R112.reuse, R88, RZ ;  /* 0x000000587054723c */ /* 0x040fe200000418ff */
[----:B------:R-:W-:Y:S01]  /*4090*/  FFMA.FTZ R246, R246, c[0x0][0x2d0], -R61 ;  /* 0x0000b400f6f67a23 */ /* 0x000fe2000001083d */
        /* <DEDUP_REMOVED lines=14> */
[--C-:B------:R-:W-:Y:S02]  /*4180*/  FFMA.FTZ R157, R150, c[0x0][0x2d0], -R59.reuse ;  /* 0x0000b400969d7a23 */ /* 0x100fe4000001083b */
[----:B------:R-:W-:Y:S01]  /*4190*/  FFMA.FTZ R229, R60, c[0x0][0x2d0], -R59 ;  /* 0x0000b4003ce57a23 */ /* 0x000fe2000001083b */
[----:B------:R-:W-:Y:S01]  /*41a0*/  HMMA.16816.F32.BF16 R68, R112, R72, RZ ;  /* 0x000000487044723c */ /* 0x000fe200000418ff */
[----:B------:R-:W-:Y:S01]  /*41b0*/  FADD.FTZ R57, R58, R57 ;  /* 0x000000393a397221 */ /* 0x000fe20000010000 */
[----:B------:R-:W4:Y:S01]  /*41c0*/  MUFU.EX2 R46, R46 ;  /* 0x0000002e002e7308 */ /* 0x000f220000000800 */
[----:B------:R-:W-:-:S04]  /*41d0*/  FADD.FTZ R56, R56, R55 ;  /* 0x0000003738387221 */ /* 0x000fc80000010000 */
[----:B------:R-:W-:Y:S01]  /*41e0*/  FADD.FTZ R53, R53, R56 ;  /* 0x0000003835357221 */ /* 0x000fe20000010000 */
[----:B------:R-:W-:Y:S02]  /*41f0*/  HMMA.16816.F32.BF16 R76, R112, R80, RZ ;  /* 0x00000050704c723c */ /* 0x000fe400000418ff */
[----:B------:R-:W-:Y:S01]  /*4200*/  MUFU.EX2 R43, R43 ;  /* 0x0000002b002b7308 */ /* 0x000fe20000000800 */
[----:B------:R-:W-:-:S05]  /*4210*/  FADD.FTZ R53, R50, R53 ;  /* 0x0000003532357221 */ /* 0x000fca0000010000 */
[C---:B------:R-:W-:Y:S02]  /*4220*/  HMMA.16816.F32.BF16 R92, R112.reuse, R96, RZ ;  /* 0x00000060705c723c */ /* 0x040fe400000418ff */
[----:B------:R-:W5:Y:S06]  /*4230*/  MUFU.EX2 R42, R42 ;  /* 0x0000002a002a7308 */ /* 0x000f6c0000000800 */
[C---:B------:R-:W-:Y:S02]  /*4240*/  HMMA.16816.F32.BF16 R100, R112.reuse, R104, RZ ;  /* 0x000000687064723c */ /* 0x040fe400000418ff */
[----:B------:R-:W-:Y:S06]  /*4250*/  MUFU.EX2 R44, R44 ;  /* 0x0000002c002c7308 */ /* 0x000fec0000000800 */
[C---:B------:R-:W-:Y:S02]  /*4260*/  HMMA.16816.F32.BF16 R120, R112.reuse, R108, RZ ;  /* 0x0000006c7078723c */ /* 0x040fe400000418ff */
[----:B------:R-:W1:Y:S06]  /*4270*/  MUFU.EX2 R41, R41 ;  /* 0x0000002900297308 */ /* 0x000e6c0000000800 */
[C---:B------:R-:W-:Y:S02]  /*4280*/  HMMA.16816.F32.BF16 R124, R112.reuse, R126, RZ ;  /* 0x0000007e707c723c */ /* 0x040fe400000418ff */
[----:B------:R-:W-:Y:S06]  /*4290*/  MUFU.EX2 R40, R40 ;  /* 0x0000002800287308 */ /* 0x000fec0000000800 */
[C---:B------:R-:W-:Y:S02]  /*42a0*/  HMMA.16816.F32.BF16 R72, R112.reuse, R74, RZ ;  /* 0x0000004a7048723c */ /* 0x040fe400000418ff */
[----:B------:R-:W-:Y:S06]  /*42b0*/  MUFU.EX2 R37, R37 ;  /* 0x0000002500257308 */ /* 0x000fec0000000800 */
        /* <DEDUP_REMOVED lines=12> */
[----:B----4-:R-:W-:Y:S01]  /*4380*/  F2FP.BF16.PACK_AB R5, R46, R47 ;  /* 0x0000002f2e05723e */ /* 0x010fe200000010ff */
[----:B------:R-:W2:Y:S01]  /*4390*/  MUFU.EX2 R146, R146 ;  /* 0x0000009200927308 */ /* 0x000ea20000000800 */
[----:B------:R-:W-:-:S04]  /*43a0*/  FADD.FTZ R54, R54, R53 ;  /* 0x0000003536367221 */ /* 0x000fc80000010000 */
[----:B------:R-:W-:Y:S01]  /*43b0*/  F2FP.BF16.PACK_AB R6, R45, R48 ;  /* 0x000000302d06723e */ /* 0x000fe200000010ff */
[----:B------:R-:W-:Y:S01]  /*43c0*/  FADD.FTZ R49, R49, R54 ;  /* 0x0000003631317221 */ /* 0x000fe20000010000 */
[----:B-----5:R-:W-:Y:S01]  /*43d0*/  F2FP.BF16.PACK_AB R7, R42, R43 ;  /* 0x0000002b2a07723e */ /* 0x020fe200000010ff */
[----:B------:R-:W-:Y:S02]  /*43e0*/  MUFU.EX2 R148, R148 ;  /* 0x0000009400947308 */ /* 0x000fe40000000800 */
[----:B------:R-:W-:-:S04]  /*43f0*/  FADD.FTZ R48, R48, R49 ;  /* 0x0000003130307221 */ /* 0x000fc80000010000 */
[C---:B------:R-:W-:Y:S01]  /*4400*/  HMMA.16816.F32.BF16 R84, R4.reuse, R12, R84 ;  /* 0x0000000c0454723c */ /* 0x040fe20000041854 */
[----:B------:R-:W-:Y:S01]  /*4410*/  FADD.FTZ R45, R45, R48 ;  /* 0x000000302d2d7221 */ /* 0x000fe20000010000 */
[----:B------:R-:W-:Y:S06]  /*4420*/  MUFU.EX2 R65, R65 ;  /* 0x0000004100417308 */ /* 0x000fec0000000800 */
[C---:B------:R-:W-:Y:S01]  /*4430*/  HMMA.16816.F32.BF16 R88, R4.reuse, R14, R88 ;  /* 0x0000000e0458723c */ /* 0x040fe20000041858 */
[----:B------:R-:W3:Y:S01]  /*4440*/  LDSM.16.MT88.4 R12, [R220+0x4900] ;  /* 0x00490000dc0c783b */ /* 0x000ee20000004200 */
[----:B------:R-:W-:Y:S06]  /*4450*/  MUFU.EX2 R67, R67 ;  /* 0x0000004300437308 */ /* 0x000fec0000000800 */
[C---:B------:R-:W-:Y:S02]  /*4460*/  HMMA.16816.F32.BF16 R92, R4.reuse, R8, R92 ;  /* 0x00000008045c723c */ /* 0x040fe4000004185c */
[----:B------:R-:W4:Y:S06]  /*4470*/  MUFU.EX2 R154, R154 ;  /* 0x0000009a009a7308 */ /* 0x000f2c0000000800 */
[C---:B------:R-:W-:Y:S01]  /*4480*/  HMMA.16816.F32.BF16 R96, R4.reuse, R10, R96 ;  /* 0x0000000a0460723c */ /* 0x040fe20000041860 */
[----:B------:R-:W5:Y:S01]  /*4490*/  LDSM.16.MT88.4 R8, [R220+0x1100] ;  /* 0x00110000dc08783b */ /* 0x000f620000004200 */
[----:B------:R-:W-:Y:S06]  /*44a0*/  MUFU.EX2 R133, R133 ;  /* 0x0000008500857308 */ /* 0x000fec0000000800 */
[C---:B------:R-:W-:Y:S02]  /*44b0*/  HMMA.16816.F32.BF16 R76, R4.reuse, R16, R76 ;  /* 0x00000010044c723c */ /* 0x040fe4000004184c */
[----:B------:R-:W-:Y:S06]  /*44c0*/  MUFU.EX2 R135, R135 ;  /* 0x0000008700877308 */ /* 0x000fec0000000800 */
[C---:B------:R-:W-:Y:S01]  /*44d0*/  HMMA.16816.F32.BF16 R80, R4.reuse, R18, R80 ;  /* 0x000000120450723c */ /* 0x040fe20000041850 */
[----:B------:R-:W2:Y:S01]  /*44e0*/  LDSM.16.MT88.4 R16, [R221+0x1100] ;  /* 0x00110000dd10783b */ /* 0x000ea20000004200 */
[----:B------:R-:W-:Y:S06]  /*44f0*/  MUFU.EX2 R178, R178 ;  /* 0x000000b200b27308 */ /* 0x000fec0000000800 */
[C---:B-1----:R-:W-:Y:S02]  /*4500*/  HMMA.16816.F32.BF16 R100, R4.reuse, R32, R100 ;  /* 0x000000200464723c */ /* 0x042fe40000041864 */
[----:B------:R-:W-:Y:S06]  /*4510*/  MUFU.EX2 R137, R137 ;  /* 0x0000008900897308 */ /* 0x000fec0000000800 */
[C---:B---3--:R-:W-:Y:S02]  /*4520*/  HMMA.16816.F32.BF16 R116, R4.reuse, R12, R116 ;  /* 0x0000000c0474723c */ /* 0x048fe40000041874 */
[----:B------:R-:W-:Y:S06]  /*4530*/  MUFU.EX2 R182, R182 ;  /* 0x000000b600b67308 */ /* 0x000fec0000000800 */
[C---:B------:R-:W-:Y:S01]  /*4540*/  HMMA.16816.F32.BF16 R112, R4.reuse, R14, R112 ;  /* 0x0000000e0470723c */ /* 0x040fe20000041870 */
[----:B------:R-:W1:Y:S01]  /*4550*/  LDSM.16.MT88.4 R12, [R224+0x5100] ;  /* 0x00510000e00c783b */ /* 0x000e620000004200 */
[----:B------:R-:W-:Y:S06]  /*4560*/  MUFU.EX2 R250, R250 ;  /* 0x000000fa00fa7308 */ /* 0x000fec0000000800 */
[C---:B------:R-:W-:Y:S01]  /*4570*/  HMMA.16816.F32.BF16 R104, R4.reuse, R34, R104 ;  /* 0x000000220468723c */ /* 0x040fe20000041868 */
[----:B------:R-:W3:Y:S01]  /*4580*/  LDSM.16.MT88.4 R32, [R222+0x5100] ;  /* 0x00510000de20783b */ /* 0x000ee20000004200 */
        /* <DEDUP_REMOVED lines=22> */
[----:B------:R-:W-:-:S03]  /*46f0*/  F2FP.BF16.PACK_AB R7, R2, R3 ;  /* 0x000000030207723e */ /* 0x000fc600000010ff */
[----:B------:R-:W-:Y:S02]  /*4700*/  FADD.FTZ R40, R40, R41 ;  /* 0x0000002928287221 */ /* 0x000fe40000010000 */
[----:B------:R-:W-:Y:S02]  /*4710*/  MUFU.EX2 R156, R156 ;  /* 0x0000009c009c7308 */ /* 0x000fe40000000800 */
[----:B-----5:R-:W-:Y:S01]  /*4720*/  HMMA.16816.F32.BF16 R84, R4, R8, R84 ;  /* 0x000000080454723c */ /* 0x020fe20000041854 */
[----:B------:R-:W-:-:S05]  /*4730*/  FADD.FTZ R40, R37, R40 ;  /* 0x0000002825287221 */ /* 0x000fca0000010000 */
[----:B------:R-:W-:Y:S02]  /*4740*/  MUFU.EX2 R152, R152 ;  /* 0x0000009800987308 */ /* 0x000fe40000000800 */
[C---:B------:R-:W-:Y:S01]  /*4750*/  HMMA.16816.F32.BF16 R88, R4.reuse, R10, R88 ;  /* 0x0000000a0458723c */ /* 0x040fe20000041858 */
[----:B------:R-:W5:Y:S05]  /*4760*/  LDSM.16.MT88.4 R8, [R220+0x5100] ;  /* 0x00510000dc08783b */ /* 0x000f6a0000004200 */
[----:B------:R-:W-:Y:S02]  /*4770*/  MUFU.EX2 R157, R157 ;  /* 0x0000009d009d7308 */ /* 0x000fe40000000800 */
[C---:B--2---:R-:W-:Y:S06]  /*4780*/  HMMA.16816.F32.BF16 R76, R4.reuse, R16, R76 ;  /* 0x00000010044c723c */ /* 0x044fec000004184c */
[----:B------:R-:W-:Y:S02]  /*4790*/  MUFU.EX2 R229, R229 ;  /* 0x000000e500e57308 */ /* 0x000fe40000000800 */
[C---:B------:R-:W-:Y:S01]  /*47a0*/  HMMA.16816.F32.BF16 R80, R4.reuse, R18, R80 ;  /* 0x000000120450723c */ /* 0x040fe20000041850 */
[----:B------:R-:W2:Y:S07]  /*47b0*/  LDSM.16.MT88.4 R16, [R221+0x1900] ;  /* 0x00190000dd10783b */ /* 0x000eae0000004200 */
[C---:B-1----:R-:W-:Y:S08]  /*47c0*/  HMMA.16816.F32.BF16 R92, R4.reuse, R12, R92 ;  /* 0x0000000c045c723c */ /* 0x042ff0000004185c */
[C---:B------:R-:W-:Y:S01]  /*47d0*/  HMMA.16816.F32.BF16 R96, R4.reuse, R14, R96 ;  /* 0x0000000e0460723c */ /* 0x040fe20000041860 */
[----:B------:R-:W1:Y:S07]  /*47e0*/  LDSM.16.MT88.4 R12, [R220+0x1900] ;  /* 0x00190000dc0c783b */ /* 0x000e6e0000004200 */
[C---:B---3--:R-:W-:Y:S01]  /*47f0*/  HMMA.16816.F32.BF16 R100, R4.reuse, R32, R100 ;  /* 0x000000200464723c */ /* 0x048fe20000041864 */
[----:B------:R3:W-:Y:S06]  /*4800*/  MUFU.EX2 R32, R149 ;  /* 0x0000009500207308 */ /* 0x0007ec0000000800 */
[--C-:B------:R-:W-:Y:S01]  /*4810*/  FFMA.FTZ R33, R147, c[0x0][0x2d0], -R59.reuse ;  /* 0x0000b40093217a23 */ /* 0x100fe2000001083b */
[----:B------:R-:W-:Y:S01]  /*4820*/  HMMA.16816.F32.BF16 R128, R4, R24, R128 ;  /* 0x000000180480723c */ /* 0x000fe20000041880 */
[----:B------:R-:W-:-:S04]  /*4830*/  FFMA.FTZ R147, R244, c[0x0][0x2d0], -R59 ;  /* 0x0000b400f4937a23 */ /* 0x000fc8000001083b */
[----:B------:R-:W1:Y:S03]  /*4840*/  MUFU.EX2 R33, R33 ;  /* 0x0000002100217308 */ /* 0x000e660000000800 */
[----:B------:R-:W-:Y:S01]  /*4850*/  HMMA.16816.F32.BF16 R124, R4, R26, R124 ;  /* 0x0000001a047c723c */ /* 0x000fe2000004187c */
[----:B------:R-:W-:Y:S01]  /*4860*/  LDSM.16.MT88.4 R24, [R224+0x1900] ;  /* 0x00190000e018783b */ /* 0x000fe20000004200 */
[----:B---3--:R-:W-:-:S03]  /*4870*/  FFMA.FTZ R149, R236, c[0x0][0x2d0], -R59 ;  /* 0x0000b400ec957a23 */ /* 0x008fc6000001083b */
[----:B------:R-:W-:Y:S03]  /*4880*/  MUFU.EX2 R147, R147 ;  /* 0x0000009300937308 */ /* 0x000fe60000000800 */
[C---:B------:R-:W-:Y:S05]  /*4890*/  HMMA.16816.F32.BF16 R68, R4.reuse, R20, R68 ;  /* 0x000000140444723c */ /* 0x040fea0000041844 */
[----:B------:R-:W-:Y:S03]  /*48a0*/  MUFU.EX2 R149, R149 ;  /* 0x0000009500957308 */ /* 0x000fe60000000800 */
[C---:B------:R-:W-:Y:S01]  /*48b0*/  HMMA.16816.F32.BF16 R72, R4.reuse, R22, R72 ;  /* 0x000000160448723c */ /* 0x040fe20000041848 */
[----:B------:R-:W3:Y:S07]  /*48c0*/  LDSM.16.MT88.4 R20, [R222+0x1900] ;  /* 0x00190000de14783b */ /* 0x000eee0000004200 */
[C---:B------:R-:W-:Y:S07]  /*48d0*/  HMMA.16816.F32.BF16 R104, R4.reuse, R34, R104 ;  /* 0x000000220468723c */ /* 0x040fee0000041868 */
[--C-:B------:R-:W-:Y:S01]  /*48e0*/  FFMA.FTZ R35, R176, c[0x0][0x2d0], -R61.reuse ;  /* 0x0000b400b0237a23 */ /* 0x100fe2000001083d */
[----:B------:R-:W-:Y:S01]  /*48f0*/  HMMA.16816.F32.BF16 R120, R4, R28, R120 ;  /* 0x0000001c0478723c */ /* 0x000fe20000041878 */
[----:B------:R-:W-:-:S02]  /*4900*/  FFMA.FTZ R34, R145, c[0x0][0x2d0], -R61 ;  /* 0x0000b40091227a23 */ /* 0x000fc4000001083d */
[--C-:B------:R-:W-:Y:S02]  /*4910*/  FFMA.FTZ R176, R139, c[0x0][0x2d0], -R61.reuse ;  /* 0x0000b4008bb07a23 */ /* 0x100fe4000001083d */
[----:B------:R-:W-:Y:S01]  /*4920*/  MUFU.EX2 R35, R35 ;  /* 0x0000002300237308 */ /* 0x000fe20000000800 */
[--C-:B------:R-:W-:Y:S02]  /*4930*/  FFMA.FTZ R139, R252, c[0x0][0x2d0], -R61.reuse ;  /* 0x0000b400fc8b7a23 */ /* 0x100fe4000001083d */
[----:B------:R-:W-:Y:S01]  /*4940*/  HMMA.16816.F32.BF16 R108, R4, R30, R108 ;  /* 0x0000001e046c723c */ /* 0x000fe2000004186c */
[----:B------:R-:W-:Y:S01]  /*4950*/  LDSM.16.MT88.4 R28, [R221+0x5900] ;  /* 0x00590000dd1c783b */ /* 0x000fe20000004200 */
[----:B------:R-:W-:-:S03]  /*4960*/  FFMA.FTZ R145, R248, c[0x0][0x2d0], -R61 ;  /* 0x0000b400f8917a23 */ /* 0x000fc6000001083d */
[----:B------:R-:W1:Y:S03]  /*4970*/  MUFU.EX2 R34, R34 ;  /* 0x0000002200227308 */ /* 0x000e660000000800 */
[C---:B-----5:R-:W-:Y:S05]  /*4980*/  HMMA.16816.F32.BF16 R116, R4.reuse, R8, R116 ;  /* 0x000000080474723c */ /* 0x060fea0000041874 */
[----:B------:R-:W5:Y:S03]  /*4990*/  MUFU.EX2 R176, R176 ;  /* 0x000000b000b07308 */ /* 0x000f660000000800 */
[----:B------:R-:W-:Y:S01]  /*49a0*/  HMMA.16816.F32.BF16 R112, R4, R10, R112 ;  /* 0x0000000a0470723c */ /* 0x000fe20000041870 */
[----:B------:R-:W3:Y:S04]  /*49b0*/  LDSM.16.MT88.4 R8, [R224+0x5900] ;  /* 0x00590000e008783b */ /* 0x000ee80000004200 */
[----:B------:R-:W3:Y:S02]  /*49c0*/  MUFU.EX2 R139, R139 ;  /* 0x0000008b008b7308 */ /* 0x000ee40000000800 */
[----:B------:R-:W-:Y:S01]  /*49d0*/  F2FP.BF16.PACK_AB R4, R146, R63 ;  /* 0x0000003f9204723e */ /* 0x000fe200000010ff */
[----:B------:R-:W-:Y:S01]  /*49e0*/  FADD.FTZ R63, R63, R40 ;  /* 0x000000283f3f7221 */ /* 0x000fe20000010000 */
[----:B----4-:R-:W-:-:S02]  /*49f0*/  F2FP.BF16.PACK_AB R5, R154, R67 ;  /* 0x000000439a05723e */ /* 0x010fc400000010ff */
[----:B------:R-:W-:Y:S01]  /*4a00*/  F2FP.BF16.PACK_AB R6, R65, R148 ;  /* 0x000000944106723e */ /* 0x000fe200000010ff */
[----:B------:R-:W-:Y:S01]  /*4a10*/  FADD.FTZ R63, R146, R63 ;  /* 0x0000003f923f7221 */ /* 0x000fe20000010000 */
[----:B-1----:R-:W-:Y:S01]  /*4a20*/  F2FP.BF16.PACK_AB R7, R33, R32 ;  /* 0x000000202107723e */ /* 0x002fe200000010ff */
[----:B------:R-:W1:Y:S02]  /*4a30*/  MUFU.EX2 R145, R145 ;  /* 0x0000009100917308 */ /* 0x000e640000000800 */
[----:B------:R-:W-:-:S04]  /*4a40*/  FADD.FTZ R148, R148, R63 ;  /* 0x0000003f94947221 */ /* 0x000fc80000010000 */
[----:B--2---:R-:W-:Y:S01]  /*4a50*/  HMMA.16816.F32.BF16 R76, R4, R16, R76 ;  /* 0x00000010044c723c */ /* 0x004fe2000004184c */
[----:B------:R-:W-:-:S07]  /*4a60*/  FADD.FTZ R65, R65, R148 ;  /* 0x0000009441417221 */ /* 0x000fce0000010000 */
[C---:B------:R-:W-:Y:S01]  /*4a70*/  HMMA.16816.F32.BF16 R80, R4.reuse, R18, R80 ;  /* 0x000000120450723c */ /* 0x040fe20000041850 */
[----:B------:R-:W2:Y:S07]  /*4a80*/  LDSM.16.MT88.4 R16, [R222+0x5900] ;  /* 0x00590000de10783b */ /* 0x000eae0000004200 */
[C---:B------:R-:W-:Y:S08]  /*4a90*/  HMMA.16816.F32.BF16 R84, R4.reuse, R12, R84 ;  /* 0x0000000c0454723c */ /* 0x040ff00000041854 */
[C---:B------:R-:W-:Y:S01]  /*4aa0*/  HMMA.16816.F32.BF16 R88, R4.reuse, R14, R88 ;  /* 0x0000000e0458723c */ /* 0x040fe20000041858 */
[----:B------:R-:W4:Y:S07]  /*4ab0*/  LDSM.16.MT88.4 R12, [R220+0x5900] ;  /* 0x00590000dc0c783b */ /* 0x000f2e0000004200 */
[C---:B---3--:R-:W-:Y:S08]  /*4ac0*/  HMMA.16816.F32.BF16 R68, R4.reuse, R20, R68 ;  /* 0x000000140444723c */ /* 0x048ff00000041844 */
[C---:B------:R-:W-:Y:S01]  /*4ad0*/  HMMA.16816.F32.BF16 R72, R4.reuse, R22, R72 ;  /* 0x000000160448723c */ /* 0x040fe20000041848 */
[----:B------:R-:W-:Y:S07]  /*4ae0*/  LDSM.16.MT88.4 R20, [R221+0x2100] ;  /* 0x00210000dd14783b */ /* 0x000fee0000004200 */
[C---:B------:R-:W-:Y:S08]  /*4af0*/  HMMA.16816.F32.BF16 R92, R4.reuse, R8, R92 ;  /* 0x00000008045c723c */ /* 0x040ff0000004185c */
        /* <DEDUP_REMOVED lines=8> */
[C---:B------:R-:W-:Y:S08]  /*4b80*/  HMMA.16816.F32.BF16 R128, R4.reuse, R24, R128 ;  /* 0x000000180480723c */ /* 0x040ff00000041880 */
[C---:B------:R-:W-:Y:S01]  /*4b90*/  HMMA.16816.F32.BF16 R124, R4.reuse, R26, R124 ;  /* 0x0000001a047c723c */ /* 0x040fe2000004187c */
[----:B------:R-:W1:Y:S07]  /*4ba0*/  LDSM.16.MT88.4 R24, [R224+0x2100] ;  /* 0x00210000e018783b */ /* 0x000e6e0000004200 */
[C---:B------:R-:W-:Y:S08]  /*4bb0*/  HMMA.16816.F32.BF16 R120, R4.reuse, R28, R120 ;  /* 0x0000001c0478723c */ /* 0x040ff00000041878 */
[----:B------:R-:W-:Y:S01]  /*4bc0*/  HMMA.16816.F32.BF16 R108, R4, R30, R108 ;  /* 0x0000001e046c723c */ /* 0x000fe2000004186c */
[----:B------:R-:W-:Y:S06]  /*4bd0*/  LDSM.16.MT88.4 R28, [R221+0x6100] ;  /* 0x00610000dd1c783b */ /* 0x000fec0000004200 */
[----:B------:R-:W-:Y:S01]  /*4be0*/  F2FP.BF16.PACK_AB R4, R35, R34 ;  /* 0x000000222304723e */ /* 0x000fe200000010ff */
[----:B------:R-:W-:Y:S01]  /*4bf0*/  FADD.FTZ R34, R34, R65 ;  /* 0x0000004122227221 */ /* 0x000fe20000010000 */
[----:B------:R-:W-:-:S02]  /*4c00*/  F2FP.BF16.PACK_AB R5, R178, R135 ;  /* 0x00000087b205723e */ /* 0x000fc400000010ff */
[----:B-----5:R-:W-:Y:S01]  /*4c10*/  F2FP.BF16.PACK_AB R6, R133, R176 ;  /* 0x000000b08506723e */ /* 0x020fe200000010ff */
[----:B------:R-:W-:Y:S01]  /*4c20*/  FADD.FTZ R35, R35, R34 ;  /* 0x0000002223237221 */ /* 0x000fe20000010000 */
[----:B------:R-:W-:-:S03]  /*4c30*/  F2FP.BF16.PACK_AB R7, R182, R137 ;  /* 0x00000089b607723e */ /* 0x000fc600000010ff */
[----:B------:R-:W-:-:S04]  /*4c40*/  FADD.FTZ R176, R176, R35 ;  /* 0x00000023b0b07221 */ /* 0x000fc80000010000 */
[----:B---3--:R-:W-:Y:S01]  /*4c50*/  HMMA.16816.F32.BF16 R68, R4, R8, R68 ;  /* 0x000000080444723c */ /* 0x008fe20000041844 */
[----:B------:R-:W-:-:S07]  /*4c60*/  FADD.FTZ R176, R133, R176 ;  /* 0x000000b085b07221 */ /* 0x000fce0000010000 */
[C---:B------:R-:W-:Y:S01]  /*4c70*/  HMMA.16816.F32.BF16 R72, R4.reuse, R10, R72 ;  /* 0x0000000a0448723c */ /* 0x040fe20000041848 */
[----:B------:R-:W3:Y:S07]  /*4c80*/  LDSM.16.MT88.4 R8, [R222+0x6100] ;  /* 0x00610000de08783b */ /* 0x000eee0000004200 */
[C---:B------:R-:W-:Y:S08]  /*4c90*/  HMMA.16816.F32.BF16 R76, R4.reuse, R20, R76 ;  /* 0x00000014044c723c */ /* 0x040ff0000004184c */
[C---:B------:R-:W-:Y:S01]  /*4ca0*/  HMMA.16816.F32.BF16 R80, R4.reuse, R22, R80 ;  /* 0x000000160450723c */ /* 0x040fe20000041850 */
[----:B------:R-:W5:Y:S07]  /*4cb0*/  LDSM.16.MT88.4 R20, [R220+0x6100] ;  /* 0x00610000dc14783b */ /* 0x000f6e0000004200 */
        /* <DEDUP_REMOVED lines=8> */
[----:B------:R-:W-:Y:S07]  /*4d40*/  LDSM.16.MT88.4 R24, [R222+0x2900] ;  /* 0x00290000de18783b */ /* 0x000fee0000004200 */
[C---:B---3--:R-:W-:Y:S08]  /*4d50*/  HMMA.16816.F32.BF16 R100, R4.reuse, R8, R100 ;  /* 0x000000080464723c */ /* 0x048ff00000041864 */
[C---:B------:R-:W-:Y:S01]  /*4d60*/  HMMA.16816.F32.BF16 R104, R4.reuse, R10, R104 ;  /* 0x0000000a0468723c */ /* 0x040fe20000041868 */
[----:B------:R-:W1:Y:S07]  /*4d70*/  LDSM.16.MT88.4 R8, [R220+0x2900] ;  /* 0x00290000dc08783b */ /* 0x000e6e0000004200 */
[C---:B------:R-:W-:Y:S08]  /*4d80*/  HMMA.16816.F32.BF16 R120, R4.reuse, R28, R120 ;  /* 0x0000001c0478723c */ /* 0x040ff00000041878 */
[C---:B------:R-:W-:Y:S01]  /*4d90*/  HMMA.16816.F32.BF16 R108, R4.reuse, R30, R108 ;  /* 0x0000001e046c723c */ /* 0x040fe2000004186c */
[----:B------:R-:W-:Y:S07]  /*4da0*/  LDSM.16.MT88.4 R28, [R224+0x3100] ;  /* 0x00310000e01c783b */ /* 0x000fee0000004200 */
[C---:B-----5:R-:W-:Y:S08]  /*4db0*/  HMMA.16816.F32.BF16 R116, R4.reuse, R20, R116 ;  /* 0x000000140474723c */ /* 0x060ff00000041874 */
        /* <DEDUP_REMOVED lines=20> */
[C---:B--2---:R-:W-:Y:S08]  /*4f00*/  HMMA.16816.F32.BF16 R100, R4.reuse, R16, R100 ;  /* 0x000000100464723c */ /* 0x044ff00000041864 */
[C---:B------:R-:W-:Y:S01]  /*4f10*/  HMMA.16816.F32.BF16 R104, R4.reuse, R18, R104 ;  /* 0x000000120468723c */ /* 0x040fe20000041868 */
[----:B------:R-:W2:Y:S07]  /*4f20*/  LDSM.16.MT88.4 R16, [R220+0x3100] ;  /* 0x00310000dc10783b */ /* 0x000eae0000004200 */
[C---:B----4-:R-:W-:Y:S08]  /*4f30*/  HMMA.16816.F32.BF16 R120, R4.reuse, R12, R120 ;  /* 0x0000000c0478723c */ /* 0x050ff00000041878 */
        /* <DEDUP_REMOVED lines=50> */
[----:B------:R-:W1:Y:S03]  /*5260*/  MUFU.EX2 R30, R30 ;  /* 0x0000001e001e7308 */ /* 0x000e660000000800 */
[C---:B---3--:R-:W-:Y:S08]  /*5270*/  HMMA.16816.F32.BF16 R116, R4.reuse, R12, R116 ;  /* 0x0000000c0474723c */ /* 0x048ff00000041874 */
[----:B------:R-:W-:Y:S01]  /*5280*/  HMMA.16816.F32.BF16 R112, R4, R14, R112 ;  /* 0x0000000e0470723c */ /* 0x000fe20000041870 */
[----:B------:R-:W3:Y:S06]  /*5290*/  LDSM.16.MT88.4 R12, [R220+0x3900] ;  /* 0x00390000dc0c783b */ /* 0x000eec0000004200 */
[----:B-1----:R-:W-:Y:S01]  /*52a0*/  F2FP.BF16.PACK_AB R4, R25, R24 ;  /* 0x000000181904723e */ /* 0x002fe200000010ff */
[----:B------:R-:W-:Y:S01]  /*52b0*/  FADD.FTZ R24, R24, R153 ;  /* 0x0000009918187221 */ /* 0x000fe20000010000 */
[----:B------:R-:W-:-:S02]  /*52c0*/  F2FP.BF16.PACK_AB R5, R29, R28 ;  /* 0x0000001c1d05723e */ /* 0x000fc400000010ff */
[----:B--2---:R-:W-:Y:S01]  /*52d0*/  F2FP.BF16.PACK_AB R6, R27, R26 ;  /* 0x0000001a1b06723e */ /* 0x004fe200000010ff */
[----:B------:R-:W-:Y:S01]  /*52e0*/  FADD.FTZ R25, R25, R24 ;  /* 0x0000001819197221 */ /* 0x000fe20000010000 */
[----:B------:R-:W-:-:S03]  /*52f0*/  F2FP.BF16.PACK_AB R7, R229, R30 ;  /* 0x0000001ee507723e */ /* 0x000fc600000010ff */
        /* <DEDUP_REMOVED lines=18> */
[----:B---3--:R-:W-:Y:S03]  /*5420*/  HMMA.16816.F32.BF16 R84, R4, R12, R84 ;  /* 0x0000000c0454723c */ /* 0x008fe60000041854 */
[----:B------:R-:W-:-:S04]  /*5430*/  FADD.FTZ R2, R2, R3 ;  /* 0x0000000302027221 */ /* 0x000fc80000010000 */
[----:B------:R-:W-:Y:S01]  /*5440*/  FADD.FTZ R3, R67, R2 ;  /* 0x0000000243037221 */ /* 0x000fe20000010000 */
[C---:B------:R-:W-:Y:S01]  /*5450*/  HMMA.16816.F32.BF16 R88, R4.reuse, R14, R88 ;  /* 0x0000000e0458723c */ /* 0x040fe20000041858 */
[----:B------:R-:W-:Y:S01]  /*5460*/  @P3 IMAD.HI.U32 R2, R36, c[0x0][0x2c8], RZ ;  /* 0x0000b20024023a27 */ /* 0x000fe200078e00ff */
[----:B------:R-:W3:Y:S03]  /*5470*/  LDSM.16.MT88.4 R12, [R221+0x7900] ;  /* 0x00790000dd0c783b */ /* 0x000ee60000004200 */
[----:B------:R-:W-:Y:S01]  /*5480*/  FADD.FTZ R3, R154, R3 ;  /* 0x000000039a037221 */ /* 0x000fe20000010000 */
[----:B------:R-:W-:Y:S02]  /*5490*/  @P3 SHF.R.U32.HI R2, RZ, c[0x0][0x2cc], R2 ;  /* 0x0000b300ff023a19 */ /* 0x000fe40000011602 */
[----:B------:R-:W-:Y:S01]  /*54a0*/  HMMA.16816.F32.BF16 R124, R4, R22, R124 ;  /* 0x00000016047c723c */ /* 0x000fe2000004187c */
[----:B------:R-:W-:Y:S01]  /*54b0*/  FADD.FTZ R32, R32, R3 ;  /* 0x0000000320207221 */ /* 0x000fe20000010000 */
[----:B------:R-:W4:Y:S03]  /*54c0*/  @P3 R2UR UR23, R2 ;  /* 0x00000000021733c2 */ /* 0x000f2600000e0000 */
[----:B------:R-:W-:-:S03]  /*54d0*/  FADD.FTZ R32, R33, R32 ;  /* 0x0000002021207221 */ /* 0x000fc60000010000 */
[----:B-1----:R-:W-:Y:S01]  /*54e0*/  HMMA.16816.F32.BF16 R92, R4, R8, R92 ;  /* 0x00000008045c723c */ /* 0x002fe2000004185c */
[----:B------:R-:W-:-:S04]  /*54f0*/  FADD.FTZ R135, R135, R32 ;  /* 0x0000002087877221 */ /* 0x000fc80000010000 */
[----:B------:R-:W-:-:S03]  /*5500*/  FADD.FTZ R178, R178, R135 ;  /* 0x00000087b2b27221 */ /* 0x000fc60000010000 */
[----:B------:R-:W-:Y:S01]  /*5510*/  HMMA.16816.F32.BF16 R96, R4, R10, R96 ;  /* 0x0000000a0460723c */ /* 0x000fe20000041860 */
[----:B------:R-:W-:Y:S01]  /*5520*/  FADD.FTZ R137, R137, R178 ;  /* 0x000000b289897221 */ /* 0x000fe20000010000 */
[----:B------:R-:W1:Y:S03]  /*5530*/  LDSM.16.MT88.4 R8, [R220+0x7900] ;  /* 0x00790000dc08783b */ /* 0x000e660000004200 */
[----:B------:R-:W-:-:S03]  /*5540*/  FADD.FTZ R182, R182, R137 ;  /* 0x00000089b6b67221 */ /* 0x000fc60000010000 */
[----:B--2---:R-:W-:Y:S01]  /*5550*/  HMMA.16816.F32.BF16 R100, R4, R16, R100 ;  /* 0x000000100464723c */ /* 0x004fe20000041864 */
[----:B------:R-:W-:Y:S01]  /*5560*/  FADD.FTZ R147, R147, R182 ;  /* 0x000000b693937221 */ /* 0x000fe20000010000 */
[----:B----4-:R-:W-:-:S03]  /*5570*/  UIADD3 UR23, UR23, UR8, -UR11 ;  /* 0x0000000817177290 */ /* 0x010fc6000fffe80b */
[----:B------:R-:W-:Y:S01]  /*5580*/  FADD.FTZ R242, R242, R147 ;  /* 0x00000093f2f27221 */ /* 0x000fe20000010000 */
[----:B------:R-:W-:Y:S02]  /*5590*/  USHF.R.S32.HI UR4, URZ, 0x1f, UR23 ;  /* 0x0000001f3f047899 */ /* 0x000fe40008011417 */
[----:B------:R-:W-:Y:S01]  /*55a0*/  HMMA.16816.F32.BF16 R104, R4, R18, R104 ;  /* 0x000000120468723c */ /* 0x000fe20000041868 */
[----:B------:R-:W-:Y:S01]  /*55b0*/  FADD.FTZ R149, R149, R242 ;  /* 0x000000f295957221 */ /* 0x000fe20000010000 */
[----:B------:R-:W-:-:S03]  /*55c0*/  ULEA.HI UR4, UR4, UR23, URZ, 0x7 ;  /* 0x0000001704047291 */ /* 0x000fc6000f8f383f */
[----:B------:R-:W-:Y:S01]  /*55d0*/  FADD.FTZ R180, R180, R149 ;  /* 0x00000095b4b47221 */ /* 0x000fe20000010000 */
[----:B------:R-:W-:Y:S02]  /*55e0*/  USHF.R.S32.HI UR24, URZ, 0x7, UR4 ;  /* 0x000000073f187899 */ /* 0x000fe40008011404 */
[----:B---3--:R-:W-:Y:S01]  /*55f0*/  HMMA.16816.F32.BF16 R120, R4, R12, R120 ;  /* 0x0000000c0478723c */ /* 0x008fe20000041878 */
[----:B------:R-:W-:Y:S01]  /*5600*/  FADD.FTZ R155, R155, R180 ;  /* 0x000000b49b9b7221 */ /* 0x000fe20000010000 */
[----:B------:R-:W-:-:S03]  /*5610*/  UISETP.LT.AND UP0, UPT, URZ, UR24, UPT ;  /* 0x000000183f00728c */ /* 0x000fc6000bf01270 */
[----:B------:R-:W-:Y:S01]  /*5620*/  FADD.FTZ R155, R156, R155 ;  /* 0x0000009b9c9b7221 */ /* 0x000fe20000010000 */
[----:B------:R-:W-:Y:S02]  /*5630*/  USEL UR24, URZ, UR24, !UP0 ;  /* 0x000000183f187287 */ /* 0x000fe4000c000000 */
[----:B------:R-:W-:Y:S01]  /*5640*/  HMMA.16816.F32.BF16 R108, R4, R14, R108 ;  /* 0x0000000e046c723c */ /* 0x000fe2000004186c */
[----:B------:R-:W-:Y:S01]  /*5650*/  FADD.FTZ R152, R152, R155 ;  /* 0x0000009b98987221 */ /* 0x000fe20000010000 */
[----:B------:R-:W-:-:S03]  /*5660*/  UISETP.GE.AND UP0, UPT, UR25, UR24, UPT ;  /* 0x000000181900728c */ /* 0x000fc6000bf06270 */
[----:B------:R-:W-:-:S03]  /*5670*/  FADD.FTZ R157, R157, R152 ;  /* 0x000000989d9d7221 */ /* 0x000fc60000010000 */
[----:B------:R-:W-:Y:S01]  /*5680*/  PLOP3.LUT P0, PT, PT, PT, UP0, 0x80, 0x0 ;  /* 0x000000000000781c */ /* 0x000fe20003f0f008 */
[----:B------:R-:W-:Y:S01]  /*5690*/  FADD.FTZ R28, R28, R157 ;  /* 0x0000009d1c1c7221 */ /* 0x000fe20000010000 */
[----:B-1----:R-:W-:Y:S03]  /*56a0*/  HMMA.16816.F32.BF16 R116, R4, R8, R116 ;  /* 0x000000080474723c */ /* 0x002fe60000041874 */
[----:B------:R-:W-:-:S04]  /*56b0*/  FADD.FTZ R29, R29, R28 ;  /* 0x0000001c1d1d7221 */ /* 0x000fc80000010000 */
[----:B------:R-:W-:Y:S01]  /*56c0*/  FADD.FTZ R30, R30, R29 ;  /* 0x0000001d1e1e7221 */ /* 0x000fe20000010000 */
[----:B------:R-:W-:Y:S03]  /*56d0*/  HMMA.16816.F32.BF16 R112, R4, R10, R112 ;  /* 0x0000000a0470723c */ /* 0x000fe60000041870 */
[----:B------:R-:W-:Y:S01]  /*56e0*/  FADD.FTZ R229, R229, R30 ;  /* 0x0000001ee5e57221 */ /* 0x000fe20000010000 */
[----:B------:R-:W-:Y:S05]  /*56f0*/  @!P0 BRA `(.L_x_2436) ;  /* 0x0000432000008947 */ /* 0x000fea0003800000 */
[----:B------:R-:W-:Y:S01]  /*5700*/  @P3 IMAD.HI.U32 R239, R237, c[0x0][0x2c8], RZ ;  /* 0x0000b200edef3a27 */ /* 0x000fe200078e00ff */
[----:B------:R-:W-:Y:S01]  /*5710*/  IADD3 R243, P0, R230, 0x40, RZ ;  /* 0x00000040e6f37810 */ /* 0x000fe20007f1e0ff */
[----:B------:R-:W-:Y:S01]  /*5720*/  UMOV UR26, UR25 ;  /* 0x00000019001a7c82 */ /* 0x000fe20008000000 */
[----:B------:R-:W-:Y:S01]  /*5730*/  IADD3 R245, P1, R240, 0x40, RZ ;  /* 0x00000040f0f57810 */ /* 0x000fe20007f3e0ff */
[----:B------:R-:W-:Y:S01]  /*5740*/  IMAD.MOV.U32 R2, RZ, RZ, R132 ;  /* 0x000000ffff027224 */ /* 0x000fe200078e0084 */
[----:B------:R-:W-:Y:S01]  /*5750*/  @P3 SHF.R.U32.HI R239, RZ, c[0x0][0x2cc], R239 ;  /* 0x0000b300ffef3a19 */ /* 0x000fe200000116ef */
[----:B------:R-:W-:Y:S01]  /*5760*/  IMAD.MOV.U32 R3, RZ, RZ, R0 ;  /* 0x000000ffff037224 */ /* 0x000fe200078e0000 */
[----:B------:R-:W-:Y:S01]  /*5770*/  IADD3.X R244, RZ, R235, RZ, P1, !PT ;  /* 0x000000ebfff47210 */ /* 0x000fe20000ffe4ff */
[----:B------:R-:W-:Y:S01]  /*5780*/  IMAD.X R242, RZ, RZ, R233, P0 ;  /* 0x000000fffff27224 */ /* 0x000fe200000e06e9 */
[----:B------:R-:W-:-:S02]  /*5790*/  UMOV UR17, 0xffffff80 ;  /* 0xffffff8000117882 */ /* 0x000fc40000000000 */
[----:B------:R-:W-:Y:S02]  /*57a0*/  ULDC.64 UR6, c[0x0][0x208] ;  /* 0x0000820000067ab9 */ /* 0x000fe40000000a00 */
[----:B------:R-:W-:Y:S02]  /*57b0*/  ULDC.64 UR4, c[0x0][0x1e0] ;  /* 0x0000780000047ab9 */ /* 0x000fe40000000a00 */
.L_x_2437:
[----:B------:R-:W-:Y:S04]  /*57c0*/  DEPBAR.LE SB0, 0x0 ;  /* 0x000080000000791a */ /* 0x000fe80000000000 */
[----:B------:R-:W-:Y:S01]  /*57d0*/  BAR.SYNC.DEFER_BLOCKING 0x0 ;  /* 0x0000000000007b1d */ /* 0x000fe20000010000 */
[----:B------:R-:W-:Y:S02]  /*57e0*/  UISETP.GE.AND UP0, UPT, UR26, URZ, UPT ;  /* 0x0000003f1a00728c */ /* 0x000fe4000bf06270 */
[----:B------:R-:W-:Y:S02]  /*57f0*/  UISETP.GE.AND UP1, UPT, UR26, 0x1, UPT ;  /* 0x000000011a00788c */ /* 0x000fe4000bf26270 */
[----:B------:R-:W-:Y:S02]  /*5800*/  UIADD3 UR25, UR26, -0x1, URZ ;  /* 0xffffffff1a197890 */ /* 0x000fe4000fffe03f */
[----:B------:R-:W-:Y:S05]  /*5810*/  PLOP3.LUT P0, PT, PT, PT, UP0, 0x80, 0x0 ;  /* 0x000000000000781c */ /* 0x000fea0003f0f008 */
[----:B------:R-:W-:Y:S02]  /*5820*/  @UP0 USHF.R.S32.HI UR20, URZ, 0x1f, UR26 ;  /* 0x0000001f3f140899 */ /* 0x000fe4000801141a */
[----:B------:R-:W-:Y:S02]  /*5830*/  @UP0 UIMAD.WIDE.U32 UR22, UR26, UR6, URZ ;  /* 0x000000061a1602a5 */ /* 0x000fe4000f8e003f */
[----:B------:R-:W-:Y:S02]  /*5840*/  @UP0 UIMAD UR20, UR20, UR6, URZ ;  /* 0x00000006141402a4 */ /* 0x000fe4000f8e023f */
[----:B------:R-:W-:Y:S02]  /*5850*/  @UP0 USHF.L.U32 UR21, UR22, 0x7, URZ ;  /* 0x0000000716150899 */ /* 0x000fe4000800063f */
[----:B------:R-:W-:Y:S01]  /*5860*/  @UP0 UIMAD UR20, UR26, UR7, UR20 ;  /* 0x000000071a1402a4 */ /* 0x000fe2000f8e0214 */
[----:B------:R-:W1:Y:S03]  /*5870*/  LDSM.16.M88.4 R136, [R226+0x8100] ;  /* 0x00810000e288783b */ /* 0x000e660000000200 */
[----:B------:R-:W-:Y:S01]  /*5880*/  @P0 IADD3 R0, P1, R240, UR21, RZ ;  /* 0x00000015f0000c10 */ /* 0x000fe2000ff3e0ff */
[----:B------:R-:W-:Y:S01]  /*5890*/  @UP0 UIADD3 UR20, UR23, UR20, URZ ;  /* 0x0000001417140290 */ /* 0x000fe2000fffe03f */
[----:B------:R-:W-:Y:S02]  /*58a0*/  @P0 IADD3 R177, P2, R245, UR21, RZ ;  /* 0x00000015f5b10c10 */ /* 0x000fe4000ff5e0ff */
[C---:B------:R-:W-:Y:S01]  /*58b0*/  @P0 LEA R178, P6, R0.reuse, c[0x0][0x1f8], 0x1 ;  /* 0x00007e0000b20a11 */ /* 0x040fe200078c08ff */
[----:B------:R-:W-:Y:S01]  /*58c0*/  @UP0 USHF.L.U64.HI UR20, UR22, 0x7, UR20 ;  /* 0x0000000716140899 */ /* 0x000fe20008010214 */
[----:B------:R-:W2:Y:S01]  /*58d0*/  LDSM.16.M88.4 R144, [R226+0x8900] ;  /* 0x00890000e290783b */ /* 0x000ea20000000200 */
[----:B------:R-:W-:Y:S04]  /*58e0*/  @UP1 UIMAD.WIDE.U32 UR22, UR25, UR4, URZ ;  /* 0x00000004191612a5 */ /* 0x000fe8000f8e003f */
[----:B------:R-:W-:Y:S01]  /*58f0*/  @P0 IADD3.X R179, R235, UR20, RZ, P1, !PT ;  /* 0x00000014ebb30c10 */ /* 0x000fe20008ffe4ff */
[----:B------:R-:W-:Y:S01]  /*5900*/  @UP1 USHF.L.U32 UR21, UR22, 0x7, URZ ;  /* 0x0000000716151899 */ /* 0x000fe2000800063f */
[C---:B------:R-:W-:Y:S01]  /*5910*/  @P0 LEA R176, P1, R177.reuse, c[0x0][0x1f8], 0x1 ;  /* 0x00007e00b1b00a11 */ /* 0x040fe200078208ff */
[----:B------:R-:W3:Y:S01]  /*5920*/  LDSM.16.M88.4 R148, [R226+0x9100] ;  /* 0x00910000e294783b */ /* 0x000ee20000000200 */
[----:B------:R-:W-:Y:S02]  /*5930*/  @P0 LEA.HI.X R179, R0, c[0x0][0x1fc], R179, 0x1, P6 ;  /* 0x00007f0000b30a11 */ /* 0x000fe400030f0cb3 */
[----:B------:R-:W-:Y:S01]  /*5940*/  @P0 IADD3.X R180, R244, UR20, RZ, P2, !PT ;  /* 0x00000014f4b40c10 */ /* 0x000fe200097fe4ff */
[----:B------:R-:W-:Y:S03]  /*5950*/  UIMAD UR20, UR26, UR17, 0x1 ;  /* 0x000000011a1474a4 */ /* 0x000fe6000f8e0211 */
[----:B------:R-:W-:Y:S01]  /*5960*/  @P0 LEA.HI.X R177, R177, c[0x0][0x1fc], R180, 0x1, P1 ;  /* 0x00007f00b1b10a11 */ /* 0x000fe200008f0cb4 */
        /* <DEDUP_REMOVED lines=18> */
[C---:B-----5:R-:W-:Y:S08]  /*5a90*/  HMMA.16816.F32.BF16 R36, R140.reuse, R156, RZ ;  /* 0x0000009c8c24723c */ /* 0x060ff000000418ff */
[C---:B------:R-:W-:Y:S01]  /*5aa0*/  HMMA.16816.F32.BF16 R40, R140.reuse, R158, RZ ;  /* 0x0000009e8c28723c */ /* 0x040fe200000418ff */
[----:B------:R-:W5:Y:S07]  /*5ab0*/  LDSM.16.M88.4 R156, [R215] ;  /* 0x00000000d79c783b */ /* 0x000f6e0000000200 */
[C---:B-1----:R-:W-:Y:S08]  /*5ac0*/  HMMA.16816.F32.BF16 R44, R140.reuse, R160, RZ ;  /* 0x000000a08c2c723c */ /* 0x042ff000000418ff */
[C---:B------:R-:W-:Y:S01]  /*5ad0*/  HMMA.16816.F32.BF16 R48, R140.reuse, R162, RZ ;  /* 0x000000a28c30723c */ /* 0x040fe200000418ff */
[----:B------:R-:W1:Y:S07]  /*5ae0*/  LDSM.16.M88.4 R160, [R214] ;  /* 0x00000000d6a0783b */ /* 0x000e6e0000000200 */
[C---:B------:R-:W-:Y:S08]  /*5af0*/  HMMA.16816.F32.BF16 R52, R140.reuse, R164, RZ ;  /* 0x000000a48c34723c */ /* 0x040ff000000418ff */
[C---:B------:R-:W-:Y:S01]  /*5b00*/  HMMA.16816.F32.BF16 R56, R140.reuse, R166, RZ ;  /* 0x000000a68c38723c */ /* 0x040fe200000418ff */
[----:B------:R-:W1:Y:S07]  /*5b10*/  LDSM.16.M88.4 R164, [R213] ;  /* 0x00000000d5a4783b */ /* 0x000e6e0000000200 */
[C---:B--2---:R-:W-:Y:S01]  /*5b20*/  HMMA.16816.F32.BF16 R60, R140.reuse, R64, RZ ;  /* 0x000000408c3c723c */ /* 0x044fe200000418ff */
[----:B------:R-:W-:Y:S01]  /*5b30*/  @!PT LDS RZ, [RZ] ;  /* 0x00000000fffff984 */ /* 0x000fe20000000800 */
[----:B------:R-:W-:Y:S01]  /*5b40*/  @!PT LDS RZ, [RZ] ;  /* 0x00000000fffff984 */ /* 0x000fe20000000800 */
[----:B------:R-:W-:Y:S01]  /*5b50*/  @!PT LDS RZ, [RZ] ;  /* 0x00000000fffff984 */ /* 0x000fe20000000800 */
[----:B------:R2:W-:Y:S07]  /*5b60*/  @P0 LDGSTS.E.BYPASS.LTC128B.128 [R227+0x100], [R178.64], !P5 ;  /* 0x00100000b2e30fae */ /* 0x0005ee000e901d52 */
[----:B------:R-:W-:Y:S01]  /*5b70*/  HMMA.16816.F32.BF16 R64, R140, R66, RZ ;  /* 0x000000428c40723c */ /* 0x000fe200000418ff */
[----:B------:R2:W-:Y:S07]  /*5b80*/  @P0 LDGSTS.E.BYPASS.LTC128B.128 [R227+0x4100], [R176.64], !P4 ;  /* 0x04100000b0e30fae */ /* 0x0005ee000e101d52 */
[C---:B------:R-:W-:Y:S07]  /*5b90*/  HMMA.16816.F32.BF16 R4, R168.reuse, R132, R4 ;  /* 0x00000084a804723c */ /* 0x040fee0000041804 */
[----:B------:R-:W-:Y:S01]  /*5ba0*/  @P0 IADD3 R132, P1, R178, UR10, RZ ;  /* 0x0000000ab2840c10 */ /* 0x000fe2000ff3e0ff */
[C---:B------:R-:W-:Y:S04]  /*5bb0*/  HMMA.16816.F32.BF16 R8, R168.reuse, R134, R8 ;  /* 0x00000086a808723c */ /* 0x040fe80000041808 */
[----:B------:R-:W-:Y:S02]  /*5bc0*/  @P0 IADD3.X R133, R179, UR14, RZ, P1, !PT ;  /* 0x0000000eb3850c10 */ /* 0x000fe40008ffe4ff */
[C---:B------:R-:W-:Y:S02]  /*5bd0*/  @P0 IADD3 R180, P1, R132.reuse, UR10, RZ ;  /* 0x0000000a84b40c10 */ /* 0x040fe4000ff3e0ff */
[C---:B---3--:R-:W-:Y:S01]  /*5be0*/  HMMA.16816.F32.BF16 R12, R168.reuse, R136, R12 ;  /* 0x00000088a80c723c */ /* 0x048fe2000004180c */
[----:B------:R3:W-:Y:S03]  /*5bf0*/  @P0 LDGSTS.E.BYPASS.LTC128B.128 [R227+0x1100], [R132.64], !P5 ;  /* 0x0110000084e30fae */ /* 0x0007e6000e901d52 */
[C---:B------:R-:W-:Y:S02]  /*5c00*/  @P0 IADD3.X R181, R133.reuse, UR14, RZ, P1, !PT ;  /* 0x0000000e85b50c10 */ /* 0x040fe40008ffe4ff */
[----:B------:R-:W-:Y:S02]  /*5c10*/  @P0 IADD3 R182, P6, R132, UR16, RZ ;  /* 0x0000001084b60c10 */ /* 0x000fe4000ffde0ff */
[C---:B------:R-:W-:Y:S01]  /*5c20*/  HMMA.16816.F32.BF16 R16, R168.reuse, R138, R16 ;  /* 0x0000008aa810723c */ /* 0x040fe20000041810 */
[----:B------:R3:W-:Y:S03]  /*5c30*/  @P0 LDGSTS.E.BYPASS.LTC128B.128 [R227+0x5100], [R132.64+0x80], !P4 ;  /* 0x0510008084e30fae */ /* 0x0007e6000e101d52 */
[----:B------:R-:W-:Y:S02]  /*5c40*/  @P0 IADD3.X R183, R133, UR15, RZ, P6, !PT ;  /* 0x0000000f85b70c10 */ /* 0x000fe4000b7fe4ff */
[C---:B------:R-:W-:Y:S02]  /*5c50*/  @P0 IADD3 R248, P2, R180.reuse, UR10, RZ ;  /* 0x0000000ab4f80c10 */ /* 0x040fe4000ff5e0ff */
[C---:B------:R-:W-:Y:S01]  /*5c60*/  HMMA.16816.F32.BF16 R20, R168.reuse, R144, R20 ;  /* 0x00000090a814723c */ /* 0x040fe20000041814 */
[----:B------:R1:W-:Y:S03]  /*5c70*/  @P0 LDGSTS.E.BYPASS.LTC128B.128 [R227+0x2100], [R180.64], !P5 ;  /* 0x02100000b4e30fae */ /* 0x0003e6000e901d52 */
[C---:B------:R-:W-:Y:S02]  /*5c80*/  @P0 IADD3.X R249, R181.reuse, UR14, RZ, P2, !PT ;  /* 0x0000000eb5f90c10 */ /* 0x040fe400097fe4ff */
[----:B------:R-:W-:Y:S02]  /*5c90*/  @P0 IADD3 R246, P1, R180, UR16, RZ ;  /* 0x00000010b4f60c10 */ /* 0x000fe4000ff3e0ff */
[C---:B------:R-:W-:Y:S01]  /*5ca0*/  HMMA.16816.F32.BF16 R24, R168.reuse, R146, R24 ;  /* 0x00000092a818723c */ /* 0x040fe20000041818 */
[----:B------:R1:W-:Y:S03]  /*5cb0*/  @P0 LDGSTS.E.BYPASS.LTC128B.128 [R227+0x6100], [R182.64], !P4 ;  /* 0x06100000b6e30fae */ /* 0x0003e6000e101d52 */
[----:B------:R-:W-:Y:S04]  /*5cc0*/  @P0 IADD3.X R247, R181, UR15, RZ, P1, !PT ;  /* 0x0000000fb5f70c10 */ /* 0x000fe80008ffe4ff */
[C---:B----4-:R-:W-:Y:S01]  /*5cd0*/  HMMA.16816.F32.BF16 R28, R168.reuse, R148, R28 ;  /* 0x00000094a81c723c */ /* 0x050fe2000004181c */
[----:B------:R4:W-:Y:S07]  /*5ce0*/  @P0 LDGSTS.E.BYPASS.LTC128B.128 [R227+0x3100], [R248.64], !P5 ;  /* 0x03100000f8e30fae */ /* 0x0009ee000e901d52 */
[C---:B------:R-:W-:Y:S01]  /*5cf0*/  HMMA.16816.F32.BF16 R32, R168.reuse, R150, R32 ;  /* 0x00000096a820723c */ /* 0x040fe20000041820 */
[----:B------:R1:W-:Y:S07]  /*5d00*/  @P0 LDGSTS.E.BYPASS.LTC128B.128 [R227+0x7100], [R246.64], !P4 ;  /* 0x07100000f6e30fae */ /* 0x0003ee000e101d52 */
[C---:B------:R-:W-:Y:S01]  /*5d10*/  HMMA.16816.F32.BF16 R36, R168.reuse, R152, R36 ;  /* 0x00000098a824723c */ /* 0x040fe20000041824 */
[----:B---3--:R-:W3:Y:S07]  /*5d20*/  LDSM.16.M88.4 R132, [R223+0x8100] ;  /* 0x00810000df84783b */ /* 0x008eee0000000200 */
[C---:B------:R-:W-:Y:S01]  /*5d30*/  HMMA.16816.F32.BF16 R40, R168.reuse, R154, R40 ;  /* 0x0000009aa828723c */ /* 0x040fe20000041828 */
[----:B------:R-:W0:Y:S07]  /*5d40*/  LDGDEPBAR ;  /* 0x00000000000079af */ /* 0x000e2e0000000000 */
[C---:B-----5:R-:W-:Y:S01]  /*5d50*/  HMMA.16816.F32.BF16 R44, R168.reuse, R156, R44 ;  /* 0x0000009ca82c723c */ /* 0x060fe2000004182c */
[----:B------:R-:W5:Y:S07]  /*5d60*/  LDSM.16.M88.4 R136, [R223+0x8900] ;  /* 0x00890000df88783b */ /* 0x000f6e0000000200 */
[C---:B------:R-:W-:Y:S01]  /*5d70*/  HMMA.16816.F32.BF16 R48, R168.reuse, R158, R48 ;  /* 0x0000009ea830723c */ /* 0x040fe20000041830 */
[----:B------:R-:W4:Y:S07]  /*5d80*/  LDSM.16.M88.4 R144, [R223+0x9100] ;  /* 0x00910000df90783b */ /* 0x000f2e0000000200 */
[C---:B-1----:R-:W-:Y:S01]  /*5d90*/  HMMA.16816.F32.BF16 R52, R168.reuse, R160, R52 ;  /* 0x000000a0a834723c */ /* 0x042fe20000041834 */
[----:B--2---:R-:W1:Y:S07]  /*5da0*/  LDSM.16.M88.4 R176, [R223+0x9900] ;  /* 0x00990000dfb0783b */ /* 0x004e6e0000000200 */
[C---:B------:R-:W-:Y:S01]  /*5db0*/  HMMA.16816.F32.BF16 R56, R168.reuse, R162, R56 ;  /* 0x000000a2a838723c */ /* 0x040fe20000041838 */
[----:B------:R-:W2:Y:S07]  /*5dc0*/  LDSM.16.M88.4 R180, [R223+0xa100] ;  /* 0x00a10000dfb4783b */ /* 0x000eae0000000200 */
[C---:B------:R-:W-:Y:S01]  /*5dd0*/  HMMA.16816.F32.BF16 R60, R168.reuse, R164, R60 ;  /* 0x000000a4a83c723c */ /* 0x040fe2000004183c */
[----:B------:R-:W1:Y:S07]  /*5de0*/  LDSM.16.M88.4 R148, [R223+0xa900] ;  /* 0x00a90000df94783b */ /* 0x000e6e0000000200 */
[----:B------:R-:W-:Y:S01]  /*5df0*/  HMMA.16816.F32.BF16 R64, R168, R166, R64 ;  /* 0x000000a6a840723c */ /* 0x000fe20000041840 */
[----:B------:R-:W1:Y:S07]  /*5e00*/  LDSM.16.M88.4 R152, [R223+0xb100] ;  /* 0x00b10000df98783b */ /* 0x000e6e0000000200 */
[C---:B---3--:R-:W-:Y:S01]  /*5e10*/  HMMA.16816.F32.BF16 R4, R172.reuse, R132, R4 ;  /* 0x00000084ac04723c */ /* 0x048fe20000041804 */
[----:B------:R-:W3:Y:S07]  /*5e20*/  LDSM.16.M88.4 R156, [R223+0xb900] ;  /* 0x00b90000df9c783b */ /* 0x000eee0000000200 */
[C---:B------:R-:W-:Y:S01]  /*5e30*/  HMMA.16816.F32.BF16 R8, R172.reuse, R134, R8 ;  /* 0x00000086ac08723c */ /* 0x040fe20000041808 */
[----:B------:R-:W2:Y:S07]  /*5e40*/  LDSM.16.M88.4 R132, [R212] ;  /* 0x00000000d484783b */ /* 0x000eae0000000200 */
[C---:B-----5:R-:W-:Y:S01]  /*5e50*/  HMMA.16816.F32.BF16 R12, R172.reuse, R136, R12 ;  /* 0x00000088ac0c723c */ /* 0x060fe2000004180c */
[----:B------:R-:W-:Y:S07]  /*5e60*/  LDSM.16.M88.4 R160, [R212+0x2800] ;  /* 0x00280000d4a0783b */ /* 0x000fee0000000200 */
[C---:B------:R-:W-:Y:S01]  /*5e70*/  HMMA.16816.F32.BF16 R16, R172.reuse, R138, R16 ;  /* 0x0000008aac10723c */ /* 0x040fe20000041810 */
[----:B------:R-:W5:Y:S07]  /*5e80*/  LDSM.16.M88.4 R136, [R212+0x800] ;  /* 0x00080000d488783b */ /* 0x000f6e0000000200 */
[C---:B----4-:R-:W-:Y:S01]  /*5e90*/  HMMA.16816.F32.BF16 R20, R172.reuse, R144, R20 ;  /* 0x00000090ac14723c */ /* 0x050fe20000041814 */
[----:B------:R-:W-:Y:S07]  /*5ea0*/  LDSM.16.M88.4 R164, [R226+0xc100] ;  /* 0x00c10000e2a4783b */ /* 0x000fee0000000200 */
[C---:B------:R-:W-:Y:S01]  /*5eb0*/  HMMA.16816.F32.BF16 R24, R172.reuse, R146, R24 ;  /* 0x00000092ac18723c */ /* 0x040fe20000041818 */
[----:B------:R-:W4:Y:S07]  /*5ec0*/  LDSM.16.M88.4 R144, [R212+0x1000] ;  /* 0x00100000d490783b */ /* 0x000f2e0000000200 */
[C---:B-1----:R-:W-:Y:S08]  /*5ed0*/  HMMA.16816.F32.BF16 R28, R172.reuse, R176, R28 ;  /* 0x000000b0ac1c723c */ /* 0x042ff0000004181c */
[C---:B------:R-:W-:Y:S01]  /*5ee0*/  HMMA.16816.F32.BF16 R32, R172.reuse, R178, R32 ;  /* 0x000000b2ac20723c */ /* 0x040fe20000041820 */
[----:B------:R-:W-:Y:S07]  /*5ef0*/  LDSM.16.M88.4 R176, [R226+0xc900] ;  /* 0x00c90000e2b0783b */ /* 0x000fee0000000200 */
[C---:B--2---:R-:W-:Y:S08]  /*5f00*/  HMMA.16816.F32.BF16 R36, R172.reuse, R180, R36 ;  /* 0x000000b4ac24723c */ /* 0x044ff00000041824 */
[C---:B------:R-:W-:Y:S01]  /*5f10*/  HMMA.16816.F32.BF16 R40, R172.reuse, R182, R40 ;  /* 0x000000b6ac28723c */ /* 0x040fe20000041828 */
[----:B------:R-:W-:Y:S07]  /*5f20*/  LDSM.16.M88.4 R180, [R226+0xd100] ;  /* 0x00d10000e2b4783b */ /* 0x000fee0000000200 */
[C---:B------:R-:W-:Y:S08]  /*5f30*/  HMMA.16816.F32.BF16 R44, R172.reuse, R148, R44 ;  /* 0x00000094ac2c723c */ /* 0x040ff0000004182c */
[C---:B------:R-:W-:Y:S01]  /*5f40*/  HMMA.16816.F32.BF16 R48, R172.reuse, R150, R48 ;  /* 0x00000096ac30723c */ /* 0x040fe20000041830 */
[----:B------:R-:W1:Y:S07]  /*5f50*/  LDSM.16.M88.4 R148, [R212+0x1800] ;  /* 0x00180000d494783b */ /* 0x000e6e0000000200 */
[C---:B------:R-:W-:Y:S08]  /*5f60*/  HMMA.16816.F32.BF16 R52, R172.reuse, R152, R52 ;  /* 0x00000098ac34723c */ /* 0x040ff00000041834 */
[C---:B------:R-:W-:Y:S01]  /*5f70*/  HMMA.16816.F32.BF16 R56, R172.reuse, R154, R56 ;  /* 0x0000009aac38723c */ /* 0x040fe20000041838 */
[----:B------:R-:W2:Y:S07]  /*5f80*/  LDSM.16.M88.4 R152, [R212+0x2000] ;  /* 0x00200000d498783b */ /* 0x000eae0000000200 */
[C---:B---3--:R-:W-:Y:S08]  /*5f90*/  HMMA.16816.F32.BF16 R60, R172.reuse, R156, R60 ;  /* 0x0000009cac3c723c */ /* 0x048ff0000004183c */
[----:B------:R-:W-:Y:S01]  /*5fa0*/  HMMA.16816.F32.BF16 R64, R172, R158, R64 ;  /* 0x0000009eac40723c */ /* 0x000fe20000041840 */
[----:B------:R-:W3:Y:S07]  /*5fb0*/  LDSM.16.M88.4 R156, [R212+0x3000] ;  /* 0x00300000d49c783b */ /* 0x000eee0000000200 */
[C---:B------:R-:W-:Y:S08]  /*5fc0*/  HMMA.16816.F32.BF16 R4, R184.reuse, R132, R4 ;  /* 0x00000084b804723c */ /* 0x040ff00000041804 */
[C---:B------:R-:W-:Y:S01]  /*5fd0*/  HMMA.16816.F32.BF16 R8, R184.reuse, R134, R8 ;  /* 0x00000086b808723c */ /* 0x040fe20000041808 */
[----:B------:R-:W2:Y:S07]  /*5fe0*/  LDSM.16.M88.4 R132, [R212+0x3800] ;  /* 0x00380000d484783b */ /* 0x000eae0000000200 */
[C---:B-----5:R-:W-:Y:S08]  /*5ff0*/  HMMA.16816.F32.BF16 R12, R184.reuse, R136, R12 ;  /* 0x00000088b80c723c */ /* 0x060ff0000004180c */
[C---:B------:R-:W-:Y:S01]  /*6000*/  HMMA.16816.F32.BF16 R16, R184.reuse, R138, R16 ;  /* 0x0000008ab810723c */ /* 0x040fe20000041810 */
[----:B------:R-:W5:Y:S07]  /*6010*/  LDSM.16.M88.4 R136, [R226+0xd900] ;  /* 0x00d90000e288783b */ /* 0x000f6e0000000200 */
        /* <DEDUP_REMOVED lines=12> */
[C---:B---3--:R-:W-:Y:S08]  /*60e0*/  HMMA.16816.F32.BF16 R52, R184.reuse, R156, R52 ;  /* 0x0000009cb834723c */ /* 0x048ff00000041834 */
[C---:B------:R-:W-:Y:S01]  /*60f0*/  HMMA.16816.F32.BF16 R56, R184.reuse, R158, R56 ;  /* 0x0000009eb838723c */ /* 0x040fe20000041838 */
[----:B------:R-:W-:Y:S07]  /*6100*/  LDSM.16.M88.4 R156, [R210] ;  /* 0x00000000d29c783b */ /* 0x000fee0000000200 */
[C---:B------:R-:W-:Y:S08]  /*6110*/  HMMA.16816.F32.BF16 R60, R184.reuse, R132, R60 ;  /* 0x00000084b83c723c */ /* 0x040ff0000004183c */
[----:B------:R-:W-:Y:S01]  /*6120*/  HMMA.16816.F32.BF16 R64, R184, R134, R64 ;  /* 0x00000086b840723c */ /* 0x000fe20000041840 */
[----:B------:R-:W3:Y:S07]  /*6130*/  LDSM.16.M88.4 R132, [R211] ;  /* 0x00000000d384783b */ /* 0x000eee0000000200 */
        /* <DEDUP_REMOVED lines=9> */
[C---:B-----5:R-:W-:Y:S08]  /*61d0*/  HMMA.16816.F32.BF16 R28, R188.reuse, R136, R28 ;  /* 0x00000088bc1c723c */ /* 0x060ff0000004181c */
[C---:B------:R-:W-:Y:S01]  /*61e0*/  HMMA.16816.F32.BF16 R32, R188.reuse, R138, R32 ;  /* 0x0000008abc20723c */ /* 0x040fe20000041820 */
[----:B------:R-:W5:Y:S07]  /*61f0*/  LDSM.16.M88.4 R136, [R206] ;  /* 0x00000000ce88783b */ /* 0x000f6e0000000200 */
[C---:B----4-:R-:W-:Y:S08]  /*6200*/  HMMA.16816.F32.BF16 R36, R188.reuse, R144, R36 ;  /* 0x00000090bc24723c */ /* 0x050ff00000041824 */
[C---:B------:R-:W-:Y:S01]  /*6210*/  HMMA.16816.F32.BF16 R40, R188.reuse, R146, R40 ;  /* 0x00000092bc28723c */ /* 0x040fe20000041828 */
[----:B------:R-:W4:Y:S07]  /*6220*/  LDSM.16.M88.4 R144, [R205] ;  /* 0x00000000cd90783b */ /* 0x000f2e0000000200 */
[C---:B-1----:R-:W-:Y:S08]  /*6230*/  HMMA.16816.F32.BF16 R44, R188.reuse, R148, R44 ;  /* 0x00000094bc2c723c */ /* 0x042ff0000004182c */
[C---:B------:R-:W-:Y:S01]  /*6240*/  HMMA.16816.F32.BF16 R48, R188.reuse, R150, R48 ;  /* 0x00000096bc30723c */ /* 0x040fe20000041830 */
[----:B------:R-:W-:Y:S07]  /*6250*/  LDSM.16.M88.4 R148, [R223+0xc100] ;  /* 0x00c10000df94783b */ /* 0x000fee0000000200 */
[C---:B--2---:R-:W-:Y:S08]  /*6260*/  HMMA.16816.F32.BF16 R52, R188.reuse, R152, R52 ;  /* 0x00000098bc34723c */ /* 0x044ff00000041834 */
[C---:B------:R-:W-:Y:S01]  /*6270*/  HMMA.16816.F32.BF16 R56, R188.reuse, R154, R56 ;  /* 0x0000009abc38723c */ /* 0x040fe20000041838 */
[----:B------:R-:W-:Y:S07]  /*6280*/  LDSM.16.M88.4 R152, [R223+0xc900] ;  /* 0x00c90000df98783b */ /* 0x000fee0000000200 */
[C---:B------:R-:W-:Y:S08]  /*6290*/  HMMA.16816.F32.BF16 R60, R188.reuse, R160, R60 ;  /* 0x000000a0bc3c723c */ /* 0x040ff0000004183c */
[----:B------:R-:W-:Y:S01]  /*62a0*/  HMMA.16816.F32.BF16 R64, R188, R162, R64 ;  /* 0x000000a2bc40723c */ /* 0x000fe20000041840 */
[----:B------:R-:W-:Y:S07]  /*62b0*/  LDSM.16.M88.4 R160, [R223+0xd900] ;  /* 0x00d90000dfa0783b */ /* 0x000fee0000000200 */
[C---:B---3--:R-:W-:Y:S08]  /*62c0*/  HMMA.16816.F32.BF16 R4, R192.reuse, R132, R4 ;  /* 0x00000084c004723c */ /* 0x048ff00000041804 */
[C---:B------:R-:W-:Y:S01]  /*62d0*/  HMMA.16816.F32.BF16 R8, R192.reuse, R134, R8 ;  /* 0x00000086c008723c */ /* 0x040fe20000041808 */
[----:B------:R-:W1:Y:S07]  /*62e0*/  LDSM.16.M88.4 R132, [R204] ;  /* 0x00000000cc84783b */ /* 0x000e6e0000000200 */
        /* <DEDUP_REMOVED lines=29> */
[C---:B---3--:R-:W-:Y:S08]  /*64c0*/  HMMA.16816.F32.BF16 R36, R196.reuse, R136, R36 ;  /* 0x00000088c424723c */ /* 0x048ff00000041824 */
[C---:B------:R-:W-:Y:S01]  /*64d0*/  HMMA.16816.F32.BF16 R40, R196.reuse, R138, R40 ;  /* 0x0000008ac428723c */ /* 0x040fe20000041828 */
[----:B------:R-:W2:Y:S07]  /*64e0*/  LDSM.16.M88.4 R136, [R212+0x5000] ;  /* 0x00500000d488783b */ /* 0x000eae0000000200 */
[C---:B------:R-:W-:Y:S08]  /*64f0*/  HMMA.16816.F32.BF16 R44, R196.reuse, R164, R44 ;  /* 0x000000a4c42c723c */ /* 0x040ff0000004182c */
[C---:B------:R-:W-:Y:S08]  /*6500*/  HMMA.16816.F32.BF16 R48, R196.reuse, R166, R48 ;  /* 0x000000a6c430723c */ /* 0x040ff00000041830 */
[C---:B------:R-:W-:Y:S07]  /*6510*/  HMMA.16816.F32.BF16 R52, R196.reuse, R176, R52 ;  /* 0x000000b0c434723c */ /* 0x040fee0000041834 */
[----:B------:R-:W-:Y:S01]  /*6520*/  IMAD.MOV.U32 R176, RZ, RZ, R237 ;  /* 0x000000ffffb07224 */ /* 0x000fe200078e00ed */
[C---:B------:R-:W-:Y:S04]  /*6530*/  HMMA.16816.F32.BF16 R56, R196.reuse, R178, R56 ;  /* 0x000000b2c438723c */ /* 0x040fe80000041838 */
[----:B------:R-:W-:Y:S04]  /*6540*/  @P3 IMAD.MOV.U32 R176, RZ, RZ, R239 ;  /* 0x000000ffffb03224 */ /* 0x000fe800078e00ef */
[C---:B------:R-:W-:Y:S01]  /*6550*/  HMMA.16816.F32.BF16 R60, R196.reuse, R180, R60 ;  /* 0x000000b4c43c723c */ /* 0x040fe2000004183c */
[----:B------:R-:W3:Y:S07]  /*6560*/  SHFL.IDX PT, R181, R176, RZ, 0x1c1f ;  /* 0x001c1fffb0b57589 */ /* 0x000eee00000e0000 */
[----:B------:R-:W-:Y:S01]  /*6570*/  HMMA.16816.F32.BF16 R64, R196, R182, R64 ;  /* 0x000000b6c440723c */ /* 0x000fe20000041840 */
[----:B------:R-:W5:Y:S07]  /*6580*/  SHFL.IDX PT, R0, R176, 0x1, 0x1c1f ;  /* 0x003c1f00b0007f89 */ /* 0x000f6e00000e0000 */
[C---:B----4-:R-:W-:Y:S08]  /*6590*/  HMMA.16816.F32.BF16 R4, R200.reuse, R144, R4 ;  /* 0x00000090c804723c */ /* 0x050ff00000041804 */
[C---:B------:R-:W-:Y:S01]  /*65a0*/  HMMA.16816.F32.BF16 R8, R200.reuse, R146, R8 ;  /* 0x00000092c808723c */ /* 0x040fe20000041808 */
[----:B------:R-:W4:Y:S07]  /*65b0*/  LDSM.16.M88.4 R144, [R212+0x5800] ;  /* 0x00580000d490783b */ /* 0x000f2e0000000200 */
[C---:B-1----:R-:W-:Y:S07]  /*65c0*/  HMMA.16816.F32.BF16 R12, R200.reuse, R132, R12 ;  /* 0x00000084c80c723c */ /* 0x042fee000004180c */
[----:B------:R-:W-:Y:S01]  /*65d0*/  IMAD.U32 R133, RZ, RZ, UR8 ;  /* 0x00000008ff857e24 */ /* 0x000fe2000f8e00ff */
[C---:B------:R-:W-:Y:S04]  /*65e0*/  HMMA.16816.F32.BF16 R16, R200.reuse, R134, R16 ;  /* 0x00000086c810723c */ /* 0x040fe80000041810 */
[----:B------:R-:W-:Y:S01]  /*65f0*/  IADD3 R132, R133, UR20, -R238 ;  /* 0x0000001485847c10 */ /* 0x000fe2000fffe8ee */
[----:B------:R-:W-:Y:S03]  /*6600*/  @UP1 USHF.R.S32.HI UR20, URZ, 0x1f, UR25 ;  /* 0x0000001f3f141899 */ /* 0x000fe60008011419 */
[C---:B--2---:R-:W-:Y:S01]  /*6610*/  HMMA.16816.F32.BF16 R20, R200.reuse, R136, R20 ;  /* 0x00000088c814723c */ /* 0x044fe20000041814 */
[----:B------:R-:W-:Y:S03]  /*6620*/  @UP1 UIMAD UR20, UR20, UR4, URZ ;  /* 0x00000004141412a4 */ /* 0x000fe6000f8e023f */
[----:B------:R-:W-:Y:S01]  /*6630*/  IADD3 R177, R132, -UR11, RZ ;  /* 0x8000000b84b17c10 */ /* 0x000fe2000fffe0ff */
[----:B------:R-:W-:Y:S01]  /*6640*/  @UP1 UIMAD UR20, UR25, UR5, UR20 ;  /* 0x00000005191412a4 */ /* 0x000fe2000f8e0214 */
[----:B------:R-:W1:Y:S02]  /*6650*/  LDSM.16.M88.4 R132, [R212+0x6000] ;  /* 0x00600000d484783b */ /* 0x000e640000000200 */
[C---:B------:R-:W-:Y:S01]  /*6660*/  HMMA.16816.F32.BF16 R24, R200.reuse, R138, R24 ;  /* 0x0000008ac818723c */ /* 0x040fe20000041818 */
[----:B------:R-:W-:Y:S02]  /*6670*/  @UP1 UIADD3 UR20, UR23, UR20, URZ ;  /* 0x0000001417141290 */ /* 0x000fe4000fffe03f */
[----:B------:R-:W-:Y:S01]  /*6680*/  @UP1 USHF.L.U64.HI UR23, UR4, 0x6, UR5 ;  /* 0x0000000604171899 */ /* 0x000fe20008010205 */
[C---:B---3--:R-:W-:Y:S01]  /*6690*/  IMAD.IADD R181, R177.reuse, 0x1, R181 ;  /* 0x00000001b1b57824 */ /* 0x048fe200078e02b5 */
[----:B------:R-:W-:Y:S01]  /*66a0*/  @UP1 USHF.L.U64.HI UR20, UR22, 0x7, UR20 ;  /* 0x0000000716141899 */ /* 0x000fe20008010214 */
[----:B------:R-:W2:Y:S01]  /*66b0*/  LDSM.16.M88.4 R136, [R212+0x6800] ;  /* 0x00680000d488783b */ /* 0x000ea20000000200 */
[----:B-----5:R-:W-:Y:S01]  /*66c0*/  IMAD.IADD R0, R177, 0x1, R0 ;  /* 0x00000001b1007824 */ /* 0x020fe200078e0200 */
[----:B------:R-:W-:Y:S01]  /*66d0*/  @UP1 USHF.L.U32 UR22, UR4, 0x6, URZ ;  /* 0x0000000604161899 */ /* 0x000fe2000800063f */
[C---:B----4-:R-:W-:Y:S03]  /*66e0*/  HMMA.16816.F32.BF16 R28, R200.reuse, R144, R28 ;  /* 0x00000090c81c723c */ /* 0x050fe6000004181c */
[C---:B------:R-:W-:Y:S02]  /*66f0*/  ISETP.GT.AND P1, PT, R0.reuse, RZ, PT ;  /* 0x000000ff0000720c */ /* 0x040fe40003f24270 */
[C---:B------:R-:W-:Y:S02]  /*6700*/  ISETP.GT.AND P6, PT, R181.reuse, RZ, PT ;  /* 0x000000ffb500720c */ /* 0x040fe40003fc4270 */
[----:B------:R-:W-:Y:S01]  /*6710*/  ISETP.GT.AND P0, PT, R0, 0x1, PT ;  /* 0x000000010000780c */ /* 0x000fe20003f04270 */
[C---:B------:R-:W-:Y:S03]  /*6720*/  HMMA.16816.F32.BF16 R32, R200.reuse, R146, R32 ;  /* 0x00000092c820723c */ /* 0x040fe60000041820 */
[----:B------:R-:W-:Y:S02]  /*6730*/  ISETP.GT.AND P2, PT, R181, 0x1, PT ;  /* 0x00000001b500780c */ /* 0x000fe40003f44270 */
[----:B------:R-:W-:Y:S02]  /*6740*/  FSEL R178, R4, -INF , P6 ;  /* 0xff80000004b27808 */ /* 0x000fe40003000000 */
[----:B------:R-:W-:Y:S02]  /*6750*/  FSEL R179, R5, -INF , P2 ;  /* 0xff80000005b37808 */ /* 0x000fe40001000000 */
[----:B------:R-:W-:Y:S02]  /*6760*/  FSEL R176, R6, -INF , P1 ;  /* 0xff80000006b07808 */ /* 0x000fe40000800000 */
[C---:B------:R-:W-:Y:S02]  /*6770*/  ISETP.GT.AND P6, PT, R181.reuse, 0x8, PT ;  /* 0x00000008b500780c */ /* 0x040fe40003fc4270 */
[----:B------:R-:W-:Y:S02]  /*6780*/  ISETP.GT.AND P2, PT, R181, 0x9, PT ;  /* 0x00000009b500780c */ /* 0x000fe40003f44270 */
[C---:B------:R-:W-:Y:S02]  /*6790*/  ISETP.GT.AND P1, PT, R0.reuse, 0x8, PT ;  /* 0x000000080000780c */ /* 0x040fe40003f24270 */
[----:B------:R-:W-:Y:S02]  /*67a0*/  FSEL R177, R7, -INF , P0 ;  /* 0xff80000007b17808 */ /* 0x000fe40000000000 */
[----:B------:R-:W-:Y:S01]  /*67b0*/  ISETP.GT.AND P0, PT, R0, 0x9, PT ;  /* 0x000000090000780c */ /* 0x000fe20003f04270 */
[C---:B-1----:R-:W-:Y:S03]  /*67c0*/  HMMA.16816.F32.BF16 R36, R200.reuse, R132, R36 ;  /* 0x00000084c824723c */ /* 0x042fe60000041824 */
[----:B------:R-:W-:Y:S02]  /*67d0*/  FSEL R182, R8, -INF , P6 ;  /* 0xff80000008b67808 */ /* 0x000fe40003000000 */
[----:B------:R-:W-:Y:S02]  /*67e0*/  FSEL R180, R9, -INF , P2 ;  /* 0xff80000009b47808 */ /* 0x000fe40001000000 */
[----:B------:R-:W-:Y:S01]  /*67f0*/  FSEL R149, R10, -INF , P1 ;  /* 0xff8000000a957808 */ /* 0x000fe20000800000 */
[C---:B------:R-:W-:Y:S03]  /*6800*/  HMMA.16816.F32.BF16 R40, R200.reuse, R134, R40 ;  /* 0x00000086c828723c */ /* 0x040fe60000041828 */
[----:B------:R-:W-:Y:S02]  /*6810*/  ISETP.GT.AND P6, PT, R181, 0x10, PT ;  /* 0x00000010b500780c */ /* 0x000fe40003fc4270 */
[----:B------:R-:W-:Y:S02]  /*6820*/  FSEL R6, R11, -INF , P0 ;  /* 0xff8000000b067808 */ /* 0x000fe40000000000 */
[----:B------:R-:W1:Y:S01]  /*6830*/  LDSM.16.M88.4 R8, [R212+0x7000] ;  /* 0x00700000d408783b */ /* 0x000e620000000200 */
[C---:B--2---:R-:W-:Y:S03]  /*6840*/  HMMA.16816.F32.BF16 R44, R200.reuse, R136, R44 ;  /* 0x00000088c82c723c */ /* 0x044fe6000004182c */
[----:B------:R-:W-:Y:S02]  /*6850*/  ISETP.GT.AND P2, PT, R181, 0x11, PT ;  /* 0x00000011b500780c */ /* 0x000fe40003f44270 */
[----:B------:R-:W-:Y:S02]  /*6860*/  FSEL R246, R12, -INF , P6 ;  /* 0xff8000000cf67808 */ /* 0x000fe40003000000 */
[----:B------:R-:W-:Y:S01]  /*6870*/  FMNMX.FTZ R12, R178, R3, !PT ;  /* 0x00000003b20c7209 */ /* 0x000fe20007810000 */
[C---:B------:R-:W-:Y:S03]  /*6880*/  HMMA.16816.F32.BF16 R48, R200.reuse, R138, R48 ;  /* 0x0000008ac830723c */ /* 0x040fe60000041830 */
[----:B------:R-:W-:Y:S02]  /*6890*/  ISETP.GT.AND P1, PT, R0, 0x10, PT ;  /* 0x000000100000780c */ /* 0x000fe40003f24270 */
[----:B------:R-:W-:Y:S02]  /*68a0*/  FSEL R249, R13, -INF , P2 ;  /* 0xff8000000df97808 */ /* 0x000fe40001000000 */
[----:B------:R-:W-:Y:S02]  /*68b0*/  FMNMX.FTZ R13, R179, R12, !PT ;  /* 0x0000000cb30d7209 */ /* 0x000fe40007810000 */
[----:B------:R-:W-:Y:S02]  /*68c0*/  FSEL R250, R14, -INF , P1 ;  /* 0xff8000000efa7808 */ /* 0x000fe40000800000 */
[----:B------:R-:W-:Y:S02]  /*68d0*/  ISETP.GT.AND P1, PT, R0, 0x18, PT ;  /* 0x000000180000780c */ /* 0x000fe40003f24270 */
[C---:B------:R-:W-:Y:S02]  /*68e0*/  ISETP.GT.AND P6, PT, R181.reuse, 0x18, PT ;  /* 0x00000018b500780c */ /* 0x040fe40003fc4270 */
[----:B------:R-:W-:Y:S02]  /*68f0*/  ISETP.GT.AND P2, PT, R181, 0x19, PT ;  /* 0x00000019b500780c */ /* 0x000fe40003f44270 */
[----:B------:R-:W-:Y:S02]  /*6900*/  FMNMX.FTZ R13, R182, R13, !PT ;  /* 0x0000000db60d7209 */ /* 0x000fe40007810000 */
[----:B------:R-:W-:Y:S02]  /*6910*/  FSEL R151, R17, -INF , P2 ;  /* 0xff80000011977808 */ /* 0x000fe40001000000 */
[----:B------:R-:W-:Y:S02]  /*6920*/  FSEL R150, R18, -INF , P1 ;  /* 0xff80000012967808 */ /* 0x000fe40000800000 */
[----:B------:R-:W-:Y:S02]  /*6930*/  FSEL R153, R16, -INF , P6 ;  /* 0xff80000010997808 */ /* 0x000fe40003000000 */
[C---:B------:R-:W-:Y:S02]  /*6940*/  ISETP.GT.AND P6, PT, R181.reuse, 0x20, PT ;  /* 0x00000020b500780c */ /* 0x040fe40003fc4270 */
[----:B------:R-:W-:Y:S02]  /*6950*/  ISETP.GT.AND P1, PT, R0, 0x20, PT ;  /* 0x000000200000780c */ /* 0x000fe40003f24270 */
[----:B------:R-:W-:Y:S01]  /*6960*/  ISETP.GT.AND P2, PT, R181, 0x21, PT ;  /* 0x00000021b500780c */ /* 0x000fe20003f44270 */
[C---:B-1----:R-:W-:Y:S03]  /*6970*/  HMMA.16816.F32.BF16 R52, R200.reuse, R8, R52 ;  /* 0x00000008c834723c */ /* 0x042fe60000041834 */
[----:B------:R-:W-:Y:S02]  /*6980*/  FMNMX.FTZ R17, R180, R13, !PT ;  /* 0x0000000db4117209 */ /* 0x000fe40007810000 */
[----:B------:R-:W-:Y:S02]  /*6990*/  FSEL R20, R20, -INF , P6 ;  /* 0xff80000014147808 */ /* 0x000fe40003000000 */
[----:B------:R-:W-:Y:S01]  /*69a0*/  FSEL R248, R21, -INF , P2 ;  /* 0xff80000015f87808 */ /* 0x000fe20001000000 */
[C---:B------:R-:W-:Y:S03]  /*69b0*/  HMMA.16816.F32.BF16 R56, R200.reuse, R10, R56 ;  /* 0x0000000ac838723c */ /* 0x040fe60000041838 */
[C---:B------:R-:W-:Y:S02]  /*69c0*/  ISETP.GT.AND P2, PT, R181.reuse, 0x29, PT ;  /* 0x00000029b500780c */ /* 0x040fe40003f44270 */
[----:B------:R-:W-:Y:S02]  /*69d0*/  FSEL R148, R22, -INF , P1 ;  /* 0xff80000016947808 */ /* 0x000fe40000800000 */
[----:B------:R-:W-:Y:S02]  /*69e0*/  ISETP.GT.AND P6, PT, R181, 0x28, PT ;  /* 0x00000028b500780c */ /* 0x000fe40003fc4270 */
[C---:B------:R-:W-:Y:S02]  /*69f0*/  ISETP.GT.AND P1, PT, R0.reuse, 0x28, PT ;  /* 0x000000280000780c */ /* 0x040fe40003f24270 */
[----:B------:R-:W-:Y:S02]  /*6a00*/  ISETP.GT.AND P0, PT, R0, 0x11, PT ;  /* 0x000000110000780c */ /* 0x000fe40003f04270 */
[----:B------:R-:W-:Y:S02]  /*6a10*/  FMNMX.FTZ R16, R246, R17, !PT ;  /* 0x00000011f6107209 */ /* 0x000fe40007810000 */
[----:B------:R-:W-:Y:S01]  /*6a20*/  FSEL R22, R25, -INF , P2 ;  /* 0xff80000019167808 */ /* 0x000fe20001000000 */
[----:B------:R-:W-:Y:S01]  /*6a30*/  IMAD.MOV.U32 R25, RZ, RZ, R150 ;  /* 0x000000ffff197224 */ /* 0x000fe200078e0096 */
[----:B------:R-:W-:Y:S01]  /*6a40*/  FSEL R18, R24, -INF , P6 ;  /* 0xff80000018127808 */ /* 0x000fe20003000000 */
[----:B------:R-:W-:Y:S01]  /*6a50*/  IMAD.MOV.U32 R24, RZ, RZ, R153 ;  /* 0x000000ffff187224 */ /* 0x000fe200078e0099 */
[----:B------:R-:W-:Y:S02]  /*6a60*/  ISETP.GT.AND P2, PT, R181, 0x31, PT ;  /* 0x00000031b500780c */ /* 0x000fe40003f44270 */
[----:B------:R-:W-:Y:S01]  /*6a70*/  FSEL R4, R26, -INF , P1 ;  /* 0xff8000001a047808 */ /* 0x000fe20000800000 */
[----:B------:R-:W-:Y:S01]  /*6a80*/  IMAD.MOV.U32 R26, RZ, RZ, R151 ;  /* 0x000000ffff1a7224 */ /* 0x000fe200078e0097 */
[----:B------:R-:W-:Y:S02]  /*6a90*/  ISETP.GT.AND P1, PT, R0, 0x30, PT ;  /* 0x000000300000780c */ /* 0x000fe40003f24270 */
[----:B------:R-:W-:Y:S02]  /*6aa0*/  FMNMX.FTZ R8, R249, R16, !PT ;  /* 0x00000010f9087209 */ /* 0x000fe40007810000 */
[----:B------:R-:W-:Y:S02]  /*6ab0*/  ISETP.GT.AND P6, PT, R181, 0x30, PT ;  /* 0x00000030b500780c */ /* 0x000fe40003fc4270 */
[----:B------:R-:W-:Y:S02]  /*6ac0*/  FSEL R252, R15, -INF , P0 ;  /* 0xff8000000ffc7808 */ /* 0x000fe40000000000 */
[----:B------:R-:W-:Y:S01]  /*6ad0*/  FSEL R21, R29, -INF , P2 ;  /* 0xff8000001d157808 */ /* 0x000fe20001000000 */
[----:B------:R-:W1:Y:S01]  /*6ae0*/  LDSM.16.M88.4 R12, [R212+0x7800] ;  /* 0x00780000d40c783b */ /* 0x000e620000000200 */
[----:B------:R-:W-:Y:S01]  /*6af0*/  FSEL R5, R30, -INF , P1 ;  /* 0xff8000001e057808 */ /* 0x000fe20000800000 */
[----:B------:R-:W-:Y:S06]  /*6b00*/  DEPBAR.LE SB0, 0x0 ;  /* 0x000080000000791a */ /* 0x000fec0000000000 */
[----:B------:R-:W-:Y:S01]  /*6b10*/  BAR.SYNC.DEFER_BLOCKING 0x0 ;  /* 0x0000000000007b1d */ /* 0x000fe20000010000 */
[C---:B------:R-:W-:Y:S02]  /*6b20*/  ISETP.GT.AND P0, PT, R0.reuse, 0x19, PT ;  /* 0x000000190000780c */ /* 0x040fe40003f04270 */
[----:B------:R-:W-:Y:S02]  /*6b30*/  ISETP.GT.AND P2, PT, R181, 0x39, PT ;  /* 0x00000039b500780c */ /* 0x000fe40003f44270 */
[----:B------:R-:W-:Y:S02]  /*6b40*/  ISETP.GT.AND P1, PT, R0, 0x38, PT ;  /* 0x000000380000780c */ /* 0x000fe40003f24270 */
[----:B------:R-:W-:Y:S02]  /*6b50*/  FMNMX.FTZ R8, R24, R8, !PT ;  /* 0x0000000818087209 */ /* 0x000fe40007810000 */
[----:B------:R-:W-:Y:S02]  /*6b60*/  FSEL R7, R28, -INF , P6 ;  /* 0xff8000001c077808 */ /* 0x000fe40003000000 */
[----:B------:R-:W-:Y:S02]  /*6b70*/  FSEL R247, R19, -INF , P0 ;  /* 0xff80000013f77808 */ /* 0x000fe40000000000 */
[----:B------:R-:W-:Y:S01]  /*6b80*/  FSEL R19, R33, -INF , P2 ;  /* 0xff80000021137808 */ /* 0x000fe20001000000 */
[----:B------:R-:W-:Y:S01]  /*6b90*/  IMAD.MOV.U32 R33, RZ, RZ, R4 ;  /* 0x000000ffff217224 */ /* 0x000fe200078e0004 */
[----:B------:R-:W-:Y:S01]  /*6ba0*/  FSEL R4, R34, -INF , P1 ;  /* 0xff80000022047808 */ /* 0x000fe20000800000 */
[----:B------:R-:W-:Y:S01]  /*6bb0*/  IMAD.MOV.U32 R34, RZ, RZ, R7 ;  /* 0x000000ffff227224 */ /* 0x000fe200078e0007 */
[C---:B------:R-:W-:Y:S02]  /*6bc0*/  ISETP.GT.AND P0, PT, R0.reuse, 0x21, PT ;  /* 0x000000210000780c */ /* 0x040fe40003f04270 */
[----:B------:R-:W-:Y:S02]  /*6bd0*/  ISETP.GT.AND P1, PT, R0, 0x40, PT ;  /* 0x000000400000780c */ /* 0x000fe40003f24270 */
[----:B------:R-:W-:Y:S02]  /*6be0*/  FMNMX.FTZ R8, R26, R8, !PT ;  /* 0x000000081a087209 */ /* 0x000fe40007810000 */
[----:B------:R-:W-:Y:S02]  /*6bf0*/  FMNMX.FTZ R16, R176, R2, !PT ;  /* 0x00000002b0107209 */ /* 0x000fe40007810000 */
[----:B------:R-:W-:Y:S01]  /*6c00*/  FSEL R251, R23, -INF , P0 ;  /* 0xff80000017fb7808 */ /* 0x000fe20000000000 */
[----:B------:R-:W-:Y:S01]  /*6c10*/  IMAD.MOV.U32 R23, RZ, RZ, R149 ;  /* 0x000000ffff177224 */ /* 0x000fe200078e0095 */
[----:B------:R-:W-:Y:S01]  /*6c20*/  FSEL R7, R38, -INF , P1 ;  /* 0xff80000026077808 */ /* 0x000fe20000800000 */
[----:B------:R-:W-:Y:S01]  /*6c30*/  IMAD.MOV.U32 R38, RZ, RZ, R248 ;  /* 0x000000ffff267224 */ /* 0x000fe200078e00f8 */
[----:B------:R-:W-:Y:S02]  /*6c40*/  FMNMX.FTZ R8, R20, R8, !PT ;  /* 0x0000000814087209 */ /* 0x000fe40007810000 */
[----:B------:R-:W-:Y:S01]  /*6c50*/  FMNMX.FTZ R9, R177, R16, !PT ;  /* 0x00000010b1097209 */ /* 0x000fe20007810000 */
[C---:B-1----:R-:W-:Y:S05]  /*6c60*/  HMMA.16816.F32.BF16 R60, R200.reuse, R12, R60 ;  /* 0x0000000cc83c723c */ /* 0x042fea000004183c */
[----:B------:R-:W-:Y:S02]  /*6c70*/  FMNMX.FTZ R9, R23, R9, !PT ;  /* 0x0000000917097209 */ /* 0x000fe40007810000 */
[----:B------:R-:W-:Y:S01]  /*6c80*/  FMNMX.FTZ R8, R38, R8, !PT ;  /* 0x0000000826087209 */ /* 0x000fe20007810000 */
[----:B------:R-:W-:Y:S03]  /*6c90*/  HMMA.16816.F32.BF16 R64, R200, R14, R64 ;  /* 0x0000000ec840723c */ /* 0x000fe60000041840 */
[----:B------:R-:W-:Y:S02]  /*6ca0*/  ISETP.GT.AND P0, PT, R0, 0x29, PT ;  /* 0x000000290000780c */ /* 0x000fe40003f04270 */
[----:B------:R-:W-:Y:S02]  /*6cb0*/  FMNMX.FTZ R11, R6, R9, !PT ;  /* 0x00000009060b7209 */ /* 0x000fe40007810000 */
[----:B------:R-:W-:Y:S02]  /*6cc0*/  FMNMX.FTZ R9, R18, R8, !PT ;  /* 0x0000000812097209 */ /* 0x000fe40007810000 */
[C---:B------:R-:W-:Y:S02]  /*6cd0*/  ISETP.GT.AND P6, PT, R181.reuse, 0x38, PT ;  /* 0x00000038b500780c */ /* 0x040fe40003fc4270 */
[----:B------:R-:W-:Y:S02]  /*6ce0*/  ISETP.GT.AND P2, PT, R181, 0x41, PT ;  /* 0x00000041b500780c */ /* 0x000fe40003f44270 */
[----:B------:R-:W-:Y:S02]  /*6cf0*/  FMNMX.FTZ R9, R22, R9, !PT ;  /* 0x0000000916097209 */ /* 0x000fe40007810000 */
[----:B------:R-:W-:Y:S01]  /*6d00*/  FSEL R132, R27, -INF , P0 ;  /* 0xff8000001b847808 */ /* 0x000fe20000000000 */
[----:B------:R-:W-:Y:S01]  /*6d10*/  IMAD.MOV.U32 R27, RZ, RZ, R148 ;  /* 0x000000ffff1b7224 */ /* 0x000fe200078e0094 */
[----:B------:R-:W-:Y:S02]  /*6d20*/  ISETP.GT.AND P0, PT, R0, 0x31, PT ;  /* 0x000000310000780c */ /* 0x000fe40003f04270 */
[----:B------:R-:W-:Y:S02]  /*6d30*/  FMNMX.FTZ R11, R250, R11, !PT ;  /* 0x0000000bfa0b7209 */ /* 0x000fe40007810000 */
[----:B------:R-:W-:Y:S02]  /*6d40*/  FMNMX.FTZ R9, R34, R9, !PT ;  /* 0x0000000922097209 */ /* 0x000fe40007810000 */
[----:B------:R-:W-:Y:S02]  /*6d50*/  FSEL R32, R32, -INF , P6 ;  /* 0xff80000020207808 */ /* 0x000fe40003000000 */
[----:B------:R-:W-:Y:S02]  /*6d60*/  ISETP.GT.AND P6, PT, R181, 0x40, PT ;  /* 0x00000040b500780c */ /* 0x000fe40003fc4270 */
[----:B------:R-:W-:Y:S02]  /*6d70*/  FSEL R31, R31, -INF , P0 ;  /* 0xff8000001f1f7808 */ /* 0x000fe40000000000 */
[----:B------:R-:W-:Y:S02]  /*6d80*/  ISETP.GT.AND P0, PT, R0, 0x39, PT ;  /* 0x000000390000780c */ /* 0x000fe40003f04270 */
[----:B------:R-:W-:Y:S02]  /*6d90*/  FMNMX.FTZ R9, R21, R9, !PT ;  /* 0x0000000915097209 */ /* 0x000fe40007810000 */
[----:B------:R-:W-:Y:S02]  /*6da0*/  FMNMX.FTZ R8, R252, R11, !PT ;  /* 0x0000000bfc087209 */ /* 0x000fe40007810000 */
[----:B------:R-:W-:Y:S02]  /*6db0*/  FSEL R28, R36, -INF , P6 ;  /* 0xff800000241c7808 */ /* 0x000fe40003000000 */
[----:B------:R-:W-:Y:S01]  /*6dc0*/  FSEL R17, R35, -INF , P0 ;  /* 0xff80000023117808 */ /* 0x000fe20000000000 */
[----:B------:R-:W-:Y:S01]  /*6dd0*/  IMAD.MOV.U32 R35, RZ, RZ, R247 ;  /* 0x000000ffff237224 */ /* 0x000fe200078e00f7 */
[----:B------:R-:W-:Y:S02]  /*6de0*/  ISETP.GT.AND P1, PT, R0, 0x48, PT ;  /* 0x000000480000780c */ /* 0x000fe40003f24270 */
[----:B------:R-:W-:Y:S02]  /*6df0*/  FMNMX.FTZ R10, R25, R8, !PT ;  /* 0x00000008190a7209 */ /* 0x000fe40007810000 */
[----:B------:R-:W-:Y:S02]  /*6e00*/  FMNMX.FTZ R8, R32, R9, !PT ;  /* 0x0000000920087209 */ /* 0x000fe40007810000 */
[----:B------:R-:W-:Y:S01]  /*6e10*/  FSEL R29, R37, -INF , P2 ;  /* 0xff800000251d7808 */ /* 0x000fe20001000000 */
[----:B------:R-:W-:Y:S01]  /*6e20*/  IMAD.MOV.U32 R37, RZ, RZ, R132 ;  /* 0x000000ffff257224 */ /* 0x000fe200078e0084 */
[C---:B------:R-:W-:Y:S02]  /*6e30*/  ISETP.GT.AND P6, PT, R181.reuse, 0x48, PT ;  /* 0x00000048b500780c */ /* 0x040fe40003fc4270 */
[----:B------:R-:W-:Y:S01]  /*6e40*/  FSEL R156, R42, -INF , P1 ;  /* 0xff8000002a9c7808 */ /* 0x000fe20000800000 */
[----:B------:R-:W-:Y:S01]  /*6e50*/  IMAD.MOV.U32 R42, RZ, RZ, R28 ;  /* 0x000000ffff2a7224 */ /* 0x000fe200078e001c */
        /* <DEDUP_REMOVED lines=8> */
[----:B------:R-:W-:Y:S02]  /*6ee0*/  FMNMX.FTZ R8, R42, R8, !PT ;  /* 0x000000082a087209 */ /* 0x000fe40007810000 */
[----:B------:R-:W-:Y:S02]  /*6ef0*/  FMNMX.FTZ R9, R40, R9, !PT ;  /* 0x0000000928097209 */ /* 0x000fe40007810000 */
[----:B------:R-:W-:Y:S02]  /*6f00*/  FMNMX.FTZ R8, R41, R8, !PT ;  /* 0x0000000829087209 */ /* 0x000fe40007810000 */
[----:B------:R-:W-:Y:S02]  /*6f10*/  ISETP.GT.AND P0, PT, R0, 0x41, PT ;  /* 0x000000410000780c */ /* 0x000fe40003f04270 */
[----:B------:R-:W-:Y:S02]  /*6f20*/  FMNMX.FTZ R11, R36, R8, !PT ;  /* 0x00000008240b7209 */ /* 0x000fe40007810000 */
[----:B------:R-:W-:Y:S02]  /*6f30*/  FMNMX.FTZ R9, R33, R9, !PT ;  /* 0x0000000921097209 */ /* 0x000fe40007810000 */
[C---:B------:R-:W-:Y:S02]  /*6f40*/  ISETP.GT.AND P1, PT, R0.reuse, 0x50, PT ;  /* 0x000000500000780c */ /* 0x040fe40003f24270 */
[----:B------:R-:W-:Y:S02]  /*6f50*/  ISETP.GT.AND P6, PT, R181, 0x50, PT ;  /* 0x00000050b500780c */ /* 0x000fe40003fc4270 */
[----:B------:R-:W-:Y:S02]  /*6f60*/  FSEL R164, R39, -INF , P0 ;  /* 0xff80000027a47808 */ /* 0x000fe40000000000 */
[----:B------:R-:W-:Y:S02]  /*6f70*/  ISETP.GT.AND P0, PT, R0, 0x49, PT ;  /* 0x000000490000780c */ /* 0x000fe40003f04270 */
[----:B------:R-:W-:Y:S02]  /*6f80*/  FMNMX.FTZ R9, R37, R9, !PT ;  /* 0x0000000925097209 */ /* 0x000fe40007810000 */
[----:B------:R-:W-:Y:S01]  /*6f90*/  FSEL R148, R44, -INF , P6 ;  /* 0xff8000002c947808 */ /* 0x000fe20003000000 */
[----:B------:R-:W-:Y:S01]  /*6fa0*/  IMAD.MOV.U32 R44, RZ, RZ, R19 ;  /* 0x000000ffff2c7224 */ /* 0x000fe200078e0013 */
[----:B------:R-:W-:Y:S02]  /*6fb0*/  FSEL R162, R46, -INF , P1 ;  /* 0xff8000002ea27808 */ /* 0x000fe40000800000 */
[----:B------:R-:W-:Y:S02]  /*6fc0*/  MOV R46, R5 ;  /* 0x00000005002e7202 */ /* 0x000fe40000000f00 */
[----:B------:R-:W-:Y:S02]  /*6fd0*/  FMNMX.FTZ R11, R160, R11, !PT ;  /* 0x0000000ba00b7209 */ /* 0x000fe40007810000 */
[----:B------:R-:W-:Y:S02]  /*6fe0*/  ISETP.GT.AND P2, PT, R181, 0x51, PT ;  /* 0x00000051b500780c */ /* 0x000fe40003f44270 */
[----:B------:R-:W-:Y:S01]  /*6ff0*/  FSEL R152, R43, -INF , P0 ;  /* 0xff8000002b987808 */ /* 0x000fe20000000000 */
[----:B------:R-:W-:Y:S01]  /*7000*/  IMAD.MOV.U32 R43, RZ, RZ, R31 ;  /* 0x000000ffff2b7224 */ /* 0x000fe200078e001f */
[----:B------:R-:W-:Y:S02]  /*7010*/  ISETP.GT.AND P0, PT, R0, 0x51, PT ;  /* 0x000000510000780c */ /* 0x000fe40003f04270 */
[----:B------:R-:W-:Y:S02]  /*7020*/  FMNMX.FTZ R9, R46, R9, !PT ;  /* 0x000000092e097209 */ /* 0x000fe40007810000 */
[----:B------:R-:W-:Y:S01]  /*7030*/  FSEL R144, R45, -INF , P2 ;  /* 0xff8000002d907808 */ /* 0x000fe20001000000 */
[----:B------:R-:W-:Y:S01]  /*7040*/  IMAD.MOV.U32 R45, RZ, RZ, R7 ;  /* 0x000000ffff2d7224 */ /* 0x000fe200078e0007 */
[----:B------:R-:W-:Y:S02]  /*7050*/  FMNMX.FTZ R11, R148, R11, !PT ;  /* 0x0000000b940b7209 */ /* 0x000fe40007810000 */
[----:B------:R-:W-:Y:S02]  /*7060*/  ISETP.GT.AND P6, PT, R181, 0x58, PT ;  /* 0x00000058b500780c */ /* 0x000fe40003fc4270 */
[----:B------:R-:W-:Y:S01]  /*7070*/  FSEL R158, R47, -INF , P0 ;  /* 0xff8000002f9e7808 */ /* 0x000fe20000000000 */
[----:B------:R-:W-:Y:S01]  /*7080*/  IMAD.MOV.U32 R47, RZ, RZ, R4 ;  /* 0x000000ffff2f7224 */ /* 0x000fe200078e0004 */
[----:B------:R-:W-:Y:S01]  /*7090*/  FSEL R166, R48, -INF , P6 ;  /* 0xff80000030a67808 */ /* 0x000fe20003000000 */
[----:B------:R-:W-:Y:S01]  /*70a0*/  IMAD.MOV.U32 R48, RZ, RZ, R20 ;  /* 0x000000ffff307224 */ /* 0x000fe200078e0014 */
[----:B------:R-:W-:Y:S02]  /*70b0*/  FMNMX.FTZ R9, R43, R9, !PT ;  /* 0x000000092b097209 */ /* 0x000fe40007810000 */
[----:B------:R-:W-:Y:S02]  /*70c0*/  FMNMX.FTZ R11, R144, R11, !PT ;  /* 0x0000000b900b7209 */ /* 0x000fe40007810000 */
[----:B------:R-:W-:Y:S02]  /*70d0*/  ISETP.GT.AND P2, PT, R181, 0x59, PT ;  /* 0x00000059b500780c */ /* 0x000fe40003f44270 */
[----:B------:R-:W-:Y:S02]  /*70e0*/  FMNMX.FTZ R9, R47, R9, !PT ;  /* 0x000000092f097209 */ /* 0x000fe40007810000 */
[----:B------:R-:W-:Y:S02]  /*70f0*/  FMNMX.FTZ R11, R166, R11, !PT ;  /* 0x0000000ba60b7209 */ /* 0x000fe40007810000 */
[----:B------:R-:W-:Y:S02]  /*7100*/  ISETP.GT.AND P0, PT, R181, 0x60, PT ;  /* 0x00000060b500780c */ /* 0x000fe40003f04270 */
[----:B------:R-:W-:Y:S01]  /*7110*/  FSEL R154, R49, -INF , P2 ;  /* 0xff800000319a7808 */ /* 0x000fe20001000000 */
[----:B------:R-:W-:Y:S01]  /*7120*/  IMAD.MOV.U32 R49, RZ, RZ, R18 ;  /* 0x000000ffff317224 */ /* 0x000fe200078e0012 */
[----:B------:R-:W-:Y:S02]  /*7130*/  FSEL R167, R52, -INF , P0 ;  /* 0xff80000034a77808 */ /* 0x000fe40000000000 */
[----:B------:R-:W-:Y:S02]  /*7140*/  FMNMX.FTZ R9, R17, R9, !PT ;  /* 0x0000000911097209 */ /* 0x000fe40007810000 */
[----:B------:R-:W-:Y:S02]  /*7150*/  ISETP.GT.AND P6, PT, R181, 0x61, PT ;  /* 0x00000061b500780c */ /* 0x000fe40003fc4270 */
[----:B------:R-:W-:Y:S02]  /*7160*/  FMNMX.FTZ R8, R154, R11, !PT ;  /* 0x0000000b9a087209 */ /* 0x000fe40007810000 */
[----:B------:R-:W-:Y:S02]  /*7170*/  FSEL R165, R53, -INF , P6 ;  /* 0xff80000035a57808 */ /* 0x000fe40003000000 */
[----:B------:R-:W-:Y:S02]  /*7180*/  FMNMX.FTZ R9, R45, R9, !PT ;  /* 0x000000092d097209 */ /* 0x000fe40007810000 */
[----:B------:R-:W-:Y:S02]  /*7190*/  ISETP.GT.AND P1, PT, R0, 0x58, PT ;  /* 0x000000580000780c */ /* 0x000fe40003f24270 */
[----:B------:R-:W-:Y:S02]  /*71a0*/  FMNMX.FTZ R8, R167, R8, !PT ;  /* 0x00000008a7087209 */ /* 0x000fe40007810000 */
[----:B------:R-:W-:Y:S02]  /*71b0*/  ISETP.GT.AND P2, PT, R181, 0x68, PT ;  /* 0x00000068b500780c */ /* 0x000fe40003f44270 */
[----:B------:R-:W-:Y:S02]  /*71c0*/  FMNMX.FTZ R8, R165, R8, !PT ;  /* 0x00000008a5087209 */ /* 0x000fe40007810000 */
[----:B------:R-:W-:Y:S02]  /*71d0*/  FSEL R157, R56, -INF , P2 ;  /* 0xff800000389d7808 */ /* 0x000fe40001000000 */
[----:B------:R-:W-:Y:S02]  /*71e0*/  FSEL R150, R50, -INF , P1 ;  /* 0xff80000032967808 */ /* 0x000fe40000800000 */
[----:B------:R-:W-:Y:S02]  /*71f0*/  FMNMX.FTZ R9, R164, R9, !PT ;  /* 0x00000009a4097209 */ /* 0x000fe40007810000 */
[C---:B------:R-:W-:Y:S02]  /*7200*/  ISETP.GT.AND P1, PT, R181.reuse, 0x69, PT ;  /* 0x00000069b500780c */ /* 0x040fe40003f24270 */
[----:B------:R-:W-:Y:S02]  /*7210*/  ISETP.GT.AND P0, PT, R181, 0x70, PT ;  /* 0x00000070b500780c */ /* 0x000fe40003f04270 */
[----:B------:R-:W-:Y:S02]  /*7220*/  FMNMX.FTZ R9, R156, R9, !PT ;  /* 0x000000099c097209 */ /* 0x000fe40007810000 */
[----:B------:R-:W-:Y:S01]  /*7230*/  FSEL R155, R57, -INF , P1 ;  /* 0xff800000399b7808 */ /* 0x000fe20000800000 */
[----:B------:R-:W-:Y:S01]  /*7240*/  IMAD.MOV.U32 R57, RZ, RZ, R17 ;  /* 0x000000ffff397224 */ /* 0x000fe200078e0011 */
[----:B------:R-:W-:Y:S02]  /*7250*/  FMNMX.FTZ R8, R157, R8, !PT ;  /* 0x000000089d087209 */ /* 0x000fe40007810000 */
[----:B------:R-:W-:Y:S02]  /*7260*/  FSEL R149, R60, -INF , P0 ;  /* 0xff8000003c957808 */ /* 0x000fe40000000000 */
[----:B------:R-:W-:Y:S02]  /*7270*/  ISETP.GT.AND P6, PT, R181, 0x71, PT ;  /* 0x00000071b500780c */ /* 0x000fe40003fc4270 */
[----:B------:R-:W-:Y:S02]  /*7280*/  FMNMX.FTZ R9, R152, R9, !PT ;  /* 0x0000000998097209 */ /* 0x000fe40007810000 */
[----:B------:R-:W-:Y:S02]  /*7290*/  FMNMX.FTZ R8, R155, R8, !PT ;  /* 0x000000089b087209 */ /* 0x000fe40007810000 */
[----:B------:R-:W-:Y:S02]  /*72a0*/  FSEL R151, R61, -INF , P6 ;  /* 0xff8000003d977808 */ /* 0x000fe40003000000 */
[----:B------:R-:W-:Y:S02]  /*72b0*/  ISETP.GT.AND P2, PT, R181, 0x78, PT ;  /* 0x00000078b500780c */ /* 0x000fe40003f44270 */
[----:B------:R-:W-:Y:S02]  /*72c0*/  FMNMX.FTZ R12, R149, R8, !PT ;  /* 0x00000008950c7209 */ /* 0x000fe40007810000 */
[----:B------:R-:W-:Y:S02]  /*72d0*/  FMNMX.FTZ R9, R162, R9, !PT ;  /* 0x00000009a2097209 */ /* 0x000fe40007810000 */
[----:B------:R-:W-:Y:S01]  /*72e0*/  FSEL R251, R64, -INF , P2 ;  /* 0xff80000040fb7808 */ /* 0x000fe20001000000 */
[----:B------:R-:W-:Y:S01]  /*72f0*/  IMAD.MOV.U32 R64, RZ, RZ, R27 ;  /* 0x000000ffff407224 */ /* 0x000fe200078e001b */
[----:B------:R-:W-:Y:S02]  /*7300*/  FMNMX.FTZ R9, R158, R9, !PT ;  /* 0x000000099e097209 */ /* 0x000fe40007810000 */
[----:B------:R-:W-:Y:S02]  /*7310*/  FMNMX.FTZ R12, R151, R12, !PT ;  /* 0x0000000c970c7209 */ /* 0x000fe40007810000 */
[C---:B------:R-:W-:Y:S02]  /*7320*/  ISETP.GT.AND P0, PT, R0.reuse, 0x59, PT ;  /* 0x000000590000780c */ /* 0x040fe40003f04270 */
[----:B------:R-:W-:Y:S02]  /*7330*/  ISETP.GT.AND P1, PT, R181, 0x79, PT ;  /* 0x00000079b500780c */ /* 0x000fe40003f24270 */
[----:B------:R-:W-:Y:S02]  /*7340*/  FMNMX.FTZ R12, R251, R12, !PT ;  /* 0x0000000cfb0c7209 */ /* 0x000fe40007810000 */
[----:B------:R-:W-:Y:S02]  /*7350*/  FSEL R146, R51, -INF , P0 ;  /* 0xff80000033927808 */ /* 0x000fe40000000000 */
[----:B------:R-:W-:Y:S02]  /*7360*/  ISETP.GT.AND P0, PT, R0, 0x60, PT ;  /* 0x000000600000780c */ /* 0x000fe40003f04270 */
[----:B------:R-:W-:Y:S01]  /*7370*/  FSEL R183, R65, -INF , P1 ;  /* 0xff80000041b77808 */ /* 0x000fe20000800000 */
[----:B------:R-:W-:Y:S01]  /*7380*/  IMAD.MOV.U32 R65, RZ, RZ, R32 ;  /* 0x000000ffff417224 */ /* 0x000fe200078e0020 */
[----:B------:R-:W-:Y:S02]  /*7390*/  FMNMX.FTZ R9, R150, R9, !PT ;  /* 0x0000000996097209 */ /* 0x000fe40007810000 */
[----:B------:R-:W-:Y:S02]  /*73a0*/  FSEL R163, R54, -INF , P0 ;  /* 0xff80000036a37808 */ /* 0x000fe40000000000 */
[----:B------:R-:W-:Y:S02]  /*73b0*/  FMNMX.FTZ R8, R183, R12, !PT ;  /* 0x0000000cb7087209 */ /* 0x000fe40007810000 */
[----:B------:R-:W-:Y:S02]  /*73c0*/  ISETP.GT.AND P1, PT, R0, 0x61, PT ;  /* 0x000000610000780c */ /* 0x000fe40003f24270 */
[----:B------:R-:W-:Y:S02]  /*73d0*/  FMNMX.FTZ R10, R146, R9, !PT ;  /* 0x00000009920a7209 */ /* 0x000fe40007810000 */
[----:B------:R-:W-:Y:S01]  /*73e0*/  FSEL R161, R55, -INF , P1 ;  /* 0xff80000037a17808 */ /* 0x000fe20000800000 */
[----:B------:R-:W1:Y:S01]  /*73f0*/  SHFL.BFLY PT, R9, R8, 0x2, 0x1f ;  /* 0x0c401f0008097f89 */ /* 0x000e6200000e0000 */
[----:B------:R-:W-:Y:S02]  /*7400*/  ISETP.GT.AND P1, PT, R0, 0x68, PT ;  /* 0x000000680000780c */ /* 0x000fe40003f24270 */
[----:B------:R-:W-:Y:S02]  /*7410*/  FMNMX.FTZ R10, R163, R10, !PT ;  /* 0x0000000aa30a7209 */ /* 0x000fe40007810000 */
[----:B------:R-:W-:Y:S01]  /*7420*/  FSEL R159, R58, -INF , P1 ;  /* 0xff8000003a9f7808 */ /* 0x000fe20000800000 */
[----:B------:R-:W-:Y:S01]  /*7430*/  IMAD.MOV.U32 R58, RZ, RZ, R22 ;  /* 0x000000ffff3a7224 */ /* 0x000fe200078e0016 */
[----:B------:R-:W-:Y:S02]  /*7440*/  FMNMX.FTZ R10, R161, R10, !PT ;  /* 0x0000000aa10a7209 */ /* 0x000fe40007810000 */
[C---:B------:R-:W-:Y:S02]  /*7450*/  ISETP.GT.AND P0, PT, R0.reuse, 0x69, PT ;  /* 0x000000690000780c */ /* 0x040fe40003f04270 */
[----:B------:R-:W-:Y:S02]  /*7460*/  ISETP.GT.AND P1, PT, R0, 0x70, PT ;  /* 0x000000700000780c */ /* 0x000fe40003f24270 */
[----:B------:R-:W-:Y:S01]  /*7470*/  FSEL R153, R59, -INF , P0 ;  /* 0xff8000003b997808 */ /* 0x000fe20000000000 */
[----:B------:R-:W-:Y:S01]  /*7480*/  IMAD.MOV.U32 R59, RZ, RZ, R21 ;  /* 0x000000ffff3b7224 */ /* 0x000fe200078e0015 */
[----:B------:R-:W-:Y:S02]  /*7490*/  FMNMX.FTZ R10, R159, R10, !PT ;  /* 0x0000000a9f0a7209 */ /* 0x000fe40007810000 */
[----:B------:R-:W-:Y:S02]  /*74a0*/  FSEL R147, R62, -INF , P1 ;  /* 0xff8000003e937808 */ /* 0x000fe40000800000 */
[C---:B------:R-:W-:Y:S02]  /*74b0*/  ISETP.GT.AND P0, PT, R0.reuse, 0x71, PT ;  /* 0x000000710000780c */ /* 0x040fe40003f04270 */
[----:B------:R-:W-:Y:S02]  /*74c0*/  FMNMX.FTZ R10, R153, R10, !PT ;  /* 0x0000000a990a7209 */ /* 0x000fe40007810000 */
[----:B------:R-:W-:Y:S02]  /*74d0*/  FSEL R145, R63, -INF , P0 ;  /* 0xff8000003f917808 */ /* 0x000fe40000000000 */
[----:B------:R-:W-:Y:S02]  /*74e0*/  FMNMX.FTZ R10, R147, R10, !PT ;  /* 0x0000000a930a7209 */ /* 0x000fe40007810000 */
[C---:B------:R-:W-:Y:S02]  /*74f0*/  ISETP.GT.AND P1, PT, R0.reuse, 0x78, PT ;  /* 0x000000780000780c */ /* 0x040fe40003f24270 */
[----:B------:R-:W-:Y:S02]  /*7500*/  ISETP.GT.AND P0, PT, R0, 0x79, PT ;  /* 0x000000790000780c */ /* 0x000fe40003f04270 */
[----:B------:R-:W-:Y:S02]  /*7510*/  FMNMX.FTZ R0, R145, R10, !PT ;  /* 0x0000000a91007209 */ /* 0x000fe40007810000 */
[----:B------:R-:W-:Y:S01]  /*7520*/  FSEL R247, R66, -INF , P1 ;  /* 0xff80000042f77808 */ /* 0x000fe20000800000 */
[----:B------:R-:W-:Y:S01]  /*7530*/  IMAD.MOV.U32 R66, RZ, RZ, R33 ;  /* 0x000000ffff427224 */ /* 0x000fe200078e0021 */
[----:B------:R-:W-:Y:S01]  /*7540*/  FSEL R133, R67, -INF , P0 ;  /* 0xff80000043857808 */ /* 0x000fe20000000000 */
[----:B------:R-:W-:Y:S01]  /*7550*/  IMAD.MOV.U32 R67, RZ, RZ, R34 ;  /* 0x000000ffff437224 */ /* 0x000fe200078e0022 */
[----:B------:R-:W-:Y:S02]  /*7560*/  FMNMX.FTZ R0, R247, R0, !PT ;  /* 0x00000000f7007209 */ /* 0x000fe40007810000 */
[----:B-1----:R-:W-:Y:S02]  /*7570*/  FMNMX.FTZ R9, R8, R9, !PT ;  /* 0x0000000908097209 */ /* 0x002fe40007810000 */
[----:B------:R-:W-:Y:S02]  /*7580*/  FMNMX.FTZ R7, R133, R0, !PT ;  /* 0x0000000085077209 */ /* 0x000fe40007810000 */
[----:B------:R-:W-:Y:S01]  /*7590*/  PLOP3.LUT P2, PT, PT, PT, UP1, 0x80, 0x0 ;  /* 0x000000000000781c */ /* 0x000fe20003f4f018 */
[----:B------:R-:W1:Y:S08]  /*75a0*/  SHFL.BFLY PT, R0, R9, 0x1, 0x1f ;  /* 0x0c201f0009007f89 */ /* 0x000e7000000e0000 */
[----:B------:R-:W2:Y:S04]  /*75b0*/  SHFL.BFLY PT, R4, R7, 0x2, 0x1f ;  /* 0x0c401f0007047f89 */ /* 0x000ea800000e0000 */
[----:B------:R-:W-:Y:S04]  /*75c0*/  @P2 IADD3 R8, P6, R230, UR21, RZ ;  /* 0x00000015e6082c10 */ /* 0x000fe8000ffde0ff */
[----:B------:R-:W-:Y:S02]  /*75d0*/  @P2 LEA R10, P0, R8, c[0x0][0x1c8], 0x1 ;  /* 0x00007200080a2a11 */ /* 0x000fe400078008ff */
[----:B-1----:R-:W-:Y:S02]  /*75e0*/  FMNMX.FTZ R0, R9, R0, !PT ;  /* 0x0000000009007209 */ /* 0x002fe40007810000 */
[----:B------:R-:W-:Y:S02]  /*75f0*/  @P2 IADD3.X R9, R233, UR20, RZ, P6, !PT ;  /* 0x00000014e9092c10 */ /* 0x000fe4000b7fe4ff */
[C---:B------:R-:W-:Y:S01]  /*7600*/  FSETP.NEU.FTZ.AND P1, PT, R0.reuse, -INF , PT ;  /* 0xff8000000000780b */ /* 0x040fe20003f3d000 */
[----:B------:R-:W-:Y:S01]  /*7610*/  FMUL.FTZ R248, R0, c[0x0][0x2d0] ;  /* 0x0000b40000f87a20 */ /* 0x000fe20000410000 */
[----:B------:R-:W-:Y:S02]  /*7620*/  @P2 LEA.HI.X R11, R8, c[0x0][0x1cc], R9, 0x1, P0 ;  /* 0x00007300080b2a11 */ /* 0x000fe400000f0c09 */
[----:B------:R-:W-:Y:S01]  /*7630*/  @P2 IADD3 R8, P6, R243, UR21, RZ ;  /* 0x00000015f3082c10 */ /* 0x000fe2000ffde0ff */
[----:B------:R-:W-:Y:S01]  /*7640*/  @UP1 UIADD3 UR21, UP0, UR12, 0x80, URZ ;  /* 0x000000800c151890 */ /* 0x000fe2000ff1e03f */
[----:B--2---:R-:W-:Y:S01]  /*7650*/  FMNMX.FTZ R5, R7, R4, !PT ;  /* 0x0000000407057209 */ /* 0x004fe20007810000 */
[----:B------:R1:W-:Y:S01]  /*7660*/  @P2 LDGSTS.E.BYPASS.LTC128B.128 [R227+0x8100], [R10.64], !P5 ;  /* 0x081000000ae32fae */ /* 0x0003e2000e901d52 */
[----:B------:R-:W-:Y:S01]  /*7670*/  @P2 IADD3.X R9, R242, UR20, RZ, P6, !PT ;  /* 0x00000014f2092c10 */ /* 0x000fe2000b7fe4ff */
[----:B------:R-:W-:Y:S01]  /*7680*/  @UP1 UIADD3.X UR20, URZ, UR9, URZ, UP0, !UPT ;  /* 0x000000093f141290 */ /* 0x000fe200087fe43f */
[----:B------:R-:W-:Y:S01]  /*7690*/  @P2 LEA R12, P6, R8, c[0x0][0x1c8], 0x1 ;  /* 0x00007200080c2a11 */ /* 0x000fe200078c08ff */
[----:B------:R-:W-:Y:S01]  /*76a0*/  UISETP.GT.AND UP0, UPT, UR26, UR24, UPT ;  /* 0x000000181a00728c */ /* 0x000fe2000bf04270 */
[----:B------:R-:W-:Y:S02]  /*76b0*/  FSEL R248, R248, RZ, P1 ;  /* 0x000000fff8f87208 */ /* 0x000fe40000800000 */
[----:B------:R-:W-:Y:S01]  /*76c0*/  @P2 LEA.HI.X R13, R8, c[0x0][0x1cc], R9, 0x1, P6 ;  /* 0x00007300080d2a11 */ /* 0x000fe200030f0c09 */
[----:B------:R-:W2:Y:S01]  /*76d0*/  SHFL.BFLY PT, R4, R5, 0x1, 0x1f ;  /* 0x0c201f0005047f89 */ /* 0x000ea200000e0000 */
[----:B------:R-:W-:Y:S01]  /*76e0*/  @P2 IADD3 R14, P6, R10, UR22, RZ ;  /* 0x000000160a0e2c10 */ /* 0x000fe2000ffde0ff */
[--C-:B------:R-:W-:Y:S01]  /*76f0*/  FFMA.FTZ R134, R179, c[0x0][0x2d0], -R248.reuse ;  /* 0x0000b400b3867a23 */ /* 0x100fe200000108f8 */
[----:B------:R-:W-:Y:S01]  /*7700*/  UMOV UR26, UR25 ;  /* 0x00000019001a7c82 */ /* 0x000fe20008000000 */
[--C-:B------:R-:W-:Y:S01]  /*7710*/  FFMA.FTZ R179, R182, c[0x0][0x2d0], -R248.reuse ;  /* 0x0000b400b6b37a23 */ /* 0x100fe200000108f8 */
[----:B------:R-:W-:Y:S01]  /*7720*/  @P2 IADD3.X R15, R11, UR23, RZ, P6, !PT ;  /* 0x000000170b0f2c10 */ /* 0x000fe2000b7fe4ff */
[--C-:B------:R-:W-:Y:S01]  /*7730*/  FFMA.FTZ R181, R178, c[0x0][0x2d0], -R248.reuse ;  /* 0x0000b400b2b57a23 */ /* 0x100fe200000108f8 */
[----:B------:R-:W-:Y:S01]  /*7740*/  @P2 IADD3 R8, P6, R14, UR22, RZ ;  /* 0x000000160e082c10 */ /* 0x000fe2000ffde0ff */
[----:B------:R3:W-:Y:S01]  /*7750*/  @P2 LDGSTS.E.BYPASS.LTC128B.128 [R227+0xc100], [R12.64], !P4 ;  /* 0x0c1000000ce32fae */ /* 0x0007e2000e101d52 */
[--C-:B------:R-:W-:Y:S01]  /*7760*/  FFMA.FTZ R178, R180, c[0x0][0x2d0], -R248.reuse ;  /* 0x0000b400b4b27a23 */ /* 0x100fe200000108f8 */
[----:B------:R-:W-:Y:S01]  /*7770*/  MUFU.EX2 R134, R134 ;  /* 0x0000008600867308 */ /* 0x000fe20000000800 */
[----:B------:R-:W-:Y:S01]  /*7780*/  @P2 IADD3.X R9, R15, UR23, RZ, P6, !PT ;  /* 0x000000170f092c10 */ /* 0x000fe2000b7fe4ff */
[--C-:B------:R-:W-:Y:S01]  /*7790*/  FFMA.FTZ R246, R246, c[0x0][0x2d0], -R248.reuse ;  /* 0x0000b400f6f67a23 */ /* 0x100fe200000108f8 */
[----:B------:R-:W-:Y:S01]  /*77a0*/  @P2 IADD3 R18, P6, R14, UR21, RZ ;  /* 0x000000150e122c10 */ /* 0x000fe2000ffde0ff */
[--C-:B------:R-:W-:Y:S02]  /*77b0*/  FFMA.FTZ R249, R249, c[0x0][0x2d0], -R248.reuse ;  /* 0x0000b400f9f97a23 */ /* 0x100fe400000108f8 */
[----:B------:R3:W-:Y:S01]  /*77c0*/  @P2 LDGSTS.E.BYPASS.LTC128B.128 [R227+0x9100], [R14.64], !P5 ;  /* 0x091000000ee32fae */ /* 0x0007e2000e901d52 */
[----:B------:R-:W-:Y:S01]  /*77d0*/  @P2 IADD3.X R19, R15, UR20, RZ, P6, !PT ;  /* 0x000000140f132c10 */ /* 0x000fe2000b7fe4ff */
[----:B------:R-:W-:Y:S01]  /*77e0*/  FFMA.FTZ R251, R251, c[0x0][0x2d0], -R248 ;  /* 0x0000b400fbfb7a23 */ /* 0x000fe200000108f8 */
[----:B-1----:R-:W-:Y:S01]  /*77f0*/  @P2 IADD3 R10, P6, R8, UR22, RZ ;  /* 0x00000016080a2c10 */ /* 0x002fe2000ffde0ff */
[----:B------:R-:W1:Y:S03]  /*7800*/  MUFU.EX2 R181, R181 ;  /* 0x000000b500b57308 */ /* 0x000e660000000800 */
[----:B------:R-:W-:Y:S01]  /*7810*/  @P2 IADD3.X R11, R9, UR23, RZ, P6, !PT ;  /* 0x00000017090b2c10 */ /* 0x000fe2000b7fe4ff */
[----:B------:R3:W-:Y:S01]  /*7820*/  @P2 LDGSTS.E.BYPASS.LTC128B.128 [R227+0xd100], [R14.64+0x80], !P4 ;  /* 0x0d1000800ee32fae */ /* 0x0007e2000e101d52 */
[----:B--2---:R-:W-:Y:S02]  /*7830*/  FMNMX.FTZ R132, R5, R4, !PT ;  /* 0x0000000405847209 */ /* 0x004fe40007810000 */
[----:B------:R-:W-:Y:S02]  /*7840*/  FSEL R4, R0, RZ, P1 ;  /* 0x000000ff00047208 */ /* 0x000fe40000800000 */
[----:B------:R-:W-:Y:S01]  /*7850*/  @P2 IADD3 R16, P1, R8, UR21, RZ ;  /* 0x0000001508102c10 */ /* 0x000fe2000ff3e0ff */
[C---:B------:R-:W-:Y:S01]  /*7860*/  FMUL.FTZ R182, R132.reuse, c[0x0][0x2d0] ;  /* 0x0000b40084b67a20 */ /* 0x040fe20000410000 */
[----:B------:R-:W-:Y:S01]  /*7870*/  FSETP.NEU.FTZ.AND P0, PT, R132, -INF , PT ;  /* 0xff8000008400780b */ /* 0x000fe20003f1d000 */
[----:B------:R2:W-:Y:S01]  /*7880*/  @P2 LDGSTS.E.BYPASS.LTC128B.128 [R227+0xa100], [R8.64], !P5 ;  /* 0x0a10000008e32fae */ /* 0x0005e2000e901d52 */
[----:B------:R-:W-:Y:S01]  /*7890*/  @P2 IADD3.X R17, R9, UR20, RZ, P1, !PT ;  /* 0x0000001409112c10 */ /* 0x000fe20008ffe4ff */
[----:B------:R-:W-:Y:S01]  /*78a0*/  FADD.FTZ R4, -R4, R3 ;  /* 0x0000000304047221 */ /* 0x000fe20000010100 */
[----:B------:R-:W-:Y:S01]  /*78b0*/  FSEL R5, R132, RZ, P0 ;  /* 0x000000ff84057208 */ /* 0x000fe20000000000 */
[----:B------:R-:W-:Y:S01]  /*78c0*/  MUFU.EX2 R179, R179 ;  /* 0x000000b300b37308 */ /* 0x000fe20000000800 */
[----:B------:R-:W-:Y:S01]  /*78d0*/  FSEL R182, R182, RZ, P0 ;  /* 0x000000ffb6b67208 */ /* 0x000fe20000000000 */
[----:B------:R-:W-:Y:S01]  /*78e0*/  FMUL.FTZ R3, R4, c[0x0][0x2d0] ;  /* 0x0000b40004037a20 */ /* 0x000fe20000410000 */
[----:B------:R-:W-:Y:S01]  /*78f0*/  PLOP3.LUT P0, PT, PT, PT, UP0, 0x80, 0x0 ;  /* 0x000000000000781c */ /* 0x000fe20003f0f008 */
[----:B------:R4:W-:Y:S01]  /*7900*/  @P2 LDGSTS.E.BYPASS.LTC128B.128 [R227+0xe100], [R18.64], !P4 ;  /* 0x0e10000012e32fae */ /* 0x0009e2000e101d52 */
[----:B------:R-:W-:Y:S02]  /*7910*/  FADD.FTZ R5, -R5, R2 ;  /* 0x0000000205057221 */ /* 0x000fe40000010100 */
[--C-:B------:R-:W-:Y:S01]  /*7920*/  FFMA.FTZ R180, R176, c[0x0][0x2d0], -R182.reuse ;  /* 0x0000b400b0b47a23 */ /* 0x100fe200000108b6 */
[----:B-1----:R-:W-:Y:S01]  /*7930*/  F2FP.BF16.PACK_AB R136, R134, R181 ;  /* 0x000000b58688723e */ /* 0x002fe200000010ff */
[--C-:B------:R-:W-:Y:S01]  /*7940*/  FFMA.FTZ R176, R23, c[0x0][0x2d0], -R182.reuse ;  /* 0x0000b40017b07a23 */ /* 0x100fe200000108b6 */
[----:B------:R-:W1:Y:S01]  /*7950*/  MUFU.EX2 R3, R3 ;  /* 0x0000000300037308 */ /* 0x000e620000000800 */
[--C-:B------:R-:W-:Y:S01]  /*7960*/  FFMA.FTZ R177, R177, c[0x0][0x2d0], -R182.reuse ;  /* 0x0000b400b1b17a23 */ /* 0x100fe200000108b6 */
[----:B------:R5:W-:Y:S01]  /*7970*/  @P2 LDGSTS.E.BYPASS.LTC128B.128 [R227+0xb100], [R10.64], !P5 ;  /* 0x0b1000000ae32fae */ /* 0x000be2000e901d52 */
[--C-:B------:R-:W-:Y:S02]  /*7980*/  FFMA.FTZ R135, R6, c[0x0][0x2d0], -R182.reuse ;  /* 0x0000b40006877a23 */ /* 0x100fe400000108b6 */
[----:B------:R-:W-:Y:S02]  /*7990*/  FMUL.FTZ R2, R5, c[0x0][0x2d0] ;  /* 0x0000b40005027a20 */ /* 0x000fe40000410000 */
[--C-:B------:R-:W-:Y:S02]  /*79a0*/  FFMA.FTZ R250, R250, c[0x0][0x2d0], -R182.reuse ;  /* 0x0000b400fafa7a23 */ /* 0x100fe400000108b6 */
[----:B------:R-:W-:Y:S01]  /*79b0*/  FFMA.FTZ R252, R252, c[0x0][0x2d0], -R182 ;  /* 0x0000b400fcfc7a23 */ /* 0x000fe200000108b6 */
[----:B------:R4:W-:Y:S01]  /*79c0*/  @P2 LDGSTS.E.BYPASS.LTC128B.128 [R227+0xf100], [R16.64], !P4 ;  /* 0x0f10000010e32fae */ /* 0x0009e2000e101d52 */
[----:B------:R-:W5:Y:S07]  /*79d0*/  MUFU.EX2 R2, R2 ;  /* 0x0000000200027308 */ /* 0x000f6e0000000800 */
[----:B---3--:R-:W3:Y:S03]  /*79e0*/  LDSM.16.MT88.4 R12, [R224+0x100] ;  /* 0x00010000e00c783b */ /* 0x008ee60000004200 */
[----:B------:R-:W-:Y:S01]  /*79f0*/  MUFU.EX2 R180, R180 ;  /* 0x000000b400b47308 */ /* 0x000fe20000000800 */
[C---:B-1----:R-:W-:Y:S04]  /*7a00*/  FMUL.FTZ R4, R3.reuse, R128 ;  /* 0x0000008003047220 */ /* 0x042fe80000410000 */
[----:B------:R-:W1:Y:S01]  /*7a10*/  LDSM.16.MT88.4 R20, [R222+0x100] ;  /* 0x00010000de14783b */ /* 0x000e620000004200 */
[C---:B------:R-:W-:Y:S02]  /*7a20*/  FMUL.FTZ R5, R3.reuse, R129 ;  /* 0x0000008103057220 */ /* 0x040fe40000410000 */
[C---:B--2---:R-:W-:Y:S02]  /*7a30*/  FMUL.FTZ R8, R3.reuse, R124 ;  /* 0x0000007c03087220 */ /* 0x044fe40000410000 */
[----:B------:R-:W2:Y:S01]  /*7a40*/  MUFU.EX2 R177, R177 ;  /* 0x000000b100b17308 */ /* 0x000ea20000000800 */
[C---:B------:R-:W-:Y:S02]  /*7a50*/  FMUL.FTZ R9, R3.reuse, R125 ;  /* 0x0000007d03097220 */ /* 0x040fe40000410000 */
[----:B------:R-:W1:Y:S01]  /*7a60*/  LDSM.16.MT88.4 R28, [R221+0x100] ;  /* 0x00010000dd1c783b */ /* 0x000e620000004200 */
[C---:B-----5:R-:W-:Y:S02]  /*7a70*/  FMUL.FTZ R6, R2.reuse, R130 ;  /* 0x0000008202067220 */ /* 0x060fe40000410000 */
[C---:B------:R-:W-:Y:S02]  /*7a80*/  FMUL.FTZ R7, R2.reuse, R131 ;  /* 0x0000008302077220 */ /* 0x040fe40000410000 */
[C---:B------:R-:W-:Y:S01]  /*7a90*/  FMUL.FTZ R10, R2.reuse, R126 ;  /* 0x0000007e020a7220 */ /* 0x040fe20000410000 */
[----:B------:R-:W-:Y:S01]  /*7aa0*/  MOV R126, R44 ;  /* 0x0000002c007e7202 */ /* 0x000fe20000000f00 */
[----:B------:R-:W-:Y:S01]  /*7ab0*/  MUFU.EX2 R176, R176 ;  /* 0x000000b000b07308 */ /* 0x000fe20000000800 */
[C---:B------:R-:W-:Y:S01]  /*7ac0*/  FMUL.FTZ R11, R2.reuse, R127 ;  /* 0x0000007f020b7220 */ /* 0x040fe20000410000 */
[----:B------:R-:W-:Y:S01]  /*7ad0*/  LDSM.16.MT88.4 R52, [R222+0x4100] ;  /* 0x00410000de34783b */ /* 0x000fe20000004200 */
[C---:B----4-:R-:W-:Y:S02]  /*7ae0*/  FMUL.FTZ R16, R3.reuse, R72 ;  /* 0x0000004803107220 */ /* 0x050fe40000410000 */
[----:B------:R-:W-:Y:S02]  /*7af0*/  FMUL.FTZ R17, R3, R73 ;  /* 0x0000004903117220 */ /* 0x000fe40000410000 */
[C---:B------:R-:W-:Y:S02]  /*7b00*/  FMUL.FTZ R18, R2.reuse, R74 ;  /* 0x0000004a02127220 */ /* 0x040fe40000410000 */
[C---:B------:R-:W-:Y:S01]  /*7b10*/  FMUL.FTZ R19, R2.reuse, R75 ;  /* 0x0000004b02137220 */ /* 0x040fe20000410000 */
[----:B------:R-:W4:Y:S01]  /*7b20*/  MUFU.EX2 R135, R135 ;  /* 0x0000008700877308 */ /* 0x000f220000000800 */
[----:B------:R-:W-:Y:S01]  /*7b30*/  IMAD.MOV.U32 R124, RZ, RZ, R38 ;  /* 0x000000ffff7c7224 */ /* 0x000fe200078e0026 */
[----:B------:R-:W-:Y:S01]  /*7b40*/  LDSM.16.MT88.4 R60, [R221+0x4100] ;  /* 0x00410000dd3c783b */ /* 0x000fe20000004200 */
[----:B------:R-:W-:Y:S01]  /*7b50*/  IMAD.MOV.U32 R127, RZ, RZ, R37 ;  /* 0x000000ffff7f7224 */ /* 0x000fe200078e0025 */
[----:B--2---:R-:W-:Y:S01]  /*7b60*/  F2FP.BF16.PACK_AB R137, R177, R180 ;  /* 0x000000b4b189723e */ /* 0x004fe200000010ff */
[----:B------:R-:W-:Y:S02]  /*7b70*/  IMAD.MOV.U32 R128, RZ, RZ, R36 ;  /* 0x000000ffff807224 */ /* 0x000fe400078e0024 */
[----:B------:R-:W-:Y:S02]  /*7b80*/  IMAD.MOV.U32 R72, RZ, RZ, R49 ;  /* 0x000000ffff487224 */ /* 0x000fe400078e0031 */
[----:B------:R-:W-:Y:S01]  /*7b90*/  IMAD.MOV.U32 R73, RZ, RZ, R48 ;  /* 0x000000ffff497224 */ /* 0x000fe200078e0030 */
[----:B------:R-:W2:Y:S01]  /*7ba0*/  MUFU.EX2 R178, R178 ;  /* 0x000000b200b27308 */ /* 0x000ea20000000800 */
[----:B------:R-:W5:Y:S01]  /*7bb0*/  LDSM.16.MT88.4 R36, [R220+0x100] ;  /* 0x00010000dc24783b */ /* 0x000f620000004200 */
[----:B------:R-:W-:Y:S02]  /*7bc0*/  FMUL.FTZ R27, R2, R83 ;  /* 0x00000053021b7220 */ /* 0x000fe40000410000 */
[----:B------:R-:W-:Y:S02]  /*7bd0*/  IMAD.MOV.U32 R48, RZ, RZ, R25 ;  /* 0x000000ffff307224 */ /* 0x000fe400078e0019 */
[C---:B------:R-:W-:Y:S02]  /*7be0*/  FMUL.FTZ R25, R3.reuse, R81 ;  /* 0x0000005103197220 */ /* 0x040fe40000410000 */
[----:B------:R-:W-:Y:S01]  /*7bf0*/  IMAD.MOV.U32 R49, RZ, RZ, R24 ;  /* 0x000000ffff317224 */ /* 0x000fe200078e0018 */
[----:B------:R-:W0:Y:S01]  /*7c00*/  LDGDEPBAR ;  /* 0x00000000000079af */ /* 0x000e220000000000 */
[----:B------:R-:W-:Y:S01]  /*7c10*/  FMUL.FTZ R24, R3, R80 ;  /* 0x0000005003187220 */ /* 0x000fe20000410000 */
[----:B------:R-:W-:Y:S01]  /*7c20*/  MUFU.EX2 R246, R246 ;  /* 0x000000f600f67308 */ /* 0x000fe20000000800 */
[----:B------:R-:W-:Y:S01]  /*7c30*/  IMAD.MOV.U32 R125, RZ, RZ, R47 ;  /* 0x000000ffff7d7224 */ /* 0x000fe200078e002f */
[----:B----4-:R-:W-:Y:S01]  /*7c40*/  F2FP.BF16.PACK_AB R139, R135, R176 ;  /* 0x000000b0878b723e */ /* 0x010fe200000010ff */
[----:B------:R-:W-:Y:S02]  /*7c50*/  IMAD.MOV.U32 R74, RZ, RZ, R46 ;  /* 0x000000ffff4a7224 */ /* 0x000fe400078e002e */
[----:B------:R-:W-:Y:S02]  /*7c60*/  IMAD.MOV.U32 R129, RZ, RZ, R45 ;  /* 0x000000ffff817224 */ /* 0x000fe400078e002d */
[----:B------:R-:W4:Y:S01]  /*7c70*/  LDSM.16.MT88.4 R44, [R224+0x4100] ;  /* 0x00410000e02c783b */ /* 0x000f220000004200 */
[C---:B------:R-:W-:Y:S02]  /*7c80*/  FMUL.FTZ R32, R3.reuse, R88 ;  /* 0x0000005803207220 */ /* 0x040fe40000410000 */
[----:B------:R-:W1:Y:S01]  /*7c90*/  MUFU.EX2 R249, R249 ;  /* 0x000000f900f97308 */ /* 0x000e620000000800 */
[C---:B------:R-:W-:Y:S01]  /*7ca0*/  FMUL.FTZ R33, R3.reuse, R89 ;  /* 0x0000005903217220 */ /* 0x040fe20000410000 */
[----:B--2---:R-:W-:Y:S01]  /*7cb0*/  F2FP.BF16.PACK_AB R138, R178, R179 ;  /* 0x000000b3b28a723e */ /* 0x004fe200000010ff */
[----:B------:R-:W-:Y:S02]  /*7cc0*/  IMAD.MOV.U32 R75, RZ, RZ, R43 ;  /* 0x000000ffff4b7224 */ /* 0x000fe400078e002b */
[----:B------:R-:W-:Y:S02]  /*7cd0*/  IMAD.MOV.U32 R81, RZ, RZ, R74 ;  /* 0x000000ffff517224 */ /* 0x000fe400078e004a */
[----:B------:R-:W-:Y:S02]  /*7ce0*/  IMAD.MOV.U32 R80, RZ, RZ, R73 ;  /* 0x000000ffff507224 */ /* 0x000fe400078e0049 */
[C---:B---3--:R-:W-:Y:S01]  /*7cf0*/  HMMA.16816.F32.BF16 R4, R136.reuse, R12, R4 ;  /* 0x0000000c8804723c */ /* 0x048fe20000041804 */
[----:B------:R-:W-:Y:S04]  /*7d00*/  MUFU.EX2 R250, R250 ;  /* 0x000000fa00fa7308 */ /* 0x000fe80000000800 */
[C---:B------:R-:W-:Y:S02]  /*7d10*/  FMUL.FTZ R34, R2.reuse, R90 ;  /* 0x0000005a02227220 */ /* 0x040fe40000410000 */
[C---:B------:R-:W-:Y:S01]  /*7d20*/  FMUL.FTZ R12, R3.reuse, R68 ;  /* 0x00000044030c7220 */ /* 0x040fe20000410000 */
[C---:B------:R-:W-:Y:S03]  /*7d30*/  HMMA.16816.F32.BF16 R8, R136.reuse, R14, R8 ;  /* 0x0000000e8808723c */ /* 0x040fe60000041808 */
[----:B------:R-:W2:Y:S01]  /*7d40*/  MUFU.EX2 R252, R252 ;  /* 0x000000fc00fc7308 */ /* 0x000ea20000000800 */
[C---:B------:R-:W-:Y:S02]  /*7d50*/  FMUL.FTZ R13, R3.reuse, R69 ;  /* 0x00000045030d7220 */ /* 0x040fe40000410000 */
[----:B------:R-:W-:Y:S02]  /*7d60*/  IMAD.MOV.U32 R131, RZ, RZ, R42 ;  /* 0x000000ffff837224 */ /* 0x000fe400078e002a */
[C---:B------:R-:W-:Y:S04]  /*7d70*/  FMUL.FTZ R14, R2.reuse, R70 ;  /* 0x00000046020e7220 */ /* 0x040fe80000410000 */
[C---:B------:R-:W-:Y:S01]  /*7d80*/  FMUL.FTZ R15, R2.reuse, R71 ;  /* 0x00000047020f7220 */ /* 0x040fe20000410000 */
[----:B------:R-:W-:Y:S01]  /*7d90*/  MUFU.EX2 R251, R251 ;  /* 0x000000fb00fb7308 */ /* 0x000fe20000000800 */
[----:B------:R-:W3:Y:S01]  /*7da0*/  LDSM.16.MT88.4 R68, [R220+0x4100] ;  /* 0x00410000dc44783b */ /* 0x000ee20000004200 */
[----:B------:R-:W-:Y:S02]  /*7db0*/  IMAD.MOV.U32 R130, RZ, RZ, R41 ;  /* 0x000000ffff827224 */ /* 0x000fe400078e0029 */
[C---:B------:R-:W-:Y:S02]  /*7dc0*/  FMUL.FTZ R42, R2.reuse, R98 ;  /* 0x00000062022a7220 */ /* 0x040fe40000410000 */
[C---:B-1----:R-:W-:Y:S03]  /*7dd0*/  HMMA.16816.F32.BF16 R12, R136.reuse, R20, R12 ;  /* 0x00000014880c723c */ /* 0x042fe6000004180c */
[C---:B------:R-:W-:Y:S02]  /*7de0*/  FMUL.FTZ R43, R2.reuse, R99 ;  /* 0x00000063022b7220 */ /* 0x040fe40000410000 */
[----:B------:R-:W-:Y:S02]  /*7df0*/  IMAD.MOV.U32 R99, RZ, RZ, R80 ;  /* 0x000000ffff637224 */ /* 0x000fe400078e0050 */
[C---:B------:R-:W-:Y:S01]  /*7e00*/  FMUL.FTZ R50, R2.reuse, R106 ;  /* 0x0000006a02327220 */ /* 0x040fe20000410000 */
[C---:B------:R-:W-:Y:S04]  /*7e10*/  HMMA.16816.F32.BF16 R16, R136.reuse, R22, R16 ;  /* 0x000000168810723c */ /* 0x040fe80000041810 */
[C---:B------:R-:W-:Y:S02]  /*7e20*/  FMUL.FTZ R20, R3.reuse, R76 ;  /* 0x0000004c03147220 */ /* 0x040fe40000410000 */
[----:B------:R-:W-:Y:S02]  /*7e30*/  FMUL.FTZ R21, R3, R77 ;  /* 0x0000004d03157220 */ /* 0x000fe40000410000 */
[C---:B------:R-:W-:Y:S04]  /*7e40*/  FMUL.FTZ R22, R2.reuse, R78 ;  /* 0x0000004e02167220 */ /* 0x040fe80000410000 */
[C---:B------:R-:W-:Y:S02]  /*7e50*/  FMUL.FTZ R23, R2.reuse, R79 ;  /* 0x0000004f02177220 */ /* 0x040fe40000410000 */
[----:B------:R-:W-:Y:S02]  /*7e60*/  IMAD.MOV.U32 R79, RZ, RZ, R72 ;  /* 0x000000ffff4f7224 */ /* 0x000fe400078e0048 */
[----:B------:R-:W-:Y:S02]  /*7e70*/  FFMA.FTZ R106, R145, c[0x0][0x2d0], -R182 ;  /* 0x0000b400916a7a23 */ /* 0x000fe400000108b6 */
[----:B------:R-:W-:Y:S01]  /*7e80*/  IMAD.MOV.U32 R88, RZ, RZ, R79 ;  /* 0x000000ffff587224 */ /* 0x000fe200078e004f */
[C---:B------:R-:W-:Y:S01]  /*7e90*/  HMMA.16816.F32.BF16 R20, R136.reuse, R28, R20 ;  /* 0x0000001c8814723c */ /* 0x040fe20000041814 */
[----:B------:R-:W-:Y:S02]  /*7ea0*/  MUFU.EX2 R145, R106 ;  /* 0x0000006a00917308 */ /* 0x000fe40000000800 */
[----:B------:R-:W-:Y:S02]  /*7eb0*/  IMAD.MOV.U32 R78, RZ, RZ, R26 ;  /* 0x000000ffff4e7224 */ /* 0x000fe400078e001a */
[C---:B------:R-:W-:Y:S01]  /*7ec0*/  FMUL.FTZ R26, R2.reuse, R82 ;  /* 0x00000052021a7220 */ /* 0x040fe20000410000 */
[----:B------:R-:W-:Y:S01]  /*7ed0*/  MOV R82, R75 ;  /* 0x0000004b00527202 */ /* 0x000fe20000000f00 */
[C---:B------:R-:W-:Y:S01]  /*7ee0*/  FMUL.FTZ R29, R3.reuse, R85 ;  /* 0x00000055031d7220 */ /* 0x040fe20000410000 */
[----:B------:R-:W1:Y:S01]  /*7ef0*/  LDSM.16.MT88.4 R72, [R224+0x900] ;  /* 0x00090000e048783b */ /* 0x000e620000004200 */
[C---:B------:R-:W-:Y:S03]  /*7f00*/  FMUL.FTZ R28, R3.reuse, R84 ;  /* 0x00000054031c7220 */ /* 0x040fe60000410000 */
[C---:B------:R-:W-:Y:S03]  /*7f10*/  HMMA.16816.F32.BF16 R24, R136.reuse, R30, R24 ;  /* 0x0000001e8818723c */ /* 0x040fe60000041818 */
[----:B------:R-:W-:Y:S02]  /*7f20*/  IMAD.MOV.U32 R77, RZ, RZ, R35 ;  /* 0x000000ffff4d7224 */ /* 0x000fe400078e0023 */
[C---:B------:R-:W-:Y:S02]  /*7f30*/  FMUL.FTZ R35, R2.reuse, R91 ;  /* 0x0000005b02237220 */ /* 0x040fe40000410000 */
[C---:B------:R-:W-:Y:S02]  /*7f40*/  FMUL.FTZ R30, R2.reuse, R86 ;  /* 0x00000056021e7220 */ /* 0x040fe40000410000 */
[C---:B------:R-:W-:Y:S03]  /*7f50*/  FMUL.FTZ R31, R2.reuse, R87 ;  /* 0x00000057021f7220 */ /* 0x040fe60000410000 */
[----:B------:R-:W-:Y:S02]  /*7f60*/  IMAD.MOV.U32 R84, RZ, RZ, R77 ;  /* 0x000000ffff547224 */ /* 0x000fe400078e004d */
[----:B------:R-:W-:Y:S02]  /*7f70*/  IMAD.MOV.U32 R77, RZ, RZ, R124 ;  /* 0x000000ffff4d7224 */ /* 0x000fe400078e007c */
[C---:B-----5:R-:W-:Y:S03]  /*7f80*/  HMMA.16816.F32.BF16 R28, R136.reuse, R36, R28 ;  /* 0x00000024881c723c */ /* 0x060fe6000004181c */
[----:B------:R-:W-:Y:S02]  /*7f90*/  IMAD.MOV.U32 R124, RZ, RZ, R57 ;  /* 0x000000ffff7c7224 */ /* 0x000fe400078e0039 */
[----:B------:R-:W-:Y:S02]  /*7fa0*/  IMAD.MOV.U32 R98, RZ, RZ, R77 ;  /* 0x000000ffff627224 */ /* 0x000fe400078e004d */
[----:B------:R-:W-:Y:S01]  /*7fb0*/  IMAD.MOV.U32 R90, RZ, RZ, R82 ;  /* 0x000000ffff5a7224 */ /* 0x000fe200078e0052 */
[C---:B------:R-:W-:Y:S04]  /*7fc0*/  HMMA.16816.F32.BF16 R32, R136.reuse, R38, R32 ;  /* 0x000000268820723c */ /* 0x040fe80000041820 */
[C---:B------:R-:W-:Y:S02]  /*7fd0*/  FMUL.FTZ R36, R3.reuse, R92 ;  /* 0x0000005c03247220 */ /* 0x040fe40000410000 */
[C---:B------:R-:W-:Y:S02]  /*7fe0*/  FMUL.FTZ R37, R3.reuse, R93 ;  /* 0x0000005d03257220 */ /* 0x040fe40000410000 */
[C---:B------:R-:W-:Y:S04]  /*7ff0*/  FMUL.FTZ R38, R2.reuse, R94 ;  /* 0x0000005e02267220 */ /* 0x040fe80000410000 */
[C---:B------:R-:W-:Y:S02]  /*8000*/  FMUL.FTZ R39, R2.reuse, R95 ;  /* 0x0000005f02277220 */ /* 0x040fe40000410000 */
[----:B------:R-:W-:Y:S02]  /*8010*/  IMAD.MOV.U32 R95, RZ, RZ, R67 ;  /* 0x000000ffff5f7224 */ /* 0x000fe400078e0043 */
[----:B------:R-:W-:Y:S02]  /*8020*/  IMAD.MOV.U32 R91, RZ, RZ, R81 ;  /* 0x000000ffff5b7224 */ /* 0x000fe400078e0051 */
[----:B------:R-:W-:Y:S01]  /*8030*/  IMAD.MOV.U32 R76, RZ, RZ, R40 ;  /* 0x000000ffff4c7224 */ /* 0x000fe200078e0028 */
[C---:B----4-:R-:W-:Y:S03]  /*8040*/  HMMA.16816.F32.BF16 R36, R136.reuse, R44, R36 ;  /* 0x0000002c8824723c */ /* 0x050fe60000041824 */
[C---:B------:R-:W-:Y:S02]  /*8050*/  FMUL.FTZ R40, R3.reuse, R96 ;  /* 0x0000006003287220 */ /* 0x040fe40000410000 */
[C---:B------:R-:W-:Y:S02]  /*8060*/  FMUL.FTZ R41, R3.reuse, R97 ;  /* 0x0000006103297220 */ /* 0x040fe40000410000 */
[----:B------:R-:W-:Y:S02]  /*8070*/  IMAD.MOV.U32 R83, RZ, RZ, R76 ;  /* 0x000000ffff537224 */ /* 0x000fe400078e004c */
[----:B------:R-:W-:Y:S03]  /*8080*/  IMAD.MOV.U32 R76, RZ, RZ, R59 ;  /* 0x000000ffff4c7224 */ /* 0x000fe600078e003b */
[C---:B------:R-:W-:Y:S03]  /*8090*/  HMMA.16816.F32.BF16 R40, R136.reuse, R46, R40 ;  /* 0x0000002e8828723c */ /* 0x040fe60000041828 */
[C---:B------:R-:W-:Y:S01]  /*80a0*/  FMUL.FTZ R44, R3.reuse, R100 ;  /* 0x00000064032c7220 */ /* 0x040fe20000410000 */
[----:B------:R-:W-:Y:S01]  /*80b0*/  MOV R94, R76 ;  /* 0x0000004c005e7202 */ /* 0x000fe20000000f00 */
[C---:B------:R-:W-:Y:S02]  /*80c0*/  FMUL.FTZ R45, R3.reuse, R101 ;  /* 0x00000065032d7220 */ /* 0x040fe40000410000 */
[C---:B------:R-:W-:Y:S02]  /*80d0*/  FMUL.FTZ R46, R2.reuse, R102 ;  /* 0x00000066022e7220 */ /* 0x040fe40000410000 */
[----:B------:R-:W-:Y:S03]  /*80e0*/  FMUL.FTZ R47, R2, R103 ;  /* 0x00000067022f7220 */ /* 0x000fe60000410000 */
[----:B------:R-:W-:Y:S02]  /*80f0*/  FFMA.FTZ R103, R84, c[0x0][0x2d0], -R182 ;  /* 0x0000b40054677a23 */ /* 0x000fe400000108b6 */
[----:B------:R-:W-:Y:S01]  /*8100*/  LDSM.16.MT88.4 R84, [R220+0x900] ;  /* 0x00090000dc54783b */ /* 0x000fe20000004200 */
[----:B------:R-:W-:Y:S01]  /*8110*/  IMAD.MOV.U32 R89, RZ, RZ, R83 ;  /* 0x000000ffff597224 */ /* 0x000fe200078e0053 */
[C---:B------:R-:W-:Y:S02]  /*8120*/  HMMA.16816.F32.BF16 R44, R136.reuse, R52, R44 ;  /* 0x00000034882c723c */ /* 0x040fe4000004182c */
[----:B------:R-:W-:Y:S01]  /*8130*/  MUFU.EX2 R103, R103 ;  /* 0x0000006700677308 */ /* 0x000fe20000000800 */
[----:B------:R-:W-:Y:S02]  /*8140*/  FMUL.FTZ R51, R2, R107 ;  /* 0x0000006b02337220 */ /* 0x000fe40000410000 */
[----:B------:R-:W-:Y:S01]  /*8150*/  IMAD.MOV.U32 R56, RZ, RZ, R48 ;  /* 0x000000ffff387224 */ /* 0x000fe200078e0030 */
[----:B------:R-:W-:Y:S01]  /*8160*/  LDSM.16.MT88.4 R80, [R221+0x900] ;  /* 0x00090000dd50783b */ /* 0x000fe20000004200 */
[----:B------:R-:W-:Y:S02]  /*8170*/  FMUL.FTZ R48, R3, R104 ;  /* 0x0000006803307220 */ /* 0x000fe40000410000 */
[--C-:B------:R-:W-:Y:S03]  /*8180*/  FFMA.FTZ R100, R49, c[0x0][0x2d0], -R248.reuse ;  /* 0x0000b40031647a23 */ /* 0x100fe600000108f8 */
[C---:B------:R-:W-:Y:S02]  /*8190*/  FMUL.FTZ R49, R3.reuse, R105 ;  /* 0x0000006903317220 */ /* 0x040fe40000410000 */
[C---:B------:R-:W-:Y:S01]  /*81a0*/  FMUL.FTZ R52, R3.reuse, R120 ;  /* 0x0000007803347220 */ /* 0x040fe20000410000 */
[----:B------:R-:W-:Y:S01]  /*81b0*/  MUFU.EX2 R100, R100 ;  /* 0x0000006400647308 */ /* 0x000fe20000000800 */
[C---:B------:R-:W-:Y:S02]  /*81c0*/  FMUL.FTZ R53, R3.reuse, R121 ;  /* 0x0000007903357220 */ /* 0x040fe40000410000 */
[----:B------:R-:W-:Y:S01]  /*81d0*/  FFMA.FTZ R101, R78, c[0x0][0x2d0], -R248 ;  /* 0x0000b4004e657a23 */ /* 0x000fe200000108f8 */
[C---:B------:R-:W-:Y:S03]  /*81e0*/  HMMA.16816.F32.BF16 R48, R136.reuse, R54, R48 ;  /* 0x000000368830723c */ /* 0x040fe60000041830 */
[----:B------:R-:W-:Y:S02]  /*81f0*/  IMAD.MOV.U32 R78, RZ, RZ, R127 ;  /* 0x000000ffff4e7224 */ /* 0x000fe400078e007f */
[----:B------:R-:W-:Y:S01]  /*8200*/  IMAD.MOV.U32 R127, RZ, RZ, R58 ;  /* 0x000000ffff7f7224 */ /* 0x000fe200078e003a */
[----:B------:R-:W4:Y:S01]  /*8210*/  MUFU.EX2 R101, R101 ;  /* 0x0000006500657308 */ /* 0x000f220000000800 */
[C---:B------:R-:W-:Y:S02]  /*8220*/  FMUL.FTZ R54, R2.reuse, R122 ;  /* 0x0000007a02367220 */ /* 0x040fe40000410000 */
[----:B------:R-:W-:Y:S03]  /*8230*/  FMUL.FTZ R55, R2, R123 ;  /* 0x0000007b02377220 */ /* 0x000fe60000410000 */
[----:B------:R-:W-:Y:S02]  /*8240*/  IMAD.MOV.U32 R92, RZ, RZ, R78 ;  /* 0x000000ffff5c7224 */ /* 0x000fe400078e004e */
[----:B------:R-:W5:Y:S01]  /*8250*/  LDSM.16.MT88.4 R76, [R222+0x900] ;  /* 0x00090000de4c783b */ /* 0x000f620000004200 */
[----:B------:R-:W-:Y:S01]  /*8260*/  FFMA.FTZ R123, R126, c[0x0][0x2d0], -R248 ;  /* 0x0000b4007e7b7a23 */ /* 0x000fe200000108f8 */
[C---:B------:R-:W-:Y:S03]  /*8270*/  HMMA.16816.F32.BF16 R52, R136.reuse, R60, R52 ;  /* 0x0000003c8834723c */ /* 0x040fe60000041834 */
[C---:B------:R-:W-:Y:S02]  /*8280*/  FMUL.FTZ R58, R2.reuse, R110 ;  /* 0x0000006e023a7220 */ /* 0x040fe40000410000 */
[----:B------:R-:W-:Y:S01]  /*8290*/  FMUL.FTZ R59, R2, R111 ;  /* 0x0000006f023b7220 */ /* 0x000fe20000410000 */
[----:B------:R-:W-:Y:S01]  /*82a0*/  MUFU.EX2 R123, R123 ;  /* 0x0000007b007b7308 */ /* 0x000fe20000000800 */
[--C-:B------:R-:W-:Y:S02]  /*82b0*/  FFMA.FTZ R102, R56, c[0x0][0x2d0], -R182.reuse ;  /* 0x0000b40038667a23 */ /* 0x100fe400000108b6 */
[C---:B------:R-:W-:Y:S03]  /*82c0*/  FMUL.FTZ R56, R3.reuse, R108 ;  /* 0x0000006c03387220 */ /* 0x040fe60000410000 */
[----:B------:R-:W-:Y:S02]  /*82d0*/  FMUL.FTZ R57, R3, R109 ;  /* 0x0000006d03397220 */ /* 0x000fe40000410000 */
[----:B------:R-:W-:Y:S02]  /*82e0*/  FFMA.FTZ R108, R89, c[0x0][0x2d0], -R182 ;  /* 0x0000b400596c7a23 */ /* 0x000fe400000108b6 */
[--C-:B------:R-:W-:Y:S01]  /*82f0*/  FFMA.FTZ R110, R88, c[0x0][0x2d0], -R248.reuse ;  /* 0x0000b400586e7a23 */ /* 0x100fe200000108f8 */
[----:B------:R-:W1:Y:S01]  /*8300*/  MUFU.EX2 R102, R102 ;  /* 0x0000006600667308 */ /* 0x000e620000000800 */
[----:B------:R-:W-:Y:S01]  /*8310*/  IMAD.MOV.U32 R97, RZ, RZ, R127 ;  /* 0x000000ffff617224 */ /* 0x000fe200078e007f */
[C---:B------:R-:W-:Y:S03]  /*8320*/  HMMA.16816.F32.BF16 R56, R136.reuse, R62, R56 ;  /* 0x0000003e8838723c */ /* 0x040fe60000041838 */
[C---:B------:R-:W-:Y:S02]  /*8330*/  FMUL.FTZ R60, R3.reuse, R116 ;  /* 0x00000074033c7220 */ /* 0x040fe40000410000 */
[----:B------:R-:W-:Y:S02]  /*8340*/  FMUL.FTZ R61, R3, R117 ;  /* 0x00000075033d7220 */ /* 0x000fe40000410000 */
[C---:B------:R-:W-:Y:S01]  /*8350*/  FMUL.FTZ R62, R2.reuse, R118 ;  /* 0x00000076023e7220 */ /* 0x040fe20000410000 */
[----:B------:R-:W-:Y:S01]  /*8360*/  MUFU.EX2 R108, R108 ;  /* 0x0000006c006c7308 */ /* 0x000fe20000000800 */
[C---:B------:R-:W-:Y:S03]  /*8370*/  FMUL.FTZ R63, R2.reuse, R119 ;  /* 0x00000077023f7220 */ /* 0x040fe60000410000 */
[----:B------:R-:W-:Y:S02]  /*8380*/  IMAD.MOV.U32 R127, RZ, RZ, R65 ;  /* 0x000000ffff7f7224 */ /* 0x000fe400078e0041 */
[----:B------:R-:W-:Y:S02]  /*8390*/  FFMA.FTZ R119, R95, c[0x0][0x2d0], -R248 ;  /* 0x0000b4005f777a23 */ /* 0x000fe400000108f8 */
[C---:B---3--:R-:W-:Y:S02]  /*83a0*/  HMMA.16816.F32.BF16 R60, R136.reuse, R68, R60 ;  /* 0x00000044883c723c */ /* 0x048fe4000004183c */
[----:B------:R-:W-:Y:S01]  /*83b0*/  MUFU.EX2 R110, R110 ;  /* 0x0000006e006e7308 */ /* 0x000fe20000000800 */
[----:B------:R-:W-:Y:S02]  /*83c0*/  IMAD.MOV.U32 R93, RZ, RZ, R64 ;  /* 0x000000ffff5d7224 */ /* 0x000fe400078e0040 */
[----:B------:R-:W-:Y:S02]  /*83d0*/  FMUL.FTZ R64, R3, R112 ;  /* 0x0000007003407220 */ /* 0x000fe40000410000 */
[C---:B------:R-:W-:Y:S01]  /*83e0*/  FMUL.FTZ R67, R2.reuse, R115 ;  /* 0x0000007302437220 */ /* 0x040fe20000410000 */
[----:B------:R-:W-:Y:S01]  /*83f0*/  F2FP.BF16.PACK_AB R68, R249, R246 ;  /* 0x000000f6f944723e */ /* 0x000fe200000010ff */
[----:B------:R-:W-:Y:S03]  /*8400*/  IMAD.MOV.U32 R96, RZ, RZ, R66 ;  /* 0x000000ffff607224 */ /* 0x000fe600078e0042 */
[----:B------:R-:W-:Y:S01]  /*8410*/  FMUL.FTZ R66, R2, R114 ;  /* 0x0000007202427220 */ /* 0x000fe20000410000 */
[----:B--2---:R-:W-:Y:S01]  /*8420*/  F2FP.BF16.PACK_AB R69, R252, R250 ;  /* 0x000000fafc45723e */ /* 0x004fe200000010ff */
[----:B------:R-:W-:Y:S01]  /*8430*/  FMUL.FTZ R65, R3, R113 ;  /* 0x0000007103417220 */ /* 0x000fe20000410000 */
[----:B------:R-:W-:Y:S01]  /*8440*/  MUFU.EX2 R119, R119 ;  /* 0x0000007700777308 */ /* 0x000fe20000000800 */
[--C-:B------:R-:W-:Y:S02]  /*8450*/  FFMA.FTZ R118, R94, c[0x0][0x2d0], -R248.reuse ;  /* 0x0000b4005e767a23 */ /* 0x100fe400000108f8 */
[----:B------:R-:W-:Y:S02]  /*8460*/  FFMA.FTZ R122, R127, c[0x0][0x2d0], -R248 ;  /* 0x0000b4007f7a7a23 */ /* 0x000fe400000108f8 */
[----:B------:R-:W-:Y:S01]  /*8470*/  FFMA.FTZ R105, R93, c[0x0][0x2d0], -R182 ;  /* 0x0000b4005d697a23 */ /* 0x000fe200000108b6 */
[----:B------:R-:W-:Y:S03]  /*8480*/  HMMA.16816.F32.BF16 R64, R136, R70, R64 ;  /* 0x000000468840723c */ /* 0x000fe60000041840 */
[----:B------:R-:W-:Y:S01]  /*8490*/  IMAD.MOV.U32 R93, RZ, RZ, R91 ;  /* 0x000000ffff5d7224 */ /* 0x000fe200078e005b */
[----:B------:R-:W-:Y:S01]  /*84a0*/  MUFU.EX2 R118, R118 ;  /* 0x0000007600767308 */ /* 0x000fe20000000800 */
[----:B------:R-:W-:Y:S02]  /*84b0*/  FFMA.FTZ R104, R99, c[0x0][0x2d0], -R248 ;  /* 0x0000b40063687a23 */ /* 0x000fe400000108f8 */
[----:B----4-:R-:W-:Y:S01]  /*84c0*/  F2FP.BF16.PACK_AB R70, R101, R100 ;  /* 0x000000646546723e */ /* 0x010fe200000010ff */
[--C-:B------:R-:W-:Y:S01]  /*84d0*/  FFMA.FTZ R121, R93, c[0x0][0x2d0], -R182.reuse ;  /* 0x0000b4005d797a23 */ /* 0x100fe200000108b6 */
[----:B-1----:R-:W-:Y:S03]  /*84e0*/  F2FP.BF16.PACK_AB R71, R103, R102 ;  /* 0x000000666747723e */ /* 0x002fe600000010ff */
[----:B------:R-:W-:Y:S02]  /*84f0*/  FFMA.FTZ R99, R158, c[0x0][0x2d0], -R182 ;  /* 0x0000b4009e637a23 */ /* 0x000fe400000108b6 */
[----:B------:R-:W-:Y:S01]  /*8500*/  MUFU.EX2 R104, R104 ;  /* 0x0000006800687308 */ /* 0x000fe20000000800 */
[----:B------:R-:W-:Y:S01]  /*8510*/  FFMA.FTZ R180, R2, R229, R180 ;  /* 0x000000e502b47223 */ /* 0x000fe200000100b4 */
[C---:B------:R-:W-:Y:S05]  /*8520*/  HMMA.16816.F32.BF16 R4, R68.reuse, R72, R4 ;  /* 0x000000484404723c */ /* 0x040fea0000041804 */
[----:B------:R-:W-:Y:S02]  /*8530*/  FFMA.FTZ R109, R98, c[0x0][0x2d0], -R248 ;  /* 0x0000b400626d7a23 */ /* 0x000fe400000108f8 */
[----:B------:R-:W-:Y:S01]  /*8540*/  IMAD.MOV.U32 R98, RZ, RZ, R97 ;  /* 0x000000ffff627224 */ /* 0x000fe200078e0061 */
[C---:B------:R-:W-:Y:S01]  /*8550*/  HMMA.16816.F32.BF16 R8, R68.reuse, R74, R8 ;  /* 0x0000004a4408723c */ /* 0x040fe20000041808 */
[----:B------:R-:W1:Y:S01]  /*8560*/  LDSM.16.MT88.4 R72, [R224+0x4900] ;  /* 0x00490000e048783b */ /* 0x000e620000004200 */
[----:B------:R-:W2:Y:S02]  /*8570*/  MUFU.EX2 R105, R105 ;  /* 0x0000006900697308 */ /* 0x000ea40000000800 */
[----:B------:R-:W-:Y:S02]  /*8580*/  IMAD.MOV.U32 R97, RZ, RZ, R96 ;  /* 0x000000ffff617224 */ /* 0x000fe400078e0060 */
[----:B------:R-:W-:Y:S02]  /*8590*/  IMAD.MOV.U32 R96, RZ, RZ, R92 ;  /* 0x000000ffff607224 */ /* 0x000fe400078e005c */
[C---:B-----5:R-:W-:Y:S04]  /*85a0*/  HMMA.16816.F32.BF16 R12, R68.reuse, R76, R12 ;  /* 0x0000004c440c723c */ /* 0x060fe8000004180c */
[----:B------:R-:W-:Y:S01]  /*85b0*/  IMAD.MOV.U32 R92, RZ, RZ, R90 ;  /* 0x000000ffff5c7224 */ /* 0x000fe200078e005a */
[----:B------:R-:W-:Y:S01]  /*85c0*/  MUFU.EX2 R158, R99 ;  /* 0x00000063009e7308 */ /* 0x000fe20000000800 */
[----:B------:R-:W-:Y:S01]  /*85d0*/  LDSM.16.MT88.4 R88, [R220+0x4900] ;  /* 0x00490000dc58783b */ /* 0x000fe20000004200 */
[----:B------:R-:W-:Y:S01]  /*85e0*/  FFMA.FTZ R111, R98, c[0x0][0x2d0], -R248 ;  /* 0x0000b400626f7a23 */ /* 0x000fe200000108f8 */
[C---:B------:R-:W-:Y:S04]  /*85f0*/  HMMA.16816.F32.BF16 R16, R68.reuse, R78, R16 ;  /* 0x0000004e4410723c */ /* 0x040fe80000041810 */
[--C-:B------:R-:W-:Y:S02]  /*8600*/  FFMA.FTZ R120, R92, c[0x0][0x2d0], -R182.reuse ;  /* 0x0000b4005c787a23 */ /* 0x100fe400000108b6 */
[----:B------:R-:W3:Y:S01]  /*8610*/  LDSM.16.MT88.4 R76, [R222+0x4900] ;  /* 0x00490000de4c783b */ /* 0x000ee20000004200 */
[----:B------:R-:W-:Y:S01]  /*8620*/  MUFU.EX2 R111, R111 ;  /* 0x0000006f006f7308 */ /* 0x000fe20000000800 */
[C---:B------:R-:W-:Y:S04]  /*8630*/  HMMA.16816.F32.BF16 R20, R68.reuse, R80, R20 ;  /* 0x000000504414723c */ /* 0x040fe80000041814 */
[----:B------:R-:W-:Y:S02]  /*8640*/  FFMA.FTZ R116, R97, c[0x0][0x2d0], -R182 ;  /* 0x0000b40061747a23 */ /* 0x000fe400000108b6 */
[----:B------:R-:W-:Y:S01]  /*8650*/  LDSM.16.MT88.4 R92, [R220+0x5100] ;  /* 0x00510000dc5c783b */ /* 0x000fe20000004200 */
[----:B------:R-:W-:Y:S01]  /*8660*/  FFMA.FTZ R97, R154, c[0x0][0x2d0], -R248 ;  /* 0x0000b4009a617a23 */ /* 0x000fe200000108f8 */
[C---:B------:R-:W-:Y:S01]  /*8670*/  HMMA.16816.F32.BF16 R24, R68.reuse, R82, R24 ;  /* 0x000000524418723c */ /* 0x040fe20000041818 */
[----:B------:R-:W4:Y:S03]  /*8680*/  MUFU.EX2 R109, R109 ;  /* 0x0000006d006d7308 */ /* 0x000f260000000800 */
[--C-:B------:R-:W-:Y:S02]  /*8690*/  FFMA.FTZ R117, R96, c[0x0][0x2d0], -R182.reuse ;  /* 0x0000b40060757a23 */ /* 0x100fe400000108b6 */
[----:B------:R-:W5:Y:S01]  /*86a0*/  LDSM.16.MT88.4 R80, [R221+0x4900] ;  /* 0x00490000dd50783b */ /* 0x000f620000004200 */
[----:B------:R-:W-:Y:S01]  /*86b0*/  FFMA.FTZ R96, R125, c[0x0][0x2d0], -R182 ;  /* 0x0000b4007d607a23 */ /* 0x000fe200000108b6 */
[C---:B------:R-:W-:Y:S03]  /*86c0*/  HMMA.16816.F32.BF16 R28, R68.reuse, R84, R28 ;  /* 0x00000054441c723c */ /* 0x040fe6000004181c */
[----:B------:R-:W-:Y:S01]  /*86d0*/  MUFU.EX2 R154, R97 ;  /* 0x00000061009a7308 */ /* 0x000fe20000000800 */
[----:B------:R-:W-:Y:S02]  /*86e0*/  FFMA.FTZ R98, R166, c[0x0][0x2d0], -R248 ;  /* 0x0000b400a6627a23 */ /* 0x000fe400000108f8 */
[----:B------:R-:W-:Y:S02]  /*86f0*/  FFMA.FTZ R181, R3, R236, R181 ;  /* 0x000000ec03b57223 */ /* 0x000fe400000100b5 */
[C---:B------:R-:W-:Y:S01]  /*8700*/  HMMA.16816.F32.BF16 R32, R68.reuse, R86, R32 ;  /* 0x000000564420723c */ /* 0x040fe20000041820 */
[----:B------:R-:W2:Y:S03]  /*8710*/  LDSM.16.MT88.4 R84, [R224+0x1100] ;  /* 0x00110000e054783b */ /* 0x000ea60000004200 */
[----:B------:R-:W-:Y:S01]  /*8720*/  FADD.FTZ R177, R177, R180 ;  /* 0x000000b4b1b17221 */ /* 0x000fe20000010000 */
[----:B------:R4:W-:Y:S01]  /*8730*/  MUFU.EX2 R166, R98 ;  /* 0x0000006200a67308 */ /* 0x0009e20000000800 */
[----:B------:R-:W-:Y:S02]  /*8740*/  FADD.FTZ R134, R134, R181 ;  /* 0x000000b586867221 */ /* 0x000fe40000010000 */
[C---:B-1----:R-:W-:Y:S04]  /*8750*/  HMMA.16816.F32.BF16 R36, R68.reuse, R72, R36 ;  /* 0x000000484424723c */ /* 0x042fe80000041824 */
[----:B------:R-:W-:Y:S02]  /*8760*/  FADD.FTZ R176, R176, R177 ;  /* 0x000000b1b0b07221 */ /* 0x000fe40000010000 */
[----:B------:R-:W-:Y:S01]  /*8770*/  FADD.FTZ R179, R179, R134 ;  /* 0x00000086b3b37221 */ /* 0x000fe20000010000 */
[----:B------:R-:W-:Y:S01]  /*8780*/  MUFU.EX2 R116, R116 ;  /* 0x0000007400747308 */ /* 0x000fe20000000800 */
[C---:B------:R-:W-:Y:S01]  /*8790*/  HMMA.16816.F32.BF16 R40, R68.reuse, R74, R40 ;  /* 0x0000004a4428723c */ /* 0x040fe20000041828 */
[----:B------:R-:W1:Y:S03]  /*87a0*/  LDSM.16.MT88.4 R72, [R222+0x1100] ;  /* 0x00110000de48783b */ /* 0x000e660000004200 */
[----:B------:R-:W-:Y:S02]  /*87b0*/  FADD.FTZ R3, R135, R176 ;  /* 0x000000b087037221 */ /* 0x000fe40000010000 */
[----:B------:R-:W-:Y:S02]  /*87c0*/  FADD.FTZ R179, R178, R179 ;  /* 0x000000b3b2b37221 */ /* 0x000fe40000010000 */
[C---:B---3--:R-:W-:Y:S01]  /*87d0*/  HMMA.16816.F32.BF16 R44, R68.reuse, R76, R44 ;  /* 0x0000004c442c723c */ /* 0x048fe2000004182c */
[----:B------:R-:W3:Y:S03]  /*87e0*/  MUFU.EX2 R117, R117 ;  /* 0x0000007500757308 */ /* 0x000ee60000000800 */
[----:B------:R-:W-:Y:S02]  /*87f0*/  FADD.FTZ R3, R250, R3 ;  /* 0x00000003fa037221 */ /* 0x000fe40000010000 */
[----:B----4-:R-:W-:Y:S02]  /*8800*/  FFMA.FTZ R98, R146, c[0x0][0x2d0], -R182 ;  /* 0x0000b40092627a23 */ /* 0x010fe400000108b6 */
[C---:B------:R-:W-:Y:S01]  /*8810*/  HMMA.16816.F32.BF16 R48, R68.reuse, R78, R48 ;  /* 0x0000004e4430723c */ /* 0x040fe20000041830 */
[----:B------:R-:W4:Y:S02]  /*8820*/  LDSM.16.MT88.4 R76, [R221+0x1100] ;  /* 0x00110000dd4c783b */ /* 0x000f240000004200 */
        /* <DEDUP_REMOVED lines=8> */
[----:B------:R-:W5:Y:S03]  /*88b0*/  LDSM.16.MT88.4 R80, [R220+0x1100] ;  /* 0x00110000dc50783b */ /* 0x000f660000004200 */
[----:B------:R-:W-:Y:S02]  /*88c0*/  FADD.FTZ R102, R103, R102 ;  /* 0x0000006667667221 */ /* 0x000fe40000010000 */
[----:B------:R-:W-:Y:S01]  /*88d0*/  FADD.FTZ R100, R100, R249 ;  /* 0x000000f964647221 */ /* 0x000fe20000010000 */
[----:B------:R-:W-:Y:S01]  /*88e0*/  MUFU.EX2 R120, R120 ;  /* 0x0000007800787308 */ /* 0x000fe20000000800 */
[C---:B------:R-:W-:Y:S04]  /*88f0*/  HMMA.16816.F32.BF16 R60, R68.reuse, R88, R60 ;  /* 0x00000058443c723c */ /* 0x040fe8000004183c */
[----:B--2---:R-:W-:Y:S02]  /*8900*/  FADD.FTZ R3, R105, R102 ;  /* 0x0000006669037221 */ /* 0x004fe40000010000 */
[----:B------:R-:W-:Y:S02]  /*8910*/  FADD.FTZ R101, R101, R100 ;  /* 0x0000006465657221 */ /* 0x000fe40000010000 */
[----:B------:R-:W-:Y:S01]  /*8920*/  HMMA.16816.F32.BF16 R64, R68, R90, R64 ;  /* 0x0000005a4440723c */ /* 0x000fe20000041840 */
[----:B------:R-:W-:Y:S01]  /*8930*/  LDSM.16.MT88.4 R88, [R221+0x5100] ;  /* 0x00510000dd58783b */ /* 0x000fe20000004200 */
[----:B------:R-:W-:Y:S02]  /*8940*/  MUFU.EX2 R122, R122 ;  /* 0x0000007a007a7308 */ /* 0x000fe40000000800 */
[----:B------:R-:W-:Y:S02]  /*8950*/  FADD.FTZ R2, R104, R101 ;  /* 0x0000006568027221 */ /* 0x000fe40000010000 */
[C---:B------:R-:W-:Y:S01]  /*8960*/  FADD.FTZ R3, R108.reuse, R3 ;  /* 0x000000036c037221 */ /* 0x040fe20000010000 */
[C---:B------:R-:W-:Y:S01]  /*8970*/  F2FP.BF16.PACK_AB R68, R109.reuse, R104 ;  /* 0x000000686d44723e */ /* 0x040fe200000010ff */
[----:B------:R-:W-:Y:S01]  /*8980*/  FADD.FTZ R109, R109, R2 ;  /* 0x000000026d6d7221 */ /* 0x000fe20000010000 */
[----:B------:R-:W-:Y:S03]  /*8990*/  F2FP.BF16.PACK_AB R69, R108, R105 ;  /* 0x000000696c45723e */ /* 0x000fe600000010ff */
[----:B------:R-:W-:Y:S01]  /*89a0*/  F2FP.BF16.PACK_AB R70, R111, R110 ;  /* 0x0000006e6f46723e */ /* 0x000fe200000010ff */
[----:B------:R-:W-:Y:S01]  /*89b0*/  FADD.FTZ R110, R110, R109 ;  /* 0x0000006d6e6e7221 */ /* 0x000fe20000010000 */
[----:B---3--:R-:W-:Y:S01]  /*89c0*/  F2FP.BF16.PACK_AB R71, R117, R116 ;  /* 0x000000747547723e */ /* 0x008fe200000010ff */
[----:B------:R2:W-:Y:S01]  /*89d0*/  MUFU.EX2 R138, R96 ;  /* 0x00000060008a7308 */ /* 0x0005e20000000800 */
[----:B------:R-:W-:Y:S02]  /*89e0*/  FADD.FTZ R116, R116, R3 ;  /* 0x0000000374747221 */ /* 0x000fe40000010000 */
[----:B------:R-:W-:Y:S02]  /*89f0*/  FADD.FTZ R110, R111, R110 ;  /* 0x0000006e6f6e7221 */ /* 0x000fe40000010000 */
[----:B------:R-:W-:Y:S01]  /*8a00*/  FADD.FTZ R116, R117, R116 ;  /* 0x0000007475747221 */ /* 0x000fe20000010000 */
[C---:B------:R-:W-:Y:S08]  /*8a10*/  HMMA.16816.F32.BF16 R4, R68.reuse, R84, R4 ;  /* 0x000000544404723c */ /* 0x040ff00000041804 */
[C---:B------:R-:W-:Y:S01]  /*8a20*/  HMMA.16816.F32.BF16 R8, R68.reuse, R86, R8 ;  /* 0x000000564408723c */ /* 0x040fe20000041808 */
[----:B------:R-:W3:Y:S07]  /*8a30*/  LDSM.16.MT88.4 R84, [R224+0x5100] ;  /* 0x00510000e054783b */ /* 0x000eee0000004200 */
[C---:B-1----:R-:W-:Y:S04]  /*8a40*/  HMMA.16816.F32.BF16 R12, R68.reuse, R72, R12 ;  /* 0x00000048440c723c */ /* 0x042fe8000004180c */
[--C-:B--2---:R-:W-:Y:S04]  /*8a50*/  FFMA.FTZ R96, R162, c[0x0][0x2d0], -R182.reuse ;  /* 0x0000b400a2607a23 */ /* 0x104fe800000108b6 */
[C---:B------:R-:W-:Y:S01]  /*8a60*/  HMMA.16816.F32.BF16 R16, R68.reuse, R74, R16 ;  /* 0x0000004a4410723c */ /* 0x040fe20000041810 */
[----:B------:R-:W1:Y:S01]  /*8a70*/  LDSM.16.MT88.4 R72, [R222+0x5100] ;  /* 0x00510000de48783b */ /* 0x000e620000004200 */
[----:B------:R2:W-:Y:S06]  /*8a80*/  MUFU.EX2 R162, R96 ;  /* 0x0000006000a27308 */ /* 0x0005ec0000000800 */
[C---:B----4-:R-:W-:Y:S08]  /*8a90*/  HMMA.16816.F32.BF16 R20, R68.reuse, R76, R20 ;  /* 0x0000004c4414723c */ /* 0x050ff00000041814 */
[C---:B------:R-:W-:Y:S01]  /*8aa0*/  HMMA.16816.F32.BF16 R24, R68.reuse, R78, R24 ;  /* 0x0000004e4418723c */ /* 0x040fe20000041818 */
[----:B------:R-:W4:Y:S07]  /*8ab0*/  LDSM.16.MT88.4 R76, [R224+0x1900] ;  /* 0x00190000e04c783b */ /* 0x000f2e0000004200 */
[C---:B-----5:R-:W-:Y:S04]  /*8ac0*/  HMMA.16816.F32.BF16 R28, R68.reuse, R80, R28 ;  /* 0x00000050441c723c */ /* 0x060fe8000004181c */
[--C-:B--2---:R-:W-:Y:S04]  /*8ad0*/  FFMA.FTZ R96, R150, c[0x0][0x2d0], -R182.reuse ;  /* 0x0000b40096607a23 */ /* 0x104fe800000108b6 */
[C---:B------:R-:W-:Y:S01]  /*8ae0*/  HMMA.16816.F32.BF16 R32, R68.reuse, R82, R32 ;  /* 0x000000524420723c */ /* 0x040fe20000041820 */
[----:B------:R-:W2:Y:S01]  /*8af0*/  LDSM.16.MT88.4 R80, [R222+0x1900] ;  /* 0x00190000de50783b */ /* 0x000ea20000004200 */
[----:B------:R5:W-:Y:S06]  /*8b00*/  MUFU.EX2 R150, R96 ;  /* 0x0000006000967308 */ /* 0x000bec0000000800 */
[C---:B---3--:R-:W-:Y:S07]  /*8b10*/  HMMA.16816.F32.BF16 R36, R68.reuse, R84, R36 ;  /* 0x000000544424723c */ /* 0x048fee0000041824 */
[--C-:B------:R-:W-:Y:S01]  /*8b20*/  FFMA.FTZ R84, R124, c[0x0][0x2d0], -R182.reuse ;  /* 0x0000b4007c547a23 */ /* 0x100fe200000108b6 */
[C---:B------:R-:W-:Y:S01]  /*8b30*/  HMMA.16816.F32.BF16 R40, R68.reuse, R86, R40 ;  /* 0x000000564428723c */ /* 0x040fe20000041828 */
[----:B------:R-:W-:Y:S02]  /*8b40*/  LDSM.16.MT88.4 R124, [R224+0x3900] ;  /* 0x00390000e07c783b */ /* 0x000fe40000004200 */
[----:B------:R3:W-:Y:S05]  /*8b50*/  MUFU.EX2 R139, R84 ;  /* 0x00000054008b7308 */ /* 0x0007ea0000000800 */
[C---:B-1----:R-:W-:Y:S04]  /*8b60*/  HMMA.16816.F32.BF16 R44, R68.reuse, R72, R44 ;  /* 0x00000048442c723c */ /* 0x042fe8000004182c */
[----:B-----5:R-:W-:Y:S04]  /*8b70*/  FFMA.FTZ R96, R147, c[0x0][0x2d0], -R182 ;  /* 0x0000b40093607a23 */ /* 0x020fe800000108b6 */
[C---:B------:R-:W-:Y:S01]  /*8b80*/  HMMA.16816.F32.BF16 R48, R68.reuse, R74, R48 ;  /* 0x0000004a4430723c */ /* 0x040fe20000041830 */
[----:B------:R-:W1:Y:S01]  /*8b90*/  LDSM.16.MT88.4 R72, [R221+0x1900] ;  /* 0x00190000dd48783b */ /* 0x000e620000004200 */
[----:B------:R5:W2:Y:S06]  /*8ba0*/  MUFU.EX2 R147, R96 ;  /* 0x0000006000937308 */ /* 0x000aac0000000800 */
[C---:B------:R-:W-:Y:S01]  /*8bb0*/  HMMA.16816.F32.BF16 R52, R68.reuse, R88, R52 ;  /* 0x000000584434723c */ /* 0x040fe20000041834 */
[----:B---3--:R-:W3:Y:S06]  /*8bc0*/  LDSM.16.MT88.4 R84, [R220+0x1900] ;  /* 0x00190000dc54783b */ /* 0x008eec0000004200 */
[--C-:B------:R-:W-:Y:S01]  /*8bd0*/  FFMA.FTZ R88, R131, c[0x0][0x2d0], -R248.reuse ;  /* 0x0000b40083587a23 */ /* 0x100fe200000108f8 */
[C---:B------:R-:W-:Y:S03]  /*8be0*/  HMMA.16816.F32.BF16 R56, R68.reuse, R90, R56 ;  /* 0x0000005a4438723c */ /* 0x040fe60000041838 */
[----:B------:R-:W1:Y:S01]  /*8bf0*/  MUFU.EX2 R136, R88 ;  /* 0x0000005800887308 */ /* 0x000e620000000800 */
[----:B------:R-:W-:Y:S04]  /*8c00*/  FFMA.FTZ R89, R130, c[0x0][0x2d0], -R248 ;  /* 0x0000b40082597a23 */ /* 0x000fe800000108f8 */
[C---:B------:R-:W-:Y:S01]  /*8c10*/  HMMA.16816.F32.BF16 R60, R68.reuse, R92, R60 ;  /* 0x0000005c443c723c */ /* 0x040fe2000004183c */
[----:B-----5:R-:W-:Y:S03]  /*8c20*/  LDSM.16.MT88.4 R96, [R220+0x7100] ;  /* 0x00710000dc60783b */ /* 0x020fe60000004200 */
[----:B--2---:R-:W-:Y:S01]  /*8c30*/  F2FP.BF16.PACK_AB R113, R145, R147 ;  /* 0x000000939171723e */ /* 0x004fe200000010ff */
[----:B------:R2:W5:Y:S02]  /*8c40*/  MUFU.EX2 R137, R89 ;  /* 0x0000005900897308 */ /* 0x0005640000000800 */
[--C-:B------:R-:W-:Y:S01]  /*8c50*/  FFMA.FTZ R92, R129, c[0x0][0x2d0], -R182.reuse ;  /* 0x0000b400815c7a23 */ /* 0x100fe200000108b6 */
[----:B------:R-:W-:Y:S04]  /*8c60*/  HMMA.16816.F32.BF16 R64, R68, R94, R64 ;  /* 0x0000005e4440723c */ /* 0x000fe80000041840 */
[----:B------:R-:W-:Y:S03]  /*8c70*/  FFMA.FTZ R93, R164, c[0x0][0x2d0], -R182 ;  /* 0x0000b400a45d7a23 */ /* 0x000fe600000108b6 */
[----:B------:R-:W-:Y:S01]  /*8c80*/  F2FP.BF16.PACK_AB R68, R118, R119 ;  /* 0x000000777644723e */ /* 0x000fe200000010ff */
[----:B------:R1:W-:Y:S01]  /*8c90*/  MUFU.EX2 R107, R92 ;  /* 0x0000005c006b7308 */ /* 0x0003e20000000800 */
[----:B------:R-:W-:Y:S03]  /*8ca0*/  F2FP.BF16.PACK_AB R69, R120, R121 ;  /* 0x000000797845723e */ /* 0x000fe600000010ff */
[----:B------:R-:W-:Y:S01]  /*8cb0*/  F2FP.BF16.PACK_AB R70, R123, R122 ;  /* 0x0000007a7b46723e */ /* 0x000fe200000010ff */
[--C-:B------:R-:W-:Y:S01]  /*8cc0*/  FFMA.FTZ R95, R128, c[0x0][0x2d0], -R248.reuse ;  /* 0x0000b400805f7a23 */ /* 0x100fe200000108f8 */
[----:B------:R-:W-:Y:S01]  /*8cd0*/  F2FP.BF16.PACK_AB R71, R139, R138 ;  /* 0x0000008a8b47723e */ /* 0x000fe200000010ff */
[----:B------:R-:W-:Y:S02]  /*8ce0*/  FFMA.FTZ R94, R160, c[0x0][0x2d0], -R248 ;  /* 0x0000b400a05e7a23 */ /* 0x000fe400000108f8 */
[----:B------:R-:W-:Y:S01]  /*8cf0*/  FADD.FTZ R119, R119, R110 ;  /* 0x0000006e77777221 */ /* 0x000fe20000010000 */
[----:B------:R-:W-:Y:S01]  /*8d00*/  MUFU.EX2 R112, R95 ;  /* 0x0000005f00707308 */ /* 0x000fe20000000800 */
[----:B------:R-:W-:Y:S01]  /*8d10*/  LDSM.16.MT88.4 R108, [R221+0x7900] ;  /* 0x00790000dd6c783b */ /* 0x000fe20000004200 */
[----:B------:R-:W-:Y:S01]  /*8d20*/  FADD.FTZ R121, R121, R116 ;  /* 0x0000007479797221 */ /* 0x000fe20000010000 */
[C---:B----4-:R-:W-:Y:S03]  /*8d30*/  HMMA.16816.F32.BF16 R4, R68.reuse, R76, R4 ;  /* 0x0000004c4404723c */ /* 0x050fe60000041804 */
[----:B------:R-:W-:Y:S02]  /*8d40*/  FADD.FTZ R119, R118, R119 ;  /* 0x0000007776777221 */ /* 0x000fe40000010000 */
[----:B------:R-:W-:Y:S01]  /*8d50*/  FADD.FTZ R121, R120, R121 ;  /* 0x0000007978797221 */ /* 0x000fe20000010000 */
[----:B--2---:R-:W-:Y:S01]  /*8d60*/  LDSM.16.MT88.4 R88, [R221+0x5900] ;  /* 0x00590000dd58783b */ /* 0x004fe20000004200 */
[----:B------:R-:W-:Y:S01]  /*8d70*/  MUFU.EX2 R160, R94 ;  /* 0x0000005e00a07308 */ /* 0x000fe20000000800 */
[C---:B------:R-:W-:Y:S04]  /*8d80*/  HMMA.16816.F32.BF16 R8, R68.reuse, R78, R8 ;  /* 0x0000004e4408723c */ /* 0x040fe80000041808 */
[----:B-1----:R-:W-:Y:S02]  /*8d90*/  FFMA.FTZ R92, R152, c[0x0][0x2d0], -R182 ;  /* 0x0000b400985c7a23 */ /* 0x002fe400000108b6 */
[----:B------:R-:W1:Y:S01]  /*8da0*/  LDSM.16.MT88.4 R76, [R224+0x5900] ;  /* 0x00590000e04c783b */ /* 0x000e620000004200 */
[----:B------:R-:W-:Y:S01]  /*8db0*/  FADD.FTZ R122, R122, R119 ;  /* 0x000000777a7a7221 */ /* 0x000fe20000010000 */
[C---:B------:R-:W-:Y:S01]  /*8dc0*/  HMMA.16816.F32.BF16 R12, R68.reuse, R80, R12 ;  /* 0x00000050440c723c */ /* 0x040fe2000004180c */
[----:B------:R-:W-:Y:S03]  /*8dd0*/  MUFU.EX2 R152, R92 ;  /* 0x0000005c00987308 */ /* 0x000fe60000000800 */
[----:B------:R-:W-:Y:S02]  /*8de0*/  FADD.FTZ R2, R138, R121 ;  /* 0x000000798a027221 */ /* 0x000fe40000010000 */
[----:B------:R-:W-:Y:S02]  /*8df0*/  FADD.FTZ R123, R123, R122 ;  /* 0x0000007a7b7b7221 */ /* 0x000fe40000010000 */
[C---:B------:R-:W-:Y:S01]  /*8e00*/  HMMA.16816.F32.BF16 R16, R68.reuse, R82, R16 ;  /* 0x000000524410723c */ /* 0x040fe20000041810 */
[----:B------:R-:W2:Y:S02]  /*8e10*/  LDSM.16.MT88.4 R80, [R222+0x5900] ;  /* 0x00590000de50783b */ /* 0x000ea40000004200 */
[----:B------:R4:W1:Y:S01]  /*8e20*/  MUFU.EX2 R164, R93 ;  /* 0x0000005d00a47308 */ /* 0x0008620000000800 */
[----:B------:R-:W-:Y:S02]  /*8e30*/  FADD.FTZ R3, R139, R2 ;  /* 0x000000028b037221 */ /* 0x000fe40000010000 */
[----:B------:R-:W-:Y:S02]  /*8e40*/  FADD.FTZ R2, R136, R123 ;  /* 0x0000007b88027221 */ /* 0x000fe40000010000 */
[C---:B------:R-:W-:Y:S04]  /*8e50*/  HMMA.16816.F32.BF16 R20, R68.reuse, R72, R20 ;  /* 0x000000484414723c */ /* 0x040fe80000041814 */
[C---:B-----5:R-:W-:Y:S04]  /*8e60*/  FADD.FTZ R2, R137.reuse, R2 ;  /* 0x0000000289027221 */ /* 0x060fe80000010000 */
[C---:B------:R-:W-:Y:S01]  /*8e70*/  HMMA.16816.F32.BF16 R24, R68.reuse, R74, R24 ;  /* 0x0000004a4418723c */ /* 0x040fe20000041818 */
[----:B------:R-:W5:Y:S07]  /*8e80*/  LDSM.16.MT88.4 R72, [R220+0x5900] ;  /* 0x00590000dc48783b */ /* 0x000f6e0000004200 */
[C---:B---3--:R-:W-:Y:S04]  /*8e90*/  HMMA.16816.F32.BF16 R28, R68.reuse, R84, R28 ;  /* 0x00000054441c723c */ /* 0x048fe8000004181c */
[----:B----4-:R-:W-:Y:S04]  /*8ea0*/  FFMA.FTZ R93, R156, c[0x0][0x2d0], -R182 ;  /* 0x0000b4009c5d7a23 */ /* 0x010fe800000108b6 */
[C---:B------:R-:W-:Y:S01]  /*8eb0*/  HMMA.16816.F32.BF16 R32, R68.reuse, R86, R32 ;  /* 0x000000564420723c */ /* 0x040fe20000041820 */
[----:B------:R-:W3:Y:S01]  /*8ec0*/  LDSM.16.MT88.4 R84, [R224+0x2100] ;  /* 0x00210000e054783b */ /* 0x000ee20000004200 */
[----:B------:R4:W3:Y:S06]  /*8ed0*/  MUFU.EX2 R156, R93 ;  /* 0x0000005d009c7308 */ /* 0x0008ec0000000800 */
[C---:B-1----:R-:W-:Y:S08]  /*8ee0*/  HMMA.16816.F32.BF16 R36, R68.reuse, R76, R36 ;  /* 0x0000004c4424723c */ /* 0x042ff00000041824 */
[C---:B------:R-:W-:Y:S01]  /*8ef0*/  HMMA.16816.F32.BF16 R40, R68.reuse, R78, R40 ;  /* 0x0000004e4428723c */ /* 0x040fe20000041828 */
[----:B------:R-:W1:Y:S07]  /*8f00*/  LDSM.16.MT88.4 R76, [R222+0x2100] ;  /* 0x00210000de4c783b */ /* 0x000e6e0000004200 */
[C---:B--2---:R-:W-:Y:S01]  /*8f10*/  HMMA.16816.F32.BF16 R44, R68.reuse, R80, R44 ;  /* 0x00000050442c723c */ /* 0x044fe2000004182c */
[----:B----4-:R-:W-:Y:S07]  /*8f20*/  LDSM.16.MT88.4 R92, [R220+0x6100] ;  /* 0x00610000dc5c783b */ /* 0x010fee0000004200 */
[C---:B------:R-:W-:Y:S01]  /*8f30*/  HMMA.16816.F32.BF16 R48, R68.reuse, R82, R48 ;  /* 0x000000524430723c */ /* 0x040fe20000041830 */
[----:B------:R-:W-:Y:S07]  /*8f40*/  LDSM.16.MT88.4 R80, [R220+0x2100] ;  /* 0x00210000dc50783b */ /* 0x000fee0000004200 */
[C---:B------:R-:W-:Y:S07]  /*8f50*/  HMMA.16816.F32.BF16 R52, R68.reuse, R88, R52 ;  /* 0x000000584434723c */ /* 0x040fee0000041834 */
[--C-:B------:R-:W-:Y:S01]  /*8f60*/  FFMA.FTZ R89, R148, c[0x0][0x2d0], -R248.reuse ;  /* 0x0000b40094597a23 */ /* 0x100fe200000108f8 */
[C---:B------:R-:W-:Y:S03]  /*8f70*/  HMMA.16816.F32.BF16 R56, R68.reuse, R90, R56 ;  /* 0x0000005a4438723c */ /* 0x040fe60000041838 */
[----:B------:R-:W-:Y:S01]  /*8f80*/  MUFU.EX2 R148, R89 ;  /* 0x0000005900947308 */ /* 0x000fe20000000800 */
[--C-:B------:R-:W-:Y:S04]  /*8f90*/  FFMA.FTZ R88, R144, c[0x0][0x2d0], -R248.reuse ;  /* 0x0000b40090587a23 */ /* 0x100fe800000108f8 */
[C---:B-----5:R-:W-:Y:S05]  /*8fa0*/  HMMA.16816.F32.BF16 R60, R68.reuse, R72, R60 ;  /* 0x00000048443c723c */ /* 0x060fea000004183c */
[----:B------:R2:W4:Y:S03]  /*8fb0*/  MUFU.EX2 R144, R88 ;  /* 0x0000005800907308 */ /* 0x0005260000000800 */
[----:B------:R-:W-:Y:S01]  /*8fc0*/  HMMA.16816.F32.BF16 R64, R68, R74, R64 ;  /* 0x0000004a4440723c */ /* 0x000fe20000041840 */
[----:B------:R-:W5:Y:S06]  /*8fd0*/  LDSM.16.MT88.4 R72, [R221+0x2100] ;  /* 0x00210000dd48783b */ /* 0x000f6c0000004200 */
[----:B------:R-:W-:Y:S02]  /*8fe0*/  F2FP.BF16.PACK_AB R69, R164, R107 ;  /* 0x0000006ba445723e */ /* 0x000fe400000010ff */
[----:B------:R-:W-:Y:S03]  /*8ff0*/  F2FP.BF16.PACK_AB R68, R137, R136 ;  /* 0x000000888944723e */ /* 0x000fe600000010ff */
[----:B------:R-:W-:Y:S02]  /*9000*/  F2FP.BF16.PACK_AB R70, R160, R112 ;  /* 0x00000070a046723e */ /* 0x000fe400000010ff */
[----:B---3--:R-:W-:Y:S07]  /*9010*/  F2FP.BF16.PACK_AB R71, R152, R156 ;  /* 0x0000009c9847723e */ /* 0x008fee00000010ff */
[C---:B------:R-:W-:Y:S01]  /*9020*/  HMMA.16816.F32.BF16 R4, R68.reuse, R84, R4 ;  /* 0x000000544404723c */ /* 0x040fe20000041804 */
[----:B--2---:R-:W-:Y:S07]  /*9030*/  LDSM.16.MT88.4 R88, [R221+0x6100] ;  /* 0x00610000dd58783b */ /* 0x004fee0000004200 */
[C---:B------:R-:W-:Y:S01]  /*9040*/  HMMA.16816.F32.BF16 R8, R68.reuse, R86, R8 ;  /* 0x000000564408723c */ /* 0x040fe20000041808 */
[----:B------:R-:W2:Y:S07]  /*9050*/  LDSM.16.MT88.4 R84, [R224+0x6100] ;  /* 0x00610000e054783b */ /* 0x000eae0000004200 */
[C---:B-1----:R-:W-:Y:S08]  /*9060*/  HMMA.16816.F32.BF16 R12, R68.reuse, R76, R12 ;  /* 0x0000004c440c723c */ /* 0x042ff0000004180c */
[C---:B------:R-:W-:Y:S01]  /*9070*/  HMMA.16816.F32.BF16 R16, R68.reuse, R78, R16 ;  /* 0x0000004e4410723c */ /* 0x040fe20000041810 */
[----:B------:R-:W1:Y:S07]  /*9080*/  LDSM.16.MT88.4 R76, [R222+0x6100] ;  /* 0x00610000de4c783b */ /* 0x000e6e0000004200 */
[C---:B-----5:R-:W-:Y:S08]  /*9090*/  HMMA.16816.F32.BF16 R20, R68.reuse, R72, R20 ;  /* 0x000000484414723c */ /* 0x060ff00000041814 */
        /* <DEDUP_REMOVED lines=14> */
[C---:B------:R-:W-:Y:S07]  /*9180*/  HMMA.16816.F32.BF16 R60, R68.reuse, R92, R60 ;  /* 0x0000005c443c723c */ /* 0x040fee000004183c */
[--C-:B------:R-:W-:Y:S01]  /*9190*/  FFMA.FTZ R92, R165, c[0x0][0x2d0], -R248.reuse ;  /* 0x0000b400a55c7a23 */ /* 0x100fe200000108f8 */
[----:B------:R-:W-:Y:S03]  /*91a0*/  HMMA.16816.F32.BF16 R64, R68, R94, R64 ;  /* 0x0000005e4440723c */ /* 0x000fe60000041840 */
[----:B------:R1:W-:Y:S04]  /*91b0*/  MUFU.EX2 R165, R92 ;  /* 0x0000005c00a57308 */ /* 0x0003e80000000800 */
[----:B----4-:R-:W-:Y:S02]  /*91c0*/  F2FP.BF16.PACK_AB R68, R144, R148 ;  /* 0x000000949044723e */ /* 0x010fe400000010ff */
[----:B------:R-:W-:Y:S03]  /*91d0*/  F2FP.BF16.PACK_AB R69, R158, R162 ;  /* 0x000000a29e45723e */ /* 0x000fe600000010ff */
[----:B------:R-:W-:Y:S02]  /*91e0*/  F2FP.BF16.PACK_AB R70, R154, R166 ;  /* 0x000000a69a46723e */ /* 0x000fe400000010ff */
[----:B------:R-:W-:Y:S07]  /*91f0*/  F2FP.BF16.PACK_AB R71, R146, R150 ;  /* 0x000000969247723e */ /* 0x000fee00000010ff */
[C---:B---3--:R-:W-:Y:S01]  /*9200*/  HMMA.16816.F32.BF16 R4, R68.reuse, R72, R4 ;  /* 0x000000484404723c */ /* 0x048fe20000041804 */
[----:B-1----:R-:W-:Y:S07]  /*9210*/  LDSM.16.MT88.4 R92, [R221+0x7100] ;  /* 0x00710000dd5c783b */ /* 0x002fee0000004200 */
[C---:B------:R-:W-:Y:S01]  /*9220*/  HMMA.16816.F32.BF16 R8, R68.reuse, R74, R8 ;  /* 0x0000004a4408723c */ /* 0x040fe20000041808 */
[----:B------:R-:W1:Y:S07]  /*9230*/  LDSM.16.MT88.4 R72, [R222+0x6900] ;  /* 0x00690000de48783b */ /* 0x000e6e0000004200 */
[C---:B-----5:R-:W-:Y:S08]  /*9240*/  HMMA.16816.F32.BF16 R12, R68.reuse, R80, R12 ;  /* 0x00000050440c723c */ /* 0x060ff0000004180c */
[C---:B------:R-:W-:Y:S01]  /*9250*/  HMMA.16816.F32.BF16 R16, R68.reuse, R82, R16 ;  /* 0x000000524410723c */ /* 0x040fe20000041810 */
[----:B------:R-:W3:Y:S07]  /*9260*/  LDSM.16.MT88.4 R80, [R221+0x6900] ;  /* 0x00690000dd50783b */ /* 0x000eee0000004200 */
[C---:B--2---:R-:W-:Y:S07]  /*9270*/  HMMA.16816.F32.BF16 R20, R68.reuse, R84, R20 ;  /* 0x000000544414723c */ /* 0x044fee0000041814 */
[----:B------:R-:W-:Y:S01]  /*9280*/  FFMA.FTZ R85, R167, c[0x0][0x2d0], -R248 ;  /* 0x0000b400a7557a23 */ /* 0x000fe200000108f8 */
[C---:B------:R-:W-:Y:S03]  /*9290*/  HMMA.16816.F32.BF16 R24, R68.reuse, R86, R24 ;  /* 0x000000564418723c */ /* 0x040fe60000041818 */
[----:B------:R2:W4:Y:S01]  /*92a0*/  MUFU.EX2 R167, R85 ;  /* 0x0000005500a77308 */ /* 0x0005220000000800 */
[--C-:B------:R-:W-:Y:S03]  /*92b0*/  FFMA.FTZ R84, R163, c[0x0][0x2d0], -R182.reuse ;  /* 0x0000b400a3547a23 */ /* 0x100fe600000108b6 */
[----:B------:R-:W-:Y:S01]  /*92c0*/  FFMA.FTZ R87, R161, c[0x0][0x2d0], -R182 ;  /* 0x0000b400a1577a23 */ /* 0x000fe200000108b6 */
[C---:B------:R-:W-:Y:S04]  /*92d0*/  HMMA.16816.F32.BF16 R28, R68.reuse, R76, R28 ;  /* 0x0000004c441c723c */ /* 0x040fe8000004181c */
[----:B------:R-:W-:Y:S01]  /*92e0*/  FFMA.FTZ R86, R157, c[0x0][0x2d0], -R248 ;  /* 0x0000b4009d567a23 */ /* 0x000fe200000108f8 */
[----:B------:R-:W-:Y:S03]  /*92f0*/  MUFU.EX2 R161, R87 ;  /* 0x0000005700a17308 */ /* 0x000fe60000000800 */
[C---:B------:R-:W-:Y:S01]  /*9300*/  HMMA.16816.F32.BF16 R32, R68.reuse, R78, R32 ;  /* 0x0000004e4420723c */ /* 0x040fe20000041820 */
[----:B------:R-:W5:Y:S06]  /*9310*/  LDSM.16.MT88.4 R76, [R220+0x6900] ;  /* 0x00690000dc4c783b */ /* 0x000f6c0000004200 */
[----:B------:R3:W3:Y:S01]  /*9320*/  MUFU.EX2 R163, R84 ;  /* 0x0000005400a37308 */ /* 0x0006e20000000800 */
[C---:B------:R-:W-:Y:S04]  /*9330*/  HMMA.16816.F32.BF16 R36, R68.reuse, R88, R36 ;  /* 0x000000584424723c */ /* 0x040fe80000041824 */
[----:B--2---:R-:W-:Y:S03]  /*9340*/  FFMA.FTZ R85, R159, c[0x0][0x2d0], -R182 ;  /* 0x0000b4009f557a23 */ /* 0x004fe600000108b6 */
[----:B------:R-:W-:Y:S01]  /*9350*/  FFMA.FTZ R88, R155, c[0x0][0x2d0], -R248 ;  /* 0x0000b4009b587a23 */ /* 0x000fe200000108f8 */
[C---:B------:R-:W-:Y:S01]  /*9360*/  HMMA.16816.F32.BF16 R40, R68.reuse, R90, R40 ;  /* 0x0000005a4428723c */ /* 0x040fe20000041828 */
[----:B------:R-:W-:Y:S07]  /*9370*/  MUFU.EX2 R159, R85 ;  /* 0x00000055009f7308 */ /* 0x000fee0000000800 */
[C---:B-1----:R-:W-:Y:S03]  /*9380*/  HMMA.16816.F32.BF16 R44, R68.reuse, R72, R44 ;  /* 0x00000048442c723c */ /* 0x042fe6000004182c */
[----:B------:R1:W-:Y:S01]  /*9390*/  MUFU.EX2 R157, R86 ;  /* 0x00000056009d7308 */ /* 0x0003e20000000800 */
[----:B---3--:R-:W-:Y:S04]  /*93a0*/  FFMA.FTZ R84, R153, c[0x0][0x2d0], -R182 ;  /* 0x0000b40099547a23 */ /* 0x008fe800000108b6 */
[C---:B------:R-:W-:Y:S01]  /*93b0*/  HMMA.16816.F32.BF16 R48, R68.reuse, R74, R48 ;  /* 0x0000004a4430723c */ /* 0x040fe20000041830 */
[----:B------:R-:W2:Y:S04]  /*93c0*/  LDSM.16.MT88.4 R72, [R224+0x3100] ;  /* 0x00310000e048783b */ /* 0x000ea80000004200 */
[----:B------:R-:W-:Y:S03]  /*93d0*/  MUFU.EX2 R153, R84 ;  /* 0x0000005400997308 */ /* 0x000fe60000000800 */
[C---:B------:R-:W-:Y:S07]  /*93e0*/  HMMA.16816.F32.BF16 R52, R68.reuse, R80, R52 ;  /* 0x000000504434723c */ /* 0x040fee0000041834 */
[----:B------:R3:W2:Y:S01]  /*93f0*/  MUFU.EX2 R155, R88 ;  /* 0x00000058009b7308 */ /* 0x0006a20000000800 */
[C---:B------:R-:W-:Y:S01]  /*9400*/  HMMA.16816.F32.BF16 R56, R68.reuse, R82, R56 ;  /* 0x000000524438723c */ /* 0x040fe20000041838 */
[----:B------:R-:W2:Y:S03]  /*9410*/  LDSM.16.MT88.4 R80, [R222+0x3100] ;  /* 0x00310000de50783b */ /* 0x000ea60000004200 */
[--C-:B-1----:R-:W-:Y:S04]  /*9420*/  FFMA.FTZ R86, R149, c[0x0][0x2d0], -R248.reuse ;  /* 0x0000b40095567a23 */ /* 0x102fe800000108f8 */
[C---:B-----5:R-:W-:Y:S01]  /*9430*/  HMMA.16816.F32.BF16 R60, R68.reuse, R76, R60 ;  /* 0x0000004c443c723c */ /* 0x060fe2000004183c */
[----:B------:R1:W-:Y:S07]  /*9440*/  MUFU.EX2 R149, R86 ;  /* 0x0000005600957308 */ /* 0x0003ee0000000800 */
[----:B------:R-:W-:Y:S01]  /*9450*/  HMMA.16816.F32.BF16 R64, R68, R78, R64 ;  /* 0x0000004e4440723c */ /* 0x000fe20000041840 */
[----:B------:R-:W5:Y:S06]  /*9460*/  LDSM.16.MT88.4 R76, [R221+0x3100] ;  /* 0x00310000dd4c783b */ /* 0x000f6c0000004200 */
[----:B----4-:R-:W-:Y:S01]  /*9470*/  F2FP.BF16.PACK_AB R68, R165, R167 ;  /* 0x000000a7a544723e */ /* 0x010fe200000010ff */
[--C-:B---3--:R-:W-:Y:S01]  /*9480*/  FFMA.FTZ R88, R151, c[0x0][0x2d0], -R248.reuse ;  /* 0x0000b40097587a23 */ /* 0x108fe200000108f8 */
[----:B------:R-:W-:Y:S03]  /*9490*/  F2FP.BF16.PACK_AB R69, R161, R163 ;  /* 0x000000a3a145723e */ /* 0x000fe600000010ff */
[----:B--2---:R-:W-:Y:S01]  /*94a0*/  F2FP.BF16.PACK_AB R70, R155, R157 ;  /* 0x0000009d9b46723e */ /* 0x004fe200000010ff */
[----:B------:R-:W2:Y:S01]  /*94b0*/  MUFU.EX2 R151, R88 ;  /* 0x0000005800977308 */ /* 0x000ea20000000800 */
[----:B------:R-:W-:Y:S01]  /*94c0*/  F2FP.BF16.PACK_AB R71, R153, R159 ;  /* 0x0000009f9947723e */ /* 0x000fe200000010ff */
[----:B------:R-:W-:Y:S01]  /*94d0*/  FFMA.FTZ R248, R183, c[0x0][0x2d0], -R248 ;  /* 0x0000b400b7f87a23 */ /* 0x000fe200000108f8 */
[----:B-1----:R-:W1:Y:S01]  /*94e0*/  LDSM.16.MT88.4 R84, [R220+0x3100] ;  /* 0x00310000dc54783b */ /* 0x002e620000004200 */
[--C-:B------:R-:W-:Y:S02]  /*94f0*/  FFMA.FTZ R183, R247, c[0x0][0x2d0], -R182.reuse ;  /* 0x0000b400f7b77a23 */ /* 0x100fe400000108b6 */
[----:B------:R-:W-:Y:S02]  /*9500*/  FFMA.FTZ R182, R133, c[0x0][0x2d0], -R182 ;  /* 0x0000b40085b67a23 */ /* 0x000fe400000108b6 */
[C---:B------:R-:W-:Y:S02]  /*9510*/  HMMA.16816.F32.BF16 R4, R68.reuse, R72, R4 ;  /* 0x000000484404723c */ /* 0x040fe40000041804 */
[----:B------:R-:W3:Y:S01]  /*9520*/  MUFU.EX2 R248, R248 ;  /* 0x000000f800f87308 */ /* 0x000ee20000000800 */
[----:B------:R-:W-:Y:S02]  /*9530*/  IMAD.MOV.U32 R133, RZ, RZ, R107 ;  /* 0x000000ffff857224 */ /* 0x000fe400078e006b */
[----:B------:R-:W-:Y:S01]  /*9540*/  LDSM.16.MT88.4 R104, [R222+0x7900] ;  /* 0x00790000de68783b */ /* 0x000fe20000004200 */
[----:B------:R-:W-:Y:S02]  /*9550*/  IMAD.MOV.U32 R247, RZ, RZ, R112 ;  /* 0x000000fffff77224 */ /* 0x000fe400078e0070 */
[C---:B------:R-:W-:Y:S04]  /*9560*/  HMMA.16816.F32.BF16 R8, R68.reuse, R74, R8 ;  /* 0x0000004a4408723c */ /* 0x040fe80000041808 */
[----:B------:R-:W-:Y:S01]  /*9570*/  MUFU.EX2 R183, R183 ;  /* 0x000000b700b77308 */ /* 0x000fe20000000800 */
[----:B------:R-:W4:Y:S01]  /*9580*/  LDSM.16.MT88.4 R72, [R224+0x7100] ;  /* 0x00710000e048783b */ /* 0x000f220000004200 */
[----:B------:R-:W-:Y:S02]  /*9590*/  FADD.FTZ R3, R133, R3 ;  /* 0x0000000385037221 */ /* 0x000fe40000010000 */
[C---:B------:R-:W-:Y:S04]  /*95a0*/  HMMA.16816.F32.BF16 R12, R68.reuse, R80, R12 ;  /* 0x00000050440c723c */ /* 0x040fe8000004180c */
[----:B--2---:R-:W-:Y:S01]  /*95b0*/  F2FP.BF16.PACK_AB R112, R151, R149 ;  /* 0x000000959770723e */ /* 0x004fe200000010ff */
[----:B------:R-:W2:Y:S01]  /*95c0*/  LDSM.16.MT88.4 R88, [R222+0x7100] ;  /* 0x00710000de58783b */ /* 0x000ea20000004200 */
[----:B------:R-:W1:Y:S02]  /*95d0*/  MUFU.EX2 R182, R182 ;  /* 0x000000b600b67308 */ /* 0x000e640000000800 */
[C---:B------:R-:W-:Y:S04]  /*95e0*/  HMMA.16816.F32.BF16 R16, R68.reuse, R82, R16 ;  /* 0x000000524410723c */ /* 0x040fe80000041810 */
[----:B---3--:R-:W-:Y:S01]  /*95f0*/  F2FP.BF16.PACK_AB R114, R248, R251 ;  /* 0x000000fbf872723e */ /* 0x008fe200000010ff */
[----:B------:R-:W-:Y:S03]  /*9600*/  LDSM.16.MT88.4 R80, [R221+0x3900] ;  /* 0x00390000dd50783b */ /* 0x000fe60000004200 */
[C---:B-----5:R-:W-:Y:S08]  /*9610*/  HMMA.16816.F32.BF16 R20, R68.reuse, R76, R20 ;  /* 0x0000004c4414723c */ /* 0x060ff00000041814 */
[C---:B------:R-:W-:Y:S01]  /*9620*/  HMMA.16816.F32.BF16 R24, R68.reuse, R78, R24 ;  /* 0x0000004e4418723c */ /* 0x040fe20000041818 */
[----:B------:R-:W3:Y:S03]  /*9630*/  LDSM.16.MT88.4 R76, [R222+0x3900] ;  /* 0x00390000de4c783b */ /* 0x000ee60000004200 */
[----:B-1----:R-:W-:Y:S04]  /*9640*/  F2FP.BF16.PACK_AB R115, R182, R183 ;  /* 0x000000b7b673723e */ /* 0x002fe800000010ff */
[C---:B------:R-:W-:Y:S08]  /*9650*/  HMMA.16816.F32.BF16 R28, R68.reuse, R84, R28 ;  /* 0x00000054441c723c */ /* 0x040ff0000004181c */
[C---:B------:R-:W-:Y:S08]  /*9660*/  HMMA.16816.F32.BF16 R32, R68.reuse, R86, R32 ;  /* 0x000000564420723c */ /* 0x040ff00000041820 */
[C---:B----4-:R-:W-:Y:S08]  /*9670*/  HMMA.16816.F32.BF16 R36, R68.reuse, R72, R36 ;  /* 0x000000484424723c */ /* 0x050ff00000041824 */
[C---:B------:R-:W-:Y:S08]  /*9680*/  HMMA.16816.F32.BF16 R40, R68.reuse, R74, R40 ;  /* 0x0000004a4428723c */ /* 0x040ff00000041828 */
[C---:B--2---:R-:W-:Y:S08]  /*9690*/  HMMA.16816.F32.BF16 R44, R68.reuse, R88, R44 ;  /* 0x00000058442c723c */ /* 0x044ff0000004182c */
[C---:B------:R-:W-:Y:S01]  /*96a0*/  HMMA.16816.F32.BF16 R48, R68.reuse, R90, R48 ;  /* 0x0000005a4430723c */ /* 0x040fe20000041830 */
[----:B------:R-:W1:Y:S07]  /*96b0*/  LDSM.16.MT88.4 R88, [R220+0x3900] ;  /* 0x00390000dc58783b */ /* 0x000e6e0000004200 */
[C---:B------:R-:W-:Y:S08]  /*96c0*/  HMMA.16816.F32.BF16 R52, R68.reuse, R92, R52 ;  /* 0x0000005c4434723c */ /* 0x040ff00000041834 */
[C---:B------:R-:W-:Y:S08]  /*96d0*/  HMMA.16816.F32.BF16 R56, R68.reuse, R94, R56 ;  /* 0x0000005e4438723c */ /* 0x040ff00000041838 */
[C---:B------:R-:W-:Y:S08]  /*96e0*/  HMMA.16816.F32.BF16 R60, R68.reuse, R96, R60 ;  /* 0x00000060443c723c */ /* 0x040ff0000004183c */
[----:B------:R-:W-:Y:S01]  /*96f0*/  HMMA.16816.F32.BF16 R64, R68, R98, R64 ;  /* 0x000000624440723c */ /* 0x000fe20000041840 */
[----:B------:R-:W2:Y:S07]  /*9700*/  LDSM.16.MT88.4 R96, [R224+0x7900] ;  /* 0x00790000e060783b */ /* 0x000eae0000004200 */
[C---:B------:R-:W-:Y:S08]  /*9710*/  HMMA.16816.F32.BF16 R128, R112.reuse, R124, R4 ;  /* 0x0000007c7080723c */ /* 0x040ff00000041804 */
[C---:B------:R-:W-:Y:S01]  /*9720*/  HMMA.16816.F32.BF16 R124, R112.reuse, R126, R8 ;  /* 0x0000007e707c723c */ /* 0x040fe20000041808 */
[----:B------:R-:W4:Y:S07]  /*9730*/  LDSM.16.MT88.4 R8, [R220+0x7900] ;  /* 0x00790000dc08783b */ /* 0x000f2e0000004200 */
[C---:B---3--:R-:W-:Y:S07]  /*9740*/  HMMA.16816.F32.BF16 R68, R112.reuse, R76, R12 ;  /* 0x0000004c7044723c */ /* 0x048fee000004180c */
        /* <DEDUP_REMOVED lines=30> */
[----:B------:R-:W-:Y:S02]  /*9930*/  IMAD.MOV.U32 R3, RZ, RZ, R0 ;  /* 0x000000ffff037224 */ /* 0x000fe400078e0000 */
[C---:B------:R-:W-:Y:S04]  /*9940*/  HMMA.16816.F32.BF16 R108, R112.reuse, R110, R56 ;  /* 0x0000006e706c723c */ /* 0x040fe80000041838 */
[----:B------:R-:W-:Y:S04]  /*9950*/  FADD.FTZ R2, R149, R2 ;  /* 0x0000000295027221 */ /* 0x000fe80000010000 */
[----:B------:R-:W-:Y:S01]  /*9960*/  FADD.FTZ R2, R151, R2 ;  /* 0x0000000297027221 */ /* 0x000fe20000010000 */
[C---:B----4-:R-:W-:Y:S03]  /*9970*/  HMMA.16816.F32.BF16 R116, R112.reuse, R8, R60 ;  /* 0x000000087074723c */ /* 0x050fe6000004183c */
[----:B------:R-:W-:Y:S02]  /*9980*/  FADD.FTZ R251, R251, R2 ;  /* 0x00000002fbfb7221 */ /* 0x000fe40000010000 */
[----:B------:R-:W-:Y:S02]  /*9990*/  IMAD.MOV.U32 R2, RZ, RZ, R132 ;  /* 0x000000ffff027224 */ /* 0x000fe400078e0084 */
[----:B------:R-:W-:Y:S01]  /*99a0*/  FADD.FTZ R8, R153, R12 ;  /* 0x0000000c99087221 */ /* 0x000fe20000010000 */
[----:B------:R-:W-:Y:S04]  /*99b0*/  HMMA.16816.F32.BF16 R112, R112, R10, R64 ;  /* 0x0000000a7070723c */ /* 0x000fe80000041840 */
[----:B------:R-:W-:Y:S02]  /*99c0*/  FADD.FTZ R8, R147, R8 ;  /* 0x0000000893087221 */ /* 0x000fe40000010000 */
[----:B------:R-:W-:Y:S02]  /*99d0*/  FADD.FTZ R236, R248, R251 ;  /* 0x000000fbf8ec7221 */ /* 0x000fe40000010000 */
[----:B------:R-:W-:Y:S04]  /*99e0*/  FADD.FTZ R8, R145, R8 ;  /* 0x0000000891087221 */ /* 0x000fe80000010000 */
[----:B------:R-:W-:Y:S04]  /*99f0*/  FADD.FTZ R183, R183, R8 ;  /* 0x00000008b7b77221 */ /* 0x000fe80000010000 */
[----:B------:R-:W-:Y:S01]  /*9a00*/  FADD.FTZ R229, R182, R183 ;  /* 0x000000b7b6e57221 */ /* 0x000fe20000010000 */
[----:B------:R-:W-:-:S05]  /*9a10*/  @P0 BRA `(.L_x_2437) ;  /* 0xffffbda000000947 */ /* 0x000fca000383ffff */
.L_x_2436:
[----:B------:R-:W-:-:S13]  /*9a20*/  ISETP.LE.AND P0, PT, RZ, UR25, PT ;  /* 0x00000019ff007c0c */ /* 0x000fda000bf03270 */
[----:B------:R-:W-:Y:S05]  /*9a30*/  @!P0 BRA `(.L_x_2438) ;  /* 0x000034f000008947 */ /* 0x000fea0003800000 */
[----:B------:R-:W-:Y:S01]  /*9a40*/  IADD3 R238, P1, R240, 0x40, RZ ;  /* 0x00000040f0ee7810 */ /* 0x000fe20007f3e0ff */
[----:B------:R-:W-:Y:S01]  /*9a50*/  ULDC.64 UR4, c[0x0][0x1e0] ;  /* 0x0000780000047ab9 */ /* 0x000fe20000000a00 */
[----:B------:R-:W-:Y:S01]  /*9a60*/  IADD3 R237, P0, R230, 0x40, RZ ;  /* 0x00000040e6ed7810 */ /* 0x000fe20007f1e0ff */
[----:B------:R-:W-:Y:S01]  /*9a70*/  UIADD3 UR12, UP0, UR12, 0x80, URZ ;  /* 0x000000800c0c7890 */ /* 0x000fe2000ff1e03f */
[----:B------:R-:W-:Y:S01]  /*9a80*/  IMAD.MOV.U32 R133, RZ, RZ, R132 ;  /* 0x000000ffff857224 */ /* 0x000fe200078e0084 */
[----:B------:R-:W-:Y:S01]  /*9a90*/  USHF.L.U64.HI UR6, UR4, 0x6, UR5 ;  /* 0x0000000604067899 */ /* 0x000fe20008010205 */
[----:B------:R-:W-:Y:S01]  /*9aa0*/  MOV R3, R0 ;  /* 0x0000000000037202 */ /* 0x000fe20000000f00 */
[----:B------:R-:W-:Y:S01]  /*9ab0*/  USHF.L.U32 UR7, UR4, 0x6, URZ ;  /* 0x0000000604077899 */ /* 0x000fe2000800063f */
[----:B------:R-:W-:Y:S01]  /*9ac0*/  IMAD.X R239, RZ, RZ, R235, P1 ;  /* 0x000000ffffef7224 */ /* 0x000fe200008e06eb */
[----:B------:R-:W-:Y:S01]  /*9ad0*/  IADD3.X R134, RZ, R233, RZ, P0, !PT ;  /* 0x000000e9ff867210 */ /* 0x000fe200007fe4ff */
[----:B------:R-:W-:Y:S01]  /*9ae0*/  IMAD.MOV.U32 R234, RZ, RZ, R240 ;  /* 0x000000ffffea7224 */ /* 0x000fe200078e00f0 */
[----:B------:R-:W-:-:S02]  /*9af0*/  UMOV UR8, 0x7 ;  /* 0x0000000700087882 */ /* 0x000fc40000000000 */
[----:B------:R-:W-:Y:S02]  /*9b00*/  ULDC.64 UR4, c[0x0][0x208] ;  /* 0x0000820000047ab9 */ /* 0x000fe40000000a00 */
[----:B------:R-:W-:Y:S02]  /*9b10*/  USHF.L.U64.HI UR8, UR4, UR8, UR5 ;  /* 0x0000000804087299 */ /* 0x000fe40008010205 */
[----:B------:R-:W-:Y:S02]  /*9b20*/  USHF.L.U32 UR11, UR4, 0x7, URZ ;  /* 0x00000007040b7899 */ /* 0x000fe4000800063f */
[----:B------:R-:W-:Y:S02]  /*9b30*/  UIADD3.X UR9, URZ, UR9, URZ, UP0, !UPT ;  /* 0x000000093f097290 */ /* 0x000fe400087fe43f */
.L_x_2439:
[----:B------:R-:W-:Y:S04]  /*9b40*/  DEPBAR.LE SB0, 0x0 ;  /* 0x000080000000791a */ /* 0x000fe80000000000 */
[----:B------:R-:W-:Y:S01]  /*9b50*/  BAR.SYNC.DEFER_BLOCKING 0x0 ;  /* 0x0000000000007b1d */ /* 0x000fe20000010000 */
[----:B------:R-:W-:Y:S01]  /*9b60*/  USHF.R.S32.HI UR5, URZ, 0x1f, UR25 ;  /* 0x0000001f3f057899 */ /* 0x000fe20008011419 */
[----:B------:R-:W-:Y:S01]  /*9b70*/  MOV R135, UR11 ;  /* 0x0000000b00877c02 */ /* 0x000fe20008000f00 */
[----:B------:R-:W-:Y:S02]  /*9b80*/  UIMAD UR4, UR8, UR25, URZ ;  /* 0x00000019080472a4 */ /* 0x000fe4000f8e023f */
[----:B------:R-:W-:Y:S02]  /*9b90*/  UISETP.GT.AND UP0, UPT, UR25, URZ, UPT ;  /* 0x0000003f1900728c */ /* 0x000fe4000bf04270 */
[----:B------:R-:W-:Y:S01]  /*9ba0*/  UIMAD UR4, UR5, UR11, UR4 ;  /* 0x0000000b050472a4 */ /* 0x000fe2000f8e0204 */
[----:B------:R-:W-:Y:S05]  /*9bb0*/  IMAD.WIDE.U32 R152, R135, UR25, R238 ;  /* 0x0000001987987c25 */ /* 0x000fea000f8e00ee */
[C---:B------:R-:W-:Y:S02]  /*9bc0*/  LEA R164, P0, R152.reuse, c[0x0][0x1f8], 0x1 ;  /* 0x00007e0098a47a11 */ /* 0x040fe400078008ff */
[----:B------:R-:W-:Y:S04]  /*9bd0*/  IADD3 R0, R153, UR4, RZ ;  /* 0x0000000499007c10 */ /* 0x000fe8000fffe0ff */
[----:B------:R-:W-:Y:S01]  /*9be0*/  LEA.HI.X R165, R152, c[0x0][0x1fc], R0, 0x1, P0 ;  /* 0x00007f0098a57a11 */ /* 0x000fe200000f0c00 */
[----:B------:R-:W1:Y:S08]  /*9bf0*/  LDSM.16.M88.4 R8, [R226+0x8100] ;  /* 0x00810000e208783b */ /* 0x000e700000000200 */
[----:B------:R-:W2:Y:S08]  /*9c00*/  LDSM.16.M88.4 R16, [R226+0x8900] ;  /* 0x00890000e210783b */ /* 0x000eb00000000200 */
        /* <DEDUP_REMOVED lines=31> */
[C---:B---3--:R-:W-:Y:S07]  /*9e00*/  HMMA.16816.F32.BF16 R12, R168.reuse, R144, R12 ;  /* 0x00000090a80c723c */ /* 0x048fee000004180c */
[----:B------:R-:W-:Y:S01]  /*9e10*/  IMAD.WIDE.U32 R144, R135, UR25, R234 ;  /* 0x0000001987907c25 */ /* 0x000fe2000f8e00ea */
[C---:B------:R-:W-:Y:S01]  /*9e20*/  HMMA.16816.F32.BF16 R16, R168.reuse, R146, R16 ;  /* 0x00000092a810723c */ /* 0x040fe20000041810 */
[----:B------:R-:W-:Y:S03]  /*9e30*/  UIADD3 UR25, UR25, -0x1, URZ ;  /* 0xffffffff19197890 */ /* 0x000fe6000fffe03f */
[----:B------:R-:W-:Y:S01]  /*9e40*/  IADD3 R135, R145, UR4, RZ ;  /* 0x0000000491877c10 */ /* 0x000fe2000fffe0ff */
[----:B------:R-:W-:Y:S01]  /*9e50*/  ULDC.64 UR4, c[0x0][0x1e0] ;  /* 0x0000780000047ab9 */ /* 0x000fe20000000a00 */
[C---:B------:R-:W-:Y:S02]  /*9e60*/  LEA R166, P1, R144.reuse, c[0x0][0x1f8], 0x1 ;  /* 0x00007e0090a67a11 */ /* 0x040fe400078208ff */
[C---:B------:R-:W-:Y:S03]  /*9e70*/  HMMA.16816.F32.BF16 R20, R168.reuse, R148, R20 ;  /* 0x00000094a814723c */ /* 0x040fe60000041814 */
[----:B------:R-:W-:Y:S01]  /*9e80*/  @UP0 UIMAD.WIDE.U32 UR20, UR25, UR4, URZ ;  /* 0x00000004191402a5 */ /* 0x000fe2000f8e003f */
[----:B------:R-:W-:Y:S01]  /*9e90*/  LEA.HI.X R167, R144, c[0x0][0x1fc], R135, 0x1, P1 ;  /* 0x00007f0090a77a11 */ /* 0x000fe200008f0c87 */
[----:B------:R-:W-:Y:S01]  /*9ea0*/  @UP0 USHF.R.S32.HI UR13, URZ, 0x1f, UR25 ;  /* 0x0000001f3f0d0899 */ /* 0x000fe20008011419 */
[----:B------:R-:W2:Y:S01]  /*9eb0*/  LDSM.16.M88.4 R144, [R216] ;  /* 0x00000000d890783b */ /* 0x000ea20000000200 */
[----:B------:R-:W-:Y:S01]  /*9ec0*/  IADD3 R148, P0, R166, UR10, RZ ;  /* 0x0000000aa6947c10 */ /* 0x000fe2000ff1e0ff */
[C---:B------:R-:W-:Y:S01]  /*9ed0*/  HMMA.16816.F32.BF16 R24, R168.reuse, R150, R24 ;  /* 0x00000096a818723c */ /* 0x040fe20000041818 */
[----:B------:R-:W-:Y:S02]  /*9ee0*/  @UP0 UIMAD UR13, UR13, UR4, URZ ;  /* 0x000000040d0d02a4 */ /* 0x000fe4000f8e023f */
[----:B------:R-:W-:Y:S01]  /*9ef0*/  @UP0 USHF.L.U32 UR4, UR20, 0x7, URZ ;  /* 0x0000000714040899 */ /* 0x000fe2000800063f */
[----:B------:R-:W-:Y:S01]  /*9f00*/  IADD3.X R149, R167, UR14, RZ, P0, !PT ;  /* 0x0000000ea7957c10 */ /* 0x000fe200087fe4ff */
[----:B------:R-:W-:Y:S01]  /*9f10*/  @UP0 UIMAD UR13, UR25, UR5, UR13 ;  /* 0x00000005190d02a4 */ /* 0x000fe2000f8e020d */
[----:B------:R-:W-:Y:S01]  /*9f20*/  @!PT LDS RZ, [RZ] ;  /* 0x00000000fffff984 */ /* 0x000fe20000000800 */
[----:B------:R-:W-:Y:S01]  /*9f30*/  @!PT LDS RZ, [RZ] ;  /* 0x00000000fffff984 */ /* 0x000fe20000000800 */
[----:B------:R-:W-:Y:S01]  /*9f40*/  @!PT LDS RZ, [RZ] ;  /* 0x00000000fffff984 */ /* 0x000fe20000000800 */
[----:B------:R3:W-:Y:S01]  /*9f50*/  LDGSTS.E.BYPASS.LTC128B.128 [R227+0x100], [R166.64], !P5 ;  /* 0x00100000a6e37fae */ /* 0x0007e2000e901d52 */
[C---:B------:R-:W-:Y:S01]  /*9f60*/  IADD3 R150, P0, R148.reuse, UR10, RZ ;  /* 0x0000000a94967c10 */ /* 0x040fe2000ff1e0ff */
[C---:B-1----:R-:W-:Y:S01]  /*9f70*/  HMMA.16816.F32.BF16 R28, R168.reuse, R136, R28 ;  /* 0x00000088a81c723c */ /* 0x042fe2000004181c */
[----:B------:R-:W-:Y:S03]  /*9f80*/  @UP0 UIADD3 UR13, UR21, UR13, URZ ;  /* 0x0000000d150d0290 */ /* 0x000fe6000fffe03f */
[C---:B------:R-:W-:Y:S02]  /*9f90*/  IADD3.X R151, R149.reuse, UR14, RZ, P0, !PT ;  /* 0x0000000e95977c10 */ /* 0x040fe400087fe4ff */
[----:B------:R1:W-:Y:S01]  /*9fa0*/  LDGSTS.E.BYPASS.LTC128B.128 [R227+0x4100], [R164.64], !P4 ;  /* 0x04100000a4e37fae */ /* 0x0003e2000e101d52 */
[----:B------:R-:W-:Y:S01]  /*9fb0*/  IADD3 R176, P2, R148, UR16, RZ ;  /* 0x0000001094b07c10 */ /* 0x000fe2000ff5e0ff */
[----:B------:R-:W-:Y:S01]  /*9fc0*/  @UP0 USHF.L.U64.HI UR13, UR20, 0x7, UR13 ;  /* 0x00000007140d0899 */ /* 0x000fe2000801020d */
[C---:B------:R-:W-:Y:S03]  /*9fd0*/  HMMA.16816.F32.BF16 R32, R168.reuse, R138, R32 ;  /* 0x0000008aa820723c */ /* 0x040fe60000041820 */
[----:B------:R-:W-:Y:S02]  /*9fe0*/  IADD3.X R177, R149, UR15, RZ, P2, !PT ;  /* 0x0000000f95b17c10 */ /* 0x000fe400097fe4ff */
[----:B------:R4:W-:Y:S01]  /*9ff0*/  LDGSTS.E.BYPASS.LTC128B.128 [R227+0x1100], [R148.64], !P5 ;  /* 0x0110000094e37fae */ /* 0x0009e2000e901d52 */
[C---:B------:R-:W-:Y:S06]  /*a000*/  IADD3 R178, P1, R150.reuse, UR10, RZ ;  /* 0x0000000a96b27c10 */ /* 0x040fec000ff3e0ff */
[C---:B------:R-:W-:Y:S01]  /*a010*/  IADD3.X R179, R151.reuse, UR14, RZ, P1, !PT ;  /* 0x0000000e97b37c10 */ /* 0x040fe20008ffe4ff */
[----:B------:R4:W-:Y:S01]  /*a020*/  LDGSTS.E.BYPASS.LTC128B.128 [R227+0x5100], [R148.64+0x80], !P4 ;  /* 0x0510008094e37fae */ /* 0x0009e2000e101d52 */
[----:B---3--:R-:W-:Y:S04]  /*a030*/  IADD3 R166, P0, R150, UR16, RZ ;  /* 0x0000001096a67c10 */ /* 0x008fe8000ff1e0ff */
[----:B------:R-:W-:Y:S01]  /*a040*/  IADD3.X R167, R151, UR15, RZ, P0, !PT ;  /* 0x0000000f97a77c10 */ /* 0x000fe200087fe4ff */
[C---:B--2---:R-:W-:Y:S02]  /*a050*/  HMMA.16816.F32.BF16 R36, R168.reuse, R144, R36 ;  /* 0x00000090a824723c */ /* 0x044fe40000041824 */
[----:B------:R4:W-:Y:S01]  /*a060*/  LDGSTS.E.BYPASS.LTC128B.128 [R227+0x2100], [R150.64], !P5 ;  /* 0x0210000096e37fae */ /* 0x0009e2000e901d52 */
[----:B------:R-:W-:Y:S05]  /*a070*/  PLOP3.LUT P0, PT, PT, PT, UP0, 0x80, 0x0 ;  /* 0x000000000000781c */ /* 0x000fea0003f0f008 */
[C---:B------:R-:W-:Y:S02]  /*a080*/  HMMA.16816.F32.BF16 R40, R168.reuse, R146, R40 ;  /* 0x00000092a828723c */ /* 0x040fe40000041828 */
[----:B------:R2:W-:Y:S06]  /*a090*/  LDGSTS.E.BYPASS.LTC128B.128 [R227+0x6100], [R176.64], !P4 ;  /* 0x06100000b0e37fae */ /* 0x0005ec000e101d52 */
[C---:B------:R-:W-:Y:S02]  /*a0a0*/  HMMA.16816.F32.BF16 R44, R168.reuse, R152, R44 ;  /* 0x00000098a82c723c */ /* 0x040fe4000004182c */
[----:B------:R2:W-:Y:S06]  /*a0b0*/  LDGSTS.E.BYPASS.LTC128B.128 [R227+0x3100], [R178.64], !P5 ;  /* 0x03100000b2e37fae */ /* 0x0005ec000e901d52 */
[C---:B------:R-:W-:Y:S02]  /*a0c0*/  HMMA.16816.F32.BF16 R48, R168.reuse, R154, R48 ;  /* 0x0000009aa830723c */ /* 0x040fe40000041830 */
[----:B------:R1:W-:Y:S06]  /*a0d0*/  LDGSTS.E.BYPASS.LTC128B.128 [R227+0x7100], [R166.64], !P4 ;  /* 0x07100000a6e37fae */ /* 0x0003ec000e101d52 */
[C---:B------:R-:W-:Y:S02]  /*a0e0*/  HMMA.16816.F32.BF16 R52, R168.reuse, R156, R52 ;  /* 0x0000009ca834723c */ /* 0x040fe40000041834 */
[----:B------:R-:W3:Y:S06]  /*a0f0*/  LDSM.16.M88.4 R136, [R223+0x8100] ;  /* 0x00810000df88783b */ /* 0x000eec0000000200 */
[C---:B------:R-:W-:Y:S02]  /*a100*/  HMMA.16816.F32.BF16 R56, R168.reuse, R158, R56 ;  /* 0x0000009ea838723c */ /* 0x040fe40000041838 */
[----:B------:R-:W5:Y:S06]  /*a110*/  LDSM.16.M88.4 R144, [R223+0x8900] ;  /* 0x00890000df90783b */ /* 0x000f6c0000000200 */
[C---:B------:R-:W-:Y:S02]  /*a120*/  HMMA.16816.F32.BF16 R60, R168.reuse, R160, R60 ;  /* 0x000000a0a83c723c */ /* 0x040fe4000004183c */
[----:B------:R-:W0:Y:S06]  /*a130*/  LDGDEPBAR ;  /* 0x00000000000079af */ /* 0x000e2c0000000000 */
[----:B------:R-:W-:Y:S02]  /*a140*/  HMMA.16816.F32.BF16 R64, R168, R162, R64 ;  /* 0x000000a2a840723c */ /* 0x000fe40000041840 */
[----:B----4-:R-:W4:Y:S08]  /*a150*/  LDSM.16.M88.4 R148, [R223+0x9100] ;  /* 0x00910000df94783b */ /* 0x010f300000000200 */
[----:B------:R-:W1:Y:S01]  /*a160*/  LDSM.16.M88.4 R152, [R223+0x9900] ;  /* 0x00990000df98783b */ /* 0x000e620000000200 */
[C---:B---3--:R-:W-:Y:S07]  /*a170*/  HMMA.16816.F32.BF16 R4, R172.reuse, R136, R4 ;  /* 0x00000088ac04723c */ /* 0x048fee0000041804 */
[----:B------:R-:W3:Y:S01]  /*a180*/  LDSM.16.M88.4 R156, [R223+0xa100] ;  /* 0x00a10000df9c783b */ /* 0x000ee20000000200 */
[C---:B------:R-:W-:Y:S07]  /*a190*/  HMMA.16816.F32.BF16 R8, R172.reuse, R138, R8 ;  /* 0x0000008aac08723c */ /* 0x040fee0000041808 */
[----:B------:R-:W2:Y:S01]  /*a1a0*/  LDSM.16.M88.4 R136, [R223+0xa900] ;  /* 0x00a90000df88783b */ /* 0x000ea20000000200 */
[C---:B-----5:R-:W-:Y:S07]  /*a1b0*/  HMMA.16816.F32.BF16 R12, R172.reuse, R144, R12 ;  /* 0x00000090ac0c723c */ /* 0x060fee000004180c */
[----:B------:R-:W-:Y:S01]  /*a1c0*/  LDSM.16.M88.4 R160, [R226+0xd900] ;  /* 0x00d90000e2a0783b */ /* 0x000fe20000000200 */
[C---:B------:R-:W-:Y:S07]  /*a1d0*/  HMMA.16816.F32.BF16 R16, R172.reuse, R146, R16 ;  /* 0x00000092ac10723c */ /* 0x040fee0000041810 */
[----:B------:R-:W5:Y:S01]  /*a1e0*/  LDSM.16.M88.4 R144, [R223+0xb100] ;  /* 0x00b10000df90783b */ /* 0x000f620000000200 */
[C---:B----4-:R-:W-:Y:S07]  /*a1f0*/  HMMA.16816.F32.BF16 R20, R172.reuse, R148, R20 ;  /* 0x00000094ac14723c */ /* 0x050fee0000041814 */
[----:B-1----:R-:W-:Y:S01]  /*a200*/  LDSM.16.M88.4 R164, [R206] ;  /* 0x00000000cea4783b */ /* 0x002fe20000000200 */
[C---:B------:R-:W-:Y:S07]  /*a210*/  HMMA.16816.F32.BF16 R24, R172.reuse, R150, R24 ;  /* 0x00000096ac18723c */ /* 0x040fee0000041818 */
[----:B------:R-:W1:Y:S01]  /*a220*/  LDSM.16.M88.4 R148, [R223+0xb900] ;  /* 0x00b90000df94783b */ /* 0x000e620000000200 */
[C---:B------:R-:W-:Y:S07]  /*a230*/  HMMA.16816.F32.BF16 R28, R172.reuse, R152, R28 ;  /* 0x00000098ac1c723c */ /* 0x040fee000004181c */
[----:B--2---:R-:W-:Y:S01]  /*a240*/  LDSM.16.M88.4 R176, [R223+0xe900] ;  /* 0x00e90000dfb0783b */ /* 0x004fe20000000200 */
[C---:B------:R-:W-:Y:S07]  /*a250*/  HMMA.16816.F32.BF16 R32, R172.reuse, R154, R32 ;  /* 0x0000009aac20723c */ /* 0x040fee0000041820 */
[----:B------:R-:W2:Y:S01]  /*a260*/  LDSM.16.M88.4 R152, [R212] ;  /* 0x00000000d498783b */ /* 0x000ea20000000200 */
[C---:B---3--:R-:W-:Y:S07]  /*a270*/  HMMA.16816.F32.BF16 R36, R172.reuse, R156, R36 ;  /* 0x0000009cac24723c */ /* 0x048fee0000041824 */
[----:B------:R-:W-:Y:S01]  /*a280*/  LDSM.16.M88.4 R180, [R223+0xf100] ;  /* 0x00f10000dfb4783b */ /* 0x000fe20000000200 */
[C---:B------:R-:W-:Y:S07]  /*a290*/  HMMA.16816.F32.BF16 R40, R172.reuse, R158, R40 ;  /* 0x0000009eac28723c */ /* 0x040fee0000041828 */
[----:B------:R-:W3:Y:S01]  /*a2a0*/  LDSM.16.M88.4 R156, [R212+0x800] ;  /* 0x00080000d49c783b */ /* 0x000ee20000000200 */
[C---:B------:R-:W-:Y:S08]  /*a2b0*/  HMMA.16816.F32.BF16 R44, R172.reuse, R136, R44 ;  /* 0x00000088ac2c723c */ /* 0x040ff0000004182c */
[C---:B------:R-:W-:Y:S01]  /*a2c0*/  HMMA.16816.F32.BF16 R48, R172.reuse, R138, R48 ;  /* 0x0000008aac30723c */ /* 0x040fe20000041830 */
[----:B------:R-:W4:Y:S07]  /*a2d0*/  LDSM.16.M88.4 R136, [R212+0x1000] ;  /* 0x00100000d488783b */ /* 0x000f2e0000000200 */
[C---:B-----5:R-:W-:Y:S08]  /*a2e0*/  HMMA.16816.F32.BF16 R52, R172.reuse, R144, R52 ;  /* 0x00000090ac34723c */ /* 0x060ff00000041834 */
[C---:B------:R-:W-:Y:S01]  /*a2f0*/  HMMA.16816.F32.BF16 R56, R172.reuse, R146, R56 ;  /* 0x00000092ac38723c */ /* 0x040fe20000041838 */
[----:B------:R-:W5:Y:S07]  /*a300*/  LDSM.16.M88.4 R144, [R212+0x1800] ;  /* 0x00180000d490783b */ /* 0x000f6e0000000200 */
        /* <DEDUP_REMOVED lines=38> */
[----:B------:R-:W-:Y:S07]  /*a570*/  LDSM.16.M88.4 R160, [R209] ;  /* 0x00000000d1a0783b */ /* 0x000fee0000000200 */
[C---:B---3--:R-:W-:Y:S08]  /*a580*/  HMMA.16816.F32.BF16 R36, R188.reuse, R156, R36 ;  /* 0x0000009cbc24723c */ /* 0x048ff00000041824 */
[C---:B------:R-:W-:Y:S01]  /*a590*/  HMMA.16816.F32.BF16 R40, R188.reuse, R158, R40 ;  /* 0x0000009ebc28723c */ /* 0x040fe20000041828 */
[----:B------:R-:W3:Y:S07]  /*a5a0*/  LDSM.16.M88.4 R156, [R210] ;  /* 0x00000000d29c783b */ /* 0x000eee0000000200 */
[C---:B----4-:R-:W-:Y:S08]  /*a5b0*/  HMMA.16816.F32.BF16 R44, R188.reuse, R136, R44 ;  /* 0x00000088bc2c723c */ /* 0x050ff0000004182c */
[C---:B------:R-:W-:Y:S01]  /*a5c0*/  HMMA.16816.F32.BF16 R48, R188.reuse, R138, R48 ;  /* 0x0000008abc30723c */ /* 0x040fe20000041830 */
[----:B------:R-:W4:Y:S07]  /*a5d0*/  LDSM.16.M88.4 R136, [R208] ;  /* 0x00000000d088783b */ /* 0x000f2e0000000200 */
[C---:B-----5:R-:W-:Y:S08]  /*a5e0*/  HMMA.16816.F32.BF16 R52, R188.reuse, R144, R52 ;  /* 0x00000090bc34723c */ /* 0x060ff00000041834 */
[C---:B------:R-:W-:Y:S01]  /*a5f0*/  HMMA.16816.F32.BF16 R56, R188.reuse, R146, R56 ;  /* 0x00000092bc38723c */ /* 0x040fe20000041838 */
[----:B------:R-:W5:Y:S07]  /*a600*/  LDSM.16.M88.4 R144, [R207] ;  /* 0x00000000cf90783b */ /* 0x000f6e0000000200 */
[C---:B-1----:R-:W-:Y:S08]  /*a610*/  HMMA.16816.F32.BF16 R60, R188.reuse, R148, R60 ;  /* 0x00000094bc3c723c */ /* 0x042ff0000004183c */
[----:B------:R-:W-:Y:S01]  /*a620*/  HMMA.16816.F32.BF16 R64, R188, R150, R64 ;  /* 0x00000096bc40723c */ /* 0x000fe20000041840 */
[----:B------:R-:W1:Y:S07]  /*a630*/  LDSM.16.M88.4 R148, [R205] ;  /* 0x00000000cd94783b */ /* 0x000e6e0000000200 */
[C---:B--2---:R-:W-:Y:S08]  /*a640*/  HMMA.16816.F32.BF16 R4, R192.reuse, R152, R4 ;  /* 0x00000098c004723c */ /* 0x044ff00000041804 */
[C---:B------:R-:W-:Y:S01]  /*a650*/  HMMA.16816.F32.BF16 R8, R192.reuse, R154, R8 ;  /* 0x0000009ac008723c */ /* 0x040fe20000041808 */
[----:B------:R-:W-:Y:S07]  /*a660*/  LDSM.16.M88.4 R152, [R223+0xc900] ;  /* 0x00c90000df98783b */ /* 0x000fee0000000200 */
[C---:B---3--:R-:W-:Y:S08]  /*a670*/  HMMA.16816.F32.BF16 R12, R192.reuse, R156, R12 ;  /* 0x0000009cc00c723c */ /* 0x048ff0000004180c */
[C---:B------:R-:W-:Y:S01]  /*a680*/  HMMA.16816.F32.BF16 R16, R192.reuse, R158, R16 ;  /* 0x0000009ec010723c */ /* 0x040fe20000041810 */
[----:B------:R-:W-:Y:S07]  /*a690*/  LDSM.16.M88.4 R156, [R223+0xd100] ;  /* 0x00d10000df9c783b */ /* 0x000fee0000000200 */
[C---:B------:R-:W-:Y:S08]  /*a6a0*/  HMMA.16816.F32.BF16 R20, R192.reuse, R160, R20 ;  /* 0x000000a0c014723c */ /* 0x040ff00000041814 */
[C---:B------:R-:W-:Y:S01]  /*a6b0*/  HMMA.16816.F32.BF16 R24, R192.reuse, R162, R24 ;  /* 0x000000a2c018723c */ /* 0x040fe20000041818 */
[----:B------:R-:W-:Y:S07]  /*a6c0*/  LDSM.16.M88.4 R160, [R223+0xd900] ;  /* 0x00d90000dfa0783b */ /* 0x000fee0000000200 */
[C---:B----4-:R-:W-:Y:S08]  /*a6d0*/  HMMA.16816.F32.BF16 R28, R192.reuse, R136, R28 ;  /* 0x00000088c01c723c */ /* 0x050ff0000004181c */
[C---:B------:R-:W-:Y:S01]  /*a6e0*/  HMMA.16816.F32.BF16 R32, R192.reuse, R138, R32 ;  /* 0x0000008ac020723c */ /* 0x040fe20000041820 */
[----:B------:R-:W2:Y:S07]  /*a6f0*/  LDSM.16.M88.4 R136, [R204] ;  /* 0x00000000cc88783b */ /* 0x000eae0000000200 */
[C---:B-----5:R-:W-:Y:S08]  /*a700*/  HMMA.16816.F32.BF16 R36, R192.reuse, R144, R36 ;  /* 0x00000090c024723c */ /* 0x060ff00000041824 */
[C---:B------:R-:W-:Y:S01]  /*a710*/  HMMA.16816.F32.BF16 R40, R192.reuse, R146, R40 ;  /* 0x00000092c028723c */ /* 0x040fe20000041828 */
[----:B------:R-:W3:Y:S07]  /*a720*/  LDSM.16.M88.4 R144, [R223+0xc100] ;  /* 0x00c10000df90783b */ /* 0x000eee0000000200 */
[C---:B------:R-:W-:Y:S08]  /*a730*/  HMMA.16816.F32.BF16 R44, R192.reuse, R164, R44 ;  /* 0x000000a4c02c723c */ /* 0x040ff0000004182c */
[C---:B------:R-:W-:Y:S01]  /*a740*/  HMMA.16816.F32.BF16 R48, R192.reuse, R166, R48 ;  /* 0x000000a6c030723c */ /* 0x040fe20000041830 */
[----:B------:R-:W4:Y:S07]  /*a750*/  LDSM.16.M88.4 R164, [R223+0xe100] ;  /* 0x00e10000dfa4783b */ /* 0x000f2e0000000200 */
[C---:B-1----:R-:W-:Y:S08]  /*a760*/  HMMA.16816.F32.BF16 R52, R192.reuse, R148, R52 ;  /* 0x00000094c034723c */ /* 0x042ff00000041834 */
        /* <DEDUP_REMOVED lines=29> */
[----:B------:R-:W3:Y:S03]  /*a940*/  LDSM.16.M88.4 R144, [R212+0x6800] ;  /* 0x00680000d490783b */ /* 0x000ee60000000200 */
[----:B------:R-:W-:Y:S04]  /*a950*/  FMNMX.FTZ R0, R4, R3, !PT ;  /* 0x0000000304007209 */ /* 0x000fe80007810000 */
[C---:B-----5:R-:W-:Y:S04]  /*a960*/  HMMA.16816.F32.BF16 R20, R200.reuse, R152, R20 ;  /* 0x00000098c814723c */ /* 0x060fe80000041814 */
        /* <DEDUP_REMOVED lines=24> */
[----:B------:R-:W-:Y:S04]  /*aaf0*/  FMNMX.FTZ R135, R21, R2, !PT ;  /* 0x0000000215877209 */ /* 0x000fe80007810000 */
[----:B------:R-:W-:Y:S02]  /*ab00*/  FMNMX.FTZ R2, R24, R135, !PT ;  /* 0x0000008718027209 */ /* 0x000fe40007810000 */
[----:B------:R-:W-:Y:S02]  /*ab10*/  FMNMX.FTZ R0, R22, R137, !PT ;  /* 0x0000008916007209 */ /* 0x000fe40007810000 */
[----:B------:R-:W-:Y:S01]  /*ab20*/  FMNMX.FTZ R135, R25, R2, !PT ;  /* 0x0000000219877209 */ /* 0x000fe20007810000 */
[----:B------:R-:W2:Y:S01]  /*ab30*/  LDSM.16.M88.4 R136, [R212+0x7800] ;  /* 0x00780000d488783b */ /* 0x000ea20000000200 */
[----:B------:R-:W-:Y:S01]  /*ab40*/  FMNMX.FTZ R153, R23, R0, !PT ;  /* 0x0000000017997209 */ /* 0x000fe20007810000 */
[----:B------:R-:W-:Y:S04]  /*ab50*/  DEPBAR.LE SB0, 0x0 ;  /* 0x000080000000791a */ /* 0x000fe80000000000 */
        /* <DEDUP_REMOVED lines=14> */
[----:B------:R-:W-:Y:S01]  /*ac40*/  FMNMX.FTZ R145, R35, R2, !PT ;  /* 0x0000000223917209 */ /* 0x000fe20007810000 */
[C---:B--2---:R-:W-:Y:S03]  /*ac50*/  HMMA.16816.F32.BF16 R60, R200.reuse, R136, R60 ;  /* 0x00000088c83c723c */ /* 0x044fe6000004183c */
        /* <DEDUP_REMOVED lines=31> */
[----:B------:R-:W-:Y:S02]  /*ae50*/  FMNMX.FTZ R0, R66, R139, !PT ;  /* 0x0000008b42007209 */ /* 0x000fe40007810000 */
[----:B------:R-:W-:Y:S02]  /*ae60*/  @P0 LEA R144, P3, R136, c[0x0][0x1c8], 0x1 ;  /* 0x0000720088900a11 */ /* 0x000fe400078608ff */
[----:B------:R-:W-:Y:S05]  /*ae70*/  FMNMX.FTZ R137, R67, R0, !PT ;  /* 0x0000000043897209 */ /* 0x000fea0007810000 */
[----:B------:R-:W2:Y:S01]  /*ae80*/  SHFL.BFLY PT, R0, R137, 0x2, 0x1f ;  /* 0x0c401f0089007f89 */ /* 0x000ea200000e0000 */
[----:B-1----:R-:W-:Y:S07]  /*ae90*/  FMNMX.FTZ R145, R147, R2, !PT ;  /* 0x0000000293917209 */ /* 0x002fee0007810000 */
[----:B------:R-:W1:Y:S01]  /*aea0*/  SHFL.BFLY PT, R132, R145, 0x1, 0x1f ;  /* 0x0c201f0091847f89 */ /* 0x000e6200000e0000 */
[----:B--2---:R-:W-:Y:S07]  /*aeb0*/  FMNMX.FTZ R135, R137, R0, !PT ;  /* 0x0000000089877209 */ /* 0x004fee0007810000 */
[----:B------:R-:W2:Y:S01]  /*aec0*/  SHFL.BFLY PT, R2, R135, 0x1, 0x1f ;  /* 0x0c201f0087027f89 */ /* 0x000ea200000e0000 */
[----:B-1----:R-:W-:Y:S05]  /*aed0*/  FMNMX.FTZ R0, R145, R132, !PT ;  /* 0x0000008491007209 */ /* 0x002fea0007810000 */
[C---:B------:R-:W-:Y:S02]  /*aee0*/  FADD.FTZ R132, -R0.reuse, R3 ;  /* 0x0000000300847221 */ /* 0x040fe40000010100 */
[----:B------:R-:W-:Y:S02]  /*aef0*/  FMUL.FTZ R163, R0, c[0x0][0x2d0] ;  /* 0x0000b40000a37a20 */ /* 0x000fe40000410000 */
[----:B------:R-:W-:Y:S01]  /*af00*/  FMUL.FTZ R3, R132, c[0x0][0x2d0] ;  /* 0x0000b40084037a20 */ /* 0x000fe20000410000 */
[----:B--2---:R-:W-:Y:S01]  /*af10*/  FMNMX.FTZ R132, R135, R2, !PT ;  /* 0x0000000287847209 */ /* 0x004fe20007810000 */
[--C-:B------:R-:W-:Y:S01]  /*af20*/  FFMA.FTZ R152, R5, c[0x0][0x2d0], -R163.reuse ;  /* 0x0000b40005987a23 */ /* 0x100fe200000108a3 */
[----:B------:R-:W-:Y:S01]  /*af30*/  @P0 IADD3.X R5, R233, UR13, RZ, P1, !PT ;  /* 0x0000000de9050c10 */ /* 0x000fe20008ffe4ff */
[----:B------:R-:W-:Y:S02]  /*af40*/  FFMA.FTZ R135, R8, c[0x0][0x2d0], -R163 ;  /* 0x0000b40008877a23 */ /* 0x000fe400000108a3 */
[----:B------:R-:W-:Y:S01]  /*af50*/  FADD.FTZ R133, -R132, R133 ;  /* 0x0000008584857221 */ /* 0x000fe20000010100 */
[----:B------:R-:W-:Y:S01]  /*af60*/  @P0 LEA.HI.X R145, R136, c[0x0][0x1cc], R5, 0x1, P3 ;  /* 0x0000730088910a11 */ /* 0x000fe200018f0c05 */
[----:B------:R-:W-:Y:S01]  /*af70*/  FMUL.FTZ R159, R132, c[0x0][0x2d0] ;  /* 0x0000b400849f7a20 */ /* 0x000fe20000410000 */
[----:B------:R-:W1:Y:S01]  /*af80*/  MUFU.EX2 R3, R3 ;  /* 0x0000000300037308 */ /* 0x000e620000000800 */
[----:B------:R-:W-:Y:S02]  /*af90*/  FMUL.FTZ R2, R133, c[0x0][0x2d0] ;  /* 0x0000b40085027a20 */ /* 0x000fe40000410000 */
[--C-:B------:R-:W-:Y:S01]  /*afa0*/  FFMA.FTZ R133, R4, c[0x0][0x2d0], -R163.reuse ;  /* 0x0000b40004857a23 */ /* 0x100fe200000108a3 */
[----:B------:R-:W-:Y:S01]  /*afb0*/  @P0 IADD3 R4, P2, R237, UR4, RZ ;  /* 0x00000004ed040c10 */ /* 0x000fe2000ff5e0ff */
[----:B------:R2:W-:Y:S01]  /*afc0*/  @P0 LDGSTS.E.BYPASS.LTC128B.128 [R227+0x8100], [R144.64], !P5 ;  /* 0x0810000090e30fae */ /* 0x0005e2000e901d52 */
[----:B------:R-:W-:Y:S02]  /*afd0*/  FFMA.FTZ R154, R9, c[0x0][0x2d0], -R163 ;  /* 0x0000b400099a7a23 */ /* 0x000fe400000108a3 */
[----:B------:R-:W-:Y:S01]  /*afe0*/  @P0 IADD3.X R137, R134, UR13, RZ, P2, !PT ;  /* 0x0000000d86890c10 */ /* 0x000fe200097fe4ff */
[--C-:B------:R-:W-:Y:S01]  /*aff0*/  FFMA.FTZ R153, R6, c[0x0][0x2d0], -R159.reuse ;  /* 0x0000b40006997a23 */ /* 0x100fe2000001089f */
[----:B------:R-:W-:Y:S01]  /*b000*/  @P0 LEA R138, P1, R4, c[0x0][0x1c8], 0x1 ;  /* 0x00007200048a0a11 */ /* 0x000fe200078208ff */
[--C-:B------:R-:W-:Y:S01]  /*b010*/  FFMA.FTZ R156, R7, c[0x0][0x2d0], -R159.reuse ;  /* 0x0000b400079c7a23 */ /* 0x100fe2000001089f */
[----:B------:R-:W3:Y:S01]  /*b020*/  MUFU.EX2 R2, R2 ;  /* 0x0000000200027308 */ /* 0x000ee20000000800 */
[----:B------:R-:W-:Y:S01]  /*b030*/  FFMA.FTZ R155, R10, c[0x0][0x2d0], -R159 ;  /* 0x0000b4000a9b7a23 */ /* 0x000fe2000001089f */
[----:B------:R-:W-:Y:S01]  /*b040*/  @P0 LEA.HI.X R139, R4, c[0x0][0x1cc], R137, 0x1, P1 ;  /* 0x00007300048b0a11 */ /* 0x000fe200008f0c89 */
[--C-:B------:R-:W-:Y:S01]  /*b050*/  FFMA.FTZ R158, R11, c[0x0][0x2d0], -R159.reuse ;  /* 0x0000b4000b9e7a23 */ /* 0x100fe2000001089f */
[----:B------:R-:W-:Y:S01]  /*b060*/  @P0 IADD3 R4, P1, R144, UR7, RZ ;  /* 0x0000000790040c10 */ /* 0x000fe2000ff3e0ff */
[--C-:B------:R-:W-:Y:S02]  /*b070*/  FFMA.FTZ R178, R26, c[0x0][0x2d0], -R159.reuse ;  /* 0x0000b4001ab27a23 */ /* 0x100fe4000001089f */
[----:B------:R4:W-:Y:S01]  /*b080*/  @P0 LDGSTS.E.BYPASS.LTC128B.128 [R227+0xc100], [R138.64], !P4 ;  /* 0x0c1000008ae30fae */ /* 0x0009e2000e101d52 */
[----:B------:R-:W-:Y:S01]  /*b090*/  @P0 IADD3.X R5, R145, UR6, RZ, P1, !PT ;  /* 0x0000000691050c10 */ /* 0x000fe20008ffe4ff */
[----:B------:R-:W-:Y:S01]  /*b0a0*/  FFMA.FTZ R179, R27, c[0x0][0x2d0], -R159 ;  /* 0x0000b4001bb37a23 */ /* 0x000fe2000001089f */
[C---:B------:R-:W-:Y:S01]  /*b0b0*/  @P0 IADD3 R8, P1, R4.reuse, UR7, RZ ;  /* 0x0000000704080c10 */ /* 0x040fe2000ff3e0ff */
[----:B------:R-:W-:Y:S01]  /*b0c0*/  MUFU.EX2 R133, R133 ;  /* 0x0000008500857308 */ /* 0x000fe20000000800 */
[----:B------:R-:W-:Y:S01]  /*b0d0*/  @P0 IADD3 R6, P3, R4, UR12, RZ ;  /* 0x0000000c04060c10 */ /* 0x000fe2000ff7e0ff */
[----:B-1----:R-:W-:Y:S01]  /*b0e0*/  FMUL.FTZ R68, R3, R68 ;  /* 0x0000004403447220 */ /* 0x002fe20000410000 */
[C---:B------:R-:W-:Y:S01]  /*b0f0*/  @P0 IADD3.X R9, R5.reuse, UR6, RZ, P1, !PT ;  /* 0x0000000605090c10 */ /* 0x040fe20008ffe4ff */
[----:B------:R1:W-:Y:S01]  /*b100*/  @P0 LDGSTS.E.BYPASS.LTC128B.128 [R227+0x9100], [R4.64], !P5 ;  /* 0x0910000004e30fae */ /* 0x0003e2000e901d52 */
[----:B------:R-:W-:Y:S01]  /*b110*/  @P0 IADD3.X R7, R5, UR9, RZ, P3, !PT ;  /* 0x0000000905070c10 */ /* 0x000fe20009ffe4ff */
[C---:B------:R-:W-:Y:S01]  /*b120*/  FMUL.FTZ R69, R3.reuse, R69 ;  /* 0x0000004503457220 */ /* 0x040fe20000410000 */
[C---:B------:R-:W-:Y:S01]  /*b130*/  @P0 IADD3 R150, P2, R8.reuse, UR7, RZ ;  /* 0x0000000708960c10 */ /* 0x040fe2000ff5e0ff */
[----:B------:R-:W-:Y:S01]  /*b140*/  FMUL.FTZ R72, R3, R72 ;  /* 0x0000004803487220 */ /* 0x000fe20000410000 */
[----:B------:R-:W-:Y:S01]  /*b150*/  @P0 IADD3 R148, P1, R8, UR12, RZ ;  /* 0x0000000c08940c10 */ /* 0x000fe2000ff3e0ff */
[----:B------:R-:W5:Y:S01]  /*b160*/  MUFU.EX2 R152, R152 ;  /* 0x0000009800987308 */ /* 0x000f620000000800 */
[C---:B------:R-:W-:Y:S01]  /*b170*/  @P0 IADD3.X R151, R9.reuse, UR6, RZ, P2, !PT ;  /* 0x0000000609970c10 */ /* 0x040fe200097fe4ff */
[----:B------:R1:W-:Y:S01]  /*b180*/  @P0 LDGSTS.E.BYPASS.LTC128B.128 [R227+0xd100], [R4.64+0x80], !P4 ;  /* 0x0d10008004e30fae */ /* 0x0003e2000e101d52 */
[----:B------:R-:W-:Y:S01]  /*b190*/  @P0 IADD3.X R149, R9, UR9, RZ, P1, !PT ;  /* 0x0000000909950c10 */ /* 0x000fe20008ffe4ff */
[C---:B---3--:R-:W-:Y:S02]  /*b1a0*/  FMUL.FTZ R10, R2.reuse, R126 ;  /* 0x0000007e020a7220 */ /* 0x048fe40000410000 */
[C---:B------:R-:W-:Y:S02]  /*b1b0*/  FMUL.FTZ R11, R2.reuse, R127 ;  /* 0x0000007f020b7220 */ /* 0x040fe40000410000 */
[C---:B------:R-:W-:Y:S02]  /*b1c0*/  FMUL.FTZ R70, R2.reuse, R70 ;  /* 0x0000004602467220 */ /* 0x040fe40000410000 */
[----:B------:R3:W-:Y:S01]  /*b1d0*/  @P0 LDGSTS.E.BYPASS.LTC128B.128 [R227+0xa100], [R8.64], !P5 ;  /* 0x0a10000008e30fae */ /* 0x0007e2000e901d52 */
[----:B------:R-:W-:Y:S01]  /*b1e0*/  MUFU.EX2 R135, R135 ;  /* 0x0000008700877308 */ /* 0x000fe20000000800 */
[C---:B------:R-:W-:Y:S02]  /*b1f0*/  FMUL.FTZ R71, R2.reuse, R71 ;  /* 0x0000004702477220 */ /* 0x040fe40000410000 */
[C---:B------:R-:W-:Y:S02]  /*b200*/  FMUL.FTZ R73, R3.reuse, R73 ;  /* 0x0000004903497220 */ /* 0x040fe40000410000 */
[C---:B------:R-:W-:Y:S02]  /*b210*/  FMUL.FTZ R74, R2.reuse, R74 ;  /* 0x0000004a024a7220 */ /* 0x040fe40000410000 */
[----:B------:R2:W-:Y:S01]  /*b220*/  @P0 LDGSTS.E.BYPASS.LTC128B.128 [R227+0xe100], [R6.64], !P4 ;  /* 0x0e10000006e30fae */ /* 0x0005e2000e101d52 */
[C---:B------:R-:W-:Y:S02]  /*b230*/  FMUL.FTZ R75, R2.reuse, R75 ;  /* 0x0000004b024b7220 */ /* 0x040fe40000410000 */
[----:B------:R-:W2:Y:S01]  /*b240*/  MUFU.EX2 R154, R154 ;  /* 0x0000009a009a7308 */ /* 0x000ea20000000800 */
[C---:B------:R-:W-:Y:S02]  /*b250*/  FMUL.FTZ R76, R3.reuse, R76 ;  /* 0x0000004c034c7220 */ /* 0x040fe40000410000 */
[C---:B------:R-:W-:Y:S02]  /*b260*/  FMUL.FTZ R77, R3.reuse, R77 ;  /* 0x0000004d034d7220 */ /* 0x040fe40000410000 */
[----:B------:R2:W-:Y:S01]  /*b270*/  @P0 LDGSTS.E.BYPASS.LTC128B.128 [R227+0xb100], [R150.64], !P5 ;  /* 0x0b10000096e30fae */ /* 0x0005e2000e901d52 */
[----:B------:R-:W-:Y:S02]  /*b280*/  FMUL.FTZ R78, R2, R78 ;  /* 0x0000004e024e7220 */ /* 0x000fe40000410000 */
[C---:B-1----:R-:W-:Y:S01]  /*b290*/  FMUL.FTZ R4, R3.reuse, R128 ;  /* 0x0000008003047220 */ /* 0x042fe20000410000 */
[----:B-----5:R-:W-:Y:S01]  /*b2a0*/  F2FP.BF16.PACK_AB R128, R152, R133 ;  /* 0x000000859880723e */ /* 0x020fe200000010ff */
[----:B------:R-:W-:Y:S01]  /*b2b0*/  MUFU.EX2 R153, R153 ;  /* 0x0000009900997308 */ /* 0x000fe20000000800 */
[C---:B------:R-:W-:Y:S02]  /*b2c0*/  FMUL.FTZ R5, R3.reuse, R129 ;  /* 0x0000008103057220 */ /* 0x040fe40000410000 */
[----:B------:R1:W-:Y:S01]  /*b2d0*/  @P0 LDGSTS.E.BYPASS.LTC128B.128 [R227+0xf100], [R148.64], !P4 ;  /* 0x0f10000094e30fae */ /* 0x0003e2000e101d52 */
[C---:B------:R-:W-:Y:S02]  /*b2e0*/  FMUL.FTZ R79, R2.reuse, R79 ;  /* 0x0000004f024f7220 */ /* 0x040fe40000410000 */
[C---:B---3--:R-:W-:Y:S02]  /*b2f0*/  FMUL.FTZ R8, R3.reuse, R124 ;  /* 0x0000007c03087220 */ /* 0x048fe40000410000 */
[C---:B------:R-:W-:Y:S02]  /*b300*/  FMUL.FTZ R9, R3.reuse, R125 ;  /* 0x0000007d03097220 */ /* 0x040fe40000410000 */
[----:B------:R-:W3:Y:S01]  /*b310*/  MUFU.EX2 R156, R156 ;  /* 0x0000009c009c7308 */ /* 0x000ee20000000800 */
[----:B----4-:R-:W4:Y:S01]  /*b320*/  LDSM.16.MT88.4 R136, [R224+0x100] ;  /* 0x00010000e088783b */ /* 0x010f220000004200 */
[C---:B------:R-:W-:Y:S02]  /*b330*/  FMUL.FTZ R80, R3.reuse, R80 ;  /* 0x0000005003507220 */ /* 0x040fe40000410000 */
[----:B--2---:R-:W-:Y:S01]  /*b340*/  FMUL.FTZ R6, R2, R130 ;  /* 0x0000008202067220 */ /* 0x004fe20000410000 */
[----:B------:R-:W-:Y:S01]  /*b350*/  F2FP.BF16.PACK_AB R130, R154, R135 ;  /* 0x000000879a82723e */ /* 0x000fe200000010ff */
[C---:B------:R-:W-:Y:S02]  /*b360*/  FMUL.FTZ R7, R2.reuse, R131 ;  /* 0x0000008302077220 */ /* 0x040fe40000410000 */
[C---:B------:R-:W-:Y:S01]  /*b370*/  FMUL.FTZ R81, R3.reuse, R81 ;  /* 0x0000005103517220 */ /* 0x040fe20000410000 */
[----:B------:R-:W2:Y:S01]  /*b380*/  LDSM.16.MT88.4 R144, [R222+0x100] ;  /* 0x00010000de90783b */ /* 0x000ea20000004200 */
[----:B------:R-:W-:Y:S01]  /*b390*/  MUFU.EX2 R155, R155 ;  /* 0x0000009b009b7308 */ /* 0x000fe20000000800 */
[C---:B------:R-:W-:Y:S02]  /*b3a0*/  FMUL.FTZ R82, R2.reuse, R82 ;  /* 0x0000005202527220 */ /* 0x040fe40000410000 */
[C---:B------:R-:W-:Y:S02]  /*b3b0*/  FMUL.FTZ R83, R2.reuse, R83 ;  /* 0x0000005302537220 */ /* 0x040fe40000410000 */
[C---:B------:R-:W-:Y:S02]  /*b3c0*/  FMUL.FTZ R84, R3.reuse, R84 ;  /* 0x0000005403547220 */ /* 0x040fe40000410000 */
[----:B------:R-:W-:Y:S01]  /*b3d0*/  LDSM.16.MT88.4 R124, [R220+0x100] ;  /* 0x00010000dc7c783b */ /* 0x000fe20000004200 */
[----:B------:R-:W-:Y:S02]  /*b3e0*/  FMUL.FTZ R85, R3, R85 ;  /* 0x0000005503557220 */ /* 0x000fe40000410000 */
[----:B------:R-:W5:Y:S01]  /*b3f0*/  MUFU.EX2 R158, R158 ;  /* 0x0000009e009e7308 */ /* 0x000f620000000800 */
[C---:B------:R-:W-:Y:S02]  /*b400*/  FMUL.FTZ R86, R2.reuse, R86 ;  /* 0x0000005602567220 */ /* 0x040fe40000410000 */
[----:B------:R-:W-:Y:S01]  /*b410*/  FMUL.FTZ R87, R2, R87 ;  /* 0x0000005702577220 */ /* 0x000fe20000410000 */
[----:B---3--:R-:W-:Y:S01]  /*b420*/  F2FP.BF16.PACK_AB R129, R156, R153 ;  /* 0x000000999c81723e */ /* 0x008fe200000010ff */
[----:B-1----:R-:W1:Y:S01]  /*b430*/  LDSM.16.MT88.4 R148, [R221+0x100] ;  /* 0x00010000dd94783b */ /* 0x002e620000004200 */
[--C-:B------:R-:W-:Y:S02]  /*b440*/  FFMA.FTZ R180, R28, c[0x0][0x2d0], -R163.reuse ;  /* 0x0000b4001cb47a23 */ /* 0x100fe400000108a3 */
[--C-:B------:R-:W-:Y:S02]  /*b450*/  FFMA.FTZ R183, R29, c[0x0][0x2d0], -R163.reuse ;  /* 0x0000b4001db77a23 */ /* 0x100fe400000108a3 */
[--C-:B------:R-:W-:Y:S01]  /*b460*/  FFMA.FTZ R181, R32, c[0x0][0x2d0], -R163.reuse ;  /* 0x0000b40020b57a23 */ /* 0x100fe200000108a3 */
[----:B------:R-:W-:Y:S01]  /*b470*/  MUFU.EX2 R178, R178 ;  /* 0x000000b200b27308 */ /* 0x000fe20000000800 */
[----:B------:R-:W-:Y:S01]  /*b480*/  FFMA.FTZ R182, R33, c[0x0][0x2d0], -R163 ;  /* 0x0000b40021b67a23 */ /* 0x000fe200000108a3 */
[----:B------:R-:W0:Y:S01]  /*b490*/  LDGDEPBAR ;  /* 0x00000000000079af */ /* 0x000e220000000000 */
[--C-:B------:R-:W-:Y:S02]  /*b4a0*/  FFMA.FTZ R240, R30, c[0x0][0x2d0], -R159.reuse ;  /* 0x0000b4001ef07a23 */ /* 0x100fe4000001089f */
[--C-:B------:R-:W-:Y:S02]  /*b4b0*/  FFMA.FTZ R241, R31, c[0x0][0x2d0], -R159.reuse ;  /* 0x0000b4001ff17a23 */ /* 0x100fe4000001089f */
[--C-:B------:R-:W-:Y:S02]  /*b4c0*/  FFMA.FTZ R242, R34, c[0x0][0x2d0], -R159.reuse ;  /* 0x0000b40022f27a23 */ /* 0x100fe4000001089f */
[--C-:B------:R-:W-:Y:S01]  /*b4d0*/  FFMA.FTZ R243, R35, c[0x0][0x2d0], -R159.reuse ;  /* 0x0000b40023f37a23 */ /* 0x100fe2000001089f */
[----:B------:R-:W-:Y:S01]  /*b4e0*/  LDSM.16.MT88.4 R28, [R222+0x1900] ;  /* 0x00190000de1c783b */ /* 0x000fe20000004200 */
[--C-:B------:R-:W-:Y:S01]  /*b4f0*/  FFMA.FTZ R244, R46, c[0x0][0x2d0], -R159.reuse ;  /* 0x0000b4002ef47a23 */ /* 0x100fe2000001089f */
[----:B------:R-:W-:Y:S01]  /*b500*/  MUFU.EX2 R179, R179 ;  /* 0x000000b300b37308 */ /* 0x000fe20000000800 */
[----:B-----5:R-:W-:Y:S01]  /*b510*/  F2FP.BF16.PACK_AB R131, R158, R155 ;  /* 0x0000009b9e83723e */ /* 0x020fe200000010ff */
[--C-:B------:R-:W-:Y:S02]  /*b520*/  FFMA.FTZ R245, R47, c[0x0][0x2d0], -R159.reuse ;  /* 0x0000b4002ff57a23 */ /* 0x100fe4000001089f */
[--C-:B------:R-:W-:Y:S02]  /*b530*/  FFMA.FTZ R246, R50, c[0x0][0x2d0], -R159.reuse ;  /* 0x0000b40032f67a23 */ /* 0x100fe4000001089f */
[----:B------:R-:W-:Y:S01]  /*b540*/  LDSM.16.MT88.4 R32, [R221+0x1900] ;  /* 0x00190000dd20783b */ /* 0x000fe20000004200 */
[----:B------:R-:W-:Y:S01]  /*b550*/  FFMA.FTZ R247, R51, c[0x0][0x2d0], -R159 ;  /* 0x0000b40033f77a23 */ /* 0x000fe2000001089f */
[C---:B----4-:R-:W-:Y:S02]  /*b560*/  HMMA.16816.F32.BF16 R4, R128.reuse, R136, R4 ;  /* 0x000000888004723c */ /* 0x050fe40000041804 */
[----:B------:R-:W-:Y:S03]  /*b570*/  MUFU.EX2 R180, R180 ;  /* 0x000000b400b47308 */ /* 0x000fe60000000800 */
[C---:B------:R-:W-:Y:S02]  /*b580*/  FMUL.FTZ R88, R3.reuse, R88 ;  /* 0x0000005803587220 */ /* 0x040fe40000410000 */
[C---:B------:R-:W-:Y:S01]  /*b590*/  FMUL.FTZ R89, R3.reuse, R89 ;  /* 0x0000005903597220 */ /* 0x040fe20000410000 */
[C---:B------:R-:W-:Y:S01]  /*b5a0*/  HMMA.16816.F32.BF16 R8, R128.reuse, R138, R8 ;  /* 0x0000008a8008723c */ /* 0x040fe20000041808 */
[----:B------:R-:W3:Y:S03]  /*b5b0*/  LDSM.16.MT88.4 R136, [R224+0x4100] ;  /* 0x00410000e088783b */ /* 0x000ee60000004200 */
[C---:B------:R-:W-:Y:S01]  /*b5c0*/  FMUL.FTZ R90, R2.reuse, R90 ;  /* 0x0000005a025a7220 */ /* 0x040fe20000410000 */
[----:B------:R-:W-:Y:S01]  /*b5d0*/  MUFU.EX2 R183, R183 ;  /* 0x000000b700b77308 */ /* 0x000fe20000000800 */
[C---:B------:R-:W-:Y:S02]  /*b5e0*/  FMUL.FTZ R91, R2.reuse, R91 ;  /* 0x0000005b025b7220 */ /* 0x040fe40000410000 */
[C---:B--2---:R-:W-:Y:S04]  /*b5f0*/  HMMA.16816.F32.BF16 R68, R128.reuse, R144, R68 ;  /* 0x000000908044723c */ /* 0x044fe80000041844 */
[C---:B------:R-:W-:Y:S02]  /*b600*/  FMUL.FTZ R92, R3.reuse, R92 ;  /* 0x0000005c035c7220 */ /* 0x040fe40000410000 */
[C---:B------:R-:W-:Y:S01]  /*b610*/  FMUL.FTZ R93, R3.reuse, R93 ;  /* 0x0000005d035d7220 */ /* 0x040fe20000410000 */
[----:B------:R-:W-:Y:S01]  /*b620*/  MUFU.EX2 R181, R181 ;  /* 0x000000b500b57308 */ /* 0x000fe20000000800 */
[C---:B------:R-:W-:Y:S01]  /*b630*/  HMMA.16816.F32.BF16 R72, R128.reuse, R146, R72 ;  /* 0x000000928048723c */ /* 0x040fe20000041848 */
[----:B------:R-:W2:Y:S03]  /*b640*/  LDSM.16.MT88.4 R144, [R222+0x4100] ;  /* 0x00410000de90783b */ /* 0x000ea60000004200 */
[C---:B------:R-:W-:Y:S02]  /*b650*/  FMUL.FTZ R94, R2.reuse, R94 ;  /* 0x0000005e025e7220 */ /* 0x040fe40000410000 */
[C---:B------:R-:W-:Y:S02]  /*b660*/  FMUL.FTZ R95, R2.reuse, R95 ;  /* 0x0000005f025f7220 */ /* 0x040fe40000410000 */
[C---:B-1----:R-:W-:Y:S01]  /*b670*/  HMMA.16816.F32.BF16 R76, R128.reuse, R148, R76 ;  /* 0x00000094804c723c */ /* 0x042fe2000004184c */
[----:B------:R-:W-:Y:S03]  /*b680*/  MUFU.EX2 R182, R182 ;  /* 0x000000b600b67308 */ /* 0x000fe60000000800 */
[C---:B------:R-:W-:Y:S02]  /*b690*/  FMUL.FTZ R96, R3.reuse, R96 ;  /* 0x0000006003607220 */ /* 0x040fe40000410000 */
[C---:B------:R-:W-:Y:S02]  /*b6a0*/  FMUL.FTZ R97, R3.reuse, R97 ;  /* 0x0000006103617220 */ /* 0x040fe40000410000 */
[C---:B------:R-:W-:Y:S01]  /*b6b0*/  HMMA.16816.F32.BF16 R80, R128.reuse, R150, R80 ;  /* 0x000000968050723c */ /* 0x040fe20000041850 */
[----:B------:R-:W-:Y:S02]  /*b6c0*/  LDSM.16.MT88.4 R148, [R220+0x900] ;  /* 0x00090000dc94783b */ /* 0x000fe40000004200 */
[----:B------:R-:W-:Y:S01]  /*b6d0*/  MUFU.EX2 R240, R240 ;  /* 0x000000f000f07308 */ /* 0x000fe20000000800 */
[C---:B------:R-:W-:Y:S02]  /*b6e0*/  FMUL.FTZ R98, R2.reuse, R98 ;  /* 0x0000006202627220 */ /* 0x040fe40000410000 */
[C---:B------:R-:W-:Y:S02]  /*b6f0*/  FMUL.FTZ R99, R2.reuse, R99 ;  /* 0x0000006302637220 */ /* 0x040fe40000410000 */
[C---:B------:R-:W-:Y:S04]  /*b700*/  HMMA.16816.F32.BF16 R84, R128.reuse, R124, R84 ;  /* 0x0000007c8054723c */ /* 0x040fe80000041854 */
        /* <DEDUP_REMOVED lines=8> */
[C---:B---3--:R-:W-:Y:S04]  /*b790*/  HMMA.16816.F32.BF16 R92, R128.reuse, R136, R92 ;  /* 0x00000088805c723c */ /* 0x048fe8000004185c */
[C---:B------:R-:W-:Y:S02]  /*b7a0*/  FMUL.FTZ R104, R3.reuse, R104 ;  /* 0x0000006803687220 */ /* 0x040fe40000410000 */
[C---:B------:R-:W-:Y:S02]  /*b7b0*/  FMUL.FTZ R105, R3.reuse, R105 ;  /* 0x0000006903697220 */ /* 0x040fe40000410000 */
[C---:B------:R-:W-:Y:S01]  /*b7c0*/  HMMA.16816.F32.BF16 R96, R128.reuse, R138, R96 ;  /* 0x0000008a8060723c */ /* 0x040fe20000041860 */
[----:B------:R-:W3:Y:S01]  /*b7d0*/  LDSM.16.MT88.4 R136, [R220+0x4100] ;  /* 0x00410000dc88783b */ /* 0x000ee20000004200 */
[----:B------:R-:W-:Y:S02]  /*b7e0*/  MUFU.EX2 R243, R243 ;  /* 0x000000f300f37308 */ /* 0x000fe40000000800 */
[C---:B------:R-:W-:Y:S02]  /*b7f0*/  FMUL.FTZ R106, R2.reuse, R106 ;  /* 0x0000006a026a7220 */ /* 0x040fe40000410000 */
[----:B------:R-:W-:Y:S02]  /*b800*/  FMUL.FTZ R107, R2, R107 ;  /* 0x0000006b026b7220 */ /* 0x000fe40000410000 */
[C---:B--2---:R-:W-:Y:S04]  /*b810*/  HMMA.16816.F32.BF16 R100, R128.reuse, R144, R100 ;  /* 0x000000908064723c */ /* 0x044fe80000041864 */
[--C-:B------:R-:W-:Y:S01]  /*b820*/  FFMA.FTZ R157, R12, c[0x0][0x2d0], -R163.reuse ;  /* 0x0000b4000c9d7a23 */ /* 0x100fe200000108a3 */
[----:B------:R-:W-:Y:S01]  /*b830*/  MUFU.EX2 R244, R244 ;  /* 0x000000f400f47308 */ /* 0x000fe20000000800 */
[----:B------:R-:W-:Y:S02]  /*b840*/  FMUL.FTZ R12, R3, R120 ;  /* 0x00000078030c7220 */ /* 0x000fe40000410000 */
[C---:B------:R-:W-:Y:S01]  /*b850*/  HMMA.16816.F32.BF16 R104, R128.reuse, R146, R104 ;  /* 0x000000928068723c */ /* 0x040fe20000041868 */
[----:B------:R-:W-:Y:S03]  /*b860*/  LDSM.16.MT88.4 R144, [R221+0x900] ;  /* 0x00090000dd90783b */ /* 0x000fe60000004200 */
[----:B------:R-:W-:Y:S02]  /*b870*/  FFMA.FTZ R160, R13, c[0x0][0x2d0], -R163 ;  /* 0x0000b4000da07a23 */ /* 0x000fe400000108a3 */
[----:B------:R-:W-:Y:S01]  /*b880*/  FMUL.FTZ R13, R3, R121 ;  /* 0x00000079030d7220 */ /* 0x000fe20000410000 */
[----:B------:R-:W-:Y:S01]  /*b890*/  MUFU.EX2 R157, R157 ;  /* 0x0000009d009d7308 */ /* 0x000fe20000000800 */
[--C-:B------:R-:W-:Y:S04]  /*b8a0*/  FFMA.FTZ R164, R14, c[0x0][0x2d0], -R159.reuse ;  /* 0x0000b4000ea47a23 */ /* 0x100fe8000001089f */
[C---:B------:R-:W-:Y:S02]  /*b8b0*/  FMUL.FTZ R14, R2.reuse, R122 ;  /* 0x0000007a020e7220 */ /* 0x040fe40000410000 */
[----:B------:R-:W-:Y:S02]  /*b8c0*/  FFMA.FTZ R165, R15, c[0x0][0x2d0], -R159 ;  /* 0x0000b4000fa57a23 */ /* 0x000fe4000001089f */
[----:B------:R-:W-:Y:S01]  /*b8d0*/  FMUL.FTZ R15, R2, R123 ;  /* 0x0000007b020f7220 */ /* 0x000fe20000410000 */
[----:B------:R-:W2:Y:S01]  /*b8e0*/  MUFU.EX2 R160, R160 ;  /* 0x000000a000a07308 */ /* 0x000ea20000000800 */
[----:B------:R-:W4:Y:S01]  /*b8f0*/  LDSM.16.MT88.4 R120, [R224+0x900] ;  /* 0x00090000e078783b */ /* 0x000f220000004200 */
[--C-:B------:R-:W-:Y:S02]  /*b900*/  FFMA.FTZ R161, R16, c[0x0][0x2d0], -R163.reuse ;  /* 0x0000b40010a17a23 */ /* 0x100fe400000108a3 */
[----:B------:R-:W-:Y:S02]  /*b910*/  FFMA.FTZ R162, R17, c[0x0][0x2d0], -R163 ;  /* 0x0000b40011a27a23 */ /* 0x000fe400000108a3 */
[C---:B-1----:R-:W-:Y:S03]  /*b920*/  HMMA.16816.F32.BF16 R12, R128.reuse, R124, R12 ;  /* 0x0000007c800c723c */ /* 0x042fe6000004180c */
[--C-:B------:R-:W-:Y:S01]  /*b930*/  FFMA.FTZ R166, R18, c[0x0][0x2d0], -R159.reuse ;  /* 0x0000b40012a67a23 */ /* 0x100fe2000001089f */
[----:B------:R-:W-:Y:S01]  /*b940*/  MUFU.EX2 R161, R161 ;  /* 0x000000a100a17308 */ /* 0x000fe20000000800 */
[----:B------:R-:W-:Y:S02]  /*b950*/  FFMA.FTZ R167, R19, c[0x0][0x2d0], -R159 ;  /* 0x0000b40013a77a23 */ /* 0x000fe4000001089f */
[C---:B------:R-:W-:Y:S02]  /*b960*/  FMUL.FTZ R108, R3.reuse, R108 ;  /* 0x0000006c036c7220 */ /* 0x040fe40000410000 */
[C---:B------:R-:W-:Y:S03]  /*b970*/  FMUL.FTZ R109, R3.reuse, R109 ;  /* 0x0000006d036d7220 */ /* 0x040fe60000410000 */
[C---:B------:R-:W-:Y:S02]  /*b980*/  FMUL.FTZ R110, R2.reuse, R110 ;  /* 0x0000006e026e7220 */ /* 0x040fe40000410000 */
[----:B------:R-:W1:Y:S01]  /*b990*/  MUFU.EX2 R162, R162 ;  /* 0x000000a200a27308 */ /* 0x000e620000000800 */
[----:B------:R-:W-:Y:S02]  /*b9a0*/  FMUL.FTZ R111, R2, R111 ;  /* 0x0000006f026f7220 */ /* 0x000fe40000410000 */
[C---:B------:R-:W-:Y:S01]  /*b9b0*/  FMUL.FTZ R16, R3.reuse, R116 ;  /* 0x0000007403107220 */ /* 0x040fe20000410000 */
[----:B--2---:R-:W-:Y:S01]  /*b9c0*/  F2FP.BF16.PACK_AB R116, R160, R157 ;  /* 0x0000009da074723e */ /* 0x004fe200000010ff */
[C---:B------:R-:W-:Y:S02]  /*b9d0*/  FMUL.FTZ R17, R3.reuse, R117 ;  /* 0x0000007503117220 */ /* 0x040fe40000410000 */
[C---:B------:R-:W-:Y:S01]  /*b9e0*/  FMUL.FTZ R18, R2.reuse, R118 ;  /* 0x0000007602127220 */ /* 0x040fe20000410000 */
[C---:B------:R-:W-:Y:S01]  /*b9f0*/  HMMA.16816.F32.BF16 R108, R128.reuse, R126, R108 ;  /* 0x0000007e806c723c */ /* 0x040fe2000004186c */
[----:B------:R-:W2:Y:S01]  /*ba00*/  LDSM.16.MT88.4 R124, [R222+0x900] ;  /* 0x00090000de7c783b */ /* 0x000ea20000004200 */
[----:B------:R-:W-:Y:S01]  /*ba10*/  MUFU.EX2 R164, R164 ;  /* 0x000000a400a47308 */ /* 0x000fe20000000800 */
[C---:B------:R-:W-:Y:S02]  /*ba20*/  FMUL.FTZ R19, R2.reuse, R119 ;  /* 0x0000007702137220 */ /* 0x040fe40000410000 */
[C---:B------:R-:W-:Y:S02]  /*ba30*/  FMUL.FTZ R112, R3.reuse, R112 ;  /* 0x0000007003707220 */ /* 0x040fe40000410000 */
[----:B------:R-:W-:Y:S02]  /*ba40*/  FMUL.FTZ R113, R3, R113 ;  /* 0x0000007103717220 */ /* 0x000fe40000410000 */
[C---:B------:R-:W-:Y:S01]  /*ba50*/  FMUL.FTZ R114, R2.reuse, R114 ;  /* 0x0000007202727220 */ /* 0x040fe20000410000 */
[C---:B---3--:R-:W-:Y:S02]  /*ba60*/  HMMA.16816.F32.BF16 R16, R128.reuse, R136, R16 ;  /* 0x000000888010723c */ /* 0x048fe40000041810 */
[----:B------:R-:W3:Y:S01]  /*ba70*/  MUFU.EX2 R165, R165 ;  /* 0x000000a500a57308 */ /* 0x000ee20000000800 */
[----:B------:R-:W-:Y:S02]  /*ba80*/  FMUL.FTZ R115, R2, R115 ;  /* 0x0000007302737220 */ /* 0x000fe40000410000 */
[--C-:B------:R-:W-:Y:S01]  /*ba90*/  FFMA.FTZ R176, R20, c[0x0][0x2d0], -R163.reuse ;  /* 0x0000b40014b07a23 */ /* 0x100fe200000108a3 */
[----:B-1----:R-:W-:Y:S01]  /*baa0*/  F2FP.BF16.PACK_AB R118, R162, R161 ;  /* 0x000000a1a276723e */ /* 0x002fe200000010ff */
[--C-:B------:R-:W-:Y:S02]  /*bab0*/  FFMA.FTZ R177, R21, c[0x0][0x2d0], -R163.reuse ;  /* 0x0000b40015b17a23 */ /* 0x100fe400000108a3 */
[--C-:B------:R-:W-:Y:S01]  /*bac0*/  FFMA.FTZ R52, R52, c[0x0][0x2d0], -R163.reuse ;  /* 0x0000b40034347a23 */ /* 0x100fe200000108a3 */
[----:B------:R-:W-:Y:S01]  /*bad0*/  HMMA.16816.F32.BF16 R112, R128, R138, R112 ;  /* 0x0000008a8070723c */ /* 0x000fe20000041870 */
[----:B------:R-:W1:Y:S01]  /*bae0*/  LDSM.16.MT88.4 R128, [R224+0x4900] ;  /* 0x00490000e080783b */ /* 0x000e620000004200 */
[----:B------:R-:W-:Y:S01]  /*baf0*/  MUFU.EX2 R166, R166 ;  /* 0x000000a600a67308 */ /* 0x000fe20000000800 */
[--C-:B------:R-:W-:Y:S02]  /*bb00*/  FFMA.FTZ R53, R53, c[0x0][0x2d0], -R163.reuse ;  /* 0x0000b40035357a23 */ /* 0x100fe400000108a3 */
[--C-:B------:R-:W-:Y:S02]  /*bb10*/  FFMA.FTZ R56, R56, c[0x0][0x2d0], -R163.reuse ;  /* 0x0000b40038387a23 */ /* 0x100fe400000108a3 */
[----:B------:R-:W-:Y:S02]  /*bb20*/  FFMA.FTZ R57, R57, c[0x0][0x2d0], -R163 ;  /* 0x0000b40039397a23 */ /* 0x000fe400000108a3 */
[----:B------:R-:W-:Y:S03]  /*bb30*/  LDSM.16.MT88.4 R136, [R220+0x4900] ;  /* 0x00490000dc88783b */ /* 0x000fe60000004200 */
[----:B------:R-:W5:Y:S01]  /*bb40*/  MUFU.EX2 R167, R167 ;  /* 0x000000a700a77308 */ /* 0x000f620000000800 */
[--C-:B------:R-:W-:Y:S02]  /*bb50*/  FFMA.FTZ R54, R54, c[0x0][0x2d0], -R159.reuse ;  /* 0x0000b40036367a23 */ /* 0x100fe4000001089f */
[--C-:B------:R-:W-:Y:S01]  /*bb60*/  FFMA.FTZ R55, R55, c[0x0][0x2d0], -R159.reuse ;  /* 0x0000b40037377a23 */ /* 0x100fe2000001089f */
[----:B---3--:R-:W-:Y:S01]  /*bb70*/  F2FP.BF16.PACK_AB R117, R165, R164 ;  /* 0x000000a4a575723e */ /* 0x008fe200000010ff */
[--C-:B------:R-:W-:Y:S02]  /*bb80*/  FFMA.FTZ R58, R58, c[0x0][0x2d0], -R159.reuse ;  /* 0x0000b4003a3a7a23 */ /* 0x100fe4000001089f */
[----:B------:R-:W-:Y:S02]  /*bb90*/  FFMA.FTZ R59, R59, c[0x0][0x2d0], -R159 ;  /* 0x0000b4003b3b7a23 */ /* 0x000fe4000001089f */
[--C-:B------:R-:W-:Y:S01]  /*bba0*/  FFMA.FTZ R60, R60, c[0x0][0x2d0], -R163.reuse ;  /* 0x0000b4003c3c7a23 */ /* 0x100fe200000108a3 */
[----:B------:R-:W-:Y:S01]  /*bbb0*/  MUFU.EX2 R176, R176 ;  /* 0x000000b000b07308 */ /* 0x000fe20000000800 */
[--C-:B------:R-:W-:Y:S02]  /*bbc0*/  FFMA.FTZ R61, R61, c[0x0][0x2d0], -R163.reuse ;  /* 0x0000b4003d3d7a23 */ /* 0x100fe400000108a3 */
[----:B------:R-:W-:Y:S02]  /*bbd0*/  FFMA.FTZ R64, R64, c[0x0][0x2d0], -R163 ;  /* 0x0000b40040407a23 */ /* 0x000fe400000108a3 */
[----:B------:R-:W-:Y:S02]  /*bbe0*/  FFMA.FTZ R133, R3, R236, R133 ;  /* 0x000000ec03857223 */ /* 0x000fe40000010085 */
[----:B------:R-:W-:Y:S02]  /*bbf0*/  FFMA.FTZ R153, R2, R229, R153 ;  /* 0x000000e502997223 */ /* 0x000fe40000010099 */
[----:B------:R-:W-:Y:S01]  /*bc00*/  FADD.FTZ R152, R152, R133 ;  /* 0x0000008598987221 */ /* 0x000fe20000010000 */
[----:B------:R-:W3:Y:S01]  /*bc10*/  MUFU.EX2 R177, R177 ;  /* 0x000000b100b17308 */ /* 0x000ee20000000800 */
[----:B------:R-:W-:Y:S01]  /*bc20*/  MOV R133, R132 ;  /* 0x0000008400857202 */ /* 0x000fe20000000f00 */
[----:B------:R-:W-:Y:S01]  /*bc30*/  FADD.FTZ R156, R156, R153 ;  /* 0x000000999c9c7221 */ /* 0x000fe20000010000 */
[----:B-----5:R-:W-:Y:S01]  /*bc40*/  F2FP.BF16.PACK_AB R119, R167, R166 ;  /* 0x000000a6a777723e */ /* 0x020fe200000010ff */
[----:B------:R-:W-:Y:S02]  /*bc50*/  FADD.FTZ R135, R135, R152 ;  /* 0x0000009887877221 */ /* 0x000fe40000010000 */
[----:B------:R-:W-:Y:S02]  /*bc60*/  FADD.FTZ R3, R155, R156 ;  /* 0x0000009c9b037221 */ /* 0x000fe40000010000 */
[----:B------:R-:W-:Y:S02]  /*bc70*/  FADD.FTZ R154, R154, R135 ;  /* 0x000000879a9a7221 */ /* 0x000fe40000010000 */
[----:B------:R-:W-:Y:S01]  /*bc80*/  MUFU.EX2 R245, R245 ;  /* 0x000000f500f57308 */ /* 0x000fe20000000800 */
[C---:B----4-:R-:W-:Y:S05]  /*bc90*/  HMMA.16816.F32.BF16 R4, R116.reuse, R120, R4 ;  /* 0x000000787404723c */ /* 0x050fea0000041804 */
[----:B------:R-:W-:Y:S02]  /*bca0*/  FADD.FTZ R3, R158, R3 ;  /* 0x000000039e037221 */ /* 0x000fe40000010000 */
[----:B------:R-:W-:Y:S01]  /*bcb0*/  FADD.FTZ R157, R157, R154 ;  /* 0x0000009a9d9d7221 */ /* 0x000fe20000010000 */
[C---:B------:R-:W-:Y:S01]  /*bcc0*/  HMMA.16816.F32.BF16 R8, R116.reuse, R122, R8 ;  /* 0x0000007a7408723c */ /* 0x040fe20000041808 */
[----:B------:R-:W4:Y:S01]  /*bcd0*/  LDSM.16.MT88.4 R120, [R222+0x4900] ;  /* 0x00490000de78783b */ /* 0x000f220000004200 */
[----:B------:R-:W-:Y:S02]  /*bce0*/  MUFU.EX2 R246, R246 ;  /* 0x000000f600f67308 */ /* 0x000fe40000000800 */
[----:B------:R-:W-:Y:S01]  /*bcf0*/  FADD.FTZ R164, R164, R3 ;  /* 0x00000003a4a47221 */ /* 0x000fe20000010000 */
[----:B---3--:R-:W-:Y:S01]  /*bd00*/  F2FP.BF16.PACK_AB R20, R177, R176 ;  /* 0x000000b0b114723e */ /* 0x008fe200000010ff */
        /* <DEDUP_REMOVED lines=16> */
[----:B------:R-:W-:Y:S04]  /*be10*/  FADD.FTZ R177, R177, R176 ;  /* 0x000000b0b1b17221 */ /* 0x000fe80000010000 */
[C---:B------:R-:W-:Y:S04]  /*be20*/  HMMA.16816.F32.BF16 R84, R116.reuse, R148, R84 ;  /* 0x000000947454723c */ /* 0x040fe80000041854 */
[----:B------:R-:W-:Y:S03]  /*be30*/  MUFU.EX2 R56, R56 ;  /* 0x0000003800387308 */ /* 0x000fe60000000800 */
[--C-:B------:R-:W-:Y:S01]  /*be40*/  FFMA.FTZ R148, R24, c[0x0][0x2d0], -R163.reuse ;  /* 0x0000b40018947a23 */ /* 0x100fe200000108a3 */
[C---:B------:R-:W-:Y:S04]  /*be50*/  HMMA.16816.F32.BF16 R88, R116.reuse, R150, R88 ;  /* 0x000000967458723c */ /* 0x040fe80000041858 */
[----:B------:R-:W-:Y:S02]  /*be60*/  FFMA.FTZ R149, R25, c[0x0][0x2d0], -R163 ;  /* 0x0000b40019957a23 */ /* 0x000fe400000108a3 */
[----:B------:R-:W-:Y:S01]  /*be70*/  LDSM.16.MT88.4 R24, [R222+0x1100] ;  /* 0x00110000de18783b */ /* 0x000fe20000004200 */
[--C-:B------:R-:W-:Y:S01]  /*be80*/  FFMA.FTZ R150, R22, c[0x0][0x2d0], -R159.reuse ;  /* 0x0000b40016967a23 */ /* 0x100fe2000001089f */
[C---:B-1----:R-:W-:Y:S01]  /*be90*/  HMMA.16816.F32.BF16 R92, R116.reuse, R128, R92 ;  /* 0x00000080745c723c */ /* 0x042fe2000004185c */
[----:B------:R-:W-:Y:S03]  /*bea0*/  MUFU.EX2 R148, R148 ;  /* 0x0000009400947308 */ /* 0x000fe60000000800 */
[----:B------:R-:W-:Y:S01]  /*beb0*/  FFMA.FTZ R151, R23, c[0x0][0x2d0], -R159 ;  /* 0x0000b40017977a23 */ /* 0x000fe2000001089f */
[----:B------:R-:W-:Y:S03]  /*bec0*/  F2FP.BF16.PACK_AB R23, R179, R178 ;  /* 0x000000b2b317723e */ /* 0x000fe600000010ff */
[C---:B------:R-:W-:Y:S01]  /*bed0*/  HMMA.16816.F32.BF16 R96, R116.reuse, R130, R96 ;  /* 0x000000827460723c */ /* 0x040fe20000041860 */
[----:B------:R-:W-:Y:S02]  /*bee0*/  LDSM.16.MT88.4 R128, [R222+0x5100] ;  /* 0x00510000de80783b */ /* 0x000fe40000004200 */
[----:B------:R-:W1:Y:S05]  /*bef0*/  MUFU.EX2 R149, R149 ;  /* 0x0000009500957308 */ /* 0x000e6a0000000800 */
[C---:B----4-:R-:W-:Y:S05]  /*bf00*/  HMMA.16816.F32.BF16 R100, R116.reuse, R120, R100 ;  /* 0x000000787464723c */ /* 0x050fea0000041864 */
[----:B------:R-:W-:Y:S03]  /*bf10*/  MUFU.EX2 R150, R150 ;  /* 0x0000009600967308 */ /* 0x000fe60000000800 */
[C---:B------:R-:W-:Y:S01]  /*bf20*/  HMMA.16816.F32.BF16 R104, R116.reuse, R122, R104 ;  /* 0x0000007a7468723c */ /* 0x040fe20000041868 */
[----:B------:R-:W3:Y:S06]  /*bf30*/  LDSM.16.MT88.4 R120, [R224+0x1100] ;  /* 0x00110000e078783b */ /* 0x000eec0000004200 */
[----:B------:R-:W4:Y:S01]  /*bf40*/  MUFU.EX2 R151, R151 ;  /* 0x0000009700977308 */ /* 0x000f220000000800 */
[C---:B--2---:R-:W-:Y:S04]  /*bf50*/  HMMA.16816.F32.BF16 R12, R116.reuse, R124, R12 ;  /* 0x0000007c740c723c */ /* 0x044fe8000004180c */
[C---:B-1----:R-:W-:Y:S01]  /*bf60*/  F2FP.BF16.PACK_AB R22, R149.reuse, R148 ;  /* 0x000000949516723e */ /* 0x042fe200000010ff */
[----:B------:R-:W-:Y:S03]  /*bf70*/  FADD.FTZ R148, R148, R177 ;  /* 0x000000b194947221 */ /* 0x000fe60000010000 */
[C---:B------:R-:W-:Y:S01]  /*bf80*/  HMMA.16816.F32.BF16 R108, R116.reuse, R126, R108 ;  /* 0x0000007e746c723c */ /* 0x040fe2000004186c */
[----:B------:R-:W-:Y:S01]  /*bf90*/  LDSM.16.MT88.4 R124, [R220+0x1100] ;  /* 0x00110000dc7c783b */ /* 0x000fe20000004200 */
[----:B------:R-:W-:Y:S02]  /*bfa0*/  MUFU.EX2 R57, R57 ;  /* 0x0000003900397308 */ /* 0x000fe40000000800 */
[----:B------:R-:W-:Y:S04]  /*bfb0*/  FADD.FTZ R149, R149, R148 ;  /* 0x0000009495957221 */ /* 0x000fe80000010000 */
[C---:B------:R-:W-:Y:S04]  /*bfc0*/  HMMA.16816.F32.BF16 R16, R116.reuse, R136, R16 ;  /* 0x000000887410723c */ /* 0x040fe80000041810 */
[----:B------:R-:W-:Y:S01]  /*bfd0*/  MUFU.EX2 R54, R54 ;  /* 0x0000003600367308 */ /* 0x000fe20000000800 */
[----:B------:R-:W-:Y:S01]  /*bfe0*/  FADD.FTZ R2, R180, R149 ;  /* 0x00000095b4027221 */ /* 0x000fe20000010000 */
[----:B----4-:R-:W-:Y:S02]  /*bff0*/  F2FP.BF16.PACK_AB R21, R151, R150 ;  /* 0x000000969715723e */ /* 0x010fe400000010ff */
[----:B------:R-:W-:Y:S01]  /*c000*/  HMMA.16816.F32.BF16 R112, R116, R138, R112 ;  /* 0x0000008a7470723c */ /* 0x000fe20000041870 */
[----:B------:R-:W1:Y:S03]  /*c010*/  LDSM.16.MT88.4 R116, [R221+0x1100] ;  /* 0x00110000dd74783b */ /* 0x000e660000004200 */
[----:B------:R-:W-:Y:S02]  /*c020*/  FADD.FTZ R150, R150, R167 ;  /* 0x000000a796967221 */ /* 0x000fe40000010000 */
[----:B------:R-:W-:Y:S01]  /*c030*/  MUFU.EX2 R55, R55 ;  /* 0x0000003700377308 */ /* 0x000fe20000000800 */
[----:B------:R-:W-:Y:S01]  /*c040*/  FADD.FTZ R2, R183, R2 ;  /* 0x00000002b7027221 */ /* 0x000fe20000010000 */
[C---:B---3--:R-:W-:Y:S01]  /*c050*/  HMMA.16816.F32.BF16 R4, R20.reuse, R120, R4 ;  /* 0x000000781404723c */ /* 0x048fe20000041804 */
[----:B------:R-:W-:Y:S04]  /*c060*/  LDSM.16.MT88.4 R136, [R221+0x5100] ;  /* 0x00510000dd88783b */ /* 0x000fe80000004200 */
[----:B------:R-:W-:Y:S03]  /*c070*/  FADD.FTZ R151, R151, R150 ;  /* 0x0000009697977221 */ /* 0x000fe60000010000 */
[----:B------:R-:W-:Y:S01]  /*c080*/  MUFU.EX2 R58, R58 ;  /* 0x0000003a003a7308 */ /* 0x000fe20000000800 */
[C---:B------:R-:W-:Y:S01]  /*c090*/  HMMA.16816.F32.BF16 R8, R20.reuse, R122, R8 ;  /* 0x0000007a1408723c */ /* 0x040fe20000041808 */
[----:B------:R-:W2:Y:S02]  /*c0a0*/  LDSM.16.MT88.4 R120, [R224+0x5100] ;  /* 0x00510000e078783b */ /* 0x000ea40000004200 */
[----:B------:R-:W-:Y:S02]  /*c0b0*/  FADD.FTZ R178, R178, R151 ;  /* 0x00000097b2b27221 */ /* 0x000fe40000010000 */
[----:B------:R-:W-:Y:S03]  /*c0c0*/  FADD.FTZ R3, R181, R2 ;  /* 0x00000002b5037221 */ /* 0x000fe60000010000 */
[C---:B------:R-:W-:Y:S01]  /*c0d0*/  HMMA.16816.F32.BF16 R68, R20.reuse, R24, R68 ;  /* 0x000000181444723c */ /* 0x040fe20000041844 */
[----:B------:R-:W-:Y:S03]  /*c0e0*/  MUFU.EX2 R59, R59 ;  /* 0x0000003b003b7308 */ /* 0x000fe60000000800 */
[----:B------:R-:W-:Y:S02]  /*c0f0*/  FADD.FTZ R179, R179, R178 ;  /* 0x000000b2b3b37221 */ /* 0x000fe40000010000 */
[----:B------:R-:W-:Y:S02]  /*c100*/  FADD.FTZ R3, R182, R3 ;  /* 0x00000003b6037221 */ /* 0x000fe40000010000 */
[C---:B------:R-:W-:Y:S01]  /*c110*/  HMMA.16816.F32.BF16 R72, R20.reuse, R26, R72 ;  /* 0x0000001a1448723c */ /* 0x040fe20000041848 */
[----:B------:R-:W3:Y:S02]  /*c120*/  LDSM.16.MT88.4 R24, [R224+0x1900] ;  /* 0x00190000e018783b */ /* 0x000ee40000004200 */
[----:B------:R-:W-:Y:S05]  /*c130*/  MUFU.EX2 R60, R60 ;  /* 0x0000003c003c7308 */ /* 0x000fea0000000800 */
[C---:B-1----:R-:W-:Y:S05]  /*c140*/  HMMA.16816.F32.BF16 R76, R20.reuse, R116, R76 ;  /* 0x00000074144c723c */ /* 0x042fea000004184c */
[----:B------:R-:W-:Y:S03]  /*c150*/  MUFU.EX2 R61, R61 ;  /* 0x0000003d003d7308 */ /* 0x000fe60000000800 */
[C---:B------:R-:W-:Y:S01]  /*c160*/  HMMA.16816.F32.BF16 R80, R20.reuse, R118, R80 ;  /* 0x000000761450723c */ /* 0x040fe20000041850 */
[----:B------:R-:W1:Y:S06]  /*c170*/  LDSM.16.MT88.4 R116, [R220+0x1900] ;  /* 0x00190000dc74783b */ /* 0x000e6c0000004200 */
[----:B------:R-:W-:Y:S01]  /*c180*/  MUFU.EX2 R64, R64 ;  /* 0x0000004000407308 */ /* 0x000fe20000000800 */
[C---:B------:R-:W-:Y:S08]  /*c190*/  HMMA.16816.F32.BF16 R84, R20.reuse, R124, R84 ;  /* 0x0000007c1454723c */ /* 0x040ff00000041854 */
[C---:B------:R-:W-:Y:S01]  /*c1a0*/  HMMA.16816.F32.BF16 R88, R20.reuse, R126, R88 ;  /* 0x0000007e1458723c */ /* 0x040fe20000041858 */
[----:B------:R-:W-:Y:S07]  /*c1b0*/  LDSM.16.MT88.4 R124, [R224+0x3900] ;  /* 0x00390000e07c783b */ /* 0x000fee0000004200 */
[C---:B--2---:R-:W-:Y:S07]  /*c1c0*/  HMMA.16816.F32.BF16 R92, R20.reuse, R120, R92 ;  /* 0x00000078145c723c */ /* 0x044fee000004185c */
[--C-:B------:R-:W-:Y:S01]  /*c1d0*/  FFMA.FTZ R120, R36, c[0x0][0x2d0], -R163.reuse ;  /* 0x0000b40024787a23 */ /* 0x100fe200000108a3 */
[C---:B------:R-:W-:Y:S04]  /*c1e0*/  HMMA.16816.F32.BF16 R96, R20.reuse, R122, R96 ;  /* 0x0000007a1460723c */ /* 0x040fe80000041860 */
[--C-:B------:R-:W-:Y:S01]  /*c1f0*/  FFMA.FTZ R121, R37, c[0x0][0x2d0], -R163.reuse ;  /* 0x0000b40025797a23 */ /* 0x100fe200000108a3 */
[----:B------:R-:W-:Y:S02]  /*c200*/  MUFU.EX2 R120, R120 ;  /* 0x0000007800787308 */ /* 0x000fe40000000800 */
[--C-:B------:R-:W-:Y:S01]  /*c210*/  FFMA.FTZ R122, R40, c[0x0][0x2d0], -R163.reuse ;  /* 0x0000b400287a7a23 */ /* 0x100fe200000108a3 */
[C---:B------:R-:W-:Y:S04]  /*c220*/  HMMA.16816.F32.BF16 R100, R20.reuse, R128, R100 ;  /* 0x000000801464723c */ /* 0x040fe80000041864 */
[----:B------:R-:W-:Y:S03]  /*c230*/  FFMA.FTZ R123, R41, c[0x0][0x2d0], -R163 ;  /* 0x0000b400297b7a23 */ /* 0x000fe600000108a3 */
[----:B------:R-:W2:Y:S01]  /*c240*/  MUFU.EX2 R121, R121 ;  /* 0x0000007900797308 */ /* 0x000ea20000000800 */
[C---:B------:R-:W-:Y:S08]  /*c250*/  HMMA.16816.F32.BF16 R104, R20.reuse, R130, R104 ;  /* 0x000000821468723c */ /* 0x040ff00000041868 */
[C---:B------:R-:W-:Y:S01]  /*c260*/  HMMA.16816.F32.BF16 R12, R20.reuse, R136, R12 ;  /* 0x00000088140c723c */ /* 0x040fe2000004180c */
[----:B------:R-:W-:Y:S06]  /*c270*/  MUFU.EX2 R122, R122 ;  /* 0x0000007a007a7308 */ /* 0x000fec0000000800 */
[--C-:B------:R-:W-:Y:S01]  /*c280*/  FFMA.FTZ R136, R38, c[0x0][0x2d0], -R159.reuse ;  /* 0x0000b40026887a23 */ /* 0x100fe2000001089f */
[C---:B------:R-:W-:Y:S03]  /*c290*/  HMMA.16816.F32.BF16 R108, R20.reuse, R138, R108 ;  /* 0x0000008a146c723c */ /* 0x040fe6000004186c */
[----:B------:R-:W4:Y:S01]  /*c2a0*/  MUFU.EX2 R123, R123 ;  /* 0x0000007b007b7308 */ /* 0x000f220000000800 */
[--C-:B------:R-:W-:Y:S02]  /*c2b0*/  FFMA.FTZ R137, R39, c[0x0][0x2d0], -R159.reuse ;  /* 0x0000b40027897a23 */ /* 0x100fe4000001089f */
[----:B------:R-:W-:Y:S01]  /*c2c0*/  LDSM.16.MT88.4 R36, [R220+0x2100] ;  /* 0x00210000dc24783b */ /* 0x000fe20000004200 */
[--C-:B------:R-:W-:Y:S01]  /*c2d0*/  FFMA.FTZ R138, R42, c[0x0][0x2d0], -R159.reuse ;  /* 0x0000b4002a8a7a23 */ /* 0x100fe2000001089f */
[C---:B------:R-:W-:Y:S04]  /*c2e0*/  HMMA.16816.F32.BF16 R16, R20.reuse, R144, R16 ;  /* 0x000000901410723c */ /* 0x040fe80000041810 */
[----:B------:R-:W-:Y:S01]  /*c2f0*/  FFMA.FTZ R139, R43, c[0x0][0x2d0], -R159 ;  /* 0x0000b4002b8b7a23 */ /* 0x000fe2000001089f */
[----:B------:R-:W-:Y:S01]  /*c300*/  MUFU.EX2 R136, R136 ;  /* 0x0000008800887308 */ /* 0x000fe20000000800 */
[----:B------:R-:W-:Y:S01]  /*c310*/  LDSM.16.MT88.4 R40, [R222+0x6100] ;  /* 0x00610000de28783b */ /* 0x000fe20000004200 */
[--C-:B------:R-:W-:Y:S01]  /*c320*/  FFMA.FTZ R144, R44, c[0x0][0x2d0], -R163.reuse ;  /* 0x0000b4002c907a23 */ /* 0x100fe200000108a3 */
[----:B------:R-:W-:Y:S04]  /*c330*/  HMMA.16816.F32.BF16 R112, R20, R146, R112 ;  /* 0x000000921470723c */ /* 0x000fe80000041870 */
[--C-:B------:R-:W-:Y:S02]  /*c340*/  FFMA.FTZ R145, R45, c[0x0][0x2d0], -R163.reuse ;  /* 0x0000b4002d917a23 */ /* 0x100fe400000108a3 */
[----:B------:R-:W-:Y:S01]  /*c350*/  LDSM.16.MT88.4 R44, [R222+0x2900] ;  /* 0x00290000de2c783b */ /* 0x000fe20000004200 */
[----:B------:R-:W-:Y:S01]  /*c360*/  F2FP.BF16.PACK_AB R20, R183, R180 ;  /* 0x000000b4b714723e */ /* 0x000fe200000010ff */
[--C-:B------:R-:W-:Y:S01]  /*c370*/  FFMA.FTZ R146, R48, c[0x0][0x2d0], -R163.reuse ;  /* 0x0000b40030927a23 */ /* 0x100fe200000108a3 */
[----:B------:R-:W-:Y:S01]  /*c380*/  F2FP.BF16.PACK_AB R22, R182, R181 ;  /* 0x000000b5b616723e */ /* 0x000fe200000010ff */
[----:B------:R-:W5:Y:S02]  /*c390*/  MUFU.EX2 R137, R137 ;  /* 0x0000008900897308 */ /* 0x000f640000000800 */
[----:B------:R-:W-:Y:S01]  /*c3a0*/  F2FP.BF16.PACK_AB R21, R241, R240 ;  /* 0x000000f0f115723e */ /* 0x000fe200000010ff */
[--C-:B------:R-:W-:Y:S01]  /*c3b0*/  FFMA.FTZ R147, R49, c[0x0][0x2d0], -R163.reuse ;  /* 0x0000b40031937a23 */ /* 0x100fe200000108a3 */
[----:B------:R-:W-:Y:S01]  /*c3c0*/  F2FP.BF16.PACK_AB R23, R243, R242 ;  /* 0x000000f2f317723e */ /* 0x000fe200000010ff */
[----:B------:R-:W-:Y:S01]  /*c3d0*/  LDSM.16.MT88.4 R48, [R220+0x7100] ;  /* 0x00710000dc30783b */ /* 0x000fe20000004200 */
[----:B------:R-:W-:Y:S02]  /*c3e0*/  FFMA.FTZ R163, R65, c[0x0][0x2d0], -R163 ;  /* 0x0000b40041a37a23 */ /* 0x000fe400000108a3 */
[----:B------:R-:W-:Y:S02]  /*c3f0*/  FADD.FTZ R240, R240, R179 ;  /* 0x000000b3f0f07221 */ /* 0x000fe40000010000 */
[----:B------:R-:W-:Y:S01]  /*c400*/  MUFU.EX2 R138, R138 ;  /* 0x0000008a008a7308 */ /* 0x000fe20000000800 */
[C---:B---3--:R-:W-:Y:S03]  /*c410*/  HMMA.16816.F32.BF16 R4, R20.reuse, R24, R4 ;  /* 0x000000181404723c */ /* 0x048fe60000041804 */
[----:B------:R-:W-:Y:S04]  /*c420*/  FADD.FTZ R241, R241, R240 ;  /* 0x000000f0f1f17221 */ /* 0x000fe80000010000 */
[----:B------:R-:W-:Y:S01]  /*c430*/  FADD.FTZ R242, R242, R241 ;  /* 0x000000f1f2f27221 */ /* 0x000fe20000010000 */
[C---:B------:R-:W-:Y:S01]  /*c440*/  HMMA.16816.F32.BF16 R8, R20.reuse, R26, R8 ;  /* 0x0000001a1408723c */ /* 0x040fe20000041808 */
[----:B------:R-:W3:Y:S01]  /*c450*/  LDSM.16.MT88.4 R24, [R224+0x5900] ;  /* 0x00590000e018783b */ /* 0x000ee20000004200 */
[----:B------:R-:W1:Y:S02]  /*c460*/  MUFU.EX2 R139, R139 ;  /* 0x0000008b008b7308 */ /* 0x000e640000000800 */
[----:B------:R-:W-:Y:S04]  /*c470*/  FADD.FTZ R243, R243, R242 ;  /* 0x000000f2f3f37221 */ /* 0x000fe80000010000 */
[C---:B------:R-:W-:Y:S04]  /*c480*/  HMMA.16816.F32.BF16 R68, R20.reuse, R28, R68 ;  /* 0x0000001c1444723c */ /* 0x040fe80000041844 */
[----:B------:R-:W-:Y:S04]  /*c490*/  MUFU.EX2 R144, R144 ;  /* 0x0000009000907308 */ /* 0x000fe80000000800 */
[C---:B------:R-:W-:Y:S01]  /*c4a0*/  HMMA.16816.F32.BF16 R72, R20.reuse, R30, R72 ;  /* 0x0000001e1448723c */ /* 0x040fe20000041848 */
[----:B------:R-:W2:Y:S05]  /*c4b0*/  LDSM.16.MT88.4 R28, [R222+0x5900] ;  /* 0x00590000de1c783b */ /* 0x000eaa0000004200 */
[----:B------:R-:W2:Y:S02]  /*c4c0*/  MUFU.EX2 R145, R145 ;  /* 0x0000009100917308 */ /* 0x000ea40000000800 */
[C---:B------:R-:W-:Y:S08]  /*c4d0*/  HMMA.16816.F32.BF16 R76, R20.reuse, R32, R76 ;  /* 0x00000020144c723c */ /* 0x040ff0000004184c */
[C---:B------:R-:W-:Y:S01]  /*c4e0*/  HMMA.16816.F32.BF16 R80, R20.reuse, R34, R80 ;  /* 0x000000221450723c */ /* 0x040fe20000041850 */
[----:B------:R-:W4:Y:S01]  /*c4f0*/  LDSM.16.MT88.4 R32, [R221+0x5900] ;  /* 0x00590000dd20783b */ /* 0x000f220000004200 */
[----:B------:R-:W-:Y:S06]  /*c500*/  MUFU.EX2 R146, R146 ;  /* 0x0000009200927308 */ /* 0x000fec0000000800 */
[C---:B-1----:R-:W-:Y:S04]  /*c510*/  HMMA.16816.F32.BF16 R84, R20.reuse, R116, R84 ;  /* 0x000000741454723c */ /* 0x042fe80000041854 */
[----:B------:R-:W1:Y:S04]  /*c520*/  MUFU.EX2 R147, R147 ;  /* 0x0000009300937308 */ /* 0x000e680000000800 */
[C---:B------:R-:W-:Y:S01]  /*c530*/  HMMA.16816.F32.BF16 R88, R20.reuse, R118, R88 ;  /* 0x000000761458723c */ /* 0x040fe20000041858 */
[----:B------:R-:W1:Y:S05]  /*c540*/  LDSM.16.MT88.4 R116, [R220+0x5900] ;  /* 0x00590000dc74783b */ /* 0x000e6a0000004200 */
[----:B------:R-:W1:Y:S02]  /*c550*/  MUFU.EX2 R163, R163 ;  /* 0x000000a300a37308 */ /* 0x000e640000000800 */
        /* <DEDUP_REMOVED lines=11> */
[----:B------:R-:W-:Y:S06]  /*c610*/  LDSM.16.MT88.4 R116, [R221+0x6100] ;  /* 0x00610000dd74783b */ /* 0x000fec0000004200 */
[----:B------:R-:W-:Y:S01]  /*c620*/  F2FP.BF16.PACK_AB R20, R121, R120 ;  /* 0x000000787914723e */ /* 0x000fe200000010ff */
[----:B------:R-:W-:Y:S01]  /*c630*/  FADD.FTZ R120, R120, R3 ;  /* 0x0000000378787221 */ /* 0x000fe20000010000 */
[----:B------:R-:W-:Y:S03]  /*c640*/  F2FP.BF16.PACK_AB R22, R123, R122 ;  /* 0x0000007a7b16723e */ /* 0x000fe600000010ff */
[----:B-----5:R-:W-:Y:S01]  /*c650*/  F2FP.BF16.PACK_AB R21, R137, R136 ;  /* 0x000000888915723e */ /* 0x020fe200000010ff */
[----:B------:R-:W-:Y:S01]  /*c660*/  FADD.FTZ R136, R136, R243 ;  /* 0x000000f388887221 */ /* 0x000fe20000010000 */
[----:B------:R-:W-:Y:S01]  /*c670*/  F2FP.BF16.PACK_AB R23, R139, R138 ;  /* 0x0000008a8b17723e */ /* 0x000fe200000010ff */
[----:B------:R-:W-:Y:S01]  /*c680*/  FADD.FTZ R121, R121, R120 ;  /* 0x0000007879797221 */ /* 0x000fe20000010000 */
[----:B------:R-:W-:Y:S01]  /*c690*/  MOV R3, R0 ;  /* 0x0000000000037202 */ /* 0x000fe20000000f00 */
[----:B------:R-:W-:Y:S02]  /*c6a0*/  FADD.FTZ R137, R137, R136 ;  /* 0x0000008889897221 */ /* 0x000fe40000010000 */
[----:B------:R-:W-:Y:S02]  /*c6b0*/  FADD.FTZ R122, R122, R121 ;  /* 0x000000797a7a7221 */ /* 0x000fe40000010000 */
[C---:B---3--:R-:W-:Y:S03]  /*c6c0*/  HMMA.16816.F32.BF16 R4, R20.reuse, R24, R4 ;  /* 0x000000181404723c */ /* 0x048fe60000041804 */
[----:B------:R-:W-:Y:S02]  /*c6d0*/  FADD.FTZ R138, R138, R137 ;  /* 0x000000898a8a7221 */ /* 0x000fe40000010000 */
[----:B------:R-:W-:Y:S02]  /*c6e0*/  FADD.FTZ R123, R123, R122 ;  /* 0x0000007a7b7b7221 */ /* 0x000fe40000010000 */
[----:B------:R-:W-:Y:S01]  /*c6f0*/  FADD.FTZ R139, R139, R138 ;  /* 0x0000008a8b8b7221 */ /* 0x000fe20000010000 */
[C---:B------:R-:W-:Y:S01]  /*c700*/  HMMA.16816.F32.BF16 R8, R20.reuse, R26, R8 ;  /* 0x0000001a1408723c */ /* 0x040fe20000041808 */
[----:B------:R-:W1:Y:S07]  /*c710*/  LDSM.16.MT88.4 R24, [R224+0x6100] ;  /* 0x00610000e018783b */ /* 0x000e6e0000004200 */
[C---:B--2---:R-:W-:Y:S08]  /*c720*/  HMMA.16816.F32.BF16 R68, R20.reuse, R28, R68 ;  /* 0x0000001c1444723c */ /* 0x044ff00000041844 */
[C---:B------:R-:W-:Y:S01]  /*c730*/  HMMA.16816.F32.BF16 R72, R20.reuse, R30, R72 ;  /* 0x0000001e1448723c */ /* 0x040fe20000041848 */
[----:B------:R-:W2:Y:S07]  /*c740*/  LDSM.16.MT88.4 R28, [R220+0x6100] ;  /* 0x00610000dc1c783b */ /* 0x000eae0000004200 */
[C---:B----4-:R-:W-:Y:S08]  /*c750*/  HMMA.16816.F32.BF16 R76, R20.reuse, R32, R76 ;  /* 0x00000020144c723c */ /* 0x050ff0000004184c */
        /* <DEDUP_REMOVED lines=8> */
[C---:B------:R-:W-:Y:S08]  /*c7e0*/  HMMA.16816.F32.BF16 R100, R20.reuse, R40, R100 ;  /* 0x000000281464723c */ /* 0x040ff00000041864 */
[C---:B------:R-:W-:Y:S01]  /*c7f0*/  HMMA.16816.F32.BF16 R104, R20.reuse, R42, R104 ;  /* 0x0000002a1468723c */ /* 0x040fe20000041868 */
[----:B------:R-:W-:Y:S07]  /*c800*/  LDSM.16.MT88.4 R40, [R222+0x7100] ;  /* 0x00710000de28783b */ /* 0x000fee0000004200 */
[C---:B------:R-:W-:Y:S08]  /*c810*/  HMMA.16816.F32.BF16 R12, R20.reuse, R116, R12 ;  /* 0x00000074140c723c */ /* 0x040ff0000004180c */
[C---:B------:R-:W-:Y:S08]  /*c820*/  HMMA.16816.F32.BF16 R108, R20.reuse, R118, R108 ;  /* 0x00000076146c723c */ /* 0x040ff0000004186c */
[C---:B--2---:R-:W-:Y:S08]  /*c830*/  HMMA.16816.F32.BF16 R16, R20.reuse, R28, R16 ;  /* 0x0000001c1410723c */ /* 0x044ff00000041810 */
[----:B------:R-:W-:Y:S01]  /*c840*/  HMMA.16816.F32.BF16 R112, R20, R30, R112 ;  /* 0x0000001e1470723c */ /* 0x000fe20000041870 */
[----:B------:R-:W2:Y:S06]  /*c850*/  LDSM.16.MT88.4 R28, [R224+0x6900] ;  /* 0x00690000e01c783b */ /* 0x000eac0000004200 */
        /* <DEDUP_REMOVED lines=30> */
[C---:B----4-:R-:W-:Y:S08]  /*ca40*/  HMMA.16816.F32.BF16 R12, R20.reuse, R36, R12 ;  /* 0x00000024140c723c */ /* 0x050ff0000004180c */
[C---:B------:R-:W-:Y:S01]  /*ca50*/  HMMA.16816.F32.BF16 R108, R20.reuse, R38, R108 ;  /* 0x00000026146c723c */ /* 0x040fe2000004186c */
[----:B------:R-:W-:Y:S07]  /*ca60*/  LDSM.16.MT88.4 R36, [R220+0x3100] ;  /* 0x00310000dc24783b */ /* 0x000fee0000004200 */
        /* <DEDUP_REMOVED lines=18> */
[C---:B---3--:R-:W-:Y:S07]  /*cb90*/  HMMA.16816.F32.BF16 R68, R20.reuse, R32, R68 ;  /* 0x000000201444723c */ /* 0x048fee0000041844 */
[--C-:B------:R-:W-:Y:S01]  /*cba0*/  FFMA.FTZ R32, R62, c[0x0][0x2d0], -R159.reuse ;  /* 0x0000b4003e207a23 */ /* 0x100fe2000001089f */
[C---:B------:R-:W-:Y:S04]  /*cbb0*/  HMMA.16816.F32.BF16 R72, R20.reuse, R34, R72 ;  /* 0x000000221448723c */ /* 0x040fe80000041848 */
[--C-:B------:R-:W-:Y:S01]  /*cbc0*/  FFMA.FTZ R33, R63, c[0x0][0x2d0], -R159.reuse ;  /* 0x0000b4003f217a23 */ /* 0x100fe2000001089f */
[----:B------:R-:W-:Y:S02]  /*cbd0*/  MUFU.EX2 R32, R32 ;  /* 0x0000002000207308 */ /* 0x000fe40000000800 */
[--C-:B------:R-:W-:Y:S01]  /*cbe0*/  FFMA.FTZ R34, R66, c[0x0][0x2d0], -R159.reuse ;  /* 0x0000b40042227a23 */ /* 0x100fe2000001089f */
[C---:B-1----:R-:W-:Y:S04]  /*cbf0*/  HMMA.16816.F32.BF16 R76, R20.reuse, R24, R76 ;  /* 0x00000018144c723c */ /* 0x042fe8000004184c */
[----:B------:R-:W-:Y:S03]  /*cc00*/  FFMA.FTZ R159, R67, c[0x0][0x2d0], -R159 ;  /* 0x0000b400439f7a23 */ /* 0x000fe6000001089f */
[----:B------:R-:W1:Y:S01]  /*cc10*/  MUFU.EX2 R33, R33 ;  /* 0x0000002100217308 */ /* 0x000e620000000800 */
[C---:B------:R-:W-:Y:S01]  /*cc20*/  HMMA.16816.F32.BF16 R80, R20.reuse, R26, R80 ;  /* 0x0000001a1450723c */ /* 0x040fe20000041850 */
[----:B------:R-:W3:Y:S07]  /*cc30*/  LDSM.16.MT88.4 R24, [R222+0x3900] ;  /* 0x00390000de18783b */ /* 0x000eee0000004200 */
[C---:B------:R-:W-:Y:S01]  /*cc40*/  HMMA.16816.F32.BF16 R84, R20.reuse, R36, R84 ;  /* 0x000000241454723c */ /* 0x040fe20000041854 */
[----:B------:R-:W-:Y:S07]  /*cc50*/  MUFU.EX2 R34, R34 ;  /* 0x0000002200227308 */ /* 0x000fee0000000800 */
[C---:B------:R-:W-:Y:S03]  /*cc60*/  HMMA.16816.F32.BF16 R88, R20.reuse, R38, R88 ;  /* 0x000000261458723c */ /* 0x040fe60000041858 */
[----:B------:R-:W4:Y:S05]  /*cc70*/  MUFU.EX2 R159, R159 ;  /* 0x0000009f009f7308 */ /* 0x000f2a0000000800 */
[C---:B--2---:R-:W-:Y:S08]  /*cc80*/  HMMA.16816.F32.BF16 R92, R20.reuse, R28, R92 ;  /* 0x0000001c145c723c */ /* 0x044ff0000004185c */
[C---:B------:R-:W-:Y:S01]  /*cc90*/  HMMA.16816.F32.BF16 R96, R20.reuse, R30, R96 ;  /* 0x0000001e1460723c */ /* 0x040fe20000041860 */
[----:B------:R-:W2:Y:S07]  /*cca0*/  LDSM.16.MT88.4 R28, [R221+0x3900] ;  /* 0x00390000dd1c783b */ /* 0x000eae0000004200 */
[C---:B------:R-:W-:Y:S08]  /*ccb0*/  HMMA.16816.F32.BF16 R100, R20.reuse, R40, R100 ;  /* 0x000000281464723c */ /* 0x040ff00000041864 */
[C---:B------:R-:W-:Y:S08]  /*ccc0*/  HMMA.16816.F32.BF16 R104, R20.reuse, R42, R104 ;  /* 0x0000002a1468723c */ /* 0x040ff00000041868 */
[C---:B------:R-:W-:Y:S08]  /*ccd0*/  HMMA.16816.F32.BF16 R12, R20.reuse, R44, R12 ;  /* 0x0000002c140c723c */ /* 0x040ff0000004180c */
[C---:B------:R-:W-:Y:S08]  /*cce0*/  HMMA.16816.F32.BF16 R108, R20.reuse, R46, R108 ;  /* 0x0000002e146c723c */ /* 0x040ff0000004186c */
[C---:B------:R-:W-:Y:S08]  /*ccf0*/  HMMA.16816.F32.BF16 R16, R20.reuse, R48, R16 ;  /* 0x000000301410723c */ /* 0x040ff00000041810 */
[----:B------:R-:W-:Y:S07]  /*cd00*/  HMMA.16816.F32.BF16 R112, R20, R50, R112 ;  /* 0x000000321470723c */ /* 0x000fee0000041870 */
[----:B------:R-:W-:Y:S01]  /*cd10*/  F2FP.BF16.PACK_AB R20, R61, R60 ;  /* 0x0000003c3d14723e */ /* 0x000fe200000010ff */
[----:B------:R-:W-:Y:S01]  /*cd20*/  FADD.FTZ R60, R60, R57 ;  /* 0x000000393c3c7221 */ /* 0x000fe20000010000 */
[----:B------:R-:W-:Y:S03]  /*cd30*/  F2FP.BF16.PACK_AB R22, R163, R64 ;  /* 0x00000040a316723e */ /* 0x000fe600000010ff */
[----:B-1----:R-:W-:Y:S01]  /*cd40*/  F2FP.BF16.PACK_AB R21, R33, R32 ;  /* 0x000000202115723e */ /* 0x002fe200000010ff */
[----:B------:R-:W-:Y:S01]  /*cd50*/  FADD.FTZ R32, R32, R59 ;  /* 0x0000003b20207221 */ /* 0x000fe20000010000 */
[----:B----4-:R-:W-:Y:S01]  /*cd60*/  F2FP.BF16.PACK_AB R23, R159, R34 ;  /* 0x000000229f17723e */ /* 0x010fe200000010ff */
[----:B------:R-:W-:Y:S02]  /*cd70*/  FADD.FTZ R61, R61, R60 ;  /* 0x0000003c3d3d7221 */ /* 0x000fe40000010000 */
[----:B------:R-:W-:Y:S02]  /*cd80*/  FADD.FTZ R33, R33, R32 ;  /* 0x0000002021217221 */ /* 0x000fe40000010000 */
[----:B------:R-:W-:Y:S02]  /*cd90*/  FADD.FTZ R64, R64, R61 ;  /* 0x0000003d40407221 */ /* 0x000fe40000010000 */
[C---:B------:R-:W-:Y:S01]  /*cda0*/  HMMA.16816.F32.BF16 R128, R20.reuse, R124, R4 ;  /* 0x0000007c1480723c */ /* 0x040fe20000041804 */
[----:B------:R-:W1:Y:S02]  /*cdb0*/  LDSM.16.MT88.4 R4, [R220+0x3900] ;  /* 0x00390000dc04783b */ /* 0x000e640000004200 */
[----:B------:R-:W-:Y:S02]  /*cdc0*/  FADD.FTZ R34, R34, R33 ;  /* 0x0000002122227221 */ /* 0x000fe40000010000 */
[----:B------:R-:W-:Y:S02]  /*cdd0*/  FADD.FTZ R236, R163, R64 ;  /* 0x00000040a3ec7221 */ /* 0x000fe40000010000 */
[----:B------:R-:W-:Y:S01]  /*cde0*/  FADD.FTZ R229, R159, R34 ;  /* 0x000000229fe57221 */ /* 0x000fe20000010000 */
[C---:B------:R-:W-:Y:S01]  /*cdf0*/  HMMA.16816.F32.BF16 R124, R20.reuse, R126, R8 ;  /* 0x0000007e147c723c */ /* 0x040fe20000041808 */
[----:B------:R-:W4:Y:S07]  /*ce00*/  LDSM.16.MT88.4 R8, [R224+0x7900] ;  /* 0x00790000e008783b */ /* 0x000f2e0000004200 */
[C---:B---3--:R-:W-:Y:S08]  /*ce10*/  HMMA.16816.F32.BF16 R68, R20.reuse, R24, R68 ;  /* 0x000000181444723c */ /* 0x048ff00000041844 */
[C---:B------:R-:W-:Y:S01]  /*ce20*/  HMMA.16816.F32.BF16 R72, R20.reuse, R26, R72 ;  /* 0x0000001a1448723c */ /* 0x040fe20000041848 */
[----:B------:R-:W3:Y:S07]  /*ce30*/  LDSM.16.MT88.4 R24, [R222+0x7900] ;  /* 0x00790000de18783b */ /* 0x000eee0000004200 */
[C---:B--2---:R-:W-:Y:S08]  /*ce40*/  HMMA.16816.F32.BF16 R76, R20.reuse, R28, R76 ;  /* 0x0000001c144c723c */ /* 0x044ff0000004184c */
[C---:B------:R-:W-:Y:S08]  /*ce50*/  HMMA.16816.F32.BF16 R80, R20.reuse, R30, R80 ;  /* 0x0000001e1450723c */ /* 0x040ff00000041850 */
[C---:B-1----:R-:W-:Y:S08]  /*ce60*/  HMMA.16816.F32.BF16 R84, R20.reuse, R4, R84 ;  /* 0x000000041454723c */ /* 0x042ff00000041854 */
[C---:B------:R-:W-:Y:S01]  /*ce70*/  HMMA.16816.F32.BF16 R88, R20.reuse, R6, R88 ;  /* 0x000000061458723c */ /* 0x040fe20000041858 */
[----:B------:R-:W1:Y:S07]  /*ce80*/  LDSM.16.MT88.4 R4, [R221+0x7900] ;  /* 0x00790000dd04783b */ /* 0x000e6e0000004200 */
[C---:B----4-:R-:W-:Y:S08]  /*ce90*/  HMMA.16816.F32.BF16 R92, R20.reuse, R8, R92 ;  /* 0x00000008145c723c */ /* 0x050ff0000004185c */
[C---:B------:R-:W-:Y:S01]  /*cea0*/  HMMA.16816.F32.BF16 R96, R20.reuse, R10, R96 ;  /* 0x0000000a1460723c */ /* 0x040fe20000041860 */
[----:B------:R-:W2:Y:S07]  /*ceb0*/  LDSM.16.MT88.4 R8, [R220+0x7900] ;  /* 0x00790000dc08783b */ /* 0x000eae0000004200 */
[C---:B---3--:R-:W-:Y:S08]  /*cec0*/  HMMA.16816.F32.BF16 R100, R20.reuse, R24, R100 ;  /* 0x000000181464723c */ /* 0x048ff00000041864 */
[C---:B------:R-:W-:Y:S08]  /*ced0*/  HMMA.16816.F32.BF16 R104, R20.reuse, R26, R104 ;  /* 0x0000001a1468723c */ /* 0x040ff00000041868 */
[C---:B-1----:R-:W-:Y:S08]  /*cee0*/  HMMA.16816.F32.BF16 R120, R20.reuse, R4, R12 ;  /* 0x000000041478723c */ /* 0x042ff0000004180c */
[C---:B------:R-:W-:Y:S08]  /*cef0*/  HMMA.16816.F32.BF16 R108, R20.reuse, R6, R108 ;  /* 0x00000006146c723c */ /* 0x040ff0000004186c */
[C---:B--2---:R-:W-:Y:S08]  /*cf00*/  HMMA.16816.F32.BF16 R116, R20.reuse, R8, R16 ;  /* 0x000000081474723c */ /* 0x044ff00000041810 */
[----:B------:R-:W-:Y:S01]  /*cf10*/  HMMA.16816.F32.BF16 R112, R20, R10, R112 ;  /* 0x0000000a1470723c */ /* 0x000fe20000041870 */
[----:B------:R-:W-:-:S07]  /*cf20*/  @P0 BRA `(.L_x_2439) ;  /* 0xffffcc1000000947 */ /* 0x000fce000383ffff */
.L_x_2438:
        /* <DEDUP_REMOVED lines=9> */
[----:B-1----:R-:W-:Y:S01]  /*cfc0*/  FADD.FTZ R5, R6, R5 ;  /* 0x0000000506057221 */ /* 0x002fe20000010000 */
[----:B------:R-:W-:Y:S01]  /*cfd0*/  MOV R6, 0xff800000 ;  /* 0xff80000000067802 */ /* 0x000fe20000000f00 */
[----:B--2---:R-:W-:-:S03]  /*cfe0*/  FADD.FTZ R2, R2, R7 ;  /* 0x0000000702027221 */ /* 0x004fc60000010000 */
[----:B------:R-:W-:Y:S02]  /*cff0*/  FSETP.NE.FTZ.AND P1, PT, R5, RZ, PT ;  /* 0x000000ff0500720b */ /* 0x000fe40003f35000 */
[----:B------:R-:W-:-:S11]  /*d000*/  FSETP.NE.FTZ.AND P0, PT, R2, RZ, PT ;  /* 0x000000ff0200720b */ /* 0x000fd60003f15000 */
[----:B------:R-:W1:Y:S01]  /*d010*/  @P1 MUFU.RCP R4, R5 ;  /* 0x0000000500041308 */ /* 0x000e620000001000 */
[----:B------:R-:W-:Y:S02]  /*d020*/  @P1 MOV R8, 0x3f317218 ;  /* 0x3f31721800081802 */ /* 0x000fe40000000f00 */
[----:B------:R-:W-:-:S03]  /*d030*/  @P0 MOV R7, 0x3f317218 ;  /* 0x3f31721800070802 */ /* 0x000fc60000000f00 */
        /* <DEDUP_REMOVED lines=74> */
.L_x_2434:
        /* <DEDUP_REMOVED lines=119> */
.L_x_2441:
[----:B--2---:R-:W-:Y:S01]  /*dc50*/  LOP3.LUT R3, R7, 0xffffffe0, RZ, 0xc0, !PT ;  /* 0xffffffe007037812 */ /* 0x004fe200078ec0ff */
[----:B------:R-:W1:Y:S01]  /*dc60*/  S2R R10, SR_CTAID.Y ;  /* 0x00000000000a7919 */ /* 0x000e620000002600 */
[----:B------:R-:W-:Y:S01]  /*dc70*/  SHF.R.S32.HI R7, RZ, 0x1f, R2 ;  /* 0x0000001fff077819 */ /* 0x000fe20000011402 */
[----:B------:R-:W-:Y:S01]  /*dc80*/  IMAD.MOV.U32 R13, RZ, RZ, c[0x0][0x4e8] ;  /* 0x00013a00ff0d7624 */ /* 0x000fe200078e00ff */
[----:B------:R-:W-:Y:S01]  /*dc90*/  MOV R19, R21 ;  /* 0x0000001500137202 */ /* 0x000fe20000000f00 */
[----:B------:R-:W-:Y:S01]  /*dca0*/  IMAD.IADD R12, R0, 0x1, -R3 ;  /* 0x00000001000c7824 */ /* 0x000fe200078e0a03 */
[----:B------:R-:W2:Y:S01]  /*dcb0*/  S2R R39, SR_CTAID.X ;  /* 0x0000000000277919 */ /* 0x000ea20000002500 */
[----:B------:R-:W-:Y:S01]  /*dcc0*/  LEA.HI R7, R7, R2, RZ, 0x3 ;  /* 0x0000000207077211 */ /* 0x000fe200078f18ff */
[----:B------:R-:W-:Y:S01]  /*dcd0*/  IMAD.MOV.U32 R18, RZ, RZ, R20 ;  /* 0x000000ffff127224 */ /* 0x000fe200078e0014 */
[----:B------:R-:W-:Y:S01]  /*dce0*/  LEA.HI R3, R9, R9, RZ, 0x1 ;  /* 0x0000000909037211 */ /* 0x000fe200078f08ff */
        /* <DEDUP_REMOVED lines=8> */
[----:B------:R-:W-:Y:S02]  /*dd70*/  ISETP.NE.AND P1, PT, R13, 0x1, PT ;  /* 0x000000010d00780c */ /* 0x000fe40003f25270 */
[----:B------:R-:W-:Y:S01]  /*dd80*/  IADD3 R13, R9, -R14, RZ ;  /* 0x8000000e090d7210 */ /* 0x000fe20007ffe0ff */
[----:B------:R-:W-:Y:S01]  /*dd90*/  IMAD R2, R2, 0x10, R11 ;  /* 0x0000001002027824 */ /* 0x000fe200078e020b */
[----:B------:R-:W-:Y:S01]  /*dda0*/  LOP3.LUT P2, RZ, R12, 0x3, RZ, 0xc0, !PT ;  /* 0x000000030cff7812 */ /* 0x000fe2000784c0ff */
        /* <DEDUP_REMOVED lines=12> */
[----:B------:R-:W-:Y:S02]  /*de70*/  SHF.R.S32.HI R13, RZ, 0x1f, R228 ;  /* 0x0000001fff0d7819 */ /* 0x000fe400000114e4 */
[----:B------:R-:W-:Y:S01]  /*de80*/  SEL R14, R228, RZ, !P0 ;  /* 0x000000ffe40e7207 */ /* 0x000fe20004000000 */
[----:B------:R-:W-:Y:S01]  /*de90*/  IMAD R7, R10, c[0x0][0x494], R7 ;  /* 0x000125000a077a24 */ /* 0x000fe200078e0207 */
[----:B------:R-:W-:Y:S01]  /*dea0*/  SEL R13, R13, RZ, !P0 ;  /* 0x000000ff0d0d7207 */ /* 0x000fe20004000000 */
[----:B------:R-:W-:-:S02]  /*deb0*/  IMAD.IADD R9, R0, 0x1, -R9 ;  /* 0x0000000100097824 */ /* 0x000fc400078e0a09 */
[----:B------:R-:W-:-:S04]  /*dec0*/  @P1 IMAD.HI.U32 R0, R3, c[0x0][0x4ec], RZ ;  /* 0x00013b0003001a27 */ /* 0x000fc800078e00ff */
[----:B------:R-:W-:Y:S01]  /*ded0*/  IMAD.IADD R19, R19, 0x1, R7 ;  /* 0x0000000113137824 */ /* 0x000fe200078e0207 */
[----:B------:R-:W-:Y:S01]  /*dee0*/  MOV R7, R3 ;  /* 0x0000000300077202 */ /* 0x000fe20000000f00 */
[----:B------:R-:W-:Y:S01]  /*def0*/  IMAD R11, R11, c[0x0][0x3e8], RZ ;  /* 0x0000fa000b0b7a24 */ /* 0x000fe200078e02ff */
[----:B------:R-:W-:Y:S01]  /*df00*/  @P1 SHF.R.U32.HI R7, RZ, c[0x0][0x4f0], R0 ;  /* 0x00013c00ff071a19 */ /* 0x000fe20000011600 */
[----:B------:R-:W-:-:S03]  /*df10*/  IMAD.WIDE.U32 R20, R10, c[0x0][0x3e8], R20 ;  /* 0x0000fa000a147a25 */ /* 0x000fc600078e0014 */
[----:B------:R-:W-:Y:S01]  /*df20*/  SHF.R.S32.HI R16, RZ, 0x1f, R7 ;  /* 0x0000001fff107819 */ /* 0x000fe20000011407 */
[----:B------:R-:W-:Y:S01]  /*df30*/  IMAD R11, R10, c[0x0][0x3ec], R11 ;  /* 0x0000fb000a0b7a24 */ /* 0x000fe200078e020b */
[----:B------:R-:W-:Y:S01]  /*df40*/  IADD3 R10, -R7, RZ, RZ ;  /* 0x000000ff070a7210 */ /* 0x000fe20007ffe1ff */
[----:B------:R-:W-:Y:S02]  /*df50*/  IMAD R0, R9, 0x20, R32 ;  /* 0x0000002009007824 */ /* 0x000fe400078e0220 */
[----:B------:R-:W-:Y:S02]  /*df60*/  IMAD.IADD R21, R21, 0x1, R11 ;  /* 0x0000000115157824 */ /* 0x000fe400078e020b */
[----:B------:R-:W-:Y:S02]  /*df70*/  IMAD R11, R39, 0x80, R0 ;  /* 0x00000080270b7824 */ /* 0x000fe400078e0200 */
[----:B------:R-:W-:Y:S02]  /*df80*/  IMAD R15, R13, c[0x0][0x498], RZ ;  /* 0x000126000d0f7a24 */ /* 0x000fe400078e02ff */
[----:B------:R-:W-:-:S04]  /*df90*/  IMAD.WIDE.U32 R18, R14, c[0x0][0x498], R18 ;  /* 0x000126000e127a25 */ /* 0x000fc800078e0012 */
[----:B------:R-:W-:Y:S01]  /*dfa0*/  IMAD R10, R10, c[0x0][0x4e8], R3 ;  /* 0x00013a000a0a7a24 */ /* 0x000fe200078e0203 */
[----:B------:R-:W-:Y:S01]  /*dfb0*/  IADD3 R18, P0, R7, R18, RZ ;  /* 0x0000001207127210 */ /* 0x000fe20007f1e0ff */
[----:B------:R-:W-:-:S03]  /*dfc0*/  @P1 IMAD.HI.U32 R0, R11, c[0x0][0x4ec], RZ ;  /* 0x00013b000b001a27 */ /* 0x000fc600078e00ff */
[----:B------:R-:W-:Y:S01]  /*dfd0*/  SHF.R.S32.HI R12, RZ, 0x1f, R10 ;  /* 0x0000001fff0c7819 */ /* 0x000fe2000001140a */
[----:B------:R-:W-:Y:S02]  /*dfe0*/  IMAD R3, R14, c[0x0][0x49c], R15 ;  /* 0x000127000e037a24 */ /* 0x000fe400078e020f */
        /* <DEDUP_REMOVED lines=13> */
[----:B------:R-:W-:Y:S01]  /*e0c0*/  IMAD R34, R34, c[0x0][0x4e8], R11 ;  /* 0x00013a0022227a24 */ /* 0x000fe200078e020b */
[----:B------:R-:W-:Y:S01]  /*e0d0*/  LOP3.LUT R16, R3, 0x38, R0, 0xf8, !PT ;  /* 0x0000003803107812 */ /* 0x000fe200078ef800 */
[----:B------:R-:W-:Y:S01]  /*e0e0*/  IMAD.IADD R10, R19, 0x1, R9 ;  /* 0x00000001130a7824 */ /* 0x000fe200078e0209 */
[----:B------:R-:W-:Y:S01]  /*e0f0*/  SHF.R.U32.HI R3, RZ, 0x3, R3 ;  /* 0x00000003ff037819 */ /* 0x000fe20000011603 */
[----:B------:R-:W-:Y:S01]  /*e100*/  SHFL.IDX PT, R42, R12, RZ, 0x1c1f ;  /* 0x001c1fff0c2a7589 */ /* 0x000fe200000e0000 */
[----:B------:R-:W-:Y:S01]  /*e110*/  SHF.R.S32.HI R9, RZ, 0x1f, R7 ;  /* 0x0000001fff097819 */ /* 0x000fe20000011407 */
[----:B------:R-:W-:Y:S01]  /*e120*/  IMAD R13, R14, c[0x0][0x3f4], R13 ;  /* 0x0000fd000e0d7a24 */ /* 0x000fe200078e020d */
[----:B------:R-:W-:Y:S01]  /*e130*/  LEA.HI.X R10, R18, c[0x0][0x454], R10, 0x2, P0 ;  /* 0x00011500120a7a11 */ /* 0x000fe200000f140a */
[----:B------:R1:W-:Y:S01]  /*e140*/  SHFL.IDX PT, R44, R12, 0x1, 0x1c1f ;  /* 0x003c1f000c2c7f89 */ /* 0x0003e200000e0000 */
[C---:B------:R-:W-:Y:S01]  /*e150*/  IMAD R11, R39.reuse, 0x80, R2 ;  /* 0x00000080270b7824 */ /* 0x040fe200078e0202 */
[----:B------:R-:W-:Y:S01]  /*e160*/  LOP3.LUT R3, R16, R3, RZ, 0x3c, !PT ;  /* 0x0000000310037212 */ /* 0x000fe200078e3cff */
[----:B------:R-:W-:Y:S01]  /*e170*/  IMAD.WIDE.U32 R14, R14, c[0x0][0x3f0], R20 ;  /* 0x0000fc000e0e7a25 */ /* 0x000fe200078e0014 */
[----:B------:R-:W2:Y:S01]  /*e180*/  SHFL.IDX PT, R43, R10, RZ, 0x1c1f ;  /* 0x001c1fff0a2b7589 */ /* 0x000ea200000e0000 */
[----:B------:R-:W-:-:S02]  /*e190*/  LEA R39, R39, R32, 0x7 ;  /* 0x0000002027277211 */ /* 0x000fc400078e38ff */
[----:B-----5:R-:W-:Y:S01]  /*e1a0*/  IMAD R2, R8, c[0x0][0x4e8], RZ ;  /* 0x00013a0008027a24 */ /* 0x020fe200078e02ff */
[----:B------:R-:W3:Y:S01]  /*e1b0*/  SHFL.IDX PT, R45, R10, 0x1, 0x1c1f ;  /* 0x003c1f000a2d7f89 */ /* 0x000ee200000e0000 */
[----:B------:R-:W-:Y:S01]  /*e1c0*/  IMAD R16, R9, c[0x0][0x3e0], RZ ;  /* 0x0000f80009107a24 */ /* 0x000fe200078e02ff */
[----:B------:R-:W-:Y:S01]  /*e1d0*/  IADD3 R9, R11, 0x8, RZ ;  /* 0x000000080b097810 */ /* 0x000fe20007ffe0ff */
[----:B------:R-:W-:Y:S01]  /*e1e0*/  IMAD.IADD R13, R15, 0x1, R13 ;  /* 0x000000010f0d7824 */ /* 0x000fe200078e020d */
[-C--:B------:R-:W-:Y:S01]  /*e1f0*/  ISETP.GE.OR P0, PT, R11, R2.reuse, P2 ;  /* 0x000000020b00720c */ /* 0x080fe20001706670 */
[----:B------:R-:W-:Y:S01]  /*e200*/  IMAD.SHL.U32 R8, R5, 0x8, RZ ;  /* 0x0000000805087824 */ /* 0x000fe200078e00ff */
[----:B------:R-:W-:Y:S01]  /*e210*/  ISETP.GE.OR P2, PT, R9, R2, P2 ;  /* 0x000000020900720c */ /* 0x000fe20001746670 */
[----:B------:R-:W-:-:S03]  /*e220*/  IMAD R16, R7, c[0x0][0x3e4], R16 ;  /* 0x0000f90007107a24 */ /* 0x000fc600078e0210 */
[----:B------:R-:W-:-:S04]  /*e230*/  LOP3.LUT R8, R3, 0x7ffffe00, R8, 0xf8, !PT ;  /* 0x7ffffe0003087812 */ /* 0x000fc800078ef808 */
[----:B------:R-:W-:Y:S02]  /*e240*/  SHF.L.U32 R40, R8, 0x1, RZ ;  /* 0x0000000108287819 */ /* 0x000fe400000006ff */
[----:B-1----:R-:W-:Y:S01]  /*e250*/  MOV R12, R14 ;  /* 0x0000000e000c7202 */ /* 0x002fe20000000f00 */
[----:B--2---:R1:W-:Y:S04]  /*e260*/  @!P0 ST.E [R42.64], R4 ;  /* 0x000000042a008985 */ /* 0x0043e8000c101912 */
[----:B------:R-:W-:Y:S01]  /*e270*/  IMAD.WIDE.U32 R14, R7, c[0x0][0x3e0], R12 ;  /* 0x0000f800070e7a25 */ /* 0x000fe200078e000c */
[----:B------:R-:W-:Y:S01]  /*e280*/  SHF.R.S32.HI R7, RZ, 0x1f, R34 ;  /* 0x0000001fff077819 */ /* 0x000fe20000011422 */
[----:B---3--:R1:W-:Y:S02]  /*e290*/  @!P2 ST.E [R44.64], R6 ;  /* 0x000000062c00a985 */ /* 0x0083e4000c101912 */
[----:B------:R-:W-:-:S02]  /*e2a0*/  IMAD.IADD R15, R15, 0x1, R16 ;  /* 0x000000010f0f7824 */ /* 0x000fc400078e0210 */
[----:B------:R-:W-:Y:S01]  /*e2b0*/  IMAD R7, R7, c[0x0][0x3d8], RZ ;  /* 0x0000f60007077a24 */ /* 0x000fe200078e02ff */
[----:B------:R1:W2:Y:S03]  /*e2c0*/  LDS.128 R28, [R40+0x1080] ;  /* 0x00108000281c7984 */ /* 0x0002a60000000c00 */
[C---:B------:R-:W-:Y:S01]  /*e2d0*/  IMAD R3, R34.reuse, c[0x0][0x3dc], R7 ;  /* 0x0000f70022037a24 */ /* 0x040fe200078e0207 */
[----:B------:R1:W3:Y:S01]  /*e2e0*/  LDS.128 R24, [R40+0x2080] ;  /* 0x0020800028187984 */ /* 0x0002e20000000c00 */
[----:B------:R-:W-:-:S03]  /*e2f0*/  IMAD.WIDE.U32 R34, R34, c[0x0][0x3d8], R14 ;  /* 0x0000f60022227a25 */ /* 0x000fc600078e000e */
[----:B------:R1:W4:Y:S01]  /*e300*/  LDS.128 R20, [R40+0x3080] ;  /* 0x0030800028147984 */ /* 0x0003220000000c00 */
[----:B------:R-:W-:Y:S01]  /*e310*/  IMAD.IADD R3, R35, 0x1, R3 ;  /* 0x0000000123037824 */ /* 0x000fe200078e0203 */
[C---:B------:R-:W-:Y:S02]  /*e320*/  LEA R38, P0, R34.reuse, c[0x0][0x380], 0x1 ;  /* 0x0000e00022267a11 */ /* 0x040fe400078008ff */
[----:B------:R1:W1:Y:S02]  /*e330*/  LDS.128 R16, [R40+0x5080] ;  /* 0x0050800028107984 */ /* 0x0002640000000c00 */
[----:B------:R-:W-:Y:S02]  /*e340*/  LEA.HI.X R37, R34, c[0x0][0x384], R3, 0x1, P0 ;  /* 0x0000e10022257a11 */ /* 0x000fe400000f0c03 */
[----:B------:R1:W1:Y:S01]  /*e350*/  LDS.128 R12, [R40+0x6080] ;  /* 0x00608000280c7984 */ /* 0x0002620000000c00 */
[----:B------:R-:W-:-:S03]  /*e360*/  ISETP.GE.AND P0, PT, R39, R2, PT ;  /* 0x000000022700720c */ /* 0x000fc60003f06270 */
[----:B------:R1:W1:Y:S04]  /*e370*/  LDS.128 R8, [R40+0x7080] ;  /* 0x0070800028087984 */ /* 0x0002680000000c00 */
[----:B------:R1:W1:Y:S04]  /*e380*/  SHFL.IDX PT, R42, R38, RZ, 0x181f ;  /* 0x00181fff262a7589 */ /* 0x00026800000e0000 */
[----:B------:R1:W1:Y:S02]  /*e390*/  SHFL.IDX PT, R43, R37, RZ, 0x181f ;  /* 0x00181fff252b7589 */ /* 0x00026400000e0000 */
[----:B------:R-:W-:Y:S05]  /*e3a0*/  @P0 BRA `(.L_x_2443) ;  /* 0x000000b000000947 */ /* 0x000fea0003800000 */
[----:B------:R-:W5:Y:S01]  /*e3b0*/  LDS.128 R32, [R40+0x80] ;  /* 0x0000800028207984 */ /* 0x000f620000000c00 */
[----:B------:R-:W-:-:S02]  /*e3c0*/  ISETP.GE.AND P0, PT, R36, c[0x0][0x3c8], PT ;  /* 0x0000f20024007a0c */ /* 0x000fc40003f06270 */
[----:B------:R-:W-:Y:S01]  /*e3d0*/  ISETP.GE.AND P1, PT, R0, c[0x0][0x3c8], PT ;  /* 0x0000f20000007a0c */ /* 0x000fe20003f26270 */
[----:B-1----:R-:W1:Y:S10]  /*e3e0*/  LDS.128 R4, [R40+0x4080] ;  /* 0x0040800028047984 */ /* 0x002e740000000c00 */
[----:B------:R-:W-:-:S02]  /*e3f0*/  @!P0 SHF.R.S32.HI R3, RZ, 0x1f, R36 ;  /* 0x0000001fff038819 */ /* 0x000fc40000011424 */
[----:B------:R-:W-:Y:S02]  /*e400*/  @!P1 IMAD.WIDE R44, R0, 0x2, R42 ;  /* 0x00000002002c9825 */ /* 0x000fe400078e022a */
[----:B------:R-:W-:-:S04]  /*e410*/  @!P0 LEA.HI R3, R3, R36, RZ, 0x3 ;  /* 0x0000002403038211 */ /* 0x000fc800078f18ff */
[----:B------:R-:W-:-:S05]  /*e420*/  @!P0 LOP3.LUT R3, R3, 0xfffffff8, RZ, 0xc0, !PT ;  /* 0xfffffff803038812 */ /* 0x000fca00078ec0ff */
[----:B------:R-:W-:Y:S01]  /*e430*/  @!P0 IMAD.WIDE R42, R3, 0x2, R42 ;  /* 0x00000002032a8825 */ /* 0x000fe200078e022a */
[----:B-----5:R4:W-:Y:S04]  /*e440*/  @!P1 ST.E.128 [R44.64], R32 ;  /* 0x000000202c009985 */ /* 0x0209e8000c101d12 */
[----:B-1----:R4:W-:Y:S02]  /*e450*/  @!P0 ST.E.128 [R42.64], R4 ;  /* 0x000000042a008985 */ /* 0x0029e4000c101d12 */
.L_x_2443:
[----:B------:R-:W-:Y:S05]  /*e460*/  BSYNC B0 ;  /* 0x0000000000007941 */ /* 0x000fea0003800000 */
.L_x_2442:
[----:B------:R-:W-:Y:S01]  /*e470*/  IADD3 R3, R39, 0x20, RZ ;  /* 0x0000002027037810 */ /* 0x000fe20007ffe0ff */
[----:B----4-:R4:W3:Y:S01]  /*e480*/  SHFL.IDX PT, R5, R37, 0x1, 0x181f ;  /* 0x00381f0025057f89 */ /* 0x0108e200000e0000 */
[----:B------:R-:W-:Y:S02]  /*e490*/  BSSY B0, `(.L_x_2444) ;  /* 0x000000d000007945 */ /* 0x000fe40003800000 */
[----:B------:R-:W-:Y:S01]  /*e4a0*/  ISETP.GE.AND P0, PT, R3, R2, PT ;  /* 0x000000020300720c */ /* 0x000fe20003f06270 */
[----:B-1----:R4:W1:-:S12]  /*e4b0*/  SHFL.IDX PT, R4, R38, 0x1, 0x181f ;  /* 0x00381f0026047f89 */ /* 0x00285800000e0000 */
[----:B------:R-:W-:Y:S05]  /*e4c0*/  @P0 BRA `(.L_x_2445) ;  /* 0x0000009000000947 */ /* 0x000fea0003800000 */
[----:B------:R-:W-:Y:S02]  /*e4d0*/  ISETP.GE.AND P0, PT, R36, c[0x0][0x3c8], PT ;  /* 0x0000f20024007a0c */ /* 0x000fe40003f06270 */
[----:B------:R-:W-:-:S11]  /*e4e0*/  ISETP.GE.AND P1, PT, R0, c[0x0][0x3c8], PT ;  /* 0x0000f20000007a0c */ /* 0x000fd60003f26270 */
[----:B------:R-:W-:Y:S02]  /*e4f0*/  @!P0 SHF.R.S32.HI R3, RZ, 0x1f, R36 ;  /* 0x0000001fff038819 */ /* 0x000fe40000011424 */
[----:B-1-3--:R-:W-:Y:S02]  /*e500*/  @!P1 IMAD.WIDE R6, R0, 0x2, R4 ;  /* 0x0000000200069825 */ /* 0x00afe400078e0204 */
[----:B------:R-:W-:-:S03]  /*e510*/  @!P0 LEA.HI R3, R3, R36, RZ, 0x3 ;  /* 0x0000002403038211 */ /* 0x000fc600078f18ff */
[----:B--2---:R1:W-:Y:S01]  /*e520*/  @!P1 ST.E.128 [R6.64], R28 ;  /* 0x0000001c06009985 */ /* 0x0043e2000c101d12 */
[----:B------:R-:W-:-:S05]  /*e530*/  @!P0 LOP3.LUT R3, R3, 0xfffffff8, RZ, 0xc0, !PT ;  /* 0xfffffff803038812 */ /* 0x000fca00078ec0ff */
[----:B------:R-:W-:-:S05]  /*e540*/  @!P0 IMAD.WIDE R4, R3, 0x2, R4 ;  /* 0x0000000203048825 */ /* 0x000fca00078e0204 */
[----:B------:R1:W-:Y:S02]  /*e550*/  @!P0 ST.E.128 [R4.64], R16 ;  /* 0x0000001004008985 */ /* 0x0003e4000c101d12 */
.L_x_2445:
[----:B------:R-:W-:Y:S05]  /*e560*/  BSYNC B0 ;  /* 0x0000000000007941 */ /* 0x000fea0003800000 */
.L_x_2444:
[----:B------:R-:W-:Y:S01]  /*e570*/  IADD3 R3, R39, 0x40, RZ ;  /* 0x0000004027037810 */ /* 0x000fe20007ffe0ff */
[----:B-1-3--:R1:W3:Y:S01]  /*e580*/  SHFL.IDX PT, R5, R37, 0x2, 0x181f ;  /* 0x00581f0025057f89 */ /* 0x00a2e200000e0000 */
        /* <DEDUP_REMOVED lines=13> */
.L_x_2447:
[----:B------:R-:W-:Y:S05]  /*e660*/  BSYNC B0 ;  /* 0x0000000000007941 */ /* 0x000fea0003800000 */
.L_x_2446:
[----:B------:R-:W-:Y:S01]  /*e670*/  IADD3 R39, R39, 0x60, RZ ;  /* 0x0000006027277810 */ /* 0x000fe20007ffe0ff */
[----:B---3--:R3:W1:Y:S03]  /*e680*/  SHFL.IDX PT, R5, R37, 0x3, 0x181f ;  /* 0x00781f0025057f89 */ /* 0x00866600000e0000 */
[----:B------:R-:W-:Y:S01]  /*e690*/  ISETP.GE.AND P0, PT, R39, R2, PT ;  /* 0x000000022700720c */ /* 0x000fe20003f06270 */
[----:B----4-:R3:W4:-:S12]  /*e6a0*/  SHFL.IDX PT, R4, R38, 0x3, 0x181f ;  /* 0x00781f0026047f89 */ /* 0x01071800000e0000 */
        /* <DEDUP_REMOVED lines=12> */
.L_x_2440:
        /* <DEDUP_REMOVED lines=18> */
.L_x_2448:
        /* <DEDUP_REMOVED lines=42> */
.L_x_2450:
[----:B------:R-:W-:Y:S05]  /*eb30*/  BSYNC B0 ;  /* 0x0000000000007941 */ /* 0x000fea0003800000 */
.L_x_2449:
        /* <DEDUP_REMOVED lines=59> */
.L_x_2452:
[----:B------:R-:W-:Y:S05]  /*eef0*/  BSYNC B0 ;  /* 0x0000000000007941 */ /* 0x000fea0003800000 */
.L_x_2451:
        /* <DEDUP_REMOVED lines=15> */
.L_x_2454:
[----:B------:R-:W-:Y:S05]  /*eff0*/  BSYNC B0 ;  /* 0x0000000000007941 */ /* 0x000fea0003800000 */
.L_x_2453:
        /* <DEDUP_REMOVED lines=15> */
.L_x_2456:
[----:B------:R-:W-:Y:S05]  /*f0f0*/  BSYNC B0 ;  /* 0x0000000000007941 */ /* 0x000fea0003800000 */
.L_x_2455:
        /* <DEDUP_REMOVED lines=16> */
.L_x_2457:
        /* <DEDUP_REMOVED lines=16> */
.L_x_3795:


//--------------------- .text._ZN7cutlass13device_kernelIN5flash19enable_sm80_to_sm89INS1_16FlashAttnFwdSm80INS1_25CollectiveMainloopFwdSm80ILi8ELi1ELb1EN4cute5tupleIJNS5_1CILi128EEES8_S8_EEELi128ENS_10bfloat16_tEfNS_4arch4Sm80ELb1ELb0ELb0ELb1ELb0ELb1ELb1ELb0EEENS1_21CollectiveEpilogueFwdIS9_NS6_IJNS7_ILi1EEESF_SF_EEESA_SC_Li256ELb1ELb1ELb0ELb0EEENS1_19SingleTileSchedulerILb1ELb0ELb1ELi128EEEEEEEEEvNT_6ParamsE --------------------------
	.section	.text._ZN7cutlass13device_kernelIN5flash19enable_sm80_to_sm89INS1_16FlashAttnFwdSm80INS1_25CollectiveMainloopFwdSm80ILi8ELi1ELb1EN4cute5tupleIJNS5_1CILi128EEES8_S8_EEELi128ENS_10bfloat16_tEfNS_4arch4Sm80ELb1ELb0ELb0ELb1ELb0ELb1ELb1ELb0EEENS1_21CollectiveEpilogueFwdIS9_NS6_IJNS7_ILi1EEESF_SF_EEESA_SC_Li256ELb1ELb1ELb0ELb0EEENS1_19SingleTileSchedulerILb1ELb0ELb1ELi128EEEEEEEEEvNT_6ParamsE,"ax",@progbits
	.sectioninfo	@"SHI_REGISTERS=255"
	.align	128
.text._ZN7cutlass13device_kernelIN5flash19enable_sm80_to_sm89INS1_16FlashAttnFwdSm80INS1_25CollectiveMainloopFwdSm80ILi8ELi1ELb1EN4cute5tupleIJNS5_1CILi128EEES8_S8_EEELi128ENS_10bfloat16_tEfNS_4arch4Sm80ELb1ELb0ELb0ELb1ELb0ELb1ELb1ELb0EEENS1_21CollectiveEpilogueFwdIS9_NS6_IJNS7_ILi1EEESF_SF_EEESA_SC_Li256ELb1ELb1ELb0ELb0EEENS1_19SingleTileSchedulerILb1ELb0ELb1ELi128EEEEEEEEEvNT_6ParamsE:
        .type           _ZN7cutlass13device_kernelIN5flash19enable_sm80_to_sm89INS1_16FlashAttnFwdSm80INS1_25CollectiveMainloopFwdSm80ILi8ELi1ELb1EN4cute5tupleIJNS5_1CILi128EEES8_S8_EEELi128ENS_10bfloat16_tEfNS_4arch4Sm80ELb1ELb0ELb0ELb1ELb0ELb1ELb1ELb0EEENS1_21CollectiveEpilogueFwdIS9_NS6_IJNS7_ILi1EEESF_SF_EEESA_SC_Li256ELb1ELb1ELb0ELb0EEENS1_19SingleTileSchedulerILb1ELb0ELb1ELi128EEEEEEEEEvNT_6ParamsE,@function
        .size           _ZN7cutlass13device_kernelIN5flash19enable_sm80_to_sm89INS1_16FlashAttnFwdSm80INS1_25CollectiveMainloopFwdSm80ILi8ELi1ELb1EN4cute5tupleIJNS5_1CILi128EEES8_S8_EEELi128ENS_10bfloat16_tEfNS_4arch4Sm80ELb1ELb0ELb0ELb1ELb0ELb1ELb1ELb0EEENS1_21CollectiveEpilogueFwdIS9_NS6_IJNS7_ILi1EEESF_SF_EEESA_SC_Li256ELb1ELb1ELb0ELb0EEENS1_19SingleTileSchedulerILb1ELb0ELb1ELi128EEEEEEEEEvNT_6ParamsE,(.L_x_3796 - _ZN7cutlass13device_kernelIN5flash19enable_sm80_to_sm89INS1_16FlashAttnFwdSm80INS1_25CollectiveMainloopFwdSm80ILi8ELi1ELb1EN4cute5tupleIJNS5_1CILi128EEES8_S8_EEELi128ENS_10bfloat16_tEfNS_4arch4Sm80ELb1ELb0ELb0ELb1ELb0ELb1ELb1ELb0EEENS1_21CollectiveEpilogueFwdIS9_NS6_IJNS7_ILi1EEESF_SF_EEESA_SC_Li256ELb1ELb1ELb0ELb0EEENS1_19SingleTileSchedulerILb1ELb0ELb1ELi128EEEEEEEEEvNT_6ParamsE)
        .other          _ZN7cutlass13device_kernelIN5flash19enable_sm80_to_sm89INS1_16FlashAttnFwdSm80INS1_25CollectiveMainloopFwdSm80ILi8ELi1ELb1EN4cute5tupleIJNS5_1CILi128EEES8_S8_EEELi128ENS_10bfloat16_tEfNS_4arch4Sm80ELb1ELb0ELb0ELb1ELb0ELb1ELb1ELb0EEENS1_21CollectiveEpilogueFwdIS9_NS6_IJNS7_ILi1EEESF_SF_EEESA_SC_Li256ELb1ELb1ELb0ELb0EEENS1_19SingleTileSchedulerILb1ELb0ELb1ELi128EEEEEEEEEvNT_6ParamsE,@"STO_CUDA_ENTRY STV_DEFAULT"
_ZN7cutlass13device_kernelIN5flash19enable_sm80_to_sm89INS1_16FlashAttnFwdSm80INS1_25CollectiveMainloopFwdSm80ILi8ELi1ELb1EN4cute5tupleIJNS5_1CILi128EEES8_S8_EEELi128ENS_10bfloat16_tEfNS_4arch4Sm80ELb1ELb0ELb0ELb1ELb0ELb1ELb1ELb0EEENS1_21CollectiveEpilogueFwdIS9_NS6_IJNS7_ILi1EEESF_SF_EEESA_SC_Li256ELb1ELb1ELb0ELb0EEENS1_19SingleTileSchedulerILb1ELb0ELb1ELi128EEEEEEEEEvNT_6ParamsE:
        /* <DEDUP_REMOVED lines=17> */
.L_x_2459:
        /* <DEDUP_REMOVED lines=8> */
.L_x_2461:
[----:B------:R-:W-:-:S04]  /*0190*/  MOV R0, c[0x0][0x54c] ;  /* 0x0001530000007a02 */ /* 0x000fc80000000f00 */
.L_x_2460:
[----:B------:R-:W-:Y:S01]  /*01a0*/  USHF.L.U32 UR4, UR4, 0x7, URZ ;  /* 0x0000000704047899 */ /* 0x000fe2000800063f */
[----:B-----5:R-:W-:-:S05]  /*01b0*/  IMAD R0, R0, c[0x0][0x548], RZ ;  /* 0x0001520000007a24 */ /* 0x020fca00078e02ff */
[----:B------:R-:W-:-:S04]  /*01c0*/  MOV R12, UR4 ;  /* 0x00000004000c7c02 */ /* 0x000fc80008000f00 */
[----:B------:R-:W-:-:S04]  /*01d0*/  ISETP.GE.AND P0, PT, R12, R0, PT ;  /* 0x000000000c00720c */ /* 0x000fc80003f06270 */
[----:B------:R-:W-:-:S05]  /*01e0*/  SEL R0, R5, 0xffffffff, !P0 ;  /* 0xffffffff05007807 */ /* 0x000fca0004000000 */
[----:B------:R2:W-:Y:S01]  /*01f0*/  STL [R1+0x5c], R0 ;  /* 0x00005c0001007387 */ /* 0x0005e20000100800 */
[----:B------:R-:W-:Y:S05]  /*0200*/  BRA `(.L_x_2462) ;  /* 0x0000014000007947 */ /* 0x000fea0003800000 */
.L_x_2458:
[----:B------:R-:W-:-:S04]  /*0210*/  ISETP.NE.U32.AND P0, PT, RZ, c[0x0][0x568], PT ;  /* 0x00015a00ff007a0c */ /* 0x000fc80003f05070 */
[----:B------:R-:W-:-:S13]  /*0220*/  ISETP.NE.AND.EX P0, PT, RZ, c[0x0][0x56c], PT, P0 ;  /* 0x00015b00ff007a0c */ /* 0x000fda0003f05300 */
[----:B------:R-:W-:Y:S05]  /*0230*/  @!P0 BRA `(.L_x_2463) ;  /* 0x0000002000008947 */ /* 0x000fea0003800000 */
[----:B------:R1:W5:Y:S01]  /*0240*/  LDG.E R0, [R2.64] ;  /* 0x0000000802007981 */ /* 0x000362000c1e1900 */
[----:B------:R-:W-:Y:S05]  /*0250*/  BRA `(.L_x_2464) ;  /* 0x0000009000007947 */ /* 0x000fea0003800000 */
.L_x_2463:
        /* <DEDUP_REMOVED lines=8> */
.L_x_2465:
[----:B------:R-:W-:-:S04]  /*02e0*/  MOV R0, c[0x0][0x54c] ;  /* 0x0001530000007a02 */ /* 0x000fc80000000f00 */
.L_x_2464:
[----:B------:R-:W-:Y:S01]  /*02f0*/  USHF.L.U32 UR4, UR4, 0x7, URZ ;  /* 0x0000000704047899 */ /* 0x000fe2000800063f */
[----:B-----5:R-:W-:-:S05]  /*0300*/  IMAD R0, R0, c[0x0][0x548], RZ ;  /* 0x0001520000007a24 */ /* 0x020fca00078e02ff */
[----:B------:R-:W-:-:S04]  /*0310*/  MOV R12, UR4 ;  /* 0x00000004000c7c02 */ /* 0x000fc80008000f00 */
[----:B------:R-:W-:-:S04]  /*0320*/  ISETP.GE.AND P0, PT, R12, R0, PT ;  /* 0x000000000c00720c */ /* 0x000fc80003f06270 */
[----:B------:R-:W-:-:S05]  /*0330*/  SEL R0, R5, 0xffffffff, !P0 ;  /* 0xffffffff05007807 */ /* 0x000fca0004000000 */
[----:B------:R2:W-:Y:S04]  /*0340*/  STL [R1+0x5c], R0 ;  /* 0x00005c0001007387 */ /* 0x0005e80000100800 */
.L_x_2462:
        /* <DEDUP_REMOVED lines=39> */
.L_x_2466:
[----:B------:R-:W-:-:S04]  /*05c0*/  ISETP.NE.U32.AND P0, PT, RZ, c[0x0][0x368], PT ;  /* 0x0000da00ff007a0c */ /* 0x000fc80003f05070 */
[----:B------:R-:W-:-:S13]  /*05d0*/  ISETP.NE.AND.EX P0, PT, RZ, c[0x0][0x36c], PT, P0 ;  /* 0x0000db00ff007a0c */ /* 0x000fda0003f05300 */
[----:B------:R-:W-:Y:S05]  /*05e0*/  @!P0 BRA `(.L_x_2467) ;  /* 0x0000003000008947 */ /* 0x000fea0003800000 */
[----:B--2---:R-:W-:-:S05]  /*05f0*/  IMAD.WIDE R4, R18, R14, c[0x0][0x368] ;  /* 0x0000da0012047625 */ /* 0x004fca00078e020e */
[----:B------:R2:W5:Y:S01]  /*0600*/  LDG.E R8, [R4.64] ;  /* 0x0000000804087981 */ /* 0x000562000c1e1900 */
[----:B------:R-:W-:Y:S05]  /*0610*/  BRA `(.L_x_2468) ;  /* 0x0000004000007947 */ /* 0x000fea0003800000 */
.L_x_2467:
[----:B------:R-:W-:Y:S05]  /*0620*/  @!P5 BRA `(.L_x_2468) ;  /* 0x000000300000d947 */ /* 0x000fea0003800000 */
[----:B--2---:R2:W3:Y:S04]  /*0630*/  LDG.E R0, [R4.64] ;  /* 0x0000000804007981 */ /* 0x0044e8000c1e1900 */
[----:B--2---:R-:W3:Y:S02]  /*0640*/  LDG.E R4, [R4.64+0x4] ;  /* 0x0000040804047981 */ /* 0x004ee4000c1e1900 */
[----:B---3--:R-:W-:Y:S02]  /*0650*/  IADD3 R8, -R0, R4, RZ ;  /* 0x0000000400087210 */ /* 0x008fe40007ffe1ff */
.L_x_2468:
        /* <DEDUP_REMOVED lines=11> */
[----:B------:R2:W-:Y:S01]  /*0710*/  STL [R1], R2 ;  /* 0x0000000201007387 */ /* 0x0005e20000100800 */
        /* <DEDUP_REMOVED lines=358> */
.L_x_2516:
        /* <DEDUP_REMOVED lines=50> */
.L_x_2474:
[----:B------:R-:W-:Y:S05]  /*20a0*/  BSYNC B0 ;  /* 0x0000000000007941 */ /* 0x000fea0003800000 */
.L_x_2473:
        /* <DEDUP_REMOVED lines=39> */
.L_x_2476:
[----:B------:R-:W-:Y:S05]  /*2320*/  BSYNC B0 ;  /* 0x0000000000007941 */ /* 0x000fea0003800000 */
.L_x_2475:
        /* <DEDUP_REMOVED lines=40> */
.L_x_2478:
[----:B------:R-:W-:Y:S05]  /*25b0*/  BSYNC B0 ;  /* 0x0000000000007941 */ /* 0x000fea0003800000 */
.L_x_2477:
        /* <DEDUP_REMOVED lines=38> */
.L_x_2480:
[----:B------:R-:W-:Y:S05]  /*2820*/  BSYNC B0 ;  /* 0x0000000000007941 */ /* 0x000fea0003800000 */
.L_x_2479:
        /* <DEDUP_REMOVED lines=74> */
.L_x_2484:
[----:B------:R-:W-:Y:S05]  /*2cd0*/  BSYNC B0 ;  /* 0x0000000000007941 */ /* 0x000fea0003800000 */
.L_x_2483:
        /* <DEDUP_REMOVED lines=59> */
.L_x_2482:
[----:B------:R-:W-:Y:S05]  /*3090*/  BSYNC B1 ;  /* 0x0000000000017941 */ /* 0x000fea0003800000 */
.L_x_2481:
        /* <DEDUP_REMOVED lines=62> */
.L_x_2488:
[----:B------:R-:W-:Y:S05]  /*3480*/  BSYNC B0 ;  /* 0x0000000000007941 */ /* 0x000fea0003800000 */
.L_x_2487:
        /* <DEDUP_REMOVED lines=59> */
.L_x_2486:
[----:B------:R-:W-:Y:S05]  /*3840*/  BSYNC B1 ;  /* 0x0000000000017941 */ /* 0x000fea0003800000 */
.L_x_2485:
        /* <DEDUP_REMOVED lines=62> */
.L_x_2492:
[----:B------:R-:W-:Y:S05]  /*3c30*/  BSYNC B0 ;  /* 0x0000000000007941 */ /* 0x000fea0003800000 */
.L_x_2491:
        /* <DEDUP_REMOVED lines=59> */
.L_x_2490:
[----:B------:R-:W-:Y:S05]  /*3ff0*/  BSYNC B1 ;  /* 0x0000000000017941 */ /* 0x000fea0003800000 */
.L_x_2489:
        /* <DEDUP_REMOVED lines=61> */
.L_x_2495:
[----:B------:R-:W-:Y:S05]  /*43d0*/  BSYNC B0 ;  /* 0x0000000000007941 */ /* 0x000fea0003800000 */
.L_x_2494:
        /* <DEDUP_REMOVED lines=60> */
.L_x_2472:
        /* <DEDUP_REMOVED lines=224> */
.L_x_2497:
[----:B---3--:R-:W-:Y:S05]  /*55a0*/  BSYNC B0 ;  /* 0x0000000000007941 */ /* 0x008fea0003800000 */
.L_x_2496:
        /* <DEDUP_REMOVED lines=115> */
.L_x_2499:
[----:B------:R-:W-:Y:S05]  /*5ce0*/  BSYNC B0 ;  /* 0x0000000000007941 */ /* 0x000fea0003800000 */
.L_x_2498:
        /* <DEDUP_REMOVED lines=115> */
.L_x_2501:
[----:B------:R-:W-:Y:S05]  /*6420*/  BSYNC B0 ;  /* 0x0000000000007941 */ /* 0x000fea0003800000 */
.L_x_2500:
        /* <DEDUP_REMOVED lines=116> */
.L_x_2471:
        /* <DEDUP_REMOVED lines=19> */
.L_x_2503:
[----:B------:R-:W-:Y:S05]  /*6ca0*/  BSYNC B0 ;  /* 0x0000000000007941 */ /* 0x000fea0003800000 */
.L_x_2502:
        /* <DEDUP_REMOVED lines=19> */
.L_x_2505:
[----:B------:R-:W-:Y:S05]  /*6de0*/  BSYNC B0 ;  /* 0x0000000000007941 */ /* 0x000fea0003800000 */
.L_x_2504:
        /* <DEDUP_REMOVED lines=19> */
.L_x_2507:
[----:B------:R-:W-:Y:S05]  /*6f20*/  BSYNC B0 ;  /* 0x0000000000007941 */ /* 0x000fea0003800000 */
.L_x_2506:
        /* <DEDUP_REMOVED lines=18> */
.L_x_2493:
[----:B------:R-:W-:Y:S05]  /*7050*/  BSYNC B2 ;  /* 0x0000000000027941 */ /* 0x000fea0003800000 */
.L_x_2470:
        /* <DEDUP_REMOVED lines=83> */
.L_x_2509:
[----:B-1----:R-:W-:Y:S05]  /*7590*/  BSYNC B0 ;  /* 0x0000000000007941 */ /* 0x002fea0003800000 */
.L_x_2508:
        /* <DEDUP_REMOVED lines=19> */
.L_x_2511:
[----:B------:R-:W-:Y:S05]  /*76d0*/  BSYNC B0 ;  /* 0x0000000000007941 */ /* 0x000fea0003800000 */
.L_x_2510:
        /* <DEDUP_REMOVED lines=19> */
.L_x_2513:
[----:B------:R-:W-:Y:S05]  /*7810*/  BSYNC B0 ;  /* 0x0000000000007941 */ /* 0x000fea0003800000 */
.L_x_2512:
        /* <DEDUP_REMOVED lines=19> */
.L_x_2515:
[----:B------:R-:W-:Y:S05]  /*7950*/  BSYNC B0 ;  /* 0x0000000000007941 */ /* 0x000fea0003800000 */
.L_x_2514:
        /* <DEDUP_REMOVED lines=37> */
.L_x_2469:
[----:B------:R-:W3:Y:S01]  /*7bb0*/  LDL.LU R28, [R1+0x8] ;  /* 0x00000800011c7983 */ /* 0x000ee20000300800 */
[----:B------:R-:W-:-:S03]  /*7bc0*/  IMAD.MOV.U32 R203, RZ, RZ, c[0x0][0x2c4] ;  /* 0x0000b100ffcb7624 */ /* 0x000fc600078e00ff */
[----:B------:R-:W4:Y:S01]  /*7bd0*/  LDL R234, [R1] ;  /* 0x0000000001ea7983 */ /* 0x000f220000100800 */
        /* <DEDUP_REMOVED lines=78> */
[----:B------:R-:W-:Y:S01]  /*80c0*/  SHF.R.S32.HI R11, RZ, 0x1f, R22 ;  /* 0x0000001fff0b7819 */ /* 0x000fe20000011416 */
[----:B------:R-:W-:Y:S01]  /*80d0*/  IMAD.MOV.U32 R195, RZ, RZ, c[0x0][0x1e0] ;  /* 0x00007800ffc37624 */ /* 0x000fe200078e00ff */
[----:B------:R-:W-:Y:S01]  /*80e0*/  ISETP.NE.AND.EX P1, PT, RZ, c[0x0][0x34c], PT, P1 ;  /* 0x0000d300ff007a0c */ /* 0x000fe20003f25310 */
[----:B------:R-:W-:Y:S01]  /*80f0*/  IMAD.MOV.U32 R121, RZ, RZ, R28 ;  /* 0x000000ffff797224 */ /* 0x000fe200078e001c */
[----:B------:R-:W-:Y:S01]  /*8100*/  IADD3 R34, P0, R69, R5, RZ ;  /* 0x0000000545227210 */ /* 0x000fe20007f1e0ff */
[C---:B------:R-:W-:Y:S01]  /*8110*/  IMAD.SHL.U32 R202, R195.reuse, 0x80, RZ ;  /* 0x00000080c3ca7824 */ /* 0x040fe200078e00ff */
[----:B------:R-:W-:Y:S01]  /*8120*/  IADD3 R188, R208, -0x1, RZ ;  /* 0xffffffffd0bc7810 */ /* 0x000fe20007ffe0ff */
[----:B------:R-:W-:Y:S01]  /*8130*/  IMAD.WIDE.U32 R200, R195, 0x40, RZ ;  /* 0x00000040c3c87825 */ /* 0x000fe200078e00ff */
[----:B------:R-:W-:-:S02]  /*8140*/  LOP3.LUT R121, R121, 0xfffffffe, RZ, 0xc0, !PT ;  /* 0xfffffffe79797812 */ /* 0x000fc400078ec0ff */
[----:B------:R-:W-:Y:S01]  /*8150*/  SHF.R.S32.HI R85, RZ, 0x1f, R188 ;  /* 0x0000001fff557819 */ /* 0x000fe200000114bc */
[----:B----4-:R-:W-:Y:S02]  /*8160*/  IMAD R46, R205, c[0x0][0x2c4], RZ ;  /* 0x0000b100cd2e7a24 */ /* 0x010fe400078e02ff */
[----:B------:R-:W-:Y:S02]  /*8170*/  IMAD.IADD R32, R234, 0x1, R69 ;  /* 0x00000001ea207824 */ /* 0x000fe400078e0245 */
[----:B------:R-:W-:Y:S01]  /*8180*/  IMAD.SHL.U32 R25, R69, 0x40, RZ ;  /* 0x0000004045197824 */ /* 0x000fe200078e00ff */
[----:B------:R-:W-:Y:S02]  /*8190*/  BAR.SYNC.DEFER_BLOCKING 0x0 ;  /* 0x0000000000007b1d */ /* 0x000fe40000010000 */
[----:B------:R-:W-:Y:S02]  /*81a0*/  ISETP.GE.AND P5, PT, R32, R46, PT ;  /* 0x0000002e2000720c */ /* 0x000fe40003fa6270 */
[----:B------:R-:W-:Y:S01]  /*81b0*/  LOP3.LUT R25, R25, 0x1c0, RZ, 0xc0, !PT ;  /* 0x000001c019197812 */ /* 0x000fe200078ec0ff */
[----:B--2---:R-:W-:-:S03]  /*81c0*/  IMAD.WIDE.U32 R2, R173, c[0x0][0x178], RZ ;  /* 0x00005e00ad027a25 */ /* 0x004fc600078e00ff */
[----:B------:R-:W-:Y:S01]  /*81d0*/  SHF.R.U32.HI R45, RZ, 0x3, R25 ;  /* 0x00000003ff2d7819 */ /* 0x000fe20000011619 */
[----:B------:R-:W-:Y:S01]  /*81e0*/  IMAD.IADD R3, R3, 0x1, R0 ;  /* 0x0000000103037824 */ /* 0x000fe200078e0200 */
[----:B------:R-:W-:-:S03]  /*81f0*/  LOP3.LUT R0, R6, 0xfffffff8, RZ, 0xc0, !PT ;  /* 0xfffffff806007812 */ /* 0x000fc600078ec0ff */
[----:B------:R-:W-:-:S04]  /*8200*/  IMAD.WIDE.U32 R2, R38, c[0x0][0x1b8], R2 ;  /* 0x00006e0026027a25 */ /* 0x000fc800078e0002 */
[----:B------:R-:W-:Y:S01]  /*8210*/  IMAD.IADD R68, R228, 0x1, -R0 ;  /* 0x00000001e4447824 */ /* 0x000fe200078e0a00 */
[----:B------:R-:W-:Y:S01]  /*8220*/  SEL R0, R22, RZ, !P1 ;  /* 0x000000ff16007207 */ /* 0x000fe20004800000 */
[----:B------:R-:W-:Y:S01]  /*8230*/  IMAD.IADD R3, R3, 0x1, R4 ;  /* 0x0000000103037824 */ /* 0x000fe200078e0204 */
[----:B------:R-:W-:Y:S01]  /*8240*/  SHF.R.S32.HI R4, RZ, 0x1f, R5 ;  /* 0x0000001fff047819 */ /* 0x000fe20000011405 */
[C---:B------:R-:W-:Y:S01]  /*8250*/  IMAD R7, R68.reuse, 0x20, R69 ;  /* 0x0000002044077824 */ /* 0x040fe200078e0245 */
[----:B------:R-:W-:Y:S01]  /*8260*/  SEL R5, R11, RZ, !P1 ;  /* 0x000000ff0b057207 */ /* 0x000fe20004800000 */
[----:B------:R-:W-:Y:S01]  /*8270*/  IMAD.SHL.U32 R30, R68, 0x8, RZ ;  /* 0x00000008441e7824 */ /* 0x000fe200078e00ff */
[----:B------:R-:W-:Y:S01]  /*8280*/  LEA.HI.X.SX32 R37, R69, R4, 0x1, P0 ;  /* 0x0000000445257211 */ /* 0x000fe200000f0eff */
[----:B------:R-:W-:Y:S01]  /*8290*/  IMAD.IADD R7, R234, 0x1, R7 ;  /* 0x00000001ea077824 */ /* 0x000fe200078e0207 */
[----:B------:R-:W-:Y:S01]  /*82a0*/  ISETP.NE.U32.AND P1, PT, RZ, c[0x0][0x350], PT ;  /* 0x0000d400ff007a0c */ /* 0x000fe20003f25070 */
[----:B------:R-:W-:Y:S01]  /*82b0*/  IMAD R4, R5, c[0x0][0x1c0], RZ ;  /* 0x0000700005047a24 */ /* 0x000fe200078e02ff */
[----:B------:R-:W-:Y:S01]  /*82c0*/  SHF.R.S32.HI R31, RZ, 0x1f, R30 ;  /* 0x0000001fff1f7819 */ /* 0x000fe2000001141e */
[----:B------:R-:W-:Y:S01]  /*82d0*/  @P3 IMAD.HI.U32 R8, R7, c[0x0][0x2c8], RZ ;  /* 0x0000b20007083a27 */ /* 0x000fe200078e00ff */
[----:B------:R-:W-:-:S02]  /*82e0*/  ISETP.NE.AND.EX P1, PT, RZ, c[0x0][0x354], PT, P1 ;  /* 0x0000d500ff007a0c */ /* 0x000fc40003f25310 */
[----:B------:R-:W-:Y:S01]  /*82f0*/  IADD3 R33, R30, 0x40, RZ ;  /* 0x000000401e217810 */ /* 0x000fe20007ffe0ff */
[----:B------:R-:W-:Y:S01]  /*8300*/  IMAD.MOV.U32 R6, RZ, RZ, R7 ;  /* 0x000000ffff067224 */ /* 0x000fe200078e0007 */
[----:B------:R-:W-:Y:S01]  /*8310*/  @P3 SHF.R.U32.HI R6, RZ, c[0x0][0x2cc], R8 ;  /* 0x0000b300ff063a19 */ /* 0x000fe20000011608 */
[C---:B------:R-:W-:Y:S02]  /*8320*/  IMAD R4, R0.reuse, c[0x0][0x1c4], R4 ;  /* 0x0000710000047a24 */ /* 0x040fe400078e0204 */
[----:B------:R-:W-:Y:S01]  /*8330*/  IMAD.WIDE.U32 R2, R0, c[0x0][0x1c0], R2 ;  /* 0x0000700000027a25 */ /* 0x000fe200078e0002 */
[----:B------:R-:W-:-:S03]  /*8340*/  SHF.R.S32.HI R8, RZ, 0x1f, R6 ;  /* 0x0000001fff087819 */ /* 0x000fc60000011406 */
[----:B------:R-:W-:Y:S02]  /*8350*/  IMAD.MOV R0, RZ, RZ, -R6 ;  /* 0x000000ffff007224 */ /* 0x000fe400078e0a06 */
        /* <DEDUP_REMOVED lines=12> */
[----:B------:R-:W-:-:S04]  /*8420*/  IMAD.WIDE.U32 R6, R38, c[0x0][0x1e8], R4 ;  /* 0x00007a0026067a25 */ /* 0x000fc800078e0004 */
[C---:B------:R-:W-:Y:S02]  /*8430*/  IMAD R0, R8.reuse, c[0x0][0x1ac], R0 ;  /* 0x00006b0008007a24 */ /* 0x040fe400078e0200 */
[----:B------:R-:W-:-:S04]  /*8440*/  IMAD.WIDE.U32 R4, R8, c[0x0][0x1a8], R2 ;  /* 0x00006a0008047a25 */ /* 0x000fc800078e0002 */
[----:B------:R-:W-:Y:S01]  /*8450*/  IMAD.IADD R0, R5, 0x1, R0 ;  /* 0x0000000105007824 */ /* 0x000fe200078e0200 */
[----:B------:R-:W-:Y:S01]  /*8460*/  LEA R24, P0, R4, c[0x0][0x160], 0x1 ;  /* 0x0000580004187a11 */ /* 0x000fe200078008ff */
[----:B------:R-:W-:Y:S02]  /*8470*/  IMAD R9, R212, c[0x0][0x1e8], RZ ;  /* 0x00007a00d4097a24 */ /* 0x000fe400078e02ff */
[----:B------:R-:W-:Y:S01]  /*8480*/  IMAD.MOV.U32 R5, RZ, RZ, c[0x0][0x1e4] ;  /* 0x00007900ff057624 */ /* 0x000fe200078e00ff */
[----:B------:R-:W-:Y:S01]  /*8490*/  LEA.HI.X R23, R4, c[0x0][0x164], R0, 0x1, P0 ;  /* 0x0000590004177a11 */ /* 0x000fe200000f0c00 */
[----:B------:R-:W-:Y:S01]  /*84a0*/  IMAD.MOV.U32 R0, RZ, RZ, 0x7 ;  /* 0x00000007ff007424 */ /* 0x000fe200078e00ff */
[----:B------:R-:W-:Y:S01]  /*84b0*/  SHFL.IDX PT, R8, R24, 0x1, 0x181f ;  /* 0x00381f0018087f89 */ /* 0x000fe200000e0000 */
[----:B------:R-:W-:-:S03]  /*84c0*/  IMAD R9, R38, c[0x0][0x1ec], R9 ;  /* 0x00007b0026097a24 */ /* 0x000fc600078e0209 */
[----:B------:R-:W-:Y:S01]  /*84d0*/  SHF.L.U64.HI R193, R195, R0, c[0x0][0x1e4] ;  /* 0x00007900c3c17619 */ /* 0x000fe20000010200 */
[----:B------:R-:W-:Y:S01]  /*84e0*/  IMAD.IADD R7, R9, 0x1, R7 ;  /* 0x0000000109077824 */ /* 0x000fe200078e0207 */
[----:B------:R-:W1:Y:S04]  /*84f0*/  SHFL.IDX PT, R14, R24, RZ, 0x181f ;  /* 0x00181fff180e7589 */ /* 0x000e6800000e0000 */
[----:B------:R-:W-:Y:S04]  /*8500*/  SHFL.IDX PT, R9, R23, 0x1, 0x181f ;  /* 0x00381f0017097f89 */ /* 0x000fe800000e0000 */
[----:B------:R-:W2:Y:S01]  /*8510*/  SHFL.IDX PT, R15, R23, RZ, 0x181f ;  /* 0x00181fff170f7589 */ /* 0x000ea200000e0000 */
[--C-:B---3--:R-:W-:Y:S01]  /*8520*/  @P2 IMAD.MOV.U32 R2, RZ, RZ, R12.reuse ;  /* 0x000000ffff022224 */ /* 0x108fe200078e000c */
[----:B------:R-:W-:Y:S01]  /*8530*/  @P2 SHF.R.S32.HI R3, RZ, 0x1f, R12 ;  /* 0x0000001fff032819 */ /* 0x000fe2000001140c */
[----:B------:R-:W-:-:S02]  /*8540*/  @!P2 IMAD.MOV.U32 R2, RZ, RZ, R22 ;  /* 0x000000ffff02a224 */ /* 0x000fc400078e0016 */
[----:B------:R-:W-:-:S03]  /*8550*/  @!P2 IMAD.MOV.U32 R3, RZ, RZ, R11 ;  /* 0x000000ffff03a224 */ /* 0x000fc600078e000b */
[----:B------:R-:W-:Y:S01]  /*8560*/  SEL R36, R2, RZ, !P1 ;  /* 0x000000ff02247207 */ /* 0x000fe20004800000 */
[----:B------:R-:W-:Y:S01]  /*8570*/  IMAD.IADD R2, R206, 0x1, -R69 ;  /* 0x00000001ce027824 */ /* 0x000fe200078e0a45 */
[----:B------:R-:W-:Y:S02]  /*8580*/  SEL R35, R3, RZ, !P1 ;  /* 0x000000ff03237207 */ /* 0x000fe40004800000 */
[----:B-1----:R-:W-:Y:S01]  /*8590*/  @!P5 LEA R16, P1, R30, R14, 0x1 ;  /* 0x0000000e1e10d211 */ /* 0x002fe200078208ff */
[----:B------:R-:W-:Y:S02]  /*85a0*/  IMAD R22, R188, -0x80, R2 ;  /* 0xffffff80bc167824 */ /* 0x000fe400078e0202 */
[----:B------:R-:W-:Y:S01]  /*85b0*/  IMAD R0, R35, c[0x0][0x1f0], RZ ;  /* 0x00007c0023007a24 */ /* 0x000fe200078e02ff */
[----:B--2---:R-:W-:Y:S01]  /*85c0*/  @!P5 LEA.HI.X R17, R30, R15, R31, 0x1, P1 ;  /* 0x0000000f1e11d211 */ /* 0x004fe200008f0c1f */
[----:B------:R-:W-:Y:S01]  /*85d0*/  IMAD.WIDE.U32 R6, R36, c[0x0][0x1f0], R6 ;  /* 0x00007c0024067a25 */ /* 0x000fe200078e0006 */
[----:B------:R-:W-:-:S02]  /*85e0*/  ISETP.GE.AND P6, PT, R22, 0x1, PT ;  /* 0x000000011600780c */ /* 0x000fc40003fc6270 */
[----:B------:R-:W-:Y:S01]  /*85f0*/  ISETP.GE.AND P2, PT, R22, 0x21, PT ;  /* 0x000000211600780c */ /* 0x000fe20003f46270 */
[----:B------:R-:W-:Y:S01]  /*8600*/  IMAD R2, R36, c[0x0][0x1f4], R0 ;  /* 0x00007d0024027a24 */ /* 0x000fe200078e0200 */
[C---:B------:R-:W-:Y:S01]  /*8610*/  ISETP.GE.AND P4, PT, R22.reuse, 0x41, PT ;  /* 0x000000411600780c */ /* 0x040fe20003f86270 */
[----:B------:R-:W-:Y:S01]  /*8620*/  IMAD R0, R193, R188, RZ ;  /* 0x000000bcc1007224 */ /* 0x000fe200078e02ff */
[----:B------:R-:W-:Y:S01]  /*8630*/  ISETP.GE.AND P3, PT, R22, 0x61, PT ;  /* 0x000000611600780c */ /* 0x000fe20003f66270 */
[----:B------:R-:W-:Y:S01]  /*8640*/  IMAD.IADD R231, R7, 0x1, R2 ;  /* 0x0000000107e77824 */ /* 0x000fe200078e0202 */
[----:B------:R1:W-:Y:S01]  /*8650*/  STL.64 [R1+0x48], R6 ;  /* 0x0000480601007387 */ /* 0x0003e20000100a00 */
[----:B------:R-:W-:Y:S01]  /*8660*/  IMAD.MOV.U32 R230, RZ, RZ, R6 ;  /* 0x000000ffffe67224 */ /* 0x000fe200078e0006 */
[----:B------:R-:W-:Y:S01]  /*8670*/  ISETP.GE.AND P1, PT, R30, c[0x0][0x198], PT ;  /* 0x000066001e007a0c */ /* 0x000fe20003f26270 */
[-C--:B------:R-:W-:Y:S02]  /*8680*/  IMAD R0, R85, R202.reuse, R0 ;  /* 0x000000ca55007224 */ /* 0x080fe400078e0200 */
[----:B------:R-:W-:Y:S01]  /*8690*/  IMAD.WIDE.U32 R2, R188, R202, R230 ;  /* 0x000000cabc027225 */ /* 0x000fe200078e00e6 */
[----:B------:R-:W-:Y:S03]  /*86a0*/  STL.64 [R1+0x38], R230 ;  /* 0x000038e601007387 */ /* 0x000fe60000100a00 */
[----:B------:R-:W-:Y:S01]  /*86b0*/  IMAD.IADD R3, R3, 0x1, R0 ;  /* 0x0000000103037824 */ /* 0x000fe200078e0200 */
[----:B------:R-:W-:-:S04]  /*86c0*/  @P6 LEA R18, P0, R2, c[0x0][0x1c8], 0x1 ;  /* 0x0000720002126a11 */ /* 0x000fc800078008ff */
[----:B------:R-:W-:Y:S02]  /*86d0*/  @P6 LEA.HI.X R19, R2, c[0x0][0x1cc], R3, 0x1, P0 ;  /* 0x0000730002136a11 */ /* 0x000fe400000f0c03 */
[----:B------:R-:W-:-:S04]  /*86e0*/  @P2 LEA R0, P0, R195, R2, 0x5 ;  /* 0x00000002c3002211 */ /* 0x000fc800078028ff */
[----:B------:R-:W-:Y:S02]  /*86f0*/  @P2 LEA.HI.X R4, R195, R3, R5, 0x5, P0 ;  /* 0x00000003c3042211 */ /* 0x000fe400000f2c05 */
[----:B------:R-:W-:-:S04]  /*8700*/  @P2 LEA R20, P0, R0, c[0x0][0x1c8], 0x1 ;  /* 0x0000720000142a11 */ /* 0x000fc800078008ff */
[----:B------:R-:W-:Y:S01]  /*8710*/  @P2 LEA.HI.X R21, R0, c[0x0][0x1cc], R4, 0x1, P0 ;  /* 0x0000730000152a11 */ /* 0x000fe200000f0c04 */
[C---:B-1----:R-:W-:Y:S01]  /*8720*/  IMAD.SHL.U32 R6, R5.reuse, 0x40, RZ ;  /* 0x0000004005067824 */ /* 0x042fe200078e00ff */
[----:B------:R-:W-:Y:S01]  /*8730*/  @P4 IADD3 R0, P0, R2, R200, RZ ;  /* 0x000000c802004210 */ /* 0x000fe20007f1e0ff */
[----:B------:R-:W-:Y:S02]  /*8740*/  @P3 IMAD R5, R5, 0x60, RZ ;  /* 0x0000006005053824 */ /* 0x000fe400078e02ff */
[----:B------:R-:W-:-:S04]  /*8750*/  IMAD.IADD R209, R201, 0x1, R6 ;  /* 0x00000001c9d17824 */ /* 0x000fc800078e0206 */
[--C-:B------:R-:W-:Y:S01]  /*8760*/  @P4 IMAD.X R4, R209, 0x1, R3.reuse, P0 ;  /* 0x00000001d1044824 */ /* 0x100fe200000e0603 */
[C---:B------:R-:W-:Y:S01]  /*8770*/  @P4 LEA R28, P0, R0.reuse, c[0x0][0x1c8], 0x1 ;  /* 0x00007200001c4a11 */ /* 0x040fe200078008ff */
[----:B------:R-:W-:Y:S01]  /*8780*/  @P3 IMAD.WIDE.U32 R2, R195, 0x60, R2 ;  /* 0x00000060c3023825 */ /* 0x000fe200078e0002 */
[----:B------:R-:W-:Y:S02]  /*8790*/  STL [R1+0x34], R209 ;  /* 0x000034d101007387 */ /* 0x000fe40000100800 */
[----:B------:R-:W-:Y:S01]  /*87a0*/  @P4 LEA.HI.X R29, R0, c[0x0][0x1cc], R4, 0x1, P0 ;  /* 0x00007300001d4a11 */ /* 0x000fe200000f0c04 */
[----:B------:R-:W-:Y:S01]  /*87b0*/  @P3 IMAD.IADD R0, R5, 0x1, R3 ;  /* 0x0000000105003824 */ /* 0x000fe200078e0203 */
[----:B------:R-:W-:Y:S01]  /*87c0*/  @P3 LEA R26, P0, R2, c[0x0][0x1c8], 0x1 ;  /* 0x00007200021a3a11 */ /* 0x000fe200078008ff */
[----:B------:R-:W1:Y:S01]  /*87d0*/  SHFL.IDX PT, R4, R24, 0x2, 0x181f ;  /* 0x00581f0018047f89 */ /* 0x000e6200000e0000 */
[----:B------:R-:W-:Y:S02]  /*87e0*/  IADD3 R3, R32, 0x20, RZ ;  /* 0x0000002020037810 */ /* 0x000fe40007ffe0ff */
[----:B------:R-:W-:Y:S01]  /*87f0*/  @P3 LEA.HI.X R27, R2, c[0x0][0x1cc], R0, 0x1, P0 ;  /* 0x00007300021b3a11 */ /* 0x000fe200000f0c00 */
[----:B------:R-:W2:Y:S01]  /*8800*/  SHFL.IDX PT, R5, R23, 0x2, 0x181f ;  /* 0x00581f0017057f89 */ /* 0x000ea200000e0000 */
[----:B------:R-:W-:-:S02]  /*8810*/  IADD3 R0, R32, 0x40, RZ ;  /* 0x0000004020007810 */ /* 0x000fc40007ffe0ff */
[-C--:B------:R-:W-:Y:S01]  /*8820*/  ISETP.GE.AND P3, PT, R3, R46.reuse, PT ;  /* 0x0000002e0300720c */ /* 0x080fe20003f66270 */
[----:B------:R3:W4:Y:S01]  /*8830*/  SHFL.IDX PT, R2, R24, 0x3, 0x181f ;  /* 0x00781f0018027f89 */ /* 0x00072200000e0000 */
[-C--:B------:R-:W-:Y:S02]  /*8840*/  ISETP.GE.AND P4, PT, R0, R46.reuse, PT ;  /* 0x0000002e0000720c */ /* 0x080fe40003f86270 */
[----:B------:R-:W-:Y:S01]  /*8850*/  IADD3 R0, R32, 0x60, RZ ;  /* 0x0000006020007810 */ /* 0x000fe20007ffe0ff */
[----:B------:R4:W4:Y:S03]  /*8860*/  SHFL.IDX PT, R3, R23, 0x3, 0x181f ;  /* 0x00781f0017037f89 */ /* 0x00092600000e0000 */
[----:B------:R-:W-:Y:S02]  /*8870*/  ISETP.GE.AND P6, PT, R0, R46, PT ;  /* 0x0000002e0000720c */ /* 0x000fe40003fc6270 */
[----:B------:R-:W-:-:S03]  /*8880*/  @!P5 SHF.R.S32.HI R0, RZ, 0x1f, R33 ;  /* 0x0000001fff00d819 */ /* 0x000fc60000011421 */
[----:B------:R-:W-:Y:S02]  /*8890*/  @!P3 LEA R12, P0, R30, R8, 0x1 ;  /* 0x000000081e0cb211 */ /* 0x000fe400078008ff */
[----:B------:R-:W-:Y:S02]  /*88a0*/  @!P5 LEA.HI R0, R0, R33, RZ, 0x3 ;  /* 0x000000210000d211 */ /* 0x000fe400078f18ff */
[----:B------:R-:W-:Y:S02]  /*88b0*/  @!P3 LEA.HI.X R13, R30, R9, R31, 0x1, P0 ;  /* 0x000000091e0db211 */ /* 0x000fe400000f0c1f */
[----:B------:R-:W-:Y:S02]  /*88c0*/  @!P5 LOP3.LUT R0, R0, 0xfffffff8, RZ, 0xc0, !PT ;  /* 0xfffffff80000d812 */ /* 0x000fe400078ec0ff */
[----:B-1----:R-:W-:Y:S02]  /*88d0*/  @!P4 LEA R10, P0, R30, R4, 0x1 ;  /* 0x000000041e0ac211 */ /* 0x002fe400078008ff */
[----:B---3--:R-:W-:Y:S01]  /*88e0*/  LEA.HI R24, R194, R228, RZ, 0x6 ;  /* 0x000000e4c2187211 */ /* 0x008fe200078f30ff */
[----:B------:R-:W-:Y:S01]  /*88f0*/  @!P5 IMAD.WIDE R14, R0, 0x2, R14 ;  /* 0x00000002000ed825 */ /* 0x000fe200078e020e */
[----:B--2---:R-:W-:-:S02]  /*8900*/  @!P4 LEA.HI.X R11, R30, R5, R31, 0x1, P0 ;  /* 0x000000051e0bc211 */ /* 0x004fc400000f0c1f */
[--C-:B----4-:R-:W-:Y:S01]  /*8910*/  @!P3 SHF.R.S32.HI R23, RZ, 0x1f, R33.reuse ;  /* 0x0000001fff17b819 */ /* 0x110fe20000011421 */
[----:B------:R-:W-:Y:S01]  /*8920*/  IMAD.SHL.U32 R24, R24, 0x8, RZ ;  /* 0x0000000818187824 */ /* 0x000fe200078e00ff */
[----:B------:R-:W-:Y:S02]  /*8930*/  @!P6 LEA R6, P0, R30, R2, 0x1 ;  /* 0x000000021e06e211 */ /* 0x000fe400078008ff */
[----:B------:R-:W-:Y:S02]  /*8940*/  @!P4 SHF.R.S32.HI R0, RZ, 0x1f, R33 ;  /* 0x0000001fff00c819 */ /* 0x000fe40000011421 */
[----:B------:R-:W-:Y:S02]  /*8950*/  @!P3 LEA.HI R23, R23, R33, RZ, 0x3 ;  /* 0x000000211717b211 */ /* 0x000fe400078f18ff */
[----:B------:R-:W-:Y:S02]  /*8960*/  LOP3.LUT R44, R24, 0xfffffe00, RZ, 0xc0, !PT ;  /* 0xfffffe00182c7812 */ /* 0x000fe400078ec0ff */
[----:B------:R-:W-:-:S02]  /*8970*/  LOP3.LUT R24, R25, 0x38, R30, 0xf8, !PT ;  /* 0x0000003819187812 */ /* 0x000fc400078ef81e */
[----:B------:R-:W-:Y:S02]  /*8980*/  @!P6 LEA.HI.X R7, R30, R3, R31, 0x1, P0 ;  /* 0x000000031e07e211 */ /* 0x000fe400000f0c1f */
[----:B------:R-:W-:Y:S02]  /*8990*/  @!P4 LEA.HI R0, R0, R33, RZ, 0x3 ;  /* 0x000000210000c211 */ /* 0x000fe400078f18ff */
        /* <DEDUP_REMOVED lines=12> */
[----:B--2---:R-:W-:Y:S01]  /*8a60*/  @!P4 IMAD.SHL.U32 R15, R84, 0x2, RZ ;  /* 0x00000002540fc824 */ /* 0x004fe200078e00ff */
[----:B------:R-:W-:-:S02]  /*8a70*/  P2R R14, PR, RZ, 0x20 ;  /* 0x00000020ff0e7803 */ /* 0x000fc40000000000 */
[----:B------:R-:W-:Y:S02]  /*8a80*/  ISETP.GE.AND P5, PT, R30, c[0x0][0x1d4], PT ;  /* 0x000075001e007a0c */ /* 0x000fe40003fa6270 */
[----:B---3--:R-:W-:Y:S01]  /*8a90*/  P2R R12, PR, RZ, 0x8 ;  /* 0x00000008ff0c7803 */ /* 0x008fe20000000000 */
[----:B------:R2:W-:Y:S01]  /*8aa0*/  @!P4 LDGSTS.E.BYPASS.LTC128B.128 [R15+0x2100], [R10.64], !P1 ;  /* 0x021000000a0fcfae */ /* 0x0005e2000c901d48 */
[----:B------:R-:W-:Y:S01]  /*8ab0*/  ISETP.GE.AND P3, PT, R22, 0x1, PT ;  /* 0x000000011600780c */ /* 0x000fe20003f66270 */
[----:B----4-:R-:W-:Y:S01]  /*8ac0*/  @!P6 IMAD.SHL.U32 R8, R84, 0x2, RZ ;  /* 0x000000025408e824 */ /* 0x010fe200078e00ff */
[----:B------:R-:W-:Y:S01]  /*8ad0*/  @!P6 SHF.R.S32.HI R0, RZ, 0x1f, R33 ;  /* 0x0000001fff00e819 */ /* 0x000fe20000011421 */
[----:B------:R3:W-:Y:S03]  /*8ae0*/  @!P4 LDGSTS.E.BYPASS.LTC128B.128 [R15+0x6100], [R4.64], !P0 ;  /* 0x06100000040fcfae */ /* 0x0007e6000c101d48 */
[----:B------:R-:W-:Y:S01]  /*8af0*/  @!P6 LEA.HI R0, R0, R33, RZ, 0x3 ;  /* 0x000000210000e211 */ /* 0x000fe200078f18ff */
[----:B------:R4:W-:Y:S02]  /*8b00*/  @!P6 LDGSTS.E.BYPASS.LTC128B.128 [R8+0x3100], [R6.64], !P1 ;  /* 0x031000000608efae */ /* 0x0009e4000c901d48 */
[----:B------:R-:W-:-:S02]  /*8b10*/  @P5 LOP3.LUT R121, R121, 0x1, RZ, 0xfc, !PT ;  /* 0x0000000179795812 */ /* 0x000fc400078efcff */
[----:B------:R-:W-:Y:S02]  /*8b20*/  @!P6 LOP3.LUT R0, R0, 0xfffffff8, RZ, 0xc0, !PT ;  /* 0xfffffff80000e812 */ /* 0x000fe400078ec0ff */
[----:B------:R-:W-:-:S03]  /*8b30*/  LOP3.LUT R121, R121, 0xfffffffd, RZ, 0xc0, !PT ;  /* 0xfffffffd79797812 */ /* 0x000fc600078ec0ff */
[----:B------:R-:W-:-:S04]  /*8b40*/  @!P6 IMAD.WIDE R2, R0, 0x2, R2 ;  /* 0x000000020002e825 */ /* 0x000fc800078e0202 */
[----:B------:R-:W-:Y:S01]  /*8b50*/  @P3 IMAD.SHL.U32 R0, R84, 0x2, RZ ;  /* 0x0000000254003824 */ /* 0x000fe200078e00ff */
[----:B------:R1:W-:Y:S01]  /*8b60*/  @!P6 LDGSTS.E.BYPASS.LTC128B.128 [R8+0x7100], [R2.64], !P0 ;  /* 0x071000000208efae */ /* 0x0003e2000c101d48 */
[----:B------:R-:W-:-:S03]  /*8b70*/  ISETP.GE.AND P0, PT, R33, c[0x0][0x1d4], PT ;  /* 0x0000750021007a0c */ /* 0x000fc60003f06270 */
[----:B------:R-:W0:Y:S01]  /*8b80*/  LDGDEPBAR ;  /* 0x00000000000079af */ /* 0x000e220000000000 */
[----:B--2---:R-:W-:-:S03]  /*8b90*/  IMAD R10, R212, c[0x0][0x210], RZ ;  /* 0x00008400d40a7a24 */ /* 0x004fc600078e02ff */
[----:B------:R2:W-:Y:S01]  /*8ba0*/  @P3 LDGSTS.E.BYPASS.LTC128B.128 [R0+0x8100], [R18.64], !P5 ;  /* 0x0810000012003fae */ /* 0x0005e2000e901d48 */
[----:B---3--:R-:W-:Y:S01]  /*8bb0*/  LEA.HI R5, R194, R228, RZ, 0x4 ;  /* 0x000000e4c2057211 */ /* 0x008fe200078f20ff */
[----:B------:R-:W-:Y:S02]  /*8bc0*/  IMAD.MOV.U32 R4, RZ, RZ, 0x10 ;  /* 0x00000010ff047424 */ /* 0x000fe400078e00ff */
[----:B----4-:R-:W-:Y:S02]  /*8bd0*/  IMAD.WIDE.U32 R6, R34, c[0x0][0x208], R30 ;  /* 0x0000820022067a25 */ /* 0x010fe400078e001e */
[----:B------:R2:W-:Y:S01]  /*8be0*/  @P3 LDGSTS.E.BYPASS.LTC128B.128 [R0+0xc100], [R18.64+0x80], !P0 ;  /* 0x0c10008012003fae */ /* 0x0005e2000c101d48 */
[----:B------:R-:W-:Y:S02]  /*8bf0*/  ISETP.GE.AND P3, PT, R22, 0x41, PT ;  /* 0x000000411600780c */ /* 0x000fe40003f66270 */
[----:B------:R-:W-:-:S05]  /*8c00*/  @P0 LOP3.LUT R121, R121, 0x2, RZ, 0xfc, !PT ;  /* 0x0000000279790812 */ /* 0x000fca00078efcff */
[----:B------:R3:W-:Y:S01]  /*8c10*/  STL [R1+0x8], R121 ;  /* 0x0000087901007387 */ /* 0x0007e20000100800 */
[----:B-1----:R-:W-:Y:S01]  /*8c20*/  SHF.R.S32.HI R3, RZ, 0x4, R5 ;  /* 0x00000004ff037819 */ /* 0x002fe20000011405 */
[----:B--2---:R-:W-:-:S05]  /*8c30*/  @P2 IMAD.SHL.U32 R0, R84, 0x2, RZ ;  /* 0x0000000254002824 */ /* 0x004fca00078e00ff */
[----:B------:R1:W-:Y:S04]  /*8c40*/  @P2 LDGSTS.E.BYPASS.LTC128B.128 [R0+0x9100], [R20.64], !P5 ;  /* 0x0910000014002fae */ /* 0x0003e8000e901d48 */
[----:B------:R1:W-:Y:S02]  /*8c50*/  @P2 LDGSTS.E.BYPASS.LTC128B.128 [R0+0xd100], [R20.64+0x80], !P0 ;  /* 0x0d10008014002fae */ /* 0x0003e4000c101d48 */
[C---:B-1----:R-:W-:Y:S02]  /*8c60*/  LOP3.LUT R0, R5.reuse, 0xfffffff0, RZ, 0xc0, !PT ;  /* 0xfffffff005007812 */ /* 0x042fe400078ec0ff */
[----:B------:R-:W-:-:S03]  /*8c70*/  LEA.HI R5, R5, R3, RZ, 0x1 ;  /* 0x0000000305057211 */ /* 0x000fc600078f08ff */
[----:B------:R-:W-:Y:S01]  /*8c80*/  IMAD.IADD R0, R228, 0x1, -R0 ;  /* 0x00000001e4007824 */ /* 0x000fe200078e0a00 */
[----:B------:R-:W-:-:S04]  /*8c90*/  LOP3.LUT R5, R5, 0xfffffffe, RZ, 0xc0, !PT ;  /* 0xfffffffe05057812 */ /* 0x000fc800078ec0ff */
[----:B------:R-:W-:Y:S01]  /*8ca0*/  SHF.R.S32.HI R2, RZ, 0x1f, R0 ;  /* 0x0000001fff027819 */ /* 0x000fe20000011400 */
[----:B------:R-:W-:-:S03]  /*8cb0*/  IMAD.IADD R81, R3, 0x1, -R5 ;  /* 0x0000000103517824 */ /* 0x000fc600078e0a05 */
[----:B------:R-:W-:Y:S01]  /*8cc0*/  LEA.HI R9, R2, R0, RZ, 0x3 ;  /* 0x0000000002097211 */ /* 0x000fe200078f18ff */
[----:B------:R-:W-:-:S03]  /*8cd0*/  IMAD.SHL.U32 R3, R81, 0x8, RZ ;  /* 0x0000000851037824 */ /* 0x000fc600078e00ff */
[----:B------:R-:W-:-:S05]  /*8ce0*/  LOP3.LUT R2, R9, 0xfffffff8, RZ, 0xc0, !PT ;  /* 0xfffffff809027812 */ /* 0x000fca00078ec0ff */
[----:B------:R-:W-:Y:S02]  /*8cf0*/  IMAD.IADD R8, R0, 0x1, -R2 ;  /* 0x0000000100087824 */ /* 0x000fe400078e0a02 */
[----:B------:R-:W-:Y:S02]  /*8d00*/  @P3 IMAD.SHL.U32 R0, R84, 0x2, RZ ;  /* 0x0000000254003824 */ /* 0x000fe400078e00ff */
[----:B------:R-:W-:Y:S01]  /*8d10*/  IMAD.MOV.U32 R2, RZ, RZ, 0x20 ;  /* 0x00000020ff027424 */ /* 0x000fe200078e00ff */
[----:B------:R-:W-:Y:S02]  /*8d20*/  R2P PR, R8, 0x6 ;  /* 0x0000000608007804 */ /* 0x000fe40000000000 */
[----:B------:R1:W-:Y:S03]  /*8d30*/  @P3 LDGSTS.E.BYPASS.LTC128B.128 [R0+0xa100], [R28.64], !P5 ;  /* 0x0a1000001c003fae */ /* 0x0003e6000e901d48 */
[----:B------:R-:W-:Y:S01]  /*8d40*/  SEL R4, R4, 0xfffffff0, !P1 ;  /* 0xfffffff004047807 */ /* 0x000fe20004800000 */
[----:B------:R1:W-:Y:S01]  /*8d50*/  @P3 LDGSTS.E.BYPASS.LTC128B.128 [R0+0xe100], [R28.64+0x80], !P0 ;  /* 0x0e1000801c003fae */ /* 0x0003e2000c101d48 */
[----:B------:R-:W-:-:S02]  /*8d60*/  ISETP.GE.AND P1, PT, R22, 0x61, PT ;  /* 0x000000611600780c */ /* 0x000fc40003f26270 */
[----:B------:R-:W-:Y:S02]  /*8d70*/  ISETP.NE.AND P3, PT, R12, RZ, PT ;  /* 0x000000ff0c00720c */ /* 0x000fe40003f65270 */
[----:B------:R-:W-:-:S09]  /*8d80*/  SEL R2, R2, 0xffffffe0, !P2 ;  /* 0xffffffe002027807 */ /* 0x000fd20005000000 */
[----:B-1----:R-:W-:-:S05]  /*8d90*/  @P1 IMAD.SHL.U32 R0, R84, 0x2, RZ ;  /* 0x0000000254001824 */ /* 0x002fca00078e00ff */
[----:B------:R1:W-:Y:S01]  /*8da0*/  @P1 LDGSTS.E.BYPASS.LTC128B.128 [R0+0xb100], [R26.64], !P5 ;  /* 0x0b1000001a001fae */ /* 0x0003e2000e901d48 */
[----:B------:R-:W-:-:S03]  /*8db0*/  ISETP.NE.AND P5, PT, R14, RZ, PT ;  /* 0x000000ff0e00720c */ /* 0x000fc60003fa5270 */
[----:B------:R1:W-:Y:S01]  /*8dc0*/  @P1 LDGSTS.E.BYPASS.LTC128B.128 [R0+0xf100], [R26.64+0x80], !P0 ;  /* 0x0f1000801a001fae */ /* 0x0003e2000c101d48 */
[----:B------:R-:W-:-:S03]  /*8dd0*/  ISETP.LT.AND P0, PT, RZ, c[0x0][0x27c], PT ;  /* 0x00009f00ff007a0c */ /* 0x000fc60003f01270 */
[----:B------:R-:W0:Y:S01]  /*8de0*/  LDGDEPBAR ;  /* 0x00000000000079af */ /* 0x000e220000000000 */
[----:B-1----:R-:W-:-:S04]  /*8df0*/  IMAD R0, R37, c[0x0][0x208], RZ ;  /* 0x0000820025007a24 */ /* 0x002fc800078e02ff */
[----:B------:R-:W-:-:S04]  /*8e00*/  IMAD R0, R34, c[0x0][0x20c], R0 ;  /* 0x0000830022007a24 */ /* 0x000fc800078e0200 */
[----:B------:R-:W-:Y:S02]  /*8e10*/  IMAD.IADD R7, R7, 0x1, R0 ;  /* 0x0000000107077824 */ /* 0x000fe400078e0200 */
[----:B------:R-:W-:Y:S02]  /*8e20*/  IMAD.SHL.U32 R0, R8, 0x40, RZ ;  /* 0x0000004008007824 */ /* 0x000fe400078e00ff */
[C---:B------:R-:W-:Y:S02]  /*8e30*/  IMAD R8, R38.reuse, c[0x0][0x214], R10 ;  /* 0x0000850026087a24 */ /* 0x040fe400078e020a */
[----:B------:R-:W-:Y:S01]  /*8e40*/  IMAD.WIDE.U32 R6, R38, c[0x0][0x210], R6 ;  /* 0x0000840026067a25 */ /* 0x000fe200078e0006 */
[----:B------:R-:W-:-:S03]  /*8e50*/  LOP3.LUT R0, R0, 0x1c0, RZ, 0xc0, !PT ;  /* 0x000001c000007812 */ /* 0x000fc600078ec0ff */
[----:B------:R-:W-:Y:S01]  /*8e60*/  IMAD.IADD R7, R8, 0x1, R7 ;  /* 0x0000000108077824 */ /* 0x000fe200078e0207 */
[----:B------:R-:W-:Y:S02]  /*8e70*/  LOP3.LUT R5, R0, 0x8, R3, 0xf8, !PT ;  /* 0x0000000800057812 */ /* 0x000fe400078ef803 */
[----:B------:R-:W-:Y:S01]  /*8e80*/  SHF.R.U32.HI R3, RZ, 0x3, R0 ;  /* 0x00000003ff037819 */ /* 0x000fe20000011600 */
[----:B------:R-:W-:Y:S02]  /*8e90*/  IMAD R0, R35, c[0x0][0x218], RZ ;  /* 0x0000860023007a24 */ /* 0x000fe400078e02ff */
[----:B------:R-:W-:Y:S01]  /*8ea0*/  IMAD.WIDE.U32 R92, R36, c[0x0][0x218], R6 ;  /* 0x00008600245c7a25 */ /* 0x000fe200078e0006 */
[----:B------:R-:W-:-:S03]  /*8eb0*/  LOP3.LUT R5, R5, R3, RZ, 0x3c, !PT ;  /* 0x0000000305057212 */ /* 0x000fc600078e3cff */
[----:B------:R-:W-:Y:S01]  /*8ec0*/  IMAD R0, R36, c[0x0][0x21c], R0 ;  /* 0x0000870024007a24 */ /* 0x000fe200078e0200 */
[----:B------:R3:W-:Y:S01]  /*8ed0*/  STL.64 [R1+0x50], R92 ;  /* 0x0000505c01007387 */ /* 0x0007e20000100a00 */
[----:B------:R-:W-:Y:S02]  /*8ee0*/  IMAD.SHL.U32 R3, R9, 0x40, RZ ;  /* 0x0000004009037824 */ /* 0x000fe400078e00ff */
[----:B------:R-:W-:-:S03]  /*8ef0*/  IMAD.IADD R87, R93, 0x1, R0 ;  /* 0x000000015d577824 */ /* 0x000fc600078e0200 */
[----:B------:R-:W-:Y:S02]  /*8f00*/  LOP3.LUT R3, R5, 0xfffffe00, R3, 0xf8, !PT ;  /* 0xfffffe0005037812 */ /* 0x000fe400078ef803 */
[----:B------:R3:W-:Y:S01]  /*8f10*/  STL [R1+0x44], R87 ;  /* 0x0000445701007387 */ /* 0x0007e20000100800 */
[----:B------:R-:W-:Y:S05]  /*8f20*/  @P0 BRA `(.L_x_2518) ;  /* 0x0000002000000947 */ /* 0x000fea0003800000 */
[----:B------:R-:W-:-:S04]  /*8f30*/  DEPBAR.LE SB0, 0x1 ;  /* 0x000080400000791a */ /* 0x000fc80000000000 */
[----:B------:R-:W-:Y:S05]  /*8f40*/  BRA `(.L_x_2519) ;  /* 0x00004cc000007947 */ /* 0x000fea0003800000 */
.L_x_2518:
        /* <DEDUP_REMOVED lines=35> */
[----:B------:R1:W2:Y:S03]  /*9180*/  SHFL.IDX PT, R8, R25, RZ, 0x181f ;  /* 0x00181fff19087589 */ /* 0x0002a600000e0000 */
[C---:B------:R-:W-:Y:S01]  /*9190*/  IMAD.WIDE.U32 R6, R0.reuse, c[0x0][0x290], R6 ;  /* 0x0000a40000067a25 */ /* 0x040fe200078e0006 */
[----:B------:R1:W4:Y:S03]  /*91a0*/  SHFL.IDX PT, R9, R24, RZ, 0x181f ;  /* 0x00181fff18097589 */ /* 0x00032600000e0000 */
[----:B------:R-:W-:Y:S01]  /*91b0*/  IMAD R0, R0, c[0x0][0x294], R5 ;  /* 0x0000a50000007a24 */ /* 0x000fe200078e0205 */
[----:B------:R-:W-:-:S04]  /*91c0*/  LEA R19, P0, R6, c[0x0][0x288], 0x1 ;  /* 0x0000a20006137a11 */ /* 0x000fc800078008ff */
[----:B------:R-:W-:-:S04]  /*91d0*/  IADD3 R0, R7, R0, RZ ;  /* 0x0000000007007210 */ /* 0x000fc80007ffe0ff */
[----:B------:R-:W-:Y:S02]  /*91e0*/  LEA.HI.X R18, R6, c[0x0][0x28c], R0, 0x1, P0 ;  /* 0x0000a30006127a11 */ /* 0x000fe400000f0c00 */
[----:B------:R1:W3:Y:S04]  /*91f0*/  SHFL.IDX PT, R6, R19, RZ, 0x181f ;  /* 0x00181fff13067589 */ /* 0x0002e800000e0000 */
[----:B------:R1:W1:Y:S01]  /*9200*/  SHFL.IDX PT, R7, R18, RZ, 0x181f ;  /* 0x00181fff12077589 */ /* 0x00026200000e0000 */
        /* <DEDUP_REMOVED lines=19> */
.L_x_2522:
[----:B------:R-:W-:Y:S05]  /*9340*/  BSYNC B0 ;  /* 0x0000000000007941 */ /* 0x000fea0003800000 */
.L_x_2521:
        /* <DEDUP_REMOVED lines=12> */
[----:B--2---:R1:W2:Y:S01]  /*9410*/  SHFL.IDX PT, R8, R25, 0x1, 0x181f ;  /* 0x00381f0019087f89 */ /* 0x0042a200000e0000 */
[----:B------:R-:W-:Y:S01]  /*9420*/  MOV R0, R17 ;  /* 0x0000001100007202 */ /* 0x000fe20000000f00 */
[----:B------:R-:W-:Y:S01]  /*9430*/  CS2R R30, SRZ ;  /* 0x00000000001e7805 */ /* 0x000fe2000001ff00 */
[----:B------:R-:W-:Y:S01]  /*9440*/  PRMT R55, R10, 0x5410, R11 ;  /* 0x000054100a377816 */ /* 0x000fe2000000000b */
[----:B------:R1:W3:Y:S01]  /*9450*/  SHFL.IDX PT, R7, R18, 0x1, 0x181f ;  /* 0x00381f0012077f89 */ /* 0x0002e200000e0000 */
[----:B------:R-:W-:Y:S01]  /*9460*/  PRMT R39, R0, 0x5410, R5 ;  /* 0x0000541000277816 */ /* 0x000fe20000000005 */
[----:B------:R-:W-:-:S02]  /*9470*/  CS2R R28, SRZ ;  /* 0x00000000001c7805 */ /* 0x000fc4000001ff00 */
[----:B---3--:R1:W3:Y:S01]  /*9480*/  SHFL.IDX PT, R6, R19, 0x1, 0x181f ;  /* 0x00381f0013067f89 */ /* 0x0082e200000e0000 */
        /* <DEDUP_REMOVED lines=8> */
[----:B--2-4-:R-:W-:Y:S02]  /*9510*/  @!P1 IMAD.WIDE R12, R38, 0x2, R8 ;  /* 0x00000002260c9825 */ /* 0x014fe400078e0208 */
[----:B------:R-:W-:-:S03]  /*9520*/  @!P0 SHF.R.S32.HI R0, RZ, 0x1f, R5 ;  /* 0x0000001fff008819 */ /* 0x000fc60000011405 */
[----:B------:R2:W5:Y:S01]  /*9530*/  @!P1 LD.E.64 R26, [R12.64] ;  /* 0x000000080c1a9980 */ /* 0x000562000c101b00 */
[----:B------:R-:W-:-:S04]  /*9540*/  @!P0 LEA.HI R0, R0, R5, RZ, 0x2 ;  /* 0x0000000500008211 */ /* 0x000fc800078f10ff */
[----:B------:R-:W-:-:S05]  /*9550*/  @!P0 LOP3.LUT R0, R0, 0xfffffffc, RZ, 0xc0, !PT ;  /* 0xfffffffc00008812 */ /* 0x000fca00078ec0ff */
[----:B------:R-:W-:-:S04]  /*9560*/  @!P0 IMAD.WIDE R10, R0, 0x2, R8 ;  /* 0x00000002000a8825 */ /* 0x000fc800078e0208 */
[--C-:B---3--:R-:W-:Y:S01]  /*9570*/  @!P0 IMAD.WIDE R8, R0, 0x2, R6.reuse ;  /* 0x0000000200088825 */ /* 0x108fe200078e0206 */
[----:B------:R2:W5:Y:S03]  /*9580*/  @!P0 LD.E.64 R32, [R10.64] ;  /* 0x000000080a208980 */ /* 0x000566000c101b00 */
[----:B------:R-:W-:Y:S01]  /*9590*/  @!P1 IMAD.WIDE R6, R38, 0x2, R6 ;  /* 0x0000000226069825 */ /* 0x000fe200078e0206 */
[----:B------:R2:W5:Y:S04]  /*95a0*/  @!P0 LD.E.64 R30, [R8.64] ;  /* 0x00000008081e8980 */ /* 0x000568000c101b00 */
[----:B------:R2:W5:Y:S02]  /*95b0*/  @!P1 LD.E.64 R28, [R6.64] ;  /* 0x00000008061c9980 */ /* 0x000564000c101b00 */
.L_x_2524:
[----:B------:R-:W-:Y:S05]  /*95c0*/  BSYNC B0 ;  /* 0x0000000000007941 */ /* 0x000fea0003800000 */
.L_x_2523:
[----:B--2--5:R-:W-:Y:S01]  /*95d0*/  IMAD.MOV.U32 R11, RZ, RZ, R32 ;  /* 0x000000ffff0b7224 */ /* 0x024fe200078e0020 */
        /* <DEDUP_REMOVED lines=15> */
[----:B------:R2:W3:Y:S01]  /*96d0*/  SHFL.IDX PT, R7, R18, 0x2, 0x181f ;  /* 0x00581f0012077f89 */ /* 0x0004e200000e0000 */
[----:B------:R-:W-:Y:S01]  /*96e0*/  PRMT R57, R0, 0x5410, R5 ;  /* 0x0000541000397816 */ /* 0x000fe20000000005 */
[----:B------:R-:W-:Y:S01]  /*96f0*/  CS2R R34, SRZ ;  /* 0x0000000000227805 */ /* 0x000fe2000001ff00 */
[----:B------:R-:W-:Y:S01]  /*9700*/  CS2R R42, SRZ ;  /* 0x00000000002a7805 */ /* 0x000fe2000001ff00 */
[----:B---3--:R2:W3:Y:S01]  /*9710*/  SHFL.IDX PT, R6, R19, 0x2, 0x181f ;  /* 0x00581f0013067f89 */ /* 0x0084e200000e0000 */
        /* <DEDUP_REMOVED lines=20> */
.L_x_2526:
[----:B------:R-:W-:Y:S05]  /*9860*/  BSYNC B0 ;  /* 0x0000000000007941 */ /* 0x000fea0003800000 */
.L_x_2525:
        /* <DEDUP_REMOVED lines=12> */
[----:B------:R1:W2:Y:S01]  /*9930*/  SHFL.IDX PT, R8, R25, 0x3, 0x181f ;  /* 0x00781f0019087f89 */ /* 0x0002a200000e0000 */
        /* <DEDUP_REMOVED lines=26> */
.L_x_2528:
[----:B------:R-:W-:Y:S05]  /*9ae0*/  BSYNC B0 ;  /* 0x0000000000007941 */ /* 0x000fea0003800000 */
.L_x_2527:
        /* <DEDUP_REMOVED lines=68> */
.L_x_2532:
[----:B------:R-:W-:Y:S05]  /*9f30*/  BSYNC B0 ;  /* 0x0000000000007941 */ /* 0x000fea0003800000 */
.L_x_2531:
        /* <DEDUP_REMOVED lines=49> */
.L_x_2530:
[----:B------:R-:W-:Y:S05]  /*a250*/  BSYNC B1 ;  /* 0x0000000000017941 */ /* 0x000fea0003800000 */
.L_x_2529:
        /* <DEDUP_REMOVED lines=53> */
.L_x_2536:
[----:B------:R-:W-:Y:S05]  /*a5b0*/  BSYNC B0 ;  /* 0x0000000000007941 */ /* 0x000fea0003800000 */
.L_x_2535:
        /* <DEDUP_REMOVED lines=49> */
.L_x_2534:
[----:B------:R-:W-:Y:S05]  /*a8d0*/  BSYNC B1 ;  /* 0x0000000000017941 */ /* 0x000fea0003800000 */
.L_x_2533:
        /* <DEDUP_REMOVED lines=53> */
.L_x_2540:
[----:B------:R-:W-:Y:S05]  /*ac30*/  BSYNC B0 ;  /* 0x0000000000007941 */ /* 0x000fea0003800000 */
.L_x_2539:
        /* <DEDUP_REMOVED lines=49> */
.L_x_2538:
[----:B------:R-:W-:Y:S05]  /*af50*/  BSYNC B1 ;  /* 0x0000000000017941 */ /* 0x000fea0003800000 */
.L_x_2537:
        /* <DEDUP_REMOVED lines=52> */
.L_x_2543:
[----:B------:R-:W-:Y:S05]  /*b2a0*/  BSYNC B0 ;  /* 0x0000000000007941 */ /* 0x000fea0003800000 */
.L_x_2542:
        /* <DEDUP_REMOVED lines=50> */
.L_x_2520:
        /* <DEDUP_REMOVED lines=19> */
[----:B------:R-:W2:Y:S03]  /*b700*/  SHFL.IDX PT, R5, R13, RZ, 0x181f ;  /* 0x00181fff0d057589 */ /* 0x000ea600000e0000 */
[----:B------:R-:W-:Y:S02]  /*b710*/  IADD3 R0, R7, R0, RZ ;  /* 0x0000000007007210 */ /* 0x000fe40007ffe0ff */
[----:B------:R-:W4:Y:S02]  /*b720*/  SHFL.IDX PT, R7, R12, RZ, 0x181f ;  /* 0x00181fff0c077589 */ /* 0x000f2400000e0000 */
[----:B------:R-:W-:Y:S02]  /*b730*/  LEA.HI.X R11, R6, c[0x0][0x28c], R0, 0x1, P0 ;  /* 0x0000a300060b7a11 */ /* 0x000fe400000f0c00 */
[----:B------:R-:W-:-:S13]  /*b740*/  ISETP.GE.OR P0, PT, R30, c[0x0][0x27c], P5 ;  /* 0x00009f001e007a0c */ /* 0x000fda0002f06670 */
[C---:B------:R-:W-:Y:S01]  /*b750*/  @!P0 IMAD.SHL.U32 R6, R30.reuse, 0x2, RZ ;  /* 0x000000021e068824 */ /* 0x040fe200078e00ff */
[----:B------:R-:W-:-:S04]  /*b760*/  @!P0 SHF.L.U64.HI R0, R30, 0x1, R31 ;  /* 0x000000011e008819 */ /* 0x000fc8000001021f */
[----:B-1----:R-:W-:-:S05]  /*b770*/  @!P0 IADD3 R8, P1, R8, R6, RZ ;  /* 0x0000000608088210 */ /* 0x002fca0007f3e0ff */
[--C-:B--2---:R-:W-:Y:S01]  /*b780*/  @!P0 IMAD.X R9, R5, 0x1, R0.reuse, P1 ;  /* 0x0000000105098824 */ /* 0x104fe200008e0600 */
        /* <DEDUP_REMOVED lines=8> */
[----:B------:R3:W3:Y:S01]  /*b810*/  SHFL.IDX PT, R10, R12, 0x1, 0x181f ;  /* 0x00381f000c0a7f89 */ /* 0x0006e200000e0000 */
[----:B------:R-:W-:-:S03]  /*b820*/  ISETP.GE.AND P1, PT, R30, c[0x0][0x27c], PT ;  /* 0x00009f001e007a0c */ /* 0x000fc60003f26270 */
[----:B--2---:R2:W2:Y:S01]  /*b830*/  SHFL.IDX PT, R9, R13, 0x1, 0x181f ;  /* 0x00381f000d097f89 */ /* 0x0044a200000e0000 */
        /* <DEDUP_REMOVED lines=32> */
.L_x_2545:
[----:B-123--:R-:W-:Y:S05]  /*ba40*/  BSYNC B0 ;  /* 0x0000000000007941 */ /* 0x00efea0003800000 */
.L_x_2544:
[----:B------:R-:W1:Y:S01]  /*ba50*/  SHFL.IDX PT, R5, R14, 0x2, 0x181f ;  /* 0x00581f000e057f89 */ /* 0x000e6200000e0000 */
[C---:B------:R-:W-:Y:S01]  /*ba60*/  ISETP.GE.OR P0, PT, R30.reuse, c[0x0][0x27c], P4 ;  /* 0x00009f001e007a0c */ /* 0x040fe20002706670 */
[----:B------:R-:W-:Y:S01]  /*ba70*/  CS2R R58, SRZ ;  /* 0x00000000003a7805 */ /* 0x000fe2000001ff00 */
[----:B------:R-:W-:Y:S01]  /*ba80*/  CS2R R56, SRZ ;  /* 0x0000000000387805 */ /* 0x000fe2000001ff00 */
[----:B------:R-:W2:Y:S04]  /*ba90*/  SHFL.IDX PT, R9, R13, 0x2, 0x181f ;  /* 0x00581f000d097f89 */ /* 0x000ea800000e0000 */
        /* <DEDUP_REMOVED lines=35> */
[----:B------:R-:W-:Y:S01]  /*bcd0*/  IMAD.MOV.U32 R5, RZ, RZ, R56 ;  /* 0x000000ffff057224 */ /* 0x000fe200078e0038 */
[----:B------:R-:W-:Y:S02]  /*bce0*/  MOV R0, R57 ;  /* 0x0000003900007202 */ /* 0x000fe40000000f00 */
[----:B------:R-:W-:Y:S02]  /*bcf0*/  PRMT R76, R6, 0x5410, R7 ;  /* 0x00005410064c7816 */ /* 0x000fe40000000007 */
[----:B------:R-:W-:Y:S01]  /*bd00*/  PRMT R74, R0, 0x5410, R5 ;  /* 0x00005410004a7816 */ /* 0x000fe20000000005 */
[----:B----4-:R-:W-:Y:S01]  /*bd10*/  IMAD.MOV.U32 R7, RZ, RZ, R54 ;  /* 0x000000ffff077224 */ /* 0x010fe200078e0036 */
[----:B------:R-:W-:Y:S01]  /*bd20*/  MOV R5, R52 ;  /* 0x0000003400057202 */ /* 0x000fe20000000f00 */
[----:B------:R-:W-:-:S02]  /*bd30*/  IMAD.MOV.U32 R6, RZ, RZ, R55 ;  /* 0x000000ffff067224 */ /* 0x000fc400078e0037 */
        /* <DEDUP_REMOVED lines=16> */
.L_x_2547:
[----:B-1----:R-:W-:Y:S05]  /*be40*/  BSYNC B0 ;  /* 0x0000000000007941 */ /* 0x002fea0003800000 */
.L_x_2546:
        /* <DEDUP_REMOVED lines=122> */
.L_x_2549:
[----:B------:R-:W-:Y:S05]  /*c5f0*/  BSYNC B0 ;  /* 0x0000000000007941 */ /* 0x000fea0003800000 */
.L_x_2548:
        /* <DEDUP_REMOVED lines=117> */
.L_x_2551:
[----:B------:R-:W-:Y:S05]  /*cd50*/  BSYNC B0 ;  /* 0x0000000000007941 */ /* 0x000fea0003800000 */
.L_x_2550:
        /* <DEDUP_REMOVED lines=117> */
.L_x_2553:
[----:B------:R-:W-:Y:S05]  /*d4b0*/  BSYNC B0 ;  /* 0x0000000000007941 */ /* 0x000fea0003800000 */
.L_x_2552:
        /* <DEDUP_REMOVED lines=116> */
.L_x_2541:
[----:B------:R-:W-:Y:S05]  /*dc00*/  BSYNC B2 ;  /* 0x0000000000027941 */ /* 0x000fea0003800000 */
.L_x_2519:
        /* <DEDUP_REMOVED lines=17> */
[----:B------:R-:W-:Y:S01]  /*dd20*/  IMAD.SHL.U32 R227, R84, 0x2, RZ ;  /* 0x0000000254e37824 */ /* 0x000fe200078e00ff */
[----:B------:R-:W-:Y:S01]  /*dd30*/  LOP3.LUT P6, RZ, R121, 0x2, RZ, 0xc0, !PT ;  /* 0x0000000279ff7812 */ /* 0x000fe200078cc0ff */
        /* <DEDUP_REMOVED lines=27> */
[----:B------:R-:W-:Y:S02]  /*def0*/  IADD3 R223, R211, 0x2000, RZ ;  /* 0x00002000d3df7810 */ /* 0x000fe40007ffe0ff */
[----:B------:R-:W-:Y:S01]  /*df00*/  LEA.HI.X R7, R0, c[0x0][0x1fc], R7, 0x1, P0 ;  /* 0x00007f0000077a11 */ /* 0x000fe200000f0c07 */
[----:B------:R-:W-:Y:S01]  /*df10*/  IMAD.IADD R0, R189, 0x1, -R69 ;  /* 0x00000001bd007824 */ /* 0x000fe200078e0a45 */
[C---:B------:R-:W-:Y:S02]  /*df20*/  IADD3 R222, R211.reuse, 0x2800, RZ ;  /* 0x00002800d3de7810 */ /* 0x040fe40007ffe0ff */
[----:B------:R-:W-:Y:S02]  /*df30*/  IADD3 R221, R211, 0x3000, RZ ;  /* 0x00003000d3dd7810 */ /* 0x000fe40007ffe0ff */
[C---:B------:R-:W-:Y:S02]  /*df40*/  ISETP.LT.OR P4, PT, R0.reuse, 0x1, P1 ;  /* 0x000000010000780c */ /* 0x040fe40000f81670 */
        /* <DEDUP_REMOVED lines=11> */
[----:B------:R-:W-:Y:S01]  /*e000*/  IADD3 R212, R211, 0x7800, RZ ;  /* 0x00007800d3d47810 */ /* 0x000fe20007ffe0ff */
[----:B------:R-:W2:Y:S04]  /*e010*/  LDSM.16.M88.4 R16, [R204+0x8900] ;  /* 0x00890000cc10783b */ /* 0x000ea80000000200 */
[----:B-1----:R-:W1:Y:S04]  /*e020*/  LDSM.16.M88.4 R12, [R204+0x9100] ;  /* 0x00910000cc0c783b */ /* 0x002e680000000200 */
[----:B------:R-:W3:Y:S04]  /*e030*/  LDSM.16.M88.4 R24, [R204+0x9900] ;  /* 0x00990000cc18783b */ /* 0x000ee80000000200 */
[----:B----4-:R-:W4:Y:S04]  /*e040*/  LDSM.16.M88.4 R8, [R204+0x8100] ;  /* 0x00810000cc08783b */ /* 0x010f280000000200 */
[----:B------:R-:W1:Y:S04]  /*e050*/  LDSM.16.M88.4 R32, [R211+0x1800] ;  /* 0x00180000d320783b */ /* 0x000e680000000200 */
[----:B------:R-:W3:Y:S04]  /*e060*/  LDSM.16.M88.4 R52, [R204+0xa100] ;  /* 0x00a10000cc34783b */ /* 0x000ee80000000200 */
[----:B------:R-:W3:Y:S04]  /*e070*/  LDSM.16.M88.4 R40, [R211+0x1000] ;  /* 0x00100000d328783b */ /* 0x000ee80000000200 */
[----:B------:R-:W3:Y:S04]  /*e080*/  LDSM.16.M88.4 R64, [R211+0x2000] ;  /* 0x00200000d340783b */ /* 0x000ee80000000200 */
[----:B------:R-:W3:Y:S04]  /*e090*/  LDSM.16.M88.4 R44, [R211+0x800] ;  /* 0x00080000d32c783b */ /* 0x000ee80000000200 */
[----:B------:R-:W4:Y:S01]  /*e0a0*/  LDSM.16.M88.4 R48, [R211] ;  /* 0x00000000d330783b */ /* 0x000f220000000200 */
[C---:B--2---:R-:W-:Y:S03]  /*e0b0*/  HMMA.16816.F32.BF16 R36, R136.reuse, R16, RZ ;  /* 0x000000108824723c */ /* 0x044fe600000418ff */
[----:B------:R-:W2:Y:S05]  /*e0c0*/  LDSM.16.M88.4 R72, [R204+0xa900] ;  /* 0x00a90000cc48783b */ /* 0x000eaa0000000200 */
[C---:B------:R-:W-:Y:S08]  /*e0d0*/  HMMA.16816.F32.BF16 R28, R136.reuse, R18, RZ ;  /* 0x00000012881c723c */ /* 0x040ff000000418ff */
[C---:B-1----:R-:W-:Y:S08]  /*e0e0*/  HMMA.16816.F32.BF16 R20, R136.reuse, R12, RZ ;  /* 0x0000000c8814723c */ /* 0x042ff000000418ff */
[C---:B------:R-:W-:Y:S08]  /*e0f0*/  HMMA.16816.F32.BF16 R16, R136.reuse, R14, RZ ;  /* 0x0000000e8810723c */ /* 0x040ff000000418ff */
[C---:B---3--:R-:W-:Y:S08]  /*e100*/  HMMA.16816.F32.BF16 R12, R136.reuse, R24, RZ ;  /* 0x00000018880c723c */ /* 0x048ff000000418ff */
        /* <DEDUP_REMOVED lines=11> */
[----:B------:R-:W-:Y:S03]  /*e1c0*/  HMMA.16816.F32.BF16 R92, R140, R66, R12 ;  /* 0x000000428c5c723c */ /* 0x000fe6000004180c */
[----:B------:R-:W-:Y:S01]  /*e1d0*/  IADD3 R8, P1, R10, R32, RZ ;  /* 0x000000200a087210 */ /* 0x000fe20007f3e0ff */
[----:B------:R-:W-:Y:S01]  /*e1e0*/  IMAD.X R11, R19, 0x1, R7, P0 ;  /* 0x00000001130b7824 */ /* 0x000fe200000e0607 */
[----:B------:R-:W-:-:S02]  /*e1f0*/  IADD3 R5, P0, R32, 0x80, RZ ;  /* 0x0000008020057810 */ /* 0x000fc40007f1e0ff */
[----:B------:R-:W-:Y:S01]  /*e200*/  IADD3 R12, P3, P2, R32, 0x80, R6 ;  /* 0x00000080200c7810 */ /* 0x000fe20007a7e006 */
[C---:B------:R-:W-:Y:S01]  /*e210*/  HMMA.16816.F32.BF16 R104, R140.reuse, R46, R28 ;  /* 0x0000002e8c68723c */ /* 0x040fe2000004181c */
[----:B------:R-:W-:Y:S01]  /*e220*/  LDSM.16.M88.4 R28, [R204+0xb900] ;  /* 0x00b90000cc1c783b */ /* 0x000fe20000000200 */
[----:B------:R-:W-:Y:S01]  /*e230*/  IMAD.X R9, R11, 0x1, R19, P1 ;  /* 0x000000010b097824 */ /* 0x000fe200008e0613 */
[----:B------:R-:W-:Y:S01]  /*e240*/  IADD3.X R13, R19, RZ, R7, P3, P2 ;  /* 0x000000ff130d7210 */ /* 0x000fe20001fe4407 */
[----:B------:R-:W-:Y:S01]  /*e250*/  IMAD.X R18, RZ, RZ, R19, P0 ;  /* 0x000000ffff127224 */ /* 0x000fe200000e0613 */
[----:B------:R-:W-:Y:S02]  /*e260*/  LOP3.LUT P3, RZ, R121, 0x1, RZ, 0xc0, !PT ;  /* 0x0000000179ff7812 */ /* 0x000fe4000786c0ff */
[C---:B------:R-:W-:Y:S01]  /*e270*/  ISETP.LT.OR P2, PT, R0.reuse, 0x1, P6 ;  /* 0x000000010000780c */ /* 0x040fe20003741670 */
[----:B------:R-:W-:Y:S01]  /*e280*/  HMMA.16816.F32.BF16 R116, R140, R48, R60 ;  /* 0x000000308c74723c */ /* 0x000fe2000004183c */
[----:B------:R-:W-:Y:S01]  /*e290*/  ISETP.LT.OR P1, PT, R0, 0x21, P3 ;  /* 0x000000210000780c */ /* 0x000fe20001f21670 */
[----:B------:R-:W-:Y:S01]  /*e2a0*/  STL [R1+0x10], R18 ;  /* 0x0000101201007387 */ /* 0x000fe20000100800 */
[----:B------:R-:W-:-:S05]  /*e2b0*/  IADD3 R16, P0, R5, R10, RZ ;  /* 0x0000000a05107210 */ /* 0x000fca0007f1e0ff */
[----:B------:R-:W-:Y:S01]  /*e2c0*/  IMAD.X R17, R18, 0x1, R11, P0 ;  /* 0x0000000112117824 */ /* 0x000fe200000e060b */
[----:B------:R-:W-:Y:S01]  /*e2d0*/  IADD3 R14, P0, R8, R32, RZ ;  /* 0x00000020080e7210 */ /* 0x000fe20007f1e0ff */
[----:B------:R-:W-:Y:S01]  /*e2e0*/  HMMA.16816.F32.BF16 R108, R140, R50, R56 ;  /* 0x000000328c6c723c */ /* 0x000fe20000041838 */
[----:B------:R-:W-:Y:S03]  /*e2f0*/  LDSM.16.M88.4 R48, [R211+0x3800] ;  /* 0x00380000d330783b */ /* 0x000fe60000000200 */
[----:B------:R-:W-:-:S04]  /*e300*/  IMAD.X R15, R9, 0x1, R19, P0 ;  /* 0x00000001090f7824 */ /* 0x000fc800000e0613 */
[C---:B------:R-:W-:Y:S01]  /*e310*/  HMMA.16816.F32.BF16 R112, R140.reuse, R44, R36 ;  /* 0x0000002c8c70723c */ /* 0x040fe20000041824 */
[----:B------:R-:W-:Y:S07]  /*e320*/  LDSM.16.M88.4 R44, [R211+0x3000] ;  /* 0x00300000d32c783b */ /* 0x000fee0000000200 */
[C---:B------:R-:W-:Y:S01]  /*e330*/  HMMA.16816.F32.BF16 R80, R140.reuse, R40, R20 ;  /* 0x000000288c50723c */ /* 0x040fe20000041814 */
[----:B------:R-:W1:Y:S07]  /*e340*/  LDSM.16.M88.4 R40, [R211+0x2800] ;  /* 0x00280000d328783b */ /* 0x000e6e0000000200 */
[----:B------:R-:W-:Y:S01]  /*e350*/  HMMA.16816.F32.BF16 R88, R140, R64, R24 ;  /* 0x000000408c58723c */ /* 0x000fe20000041818 */
[----:B------:R-:W3:Y:S04]  /*e360*/  LDSM.16.M88.4 R24, [R204+0xb100] ;  /* 0x00b10000cc18783b */ /* 0x000ee80000000200 */
[----:B------:R-:W-:Y:S01]  /*e370*/  @!PT LDS RZ, [RZ] ;  /* 0x00000000fffff984 */ /* 0x000fe20000000800 */
[----:B------:R-:W-:Y:S01]  /*e380*/  @!PT LDS RZ, [RZ] ;  /* 0x00000000fffff984 */ /* 0x000fe20000000800 */
[----:B------:R-:W-:Y:S01]  /*e390*/  @!PT LDS RZ, [RZ] ;  /* 0x00000000fffff984 */ /* 0x000fe20000000800 */
[----:B------:R4:W-:Y:S01]  /*e3a0*/  LDGSTS.E.BYPASS.LTC128B.128 [R227+0x100], [R6.64], !P4 ;  /* 0x0010000006e37fae */ /* 0x0009e2000e101d48 */
[----:B------:R-:W-:-:S02]  /*e3b0*/  ISETP.LT.OR P4, PT, R0, 0x41, P3 ;  /* 0x000000410000780c */ /* 0x000fc40001f81670 */
[----:B------:R-:W-:Y:S01]  /*e3c0*/  LOP3.LUT P3, RZ, R68, 0x4, RZ, 0xc0, !PT ;  /* 0x0000000444ff7812 */ /* 0x000fe2000786c0ff */
[----:B------:R4:W-:Y:S01]  /*e3d0*/  LDGSTS.E.BYPASS.LTC128B.128 [R227+0x4100], [R6.64+0x80], !P2 ;  /* 0x0410008006e37fae */ /* 0x0009e2000d101d48 */
[C---:B------:R-:W-:Y:S01]  /*e3e0*/  ISETP.LT.OR P2, PT, R0.reuse, 0x41, P6 ;  /* 0x000000410000780c */ /* 0x040fe20003741670 */
[C---:B--2---:R-:W-:Y:S02]  /*e3f0*/  HMMA.16816.F32.BF16 R20, R136.reuse, R72, RZ ;  /* 0x000000488814723c */ /* 0x044fe400000418ff */
[----:B------:R2:W-:Y:S04]  /*e400*/  LDGSTS.E.BYPASS.LTC128B.128 [R227+0x1100], [R10.64], !P1 ;  /* 0x011000000ae37fae */ /* 0x0005e8000c901d48 */
[----:B------:R2:W-:Y:S01]  /*e410*/  LDGSTS.E.BYPASS.LTC128B.128 [R227+0x5100], [R12.64], !P5 ;  /* 0x051000000ce37fae */ /* 0x0005e2000e901d48 */
[----:B------:R-:W-:Y:S01]  /*e420*/  LOP3.LUT P5, RZ, R121, 0x1, RZ, 0xc0, !PT ;  /* 0x0000000179ff7812 */ /* 0x000fe200078ac0ff */
[----:B------:R-:W-:Y:S02]  /*e430*/  HMMA.16816.F32.BF16 R32, R136, R74, RZ ;  /* 0x0000004a8820723c */ /* 0x000fe400000418ff */
[----:B------:R2:W-:Y:S01]  /*e440*/  LDGSTS.E.BYPASS.LTC128B.128 [R227+0x2100], [R8.64], !P4 ;  /* 0x0210000008e37fae */ /* 0x0005e2000e101d48 */
[----:B------:R-:W-:-:S03]  /*e450*/  ISETP.LT.OR P1, PT, R0, 0x61, P5 ;  /* 0x000000610000780c */ /* 0x000fc60002f21670 */
[----:B------:R2:W-:Y:S10]  /*e460*/  LDGSTS.E.BYPASS.LTC128B.128 [R227+0x6100], [R16.64], !P2 ;  /* 0x0610000010e37fae */ /* 0x0005f4000d101d48 */
[----:B------:R2:W-:Y:S01]  /*e470*/  LDGSTS.E.BYPASS.LTC128B.128 [R227+0x3100], [R14.64], !P1 ;  /* 0x031000000ee37fae */ /* 0x0005e2000c901d48 */
[----:B----4-:R-:W-:Y:S01]  /*e480*/  IADD3 R6, P0, R5, R8, RZ ;  /* 0x0000000805067210 */ /* 0x010fe20007f1e0ff */
[----:B-1----:R-:W-:Y:S04]  /*e490*/  HMMA.16816.F32.BF16 R84, R140, R40, R20 ;  /* 0x000000288c54723c */ /* 0x002fe80000041814 */
[----:B------:R-:W-:Y:S01]  /*e4a0*/  IMAD.X R7, R18, 0x1, R9, P0 ;  /* 0x0000000112077824 */ /* 0x000fe200000e0609 */
[----:B------:R-:W-:Y:S01]  /*e4b0*/  ISETP.LT.OR P0, PT, R0, 0x61, P6 ;  /* 0x000000610000780c */ /* 0x000fe20003701670 */
[----:B------:R-:W-:-:S02]  /*e4c0*/  IMAD.MOV.U32 R0, RZ, RZ, 0x40 ;  /* 0x00000040ff007424 */ /* 0x000fc400078e00ff */
[----:B---3--:R-:W-:Y:S03]  /*e4d0*/  HMMA.16816.F32.BF16 R36, R136, R24, RZ ;  /* 0x000000188824723c */ /* 0x008fe600000418ff */
[----:B------:R-:W-:-:S05]  /*e4e0*/  SEL R0, R0, 0xffffffc0, !P3 ;  /* 0xffffffc000007807 */ /* 0x000fca0005800000 */
[----:B------:R-:W-:Y:S01]  /*e4f0*/  IMAD.IADD R210, R204, 0x1, R0 ;  /* 0x00000001ccd27824 */ /* 0x000fe200078e0200 */
[C---:B--2---:R-:W-:Y:S01]  /*e500*/  HMMA.16816.F32.BF16 R8, R136.reuse, R30, RZ ;  /* 0x0000001e8808723c */ /* 0x044fe200000418ff */
[----:B------:R1:W-:Y:S01]  /*e510*/  LDGSTS.E.BYPASS.LTC128B.128 [R227+0x7100], [R6.64], !P0 ;  /* 0x0710000006e37fae */ /* 0x0003e2000c101d48 */
[----:B------:R-:W-:Y:S01]  /*e520*/  IMAD.IADD R207, R0, 0x1, R211 ;  /* 0x0000000100cf7824 */ /* 0x000fe200078e02d3 */
[----:B------:R-:W-:Y:S02]  /*e530*/  ISETP.GE.AND P0, PT, R208, 0x2, PT ;  /* 0x00000002d000780c */ /* 0x000fe40003f06270 */
[----:B------:R-:W-:Y:S03]  /*e540*/  LDSM.16.M88.4 R16, [R210+0x9900] ;  /* 0x00990000d210783b */ /* 0x000fe60000000200 */
[C---:B------:R-:W-:Y:S01]  /*e550*/  HMMA.16816.F32.BF16 R12, R136.reuse, R28, RZ ;  /* 0x0000001c880c723c */ /* 0x040fe200000418ff */
[----:B------:R-:W2:Y:S04]  /*e560*/  LDSM.16.M88.4 R28, [R210+0x8900] ;  /* 0x00890000d21c783b */ /* 0x000ea80000000200 */
[----:B------:R-:W0:Y:S03]  /*e570*/  LDGDEPBAR ;  /* 0x00000000000079af */ /* 0x000e260000000000 */
[----:B------:R-:W-:Y:S01]  /*e580*/  HMMA.16816.F32.BF16 R20, R136, R26, RZ ;  /* 0x0000001a8814723c */ /* 0x000fe200000418ff */
[----:B------:R-:W3:Y:S07]  /*e590*/  LDSM.16.M88.4 R24, [R210+0x8100] ;  /* 0x00810000d218783b */ /* 0x000eee0000000200 */
[C---:B------:R-:W-:Y:S01]  /*e5a0*/  HMMA.16816.F32.BF16 R72, R140.reuse, R42, R32 ;  /* 0x0000002a8c48723c */ /* 0x040fe20000041820 */
[----:B------:R-:W4:Y:S07]  /*e5b0*/  LDSM.16.M88.4 R32, [R210+0x9100] ;  /* 0x00910000d220783b */ /* 0x000f2e0000000200 */
[C---:B------:R-:W-:Y:S01]  /*e5c0*/  HMMA.16816.F32.BF16 R60, R140.reuse, R48, R12 ;  /* 0x000000308c3c723c */ /* 0x040fe2000004180c */
[----:B------:R-:W-:Y:S07]  /*e5d0*/  LDSM.16.M88.4 R12, [R210+0xa900] ;  /* 0x00a90000d20c783b */ /* 0x000fee0000000200 */
[C---:B------:R-:W-:Y:S01]  /*e5e0*/  HMMA.16816.F32.BF16 R48, R140.reuse, R50, R8 ;  /* 0x000000328c30723c */ /* 0x040fe20000041808 */
[----:B------:R-:W1:Y:S07]  /*e5f0*/  LDSM.16.M88.4 R8, [R210+0xa100] ;  /* 0x00a10000d208783b */ /* 0x000e6e0000000200 */
[----:B------:R-:W-:Y:S08]  /*e600*/  HMMA.16816.F32.BF16 R68, R140, R44, R36 ;  /* 0x0000002c8c44723c */ /* 0x000ff00000041824 */
[C---:B--2---:R-:W-:Y:S08]  /*e610*/  HMMA.16816.F32.BF16 R52, R168.reuse, R28, R112 ;  /* 0x0000001ca834723c */ /* 0x044ff00000041870 */
[----:B------:R-:W-:Y:S01]  /*e620*/  HMMA.16816.F32.BF16 R40, R168, R30, R104 ;  /* 0x0000001ea828723c */ /* 0x000fe20000041868 */
[----:B------:R-:W2:Y:S07]  /*e630*/  LDSM.16.M88.4 R28, [R210+0xb900] ;  /* 0x00b90000d21c783b */ /* 0x000eae0000000200 */
[----:B------:R-:W-:Y:S01]  /*e640*/  HMMA.16816.F32.BF16 R64, R140, R46, R20 ;  /* 0x0000002e8c40723c */ /* 0x000fe20000041814 */
[----:B------:R-:W2:Y:S07]  /*e650*/  LDSM.16.M88.4 R20, [R210+0xb100] ;  /* 0x00b10000d214783b */ /* 0x000eae0000000200 */
[C---:B---3--:R-:W-:Y:S08]  /*e660*/  HMMA.16816.F32.BF16 R56, R168.reuse, R24, R116 ;  /* 0x00000018a838723c */ /* 0x048ff00000041874 */
[C---:B------:R-:W-:Y:S01]  /*e670*/  HMMA.16816.F32.BF16 R44, R168.reuse, R26, R108 ;  /* 0x0000001aa82c723c */ /* 0x040fe2000004186c */
[----:B------:R-:W3:Y:S07]  /*e680*/  LDSM.16.M88.4 R24, [R207] ;  /* 0x00000000cf18783b */ /* 0x000eee0000000200 */
[C---:B----4-:R-:W-:Y:S08]  /*e690*/  HMMA.16816.F32.BF16 R36, R168.reuse, R32, R80 ;  /* 0x00000020a824723c */ /* 0x050ff00000041850 */
[C---:B------:R-:W-:Y:S08]  /*e6a0*/  HMMA.16816.F32.BF16 R32, R168.reuse, R34, R100 ;  /* 0x00000022a820723c */ /* 0x040ff00000041864 */
[C---:B-1----:R-:W-:Y:S08]  /*e6b0*/  HMMA.16816.F32.BF16 R88, R168.reuse, R8, R88 ;  /* 0x00000008a858723c */ /* 0x042ff00000041858 */
[C---:B------:R-:W-:Y:S01]  /*e6c0*/  HMMA.16816.F32.BF16 R108, R168.reuse, R10, R92 ;  /* 0x0000000aa86c723c */ /* 0x040fe2000004185c */
[----:B------:R-:W1:Y:S07]  /*e6d0*/  LDSM.16.M88.4 R8, [R207+0x800] ;  /* 0x00080000cf08783b */ /* 0x000e6e0000000200 */
[C---:B------:R-:W-:Y:S08]  /*e6e0*/  HMMA.16816.F32.BF16 R100, R168.reuse, R12, R84 ;  /* 0x0000000ca864723c */ /* 0x040ff00000041854 */
[C---:B--2---:R-:W-:Y:S08]  /*e6f0*/  HMMA.16816.F32.BF16 R92, R168.reuse, R28, R60 ;  /* 0x0000001ca85c723c */ /* 0x044ff0000004183c */
[C---:B------:R-:W-:Y:S01]  /*e700*/  HMMA.16816.F32.BF16 R84, R168.reuse, R30, R48 ;  /* 0x0000001ea854723c */ /* 0x040fe20000041830 */
[----:B------:R-:W2:Y:S07]  /*e710*/  LDSM.16.M88.4 R28, [R207+0x2000] ;  /* 0x00200000cf1c783b */ /* 0x000eae0000000200 */
[C---:B------:R-:W-:Y:S08]  /*e720*/  HMMA.16816.F32.BF16 R76, R168.reuse, R16, R76 ;  /* 0x00000010a84c723c */ /* 0x040ff0000004184c */
[C---:B------:R-:W-:Y:S01]  /*e730*/  HMMA.16816.F32.BF16 R80, R168.reuse, R18, R96 ;  /* 0x00000012a850723c */ /* 0x040fe20000041860 */
[----:B------:R-:W4:Y:S07]  /*e740*/  LDSM.16.M88.4 R16, [R207+0x1000] ;  /* 0x00100000cf10783b */ /* 0x000f2e0000000200 */
[C---:B------:R-:W-:Y:S01]  /*e750*/  HMMA.16816.F32.BF16 R104, R168.reuse, R14, R72 ;  /* 0x0000000ea868723c */ /* 0x040fe20000041848 */
[----:B------:R-:W-:Y:S07]  /*e760*/  LDSM.16.M88.4 R12, [R207+0x3000] ;  /* 0x00300000cf0c783b */ /* 0x000fee0000000200 */
[C---:B------:R-:W-:Y:S08]  /*e770*/  HMMA.16816.F32.BF16 R112, R168.reuse, R20, R68 ;  /* 0x00000014a870723c */ /* 0x040ff00000041844 */
        /* <DEDUP_REMOVED lines=13> */
[----:B------:R-:W4:Y:S04]  /*e850*/  LDSM.16.M88.4 R32, [R204+0xc900] ;  /* 0x00c90000cc20783b */ /* 0x000f280000000200 */
[----:B------:R-:W-:Y:S03]  /*e860*/  LDSM.16.M88.4 R16, [R204+0xe100] ;  /* 0x00e10000cc10783b */ /* 0x000fe60000000200 */
[C---:B------:R-:W-:Y:S08]  /*e870*/  HMMA.16816.F32.BF16 R48, R172.reuse, R22, R80 ;  /* 0x00000016ac30723c */ /* 0x040ff00000041850 */
[C---:B---3--:R-:W-:Y:S08]  /*e880*/  HMMA.16816.F32.BF16 R80, R172.reuse, R24, R100 ;  /* 0x00000018ac50723c */ /* 0x048ff00000041864 */
[C---:B------:R-:W-:Y:S01]  /*e890*/  HMMA.16816.F32.BF16 R100, R172.reuse, R26, R104 ;  /* 0x0000001aac64723c */ /* 0x040fe20000041868 */
[----:B------:R-:W3:Y:S07]  /*e8a0*/  LDSM.16.M88.4 R24, [R204+0xd900] ;  /* 0x00d90000cc18783b */ /* 0x000eee0000000200 */
[C---:B------:R-:W-:Y:S01]  /*e8b0*/  HMMA.16816.F32.BF16 R36, R172.reuse, R20, R76 ;  /* 0x00000014ac24723c */ /* 0x040fe2000004184c */
[----:B------:R-:W3:Y:S04]  /*e8c0*/  LDSM.16.M88.4 R20, [R204+0xc100] ;  /* 0x00c10000cc14783b */ /* 0x000ee80000000200 */
[----:B------:R-:W-:Y:S03]  /*e8d0*/  LDSM.16.M88.4 R76, [R211+0x5800] ;  /* 0x00580000d34c783b */ /* 0x000fe60000000200 */
[C---:B------:R-:W-:Y:S08]  /*e8e0*/  HMMA.16816.F32.BF16 R132, R172.reuse, R14, R96 ;  /* 0x0000000eac84723c */ /* 0x040ff00000041860 */
[C---:B-1----:R-:W-:Y:S08]  /*e8f0*/  HMMA.16816.F32.BF16 R128, R172.reuse, R8, R92 ;  /* 0x00000008ac80723c */ /* 0x042ff0000004185c */
[----:B------:R-:W-:Y:S01]  /*e900*/  HMMA.16816.F32.BF16 R124, R172, R10, R84 ;  /* 0x0000000aac7c723c */ /* 0x000fe20000041854 */
[----:B------:R-:W1:Y:S04]  /*e910*/  LDSM.16.M88.4 R8, [R204+0xf100] ;  /* 0x00f10000cc08783b */ /* 0x000e680000000200 */
[----:B------:R-:W-:Y:S03]  /*e920*/  LDSM.16.M88.4 R84, [R211+0x5000] ;  /* 0x00500000d354783b */ /* 0x000fe60000000200 */
[C---:B--2---:R-:W-:Y:S01]  /*e930*/  HMMA.16816.F32.BF16 R104, R176.reuse, R28, R40 ;  /* 0x0000001cb068723c */ /* 0x044fe20000041828 */
[----:B------:R-:W-:Y:S07]  /*e940*/  LDSM.16.M88.4 R40, [R211+0x4800] ;  /* 0x00480000d328783b */ /* 0x000fee0000000200 */
[----:B------:R-:W-:Y:S01]  /*e950*/  HMMA.16816.F32.BF16 R96, R176, R30, R52 ;  /* 0x0000001eb060723c */ /* 0x000fe20000041834 */
[----:B------:R-:W2:Y:S04]  /*e960*/  LDSM.16.M88.4 R28, [R204+0xf900] ;  /* 0x00f90000cc1c783b */ /* 0x000ea80000000200 */
[----:B------:R-:W-:Y:S03]  /*e970*/  LDSM.16.M88.4 R52, [R211+0x7000] ;  /* 0x00700000d334783b */ /* 0x000fe60000000200 */
[----:B------:R-:W-:Y:S01]  /*e980*/  HMMA.16816.F32.BF16 R144, R172, R12, R112 ;  /* 0x0000000cac90723c */ /* 0x000fe20000041870 */
[----:B------:R-:W1:Y:S07]  /*e990*/  LDSM.16.M88.4 R12, [R204+0xe900] ;  /* 0x00e90000cc0c783b */ /* 0x000e6e0000000200 */
[C---:B----4-:R-:W-:Y:S01]  /*e9a0*/  HMMA.16816.F32.BF16 R112, R176.reuse, R32, R64 ;  /* 0x00000020b070723c */ /* 0x050fe20000041840 */
[----:B------:R-:W-:Y:S07]  /*e9b0*/  LDSM.16.M88.4 R64, [R211+0x6000] ;  /* 0x00600000d340783b */ /* 0x000fee0000000200 */
[C---:B------:R-:W-:Y:S01]  /*e9c0*/  HMMA.16816.F32.BF16 R108, R176.reuse, R34, R60 ;  /* 0x00000022b06c723c */ /* 0x040fe2000004183c */
[----:B------:R-:W4:Y:S07]  /*e9d0*/  LDSM.16.M88.4 R32, [R211+0x4000] ;  /* 0x00400000d320783b */ /* 0x000f2e0000000200 */
[C---:B---3--:R-:W-:Y:S01]  /*e9e0*/  HMMA.16816.F32.BF16 R88, R176.reuse, R26, R48 ;  /* 0x0000001ab058723c */ /* 0x048fe20000041830 */
[----:B------:R-:W3:Y:S07]  /*e9f0*/  LDSM.16.M88.4 R48, [R211+0x7800] ;  /* 0x00780000d330783b */ /* 0x000eee0000000200 */
[C---:B------:R-:W-:Y:S08]  /*ea00*/  HMMA.16816.F32.BF16 R120, R176.reuse, R20, R72 ;  /* 0x00000014b078723c */ /* 0x040ff00000041848 */
[C---:B------:R-:W-:Y:S08]  /*ea10*/  HMMA.16816.F32.BF16 R116, R176.reuse, R22, R68 ;  /* 0x00000016b074723c */ /* 0x040ff00000041844 */
[C---:B------:R-:W-:Y:S01]  /*ea20*/  HMMA.16816.F32.BF16 R72, R176.reuse, R16, R56 ;  /* 0x00000010b048723c */ /* 0x040fe20000041838 */
[----:B------:R-:W3:Y:S07]  /*ea30*/  LDSM.16.M88.4 R56, [R211+0x6800] ;  /* 0x00680000d338783b */ /* 0x000eee0000000200 */
[C---:B------:R-:W-:Y:S08]  /*ea40*/  HMMA.16816.F32.BF16 R68, R176.reuse, R18, R44 ;  /* 0x00000012b044723c */ /* 0x040ff0000004182c */
[C---:B-1----:R-:W-:Y:S08]  /*ea50*/  HMMA.16816.F32.BF16 R20, R176.reuse, R8, R144 ;  /* 0x00000008b014723c */ /* 0x042ff00000041890 */
[C---:B------:R-:W-:Y:S08]  /*ea60*/  HMMA.16816.F32.BF16 R16, R176.reuse, R10, R132 ;  /* 0x0000000ab010723c */ /* 0x040ff00000041884 */
[C---:B--2---:R-:W-:Y:S08]  /*ea70*/  HMMA.16816.F32.BF16 R8, R176.reuse, R30, R124 ;  /* 0x0000001eb008723c */ /* 0x044ff0000004187c */
[C---:B------:R-:W-:Y:S01]  /*ea80*/  HMMA.16816.F32.BF16 R60, R176.reuse, R12, R80 ;  /* 0x0000000cb03c723c */ /* 0x040fe20000041850 */
[----:B------:R-:W1:Y:S07]  /*ea90*/  LDSM.16.M88.4 R80, [R210+0xc100] ;  /* 0x00c10000d250783b */ /* 0x000e6e0000000200 */
[C---:B------:R-:W-:Y:S01]  /*eaa0*/  HMMA.16816.F32.BF16 R44, R176.reuse, R14, R100 ;  /* 0x0000000eb02c723c */ /* 0x040fe20000041864 */
[----:B------:R-:W-:Y:S07]  /*eab0*/  LDSM.16.M88.4 R100, [R207+0x4800] ;  /* 0x00480000cf64783b */ /* 0x000fee0000000200 */
[C---:B------:R-:W-:Y:S08]  /*eac0*/  HMMA.16816.F32.BF16 R12, R176.reuse, R28, R128 ;  /* 0x0000001cb00c723c */ /* 0x040ff00000041880 */
[----:B------:R-:W-:Y:S08]  /*ead0*/  HMMA.16816.F32.BF16 R92, R176, R24, R36 ;  /* 0x00000018b05c723c */ /* 0x000ff00000041824 */
[C---:B----4-:R-:W-:Y:S08]  /*eae0*/  HMMA.16816.F32.BF16 R24, R180.reuse, R32, R120 ;  /* 0x00000020b418723c */ /* 0x050ff00000041878 */
[C---:B------:R-:W-:Y:S01]  /*eaf0*/  HMMA.16816.F32.BF16 R36, R180.reuse, R34, R116 ;  /* 0x00000022b424723c */ /* 0x040fe20000041874 */
[----:B------:R-:W-:Y:S07]  /*eb00*/  LDSM.16.M88.4 R116, [R210+0xd100] ;  /* 0x00d10000d274783b */ /* 0x000fee0000000200 */
[C---:B------:R-:W-:Y:S08]  /*eb10*/  HMMA.16816.F32.BF16 R32, R180.reuse, R40, R112 ;  /* 0x00000028b420723c */ /* 0x040ff00000041870 */
[C---:B------:R-:W-:Y:S01]  /*eb20*/  HMMA.16816.F32.BF16 R28, R180.reuse, R42, R108 ;  /* 0x0000002ab41c723c */ /* 0x040fe2000004186c */
[----:B------:R-:W2:Y:S04]  /*eb30*/  LDSM.16.M88.4 R40, [R210+0xc900] ;  /* 0x00c90000d228783b */ /* 0x000ea80000000200 */
[----:B------:R-:W-:Y:S03]  /*eb40*/  LDSM.16.M88.4 R108, [R207+0x4000] ;  /* 0x00400000cf6c783b */ /* 0x000fe60000000200 */
[C---:B---3--:R-:W-:Y:S01]  /*eb50*/  HMMA.16816.F32.BF16 R112, R180.reuse, R50, R8 ;  /* 0x00000032b470723c */ /* 0x048fe20000041808 */
[----:B------:R-:W3:Y:S07]  /*eb60*/  LDSM.16.M88.4 R8, [R210+0xe900] ;  /* 0x00e90000d208783b */ /* 0x000eee0000000200 */
[C---:B------:R-:W-:Y:S08]  /*eb70*/  HMMA.16816.F32.BF16 R124, R180.reuse, R84, R104 ;  /* 0x00000054b47c723c */ /* 0x040ff00000041868 */
[C---:B------:R-:W-:Y:S01]  /*eb80*/  HMMA.16816.F32.BF16 R160, R180.reuse, R86, R96 ;  /* 0x00000056b4a0723c */ /* 0x040fe20000041860 */
[----:B------:R-:W-:Y:S07]  /*eb90*/  LDSM.16.M88.4 R84, [R210+0xf100] ;  /* 0x00f10000d254783b */ /* 0x000fee0000000200 */
[C---:B------:R-:W-:Y:S01]  /*eba0*/  HMMA.16816.F32.BF16 R128, R180.reuse, R54, R16 ;  /* 0x00000036b480723c */ /* 0x040fe20000041810 */
[----:B------:R-:W4:Y:S07]  /*ebb0*/  LDSM.16.M88.4 R16, [R210+0xd900] ;  /* 0x00d90000d210783b */ /* 0x000f2e0000000200 */
[C---:B------:R-:W-:Y:S01]  /*ebc0*/  HMMA.16816.F32.BF16 R120, R180.reuse, R48, R12 ;  /* 0x00000030b478723c */ /* 0x040fe2000004180c */
[----:B------:R-:W1:Y:S07]  /*ebd0*/  LDSM.16.M88.4 R12, [R210+0xe100] ;  /* 0x00e10000d20c783b */ /* 0x000e6e0000000200 */
[C---:B-----5:R-:W-:Y:S01]  /*ebe0*/  HMMA.16816.F32.BF16 R164, R180.reuse, R76, R92 ;  /* 0x0000004cb4a4723c */ /* 0x060fe2000004185c */
[----:B------:R-:W1:Y:S07]  /*ebf0*/  LDSM.16.M88.4 R92, [R210+0xf900] ;  /* 0x00f90000d25c783b */ /* 0x000e6e0000000200 */
        /* <DEDUP_REMOVED lines=9> */
[----:B------:R-:W-:Y:S04]  /*ec90*/  LDSM.16.M88.4 R68, [R207+0x6800] ;  /* 0x00680000cf44783b */ /* 0x000fe80000000200 */
[----:B------:R-:W-:Y:S03]  /*eca0*/  LDSM.16.M88.4 R64, [R207+0x7000] ;  /* 0x00700000cf40783b */ /* 0x000fe60000000200 */
[C---:B-1----:R-:W-:Y:S08]  /*ecb0*/  HMMA.16816.F32.BF16 R104, R184.reuse, R80, R24 ;  /* 0x00000050b868723c */ /* 0x042ff00000041818 */
[----:B------:R-:W-:Y:S01]  /*ecc0*/  HMMA.16816.F32.BF16 R96, R184, R82, R36 ;  /* 0x00000052b860723c */ /* 0x000fe20000041824 */
[----:B------:R-:W1:Y:S01]  /*ecd0*/  LDSM.16.M88.4 R80, [R207+0x5000] ;  /* 0x00500000cf50783b */ /* 0x000e620000000200 */
[----:B------:R-:W-:-:S06]  /*ece0*/  DEPBAR.LE SB0, 0x0 ;  /* 0x000080000000791a */ /* 0x000fcc0000000000 */
[C---:B--2---:R-:W-:Y:S08]  /*ecf0*/  HMMA.16816.F32.BF16 R88, R184.reuse, R40, R32 ;  /* 0x00000028b858723c */ /* 0x044ff00000041820 */
[C---:B------:R-:W-:Y:S08]  /*ed00*/  HMMA.16816.F32.BF16 R56, R184.reuse, R42, R28 ;  /* 0x0000002ab838723c */ /* 0x040ff0000004181c */
[C---:B------:R-:W-:Y:S08]  /*ed10*/  HMMA.16816.F32.BF16 R52, R184.reuse, R116, R124 ;  /* 0x00000074b834723c */ /* 0x040ff0000004187c */
[C---:B------:R-:W-:Y:S08]  /*ed20*/  HMMA.16816.F32.BF16 R48, R184.reuse, R118, R160 ;  /* 0x00000076b830723c */ /* 0x040ff000000418a0 */
[C---:B---3--:R-:W-:Y:S08]  /*ed30*/  HMMA.16816.F32.BF16 R28, R184.reuse, R8, R144 ;  /* 0x00000008b81c723c */ /* 0x048ff00000041890 */
        /* <DEDUP_REMOVED lines=26> */
[----:B------:R-:W-:Y:S05]  /*eee0*/  @!P0 BRA `(.L_x_2554) ;  /* 0x0000023000008947 */ /* 0x000fea0003800000 */
        /* <DEDUP_REMOVED lines=35> */
.L_x_2554:
[----:B------:R-:W-:Y:S01]  /*f120*/  LOP3.LUT R0, R191, 0xffffffe0, RZ, 0xc0, !PT ;  /* 0xffffffe0bf007812 */ /* 0x000fe200078ec0ff */
[----:B------:R-:W-:Y:S01]  /*f130*/  IMAD.MOV.U32 R161, RZ, RZ, R206 ;  /* 0x000000ffffa17224 */ /* 0x000fe200078e00ce */
[----:B------:R-:W-:Y:S01]  /*f140*/  LEA.HI R5, R194, R228, RZ, 0x2 ;  /* 0x000000e4c2057211 */ /* 0x000fe200078f10ff */
[----:B------:R-:W-:Y:S01]  /*f150*/  IMAD.MOV.U32 R160, RZ, RZ, R205 ;  /* 0x000000ffffa07224 */ /* 0x000fe200078e00cd */
[----:B---3--:R-:W-:Y:S01]  /*f160*/  SHF.R.S32.HI R7, RZ, 0x1f, R190 ;  /* 0x0000001fff077819 */ /* 0x008fe200000114be */
[C---:B------:R-:W-:Y:S01]  /*f170*/  IMAD.IADD R0, R228.reuse, 0x1, -R0 ;  /* 0x00000001e4007824 */ /* 0x040fe200078e0a00 */
[----:B------:R-:W-:Y:S01]  /*f180*/  LOP3.LUT R5, R5, 0xfffffffc, RZ, 0xc0, !PT ;  /* 0xfffffffc05057812 */ /* 0x000fe200078ec0ff */
[----:B------:R-:W-:Y:S01]  /*f190*/  IMAD.SHL.U32 R205, R3, 0x2, RZ ;  /* 0x0000000203cd7824 */ /* 0x000fe200078e00ff */
[----:B------:R-:W-:Y:S01]  /*f1a0*/  LEA.HI R7, R7, R190, RZ, 0x3 ;  /* 0x000000be07077211 */ /* 0x000fe200078f18ff */
[----:B------:R-:W-:Y:S01]  /*f1b0*/  IMAD.MOV.U32 R202, RZ, RZ, R208 ;  /* 0x000000ffffca7224 */ /* 0x000fe200078e00d0 */
        /* <DEDUP_REMOVED lines=8> */
[----:B------:R-:W-:Y:S01]  /*f240*/  LEA.HI.SX32 R7, R6, R234, 0x1e ;  /* 0x000000ea06077211 */ /* 0x000fe200078ff2ff */
[----:B------:R-:W-:Y:S01]  /*f250*/  IMAD R208, R2, 0x2, R206 ;  /* 0x0000000202d07824 */ /* 0x000fe200078e02ce */
[----:B------:R-:W-:Y:S01]  /*f260*/  LOP3.LUT R8, R8, 0x1ffffffe, RZ, 0xc0, !PT ;  /* 0x1ffffffe08087812 */ /* 0x000fe200078ec0ff */
[----:B------:R-:W0:Y:S01]  /*f270*/  LDGDEPBAR ;  /* 0x00000000000079af */ /* 0x000e220000000000 */
[----:B------:R-:W-:Y:S01]  /*f280*/  ISETP.NE.AND P5, PT, R203, 0x1, PT ;  /* 0x00000001cb00780c */ /* 0x000fe20003fa5270 */
[----:B------:R-:W-:-:S02]  /*f290*/  IMAD R7, R9, 0x10, R7 ;  /* 0x0000001009077824 */ /* 0x000fc400078e0207 */
[----:B------:R-:W-:-:S04]  /*f2a0*/  IMAD.IADD R5, R5, 0x1, -R8 ;  /* 0x0000000105057824 */ /* 0x000fc800078e0a08 */
[----:B------:R-:W-:-:S04]  /*f2b0*/  IMAD R10, R5, 0x8, R7 ;  /* 0x00000008050a7824 */ /* 0x000fc800078e0207 */
[----:B------:R-:W-:Y:S01]  /*f2c0*/  IMAD.MOV.U32 R5, RZ, RZ, R10 ;  /* 0x000000ffff057224 */ /* 0x000fe200078e000a */
[----:B------:R-:W-:Y:S01]  /*f2d0*/  STL [R1+0x2c], R10 ;  /* 0x00002c0a01007387 */ /* 0x000fe20000100800 */
[----:B------:R-:W-:-:S05]  /*f2e0*/  @P5 IMAD.HI.U32 R7, R10, c[0x0][0x2c8], RZ ;  /* 0x0000b2000a075a27 */ /* 0x000fca00078e00ff */
[----:B------:R-:W-:-:S05]  /*f2f0*/  @P5 SHF.R.U32.HI R5, RZ, c[0x0][0x2cc], R7 ;  /* 0x0000b300ff055a19 */ /* 0x000fca0000011607 */
[----:B------:R-:W1:Y:S04]  /*f300*/  SHFL.IDX PT, R8, R5, RZ, 0x1c1f ;  /* 0x001c1fff05087589 */ /* 0x000e6800000e0000 */
[----:B------:R2:W3:Y:S02]  /*f310*/  SHFL.IDX PT, R7, R5, 0x1, 0x1c1f ;  /* 0x003c1f0005077f89 */ /* 0x0004e400000e0000 */
[----:B--2---:R-:W-:Y:S01]  /*f320*/  LOP3.LUT R5, R6, 0x7ffffffc, RZ, 0xc0, !PT ;  /* 0x7ffffffc06057812 */ /* 0x004fe200078ec0ff */
[----:B------:R-:W-:-:S04]  /*f330*/  IMAD.MOV.U32 R6, RZ, RZ, -0x80 ;  /* 0xffffff80ff067424 */ /* 0x000fc800078e00ff */
[----:B------:R-:W-:Y:S02]  /*f340*/  IMAD.IADD R5, R0, 0x1, -R5 ;  /* 0x0000000100057824 */ /* 0x000fe400078e0a05 */
[----:B------:R-:W-:Y:S02]  /*f350*/  IMAD R0, R188, R6, 0x1 ;  /* 0x00000001bc007424 */ /* 0x000fe400078e0206 */
[----:B------:R-:W-:-:S04]  /*f360*/  IMAD.SHL.U32 R9, R5, 0x2, RZ ;  /* 0x0000000205097824 */ /* 0x000fc800078e00ff */
[----:B------:R-:W-:Y:S01]  /*f370*/  IMAD.IADD R6, R189, 0x1, -R9 ;  /* 0x00000001bd067824 */ /* 0x000fe200078e0a09 */
[----:B------:R-:W-:Y:S01]  /*f380*/  IADD3 R0, -R9, R0, R161 ;  /* 0x0000000009007210 */ /* 0x000fe20007ffe1a1 */
[----:B------:R2:W-:Y:S04]  /*f390*/  STL [R1+0x30], R9 ;  /* 0x0000300901007387 */ /* 0x0005e80000100800 */
[----:B------:R-:W-:-:S04]  /*f3a0*/  IMAD.IADD R0, R0, 0x1, -R160 ;  /* 0x0000000100007824 */ /* 0x000fc800078e0aa0 */
[C---:B-1----:R-:W-:Y:S02]  /*f3b0*/  IMAD.IADD R5, R0.reuse, 0x1, R8 ;  /* 0x0000000100057824 */ /* 0x042fe400078e0208 */
[----:B---3--:R-:W-:-:S03]  /*f3c0*/  IMAD.IADD R0, R0, 0x1, R7 ;  /* 0x0000000100007824 */ /* 0x008fc600078e0207 */
[C---:B------:R-:W-:Y:S02]  /*f3d0*/  IMNMX R5, R6.reuse, R5, PT ;  /* 0x0000000506057217 */ /* 0x040fe40003800200 */
[----:B------:R-:W-:Y:S02]  /*f3e0*/  IMNMX R0, R6, R0, PT ;  /* 0x0000000006007217 */ /* 0x000fe40003800200 */
[C---:B------:R-:W-:Y:S02]  /*f3f0*/  ISETP.GT.AND P3, PT, R5.reuse, RZ, PT ;  /* 0x000000ff0500720c */ /* 0x040fe40003f64270 */
[C---:B------:R-:W-:Y:S02]  /*f400*/  ISETP.GT.AND P2, PT, R5.reuse, 0x1, PT ;  /* 0x000000010500780c */ /* 0x040fe40003f44270 */
[----:B------:R-:W-:Y:S02]  /*f410*/  FSEL R8, R104, -INF , P3 ;  /* 0xff80000068087808 */ /* 0x000fe40001800000 */
[----:B------:R-:W-:-:S02]  /*f420*/  ISETP.GT.AND P3, PT, R5, 0x8, PT ;  /* 0x000000080500780c */ /* 0x000fc40003f64270 */
[----:B--2---:R-:W-:Y:S02]  /*f430*/  FSEL R9, R105, -INF , P2 ;  /* 0xff80000069097808 */ /* 0x004fe40001000000 */
[----:B------:R-:W-:Y:S02]  /*f440*/  ISETP.GT.AND P2, PT, R5, 0x9, PT ;  /* 0x000000090500780c */ /* 0x000fe40003f44270 */
[----:B------:R-:W-:Y:S02]  /*f450*/  FSEL R10, R96, -INF , P3 ;  /* 0xff800000600a7808 */ /* 0x000fe40001800000 */
[----:B------:R-:W-:Y:S02]  /*f460*/  FMNMX.FTZ R6, R8, R9, !PT ;  /* 0x0000000908067209 */ /* 0x000fe40007810000 */
[----:B------:R-:W-:Y:S02]  /*f470*/  ISETP.GT.AND P0, PT, R0, 0x1, PT ;  /* 0x000000010000780c */ /* 0x000fe40003f04270 */
[----:B------:R-:W-:-:S02]  /*f480*/  FSEL R11, R97, -INF , P2 ;  /* 0xff800000610b7808 */ /* 0x000fc40001000000 */
[----:B------:R-:W-:Y:S02]  /*f490*/  ISETP.GT.AND P3, PT, R5, 0x10, PT ;  /* 0x000000100500780c */ /* 0x000fe40003f64270 */
[----:B------:R-:W-:Y:S02]  /*f4a0*/  FMNMX.FTZ R6, R10, R6, !PT ;  /* 0x000000060a067209 */ /* 0x000fe40007810000 */
[----:B------:R-:W-:Y:S02]  /*f4b0*/  FSEL R13, R107, -INF , P0 ;  /* 0xff8000006b0d7808 */ /* 0x000fe40000000000 */
[----:B------:R-:W-:Y:S02]  /*f4c0*/  ISETP.GT.AND P0, PT, R0, 0x9, PT ;  /* 0x000000090000780c */ /* 0x000fe40003f04270 */
[----:B------:R-:W-:Y:S02]  /*f4d0*/  ISETP.GT.AND P2, PT, R5, 0x11, PT ;  /* 0x000000110500780c */ /* 0x000fe40003f44270 */
[----:B------:R-:W-:-:S02]  /*f4e0*/  FSEL R28, R88, -INF , P3 ;  /* 0xff800000581c7808 */ /* 0x000fc40001800000 */
[----:B------:R-:W-:Y:S02]  /*f4f0*/  FMNMX.FTZ R6, R11, R6, !PT ;  /* 0x000000060b067209 */ /* 0x000fe40007810000 */
[----:B------:R-:W-:Y:S02]  /*f500*/  ISETP.GT.AND P1, PT, R0, RZ, PT ;  /* 0x000000ff0000720c */ /* 0x000fe40003f24270 */
[----:B------:R-:W-:Y:S02]  /*f510*/  FSEL R15, R99, -INF , P0 ;  /* 0xff800000630f7808 */ /* 0x000fe40000000000 */
[----:B------:R-:W-:Y:S02]  /*f520*/  FSEL R29, R89, -INF , P2 ;  /* 0xff800000591d7808 */ /* 0x000fe40001000000 */
[----:B------:R-:W-:Y:S02]  /*f530*/  ISETP.GT.AND P3, PT, R5, 0x18, PT ;  /* 0x000000180500780c */ /* 0x000fe40003f64270 */
[----:B------:R-:W-:-:S02]  /*f540*/  FMNMX.FTZ R6, R28, R6, !PT ;  /* 0x000000061c067209 */ /* 0x000fc40007810000 */
        /* <DEDUP_REMOVED lines=9> */
[----:B------:R-:W-:Y:S02]  /*f5e0*/  ISETP.GT.AND P3, PT, R5, 0x20, PT ;  /* 0x000000200500780c */ /* 0x000fe40003f64270 */
[----:B------:R-:W-:Y:S02]  /*f5f0*/  FMNMX.FTZ R6, R30, R6, !PT ;  /* 0x000000061e067209 */ /* 0x000fe40007810000 */
[----:B------:R-:W-:-:S02]  /*f600*/  FSEL R14, R98, -INF , P1 ;  /* 0xff800000620e7808 */ /* 0x000fc40000800000 */
[----:B------:R-:W-:Y:S02]  /*f610*/  FMNMX.FTZ R7, R12, R13, !PT ;  /* 0x0000000d0c077209 */ /* 0x000fe40007810000 */
[----:B------:R-:W-:Y:S02]  /*f620*/  FSEL R76, R59, -INF , P0 ;  /* 0xff8000003b4c7808 */ /* 0x000fe40000000000 */
[----:B------:R-:W-:Y:S02]  /*f630*/  ISETP.GT.AND P0, PT, R0, 0x21, PT ;  /* 0x000000210000780c */ /* 0x000fe40003f04270 */
[----:B------:R-:W-:Y:S02]  /*f640*/  ISETP.GT.AND P2, PT, R5, 0x21, PT ;  /* 0x000000210500780c */ /* 0x000fe40003f44270 */
[----:B------:R-:W-:Y:S02]  /*f650*/  FSEL R100, R100, -INF , P3 ;  /* 0xff80000064647808 */ /* 0x000fe40001800000 */
[----:B------:R-:W-:-:S02]  /*f660*/  FMNMX.FTZ R6, R44, R6, !PT ;  /* 0x000000062c067209 */ /* 0x000fc40007810000 */
[----:B------:R-:W-:Y:S02]  /*f670*/  ISETP.GT.AND P1, PT, R0, 0x10, PT ;  /* 0x000000100000780c */ /* 0x000fe40003f24270 */
[----:B------:R-:W-:Y:S02]  /*f680*/  FMNMX.FTZ R7, R14, R7, !PT ;  /* 0x000000070e077209 */ /* 0x000fe40007810000 */
[----:B------:R-:W-:Y:S02]  /*f690*/  FSEL R119, R103, -INF , P0 ;  /* 0xff80000067777808 */ /* 0x000fe40000000000 */
[----:B------:R-:W-:Y:S02]  /*f6a0*/  FSEL R112, R101, -INF , P2 ;  /* 0xff80000065707808 */ /* 0x000fe40001000000 */
[----:B------:R-:W-:Y:S02]  /*f6b0*/  ISETP.GT.AND P3, PT, R5, 0x28, PT ;  /* 0x000000280500780c */ /* 0x000fe40003f64270 */
[----:B------:R-:W-:-:S02]  /*f6c0*/  ISETP.GT.AND P0, PT, R0, 0x29, PT ;  /* 0x000000290000780c */ /* 0x000fc40003f04270 */
[----:B------:R-:W-:Y:S02]  /*f6d0*/  FMNMX.FTZ R6, R100, R6, !PT ;  /* 0x0000000664067209 */ /* 0x000fe40007810000 */
[----:B------:R-:W-:Y:S02]  /*f6e0*/  FSEL R45, R90, -INF , P1 ;  /* 0xff8000005a2d7808 */ /* 0x000fe40000800000 */
[----:B------:R-:W-:Y:S02]  /*f6f0*/  FMNMX.FTZ R7, R15, R7, !PT ;  /* 0x000000070f077209 */ /* 0x000fe40007810000 */
[----:B------:R-:W-:Y:S02]  /*f700*/  ISETP.GT.AND P2, PT, R5, 0x29, PT ;  /* 0x000000290500780c */ /* 0x000fe40003f44270 */
[----:B------:R-:W-:Y:S02]  /*f710*/  FSEL R113, R80, -INF , P3 ;  /* 0xff80000050717808 */ /* 0x000fe40001800000 */
[----:B------:R-:W-:-:S02]  /*f720*/  FSEL R120, R83, -INF , P0 ;  /* 0xff80000053787808 */ /* 0x000fc40000000000 */
[----:B------:R-:W-:Y:S02]  /*f730*/  FMNMX.FTZ R6, R112, R6, !PT ;  /* 0x0000000670067209 */ /* 0x000fe40007810000 */
[C---:B------:R-:W-:Y:S02]  /*f740*/  ISETP.GT.AND P1, PT, R0.reuse, 0x18, PT ;  /* 0x000000180000780c */ /* 0x040fe40003f24270 */
[----:B------:R-:W-:Y:S02]  /*f750*/  ISETP.GT.AND P0, PT, R0, 0x31, PT ;  /* 0x000000310000780c */ /* 0x000fe40003f04270 */
[----:B------:R-:W-:Y:S02]  /*f760*/  FMNMX.FTZ R7, R45, R7, !PT ;  /* 0x000000072d077209 */ /* 0x000fe40007810000 */
[----:B------:R-:W-:Y:S02]  /*f770*/  FSEL R114, R81, -INF , P2 ;  /* 0xff80000051727808 */ /* 0x000fe40001000000 */
[----:B------:R-:W-:-:S02]  /*f780*/  ISETP.GT.AND P3, PT, R5, 0x30, PT ;  /* 0x000000300500780c */ /* 0x000fc40003f64270 */
[----:B------:R-:W-:Y:S02]  /*f790*/  FMNMX.FTZ R6, R113, R6, !PT ;  /* 0x0000000671067209 */ /* 0x000fe40007810000 */
[----:B------:R-:W-:Y:S02]  /*f7a0*/  FSEL R65, R58, -INF , P1 ;  /* 0xff8000003a417808 */ /* 0x000fe40000800000 */
[----:B------:R-:W-:Y:S02]  /*f7b0*/  FSEL R149, R55, -INF , P0 ;  /* 0xff80000037957808 */ /* 0x000fe40000000000 */
[----:B------:R-:W-:Y:S02]  /*f7c0*/  FMNMX.FTZ R7, R64, R7, !PT ;  /* 0x0000000740077209 */ /* 0x000fe40007810000 */
[C---:B------:R-:W-:Y:S02]  /*f7d0*/  ISETP.GT.AND P0, PT, R5.reuse, 0x38, PT ;  /* 0x000000380500780c */ /* 0x040fe40003f04270 */
[----:B------:R-:W-:-:S02]  /*f7e0*/  ISETP.GT.AND P2, PT, R5, 0x31, PT ;  /* 0x000000310500780c */ /* 0x000fc40003f44270 */
[----:B------:R-:W-:Y:S02]  /*f7f0*/  FSEL R144, R52, -INF , P3 ;  /* 0xff80000034907808 */ /* 0x000fe40001800000 */
[----:B------:R-:W-:Y:S02]  /*f800*/  FMNMX.FTZ R6, R114, R6, !PT ;  /* 0x0000000672067209 */ /* 0x000fe40007810000 */
[----:B------:R-:W-:Y:S02]  /*f810*/  ISETP.GT.AND P1, PT, R0, 0x20, PT ;  /* 0x000000200000780c */ /* 0x000fe40003f24270 */
[----:B------:R-:W-:Y:S02]  /*f820*/  FMNMX.FTZ R7, R65, R7, !PT ;  /* 0x0000000741077209 */ /* 0x000fe40007810000 */
[----:B------:R-:W-:Y:S02]  /*f830*/  FSEL R146, R40, -INF , P0 ;  /* 0xff80000028927808 */ /* 0x000fe40000000000 */
[----:B------:R-:W-:-:S02]  /*f840*/  ISETP.GT.AND P0, PT, R0, 0x39, PT ;  /* 0x000000390000780c */ /* 0x000fc40003f04270 */
[----:B------:R-:W-:Y:S02]  /*f850*/  FSEL R145, R53, -INF , P2 ;  /* 0xff80000035917808 */ /* 0x000fe40001000000 */
[----:B------:R-:W-:Y:S02]  /*f860*/  FMNMX.FTZ R6, R144, R6, !PT ;  /* 0x0000000690067209 */ /* 0x000fe40007810000 */
[----:B------:R-:W-:Y:S02]  /*f870*/  FSEL R118, R102, -INF , P1 ;  /* 0xff80000066767808 */ /* 0x000fe40000800000 */
[----:B------:R-:W-:Y:S02]  /*f880*/  FMNMX.FTZ R7, R76, R7, !PT ;  /* 0x000000074c077209 */ /* 0x000fe40007810000 */
[----:B------:R-:W-:Y:S02]  /*f890*/  ISETP.GT.AND P1, PT, R0, 0x28, PT ;  /* 0x000000280000780c */ /* 0x000fe40003f24270 */
[----:B------:R-:W-:-:S02]  /*f8a0*/  FSEL R150, R43, -INF , P0 ;  /* 0xff8000002b967808 */ /* 0x000fc40000000000 */
[C---:B------:R-:W-:Y:S02]  /*f8b0*/  ISETP.GT.AND P2, PT, R5.reuse, 0x39, PT ;  /* 0x000000390500780c */ /* 0x040fe40003f44270 */
[----:B------:R-:W-:Y:S02]  /*f8c0*/  ISETP.GT.AND P0, PT, R5, 0x40, PT ;  /* 0x000000400500780c */ /* 0x000fe40003f04270 */
[----:B------:R-:W-:Y:S02]  /*f8d0*/  FMNMX.FTZ R6, R145, R6, !PT ;  /* 0x0000000691067209 */ /* 0x000fe40007810000 */
[----:B------:R-:W-:Y:S02]  /*f8e0*/  FMNMX.FTZ R7, R118, R7, !PT ;  /* 0x0000000776077209 */ /* 0x000fe40007810000 */
[----:B------:R-:W-:Y:S02]  /*f8f0*/  FSEL R121, R82, -INF , P1 ;  /* 0xff80000052797808 */ /* 0x000fe40000800000 */
        /* <DEDUP_REMOVED lines=8> */
[----:B------:R-:W-:Y:S02]  /*f980*/  ISETP.GT.AND P2, PT, R5, 0x41, PT ;  /* 0x000000410500780c */ /* 0x000fe40003f44270 */
[----:B------:R-:W-:Y:S02]  /*f990*/  FMNMX.FTZ R6, R147, R6, !PT ;  /* 0x0000000693067209 */ /* 0x000fe40007810000 */
[----:B------:R-:W-:Y:S02]  /*f9a0*/  FSEL R157, R39, -INF , P0 ;  /* 0xff800000279d7808 */ /* 0x000fe40000000000 */
[----:B------:R-:W-:Y:S02]  /*f9b0*/  FMNMX.FTZ R7, R121, R7, !PT ;  /* 0x0000000779077209 */ /* 0x000fe40007810000 */
[----:B------:R-:W-:-:S02]  /*f9c0*/  ISETP.GT.AND P0, PT, R5, 0x48, PT ;  /* 0x000000480500780c */ /* 0x000fc40003f04270 */
[----:B------:R-:W-:Y:S02]  /*f9d0*/  FSEL R151, R42, -INF , P1 ;  /* 0xff8000002a977808 */ /* 0x000fe40000800000 */
[----:B------:R-:W-:Y:S01]  /*f9e0*/  FSEL R154, R37, -INF , P2 ;  /* 0xff800000259a7808 */ /* 0x000fe20001000000 */
[----:B------:R-:W-:Y:S01]  /*f9f0*/  LDSM.16.MT88.4 R40, [R206+0x4100] ;  /* 0x00410000ce28783b */ /* 0x000fe20000004200 */
        /* <DEDUP_REMOVED lines=19> */
[----:B------:R-:W-:Y:S02]  /*fb30*/  ISETP.GT.AND P2, PT, R5, 0x51, PT ;  /* 0x000000510500780c */ /* 0x000fe40003f44270 */
[----:B------:R-:W-:Y:S02]  /*fb40*/  FSEL R164, R48, -INF , P0 ;  /* 0xff80000030a47808 */ /* 0x000fe40000000000 */
[----:B------:R-:W-:Y:S02]  /*fb50*/  FMNMX.FTZ R6, R155, R6, !PT ;  /* 0x000000069b067209 */ /* 0x000fe40007810000 */
[----:B------:R-:W-:Y:S02]  /*fb60*/  FMNMX.FTZ R7, R151, R7, !PT ;  /* 0x0000000797077209 */ /* 0x000fe40007810000 */
[----:B------:R-:W-:-:S02]  /*fb70*/  ISETP.GT.AND P0, PT, R0, 0x51, PT ;  /* 0x000000510000780c */ /* 0x000fc40003f04270 */
[----:B------:R-:W-:Y:S02]  /*fb80*/  FSEL R190, R50, -INF , P1 ;  /* 0xff80000032be7808 */ /* 0x000fe40000800000 */
[----:B------:R-:W-:Y:S02]  /*fb90*/  FSEL R166, R49, -INF , P2 ;  /* 0xff80000031a67808 */ /* 0x000fe40001000000 */
[----:B------:R-:W-:Y:S02]  /*fba0*/  ISETP.GT.AND P1, PT, R5, 0x58, PT ;  /* 0x000000580500780c */ /* 0x000fe40003f24270 */
[----:B------:R-:W-:Y:S02]  /*fbb0*/  FMNMX.FTZ R6, R164, R6, !PT ;  /* 0x00000006a4067209 */ /* 0x000fe40007810000 */
[----:B------:R-:W-:Y:S02]  /*fbc0*/  FMNMX.FTZ R7, R150, R7, !PT ;  /* 0x0000000796077209 */ /* 0x000fe40007810000 */
[----:B------:R-:W-:-:S02]  /*fbd0*/  FSEL R191, R51, -INF , P0 ;  /* 0xff80000033bf7808 */ /* 0x000fc40000000000 */
        /* <DEDUP_REMOVED lines=13> */
[----:B------:R-:W-:Y:S02]  /*fcb0*/  ISETP.GT.AND P1, PT, R5, 0x69, PT ;  /* 0x000000690500780c */ /* 0x000fe40003f24270 */
[----:B------:R-:W-:Y:S02]  /*fcc0*/  FSEL R228, R25, -INF , P3 ;  /* 0xff80000019e47808 */ /* 0x000fe40001800000 */
[----:B------:R-:W-:Y:S02]  /*fcd0*/  FMNMX.FTZ R6, R203, R6, !PT ;  /* 0x00000006cb067209 */ /* 0x000fe40007810000 */
[----:B------:R-:W-:Y:S02]  /*fce0*/  FMNMX.FTZ R7, R158, R7, !PT ;  /* 0x000000079e077209 */ /* 0x000fe40007810000 */
[----:B------:R-:W-:-:S02]  /*fcf0*/  ISETP.GT.AND P0, PT, R5, 0x70, PT ;  /* 0x000000700500780c */ /* 0x000fc40003f04270 */
[----:B------:R-:W-:Y:S02]  /*fd00*/  FSEL R231, R20, -INF , P2 ;  /* 0xff80000014e77808 */ /* 0x000fe40001000000 */
[----:B------:R-:W-:Y:S02]  /*fd10*/  FSEL R232, R21, -INF , P1 ;  /* 0xff80000015e87808 */ /* 0x000fe40000800000 */
[----:B------:R-:W-:Y:S02]  /*fd20*/  FMNMX.FTZ R6, R228, R6, !PT ;  /* 0x00000006e4067209 */ /* 0x000fe40007810000 */
[----:B------:R-:W-:Y:S02]  /*fd30*/  ISETP.GT.AND P1, PT, R0, 0x58, PT ;  /* 0x000000580000780c */ /* 0x000fe40003f24270 */
[----:B------:R-:W-:Y:S02]  /*fd40*/  FMNMX.FTZ R7, R190, R7, !PT ;  /* 0x00000007be077209 */ /* 0x000fe40007810000 */
[----:B------:R-:W-:-:S02]  /*fd50*/  ISETP.GT.AND P3, PT, R5, 0x71, PT ;  /* 0x000000710500780c */ /* 0x000fc40003f64270 */
[C---:B------:R-:W-:Y:S02]  /*fd60*/  ISETP.GT.AND P4, PT, R5.reuse, 0x78, PT ;  /* 0x000000780500780c */ /* 0x040fe40003f84270 */
[----:B------:R-:W-:Y:S02]  /*fd70*/  ISETP.GT.AND P2, PT, R5, 0x79, PT ;  /* 0x000000790500780c */ /* 0x000fe40003f44270 */
[----:B------:R-:W-:Y:S02]  /*fd80*/  FSEL R246, R16, -INF , P0 ;  /* 0xff80000010f67808 */ /* 0x000fe40000000000 */
[----:B------:R-:W-:Y:S02]  /*fd90*/  FMNMX.FTZ R5, R231, R6, !PT ;  /* 0x00000006e7057209 */ /* 0x000fe40007810000 */
[----:B------:R-:W-:Y:S02]  /*fda0*/  ISETP.GT.AND P0, PT, R0, 0x59, PT ;  /* 0x000000590000780c */ /* 0x000fe40003f04270 */
[----:B------:R-:W-:-:S02]  /*fdb0*/  FSEL R167, R70, -INF , P1 ;  /* 0xff80000046a77808 */ /* 0x000fc40000800000 */
[----:B------:R-:W-:Y:S02]  /*fdc0*/  FMNMX.FTZ R6, R191, R7, !PT ;  /* 0x00000007bf067209 */ /* 0x000fe40007810000 */
[----:B------:R-:W-:Y:S02]  /*fdd0*/  FMNMX.FTZ R5, R232, R5, !PT ;  /* 0x00000005e8057209 */ /* 0x000fe40007810000 */
[----:B------:R-:W-:Y:S02]  /*fde0*/  FSEL R189, R71, -INF , P0 ;  /* 0xff80000047bd7808 */ /* 0x000fe40000000000 */
[----:B------:R-:W-:Y:S02]  /*fdf0*/  ISETP.GT.AND P1, PT, R0, 0x60, PT ;  /* 0x000000600000780c */ /* 0x000fe40003f24270 */
[----:B------:R-:W-:Y:S02]  /*fe00*/  FMNMX.FTZ R6, R167, R6, !PT ;  /* 0x00000006a7067209 */ /* 0x000fe40007810000 */
[----:B------:R-:W-:-:S02]  /*fe10*/  FSEL R244, R17, -INF , P3 ;  /* 0xff80000011f47808 */ /* 0x000fc40001800000 */
[----:B------:R-:W-:Y:S02]  /*fe20*/  FMNMX.FTZ R5, R246, R5, !PT ;  /* 0x00000005f6057209 */ /* 0x000fe40007810000 */
[----:B------:R-:W-:Y:S02]  /*fe30*/  ISETP.GT.AND P0, PT, R0, 0x61, PT ;  /* 0x000000610000780c */ /* 0x000fe40003f04270 */
[----:B------:R-:W-:Y:S02]  /*fe40*/  FSEL R7, R26, -INF , P1 ;  /* 0xff8000001a077808 */ /* 0x000fe40000800000 */
[----:B------:R-:W-:Y:S02]  /*fe50*/  FMNMX.FTZ R6, R189, R6, !PT ;  /* 0x00000006bd067209 */ /* 0x000fe40007810000 */
[----:B------:R-:W-:Y:S02]  /*fe60*/  FMNMX.FTZ R117, R244, R5, !PT ;  /* 0x00000005f4757209 */ /* 0x000fe40007810000 */
[----:B------:R-:W-:-:S02]  /*fe70*/  FSEL R229, R27, -INF , P0 ;  /* 0xff8000001be57808 */ /* 0x000fc40000000000 */
[C---:B------:R-:W-:Y:S01]  /*fe80*/  ISETP.GT.AND P1, PT, R0.reuse, 0x68, PT ;  /* 0x000000680000780c */ /* 0x040fe20003f24270 */
[----:B------:R-:W-:Y:S01]  /*fe90*/  LDSM.16.MT88.4 R24, [R205+0x100] ;  /* 0x00010000cd18783b */ /* 0x000fe20000004200 */
[----:B------:R-:W-:Y:S02]  /*fea0*/  FMNMX.FTZ R5, R7, R6, !PT ;  /* 0x0000000607057209 */ /* 0x000fe40007810000 */
[----:B------:R-:W-:Y:S02]  /*feb0*/  ISETP.GT.AND P0, PT, R0, 0x69, PT ;  /* 0x000000690000780c */ /* 0x000fe40003f04270 */
[----:B------:R-:W-:Y:S02]  /*fec0*/  FSEL R230, R22, -INF , P1 ;  /* 0xff80000016e67808 */ /* 0x000fe40000800000 */
[----:B------:R-:W-:Y:S02]  /*fed0*/  FMNMX.FTZ R5, R229, R5, !PT ;  /* 0x00000005e5057209 */ /* 0x000fe40007810000 */
[----:B------:R-:W-:-:S02]  /*fee0*/  FSEL R233, R23, -INF , P0 ;  /* 0xff80000017e97808 */ /* 0x000fc40000000000 */
[----:B------:R-:W-:Y:S01]  /*fef0*/  ISETP.GT.AND P1, PT, R0, 0x70, PT ;  /* 0x000000700000780c */ /* 0x000fe20003f24270 */
[----:B------:R-:W-:Y:S01]  /*ff00*/  LDSM.16.MT88.4 R20, [R208+0x100] ;  /* 0x00010000d014783b */ /* 0x000fe20000004200 */
[----:B------:R-:W-:Y:S02]  /*ff10*/  FMNMX.FTZ R5, R230, R5, !PT ;  /* 0x00000005e6057209 */ /* 0x000fe40007810000 */
[----:B------:R-:W-:Y:S02]  /*ff20*/  ISETP.GT.AND P0, PT, R0, 0x71, PT ;  /* 0x000000710000780c */ /* 0x000fe40003f04270 */
[----:B------:R-:W-:Y:S02]  /*ff30*/  FSEL R243, R18, -INF , P1 ;  /* 0xff80000012f37808 */ /* 0x000fe40000800000 */
[----:B------:R-:W-:Y:S02]  /*ff40*/  FMNMX.FTZ R5, R233, R5, !PT ;  /* 0x00000005e9057209 */ /* 0x000fe40007810000 */
[----:B------:R-:W-:-:S02]  /*ff50*/  FSEL R242, R60, -INF , P4 ;  /* 0xff8000003cf27808 */ /* 0x000fc40002000000 */
[----:B------:R-:W-:Y:S02]  /*ff60*/  FSEL R248, R19, -INF , P0 ;  /* 0xff80000013f87808 */ /* 0x000fe40000000000 */
[----:B------:R-:W-:Y:S01]  /*ff70*/  ISETP.GT.AND P1, PT, R0, 0x78, PT ;  /* 0x000000780000780c */ /* 0x000fe20003f24270 */
[----:B------:R-:W-:Y:S01]  /*ff80*/  LDSM.16.MT88.4 R16, [R206+0x100] ;  /* 0x00010000ce10783b */ /* 0x000fe20000004200 */
[----:B------:R-:W-:Y:S02]  /*ff90*/  FMNMX.FTZ R5, R243, R5, !PT ;  /* 0x00000005f3057209 */ /* 0x000fe40007810000 */
[----:B------:R-:W-:Y:S02]  /*ffa0*/  FSEL R245, R61, -INF , P2 ;  /* 0xff8000003df57808 */ /* 0x000fe40001000000 */
[----:B------:R-:W-:Y:S02]  /*ffb0*/  FMNMX.FTZ R117, R242, R117, !PT ;  /* 0x00000075f2757209 */ /* 0x000fe40007810000 */
[----:B------:R-:W-:-:S02]  /*ffc0*/  ISETP.GT.AND P0, PT, R0, 0x79, PT ;  /* 0x000000790000780c */ /* 0x000fc40003f04270 */
[----:B------:R-:W-:Y:S02]  /*ffd0*/  FSEL R247, R62, -INF , P1 ;  /* 0xff8000003ef77808 */ /* 0x000fe40000800000 */
[----:B------:R-:W-:Y:S02]  /*ffe0*/  FMNMX.FTZ R0, R248, R5, !PT ;  /* 0x00000005f8007209 */ /* 0x000fe40007810000 */
[----:B------:R-:W-:Y:S02]  /*fff0*/  FMNMX.FTZ R117, R245, R117, !PT ;  /* 0x00000075f5757209 */ /* 0x000fe40007810000 */
        /* <DEDUP_REMOVED lines=21> */
[----:B------:R2:W3:Y:S01]  /*10150*/  MUFU.EX2 R8, R3 ;  /* 0x0000000300087308 */ /* 0x0004e20000000800 */
[----:B-1----:R-:W-:-:S07]  /*10160*/  FFMA.FTZ R6, R9, c[0x0][0x2d0], -R5 ;  /* 0x0000b40009067a23 */ /* 0x002fce0000010805 */
[----:B------:R1:W-:Y:S01]  /*10170*/  MUFU.EX2 R192, R2 ;  /* 0x0000000200c07308 */ /* 0x0003e20000000800 */
[----:B--2---:R-:W-:-:S07]  /*10180*/  FFMA.FTZ R3, R13, c[0x0][0x2d0], -R0 ;  /* 0x0000b4000d037a23 */ /* 0x004fce0000010800 */
[----:B------:R2:W-:Y:S01]  /*10190*/  MUFU.EX2 R46, R6 ;  /* 0x00000006002e7308 */ /* 0x0005e20000000800 */
[----:B---3--:R-:W-:-:S07]  /*101a0*/  IMAD.MOV.U32 R4, RZ, RZ, R8 ;  /* 0x000000ffff047224 */ /* 0x008fce00078e0008 */
[----:B------:R3:W4:Y:S01]  /*101b0*/  MUFU.EX2 R89, R3 ;  /* 0x0000000300597308 */ /* 0x0007220000000800 */
[--C-:B-1----:R-:W-:Y:S02]  /*101c0*/  FFMA.FTZ R2, R29, c[0x0][0x2d0], -R5.reuse ;  /* 0x0000b4001d027a23 */ /* 0x102fe40000010805 */
[----:B--2---:R-:W-:-:S05]  /*101d0*/  FFMA.FTZ R6, R10, c[0x0][0x2d0], -R5 ;  /* 0x0000b4000a067a23 */ /* 0x004fca0000010805 */
[----:B------:R1:W-:Y:S01]  /*101e0*/  MUFU.EX2 R195, R2 ;  /* 0x0000000200c37308 */ /* 0x0003e20000000800 */
[----:B---3--:R-:W-:-:S07]  /*101f0*/  FFMA.FTZ R3, R14, c[0x0][0x2d0], -R0 ;  /* 0x0000b4000e037a23 */ /* 0x008fce0000010800 */
[----:B------:R2:W3:Y:S01]  /*10200*/  MUFU.EX2 R31, R6 ;  /* 0x00000006001f7308 */ /* 0x0004e20000000800 */
[----:B----4-:R-:W-:-:S07]  /*10210*/  F2FP.BF16.PACK_AB R9, R89, R4 ;  /* 0x000000045909723e */ /* 0x010fce00000010ff */
[----:B------:R4:W-:Y:S01]  /*10220*/  MUFU.EX2 R193, R3 ;  /* 0x0000000300c17308 */ /* 0x0009e20000000800 */
[--C-:B-1----:R-:W-:Y:S02]  /*10230*/  FFMA.FTZ R2, R30, c[0x0][0x2d0], -R5.reuse ;  /* 0x0000b4001e027a23 */ /* 0x102fe40000010805 */
[----:B--2---:R-:W-:-:S05]  /*10240*/  FFMA.FTZ R6, R11, c[0x0][0x2d0], -R5 ;  /* 0x0000b4000b067a23 */ /* 0x004fca0000010805 */
[----:B------:R1:W-:Y:S01]  /*10250*/  MUFU.EX2 R194, R2 ;  /* 0x0000000200c27308 */ /* 0x0003e20000000800 */
[----:B----4-:R-:W-:-:S07]  /*10260*/  FFMA.FTZ R3, R15, c[0x0][0x2d0], -R0 ;  /* 0x0000b4000f037a23 */ /* 0x010fce0000010800 */
[----:B------:R2:W-:Y:S01]  /*10270*/  MUFU.EX2 R163, R6 ;  /* 0x0000000600a37308 */ /* 0x0005e20000000800 */
[----:B------:R-:W4:Y:S07]  /*10280*/  LDSM.16.MT88.4 R12, [R209+0x100] ;  /* 0x00010000d10c783b */ /* 0x000f2e0000004200 */
[----:B------:R3:W5:Y:S01]  /*10290*/  MUFU.EX2 R201, R3 ;  /* 0x0000000300c97308 */ /* 0x0007620000000800 */
[----:B-1----:R-:W-:Y:S02]  /*102a0*/  FFMA.FTZ R2, R44, c[0x0][0x2d0], -R5 ;  /* 0x0000b4002c027a23 */ /* 0x002fe40000010805 */
[----:B--2---:R-:W-:-:S05]  /*102b0*/  IMAD.MOV.U32 R6, RZ, RZ, R46 ;  /* 0x000000ffff067224 */ /* 0x004fca00078e002e */
[----:B------:R1:W-:Y:S01]  /*102c0*/  MUFU.EX2 R88, R2 ;  /* 0x0000000200587308 */ /* 0x0003e20000000800 */
[----:B------:R-:W-:Y:S01]  /*102d0*/  F2FP.BF16.PACK_AB R8, R6, R200 ;  /* 0x000000c80608723e */ /* 0x000fe200000010ff */
[----:B---3--:R-:W-:Y:S01]  /*102e0*/  IMAD.MOV.U32 R3, RZ, RZ, R31 ;  /* 0x000000ffff037224 */ /* 0x008fe200078e001f */
[----:B-----5:R-:W-:Y:S01]  /*102f0*/  F2FP.BF16.PACK_AB R11, R201, R193 ;  /* 0x000000c1c90b723e */ /* 0x020fe200000010ff */
[----:B------:R-:W2:Y:S03]  /*10300*/  LDSM.16.MT88.4 R28, [R208+0x4100] ;  /* 0x00410000d01c783b */ /* 0x000ea60000004200 */
[----:B------:R-:W-:Y:S01]  /*10310*/  F2FP.BF16.PACK_AB R10, R163, R3 ;  /* 0x00000003a30a723e */ /* 0x000fe200000010ff */
[----:B-1----:R-:W-:-:S06]  /*10320*/  FFMA.FTZ R2, R45, c[0x0][0x2d0], -R0 ;  /* 0x0000b4002d027a23 */ /* 0x002fcc0000010800 */
[C---:B------:R-:W-:Y:S01]  /*10330*/  HMMA.16816.F32.BF16 R68, R8.reuse, R16, RZ ;  /* 0x000000100844723c */ /* 0x040fe200000418ff */
[----:B------:R1:W-:Y:S07]  /*10340*/  MUFU.EX2 R251, R2 ;  /* 0x0000000200fb7308 */ /* 0x0003ee0000000800 */
[C---:B------:R-:W-:Y:S01]  /*10350*/  HMMA.16816.F32.BF16 R60, R8.reuse, R18, RZ ;  /* 0x00000012083c723c */ /* 0x040fe200000418ff */
[----:B------:R-:W3:Y:S07]  /*10360*/  LDSM.16.MT88.4 R16, [R205+0x900] ;  /* 0x00090000cd10783b */ /* 0x000eee0000004200 */
[----:B----4-:R-:W-:Y:S01]  /*10370*/  HMMA.16816.F32.BF16 R52, R8, R12, RZ ;  /* 0x0000000c0834723c */ /* 0x010fe200000418ff */
[----:B-1----:R-:W-:-:S04]  /*10380*/  FFMA.FTZ R2, R64, c[0x0][0x2d0], -R0 ;  /* 0x0000b40040027a23 */ /* 0x002fc80000010800 */
[----:B------:R1:W4:Y:S03]  /*10390*/  MUFU.EX2 R249, R2 ;  /* 0x0000000200f97308 */ /* 0x0003260000000800 */
[C---:B------:R-:W-:Y:S01]  /*103a0*/  HMMA.16816.F32.BF16 R56, R8.reuse, R14, RZ ;  /* 0x0000000e0838723c */ /* 0x040fe200000418ff */
[----:B------:R-:W5:Y:S07]  /*103b0*/  LDSM.16.MT88.4 R12, [R206+0x900] ;  /* 0x00090000ce0c783b */ /* 0x000f6e0000004200 */
[----:B------:R-:W-:Y:S01]  /*103c0*/  HMMA.16816.F32.BF16 R84, R8, R24, RZ ;  /* 0x000000180854723c */ /* 0x000fe200000418ff */
[----:B-1----:R-:W-:-:S07]  /*103d0*/  FFMA.FTZ R2, R65, c[0x0][0x2d0], -R0 ;  /* 0x0000b40041027a23 */ /* 0x002fce0000010800 */
[C---:B------:R-:W-:Y:S01]  /*103e0*/  HMMA.16816.F32.BF16 R80, R8.reuse, R26, RZ ;  /* 0x0000001a0850723c */ /* 0x040fe200000418ff */
[----:B------:R-:W1:Y:S01]  /*103f0*/  LDSM.16.MT88.4 R24, [R209+0x900] ;  /* 0x00090000d118783b */ /* 0x000e620000004200 */
[----:B------:R2:W-:Y:S06]  /*10400*/  MUFU.EX2 R250, R2 ;  /* 0x0000000200fa7308 */ /* 0x0005ec0000000800 */
[C---:B------:R-:W-:Y:S08]  /*10410*/  HMMA.16816.F32.BF16 R48, R8.reuse, R20, RZ ;  /* 0x000000140830723c */ /* 0x040ff000000418ff */
[----:B------:R-:W-:Y:S01]  /*10420*/  HMMA.16816.F32.BF16 R44, R8, R22, RZ ;  /* 0x00000016082c723c */ /* 0x000fe200000418ff */
[----:B------:R-:W1:Y:S01]  /*10430*/  LDSM.16.MT88.4 R20, [R208+0x900] ;  /* 0x00090000d014783b */ /* 0x000e620000004200 */
[----:B--2---:R-:W-:-:S04]  /*10440*/  FFMA.FTZ R2, R76, c[0x0][0x2d0], -R0 ;  /* 0x0000b4004c027a23 */ /* 0x004fc80000010800 */
[----:B------:R2:W1:Y:S02]  /*10450*/  MUFU.EX2 R162, R2 ;  /* 0x0000000200a27308 */ /* 0x0004640000000800 */
[C---:B------:R-:W-:Y:S08]  /*10460*/  HMMA.16816.F32.BF16 R76, R8.reuse, R40, RZ ;  /* 0x00000028084c723c */ /* 0x040ff000000418ff */
[----:B------:R-:W-:Y:S01]  /*10470*/  HMMA.16816.F32.BF16 R72, R8, R36, RZ ;  /* 0x000000240848723c */ /* 0x000fe200000418ff */
[----:B--2---:R-:W-:-:S07]  /*10480*/  FFMA.FTZ R2, R100, c[0x0][0x2d0], -R5 ;  /* 0x0000b40064027a23 */ /* 0x004fce0000010805 */
[C---:B------:R-:W-:Y:S01]  /*10490*/  HMMA.16816.F32.BF16 R64, R8.reuse, R38, RZ ;  /* 0x000000260840723c */ /* 0x040fe200000418ff */
[----:B------:R-:W-:Y:S01]  /*104a0*/  LDSM.16.MT88.4 R36, [R206+0x4900] ;  /* 0x00490000ce24783b */ /* 0x000fe20000004200 */
[----:B------:R2:W-:Y:S06]  /*104b0*/  MUFU.EX2 R241, R2 ;  /* 0x0000000200f17308 */ /* 0x0005ec0000000800 */
[C---:B------:R-:W-:Y:S08]  /*104c0*/  HMMA.16816.F32.BF16 R40, R8.reuse, R42, RZ ;  /* 0x0000002a0828723c */ /* 0x040ff000000418ff */
[----:B------:R-:W-:Y:S01]  /*104d0*/  HMMA.16816.F32.BF16 R92, R8, R32, RZ ;  /* 0x00000020085c723c */ /* 0x000fe200000418ff */
[----:B--2---:R-:W-:-:S04]  /*104e0*/  FFMA.FTZ R2, R112, c[0x0][0x2d0], -R5 ;  /* 0x0000b40070027a23 */ /* 0x004fc80000010805 */
[----:B------:R2:W1:Y:S03]  /*104f0*/  MUFU.EX2 R240, R2 ;  /* 0x0000000200f07308 */ /* 0x0004660000000800 */
[C---:B------:R-:W-:Y:S01]  /*10500*/  HMMA.16816.F32.BF16 R104, R8.reuse, R34, RZ ;  /* 0x000000220868723c */ /* 0x040fe200000418ff */
[----:B------:R-:W-:Y:S07]  /*10510*/  LDSM.16.MT88.4 R32, [R205+0x1100] ;  /* 0x00110000cd20783b */ /* 0x000fee0000004200 */
[----:B------:R-:W-:Y:S01]  /*10520*/  HMMA.16816.F32.BF16 R108, R8, R28, RZ ;  /* 0x0000001c086c723c */ /* 0x000fe200000418ff */
[----:B--2---:R-:W-:-:S07]  /*10530*/  FFMA.FTZ R2, R113, c[0x0][0x2d0], -R5 ;  /* 0x0000b40071027a23 */ /* 0x004fce0000010805 */
[----:B------:R-:W-:Y:S01]  /*10540*/  HMMA.16816.F32.BF16 R96, R8, R30, RZ ;  /* 0x0000001e0860723c */ /* 0x000fe200000418ff */
[----:B------:R-:W2:Y:S01]  /*10550*/  LDSM.16.MT88.4 R28, [R205+0x4900] ;  /* 0x00490000cd1c783b */ /* 0x000ea20000004200 */
[----:B------:R3:W-:Y:S05]  /*10560*/  MUFU.EX2 R238, R2 ;  /* 0x0000000200ee7308 */ /* 0x0007ea0000000800 */
[----:B------:R-:W-:Y:S02]  /*10570*/  F2FP.BF16.PACK_AB R8, R195, R192 ;  /* 0x000000c0c308723e */ /* 0x000fe400000010ff */
[----:B----4-:R-:W-:Y:S02]  /*10580*/  F2FP.BF16.PACK_AB R9, R249, R251 ;  /* 0x000000fbf909723e */ /* 0x010fe400000010ff */
[----:B------:R-:W-:-:S02]  /*10590*/  F2FP.BF16.PACK_AB R10, R88, R194 ;  /* 0x000000c2580a723e */ /* 0x000fc400000010ff */
[----:B-1----:R-:W-:Y:S01]  /*105a0*/  F2FP.BF16.PACK_AB R11, R162, R250 ;  /* 0x000000faa20b723e */ /* 0x002fe200000010ff */
[----:B---3--:R-:W-:-:S06]  /*105b0*/  FFMA.FTZ R2, R114, c[0x0][0x2d0], -R5 ;  /* 0x0000b40072027a23 */ /* 0x008fcc0000010805 */
[C---:B------:R-:W-:Y:S01]  /*105c0*/  HMMA.16816.F32.BF16 R128, R8.reuse, R16, R84 ;  /* 0x000000100880723c */ /* 0x040fe20000041854 */
[----:B------:R1:W-:Y:S07]  /*105d0*/  MUFU.EX2 R239, R2 ;  /* 0x0000000200ef7308 */ /* 0x0003ee0000000800 */
[C---:B------:R-:W-:Y:S01]  /*105e0*/  HMMA.16816.F32.BF16 R124, R8.reuse, R18, R80 ;  /* 0x00000012087c723c */ /* 0x040fe20000041850 */
[----:B------:R-:W3:Y:S07]  /*105f0*/  LDSM.16.MT88.4 R16, [R209+0x4900] ;  /* 0x00490000d110783b */ /* 0x000eee0000004200 */
[----:B-----5:R-:W-:Y:S01]  /*10600*/  HMMA.16816.F32.BF16 R80, R8, R12, R68 ;  /* 0x0000000c0850723c */ /* 0x020fe20000041844 */
[----:B-1----:R-:W-:-:S02]  /*10610*/  FFMA.FTZ R2, R118, c[0x0][0x2d0], -R0 ;  /* 0x0000b40076027a23 */ /* 0x002fc40000010800 */
[----:B------:R-:W-:Y:S02]  /*10620*/  IMAD.MOV.U32 R118, RZ, RZ, R200 ;  /* 0x000000ffff767224 */ /* 0x000fe400078e00c8 */
[----:B------:R1:W-:Y:S02]  /*10630*/  MUFU.EX2 R237, R2 ;  /* 0x0000000200ed7308 */ /* 0x0003e40000000800 */
[----:B------:R-:W-:Y:S01]  /*10640*/  IMAD.MOV.U32 R70, RZ, RZ, R89 ;  /* 0x000000ffff467224 */ /* 0x000fe200078e0059 */
[----:B------:R-:W-:Y:S01]  /*10650*/  HMMA.16816.F32.BF16 R84, R8, R14, R60 ;  /* 0x0000000e0854723c */ /* 0x000fe2000004183c */
[----:B------:R-:W4:Y:S01]  /*10660*/  LDSM.16.MT88.4 R12, [R208+0x4900] ;  /* 0x00490000d00c783b */ /* 0x000f220000004200 */
[----:B------:R-:W-:Y:S02]  /*10670*/  IMAD.MOV.U32 R69, RZ, RZ, R88 ;  /* 0x000000ffff457224 */ /* 0x000fe400078e0058 */
[----:B------:R-:W-:-:S04]  /*10680*/  IMAD.MOV.U32 R71, RZ, RZ, R234 ;  /* 0x000000ffff477224 */ /* 0x000fc800078e00ea */
[----:B------:R-:W-:Y:S01]  /*10690*/  HMMA.16816.F32.BF16 R100, R8, R26, R56 ;  /* 0x0000001a0864723c */ /* 0x000fe20000041838 */
[----:B-1----:R-:W-:-:S07]  /*106a0*/  FFMA.FTZ R2, R119, c[0x0][0x2d0], -R0 ;  /* 0x0000b40077027a23 */ /* 0x002fce0000010800 */
[C---:B------:R-:W-:Y:S01]  /*106b0*/  HMMA.16816.F32.BF16 R56, R8.reuse, R20, R48 ;  /* 0x000000140838723c */ /* 0x040fe20000041830 */
[----:B------:R-:W-:Y:S01]  /*106c0*/  IMAD.MOV.U32 R119, RZ, RZ, R70 ;  /* 0x000000ffff777224 */ /* 0x000fe200078e0046 */
[----:B------:R1:W5:Y:S06]  /*106d0*/  MUFU.EX2 R236, R2 ;  /* 0x0000000200ec7308 */ /* 0x00036c0000000800 */
[C---:B------:R-:W-:Y:S01]  /*106e0*/  HMMA.16816.F32.BF16 R44, R8.reuse, R22, R44 ;  /* 0x00000016082c723c */ /* 0x040fe2000004182c */
[----:B------:R-:W3:Y:S07]  /*106f0*/  LDSM.16.MT88.4 R20, [R208+0x1100] ;  /* 0x00110000d014783b */ /* 0x000eee0000004200 */
[----:B------:R-:W-:Y:S01]  /*10700*/  HMMA.16816.F32.BF16 R88, R8, R24, R52 ;  /* 0x000000180858723c */ /* 0x000fe20000041834 */
[----:B------:R-:W4:Y:S01]  /*10710*/  LDSM.16.MT88.4 R24, [R209+0x1100] ;  /* 0x00110000d118783b */ /* 0x000f220000004200 */
[----:B-1----:R-:W-:-:S04]  /*10720*/  FFMA.FTZ R2, R121, c[0x0][0x2d0], -R0 ;  /* 0x0000b40079027a23 */ /* 0x002fc80000010800 */
[----:B------:R1:W-:Y:S02]  /*10730*/  MUFU.EX2 R235, R2 ;  /* 0x0000000200eb7308 */ /* 0x0003e40000000800 */
[C---:B--2---:R-:W-:Y:S08]  /*10740*/  HMMA.16816.F32.BF16 R112, R8.reuse, R28, R72 ;  /* 0x0000001c0870723c */ /* 0x044ff00000041848 */
[----:B------:R-:W-:Y:S01]  /*10750*/  HMMA.16816.F32.BF16 R52, R8, R30, R64 ;  /* 0x0000001e0834723c */ /* 0x000fe20000041840 */
[----:B------:R-:W2:Y:S01]  /*10760*/  LDSM.16.MT88.4 R28, [R206+0x1100] ;  /* 0x00110000ce1c783b */ /* 0x000ea20000004200 */
[----:B-1----:R-:W-:-:S06]  /*10770*/  FFMA.FTZ R2, R120, c[0x0][0x2d0], -R0 ;  /* 0x0000b40078027a23 */ /* 0x002fcc0000010800 */
[C---:B------:R-:W-:Y:S01]  /*10780*/  HMMA.16816.F32.BF16 R132, R8.reuse, R36, R76 ;  /* 0x000000240884723c */ /* 0x040fe2000004184c */
[----:B------:R1:W1:Y:S06]  /*10790*/  MUFU.EX2 R234, R2 ;  /* 0x0000000200ea7308 */ /* 0x00026c0000000800 */
[----:B------:R-:W-:Y:S01]  /*107a0*/  IMAD.MOV.U32 R36, RZ, RZ, R202 ;  /* 0x000000ffff247224 */ /* 0x000fe200078e00ca */
[----:B------:R-:W-:Y:S01]  /*107b0*/  HMMA.16816.F32.BF16 R120, R8, R38, R40 ;  /* 0x000000260878723c */ /* 0x000fe20000041828 */
[----:B------:R-:W2:Y:S01]  /*107c0*/  LDSM.16.MT88.4 R40, [R206+0x5100] ;  /* 0x00510000ce28783b */ /* 0x000ea20000004200 */
[----:B------:R-:W-:-:S05]  /*107d0*/  IMAD.MOV.U32 R37, RZ, RZ, R71 ;  /* 0x000000ffff257224 */ /* 0x000fca00078e0047 */
[----:B------:R-:W-:Y:S01]  /*107e0*/  IMAD.MOV.U32 R39, RZ, RZ, R201 ;  /* 0x000000ffff277224 */ /* 0x000fe200078e00c9 */
[C---:B---3--:R-:W-:Y:S01]  /*107f0*/  HMMA.16816.F32.BF16 R72, R8.reuse, R16, R92 ;  /* 0x000000100848723c */ /* 0x048fe2000004185c */
[----:B------:R-:W-:Y:S02]  /*10800*/  IMAD.MOV.U32 R38, RZ, RZ, R195 ;  /* 0x000000ffff267224 */ /* 0x000fe400078e00c3 */
[--C-:B-1----:R-:W-:Y:S02]  /*10810*/  FFMA.FTZ R2, R144, c[0x0][0x2d0], -R5.reuse ;  /* 0x0000b40090027a23 */ /* 0x102fe40000010805 */
[----:B------:R-:W-:Y:S02]  /*10820*/  IMAD.MOV.U32 R144, RZ, RZ, R4 ;  /* 0x000000ffff907224 */ /* 0x000fe400078e0004 */
[----:B------:R1:W-:Y:S01]  /*10830*/  MUFU.EX2 R202, R2 ;  /* 0x0000000200ca7308 */ /* 0x0003e20000000800 */
[C---:B------:R-:W-:Y:S01]  /*10840*/  HMMA.16816.F32.BF16 R64, R8.reuse, R18, R104 ;  /* 0x000000120840723c */ /* 0x040fe20000041868 */
[----:B------:R-:W-:Y:S07]  /*10850*/  LDSM.16.MT88.4 R16, [R208+0x5100] ;  /* 0x00510000d010783b */ /* 0x000fee0000004200 */
[----:B----4-:R-:W-:Y:S01]  /*10860*/  HMMA.16816.F32.BF16 R60, R8, R12, R108 ;  /* 0x0000000c083c723c */ /* 0x010fe2000004186c */
[----:B-1----:R-:W-:-:S07]  /*10870*/  FFMA.FTZ R2, R145, c[0x0][0x2d0], -R5 ;  /* 0x0000b40091027a23 */ /* 0x002fce0000010805 */
[----:B------:R-:W-:Y:S01]  /*10880*/  HMMA.16816.F32.BF16 R48, R8, R14, R96 ;  /* 0x0000000e0830723c */ /* 0x000fe20000041860 */
[----:B------:R-:W1:Y:S01]  /*10890*/  LDSM.16.MT88.4 R12, [R205+0x5100] ;  /* 0x00510000cd0c783b */ /* 0x000e620000004200 */
[----:B------:R-:W-:Y:S01]  /*108a0*/  IMAD.MOV.U32 R111, RZ, RZ, R69 ;  /* 0x000000ffff6f7224 */ /* 0x000fe200078e0045 */
[----:B------:R3:W4:Y:S01]  /*108b0*/  MUFU.EX2 R201, R2 ;  /* 0x0000000200c97308 */ /* 0x0007220000000800 */
[----:B------:R-:W-:Y:S02]  /*108c0*/  IMAD.MOV.U32 R110, RZ, RZ, R194 ;  /* 0x000000ffff6e7224 */ /* 0x000fe400078e00c2 */
[----:B------:R-:W-:Y:S01]  /*108d0*/  IMAD.MOV.U32 R145, RZ, RZ, R193 ;  /* 0x000000ffff917224 */ /* 0x000fe200078e00c1 */
[----:B------:R-:W-:Y:S02]  /*108e0*/  F2FP.BF16.PACK_AB R8, R240, R241 ;  /* 0x000000f1f008723e */ /* 0x000fe400000010ff */
[----:B-----5:R-:W-:Y:S02]  /*108f0*/  F2FP.BF16.PACK_AB R9, R236, R237 ;  /* 0x000000edec09723e */ /* 0x020fe400000010ff */
[----:B------:R-:W-:-:S02]  /*10900*/  F2FP.BF16.PACK_AB R10, R239, R238 ;  /* 0x000000eeef0a723e */ /* 0x000fc400000010ff */
[----:B------:R-:W-:Y:S01]  /*10910*/  F2FP.BF16.PACK_AB R11, R234, R235 ;  /* 0x000000ebea0b723e */ /* 0x000fe200000010ff */
[----:B---3--:R-:W-:-:S06]  /*10920*/  FFMA.FTZ R2, R146, c[0x0][0x2d0], -R5 ;  /* 0x0000b40092027a23 */ /* 0x008fcc0000010805 */
[C---:B------:R-:W-:Y:S01]  /*10930*/  HMMA.16816.F32.BF16 R96, R8.reuse, R20, R56 ;  /* 0x000000140860723c */ /* 0x040fe20000041838 */
[----:B------:R-:W-:Y:S01]  /*10940*/  IMAD.MOV.U32 R146, RZ, RZ, R37 ;  /* 0x000000ffff927224 */ /* 0x000fe200078e0025 */
[----:B------:R3:W-:Y:S06]  /*10950*/  MUFU.EX2 R200, R2 ;  /* 0x0000000200c87308 */ /* 0x0007ec0000000800 */
[C---:B------:R-:W-:Y:S01]  /*10960*/  HMMA.16816.F32.BF16 R92, R8.reuse, R22, R44 ;  /* 0x00000016085c723c */ /* 0x040fe2000004182c */
[----:B------:R-:W5:Y:S06]  /*10970*/  LDSM.16.MT88.4 R20, [R209+0x5100] ;  /* 0x00510000d114783b */ /* 0x000f6c0000004200 */
[----:B------:R-:W-:Y:S01]  /*10980*/  IMAD.MOV.U32 R46, RZ, RZ, R39 ;  /* 0x000000ffff2e7224 */ /* 0x000fe200078e0027 */
[----:B------:R-:W-:Y:S01]  /*10990*/  HMMA.16816.F32.BF16 R68, R8, R32, R128 ;  /* 0x000000200844723c */ /* 0x000fe20000041880 */
[----:B------:R-:W-:-:S02]  /*109a0*/  IMAD.MOV.U32 R47, RZ, RZ, R36 ;  /* 0x000000ffff2f7224 */ /* 0x000fc400078e0024 */
[----:B---3--:R-:W-:Y:S02]  /*109b0*/  FFMA.FTZ R2, R147, c[0x0][0x2d0], -R5 ;  /* 0x0000b40093027a23 */ /* 0x008fe40000010805 */
[----:B------:R-:W-:Y:S02]  /*109c0*/  IMAD.MOV.U32 R147, RZ, RZ, R192 ;  /* 0x000000ffff937224 */ /* 0x000fe400078e00c0 */
[----:B------:R3:W-:Y:S01]  /*109d0*/  MUFU.EX2 R195, R2 ;  /* 0x0000000200c37308 */ /* 0x0007e20000000800 */
[C---:B------:R-:W-:Y:S01]  /*109e0*/  HMMA.16816.F32.BF16 R76, R8.reuse, R34, R124 ;  /* 0x00000022084c723c */ /* 0x040fe2000004187c */
[----:B------:R-:W1:Y:S07]  /*109f0*/  LDSM.16.MT88.4 R32, [R206+0x1900] ;  /* 0x00190000ce20783b */ /* 0x000e6e0000004200 */
[----:B------:R-:W-:Y:S01]  /*10a00*/  HMMA.16816.F32.BF16 R88, R8, R24, R88 ;  /* 0x000000180858723c */ /* 0x000fe20000041858 */
[----:B---3--:R-:W-:-:S07]  /*10a10*/  FFMA.FTZ R2, R148, c[0x0][0x2d0], -R0 ;  /* 0x0000b40094027a23 */ /* 0x008fce0000010800 */
[C---:B------:R-:W-:Y:S01]  /*10a20*/  HMMA.16816.F32.BF16 R100, R8.reuse, R26, R100 ;  /* 0x0000001a0864723c */ /* 0x040fe20000041864 */
[----:B------:R-:W-:Y:S01]  /*10a30*/  IMAD.MOV.U32 R148, RZ, RZ, R38 ;  /* 0x000000ffff947224 */ /* 0x000fe200078e0026 */
[----:B------:R-:W-:Y:S01]  /*10a40*/  LDSM.16.MT88.4 R24, [R208+0x1900] ;  /* 0x00190000d018783b */ /* 0x000fe20000004200 */
[----:B------:R3:W-:Y:S03]  /*10a50*/  MUFU.EX2 R194, R2 ;  /* 0x0000000200c27308 */ /* 0x0007e60000000800 */
[----:B------:R-:W4:Y:S02]  /*10a60*/  LDSM.16.MT88.4 R36, [R205+0x1900] ;  /* 0x00190000cd24783b */ /* 0x000f240000004200 */
[C---:B--2---:R-:W-:Y:S08]  /*10a70*/  HMMA.16816.F32.BF16 R80, R8.reuse, R28, R80 ;  /* 0x0000001c0850723c */ /* 0x044ff00000041850 */
[----:B------:R-:W-:Y:S01]  /*10a80*/  HMMA.16816.F32.BF16 R84, R8, R30, R84 ;  /* 0x0000001e0854723c */ /* 0x000fe20000041854 */
[----:B------:R-:W2:Y:S01]  /*10a90*/  LDSM.16.MT88.4 R28, [R209+0x1900] ;  /* 0x00190000d11c783b */ /* 0x000ea20000004200 */
[----:B---3--:R-:W-:-:S02]  /*10aa0*/  FFMA.FTZ R2, R149, c[0x0][0x2d0], -R0 ;  /* 0x0000b40095027a23 */ /* 0x008fc40000010800 */
[----:B------:R-:W-:Y:S02]  /*10ab0*/  IMAD.MOV.U32 R149, RZ, RZ, R110 ;  /* 0x000000ffff957224 */ /* 0x000fe400078e006e */
[----:B------:R3:W2:Y:S02]  /*10ac0*/  MUFU.EX2 R193, R2 ;  /* 0x0000000200c17308 */ /* 0x0006a40000000800 */
[C---:B------:R-:W-:Y:S08]  /*10ad0*/  HMMA.16816.F32.BF16 R124, R8.reuse, R42, R120 ;  /* 0x0000002a087c723c */ /* 0x040ff00000041878 */
[----:B-1----:R-:W-:Y:S01]  /*10ae0*/  HMMA.16816.F32.BF16 R112, R8, R12, R112 ;  /* 0x0000000c0870723c */ /* 0x002fe20000041870 */
[----:B---3--:R-:W-:-:S07]  /*10af0*/  FFMA.FTZ R2, R151, c[0x0][0x2d0], -R0 ;  /* 0x0000b40097027a23 */ /* 0x008fce0000010800 */
[C---:B------:R-:W-:Y:S01]  /*10b00*/  HMMA.16816.F32.BF16 R104, R8.reuse, R14, R52 ;  /* 0x0000000e0868723c */ /* 0x040fe20000041834 */
[----:B------:R-:W1:Y:S01]  /*10b10*/  LDSM.16.MT88.4 R12, [R205+0x5900] ;  /* 0x00590000cd0c783b */ /* 0x000e620000004200 */
[----:B------:R-:W-:Y:S01]  /*10b20*/  IMAD.MOV.U32 R151, RZ, RZ, R162 ;  /* 0x000000ffff977224 */ /* 0x000fe200078e00a2 */
[----:B------:R3:W-:Y:S05]  /*10b30*/  MUFU.EX2 R4, R2 ;  /* 0x0000000200047308 */ /* 0x0007ea0000000800 */
[C---:B------:R-:W-:Y:S08]  /*10b40*/  HMMA.16816.F32.BF16 R132, R8.reuse, R40, R132 ;  /* 0x000000280884723c */ /* 0x040ff00000041884 */
[----:B-----5:R-:W-:Y:S01]  /*10b50*/  HMMA.16816.F32.BF16 R128, R8, R20, R72 ;  /* 0x000000140880723c */ /* 0x020fe20000041848 */
[----:B---3--:R-:W-:-:S02]  /*10b60*/  FFMA.FTZ R2, R150, c[0x0][0x2d0], -R0 ;  /* 0x0000b40096027a23 */ /* 0x008fc40000010800 */
[----:B------:R-:W-:Y:S02]  /*10b70*/  IMAD.MOV.U32 R150, RZ, RZ, R111 ;  /* 0x000000ffff967224 */ /* 0x000fe400078e006f */
[----:B------:R3:W5:Y:S03]  /*10b80*/  MUFU.EX2 R192, R2 ;  /* 0x0000000200c07308 */ /* 0x0007660000000800 */
[C---:B------:R-:W-:Y:S01]  /*10b90*/  HMMA.16816.F32.BF16 R120, R8.reuse, R22, R64 ;  /* 0x000000160878723c */ /* 0x040fe20000041840 */
[----:B------:R-:W-:Y:S07]  /*10ba0*/  LDSM.16.MT88.4 R20, [R208+0x5900] ;  /* 0x00590000d014783b */ /* 0x000fee0000004200 */
[----:B------:R-:W-:Y:S01]  /*10bb0*/  HMMA.16816.F32.BF16 R108, R8, R16, R60 ;  /* 0x00000010086c723c */ /* 0x000fe2000004183c */
[----:B---3--:R-:W-:-:S07]  /*10bc0*/  FFMA.FTZ R2, R153, c[0x0][0x2d0], -R5 ;  /* 0x0000b40099027a23 */ /* 0x008fce0000010805 */
[----:B------:R-:W-:Y:S01]  /*10bd0*/  HMMA.16816.F32.BF16 R56, R8, R18, R48 ;  /* 0x000000120838723c */ /* 0x000fe20000041830 */
[----:B------:R-:W-:Y:S06]  /*10be0*/  LDSM.16.MT88.4 R16, [R205+0x2100] ;  /* 0x00210000cd10783b */ /* 0x000fec0000004200 */
[----:B----4-:R-:W-:Y:S02]  /*10bf0*/  F2FP.BF16.PACK_AB R8, R201, R202 ;  /* 0x000000cac908723e */ /* 0x010fe400000010ff */
[----:B--2---:R-:W-:Y:S02]  /*10c00*/  F2FP.BF16.PACK_AB R9, R193, R194 ;  /* 0x000000c2c109723e */ /* 0x004fe400000010ff */
[----:B------:R-:W-:-:S02]  /*10c10*/  F2FP.BF16.PACK_AB R10, R195, R200 ;  /* 0x000000c8c30a723e */ /* 0x000fc400000010ff */
[----:B-----5:R-:W-:-:S07]  /*10c20*/  F2FP.BF16.PACK_AB R11, R192, R4 ;  /* 0x00000004c00b723e */ /* 0x020fce00000010ff */
[C---:B------:R-:W-:Y:S07]  /*10c30*/  HMMA.16816.F32.BF16 R60, R8.reuse, R32, R80 ;  /* 0x00000020083c723c */ /* 0x040fee0000041850 */
[----:B------:R-:W-:Y:S01]  /*10c40*/  IMAD.MOV.U32 R81, RZ, RZ, R146 ;  /* 0x000000ffff517224 */ /* 0x000fe200078e0092 */
[----:B------:R-:W-:Y:S01]  /*10c50*/  HMMA.16816.F32.BF16 R52, R8, R34, R84 ;  /* 0x000000220834723c */ /* 0x000fe20000041854 */
[----:B------:R-:W2:Y:S01]  /*10c60*/  LDSM.16.MT88.4 R32, [R206+0x5900] ;  /* 0x00590000ce20783b */ /* 0x000ea20000004200 */
[----:B------:R-:W-:-:S02]  /*10c70*/  IMAD.MOV.U32 R146, RZ, RZ, R163 ;  /* 0x000000ffff927224 */ /* 0x000fc400078e00a3 */
[----:B------:R3:W-:Y:S01]  /*10c80*/  MUFU.EX2 R163, R2 ;  /* 0x0000000200a37308 */ /* 0x0007e20000000800 */
[----:B------:R-:W-:Y:S02]  /*10c90*/  IMAD.MOV.U32 R80, RZ, RZ, R161 ;  /* 0x000000ffff507224 */ /* 0x000fe400078e00a1 */
[----:B------:R-:W-:Y:S01]  /*10ca0*/  IMAD.MOV.U32 R83, RZ, RZ, R46 ;  /* 0x000000ffff537224 */ /* 0x000fe200078e002e */
[----:B------:R-:W-:Y:S01]  /*10cb0*/  HMMA.16816.F32.BF16 R68, R8, R36, R68 ;  /* 0x000000240844723c */ /* 0x000fe20000041844 */
[----:B------:R-:W-:-:S07]  /*10cc0*/  IMAD.MOV.U32 R82, RZ, RZ, R47 ;  /* 0x000000ffff527224 */ /* 0x000fce00078e002f */
[----:B------:R-:W-:Y:S01]  /*10cd0*/  HMMA.16816.F32.BF16 R64, R8, R38, R76 ;  /* 0x000000260840723c */ /* 0x000fe2000004184c */
[----:B---3--:R-:W-:-:S07]  /*10ce0*/  FFMA.FTZ R2, R154, c[0x0][0x2d0], -R5 ;  /* 0x0000b4009a027a23 */ /* 0x008fce0000010805 */
[C---:B------:R-:W-:Y:S01]  /*10cf0*/  HMMA.16816.F32.BF16 R40, R8.reuse, R24, R96 ;  /* 0x000000180828723c */ /* 0x040fe20000041860 */
[----:B------:R3:W4:Y:S07]  /*10d00*/  MUFU.EX2 R162, R2 ;  /* 0x0000000200a27308 */ /* 0x00072e0000000800 */
[C---:B------:R-:W-:Y:S01]  /*10d10*/  HMMA.16816.F32.BF16 R36, R8.reuse, R26, R92 ;  /* 0x0000001a0824723c */ /* 0x040fe2000004185c */
[----:B------:R-:W5:Y:S07]  /*10d20*/  LDSM.16.MT88.4 R24, [R209+0x5900] ;  /* 0x00590000d118783b */ /* 0x000f6e0000004200 */
[----:B------:R-:W-:Y:S01]  /*10d30*/  HMMA.16816.F32.BF16 R44, R8, R28, R88 ;  /* 0x0000001c082c723c */ /* 0x000fe20000041858 */
[----:B---3--:R-:W-:-:S04]  /*10d40*/  FFMA.FTZ R2, R152, c[0x0][0x2d0], -R5 ;  /* 0x0000b40098027a23 */ /* 0x008fc80000010805 */
[----:B------:R3:W-:Y:S02]  /*10d50*/  MUFU.EX2 R161, R2 ;  /* 0x0000000200a17308 */ /* 0x0007e40000000800 */
[----:B------:R-:W-:Y:S01]  /*10d60*/  IMAD.MOV.U32 R91, RZ, RZ, R160 ;  /* 0x000000ffff5b7224 */ /* 0x000fe200078e00a0 */
[C---:B-1----:R-:W-:Y:S07]  /*10d70*/  HMMA.16816.F32.BF16 R72, R8.reuse, R12, R112 ;  /* 0x0000000c0848723c */ /* 0x042fee0000041870 */
[----:B------:R-:W-:Y:S01]  /*10d80*/  IMAD.MOV.U32 R115, RZ, RZ, R83 ;  /* 0x000000ffff737224 */ /* 0x000fe200078e0053 */
[----:B------:R-:W-:Y:S01]  /*10d90*/  HMMA.16816.F32.BF16 R76, R8, R14, R104 ;  /* 0x0000000e084c723c */ /* 0x000fe20000041868 */
[----:B------:R-:W1:Y:S01]  /*10da0*/  LDSM.16.MT88.4 R12, [R206+0x2100] ;  /* 0x00210000ce0c783b */ /* 0x000e620000004200 */
[----:B---3--:R-:W-:-:S06]  /*10db0*/  FFMA.FTZ R2, R155, c[0x0][0x2d0], -R5 ;  /* 0x0000b4009b027a23 */ /* 0x008fcc0000010805 */
[C---:B--2---:R-:W-:Y:S01]  /*10dc0*/  HMMA.16816.F32.BF16 R84, R8.reuse, R32, R132 ;  /* 0x000000200854723c */ /* 0x044fe20000041884 */
[----:B------:R2:W-:Y:S07]  /*10dd0*/  MUFU.EX2 R160, R2 ;  /* 0x0000000200a07308 */ /* 0x0005ee0000000800 */
[C---:B------:R-:W-:Y:S01]  /*10de0*/  HMMA.16816.F32.BF16 R104, R8.reuse, R34, R124 ;  /* 0x000000220868723c */ /* 0x040fe2000004187c */
[----:B------:R-:W3:Y:S04]  /*10df0*/  LDSM.16.MT88.4 R32, [R208+0x2100] ;  /* 0x00210000d020783b */ /* 0x000ee80000004200 */
[----:B------:R-:W-:Y:S03]  /*10e00*/  LDSM.16.MT88.4 R124, [R205+0x3900] ;  /* 0x00390000cd7c783b */ /* 0x000fe60000004200 */
[----:B------:R-:W-:Y:S01]  /*10e10*/  HMMA.16816.F32.BF16 R48, R8, R30, R100 ;  /* 0x0000001e0830723c */ /* 0x000fe20000041864 */
[----:B--2---:R-:W-:Y:S01]  /*10e20*/  FFMA.FTZ R2, R156, c[0x0][0x2d0], -R0 ;  /* 0x0000b4009c027a23 */ /* 0x004fe20000010800 */
[----:B------:R-:W2:Y:S01]  /*10e30*/  LDSM.16.MT88.4 R28, [R209+0x2100] ;  /* 0x00210000d11c783b */ /* 0x000ea20000004200 */
[----:B------:R-:W-:-:S02]  /*10e40*/  IMAD.MOV.U32 R156, RZ, RZ, R82 ;  /* 0x000000ffff9c7224 */ /* 0x000fc400078e0052 */
[----:B------:R1:W-:Y:S03]  /*10e50*/  MUFU.EX2 R155, R2 ;  /* 0x00000002009b7308 */ /* 0x0003e60000000800 */
[C---:B-----5:R-:W-:Y:S08]  /*10e60*/  HMMA.16816.F32.BF16 R128, R8.reuse, R24, R128 ;  /* 0x000000180880723c */ /* 0x060ff00000041880 */
[----:B------:R-:W-:Y:S01]  /*10e70*/  HMMA.16816.F32.BF16 R120, R8, R26, R120 ;  /* 0x0000001a0878723c */ /* 0x000fe20000041878 */
[----:B------:R-:W5:Y:S01]  /*10e80*/  LDSM.16.MT88.4 R24, [R205+0x6100] ;  /* 0x00610000cd18783b */ /* 0x000f620000004200 */
[----:B-1----:R-:W-:-:S02]  /*10e90*/  FFMA.FTZ R2, R157, c[0x0][0x2d0], -R0 ;  /* 0x0000b4009d027a23 */ /* 0x002fc40000010800 */
[----:B------:R-:W-:-:S04]  /*10ea0*/  IMAD.MOV.U32 R157, RZ, RZ, R81 ;  /* 0x000000ffff9d7224 */ /* 0x000fc800078e0051 */
[C---:B------:R-:W-:Y:S01]  /*10eb0*/  HMMA.16816.F32.BF16 R108, R8.reuse, R20, R108 ;  /* 0x00000014086c723c */ /* 0x040fe2000004186c */
[----:B------:R1:W1:Y:S07]  /*10ec0*/  MUFU.EX2 R154, R2 ;  /* 0x00000002009a7308 */ /* 0x00026e0000000800 */
[----:B------:R-:W-:Y:S01]  /*10ed0*/  HMMA.16816.F32.BF16 R96, R8, R22, R56 ;  /* 0x000000160860723c */ /* 0x000fe20000041838 */
[----:B------:R-:W2:Y:S06]  /*10ee0*/  LDSM.16.MT88.4 R20, [R206+0x6100] ;  /* 0x00610000ce14783b */ /* 0x000eac0000004200 */
[----:B----4-:R-:W-:Y:S01]  /*10ef0*/  F2FP.BF16.PACK_AB R8, R162, R163 ;  /* 0x000000a3a208723e */ /* 0x010fe200000010ff */
[----:B-1----:R-:W-:Y:S01]  /*10f00*/  FFMA.FTZ R2, R159, c[0x0][0x2d0], -R0 ;  /* 0x0000b4009f027a23 */ /* 0x002fe20000010800 */
[----:B------:R-:W-:Y:S01]  /*10f10*/  F2FP.BF16.PACK_AB R9, R154, R155 ;  /* 0x0000009b9a09723e */ /* 0x000fe200000010ff */
[----:B------:R-:W-:Y:S01]  /*10f20*/  IMAD.MOV.U32 R159, RZ, RZ, R80 ;  /* 0x000000ffff9f7224 */ /* 0x000fe200078e0050 */
[----:B------:R-:W-:Y:S01]  /*10f30*/  F2FP.BF16.PACK_AB R10, R160, R161 ;  /* 0x000000a1a00a723e */ /* 0x000fe200000010ff */
[----:B------:R1:W-:Y:S02]  /*10f40*/  MUFU.EX2 R153, R2 ;  /* 0x0000000200997308 */ /* 0x0003e40000000800 */
[----:B-1----:R-:W-:-:S02]  /*10f50*/  FFMA.FTZ R2, R158, c[0x0][0x2d0], -R0 ;  /* 0x0000b4009e027a23 */ /* 0x002fc40000010800 */
[----:B------:R-:W-:-:S04]  /*10f60*/  IMAD.MOV.U32 R158, RZ, RZ, R91 ;  /* 0x000000ffff9e7224 */ /* 0x000fc800078e005b */
[----:B------:R1:W4:Y:S02]  /*10f70*/  MUFU.EX2 R152, R2 ;  /* 0x0000000200987308 */ /* 0x0003240000000800 */
[----:B-1----:R-:W-:Y:S01]  /*10f80*/  FFMA.FTZ R2, R164, c[0x0][0x2d0], -R5 ;  /* 0x0000b400a4027a23 */ /* 0x002fe20000010805 */
[----:B----4-:R-:W-:Y:S01]  /*10f90*/  F2FP.BF16.PACK_AB R11, R152, R153 ;  /* 0x00000099980b723e */ /* 0x010fe200000010ff */
[----:B------:R-:W-:-:S04]  /*10fa0*/  IMAD.MOV.U32 R164, RZ, RZ, R151 ;  /* 0x000000ffffa47224 */ /* 0x000fc800078e0097 */
[----:B------:R1:W-:Y:S02]  /*10fb0*/  MUFU.EX2 R151, R2 ;  /* 0x0000000200977308 */ /* 0x0003e40000000800 */
[C---:B------:R-:W-:Y:S08]  /*10fc0*/  HMMA.16816.F32.BF16 R100, R8.reuse, R16, R68 ;  /* 0x000000100864723c */ /* 0x040ff00000041844 */
[----:B------:R-:W-:Y:S01]  /*10fd0*/  HMMA.16816.F32.BF16 R92, R8, R18, R64 ;  /* 0x00000012085c723c */ /* 0x000fe20000041840 */
[----:B------:R-:W4:Y:S01]  /*10fe0*/  LDSM.16.MT88.4 R16, [R209+0x6100] ;  /* 0x00610000d110783b */ /* 0x000f220000004200 */
[----:B-1----:R-:W-:-:S02]  /*10ff0*/  FFMA.FTZ R2, R166, c[0x0][0x2d0], -R5 ;  /* 0x0000b400a6027a23 */ /* 0x002fc40000010805 */
[----:B------:R-:W-:Y:S02]  /*11000*/  IMAD.MOV.U32 R166, RZ, RZ, R150 ;  /* 0x000000ffffa67224 */ /* 0x000fe400078e0096 */
[----:B------:R1:W1:Y:S02]  /*11010*/  MUFU.EX2 R150, R2 ;  /* 0x0000000200967308 */ /* 0x0002640000000800 */
[C---:B------:R-:W-:Y:S08]  /*11020*/  HMMA.16816.F32.BF16 R88, R8.reuse, R12, R60 ;  /* 0x0000000c0858723c */ /* 0x040ff0000004183c */
[----:B------:R-:W-:Y:S01]  /*11030*/  HMMA.16816.F32.BF16 R80, R8, R14, R52 ;  /* 0x0000000e0850723c */ /* 0x000fe20000041834 */
[----:B------:R-:W4:Y:S01]  /*11040*/  LDSM.16.MT88.4 R12, [R208+0x6100] ;  /* 0x00610000d00c783b */ /* 0x000f220000004200 */
[----:B-1----:R-:W-:-:S06]  /*11050*/  FFMA.FTZ R2, R165, c[0x0][0x2d0], -R5 ;  /* 0x0000b400a5027a23 */ /* 0x002fcc0000010805 */
[C---:B---3--:R-:W-:Y:S01]  /*11060*/  HMMA.16816.F32.BF16 R60, R8.reuse, R32, R40 ;  /* 0x00000020083c723c */ /* 0x048fe20000041828 */
[----:B------:R-:W-:Y:S02]  /*11070*/  IMAD.MOV.U32 R165, RZ, RZ, R149 ;  /* 0x000000ffffa57224 */ /* 0x000fe400078e0095 */
[----:B------:R1:W-:Y:S05]  /*11080*/  MUFU.EX2 R149, R2 ;  /* 0x0000000200957308 */ /* 0x0003ea0000000800 */
        /* <DEDUP_REMOVED lines=8> */
[----:B-----5:R-:W-:Y:S01]  /*11110*/  HMMA.16816.F32.BF16 R44, R8, R24, R72 ;  /* 0x00000018082c723c */ /* 0x020fe20000041848 */
        /* <DEDUP_REMOVED lines=8> */
[----:B-----5:R-:W-:-:S02]  /*111a0*/  FFMA.FTZ R2, R191, c[0x0][0x2d0], -R0 ;  /* 0x0000b400bf027a23 */ /* 0x020fc40000010800 */
[----:B------:R-:W-:Y:S02]  /*111b0*/  IMAD.MOV.U32 R191, RZ, RZ, R115 ;  /* 0x000000ffffbf7224 */ /* 0x000fe400078e0073 */
[----:B------:R5:W1:Y:S02]  /*111c0*/  MUFU.EX2 R135, R2 ;  /* 0x0000000200877308 */ /* 0x000a640000000800 */
[C---:B----4-:R-:W-:Y:S08]  /*111d0*/  HMMA.16816.F32.BF16 R56, R8.reuse, R16, R128 ;  /* 0x000000100838723c */ /* 0x050ff00000041880 */
[----:B------:R-:W-:Y:S01]  /*111e0*/  HMMA.16816.F32.BF16 R72, R8, R18, R120 ;  /* 0x000000120848723c */ /* 0x000fe20000041878 */
[----:B------:R-:W-:Y:S01]  /*111f0*/  LDSM.16.MT88.4 R16, [R206+0x6900] ;  /* 0x00690000ce10783b */ /* 0x000fe20000004200 */
[----:B-----5:R-:W-:-:S06]  /*11200*/  FFMA.FTZ R2, R167, c[0x0][0x2d0], -R0 ;  /* 0x0000b400a7027a23 */ /* 0x020fcc0000010800 */
[C---:B------:R-:W-:Y:S01]  /*11210*/  HMMA.16816.F32.BF16 R108, R8.reuse, R12, R108 ;  /* 0x0000000c086c723c */ /* 0x040fe2000004186c */
[----:B------:R-:W-:Y:S01]  /*11220*/  IMAD.MOV.U32 R167, RZ, RZ, R146 ;  /* 0x000000ffffa77224 */ /* 0x000fe200078e0092 */
[----:B------:R4:W-:Y:S06]  /*11230*/  MUFU.EX2 R134, R2 ;  /* 0x0000000200867308 */ /* 0x0009ec0000000800 */
[----:B------:R-:W-:Y:S01]  /*11240*/  HMMA.16816.F32.BF16 R104, R8, R14, R96 ;  /* 0x0000000e0868723c */ /* 0x000fe20000041860 */
[----:B------:R-:W5:Y:S06]  /*11250*/  LDSM.16.MT88.4 R12, [R205+0x6900] ;  /* 0x00690000cd0c783b */ /* 0x000f6c0000004200 */
[----:B------:R-:W-:-:S02]  /*11260*/  F2FP.BF16.PACK_AB R8, R150, R151 ;  /* 0x000000979608723e */ /* 0x000fc400000010ff */
[----:B-1----:R-:W-:Y:S01]  /*11270*/  F2FP.BF16.PACK_AB R9, R135, R147 ;  /* 0x000000938709723e */ /* 0x002fe200000010ff */
[----:B----4-:R-:W-:Y:S01]  /*11280*/  FFMA.FTZ R2, R189, c[0x0][0x2d0], -R0 ;  /* 0x0000b400bd027a23 */ /* 0x010fe20000010800 */
[----:B------:R-:W-:Y:S01]  /*11290*/  F2FP.BF16.PACK_AB R10, R148, R149 ;  /* 0x00000095940a723e */ /* 0x000fe200000010ff */
[----:B------:R-:W-:Y:S02]  /*112a0*/  IMAD.MOV.U32 R189, RZ, RZ, R145 ;  /* 0x000000ffffbd7224 */ /* 0x000fe400078e0091 */
[----:B------:R-:W1:Y:S02]  /*112b0*/  MUFU.EX2 R133, R2 ;  /* 0x0000000200857308 */ /* 0x000e640000000800 */
[----:B-1----:R-:W-:Y:S01]  /*112c0*/  F2FP.BF16.PACK_AB R11, R133, R134 ;  /* 0x00000086850b723e */ /* 0x002fe200000010ff */
[----:B------:R-:W-:Y:S02]  /*112d0*/  FFMA.FTZ R2, R203, c[0x0][0x2d0], -R5 ;  /* 0x0000b400cb027a23 */ /* 0x000fe40000010805 */
[----:B------:R-:W-:-:S03]  /*112e0*/  IMAD.MOV.U32 R203, RZ, RZ, R144 ;  /* 0x000000ffffcb7224 */ /* 0x000fc600078e0090 */
[----:B------:R1:W-:Y:S01]  /*112f0*/  MUFU.EX2 R132, R2 ;  /* 0x0000000200847308 */ /* 0x0003e20000000800 */
[C---:B---3--:R-:W-:Y:S08]  /*11300*/  HMMA.16816.F32.BF16 R120, R8.reuse, R32, R100 ;  /* 0x000000200878723c */ /* 0x048ff00000041864 */
[----:B------:R-:W-:Y:S01]  /*11310*/  HMMA.16816.F32.BF16 R112, R8, R34, R92 ;  /* 0x000000220870723c */ /* 0x000fe2000004185c */
[----:B------:R-:W-:Y:S01]  /*11320*/  LDSM.16.MT88.4 R32, [R208+0x6900] ;  /* 0x00690000d020783b */ /* 0x000fe20000004200 */
[----:B-1----:R-:W-:-:S06]  /*11330*/  FFMA.FTZ R2, R228, c[0x0][0x2d0], -R5 ;  /* 0x0000b400e4027a23 */ /* 0x002fcc0000010805 */
[C---:B--2---:R-:W-:Y:S01]  /*11340*/  HMMA.16816.F32.BF16 R100, R8.reuse, R28, R88 ;  /* 0x0000001c0864723c */ /* 0x044fe20000041858 */
[----:B------:R-:W-:Y:S01]  /*11350*/  IMAD.MOV.U32 R228, RZ, RZ, R119 ;  /* 0x000000ffffe47224 */ /* 0x000fe200078e0077 */
[----:B------:R1:W2:Y:S06]  /*11360*/  MUFU.EX2 R146, R2 ;  /* 0x0000000200927308 */ /* 0x0002ac0000000800 */
[C---:B------:R-:W-:Y:S08]  /*11370*/  HMMA.16816.F32.BF16 R92, R8.reuse, R24, R68 ;  /* 0x00000018085c723c */ /* 0x040ff00000041844 */
[----:B------:R-:W-:Y:S01]  /*11380*/  HMMA.16816.F32.BF16 R88, R8, R26, R64 ;  /* 0x0000001a0858723c */ /* 0x000fe20000041840 */
[----:B------:R-:W3:Y:S01]  /*11390*/  LDSM.16.MT88.4 R24, [R209+0x6900] ;  /* 0x00690000d118783b */ /* 0x000ee20000004200 */
[----:B-1----:R-:W-:-:S02]  /*113a0*/  FFMA.FTZ R2, R231, c[0x0][0x2d0], -R5 ;  /* 0x0000b400e7027a23 */ /* 0x002fc40000010805 */
[----:B------:R-:W-:Y:S02]  /*113b0*/  IMAD.MOV.U32 R231, RZ, RZ, R118 ;  /* 0x000000ffffe77224 */ /* 0x000fe400078e0076 */
[----:B------:R1:W-:Y:S02]  /*113c0*/  MUFU.EX2 R145, R2 ;  /* 0x0000000200917308 */ /* 0x0003e40000000800 */
[C---:B------:R-:W-:Y:S01]  /*113d0*/  HMMA.16816.F32.BF16 R96, R8.reuse, R30, R80 ;  /* 0x0000001e0860723c */ /* 0x040fe20000041850 */
[----:B------:R-:W-:Y:S07]  /*113e0*/  LDSM.16.MT88.4 R28, [R205+0x3100] ;  /* 0x00310000cd1c783b */ /* 0x000fee0000004200 */
[----:B------:R-:W-:Y:S01]  /*113f0*/  HMMA.16816.F32.BF16 R80, R8, R22, R52 ;  /* 0x000000160850723c */ /* 0x000fe20000041834 */
[----:B-1----:R-:W-:-:S07]  /*11400*/  FFMA.FTZ R2, R232, c[0x0][0x2d0], -R5 ;  /* 0x0000b400e8027a23 */ /* 0x002fce0000010805 */
[C---:B-----5:R-:W-:Y:S01]  /*11410*/  HMMA.16816.F32.BF16 R64, R8.reuse, R14, R48 ;  /* 0x0000000e0840723c */ /* 0x060fe20000041830 */
[----:B------:R-:W-:Y:S01]  /*11420*/  IMAD.MOV.U32 R232, RZ, RZ, R6 ;  /* 0x000000ffffe87224 */ /* 0x000fe200078e0006 */
[----:B------:R1:W-:Y:S06]  /*11430*/  MUFU.EX2 R144, R2 ;  /* 0x0000000200907308 */ /* 0x0003ec0000000800 */
        /* <DEDUP_REMOVED lines=8> */
[----:B------:R-:W3:Y:S04]  /*114c0*/  LDSM.16.MT88.4 R24, [R205+0x7100] ;  /* 0x00710000cd18783b */ /* 0x000ee80000004200 */
[----:B------:R-:W-:Y:S01]  /*114d0*/  LDSM.16.MT88.4 R72, [R206+0x3900] ;  /* 0x00390000ce48783b */ /* 0x000fe20000004200 */
[----:B-1----:R-:W-:-:S02]  /*114e0*/  FFMA.FTZ R2, R229, c[0x0][0x2d0], -R0 ;  /* 0x0000b400e5027a23 */ /* 0x002fc40000010800 */
[C---:B------:R-:W-:Y:S02]  /*114f0*/  HMMA.16816.F32.BF16 R60, R8.reuse, R16, R40 ;  /* 0x00000010083c723c */ /* 0x040fe40000041828 */
[----:B------:R1:W4:Y:S06]  /*11500*/  MUFU.EX2 R118, R2 ;  /* 0x0000000200767308 */ /* 0x00032c0000000800 */
[C---:B------:R-:W-:Y:S01]  /*11510*/  HMMA.16816.F32.BF16 R40, R8.reuse, R18, R36 ;  /* 0x000000120828723c */ /* 0x040fe20000041824 */
[----:B------:R-:W5:Y:S07]  /*11520*/  LDSM.16.MT88.4 R16, [R209+0x3100] ;  /* 0x00310000d110783b */ /* 0x000f6e0000004200 */
[----:B------:R-:W-:Y:S01]  /*11530*/  HMMA.16816.F32.BF16 R44, R8, R32, R108 ;  /* 0x00000020082c723c */ /* 0x000fe2000004186c */
[----:B-1----:R-:W-:-:S04]  /*11540*/  FFMA.FTZ R2, R230, c[0x0][0x2d0], -R0 ;  /* 0x0000b400e6027a23 */ /* 0x002fc80000010800 */
[----:B------:R1:W-:Y:S03]  /*11550*/  MUFU.EX2 R59, R2 ;  /* 0x00000002003b7308 */ /* 0x0003e60000000800 */
[----:B------:R-:W-:Y:S01]  /*11560*/  HMMA.16816.F32.BF16 R36, R8, R34, R104 ;  /* 0x000000220824723c */ /* 0x000fe20000041868 */
[----:B------:R-:W3:Y:S04]  /*11570*/  LDSM.16.MT88.4 R32, [R206+0x7100] ;  /* 0x00710000ce20783b */ /* 0x000ee80000004200 */
[----:B------:R-:W-:Y:S02]  /*11580*/  LDSM.16.MT88.4 R104, [R206+0x7900] ;  /* 0x00790000ce68783b */ /* 0x000fe40000004200 */
[----:B--2---:R-:W-:-:S02]  /*11590*/  F2FP.BF16.PACK_AB R8, R146, R132 ;  /* 0x000000849208723e */ /* 0x004fc400000010ff */
[----:B----4-:R-:W-:Y:S02]  /*115a0*/  F2FP.BF16.PACK_AB R9, R118, R119 ;  /* 0x000000777609723e */ /* 0x010fe400000010ff */
[----:B------:R-:W-:Y:S01]  /*115b0*/  F2FP.BF16.PACK_AB R10, R144, R145 ;  /* 0x00000091900a723e */ /* 0x000fe200000010ff */
[----:B-1----:R-:W-:-:S04]  /*115c0*/  FFMA.FTZ R2, R233, c[0x0][0x2d0], -R0 ;  /* 0x0000b400e9027a23 */ /* 0x002fc80000010800 */
[----:B------:R1:W2:Y:S02]  /*115d0*/  MUFU.EX2 R58, R2 ;  /* 0x00000002003a7308 */ /* 0x0002a40000000800 */
[----:B-1----:R-:W-:Y:S01]  /*115e0*/  FFMA.FTZ R2, R246, c[0x0][0x2d0], -R5 ;  /* 0x0000b400f6027a23 */ /* 0x002fe20000010805 */
[----:B--2---:R-:W-:-:S05]  /*115f0*/  F2FP.BF16.PACK_AB R11, R58, R59 ;  /* 0x0000003b3a0b723e */ /* 0x004fca00000010ff */
[----:B------:R1:W-:Y:S02]  /*11600*/  MUFU.EX2 R57, R2 ;  /* 0x0000000200397308 */ /* 0x0003e40000000800 */
[C---:B---3--:R-:W-:Y:S08]  /*11610*/  HMMA.16816.F32.BF16 R64, R8.reuse, R26, R64 ;  /* 0x0000001a0840723c */ /* 0x048ff00000041840 */
[----:B------:R-:W-:Y:S01]  /*11620*/  HMMA.16816.F32.BF16 R128, R8, R24, R76 ;  /* 0x000000180880723c */ /* 0x000fe2000004184c */
[----:B-1----:R-:W-:-:S04]  /*11630*/  FFMA.FTZ R2, R244, c[0x0][0x2d0], -R5 ;  /* 0x0000b400f4027a23 */ /* 0x002fc80000010805 */
[----:B------:R1:W2:Y:S03]  /*11640*/  MUFU.EX2 R56, R2 ;  /* 0x0000000200387308 */ /* 0x0002a60000000800 */
[C---:B------:R-:W-:Y:S08]  /*11650*/  HMMA.16816.F32.BF16 R68, R8.reuse, R20, R100 ;  /* 0x000000140844723c */ /* 0x040ff00000041864 */
[----:B-----5:R-:W-:Y:S01]  /*11660*/  HMMA.16816.F32.BF16 R100, R8, R18, R88 ;  /* 0x000000120864723c */ /* 0x020fe20000041858 */
[----:B------:R-:W-:Y:S01]  /*11670*/  LDSM.16.MT88.4 R88, [R208+0x3900] ;  /* 0x00390000d058783b */ /* 0x000fe20000004200 */
[----:B-1----:R-:W-:-:S06]  /*11680*/  FFMA.FTZ R2, R242, c[0x0][0x2d0], -R5 ;  /* 0x0000b400f2027a23 */ /* 0x002fcc0000010805 */
[C---:B------:R-:W-:Y:S01]  /*11690*/  HMMA.16816.F32.BF16 R92, R8.reuse, R16, R92 ;  /* 0x00000010085c723c */ /* 0x040fe2000004185c */
[----:B------:R-:W1:Y:S01]  /*116a0*/  LDSM.16.MT88.4 R16, [R209+0x7100] ;  /* 0x00710000d110783b */ /* 0x000e620000004200 */
[----:B------:R3:W-:Y:S06]  /*116b0*/  MUFU.EX2 R27, R2 ;  /* 0x00000002001b7308 */ /* 0x0007ec0000000800 */
[C---:B------:R-:W-:Y:S08]  /*116c0*/  HMMA.16816.F32.BF16 R84, R8.reuse, R12, R84 ;  /* 0x0000000c0854723c */ /* 0x040ff00000041854 */
[----:B------:R-:W-:Y:S01]  /*116d0*/  HMMA.16816.F32.BF16 R108, R8, R14, R80 ;  /* 0x0000000e086c723c */ /* 0x000fe20000041850 */
[----:B------:R-:W4:Y:S01]  /*116e0*/  LDSM.16.MT88.4 R12, [R208+0x7100] ;  /* 0x00710000d00c783b */ /* 0x000f220000004200 */
[----:B---3--:R-:W-:-:S03]  /*116f0*/  FFMA.FTZ R2, R245, c[0x0][0x2d0], -R5 ;  /* 0x0000b400f5027a23 */ /* 0x008fc60000010805 */
[----:B------:R-:W3:Y:S01]  /*11700*/  LDSM.16.MT88.4 R80, [R209+0x3900] ;  /* 0x00390000d150783b */ /* 0x000ee20000004200 */
[----:B------:R5:W1:Y:S02]  /*11710*/  MUFU.EX2 R26, R2 ;  /* 0x00000002001a7308 */ /* 0x000a640000000800 */
[C---:B------:R-:W-:Y:S08]  /*11720*/  HMMA.16816.F32.BF16 R120, R8.reuse, R28, R120 ;  /* 0x0000001c0878723c */ /* 0x040ff00000041878 */
[----:B------:R-:W-:Y:S01]  /*11730*/  HMMA.16816.F32.BF16 R28, R8, R30, R112 ;  /* 0x0000001e081c723c */ /* 0x000fe20000041870 */
[----:B-----5:R-:W-:-:S06]  /*11740*/  FFMA.FTZ R2, R243, c[0x0][0x2d0], -R0 ;  /* 0x0000b400f3027a23 */ /* 0x020fcc0000010800 */
[----:B--2---:R-:W-:Y:S01]  /*11750*/  F2FP.BF16.PACK_AB R112, R56, R57 ;  /* 0x000000393870723e */ /* 0x004fe200000010ff */
[C---:B------:R-:W-:Y:S01]  /*11760*/  HMMA.16816.F32.BF16 R20, R8.reuse, R22, R96 ;  /* 0x000000160814723c */ /* 0x040fe20000041860 */
[----:B-1----:R-:W-:Y:S01]  /*11770*/  F2FP.BF16.PACK_AB R114, R26, R27 ;  /* 0x0000001b1a72723e */ /* 0x002fe200000010ff */
[----:B------:R1:W-:Y:S01]  /*11780*/  MUFU.EX2 R25, R2 ;  /* 0x0000000200197308 */ /* 0x0003e20000000800 */
[----:B------:R-:W2:Y:S05]  /*11790*/  LDSM.16.MT88.4 R96, [R205+0x7900] ;  /* 0x00790000cd60783b */ /* 0x000eaa0000004200 */
[C---:B------:R-:W-:Y:S08]  /*117a0*/  HMMA.16816.F32.BF16 R60, R8.reuse, R32, R60 ;  /* 0x00000020083c723c */ /* 0x040ff0000004183c */
[----:B------:R-:W-:Y:S01]  /*117b0*/  HMMA.16816.F32.BF16 R40, R8, R34, R40 ;  /* 0x000000220828723c */ /* 0x000fe20000041828 */
[----:B-1----:R-:W-:-:S04]  /*117c0*/  FFMA.FTZ R2, R248, c[0x0][0x2d0], -R0 ;  /* 0x0000b400f8027a23 */ /* 0x002fc80000010800 */
[----:B------:R1:W5:Y:S03]  /*117d0*/  MUFU.EX2 R24, R2 ;  /* 0x0000000200187308 */ /* 0x0003660000000800 */
[C---:B------:R-:W-:Y:S08]  /*117e0*/  HMMA.16816.F32.BF16 R48, R8.reuse, R16, R48 ;  /* 0x000000100830723c */ /* 0x040ff00000041830 */
[----:B------:R-:W-:Y:S01]  /*117f0*/  HMMA.16816.F32.BF16 R52, R8, R18, R52 ;  /* 0x000000120834723c */ /* 0x000fe20000041834 */
[--C-:B-1----:R-:W-:Y:S01]  /*11800*/  FFMA.FTZ R2, R247, c[0x0][0x2d0], -R0.reuse ;  /* 0x0000b400f7027a23 */ /* 0x102fe20000010800 */
[----:B-----5:R-:W-:Y:S01]  /*11810*/  F2FP.BF16.PACK_AB R113, R24, R25 ;  /* 0x000000191871723e */ /* 0x020fe200000010ff */
[----:B------:R-:W-:-:S05]  /*11820*/  FFMA.FTZ R0, R252, c[0x0][0x2d0], -R0 ;  /* 0x0000b400fc007a23 */ /* 0x000fca0000010800 */
[C---:B----4-:R-:W-:Y:S01]  /*11830*/  HMMA.16816.F32.BF16 R44, R8.reuse, R12, R44 ;  /* 0x0000000c082c723c */ /* 0x050fe2000004182c */
[----:B------:R1:W-:Y:S07]  /*11840*/  MUFU.EX2 R7, R2 ;  /* 0x0000000200077308 */ /* 0x0003ee0000000800 */
[----:B------:R-:W-:Y:S01]  /*11850*/  HMMA.16816.F32.BF16 R36, R8, R14, R36 ;  /* 0x0000000e0824723c */ /* 0x000fe20000041824 */
[----:B------:R4:W5:Y:S01]  /*11860*/  MUFU.EX2 R6, R0 ;  /* 0x0000000000067308 */ /* 0x0009620000000800 */
[----:B------:R-:W-:Y:S01]  /*11870*/  LDSM.16.MT88.4 R8, [R208+0x7900] ;  /* 0x00790000d008783b */ /* 0x000fe20000004200 */
[----:B-1----:R-:W-:-:S04]  /*11880*/  FADD.FTZ R2, R231, R232 ;  /* 0x000000e8e7027221 */ /* 0x002fc80000010000 */
[----:B------:R-:W-:Y:S02]  /*11890*/  FADD.FTZ R3, R3, R2 ;  /* 0x0000000203037221 */ /* 0x000fe40000010000 */
[----:B----4-:R-:W-:Y:S01]  /*118a0*/  FADD.FTZ R0, R203, R228 ;  /* 0x000000e4cb007221 */ /* 0x010fe20000010000 */
[----:B-----5:R-:W-:Y:S02]  /*118b0*/  F2FP.BF16.PACK_AB R115, R6, R7 ;  /* 0x000000070673723e */ /* 0x020fe400000010ff */
[----:B------:R-:W-:Y:S01]  /*118c0*/  IADD3 R228, R156, -0x2, RZ ;  /* 0xfffffffe9ce47810 */ /* 0x000fe20007ffe0ff */
        /* <DEDUP_REMOVED lines=29> */
[C---:B------:R-:W-:Y:S01]  /*11aa0*/  HMMA.16816.F32.BF16 R120, R112.reuse, R124, R120 ;  /* 0x0000007c7078723c */ /* 0x040fe20000041878 */
[----:B------:R-:W-:Y:S02]  /*11ab0*/  FADD.FTZ R0, R200, R0 ;  /* 0x00000000c8007221 */ /* 0x000fe40000010000 */
[----:B------:R-:W-:Y:S02]  /*11ac0*/  FADD.FTZ R2, R4, R2 ;  /* 0x0000000204027221 */ /* 0x000fe40000010000 */
[----:B------:R-:W-:Y:S01]  /*11ad0*/  FADD.FTZ R0, R195, R0 ;  /* 0x00000000c3007221 */ /* 0x000fe20000010000 */
[----:B------:R-:W2:Y:S01]  /*11ae0*/  @P5 S2R R4, SR_CTAID.X ;  /* 0x0000000000045919 */ /* 0x000ea20000002500 */
        /* <DEDUP_REMOVED lines=15> */
[----:B--2---:R-:W-:Y:S01]  /*11be0*/  @P5 IMAD.SHL.U32 R0, R4, 0x80, RZ ;  /* 0x0000008004005824 */ /* 0x004fe200078e00ff */
[----:B------:R-:W-:Y:S01]  /*11bf0*/  HMMA.16816.F32.BF16 R124, R112, R126, R28 ;  /* 0x0000007e707c723c */ /* 0x000fe2000004181c */
[----:B------:R-:W-:-:S02]  /*11c00*/  FADD.FTZ R2, R135, R2 ;  /* 0x0000000287027221 */ /* 0x000fc40000010000 */
[----:B------:R-:W-:Y:S02]  /*11c10*/  FADD.FTZ R3, R149, R3 ;  /* 0x0000000395037221 */ /* 0x000fe40000010000 */
[----:B------:R-:W-:-:S03]  /*11c20*/  @P5 IMAD.HI.U32 R0, R0, c[0x0][0x2c8], RZ ;  /* 0x0000b20000005a27 */ /* 0x000fc600078e00ff */
[C---:B------:R-:W-:Y:S01]  /*11c30*/  HMMA.16816.F32.BF16 R72, R112.reuse, R74, R20 ;  /* 0x0000004a7048723c */ /* 0x040fe20000041814 */
[----:B------:R-:W-:Y:S01]  /*11c40*/  FADD.FTZ R2, R134, R2 ;  /* 0x0000000286027221 */ /* 0x000fe20000010000 */
[----:B------:R-:W-:Y:S01]  /*11c50*/  @P5 SHF.R.U32.HI R157, RZ, c[0x0][0x2cc], R0 ;  /* 0x0000b300ff9d5a19 */ /* 0x000fe20000011600 */
[----:B------:R-:W-:Y:S02]  /*11c60*/  FADD.FTZ R3, R148, R3 ;  /* 0x0000000394037221 */ /* 0x000fe40000010000 */
[----:B------:R-:W-:Y:S01]  /*11c70*/  FADD.FTZ R2, R133, R2 ;  /* 0x0000000285027221 */ /* 0x000fe20000010000 */
[----:B------:R-:W-:Y:S01]  /*11c80*/  IADD3 R0, R157, R159, -R158 ;  /* 0x0000009f9d007210 */ /* 0x000fe20007ffe89e */
[----:B------:R-:W-:Y:S01]  /*11c90*/  FADD.FTZ R3, R132, R3 ;  /* 0x0000000384037221 */ /* 0x000fe20000010000 */
[----:B------:R-:W-:Y:S01]  /*11ca0*/  HMMA.16816.F32.BF16 R96, R112, R98, R64 ;  /* 0x000000627060723c */ /* 0x000fe20000041840 */
[----:B------:R-:W-:Y:S01]  /*11cb0*/  FADD.FTZ R5, R119, R2 ;  /* 0x0000000277057221 */ /* 0x000fe20000010000 */
[----:B------:R-:W-:Y:S01]  /*11cc0*/  SHF.R.S32.HI R2, RZ, 0x1f, R0 ;  /* 0x0000001fff027819 */ /* 0x000fe20000011400 */
[----:B------:R-:W-:-:S02]  /*11cd0*/  FADD.FTZ R4, R146, R3 ;  /* 0x0000000392047221 */ /* 0x000fc40000010000 */
[----:B------:R-:W-:Y:S02]  /*11ce0*/  FADD.FTZ R3, R118, R5 ;  /* 0x0000000576037221 */ /* 0x000fe40000010000 */
[----:B------:R-:W-:Y:S01]  /*11cf0*/  FADD.FTZ R5, R145, R4 ;  /* 0x0000000491057221 */ /* 0x000fe20000010000 */
[----:B------:R-:W-:Y:S01]  /*11d00*/  LEA.HI R4, R2, R0, RZ, 0x7 ;  /* 0x0000000002047211 */ /* 0x000fe200078f38ff */
[----:B------:R-:W-:Y:S01]  /*11d10*/  FADD.FTZ R0, R59, R3 ;  /* 0x000000033b007221 */ /* 0x000fe20000010000 */
[C---:B------:R-:W-:Y:S01]  /*11d20*/  HMMA.16816.F32.BF16 R104, R112.reuse, R106, R40 ;  /* 0x0000006a7068723c */ /* 0x040fe20000041828 */
[----:B------:R-:W-:Y:S01]  /*11d30*/  FADD.FTZ R2, R144, R5 ;  /* 0x0000000590027221 */ /* 0x000fe20000010000 */
[----:B------:R-:W-:Y:S01]  /*11d40*/  SHF.R.S32.HI R3, RZ, 0x7, R4 ;  /* 0x00000007ff037819 */ /* 0x000fe20000011404 */
[----:B------:R-:W-:Y:S02]  /*11d50*/  FADD.FTZ R0, R58, R0 ;  /* 0x000000003a007221 */ /* 0x000fe40000010000 */
[----:B------:R-:W-:Y:S01]  /*11d60*/  FADD.FTZ R2, R57, R2 ;  /* 0x0000000239027221 */ /* 0x000fe20000010000 */
[----:B------:R-:W-:Y:S01]  /*11d70*/  IMNMX R3, RZ, R3, !PT ;  /* 0x00000003ff037217 */ /* 0x000fe20007800200 */
[----:B------:R-:W-:Y:S01]  /*11d80*/  FADD.FTZ R0, R25, R0 ;  /* 0x0000000019007221 */ /* 0x000fe20000010000 */
[----:B------:R-:W-:Y:S01]  /*11d90*/  HMMA.16816.F32.BF16 R108, R112, R110, R52 ;  /* 0x0000006e706c723c */ /* 0x000fe20000041834 */
[----:B------:R-:W-:Y:S01]  /*11da0*/  FADD.FTZ R2, R56, R2 ;  /* 0x0000000238027221 */ /* 0x000fe20000010000 */
[----:B------:R-:W-:Y:S01]  /*11db0*/  ISETP.GE.AND P0, PT, R228, R3, PT ;  /* 0x00000003e400720c */ /* 0x000fe20003f06270 */
[----:B------:R-:W-:Y:S01]  /*11dc0*/  FADD.FTZ R0, R24, R0 ;  /* 0x0000000018007221 */ /* 0x000fe20000010000 */
[----:B------:R1:W-:Y:S01]  /*11dd0*/  STL [R1+0x14], R3 ;  /* 0x0000140301007387 */ /* 0x0003e20000100800 */
[----:B------:R-:W-:-:S02]  /*11de0*/  FADD.FTZ R2, R27, R2 ;  /* 0x000000021b027221 */ /* 0x000fc40000010000 */
[----:B------:R-:W-:Y:S01]  /*11df0*/  FADD.FTZ R0, R7, R0 ;  /* 0x0000000007007221 */ /* 0x000fe20000010000 */
[----:B------:R-:W-:Y:S01]  /*11e00*/  HMMA.16816.F32.BF16 R132, R112, R8, R44 ;  /* 0x000000087084723c */ /* 0x000fe2000004182c */
[----:B------:R-:W-:Y:S02]  /*11e10*/  FADD.FTZ R2, R26, R2 ;  /* 0x000000021a027221 */ /* 0x000fe40000010000 */
[----:B------:R-:W-:-:S05]  /*11e20*/  FADD.FTZ R0, R6, R0 ;  /* 0x0000000006007221 */ /* 0x000fca0000010000 */
[----:B------:R1:W-:Y:S01]  /*11e30*/  STL [R1+0xc], R0 ;  /* 0x00000c0001007387 */ /* 0x0003e20000100800 */
[----:B------:R-:W-:Y:S03]  /*11e40*/  HMMA.16816.F32.BF16 R112, R112, R10, R36 ;  /* 0x0000000a7070723c */ /* 0x000fe60000041824 */
        /* <DEDUP_REMOVED lines=20> */
.L_x_2556:
[----:B------:R-:W3:Y:S01]  /*11f90*/  LDL.64 R160, [R1+0x50] ;  /* 0x0000500001a07983 */ /* 0x000ee20000100a00 */
[----:B------:R-:W-:Y:S04]  /*11fa0*/  DEPBAR.LE SB0, 0x0 ;  /* 0x000080000000791a */ /* 0x000fe80000000000 */
[C---:B------:R-:W-:Y:S01]  /*11fb0*/  ISETP.GE.AND P0, PT, R200.reuse, RZ, PT ;  /* 0x000000ffc800720c */ /* 0x040fe20003f06270 */
[----:B------:R-:W4:Y:S01]  /*11fc0*/  LDL R157, [R1+0x24] ;  /* 0x00002400019d7983 */ /* 0x000f220000100800 */
[----:B------:R-:W-:Y:S02]  /*11fd0*/  IMAD.MOV.U32 R201, RZ, RZ, c[0x0][0x208] ;  /* 0x00008200ffc97624 */ /* 0x000fe400078e00ff */
[----:B------:R-:W-:Y:S01]  /*11fe0*/  IMAD.MOV.U32 R194, RZ, RZ, 0x6 ;  /* 0x00000006ffc27424 */ /* 0x000fe200078e00ff */
[----:B------:R-:W5:Y:S01]  /*11ff0*/  LDL R119, [R1+0x8] ;  /* 0x0000080001777983 */ /* 0x000f620000100800 */
[----:B------:R-:W-:Y:S02]  /*12000*/  IMAD.SHL.U32 R201, R201, 0x40, RZ ;  /* 0x00000040c9c97824 */ /* 0x000fe400078e00ff */
[----:B------:R-:W-:Y:S01]  /*12010*/  IMAD.MOV.U32 R193, RZ, RZ, c[0x0][0x208] ;  /* 0x00008200ffc17624 */ /* 0x000fe200078e00ff */
[----:B--2---:R-:W5:Y:S01]  /*12020*/  LDL.64 R158, [R1+0x40] ;  /* 0x00004000019e7983 */ /* 0x004f620000100a00 */
[----:B------:R-:W-:Y:S01]  /*12030*/  IMAD.MOV.U32 R228, RZ, RZ, -0x80 ;  /* 0xffffff80ffe47424 */ /* 0x000fe200078e00ff */
[----:B------:R-:W-:Y:S02]  /*12040*/  IADD3 R195, R201, 0x80, RZ ;  /* 0x00000080c9c37810 */ /* 0x000fe40007ffe0ff */
[----:B------:R-:W-:Y:S01]  /*12050*/  @P0 SHF.R.S32.HI R0, RZ, 0x1f, R200 ;  /* 0x0000001fff000819 */ /* 0x000fe200000114c8 */
[----:B------:R-:W-:Y:S01]  /*12060*/  @P0 IMAD.WIDE.U32 R116, R200, c[0x0][0x208], RZ ;  /* 0x00008200c8740a25 */ /* 0x000fe200078e00ff */
[----:B------:R-:W5:Y:S01]  /*12070*/  LDL R156, [R1+0x20] ;  /* 0x00002000019c7983 */ /* 0x000f620000100800 */
[----:B------:R-:W-:Y:S02]  /*12080*/  SHF.L.U64.HI R193, R193, R194, c[0x0][0x20c] ;  /* 0x00008300c1c17619 */ /* 0x000fe400000102c2 */
[----:B------:R-:W-:Y:S01]  /*12090*/  @P0 IMAD R0, R0, c[0x0][0x208], RZ ;  /* 0x0000820000000a24 */ /* 0x000fe200078e02ff */
[----:B------:R-:W5:Y:S03]  /*120a0*/  LDL R192, [R1+0x10] ;  /* 0x0000100001c07983 */ /* 0x000f660000100800 */
[----:B------:R-:W-:Y:S01]  /*120b0*/  @P0 IMAD R2, R200, c[0x0][0x20c], R0 ;  /* 0x00008300c8020a24 */ /* 0x000fe200078e0200 */
[----:B------:R-:W-:Y:S01]  /*120c0*/  BAR.SYNC.DEFER_BLOCKING 0x0 ;  /* 0x0000000000007b1d */ /* 0x000fe20000010000 */
[C---:B------:R-:W-:Y:S02]  /*120d0*/  @P0 IMAD.SHL.U32 R0, R116.reuse, 0x80, RZ ;  /* 0x0000008074000824 */ /* 0x040fe400078e00ff */
[----:B------:R-:W-:Y:S05]  /*120e0*/  @P0 IMAD.IADD R117, R117, 0x1, R2 ;  /* 0x0000000175750824 */ /* 0x000fea00078e0202 */
[----:B------:R-:W-:Y:S01]  /*120f0*/  @P0 SHF.L.U64.HI R116, R116, 0x7, R117 ;  /* 0x0000000774740819 */ /* 0x000fe20000010275 */
        /* <DEDUP_REMOVED lines=20> */
[----:B------:R-:W2:Y:S04]  /*12240*/  LDL R203, [R1+0x30] ;  /* 0x0000300001cb7983 */ /* 0x000ea80000100800 */
[----:B------:R-:W2:Y:S01]  /*12250*/  LDL R202, [R1+0x40] ;  /* 0x0000400001ca7983 */ /* 0x000ea20000100800 */
        /* <DEDUP_REMOVED lines=15> */
[C---:B------:R-:W-:Y:S08]  /*12350*/  HMMA.16816.F32.BF16 R24, R140.reuse, R154, R24 ;  /* 0x0000009a8c18723c */ /* 0x040ff00000041818 */
[C---:B-1----:R-:W-:Y:S08]  /*12360*/  HMMA.16816.F32.BF16 R28, R140.reuse, R144, R28 ;  /* 0x000000908c1c723c */ /* 0x042ff0000004181c */
[C---:B------:R-:W-:Y:S08]  /*12370*/  HMMA.16816.F32.BF16 R32, R140.reuse, R146, R32 ;  /* 0x000000928c20723c */ /* 0x040ff00000041820 */
[C---:B---3--:R-:W-:Y:S08]  /*12380*/  HMMA.16816.F32.BF16 R36, R140.reuse, R148, R36 ;  /* 0x000000948c24723c */ /* 0x048ff00000041824 */
[C---:B------:R-:W-:Y:S04]  /*12390*/  HMMA.16816.F32.BF16 R40, R140.reuse, R150, R40 ;  /* 0x000000968c28723c */ /* 0x040fe80000041828 */
[----:B------:R-:W-:Y:S02]  /*123a0*/  @P0 IADD3 R2, P1, R0, R160, RZ ;  /* 0x000000a000020210 */ /* 0x000fe40007f3e0ff */
[----:B------:R-:W-:Y:S02]  /*123b0*/  LDSM.16.M88.4 R160, [R221] ;  /* 0x00000000dda0783b */ /* 0x000fe40000000200 */
[----:B------:R-:W-:Y:S04]  /*123c0*/  @P0 LEA R188, P3, R2, c[0x0][0x1f8], 0x1 ;  /* 0x00007e0002bc0a11 */ /* 0x000fe800078608ff */
[----:B----4-:R-:W-:Y:S02]  /*123d0*/  @P0 IADD3 R0, P2, R0, R157, RZ ;  /* 0x0000009d00000210 */ /* 0x010fe40007f5e0ff */
[C---:B-----5:R-:W-:Y:S02]  /*123e0*/  LOP3.LUT P5, RZ, R119.reuse, 0x1, RZ, 0xc0, !PT ;  /* 0x0000000177ff7812 */ /* 0x060fe400078ac0ff */
[----:B------:R-:W-:Y:S01]  /*123f0*/  LOP3.LUT P4, RZ, R119, 0x2, RZ, 0xc0, !PT ;  /* 0x0000000277ff7812 */ /* 0x000fe2000788c0ff */
[----:B------:R-:W-:Y:S01]  /*12400*/  @P0 IMAD.X R117, R116, 0x1, R159, P1 ;  /* 0x0000000174750824 */ /* 0x000fe200008e069f */
[----:B------:R-:W-:Y:S04]  /*12410*/  @P0 LEA R190, P1, R0, c[0x0][0x1f8], 0x1 ;  /* 0x00007e0000be0a11 */ /* 0x000fe800078208ff */
[----:B------:R-:W-:Y:S01]  /*12420*/  @P0 LEA.HI.X R189, R2, c[0x0][0x1fc], R117, 0x1, P3 ;  /* 0x00007f0002bd0a11 */ /* 0x000fe200018f0c75 */
[----:B------:R-:W-:Y:S01]  /*12430*/  @P0 IMAD.X R116, R116, 0x1, R156, P2 ;  /* 0x0000000174740824 */ /* 0x000fe200010e069c */
[----:B------:R-:W3:Y:S04]  /*12440*/  LDL R2, [R1+0x28] ;  /* 0x0000280001027983 */ /* 0x000ee80000100800 */
[----:B------:R-:W1:Y:S01]  /*12450*/  LDSM.16.M88.4 R156, [R222] ;  /* 0x00000000de9c783b */ /* 0x000e620000000200 */
[----:B------:R-:W-:Y:S01]  /*12460*/  @P0 LEA.HI.X R191, R0, c[0x0][0x1fc], R116, 0x1, P1 ;  /* 0x00007f0000bf0a11 */ /* 0x000fe200008f0c74 */
[----:B------:R-:W-:Y:S01]  /*12470*/  IMAD.MOV.U32 R0, RZ, RZ, c[0x0][0x2c4] ;  /* 0x0000b100ff007624 */ /* 0x000fe200078e00ff */
[----:B------:R-:W-:Y:S04]  /*12480*/  @P0 IADD3 R116, P1, R188, R201, RZ ;  /* 0x000000c9bc740210 */ /* 0x000fe80007f3e0ff */
[C---:B------:R-:W-:Y:S01]  /*12490*/  @P0 IADD3 R154, P3, R116.reuse, R195, RZ ;  /* 0x000000c3749a0210 */ /* 0x040fe20007f7e0ff */
[----:B------:R-:W-:Y:S01]  /*124a0*/  @!PT LDS RZ, [RZ] ;  /* 0x00000000fffff984 */ /* 0x000fe20000000800 */
[----:B------:R-:W-:Y:S01]  /*124b0*/  @!PT LDS RZ, [RZ] ;  /* 0x00000000fffff984 */ /* 0x000fe20000000800 */
[----:B------:R-:W-:Y:S01]  /*124c0*/  @!PT LDS RZ, [RZ] ;  /* 0x00000000fffff984 */ /* 0x000fe20000000800 */
[----:B------:R4:W-:Y:S01]  /*124d0*/  @P0 LDGSTS.E.BYPASS.LTC128B.128 [R227+0x100], [R188.64], !P5 ;  /* 0x00100000bce30fae */ /* 0x0009e2000e901d48 */
[--C-:B------:R-:W-:Y:S01]  /*124e0*/  @P0 IMAD.X R117, R189, 0x1, R193.reuse, P1 ;  /* 0x00000001bd750824 */ /* 0x100fe200008e06c1 */
[----:B------:R-:W-:Y:S03]  /*124f0*/  @P0 IADD3 R152, P1, R116, R201, RZ ;  /* 0x000000c974980210 */ /* 0x000fe60007f3e0ff */
[C-C-:B------:R-:W-:Y:S01]  /*12500*/  @P0 IMAD.X R155, R117.reuse, 0x1, R192.reuse, P3 ;  /* 0x00000001759b0824 */ /* 0x140fe200018e06c0 */
[----:B------:R-:W-:Y:S02]  /*12510*/  @P0 IADD3.X R153, R117, R193, RZ, P1, !PT ;  /* 0x000000c175990210 */ /* 0x000fe40000ffe4ff */
[----:B------:R4:W-:Y:S01]  /*12520*/  @P0 LDGSTS.E.BYPASS.LTC128B.128 [R227+0x4100], [R190.64], !P4 ;  /* 0x04100000bee30fae */ /* 0x0009e2000e101d48 */
[C---:B------:R-:W-:Y:S05]  /*12530*/  @P0 IADD3 R144, P2, R152.reuse, R201, RZ ;  /* 0x000000c998900210 */ /* 0x040fea0007f5e0ff */
[C---:B------:R-:W-:Y:S02]  /*12540*/  @P0 IMAD.X R145, R153.reuse, 0x1, R193, P2 ;  /* 0x0000000199910824 */ /* 0x040fe400010e06c1 */
[----:B------:R5:W-:Y:S08]  /*12550*/  @P0 LDGSTS.E.BYPASS.LTC128B.128 [R227+0x1100], [R116.64], !P5 ;  /* 0x0110000074e30fae */ /* 0x000bf0000e901d48 */
[----:B------:R5:W-:Y:S01]  /*12560*/  @P0 LDGSTS.E.BYPASS.LTC128B.128 [R227+0x5100], [R116.64+0x80], !P4 ;  /* 0x0510008074e30fae */ /* 0x000be2000e101d48 */
[C---:B-1----:R-:W-:Y:S07]  /*12570*/  HMMA.16816.F32.BF16 R44, R140.reuse, R156, R44 ;  /* 0x0000009c8c2c723c */ /* 0x042fee000004182c */
[----:B------:R1:W-:Y:S01]  /*12580*/  @P0 LDGSTS.E.BYPASS.LTC128B.128 [R227+0x2100], [R152.64], !P5 ;  /* 0x0210000098e30fae */ /* 0x0003e2000e901d48 */
[C---:B------:R-:W-:Y:S07]  /*12590*/  HMMA.16816.F32.BF16 R48, R140.reuse, R158, R48 ;  /* 0x0000009e8c30723c */ /* 0x040fee0000041830 */
[----:B------:R1:W-:Y:S01]  /*125a0*/  @P0 LDGSTS.E.BYPASS.LTC128B.128 [R227+0x6100], [R154.64], !P4 ;  /* 0x061000009ae30fae */ /* 0x0003e2000e101d48 */
[C---:B------:R-:W-:Y:S07]  /*125b0*/  HMMA.16816.F32.BF16 R52, R140.reuse, R160, R52 ;  /* 0x000000a08c34723c */ /* 0x040fee0000041834 */
[----:B------:R1:W-:Y:S01]  /*125c0*/  @P0 LDGSTS.E.BYPASS.LTC128B.128 [R227+0x3100], [R144.64], !P5 ;  /* 0x0310000090e30fae */ /* 0x0003e2000e901d48 */
[----:B-----5:R-:W-:Y:S01]  /*125d0*/  @P0 IADD3 R116, P1, R152, R195, RZ ;  /* 0x000000c398740210 */ /* 0x020fe20007f3e0ff */
[C---:B------:R-:W-:Y:S06]  /*125e0*/  HMMA.16816.F32.BF16 R56, R140.reuse, R162, R56 ;  /* 0x000000a28c38723c */ /* 0x040fec0000041838 */
[----:B------:R-:W5:Y:S01]  /*125f0*/  LDL R201, [R1+0x58] ;  /* 0x0000580001c97983 */ /* 0x000f620000100800 */
[----:B------:R-:W-:Y:S01]  /*12600*/  @P0 IMAD.X R117, R153, 0x1, R192, P1 ;  /* 0x0000000199750824 */ /* 0x000fe200008e06c0 */
[----:B------:R-:W-:Y:S02]  /*12610*/  ISETP.NE.AND P1, PT, R0, 0x1, PT ;  /* 0x000000010000780c */ /* 0x000fe40003f25270 */
[----:B------:R2:W3:Y:S01]  /*12620*/  LDL R0, [R1+0x2c] ;  /* 0x00002c0001007983 */ /* 0x0004e20000100800 */
[C---:B------:R-:W-:Y:S03]  /*12630*/  HMMA.16816.F32.BF16 R60, R140.reuse, R164, R60 ;  /* 0x000000a48c3c723c */ /* 0x040fe6000004183c */
[----:B------:R2:W-:Y:S05]  /*12640*/  @P0 LDGSTS.E.BYPASS.LTC128B.128 [R227+0x7100], [R116.64], !P4 ;  /* 0x0710000074e30fae */ /* 0x0005ea000e101d48 */
[----:B------:R-:W-:Y:S03]  /*12650*/  HMMA.16816.F32.BF16 R64, R140, R166, R64 ;  /* 0x000000a68c40723c */ /* 0x000fe60000041840 */
[----:B------:R-:W-:Y:S08]  /*12660*/  LDSM.16.M88.4 R148, [R210+0x8900] ;  /* 0x00890000d294783b */ /* 0x000ff00000000200 */
[----:B-1----:R-:W1:Y:S08]  /*12670*/  LDSM.16.M88.4 R144, [R210+0x8100] ;  /* 0x00810000d290783b */ /* 0x002e700000000200 */
[----:B------:R-:W2:Y:S08]  /*12680*/  LDSM.16.M88.4 R152, [R210+0x9100] ;  /* 0x00910000d298783b */ /* 0x000eb00000000200 */
[----:B------:R-:W0:Y:S08]  /*12690*/  LDGDEPBAR ;  /* 0x00000000000079af */ /* 0x000e300000000000 */
[----:B------:R-:W2:Y:S08]  /*126a0*/  LDSM.16.M88.4 R156, [R210+0x9900] ;  /* 0x00990000d29c783b */ /* 0x000eb00000000200 */
[----:B------:R-:W2:Y:S01]  /*126b0*/  LDSM.16.M88.4 R160, [R210+0xa100] ;  /* 0x00a10000d2a0783b */ /* 0x000ea20000000200 */
[C---:B-1----:R-:W-:Y:S07]  /*126c0*/  HMMA.16816.F32.BF16 R4, R168.reuse, R144, R4 ;  /* 0x00000090a804723c */ /* 0x042fee0000041804 */
[----:B------:R-:W-:Y:S01]  /*126d0*/  LDSM.16.M88.4 R164, [R215] ;  /* 0x00000000d7a4783b */ /* 0x000fe20000000200 */
[C---:B------:R-:W-:Y:S07]  /*126e0*/  HMMA.16816.F32.BF16 R8, R168.reuse, R146, R8 ;  /* 0x00000092a808723c */ /* 0x040fee0000041808 */
[----:B------:R-:W1:Y:S01]  /*126f0*/  LDSM.16.M88.4 R144, [R210+0xa900] ;  /* 0x00a90000d290783b */ /* 0x000e620000000200 */
[C---:B------:R-:W-:Y:S07]  /*12700*/  HMMA.16816.F32.BF16 R12, R168.reuse, R148, R12 ;  /* 0x00000094a80c723c */ /* 0x040fee000004180c */
[----:B----4-:R-:W-:Y:S01]  /*12710*/  LDSM.16.M88.4 R188, [R210+0xf100] ;  /* 0x00f10000d2bc783b */ /* 0x010fe20000000200 */
[C---:B------:R-:W-:Y:S07]  /*12720*/  HMMA.16816.F32.BF16 R16, R168.reuse, R150, R16 ;  /* 0x00000096a810723c */ /* 0x040fee0000041810 */
[----:B------:R-:W4:Y:S01]  /*12730*/  LDSM.16.M88.4 R148, [R210+0xb100] ;  /* 0x00b10000d294783b */ /* 0x000f220000000200 */
[C---:B--2---:R-:W-:Y:S07]  /*12740*/  HMMA.16816.F32.BF16 R20, R168.reuse, R152, R20 ;  /* 0x00000098a814723c */ /* 0x044fee0000041814 */
[----:B------:R-:W-:Y:S01]  /*12750*/  LDSM.16.M88.4 R192, [R210+0xf900] ;  /* 0x00f90000d2c0783b */ /* 0x000fe20000000200 */
[C---:B------:R-:W-:Y:S07]  /*12760*/  HMMA.16816.F32.BF16 R24, R168.reuse, R154, R24 ;  /* 0x0000009aa818723c */ /* 0x040fee0000041818 */
[----:B------:R-:W2:Y:S01]  /*12770*/  LDSM.16.M88.4 R152, [R210+0xb900] ;  /* 0x00b90000d298783b */ /* 0x000ea20000000200 */
[C---:B------:R-:W-:Y:S08]  /*12780*/  HMMA.16816.F32.BF16 R28, R168.reuse, R156, R28 ;  /* 0x0000009ca81c723c */ /* 0x040ff0000004181c */
[C---:B------:R-:W-:Y:S01]  /*12790*/  HMMA.16816.F32.BF16 R32, R168.reuse, R158, R32 ;  /* 0x0000009ea820723c */ /* 0x040fe20000041820 */
[----:B------:R-:W2:Y:S07]  /*127a0*/  LDSM.16.M88.4 R156, [R207] ;  /* 0x00000000cf9c783b */ /* 0x000eae0000000200 */
        /* <DEDUP_REMOVED lines=32> */
[----:B------:R-:W5:Y:S07]  /*129b0*/  LDSM.16.M88.4 R160, [R204+0xd900] ;  /* 0x00d90000cca0783b */ /* 0x000f6e0000000200 */
[C---:B-1----:R-:W-:Y:S04]  /*129c0*/  HMMA.16816.F32.BF16 R60, R172.reuse, R144, R60 ;  /* 0x00000090ac3c723c */ /* 0x042fe8000004183c */
[----:B---3--:R-:W-:Y:S04]  /*129d0*/  @P1 SHF.R.U32.HI R0, RZ, c[0x0][0x2cc], R2 ;  /* 0x0000b300ff001a19 */ /* 0x008fe80000011602 */
[----:B------:R-:W-:Y:S01]  /*129e0*/  HMMA.16816.F32.BF16 R64, R172, R146, R64 ;  /* 0x00000092ac40723c */ /* 0x000fe20000041840 */
[----:B------:R-:W1:Y:S07]  /*129f0*/  LDSM.16.M88.4 R144, [R204+0xe100] ;  /* 0x00e10000cc90783b */ /* 0x000e6e0000000200 */
[C---:B----4-:R-:W-:Y:S01]  /*12a00*/  HMMA.16816.F32.BF16 R4, R176.reuse, R148, R4 ;  /* 0x00000094b004723c */ /* 0x050fe20000041804 */
[----:B------:R-:W-:Y:S07]  /*12a10*/  SHFL.IDX PT, R116, R0, 0x1, 0x1c1f ;  /* 0x003c1f0000747f89 */ /* 0x000fee00000e0000 */
[C---:B------:R-:W-:Y:S01]  /*12a20*/  HMMA.16816.F32.BF16 R8, R176.reuse, R150, R8 ;  /* 0x00000096b008723c */ /* 0x040fe20000041808 */
[----:B------:R-:W-:Y:S07]  /*12a30*/  LDSM.16.M88.4 R148, [R204+0xe900] ;  /* 0x00e90000cc94783b */ /* 0x000fee0000000200 */
[C---:B--2---:R-:W-:Y:S01]  /*12a40*/  HMMA.16816.F32.BF16 R12, R176.reuse, R152, R12 ;  /* 0x00000098b00c723c */ /* 0x044fe2000004180c */
[----:B------:R2:W3:Y:S07]  /*12a50*/  SHFL.IDX PT, R2, R0, RZ, 0x1c1f ;  /* 0x001c1fff00027589 */ /* 0x0004ee00000e0000 */
[C---:B------:R-:W-:Y:S01]  /*12a60*/  HMMA.16816.F32.BF16 R16, R176.reuse, R154, R16 ;  /* 0x0000009ab010723c */ /* 0x040fe20000041810 */
[----:B------:R-:W4:Y:S07]  /*12a70*/  LDSM.16.M88.4 R152, [R204+0xf100] ;  /* 0x00f10000cc98783b */ /* 0x000f2e0000000200 */
[C---:B------:R-:W-:Y:S08]  /*12a80*/  HMMA.16816.F32.BF16 R20, R176.reuse, R156, R20 ;  /* 0x0000009cb014723c */ /* 0x040ff00000041814 */
[C---:B------:R-:W-:Y:S01]  /*12a90*/  HMMA.16816.F32.BF16 R24, R176.reuse, R158, R24 ;  /* 0x0000009eb018723c */ /* 0x040fe20000041818 */
[----:B------:R-:W4:Y:S03]  /*12aa0*/  LDSM.16.M88.4 R156, [R204+0xf900] ;  /* 0x00f90000cc9c783b */ /* 0x000f260000000200 */
[C---:B--2---:R-:W-:Y:S01]  /*12ab0*/  IMAD R0, R200.reuse, R228, 0x1 ;  /* 0x00000001c8007424 */ /* 0x044fe200078e02e4 */
[----:B------:R-:W-:Y:S03]  /*12ac0*/  IADD3 R228, R200, -0x1, RZ ;  /* 0xffffffffc8e47810 */ /* 0x000fe60007ffe0ff */
[C---:B-----5:R-:W-:Y:S04]  /*12ad0*/  HMMA.16816.F32.BF16 R28, R176.reuse, R160, R28 ;  /* 0x000000a0b01c723c */ /* 0x060fe8000004181c */
[----:B------:R-:W-:Y:S04]  /*12ae0*/  IADD3 R0, R202, R0, -R203 ;  /* 0x00000000ca007210 */ /* 0x000fe80007ffe8cb */
[C---:B------:R-:W-:Y:S01]  /*12af0*/  HMMA.16816.F32.BF16 R32, R176.reuse, R162, R32 ;  /* 0x000000a2b020723c */ /* 0x040fe20000041820 */
[----:B------:R-:W2:Y:S03]  /*12b00*/  LDSM.16.M88.4 R160, [R219] ;  /* 0x00000000dba0783b */ /* 0x000ea60000000200 */
[----:B------:R-:W-:Y:S04]  /*12b10*/  IMAD.IADD R0, R0, 0x1, -R201 ;  /* 0x0000000100007824 */ /* 0x000fe800078e0ac9 */
[C---:B-1----:R-:W-:Y:S04]  /*12b20*/  HMMA.16816.F32.BF16 R36, R176.reuse, R144, R36 ;  /* 0x00000090b024723c */ /* 0x042fe80000041824 */
[C---:B---3--:R-:W-:Y:S02]  /*12b30*/  IMAD.IADD R2, R0.reuse, 0x1, R2 ;  /* 0x0000000100027824 */ /* 0x048fe400078e0202 */
[----:B------:R-:W-:Y:S02]  /*12b40*/  IMAD.IADD R0, R0, 0x1, R116 ;  /* 0x0000000100007824 */ /* 0x000fe400078e0274 */
[C---:B------:R-:W-:Y:S01]  /*12b50*/  HMMA.16816.F32.BF16 R40, R176.reuse, R146, R40 ;  /* 0x00000092b028723c */ /* 0x040fe20000041828 */
[----:B------:R-:W1:Y:S02]  /*12b60*/  LDSM.16.M88.4 R144, [R218] ;  /* 0x00000000da90783b */ /* 0x000e640000000200 */
[C---:B------:R-:W-:Y:S02]  /*12b70*/  ISETP.GT.AND P6, PT, R2.reuse, 0x69, PT ;  /* 0x000000690200780c */ /* 0x040fe40003fc4270 */
[C---:B------:R-:W-:Y:S02]  /*12b80*/  ISETP.GT.AND P3, PT, R2.reuse, RZ, PT ;  /* 0x000000ff0200720c */ /* 0x040fe40003f64270 */
[C---:B------:R-:W-:Y:S01]  /*12b90*/  ISETP.GT.AND P5, PT, R2.reuse, 0x70, PT ;  /* 0x000000700200780c */ /* 0x040fe20003fa4270 */
[C---:B------:R-:W-:Y:S03]  /*12ba0*/  HMMA.16816.F32.BF16 R44, R176.reuse, R148, R44 ;  /* 0x00000094b02c723c */ /* 0x040fe6000004182c */
[----:B------:R-:W-:Y:S02]  /*12bb0*/  ISETP.GT.AND P2, PT, R2, 0x1, PT ;  /* 0x000000010200780c */ /* 0x000fe40003f44270 */
[C---:B------:R-:W-:Y:S02]  /*12bc0*/  ISETP.GT.AND P1, PT, R0.reuse, RZ, PT ;  /* 0x000000ff0000720c */ /* 0x040fe40003f24270 */
[----:B------:R-:W-:Y:S01]  /*12bd0*/  ISETP.GT.AND P0, PT, R0, 0x1, PT ;  /* 0x000000010000780c */ /* 0x000fe20003f04270 */
[C---:B------:R-:W-:Y:S01]  /*12be0*/  HMMA.16816.F32.BF16 R48, R176.reuse, R150, R48 ;  /* 0x00000096b030723c */ /* 0x040fe20000041830 */
[----:B------:R-:W3:Y:S02]  /*12bf0*/  LDSM.16.M88.4 R148, [R217] ;  /* 0x00000000d994783b */ /* 0x000ee40000000200 */
[----:B------:R-:W-:Y:S05]  /*12c00*/  ISETP.GT.AND P4, PT, R2, 0x71, PT ;  /* 0x000000710200780c */ /* 0x000fea0003f84270 */
[C---:B----4-:R-:W-:Y:S08]  /*12c10*/  HMMA.16816.F32.BF16 R52, R176.reuse, R152, R52 ;  /* 0x00000098b034723c */ /* 0x050ff00000041834 */
[C---:B------:R-:W-:Y:S01]  /*12c20*/  HMMA.16816.F32.BF16 R56, R176.reuse, R154, R56 ;  /* 0x0000009ab038723c */ /* 0x040fe20000041838 */
[----:B------:R-:W4:Y:S07]  /*12c30*/  LDSM.16.M88.4 R152, [R216] ;  /* 0x00000000d898783b */ /* 0x000f2e0000000200 */
[C---:B------:R-:W-:Y:S08]  /*12c40*/  HMMA.16816.F32.BF16 R60, R176.reuse, R156, R60 ;  /* 0x0000009cb03c723c */ /* 0x040ff0000004183c */
[----:B------:R-:W-:Y:S01]  /*12c50*/  HMMA.16816.F32.BF16 R64, R176, R158, R64 ;  /* 0x0000009eb040723c */ /* 0x000fe20000041840 */
[----:B------:R-:W5:Y:S07]  /*12c60*/  LDSM.16.M88.4 R156, [R214] ;  /* 0x00000000d69c783b */ /* 0x000f6e0000000200 */
[C---:B--2---:R-:W-:Y:S08]  /*12c70*/  HMMA.16816.F32.BF16 R4, R180.reuse, R160, R4 ;  /* 0x000000a0b404723c */ /* 0x044ff00000041804 */
[C---:B------:R-:W-:Y:S01]  /*12c80*/  HMMA.16816.F32.BF16 R8, R180.reuse, R162, R8 ;  /* 0x000000a2b408723c */ /* 0x040fe20000041808 */
[----:B------:R-:W-:Y:S07]  /*12c90*/  LDSM.16.M88.4 R160, [R210+0xc900] ;  /* 0x00c90000d2a0783b */ /* 0x000fee0000000200 */
[C---:B-1----:R-:W-:Y:S08]  /*12ca0*/  HMMA.16816.F32.BF16 R12, R180.reuse, R144, R12 ;  /* 0x00000090b40c723c */ /* 0x042ff0000004180c */
[C---:B------:R-:W-:Y:S01]  /*12cb0*/  HMMA.16816.F32.BF16 R16, R180.reuse, R146, R16 ;  /* 0x00000092b410723c */ /* 0x040fe20000041810 */
[----:B------:R-:W1:Y:S07]  /*12cc0*/  LDSM.16.M88.4 R144, [R213] ;  /* 0x00000000d590783b */ /* 0x000e6e0000000200 */
[C---:B---3--:R-:W-:Y:S08]  /*12cd0*/  HMMA.16816.F32.BF16 R20, R180.reuse, R148, R20 ;  /* 0x00000094b414723c */ /* 0x048ff00000041814 */
[C---:B------:R-:W-:Y:S01]  /*12ce0*/  HMMA.16816.F32.BF16 R24, R180.reuse, R150, R24 ;  /* 0x00000096b418723c */ /* 0x040fe20000041818 */
[----:B------:R-:W2:Y:S07]  /*12cf0*/  LDSM.16.M88.4 R148, [R212] ;  /* 0x00000000d494783b */ /* 0x000eae0000000200 */
[C---:B----4-:R-:W-:Y:S08]  /*12d00*/  HMMA.16816.F32.BF16 R28, R180.reuse, R152, R28 ;  /* 0x00000098b41c723c */ /* 0x050ff0000004181c */
[C---:B------:R-:W-:Y:S01]  /*12d10*/  HMMA.16816.F32.BF16 R32, R180.reuse, R154, R32 ;  /* 0x0000009ab420723c */ /* 0x040fe20000041820 */
[----:B------:R-:W3:Y:S07]  /*12d20*/  LDSM.16.M88.4 R152, [R210+0xc100] ;  /* 0x00c10000d298783b */ /* 0x000eee0000000200 */
[C---:B------:R-:W-:Y:S08]  /*12d30*/  HMMA.16816.F32.BF16 R36, R180.reuse, R164, R36 ;  /* 0x000000a4b424723c */ /* 0x040ff00000041824 */
        /* <DEDUP_REMOVED lines=16> */
[C---:B----4-:R-:W-:Y:S08]  /*12e40*/  HMMA.16816.F32.BF16 R20, R184.reuse, R164, R20 ;  /* 0x000000a4b814723c */ /* 0x050ff00000041814 */
[C---:B------:R-:W-:Y:S08]  /*12e50*/  HMMA.16816.F32.BF16 R24, R184.reuse, R166, R24 ;  /* 0x000000a6b818723c */ /* 0x040ff00000041818 */
[C---:B-----5:R-:W-:Y:S08]  /*12e60*/  HMMA.16816.F32.BF16 R28, R184.reuse, R156, R28 ;  /* 0x0000009cb81c723c */ /* 0x060ff0000004181c */
[C---:B------:R-:W-:Y:S08]  /*12e70*/  HMMA.16816.F32.BF16 R32, R184.reuse, R158, R32 ;  /* 0x0000009eb820723c */ /* 0x040ff00000041820 */
[C---:B-1----:R-:W-:Y:S08]  /*12e80*/  HMMA.16816.F32.BF16 R36, R184.reuse, R144, R36 ;  /* 0x00000090b824723c */ /* 0x042ff00000041824 */
        /* <DEDUP_REMOVED lines=8> */
[----:B------:R-:W-:Y:S08]  /*12f10*/  HMMA.16816.F32.BF16 R64, R184, R194, R64 ;  /* 0x000000c2b840723c */ /* 0x000ff00000041840 */
[C---:B---3--:R-:W-:Y:S08]  /*12f20*/  HMMA.16816.F32.BF16 R4, R196.reuse, R152, R4 ;  /* 0x00000098c404723c */ /* 0x048ff00000041804 */
[C---:B------:R-:W-:Y:S01]  /*12f30*/  HMMA.16816.F32.BF16 R8, R196.reuse, R154, R8 ;  /* 0x0000009ac408723c */ /* 0x040fe20000041808 */
[----:B------:R-:W3:Y:S07]  /*12f40*/  LDSM.16.M88.4 R152, [R207+0x5800] ;  /* 0x00580000cf98783b */ /* 0x000eee0000000200 */
[C---:B-1----:R-:W-:Y:S08]  /*12f50*/  HMMA.16816.F32.BF16 R12, R196.reuse, R144, R12 ;  /* 0x00000090c40c723c */ /* 0x042ff0000004180c */
[C---:B------:R-:W-:Y:S01]  /*12f60*/  HMMA.16816.F32.BF16 R16, R196.reuse, R146, R16 ;  /* 0x00000092c410723c */ /* 0x040fe20000041810 */
[----:B------:R-:W1:Y:S03]  /*12f70*/  LDSM.16.M88.4 R144, [R207+0x6000] ;  /* 0x00600000cf90783b */ /* 0x000e660000000200 */
[----:B------:R-:W-:Y:S02]  /*12f80*/  FSEL R116, R4, -INF , P3 ;  /* 0xff80000004747808 */ /* 0x000fe40001800000 */
[----:B------:R-:W-:Y:S02]  /*12f90*/  FSEL R156, R5, -INF , P2 ;  /* 0xff800000059c7808 */ /* 0x000fe40001000000 */
[C---:B--2---:R-:W-:Y:S03]  /*12fa0*/  HMMA.16816.F32.BF16 R20, R196.reuse, R148, R20 ;  /* 0x00000094c414723c */ /* 0x044fe60000041814 */
[----:B------:R-:W-:Y:S02]  /*12fb0*/  ISETP.GT.AND P3, PT, R2, 0x8, PT ;  /* 0x000000080200780c */ /* 0x000fe40003f64270 */
[----:B------:R-:W-:Y:S02]  /*12fc0*/  FSEL R159, R6, -INF , P1 ;  /* 0xff800000069f7808 */ /* 0x000fe40000800000 */
[----:B------:R-:W-:Y:S01]  /*12fd0*/  FSEL R161, R7, -INF , P0 ;  /* 0xff80000007a17808 */ /* 0x000fe20000000000 */
[C---:B------:R-:W-:Y:S01]  /*12fe0*/  HMMA.16816.F32.BF16 R24, R196.reuse, R150, R24 ;  /* 0x00000096c418723c */ /* 0x040fe20000041818 */
[----:B------:R-:W2:Y:S02]  /*12ff0*/  LDSM.16.M88.4 R4, [R207+0x6800] ;  /* 0x00680000cf04783b */ /* 0x000ea40000000200 */
[----:B------:R-:W-:Y:S02]  /*13000*/  ISETP.GT.AND P2, PT, R2, 0x9, PT ;  /* 0x000000090200780c */ /* 0x000fe40003f44270 */
[----:B------:R-:W-:Y:S02]  /*13010*/  FSEL R148, R8, -INF , P3 ;  /* 0xff80000008947808 */ /* 0x000fe40001800000 */
[----:B------:R-:W-:Y:S01]  /*13020*/  FSEL R157, R9, -INF , P2 ;  /* 0xff800000099d7808 */ /* 0x000fe20001000000 */
[C---:B---3--:R-:W-:Y:S03]  /*13030*/  HMMA.16816.F32.BF16 R28, R196.reuse, R152, R28 ;  /* 0x00000098c41c723c */ /* 0x048fe6000004181c */
[C---:B------:R-:W-:Y:S02]  /*13040*/  ISETP.GT.AND P1, PT, R0.reuse, 0x8, PT ;  /* 0x000000080000780c */ /* 0x040fe40003f24270 */
[----:B------:R-:W-:Y:S02]  /*13050*/  ISETP.GT.AND P0, PT, R0, 0x9, PT ;  /* 0x000000090000780c */ /* 0x000fe40003f04270 */
[----:B------:R-:W-:Y:S01]  /*13060*/  FSEL R158, R10, -INF , P1 ;  /* 0xff8000000a9e7808 */ /* 0x000fe20000800000 */
[C---:B------:R-:W-:Y:S03]  /*13070*/  HMMA.16816.F32.BF16 R32, R196.reuse, R154, R32 ;  /* 0x0000009ac420723c */ /* 0x040fe60000041820 */
[C---:B------:R-:W-:Y:S02]  /*13080*/  ISETP.GT.AND P1, PT, R0.reuse, 0x10, PT ;  /* 0x000000100000780c */ /* 0x040fe40003f24270 */
[----:B------:R-:W-:Y:S02]  /*13090*/  FSEL R160, R11, -INF , P0 ;  /* 0xff8000000ba07808 */ /* 0x000fe40000000000 */
[----:B------:R-:W3:Y:S01]  /*130a0*/  LDSM.16.M88.4 R8, [R207+0x7000] ;  /* 0x00700000cf08783b */ /* 0x000ee20000000200 */
[C---:B-1----:R-:W-:Y:S03]  /*130b0*/  HMMA.16816.F32.BF16 R36, R196.reuse, R144, R36 ;  /* 0x00000090c424723c */ /* 0x042fe60000041824 */
[----:B------:R-:W-:Y:S02]  /*130c0*/  ISETP.GT.AND P0, PT, R0, 0x11, PT ;  /* 0x000000110000780c */ /* 0x000fe40003f04270 */
[----:B------:R-:W-:Y:S02]  /*130d0*/  FSEL R162, R14, -INF , P1 ;  /* 0xff8000000ea27808 */ /* 0x000fe40000800000 */
[----:B------:R-:W-:Y:S01]  /*130e0*/  FSEL R163, R15, -INF , P0 ;  /* 0xff8000000fa37808 */ /* 0x000fe20000000000 */
[C---:B------:R-:W-:Y:S01]  /*130f0*/  HMMA.16816.F32.BF16 R40, R196.reuse, R146, R40 ;  /* 0x00000092c428723c */ /* 0x040fe20000041828 */
[----:B------:R-:W4:Y:S02]  /*13100*/  LDL.64 R14, [R1+0x48] ;  /* 0x00004800010e7983 */ /* 0x000f240000100a00 */
[C---:B------:R-:W-:Y:S02]  /*13110*/  ISETP.GT.AND P3, PT, R2.reuse, 0x10, PT ;  /* 0x000000100200780c */ /* 0x040fe40003f64270 */
[----:B------:R-:W-:Y:S02]  /*13120*/  ISETP.GT.AND P2, PT, R2, 0x11, PT ;  /* 0x000000110200780c */ /* 0x000fe40003f44270 */
[----:B------:R-:W-:Y:S01]  /*13130*/  FSEL R150, R12, -INF , P3 ;  /* 0xff8000000c967808 */ /* 0x000fe20001800000 */
[C---:B--2---:R-:W-:Y:S03]  /*13140*/  HMMA.16816.F32.BF16 R44, R196.reuse, R4, R44 ;  /* 0x00000004c42c723c */ /* 0x044fe6000004182c */
[----:B------:R-:W-:Y:S02]  /*13150*/  ISETP.GT.AND P3, PT, R2, 0x18, PT ;  /* 0x000000180200780c */ /* 0x000fe40003f64270 */
[----:B------:R-:W-:Y:S02]  /*13160*/  FMNMX.FTZ R12, R116, R3, !PT ;  /* 0x00000003740c7209 */ /* 0x000fe40007810000 */
[----:B------:R-:W-:Y:S01]  /*13170*/  FSEL R151, R13, -INF , P2 ;  /* 0xff8000000d977808 */ /* 0x000fe20001000000 */
[C---:B------:R-:W-:Y:S03]  /*13180*/  HMMA.16816.F32.BF16 R48, R196.reuse, R6, R48 ;  /* 0x00000006c430723c */ /* 0x040fe60000041830 */
[----:B------:R-:W-:Y:S02]  /*13190*/  ISETP.GT.AND P2, PT, R2, 0x19, PT ;  /* 0x000000190200780c */ /* 0x000fe40003f44270 */
[----:B------:R-:W-:Y:S02]  /*131a0*/  FMNMX.FTZ R12, R156, R12, !PT ;  /* 0x0000000c9c0c7209 */ /* 0x000fe40007810000 */
[----:B------:R-:W-:Y:S02]  /*131b0*/  FMNMX.FTZ R5, R159, R118, !PT ;  /* 0x000000769f057209 */ /* 0x000fe40007810000 */
[----:B------:R-:W-:Y:S02]  /*131c0*/  FMNMX.FTZ R4, R148, R12, !PT ;  /* 0x0000000c94047209 */ /* 0x000fe40007810000 */
[----:B------:R-:W-:Y:S02]  /*131d0*/  ISETP.GT.AND P1, PT, R0, 0x18, PT ;  /* 0x000000180000780c */ /* 0x000fe40003f24270 */
[----:B------:R-:W-:Y:S01]  /*131e0*/  FMNMX.FTZ R4, R157, R4, !PT ;  /* 0x000000049d047209 */ /* 0x000fe20007810000 */
[C---:B---3--:R-:W-:Y:S03]  /*131f0*/  HMMA.16816.F32.BF16 R52, R196.reuse, R8, R52 ;  /* 0x00000008c434723c */ /* 0x048fe60000041834 */
[----:B------:R-:W-:Y:S02]  /*13200*/  FMNMX.FTZ R4, R150, R4, !PT ;  /* 0x0000000496047209 */ /* 0x000fe40007810000 */
[----:B------:R-:W-:Y:S02]  /*13210*/  FSEL R152, R16, -INF , P3 ;  /* 0xff80000010987808 */ /* 0x000fe40001800000 */
[----:B------:R-:W-:Y:S01]  /*13220*/  FMNMX.FTZ R4, R151, R4, !PT ;  /* 0x0000000497047209 */ /* 0x000fe20007810000 */
[C---:B------:R-:W-:Y:S01]  /*13230*/  HMMA.16816.F32.BF16 R56, R196.reuse, R10, R56 ;  /* 0x0000000ac438723c */ /* 0x040fe20000041838 */
[----:B------:R-:W2:Y:S02]  /*13240*/  LDL R11, [R1+0x1c] ;  /* 0x00001c00010b7983 */ /* 0x000ea40000100800 */
[----:B------:R-:W-:Y:S02]  /*13250*/  ISETP.GT.AND P3, PT, R2, 0x20, PT ;  /* 0x000000200200780c */ /* 0x000fe40003f64270 */
[----:B------:R-:W-:Y:S01]  /*13260*/  FMNMX.FTZ R13, R161, R5, !PT ;  /* 0x00000005a10d7209 */ /* 0x000fe20007810000 */
[----:B------:R-:W3:Y:S01]  /*13270*/  LDL R10, [R1+0x18] ;  /* 0x00001800010a7983 */ /* 0x000ee20000100800 */
[----:B------:R-:W-:Y:S02]  /*13280*/  FMNMX.FTZ R12, R152, R4, !PT ;  /* 0x00000004980c7209 */ /* 0x000fe40007810000 */
[----:B------:R-:W-:Y:S01]  /*13290*/  FSEL R153, R17, -INF , P2 ;  /* 0xff80000011997808 */ /* 0x000fe20001000000 */
[----:B------:R-:W1:Y:S01]  /*132a0*/  LDSM.16.M88.4 R4, [R207+0x7800] ;  /* 0x00780000cf04783b */ /* 0x000e620000000200 */
[----:B------:R-:W-:Y:S01]  /*132b0*/  ISETP.GT.AND P2, PT, R2, 0x21, PT ;  /* 0x000000210200780c */ /* 0x000fe20003f44270 */
[----:B------:R-:W-:Y:S04]  /*132c0*/  DEPBAR.LE SB0, 0x0 ;  /* 0x000080000000791a */ /* 0x000fe80000000000 */
[----:B------:R-:W-:Y:S02]  /*132d0*/  FMNMX.FTZ R12, R153, R12, !PT ;  /* 0x0000000c990c7209 */ /* 0x000fe40007810000 */
[----:B------:R-:W-:Y:S01]  /*132e0*/  FSEL R154, R20, -INF , P3 ;  /* 0xff800000149a7808 */ /* 0x000fe20001800000 */
[----:B------:R-:W-:Y:S01]  /*132f0*/  BAR.SYNC.DEFER_BLOCKING 0x0 ;  /* 0x0000000000007b1d */ /* 0x000fe20000010000 */
[----:B------:R-:W-:Y:S02]  /*13300*/  FSEL R155, R21, -INF , P2 ;  /* 0xff800000159b7808 */ /* 0x000fe40001000000 */
[----:B------:R-:W-:Y:S02]  /*13310*/  FMNMX.FTZ R8, R154, R12, !PT ;  /* 0x0000000c9a087209 */ /* 0x000fe40007810000 */
[----:B------:R-:W-:Y:S02]  /*13320*/  ISETP.GT.AND P3, PT, R2, 0x28, PT ;  /* 0x000000280200780c */ /* 0x000fe40003f64270 */
[----:B------:R-:W-:Y:S02]  /*13330*/  FMNMX.FTZ R13, R158, R13, !PT ;  /* 0x0000000d9e0d7209 */ /* 0x000fe40007810000 */
[----:B------:R-:W-:Y:S02]  /*13340*/  ISETP.GT.AND P2, PT, R2, 0x29, PT ;  /* 0x000000290200780c */ /* 0x000fe40003f44270 */
[----:B------:R-:W-:Y:S02]  /*13350*/  FSEL R167, R24, -INF , P3 ;  /* 0xff80000018a77808 */ /* 0x000fe40001800000 */
[----:B------:R-:W-:Y:S02]  /*13360*/  FMNMX.FTZ R8, R155, R8, !PT ;  /* 0x000000089b087209 */ /* 0x000fe40007810000 */
[----:B------:R-:W-:Y:S02]  /*13370*/  FSEL R189, R25, -INF , P2 ;  /* 0xff80000019bd7808 */ /* 0x000fe40001000000 */
[----:B------:R-:W-:Y:S02]  /*13380*/  FMNMX.FTZ R9, R160, R13, !PT ;  /* 0x0000000da0097209 */ /* 0x000fe40007810000 */
[C---:B------:R-:W-:Y:S02]  /*13390*/  ISETP.GT.AND P3, PT, R2.reuse, 0x30, PT ;  /* 0x000000300200780c */ /* 0x040fe40003f64270 */
[----:B------:R-:W-:Y:S02]  /*133a0*/  FMNMX.FTZ R8, R167, R8, !PT ;  /* 0x00000008a7087209 */ /* 0x000fe40007810000 */
[----:B------:R-:W-:Y:S01]  /*133b0*/  ISETP.GT.AND P2, PT, R2, 0x31, PT ;  /* 0x000000310200780c */ /* 0x000fe20003f44270 */
[----:B------:R-:W5:Y:S01]  /*133c0*/  LDL R12, [R1+0x34] ;  /* 0x00003400010c7983 */ /* 0x000f620000100800 */
[----:B------:R-:W-:Y:S02]  /*133d0*/  FSEL R192, R28, -INF , P3 ;  /* 0xff8000001cc07808 */ /* 0x000fe40001800000 */
[----:B------:R-:W-:Y:S02]  /*133e0*/  FMNMX.FTZ R8, R189, R8, !PT ;  /* 0x00000008bd087209 */ /* 0x000fe40007810000 */
[----:B------:R-:W-:Y:S01]  /*133f0*/  FMNMX.FTZ R9, R162, R9, !PT ;  /* 0x00000009a2097209 */ /* 0x000fe20007810000 */
[C---:B-1----:R-:W-:Y:S05]  /*13400*/  HMMA.16816.F32.BF16 R60, R196.reuse, R4, R60 ;  /* 0x00000004c43c723c */ /* 0x042fea000004183c */
[----:B------:R-:W-:Y:S02]  /*13410*/  FSEL R193, R29, -INF , P2 ;  /* 0xff8000001dc17808 */ /* 0x000fe40001000000 */
[----:B------:R-:W-:Y:S01]  /*13420*/  FSEL R164, R18, -INF , P1 ;  /* 0xff80000012a47808 */ /* 0x000fe20000800000 */
[----:B------:R-:W-:Y:S03]  /*13430*/  HMMA.16816.F32.BF16 R64, R196, R6, R64 ;  /* 0x00000006c440723c */ /* 0x000fe60000041840 */
[----:B------:R-:W-:Y:S02]  /*13440*/  ISETP.GT.AND P0, PT, R0, 0x19, PT ;  /* 0x000000190000780c */ /* 0x000fe40003f04270 */
[----:B------:R-:W-:Y:S02]  /*13450*/  ISETP.GT.AND P3, PT, R2, 0x38, PT ;  /* 0x000000380200780c */ /* 0x000fe40003f64270 */
[----:B------:R-:W-:Y:S02]  /*13460*/  FMNMX.FTZ R8, R192, R8, !PT ;  /* 0x00000008c0087209 */ /* 0x000fe40007810000 */
[----:B------:R-:W-:Y:S02]  /*13470*/  FMNMX.FTZ R9, R163, R9, !PT ;  /* 0x00000009a3097209 */ /* 0x000fe40007810000 */
[----:B------:R-:W-:Y:S02]  /*13480*/  ISETP.GT.AND P1, PT, R0, 0x20, PT ;  /* 0x000000200000780c */ /* 0x000fe40003f24270 */
[----:B------:R-:W-:Y:S02]  /*13490*/  FSEL R165, R19, -INF , P0 ;  /* 0xff80000013a57808 */ /* 0x000fe40000000000 */
[----:B------:R-:W-:Y:S02]  /*134a0*/  FSEL R201, R32, -INF , P3 ;  /* 0xff80000020c97808 */ /* 0x000fe40001800000 */
[----:B------:R-:W-:Y:S02]  /*134b0*/  FMNMX.FTZ R8, R193, R8, !PT ;  /* 0x00000008c1087209 */ /* 0x000fe40007810000 */
[----:B------:R-:W-:Y:S02]  /*134c0*/  ISETP.GT.AND P2, PT, R2, 0x39, PT ;  /* 0x000000390200780c */ /* 0x000fe40003f44270 */
[----:B------:R-:W-:Y:S02]  /*134d0*/  FMNMX.FTZ R9, R164, R9, !PT ;  /* 0x00000009a4097209 */ /* 0x000fe40007810000 */
[----:B------:R-:W-:Y:S02]  /*134e0*/  FSEL R166, R22, -INF , P1 ;  /* 0xff80000016a67808 */ /* 0x000fe40000800000 */
[----:B------:R-:W-:Y:S02]  /*134f0*/  FMNMX.FTZ R8, R201, R8, !PT ;  /* 0x00000008c9087209 */ /* 0x000fe40007810000 */
[----:B------:R-:W-:Y:S02]  /*13500*/  ISETP.GT.AND P0, PT, R0, 0x21, PT ;  /* 0x000000210000780c */ /* 0x000fe40003f04270 */
[----:B------:R-:W-:Y:S02]  /*13510*/  FSEL R202, R33, -INF , P2 ;  /* 0xff80000021ca7808 */ /* 0x000fe40001000000 */
[----:B------:R-:W-:Y:S02]  /*13520*/  ISETP.GT.AND P3, PT, R2, 0x40, PT ;  /* 0x000000400200780c */ /* 0x000fe40003f64270 */
[----:B------:R-:W-:Y:S02]  /*13530*/  FMNMX.FTZ R9, R165, R9, !PT ;  /* 0x00000009a5097209 */ /* 0x000fe40007810000 */
[----:B------:R-:W-:Y:S02]  /*13540*/  FMNMX.FTZ R8, R202, R8, !PT ;  /* 0x00000008ca087209 */ /* 0x000fe40007810000 */
[----:B------:R-:W-:Y:S02]  /*13550*/  FSEL R188, R23, -INF , P0 ;  /* 0xff80000017bc7808 */ /* 0x000fe40000000000 */
[----:B------:R-:W-:Y:S02]  /*13560*/  FMNMX.FTZ R9, R166, R9, !PT ;  /* 0x00000009a6097209 */ /* 0x000fe40007810000 */
[----:B------:R-:W-:Y:S02]  /*13570*/  FSEL R230, R36, -INF , P3 ;  /* 0xff80000024e67808 */ /* 0x000fe40001800000 */
[----:B------:R-:W-:Y:S02]  /*13580*/  FMNMX.FTZ R5, R188, R9, !PT ;  /* 0x00000009bc057209 */ /* 0x000fe40007810000 */
[----:B------:R-:W-:Y:S02]  /*13590*/  FMNMX.FTZ R4, R230, R8, !PT ;  /* 0x00000008e6047209 */ /* 0x000fe40007810000 */
[----:B------:R-:W3:Y:S01]  /*135a0*/  LDL.64 R8, [R1+0x38] ;  /* 0x0000380001087983 */ /* 0x000ee20000100a00 */
[----:B------:R-:W-:Y:S02]  /*135b0*/  ISETP.GT.AND P1, PT, R0, 0x28, PT ;  /* 0x000000280000780c */ /* 0x000fe40003f24270 */
        /* <DEDUP_REMOVED lines=17> */
[----:B------:R-:W-:Y:S02]  /*136d0*/  FSEL R235, R41, -INF , P2 ;  /* 0xff80000029eb7808 */ /* 0x000fe40001000000 */
[----:B------:R-:W-:Y:S02]  /*136e0*/  FMNMX.FTZ R5, R194, R5, !PT ;  /* 0x00000005c2057209 */ /* 0x000fe40007810000 */
[----:B------:R-:W-:Y:S02]  /*136f0*/  FMNMX.FTZ R4, R234, R4, !PT ;  /* 0x00000004ea047209 */ /* 0x000fe40007810000 */
[----:B------:R-:W-:Y:S02]  /*13700*/  FSEL R238, R44, -INF , P3 ;  /* 0xff8000002cee7808 */ /* 0x000fe40001800000 */
[----:B------:R-:W-:Y:S02]  /*13710*/  FSEL R203, R34, -INF , P1 ;  /* 0xff80000022cb7808 */ /* 0x000fe40000800000 */
[C---:B------:R-:W-:Y:S02]  /*13720*/  ISETP.GT.AND P0, PT, R0.reuse, 0x39, PT ;  /* 0x000000390000780c */ /* 0x040fe40003f04270 */
        /* <DEDUP_REMOVED lines=8> */
[C---:B------:R-:W-:Y:S02]  /*137b0*/  ISETP.GT.AND P0, PT, R0.reuse, 0x41, PT ;  /* 0x000000410000780c */ /* 0x040fe40003f04270 */
[----:B------:R-:W-:Y:S02]  /*137c0*/  FMNMX.FTZ R4, R229, R4, !PT ;  /* 0x00000004e5047209 */ /* 0x000fe40007810000 */
[----:B------:R-:W-:Y:S02]  /*137d0*/  FSEL R239, R45, -INF , P2 ;  /* 0xff8000002def7808 */ /* 0x000fe40001000000 */
[----:B------:R-:W-:Y:S02]  /*137e0*/  ISETP.GT.AND P1, PT, R0, 0x48, PT ;  /* 0x000000480000780c */ /* 0x000fe40003f24270 */
[----:B------:R-:W-:Y:S02]  /*137f0*/  ISETP.GT.AND P3, PT, R2, 0x58, PT ;  /* 0x000000580200780c */ /* 0x000fe40003f64270 */
[----:B------:R-:W-:Y:S02]  /*13800*/  FSEL R233, R39, -INF , P0 ;  /* 0xff80000027e97808 */ /* 0x000fe40000000000 */
        /* <DEDUP_REMOVED lines=11> */
[----:B------:R-:W-:Y:S02]  /*138c0*/  ISETP.GT.AND P1, PT, R0, 0x58, PT ;  /* 0x000000580000780c */ /* 0x000fe40003f24270 */
[----:B------:R-:W-:Y:S02]  /*138d0*/  FSEL R244, R49, -INF , P2 ;  /* 0xff80000031f47808 */ /* 0x000fe40001000000 */
[----:B------:R-:W-:Y:S02]  /*138e0*/  ISETP.GT.AND P2, PT, R2, 0x60, PT ;  /* 0x000000600200780c */ /* 0x000fe40003f44270 */
        /* <DEDUP_REMOVED lines=12> */
[----:B------:R-:W-:Y:S02]  /*139b0*/  FMNMX.FTZ R117, R252, R117, !PT ;  /* 0x00000075fc757209 */ /* 0x000fe40007810000 */
[C---:B------:R-:W-:Y:S02]  /*139c0*/  ISETP.GT.AND P2, PT, R2.reuse, 0x79, PT ;  /* 0x000000790200780c */ /* 0x040fe40003f44270 */
[----:B------:R-:W-:Y:S02]  /*139d0*/  ISETP.GT.AND P3, PT, R2, 0x78, PT ;  /* 0x000000780200780c */ /* 0x000fe40003f64270 */
[----:B------:R-:W-:Y:S02]  /*139e0*/  FMNMX.FTZ R2, R240, R4, !PT ;  /* 0x00000004f0027209 */ /* 0x000fe40007810000 */
[----:B------:R-:W-:Y:S02]  /*139f0*/  FSEL R19, R56, -INF , P0 ;  /* 0xff80000038137808 */ /* 0x000fe40000000000 */
[----:B------:R-:W-:Y:S02]  /*13a00*/  FMNMX.FTZ R117, R242, R117, !PT ;  /* 0x00000075f2757209 */ /* 0x000fe40007810000 */
[----:B------:R-:W-:Y:S02]  /*13a10*/  FMNMX.FTZ R2, R241, R2, !PT ;  /* 0x00000002f1027209 */ /* 0x000fe40007810000 */
[----:B------:R-:W-:Y:S02]  /*13a20*/  FSEL R245, R57, -INF , P6 ;  /* 0xff80000039f57808 */ /* 0x000fe40003000000 */
[----:B------:R-:W-:Y:S02]  /*13a30*/  FMNMX.FTZ R117, R19, R117, !PT ;  /* 0x0000007513757209 */ /* 0x000fe40007810000 */
[----:B------:R-:W-:Y:S02]  /*13a40*/  ISETP.GT.AND P1, PT, R0, 0x60, PT ;  /* 0x000000600000780c */ /* 0x000fe40003f24270 */
[----:B------:R-:W-:Y:S02]  /*13a50*/  FMNMX.FTZ R2, R246, R2, !PT ;  /* 0x00000002f6027209 */ /* 0x000fe40007810000 */
[----:B------:R-:W-:Y:S02]  /*13a60*/  FSEL R250, R60, -INF , P5 ;  /* 0xff8000003cfa7808 */ /* 0x000fe40002800000 */
[----:B------:R-:W-:Y:S02]  /*13a70*/  FMNMX.FTZ R117, R245, R117, !PT ;  /* 0x00000075f5757209 */ /* 0x000fe40007810000 */
[----:B------:R-:W-:Y:S02]  /*13a80*/  FSEL R249, R54, -INF , P1 ;  /* 0xff80000036f97808 */ /* 0x000fe40000800000 */
[----:B------:R-:W-:Y:S01]  /*13a90*/  ISETP.GT.AND P0, PT, R0, 0x61, PT ;  /* 0x000000610000780c */ /* 0x000fe20003f04270 */
[----:B----4-:R-:W-:Y:S01]  /*13aa0*/  IMAD.MOV.U32 R15, RZ, RZ, 0x6 ;  /* 0x00000006ff0f7424 */ /* 0x010fe200078e00ff */
[----:B------:R-:W-:Y:S02]  /*13ab0*/  FMNMX.FTZ R2, R248, R2, !PT ;  /* 0x00000002f8027209 */ /* 0x000fe40007810000 */
[----:B------:R-:W-:Y:S02]  /*13ac0*/  FSEL R18, R61, -INF , P4 ;  /* 0xff8000003d127808 */ /* 0x000fe40002000000 */
[----:B------:R-:W-:Y:S02]  /*13ad0*/  FMNMX.FTZ R117, R250, R117, !PT ;  /* 0x00000075fa757209 */ /* 0x000fe40007810000 */
[----:B------:R-:W-:Y:S02]  /*13ae0*/  FSEL R251, R55, -INF , P0 ;  /* 0xff80000037fb7808 */ /* 0x000fe40000000000 */
        /* <DEDUP_REMOVED lines=9> */
[----:B------:R-:W-:Y:S02]  /*13b80*/  FSEL R28, R59, -INF , P0 ;  /* 0xff8000003b1c7808 */ /* 0x000fe40000000000 */
[----:B------:R-:W-:Y:S02]  /*13b90*/  ISETP.GT.AND P1, PT, R0, 0x70, PT ;  /* 0x000000700000780c */ /* 0x000fe40003f24270 */
[----:B------:R-:W-:Y:S02]  /*13ba0*/  FMNMX.FTZ R2, R24, R2, !PT ;  /* 0x0000000218027209 */ /* 0x000fe40007810000 */
[----:B------:R-:W-:Y:S02]  /*13bb0*/  FMNMX.FTZ R117, R16, R117, !PT ;  /* 0x0000007510757209 */ /* 0x000fe40007810000 */
[----:B------:R-:W-:Y:S02]  /*13bc0*/  FSEL R25, R62, -INF , P1 ;  /* 0xff8000003e197808 */ /* 0x000fe40000800000 */
[----:B------:R-:W-:Y:S01]  /*13bd0*/  FMNMX.FTZ R2, R28, R2, !PT ;  /* 0x000000021c027209 */ /* 0x000fe20007810000 */
[----:B------:R-:W1:Y:S01]  /*13be0*/  SHFL.BFLY PT, R4, R117, 0x2, 0x1f ;  /* 0x0c401f0075047f89 */ /* 0x000e6200000e0000 */
[C---:B------:R-:W-:Y:S02]  /*13bf0*/  ISETP.GT.AND P0, PT, R0.reuse, 0x71, PT ;  /* 0x000000710000780c */ /* 0x040fe40003f04270 */
[C---:B------:R-:W-:Y:S02]  /*13c00*/  ISETP.GT.AND P1, PT, R0.reuse, 0x78, PT ;  /* 0x000000780000780c */ /* 0x040fe40003f24270 */
[----:B------:R-:W-:Y:S02]  /*13c10*/  FSEL R32, R63, -INF , P0 ;  /* 0xff8000003f207808 */ /* 0x000fe40000000000 */
[----:B------:R-:W-:Y:S02]  /*13c20*/  FMNMX.FTZ R2, R25, R2, !PT ;  /* 0x0000000219027209 */ /* 0x000fe40007810000 */
[----:B------:R-:W-:Y:S02]  /*13c30*/  ISETP.GT.AND P0, PT, R0, 0x79, PT ;  /* 0x000000790000780c */ /* 0x000fe40003f04270 */
[----:B------:R-:W-:Y:S02]  /*13c40*/  FMNMX.FTZ R0, R32, R2, !PT ;  /* 0x0000000220007209 */ /* 0x000fe40007810000 */
[----:B------:R-:W-:Y:S02]  /*13c50*/  FSEL R26, R66, -INF , P1 ;  /* 0xff800000421a7808 */ /* 0x000fe40000800000 */
[C---:B------:R-:W-:Y:S02]  /*13c60*/  LOP3.LUT P6, RZ, R119.reuse, 0x2, RZ, 0xc0, !PT ;  /* 0x0000000277ff7812 */ /* 0x040fe400078cc0ff */
[----:B------:R-:W-:Y:S02]  /*13c70*/  LOP3.LUT P5, RZ, R119, 0x1, RZ, 0xc0, !PT ;  /* 0x0000000177ff7812 */ /* 0x000fe400078ac0ff */
[----:B------:R-:W-:Y:S02]  /*13c80*/  FSEL R119, R67, -INF , P0 ;  /* 0xff80000043777808 */ /* 0x000fe40000000000 */
[----:B------:R-:W-:Y:S02]  /*13c90*/  FMNMX.FTZ R0, R26, R0, !PT ;  /* 0x000000001a007209 */ /* 0x000fe40007810000 */
[----:B------:R-:W-:Y:S02]  /*13ca0*/  ISETP.GE.AND P2, PT, R200, 0x1, PT ;  /* 0x00000001c800780c */ /* 0x000fe40003f46270 */
[----:B------:R-:W-:Y:S02]  /*13cb0*/  FMNMX.FTZ R0, R119, R0, !PT ;  /* 0x0000000077007209 */ /* 0x000fe40007810000 */
[----:B-1----:R-:W-:Y:S03]  /*13cc0*/  FMNMX.FTZ R117, R117, R4, !PT ;  /* 0x0000000475757209 */ /* 0x002fe60007810000 */
[----:B------:R-:W1:Y:S06]  /*13cd0*/  SHFL.BFLY PT, R2, R0, 0x2, 0x1f ;  /* 0x0c401f0000027f89 */ /* 0x000e6c00000e0000 */
[----:B------:R-:W-:Y:S02]  /*13ce0*/  @P2 SHF.R.S32.HI R6, RZ, 0x1f, R228 ;  /* 0x0000001fff062819 */ /* 0x000fe400000114e4 */
[----:B------:R-:W4:Y:S03]  /*13cf0*/  SHFL.BFLY PT, R4, R117, 0x1, 0x1f ;  /* 0x0c201f0075047f89 */ /* 0x000f2600000e0000 */
[----:B------:R-:W-:Y:S04]  /*13d00*/  @P2 IMAD R6, R6, c[0x0][0x1e0], RZ ;  /* 0x0000780006062a24 */ /* 0x000fe800078e02ff */
[----:B------:R-:W-:Y:S01]  /*13d10*/  @P2 IMAD R6, R228, c[0x0][0x1e4], R6 ;  /* 0x00007900e4062a24 */ /* 0x000fe200078e0206 */
[----:B-1----:R-:W-:Y:S05]  /*13d20*/  FMNMX.FTZ R0, R0, R2, !PT ;  /* 0x0000000200007209 */ /* 0x002fea0007810000 */
[----:B------:R-:W1:Y:S01]  /*13d30*/  SHFL.BFLY PT, R2, R0, 0x1, 0x1f ;  /* 0x0c201f0000027f89 */ /* 0x000e6200000e0000 */
[----:B----4-:R-:W-:Y:S01]  /*13d40*/  FMNMX.FTZ R117, R117, R4, !PT ;  /* 0x0000000475757209 */ /* 0x010fe20007810000 */
[----:B------:R-:W-:Y:S03]  /*13d50*/  @P2 IMAD.WIDE.U32 R4, R228, c[0x0][0x1e0], RZ ;  /* 0x00007800e4042a25 */ /* 0x000fe600078e00ff */
[C---:B------:R-:W-:Y:S01]  /*13d60*/  FSETP.NEU.FTZ.AND P1, PT, R117.reuse, -INF , PT ;  /* 0xff8000007500780b */ /* 0x040fe20003f3d000 */
[----:B------:R-:W-:Y:S01]  /*13d70*/  FMUL.FTZ R149, R117, c[0x0][0x2d0] ;  /* 0x0000b40075957a20 */ /* 0x000fe20000410000 */
[----:B------:R-:W-:Y:S01]  /*13d80*/  @P2 IADD3 R5, R5, R6, RZ ;  /* 0x0000000605052210 */ /* 0x000fe20007ffe0ff */
[C---:B------:R-:W-:Y:S03]  /*13d90*/  @P2 IMAD.SHL.U32 R6, R4.reuse, 0x80, RZ ;  /* 0x0000008004062824 */ /* 0x040fe600078e00ff */
[----:B------:R-:W-:Y:S02]  /*13da0*/  FSEL R149, R149, RZ, P1 ;  /* 0x000000ff95957208 */ /* 0x000fe40000800000 */
[----:B------:R-:W-:Y:S02]  /*13db0*/  @P2 SHF.L.U64.HI R4, R4, 0x7, R5 ;  /* 0x0000000704042819 */ /* 0x000fe40000010205 */
[----:B------:R-:W-:Y:S01]  /*13dc0*/  @P2 IADD3 R5, P3, R6, R14, RZ ;  /* 0x0000000e06052210 */ /* 0x000fe20007f7e0ff */
[--C-:B------:R-:W-:Y:S02]  /*13dd0*/  FFMA.FTZ R7, R116, c[0x0][0x2d0], -R149.reuse ;  /* 0x0000b40074077a23 */ /* 0x100fe40000010895 */
[----:B------:R-:W-:Y:S02]  /*13de0*/  IMAD.MOV.U32 R14, RZ, RZ, c[0x0][0x1e0] ;  /* 0x00007800ff0e7624 */ /* 0x000fe400078e00ff */
[----:B------:R4:W-:Y:S01]  /*13df0*/  MUFU.EX2 R27, R7 ;  /* 0x00000007001b7308 */ /* 0x0009e20000000800 */
[----:B-1----:R-:W-:Y:S01]  /*13e00*/  FMNMX.FTZ R116, R0, R2, !PT ;  /* 0x0000000200747209 */ /* 0x002fe20007810000 */
[----:B------:R-:W-:Y:S01]  /*13e10*/  IMAD.SHL.U32 R13, R14, 0x40, RZ ;  /* 0x000000400e0d7824 */ /* 0x000fe200078e00ff */
[----:B--2---:R-:W-:Y:S01]  /*13e20*/  @P2 IADD3 R0, P0, R6, R11, RZ ;  /* 0x0000000b06002210 */ /* 0x004fe20007f1e0ff */
[----:B------:R-:W-:Y:S02]  /*13e30*/  FFMA.FTZ R6, R148, c[0x0][0x2d0], -R149 ;  /* 0x0000b40094067a23 */ /* 0x000fe40000010895 */
[----:B------:R-:W-:Y:S04]  /*13e40*/  FMUL.FTZ R148, R116, c[0x0][0x2d0] ;  /* 0x0000b40074947a20 */ /* 0x000fe80000410000 */
[----:B------:R-:W-:Y:S01]  /*13e50*/  MUFU.EX2 R21, R6 ;  /* 0x0000000600157308 */ /* 0x000fe20000000800 */
[C---:B---3--:R-:W-:Y:S01]  /*13e60*/  @P2 IMAD.X R2, R4.reuse, 0x1, R9, P3 ;  /* 0x0000000104022824 */ /* 0x048fe200018e0609 */
[C---:B------:R-:W-:Y:S01]  /*13e70*/  @P2 LEA R8, P3, R5.reuse, c[0x0][0x1c8], 0x1 ;  /* 0x0000720005082a11 */ /* 0x040fe200078608ff */
[----:B------:R-:W-:Y:S01]  /*13e80*/  @P2 IMAD.X R4, R4, 0x1, R10, P0 ;  /* 0x0000000104042824 */ /* 0x000fe200000e060a */
[----:B------:R-:W-:Y:S01]  /*13e90*/  @P2 LEA R10, P0, R0, c[0x0][0x1c8], 0x1 ;  /* 0x00007200000a2a11 */ /* 0x000fe200078008ff */
[--C-:B----4-:R-:W-:Y:S01]  /*13ea0*/  FFMA.FTZ R7, R156, c[0x0][0x2d0], -R149.reuse ;  /* 0x0000b4009c077a23 */ /* 0x110fe20000010895 */
[----:B------:R-:W-:Y:S01]  /*13eb0*/  @P2 LEA.HI.X R9, R5, c[0x0][0x1cc], R2, 0x1, P3 ;  /* 0x0000730005092a11 */ /* 0x000fe200018f0c02 */
[----:B------:R-:W-:Y:S01]  /*13ec0*/  FFMA.FTZ R2, R157, c[0x0][0x2d0], -R149 ;  /* 0x0000b4009d027a23 */ /* 0x000fe20000010895 */
[----:B------:R-:W-:Y:S02]  /*13ed0*/  @P2 LEA.HI.X R11, R0, c[0x0][0x1cc], R4, 0x1, P0 ;  /* 0x00007300000b2a11 */ /* 0x000fe400000f0c04 */
[----:B------:R-:W1:Y:S01]  /*13ee0*/  MUFU.EX2 R247, R7 ;  /* 0x0000000700f77308 */ /* 0x000e620000000800 */
[----:B------:R-:W-:Y:S01]  /*13ef0*/  FSETP.NEU.FTZ.AND P0, PT, R116, -INF , PT ;  /* 0xff8000007400780b */ /* 0x000fe20003f1d000 */
[----:B------:R2:W-:Y:S01]  /*13f00*/  @P2 LDGSTS.E.BYPASS.LTC128B.128 [R227+0x8100], [R8.64], !P5 ;  /* 0x0810000008e32fae */ /* 0x0005e2000e901d48 */
[----:B------:R-:W-:Y:S01]  /*13f10*/  @P2 IADD3 R0, P3, R13, 0x80, RZ ;  /* 0x000000800d002810 */ /* 0x000fe20007f7e0ff */
[----:B------:R-:W-:Y:S01]  /*13f20*/  IMAD.MOV.U32 R13, RZ, RZ, c[0x0][0x1e0] ;  /* 0x00007800ff0d7624 */ /* 0x000fe200078e00ff */
[----:B------:R-:W-:Y:S03]  /*13f30*/  FSEL R148, R148, RZ, P0 ;  /* 0x000000ff94947208 */ /* 0x000fe60000000000 */
[C---:B------:R-:W-:Y:S01]  /*13f40*/  @P2 IMAD.SHL.U32 R14, R13.reuse, 0x40, RZ ;  /* 0x000000400d0e2824 */ /* 0x040fe200078e00ff */
[----:B------:R-:W-:Y:S01]  /*13f50*/  @P2 SHF.L.U64.HI R15, R13, R15, c[0x0][0x1e4] ;  /* 0x000079000d0f2619 */ /* 0x000fe2000001020f */
[----:B------:R5:W3:Y:S01]  /*13f60*/  MUFU.EX2 R4, R2 ;  /* 0x0000000200047308 */ /* 0x000ae20000000800 */
[--C-:B------:R-:W-:Y:S01]  /*13f70*/  FFMA.FTZ R5, R159, c[0x0][0x2d0], -R148.reuse ;  /* 0x0000b4009f057a23 */ /* 0x100fe20000010894 */
[----:B------:R4:W-:Y:S01]  /*13f80*/  @P2 LDGSTS.E.BYPASS.LTC128B.128 [R227+0xc100], [R10.64], !P6 ;  /* 0x0c1000000ae32fae */ /* 0x0009e2000f101d48 */
[----:B------:R-:W-:Y:S07]  /*13f90*/  FFMA.FTZ R13, R161, c[0x0][0x2d0], -R148 ;  /* 0x0000b400a10d7a23 */ /* 0x000fee0000010894 */
[----:B------:R4:W-:Y:S01]  /*13fa0*/  MUFU.EX2 R156, R5 ;  /* 0x00000005009c7308 */ /* 0x0009e20000000800 */
[----:B-1----:R-:W-:Y:S09]  /*13fb0*/  F2FP.BF16.PACK_AB R144, R247, R27 ;  /* 0x0000001bf790723e */ /* 0x002ff200000010ff */
[----:B------:R1:W1:Y:S01]  /*13fc0*/  MUFU.EX2 R20, R13 ;  /* 0x0000000d00147308 */ /* 0x0002620000000800 */
[----:B-----5:R-:W-:Y:S01]  /*13fd0*/  @P2 IADD3.X R2, RZ, R12, RZ, P3, !PT ;  /* 0x0000000cff022210 */ /* 0x020fe20001ffe4ff */
[----:B---3--:R-:W-:Y:S01]  /*13fe0*/  IMAD.MOV.U32 R159, RZ, RZ, R4 ;  /* 0x000000ffff9f7224 */ /* 0x008fe200078e0004 */
[-C--:B------:R-:W-:Y:S01]  /*13ff0*/  @P2 IADD3 R4, P3, R8, R14.reuse, RZ ;  /* 0x0000000e08042210 */ /* 0x080fe20007f7e0ff */
[----:B--2---:R-:W-:Y:S02]  /*14000*/  FFMA.FTZ R8, R158, c[0x0][0x2d0], -R148 ;  /* 0x0000b4009e087a23 */ /* 0x004fe40000010894 */
[----:B------:R-:W-:Y:S04]  /*14010*/  IMAD.MOV.U32 R158, RZ, RZ, R21 ;  /* 0x000000ffff9e7224 */ /* 0x000fe800078e0015 */
[----:B------:R2:W-:Y:S01]  /*14020*/  MUFU.EX2 R161, R8 ;  /* 0x0000000800a17308 */ /* 0x0005e20000000800 */
[--C-:B----4-:R-:W-:Y:S01]  /*14030*/  @P2 IMAD.X R5, R9, 0x1, R15.reuse, P3 ;  /* 0x0000000109052824 */ /* 0x110fe200018e060f */
[C---:B------:R-:W-:Y:S02]  /*14040*/  @P2 IADD3 R6, P3, R4.reuse, R14, RZ ;  /* 0x0000000e04062210 */ /* 0x040fe40007f7e0ff */
[----:B------:R-:W-:Y:S02]  /*14050*/  F2FP.BF16.PACK_AB R146, R159, R158 ;  /* 0x0000009e9f92723e */ /* 0x000fe400000010ff */
[----:B------:R3:W-:Y:S01]  /*14060*/  @P2 LDGSTS.E.BYPASS.LTC128B.128 [R227+0x9100], [R4.64], !P5 ;  /* 0x0910000004e32fae */ /* 0x0007e2000e901d48 */
[C-C-:B------:R-:W-:Y:S01]  /*14070*/  @P2 IMAD.X R7, R5.reuse, 0x1, R15.reuse, P3 ;  /* 0x0000000105072824 */ /* 0x140fe200018e060f */
[----:B------:R-:W-:Y:S05]  /*14080*/  @P2 IADD3 R12, P3, R4, R0, RZ ;  /* 0x00000000040c2210 */ /* 0x000fea0007f7e0ff */
[--C-:B-1----:R-:W-:Y:S01]  /*14090*/  @P2 IMAD.X R13, R5, 0x1, R2.reuse, P3 ;  /* 0x00000001050d2824 */ /* 0x102fe200018e0602 */
[C---:B------:R-:W-:Y:S01]  /*140a0*/  @P2 IADD3 R14, P3, R6.reuse, R14, RZ ;  /* 0x0000000e060e2210 */ /* 0x040fe20007f7e0ff */
[----:B------:R3:W-:Y:S04]  /*140b0*/  @P2 LDGSTS.E.BYPASS.LTC128B.128 [R227+0xd100], [R4.64+0x80], !P6 ;  /* 0x0d10008004e32fae */ /* 0x0007e8000f101d48 */
[----:B------:R-:W-:Y:S01]  /*140c0*/  @P2 IMAD.X R15, R7, 0x1, R15, P3 ;  /* 0x00000001070f2824 */ /* 0x000fe200018e060f */
[----:B--2---:R-:W-:Y:S03]  /*140d0*/  @P2 IADD3 R8, P3, R6, R0, RZ ;  /* 0x0000000006082210 */ /* 0x004fe60007f7e0ff */
[----:B------:R1:W-:Y:S01]  /*140e0*/  @P2 LDGSTS.E.BYPASS.LTC128B.128 [R227+0xa100], [R6.64], !P5 ;  /* 0x0a10000006e32fae */ /* 0x0003e2000e901d48 */
[----:B------:R-:W-:Y:S01]  /*140f0*/  FSEL R0, R117, RZ, P1 ;  /* 0x000000ff75007208 */ /* 0x000fe20000800000 */
[----:B------:R-:W-:Y:S01]  /*14100*/  @P2 IMAD.X R9, R7, 0x1, R2, P3 ;  /* 0x0000000107092824 */ /* 0x000fe200018e0602 */
[----:B------:R-:W-:Y:S03]  /*14110*/  FSEL R2, R116, RZ, P0 ;  /* 0x000000ff74027208 */ /* 0x000fe60000000000 */
[----:B------:R-:W-:Y:S02]  /*14120*/  FADD.FTZ R0, -R0, R3 ;  /* 0x0000000300007221 */ /* 0x000fe40000010100 */
[----:B------:R2:W-:Y:S02]  /*14130*/  @P2 LDGSTS.E.BYPASS.LTC128B.128 [R227+0xe100], [R12.64], !P6 ;  /* 0x0e1000000ce32fae */ /* 0x0005e4000f101d48 */
[----:B------:R-:W-:Y:S04]  /*14140*/  FMUL.FTZ R0, R0, c[0x0][0x2d0] ;  /* 0x0000b40000007a20 */ /* 0x000fe80000410000 */
[----:B------:R4:W5:Y:S02]  /*14150*/  MUFU.EX2 R3, R0 ;  /* 0x0000000000037308 */ /* 0x0009640000000800 */
[----:B------:R2:W-:Y:S01]  /*14160*/  @P2 LDGSTS.E.BYPASS.LTC128B.128 [R227+0xb100], [R14.64], !P5 ;  /* 0x0b1000000ee32fae */ /* 0x0005e2000e901d48 */
[----:B---3--:R-:W-:Y:S02]  /*14170*/  FFMA.FTZ R4, R160, c[0x0][0x2d0], -R148 ;  /* 0x0000b400a0047a23 */ /* 0x008fe40000010894 */
[----:B------:R-:W-:Y:S05]  /*14180*/  IMAD.MOV.U32 R160, RZ, RZ, R20 ;  /* 0x000000ffffa07224 */ /* 0x000fea00078e0014 */
[----:B------:R3:W-:Y:S01]  /*14190*/  @P2 LDGSTS.E.BYPASS.LTC128B.128 [R227+0xf100], [R8.64], !P6 ;  /* 0x0f10000008e32fae */ /* 0x0007e2000f101d48 */
[----:B------:R1:W1:Y:S01]  /*141a0*/  MUFU.EX2 R157, R4 ;  /* 0x00000004009d7308 */ /* 0x0002620000000800 */
[----:B------:R-:W-:Y:S06]  /*141b0*/  F2FP.BF16.PACK_AB R145, R160, R156 ;  /* 0x0000009ca091723e */ /* 0x000fec00000010ff */
[----:B------:R-:W-:Y:S01]  /*141c0*/  LDSM.16.MT88.4 R20, [R206+0x100] ;  /* 0x00010000ce14783b */ /* 0x000fe20000004200 */
[----:B----4-:R-:W-:Y:S01]  /*141d0*/  FADD.FTZ R0, -R2, R118 ;  /* 0x0000007602007221 */ /* 0x010fe20000010100 */
[----:B------:R-:W-:Y:S01]  /*141e0*/  MOV R118, R26 ;  /* 0x0000001a00767202 */ /* 0x000fe20000000f00 */
[----:B------:R-:W-:Y:S05]  /*141f0*/  FFMA.FTZ R2, R150, c[0x0][0x2d0], -R149 ;  /* 0x0000b40096027a23 */ /* 0x000fea0000010895 */
[----:B------:R-:W-:Y:S01]  /*14200*/  LDSM.16.MT88.4 R36, [R208+0x100] ;  /* 0x00010000d024783b */ /* 0x000fe20000004200 */
[----:B------:R-:W-:Y:S02]  /*14210*/  FMUL.FTZ R0, R0, c[0x0][0x2d0] ;  /* 0x0000b40000007a20 */ /* 0x000fe40000410000 */
[C---:B-----5:R-:W-:Y:S02]  /*14220*/  FMUL.FTZ R5, R3.reuse, R121 ;  /* 0x0000007903057220 */ /* 0x060fe40000410000 */
[C---:B------:R-:W-:Y:S02]  /*14230*/  FMUL.FTZ R49, R3.reuse, R105 ;  /* 0x0000006903317220 */ /* 0x040fe40000410000 */
[----:B------:R-:W4:Y:S01]  /*14240*/  MUFU.EX2 R0, R0 ;  /* 0x0000000000007308 */ /* 0x000f220000000800 */
[----:B--2---:R-:W2:Y:S01]  /*14250*/  LDSM.16.MT88.4 R12, [R205+0x100] ;  /* 0x00010000cd0c783b */ /* 0x004ea20000004200 */
[----:B-1----:R-:W-:Y:S01]  /*14260*/  FMUL.FTZ R4, R3, R120 ;  /* 0x0000007803047220 */ /* 0x002fe20000410000 */
[----:B------:R-:W-:Y:S01]  /*14270*/  F2FP.BF16.PACK_AB R147, R157, R161 ;  /* 0x000000a19d93723e */ /* 0x000fe200000010ff */
[C---:B---3--:R-:W-:Y:S01]  /*14280*/  FMUL.FTZ R8, R3.reuse, R124 ;  /* 0x0000007c03087220 */ /* 0x048fe20000410000 */
[----:B------:R-:W-:Y:S01]  /*14290*/  MOV R120, R28 ;  /* 0x0000001c00787202 */ /* 0x000fe20000000f00 */
[C---:B------:R-:W-:Y:S02]  /*142a0*/  FMUL.FTZ R9, R3.reuse, R125 ;  /* 0x0000007d03097220 */ /* 0x040fe40000410000 */
[----:B------:R-:W-:Y:S01]  /*142b0*/  IMAD.MOV.U32 R124, RZ, RZ, R18 ;  /* 0x000000ffff7c7224 */ /* 0x000fe200078e0012 */
[----:B------:R-:W1:Y:S01]  /*142c0*/  LDSM.16.MT88.4 R28, [R209+0x100] ;  /* 0x00010000d11c783b */ /* 0x000e620000004200 */
[----:B------:R-:W-:Y:S02]  /*142d0*/  IMAD.MOV.U32 R125, RZ, RZ, R17 ;  /* 0x000000ffff7d7224 */ /* 0x000fe400078e0011 */
[C---:B------:R-:W-:Y:S02]  /*142e0*/  FMUL.FTZ R17, R3.reuse, R73 ;  /* 0x0000004903117220 */ /* 0x040fe40000410000 */
[----:B------:R-:W-:Y:S02]  /*142f0*/  IMAD.MOV.U32 R121, RZ, RZ, R24 ;  /* 0x000000ffff797224 */ /* 0x000fe400078e0018 */
[C---:B------:R-:W-:Y:S01]  /*14300*/  FMUL.FTZ R24, R3.reuse, R80 ;  /* 0x0000005003187220 */ /* 0x040fe20000410000 */
[----:B------:R-:W3:Y:S01]  /*14310*/  LDSM.16.MT88.4 R44, [R205+0x4100] ;  /* 0x00410000cd2c783b */ /* 0x000ee20000004200 */
[----:B------:R-:W-:Y:S02]  /*14320*/  IMAD.MOV.U32 R80, RZ, RZ, R25 ;  /* 0x000000ffff507224 */ /* 0x000fe400078e0019 */
[C---:B------:R-:W-:Y:S02]  /*14330*/  FMUL.FTZ R25, R3.reuse, R81 ;  /* 0x0000005103197220 */ /* 0x040fe40000410000 */
[----:B------:R-:W-:Y:S02]  /*14340*/  IMAD.MOV.U32 R81, RZ, RZ, R32 ;  /* 0x000000ffff517224 */ /* 0x000fe400078e0020 */
[C---:B----4-:R-:W-:Y:S01]  /*14350*/  FMUL.FTZ R11, R0.reuse, R127 ;  /* 0x0000007f000b7220 */ /* 0x050fe20000410000 */
[----:B------:R-:W4:Y:S01]  /*14360*/  LDSM.16.MT88.4 R52, [R206+0x4100] ;  /* 0x00410000ce34783b */ /* 0x000f220000004200 */
[----:B------:R5:W-:Y:S01]  /*14370*/  MUFU.EX2 R127, R2 ;  /* 0x00000002007f7308 */ /* 0x000be20000000800 */
[C---:B------:R-:W-:Y:S02]  /*14380*/  FMUL.FTZ R26, R0.reuse, R82 ;  /* 0x00000052001a7220 */ /* 0x040fe40000410000 */
[----:B------:R-:W-:Y:S02]  /*14390*/  IMAD.MOV.U32 R82, RZ, RZ, R27 ;  /* 0x000000ffff527224 */ /* 0x000fe400078e001b */
[C---:B------:R-:W-:Y:S02]  /*143a0*/  FMUL.FTZ R27, R0.reuse, R83 ;  /* 0x00000053001b7220 */ /* 0x040fe40000410000 */
[C---:B------:R-:W-:Y:S01]  /*143b0*/  FMUL.FTZ R7, R0.reuse, R123 ;  /* 0x0000007b00077220 */ /* 0x040fe20000410000 */
[----:B------:R-:W1:Y:S01]  /*143c0*/  LDSM.16.MT88.4 R60, [R209+0x4100] ;  /* 0x00410000d13c783b */ /* 0x000e620000004200 */
[----:B------:R-:W-:Y:S02]  /*143d0*/  IMAD.MOV.U32 R123, RZ, RZ, R250 ;  /* 0x000000ffff7b7224 */ /* 0x000fe400078e00fa */
[C---:B------:R-:W-:Y:S02]  /*143e0*/  FMUL.FTZ R51, R0.reuse, R107 ;  /* 0x0000006b00337220 */ /* 0x040fe40000410000 */
[C---:B------:R-:W-:Y:S02]  /*143f0*/  FMUL.FTZ R6, R0.reuse, R122 ;  /* 0x0000007a00067220 */ /* 0x040fe40000410000 */
[C---:B------:R-:W-:Y:S01]  /*14400*/  FMUL.FTZ R18, R0.reuse, R74 ;  /* 0x0000004a00127220 */ /* 0x040fe20000410000 */
[----:B------:R-:W0:Y:S01]  /*14410*/  LDGDEPBAR ;  /* 0x00000000000079af */ /* 0x000e220000000000 */
[C---:B------:R-:W-:Y:S02]  /*14420*/  FMUL.FTZ R32, R3.reuse, R88 ;  /* 0x0000005803207220 */ /* 0x040fe40000410000 */
[----:B------:R-:W-:Y:S01]  /*14430*/  FMUL.FTZ R33, R3, R89 ;  /* 0x0000005903217220 */ /* 0x000fe20000410000 */
[C---:B--2---:R-:W-:Y:S05]  /*14440*/  HMMA.16816.F32.BF16 R4, R144.reuse, R12, R4 ;  /* 0x0000000c9004723c */ /* 0x044fea0000041804 */
[----:B-----5:R-:W-:Y:S02]  /*14450*/  FFMA.FTZ R2, R151, c[0x0][0x2d0], -R149 ;  /* 0x0000b40097027a23 */ /* 0x020fe40000010895 */
[C---:B------:R-:W-:Y:S02]  /*14460*/  FMUL.FTZ R10, R0.reuse, R126 ;  /* 0x0000007e000a7220 */ /* 0x040fe40000410000 */
[----:B------:R2:W-:Y:S03]  /*14470*/  MUFU.EX2 R66, R2 ;  /* 0x0000000200427308 */ /* 0x0005e60000000800 */
[C---:B------:R-:W-:Y:S02]  /*14480*/  FMUL.FTZ R50, R0.reuse, R106 ;  /* 0x0000006a00327220 */ /* 0x040fe40000410000 */
[C---:B------:R-:W-:Y:S03]  /*14490*/  HMMA.16816.F32.BF16 R8, R144.reuse, R14, R8 ;  /* 0x0000000e9008723c */ /* 0x040fe60000041808 */
[C---:B------:R-:W-:Y:S02]  /*144a0*/  FMUL.FTZ R12, R3.reuse, R68 ;  /* 0x00000044030c7220 */ /* 0x040fe40000410000 */
[C---:B------:R-:W-:Y:S02]  /*144b0*/  FMUL.FTZ R13, R3.reuse, R69 ;  /* 0x00000045030d7220 */ /* 0x040fe40000410000 */
[C---:B------:R-:W-:Y:S02]  /*144c0*/  FMUL.FTZ R14, R0.reuse, R70 ;  /* 0x00000046000e7220 */ /* 0x040fe40000410000 */
[C---:B------:R-:W-:Y:S02]  /*144d0*/  FMUL.FTZ R15, R0.reuse, R71 ;  /* 0x00000047000f7220 */ /* 0x040fe40000410000 */
[----:B------:R-:W5:Y:S01]  /*144e0*/  LDSM.16.MT88.4 R68, [R208+0x4100] ;  /* 0x00410000d044783b */ /* 0x000f620000004200 */
[C---:B------:R-:W-:Y:S02]  /*144f0*/  FMUL.FTZ R34, R0.reuse, R90 ;  /* 0x0000005a00227220 */ /* 0x040fe40000410000 */
[----:B------:R-:W-:Y:S02]  /*14500*/  FMUL.FTZ R35, R0, R91 ;  /* 0x0000005b00237220 */ /* 0x000fe40000410000 */
[C---:B------:R-:W-:Y:S03]  /*14510*/  HMMA.16816.F32.BF16 R12, R144.reuse, R20, R12 ;  /* 0x00000014900c723c */ /* 0x040fe6000004180c */
[----:B--2---:R-:W-:Y:S01]  /*14520*/  FFMA.FTZ R2, R162, c[0x0][0x2d0], -R148 ;  /* 0x0000b400a2027a23 */ /* 0x004fe20000010894 */
[----:B------:R-:W-:Y:S01]  /*14530*/  LDSM.16.MT88.4 R88, [R209+0x4900] ;  /* 0x00490000d158783b */ /* 0x000fe20000004200 */
[----:B------:R-:W-:Y:S02]  /*14540*/  IMAD.MOV.U32 R122, RZ, RZ, R19 ;  /* 0x000000ffff7a7224 */ /* 0x000fe400078e0013 */
[----:B------:R2:W1:Y:S01]  /*14550*/  MUFU.EX2 R65, R2 ;  /* 0x0000000200417308 */ /* 0x0004620000000800 */
[C---:B------:R-:W-:Y:S04]  /*14560*/  FMUL.FTZ R19, R0.reuse, R75 ;  /* 0x0000004b00137220 */ /* 0x040fe80000410000 */
[----:B------:R-:W-:Y:S02]  /*14570*/  IMAD.MOV.U32 R126, RZ, RZ, R16 ;  /* 0x000000ffff7e7224 */ /* 0x000fe400078e0010 */
[C---:B------:R-:W-:Y:S02]  /*14580*/  FMUL.FTZ R16, R3.reuse, R72 ;  /* 0x0000004803107220 */ /* 0x040fe40000410000 */
[----:B------:R-:W3:Y:S01]  /*14590*/  LDSM.16.MT88.4 R72, [R205+0x900] ;  /* 0x00090000cd48783b */ /* 0x000ee20000004200 */
[C---:B------:R-:W-:Y:S02]  /*145a0*/  FMUL.FTZ R20, R3.reuse, R76 ;  /* 0x0000004c03147220 */ /* 0x040fe40000410000 */
[----:B------:R-:W-:Y:S02]  /*145b0*/  FMUL.FTZ R21, R3, R77 ;  /* 0x0000004d03157220 */ /* 0x000fe40000410000 */
[C---:B------:R-:W-:Y:S03]  /*145c0*/  HMMA.16816.F32.BF16 R16, R144.reuse, R22, R16 ;  /* 0x000000169010723c */ /* 0x040fe60000041810 */
[C---:B------:R-:W-:Y:S02]  /*145d0*/  FMUL.FTZ R43, R0.reuse, R99 ;  /* 0x00000063002b7220 */ /* 0x040fe40000410000 */
[----:B------:R-:W-:Y:S02]  /*145e0*/  IMAD.MOV.U32 R99, RZ, RZ, R125 ;  /* 0x000000ffff637224 */ /* 0x000fe400078e007d */
[C---:B------:R-:W-:Y:S02]  /*145f0*/  FMUL.FTZ R22, R0.reuse, R78 ;  /* 0x0000004e00167220 */ /* 0x040fe40000410000 */
[C---:B------:R-:W-:Y:S02]  /*14600*/  FMUL.FTZ R23, R0.reuse, R79 ;  /* 0x0000004f00177220 */ /* 0x040fe40000410000 */
[----:B------:R-:W3:Y:S01]  /*14610*/  LDSM.16.MT88.4 R76, [R206+0x900] ;  /* 0x00090000ce4c783b */ /* 0x000ee20000004200 */
[----:B--2---:R-:W-:Y:S02]  /*14620*/  FFMA.FTZ R2, R163, c[0x0][0x2d0], -R148 ;  /* 0x0000b400a3027a23 */ /* 0x004fe40000010894 */
[----:B------:R-:W-:Y:S02]  /*14630*/  IMAD.MOV.U32 R125, RZ, RZ, R247 ;  /* 0x000000ffff7d7224 */ /* 0x000fe400078e00f7 */
[C---:B-1----:R-:W-:Y:S01]  /*14640*/  HMMA.16816.F32.BF16 R20, R144.reuse, R28, R20 ;  /* 0x0000001c9014723c */ /* 0x042fe20000041814 */
[----:B------:R1:W2:Y:S02]  /*14650*/  MUFU.EX2 R67, R2 ;  /* 0x0000000200437308 */ /* 0x0002a40000000800 */
[--C-:B------:R-:W-:Y:S02]  /*14660*/  FFMA.FTZ R99, R99, c[0x0][0x2d0], -R149.reuse ;  /* 0x0000b40063637a23 */ /* 0x100fe40000010895 */
[C---:B------:R-:W-:Y:S02]  /*14670*/  FMUL.FTZ R40, R3.reuse, R96 ;  /* 0x0000006003287220 */ /* 0x040fe40000410000 */
[C---:B------:R-:W-:Y:S01]  /*14680*/  FMUL.FTZ R28, R3.reuse, R84 ;  /* 0x00000054031c7220 */ /* 0x040fe20000410000 */
[C---:B------:R-:W-:Y:S04]  /*14690*/  HMMA.16816.F32.BF16 R24, R144.reuse, R30, R24 ;  /* 0x0000001e9018723c */ /* 0x040fe80000041818 */
[C---:B------:R-:W-:Y:S02]  /*146a0*/  FMUL.FTZ R29, R3.reuse, R85 ;  /* 0x00000055031d7220 */ /* 0x040fe40000410000 */
[----:B------:R-:W-:Y:S02]  /*146b0*/  FMUL.FTZ R41, R3, R97 ;  /* 0x0000006103297220 */ /* 0x000fe40000410000 */
[C---:B------:R-:W-:Y:S04]  /*146c0*/  FMUL.FTZ R30, R0.reuse, R86 ;  /* 0x00000056001e7220 */ /* 0x040fe80000410000 */
[----:B------:R-:W-:Y:S02]  /*146d0*/  FMUL.FTZ R31, R0, R87 ;  /* 0x00000057001f7220 */ /* 0x000fe40000410000 */
[----:B------:R-:W-:Y:S01]  /*146e0*/  LDSM.16.MT88.4 R84, [R208+0x900] ;  /* 0x00090000d054783b */ /* 0x000fe20000004200 */
[----:B------:R-:W-:Y:S02]  /*146f0*/  IMAD.MOV.U32 R97, RZ, RZ, R80 ;  /* 0x000000ffff617224 */ /* 0x000fe400078e0050 */
[----:B-1----:R-:W-:Y:S02]  /*14700*/  FFMA.FTZ R2, R152, c[0x0][0x2d0], -R149 ;  /* 0x0000b40098027a23 */ /* 0x002fe40000010895 */
[C---:B------:R-:W-:Y:S02]  /*14710*/  HMMA.16816.F32.BF16 R28, R144.reuse, R36, R28 ;  /* 0x00000024901c723c */ /* 0x040fe4000004181c */
[----:B------:R1:W1:Y:S01]  /*14720*/  MUFU.EX2 R83, R2 ;  /* 0x0000000200537308 */ /* 0x0002620000000800 */
[--C-:B------:R-:W-:Y:S02]  /*14730*/  FFMA.FTZ R97, R97, c[0x0][0x2d0], -R148.reuse ;  /* 0x0000b40061617a23 */ /* 0x100fe40000010894 */
[C---:B------:R-:W-:Y:S02]  /*14740*/  FMUL.FTZ R42, R0.reuse, R98 ;  /* 0x00000062002a7220 */ /* 0x040fe40000410000 */
[C---:B------:R-:W-:Y:S01]  /*14750*/  FMUL.FTZ R36, R3.reuse, R92 ;  /* 0x0000005c03247220 */ /* 0x040fe20000410000 */
[C---:B------:R-:W-:Y:S04]  /*14760*/  HMMA.16816.F32.BF16 R32, R144.reuse, R38, R32 ;  /* 0x000000269020723c */ /* 0x040fe80000041820 */
[C---:B------:R-:W-:Y:S02]  /*14770*/  FMUL.FTZ R37, R3.reuse, R93 ;  /* 0x0000005d03257220 */ /* 0x040fe40000410000 */
[C---:B------:R-:W-:Y:S02]  /*14780*/  FMUL.FTZ R48, R3.reuse, R104 ;  /* 0x0000006803307220 */ /* 0x040fe40000410000 */
[C---:B------:R-:W-:Y:S04]  /*14790*/  FMUL.FTZ R38, R0.reuse, R94 ;  /* 0x0000005e00267220 */ /* 0x040fe80000410000 */
[----:B------:R-:W-:Y:S02]  /*147a0*/  FMUL.FTZ R39, R0, R95 ;  /* 0x0000005f00277220 */ /* 0x000fe40000410000 */
[----:B------:R-:W-:Y:S01]  /*147b0*/  LDSM.16.MT88.4 R92, [R206+0x1100] ;  /* 0x00110000ce5c783b */ /* 0x000fe20000004200 */
[----:B------:R-:W-:Y:S02]  /*147c0*/  IMAD.MOV.U32 R98, RZ, RZ, R81 ;  /* 0x000000ffff627224 */ /* 0x000fe400078e0051 */
[----:B------:R-:W-:Y:S02]  /*147d0*/  FMUL.FTZ R56, R3, R108 ;  /* 0x0000006c03387220 */ /* 0x000fe40000410000 */
[C---:B---3--:R-:W-:Y:S03]  /*147e0*/  HMMA.16816.F32.BF16 R36, R144.reuse, R44, R36 ;  /* 0x0000002c9024723c */ /* 0x048fe60000041824 */
[----:B-1----:R-:W-:Y:S02]  /*147f0*/  FFMA.FTZ R2, R153, c[0x0][0x2d0], -R149 ;  /* 0x0000b40099027a23 */ /* 0x002fe40000010895 */
[----:B------:R-:W-:Y:S02]  /*14800*/  FFMA.FTZ R98, R98, c[0x0][0x2d0], -R148 ;  /* 0x0000b40062627a23 */ /* 0x000fe40000010894 */
[----:B------:R1:W-:Y:S01]  /*14810*/  MUFU.EX2 R250, R2 ;  /* 0x0000000200fa7308 */ /* 0x0003e20000000800 */
[C---:B------:R-:W-:Y:S04]  /*14820*/  HMMA.16816.F32.BF16 R40, R144.reuse, R46, R40 ;  /* 0x0000002e9028723c */ /* 0x040fe80000041828 */
[C---:B------:R-:W-:Y:S02]  /*14830*/  FMUL.FTZ R44, R3.reuse, R100 ;  /* 0x00000064032c7220 */ /* 0x040fe40000410000 */
[C---:B------:R-:W-:Y:S02]  /*14840*/  FMUL.FTZ R45, R3.reuse, R101 ;  /* 0x00000065032d7220 */ /* 0x040fe40000410000 */
[C---:B------:R-:W-:Y:S04]  /*14850*/  FMUL.FTZ R46, R0.reuse, R102 ;  /* 0x00000066002e7220 */ /* 0x040fe80000410000 */
[C---:B------:R-:W-:Y:S02]  /*14860*/  FMUL.FTZ R47, R0.reuse, R103 ;  /* 0x00000067002f7220 */ /* 0x040fe40000410000 */
[----:B------:R-:W-:Y:S02]  /*14870*/  IMAD.MOV.U32 R100, RZ, RZ, R82 ;  /* 0x000000ffff647224 */ /* 0x000fe400078e0052 */
[C---:B------:R-:W-:Y:S02]  /*14880*/  FMUL.FTZ R57, R3.reuse, R109 ;  /* 0x0000006d03397220 */ /* 0x040fe40000410000 */
[C---:B------:R-:W-:Y:S01]  /*14890*/  FMUL.FTZ R58, R0.reuse, R110 ;  /* 0x0000006e003a7220 */ /* 0x040fe20000410000 */
[C---:B----4-:R-:W-:Y:S03]  /*148a0*/  HMMA.16816.F32.BF16 R44, R144.reuse, R52, R44 ;  /* 0x00000034902c723c */ /* 0x050fe6000004182c */
[----:B------:R-:W-:Y:S02]  /*148b0*/  FMUL.FTZ R59, R0, R111 ;  /* 0x0000006f003b7220 */ /* 0x000fe40000410000 */
[----:B-1----:R-:W-:Y:S02]  /*148c0*/  FFMA.FTZ R2, R164, c[0x0][0x2d0], -R148 ;  /* 0x0000b400a4027a23 */ /* 0x002fe40000010894 */
[C---:B------:R-:W-:Y:S01]  /*148d0*/  FMUL.FTZ R52, R3.reuse, R128 ;  /* 0x0000008003347220 */ /* 0x040fe20000410000 */
[C---:B------:R-:W-:Y:S01]  /*148e0*/  HMMA.16816.F32.BF16 R48, R144.reuse, R54, R48 ;  /* 0x000000369030723c */ /* 0x040fe20000041830 */
[----:B------:R1:W-:Y:S03]  /*148f0*/  MUFU.EX2 R107, R2 ;  /* 0x00000002006b7308 */ /* 0x0003e60000000800 */
[----:B------:R-:W-:Y:S02]  /*14900*/  IMAD.MOV.U32 R150, RZ, RZ, R245 ;  /* 0x000000ffff967224 */ /* 0x000fe400078e00f5 */
[C---:B------:R-:W-:Y:S02]  /*14910*/  FMUL.FTZ R53, R3.reuse, R129 ;  /* 0x0000008103357220 */ /* 0x040fe40000410000 */
[C---:B------:R-:W-:Y:S04]  /*14920*/  FMUL.FTZ R54, R0.reuse, R130 ;  /* 0x0000008200367220 */ /* 0x040fe80000410000 */
[C---:B------:R-:W-:Y:S02]  /*14930*/  FMUL.FTZ R55, R0.reuse, R131 ;  /* 0x0000008300377220 */ /* 0x040fe40000410000 */
[C---:B------:R-:W-:Y:S02]  /*14940*/  FMUL.FTZ R64, R3.reuse, R112 ;  /* 0x0000007003407220 */ /* 0x040fe40000410000 */
[----:B------:R-:W-:Y:S02]  /*14950*/  IMAD.MOV.U32 R112, RZ, RZ, R65 ;  /* 0x000000ffff707224 */ /* 0x000fe400078e0041 */
[----:B------:R-:W-:Y:S01]  /*14960*/  FMUL.FTZ R65, R3, R113 ;  /* 0x0000007103417220 */ /* 0x000fe20000410000 */
[C---:B------:R-:W-:Y:S03]  /*14970*/  HMMA.16816.F32.BF16 R52, R144.reuse, R60, R52 ;  /* 0x0000003c9034723c */ /* 0x040fe60000041834 */
[----:B------:R-:W-:Y:S02]  /*14980*/  IMAD.MOV.U32 R113, RZ, RZ, R66 ;  /* 0x000000ffff717224 */ /* 0x000fe400078e0042 */
[C---:B------:R-:W-:Y:S02]  /*14990*/  FMUL.FTZ R66, R0.reuse, R114 ;  /* 0x0000007200427220 */ /* 0x040fe40000410000 */
[----:B-1----:R-:W-:Y:S01]  /*149a0*/  FFMA.FTZ R2, R165, c[0x0][0x2d0], -R148 ;  /* 0x0000b400a5027a23 */ /* 0x002fe20000010894 */
[C---:B------:R-:W-:Y:S03]  /*149b0*/  HMMA.16816.F32.BF16 R56, R144.reuse, R62, R56 ;  /* 0x0000003e9038723c */ /* 0x040fe60000041838 */
[----:B------:R1:W3:Y:S01]  /*149c0*/  MUFU.EX2 R106, R2 ;  /* 0x00000002006a7308 */ /* 0x0002e20000000800 */
[C---:B------:R-:W-:Y:S02]  /*149d0*/  FMUL.FTZ R60, R3.reuse, R132 ;  /* 0x00000084033c7220 */ /* 0x040fe40000410000 */
[----:B------:R-:W-:Y:S01]  /*149e0*/  FMUL.FTZ R61, R3, R133 ;  /* 0x00000085033d7220 */ /* 0x000fe20000410000 */
[----:B------:R-:W-:Y:S01]  /*149f0*/  MOV R133, R126 ;  /* 0x0000007e00857202 */ /* 0x000fe20000000f00 */
[C---:B------:R-:W-:Y:S04]  /*14a00*/  FMUL.FTZ R62, R0.reuse, R134 ;  /* 0x00000086003e7220 */ /* 0x040fe80000410000 */
[----:B------:R-:W-:Y:S02]  /*14a10*/  IMAD.MOV.U32 R134, RZ, RZ, R242 ;  /* 0x000000ffff867224 */ /* 0x000fe400078e00f2 */
[C---:B------:R-:W-:Y:S02]  /*14a20*/  FMUL.FTZ R63, R0.reuse, R135 ;  /* 0x00000087003f7220 */ /* 0x040fe40000410000 */
[----:B--2---:R-:W-:Y:S02]  /*14a30*/  IMAD.MOV.U32 R114, RZ, RZ, R67 ;  /* 0x000000ffff727224 */ /* 0x004fe400078e0043 */
[----:B------:R-:W-:Y:S02]  /*14a40*/  IMAD.MOV.U32 R126, RZ, RZ, R160 ;  /* 0x000000ffff7e7224 */ /* 0x000fe400078e00a0 */
[----:B------:R-:W-:Y:S01]  /*14a50*/  FMUL.FTZ R67, R0, R115 ;  /* 0x0000007300437220 */ /* 0x000fe20000410000 */
[C---:B-----5:R-:W-:Y:S03]  /*14a60*/  HMMA.16816.F32.BF16 R60, R144.reuse, R68, R60 ;  /* 0x00000044903c723c */ /* 0x060fe6000004183c */
[----:B------:R-:W-:Y:S02]  /*14a70*/  IMAD.MOV.U32 R115, RZ, RZ, R83 ;  /* 0x000000ffff737224 */ /* 0x000fe400078e0053 */
[----:B------:R-:W2:Y:S01]  /*14a80*/  LDSM.16.MT88.4 R80, [R209+0x900] ;  /* 0x00090000d150783b */ /* 0x000ea20000004200 */
[----:B-1----:R-:W-:Y:S01]  /*14a90*/  FFMA.FTZ R2, R154, c[0x0][0x2d0], -R149 ;  /* 0x0000b4009a027a23 */ /* 0x002fe20000010895 */
[----:B------:R-:W-:Y:S01]  /*14aa0*/  F2FP.BF16.PACK_AB R68, R113, R127 ;  /* 0x0000007f7144723e */ /* 0x000fe200000010ff */
[----:B------:R-:W-:Y:S01]  /*14ab0*/  HMMA.16816.F32.BF16 R64, R144, R70, R64 ;  /* 0x000000469040723c */ /* 0x000fe20000041840 */
[----:B------:R-:W-:Y:S03]  /*14ac0*/  MUFU.EX2 R144, R98 ;  /* 0x0000006200907308 */ /* 0x000fe60000000800 */
[----:B------:R-:W-:Y:S01]  /*14ad0*/  F2FP.BF16.PACK_AB R69, R114, R112 ;  /* 0x000000707245723e */ /* 0x000fe200000010ff */
[----:B------:R-:W-:Y:S02]  /*14ae0*/  IMAD.MOV.U32 R151, RZ, RZ, R121 ;  /* 0x000000ffff977224 */ /* 0x000fe400078e0079 */
[----:B---3--:R-:W-:Y:S01]  /*14af0*/  F2FP.BF16.PACK_AB R71, R106, R107 ;  /* 0x0000006b6a47723e */ /* 0x008fe200000010ff */
[----:B------:R-:W-:Y:S01]  /*14b00*/  IMAD.MOV.U32 R145, RZ, RZ, R122 ;  /* 0x000000ffff917224 */ /* 0x000fe200078e007a */
[----:B------:R-:W-:Y:S02]  /*14b10*/  F2FP.BF16.PACK_AB R70, R250, R115 ;  /* 0x00000073fa46723e */ /* 0x000fe400000010ff */
[----:B------:R1:W-:Y:S01]  /*14b20*/  MUFU.EX2 R105, R2 ;  /* 0x0000000200697308 */ /* 0x0003e20000000800 */
[----:B------:R-:W-:Y:S02]  /*14b30*/  IMAD.MOV.U32 R122, RZ, RZ, R161 ;  /* 0x000000ffff7a7224 */ /* 0x000fe400078e00a1 */
[----:B------:R-:W-:Y:S02]  /*14b40*/  IMAD.MOV.U32 R121, RZ, RZ, R159 ;  /* 0x000000ffff797224 */ /* 0x000fe400078e009f */
[C---:B------:R-:W-:Y:S05]  /*14b50*/  HMMA.16816.F32.BF16 R4, R68.reuse, R72, R4 ;  /* 0x000000484404723c */ /* 0x040fea0000041804 */
[----:B------:R-:W-:Y:S02]  /*14b60*/  IMAD.MOV.U32 R96, RZ, RZ, R124 ;  /* 0x000000ffff607224 */ /* 0x000fe400078e007c */
[----:B------:R-:W-:Y:S01]  /*14b70*/  IMAD.MOV.U32 R124, RZ, RZ, R156 ;  /* 0x000000ffff7c7224 */ /* 0x000fe200078e009c */
[C---:B------:R-:W-:Y:S01]  /*14b80*/  HMMA.16816.F32.BF16 R8, R68.reuse, R74, R8 ;  /* 0x0000004a4408723c */ /* 0x040fe20000041808 */
[----:B------:R-:W3:Y:S03]  /*14b90*/  LDSM.16.MT88.4 R72, [R205+0x4900] ;  /* 0x00490000cd48783b */ /* 0x000ee60000004200 */
[----:B------:R-:W-:Y:S02]  /*14ba0*/  FFMA.FTZ R96, R96, c[0x0][0x2d0], -R149 ;  /* 0x0000b40060607a23 */ /* 0x000fe40000010895 */
[----:B------:R-:W-:Y:S01]  /*14bb0*/  IMAD.MOV.U32 R146, RZ, RZ, R123 ;  /* 0x000000ffff927224 */ /* 0x000fe200078e007b */
[----:B------:R-:W-:Y:S01]  /*14bc0*/  MOV R123, R158 ;  /* 0x0000009e007b7202 */ /* 0x000fe20000000f00 */
[C---:B------:R-:W-:Y:S04]  /*14bd0*/  HMMA.16816.F32.BF16 R12, R68.reuse, R76, R12 ;  /* 0x0000004c440c723c */ /* 0x040fe8000004180c */
[----:B-1----:R-:W-:Y:S02]  /*14be0*/  FFMA.FTZ R2, R155, c[0x0][0x2d0], -R149 ;  /* 0x0000b4009b027a23 */ /* 0x002fe40000010895 */
[----:B------:R-:W-:Y:S02]  /*14bf0*/  IMAD.MOV.U32 R132, RZ, RZ, R120 ;  /* 0x000000ffff847224 */ /* 0x000fe400078e0078 */
[C---:B------:R-:W-:Y:S01]  /*14c00*/  HMMA.16816.F32.BF16 R16, R68.reuse, R78, R16 ;  /* 0x0000004e4410723c */ /* 0x040fe20000041810 */
[----:B------:R1:W4:Y:S01]  /*14c10*/  MUFU.EX2 R247, R2 ;  /* 0x0000000200f77308 */ /* 0x0003220000000800 */
[----:B------:R-:W5:Y:S02]  /*14c20*/  LDSM.16.MT88.4 R76, [R206+0x4900] ;  /* 0x00490000ce4c783b */ /* 0x000f640000004200 */
[----:B------:R-:W-:Y:S01]  /*14c30*/  IMAD.MOV.U32 R120, RZ, RZ, R157 ;  /* 0x000000ffff787224 */ /* 0x000fe200078e009d */
[----:B------:R-:W-:Y:S01]  /*14c40*/  MOV R147, R132 ;  /* 0x0000008400937202 */ /* 0x000fe20000000f00 */
[--C-:B------:R-:W-:Y:S02]  /*14c50*/  FFMA.FTZ R118, R118, c[0x0][0x2d0], -R148.reuse ;  /* 0x0000b40076767a23 */ /* 0x100fe40000010894 */
[C---:B--2---:R-:W-:Y:S04]  /*14c60*/  HMMA.16816.F32.BF16 R20, R68.reuse, R80, R20 ;  /* 0x000000504414723c */ /* 0x044fe80000041814 */
[----:B------:R-:W-:Y:S01]  /*14c70*/  MUFU.EX2 R118, R118 ;  /* 0x0000007600767308 */ /* 0x000fe20000000800 */
[----:B------:R-:W-:Y:S03]  /*14c80*/  IMAD.MOV.U32 R132, RZ, RZ, R151 ;  /* 0x000000ffff847224 */ /* 0x000fe600078e0097 */
[C---:B------:R-:W-:Y:S01]  /*14c90*/  HMMA.16816.F32.BF16 R24, R68.reuse, R82, R24 ;  /* 0x000000524418723c */ /* 0x040fe20000041818 */
[----:B------:R-:W2:Y:S07]  /*14ca0*/  LDSM.16.MT88.4 R80, [R208+0x4900] ;  /* 0x00490000d050783b */ /* 0x000eae0000004200 */
[C---:B------:R-:W-:Y:S04]  /*14cb0*/  HMMA.16816.F32.BF16 R28, R68.reuse, R84, R28 ;  /* 0x00000054441c723c */ /* 0x040fe8000004181c */
[--C-:B-1----:R-:W-:Y:S04]  /*14cc0*/  FFMA.FTZ R2, R166, c[0x0][0x2d0], -R148.reuse ;  /* 0x0000b400a6027a23 */ /* 0x102fe80000010894 */
[C---:B------:R-:W-:Y:S01]  /*14cd0*/  HMMA.16816.F32.BF16 R32, R68.reuse, R86, R32 ;  /* 0x000000564420723c */ /* 0x040fe20000041820 */
[----:B------:R1:W-:Y:S01]  /*14ce0*/  MUFU.EX2 R104, R2 ;  /* 0x0000000200687308 */ /* 0x0003e20000000800 */
[----:B------:R-:W2:Y:S06]  /*14cf0*/  LDSM.16.MT88.4 R84, [R205+0x1100] ;  /* 0x00110000cd54783b */ /* 0x000eac0000004200 */
[C---:B---3--:R-:W-:Y:S08]  /*14d00*/  HMMA.16816.F32.BF16 R36, R68.reuse, R72, R36 ;  /* 0x000000484424723c */ /* 0x048ff00000041824 */
[C---:B------:R-:W-:Y:S01]  /*14d10*/  HMMA.16816.F32.BF16 R40, R68.reuse, R74, R40 ;  /* 0x0000004a4428723c */ /* 0x040fe20000041828 */
[----:B------:R-:W3:Y:S07]  /*14d20*/  LDSM.16.MT88.4 R72, [R209+0x1100] ;  /* 0x00110000d148783b */ /* 0x000eee0000004200 */
[C---:B-----5:R-:W-:Y:S04]  /*14d30*/  HMMA.16816.F32.BF16 R44, R68.reuse, R76, R44 ;  /* 0x0000004c442c723c */ /* 0x060fe8000004182c */
[----:B-1----:R-:W-:Y:S04]  /*14d40*/  FFMA.FTZ R2, R188, c[0x0][0x2d0], -R148 ;  /* 0x0000b400bc027a23 */ /* 0x002fe80000010894 */
[C---:B------:R-:W-:Y:S01]  /*14d50*/  HMMA.16816.F32.BF16 R48, R68.reuse, R78, R48 ;  /* 0x0000004e4430723c */ /* 0x040fe20000041830 */
[----:B------:R1:W5:Y:S01]  /*14d60*/  MUFU.EX2 R245, R2 ;  /* 0x0000000200f57308 */ /* 0x0003620000000800 */
[----:B------:R-:W3:Y:S06]  /*14d70*/  LDSM.16.MT88.4 R76, [R208+0x1100] ;  /* 0x00110000d04c783b */ /* 0x000eec0000004200 */
[C---:B------:R-:W-:Y:S07]  /*14d80*/  HMMA.16816.F32.BF16 R52, R68.reuse, R88, R52 ;  /* 0x000000584434723c */ /* 0x040fee0000041834 */
[--C-:B------:R-:W-:Y:S01]  /*14d90*/  FFMA.FTZ R88, R201, c[0x0][0x2d0], -R149.reuse ;  /* 0x0000b400c9587a23 */ /* 0x100fe20000010895 */
[C---:B------:R-:W-:Y:S03]  /*14da0*/  HMMA.16816.F32.BF16 R56, R68.reuse, R90, R56 ;  /* 0x0000005a4438723c */ /* 0x040fe60000041838 */
[----:B------:R3:W-:Y:S05]  /*14db0*/  MUFU.EX2 R165, R88 ;  /* 0x0000005800a57308 */ /* 0x0007ea0000000800 */
[C---:B--2---:R-:W-:Y:S04]  /*14dc0*/  HMMA.16816.F32.BF16 R60, R68.reuse, R80, R60 ;  /* 0x00000050443c723c */ /* 0x044fe8000004183c */
[--C-:B-1----:R-:W-:Y:S04]  /*14dd0*/  FFMA.FTZ R2, R167, c[0x0][0x2d0], -R149.reuse ;  /* 0x0000b400a7027a23 */ /* 0x102fe80000010895 */
[----:B------:R-:W-:Y:S01]  /*14de0*/  HMMA.16816.F32.BF16 R64, R68, R82, R64 ;  /* 0x000000524440723c */ /* 0x000fe20000041840 */
[----:B------:R1:W-:Y:S01]  /*14df0*/  MUFU.EX2 R242, R2 ;  /* 0x0000000200f27308 */ /* 0x0003e20000000800 */
[----:B------:R-:W2:Y:S05]  /*14e00*/  LDSM.16.MT88.4 R80, [R205+0x5100] ;  /* 0x00510000cd50783b */ /* 0x000eaa0000004200 */
[----:B----4-:R-:W-:Y:S02]  /*14e10*/  F2FP.BF16.PACK_AB R68, R247, R105 ;  /* 0x00000069f744723e */ /* 0x010fe400000010ff */
[----:B-----5:R-:W-:Y:S01]  /*14e20*/  F2FP.BF16.PACK_AB R69, R245, R104 ;  /* 0x00000068f545723e */ /* 0x020fe200000010ff */
[----:B---3--:R-:W-:Y:S02]  /*14e30*/  LDSM.16.MT88.4 R88, [R208+0x5900] ;  /* 0x00590000d058783b */ /* 0x008fe40000004200 */
[----:B-1----:R-:W-:Y:S02]  /*14e40*/  FFMA.FTZ R2, R189, c[0x0][0x2d0], -R149 ;  /* 0x0000b400bd027a23 */ /* 0x002fe40000010895 */
[----:B------:R-:W-:Y:S02]  /*14e50*/  IMAD.MOV.U32 R189, RZ, RZ, R115 ;  /* 0x000000ffffbd7224 */ /* 0x000fe400078e0073 */
[----:B------:R1:W3:Y:S01]  /*14e60*/  MUFU.EX2 R188, R2 ;  /* 0x0000000200bc7308 */ /* 0x0002e20000000800 */
[----:B------:R-:W-:Y:S02]  /*14e70*/  IMAD.MOV.U32 R115, RZ, RZ, R124 ;  /* 0x000000ffff737224 */ /* 0x000fe400078e007c */
[----:B-1----:R-:W-:Y:S01]  /*14e80*/  FFMA.FTZ R2, R190, c[0x0][0x2d0], -R148 ;  /* 0x0000b400be027a23 */ /* 0x002fe20000010894 */
[----:B---3--:R-:W-:Y:S01]  /*14e90*/  F2FP.BF16.PACK_AB R70, R188, R242 ;  /* 0x000000f2bc46723e */ /* 0x008fe200000010ff */
[----:B------:R-:W-:Y:S05]  /*14ea0*/  IMAD.MOV.U32 R190, RZ, RZ, R114 ;  /* 0x000000ffffbe7224 */ /* 0x000fea00078e0072 */
[----:B------:R1:W-:Y:S02]  /*14eb0*/  MUFU.EX2 R111, R2 ;  /* 0x00000002006f7308 */ /* 0x0003e40000000800 */
[----:B-1----:R-:W-:Y:S02]  /*14ec0*/  FFMA.FTZ R2, R191, c[0x0][0x2d0], -R148 ;  /* 0x0000b400bf027a23 */ /* 0x002fe40000010894 */
[----:B------:R-:W-:Y:S06]  /*14ed0*/  IMAD.MOV.U32 R191, RZ, RZ, R113 ;  /* 0x000000ffffbf7224 */ /* 0x000fec00078e0071 */
[----:B------:R1:W3:Y:S01]  /*14ee0*/  MUFU.EX2 R110, R2 ;  /* 0x00000002006e7308 */ /* 0x0002e20000000800 */
[----:B------:R-:W-:Y:S02]  /*14ef0*/  IMAD.MOV.U32 R113, RZ, RZ, R125 ;  /* 0x000000ffff717224 */ /* 0x000fe400078e007d */
[--C-:B-1----:R-:W-:Y:S01]  /*14f00*/  FFMA.FTZ R2, R192, c[0x0][0x2d0], -R149.reuse ;  /* 0x0000b400c0027a23 */ /* 0x102fe20000010895 */
[----:B---3--:R-:W-:Y:S01]  /*14f10*/  F2FP.BF16.PACK_AB R71, R110, R111 ;  /* 0x0000006f6e47723e */ /* 0x008fe200000010ff */
[----:B------:R-:W-:Y:S05]  /*14f20*/  IMAD.MOV.U32 R192, RZ, RZ, R112 ;  /* 0x000000ffffc07224 */ /* 0x000fea00078e0070 */
[----:B------:R1:W-:Y:S01]  /*14f30*/  MUFU.EX2 R109, R2 ;  /* 0x00000002006d7308 */ /* 0x0003e20000000800 */
[----:B------:R-:W-:Y:S01]  /*14f40*/  IMAD.MOV.U32 R112, RZ, RZ, R126 ;  /* 0x000000ffff707224 */ /* 0x000fe200078e007e */
[C---:B------:R-:W-:Y:S08]  /*14f50*/  HMMA.16816.F32.BF16 R4, R68.reuse, R84, R4 ;  /* 0x000000544404723c */ /* 0x040ff00000041804 */
[C---:B------:R-:W-:Y:S01]  /*14f60*/  HMMA.16816.F32.BF16 R8, R68.reuse, R86, R8 ;  /* 0x000000564408723c */ /* 0x040fe20000041808 */
[----:B------:R-:W3:Y:S07]  /*14f70*/  LDSM.16.MT88.4 R84, [R206+0x5100] ;  /* 0x00510000ce54783b */ /* 0x000eee0000004200 */
[C---:B------:R-:W-:Y:S04]  /*14f80*/  HMMA.16816.F32.BF16 R12, R68.reuse, R92, R12 ;  /* 0x0000005c440c723c */ /* 0x040fe8000004180c */
[--C-:B-1----:R-:W-:Y:S01]  /*14f90*/  FFMA.FTZ R2, R193, c[0x0][0x2d0], -R149.reuse ;  /* 0x0000b400c1027a23 */ /* 0x102fe20000010895 */
[----:B------:R-:W-:Y:S02]  /*14fa0*/  MOV R193, R127 ;  /* 0x0000007f00c17202 */ /* 0x000fe40000000f00 */
[----:B------:R-:W-:Y:S01]  /*14fb0*/  LDSM.16.MT88.4 R124, [R205+0x3900] ;  /* 0x00390000cd7c783b */ /* 0x000fe20000004200 */
[C---:B------:R-:W-:Y:S01]  /*14fc0*/  HMMA.16816.F32.BF16 R16, R68.reuse, R94, R16 ;  /* 0x0000005e4410723c */ /* 0x040fe20000041810 */
[----:B------:R1:W4:Y:S06]  /*14fd0*/  MUFU.EX2 R167, R2 ;  /* 0x0000000200a77308 */ /* 0x00032c0000000800 */
[----:B------:R-:W-:Y:S01]  /*14fe0*/  LDSM.16.MT88.4 R92, [R206+0x2100] ;  /* 0x00210000ce5c783b */ /* 0x000fe20000004200 */
[C---:B------:R-:W-:Y:S08]  /*14ff0*/  HMMA.16816.F32.BF16 R20, R68.reuse, R72, R20 ;  /* 0x000000484414723c */ /* 0x040ff00000041814 */
[C---:B------:R-:W-:Y:S01]  /*15000*/  HMMA.16816.F32.BF16 R24, R68.reuse, R74, R24 ;  /* 0x0000004a4418723c */ /* 0x040fe20000041818 */
[----:B------:R-:W5:Y:S07]  /*15010*/  LDSM.16.MT88.4 R72, [R209+0x5100] ;  /* 0x00510000d148783b */ /* 0x000f6e0000004200 */
[C---:B------:R-:W-:Y:S04]  /*15020*/  HMMA.16816.F32.BF16 R28, R68.reuse, R76, R28 ;  /* 0x0000004c441c723c */ /* 0x040fe8000004181c */
        /* <DEDUP_REMOVED lines=12> */
[C---:B-----5:R-:W-:Y:S08]  /*150f0*/  HMMA.16816.F32.BF16 R52, R68.reuse, R72, R52 ;  /* 0x000000484434723c */ /* 0x060ff00000041834 */
[C---:B------:R-:W-:Y:S01]  /*15100*/  HMMA.16816.F32.BF16 R56, R68.reuse, R74, R56 ;  /* 0x0000004a4438723c */ /* 0x040fe20000041838 */
[----:B------:R-:W5:Y:S07]  /*15110*/  LDSM.16.MT88.4 R72, [R209+0x1900] ;  /* 0x00190000d148783b */ /* 0x000f6e0000004200 */
[C---:B----4-:R-:W-:Y:S04]  /*15120*/  HMMA.16816.F32.BF16 R60, R68.reuse, R76, R60 ;  /* 0x0000004c443c723c */ /* 0x050fe8000004183c */
[--C-:B-1----:R-:W-:Y:S04]  /*15130*/  FFMA.FTZ R2, R202, c[0x0][0x2d0], -R149.reuse ;  /* 0x0000b400ca027a23 */ /* 0x102fe80000010895 */
[----:B------:R-:W-:Y:S01]  /*15140*/  HMMA.16816.F32.BF16 R64, R68, R78, R64 ;  /* 0x0000004e4440723c */ /* 0x000fe20000041840 */
[----:B------:R1:W4:Y:S01]  /*15150*/  MUFU.EX2 R164, R2 ;  /* 0x0000000200a47308 */ /* 0x0003220000000800 */
[----:B------:R-:W2:Y:S05]  /*15160*/  LDSM.16.MT88.4 R76, [R208+0x1900] ;  /* 0x00190000d04c783b */ /* 0x000eaa0000004200 */
[----:B------:R-:W-:Y:S02]  /*15170*/  F2FP.BF16.PACK_AB R68, R167, R109 ;  /* 0x0000006da744723e */ /* 0x000fe400000010ff */
[----:B---3--:R-:W-:Y:S03]  /*15180*/  F2FP.BF16.PACK_AB R69, R166, R108 ;  /* 0x0000006ca645723e */ /* 0x008fe600000010ff */
[--C-:B-1----:R-:W-:Y:S01]  /*15190*/  FFMA.FTZ R2, R203, c[0x0][0x2d0], -R148.reuse ;  /* 0x0000b400cb027a23 */ /* 0x102fe20000010894 */
[----:B----4-:R-:W-:Y:S03]  /*151a0*/  F2FP.BF16.PACK_AB R70, R164, R165 ;  /* 0x000000a5a446723e */ /* 0x010fe600000010ff */
[----:B------:R1:W-:Y:S02]  /*151b0*/  MUFU.EX2 R163, R2 ;  /* 0x0000000200a37308 */ /* 0x0003e40000000800 */
[--C-:B-1----:R-:W-:Y:S08]  /*151c0*/  FFMA.FTZ R2, R229, c[0x0][0x2d0], -R148.reuse ;  /* 0x0000b400e5027a23 */ /* 0x102ff00000010894 */
        /* <DEDUP_REMOVED lines=11> */
[----:B------:R-:W4:Y:S06]  /*15280*/  LDSM.16.MT88.4 R84, [R206+0x5900] ;  /* 0x00590000ce54783b */ /* 0x000f2c0000004200 */
[C---:B-----5:R-:W-:Y:S08]  /*15290*/  HMMA.16816.F32.BF16 R20, R68.reuse, R72, R20 ;  /* 0x000000484414723c */ /* 0x060ff00000041814 */
[C---:B------:R-:W-:Y:S01]  /*152a0*/  HMMA.16816.F32.BF16 R24, R68.reuse, R74, R24 ;  /* 0x0000004a4418723c */ /* 0x040fe20000041818 */
[----:B------:R-:W5:Y:S07]  /*152b0*/  LDSM.16.MT88.4 R72, [R209+0x5900] ;  /* 0x00590000d148783b */ /* 0x000f6e0000004200 */
        /* <DEDUP_REMOVED lines=13> */
[C---:B-----5:R-:W-:Y:S08]  /*15390*/  HMMA.16816.F32.BF16 R52, R68.reuse, R72, R52 ;  /* 0x000000484434723c */ /* 0x060ff00000041834 */
[C---:B------:R-:W-:Y:S01]  /*153a0*/  HMMA.16816.F32.BF16 R56, R68.reuse, R74, R56 ;  /* 0x0000004a4438723c */ /* 0x040fe20000041838 */
[----:B------:R-:W5:Y:S07]  /*153b0*/  LDSM.16.MT88.4 R72, [R208+0x2100] ;  /* 0x00210000d048783b */ /* 0x000f6e0000004200 */
        /* <DEDUP_REMOVED lines=12> */
[--C-:B-1----:R-:W-:Y:S08]  /*15480*/  FFMA.FTZ R2, R237, c[0x0][0x2d0], -R148.reuse ;  /* 0x0000b400ed027a23 */ /* 0x102ff00000010894 */
        /* <DEDUP_REMOVED lines=12> */
[C---:B--2---:R-:W-:Y:S08]  /*15550*/  HMMA.16816.F32.BF16 R20, R68.reuse, R80, R20 ;  /* 0x000000504414723c */ /* 0x044ff00000041814 */
[C---:B------:R-:W-:Y:S01]  /*15560*/  HMMA.16816.F32.BF16 R24, R68.reuse, R82, R24 ;  /* 0x000000524418723c */ /* 0x040fe20000041818 */
[----:B------:R-:W2:Y:S07]  /*15570*/  LDSM.16.MT88.4 R80, [R209+0x6100] ;  /* 0x00610000d150783b */ /* 0x000eae0000004200 */
[C---:B-----5:R-:W-:Y:S04]  /*15580*/  HMMA.16816.F32.BF16 R28, R68.reuse, R72, R28 ;  /* 0x00000048441c723c */ /* 0x060fe8000004181c */
[--C-:B-1----:R-:W-:Y:S04]  /*15590*/  FFMA.FTZ R2, R240, c[0x0][0x2d0], -R148.reuse ;  /* 0x0000b400f0027a23 */ /* 0x102fe80000010894 */
[C---:B------:R-:W-:Y:S01]  /*155a0*/  HMMA.16816.F32.BF16 R32, R68.reuse, R74, R32 ;  /* 0x0000004a4420723c */ /* 0x040fe20000041820 */
[----:B------:R1:W-:Y:S01]  /*155b0*/  MUFU.EX2 R131, R2 ;  /* 0x0000000200837308 */ /* 0x0003e20000000800 */
[----:B------:R-:W5:Y:S06]  /*155c0*/  LDSM.16.MT88.4 R72, [R205+0x2900] ;  /* 0x00290000cd48783b */ /* 0x000f6c0000004200 */
[C---:B---3--:R-:W-:Y:S08]  /*155d0*/  HMMA.16816.F32.BF16 R36, R68.reuse, R76, R36 ;  /* 0x0000004c4424723c */ /* 0x048ff00000041824 */
[C---:B------:R-:W-:Y:S01]  /*155e0*/  HMMA.16816.F32.BF16 R40, R68.reuse, R78, R40 ;  /* 0x0000004e4428723c */ /* 0x040fe20000041828 */
[----:B------:R-:W3:Y:S07]  /*155f0*/  LDSM.16.MT88.4 R76, [R206+0x2900] ;  /* 0x00290000ce4c783b */ /* 0x000eee0000004200 */
[C---:B------:R-:W-:Y:S04]  /*15600*/  HMMA.16816.F32.BF16 R44, R68.reuse, R84, R44 ;  /* 0x00000054442c723c */ /* 0x040fe8000004182c */
[--C-:B-1----:R-:W-:Y:S04]  /*15610*/  FFMA.FTZ R2, R241, c[0x0][0x2d0], -R148.reuse ;  /* 0x0000b400f1027a23 */ /* 0x102fe80000010894 */
[C---:B------:R-:W-:Y:S01]  /*15620*/  HMMA.16816.F32.BF16 R48, R68.reuse, R86, R48 ;  /* 0x000000564430723c */ /* 0x040fe20000041830 */
[----:B------:R1:W1:Y:S01]  /*15630*/  MUFU.EX2 R130, R2 ;  /* 0x0000000200827308 */ /* 0x0002620000000800 */
[----:B------:R-:W-:Y:S06]  /*15640*/  LDSM.16.MT88.4 R84, [R205+0x6900] ;  /* 0x00690000cd54783b */ /* 0x000fec0000004200 */
[C---:B--2---:R-:W-:Y:S08]  /*15650*/  HMMA.16816.F32.BF16 R52, R68.reuse, R80, R52 ;  /* 0x000000504434723c */ /* 0x044ff00000041834 */
[C---:B------:R-:W-:Y:S01]  /*15660*/  HMMA.16816.F32.BF16 R56, R68.reuse, R82, R56 ;  /* 0x000000524438723c */ /* 0x040fe20000041838 */
[----:B------:R-:W3:Y:S07]  /*15670*/  LDSM.16.MT88.4 R80, [R208+0x2900] ;  /* 0x00290000d050783b */ /* 0x000eee0000004200 */
[C---:B------:R-:W-:Y:S01]  /*15680*/  HMMA.16816.F32.BF16 R60, R68.reuse, R88, R60 ;  /* 0x00000058443c723c */ /* 0x040fe2000004183c */
[----:B------:R-:W2:Y:S03]  /*15690*/  LDL.LU R88, [R1+0x4] ;  /* 0x0000040001587983 */ /* 0x000ea60000300800 */
[--C-:B-1----:R-:W-:Y:S01]  /*156a0*/  FFMA.FTZ R2, R243, c[0x0][0x2d0], -R149.reuse ;  /* 0x0000b400f3027a23 */ /* 0x102fe20000010895 */
[----:B------:R-:W2:Y:S03]  /*156b0*/  LDL.LU R114, [R1+0xc] ;  /* 0x00000c0001727983 */ /* 0x000ea60000300800 */
[----:B------:R-:W-:Y:S01]  /*156c0*/  HMMA.16816.F32.BF16 R64, R68, R90, R64 ;  /* 0x0000005a4440723c */ /* 0x000fe20000041840 */
[----:B------:R1:W-:Y:S06]  /*156d0*/  MUFU.EX2 R129, R2 ;  /* 0x0000000200817308 */ /* 0x0003ec0000000800 */
        /* <DEDUP_REMOVED lines=15> */
[C---:B---3--:R-:W-:Y:S04]  /*157d0*/  HMMA.16816.F32.BF16 R12, R68.reuse, R76, R12 ;  /* 0x0000004c440c723c */ /* 0x048fe8000004180c */
[--C-:B-1----:R-:W-:Y:S04]  /*157e0*/  FFMA.FTZ R2, R134, c[0x0][0x2d0], -R149.reuse ;  /* 0x0000b40086027a23 */ /* 0x102fe80000010895 */
[C---:B------:R-:W-:Y:S01]  /*157f0*/  HMMA.16816.F32.BF16 R16, R68.reuse, R78, R16 ;  /* 0x0000004e4410723c */ /* 0x040fe20000041810 */
[----:B------:R1:W3:Y:S01]  /*15800*/  MUFU.EX2 R151, R2 ;  /* 0x0000000200977308 */ /* 0x0002e20000000800 */
[----:B------:R-:W5:Y:S06]  /*15810*/  LDSM.16.MT88.4 R76, [R209+0x6900] ;  /* 0x00690000d14c783b */ /* 0x000f6c0000004200 */
[C---:B------:R-:W-:Y:S08]  /*15820*/  HMMA.16816.F32.BF16 R20, R68.reuse, R92, R20 ;  /* 0x0000005c4414723c */ /* 0x040ff00000041814 */
[C---:B------:R-:W-:Y:S01]  /*15830*/  HMMA.16816.F32.BF16 R24, R68.reuse, R94, R24 ;  /* 0x0000005e4418723c */ /* 0x040fe20000041818 */
[----:B------:R-:W-:Y:S07]  /*15840*/  LDSM.16.MT88.4 R92, [R206+0x7100] ;  /* 0x00710000ce5c783b */ /* 0x000fee0000004200 */
[C---:B------:R-:W-:Y:S04]  /*15850*/  HMMA.16816.F32.BF16 R28, R68.reuse, R80, R28 ;  /* 0x00000050441c723c */ /* 0x040fe8000004181c */
[--C-:B-1----:R-:W-:Y:S04]  /*15860*/  FFMA.FTZ R2, R249, c[0x0][0x2d0], -R148.reuse ;  /* 0x0000b400f9027a23 */ /* 0x102fe80000010894 */
[C---:B------:R-:W-:Y:S01]  /*15870*/  HMMA.16816.F32.BF16 R32, R68.reuse, R82, R32 ;  /* 0x000000524420723c */ /* 0x040fe20000041820 */
[----:B------:R1:W-:Y:S01]  /*15880*/  MUFU.EX2 R135, R2 ;  /* 0x0000000200877308 */ /* 0x0003e20000000800 */
[----:B------:R-:W3:Y:S06]  /*15890*/  LDSM.16.MT88.4 R80, [R208+0x6900] ;  /* 0x00690000d050783b */ /* 0x000eec0000004200 */
[C---:B------:R-:W-:Y:S08]  /*158a0*/  HMMA.16816.F32.BF16 R36, R68.reuse, R84, R36 ;  /* 0x000000544424723c */ /* 0x040ff00000041824 */
[C---:B------:R-:W-:Y:S01]  /*158b0*/  HMMA.16816.F32.BF16 R40, R68.reuse, R86, R40 ;  /* 0x000000564428723c */ /* 0x040fe20000041828 */
[----:B------:R-:W-:Y:S07]  /*158c0*/  LDSM.16.MT88.4 R84, [R209+0x3100] ;  /* 0x00310000d154783b */ /* 0x000fee0000004200 */
[C---:B----4-:R-:W-:Y:S04]  /*158d0*/  HMMA.16816.F32.BF16 R44, R68.reuse, R72, R44 ;  /* 0x00000048442c723c */ /* 0x050fe8000004182c */
[----:B-1----:R-:W-:Y:S04]  /*158e0*/  FFMA.FTZ R2, R251, c[0x0][0x2d0], -R148 ;  /* 0x0000b400fb027a23 */ /* 0x002fe80000010894 */
[C---:B------:R-:W-:Y:S01]  /*158f0*/  HMMA.16816.F32.BF16 R48, R68.reuse, R74, R48 ;  /* 0x0000004a4430723c */ /* 0x040fe20000041830 */
[----:B------:R1:W4:Y:S01]  /*15900*/  MUFU.EX2 R134, R2 ;  /* 0x0000000200867308 */ /* 0x0003220000000800 */
[----:B------:R-:W2:Y:S06]  /*15910*/  LDSM.16.MT88.4 R72, [R205+0x3100] ;  /* 0x00310000cd48783b */ /* 0x000eac0000004200 */
[C---:B-----5:R-:W-:Y:S08]  /*15920*/  HMMA.16816.F32.BF16 R52, R68.reuse, R76, R52 ;  /* 0x0000004c4434723c */ /* 0x060ff00000041834 */
[C---:B------:R-:W-:Y:S01]  /*15930*/  HMMA.16816.F32.BF16 R56, R68.reuse, R78, R56 ;  /* 0x0000004e4438723c */ /* 0x040fe20000041838 */
[----:B------:R-:W5:Y:S07]  /*15940*/  LDSM.16.MT88.4 R76, [R206+0x3100] ;  /* 0x00310000ce4c783b */ /* 0x000f6e0000004200 */
[C---:B---3--:R-:W-:Y:S04]  /*15950*/  HMMA.16816.F32.BF16 R60, R68.reuse, R80, R60 ;  /* 0x00000050443c723c */ /* 0x048fe8000004183c */
[----:B-1----:R-:W-:Y:S02]  /*15960*/  FFMA.FTZ R2, R145, c[0x0][0x2d0], -R149 ;  /* 0x0000b40091027a23 */ /* 0x002fe40000010895 */
[----:B------:R-:W-:Y:S02]  /*15970*/  IMAD.MOV.U32 R145, RZ, RZ, R146 ;  /* 0x000000ffff917224 */ /* 0x000fe400078e0092 */
[----:B------:R-:W-:Y:S01]  /*15980*/  HMMA.16816.F32.BF16 R64, R68, R82, R64 ;  /* 0x000000524440723c */ /* 0x000fe20000041840 */
[----:B------:R-:W-:Y:S03]  /*15990*/  LDSM.16.MT88.4 R80, [R205+0x7100] ;  /* 0x00710000cd50783b */ /* 0x000fe60000004200 */
[----:B------:R-:W-:Y:S02]  /*159a0*/  IMAD.MOV.U32 R146, RZ, RZ, R133 ;  /* 0x000000ffff927224 */ /* 0x000fe400078e0085 */
[----:B------:R1:W-:Y:S01]  /*159b0*/  MUFU.EX2 R133, R2 ;  /* 0x0000000200857308 */ /* 0x0003e20000000800 */
[----:B------:R-:W-:Y:S02]  /*159c0*/  F2FP.BF16.PACK_AB R68, R151, R152 ;  /* 0x000000989744723e */ /* 0x000fe400000010ff */
[----:B----4-:R-:W-:Y:S03]  /*159d0*/  F2FP.BF16.PACK_AB R69, R134, R135 ;  /* 0x000000878645723e */ /* 0x010fe600000010ff */
[----:B-1----:R-:W-:Y:S04]  /*159e0*/  FFMA.FTZ R2, R150, c[0x0][0x2d0], -R149 ;  /* 0x0000b40096027a23 */ /* 0x002fe80000010895 */
[----:B------:R1:W3:Y:S01]  /*159f0*/  MUFU.EX2 R150, R2 ;  /* 0x0000000200967308 */ /* 0x0002e20000000800 */
[----:B--2---:R-:W-:Y:S02]  /*15a00*/  FFMA.FTZ R100, R3, R88, R100 ;  /* 0x0000005803647223 */ /* 0x004fe40000010064 */
[----:B-1----:R-:W-:Y:S01]  /*15a10*/  FFMA.FTZ R2, R132, c[0x0][0x2d0], -R148 ;  /* 0x0000b40084027a23 */ /* 0x002fe20000010894 */
[----:B---3--:R-:W-:Y:S01]  /*15a20*/  F2FP.BF16.PACK_AB R70, R150, R133 ;  /* 0x000000859646723e */ /* 0x008fe200000010ff */
[----:B------:R-:W1:Y:S05]  /*15a30*/  LDSM.16.MT88.4 R88, [R208+0x3100] ;  /* 0x00310000d058783b */ /* 0x000e6a0000004200 */
[----:B------:R-:W-:Y:S01]  /*15a40*/  MUFU.EX2 R3, R97 ;  /* 0x0000006100037308 */ /* 0x000fe20000000800 */
[----:B------:R-:W-:Y:S04]  /*15a50*/  FFMA.FTZ R0, R0, R114, R115 ;  /* 0x0000007200007223 */ /* 0x000fe80000010073 */
[----:B------:R-:W-:Y:S04]  /*15a60*/  FADD.FTZ R0, R112, R0 ;  /* 0x0000000070007221 */ /* 0x000fe80000010000 */
[----:B------:R-:W-:Y:S01]  /*15a70*/  FADD.FTZ R0, R122, R0 ;  /* 0x000000007a007221 */ /* 0x000fe20000010000 */
[----:B------:R2:W-:Y:S03]  /*15a80*/  MUFU.EX2 R132, R2 ;  /* 0x0000000200847308 */ /* 0x0005e60000000800 */
[----:B------:R-:W-:Y:S04]  /*15a90*/  FADD.FTZ R0, R120, R0 ;  /* 0x0000000078007221 */ /* 0x000fe80000010000 */
[----:B------:R-:W-:Y:S04]  /*15aa0*/  FADD.FTZ R0, R192, R0 ;  /* 0x00000000c0007221 */ /* 0x000fe80000010000 */
[----:B------:R-:W-:Y:S04]  /*15ab0*/  FADD.FTZ R0, R190, R0 ;  /* 0x00000000be007221 */ /* 0x000fe80000010000 */
[----:B------:R-:W-:Y:S04]  /*15ac0*/  FADD.FTZ R0, R107, R0 ;  /* 0x000000006b007221 */ /* 0x000fe80000010000 */
[----:B------:R-:W-:Y:S04]  /*15ad0*/  FADD.FTZ R0, R106, R0 ;  /* 0x000000006a007221 */ /* 0x000fe80000010000 */
[----:B------:R-:W-:Y:S02]  /*15ae0*/  FADD.FTZ R0, R104, R0 ;  /* 0x0000000068007221 */ /* 0x000fe40000010000 */
[--C-:B--2---:R-:W-:Y:S02]  /*15af0*/  FFMA.FTZ R2, R147, c[0x0][0x2d0], -R148.reuse ;  /* 0x0000b40093027a23 */ /* 0x104fe40000010894 */
[----:B------:R-:W-:Y:S02]  /*15b00*/  FFMA.FTZ R148, R119, c[0x0][0x2d0], -R148 ;  /* 0x0000b40077947a23 */ /* 0x000fe40000010894 */
[----:B------:R-:W2:Y:S01]  /*15b10*/  MUFU.EX2 R147, R2 ;  /* 0x0000000200937308 */ /* 0x000ea20000000800 */
[----:B------:R-:W-:Y:S04]  /*15b20*/  FADD.FTZ R0, R245, R0 ;  /* 0x00000000f5007221 */ /* 0x000fe80000010000 */
[----:B------:R-:W-:Y:S04]  /*15b30*/  FADD.FTZ R0, R111, R0 ;  /* 0x000000006f007221 */ /* 0x000fe80000010000 */
[----:B------:R-:W-:Y:S01]  /*15b40*/  FADD.FTZ R0, R110, R0 ;  /* 0x000000006e007221 */ /* 0x000fe20000010000 */
[----:B------:R-:W-:Y:S03]  /*15b50*/  MUFU.EX2 R119, R99 ;  /* 0x0000006300777308 */ /* 0x000fe60000000800 */
[----:B------:R-:W-:Y:S04]  /*15b60*/  FADD.FTZ R0, R108, R0 ;  /* 0x000000006c007221 */ /* 0x000fe80000010000 */
[----:B------:R-:W-:Y:S03]  /*15b70*/  FADD.FTZ R0, R166, R0 ;  /* 0x00000000a6007221 */ /* 0x000fe60000010000 */
[----:B------:R-:W3:Y:S01]  /*15b80*/  MUFU.EX2 R148, R148 ;  /* 0x0000009400947308 */ /* 0x000ee20000000800 */
[----:B------:R-:W-:Y:S01]  /*15b90*/  FADD.FTZ R0, R163, R0 ;  /* 0x00000000a3007221 */ /* 0x000fe20000010000 */
[----:B--2---:R-:W-:Y:S01]  /*15ba0*/  F2FP.BF16.PACK_AB R71, R147, R132 ;  /* 0x000000849347723e */ /* 0x004fe200000010ff */
[--C-:B------:R-:W-:Y:S02]  /*15bb0*/  FFMA.FTZ R2, R145, c[0x0][0x2d0], -R149.reuse ;  /* 0x0000b40091027a23 */ /* 0x100fe40000010895 */
[----:B------:R-:W-:Y:S02]  /*15bc0*/  FFMA.FTZ R149, R146, c[0x0][0x2d0], -R149 ;  /* 0x0000b40092957a23 */ /* 0x000fe40000010895 */
[----:B------:R-:W-:Y:S03]  /*15bd0*/  FADD.FTZ R0, R162, R0 ;  /* 0x00000000a2007221 */ /* 0x000fe60000010000 */
[----:B------:R2:W-:Y:S01]  /*15be0*/  MUFU.EX2 R145, R96 ;  /* 0x0000006000917308 */ /* 0x0005e20000000800 */
[C---:B------:R-:W-:Y:S03]  /*15bf0*/  HMMA.16816.F32.BF16 R4, R68.reuse, R72, R4 ;  /* 0x000000484404723c */ /* 0x040fe60000041804 */
[----:B------:R-:W-:Y:S04]  /*15c00*/  FADD.FTZ R0, R159, R0 ;  /* 0x000000009f007221 */ /* 0x000fe80000010000 */
[----:B------:R-:W-:Y:S01]  /*15c10*/  FADD.FTZ R0, R103, R0 ;  /* 0x0000000067007221 */ /* 0x000fe20000010000 */
[C---:B------:R-:W-:Y:S01]  /*15c20*/  HMMA.16816.F32.BF16 R8, R68.reuse, R74, R8 ;  /* 0x0000004a4408723c */ /* 0x040fe20000041808 */
[----:B------:R-:W4:Y:S01]  /*15c30*/  LDSM.16.MT88.4 R72, [R209+0x7100] ;  /* 0x00710000d148783b */ /* 0x000f220000004200 */
[----:B------:R-:W1:Y:S02]  /*15c40*/  MUFU.EX2 R149, R149 ;  /* 0x0000009500957308 */ /* 0x000e640000000800 */
[----:B------:R-:W-:Y:S01]  /*15c50*/  FADD.FTZ R0, R101, R0 ;  /* 0x0000000065007221 */ /* 0x000fe20000010000 */
[----:B---3--:R-:W-:Y:S03]  /*15c60*/  F2FP.BF16.PACK_AB R115, R148, R118 ;  /* 0x000000769473723e */ /* 0x008fe600000010ff */
[C---:B-----5:R-:W-:Y:S04]  /*15c70*/  HMMA.16816.F32.BF16 R12, R68.reuse, R76, R12 ;  /* 0x0000004c440c723c */ /* 0x060fe8000004180c */
[----:B------:R-:W3:Y:S01]  /*15c80*/  MUFU.EX2 R146, R2 ;  /* 0x0000000200927308 */ /* 0x000ee20000000800 */
[----:B------:R-:W-:Y:S01]  /*15c90*/  FADD.FTZ R0, R157, R0 ;  /* 0x000000009d007221 */ /* 0x000fe20000010000 */
[----:B--2---:R-:W-:Y:S02]  /*15ca0*/  LDSM.16.MT88.4 R96, [R205+0x7900] ;  /* 0x00790000cd60783b */ /* 0x004fe40000004200 */
[C---:B------:R-:W-:Y:S04]  /*15cb0*/  HMMA.16816.F32.BF16 R16, R68.reuse, R78, R16 ;  /* 0x0000004e4410723c */ /* 0x040fe80000041810 */
[----:B------:R-:W-:Y:S02]  /*15cc0*/  FADD.FTZ R0, R131, R0 ;  /* 0x0000000083007221 */ /* 0x000fe40000010000 */
[----:B------:R-:W2:Y:S02]  /*15cd0*/  LDSM.16.MT88.4 R76, [R208+0x7100] ;  /* 0x00710000d04c783b */ /* 0x000ea40000004200 */
[C---:B------:R-:W-:Y:S04]  /*15ce0*/  HMMA.16816.F32.BF16 R20, R68.reuse, R84, R20 ;  /* 0x000000544414723c */ /* 0x040fe80000041814 */
[----:B-1----:R-:W-:Y:S01]  /*15cf0*/  F2FP.BF16.PACK_AB R114, R149, R119 ;  /* 0x000000779572723e */ /* 0x002fe200000010ff */
[----:B------:R-:W-:Y:S03]  /*15d00*/  FADD.FTZ R0, R130, R0 ;  /* 0x0000000082007221 */ /* 0x000fe60000010000 */
[C---:B------:R-:W-:Y:S01]  /*15d10*/  HMMA.16816.F32.BF16 R24, R68.reuse, R86, R24 ;  /* 0x000000564418723c */ /* 0x040fe20000041818 */
[----:B------:R-:W-:Y:S03]  /*15d20*/  LDSM.16.MT88.4 R84, [R209+0x3900] ;  /* 0x00390000d154783b */ /* 0x000fe60000004200 */
[----:B---3--:R-:W-:Y:S01]  /*15d30*/  F2FP.BF16.PACK_AB R112, R145, R146 ;  /* 0x000000929170723e */ /* 0x008fe200000010ff */
[----:B------:R-:W-:Y:S01]  /*15d40*/  FADD.FTZ R2, R113, R100 ;  /* 0x0000006471027221 */ /* 0x000fe20000010000 */
[----:B------:R-:W-:Y:S01]  /*15d50*/  F2FP.BF16.PACK_AB R113, R144, R3 ;  /* 0x000000039071723e */ /* 0x000fe200000010ff */
        /* <DEDUP_REMOVED lines=21> */
[C---:B----4-:R-:W-:Y:S04]  /*15eb0*/  HMMA.16816.F32.BF16 R52, R68.reuse, R72, R52 ;  /* 0x000000484434723c */ /* 0x050fe80000041834 */
[----:B------:R-:W-:Y:S02]  /*15ec0*/  FADD.FTZ R2, R105, R2 ;  /* 0x0000000269027221 */ /* 0x000fe40000010000 */
[----:B------:R-:W3:Y:S01]  /*15ed0*/  LDSM.16.MT88.4 R104, [R206+0x7900] ;  /* 0x00790000ce68783b */ /* 0x000ee20000004200 */
[----:B------:R-:W-:Y:S01]  /*15ee0*/  FADD.FTZ R3, R144, R3 ;  /* 0x0000000390037221 */ /* 0x000fe20000010000 */
[C---:B------:R-:W-:Y:S04]  /*15ef0*/  HMMA.16816.F32.BF16 R56, R68.reuse, R74, R56 ;  /* 0x0000004a4438723c */ /* 0x040fe80000041838 */
[----:B------:R-:W-:Y:S04]  /*15f00*/  FADD.FTZ R2, R247, R2 ;  /* 0x00000002f7027221 */ /* 0x000fe80000010000 */
[C---:B--2---:R-:W-:Y:S04]  /*15f10*/  HMMA.16816.F32.BF16 R60, R68.reuse, R76, R60 ;  /* 0x0000004c443c723c */ /* 0x044fe8000004183c */
[----:B------:R-:W-:Y:S04]  /*15f20*/  FADD.FTZ R2, R242, R2 ;  /* 0x00000002f2027221 */ /* 0x000fe80000010000 */
[----:B------:R-:W-:Y:S04]  /*15f30*/  HMMA.16816.F32.BF16 R64, R68, R78, R64 ;  /* 0x0000004e4440723c */ /* 0x000fe80000041840 */
[----:B------:R-:W-:Y:S04]  /*15f40*/  FADD.FTZ R2, R188, R2 ;  /* 0x00000002bc027221 */ /* 0x000fe80000010000 */
[C---:B------:R-:W-:Y:S01]  /*15f50*/  HMMA.16816.F32.BF16 R120, R112.reuse, R124, R4 ;  /* 0x0000007c7078723c */ /* 0x040fe20000041804 */
[----:B------:R-:W-:Y:S04]  /*15f60*/  LDSM.16.MT88.4 R4, [R208+0x7900] ;  /* 0x00790000d004783b */ /* 0x000fe80000004200 */
[----:B------:R-:W-:Y:S03]  /*15f70*/  FADD.FTZ R2, R109, R2 ;  /* 0x000000026d027221 */ /* 0x000fe60000010000 */
[C---:B------:R-:W-:Y:S01]  /*15f80*/  HMMA.16816.F32.BF16 R124, R112.reuse, R126, R8 ;  /* 0x0000007e707c723c */ /* 0x040fe20000041808 */
[----:B------:R-:W2:Y:S03]  /*15f90*/  LDL R8, [R1+0x14] ;  /* 0x0000140001087983 */ /* 0x000ea60000100800 */
[----:B------:R-:W-:Y:S01]  /*15fa0*/  FADD.FTZ R2, R167, R2 ;  /* 0x00000002a7027221 */ /* 0x000fe20000010000 */
[----:B------:R-:W4:Y:S03]  /*15fb0*/  LDSM.16.MT88.4 R108, [R209+0x7900] ;  /* 0x00790000d16c783b */ /* 0x000f260000004200 */
[C---:B-1----:R-:W-:Y:S04]  /*15fc0*/  HMMA.16816.F32.BF16 R68, R112.reuse, R80, R12 ;  /* 0x000000507044723c */ /* 0x042fe8000004180c */
[----:B------:R-:W-:Y:S04]  /*15fd0*/  FADD.FTZ R2, R165, R2 ;  /* 0x00000002a5027221 */ /* 0x000fe80000010000 */
        /* <DEDUP_REMOVED lines=14> */
[C---:B---3--:R-:W-:Y:S04]  /*160c0*/  HMMA.16816.F32.BF16 R100, R112.reuse, R104, R44 ;  /* 0x000000687064723c */ /* 0x048fe8000004182c */
[----:B------:R-:W-:Y:S04]  /*160d0*/  FADD.FTZ R2, R129, R2 ;  /* 0x0000000281027221 */ /* 0x000fe80000010000 */
[C---:B------:R-:W-:Y:S04]  /*160e0*/  HMMA.16816.F32.BF16 R104, R112.reuse, R106, R48 ;  /* 0x0000006a7068723c */ /* 0x040fe80000041830 */
[----:B------:R-:W-:Y:S04]  /*160f0*/  FADD.FTZ R2, R154, R2 ;  /* 0x000000029a027221 */ /* 0x000fe80000010000 */
[C---:B----4-:R-:W-:Y:S04]  /*16100*/  HMMA.16816.F32.BF16 R128, R112.reuse, R108, R52 ;  /* 0x0000006c7080723c */ /* 0x050fe80000041834 */
[----:B------:R-:W-:Y:S04]  /*16110*/  FADD.FTZ R2, R152, R2 ;  /* 0x0000000298027221 */ /* 0x000fe80000010000 */
        /* <DEDUP_REMOVED lines=10> */
[----:B------:R-:W-:Y:S02]  /*161c0*/  FADD.FTZ R2, R149, R2 ;  /* 0x0000000295027221 */ /* 0x000fe40000010000 */
[----:B------:R-:W-:Y:S02]  /*161d0*/  FADD.FTZ R0, R148, R0 ;  /* 0x0000000094007221 */ /* 0x000fe40000010000 */
[----:B------:R-:W-:Y:S01]  /*161e0*/  IMAD.MOV.U32 R118, RZ, RZ, R116 ;  /* 0x000000ffff767224 */ /* 0x000fe200078e0074 */
[----:B------:R1:W-:Y:S01]  /*161f0*/  STL [R1+0x4], R2 ;  /* 0x0000040201007387 */ /* 0x0003e20000100800 */
[----:B------:R-:W-:Y:S03]  /*16200*/  IMAD.MOV.U32 R3, RZ, RZ, R117 ;  /* 0x000000ffff037224 */ /* 0x000fe600078e0075 */
[----:B------:R1:W-:Y:S01]  /*16210*/  STL [R1+0xc], R0 ;  /* 0x00000c0001007387 */ /* 0x0003e20000100800 */
[----:B--2---:R-:W-:Y:S01]  /*16220*/  ISETP.GT.AND P0, PT, R200, R8, PT ;  /* 0x00000008c800720c */ /* 0x004fe20003f04270 */
[----:B------:R-:W-:Y:S11]  /*16230*/  IMAD.MOV.U32 R200, RZ, RZ, R228 ;  /* 0x000000ffffc87224 */ /* 0x000ff600078e00e4 */
[----:B------:R-:W-:Y:S01]  /*16240*/  @!UPT UIADD3 URZ, URZ, URZ, URZ ;  /* 0x0000003f3f3ff290 */ /* 0x000fe2000fffe03f */
[----:B-1----:R-:W-:-:S05]  /*16250*/  @P0 BRA `(.L_x_2556) ;  /* 0xffffbd3000000947 */ /* 0x002fca000383ffff */
.L_x_2555:
[----:B------:R-:W-:-:S13]  /*16260*/  ISETP.GE.AND P0, PT, R228, RZ, PT ;  /* 0x000000ffe400720c */ /* 0x000fda0003f06270 */
[----:B------:R-:W-:Y:S05]  /*16270*/  @!P0 BRA `(.L_x_2557) ;  /* 0x0000369000008947 */ /* 0x000fea0003800000 */
[----:B------:R-:W2:Y:S01]  /*16280*/  LDL.64 R10, [R1+0x38] ;  /* 0x00003800010a7983 */ /* 0x000ea20000100a00 */
[----:B------:R-:W-:Y:S02]  /*16290*/  UMOV UR6, 0x6 ;  /* 0x0000000600067882 */ /* 0x000fe40000000000 */
[----:B------:R-:W-:Y:S01]  /*162a0*/  ULDC.64 UR4, c[0x0][0x1e0] ;  /* 0x0000780000047ab9 */ /* 0x000fe20000000a00 */
[----:B-1----:R-:W3:Y:S04]  /*162b0*/  LDL.LU R2, [R1+0x34] ;  /* 0x0000340001027983 */ /* 0x002ee80000300800 */
[----:B------:R-:W4:Y:S04]  /*162c0*/  LDL.64 R8, [R1+0x48] ;  /* 0x0000480001087983 */ /* 0x000f280000100a00 */
[----:B------:R-:W5:Y:S04]  /*162d0*/  LDL.LU.64 R6, [R1+0x50] ;  /* 0x0000500001067983 */ /* 0x000f680000300a00 */
[----:B------:R-:W2:Y:S01]  /*162e0*/  LDL.LU.64 R4, [R1+0x40] ;  /* 0x0000400001047983 */ /* 0x000ea20000300a00 */
[----:B------:R-:W-:Y:S01]  /*162f0*/  IMAD.MOV.U32 R235, RZ, RZ, c[0x0][0x1e0] ;  /* 0x00007800ffeb7624 */ /* 0x000fe200078e00ff */
[----:B------:R-:W-:Y:S01]  /*16300*/  USHF.L.U64.HI UR6, UR4, UR6, UR5 ;  /* 0x0000000604067299 */ /* 0x000fe20008010205 */
[----:B------:R-:W-:Y:S01]  /*16310*/  IMAD.MOV.U32 R0, RZ, RZ, c[0x0][0x208] ;  /* 0x00008200ff007624 */ /* 0x000fe200078e00ff */
[----:B------:R-:W-:Y:S01]  /*16320*/  USHF.L.U32 UR10, UR4, 0x6, URZ ;  /* 0x00000006040a7899 */ /* 0x000fe2000800063f */
[----:B------:R-:W-:Y:S01]  /*16330*/  IMAD.SHL.U32 R235, R235, 0x40, RZ ;  /* 0x00000040ebeb7824 */ /* 0x000fe200078e00ff */
[----:B------:R-:W-:Y:S01]  /*16340*/  UMOV UR7, 0x7 ;  /* 0x0000000700077882 */ /* 0x000fe20000000000 */
[----:B------:R-:W-:Y:S01]  /*16350*/  MOV R119, R116 ;  /* 0x0000007400777202 */ /* 0x000fe20000000f00 */
[----:B------:R-:W-:Y:S01]  /*16360*/  ULDC.64 UR4, c[0x0][0x208] ;  /* 0x0000820000047ab9 */ /* 0x000fe20000000a00 */
[----:B------:R-:W-:Y:S01]  /*16370*/  SHF.L.U32 R0, R0, 0x6, RZ ;  /* 0x0000000600007819 */ /* 0x000fe200000006ff */
[----:B------:R-:W-:Y:S01]  /*16380*/  IMAD.MOV.U32 R118, RZ, RZ, R117 ;  /* 0x000000ffff767224 */ /* 0x000fe200078e0075 */
[----:B------:R-:W-:Y:S01]  /*16390*/  IADD3 R235, P0, R235, 0x80, RZ ;  /* 0x00000080ebeb7810 */ /* 0x000fe20007f1e0ff */
[----:B------:R-:W-:Y:S01]  /*163a0*/  USHF.L.U64.HI UR5, UR4, UR7, UR5 ;  /* 0x0000000704057299 */ /* 0x000fe20008010205 */
[----:B------:R-:W-:Y:S01]  /*163b0*/  IADD3 R240, R0, 0x80, RZ ;  /* 0x0000008000f07810 */ /* 0x000fe20007ffe0ff */
[----:B------:R-:W-:Y:S01]  /*163c0*/  USHF.L.U32 UR4, UR4, 0x7, URZ ;  /* 0x0000000704047899 */ /* 0x000fe2000800063f */
[----:B---3--:R-:W-:-:S02]  /*163d0*/  IADD3.X R234, RZ, R2, RZ, P0, !PT ;  /* 0x00000002ffea7210 */ /* 0x008fc400007fe4ff */
[C---:B----4-:R-:W-:Y:S02]  /*163e0*/  IADD3 RZ, P1, R8.reuse, 0x40, RZ ;  /* 0x0000004008ff7810 */ /* 0x050fe40007f3e0ff */
[----:B------:R-:W-:Y:S02]  /*163f0*/  IADD3 R238, R8, 0x40, RZ ;  /* 0x0000004008ee7810 */ /* 0x000fe40007ffe0ff */
[----:B-----5:R-:W-:Y:S01]  /*16400*/  IADD3 R236, P0, R6, 0x40, RZ ;  /* 0x0000004006ec7810 */ /* 0x020fe20007f1e0ff */
[----:B--2---:R-:W-:Y:S01]  /*16410*/  IMAD.X R239, RZ, RZ, R11, P1 ;  /* 0x000000ffffef7224 */ /* 0x004fe200008e060b */
[----:B------:R-:W-:-:S03]  /*16420*/  MOV R4, R6 ;  /* 0x0000000600047202 */ /* 0x000fc60000000f00 */
[----:B------:R-:W-:Y:S02]  /*16430*/  IMAD.X R237, RZ, RZ, R5, P0 ;  /* 0x000000ffffed7224 */ /* 0x000fe400000e0605 */
[----:B------:R1:W-:Y:S04]  /*16440*/  STL.64 [R1+0x40], R4 ;  /* 0x0000400401007387 */ /* 0x0003e80000100a00 */
.L_x_2558:
[----:B------:R-:W2:Y:S01]  /*16450*/  LDL R0, [R1+0x8] ;  /* 0x0000080001007983 */ /* 0x000ea20000100800 */
[----:B------:R-:W-:Y:S04]  /*16460*/  DEPBAR.LE SB0, 0x0 ;  /* 0x000080000000791a */ /* 0x000fe80000000000 */
[----:B------:R-:W3:Y:S01]  /*16470*/  LDL.64 R2, [R1+0x40] ;  /* 0x0000400001027983 */ /* 0x000ee20000100a00 */
[----:B------:R-:W-:Y:S02]  /*16480*/  SHF.R.S32.HI R116, RZ, 0x1f, R228 ;  /* 0x0000001fff747819 */ /* 0x000fe400000114e4 */
[----:B------:R-:W-:Y:S02]  /*16490*/  MOV R193, c[0x0][0x208] ;  /* 0x0000820000c17a02 */ /* 0x000fe40000000f00 */
[----:B------:R-:W-:Y:S01]  /*164a0*/  MOV R192, 0x6 ;  /* 0x0000000600c07802 */ /* 0x000fe20000000f00 */
[----:B------:R-:W4:Y:S01]  /*164b0*/  LDL R190, [R1+0x10] ;  /* 0x0000100001be7983 */ /* 0x000f220000100800 */
[----:B------:R-:W-:Y:S02]  /*164c0*/  SHF.L.U32 R193, R193, 0x6, RZ ;  /* 0x00000006c1c17819 */ /* 0x000fe400000006ff */
[----:B------:R-:W-:Y:S01]  /*164d0*/  MOV R191, c[0x0][0x208] ;  /* 0x0000820000bf7a02 */ /* 0x000fe20000000f00 */
[----:B------:R-:W-:Y:S03]  /*164e0*/  BAR.SYNC.DEFER_BLOCKING 0x0 ;  /* 0x0000000000007b1d */ /* 0x000fe60000010000 */
[----:B------:R-:W-:Y:S05]  /*164f0*/  SHF.L.U64.HI R191, R191, R192, c[0x0][0x20c] ;  /* 0x00008300bfbf7619 */ /* 0x000fea00000102c0 */
[----:B------:R-:W5:Y:S08]  /*16500*/  LDSM.16.M88.4 R8, [R204+0x8100] ;  /* 0x00810000cc08783b */ /* 0x000f700000000200 */
[----:B------:R-:W1:Y:S08]  /*16510*/  LDSM.16.M88.4 R16, [R204+0x8900] ;  /* 0x00890000cc10783b */ /* 0x000e700000000200 */
[----:B------:R-:W1:Y:S08]  /*16520*/  LDSM.16.M88.4 R24, [R204+0x9100] ;  /* 0x00910000cc18783b */ /* 0x000e700000000200 */
[----:B------:R-:W4:Y:S06]  /*16530*/  LDL.64 R242, [R1+0x48] ;  /* 0x0000480001f27983 */ /* 0x000f2c0000100a00 */
[----:B------:R-:W1:Y:S08]  /*16540*/  LDSM.16.M88.4 R32, [R204+0x9900] ;  /* 0x00990000cc20783b */ /* 0x000e700000000200 */
[----:B------:R-:W4:Y:S01]  /*16550*/  LDL.64 R230, [R1+0x38] ;  /* 0x0000380001e67983 */ /* 0x000f220000100a00 */
[C---:B-1---5:R-:W-:Y:S05]  /*16560*/  HMMA.16816.F32.BF16 R4, R136.reuse, R8, RZ ;  /* 0x000000088804723c */ /* 0x062fea00000418ff */
[----:B------:R-:W1:Y:S03]  /*16570*/  LDSM.16.M88.4 R40, [R204+0xa100] ;  /* 0x00a10000cc28783b */ /* 0x000e660000000200 */
[C---:B------:R-:W-:Y:S05]  /*16580*/  HMMA.16816.F32.BF16 R8, R136.reuse, R10, RZ ;  /* 0x0000000a8808723c */ /* 0x040fea00000418ff */
[----:B------:R-:W5:Y:S03]  /*16590*/  LDSM.16.M88.4 R48, [R204+0xa900] ;  /* 0x00a90000cc30783b */ /* 0x000f660000000200 */
[C---:B------:R-:W-:Y:S05]  /*165a0*/  HMMA.16816.F32.BF16 R12, R136.reuse, R16, RZ ;  /* 0x00000010880c723c */ /* 0x040fea00000418ff */
[----:B------:R-:W1:Y:S03]  /*165b0*/  LDSM.16.M88.4 R56, [R204+0xb100] ;  /* 0x00b10000cc38783b */ /* 0x000e660000000200 */
[C---:B------:R-:W-:Y:S05]  /*165c0*/  HMMA.16816.F32.BF16 R16, R136.reuse, R18, RZ ;  /* 0x000000128810723c */ /* 0x040fea00000418ff */
[----:B------:R-:W5:Y:S03]  /*165d0*/  LDSM.16.M88.4 R64, [R204+0xb900] ;  /* 0x00b90000cc40783b */ /* 0x000f660000000200 */
[C---:B------:R-:W-:Y:S05]  /*165e0*/  HMMA.16816.F32.BF16 R20, R136.reuse, R24, RZ ;  /* 0x000000188814723c */ /* 0x040fea00000418ff */
[----:B------:R-:W5:Y:S03]  /*165f0*/  LDSM.16.M88.4 R144, [R211] ;  /* 0x00000000d390783b */ /* 0x000f660000000200 */
[C---:B------:R-:W-:Y:S05]  /*16600*/  HMMA.16816.F32.BF16 R24, R136.reuse, R26, RZ ;  /* 0x0000001a8818723c */ /* 0x040fea00000418ff */
[----:B------:R-:W5:Y:S03]  /*16610*/  LDSM.16.M88.4 R148, [R226] ;  /* 0x00000000e294783b */ /* 0x000f660000000200 */
[C---:B------:R-:W-:Y:S05]  /*16620*/  HMMA.16816.F32.BF16 R28, R136.reuse, R32, RZ ;  /* 0x00000020881c723c */ /* 0x040fea00000418ff */
[----:B------:R-:W5:Y:S03]  /*16630*/  LDSM.16.M88.4 R152, [R225] ;  /* 0x00000000e198783b */ /* 0x000f660000000200 */
[C---:B------:R-:W-:Y:S05]  /*16640*/  HMMA.16816.F32.BF16 R32, R136.reuse, R34, RZ ;  /* 0x000000228820723c */ /* 0x040fea00000418ff */
[----:B------:R-:W-:Y:S03]  /*16650*/  LDSM.16.M88.4 R156, [R222] ;  /* 0x00000000de9c783b */ /* 0x000fe60000000200 */
[C---:B-1----:R-:W-:Y:S05]  /*16660*/  HMMA.16816.F32.BF16 R36, R136.reuse, R40, RZ ;  /* 0x000000288824723c */ /* 0x042fea00000418ff */
[----:B------:R-:W-:Y:S03]  /*16670*/  LDSM.16.M88.4 R160, [R221] ;  /* 0x00000000dda0783b */ /* 0x000fe60000000200 */
[C---:B------:R-:W-:Y:S05]  /*16680*/  HMMA.16816.F32.BF16 R40, R136.reuse, R42, RZ ;  /* 0x0000002a8828723c */ /* 0x040fea00000418ff */
[----:B------:R-:W-:Y:S03]  /*16690*/  LDSM.16.M88.4 R164, [R220] ;  /* 0x00000000dca4783b */ /* 0x000fe60000000200 */
[C---:B-----5:R-:W-:Y:S08]  /*166a0*/  HMMA.16816.F32.BF16 R44, R136.reuse, R48, RZ ;  /* 0x00000030882c723c */ /* 0x060ff000000418ff */
        /* <DEDUP_REMOVED lines=13> */
[C---:B------:R-:W-:Y:S03]  /*16780*/  HMMA.16816.F32.BF16 R32, R140.reuse, R146, R32 ;  /* 0x000000928c20723c */ /* 0x040fe60000041820 */
[C---:B--2---:R-:W-:Y:S02]  /*16790*/  LOP3.LUT P5, RZ, R0.reuse, 0x1, RZ, 0xc0, !PT ;  /* 0x0000000100ff7812 */ /* 0x044fe400078ac0ff */
[----:B------:R-:W-:Y:S01]  /*167a0*/  LOP3.LUT P4, RZ, R0, 0x2, RZ, 0xc0, !PT ;  /* 0x0000000200ff7812 */ /* 0x000fe2000788c0ff */
[C---:B------:R-:W-:Y:S02]  /*167b0*/  IMAD R0, R228.reuse, UR5, RZ ;  /* 0x00000005e4007c24 */ /* 0x040fe4000f8e02ff */
[----:B---3--:R-:W-:Y:S04]  /*167c0*/  IMAD.WIDE.U32 R148, R228, UR4, R2 ;  /* 0x00000004e4947c25 */ /* 0x008fe8000f8e0002 */
[----:B------:R-:W-:Y:S01]  /*167d0*/  IMAD R0, R116, UR4, R0 ;  /* 0x0000000474007c24 */ /* 0x000fe2000f8e0200 */
[----:B------:R-:W-:Y:S01]  /*167e0*/  LEA R116, P1, R148, c[0x0][0x1f8], 0x1 ;  /* 0x00007e0094747a11 */ /* 0x000fe200078208ff */
[----:B------:R-:W-:Y:S03]  /*167f0*/  IMAD.WIDE.U32 R2, R228, UR4, R236 ;  /* 0x00000004e4027c25 */ /* 0x000fe6000f8e00ec */
        /* <DEDUP_REMOVED lines=14> */
[C---:B----4-:R-:W-:Y:S07]  /*168e0*/  IADD3.X R153, R3.reuse, R190, RZ, P2, !PT ;  /* 0x000000be03997210 */ /* 0x050fee00017fe4ff */
[----:B------:R4:W-:Y:S08]  /*168f0*/  LDGSTS.E.BYPASS.LTC128B.128 [R227+0x1100], [R2.64], !P5 ;  /* 0x0110000002e37fae */ /* 0x0009f0000e901d48 */
[----:B------:R4:W-:Y:S01]  /*16900*/  LDGSTS.E.BYPASS.LTC128B.128 [R227+0x5100], [R2.64+0x80], !P4 ;  /* 0x0510008002e37fae */ /* 0x0009e2000e101d48 */
[----:B--2---:R-:W-:Y:S04]  /*16910*/  IADD3 R116, P0, R2, R193, RZ ;  /* 0x000000c102747210 */ /* 0x004fe80007f1e0ff */
[----:B------:R-:W-:Y:S01]  /*16920*/  IADD3.X R117, R3, R191, RZ, P0, !PT ;  /* 0x000000bf03757210 */ /* 0x000fe200007fe4ff */
        /* <DEDUP_REMOVED lines=18> */
[----:B-----5:R-:W5:Y:S07]  /*16a50*/  LDSM.16.M88.4 R144, [R210+0x8100] ;  /* 0x00810000d290783b */ /* 0x020f6e0000000200 */
[----:B------:R-:W-:Y:S01]  /*16a60*/  HMMA.16816.F32.BF16 R64, R140, R166, R64 ;  /* 0x000000a68c40723c */ /* 0x000fe20000041840 */
[----:B--2---:R-:W2:Y:S08]  /*16a70*/  LDSM.16.M88.4 R152, [R210+0x9100] ;  /* 0x00910000d298783b */ /* 0x004eb00000000200 */
[----:B------:R-:W0:Y:S08]  /*16a80*/  LDGDEPBAR ;  /* 0x00000000000079af */ /* 0x000e300000000000 */
[----:B------:R-:W1:Y:S08]  /*16a90*/  LDSM.16.M88.4 R156, [R210+0x9900] ;  /* 0x00990000d29c783b */ /* 0x000e700000000200 */
[----:B------:R-:W1:Y:S01]  /*16aa0*/  LDSM.16.M88.4 R160, [R210+0xa100] ;  /* 0x00a10000d2a0783b */ /* 0x000e620000000200 */
[C---:B-----5:R-:W-:Y:S07]  /*16ab0*/  HMMA.16816.F32.BF16 R4, R168.reuse, R144, R4 ;  /* 0x00000090a804723c */ /* 0x060fee0000041804 */
[----:B------:R-:W-:Y:S01]  /*16ac0*/  LDSM.16.M88.4 R164, [R204+0xd900] ;  /* 0x00d90000cca4783b */ /* 0x000fe20000000200 */
[C---:B------:R-:W-:Y:S07]  /*16ad0*/  HMMA.16816.F32.BF16 R8, R168.reuse, R146, R8 ;  /* 0x00000092a808723c */ /* 0x040fee0000041808 */
[----:B------:R-:W5:Y:S01]  /*16ae0*/  LDSM.16.M88.4 R144, [R210+0xa900] ;  /* 0x00a90000d290783b */ /* 0x000f620000000200 */
        /* <DEDUP_REMOVED lines=8> */
[C---:B-1----:R-:W-:Y:S07]  /*16b70*/  HMMA.16816.F32.BF16 R28, R168.reuse, R156, R28 ;  /* 0x0000009ca81c723c */ /* 0x042fee000004181c */
[----:B------:R-:W-:Y:S01]  /*16b80*/  LDSM.16.M88.4 R200, [R210+0xf100] ;  /* 0x00f10000d2c8783b */ /* 0x000fe20000000200 */
[C---:B------:R-:W-:Y:S07]  /*16b90*/  HMMA.16816.F32.BF16 R32, R168.reuse, R158, R32 ;  /* 0x0000009ea820723c */ /* 0x040fee0000041820 */
[----:B------:R-:W1:Y:S01]  /*16ba0*/  LDSM.16.M88.4 R156, [R207] ;  /* 0x00000000cf9c783b */ /* 0x000e620000000200 */
        /* <DEDUP_REMOVED lines=34> */
[----:B------:R-:W-:Y:S01]  /*16dd0*/  HMMA.16816.F32.BF16 R64, R172, R146, R64 ;  /* 0x00000092ac40723c */ /* 0x000fe20000041840 */
        /* <DEDUP_REMOVED lines=15> */
[----:B------:R-:W1:Y:S07]  /*16ed0*/  LDSM.16.M88.4 R160, [R218] ;  /* 0x00000000daa0783b */ /* 0x000e6e0000000200 */
[C---:B-----5:R-:W-:Y:S08]  /*16ee0*/  HMMA.16816.F32.BF16 R44, R176.reuse, R144, R44 ;  /* 0x00000090b02c723c */ /* 0x060ff0000004182c */
[C---:B------:R-:W-:Y:S01]  /*16ef0*/  HMMA.16816.F32.BF16 R48, R176.reuse, R146, R48 ;  /* 0x00000092b030723c */ /* 0x040fe20000041830 */
[----:B------:R-:W5:Y:S07]  /*16f00*/  LDSM.16.M88.4 R144, [R216] ;  /* 0x00000000d890783b */ /* 0x000f6e0000000200 */
[C---:B---3--:R-:W-:Y:S08]  /*16f10*/  HMMA.16816.F32.BF16 R52, R176.reuse, R148, R52 ;  /* 0x00000094b034723c */ /* 0x048ff00000041834 */
[C---:B------:R-:W-:Y:S01]  /*16f20*/  HMMA.16816.F32.BF16 R56, R176.reuse, R150, R56 ;  /* 0x00000096b038723c */ /* 0x040fe20000041838 */
[----:B------:R-:W3:Y:S07]  /*16f30*/  LDSM.16.M88.4 R148, [R215] ;  /* 0x00000000d794783b */ /* 0x000eee0000000200 */
[C---:B--2---:R-:W-:Y:S08]  /*16f40*/  HMMA.16816.F32.BF16 R60, R176.reuse, R152, R60 ;  /* 0x00000098b03c723c */ /* 0x044ff0000004183c */
[----:B------:R-:W-:Y:S01]  /*16f50*/  HMMA.16816.F32.BF16 R64, R176, R154, R64 ;  /* 0x0000009ab040723c */ /* 0x000fe20000041840 */
[----:B------:R-:W2:Y:S07]  /*16f60*/  LDSM.16.M88.4 R152, [R213] ;  /* 0x00000000d598783b */ /* 0x000eae0000000200 */
[C---:B-1----:R-:W-:Y:S08]  /*16f70*/  HMMA.16816.F32.BF16 R4, R180.reuse, R156, R4 ;  /* 0x0000009cb404723c */ /* 0x042ff00000041804 */
        /* <DEDUP_REMOVED lines=10> */
[----:B------:R-:W1:Y:S07]  /*17020*/  LDSM.16.M88.4 R144, [R212] ;  /* 0x00000000d490783b */ /* 0x000e6e0000000200 */
[C---:B---3--:R-:W-:Y:S08]  /*17030*/  HMMA.16816.F32.BF16 R36, R180.reuse, R148, R36 ;  /* 0x00000094b424723c */ /* 0x048ff00000041824 */
[C---:B------:R-:W-:Y:S01]  /*17040*/  HMMA.16816.F32.BF16 R40, R180.reuse, R150, R40 ;  /* 0x00000096b428723c */ /* 0x040fe20000041828 */
[----:B------:R-:W3:Y:S07]  /*17050*/  LDSM.16.M88.4 R148, [R210+0xc100] ;  /* 0x00c10000d294783b */ /* 0x000eee0000000200 */
[C---:B------:R-:W-:Y:S08]  /*17060*/  HMMA.16816.F32.BF16 R44, R180.reuse, R188, R44 ;  /* 0x000000bcb42c723c */ /* 0x040ff0000004182c */
[C---:B------:R-:W-:Y:S01]  /*17070*/  HMMA.16816.F32.BF16 R48, R180.reuse, R190, R48 ;  /* 0x000000beb430723c */ /* 0x040fe20000041830 */
[----:B------:R-:W5:Y:S07]  /*17080*/  LDSM.16.M88.4 R188, [R210+0xe100] ;  /* 0x00e10000d2bc783b */ /* 0x000f6e0000000200 */
        /* <DEDUP_REMOVED lines=32> */
[----:B----4-:R-:W-:Y:S02]  /*17290*/  FMNMX.FTZ R2, R6, R119, !PT ;  /* 0x0000007706027209 */ /* 0x010fe40007810000 */
        /* <DEDUP_REMOVED lines=89> */
[----:B------:R-:W-:Y:S01]  /*17830*/  FFMA.FTZ R5, R5, c[0x0][0x2d0], -R156 ;  /* 0x0000b40005057a23 */ /* 0x000fe2000001089c */
[----:B------:R-:W-:Y:S01]  /*17840*/  @P0 SHF.R.S32.HI R3, RZ, 0x1f, R228 ;  /* 0x0000001fff030819 */ /* 0x000fe200000114e4 */
[----:B------:R1:W-:Y:S01]  /*17850*/  MUFU.EX2 R233, R4 ;  /* 0x0000000400e97308 */ /* 0x0003e20000000800 */
[--C-:B------:R-:W-:Y:S02]  /*17860*/  FFMA.FTZ R8, R8, c[0x0][0x2d0], -R156.reuse ;  /* 0x0000b40008087a23 */ /* 0x100fe4000001089c */
[----:B------:R-:W-:Y:S02]  /*17870*/  FADD.FTZ R0, -R116, R119 ;  /* 0x0000007774007221 */ /* 0x000fe40000010100 */
[----:B------:R-:W-:Y:S02]  /*17880*/  @P0 IMAD R3, R3, c[0x0][0x1e0], RZ ;  /* 0x0000780003030a24 */ /* 0x000fe400078e02ff */
[C---:B------:R-:W-:Y:S03]  /*17890*/  @P0 IMAD.WIDE.U32 R118, R228.reuse, c[0x0][0x1e0], RZ ;  /* 0x00007800e4760a25 */ /* 0x040fe600078e00ff */
[----:B------:R2:W-:Y:S01]  /*178a0*/  MUFU.EX2 R232, R5 ;  /* 0x0000000500e87308 */ /* 0x0005e20000000800 */
[----:B------:R-:W-:Y:S02]  /*178b0*/  @P0 IMAD R3, R228, c[0x0][0x1e4], R3 ;  /* 0x00007900e4030a24 */ /* 0x000fe400078e0203 */
[--C-:B------:R-:W-:Y:S02]  /*178c0*/  FFMA.FTZ R9, R9, c[0x0][0x2d0], -R156.reuse ;  /* 0x0000b40009097a23 */ /* 0x100fe4000001089c */
[----:B------:R-:W-:Y:S01]  /*178d0*/  FMUL.FTZ R2, R2, c[0x0][0x2d0] ;  /* 0x0000b40002027a20 */ /* 0x000fe20000410000 */
[----:B------:R-:W-:Y:S01]  /*178e0*/  @P0 IADD3 R119, R119, R3, RZ ;  /* 0x0000000377770210 */ /* 0x000fe20007ffe0ff */
[----:B------:R-:W-:Y:S01]  /*178f0*/  FMUL.FTZ R0, R0, c[0x0][0x2d0] ;  /* 0x0000b40000007a20 */ /* 0x000fe20000410000 */
[----:B------:R-:W-:Y:S01]  /*17900*/  @P0 SHF.L.U32 R3, R118, 0x7, RZ ;  /* 0x0000000776030819 */ /* 0x000fe200000006ff */
[--C-:B------:R-:W-:Y:S01]  /*17910*/  FFMA.FTZ R24, R24, c[0x0][0x2d0], -R156.reuse ;  /* 0x0000b40018187a23 */ /* 0x100fe2000001089c */
[----:B------:R-:W-:Y:S01]  /*17920*/  @P0 SHF.L.U64.HI R119, R118, 0x7, R119 ;  /* 0x0000000776770819 */ /* 0x000fe20000010277 */
[----:B------:R-:W-:Y:S01]  /*17930*/  MUFU.EX2 R230, R9 ;  /* 0x0000000900e67308 */ /* 0x000fe20000000800 */
[--C-:B------:R-:W-:Y:S01]  /*17940*/  FFMA.FTZ R25, R25, c[0x0][0x2d0], -R156.reuse ;  /* 0x0000b40019197a23 */ /* 0x100fe2000001089c */
[C---:B-1----:R-:W-:Y:S01]  /*17950*/  @P0 IADD3 R4, P1, R3.reuse, R242, RZ ;  /* 0x000000f203040210 */ /* 0x042fe20007f3e0ff */
[--C-:B------:R-:W-:Y:S01]  /*17960*/  FFMA.FTZ R28, R28, c[0x0][0x2d0], -R156.reuse ;  /* 0x0000b4001c1c7a23 */ /* 0x100fe2000001089c */
[----:B------:R-:W-:Y:S01]  /*17970*/  @P0 IADD3 R3, P2, R3, R238, RZ ;  /* 0x000000ee03030210 */ /* 0x000fe20007f5e0ff */
[----:B------:R-:W3:Y:S01]  /*17980*/  LDL.LU R242, [R1+0x4] ;  /* 0x0000040001f27983 */ /* 0x000ee20000300800 */
[----:B------:R-:W-:Y:S01]  /*17990*/  @P0 LEA R118, P3, R4, c[0x0][0x1c8], 0x1 ;  /* 0x0000720004760a11 */ /* 0x000fe200078608ff */
[--C-:B------:R-:W-:Y:S01]  /*179a0*/  FFMA.FTZ R29, R29, c[0x0][0x2d0], -R156.reuse ;  /* 0x0000b4001d1d7a23 */ /* 0x100fe2000001089c */
[----:B------:R-:W-:Y:S02]  /*179b0*/  @P0 IADD3.X R145, R119, R231, RZ, P1, !PT ;  /* 0x000000e777910210 */ /* 0x000fe40000ffe4ff */
[----:B------:R-:W1:Y:S01]  /*179c0*/  MUFU.EX2 R2, R2 ;  /* 0x0000000200027308 */ /* 0x000e620000000800 */
[----:B------:R-:W-:Y:S01]  /*179d0*/  @P0 LEA R144, P1, R3, c[0x0][0x1c8], 0x1 ;  /* 0x0000720003900a11 */ /* 0x000fe200078208ff */
[----:B------:R-:W4:Y:S01]  /*179e0*/  LDL.LU R241, [R1+0xc] ;  /* 0x00000c0001f17983 */ /* 0x000f220000300800 */
[----:B--2---:R-:W-:Y:S01]  /*179f0*/  @P0 IADD3.X R5, R119, R239, RZ, P2, !PT ;  /* 0x000000ef77050210 */ /* 0x004fe200017fe4ff */
[--C-:B------:R-:W-:Y:S01]  /*17a00*/  FFMA.FTZ R32, R32, c[0x0][0x2d0], -R156.reuse ;  /* 0x0000b40020207a23 */ /* 0x100fe2000001089c */
[----:B------:R-:W-:Y:S01]  /*17a10*/  @P0 LEA.HI.X R119, R4, c[0x0][0x1cc], R145, 0x1, P3 ;  /* 0x0000730004770a11 */ /* 0x000fe200018f0c91 */
[--C-:B------:R-:W-:Y:S01]  /*17a20*/  FFMA.FTZ R33, R33, c[0x0][0x2d0], -R156.reuse ;  /* 0x0000b40021217a23 */ /* 0x100fe2000001089c */
[----:B------:R-:W-:Y:S01]  /*17a30*/  @P0 LEA.HI.X R145, R3, c[0x0][0x1cc], R5, 0x1, P1 ;  /* 0x0000730003910a11 */ /* 0x000fe200008f0c05 */
[----:B------:R-:W-:Y:S01]  /*17a40*/  FMUL.FTZ R3, R116, c[0x0][0x2d0] ;  /* 0x0000b40074037a20 */ /* 0x000fe20000410000 */
[----:B------:R-:W-:Y:S01]  /*17a50*/  @P0 IADD3 R4, P1, R118, UR10, RZ ;  /* 0x0000000a76040c10 */ /* 0x000fe2000ff3e0ff */
[----:B------:R2:W-:Y:S01]  /*17a60*/  @P0 LDGSTS.E.BYPASS.LTC128B.128 [R227+0x8100], [R118.64], !P5 ;  /* 0x0810000076e30fae */ /* 0x0005e2000e901d48 */
[----:B------:R5:W-:Y:S01]  /*17a70*/  MUFU.EX2 R231, R8 ;  /* 0x0000000800e77308 */ /* 0x000be20000000800 */
[--C-:B------:R-:W-:Y:S01]  /*17a80*/  FFMA.FTZ R6, R6, c[0x0][0x2d0], -R3.reuse ;  /* 0x0000b40006067a23 */ /* 0x100fe20000010803 */
[----:B------:R-:W-:Y:S01]  /*17a90*/  @P0 IADD3.X R5, R119, UR6, RZ, P1, !PT ;  /* 0x0000000677050c10 */ /* 0x000fe20008ffe4ff */
[--C-:B------:R-:W-:Y:S02]  /*17aa0*/  FFMA.FTZ R10, R10, c[0x0][0x2d0], -R3.reuse ;  /* 0x0000b4000a0a7a23 */ /* 0x100fe40000010803 */
[--C-:B------:R-:W-:Y:S02]  /*17ab0*/  FFMA.FTZ R11, R11, c[0x0][0x2d0], -R3.reuse ;  /* 0x0000b4000b0b7a23 */ /* 0x100fe40000010803 */
[----:B------:R2:W-:Y:S01]  /*17ac0*/  @P0 LDGSTS.E.BYPASS.LTC128B.128 [R227+0xc100], [R144.64], !P4 ;  /* 0x0c10000090e30fae */ /* 0x0005e2000e101d48 */
[--C-:B------:R-:W-:Y:S02]  /*17ad0*/  FFMA.FTZ R26, R26, c[0x0][0x2d0], -R3.reuse ;  /* 0x0000b4001a1a7a23 */ /* 0x100fe40000010803 */
[----:B------:R2:W-:Y:S01]  /*17ae0*/  MUFU.EX2 R188, R6 ;  /* 0x0000000600bc7308 */ /* 0x0005e20000000800 */
[--C-:B------:R-:W-:Y:S02]  /*17af0*/  FFMA.FTZ R27, R27, c[0x0][0x2d0], -R3.reuse ;  /* 0x0000b4001b1b7a23 */ /* 0x100fe40000010803 */
[C---:B-1----:R-:W-:Y:S02]  /*17b00*/  FMUL.FTZ R68, R2.reuse, R68 ;  /* 0x0000004402447220 */ /* 0x042fe40000410000 */
[----:B------:R1:W-:Y:S01]  /*17b10*/  @P0 LDGSTS.E.BYPASS.LTC128B.128 [R227+0x9100], [R4.64], !P5 ;  /* 0x0910000004e30fae */ /* 0x0003e2000e901d48 */
[C---:B------:R-:W-:Y:S02]  /*17b20*/  FMUL.FTZ R69, R2.reuse, R69 ;  /* 0x0000004502457220 */ /* 0x040fe40000410000 */
[C---:B------:R-:W-:Y:S02]  /*17b30*/  FMUL.FTZ R72, R2.reuse, R72 ;  /* 0x0000004802487220 */ /* 0x040fe40000410000 */
[----:B------:R-:W1:Y:S01]  /*17b40*/  MUFU.EX2 R0, R0 ;  /* 0x0000000000007308 */ /* 0x000e620000000800 */
[----:B------:R-:W-:Y:S02]  /*17b50*/  FMUL.FTZ R73, R2, R73 ;  /* 0x0000004902497220 */ /* 0x000fe40000410000 */
[----:B------:R1:W-:Y:S01]  /*17b60*/  @P0 LDGSTS.E.BYPASS.LTC128B.128 [R227+0xd100], [R4.64+0x80], !P4 ;  /* 0x0d10008004e30fae */ /* 0x0003e2000e101d48 */
[----:B-----5:R-:W-:Y:S01]  /*17b70*/  @P0 IADD3 R8, P1, R4, UR10, RZ ;  /* 0x0000000a04080c10 */ /* 0x020fe2000ff3e0ff */
[----:B------:R-:W-:Y:S01]  /*17b80*/  FMUL.FTZ R76, R2, R76 ;  /* 0x0000004c024c7220 */ /* 0x000fe20000410000 */
[----:B--2---:R-:W-:Y:S01]  /*17b90*/  @P0 IADD3 R118, P3, R4, R235, RZ ;  /* 0x000000eb04760210 */ /* 0x004fe20007f7e0ff */
[C---:B------:R-:W-:Y:S01]  /*17ba0*/  FMUL.FTZ R77, R2.reuse, R77 ;  /* 0x0000004d024d7220 */ /* 0x040fe20000410000 */
[C---:B------:R-:W-:Y:S01]  /*17bb0*/  @P0 IADD3.X R9, R5.reuse, UR6, RZ, P1, !PT ;  /* 0x0000000605090c10 */ /* 0x040fe20008ffe4ff */
[C---:B------:R-:W-:Y:S01]  /*17bc0*/  FMUL.FTZ R80, R2.reuse, R80 ;  /* 0x0000005002507220 */ /* 0x040fe20000410000 */
[----:B------:R-:W-:Y:S01]  /*17bd0*/  @P0 IADD3.X R119, R5, R234, RZ, P3, !PT ;  /* 0x000000ea05770210 */ /* 0x000fe20001ffe4ff */
[----:B------:R2:W-:Y:S01]  /*17be0*/  MUFU.EX2 R166, R10 ;  /* 0x0000000a00a67308 */ /* 0x0005e20000000800 */
[----:B------:R-:W-:Y:S01]  /*17bf0*/  FMUL.FTZ R81, R2, R81 ;  /* 0x0000005102517220 */ /* 0x000fe20000410000 */
[----:B------:R5:W-:Y:S01]  /*17c00*/  @P0 LDGSTS.E.BYPASS.LTC128B.128 [R227+0xa100], [R8.64], !P5 ;  /* 0x0a10000008e30fae */ /* 0x000be2000e901d48 */
[--C-:B------:R-:W-:Y:S01]  /*17c10*/  FFMA.FTZ R144, R7, c[0x0][0x2d0], -R3.reuse ;  /* 0x0000b40007907a23 */ /* 0x100fe20000010803 */
[----:B------:R-:W-:Y:S01]  /*17c20*/  @P0 IADD3 R6, P2, R8, UR10, RZ ;  /* 0x0000000a08060c10 */ /* 0x000fe2000ff5e0ff */
[C---:B------:R-:W-:Y:S02]  /*17c30*/  FMUL.FTZ R84, R2.reuse, R84 ;  /* 0x0000005402547220 */ /* 0x040fe40000410000 */
[C---:B------:R-:W-:Y:S01]  /*17c40*/  FMUL.FTZ R85, R2.reuse, R85 ;  /* 0x0000005502557220 */ /* 0x040fe20000410000 */
[C---:B------:R-:W-:Y:S01]  /*17c50*/  @P0 IADD3.X R7, R9.reuse, UR6, RZ, P2, !PT ;  /* 0x0000000609070c10 */ /* 0x040fe200097fe4ff */
[C---:B------:R-:W-:Y:S01]  /*17c60*/  FMUL.FTZ R88, R2.reuse, R88 ;  /* 0x0000005802587220 */ /* 0x040fe20000410000 */
[----:B------:R5:W-:Y:S01]  /*17c70*/  @P0 LDGSTS.E.BYPASS.LTC128B.128 [R227+0xe100], [R118.64], !P4 ;  /* 0x0e10000076e30fae */ /* 0x000be2000e101d48 */
[----:B------:R5:W-:Y:S01]  /*17c80*/  MUFU.EX2 R167, R144 ;  /* 0x0000009000a77308 */ /* 0x000be20000000800 */
[----:B------:R-:W-:Y:S02]  /*17c90*/  FMUL.FTZ R89, R2, R89 ;  /* 0x0000005902597220 */ /* 0x000fe40000410000 */
[C---:B-1----:R-:W-:Y:S02]  /*17ca0*/  FMUL.FTZ R70, R0.reuse, R70 ;  /* 0x0000004600467220 */ /* 0x042fe40000410000 */
[----:B------:R-:W-:Y:S02]  /*17cb0*/  FMUL.FTZ R71, R0, R71 ;  /* 0x0000004700477220 */ /* 0x000fe40000410000 */
[----:B------:R1:W-:Y:S01]  /*17cc0*/  @P0 LDGSTS.E.BYPASS.LTC128B.128 [R227+0xb100], [R6.64], !P5 ;  /* 0x0b10000006e30fae */ /* 0x0003e2000e901d48 */
[----:B------:R-:W-:Y:S01]  /*17cd0*/  @P0 IADD3 R4, P1, R8, R235, RZ ;  /* 0x000000eb08040210 */ /* 0x000fe20007f3e0ff */
[C---:B------:R-:W-:Y:S01]  /*17ce0*/  FMUL.FTZ R74, R0.reuse, R74 ;  /* 0x0000004a004a7220 */ /* 0x040fe20000410000 */
[----:B------:R-:W1:Y:S01]  /*17cf0*/  MUFU.EX2 R165, R11 ;  /* 0x0000000b00a57308 */ /* 0x000e620000000800 */
[C---:B------:R-:W-:Y:S01]  /*17d00*/  FMUL.FTZ R75, R0.reuse, R75 ;  /* 0x0000004b004b7220 */ /* 0x040fe20000410000 */
[----:B------:R-:W-:Y:S01]  /*17d10*/  @P0 IADD3.X R5, R9, R234, RZ, P1, !PT ;  /* 0x000000ea09050210 */ /* 0x000fe20000ffe4ff */
[C---:B--2---:R-:W-:Y:S02]  /*17d20*/  FMUL.FTZ R10, R0.reuse, R126 ;  /* 0x0000007e000a7220 */ /* 0x044fe40000410000 */
[----:B------:R-:W-:Y:S02]  /*17d30*/  FMUL.FTZ R78, R0, R78 ;  /* 0x0000004e004e7220 */ /* 0x000fe40000410000 */
[----:B------:R2:W-:Y:S01]  /*17d40*/  @P0 LDGSTS.E.BYPASS.LTC128B.128 [R227+0xf100], [R4.64], !P4 ;  /* 0x0f10000004e30fae */ /* 0x0005e2000e101d48 */
[C---:B-----5:R-:W-:Y:S02]  /*17d50*/  FMUL.FTZ R8, R2.reuse, R124 ;  /* 0x0000007c02087220 */ /* 0x060fe40000410000 */
[----:B------:R-:W-:Y:S01]  /*17d60*/  FMUL.FTZ R9, R2, R125 ;  /* 0x0000007d02097220 */ /* 0x000fe20000410000 */
[----:B------:R-:W-:Y:S01]  /*17d70*/  MUFU.EX2 R194, R24 ;  /* 0x0000001800c27308 */ /* 0x000fe20000000800 */
[C---:B------:R-:W-:Y:S02]  /*17d80*/  FMUL.FTZ R79, R0.reuse, R79 ;  /* 0x0000004f004f7220 */ /* 0x040fe40000410000 */
[C---:B------:R-:W-:Y:S01]  /*17d90*/  FMUL.FTZ R82, R0.reuse, R82 ;  /* 0x0000005200527220 */ /* 0x040fe20000410000 */
[----:B------:R-:W5:Y:S01]  /*17da0*/  LDSM.16.MT88.4 R144, [R205+0x100] ;  /* 0x00010000cd90783b */ /* 0x000f620000004200 */
[C---:B------:R-:W-:Y:S02]  /*17db0*/  FMUL.FTZ R83, R0.reuse, R83 ;  /* 0x0000005300537220 */ /* 0x040fe40000410000 */
[C---:B------:R-:W-:Y:S02]  /*17dc0*/  FMUL.FTZ R86, R0.reuse, R86 ;  /* 0x0000005600567220 */ /* 0x040fe40000410000 */
[C---:B------:R-:W-:Y:S01]  /*17dd0*/  FMUL.FTZ R87, R0.reuse, R87 ;  /* 0x0000005700577220 */ /* 0x040fe20000410000 */
[----:B------:R-:W-:Y:S01]  /*17de0*/  MUFU.EX2 R193, R25 ;  /* 0x0000001900c17308 */ /* 0x000fe20000000800 */
[C---:B------:R-:W-:Y:S01]  /*17df0*/  FMUL.FTZ R90, R0.reuse, R90 ;  /* 0x0000005a005a7220 */ /* 0x040fe20000410000 */
[----:B------:R-:W5:Y:S01]  /*17e00*/  LDSM.16.MT88.4 R148, [R206+0x100] ;  /* 0x00010000ce94783b */ /* 0x000f620000004200 */
[----:B-1----:R-:W-:Y:S01]  /*17e10*/  FMUL.FTZ R6, R0, R122 ;  /* 0x0000007a00067220 */ /* 0x002fe20000410000 */
[----:B------:R-:W-:Y:S01]  /*17e20*/  F2FP.BF16.PACK_AB R122, R230, R231 ;  /* 0x000000e7e67a723e */ /* 0x000fe200000010ff */
[C---:B------:R-:W-:Y:S01]  /*17e30*/  FMUL.FTZ R7, R0.reuse, R123 ;  /* 0x0000007b00077220 */ /* 0x040fe20000410000 */
[----:B------:R-:W-:Y:S01]  /*17e40*/  F2FP.BF16.PACK_AB R123, R165, R166 ;  /* 0x000000a6a57b723e */ /* 0x000fe200000010ff */
[C---:B------:R-:W-:Y:S02]  /*17e50*/  FMUL.FTZ R11, R0.reuse, R127 ;  /* 0x0000007f000b7220 */ /* 0x040fe40000410000 */
[----:B------:R-:W-:Y:S01]  /*17e60*/  FMUL.FTZ R91, R0, R91 ;  /* 0x0000005b005b7220 */ /* 0x000fe20000410000 */
[----:B------:R-:W1:Y:S01]  /*17e70*/  LDSM.16.MT88.4 R152, [R209+0x100] ;  /* 0x00010000d198783b */ /* 0x000e620000004200 */
[----:B------:R-:W-:Y:S01]  /*17e80*/  MUFU.EX2 R158, R26 ;  /* 0x0000001a009e7308 */ /* 0x000fe20000000800 */
[--C-:B------:R-:W-:Y:S02]  /*17e90*/  FFMA.FTZ R30, R30, c[0x0][0x2d0], -R3.reuse ;  /* 0x0000b4001e1e7a23 */ /* 0x100fe40000010803 */
[----:B--2---:R-:W-:Y:S01]  /*17ea0*/  FMUL.FTZ R4, R2, R120 ;  /* 0x0000007802047220 */ /* 0x004fe20000410000 */
[----:B------:R-:W-:Y:S01]  /*17eb0*/  F2FP.BF16.PACK_AB R120, R232, R233 ;  /* 0x000000e9e878723e */ /* 0x000fe200000010ff */
[----:B------:R-:W-:Y:S01]  /*17ec0*/  FMUL.FTZ R5, R2, R121 ;  /* 0x0000007902057220 */ /* 0x000fe20000410000 */
[----:B------:R-:W-:Y:S01]  /*17ed0*/  F2FP.BF16.PACK_AB R121, R167, R188 ;  /* 0x000000bca779723e */ /* 0x000fe200000010ff */
[----:B------:R-:W2:Y:S01]  /*17ee0*/  LDSM.16.MT88.4 R124, [R208+0x100] ;  /* 0x00010000d07c783b */ /* 0x000ea20000004200 */
[--C-:B------:R-:W-:Y:S02]  /*17ef0*/  FFMA.FTZ R31, R31, c[0x0][0x2d0], -R3.reuse ;  /* 0x0000b4001f1f7a23 */ /* 0x100fe40000010803 */
[----:B------:R1:W-:Y:S01]  /*17f00*/  MUFU.EX2 R157, R27 ;  /* 0x0000001b009d7308 */ /* 0x0003e20000000800 */
[--C-:B------:R-:W-:Y:S02]  /*17f10*/  FFMA.FTZ R34, R34, c[0x0][0x2d0], -R3.reuse ;  /* 0x0000b40022227a23 */ /* 0x100fe40000010803 */
[--C-:B------:R-:W-:Y:S02]  /*17f20*/  FFMA.FTZ R35, R35, c[0x0][0x2d0], -R3.reuse ;  /* 0x0000b40023237a23 */ /* 0x100fe40000010803 */
[----:B------:R-:W0:Y:S01]  /*17f30*/  LDGDEPBAR ;  /* 0x00000000000079af */ /* 0x000e220000000000 */
[--C-:B------:R-:W-:Y:S02]  /*17f40*/  FFMA.FTZ R36, R36, c[0x0][0x2d0], -R156.reuse ;  /* 0x0000b40024247a23 */ /* 0x100fe4000001089c */
[--C-:B------:R-:W-:Y:S02]  /*17f50*/  FFMA.FTZ R37, R37, c[0x0][0x2d0], -R156.reuse ;  /* 0x0000b40025257a23 */ /* 0x100fe4000001089c */
[----:B------:R-:W-:Y:S01]  /*17f60*/  MUFU.EX2 R192, R28 ;  /* 0x0000001c00c07308 */ /* 0x000fe20000000800 */
[--C-:B------:R-:W-:Y:S01]  /*17f70*/  FFMA.FTZ R40, R40, c[0x0][0x2d0], -R156.reuse ;  /* 0x0000b40028287a23 */ /* 0x100fe2000001089c */
[C---:B-----5:R-:W-:Y:S05]  /*17f80*/  HMMA.16816.F32.BF16 R4, R120.reuse, R144, R4 ;  /* 0x000000907804723c */ /* 0x060fea0000041804 */
[--C-:B------:R-:W-:Y:S03]  /*17f90*/  FFMA.FTZ R41, R41, c[0x0][0x2d0], -R156.reuse ;  /* 0x0000b40029297a23 */ /* 0x100fe6000001089c */
[----:B------:R-:W-:Y:S01]  /*17fa0*/  MUFU.EX2 R190, R29 ;  /* 0x0000001d00be7308 */ /* 0x000fe20000000800 */
[C---:B------:R-:W-:Y:S01]  /*17fb0*/  HMMA.16816.F32.BF16 R8, R120.reuse, R146, R8 ;  /* 0x000000927808723c */ /* 0x040fe20000041808 */
[----:B------:R-:W5:Y:S02]  /*17fc0*/  LDSM.16.MT88.4 R144, [R205+0x4100] ;  /* 0x00410000cd90783b */ /* 0x000f640000004200 */
[--C-:B------:R-:W-:Y:S02]  /*17fd0*/  FFMA.FTZ R38, R38, c[0x0][0x2d0], -R3.reuse ;  /* 0x0000b40026267a23 */ /* 0x100fe40000010803 */
[--C-:B------:R-:W-:Y:S03]  /*17fe0*/  FFMA.FTZ R39, R39, c[0x0][0x2d0], -R3.reuse ;  /* 0x0000b40027277a23 */ /* 0x100fe60000010803 */
[C---:B------:R-:W-:Y:S01]  /*17ff0*/  HMMA.16816.F32.BF16 R68, R120.reuse, R148, R68 ;  /* 0x000000947844723c */ /* 0x040fe20000041844 */
[----:B-1----:R-:W-:Y:S01]  /*18000*/  LDSM.16.MT88.4 R24, [R206+0x1100] ;  /* 0x00110000ce18783b */ /* 0x002fe20000004200 */
[----:B------:R-:W-:Y:S02]  /*18010*/  MUFU.EX2 R191, R32 ;  /* 0x0000002000bf7308 */ /* 0x000fe40000000800 */
[--C-:B------:R-:W-:Y:S02]  /*18020*/  FFMA.FTZ R42, R42, c[0x0][0x2d0], -R3.reuse ;  /* 0x0000b4002a2a7a23 */ /* 0x100fe40000010803 */
[--C-:B------:R-:W-:Y:S02]  /*18030*/  FFMA.FTZ R43, R43, c[0x0][0x2d0], -R3.reuse ;  /* 0x0000b4002b2b7a23 */ /* 0x100fe40000010803 */
[C---:B------:R-:W-:Y:S01]  /*18040*/  HMMA.16816.F32.BF16 R72, R120.reuse, R150, R72 ;  /* 0x000000967848723c */ /* 0x040fe20000041848 */
[----:B------:R-:W1:Y:S03]  /*18050*/  LDSM.16.MT88.4 R148, [R206+0x4100] ;  /* 0x00410000ce94783b */ /* 0x000e660000004200 */
[----:B------:R-:W-:Y:S01]  /*18060*/  MUFU.EX2 R189, R33 ;  /* 0x0000002100bd7308 */ /* 0x000fe20000000800 */
[--C-:B------:R-:W-:Y:S02]  /*18070*/  FFMA.FTZ R44, R44, c[0x0][0x2d0], -R156.reuse ;  /* 0x0000b4002c2c7a23 */ /* 0x100fe4000001089c */
[--C-:B------:R-:W-:Y:S01]  /*18080*/  FFMA.FTZ R45, R45, c[0x0][0x2d0], -R156.reuse ;  /* 0x0000b4002d2d7a23 */ /* 0x100fe2000001089c */
[C---:B------:R-:W-:Y:S04]  /*18090*/  HMMA.16816.F32.BF16 R76, R120.reuse, R152, R76 ;  /* 0x00000098784c723c */ /* 0x040fe8000004184c */
[--C-:B------:R-:W-:Y:S02]  /*180a0*/  FFMA.FTZ R46, R46, c[0x0][0x2d0], -R3.reuse ;  /* 0x0000b4002e2e7a23 */ /* 0x100fe40000010803 */
[----:B------:R-:W-:Y:S01]  /*180b0*/  MUFU.EX2 R153, R34 ;  /* 0x0000002200997308 */ /* 0x000fe20000000800 */
[--C-:B------:R-:W-:Y:S01]  /*180c0*/  FFMA.FTZ R47, R47, c[0x0][0x2d0], -R3.reuse ;  /* 0x0000b4002f2f7a23 */ /* 0x100fe20000010803 */
[C---:B------:R-:W-:Y:S04]  /*180d0*/  HMMA.16816.F32.BF16 R80, R120.reuse, R154, R80 ;  /* 0x0000009a7850723c */ /* 0x040fe80000041850 */
[--C-:B------:R-:W-:Y:S02]  /*180e0*/  FFMA.FTZ R48, R48, c[0x0][0x2d0], -R156.reuse ;  /* 0x0000b40030307a23 */ /* 0x100fe4000001089c */
[--C-:B------:R-:W-:Y:S02]  /*180f0*/  FFMA.FTZ R49, R49, c[0x0][0x2d0], -R156.reuse ;  /* 0x0000b40031317a23 */ /* 0x100fe4000001089c */
[C---:B--2---:R-:W-:Y:S01]  /*18100*/  HMMA.16816.F32.BF16 R84, R120.reuse, R124, R84 ;  /* 0x0000007c7854723c */ /* 0x044fe20000041854 */
[----:B------:R-:W-:Y:S03]  /*18110*/  MUFU.EX2 R155, R30 ;  /* 0x0000001e009b7308 */ /* 0x000fe60000000800 */
[--C-:B------:R-:W-:Y:S02]  /*18120*/  FFMA.FTZ R50, R50, c[0x0][0x2d0], -R3.reuse ;  /* 0x0000b40032327a23 */ /* 0x100fe40000010803 */
[--C-:B------:R-:W-:Y:S02]  /*18130*/  FFMA.FTZ R51, R51, c[0x0][0x2d0], -R3.reuse ;  /* 0x0000b40033337a23 */ /* 0x100fe40000010803 */
[C---:B------:R-:W-:Y:S01]  /*18140*/  HMMA.16816.F32.BF16 R88, R120.reuse, R126, R88 ;  /* 0x0000007e7858723c */ /* 0x040fe20000041858 */
[----:B------:R-:W2:Y:S02]  /*18150*/  LDSM.16.MT88.4 R124, [R209+0x4100] ;  /* 0x00410000d17c783b */ /* 0x000ea40000004200 */
[----:B------:R1:W-:Y:S01]  /*18160*/  MUFU.EX2 R154, R31 ;  /* 0x0000001f009a7308 */ /* 0x0003e20000000800 */
[C---:B------:R-:W-:Y:S02]  /*18170*/  FMUL.FTZ R92, R2.reuse, R92 ;  /* 0x0000005c025c7220 */ /* 0x040fe40000410000 */
[----:B------:R-:W-:Y:S02]  /*18180*/  FMUL.FTZ R93, R2, R93 ;  /* 0x0000005d025d7220 */ /* 0x000fe40000410000 */
[C---:B------:R-:W-:Y:S04]  /*18190*/  FMUL.FTZ R94, R0.reuse, R94 ;  /* 0x0000005e005e7220 */ /* 0x040fe80000410000 */
[----:B------:R-:W-:Y:S01]  /*181a0*/  FMUL.FTZ R95, R0, R95 ;  /* 0x0000005f005f7220 */ /* 0x000fe20000410000 */
[----:B------:R2:W-:Y:S01]  /*181b0*/  MUFU.EX2 R152, R35 ;  /* 0x0000002300987308 */ /* 0x0005e20000000800 */
[--C-:B------:R-:W-:Y:S02]  /*181c0*/  FFMA.FTZ R12, R12, c[0x0][0x2d0], -R156.reuse ;  /* 0x0000b4000c0c7a23 */ /* 0x100fe4000001089c */
[--C-:B------:R-:W-:Y:S02]  /*181d0*/  FFMA.FTZ R13, R13, c[0x0][0x2d0], -R156.reuse ;  /* 0x0000b4000d0d7a23 */ /* 0x100fe4000001089c */
[--C-:B------:R-:W-:Y:S01]  /*181e0*/  FFMA.FTZ R14, R14, c[0x0][0x2d0], -R3.reuse ;  /* 0x0000b4000e0e7a23 */ /* 0x100fe20000010803 */
[C---:B-----5:R-:W-:Y:S03]  /*181f0*/  HMMA.16816.F32.BF16 R92, R120.reuse, R144, R92 ;  /* 0x00000090785c723c */ /* 0x060fe6000004185c */
[--C-:B------:R-:W-:Y:S01]  /*18200*/  FFMA.FTZ R15, R15, c[0x0][0x2d0], -R3.reuse ;  /* 0x0000b4000f0f7a23 */ /* 0x100fe20000010803 */
[----:B------:R5:W-:Y:S01]  /*18210*/  MUFU.EX2 R229, R12 ;  /* 0x0000000c00e57308 */ /* 0x000be20000000800 */
[C---:B------:R-:W-:Y:S02]  /*18220*/  FMUL.FTZ R96, R2.reuse, R96 ;  /* 0x0000006002607220 */ /* 0x040fe40000410000 */
[----:B------:R-:W-:Y:S01]  /*18230*/  FMUL.FTZ R97, R2, R97 ;  /* 0x0000006102617220 */ /* 0x000fe20000410000 */
[----:B-1----:R-:W-:Y:S01]  /*18240*/  LDSM.16.MT88.4 R28, [R206+0x1900] ;  /* 0x00190000ce1c783b */ /* 0x002fe20000004200 */
[C---:B------:R-:W-:Y:S03]  /*18250*/  FMUL.FTZ R98, R0.reuse, R98 ;  /* 0x0000006200627220 */ /* 0x040fe60000410000 */
[----:B------:R-:W-:Y:S02]  /*18260*/  FMUL.FTZ R99, R0, R99 ;  /* 0x0000006300637220 */ /* 0x000fe40000410000 */
[----:B------:R1:W1:Y:S01]  /*18270*/  MUFU.EX2 R203, R13 ;  /* 0x0000000d00cb7308 */ /* 0x0002620000000800 */
[C---:B------:R-:W-:Y:S02]  /*18280*/  FMUL.FTZ R100, R2.reuse, R100 ;  /* 0x0000006402647220 */ /* 0x040fe40000410000 */
[----:B------:R-:W-:Y:S01]  /*18290*/  FMUL.FTZ R101, R2, R101 ;  /* 0x0000006502657220 */ /* 0x000fe20000410000 */
[----:B--2---:R-:W-:Y:S01]  /*182a0*/  LDSM.16.MT88.4 R32, [R209+0x1900] ;  /* 0x00190000d120783b */ /* 0x004fe20000004200 */
[C---:B------:R-:W-:Y:S03]  /*182b0*/  HMMA.16816.F32.BF16 R96, R120.reuse, R146, R96 ;  /* 0x000000927860723c */ /* 0x040fe60000041860 */
[C---:B------:R-:W-:Y:S02]  /*182c0*/  FMUL.FTZ R102, R0.reuse, R102 ;  /* 0x0000006600667220 */ /* 0x040fe40000410000 */
[----:B------:R2:W-:Y:S01]  /*182d0*/  MUFU.EX2 R164, R14 ;  /* 0x0000000e00a47308 */ /* 0x0005e20000000800 */
[----:B------:R-:W-:Y:S01]  /*182e0*/  FMUL.FTZ R103, R0, R103 ;  /* 0x0000006700677220 */ /* 0x000fe20000410000 */
[----:B------:R-:W3:Y:S01]  /*182f0*/  LDSM.16.MT88.4 R144, [R208+0x4100] ;  /* 0x00410000d090783b */ /* 0x000ee20000004200 */
[--C-:B------:R-:W-:Y:S04]  /*18300*/  FFMA.FTZ R16, R16, c[0x0][0x2d0], -R156.reuse ;  /* 0x0000b40010107a23 */ /* 0x100fe8000001089c */
[--C-:B------:R-:W-:Y:S01]  /*18310*/  FFMA.FTZ R17, R17, c[0x0][0x2d0], -R156.reuse ;  /* 0x0000b40011117a23 */ /* 0x100fe2000001089c */
[C---:B------:R-:W-:Y:S02]  /*18320*/  HMMA.16816.F32.BF16 R100, R120.reuse, R148, R100 ;  /* 0x000000947864723c */ /* 0x040fe40000041864 */
[----:B------:R2:W-:Y:S01]  /*18330*/  MUFU.EX2 R163, R15 ;  /* 0x0000000f00a37308 */ /* 0x0005e20000000800 */
[--C-:B------:R-:W-:Y:S02]  /*18340*/  FFMA.FTZ R18, R18, c[0x0][0x2d0], -R3.reuse ;  /* 0x0000b40012127a23 */ /* 0x100fe40000010803 */
[--C-:B------:R-:W-:Y:S02]  /*18350*/  FFMA.FTZ R19, R19, c[0x0][0x2d0], -R3.reuse ;  /* 0x0000b40013137a23 */ /* 0x100fe40000010803 */
[C---:B------:R-:W-:Y:S02]  /*18360*/  FMUL.FTZ R104, R2.reuse, R104 ;  /* 0x0000006802687220 */ /* 0x040fe40000410000 */
[----:B------:R-:W-:Y:S03]  /*18370*/  FMUL.FTZ R105, R2, R105 ;  /* 0x0000006902697220 */ /* 0x000fe60000410000 */
[----:B------:R2:W-:Y:S01]  /*18380*/  MUFU.EX2 R202, R16 ;  /* 0x0000001000ca7308 */ /* 0x0005e20000000800 */
[C---:B------:R-:W-:Y:S02]  /*18390*/  FMUL.FTZ R106, R0.reuse, R106 ;  /* 0x0000006a006a7220 */ /* 0x040fe40000410000 */
[----:B------:R-:W-:Y:S02]  /*183a0*/  FMUL.FTZ R107, R0, R107 ;  /* 0x0000006b006b7220 */ /* 0x000fe40000410000 */
[C---:B-----5:R-:W-:Y:S02]  /*183b0*/  FMUL.FTZ R12, R2.reuse, R128 ;  /* 0x00000080020c7220 */ /* 0x060fe40000410000 */
[----:B-1----:R-:W-:Y:S02]  /*183c0*/  FMUL.FTZ R13, R2, R129 ;  /* 0x00000081020d7220 */ /* 0x002fe40000410000 */
[----:B--2---:R-:W-:Y:S01]  /*183d0*/  FMUL.FTZ R14, R0, R130 ;  /* 0x00000082000e7220 */ /* 0x004fe20000410000 */
[C---:B------:R-:W-:Y:S01]  /*183e0*/  HMMA.16816.F32.BF16 R104, R120.reuse, R150, R104 ;  /* 0x000000967868723c */ /* 0x040fe20000041868 */
[----:B------:R1:W2:Y:S01]  /*183f0*/  MUFU.EX2 R201, R17 ;  /* 0x0000001100c97308 */ /* 0x0002a20000000800 */
[----:B------:R-:W-:Y:S01]  /*18400*/  LDSM.16.MT88.4 R148, [R208+0x900] ;  /* 0x00090000d094783b */ /* 0x000fe20000004200 */
[----:B------:R-:W-:Y:S02]  /*18410*/  FMUL.FTZ R108, R2, R108 ;  /* 0x0000006c026c7220 */ /* 0x000fe40000410000 */
[----:B------:R-:W-:Y:S02]  /*18420*/  FMUL.FTZ R15, R0, R131 ;  /* 0x00000083000f7220 */ /* 0x000fe40000410000 */
[----:B------:R-:W-:Y:S02]  /*18430*/  FMUL.FTZ R109, R2, R109 ;  /* 0x0000006d026d7220 */ /* 0x000fe40000410000 */
[C---:B------:R-:W-:Y:S01]  /*18440*/  FMUL.FTZ R110, R0.reuse, R110 ;  /* 0x0000006e006e7220 */ /* 0x040fe20000410000 */
[----:B------:R-:W5:Y:S01]  /*18450*/  LDSM.16.MT88.4 R128, [R205+0x900] ;  /* 0x00090000cd80783b */ /* 0x000f620000004200 */
[----:B------:R2:W-:Y:S01]  /*18460*/  MUFU.EX2 R162, R18 ;  /* 0x0000001200a27308 */ /* 0x0005e20000000800 */
[C---:B------:R-:W-:Y:S03]  /*18470*/  HMMA.16816.F32.BF16 R12, R120.reuse, R124, R12 ;  /* 0x0000007c780c723c */ /* 0x040fe6000004180c */
[----:B------:R-:W-:Y:S02]  /*18480*/  FMUL.FTZ R111, R0, R111 ;  /* 0x0000006f006f7220 */ /* 0x000fe40000410000 */
[C---:B------:R-:W-:Y:S02]  /*18490*/  FMUL.FTZ R16, R2.reuse, R132 ;  /* 0x0000008402107220 */ /* 0x040fe40000410000 */
[C---:B------:R-:W-:Y:S02]  /*184a0*/  FMUL.FTZ R112, R2.reuse, R112 ;  /* 0x0000007002707220 */ /* 0x040fe40000410000 */
[----:B------:R3:W3:Y:S01]  /*184b0*/  MUFU.EX2 R161, R19 ;  /* 0x0000001300a17308 */ /* 0x0006e20000000800 */
[C---:B------:R-:W-:Y:S01]  /*184c0*/  HMMA.16816.F32.BF16 R108, R120.reuse, R126, R108 ;  /* 0x0000007e786c723c */ /* 0x040fe2000004186c */
[----:B------:R-:W4:Y:S02]  /*184d0*/  LDSM.16.MT88.4 R124, [R206+0x900] ;  /* 0x00090000ce7c783b */ /* 0x000f240000004200 */
[C---:B-1----:R-:W-:Y:S02]  /*184e0*/  FMUL.FTZ R17, R2.reuse, R133 ;  /* 0x0000008502117220 */ /* 0x042fe40000410000 */
[----:B------:R-:W-:Y:S02]  /*184f0*/  FMUL.FTZ R113, R2, R113 ;  /* 0x0000007102717220 */ /* 0x000fe40000410000 */
[C---:B------:R-:W-:Y:S02]  /*18500*/  FMUL.FTZ R114, R0.reuse, R114 ;  /* 0x0000007200727220 */ /* 0x040fe40000410000 */
[----:B------:R-:W-:Y:S01]  /*18510*/  FMUL.FTZ R115, R0, R115 ;  /* 0x0000007300737220 */ /* 0x000fe20000410000 */
[----:B------:R-:W-:Y:S02]  /*18520*/  MUFU.EX2 R119, R50 ;  /* 0x0000003200777308 */ /* 0x000fe40000000800 */
[--C-:B------:R-:W-:Y:S02]  /*18530*/  FFMA.FTZ R20, R20, c[0x0][0x2d0], -R156.reuse ;  /* 0x0000b40014147a23 */ /* 0x100fe4000001089c */
[----:B--2---:R-:W-:Y:S02]  /*18540*/  FMUL.FTZ R18, R0, R134 ;  /* 0x0000008600127220 */ /* 0x004fe40000410000 */
[--C-:B------:R-:W-:Y:S02]  /*18550*/  FFMA.FTZ R21, R21, c[0x0][0x2d0], -R156.reuse ;  /* 0x0000b40015157a23 */ /* 0x100fe4000001089c */
[--C-:B------:R-:W-:Y:S02]  /*18560*/  FFMA.FTZ R22, R22, c[0x0][0x2d0], -R3.reuse ;  /* 0x0000b40016167a23 */ /* 0x100fe40000010803 */
[----:B------:R-:W-:Y:S01]  /*18570*/  MUFU.EX2 R118, R51 ;  /* 0x0000003300767308 */ /* 0x000fe20000000800 */
[--C-:B------:R-:W-:Y:S02]  /*18580*/  FFMA.FTZ R23, R23, c[0x0][0x2d0], -R3.reuse ;  /* 0x0000b40017177a23 */ /* 0x100fe40000010803 */
[----:B---3--:R-:W-:Y:S02]  /*18590*/  FMUL.FTZ R19, R0, R135 ;  /* 0x0000008700137220 */ /* 0x008fe40000410000 */
[----:B------:R-:W1:Y:S01]  /*185a0*/  LDSM.16.MT88.4 R132, [R209+0x900] ;  /* 0x00090000d184783b */ /* 0x000e620000004200 */
[--C-:B------:R-:W-:Y:S02]  /*185b0*/  FFMA.FTZ R65, R65, c[0x0][0x2d0], -R156.reuse ;  /* 0x0000b40041417a23 */ /* 0x100fe4000001089c */
[--C-:B------:R-:W-:Y:S02]  /*185c0*/  FFMA.FTZ R52, R52, c[0x0][0x2d0], -R156.reuse ;  /* 0x0000b40034347a23 */ /* 0x100fe4000001089c */
[C---:B------:R-:W-:Y:S01]  /*185d0*/  HMMA.16816.F32.BF16 R16, R120.reuse, R144, R16 ;  /* 0x000000907810723c */ /* 0x040fe20000041810 */
[----:B------:R-:W-:Y:S02]  /*185e0*/  MUFU.EX2 R200, R20 ;  /* 0x0000001400c87308 */ /* 0x000fe40000000800 */
[--C-:B------:R-:W-:Y:S02]  /*185f0*/  FFMA.FTZ R53, R53, c[0x0][0x2d0], -R156.reuse ;  /* 0x0000b40035357a23 */ /* 0x100fe4000001089c */
[--C-:B------:R-:W-:Y:S02]  /*18600*/  FFMA.FTZ R56, R56, c[0x0][0x2d0], -R156.reuse ;  /* 0x0000b40038387a23 */ /* 0x100fe4000001089c */
[--C-:B------:R-:W-:Y:S01]  /*18610*/  FFMA.FTZ R57, R57, c[0x0][0x2d0], -R156.reuse ;  /* 0x0000b40039397a23 */ /* 0x100fe2000001089c */
[----:B------:R-:W-:Y:S01]  /*18620*/  HMMA.16816.F32.BF16 R112, R120, R146, R112 ;  /* 0x000000927870723c */ /* 0x000fe20000041870 */
[----:B------:R-:W2:Y:S02]  /*18630*/  LDSM.16.MT88.4 R144, [R205+0x4900] ;  /* 0x00490000cd90783b */ /* 0x000ea40000004200 */
[----:B------:R-:W-:Y:S01]  /*18640*/  MUFU.EX2 R65, R65 ;  /* 0x0000004100417308 */ /* 0x000fe20000000800 */
[--C-:B------:R-:W-:Y:S02]  /*18650*/  FFMA.FTZ R54, R54, c[0x0][0x2d0], -R3.reuse ;  /* 0x0000b40036367a23 */ /* 0x100fe40000010803 */
[--C-:B------:R-:W-:Y:S01]  /*18660*/  FFMA.FTZ R55, R55, c[0x0][0x2d0], -R3.reuse ;  /* 0x0000b40037377a23 */ /* 0x100fe20000010803 */
[----:B------:R-:W-:Y:S01]  /*18670*/  F2FP.BF16.PACK_AB R120, R203, R229 ;  /* 0x000000e5cb78723e */ /* 0x000fe200000010ff */
[--C-:B------:R-:W-:Y:S01]  /*18680*/  FFMA.FTZ R58, R58, c[0x0][0x2d0], -R3.reuse ;  /* 0x0000b4003a3a7a23 */ /* 0x100fe20000010803 */
[----:B------:R-:W-:Y:S03]  /*18690*/  F2FP.BF16.PACK_AB R122, R201, R202 ;  /* 0x000000cac97a723e */ /* 0x000fe600000010ff */
[----:B------:R-:W-:Y:S01]  /*186a0*/  F2FP.BF16.PACK_AB R121, R163, R164 ;  /* 0x000000a4a379723e */ /* 0x000fe200000010ff */
[----:B------:R-:W3:Y:S01]  /*186b0*/  MUFU.EX2 R195, R21 ;  /* 0x0000001500c37308 */ /* 0x000ee20000000800 */
[----:B------:R-:W-:Y:S01]  /*186c0*/  F2FP.BF16.PACK_AB R123, R161, R162 ;  /* 0x000000a2a17b723e */ /* 0x000fe200000010ff */
[--C-:B------:R-:W-:Y:S02]  /*186d0*/  FFMA.FTZ R59, R59, c[0x0][0x2d0], -R3.reuse ;  /* 0x0000b4003b3b7a23 */ /* 0x100fe40000010803 */
[--C-:B------:R-:W-:Y:S02]  /*186e0*/  FFMA.FTZ R60, R60, c[0x0][0x2d0], -R156.reuse ;  /* 0x0000b4003c3c7a23 */ /* 0x100fe4000001089c */
[--C-:B------:R-:W-:Y:S02]  /*186f0*/  FFMA.FTZ R61, R61, c[0x0][0x2d0], -R156.reuse ;  /* 0x0000b4003d3d7a23 */ /* 0x100fe4000001089c */
[C---:B-----5:R-:W-:Y:S02]  /*18700*/  HMMA.16816.F32.BF16 R4, R120.reuse, R128, R4 ;  /* 0x000000807804723c */ /* 0x060fe40000041804 */
[----:B------:R5:W-:Y:S01]  /*18710*/  MUFU.EX2 R160, R22 ;  /* 0x0000001600a07308 */ /* 0x000be20000000800 */
[----:B------:R-:W-:Y:S02]  /*18720*/  FFMA.FTZ R64, R64, c[0x0][0x2d0], -R156 ;  /* 0x0000b40040407a23 */ /* 0x000fe4000001089c */
[--C-:B------:R-:W-:Y:S02]  /*18730*/  FFMA.FTZ R62, R62, c[0x0][0x2d0], -R3.reuse ;  /* 0x0000b4003e3e7a23 */ /* 0x100fe40000010803 */
[--C-:B------:R-:W-:Y:S01]  /*18740*/  FFMA.FTZ R63, R63, c[0x0][0x2d0], -R3.reuse ;  /* 0x0000b4003f3f7a23 */ /* 0x100fe20000010803 */
[C---:B------:R-:W-:Y:S01]  /*18750*/  HMMA.16816.F32.BF16 R8, R120.reuse, R130, R8 ;  /* 0x000000827808723c */ /* 0x040fe20000041808 */
[----:B------:R-:W-:Y:S03]  /*18760*/  LDSM.16.MT88.4 R128, [R209+0x4900] ;  /* 0x00490000d180783b */ /* 0x000fe60000004200 */
[----:B------:R-:W2:Y:S01]  /*18770*/  MUFU.EX2 R159, R23 ;  /* 0x00000017009f7308 */ /* 0x000ea20000000800 */
[--C-:B------:R-:W-:Y:S02]  /*18780*/  FFMA.FTZ R66, R66, c[0x0][0x2d0], -R3.reuse ;  /* 0x0000b40042427a23 */ /* 0x100fe40000010803 */
[----:B------:R-:W-:Y:S01]  /*18790*/  FFMA.FTZ R3, R67, c[0x0][0x2d0], -R3 ;  /* 0x0000b40043037a23 */ /* 0x000fe20000010803 */
[C---:B----4-:R-:W-:Y:S04]  /*187a0*/  HMMA.16816.F32.BF16 R68, R120.reuse, R124, R68 ;  /* 0x0000007c7844723c */ /* 0x050fe80000041844 */
[----:B---3--:R-:W-:Y:S01]  /*187b0*/  F2FP.BF16.PACK_AB R20, R195, R200 ;  /* 0x000000c8c314723e */ /* 0x008fe200000010ff */
[----:B------:R-:W-:Y:S01]  /*187c0*/  FFMA.FTZ R2, R2, R242, R233 ;  /* 0x000000f202027223 */ /* 0x000fe200000100e9 */
[----:B------:R-:W-:Y:S01]  /*187d0*/  MUFU.EX2 R52, R52 ;  /* 0x0000003400347308 */ /* 0x000fe20000000800 */
[----:B------:R-:W-:Y:S01]  /*187e0*/  FFMA.FTZ R0, R0, R241, R188 ;  /* 0x000000f100007223 */ /* 0x000fe200000100bc */
[C---:B------:R-:W-:Y:S01]  /*187f0*/  HMMA.16816.F32.BF16 R72, R120.reuse, R126, R72 ;  /* 0x0000007e7848723c */ /* 0x040fe20000041848 */
[----:B------:R-:W3:Y:S03]  /*18800*/  LDSM.16.MT88.4 R124, [R206+0x4900] ;  /* 0x00490000ce7c783b */ /* 0x000ee60000004200 */
[----:B-----5:R-:W-:Y:S01]  /*18810*/  F2FP.BF16.PACK_AB R22, R193, R194 ;  /* 0x000000c2c116723e */ /* 0x020fe200000010ff */
[----:B------:R-:W-:Y:S02]  /*18820*/  FADD.FTZ R2, R232, R2 ;  /* 0x00000002e8027221 */ /* 0x000fe40000010000 */
[----:B------:R-:W-:Y:S01]  /*18830*/  FADD.FTZ R0, R167, R0 ;  /* 0x00000000a7007221 */ /* 0x000fe20000010000 */
[C---:B-1----:R-:W-:Y:S01]  /*18840*/  HMMA.16816.F32.BF16 R76, R120.reuse, R132, R76 ;  /* 0x00000084784c723c */ /* 0x042fe2000004184c */
[----:B------:R-:W-:Y:S03]  /*18850*/  MUFU.EX2 R53, R53 ;  /* 0x0000003500357308 */ /* 0x000fe60000000800 */
[----:B--2---:R-:W-:Y:S01]  /*18860*/  F2FP.BF16.PACK_AB R21, R159, R160 ;  /* 0x000000a09f15723e */ /* 0x004fe200000010ff */
[----:B------:R-:W-:Y:S01]  /*18870*/  FADD.FTZ R2, R231, R2 ;  /* 0x00000002e7027221 */ /* 0x000fe20000010000 */
[----:B------:R-:W-:Y:S01]  /*18880*/  F2FP.BF16.PACK_AB R23, R157, R158 ;  /* 0x0000009e9d17723e */ /* 0x000fe200000010ff */
[----:B------:R-:W-:Y:S01]  /*18890*/  FADD.FTZ R0, R166, R0 ;  /* 0x00000000a6007221 */ /* 0x000fe20000010000 */
[C---:B------:R-:W-:Y:S01]  /*188a0*/  HMMA.16816.F32.BF16 R80, R120.reuse, R134, R80 ;  /* 0x000000867850723c */ /* 0x040fe20000041850 */
[----:B------:R-:W1:Y:S02]  /*188b0*/  LDSM.16.MT88.4 R132, [R208+0x4900] ;  /* 0x00490000d084783b */ /* 0x000e640000004200 */
        /* <DEDUP_REMOVED lines=20> */
[C---:B---3--:R-:W-:Y:S04]  /*18a00*/  HMMA.16816.F32.BF16 R100, R120.reuse, R124, R100 ;  /* 0x0000007c7864723c */ /* 0x048fe80000041864 */
        /* <DEDUP_REMOVED lines=20> */
[----:B------:R-:W-:Y:S01]  /*18b50*/  HMMA.16816.F32.BF16 R112, R120, R134, R112 ;  /* 0x000000867870723c */ /* 0x000fe20000041870 */
[----:B------:R-:W1:Y:S03]  /*18b60*/  LDSM.16.MT88.4 R120, [R209+0x1100] ;  /* 0x00110000d178783b */ /* 0x000e660000004200 */
[----:B------:R-:W-:Y:S02]  /*18b70*/  FADD.FTZ R2, R190, R2 ;  /* 0x00000002be027221 */ /* 0x000fe40000010000 */
[----:B------:R-:W-:Y:S01]  /*18b80*/  MUFU.EX2 R64, R64 ;  /* 0x0000004000407308 */ /* 0x000fe20000000800 */
[----:B------:R-:W-:Y:S01]  /*18b90*/  FADD.FTZ R0, R154, R0 ;  /* 0x000000009a007221 */ /* 0x000fe20000010000 */
[C---:B--2---:R-:W-:Y:S01]  /*18ba0*/  HMMA.16816.F32.BF16 R4, R20.reuse, R124, R4 ;  /* 0x0000007c1404723c */ /* 0x044fe20000041804 */
        /* <DEDUP_REMOVED lines=9> */
[----:B------:R-:W-:Y:S04]  /*18c40*/  FADD.FTZ R0, R152, R0 ;  /* 0x0000000098007221 */ /* 0x000fe80000010000 */
        /* <DEDUP_REMOVED lines=24> */
[----:B------:R-:W2:Y:S01]  /*18dd0*/  MUFU.EX2 R149, R36 ;  /* 0x0000002400957308 */ /* 0x000ea20000000800 */
[----:B------:R-:W-:Y:S04]  /*18de0*/  HMMA.16816.F32.BF16 R112, R20, R150, R112 ;  /* 0x000000961470723c */ /* 0x000fe80000041870 */
[----:B----4-:R-:W-:Y:S03]  /*18df0*/  FADD.FTZ R0, R132, R0 ;  /* 0x0000000084007221 */ /* 0x010fe60000010000 */
[----:B------:R-:W-:Y:S01]  /*18e00*/  F2FP.BF16.PACK_AB R20, R190, R192 ;  /* 0x000000c0be14723e */ /* 0x000fe200000010ff */
[----:B------:R-:W-:Y:S01]  /*18e10*/  FADD.FTZ R0, R131, R0 ;  /* 0x0000000083007221 */ /* 0x000fe20000010000 */
[----:B------:R-:W-:Y:S01]  /*18e20*/  F2FP.BF16.PACK_AB R22, R189, R191 ;  /* 0x000000bfbd16723e */ /* 0x000fe200000010ff */
[----:B------:R-:W4:Y:S02]  /*18e30*/  MUFU.EX2 R148, R37 ;  /* 0x0000002500947308 */ /* 0x000f240000000800 */
[----:B------:R-:W-:Y:S01]  /*18e40*/  F2FP.BF16.PACK_AB R21, R154, R155 ;  /* 0x0000009b9a15723e */ /* 0x000fe200000010ff */
[----:B------:R-:W-:Y:S01]  /*18e50*/  FADD.FTZ R0, R130, R0 ;  /* 0x0000000082007221 */ /* 0x000fe20000010000 */
[----:B------:R-:W-:Y:S03]  /*18e60*/  F2FP.BF16.PACK_AB R23, R152, R153 ;  /* 0x000000999817723e */ /* 0x000fe600000010ff */
[----:B------:R-:W-:Y:S03]  /*18e70*/  FADD.FTZ R0, R129, R0 ;  /* 0x0000000081007221 */ /* 0x000fe60000010000 */
[----:B------:R-:W5:Y:S01]  /*18e80*/  MUFU.EX2 R146, R41 ;  /* 0x0000002900927308 */ /* 0x000f620000000800 */
[C---:B---3--:R-:W-:Y:S03]  /*18e90*/  HMMA.16816.F32.BF16 R4, R20.reuse, R24, R4 ;  /* 0x000000181404723c */ /* 0x048fe60000041804 */
[----:B------:R-:W-:Y:S02]  /*18ea0*/  FADD.FTZ R0, R128, R0 ;  /* 0x0000000080007221 */ /* 0x000fe40000010000 */
[----:B--2---:R-:W-:Y:S02]  /*18eb0*/  FADD.FTZ R2, R149, R2 ;  /* 0x0000000295027221 */ /* 0x004fe40000010000 */
[----:B------:R-:W-:Y:S01]  /*18ec0*/  FADD.FTZ R0, R119, R0 ;  /* 0x0000000077007221 */ /* 0x000fe20000010000 */
[C---:B------:R-:W-:Y:S01]  /*18ed0*/  HMMA.16816.F32.BF16 R8, R20.reuse, R26, R8 ;  /* 0x0000001a1408723c */ /* 0x040fe20000041808 */
[----:B------:R-:W2:Y:S01]  /*18ee0*/  LDSM.16.MT88.4 R24, [R205+0x5900] ;  /* 0x00590000cd18783b */ /* 0x000ea20000004200 */
[----:B------:R-:W3:Y:S02]  /*18ef0*/  MUFU.EX2 R145, R44 ;  /* 0x0000002c00917308 */ /* 0x000ee40000000800 */
[----:B------:R-:W-:Y:S02]  /*18f00*/  FADD.FTZ R0, R118, R0 ;  /* 0x0000000076007221 */ /* 0x000fe40000010000 */
[----:B----4-:R-:W-:Y:S02]  /*18f10*/  FADD.FTZ R2, R148, R2 ;  /* 0x0000000294027221 */ /* 0x010fe40000010000 */
[C---:B------:R-:W-:Y:S01]  /*18f20*/  HMMA.16816.F32.BF16 R68, R20.reuse, R28, R68 ;  /* 0x0000001c1444723c */ /* 0x040fe20000041844 */
[----:B------:R-:W-:Y:S03]  /*18f30*/  LDSM.16.MT88.4 R36, [R208+0x2100] ;  /* 0x00210000d024783b */ /* 0x000fe60000004200 */
[----:B------:R-:W4:Y:S01]  /*18f40*/  MUFU.EX2 R144, R45 ;  /* 0x0000002d00907308 */ /* 0x000f220000000800 */
[----:B------:R-:W-:Y:S02]  /*18f50*/  FADD.FTZ R0, R54, R0 ;  /* 0x0000000036007221 */ /* 0x000fe40000010000 */
[----:B------:R-:W-:Y:S01]  /*18f60*/  FADD.FTZ R2, R147, R2 ;  /* 0x0000000293027221 */ /* 0x000fe20000010000 */
[C---:B------:R-:W-:Y:S01]  /*18f70*/  HMMA.16816.F32.BF16 R72, R20.reuse, R30, R72 ;  /* 0x0000001e1448723c */ /* 0x040fe20000041848 */
[----:B------:R-:W2:Y:S03]  /*18f80*/  LDSM.16.MT88.4 R28, [R206+0x5900] ;  /* 0x00590000ce1c783b */ /* 0x000ea60000004200 */
[----:B------:R-:W-:Y:S02]  /*18f90*/  FADD.FTZ R0, R55, R0 ;  /* 0x0000000037007221 */ /* 0x000fe40000010000 */
[----:B------:R-:W1:Y:S01]  /*18fa0*/  MUFU.EX2 R135, R48 ;  /* 0x0000003000877308 */ /* 0x000e620000000800 */
[----:B-----5:R-:W-:Y:S01]  /*18fb0*/  FADD.FTZ R2, R146, R2 ;  /* 0x0000000292027221 */ /* 0x020fe20000010000 */
[C---:B------:R-:W-:Y:S01]  /*18fc0*/  HMMA.16816.F32.BF16 R76, R20.reuse, R32, R76 ;  /* 0x00000020144c723c */ /* 0x040fe2000004184c */
[----:B------:R-:W-:Y:S03]  /*18fd0*/  LDSM.16.MT88.4 R40, [R206+0x6100] ;  /* 0x00610000ce28783b */ /* 0x000fe60000004200 */
[----:B------:R-:W-:Y:S02]  /*18fe0*/  FADD.FTZ R0, R58, R0 ;  /* 0x000000003a007221 */ /* 0x000fe40000010000 */
[----:B---3--:R-:W-:Y:S02]  /*18ff0*/  FADD.FTZ R2, R145, R2 ;  /* 0x0000000291027221 */ /* 0x008fe40000010000 */
[C---:B------:R-:W-:Y:S01]  /*19000*/  HMMA.16816.F32.BF16 R80, R20.reuse, R34, R80 ;  /* 0x000000221450723c */ /* 0x040fe20000041850 */
[----:B------:R-:W3:Y:S01]  /*19010*/  LDSM.16.MT88.4 R32, [R209+0x5900] ;  /* 0x00590000d120783b */ /* 0x000ee20000004200 */
[----:B------:R5:W5:Y:S02]  /*19020*/  MUFU.EX2 R134, R49 ;  /* 0x0000003100867308 */ /* 0x000b640000000800 */
[----:B----4-:R-:W-:Y:S04]  /*19030*/  FADD.FTZ R2, R144, R2 ;  /* 0x0000000290027221 */ /* 0x010fe80000010000 */
[C---:B-1----:R-:W-:Y:S01]  /*19040*/  HMMA.16816.F32.BF16 R84, R20.reuse, R120, R84 ;  /* 0x000000781454723c */ /* 0x042fe20000041854 */
[----:B------:R-:W-:Y:S03]  /*19050*/  LDSM.16.MT88.4 R44, [R206+0x2900] ;  /* 0x00290000ce2c783b */ /* 0x000fe60000004200 */
[----:B------:R-:W-:Y:S04]  /*19060*/  FADD.FTZ R2, R135, R2 ;  /* 0x0000000287027221 */ /* 0x000fe80000010000 */
[C---:B------:R-:W-:Y:S01]  /*19070*/  HMMA.16816.F32.BF16 R88, R20.reuse, R122, R88 ;  /* 0x0000007a1458723c */ /* 0x040fe20000041858 */
[----:B------:R-:W1:Y:S07]  /*19080*/  LDSM.16.MT88.4 R120, [R208+0x5900] ;  /* 0x00590000d078783b */ /* 0x000e6e0000004200 */
[C---:B--2---:R-:W-:Y:S01]  /*19090*/  HMMA.16816.F32.BF16 R92, R20.reuse, R24, R92 ;  /* 0x00000018145c723c */ /* 0x044fe2000004185c */
[----:B-----5:R-:W-:Y:S03]  /*190a0*/  LDSM.16.MT88.4 R48, [R208+0x7100] ;  /* 0x00710000d030783b */ /* 0x020fe60000004200 */
[----:B------:R-:W-:Y:S04]  /*190b0*/  FADD.FTZ R2, R134, R2 ;  /* 0x0000000286027221 */ /* 0x000fe80000010000 */
[C---:B------:R-:W-:Y:S01]  /*190c0*/  HMMA.16816.F32.BF16 R96, R20.reuse, R26, R96 ;  /* 0x0000001a1460723c */ /* 0x040fe20000041860 */
[----:B------:R-:W2:Y:S03]  /*190d0*/  LDSM.16.MT88.4 R24, [R205+0x2100] ;  /* 0x00210000cd18783b */ /* 0x000ea60000004200 */
[----:B------:R-:W-:Y:S04]  /*190e0*/  FADD.FTZ R2, R52, R2 ;  /* 0x0000000234027221 */ /* 0x000fe80000010000 */
[C---:B------:R-:W-:Y:S04]  /*190f0*/  HMMA.16816.F32.BF16 R100, R20.reuse, R28, R100 ;  /* 0x0000001c1464723c */ /* 0x040fe80000041864 */
[----:B------:R-:W-:Y:S04]  /*19100*/  FADD.FTZ R2, R53, R2 ;  /* 0x0000000235027221 */ /* 0x000fe80000010000 */
[C---:B------:R-:W-:Y:S01]  /*19110*/  HMMA.16816.F32.BF16 R104, R20.reuse, R30, R104 ;  /* 0x0000001e1468723c */ /* 0x040fe20000041868 */
[----:B------:R-:W4:Y:S03]  /*19120*/  LDSM.16.MT88.4 R28, [R206+0x2100] ;  /* 0x00210000ce1c783b */ /* 0x000f260000004200 */
[----:B------:R-:W-:Y:S04]  /*19130*/  FADD.FTZ R2, R56, R2 ;  /* 0x0000000238027221 */ /* 0x000fe80000010000 */
[C---:B---3--:R-:W-:Y:S04]  /*19140*/  HMMA.16816.F32.BF16 R12, R20.reuse, R32, R12 ;  /* 0x00000020140c723c */ /* 0x048fe8000004180c */
[----:B------:R-:W-:Y:S04]  /*19150*/  FADD.FTZ R2, R57, R2 ;  /* 0x0000000239027221 */ /* 0x000fe80000010000 */
[C---:B------:R-:W-:Y:S01]  /*19160*/  HMMA.16816.F32.BF16 R108, R20.reuse, R34, R108 ;  /* 0x00000022146c723c */ /* 0x040fe2000004186c */
[----:B------:R-:W3:Y:S07]  /*19170*/  LDSM.16.MT88.4 R32, [R209+0x2100] ;  /* 0x00210000d120783b */ /* 0x000eee0000004200 */
[C---:B-1----:R-:W-:Y:S08]  /*19180*/  HMMA.16816.F32.BF16 R16, R20.reuse, R120, R16 ;  /* 0x000000781410723c */ /* 0x042ff00000041810 */
[----:B------:R-:W-:Y:S01]  /*19190*/  HMMA.16816.F32.BF16 R112, R20, R122, R112 ;  /* 0x0000007a1470723c */ /* 0x000fe20000041870 */
[----:B------:R-:W-:Y:S06]  /*191a0*/  LDSM.16.MT88.4 R120, [R209+0x6100] ;  /* 0x00610000d178783b */ /* 0x000fec0000004200 */
[----:B------:R-:W-:Y:S02]  /*191b0*/  F2FP.BF16.PACK_AB R20, R148, R149 ;  /* 0x000000959414723e */ /* 0x000fe400000010ff */
[----:B------:R-:W-:Y:S03]  /*191c0*/  F2FP.BF16.PACK_AB R22, R146, R147 ;  /* 0x000000939216723e */ /* 0x000fe600000010ff */
[----:B------:R-:W-:Y:S02]  /*191d0*/  F2FP.BF16.PACK_AB R21, R132, R133 ;  /* 0x000000858415723e */ /* 0x000fe400000010ff */
[----:B------:R-:W-:Y:S07]  /*191e0*/  F2FP.BF16.PACK_AB R23, R130, R131 ;  /* 0x000000838217723e */ /* 0x000fee00000010ff */
[C---:B--2---:R-:W-:Y:S08]  /*191f0*/  HMMA.16816.F32.BF16 R4, R20.reuse, R24, R4 ;  /* 0x000000181404723c */ /* 0x044ff00000041804 */
[C---:B------:R-:W-:Y:S01]  /*19200*/  HMMA.16816.F32.BF16 R8, R20.reuse, R26, R8 ;  /* 0x0000001a1408723c */ /* 0x040fe20000041808 */
[----:B------:R-:W1:Y:S07]  /*19210*/  LDSM.16.MT88.4 R24, [R205+0x6100] ;  /* 0x00610000cd18783b */ /* 0x000e6e0000004200 */
[C---:B----4-:R-:W-:Y:S08]  /*19220*/  HMMA.16816.F32.BF16 R68, R20.reuse, R28, R68 ;  /* 0x0000001c1444723c */ /* 0x050ff00000041844 */
        /* <DEDUP_REMOVED lines=19> */
[----:B------:R-:W-:Y:S02]  /*19360*/  F2FP.BF16.PACK_AB R20, R144, R145 ;  /* 0x000000919014723e */ /* 0x000fe400000010ff */
[----:B------:R-:W-:Y:S03]  /*19370*/  F2FP.BF16.PACK_AB R22, R134, R135 ;  /* 0x000000878616723e */ /* 0x000fe600000010ff */
[----:B------:R-:W-:Y:S02]  /*19380*/  F2FP.BF16.PACK_AB R21, R128, R129 ;  /* 0x000000818015723e */ /* 0x000fe400000010ff */
[----:B------:R-:W-:Y:S02]  /*19390*/  F2FP.BF16.PACK_AB R23, R118, R119 ;  /* 0x000000777617723e */ /* 0x000fe400000010ff */
[----:B------:R-:W-:Y:S02]  /*193a0*/  MOV R119, R116 ;  /* 0x0000007400777202 */ /* 0x000fe40000000f00 */
[----:B------:R-:W-:Y:S03]  /*193b0*/  MOV R118, R117 ;  /* 0x0000007500767202 */ /* 0x000fe60000000f00 */
        /* <DEDUP_REMOVED lines=24> */
[----:B------:R-:W-:Y:S02]  /*19540*/  F2FP.BF16.PACK_AB R20, R53, R52 ;  /* 0x000000343514723e */ /* 0x000fe400000010ff */
[----:B------:R-:W-:Y:S03]  /*19550*/  F2FP.BF16.PACK_AB R22, R57, R56 ;  /* 0x000000383916723e */ /* 0x000fe600000010ff */
[----:B------:R-:W-:Y:S02]  /*19560*/  F2FP.BF16.PACK_AB R21, R55, R54 ;  /* 0x000000363715723e */ /* 0x000fe400000010ff */
[C---:B------:R-:W-:Y:S07]  /*19570*/  F2FP.BF16.PACK_AB R23, R59.reuse, R58 ;  /* 0x0000003a3b17723e */ /* 0x040fee00000010ff */
[C---:B--2---:R-:W-:Y:S08]  /*19580*/  HMMA.16816.F32.BF16 R4, R20.reuse, R28, R4 ;  /* 0x0000001c1404723c */ /* 0x044ff00000041804 */
[C---:B------:R-:W-:Y:S01]  /*19590*/  HMMA.16816.F32.BF16 R8, R20.reuse, R30, R8 ;  /* 0x0000001e1408723c */ /* 0x040fe20000041808 */
[----:B------:R-:W2:Y:S07]  /*195a0*/  LDSM.16.MT88.4 R28, [R205+0x7100] ;  /* 0x00710000cd1c783b */ /* 0x000eae0000004200 */
[C---:B---3--:R-:W-:Y:S01]  /*195b0*/  HMMA.16816.F32.BF16 R68, R20.reuse, R32, R68 ;  /* 0x000000201444723c */ /* 0x048fe20000041844 */
[----:B------:R3:W4:Y:S07]  /*195c0*/  MUFU.EX2 R32, R3 ;  /* 0x0000000300207308 */ /* 0x00072e0000000800 */
[C---:B------:R-:W-:Y:S08]  /*195d0*/  HMMA.16816.F32.BF16 R72, R20.reuse, R34, R72 ;  /* 0x000000221448723c */ /* 0x040ff00000041848 */
[C---:B-1----:R-:W-:Y:S08]  /*195e0*/  HMMA.16816.F32.BF16 R76, R20.reuse, R24, R76 ;  /* 0x00000018144c723c */ /* 0x042ff0000004184c */
[C---:B------:R-:W-:Y:S01]  /*195f0*/  HMMA.16816.F32.BF16 R80, R20.reuse, R26, R80 ;  /* 0x0000001a1450723c */ /* 0x040fe20000041850 */
[----:B------:R-:W1:Y:S03]  /*19600*/  LDSM.16.MT88.4 R24, [R206+0x3900] ;  /* 0x00390000ce18783b */ /* 0x000e660000004200 */
[----:B---3--:R-:W-:Y:S02]  /*19610*/  FADD.FTZ R3, R59, R0 ;  /* 0x000000003b037221 */ /* 0x008fe40000010000 */
        /* <DEDUP_REMOVED lines=10> */
[C---:B------:R-:W-:Y:S01]  /*196c0*/  HMMA.16816.F32.BF16 R96, R20.reuse, R30, R96 ;  /* 0x0000001e1460723c */ /* 0x040fe20000041860 */
[----:B------:R-:W2:Y:S03]  /*196d0*/  LDSM.16.MT88.4 R28, [R209+0x3900] ;  /* 0x00390000d11c783b */ /* 0x000ea60000004200 */
[C---:B----4-:R-:W-:Y:S04]  /*196e0*/  FADD.FTZ R0, R32.reuse, R0 ;  /* 0x0000000020007221 */ /* 0x050fe80000010000 */
[C---:B------:R-:W-:Y:S01]  /*196f0*/  HMMA.16816.F32.BF16 R100, R20.reuse, R40, R100 ;  /* 0x000000281464723c */ /* 0x040fe20000041864 */
[----:B------:R-:W-:Y:S04]  /*19700*/  STL [R1+0x4], R2 ;  /* 0x0000040201007387 */ /* 0x000fe80000100800 */
[----:B------:R-:W-:Y:S03]  /*19710*/  STL [R1+0xc], R0 ;  /* 0x00000c0001007387 */ /* 0x000fe60000100800 */
        /* <DEDUP_REMOVED lines=13> */
[C---:B-1----:R-:W-:Y:S08]  /*197f0*/  HMMA.16816.F32.BF16 R68, R20.reuse, R24, R68 ;  /* 0x000000181444723c */ /* 0x042ff00000041844 */
[C---:B------:R-:W-:Y:S01]  /*19800*/  HMMA.16816.F32.BF16 R72, R20.reuse, R26, R72 ;  /* 0x0000001a1448723c */ /* 0x040fe20000041848 */
[----:B------:R-:W1:Y:S07]  /*19810*/  LDSM.16.MT88.4 R24, [R206+0x7900] ;  /* 0x00790000ce18783b */ /* 0x000e6e0000004200 */
[C---:B--2---:R-:W-:Y:S08]  /*19820*/  HMMA.16816.F32.BF16 R76, R20.reuse, R28, R76 ;  /* 0x0000001c144c723c */ /* 0x044ff0000004184c */
[C---:B------:R-:W-:Y:S08]  /*19830*/  HMMA.16816.F32.BF16 R80, R20.reuse, R30, R80 ;  /* 0x0000001e1450723c */ /* 0x040ff00000041850 */
[C---:B---3--:R-:W-:Y:S08]  /*19840*/  HMMA.16816.F32.BF16 R84, R20.reuse, R4, R84 ;  /* 0x000000041454723c */ /* 0x048ff00000041854 */
[C---:B------:R-:W-:Y:S01]  /*19850*/  HMMA.16816.F32.BF16 R88, R20.reuse, R6, R88 ;  /* 0x000000061458723c */ /* 0x040fe20000041858 */
[----:B------:R-:W2:Y:S07]  /*19860*/  LDSM.16.MT88.4 R4, [R209+0x7900] ;  /* 0x00790000d104783b */ /* 0x000eae0000004200 */
[C---:B----4-:R-:W-:Y:S08]  /*19870*/  HMMA.16816.F32.BF16 R92, R20.reuse, R8, R92 ;  /* 0x00000008145c723c */ /* 0x050ff0000004185c */
[C---:B------:R-:W-:Y:S01]  /*19880*/  HMMA.16816.F32.BF16 R96, R20.reuse, R10, R96 ;  /* 0x0000000a1460723c */ /* 0x040fe20000041860 */
[----:B------:R-:W3:Y:S07]  /*19890*/  LDSM.16.MT88.4 R8, [R208+0x7900] ;  /* 0x00790000d008783b */ /* 0x000eee0000004200 */
[C---:B-1----:R-:W-:Y:S08]  /*198a0*/  HMMA.16816.F32.BF16 R100, R20.reuse, R24, R100 ;  /* 0x000000181464723c */ /* 0x042ff00000041864 */
[C---:B------:R-:W-:Y:S08]  /*198b0*/  HMMA.16816.F32.BF16 R104, R20.reuse, R26, R104 ;  /* 0x0000001a1468723c */ /* 0x040ff00000041868 */
[C---:B--2---:R-:W-:Y:S08]  /*198c0*/  HMMA.16816.F32.BF16 R128, R20.reuse, R4, R12 ;  /* 0x000000041480723c */ /* 0x044ff0000004180c */
[C---:B------:R-:W-:Y:S08]  /*198d0*/  HMMA.16816.F32.BF16 R108, R20.reuse, R6, R108 ;  /* 0x00000006146c723c */ /* 0x040ff0000004186c */
[C---:B---3--:R-:W-:Y:S08]  /*198e0*/  HMMA.16816.F32.BF16 R132, R20.reuse, R8, R16 ;  /* 0x000000081484723c */ /* 0x048ff00000041810 */
[----:B------:R-:W-:Y:S01]  /*198f0*/  HMMA.16816.F32.BF16 R112, R20, R10, R112 ;  /* 0x0000000a1470723c */ /* 0x000fe20000041870 */
[----:B------:R-:W-:-:S07]  /*19900*/  @P0 BRA `(.L_x_2558) ;  /* 0xffffcb4000000947 */ /* 0x000fce000383ffff */
.L_x_2557:
        /* <DEDUP_REMOVED lines=93> */
.L_x_2517:
        /* <DEDUP_REMOVED lines=122> */
.L_x_2560:
        /* <DEDUP_REMOVED lines=129> */
.L_x_2562:
[----:B------:R-:W-:Y:S05]  /*1ae90*/  BSYNC B0 ;  /* 0x0000000000007941 */ /* 0x000fea0003800000 */
.L_x_2561:
        /* <DEDUP_REMOVED lines=15> */
.L_x_2564:
[----:B------:R-:W-:Y:S05]  /*1af90*/  BSYNC B0 ;  /* 0x0000000000007941 */ /* 0x000fea0003800000 */
.L_x_2563:
        /* <DEDUP_REMOVED lines=15> */
.L_x_2566:
[----:B------:R-:W-:Y:S05]  /*1b090*/  BSYNC B0 ;  /* 0x0000000000007941 */ /* 0x000fea0003800000 */
.L_x_2565:
        /* <DEDUP_REMOVED lines=16> */
.L_x_2559:
        /* <DEDUP_REMOVED lines=19> */
.L_x_2567:
        /* <DEDUP_REMOVED lines=40> */
.L_x_2569:
[----:B------:R-:W-:Y:S05]  /*1b550*/  BSYNC B0 ;  /* 0x0000000000007941 */ /* 0x000fea0003800000 */
.L_x_2568:
        /* <DEDUP_REMOVED lines=57> */
.L_x_2571:
[----:B------:R-:W-:Y:S05]  /*1b8f0*/  BSYNC B0 ;  /* 0x0000000000007941 */ /* 0x000fea0003800000 */
.L_x_2570:
        /* <DEDUP_REMOVED lines=15> */
.L_x_2573:
[----:B------:R-:W-:Y:S05]  /*1b9f0*/  BSYNC B0 ;  /* 0x0000000000007941 */ /* 0x000fea0003800000 */
.L_x_2572:
        /* <DEDUP_REMOVED lines=15> */
.L_x_2575:
[----:B------:R-:W-:Y:S05]  /*1baf0*/  BSYNC B0 ;  /* 0x0000000000007941 */ /* 0x000fea0003800000 */
.L_x_2574:
        /* <DEDUP_REMOVED lines=16> */
.L_x_2576:
        /* <DEDUP_REMOVED lines=16> */
.L_x_3796:


//--------------------- .text._ZN7cutlass13device_kernelIN5flash19enable_sm80_to_sm89INS1_16FlashAttnFwdSm80INS1_25CollectiveMainloopFwdSm80ILi4ELi1ELb0EN4cute5tupleIJNS5_1CILi128EEENS7_ILi64EEES8_EEELi128ENS_10bfloat16_tEfNS_4arch4Sm80ELb0ELb0ELb0ELb0ELb0ELb0ELb1ELb0EEENS1_21CollectiveEpilogueFwdINS6_IJS8_S8_S9_EEENS6_IJNS7_ILi1EEESH_SH_EEESB_SD_Li128ELb0ELb1ELb0ELb0EEENS1_19SingleTileSchedulerILb0ELb0ELb1ELi128EEEEEEEEEvNT_6ParamsE --------------------------
	.section	.text._ZN7cutlass13device_kernelIN5flash19enable_sm80_to_sm89INS1_16FlashAttnFwdSm80INS1_25CollectiveMainloopFwdSm80ILi4ELi1ELb0EN4cute5tupleIJNS5_1CILi128EEENS7_ILi64EEES8_EEELi128ENS_10bfloat16_tEfNS_4arch4Sm80ELb0ELb0ELb0ELb0ELb0ELb0ELb1ELb0EEENS1_21CollectiveEpilogueFwdINS6_IJS8_S8_S9_EEENS6_IJNS7_ILi1EEESH_SH_EEESB_SD_Li128ELb0ELb1ELb0ELb0EEENS1_19SingleTileSchedulerILb0ELb0ELb1ELi128EEEEEEEEEvNT_6ParamsE,"ax",@progbits
	.sectioninfo	@"SHI_REGISTERS=255"
	.align	128
.text._ZN7cutlass13device_kernelIN5flash19enable_sm80_to_sm89INS1_16FlashAttnFwdSm80INS1_25CollectiveMainloopFwdSm80ILi4ELi1ELb0EN4cute5tupleIJNS5_1CILi128EEENS7_ILi64EEES8_EEELi128ENS_10bfloat16_tEfNS_4arch4Sm80ELb0ELb0ELb0ELb0ELb0ELb0ELb1ELb0EEENS1_21CollectiveEpilogueFwdINS6_IJS8_S8_S9_EEENS6_IJNS7_ILi1EEESH_SH_EEESB_SD_Li128ELb0ELb1ELb0ELb0EEENS1_19SingleTileSchedulerILb0ELb0ELb1ELi128EEEEEEEEEvNT_6ParamsE:
        .type           _ZN7cutlass13device_kernelIN5flash19enable_sm80_to_sm89INS1_16FlashAttnFwdSm80INS1_25CollectiveMainloopFwdSm80ILi4ELi1ELb0EN4cute5tupleIJNS5_1CILi128EEENS7_ILi64EEES8_EEELi128ENS_10bfloat16_tEfNS_4arch4Sm80ELb0ELb0ELb0ELb0ELb0ELb0ELb1ELb0EEENS1_21CollectiveEpilogueFwdINS6_IJS8_S8_S9_EEENS6_IJNS7_ILi1EEESH_SH_EEESB_SD_Li128ELb0ELb1ELb0ELb0EEENS1_19SingleTileSchedulerILb0ELb0ELb1ELi128EEEEEEEEEvNT_6ParamsE,@function
        .size           _ZN7cutlass13device_kernelIN5flash19enable_sm80_to_sm89INS1_16FlashAttnFwdSm80INS1_25CollectiveMainloopFwdSm80ILi4ELi1ELb0EN4cute5tupleIJNS5_1CILi128EEENS7_ILi64EEES8_EEELi128ENS_10bfloat16_tEfNS_4arch4Sm80ELb0ELb0ELb0ELb0ELb0ELb0ELb1ELb0EEENS1_21CollectiveEpilogueFwdINS6_IJS8_S8_S9_EEENS6_IJNS7_ILi1EEESH_SH_EEESB_SD_Li128ELb0ELb1ELb0ELb0EEENS1_19SingleTileSchedulerILb0ELb0ELb1ELi128EEEEEEEEEvNT_6ParamsE,(.L_x_3797 - _ZN7cutlass13device_kernelIN5flash19enable_sm80_to_sm89INS1_16FlashAttnFwdSm80INS1_25CollectiveMainloopFwdSm80ILi4ELi1ELb0EN4cute5tupleIJNS5_1CILi128EEENS7_ILi64EEES8_EEELi128ENS_10bfloat16_tEfNS_4arch4Sm80ELb0ELb0ELb0ELb0ELb0ELb0ELb1ELb0EEENS1_21CollectiveEpilogueFwdINS6_IJS8_S8_S9_EEENS6_IJNS7_ILi1EEESH_SH_EEESB_SD_Li128ELb0ELb1ELb0ELb0EEENS1_19SingleTileSchedulerILb0ELb0ELb1ELi128EEEEEEEEEvNT_6ParamsE)
        .other          _ZN7cutlass13device_kernelIN5flash19enable_sm80_to_sm89INS1_16FlashAttnFwdSm80INS1_25CollectiveMainloopFwdSm80ILi4ELi1ELb0EN4cute5tupleIJNS5_1CILi128EEENS7_ILi64EEES8_EEELi128ENS_10bfloat16_tEfNS_4arch4Sm80ELb0ELb0ELb0ELb0ELb0ELb0ELb1ELb0EEENS1_21CollectiveEpilogueFwdINS6_IJS8_S8_S9_EEENS6_IJNS7_ILi1EEESH_SH_EEESB_SD_Li128ELb0ELb1ELb0ELb0EEENS1_19SingleTileSchedulerILb0ELb0ELb1ELi128EEEEEEEEEvNT_6ParamsE,@"STO_CUDA_ENTRY STV_DEFAULT"
_ZN7cutlass13device_kernelIN5flash19enable_sm80_to_sm89INS1_16FlashAttnFwdSm80INS1_25CollectiveMainloopFwdSm80ILi4ELi1ELb0EN4cute5tupleIJNS5_1CILi128EEENS7_ILi64EEES8_EEELi128ENS_10bfloat16_tEfNS_4arch4Sm80ELb0ELb0ELb0ELb0ELb0ELb0ELb1ELb0EEENS1_21CollectiveEpilogueFwdINS6_IJS8_S8_S9_EEENS6_IJNS7_ILi1EEESH_SH_EEESB_SD_Li128ELb0ELb1ELb0ELb0EEENS1_19SingleTileSchedulerILb0ELb0ELb1ELi128EEEEEEEEEvNT_6ParamsE:
        /* <DEDUP_REMOVED lines=16> */
[----:B------:R-:W-:-:S06]  /*0100*/  @P6 IMAD.WIDE R12, R7, R0, c[0x0][0x340] ;  /* 0x0000d000070c6625 */ /* 0x000fcc00078e0200 */
[----:B------:R4:W5:Y:S01]  /*0110*/  @P6 LDG.E R12, [R12.64] ;  /* 0x000000160c0c6981 */ /* 0x000962000c1e1900 */
[----:B-1----:R-:W-:Y:S01]  /*0120*/  SHF.R.S32.HI R17, RZ, 0x1f, R8 ;  /* 0x0000001fff117819 */ /* 0x002fe20000011408 */
[----:B--2---:R-:W-:Y:S01]  /*0130*/  IMAD.WIDE.U32 R14, R4, c[0x0][0x1b8], RZ ;  /* 0x00006e00040e7a25 */ /* 0x004fe200078e00ff */
[----:B------:R-:W-:Y:S01]  /*0140*/  ISETP.NE.AND P0, PT, R5, 0x1, PT ;  /* 0x000000010500780c */ /* 0x000fe20003f05270 */
[----:B------:R-:W-:Y:S01]  /*0150*/  UIADD3 UR4, UR8, 0x3f, URZ ;  /* 0x0000003f08047890 */ /* 0x000fe2000fffe03f */
[----:B------:R-:W-:Y:S01]  /*0160*/  LEA.HI R9, R17, R8, RZ, 0x3 ;  /* 0x0000000811097211 */ /* 0x000fe200078f18ff */
[----:B------:R-:W-:Y:S01]  /*0170*/  IMAD R6, R2, c[0x0][0x1c0], RZ ;  /* 0x0000700002067a24 */ /* 0x000fe200078e02ff */
[----:B------:R-:W-:Y:S01]  /*0180*/  SHF.R.S32.HI R3, RZ, 0x1f, R4 ;  /* 0x0000001fff037819 */ /* 0x000fe20000011404 */
[----:B------:R-:W-:Y:S01]  /*0190*/  USHF.R.S32.HI UR18, URZ, 0x1f, UR4 ;  /* 0x0000001f3f127899 */ /* 0x000fe20008011404 */
[----:B------:R-:W-:Y:S01]  /*01a0*/  LOP3.LUT R11, R9, 0xfffffff8, RZ, 0xc0, !PT ;  /* 0xfffffff8090b7812 */ /* 0x000fe200078ec0ff */
[----:B------:R-:W-:Y:S01]  /*01b0*/  UMOV UR9, 0x6 ;  /* 0x0000000600097882 */ /* 0x000fe20000000000 */
[----:B------:R-:W-:Y:S01]  /*01c0*/  SHF.R.S32.HI R9, RZ, 0x3, R9 ;  /* 0x00000003ff097819 */ /* 0x000fe20000011409 */
[----:B------:R-:W-:-:S02]  /*01d0*/  ULEA.HI UR18, UR18, UR4, URZ, 0x6 ;  /* 0x0000000412127291 */ /* 0x000fc4000f8f303f */
[----:B------:R-:W-:Y:S01]  /*01e0*/  IMAD.IADD R0, R8, 0x1, -R11 ;  /* 0x0000000108007824 */ /* 0x000fe200078e0a0b */
[----:B------:R-:W-:Y:S01]  /*01f0*/  USHF.L.U32 UR10, UR6, 0x6, URZ ;  /* 0x00000006060a7899 */ /* 0x000fe2000800063f */
[----:B------:R-:W-:Y:S01]  /*0200*/  IMAD R11, R3, c[0x0][0x1b8], RZ ;  /* 0x00006e00030b7a24 */ /* 0x000fe200078e02ff */
[----:B------:R-:W-:Y:S01]  /*0210*/  ULEA.HI.SX32 UR13, UR18, 0xffffffff, 0x1a ;  /* 0xffffffff120d7891 */ /* 0x000fe2000f8fd23f */
[----:B------:R-:W-:Y:S01]  /*0220*/  IMAD.SHL.U32 R36, R0, 0x8, RZ ;  /* 0x0000000800247824 */ /* 0x000fe200078e00ff */
[----:B------:R-:W-:Y:S01]  /*0230*/  USHF.L.U64.HI UR9, UR6, UR9, UR7 ;  /* 0x0000000906097299 */ /* 0x000fe20008010207 */
[----:B------:R-:W-:Y:S01]  /*0240*/  IMAD R11, R4, c[0x0][0x1bc], R11 ;  /* 0x00006f00040b7a24 */ /* 0x000fe200078e020b */
[----:B------:R-:W-:Y:S02]  /*0250*/  USHF.R.S32.HI UR12, URZ, 0x1f, UR13 ;  /* 0x0000001f3f0c7899 */ /* 0x000fe4000801140d */
[----:B------:R-:W-:Y:S01]  /*0260*/  IADD3 R38, R36, 0x40, RZ ;  /* 0x0000004024267810 */ /* 0x000fe20007ffe0ff */
[----:B------:R-:W-:Y:S01]  /*0270*/  IMAD.IADD R15, R15, 0x1, R11 ;  /* 0x000000010f0f7824 */ /* 0x000fe200078e020b */
[----:B------:R-:W-:Y:S01]  /*0280*/  SHF.R.S32.HI R37, RZ, 0x1f, R36 ;  /* 0x0000001fff257819 */ /* 0x000fe20000011424 */
[----:B----4-:R-:W-:Y:S01]  /*0290*/  IMAD R13, R0, 0x10, R9 ;  /* 0x00000010000d7824 */ /* 0x010fe200078e0209 */
[----:B------:R-:W-:Y:S01]  /*02a0*/  ISETP.GE.AND P3, PT, R38, c[0x0][0x198], PT ;  /* 0x0000660026007a0c */ /* 0x000fe20003f66270 */
[----:B------:R-:W-:Y:S01]  /*02b0*/  IMAD.WIDE.U32 R14, R7, c[0x0][0x1c0], R14 ;  /* 0x00007000070e7a25 */ /* 0x000fe200078e000e */
[----:B------:R-:W-:-:S02]  /*02c0*/  UIMAD UR4, UR9, UR13, URZ ;  /* 0x0000000d090472a4 */ /* 0x000fc4000f8e023f */
[----:B------:R-:W-:Y:S01]  /*02d0*/  UIMAD.WIDE.U32 UR20, UR6, 0x20, URZ ;  /* 0x00000020061478a5 */ /* 0x000fe2000f8e003f */
[----:B---3--:R-:W-:Y:S01]  /*02e0*/  IMAD R16, R252, 0x80, R13 ;  /* 0x00000080fc107824 */ /* 0x008fe200078e020d */
[----:B------:R-:W-:Y:S01]  /*02f0*/  UIMAD UR4, UR12, UR10, UR4 ;  /* 0x0000000a0c0472a4 */ /* 0x000fe2000f8e0204 */
[----:B------:R-:W-:Y:S01]  /*0300*/  IMAD R13, R7, c[0x0][0x1c4], R6 ;  /* 0x00007100070d7a24 */ /* 0x000fe200078e0206 */
[----:B------:R-:W-:Y:S01]  /*0310*/  USHF.L.U32 UR14, UR7, 0x5, URZ ;  /* 0x00000005070e7899 */ /* 0x000fe2000800063f */
[----:B------:R-:W-:Y:S01]  /*0320*/  @P0 IMAD.HI.U32 R10, R16, c[0x0][0x2c8], RZ ;  /* 0x0000b200100a0a27 */ /* 0x000fe200078e00ff */
[----:B------:R1:W-:Y:S01]  /*0330*/  STL [R1], R16 ;  /* 0x0000001001007387 */ /* 0x0003e20000100800 */
[----:B------:R-:W-:Y:S02]  /*0340*/  UMOV UR11, 0x20 ;  /* 0x00000020000b7882 */ /* 0x000fe40000000000 */
[----:B------:R-:W-:Y:S01]  /*0350*/  IMAD.MOV.U32 R11, RZ, RZ, R16 ;  /* 0x000000ffff0b7224 */ /* 0x000fe200078e0010 */
[----:B------:R-:W-:Y:S01]  /*0360*/  @P0 SHF.R.U32.HI R11, RZ, c[0x0][0x2cc], R10 ;  /* 0x0000b300ff0b0a19 */ /* 0x000fe2000001160a */
[----:B------:R-:W-:Y:S01]  /*0370*/  IMAD.IADD R15, R15, 0x1, R13 ;  /* 0x000000010f0f7824 */ /* 0x000fe200078e020d */
[----:B------:R-:W-:Y:S01]  /*0380*/  UIADD3 UR14, UR21, UR14, URZ ;  /* 0x0000000e150e7290 */ /* 0x000fe2000fffe03f */
[----:B------:R-:W-:Y:S01]  /*0390*/  IMAD R252, R252, 0x80, R9 ;  /* 0x00000080fcfc7824 */ /* 0x000fe200078e0209 */
[--C-:B------:R-:W-:Y:S01]  /*03a0*/  SHF.R.S32.HI R10, RZ, 0x1f, R11.reuse ;  /* 0x0000001fff0a7819 */ /* 0x100fe2000001140b */
[----:B------:R-:W-:Y:S01]  /*03b0*/  IMAD.MOV R6, RZ, RZ, -R11 ;  /* 0x000000ffff067224 */ /* 0x000fe200078e0a0b */
[----:B------:R-:W-:Y:S01]  /*03c0*/  STL [R1+0x4], R38 ;  /* 0x0000042601007387 */ /* 0x000fe20000100800 */
[----:B------:R-:W-:-:S03]  /*03d0*/  IMAD.WIDE.U32 R14, R11, c[0x0][0x1b0], R14 ;  /* 0x00006c000b0e7a25 */ /* 0x000fc600078e000e */
[----:B------:R-:W-:Y:S01]  /*03e0*/  STL.64 [R1+0x20], R36 ;  /* 0x0000202401007387 */ /* 0x000fe20000100a00 */
[----:B------:R-:W-:Y:S02]  /*03f0*/  IMAD R10, R10, c[0x0][0x1b0], RZ ;  /* 0x00006c000a0a7a24 */ /* 0x000fe400078e02ff */
[----:B------:R-:W-:Y:S02]  /*0400*/  IMAD R6, R6, c[0x0][0x2c4], R16 ;  /* 0x0000b10006067a24 */ /* 0x000fe400078e0210 */
[----:B------:R-:W-:Y:S02]  /*0410*/  IMAD R13, R11, c[0x0][0x1b4], R10 ;  /* 0x00006d000b0d7a24 */ /* 0x000fe400078e020a */
[----:B------:R-:W-:Y:S01]  /*0420*/  IMAD.SHL.U32 R10, R9, 0x40, RZ ;  /* 0x00000040090a7824 */ /* 0x000fe200078e00ff */
[----:B------:R-:W-:Y:S01]  /*0430*/  SHF.R.S32.HI R11, RZ, 0x1f, R6 ;  /* 0x0000001fff0b7819 */ /* 0x000fe20000011406 */
[----:B------:R-:W-:Y:S01]  /*0440*/  IMAD.IADD R15, R15, 0x1, R13 ;  /* 0x000000010f0f7824 */ /* 0x000fe200078e020d */
[----:B------:R-:W-:-:S02]  /*0450*/  IADD3 R13, -R9, c[0x0][0x1d0], RZ ;  /* 0x00007400090d7a10 */ /* 0x000fc40007ffe1ff */
[----:B-1----:R-:W-:Y:S01]  /*0460*/  IADD3 R16, R252, 0x10, RZ ;  /* 0x00000010fc107810 */ /* 0x002fe20007ffe0ff */
[----:B------:R-:W-:Y:S01]  /*0470*/  IMAD R11, R11, c[0x0][0x1a8], RZ ;  /* 0x00006a000b0b7a24 */ /* 0x000fe200078e02ff */
[----:B------:R-:W-:Y:S01]  /*0480*/  LOP3.LUT R10, R10, 0x1c0, RZ, 0xc0, !PT ;  /* 0x000001c00a0a7812 */ /* 0x000fe200078ec0ff */
[----:B------:R-:W-:-:S04]  /*0490*/  IMAD.WIDE.U32 R18, R6, c[0x0][0x1a8], R14 ;  /* 0x00006a0006127a25 */ /* 0x000fc800078e000e */
[----:B------:R-:W-:Y:S01]  /*04a0*/  IMAD R11, R6, c[0x0][0x1ac], R11 ;  /* 0x00006b00060b7a24 */ /* 0x000fe200078e020b */
[----:B------:R-:W-:Y:S02]  /*04b0*/  LEA R15, P0, R18, c[0x0][0x160], 0x1 ;  /* 0x00005800120f7a11 */ /* 0x000fe400078008ff */
[----:B------:R-:W-:Y:S01]  /*04c0*/  IADD3 R6, R252, 0x20, RZ ;  /* 0x00000020fc067810 */ /* 0x000fe20007ffe0ff */
[----:B------:R-:W-:Y:S02]  /*04d0*/  IMAD.IADD R14, R19, 0x1, R11 ;  /* 0x00000001130e7824 */ /* 0x000fe400078e020b */
[----:B------:R-:W-:Y:S01]  /*04e0*/  IMAD R19, R5, c[0x0][0x168], RZ ;  /* 0x00005a0005137a24 */ /* 0x000fe200078e02ff */
[----:B------:R-:W1:Y:S01]  /*04f0*/  SHFL.IDX PT, R24, R15, RZ, 0x181f ;  /* 0x00181fff0f187589 */ /* 0x000e6200000e0000 */
[----:B------:R-:W-:Y:S02]  /*0500*/  SHF.R.U32.HI R5, RZ, 0x3, R10 ;  /* 0x00000003ff057819 */ /* 0x000fe4000001160a */
[----:B------:R-:W-:Y:S01]  /*0510*/  LEA.HI.X R14, R18, c[0x0][0x164], R14, 0x1, P0 ;  /* 0x00005900120e7a11 */ /* 0x000fe200000f0c0e */
[----:B------:R-:W-:Y:S01]  /*0520*/  SHFL.IDX PT, R22, R15, 0x1, 0x181f ;  /* 0x00381f000f167f89 */ /* 0x000fe200000e0000 */
[----:B------:R-:W-:-:S02]  /*0530*/  ISETP.GE.AND P2, PT, R252, R19, PT ;  /* 0x00000013fc00720c */ /* 0x000fc40003f46270 */
[-C--:B------:R-:W-:Y:S01]  /*0540*/  ISETP.GE.AND P5, PT, R16, R19.reuse, PT ;  /* 0x000000131000720c */ /* 0x080fe20003fa6270 */
[----:B------:R-:W2:Y:S01]  /*0550*/  SHFL.IDX PT, R25, R14, RZ, 0x181f ;  /* 0x00181fff0e197589 */ /* 0x000ea200000e0000 */
[----:B------:R-:W-:Y:S02]  /*0560*/  LEA.HI R16, R17, R8, RZ, 0x6 ;  /* 0x0000000811107211 */ /* 0x000fe400078f30ff */
[----:B------:R-:W-:Y:S01]  /*0570*/  LOP3.LUT R10, R10, 0x38, R36, 0xf8, !PT ;  /* 0x000000380a0a7812 */ /* 0x000fe200078ef824 */
[----:B------:R-:W3:Y:S01]  /*0580*/  SHFL.IDX PT, R23, R14, 0x1, 0x181f ;  /* 0x00381f000e177f89 */ /* 0x000ee200000e0000 */
[----:B------:R-:W-:Y:S01]  /*0590*/  ISETP.GE.AND P4, PT, R6, R19, PT ;  /* 0x000000130600720c */ /* 0x000fe20003f86270 */
[----:B------:R-:W-:Y:S01]  /*05a0*/  IMAD.SHL.U32 R16, R16, 0x8, RZ ;  /* 0x0000000810107824 */ /* 0x000fe200078e00ff */
[----:B------:R-:W-:Y:S01]  /*05b0*/  LOP3.LUT R5, R10, R5, RZ, 0x3c, !PT ;  /* 0x000000050a057212 */ /* 0x000fe200078e3cff */
[----:B------:R-:W-:Y:S01]  /*05c0*/  SHFL.IDX PT, R20, R15, 0x2, 0x181f ;  /* 0x00581f000f147f89 */ /* 0x000fe200000e0000 */
[----:B------:R-:W-:-:S02]  /*05d0*/  ISETP.GE.AND P0, PT, R36, c[0x0][0x198], PT ;  /* 0x0000660024007a0c */ /* 0x000fc40003f06270 */
[----:B------:R-:W-:Y:S01]  /*05e0*/  @!P2 SHF.R.S32.HI R6, RZ, 0x1f, R38 ;  /* 0x0000001fff06a819 */ /* 0x000fe20000011426 */
[----:B------:R-:W4:Y:S01]  /*05f0*/  SHFL.IDX PT, R21, R14, 0x2, 0x181f ;  /* 0x00581f000e157f89 */ /* 0x000f2200000e0000 */
[----:B------:R-:W-:Y:S02]  /*0600*/  LOP3.LUT R120, R5, 0xfffffe00, R16, 0xf8, !PT ;  /* 0xfffffe0005787812 */ /* 0x000fe400078ef810 */
[----:B------:R-:W-:Y:S01]  /*0610*/  @!P2 LEA.HI R6, R6, R38, RZ, 0x3 ;  /* 0x000000260606a211 */ /* 0x000fe200078f18ff */
[----:B------:R-:W-:Y:S01]  /*0620*/  SHFL.IDX PT, R18, R15, 0x7, 0x181f ;  /* 0x00f81f000f127f89 */ /* 0x000fe200000e0000 */
[----:B------:R-:W-:Y:S02]  /*0630*/  @!P5 SHF.R.S32.HI R5, RZ, 0x1f, R38 ;  /* 0x0000001fff05d819 */ /* 0x000fe40000011426 */
[----:B------:R-:W-:Y:S01]  /*0640*/  @!P2 LOP3.LUT R6, R6, 0xfffffff8, RZ, 0xc0, !PT ;  /* 0xfffffff80606a812 */ /* 0x000fe200078ec0ff */
[----:B------:R-:W-:Y:S01]  /*0650*/  STL [R1+0x8], R120 ;  /* 0x0000087801007387 */ /* 0x000fe20000100800 */
[----:B-1----:R-:W-:-:S02]  /*0660*/  @!P2 LEA R26, P1, R36, R24, 0x1 ;  /* 0x00000018241aa211 */ /* 0x002fc400078208ff */
[----:B------:R-:W-:Y:S01]  /*0670*/  IADD3 R10, R252, 0x30, RZ ;  /* 0x00000030fc0a7810 */ /* 0x000fe20007ffe0ff */
[----:B--2---:R-:W-:Y:S01]  /*0680*/  @!P2 IMAD.WIDE R32, R6, 0x2, R24 ;  /* 0x000000020620a825 */ /* 0x004fe200078e0218 */
[----:B------:R-:W-:Y:S01]  /*0690*/  @!P5 LEA.HI R5, R5, R38, RZ, 0x3 ;  /* 0x000000260505d211 */ /* 0x000fe200078f18ff */
[----:B------:R-:W1:Y:S01]  /*06a0*/  SHFL.IDX PT, R24, R15, 0x3, 0x181f ;  /* 0x00781f000f187f89 */ /* 0x000e6200000e0000 */
[----:B------:R-:W-:Y:S02]  /*06b0*/  @!P2 LEA.HI.X R27, R36, R25, R37, 0x1, P1 ;  /* 0x00000019241ba211 */ /* 0x000fe400008f0c25 */
[----:B------:R-:W-:Y:S01]  /*06c0*/  ISETP.GE.AND P1, PT, R10, R19, PT ;  /* 0x000000130a00720c */ /* 0x000fe20003f26270 */
[----:B------:R-:W-:Y:S01]  /*06d0*/  @!P2 IMAD.SHL.U32 R10, R120, 0x2, RZ ;  /* 0x00000002780aa824 */ /* 0x000fe200078e00ff */
[----:B------:R-:W-:Y:S01]  /*06e0*/  @!P4 SHF.R.S32.HI R6, RZ, 0x1f, R38 ;  /* 0x0000001fff06c819 */ /* 0x000fe20000011426 */
[----:B------:R-:W2:Y:S01]  /*06f0*/  SHFL.IDX PT, R25, R14, 0x3, 0x181f ;  /* 0x00781f000e197f89 */ /* 0x000ea200000e0000 */
[----:B------:R-:W-:-:S02]  /*0700*/  @!P5 LOP3.LUT R5, R5, 0xfffffff8, RZ, 0xc0, !PT ;  /* 0xfffffff80505d812 */ /* 0x000fc400078ec0ff */
[----:B------:R-:W-:Y:S01]  /*0710*/  @!P4 LEA.HI R6, R6, R38, RZ, 0x3 ;  /* 0x000000260606c211 */ /* 0x000fe200078f18ff */
[----:B------:R1:W-:Y:S01]  /*0720*/  @!P2 LDGSTS.E.BYPASS.LTC128B.128 [R10+0x8100], [R26.64], !P0 ;  /* 0x081000001a0aafae */ /* 0x0003e2000c101d56 */
[----:B------:R-:W-:Y:S01]  /*0730*/  IADD3 R16, R252, 0x40, RZ ;  /* 0x00000040fc107810 */ /* 0x000fe20007ffe0ff */
[----:B---3--:R-:W-:Y:S01]  /*0740*/  @!P5 IMAD.WIDE R28, R5, 0x2, R22 ;  /* 0x00000002051cd825 */ /* 0x008fe200078e0216 */
[----:B------:R-:W-:Y:S01]  /*0750*/  @!P4 LOP3.LUT R5, R6, 0xfffffff8, RZ, 0xc0, !PT ;  /* 0xfffffff80605c812 */ /* 0x000fe200078ec0ff */
[----:B------:R3:W-:Y:S01]  /*0760*/  @!P2 LDGSTS.E.BYPASS.LTC128B.128 [R10+0xc100], [R32.64], !P3 ;  /* 0x0c100000200aafae */ /* 0x0007e2000d901d56 */
[----:B------:R-:W-:Y:S01]  /*0770*/  @!P5 LEA R30, P2, R36, R22, 0x1 ;  /* 0x00000016241ed211 */ /* 0x000fe200078408ff */
[----:B------:R-:W-:Y:S01]  /*0780*/  @!P5 IMAD.SHL.U32 R6, R120, 0x2, RZ ;  /* 0x000000027806d824 */ /* 0x000fe200078e00ff */
[----:B------:R-:W-:Y:S02]  /*0790*/  @!P1 SHF.R.S32.HI R11, RZ, 0x1f, R38 ;  /* 0x0000001fff0b9819 */ /* 0x000fe40000011426 */
[C---:B------:R-:W-:Y:S01]  /*07a0*/  @!P5 LEA.HI.X R31, R36.reuse, R23, R37, 0x1, P2 ;  /* 0x00000017241fd211 */ /* 0x040fe200010f0c25 */
[----:B----4-:R-:W-:Y:S01]  /*07b0*/  @!P4 IMAD.WIDE R22, R5, 0x2, R20 ;  /* 0x000000020516c825 */ /* 0x010fe200078e0214 */
[----:B------:R-:W-:-:S02]  /*07c0*/  @!P4 LEA R20, P2, R36, R20, 0x1 ;  /* 0x000000142414c211 */ /* 0x000fc400078408ff */
[----:B------:R-:W-:Y:S01]  /*07d0*/  @!P1 LEA.HI R11, R11, R38, RZ, 0x3 ;  /* 0x000000260b0b9211 */ /* 0x000fe200078f18ff */
[----:B------:R-:W-:Y:S01]  /*07e0*/  @!P4 IMAD.SHL.U32 R5, R120, 0x2, RZ ;  /* 0x000000027805c824 */ /* 0x000fe200078e00ff */
[----:B------:R-:W-:Y:S01]  /*07f0*/  @!P4 LEA.HI.X R21, R36, R21, R37, 0x1, P2 ;  /* 0x000000152415c211 */ /* 0x000fe200010f0c25 */
[----:B------:R4:W-:Y:S01]  /*0800*/  @!P5 LDGSTS.E.BYPASS.LTC128B.128 [R6+0x8900], [R30.64], !P0 ;  /* 0x089000001e06dfae */ /* 0x0009e2000c101d56 */
[----:B------:R-:W-:Y:S02]  /*0810*/  ISETP.GE.AND P2, PT, R16, R19, PT ;  /* 0x000000131000720c */ /* 0x000fe40003f46270 */
[----:B------:R-:W-:Y:S01]  /*0820*/  @!P1 LOP3.LUT R11, R11, 0xfffffff8, RZ, 0xc0, !PT ;  /* 0xfffffff80b0b9812 */ /* 0x000fe200078ec0ff */
[----:B------:R4:W-:Y:S01]  /*0830*/  @!P5 LDGSTS.E.BYPASS.LTC128B.128 [R6+0xc900], [R28.64], !P3 ;  /* 0x0c9000001c06dfae */ /* 0x0009e2000d901d56 */
[----:B------:R-:W-:-:S03]  /*0840*/  IADD3 R16, R252, 0x70, RZ ;  /* 0x00000070fc107810 */ /* 0x000fc60007ffe0ff */
[----:B------:R4:W-:Y:S04]  /*0850*/  @!P4 LDGSTS.E.BYPASS.LTC128B.128 [R5+0x9100], [R20.64], !P0 ;  /* 0x091000001405cfae */ /* 0x0009e8000c101d56 */
[----:B-1----:R-:W1:Y:S01]  /*0860*/  SHFL.IDX PT, R26, R15, 0x4, 0x181f ;  /* 0x00981f000f1a7f89 */ /* 0x002e6200000e0000 */
[----:B---3--:R-:W-:-:S03]  /*0870*/  IADD3 R10, R252, 0x50, RZ ;  /* 0x00000050fc0a7810 */ /* 0x008fc60007ffe0ff */
[----:B------:R-:W3:Y:S01]  /*0880*/  SHFL.IDX PT, R27, R14, 0x4, 0x181f ;  /* 0x00981f000e1b7f89 */ /* 0x000ee200000e0000 */
[----:B------:R-:W-:-:S03]  /*0890*/  ISETP.GE.AND P5, PT, R10, R19, PT ;  /* 0x000000130a00720c */ /* 0x000fc60003fa6270 */
[----:B------:R1:W-:Y:S01]  /*08a0*/  @!P4 LDGSTS.E.BYPASS.LTC128B.128 [R5+0xd100], [R22.64], !P3 ;  /* 0x0d1000001605cfae */ /* 0x0003e2000d901d56 */
[----:B------:R-:W-:Y:S02]  /*08b0*/  @!P1 LEA R32, P4, R36, R24, 0x1 ;  /* 0x0000001824209211 */ /* 0x000fe400078808ff */
[----:B------:R-:W-:Y:S02]  /*08c0*/  IADD3 R10, R252, 0x60, RZ ;  /* 0x00000060fc0a7810 */ /* 0x000fe40007ffe0ff */
[--C-:B--2---:R-:W-:Y:S02]  /*08d0*/  @!P1 LEA.HI.X R33, R36, R25, R37.reuse, 0x1, P4 ;  /* 0x0000001924219211 */ /* 0x104fe400020f0c25 */
[----:B------:R-:W-:Y:S01]  /*08e0*/  ISETP.GE.AND P4, PT, R10, R19, PT ;  /* 0x000000130a00720c */ /* 0x000fe20003f86270 */
[----:B------:R-:W-:Y:S02]  /*08f0*/  @!P1 IMAD.SHL.U32 R10, R120, 0x2, RZ ;  /* 0x00000002780a9824 */ /* 0x000fe400078e00ff */
[----:B----4-:R-:W-:-:S03]  /*0900*/  IMAD.WIDE.U32 R30, R9, c[0x0][0x1e0], R36 ;  /* 0x00007800091e7a25 */ /* 0x010fc600078e0024 */
[----:B------:R2:W-:Y:S01]  /*0910*/  @!P1 LDGSTS.E.BYPASS.LTC128B.128 [R10+0x9900], [R32.64], !P0 ;  /* 0x09900000200a9fae */ /* 0x0005e2000c101d56 */
[----:B------:R-:W-:-:S04]  /*0920*/  IMAD.U32 R6, RZ, RZ, UR13 ;  /* 0x0000000dff067e24 */ /* 0x000fc8000f8e00ff */
[----:B------:R-:W-:Y:S02]  /*0930*/  IMAD R6, R6, -0x40, R13 ;  /* 0xffffffc006067824 */ /* 0x000fe400078e020d */
[----:B-1----:R-:W-:Y:S01]  /*0940*/  @!P1 IMAD.WIDE R22, R11, 0x2, R24 ;  /* 0x000000020b169825 */ /* 0x002fe200078e0218 */
[----:B------:R-:W-:Y:S01]  /*0950*/  SHF.R.S32.HI R5, RZ, 0x1f, R9 ;  /* 0x0000001fff057819 */ /* 0x000fe20000011409 */
[----:B------:R-:W-:Y:S01]  /*0960*/  SHFL.IDX PT, R24, R15, 0x5, 0x181f ;  /* 0x00b81f000f187f89 */ /* 0x000fe200000e0000 */
[----:B------:R-:W-:-:S03]  /*0970*/  @!P2 SHF.R.S32.HI R11, RZ, 0x1f, R38 ;  /* 0x0000001fff0ba819 */ /* 0x000fc60000011426 */
[----:B------:R-:W1:Y:S01]  /*0980*/  SHFL.IDX PT, R25, R14, 0x5, 0x181f ;  /* 0x00b81f000e197f89 */ /* 0x000e6200000e0000 */
[----:B------:R-:W-:Y:S01]  /*0990*/  IMAD R20, R5, c[0x0][0x1e0], RZ ;  /* 0x0000780005147a24 */ /* 0x000fe200078e02ff */
[----:B------:R-:W-:Y:S02]  /*09a0*/  @!P2 LEA.HI R11, R11, R38, RZ, 0x3 ;  /* 0x000000260b0ba211 */ /* 0x000fe400078f18ff */
[----:B------:R4:W-:Y:S01]  /*09b0*/  @!P1 LDGSTS.E.BYPASS.LTC128B.128 [R10+0xd900], [R22.64], !P3 ;  /* 0x0d900000160a9fae */ /* 0x0009e2000d901d56 */
[C---:B------:R-:W-:Y:S01]  /*09c0*/  @!P2 LEA R28, P1, R36.reuse, R26, 0x1 ;  /* 0x0000001a241ca211 */ /* 0x040fe200078208ff */
[----:B------:R-:W-:Y:S01]  /*09d0*/  IMAD R20, R9, c[0x0][0x1e4], R20 ;  /* 0x0000790009147a24 */ /* 0x000fe200078e0214 */
[----:B------:R-:W-:Y:S02]  /*09e0*/  @!P2 LOP3.LUT R11, R11, 0xfffffff8, RZ, 0xc0, !PT ;  /* 0xfffffff80b0ba812 */ /* 0x000fe400078ec0ff */
[----:B---3--:R-:W-:Y:S01]  /*09f0*/  @!P2 LEA.HI.X R29, R36, R27, R37, 0x1, P1 ;  /* 0x0000001b241da211 */ /* 0x008fe200008f0c25 */
[----:B------:R-:W-:Y:S01]  /*0a00*/  IMAD.IADD R21, R31, 0x1, R20 ;  /* 0x000000011f157824 */ /* 0x000fe200078e0214 */
[----:B------:R-:W-:Y:S01]  /*0a10*/  ISETP.GE.AND P1, PT, R16, R19, PT ;  /* 0x000000131000720c */ /* 0x000fe20003f26270 */
[----:B------:R-:W-:Y:S01]  /*0a20*/  IMAD.MOV.U32 R20, RZ, RZ, R30 ;  /* 0x000000ffff147224 */ /* 0x000fe200078e001e */
[----:B------:R-:W-:Y:S01]  /*0a30*/  SHFL.IDX PT, R19, R14, 0x7, 0x181f ;  /* 0x00f81f000e137f89 */ /* 0x000fe200000e0000 */
[----:B------:R-:W-:-:S04]  /*0a40*/  @!P2 IMAD.WIDE R30, R11, 0x2, R26 ;  /* 0x000000020b1ea825 */ /* 0x000fc800078e021a */
[C---:B------:R-:W-:Y:S02]  /*0a50*/  @!P2 IMAD.SHL.U32 R11, R120.reuse, 0x2, RZ ;  /* 0x00000002780ba824 */ /* 0x040fe400078e00ff */
[----:B------:R-:W-:Y:S02]  /*0a60*/  @!P4 IMAD.SHL.U32 R16, R120, 0x2, RZ ;  /* 0x000000027810c824 */ /* 0x000fe400078e00ff */
[----:B------:R-:W-:Y:S01]  /*0a70*/  IMAD.WIDE.U32 R20, R4, c[0x0][0x1e8], R20 ;  /* 0x00007a0004147a25 */ /* 0x000fe200078e0014 */
[----:B------:R3:W-:Y:S04]  /*0a80*/  @!P2 LDGSTS.E.BYPASS.LTC128B.128 [R11+0xa100], [R28.64], !P0 ;  /* 0x0a1000001c0bafae */ /* 0x0007e8000c101d56 */
[----:B------:R3:W-:Y:S04]  /*0a90*/  @!P2 LDGSTS.E.BYPASS.LTC128B.128 [R11+0xe100], [R30.64], !P3 ;  /* 0x0e1000001e0bafae */ /* 0x0007e8000d901d56 */
[----:B----4-:R-:W4:Y:S01]  /*0aa0*/  SHFL.IDX PT, R22, R15, 0x6, 0x181f ;  /* 0x00d81f000f167f89 */ /* 0x010f2200000e0000 */
[----:B--2---:R-:W-:-:S03]  /*0ab0*/  @!P5 SHF.R.S32.HI R10, RZ, 0x1f, R38 ;  /* 0x0000001fff0ad819 */ /* 0x004fc60000011426 */
[----:B------:R-:W2:Y:S01]  /*0ac0*/  SHFL.IDX PT, R23, R14, 0x6, 0x181f ;  /* 0x00d81f000e177f89 */ /* 0x000ea200000e0000 */
[----:B------:R-:W-:-:S04]  /*0ad0*/  @!P5 LEA.HI R10, R10, R38, RZ, 0x3 ;  /* 0x000000260a0ad211 */ /* 0x000fc800078f18ff */
[----:B------:R-:W-:Y:S02]  /*0ae0*/  @!P5 LOP3.LUT R13, R10, 0xfffffff8, RZ, 0xc0, !PT ;  /* 0xfffffff80a0dd812 */ /* 0x000fe400078ec0ff */
[----:B------:R-:W-:-:S03]  /*0af0*/  @!P4 SHF.R.S32.HI R10, RZ, 0x1f, R38 ;  /* 0x0000001fff0ac819 */ /* 0x000fc60000011426 */
[----:B-1----:R-:W-:Y:S01]  /*0b00*/  @!P5 IMAD.WIDE R26, R13, 0x2, R24 ;  /* 0x000000020d1ad825 */ /* 0x002fe200078e0218 */
[----:B------:R-:W-:Y:S02]  /*0b10*/  @!P4 LEA.HI R10, R10, R38, RZ, 0x3 ;  /* 0x000000260a0ac211 */ /* 0x000fe400078f18ff */
[----:B------:R-:W-:Y:S02]  /*0b20*/  @!P5 LEA R24, P2, R36, R24, 0x1 ;  /* 0x000000182418d211 */ /* 0x000fe400078408ff */
[----:B------:R-:W-:Y:S01]  /*0b30*/  @!P4 LOP3.LUT R13, R10, 0xfffffff8, RZ, 0xc0, !PT ;  /* 0xfffffff80a0dc812 */ /* 0x000fe200078ec0ff */
[----:B------:R-:W-:Y:S01]  /*0b40*/  @!P5 IMAD.SHL.U32 R10, R120, 0x2, RZ ;  /* 0x00000002780ad824 */ /* 0x000fe200078e00ff */
[C---:B------:R-:W-:Y:S01]  /*0b50*/  @!P5 LEA.HI.X R25, R36.reuse, R25, R37, 0x1, P2 ;  /* 0x000000192419d211 */ /* 0x040fe200010f0c25 */
[C---:B---3--:R-:W-:Y:S01]  /*0b60*/  IMAD R11, R3.reuse, c[0x0][0x1e8], RZ ;  /* 0x00007a00030b7a24 */ /* 0x048fe200078e02ff */
[----:B----4-:R-:W-:Y:S01]  /*0b70*/  @!P4 LEA R32, P2, R36, R22, 0x1 ;  /* 0x000000162420c211 */ /* 0x010fe200078408ff */
[----:B------:R-:W-:-:S02]  /*0b80*/  IMAD R3, R3, c[0x0][0x210], RZ ;  /* 0x0000840003037a24 */ /* 0x000fc400078e02ff */
[----:B------:R1:W-:Y:S01]  /*0b90*/  @!P5 LDGSTS.E.BYPASS.LTC128B.128 [R10+0xa900], [R24.64], !P0 ;  /* 0x0a900000180adfae */ /* 0x0003e2000c101d56 */
[----:B------:R-:W-:Y:S01]  /*0ba0*/  IMAD R11, R4, c[0x0][0x1ec], R11 ;  /* 0x00007b00040b7a24 */ /* 0x000fe200078e020b */
[C---:B--2---:R-:W-:Y:S01]  /*0bb0*/  @!P4 LEA.HI.X R33, R36.reuse, R23, R37, 0x1, P2 ;  /* 0x000000172421c211 */ /* 0x044fe200010f0c25 */
[----:B------:R-:W-:Y:S01]  /*0bc0*/  @!P4 IMAD.WIDE R34, R13, 0x2, R22 ;  /* 0x000000020d22c825 */ /* 0x000fe200078e0216 */
[----:B------:R-:W-:Y:S01]  /*0bd0*/  @!P1 LEA R22, P2, R36, R18, 0x1 ;  /* 0x0000001224169211 */ /* 0x000fe200078408ff */
[----:B------:R1:W-:Y:S01]  /*0be0*/  @!P5 LDGSTS.E.BYPASS.LTC128B.128 [R10+0xe900], [R26.64], !P3 ;  /* 0x0e9000001a0adfae */ /* 0x0003e2000d901d56 */
[----:B------:R-:W-:Y:S01]  /*0bf0*/  ISETP.GE.AND P5, PT, R6, 0x11, PT ;  /* 0x000000110600780c */ /* 0x000fe20003fa6270 */
[----:B------:R-:W-:Y:S01]  /*0c00*/  IMAD.IADD R11, R21, 0x1, R11 ;  /* 0x00000001150b7824 */ /* 0x000fe200078e020b */
[----:B------:R-:W-:Y:S01]  /*0c10*/  @!P1 LEA.HI.X R23, R36, R19, R37, 0x1, P2 ;  /* 0x0000001324179211 */ /* 0x000fe200010f0c25 */
[----:B------:R2:W-:Y:S01]  /*0c20*/  @!P4 LDGSTS.E.BYPASS.LTC128B.128 [R16+0xb100], [R32.64], !P0 ;  /* 0x0b1000002010cfae */ /* 0x0005e2000c101d56 */
[----:B------:R-:W-:Y:S01]  /*0c30*/  ISETP.GE.AND P2, PT, R6, 0x31, PT ;  /* 0x000000310600780c */ /* 0x000fe20003f46270 */
[----:B------:R-:W-:Y:S01]  /*0c40*/  IMAD R3, R4, c[0x0][0x214], R3 ;  /* 0x0000850004037a24 */ /* 0x000fe200078e0203 */
[----:B------:R-:W-:Y:S01]  /*0c50*/  @!P1 SHF.R.S32.HI R21, RZ, 0x1f, R38 ;  /* 0x0000001fff159819 */ /* 0x000fe20000011426 */
[----:B------:R3:W-:Y:S01]  /*0c60*/  @!P4 LDGSTS.E.BYPASS.LTC128B.128 [R16+0xf100], [R34.64], !P3 ;  /* 0x0f1000002210cfae */ /* 0x0007e2000d901d56 */
[----:B------:R-:W-:-:S02]  /*0c70*/  ISETP.GE.AND P4, PT, R6, 0x21, PT ;  /* 0x000000210600780c */ /* 0x000fc40003f86270 */
[----:B------:R-:W-:-:S04]  /*0c80*/  @!P1 LEA.HI R21, R21, R38, RZ, 0x3 ;  /* 0x0000002615159211 */ /* 0x000fc800078f18ff */
[----:B------:R-:W-:-:S03]  /*0c90*/  @!P1 LOP3.LUT R21, R21, 0xfffffff8, RZ, 0xc0, !PT ;  /* 0xfffffff815159812 */ /* 0x000fc600078ec0ff */
[----:B------:R-:W-:Y:S02]  /*0ca0*/  VOTEU.ANY UP0, P2 ;  /* 0x00000000003f7886 */ /* 0x000fe40001000100 */
[----:B------:R-:W-:-:S04]  /*0cb0*/  @!P1 IMAD.WIDE R18, R21, 0x2, R18 ;  /* 0x0000000215129825 */ /* 0x000fc800078e0212 */
[C---:B------:R-:W-:Y:S02]  /*0cc0*/  @P4 IMAD.SHL.U32 R31, R120.reuse, 0x2, RZ ;  /* 0x00000002781f4824 */ /* 0x040fe400078e00ff */
[----:B-1----:R-:W-:Y:S02]  /*0cd0*/  IMAD.MOV.U32 R10, RZ, RZ, R20 ;  /* 0x000000ffff0a7224 */ /* 0x002fe400078e0014 */
[----:B------:R-:W-:Y:S02]  /*0ce0*/  IMAD.MOV.U32 R20, RZ, RZ, c[0x0][0x1e0] ;  /* 0x00007800ff147624 */ /* 0x000fe400078e00ff */
[C---:B--2---:R-:W-:Y:S02]  /*0cf0*/  @P2 IMAD.SHL.U32 R33, R120.reuse, 0x2, RZ ;  /* 0x0000000278212824 */ /* 0x044fe400078e00ff */
[----:B---3--:R-:W-:-:S05]  /*0d00*/  @!P1 IMAD.SHL.U32 R16, R120, 0x2, RZ ;  /* 0x0000000278109824 */ /* 0x008fca00078e00ff */
[----:B------:R1:W-:Y:S04]  /*0d10*/  @!P1 LDGSTS.E.BYPASS.LTC128B.128 [R16+0xb900], [R22.64], !P0 ;  /* 0x0b90000016109fae */ /* 0x0003e8000c101d56 */
[----:B------:R1:W-:Y:S01]  /*0d20*/  @!P1 LDGSTS.E.BYPASS.LTC128B.128 [R16+0xf900], [R18.64], !P3 ;  /* 0x0f90000012109fae */ /* 0x0003e2000d901d56 */
[----:B------:R-:W-:Y:S02]  /*0d30*/  ISETP.GE.AND P3, PT, R36, c[0x0][0x1d4], PT ;  /* 0x0000750024007a0c */ /* 0x000fe40003f66270 */
[----:B-----5:R-:W-:Y:S01]  /*0d40*/  @P6 SHF.R.S32.HI R13, RZ, 0x1f, R12 ;  /* 0x0000001fff0d6819 */ /* 0x020fe2000001140c */
[----:B------:R-:W-:Y:S01]  /*0d50*/  @!P6 IMAD.MOV.U32 R13, RZ, RZ, R2 ;  /* 0x000000ffff0de224 */ /* 0x000fe200078e0002 */
[----:B------:R-:W0:Y:S01]  /*0d60*/  LDGDEPBAR ;  /* 0x00000000000079af */ /* 0x000e220000000000 */
[----:B------:R-:W-:-:S03]  /*0d70*/  @!P6 IMAD.MOV.U32 R12, RZ, RZ, R7 ;  /* 0x000000ffff0ce224 */ /* 0x000fc600078e0007 */
[----:B------:R-:W-:Y:S01]  /*0d80*/  BAR.SYNC.DEFER_BLOCKING 0x0 ;  /* 0x0000000000007b1d */ /* 0x000fe20000010000 */
[----:B------:R-:W-:Y:S01]  /*0d90*/  IMAD R7, R13, c[0x0][0x1f0], RZ ;  /* 0x00007c000d077a24 */ /* 0x000fe200078e02ff */
[----:B------:R-:W-:Y:S01]  /*0da0*/  ISETP.GE.AND P6, PT, R6, 0x1, PT ;  /* 0x000000010600780c */ /* 0x000fe20003fc6270 */
[----:B------:R-:W-:-:S04]  /*0db0*/  IMAD.WIDE.U32 R40, R12, c[0x0][0x1f0], R10 ;  /* 0x00007c000c287a25 */ /* 0x000fc800078e000a */
[----:B------:R-:W-:Y:S01]  /*0dc0*/  IMAD R6, R12, c[0x0][0x1f4], R7 ;  /* 0x00007d000c067a24 */ /* 0x000fe200078e0207 */
[----:B------:R2:W-:Y:S01]  /*0dd0*/  STL.64 [R1+0x10], R40 ;  /* 0x0000102801007387 */ /* 0x0005e20000100a00 */
[----:B------:R-:W-:Y:S02]  /*0de0*/  IMAD.U32 R2, RZ, RZ, UR10 ;  /* 0x0000000aff027e24 */ /* 0x000fe4000f8e00ff */
[----:B------:R-:W-:Y:S02]  /*0df0*/  IMAD.IADD R123, R41, 0x1, R6 ;  /* 0x00000001297b7824 */ /* 0x000fe400078e0206 */
[----:B------:R-:W-:Y:S02]  /*0e00*/  IMAD.MOV.U32 R122, RZ, RZ, R40 ;  /* 0x000000ffff7a7224 */ /* 0x000fe400078e0028 */
[----:B------:R-:W-:Y:S02]  /*0e10*/  IMAD.U32 R11, RZ, RZ, UR7 ;  /* 0x00000007ff0b7e24 */ /* 0x000fe4000f8e00ff */
[----:B------:R-:W-:Y:S01]  /*0e20*/  IMAD.WIDE.U32 R14, R2, UR13, R122 ;  /* 0x0000000d020e7c25 */ /* 0x000fe2000f8e007a */
[----:B------:R2:W-:Y:S03]  /*0e30*/  STL.64 [R1+0x18], R122 ;  /* 0x0000187a01007387 */ /* 0x0005e60000100a00 */
[----:B-1----:R-:W-:Y:S01]  /*0e40*/  IMAD.SHL.U32 R16, R0, 0x40, RZ ;  /* 0x0000004000107824 */ /* 0x002fe200078e00ff */
[----:B------:R-:W-:Y:S01]  /*0e50*/  IADD3 R15, R15, UR4, RZ ;  /* 0x000000040f0f7c10 */ /* 0x000fe2000fffe0ff */
[----:B------:R-:W-:Y:S01]  /*0e60*/  @UP0 UIMAD UR4, UR7, 0x30, URZ ;  /* 0x00000030070408a4 */ /* 0x000fe2000f8e023f */
[----:B------:R-:W-:Y:S01]  /*0e70*/  @P5 LEA R7, P0, R20, R14, 0x4 ;  /* 0x0000000e14075211 */ /* 0x000fe200078020ff */
[----:B------:R-:W-:Y:S01]  /*0e80*/  UISETP.GE.AND UP0, UPT, UR8, 0x1, UPT ;  /* 0x000000010800788c */ /* 0x000fe2000bf06270 */
[----:B------:R-:W-:-:S02]  /*0e90*/  @P6 LEA R26, P1, R14, c[0x0][0x1c8], 0x1 ;  /* 0x000072000e1a6a11 */ /* 0x000fc400078208ff */
[C---:B------:R-:W-:Y:S01]  /*0ea0*/  @P5 LEA.HI.X R6, R20.reuse, R15, R11, 0x4, P0 ;  /* 0x0000000f14065211 */ /* 0x040fe200000f240b */
[----:B------:R-:W-:Y:S01]  /*0eb0*/  @P2 IMAD.WIDE.U32 R20, R20, 0x30, R14 ;  /* 0x0000003014142825 */ /* 0x000fe200078e000e */
[C---:B------:R-:W-:Y:S02]  /*0ec0*/  @P5 LEA R24, P0, R7.reuse, c[0x0][0x1c8], 0x1 ;  /* 0x0000720007185a11 */ /* 0x040fe400078008ff */
[C---:B------:R-:W-:Y:S02]  /*0ed0*/  @P6 LEA.HI.X R27, R14.reuse, c[0x0][0x1cc], R15, 0x1, P1 ;  /* 0x000073000e1b6a11 */ /* 0x040fe400008f0c0f */
[----:B------:R-:W-:Y:S02]  /*0ee0*/  @P5 LEA.HI.X R25, R7, c[0x0][0x1cc], R6, 0x1, P0 ;  /* 0x0000730007195a11 */ /* 0x000fe400000f0c06 */
[----:B------:R-:W-:Y:S02]  /*0ef0*/  LEA.HI R6, R17, R8, RZ, 0x4 ;  /* 0x0000000811067211 */ /* 0x000fe400078f20ff */
[----:B------:R-:W-:-:S02]  /*0f00*/  @P4 IADD3 R10, P0, R14, UR20, RZ ;  /* 0x000000140e0a4c10 */ /* 0x000fc4000ff1e0ff */
[----:B------:R-:W-:Y:S02]  /*0f10*/  LOP3.LUT R11, R6, 0xfffffff0, RZ, 0xc0, !PT ;  /* 0xfffffff0060b7812 */ /* 0x000fe400078ec0ff */
[----:B------:R-:W-:Y:S01]  /*0f20*/  @P4 IADD3.X R7, R15, UR14, RZ, P0, !PT ;  /* 0x0000000e0f074c10 */ /* 0x000fe200087fe4ff */
[----:B------:R-:W-:Y:S01]  /*0f30*/  IMAD.SHL.U32 R15, R9, 0x8, RZ ;  /* 0x00000008090f7824 */ /* 0x000fe200078e00ff */
[----:B------:R-:W-:Y:S01]  /*0f40*/  @P4 LEA R22, P0, R10, c[0x0][0x1c8], 0x1 ;  /* 0x000072000a164a11 */ /* 0x000fe200078008ff */
[----:B------:R-:W-:Y:S01]  /*0f50*/  IMAD.IADD R14, R8, 0x1, -R11 ;  /* 0x00000001080e7824 */ /* 0x000fe200078e0a0b */
[----:B------:R-:W-:Y:S02]  /*0f60*/  SHF.R.S32.HI R19, RZ, 0x4, R6 ;  /* 0x00000004ff137819 */ /* 0x000fe40000011406 */
[----:B------:R-:W-:Y:S02]  /*0f70*/  @P4 LEA.HI.X R23, R10, c[0x0][0x1cc], R7, 0x1, P0 ;  /* 0x000073000a174a11 */ /* 0x000fe400000f0c07 */
[----:B------:R-:W-:-:S02]  /*0f80*/  SHF.R.S32.HI R7, RZ, 0x1f, R14 ;  /* 0x0000001fff077819 */ /* 0x000fc4000001140e */
[----:B------:R-:W-:Y:S02]  /*0f90*/  LEA.HI R6, R6, R19, RZ, 0x1 ;  /* 0x0000001306067211 */ /* 0x000fe400078f08ff */
[----:B------:R-:W-:Y:S02]  /*0fa0*/  LEA.HI R7, R7, R14, RZ, 0x3 ;  /* 0x0000000e07077211 */ /* 0x000fe400078f18ff */
[----:B------:R-:W-:Y:S02]  /*0fb0*/  ISETP.GE.AND P0, PT, R38, c[0x0][0x1d4], PT ;  /* 0x0000750026007a0c */ /* 0x000fe40003f06270 */
[----:B------:R-:W-:Y:S02]  /*0fc0*/  LOP3.LUT R16, R16, 0x1c0, RZ, 0xc0, !PT ;  /* 0x000001c010107812 */ /* 0x000fe400078ec0ff */
[----:B------:R-:W-:Y:S02]  /*0fd0*/  LOP3.LUT R6, R6, 0xfffffffe, RZ, 0xc0, !PT ;  /* 0xfffffffe06067812 */ /* 0x000fe400078ec0ff */
[C---:B------:R-:W-:Y:S01]  /*0fe0*/  LOP3.LUT R11, R7.reuse, 0xfffffff8, RZ, 0xc0, !PT ;  /* 0xfffffff8070b7812 */ /* 0x040fe200078ec0ff */
[----:B------:R-:W-:Y:S01]  /*0ff0*/  IMAD.SHL.U32 R7, R7, 0x40, RZ ;  /* 0x0000004007077824 */ /* 0x000fe200078e00ff */
[----:B------:R-:W-:Y:S01]  /*1000*/  LOP3.LUT R15, R16, 0x8, R15, 0xf8, !PT ;  /* 0x00000008100f7812 */ /* 0x000fe200078ef80f */
[----:B------:R-:W-:Y:S01]  /*1010*/  IMAD.IADD R6, R19, 0x1, -R6 ;  /* 0x0000000113067824 */ /* 0x000fe200078e0a06 */
[----:B------:R-:W-:Y:S01]  /*1020*/  SHF.R.U32.HI R16, RZ, 0x3, R16 ;  /* 0x00000003ff107819 */ /* 0x000fe20000011610 */
[----:B------:R-:W-:Y:S01]  /*1030*/  IMAD.IADD R11, R14, 0x1, -R11 ;  /* 0x000000010e0b7824 */ /* 0x000fe200078e0a0b */
[----:B------:R-:W-:Y:S01]  /*1040*/  @P2 IADD3 R10, R21, UR4, RZ ;  /* 0x00000004150a2c10 */ /* 0x000fe2000fffe0ff */
[C---:B------:R-:W-:Y:S01]  /*1050*/  @P6 IMAD.SHL.U32 R21, R120.reuse, 0x2, RZ ;  /* 0x0000000278156824 */ /* 0x040fe200078e00ff */
[----:B------:R-:W-:Y:S01]  /*1060*/  LOP3.LUT R15, R15, R16, RZ, 0x3c, !PT ;  /* 0x000000100f0f7212 */ /* 0x000fe200078e3cff */
[----:B------:R-:W-:Y:S01]  /*1070*/  @P5 IMAD.SHL.U32 R19, R120, 0x2, RZ ;  /* 0x0000000278135824 */ /* 0x000fe200078e00ff */
[----:B------:R-:W-:Y:S01]  /*1080*/  @P2 LEA R28, P1, R20, c[0x0][0x1c8], 0x1 ;  /* 0x00007200141c2a11 */ /* 0x000fe200078208ff */
[----:B------:R-:W-:Y:S01]  /*1090*/  IMAD.SHL.U32 R14, R11, 0x40, RZ ;  /* 0x000000400b0e7824 */ /* 0x000fe200078e00ff */
[----:B------:R-:W-:Y:S01]  /*10a0*/  @!PT LDS RZ, [RZ] ;  /* 0x00000000fffff984 */ /* 0x000fe20000000800 */
[----:B------:R-:W-:Y:S01]  /*10b0*/  @!PT LDS RZ, [RZ] ;  /* 0x00000000fffff984 */ /* 0x000fe20000000800 */
[----:B------:R-:W-:Y:S01]  /*10c0*/  @!PT LDS RZ, [RZ] ;  /* 0x00000000fffff984 */ /* 0x000fe20000000800 */
[----:B------:R2:W-:Y:S01]  /*10d0*/  @P6 LDGSTS.E.BYPASS.LTC128B.128 [R21+0x4100], [R26.64], !P3 ;  /* 0x041000001a156fae */ /* 0x0005e2000d901d56 */
[----:B------:R-:W-:Y:S01]  /*10e0*/  IMAD R250, R6, 0x200, R15 ;  /* 0x0000020006fa7824 */ /* 0x000fe200078e020f */
[----:B------:R-:W-:Y:S01]  /*10f0*/  @P2 LEA.HI.X R29, R20, c[0x0][0x1cc], R10, 0x1, P1 ;  /* 0x00007300141d2a11 */ /* 0x000fe200008f0c0a */
[----:B------:R-:W-:Y:S01]  /*1100*/  IMAD.SHL.U32 R6, R6, 0x8, RZ ;  /* 0x0000000806067824 */ /* 0x000fe200078e00ff */
[----:B------:R2:W-:Y:S01]  /*1110*/  @P6 LDGSTS.E.BYPASS.LTC128B.128 [R21+0x6100], [R26.64+0x80], !P0 ;  /* 0x061000801a156fae */ /* 0x0005e2000c101d56 */
[----:B------:R-:W-:Y:S01]  /*1120*/  LOP3.LUT R15, R14, 0x1c0, RZ, 0xc0, !PT ;  /* 0x000001c00e0f7812 */ /* 0x000fe200078ec0ff */
[----:B------:R-:W-:Y:S01]  /*1130*/  IMAD.SHL.U32 R250, R250, 0x2, RZ ;  /* 0x00000002fafa7824 */ /* 0x000fe200078e00ff */
[----:B------:R-:W-:Y:S01]  /*1140*/  LEA.HI R10, R17, R8, RZ, 0x5 ;  /* 0x00000008110a7211 */ /* 0x000fe200078f28ff */
[----:B------:R1:W-:Y:S01]  /*1150*/  @P5 LDGSTS.E.BYPASS.LTC128B.128 [R19+0x4900], [R24.64], !P3 ;  /* 0x0490000018135fae */ /* 0x0003e2000d901d56 */
[----:B------:R-:W-:Y:S01]  /*1160*/  LOP3.LUT R6, R15, 0x8, R6, 0xf8, !PT ;  /* 0x000000080f067812 */ /* 0x000fe200078ef806 */
[----:B------:R-:W-:Y:S01]  /*1170*/  ULDC.64 UR4, c[0x0][0x208] ;  /* 0x0000820000047ab9 */ /* 0x000fe20000000a00 */
[----:B------:R-:W-:Y:S01]  /*1180*/  SHF.R.S32.HI R14, RZ, 0x5, R10 ;  /* 0x00000005ff0e7819 */ /* 0x000fe2000001140a */
[----:B------:R1:W-:Y:S01]  /*1190*/  @P5 LDGSTS.E.BYPASS.LTC128B.128 [R19+0x6900], [R24.64+0x80], !P0 ;  /* 0x0690008018135fae */ /* 0x0003e2000c101d56 */
[----:B------:R-:W-:Y:S01]  /*11a0*/  SHF.R.U32.HI R15, RZ, 0x3, R15 ;  /* 0x00000003ff0f7819 */ /* 0x000fe2000001160f */
[----:B------:R-:W-:Y:S01]  /*11b0*/  UIMAD.WIDE.U32 UR16, UR11, UR4, URZ ;  /* 0x000000040b1072a5 */ /* 0x000fe2000f8e003f */
[----:B------:R-:W-:Y:S01]  /*11c0*/  LOP3.LUT R7, R7, 0xfffffe00, RZ, 0xc0, !PT ;  /* 0xfffffe0007077812 */ /* 0x000fe200078ec0ff */
[----:B------:R2:W-:Y:S01]  /*11d0*/  @P4 LDGSTS.E.BYPASS.LTC128B.128 [R31+0x5100], [R22.64], !P3 ;  /* 0x05100000161f4fae */ /* 0x0005e2000d901d56 */
[----:B------:R-:W-:Y:S01]  /*11e0*/  LOP3.LUT R6, R6, R15, RZ, 0x3c, !PT ;  /* 0x0000000f06067212 */ /* 0x000fe200078e3cff */
[----:B------:R-:W-:Y:S01]  /*11f0*/  IMAD.MOV.U32 R15, RZ, RZ, 0x10 ;  /* 0x00000010ff0f7424 */ /* 0x000fe200078e00ff */
[----:B------:R-:W-:Y:S01]  /*1200*/  IADD3 R249, R250, 0x4120, RZ ;  /* 0x00004120faf97810 */ /* 0x000fe20007ffe0ff */
[----:B------:R2:W-:Y:S01]  /*1210*/  @P4 LDGSTS.E.BYPASS.LTC128B.128 [R31+0x7100], [R22.64+0x80], !P0 ;  /* 0x07100080161f4fae */ /* 0x0005e2000c101d56 */
[----:B------:R-:W-:Y:S01]  /*1220*/  LOP3.LUT P4, RZ, R0, 0x2, RZ, 0xc0, !PT ;  /* 0x0000000200ff7812 */ /* 0x000fe2000788c0ff */
[----:B------:R-:W-:Y:S01]  /*1230*/  IMAD R251, R14, 0x400, R7 ;  /* 0x000004000efb7824 */ /* 0x000fe200078e0207 */
[----:B------:R-:W-:Y:S01]  /*1240*/  UIMAD UR11, UR11, UR5, URZ ;  /* 0x000000050b0b72a4 */ /* 0x000fe2000f8e023f */
[----:B------:R2:W-:Y:S01]  /*1250*/  @P2 LDGSTS.E.BYPASS.LTC128B.128 [R33+0x5900], [R28.64], !P3 ;  /* 0x059000001c212fae */ /* 0x0005e2000d901d56 */
[----:B------:R-:W-:-:S02]  /*1260*/  IMAD R14, R5, c[0x0][0x208], RZ ;  /* 0x00008200050e7a24 */ /* 0x000fc400078e02ff */
[----:B------:R-:W-:Y:S01]  /*1270*/  IMAD.IADD R251, R6, 0x1, R251 ;  /* 0x0000000106fb7824 */ /* 0x000fe200078e02fb */
[----:B------:R2:W-:Y:S01]  /*1280*/  @P2 LDGSTS.E.BYPASS.LTC128B.128 [R33+0x7900], [R28.64+0x80], !P0 ;  /* 0x079000801c212fae */ /* 0x0005e2000c101d56 */
[----:B------:R-:W-:Y:S01]  /*1290*/  R2P PR, R11, 0x6 ;  /* 0x000000060b007804 */ /* 0x000fe20000000000 */
[----:B------:R-:W-:Y:S01]  /*12a0*/  UIADD3 UR11, UR17, UR11, URZ ;  /* 0x0000000b110b7290 */ /* 0x000fe2000fffe03f */
[----:B------:R-:W-:Y:S01]  /*12b0*/  IADD3 R11, R250, 0x4100, RZ ;  /* 0x00004100fa0b7810 */ /* 0x000fe20007ffe0ff */
[----:B------:R-:W0:Y:S01]  /*12c0*/  LDGDEPBAR ;  /* 0x00000000000079af */ /* 0x000e220000000000 */
[----:B------:R-:W-:Y:S01]  /*12d0*/  IMAD.SHL.U32 R251, R251, 0x2, RZ ;  /* 0x00000002fbfb7824 */ /* 0x000fe200078e00ff */
[----:B------:R-:W-:Y:S02]  /*12e0*/  SEL R5, R15, 0xfffffff0, !P1 ;  /* 0xfffffff00f057807 */ /* 0x000fe40004800000 */
[----:B------:R-:W-:Y:S01]  /*12f0*/  @P4 IADD3 R249, R11, -0x20, RZ ;  /* 0xffffffe00bf94810 */ /* 0x000fe20007ffe0ff */
[C---:B------:R-:W-:Y:S01]  /*1300*/  IMAD R11, R9.reuse, c[0x0][0x20c], R14 ;  /* 0x00008300090b7a24 */ /* 0x040fe200078e020e */
[----:B------:R-:W-:Y:S01]  /*1310*/  PLOP3.LUT P1, PT, PT, PT, UP0, 0x80, 0x0 ;  /* 0x000000000000781c */ /* 0x000fe20003f2f008 */
[----:B------:R-:W-:Y:S01]  /*1320*/  IMAD.WIDE.U32 R14, R9, c[0x0][0x208], R36 ;  /* 0x00008200090e7a25 */ /* 0x000fe200078e0024 */
[----:B------:R-:W-:-:S02]  /*1330*/  IADD3 R239, R249, 0x800, RZ ;  /* 0x00000800f9ef7810 */ /* 0x000fc40007ffe0ff */
[----:B------:R-:W-:Y:S01]  /*1340*/  IADD3 R238, R249, 0x1000, RZ ;  /* 0x00001000f9ee7810 */ /* 0x000fe20007ffe0ff */
[----:B------:R-:W-:Y:S01]  /*1350*/  IMAD.IADD R15, R15, 0x1, R11 ;  /* 0x000000010f0f7824 */ /* 0x000fe200078e020b */
[----:B------:R-:W-:Y:S01]  /*1360*/  LOP3.LUT R11, R10, 0xffffffe0, RZ, 0xc0, !PT ;  /* 0xffffffe00a0b7812 */ /* 0x000fe200078ec0ff */
[----:B------:R-:W-:Y:S01]  /*1370*/  IMAD R247, R5, 0x2, R251 ;  /* 0x0000000205f77824 */ /* 0x000fe200078e02fb */
[----:B------:R-:W-:Y:S01]  /*1380*/  IADD3 R237, R249, 0x1800, RZ ;  /* 0x00001800f9ed7810 */ /* 0x000fe20007ffe0ff */
[----:B------:R-:W-:-:S04]  /*1390*/  IMAD.WIDE.U32 R14, R4, c[0x0][0x210], R14 ;  /* 0x00008400040e7a25 */ /* 0x000fc800078e000e */
[----:B------:R-:W-:Y:S02]  /*13a0*/  IMAD.IADD R15, R15, 0x1, R3 ;  /* 0x000000010f0f7824 */ /* 0x000fe400078e0203 */
[----:B------:R-:W-:Y:S02]  /*13b0*/  IMAD.IADD R3, R8, 0x1, -R11 ;  /* 0x0000000108037824 */ /* 0x000fe400078e0a0b */
[----:B------:R-:W-:Y:S01]  /*13c0*/  IMAD R11, R13, c[0x0][0x218], RZ ;  /* 0x000086000d0b7a24 */ /* 0x000fe200078e02ff */
[----:B------:R-:W-:-:S04]  /*13d0*/  DEPBAR.LE SB0, 0x1 ;  /* 0x000080400000791a */ /* 0x000fc80000000000 */
[----:B------:R-:W-:Y:S01]  /*13e0*/  IMAD R8, R12, c[0x0][0x21c], R11 ;  /* 0x000087000c087a24 */ /* 0x000fe200078e020b */
[----:B------:R-:W-:-:S04]  /*13f0*/  DEPBAR.LE SB0, 0x0 ;  /* 0x000080000000791a */ /* 0x000fc80000000000 */
[----:B-1----:R-:W-:Y:S01]  /*1400*/  IMAD.WIDE.U32 R18, R12, c[0x0][0x218], R14 ;  /* 0x000086000c127a25 */ /* 0x002fe200078e000e */
[----:B------:R-:W-:Y:S03]  /*1410*/  BAR.SYNC.DEFER_BLOCKING 0x0 ;  /* 0x0000000000007b1d */ /* 0x000fe60000010000 */
[----:B------:R-:W-:Y:S02]  /*1420*/  IMAD.IADD R16, R19, 0x1, R8 ;  /* 0x0000000113107824 */ /* 0x000fe400078e0208 */
[----:B------:R-:W-:Y:S01]  /*1430*/  IMAD.MOV.U32 R4, RZ, RZ, 0x20 ;  /* 0x00000020ff047424 */ /* 0x000fe200078e00ff */
[----:B------:R2:W-:Y:S04]  /*1440*/  STL.64 [R1+0x40], R18 ;  /* 0x0000401201007387 */ /* 0x0005e80000100a00 */
[----:B------:R2:W-:Y:S01]  /*1450*/  STL [R1+0xc], R16 ;  /* 0x00000c1001007387 */ /* 0x0005e20000100800 */
[----:B------:R-:W-:-:S03]  /*1460*/  SEL R4, R4, 0xffffffe0, !P2 ;  /* 0xffffffe004047807 */ /* 0x000fc60005000000 */
[----:B------:R2:W1:Y:S04]  /*1470*/  LDSM.16.M88.4 R60, [R251+0x8100] ;  /* 0x00810000fb3c783b */ /* 0x0004680000000200 */
[----:B------:R2:W3:Y:S04]  /*1480*/  LDSM.16.M88.4 R64, [R251+0xa100] ;  /* 0x00a10000fb40783b */ /* 0x0004e80000000200 */
[----:B------:R2:W4:Y:S04]  /*1490*/  LDSM.16.M88.4 R88, [R250+0x4100] ;  /* 0x00410000fa58783b */ /* 0x0005280000000200 */
        /* <DEDUP_REMOVED lines=10> */
[----:B---3--:R-:W-:Y:S02]  /*1540*/  ULDC.64 UR4, c[0x0][0x208] ;  /* 0x0000820000047ab9 */ /* 0x008fe40000000a00 */
        /* <DEDUP_REMOVED lines=18> */
[----:B------:R-:W-:Y:S01]  /*1670*/  IMAD.SHL.U32 R9, R120, 0x2, RZ ;  /* 0x0000000278097824 */ /* 0x000fe200078e00ff */
[----:B------:R-:W-:Y:S01]  /*1680*/  ISETP.LT.OR P1, PT, R10, 0x11, P0 ;  /* 0x000000110a00780c */ /* 0x000fe20000721670 */
[----:B------:R-:W-:Y:S01]  /*1690*/  IMAD.U32 R8, RZ, RZ, UR16 ;  /* 0x00000010ff087e24 */ /* 0x000fe2000f8e00ff */
        /* <DEDUP_REMOVED lines=9> */
[----:B------:R2:W-:Y:S02]  /*1730*/  LDGSTS.E.BYPASS.LTC128B.128 [R9+0x900], [R14.64], !P6 ;  /* 0x009000000e097fae */ /* 0x0005e4000f101d56 */
[----:B--2---:R-:W-:Y:S02]  /*1740*/  IADD3.X R21, RZ, UR11, R13, P4, P2 ;  /* 0x0000000bff157c10 */ /* 0x004fe4000a7e440d */
[C---:B------:R-:W-:Y:S02]  /*1750*/  IADD3 R16, P4, R14.reuse, UR16, RZ ;  /* 0x000000100e107c10 */ /* 0x040fe4000ff9e0ff */
[----:B------:R-:W-:Y:S01]  /*1760*/  IADD3 R18, P2, R14, UR5, RZ ;  /* 0x000000050e127c10 */ /* 0x000fe2000ff5e0ff */
[----:B------:R2:W-:Y:S01]  /*1770*/  LDGSTS.E.BYPASS.LTC128B.128 [R9+0x2900], [R20.64], !P1 ;  /* 0x0290000014097fae */ /* 0x0005e2000c901d56 */
[----:B------:R-:W-:Y:S02]  /*1780*/  ISETP.LT.OR P6, PT, R10, 0x21, P3 ;  /* 0x000000210a00780c */ /* 0x000fe40001fc1670 */
[----:B------:R-:W-:-:S02]  /*1790*/  IADD3.X R17, R15, UR11, RZ, P4, !PT ;  /* 0x0000000b0f117c10 */ /* 0x000fc4000a7fe4ff */
[C---:B------:R-:W-:Y:S02]  /*17a0*/  ISETP.LT.OR P4, PT, R10.reuse, 0x31, P3 ;  /* 0x000000310a00780c */ /* 0x040fe40001f81670 */
[----:B------:R-:W-:Y:S02]  /*17b0*/  IADD3.X R19, R15, UR4, RZ, P2, !PT ;  /* 0x000000040f137c10 */ /* 0x000fe400097fe4ff */
[----:B------:R-:W-:-:S05]  /*17c0*/  ISETP.LT.OR P2, PT, R10, 0x31, P0 ;  /* 0x000000310a00780c */ /* 0x000fca0000741670 */
[----:B------:R2:W-:Y:S01]  /*17d0*/  LDGSTS.E.BYPASS.LTC128B.128 [R9+0x1100], [R16.64], !P6 ;  /* 0x0110000010097fae */ /* 0x0005e2000f101d56 */
[----:B---3--:R-:W-:-:S03]  /*17e0*/  IADD3 R12, P1, R16, UR16, RZ ;  /* 0x00000010100c7c10 */ /* 0x008fc6000ff3e0ff */
[----:B------:R2:W-:Y:S01]  /*17f0*/  LDGSTS.E.BYPASS.LTC128B.128 [R9+0x3100], [R18.64], !P5 ;  /* 0x0310000012097fae */ /* 0x0005e2000e901d56 */
[----:B------:R-:W-:Y:S02]  /*1800*/  IADD3.X R13, R17, UR11, RZ, P1, !PT ;  /* 0x0000000b110d7c10 */ /* 0x000fe40008ffe4ff */
[----:B------:R-:W-:-:S03]  /*1810*/  IADD3 R10, P1, R16, UR5, RZ ;  /* 0x00000005100a7c10 */ /* 0x000fc6000ff3e0ff */
[----:B------:R2:W-:Y:S01]  /*1820*/  LDGSTS.E.BYPASS.LTC128B.128 [R9+0x1900], [R12.64], !P4 ;  /* 0x019000000c097fae */ /* 0x0005e2000e101d56 */
[----:B------:R-:W-:-:S05]  /*1830*/  IADD3.X R11, R17, UR4, RZ, P1, !PT ;  /* 0x00000004110b7c10 */ /* 0x000fca0008ffe4ff */
[----:B------:R2:W-:Y:S04]  /*1840*/  LDGSTS.E.BYPASS.LTC128B.128 [R9+0x3900], [R10.64], !P2 ;  /* 0x039000000a097fae */ /* 0x0005e8000d101d56 */
.L_x_2577:
[----:B---3--:R-:W-:Y:S01]  /*1850*/  LOP3.LUT P1, RZ, R0, 0x4, RZ, 0xc0, !PT ;  /* 0x0000000400ff7812 */ /* 0x008fe2000782c0ff */
[----:B------:R-:W-:Y:S01]  /*1860*/  IMAD.MOV.U32 R0, RZ, RZ, 0x40 ;  /* 0x00000040ff007424 */ /* 0x000fe200078e00ff */
[C---:B--2-4-:R-:W-:Y:S01]  /*1870*/  HMMA.16816.F32.BF16 R32, R64.reuse, R88, RZ ;  /* 0x000000584020723c */ /* 0x054fe200000418ff */
[C---:B------:R-:W-:Y:S01]  /*1880*/  IMAD R246, R4.reuse, 0x2, R251 ;  /* 0x0000000204f67824 */ /* 0x040fe200078e02fb */
[----:B------:R-:W0:Y:S01]  /*1890*/  LDGDEPBAR ;  /* 0x00000000000079af */ /* 0x000e220000000000 */
[----:B------:R-:W-:Y:S01]  /*18a0*/  IMAD R244, R4, 0x2, R247 ;  /* 0x0000000204f47824 */ /* 0x000fe200078e02f7 */
[----:B------:R-:W-:Y:S01]  /*18b0*/  SEL R0, R0, 0xffffffc0, !P1 ;  /* 0xffffffc000007807 */ /* 0x000fe20004800000 */
[----:B------:R-:W-:Y:S01]  /*18c0*/  IMAD R243, R5, 0x2, R246 ;  /* 0x0000000205f37824 */ /* 0x000fe200078e02f6 */
[----:B------:R-:W-:Y:S01]  /*18d0*/  LDSM.16.M88.4 R116, [R246+0xa100] ;  /* 0x00a10000f674783b */ /* 0x000fe20000000200 */
[----:B------:R-:W-:Y:S01]  /*18e0*/  UISETP.GE.AND UP0, UPT, UR8, 0x41, UPT ;  /* 0x000000410800788c */ /* 0x000fe2000bf06270 */
[C---:B-1----:R-:W-:Y:S01]  /*18f0*/  HMMA.16816.F32.BF16 R24, R64.reuse, R80, RZ ;  /* 0x000000504018723c */ /* 0x042fe200000418ff */
[--C-:B------:R-:W-:Y:S01]  /*1900*/  IMAD.IADD R245, R250, 0x1, R0.reuse ;  /* 0x00000001faf57824 */ /* 0x100fe200078e0200 */
[C---:B------:R-:W-:Y:S01]  /*1910*/  IADD3 R235, R249.reuse, 0x2000, RZ ;  /* 0x00002000f9eb7810 */ /* 0x040fe20007ffe0ff */
[C---:B------:R-:W-:Y:S01]  /*1920*/  IMAD.IADD R236, R249.reuse, 0x1, R0 ;  /* 0x00000001f9ec7824 */ /* 0x040fe200078e0200 */
[----:B------:R-:W-:Y:S01]  /*1930*/  IADD3 R234, R249, 0x2800, RZ ;  /* 0x00002800f9ea7810 */ /* 0x000fe20007ffe0ff */
[----:B------:R-:W-:Y:S01]  /*1940*/  IMAD.IADD R6, R7, 0x1, R6 ;  /* 0x0000000107067824 */ /* 0x000fe200078e0206 */
[----:B------:R-:W1:Y:S01]  /*1950*/  LDSM.16.M88.4 R112, [R245+0x4100] ;  /* 0x00410000f570783b */ /* 0x000e620000000200 */
[----:B------:R-:W-:Y:S01]  /*1960*/  PLOP3.LUT P1, PT, PT, PT, UP0, 0x80, 0x0 ;  /* 0x000000000000781c */ /* 0x000fe20003f2f008 */
[----:B------:R-:W-:Y:S01]  /*1970*/  HMMA.16816.F32.BF16 R16, R64, R72, RZ ;  /* 0x000000484010723c */ /* 0x000fe200000418ff */
[C---:B------:R-:W-:Y:S01]  /*1980*/  IADD3 R233, R249.reuse, 0x3000, RZ ;  /* 0x00003000f9e97810 */ /* 0x040fe20007ffe0ff */
[----:B------:R-:W2:Y:S01]  /*1990*/  LDSM.16.M88.4 R108, [R245+0x4900] ;  /* 0x00490000f56c783b */ /* 0x000ea20000000200 */
[----:B------:R-:W-:-:S03]  /*19a0*/  IADD3 R232, R249, 0x3800, RZ ;  /* 0x00003800f9e87810 */ /* 0x000fc60007ffe0ff */
[----:B------:R-:W3:Y:S02]  /*19b0*/  LDSM.16.M88.4 R104, [R245+0x5100] ;  /* 0x00510000f568783b */ /* 0x000ee40000000200 */
[C---:B------:R-:W-:Y:S02]  /*19c0*/  HMMA.16816.F32.BF16 R28, R64.reuse, R90, RZ ;  /* 0x0000005a401c723c */ /* 0x040fe400000418ff */
[----:B------:R-:W4:Y:S06]  /*19d0*/  LDSM.16.M88.4 R100, [R245+0x5900] ;  /* 0x00590000f564783b */ /* 0x000f2c0000000200 */
[C---:B------:R-:W-:Y:S08]  /*19e0*/  HMMA.16816.F32.BF16 R20, R64.reuse, R82, RZ ;  /* 0x000000524014723c */ /* 0x040ff000000418ff */
[----:B------:R-:W-:Y:S08]  /*19f0*/  HMMA.16816.F32.BF16 R12, R64, R74, RZ ;  /* 0x0000004a400c723c */ /* 0x000ff000000418ff */
[C---:B------:R-:W-:Y:S08]  /*1a00*/  HMMA.16816.F32.BF16 R92, R60.reuse, R88, RZ ;  /* 0x000000583c5c723c */ /* 0x040ff000000418ff */
[C---:B------:R-:W-:Y:S08]  /*1a10*/  HMMA.16816.F32.BF16 R84, R60.reuse, R80, RZ ;  /* 0x000000503c54723c */ /* 0x040ff000000418ff */
[----:B------:R-:W-:Y:S08]  /*1a20*/  HMMA.16816.F32.BF16 R76, R60, R72, RZ ;  /* 0x000000483c4c723c */ /* 0x000ff000000418ff */
[-C--:B------:R-:W-:Y:S08]  /*1a30*/  HMMA.16816.F32.BF16 R8, R64, R96.reuse, RZ ;  /* 0x000000604008723c */ /* 0x080ff000000418ff */
[C---:B------:R-:W-:Y:S08]  /*1a40*/  HMMA.16816.F32.BF16 R68, R60.reuse, R96, RZ ;  /* 0x000000603c44723c */ /* 0x040ff000000418ff */
[C---:B------:R-:W-:Y:S08]  /*1a50*/  HMMA.16816.F32.BF16 R88, R60.reuse, R90, RZ ;  /* 0x0000005a3c58723c */ /* 0x040ff000000418ff */
[C---:B------:R-:W-:Y:S08]  /*1a60*/  HMMA.16816.F32.BF16 R80, R60.reuse, R82, RZ ;  /* 0x000000523c50723c */ /* 0x040ff000000418ff */
[----:B------:R-:W-:Y:S08]  /*1a70*/  HMMA.16816.F32.BF16 R72, R60, R74, RZ ;  /* 0x0000004a3c48723c */ /* 0x000ff000000418ff */
[-C--:B------:R-:W-:Y:S08]  /*1a80*/  HMMA.16816.F32.BF16 R64, R64, R98.reuse, RZ ;  /* 0x000000624040723c */ /* 0x080ff000000418ff */
[----:B------:R-:W-:Y:S01]  /*1a90*/  HMMA.16816.F32.BF16 R60, R60, R98, RZ ;  /* 0x000000623c3c723c */ /* 0x000fe200000418ff */
[----:B------:R-:W5:Y:S07]  /*1aa0*/  LDSM.16.M88.4 R96, [R246+0x8100] ;  /* 0x00810000f660783b */ /* 0x000f6e0000000200 */
        /* <DEDUP_REMOVED lines=8> */
[----:B------:R-:W-:Y:S07]  /*1b30*/  LDSM.16.M88.4 R56, [R244+0xa100] ;  /* 0x00a10000f438783b */ /* 0x000fee0000000200 */
[C---:B------:R-:W-:Y:S08]  /*1b40*/  HMMA.16816.F32.BF16 R92, R36.reuse, R52, R92 ;  /* 0x00000034245c723c */ /* 0x040ff0000004185c */
[C---:B------:R-:W-:Y:S08]  /*1b50*/  HMMA.16816.F32.BF16 R84, R36.reuse, R48, R84 ;  /* 0x000000302454723c */ /* 0x040ff00000041854 */
[C---:B------:R-:W-:Y:S08]  /*1b60*/  HMMA.16816.F32.BF16 R76, R36.reuse, R44, R76 ;  /* 0x0000002c244c723c */ /* 0x040ff0000004184c */
[C---:B------:R-:W-:Y:S08]  /*1b70*/  HMMA.16816.F32.BF16 R68, R36.reuse, R40, R68 ;  /* 0x000000282444723c */ /* 0x040ff00000041844 */
[C---:B------:R-:W-:Y:S01]  /*1b80*/  HMMA.16816.F32.BF16 R88, R36.reuse, R54, R88 ;  /* 0x000000362458723c */ /* 0x040fe20000041858 */
[----:B------:R-:W3:Y:S07]  /*1b90*/  LDSM.16.M88.4 R52, [R236] ;  /* 0x00000000ec34783b */ /* 0x000eee0000000200 */
[C---:B------:R-:W-:Y:S01]  /*1ba0*/  HMMA.16816.F32.BF16 R80, R36.reuse, R50, R80 ;  /* 0x000000322450723c */ /* 0x040fe20000041850 */
[----:B------:R-:W4:Y:S07]  /*1bb0*/  LDSM.16.M88.4 R48, [R236+0x800] ;  /* 0x00080000ec30783b */ /* 0x000f2e0000000200 */
[C---:B------:R-:W-:Y:S01]  /*1bc0*/  HMMA.16816.F32.BF16 R72, R36.reuse, R46, R72 ;  /* 0x0000002e2448723c */ /* 0x040fe20000041848 */
[----:B------:R-:W5:Y:S07]  /*1bd0*/  LDSM.16.M88.4 R44, [R236+0x1000] ;  /* 0x00100000ec2c783b */ /* 0x000f6e0000000200 */
[----:B------:R-:W-:Y:S01]  /*1be0*/  HMMA.16816.F32.BF16 R60, R36, R42, R60 ;  /* 0x0000002a243c723c */ /* 0x000fe2000004183c */
[----:B------:R-:W5:Y:S04]  /*1bf0*/  LDSM.16.M88.4 R40, [R236+0x1800] ;  /* 0x00180000ec28783b */ /* 0x000f680000000200 */
[----:B------:R-:W5:Y:S03]  /*1c00*/  LDSM.16.M88.4 R36, [R244+0x8100] ;  /* 0x00810000f424783b */ /* 0x000f660000000200 */
[C---:B-1----:R-:W-:Y:S08]  /*1c10*/  HMMA.16816.F32.BF16 R32, R116.reuse, R112, R32 ;  /* 0x000000707420723c */ /* 0x042ff00000041820 */
[C---:B--2---:R-:W-:Y:S08]  /*1c20*/  HMMA.16816.F32.BF16 R24, R116.reuse, R108, R24 ;  /* 0x0000006c7418723c */ /* 0x044ff00000041818 */
[C---:B---3--:R-:W-:Y:S08]  /*1c30*/  HMMA.16816.F32.BF16 R16, R116.reuse, R104, R16 ;  /* 0x000000687410723c */ /* 0x048ff00000041810 */
[C---:B----4-:R-:W-:Y:S08]  /*1c40*/  HMMA.16816.F32.BF16 R8, R116.reuse, R100, R8 ;  /* 0x000000647408723c */ /* 0x050ff00000041808 */
[C---:B------:R-:W-:Y:S08]  /*1c50*/  HMMA.16816.F32.BF16 R28, R116.reuse, R114, R28 ;  /* 0x00000072741c723c */ /* 0x040ff0000004181c */
[C---:B------:R-:W-:Y:S08]  /*1c60*/  HMMA.16816.F32.BF16 R20, R116.reuse, R110, R20 ;  /* 0x0000006e7414723c */ /* 0x040ff00000041814 */
[C---:B------:R-:W-:Y:S08]  /*1c70*/  HMMA.16816.F32.BF16 R12, R116.reuse, R106, R12 ;  /* 0x0000006a740c723c */ /* 0x040ff0000004180c */
[----:B------:R-:W-:Y:S01]  /*1c80*/  HMMA.16816.F32.BF16 R64, R116, R102, R64 ;  /* 0x000000667440723c */ /* 0x000fe20000041840 */
[----:B------:R-:W-:Y:S07]  /*1c90*/  LDSM.16.M88.4 R116, [R251+0xe100] ;  /* 0x00e10000fb74783b */ /* 0x000fee0000000200 */
[C---:B-----5:R-:W-:Y:S08]  /*1ca0*/  HMMA.16816.F32.BF16 R92, R96.reuse, R112, R92 ;  /* 0x00000070605c723c */ /* 0x060ff0000004185c */
[C---:B------:R-:W-:Y:S01]  /*1cb0*/  HMMA.16816.F32.BF16 R88, R96.reuse, R114, R88 ;  /* 0x000000726058723c */ /* 0x040fe20000041858 */
[----:B------:R-:W1:Y:S07]  /*1cc0*/  LDSM.16.M88.4 R112, [R250+0x6100] ;  /* 0x00610000fa70783b */ /* 0x000e6e0000000200 */
[C---:B------:R-:W-:Y:S08]  /*1cd0*/  HMMA.16816.F32.BF16 R84, R96.reuse, R108, R84 ;  /* 0x0000006c6054723c */ /* 0x040ff00000041854 */
[C---:B------:R-:W-:Y:S01]  /*1ce0*/  HMMA.16816.F32.BF16 R80, R96.reuse, R110, R80 ;  /* 0x0000006e6050723c */ /* 0x040fe20000041850 */
[----:B------:R-:W2:Y:S07]  /*1cf0*/  LDSM.16.M88.4 R108, [R250+0x6900] ;  /* 0x00690000fa6c783b */ /* 0x000eae0000000200 */
[C---:B------:R-:W-:Y:S08]  /*1d00*/  HMMA.16816.F32.BF16 R76, R96.reuse, R104, R76 ;  /* 0x00000068604c723c */ /* 0x040ff0000004184c */
[C---:B------:R-:W-:Y:S01]  /*1d10*/  HMMA.16816.F32.BF16 R72, R96.reuse, R106, R72 ;  /* 0x0000006a6048723c */ /* 0x040fe20000041848 */
[----:B------:R-:W3:Y:S07]  /*1d20*/  LDSM.16.M88.4 R104, [R250+0x7100] ;  /* 0x00710000fa68783b */ /* 0x000eee0000000200 */
[C---:B------:R-:W-:Y:S08]  /*1d30*/  HMMA.16816.F32.BF16 R68, R96.reuse, R100, R68 ;  /* 0x000000646044723c */ /* 0x040ff00000041844 */
[----:B------:R-:W-:Y:S01]  /*1d40*/  HMMA.16816.F32.BF16 R60, R96, R102, R60 ;  /* 0x00000066603c723c */ /* 0x000fe2000004183c */
[----:B------:R-:W4:Y:S04]  /*1d50*/  LDSM.16.M88.4 R100, [R250+0x7900] ;  /* 0x00790000fa64783b */ /* 0x000f280000000200 */
[----:B------:R-:W5:Y:S03]  /*1d60*/  LDSM.16.M88.4 R96, [R251+0xc100] ;  /* 0x00c10000fb60783b */ /* 0x000f660000000200 */
        /* <DEDUP_REMOVED lines=21> */
[----:B------:R-:W4:Y:S03]  /*1ec0*/  LDSM.16.M88.4 R36, [R247+0xc100] ;  /* 0x00c10000f724783b */ /* 0x000f260000000200 */
[C---:B-1----:R-:W-:Y:S08]  /*1ed0*/  HMMA.16816.F32.BF16 R32, R116.reuse, R112, R32 ;  /* 0x000000707420723c */ /* 0x042ff00000041820 */
[C---:B------:R-:W-:Y:S08]  /*1ee0*/  HMMA.16816.F32.BF16 R28, R116.reuse, R114, R28 ;  /* 0x00000072741c723c */ /* 0x040ff0000004181c */
[C---:B--2---:R-:W-:Y:S08]  /*1ef0*/  HMMA.16816.F32.BF16 R24, R116.reuse, R108, R24 ;  /* 0x0000006c7418723c */ /* 0x044ff00000041818 */
[C---:B------:R-:W-:Y:S08]  /*1f00*/  HMMA.16816.F32.BF16 R20, R116.reuse, R110, R20 ;  /* 0x0000006e7414723c */ /* 0x040ff00000041814 */
[C---:B---3--:R-:W-:Y:S08]  /*1f10*/  HMMA.16816.F32.BF16 R16, R116.reuse, R104, R16 ;  /* 0x000000687410723c */ /* 0x048ff00000041810 */
[C---:B------:R-:W-:Y:S08]  /*1f20*/  HMMA.16816.F32.BF16 R12, R116.reuse, R106, R12 ;  /* 0x0000006a740c723c */ /* 0x040ff0000004180c */
[C---:B----4-:R-:W-:Y:S08]  /*1f30*/  HMMA.16816.F32.BF16 R8, R116.reuse, R100, R8 ;  /* 0x000000647408723c */ /* 0x050ff00000041808 */
[----:B------:R-:W-:Y:S01]  /*1f40*/  HMMA.16816.F32.BF16 R64, R116, R102, R64 ;  /* 0x000000667440723c */ /* 0x000fe20000041840 */
[----:B------:R-:W-:Y:S07]  /*1f50*/  LDSM.16.M88.4 R116, [R246+0xc100] ;  /* 0x00c10000f674783b */ /* 0x000fee0000000200 */
[C---:B-----5:R-:W-:Y:S08]  /*1f60*/  HMMA.16816.F32.BF16 R92, R96.reuse, R112, R92 ;  /* 0x00000070605c723c */ /* 0x060ff0000004185c */
        /* <DEDUP_REMOVED lines=9> */
[----:B------:R-:W-:Y:S01]  /*2000*/  HMMA.16816.F32.BF16 R60, R96, R102, R60 ;  /* 0x00000066603c723c */ /* 0x000fe2000004183c */
[----:B------:R-:W3:Y:S04]  /*2010*/  LDSM.16.M88.4 R100, [R245+0x7100] ;  /* 0x00710000f564783b */ /* 0x000ee80000000200 */
[----:B------:R-:W4:Y:S03]  /*2020*/  LDSM.16.M88.4 R96, [R245+0x7900] ;  /* 0x00790000f560783b */ /* 0x000f260000000200 */
        /* <DEDUP_REMOVED lines=14> */
[----:B------:R-:W5:Y:S07]  /*2110*/  LDSM.16.M88.4 R48, [R236+0x2000] ;  /* 0x00200000ec30783b */ /* 0x000f6e0000000200 */
[C---:B------:R-:W-:Y:S08]  /*2120*/  HMMA.16816.F32.BF16 R76, R36.reuse, R44, R76 ;  /* 0x0000002c244c723c */ /* 0x040ff0000004184c */
[C---:B------:R-:W-:Y:S01]  /*2130*/  HMMA.16816.F32.BF16 R72, R36.reuse, R46, R72 ;  /* 0x0000002e2448723c */ /* 0x040fe20000041848 */
[----:B------:R-:W2:Y:S07]  /*2140*/  LDSM.16.M88.4 R44, [R236+0x2800] ;  /* 0x00280000ec2c783b */ /* 0x000eae0000000200 */
[C---:B------:R-:W-:Y:S08]  /*2150*/  HMMA.16816.F32.BF16 R68, R36.reuse, R40, R68 ;  /* 0x000000282444723c */ /* 0x040ff00000041844 */
[----:B------:R-:W-:Y:S01]  /*2160*/  HMMA.16816.F32.BF16 R60, R36, R42, R60 ;  /* 0x0000002a243c723c */ /* 0x000fe2000004183c */
[----:B------:R-:W3:Y:S04]  /*2170*/  LDSM.16.M88.4 R40, [R236+0x3000] ;  /* 0x00300000ec28783b */ /* 0x000ee80000000200 */
[----:B------:R-:W4:Y:S01]  /*2180*/  LDSM.16.M88.4 R36, [R236+0x3800] ;  /* 0x00380000ec24783b */ /* 0x000f220000000200 */
[----:B------:R-:W-:-:S04]  /*2190*/  DEPBAR.LE SB0, 0x0 ;  /* 0x000080000000791a */ /* 0x000fc80000000000 */
[C---:B-1----:R-:W-:Y:S08]  /*21a0*/  HMMA.16816.F32.BF16 R32, R112.reuse, R108, R32 ;  /* 0x0000006c7020723c */ /* 0x042ff00000041820 */
[C---:B------:R-:W-:Y:S08]  /*21b0*/  HMMA.16816.F32.BF16 R28, R112.reuse, R110, R28 ;  /* 0x0000006e701c723c */ /* 0x040ff0000004181c */
[C---:B--2---:R-:W-:Y:S08]  /*21c0*/  HMMA.16816.F32.BF16 R24, R112.reuse, R104, R24 ;  /* 0x000000687018723c */ /* 0x044ff00000041818 */
[C---:B------:R-:W-:Y:S08]  /*21d0*/  HMMA.16816.F32.BF16 R20, R112.reuse, R106, R20 ;  /* 0x0000006a7014723c */ /* 0x040ff00000041814 */
[C---:B---3--:R-:W-:Y:S08]  /*21e0*/  HMMA.16816.F32.BF16 R16, R112.reuse, R100, R16 ;  /* 0x000000647010723c */ /* 0x048ff00000041810 */
        /* <DEDUP_REMOVED lines=29> */
[----:B------:R-:W-:-:S04]  /*23c0*/  ULEA.HI.SX32 UR5, UR18, 0xfffffffe, 0x1a ;  /* 0xfffffffe12057891 */ /* 0x000fc8000f8fd23f */
        /* <DEDUP_REMOVED lines=9> */
[----:B------:R-:W-:-:S02]  /*2460*/  IADD3 R2, R37, UR4, RZ ;  /* 0x0000000425027c10 */ /* 0x000fc4000fffe0ff */
[----:B------:R-:W-:Y:S01]  /*2470*/  IADD3 R46, P5, R48, UR5, RZ ;  /* 0x00000005302e7c10 */ /* 0x000fe2000ffbe0ff */
[----:B------:R-:W-:Y:S01]  /*2480*/  UIADD3.X UR4, URZ, UR14, URZ, UP0, !UPT ;  /* 0x0000000e3f047290 */ /* 0x000fe200087fe43f */
[----:B------:R-:W-:Y:S01]  /*2490*/  LEA.HI.X R49, R36, c[0x0][0x1cc], R2, 0x1, P2 ;  /* 0x0000730024317a11 */ /* 0x000fe200010f0c02 */
[----:B------:R-:W-:Y:S01]  /*24a0*/  IMAD.SHL.U32 R2, R120, 0x2, RZ ;  /* 0x0000000278027824 */ /* 0x000fe200078e00ff */
[----:B------:R-:W-:Y:S02]  /*24b0*/  IADD3 R44, P4, P2, R0, 0x80, R48 ;  /* 0x00000080002c7810 */ /* 0x000fe40007a9e030 */
[----:B------:R-:W-:Y:S02]  /*24c0*/  IADD3.X R47, R49, UR6, RZ, P5, !PT ;  /* 0x00000006312f7c10 */ /* 0x000fe4000affe4ff */
[----:B------:R-:W-:Y:S01]  /*24d0*/  IADD3 R42, P6, R46, UR5, RZ ;  /* 0x000000052e2a7c10 */ /* 0x000fe2000ffde0ff */
[----:B------:R-:W-:Y:S01]  /*24e0*/  @!PT LDS RZ, [RZ] ;  /* 0x00000000fffff984 */ /* 0x000fe20000000800 */
[----:B------:R-:W-:Y:S01]  /*24f0*/  @!PT LDS RZ, [RZ] ;  /* 0x00000000fffff984 */ /* 0x000fe20000000800 */
[----:B------:R-:W-:Y:S01]  /*2500*/  @!PT LDS RZ, [RZ] ;  /* 0x00000000fffff984 */ /* 0x000fe20000000800 */
[----:B------:R1:W-:Y:S01]  /*2510*/  LDGSTS.E.BYPASS.LTC128B.128 [R2+0x4100], [R48.64], !P3 ;  /* 0x0410000030027fae */ /* 0x0003e2000d901d56 */
[----:B------:R-:W-:-:S02]  /*2520*/  IADD3.X R45, RZ, UR6, R49, P4, P2 ;  /* 0x00000006ff2d7c10 */ /* 0x000fc4000a7e4431 */
[----:B------:R-:W-:Y:S01]  /*2530*/  IADD3 R40, P5, R46, UR7, RZ ;  /* 0x000000072e287c10 */ /* 0x000fe2000ffbe0ff */
[----:B------:R1:W-:Y:S01]  /*2540*/  LDGSTS.E.BYPASS.LTC128B.128 [R2+0x6100], [R48.64+0x80], !P0 ;  /* 0x0610008030027fae */ /* 0x0003e2000c101d56 */
[C---:B------:R-:W-:Y:S02]  /*2550*/  IADD3 R38, P4, R42.reuse, UR5, RZ ;  /* 0x000000052a267c10 */ /* 0x040fe4000ff9e0ff */
[C---:B------:R-:W-:Y:S01]  /*2560*/  IADD3.X R43, R47.reuse, UR6, RZ, P6, !PT ;  /* 0x000000062f2b7c10 */ /* 0x040fe2000b7fe4ff */
        /* <DEDUP_REMOVED lines=8> */
[----:B------:R1:W-:Y:S04]  /*25f0*/  LDGSTS.E.BYPASS.LTC128B.128 [R2+0x5900], [R38.64], !P3 ;  /* 0x0590000026027fae */ /* 0x0003e8000d901d56 */
[----:B------:R1:W-:Y:S02]  /*2600*/  LDGSTS.E.BYPASS.LTC128B.128 [R2+0x7900], [R36.64], !P0 ;  /* 0x0790000024027fae */ /* 0x0003e4000c101d56 */
.L_x_2578:
[----:B------:R-:W-:Y:S01]  /*2610*/  SHF.R.S32.HI R0, RZ, 0x1f, R3 ;  /* 0x0000001fff007819 */ /* 0x000fe20000011403 */
[----:B------:R-:W-:Y:S01]  /*2620*/  UIMAD UR8, UR13, -0x40, UR8 ;  /* 0xffffffc00d0878a4 */ /* 0x000fe2000f8e0208 */
[----:B------:R-:W-:Y:S01]  /*2630*/  IMAD.SHL.U32 R248, R6, 0x2, RZ ;  /* 0x0000000206f87824 */ /* 0x000fe200078e00ff */
[----:B------:R-:W0:Y:S01]  /*2640*/  LDGDEPBAR ;  /* 0x00000000000079af */ /* 0x000e220000000000 */
[----:B-1----:R-:W-:-:S02]  /*2650*/  LEA.HI R2, R0, R3, RZ, 0x2 ;  /* 0x0000000300027211 */ /* 0x002fc400078f10ff */
[--C-:B------:R-:W-:Y:S01]  /*2660*/  IMAD R242, R5, 0x2, R248.reuse ;  /* 0x0000000205f27824 */ /* 0x100fe200078e02f8 */
[----:B------:R-:W-:Y:S01]  /*2670*/  LDSM.16.MT88.4 R180, [R248+0x900] ;  /* 0x00090000f8b4783b */ /* 0x000fe20000004200 */
[----:B------:R-:W-:Y:S02]  /*2680*/  IMAD.U32 R0, RZ, RZ, UR8 ;  /* 0x00000008ff007e24 */ /* 0x000fe4000f8e00ff */
[C---:B------:R-:W-:Y:S01]  /*2690*/  IMAD R241, R4.reuse, 0x2, R248 ;  /* 0x0000000204f17824 */ /* 0x040fe200078e02f8 */
[----:B------:R1:W-:Y:S01]  /*26a0*/  STL [R1+0x28], R2 ;  /* 0x0000280201007387 */ /* 0x0003e20000100800 */
[----:B------:R-:W-:-:S03]  /*26b0*/  IMAD R240, R4, 0x2, R242 ;  /* 0x0000000204f07824 */ /* 0x000fc600078e02f2 */
[----:B------:R-:W-:Y:S04]  /*26c0*/  LDSM.16.MT88.4 R44, [R242+0x100] ;  /* 0x00010000f22c783b */ /* 0x000fe80000004200 */
[----:B------:R-:W-:Y:S04]  /*26d0*/  LDSM.16.MT88.4 R128, [R248+0x2100] ;  /* 0x00210000f880783b */ /* 0x000fe80000004200 */
[----:B------:R-:W-:Y:S04]  /*26e0*/  LDSM.16.MT88.4 R144, [R242+0x2100] ;  /* 0x00210000f290783b */ /* 0x000fe80000004200 */
[----:B------:R-:W-:Y:S04]  /*26f0*/  LDSM.16.MT88.4 R96, [R241+0x100] ;  /* 0x00010000f160783b */ /* 0x000fe80000004200 */
[----:B------:R-:W-:Y:S04]  /*2700*/  LDSM.16.MT88.4 R112, [R240+0x100] ;  /* 0x00010000f070783b */ /* 0x000fe80000004200 */
[----:B------:R-:W-:Y:S01]  /*2710*/  LDSM.16.MT88.4 R160, [R241+0x2100] ;  /* 0x00210000f1a0783b */ /* 0x000fe20000004200 */
[----:B-1----:R-:W-:-:S05]  /*2720*/  LOP3.LUT R2, R2, 0x7ffffffc, RZ, 0xc0, !PT ;  /* 0x7ffffffc02027812 */ /* 0x002fca00078ec0ff */
[----:B------:R-:W-:-:S04]  /*2730*/  IMAD.IADD R3, R3, 0x1, -R2 ;  /* 0x0000000103037824 */ /* 0x000fc800078e0a02 */
        /* <DEDUP_REMOVED lines=13> */
[----:B------:R-:W-:Y:S02]  /*2810*/  FSEL R33, R33, -INF , P2 ;  /* 0xff80000021217808 */ /* 0x000fe40001000000 */
[----:B------:R-:W-:Y:S02]  /*2820*/  FSEL R95, R95, -INF , P2 ;  /* 0xff8000005f5f7808 */ /* 0x000fe40001000000 */
[C---:B------:R-:W-:Y:S02]  /*2830*/  ISETP.GT.AND P4, PT, R3.reuse, 0x10, PT ;  /* 0x000000100300780c */ /* 0x040fe40003f84270 */
[----:B------:R-:W-:Y:S02]  /*2840*/  FSEL R32, R30, -INF , P6 ;  /* 0xff8000001e207808 */ /* 0x000fe40003000000 */
[----:B------:R-:W-:Y:S02]  /*2850*/  ISETP.GT.AND P2, PT, R3, 0x11, PT ;  /* 0x000000110300780c */ /* 0x000fe40003f44270 */
[----:B------:R-:W-:-:S02]  /*2860*/  FSEL R30, R31, -INF , P5 ;  /* 0xff8000001f1e7808 */ /* 0x000fc40002800000 */
[----:B------:R-:W-:Y:S02]  /*2870*/  FSEL R89, R89, -INF , P5 ;  /* 0xff80000059597808 */ /* 0x000fe40002800000 */
[----:B------:R-:W-:Y:S02]  /*2880*/  FMNMX.FTZ R36, R43, R36, !PT ;  /* 0x000000242b247209 */ /* 0x000fe40007810000 */
[----:B------:R-:W-:Y:S02]  /*2890*/  FSEL R31, R29, -INF , P5 ;  /* 0xff8000001d1f7808 */ /* 0x000fe40002800000 */
[----:B------:R-:W-:Y:S02]  /*28a0*/  FSEL R29, R24, -INF , P4 ;  /* 0xff800000181d7808 */ /* 0x000fe40002000000 */
[----:B------:R-:W-:Y:S02]  /*28b0*/  FSEL R24, R27, -INF , P2 ;  /* 0xff8000001b187808 */ /* 0x000fe40001000000 */
[----:B------:R-:W-:-:S02]  /*28c0*/  FSEL R27, R84, -INF , P4 ;  /* 0xff800000541b7808 */ /* 0x000fc40002000000 */
[----:B------:R-:W-:Y:S02]  /*28d0*/  FMNMX.FTZ R36, R89, R36, !PT ;  /* 0x0000002459247209 */ /* 0x000fe40007810000 */
[----:B------:R-:W-:Y:S02]  /*28e0*/  FSEL R26, R26, -INF , P4 ;  /* 0xff8000001a1a7808 */ /* 0x000fe40002000000 */
[----:B------:R-:W-:Y:S02]  /*28f0*/  FSEL R25, R25, -INF , P2 ;  /* 0xff80000019197808 */ /* 0x000fe40001000000 */
[----:B------:R-:W-:Y:S02]  /*2900*/  FSEL R86, R86, -INF , P4 ;  /* 0xff80000056567808 */ /* 0x000fe40002000000 */
[----:B------:R-:W-:Y:S02]  /*2910*/  FSEL R2, R87, -INF , P2 ;  /* 0xff80000057027808 */ /* 0x000fe40001000000 */
[----:B------:R-:W-:-:S02]  /*2920*/  FSEL R85, R85, -INF , P2 ;  /* 0xff80000055557808 */ /* 0x000fc40001000000 */
[----:B------:R-:W-:Y:S02]  /*2930*/  FSEL R0, R91, -INF , P5 ;  /* 0xff8000005b007808 */ /* 0x000fe40002800000 */
[C---:B------:R-:W-:Y:S02]  /*2940*/  ISETP.GT.AND P4, PT, R3.reuse, 0x19, PT ;  /* 0x000000190300780c */ /* 0x040fe40003f84270 */
[C---:B------:R-:W-:Y:S02]  /*2950*/  ISETP.GT.AND P2, PT, R3.reuse, 0x20, PT ;  /* 0x000000200300780c */ /* 0x040fe40003f44270 */
[----:B------:R-:W-:Y:S02]  /*2960*/  ISETP.GT.AND P5, PT, R3, 0x18, PT ;  /* 0x000000180300780c */ /* 0x000fe40003fa4270 */
[----:B------:R-:W-:Y:S02]  /*2970*/  FMNMX.FTZ R36, R27, R36, !PT ;  /* 0x000000241b247209 */ /* 0x000fe40007810000 */
[----:B------:R-:W-:-:S02]  /*2980*/  FSEL R39, R28, -INF , P6 ;  /* 0xff8000001c277808 */ /* 0x000fc40003000000 */
[----:B------:R-:W-:Y:S02]  /*2990*/  FSEL R28, R23, -INF , P4 ;  /* 0xff800000171c7808 */ /* 0x000fe40002000000 */
[----:B------:R-:W-:Y:S02]  /*29a0*/  FSEL R226, R18, -INF , P2 ;  /* 0xff80000012e27808 */ /* 0x000fe40001000000 */
[----:B------:R-:W-:Y:S02]  /*29b0*/  FSEL R23, R80, -INF , P5 ;  /* 0xff80000050177808 */ /* 0x000fe40002800000 */
[----:B------:R-:W-:Y:S02]  /*29c0*/  FMNMX.FTZ R18, R85, R36, !PT ;  /* 0x0000002455127209 */ /* 0x000fe40007810000 */
[----:B------:R-:W-:Y:S02]  /*29d0*/  FSEL R151, R16, -INF , P2 ;  /* 0xff80000010977808 */ /* 0x000fe40001000000 */
[----:B------:R-:W-:-:S02]  /*29e0*/  FSEL R7, R20, -INF , P5 ;  /* 0xff80000014077808 */ /* 0x000fc40002800000 */
[----:B------:R-:W-:Y:S02]  /*29f0*/  FSEL R81, R81, -INF , P4 ;  /* 0xff80000051517808 */ /* 0x000fe40002000000 */
[----:B------:R-:W-:Y:S02]  /*2a00*/  FMNMX.FTZ R16, R23, R18, !PT ;  /* 0x0000001217107209 */ /* 0x000fe40007810000 */
[----:B------:R-:W-:Y:S02]  /*2a10*/  FSEL R21, R21, -INF , P4 ;  /* 0xff80000015157808 */ /* 0x000fe40002000000 */
[----:B------:R-:W-:Y:S02]  /*2a20*/  FSEL R20, R83, -INF , P4 ;  /* 0xff80000053147808 */ /* 0x000fe40002000000 */
[----:B------:R-:W-:Y:S02]  /*2a30*/  ISETP.GT.AND P4, PT, R3, 0x21, PT ;  /* 0x000000210300780c */ /* 0x000fe40003f84270 */
[----:B------:R-:W-:-:S02]  /*2a40*/  FSEL R231, R76, -INF , P2 ;  /* 0xff8000004ce77808 */ /* 0x000fc40001000000 */
[----:B------:R-:W-:Y:S02]  /*2a50*/  FMNMX.FTZ R16, R81, R16, !PT ;  /* 0x0000001051107209 */ /* 0x000fe40007810000 */
[----:B------:R-:W-:Y:S02]  /*2a60*/  FSEL R228, R19, -INF , P4 ;  /* 0xff80000013e47808 */ /* 0x000fe40002000000 */
[----:B------:R-:W-:Y:S02]  /*2a70*/  FSEL R164, R17, -INF , P4 ;  /* 0xff80000011a47808 */ /* 0x000fe40002000000 */
[----:B------:R-:W-:Y:S02]  /*2a80*/  FSEL R148, R79, -INF , P4 ;  /* 0xff8000004f947808 */ /* 0x000fe40002000000 */
[----:B------:R-:W-:Y:S02]  /*2a90*/  FSEL R224, R77, -INF , P4 ;  /* 0xff8000004de07808 */ /* 0x000fe40002000000 */
[----:B------:R-:W-:-:S02]  /*2aa0*/  ISETP.GT.AND P4, PT, R3, 0x28, PT ;  /* 0x000000280300780c */ /* 0x000fc40003f84270 */
[----:B------:R-:W-:Y:S02]  /*2ab0*/  FMNMX.FTZ R17, R231, R16, !PT ;  /* 0x00000010e7117209 */ /* 0x000fe40007810000 */
[----:B------:R-:W-:Y:S02]  /*2ac0*/  FSEL R78, R78, -INF , P2 ;  /* 0xff8000004e4e7808 */ /* 0x000fe40001000000 */
[----:B------:R-:W-:Y:S02]  /*2ad0*/  FSEL R230, R14, -INF , P4 ;  /* 0xff8000000ee67808 */ /* 0x000fe40002000000 */
[----:B------:R-:W-:Y:S02]  /*2ae0*/  ISETP.GT.AND P2, PT, R3, 0x29, PT ;  /* 0x000000290300780c */ /* 0x000fe40003f44270 */
[----:B------:R-:W-:Y:S02]  /*2af0*/  FSEL R101, R72, -INF , P4 ;  /* 0xff80000048657808 */ /* 0x000fe40002000000 */
[----:B------:R-:W-:-:S02]  /*2b00*/  FMNMX.FTZ R14, R224, R17, !PT ;  /* 0x00000011e00e7209 */ /* 0x000fc40007810000 */
[----:B------:R-:W-:Y:S01]  /*2b10*/  FSEL R22, R22, -INF , P5 ;  /* 0xff80000016167808 */ /* 0x000fe20002800000 */
[----:B------:R-:W-:Y:S01]  /*2b20*/  LDSM.16.MT88.4 R16, [R242+0x2900] ;  /* 0x00290000f210783b */ /* 0x000fe20000004200 */
[----:B------:R-:W-:Y:S02]  /*2b30*/  FSEL R82, R82, -INF , P5 ;  /* 0xff80000052527808 */ /* 0x000fe40002800000 */
        /* <DEDUP_REMOVED lines=20> */
[----:B------:R-:W-:Y:S01]  /*2c80*/  FMNMX.FTZ R13, R94, R95, !PT ;  /* 0x0000005f5e0d7209 */ /* 0x000fe20007810000 */
[----:B------:R-:W1:Y:S01]  /*2c90*/  SHFL.BFLY PT, R15, R12, 0x2, 0x1f ;  /* 0x0c401f000c0f7f89 */ /* 0x000e6200000e0000 */
        /* <DEDUP_REMOVED lines=10> */
[----:B------:R-:W-:Y:S02]  /*2d40*/  FSEL R221, R64, -INF , P5 ;  /* 0xff80000040dd7808 */ /* 0x000fe40002800000 */
[----:B------:R-:W-:Y:S02]  /*2d50*/  FSEL R217, R65, -INF , P4 ;  /* 0xff80000041d97808 */ /* 0x000fe40002000000 */
[----:B-1----:R-:W-:-:S02]  /*2d60*/  FMNMX.FTZ R15, R12, R15, !PT ;  /* 0x0000000f0c0f7209 */ /* 0x002fc40007810000 */
[----:B------:R-:W-:Y:S02]  /*2d70*/  FMNMX.FTZ R12, R20, R13, !PT ;  /* 0x0000000d140c7209 */ /* 0x000fe40007810000 */
[----:B------:R-:W-:Y:S01]  /*2d80*/  FMNMX.FTZ R13, R34, R35, !PT ;  /* 0x00000023220d7209 */ /* 0x000fe20007810000 */
[----:B------:R-:W1:Y:S01]  /*2d90*/  SHFL.BFLY PT, R196, R15, 0x1, 0x1f ;  /* 0x0c201f000fc47f89 */ /* 0x000e6200000e0000 */
[----:B------:R-:W-:Y:S02]  /*2da0*/  FSEL R209, R11, -INF , P6 ;  /* 0xff8000000bd17808 */ /* 0x000fe40003000000 */
[----:B------:R-:W-:Y:S02]  /*2db0*/  FMNMX.FTZ R13, R32, R13, !PT ;  /* 0x0000000d200d7209 */ /* 0x000fe40007810000 */
[----:B------:R-:W-:Y:S02]  /*2dc0*/  FSEL R208, R66, -INF , P5 ;  /* 0xff80000042d07808 */ /* 0x000fe40002800000 */
[----:B------:R-:W-:-:S02]  /*2dd0*/  FMNMX.FTZ R13, R30, R13, !PT ;  /* 0x0000000d1e0d7209 */ /* 0x000fc40007810000 */
[----:B------:R-:W-:Y:S02]  /*2de0*/  FSEL R207, R67, -INF , P4 ;  /* 0xff80000043cf7808 */ /* 0x000fe40002000000 */
[----:B------:R-:W-:-:S04]  /*2df0*/  FMNMX.FTZ R13, R26, R13, !PT ;  /* 0x0000000d1a0d7209 */ /* 0x000fc80007810000 */
        /* <DEDUP_REMOVED lines=8> */
[----:B------:R-:W-:Y:S02]  /*2e80*/  FSEL R214, R214, RZ, P2 ;  /* 0x000000ffd6d67208 */ /* 0x000fe40001000000 */
[----:B------:R-:W-:Y:S02]  /*2e90*/  ISETP.GT.AND P2, PT, R3, 0x30, PT ;  /* 0x000000300300780c */ /* 0x000fe40003f44270 */
[----:B------:R-:W-:Y:S01]  /*2ea0*/  FMNMX.FTZ R3, R78, R12, !PT ;  /* 0x0000000c4e037209 */ /* 0x000fe20007810000 */
[--C-:B------:R-:W-:Y:S01]  /*2eb0*/  FFMA.FTZ R206, R41, c[0x0][0x2d0], -R214.reuse ;  /* 0x0000b40029ce7a23 */ /* 0x100fe200000108d6 */
[----:B------:R-:W-:Y:S01]  /*2ec0*/  FMNMX.FTZ R12, R37, R33, !PT ;  /* 0x00000021250c7209 */ /* 0x000fe20007810000 */
[--C-:B------:R-:W-:Y:S01]  /*2ed0*/  FFMA.FTZ R197, R43, c[0x0][0x2d0], -R214.reuse ;  /* 0x0000b4002bc57a23 */ /* 0x100fe200000108d6 */
[----:B------:R-:W-:Y:S01]  /*2ee0*/  FMNMX.FTZ R3, R148, R3, !PT ;  /* 0x0000000394037209 */ /* 0x000fe20007810000 */
[----:B------:R-:W-:Y:S01]  /*2ef0*/  LDSM.16.MT88.4 R40, [R248+0x100] ;  /* 0x00010000f828783b */ /* 0x000fe20000004200 */
[----:B------:R-:W-:Y:S01]  /*2f00*/  FMNMX.FTZ R12, R39, R12, !PT ;  /* 0x0000000c270c7209 */ /* 0x000fe20007810000 */
[--C-:B------:R-:W-:Y:S01]  /*2f10*/  FFMA.FTZ R205, R93, c[0x0][0x2d0], -R214.reuse ;  /* 0x0000b4005dcd7a23 */ /* 0x100fe200000108d6 */
[----:B------:R-:W-:Y:S01]  /*2f20*/  FMNMX.FTZ R3, R149, R3, !PT ;  /* 0x0000000395037209 */ /* 0x000fe20007810000 */
[--C-:B------:R-:W-:Y:S01]  /*2f30*/  FFMA.FTZ R64, R89, c[0x0][0x2d0], -R214.reuse ;  /* 0x0000b40059407a23 */ /* 0x100fe200000108d6 */
[----:B------:R-:W-:Y:S01]  /*2f40*/  FMNMX.FTZ R12, R31, R12, !PT ;  /* 0x0000000c1f0c7209 */ /* 0x000fe20007810000 */
[----:B------:R-:W-:Y:S01]  /*2f50*/  MUFU.EX2 R206, R206 ;  /* 0x000000ce00ce7308 */ /* 0x000fe20000000800 */
[----:B------:R-:W-:Y:S01]  /*2f60*/  FSEL R222, R70, -INF , P2 ;  /* 0xff80000046de7808 */ /* 0x000fe20001000000 */
[--C-:B------:R-:W-:Y:S01]  /*2f70*/  FFMA.FTZ R51, R81, c[0x0][0x2d0], -R214.reuse ;  /* 0x0000b40051337a23 */ /* 0x100fe200000108d6 */
[----:B------:R-:W-:Y:S01]  /*2f80*/  FMNMX.FTZ R12, R29, R12, !PT ;  /* 0x0000000c1d0c7209 */ /* 0x000fe20007810000 */
[--C-:B------:R-:W-:Y:S01]  /*2f90*/  FFMA.FTZ R58, R27, c[0x0][0x2d0], -R214.reuse ;  /* 0x0000b4001b3a7a23 */ /* 0x100fe200000108d6 */
[----:B------:R-:W-:Y:S01]  /*2fa0*/  FMNMX.FTZ R3, R150, R3, !PT ;  /* 0x0000000396037209 */ /* 0x000fe20007810000 */
[--C-:B------:R-:W-:Y:S01]  /*2fb0*/  FFMA.FTZ R53, R85, c[0x0][0x2d0], -R214.reuse ;  /* 0x0000b40055357a23 */ /* 0x100fe200000108d6 */
[----:B------:R-:W-:Y:S01]  /*2fc0*/  FMNMX.FTZ R12, R25, R12, !PT ;  /* 0x0000000c190c7209 */ /* 0x000fe20007810000 */
[----:B------:R-:W1:Y:S01]  /*2fd0*/  MUFU.EX2 R205, R205 ;  /* 0x000000cd00cd7308 */ /* 0x000e620000000800 */
[----:B------:R-:W-:Y:S01]  /*2fe0*/  FMNMX.FTZ R3, R222, R3, !PT ;  /* 0x00000003de037209 */ /* 0x000fe20007810000 */
[--C-:B------:R-:W-:Y:S01]  /*2ff0*/  FFMA.FTZ R52, R23, c[0x0][0x2d0], -R214.reuse ;  /* 0x0000b40017347a23 */ /* 0x100fe200000108d6 */
[----:B------:R-:W-:Y:S01]  /*3000*/  FMNMX.FTZ R12, R7, R12, !PT ;  /* 0x0000000c070c7209 */ /* 0x000fe20007810000 */
[--C-:B------:R-:W-:Y:S01]  /*3010*/  FFMA.FTZ R231, R231, c[0x0][0x2d0], -R214.reuse ;  /* 0x0000b400e7e77a23 */ /* 0x100fe200000108d6 */
[----:B------:R-:W-:Y:S01]  /*3020*/  FMNMX.FTZ R3, R220, R3, !PT ;  /* 0x00000003dc037209 */ /* 0x000fe20007810000 */
[--C-:B------:R-:W-:Y:S01]  /*3030*/  FFMA.FTZ R224, R224, c[0x0][0x2d0], -R214.reuse ;  /* 0x0000b400e0e07a23 */ /* 0x100fe200000108d6 */
[----:B------:R-:W-:Y:S01]  /*3040*/  FMNMX.FTZ R12, R21, R12, !PT ;  /* 0x0000000c150c7209 */ /* 0x000fe20007810000 */
[----:B------:R-:W-:Y:S01]  /*3050*/  MUFU.EX2 R197, R197 ;  /* 0x000000c500c57308 */ /* 0x000fe20000000800 */
[----:B------:R-:W-:Y:S01]  /*3060*/  FMNMX.FTZ R3, R218, R3, !PT ;  /* 0x00000003da037209 */ /* 0x000fe20007810000 */
[--C-:B------:R-:W-:Y:S01]  /*3070*/  FFMA.FTZ R223, R223, c[0x0][0x2d0], -R214.reuse ;  /* 0x0000b400dfdf7a23 */ /* 0x100fe200000108d6 */
[----:B------:R-:W-:Y:S01]  /*3080*/  FMNMX.FTZ R12, R151, R12, !PT ;  /* 0x0000000c970c7209 */ /* 0x000fe20007810000 */
[----:B------:R-:W-:Y:S01]  /*3090*/  FFMA.FTZ R219, R219, c[0x0][0x2d0], -R214 ;  /* 0x0000b400dbdb7a23 */ /* 0x000fe200000108d6 */
[----:B------:R-:W-:-:S02]  /*30a0*/  FSEL R229, R8, -INF , P2 ;  /* 0xff80000008e57808 */ /* 0x000fc40001000000 */
[----:B------:R-:W-:Y:S01]  /*30b0*/  FMNMX.FTZ R12, R164, R12, !PT ;  /* 0x0000000ca40c7209 */ /* 0x000fe20007810000 */
[----:B------:R-:W2:Y:S01]  /*30c0*/  MUFU.EX2 R64, R64 ;  /* 0x0000004000407308 */ /* 0x000ea20000000800 */
[----:B------:R-:W-:Y:S02]  /*30d0*/  FMNMX.FTZ R14, R216, R3, !PT ;  /* 0x00000003d80e7209 */ /* 0x000fe40007810000 */
[----:B------:R-:W-:Y:S02]  /*30e0*/  FMNMX.FTZ R8, R165, R12, !PT ;  /* 0x0000000ca5087209 */ /* 0x000fe40007810000 */
[----:B------:R-:W-:Y:S01]  /*30f0*/  FMNMX.FTZ R13, R230, R13, !PT ;  /* 0x0000000de60d7209 */ /* 0x000fe20007810000 */
[----:B------:R-:W3:Y:S01]  /*3100*/  SHFL.BFLY PT, R3, R14, 0x2, 0x1f ;  /* 0x0c401f000e037f89 */ /* 0x000ee200000e0000 */
[----:B------:R-:W-:Y:S01]  /*3110*/  FMNMX.FTZ R8, R166, R8, !PT ;  /* 0x00000008a6087209 */ /* 0x000fe20007810000 */
[----:B------:R-:W-:Y:S01]  /*3120*/  MUFU.EX2 R58, R58 ;  /* 0x0000003a003a7308 */ /* 0x000fe20000000800 */
[----:B------:R-:W-:-:S02]  /*3130*/  FSEL R210, R10, -INF , P2 ;  /* 0xff8000000ad27808 */ /* 0x000fc40001000000 */
[----:B------:R-:W-:Y:S02]  /*3140*/  FMNMX.FTZ R8, R229, R8, !PT ;  /* 0x00000008e5087209 */ /* 0x000fe40007810000 */
[----:B------:R-:W-:Y:S02]  /*3150*/  FMNMX.FTZ R13, R167, R13, !PT ;  /* 0x0000000da70d7209 */ /* 0x000fe40007810000 */
[----:B------:R-:W-:Y:S01]  /*3160*/  FMNMX.FTZ R8, R225, R8, !PT ;  /* 0x00000008e1087209 */ /* 0x000fe20007810000 */
[----:B------:R-:W4:Y:S01]  /*3170*/  MUFU.EX2 R53, R53 ;  /* 0x0000003500357308 */ /* 0x000f220000000800 */
[----:B------:R-:W-:Y:S02]  /*3180*/  FMNMX.FTZ R10, R210, R13, !PT ;  /* 0x0000000dd20a7209 */ /* 0x000fe40007810000 */
[----:B------:R-:W-:Y:S02]  /*3190*/  FMNMX.FTZ R8, R221, R8, !PT ;  /* 0x00000008dd087209 */ /* 0x000fe40007810000 */
[----:B------:R-:W-:-:S02]  /*31a0*/  FMNMX.FTZ R11, R209, R10, !PT ;  /* 0x0000000ad10b7209 */ /* 0x000fc40007810000 */
[----:B------:R-:W-:Y:S01]  /*31b0*/  FMNMX.FTZ R9, R217, R8, !PT ;  /* 0x00000008d9097209 */ /* 0x000fe20007810000 */
[----:B------:R-:W-:Y:S01]  /*31c0*/  MUFU.EX2 R52, R52 ;  /* 0x0000003400347308 */ /* 0x000fe20000000800 */
[----:B------:R-:W-:Y:S02]  /*31d0*/  FMNMX.FTZ R10, R208, R11, !PT ;  /* 0x0000000bd00a7209 */ /* 0x000fe40007810000 */
[----:B-1----:R-:W-:Y:S01]  /*31e0*/  F2FP.BF16.PACK_AB R176, R205, R206 ;  /* 0x000000cecdb0723e */ /* 0x002fe200000010ff */
[----:B------:R-:W1:Y:S01]  /*31f0*/  SHFL.BFLY PT, R8, R9, 0x2, 0x1f ;  /* 0x0c401f0009087f89 */ /* 0x000e6200000e0000 */
[----:B------:R-:W-:Y:S01]  /*3200*/  FMNMX.FTZ R10, R207, R10, !PT ;  /* 0x0000000acf0a7209 */ /* 0x000fe20007810000 */
[----:B------:R-:W-:Y:S01]  /*3210*/  FADD.FTZ R206, R206, R205 ;  /* 0x000000cdcece7221 */ /* 0x000fe20000010000 */
[----:B---3--:R-:W-:Y:S01]  /*3220*/  FMNMX.FTZ R3, R14, R3, !PT ;  /* 0x000000030e037209 */ /* 0x008fe20007810000 */
[----:B------:R-:W3:Y:S01]  /*3230*/  MUFU.EX2 R51, R51 ;  /* 0x0000003300337308 */ /* 0x000ee20000000800 */
[----:B--2---:R-:W-:Y:S01]  /*3240*/  F2FP.BF16.PACK_AB R178, R64, R197 ;  /* 0x000000c540b2723e */ /* 0x004fe200000010ff */
[----:B------:R-:W-:Y:S01]  /*3250*/  SHFL.BFLY PT, R11, R10, 0x2, 0x1f ;  /* 0x0c401f000a0b7f89 */ /* 0x000fe200000e0000 */
[----:B----4-:R-:W-:-:S03]  /*3260*/  F2FP.BF16.PACK_AB R4, R53, R58 ;  /* 0x0000003a3504723e */ /* 0x010fc600000010ff */
[----:B------:R-:W2:Y:S02]  /*3270*/  SHFL.BFLY PT, R12, R3, 0x1, 0x1f ;  /* 0x0c201f00030c7f89 */ /* 0x000ea400000e0000 */
[----:B------:R-:W-:Y:S01]  /*3280*/  MUFU.EX2 R231, R231 ;  /* 0x000000e700e77308 */ /* 0x000fe20000000800 */
[----:B---3--:R-:W-:-:S07]  /*3290*/  F2FP.BF16.PACK_AB R6, R51, R52 ;  /* 0x000000343306723e */ /* 0x008fce00000010ff */
[----:B------:R-:W-:Y:S01]  /*32a0*/  MUFU.EX2 R224, R224 ;  /* 0x000000e000e07308 */ /* 0x000fe20000000800 */
[----:B-1----:R-:W-:-:S05]  /*32b0*/  FMNMX.FTZ R8, R9, R8, !PT ;  /* 0x0000000809087209 */ /* 0x002fca0007810000 */
[----:B------:R-:W1:Y:S02]  /*32c0*/  SHFL.BFLY PT, R9, R8, 0x1, 0x1f ;  /* 0x0c201f0008097f89 */ /* 0x000e6400000e0000 */
[----:B------:R-:W-:Y:S01]  /*32d0*/  MUFU.EX2 R223, R223 ;  /* 0x000000df00df7308 */ /* 0x000fe20000000800 */
[----:B--2---:R-:W-:Y:S02]  /*32e0*/  FMNMX.FTZ R3, R3, R12, !PT ;  /* 0x0000000c03037209 */ /* 0x004fe40007810000 */
[----:B------:R-:W-:Y:S02]  /*32f0*/  LDSM.16.MT88.4 R12, [R241+0x2900] ;  /* 0x00290000f10c783b */ /* 0x000fe40000004200 */
[C---:B------:R-:W-:Y:S01]  /*3300*/  FSETP.NEU.FTZ.AND P2, PT, R3.reuse, -INF , PT ;  /* 0xff8000000300780b */ /* 0x040fe20003f5d000 */
[----:B------:R-:W-:Y:S02]  /*3310*/  FMUL.FTZ R213, R3, c[0x0][0x2d0] ;  /* 0x0000b40003d57a20 */ /* 0x000fe40000410000 */
[----:B------:R-:W-:Y:S03]  /*3320*/  MUFU.EX2 R219, R219 ;  /* 0x000000db00db7308 */ /* 0x000fe60000000800 */
[----:B------:R-:W-:-:S05]  /*3330*/  FSEL R213, R213, RZ, P2 ;  /* 0x000000ffd5d57208 */ /* 0x000fca0001000000 */
[--C-:B------:R-:W-:Y:S01]  /*3340*/  FFMA.FTZ R56, R0, c[0x0][0x2d0], -R213.reuse ;  /* 0x0000b40000387a23 */ /* 0x100fe200000108d5 */
[----:B------:R-:W-:Y:S01]  /*3350*/  FMNMX.FTZ R0, R10, R11, !PT ;  /* 0x0000000b0a007209 */ /* 0x000fe20007810000 */
[--C-:B------:R-:W-:Y:S01]  /*3360*/  FFMA.FTZ R50, R2, c[0x0][0x2d0], -R213.reuse ;  /* 0x0000b40002327a23 */ /* 0x100fe200000108d5 */
[----:B-1----:R-:W-:Y:S01]  /*3370*/  FMNMX.FTZ R2, R8, R9, !PT ;  /* 0x0000000908027209 */ /* 0x002fe20007810000 */
[--C-:B------:R-:W-:Y:S02]  /*3380*/  FFMA.FTZ R204, R94, c[0x0][0x2d0], -R213.reuse ;  /* 0x0000b4005ecc7a23 */ /* 0x100fe400000108d5 */
[----:B------:R-:W1:Y:S01]  /*3390*/  SHFL.BFLY PT, R9, R0, 0x1, 0x1f ;  /* 0x0c201f0000097f89 */ /* 0x000e6200000e0000 */
[--C-:B------:R-:W-:Y:S01]  /*33a0*/  FFMA.FTZ R203, R95, c[0x0][0x2d0], -R213.reuse ;  /* 0x0000b4005fcb7a23 */ /* 0x100fe200000108d5 */
[C---:B------:R-:W-:Y:S01]  /*33b0*/  FSETP.NEU.FTZ.AND P2, PT, R2.reuse, -INF , PT ;  /* 0xff8000000200780b */ /* 0x040fe20003f5d000 */
[----:B------:R-:W-:Y:S01]  /*33c0*/  FMUL.FTZ R212, R2, c[0x0][0x2d0] ;  /* 0x0000b40002d47a20 */ /* 0x000fe20000410000 */
[----:B------:R-:W-:Y:S01]  /*33d0*/  MUFU.EX2 R56, R56 ;  /* 0x0000003800387308 */ /* 0x000fe20000000800 */
[----:B------:R-:W-:-:S02]  /*33e0*/  FFMA.FTZ R67, R90, c[0x0][0x2d0], -R213 ;  /* 0x0000b4005a437a23 */ /* 0x000fc400000108d5 */
[--C-:B------:R-:W-:Y:S01]  /*33f0*/  FFMA.FTZ R49, R82, c[0x0][0x2d0], -R213.reuse ;  /* 0x0000b40052317a23 */ /* 0x100fe200000108d5 */
[----:B------:R-:W-:Y:S01]  /*3400*/  FSEL R212, R212, RZ, P2 ;  /* 0x000000ffd4d47208 */ /* 0x000fe20001000000 */
[----:B------:R-:W2:Y:S01]  /*3410*/  LDSM.16.MT88.4 R80, [R242+0x900] ;  /* 0x00090000f250783b */ /* 0x000ea20000004200 */
[----:B------:R-:W-:Y:S02]  /*3420*/  FFMA.FTZ R55, R86, c[0x0][0x2d0], -R213 ;  /* 0x0000b40056377a23 */ /* 0x000fe400000108d5 */
[----:B------:R-:W-:Y:S01]  /*3430*/  MUFU.EX2 R204, R204 ;  /* 0x000000cc00cc7308 */ /* 0x000fe20000000800 */
[--C-:B------:R-:W-:Y:S02]  /*3440*/  FFMA.FTZ R202, R37, c[0x0][0x2d0], -R212.reuse ;  /* 0x0000b40025ca7a23 */ /* 0x100fe400000108d4 */
[--C-:B------:R-:W-:Y:S02]  /*3450*/  FFMA.FTZ R201, R33, c[0x0][0x2d0], -R212.reuse ;  /* 0x0000b40021c97a23 */ /* 0x100fe400000108d4 */
[----:B------:R-:W-:-:S02]  /*3460*/  FFMA.FTZ R198, R39, c[0x0][0x2d0], -R212 ;  /* 0x0000b40027c67a23 */ /* 0x000fc400000108d4 */
[--C-:B------:R-:W-:Y:S01]  /*3470*/  FFMA.FTZ R59, R31, c[0x0][0x2d0], -R212.reuse ;  /* 0x0000b4001f3b7a23 */ /* 0x100fe200000108d4 */
[----:B------:R-:W3:Y:S01]  /*3480*/  MUFU.EX2 R203, R203 ;  /* 0x000000cb00cb7308 */ /* 0x000ee20000000800 */
[--C-:B------:R-:W-:Y:S02]  /*3490*/  FFMA.FTZ R54, R25, c[0x0][0x2d0], -R212.reuse ;  /* 0x0000b40019367a23 */ /* 0x100fe400000108d4 */
[----:B------:R-:W-:Y:S01]  /*34a0*/  FFMA.FTZ R48, R20, c[0x0][0x2d0], -R213 ;  /* 0x0000b40014307a23 */ /* 0x000fe200000108d5 */
        /* <DEDUP_REMOVED lines=8> */
[--C-:B------:R-:W-:Y:S01]  /*3530*/  FFMA.FTZ R220, R220, c[0x0][0x2d0], -R213.reuse ;  /* 0x0000b400dcdc7a23 */ /* 0x100fe200000108d5 */
[----:B------:R-:W-:Y:S01]  /*3540*/  FSEL R211, R211, RZ, P2 ;  /* 0x000000ffd3d37208 */ /* 0x000fe20001000000 */
[----:B------:R-:W-:Y:S01]  /*3550*/  FFMA.FTZ R218, R218, c[0x0][0x2d0], -R213 ;  /* 0x0000b400dada7a23 */ /* 0x000fe200000108d5 */
[----:B---3--:R-:W-:Y:S01]  /*3560*/  F2FP.BF16.PACK_AB R177, R203, R204 ;  /* 0x000000cccbb1723e */ /* 0x008fe200000010ff */
[----:B------:R-:W-:Y:S01]  /*3570*/  FFMA.FTZ R225, R225, c[0x0][0x2d0], -R212 ;  /* 0x0000b400e1e17a23 */ /* 0x000fe200000108d4 */
[----:B------:R-:W-:Y:S01]  /*3580*/  MUFU.EX2 R202, R202 ;  /* 0x000000ca00ca7308 */ /* 0x000fe20000000800 */
[--C-:B------:R-:W-:Y:S02]  /*3590*/  FFMA.FTZ R200, R34, c[0x0][0x2d0], -R211.reuse ;  /* 0x0000b40022c87a23 */ /* 0x100fe400000108d3 */
[--C-:B------:R-:W-:Y:S02]  /*35a0*/  FFMA.FTZ R199, R35, c[0x0][0x2d0], -R211.reuse ;  /* 0x0000b40023c77a23 */ /* 0x100fe400000108d3 */
[----:B------:R-:W-:-:S02]  /*35b0*/  FFMA.FTZ R66, R32, c[0x0][0x2d0], -R211 ;  /* 0x0000b40020427a23 */ /* 0x000fc400000108d3 */
[--C-:B------:R-:W-:Y:S01]  /*35c0*/  FFMA.FTZ R61, R30, c[0x0][0x2d0], -R211.reuse ;  /* 0x0000b4001e3d7a23 */ /* 0x100fe200000108d3 */
[----:B------:R-:W3:Y:S01]  /*35d0*/  MUFU.EX2 R201, R201 ;  /* 0x000000c900c97308 */ /* 0x000ee20000000800 */
[--C-:B------:R-:W-:Y:S01]  /*35e0*/  FFMA.FTZ R65, R26, c[0x0][0x2d0], -R211.reuse ;  /* 0x0000b4001a417a23 */ /* 0x100fe200000108d3 */
[----:B-1----:R-:W-:Y:S01]  /*35f0*/  F2FP.BF16.PACK_AB R179, R56, R67 ;  /* 0x0000004338b3723e */ /* 0x002fe200000010ff */
[--C-:B------:R-:W-:Y:S01]  /*3600*/  FFMA.FTZ R62, R24, c[0x0][0x2d0], -R211.reuse ;  /* 0x0000b400183e7a23 */ /* 0x100fe200000108d3 */
[----:B------:R-:W-:Y:S01]  /*3610*/  LDSM.16.MT88.4 R32, [R241+0x900] ;  /* 0x00090000f120783b */ /* 0x000fe20000004200 */
[----:B------:R-:W-:Y:S02]  /*3620*/  FFMA.FTZ R221, R221, c[0x0][0x2d0], -R212 ;  /* 0x0000b400dddd7a23 */ /* 0x000fe400000108d4 */
[--C-:B------:R-:W-:Y:S01]  /*3630*/  FFMA.FTZ R210, R210, c[0x0][0x2d0], -R211.reuse ;  /* 0x0000b400d2d27a23 */ /* 0x100fe200000108d3 */
[----:B------:R-:W-:Y:S01]  /*3640*/  MUFU.EX2 R198, R198 ;  /* 0x000000c600c67308 */ /* 0x000fe20000000800 */
[----:B------:R-:W1:Y:S01]  /*3650*/  LDSM.16.MT88.4 R24, [R240+0x2100] ;  /* 0x00210000f018783b */ /* 0x000e620000004200 */
[----:B------:R-:W-:Y:S01]  /*3660*/  HMMA.16816.F32.BF16 R68, R176, R44, RZ ;  /* 0x0000002cb044723c */ /* 0x000fe200000418ff */
[----:B------:R-:W-:-:S02]  /*3670*/  FFMA.FTZ R209, R209, c[0x0][0x2d0], -R211 ;  /* 0x0000b400d1d17a23 */ /* 0x000fc400000108d3 */
[--C-:B------:R-:W-:Y:S02]  /*3680*/  FFMA.FTZ R208, R208, c[0x0][0x2d0], -R211.reuse ;  /* 0x0000b400d0d07a23 */ /* 0x100fe400000108d3 */
[----:B------:R-:W-:Y:S01]  /*3690*/  FFMA.FTZ R207, R207, c[0x0][0x2d0], -R211 ;  /* 0x0000b400cfcf7a23 */ /* 0x000fe200000108d3 */
[----:B------:R-:W4:Y:S01]  /*36a0*/  MUFU.EX2 R59, R59 ;  /* 0x0000003b003b7308 */ /* 0x000f220000000800 */
[----:B---3--:R-:W-:Y:S01]  /*36b0*/  F2FP.BF16.PACK_AB R172, R201, R202 ;  /* 0x000000cac9ac723e */ /* 0x008fe200000010ff */
[----:B------:R-:W-:Y:S01]  /*36c0*/  HMMA.16816.F32.BF16 R192, R176, R40, RZ ;  /* 0x00000028b0c0723c */ /* 0x000fe200000418ff */
[----:B------:R-:W-:-:S04]  /*36d0*/  FADD.FTZ R204, R204, R203 ;  /* 0x000000cbcccc7221 */ /* 0x000fc80000010000 */
[----:B------:R-:W-:Y:S01]  /*36e0*/  FADD.FTZ R67, R67, R204 ;  /* 0x000000cc43437221 */ /* 0x000fe20000010000 */
[----:B------:R-:W-:Y:S02]  /*36f0*/  MUFU.EX2 R200, R200 ;  /* 0x000000c800c87308 */ /* 0x000fe40000000800 */
[----:B------:R-:W-:Y:S01]  /*3700*/  HMMA.16816.F32.BF16 R116, R176, R128, RZ ;  /* 0x00000080b074723c */ /* 0x000fe200000418ff */
[----:B------:R-:W-:-:S05]  /*3710*/  FADD.FTZ R56, R56, R67 ;  /* 0x0000004338387221 */ /* 0x000fca0000010000 */
[----:B------:R-:W3:Y:S01]  /*3720*/  MUFU.EX2 R199, R199 ;  /* 0x000000c700c77308 */ /* 0x000ee20000000800 */
[----:B----4-:R-:W-:Y:S01]  /*3730*/  F2FP.BF16.PACK_AB R174, R59, R198 ;  /* 0x000000c63bae723e */ /* 0x010fe200000010ff */
[C---:B------:R-:W-:Y:S06]  /*3740*/  HMMA.16816.F32.BF16 R132, R176.reuse, R144, RZ ;  /* 0x00000090b084723c */ /* 0x040fec00000418ff */
[----:B------:R-:W-:Y:S02]  /*3750*/  MUFU.EX2 R66, R66 ;  /* 0x0000004200427308 */ /* 0x000fe40000000800 */
[----:B------:R-:W-:Y:S06]  /*3760*/  HMMA.16816.F32.BF16 R84, R176, R96, RZ ;  /* 0x00000060b054723c */ /* 0x000fec00000418ff */
[----:B------:R-:W4:Y:S01]  /*3770*/  MUFU.EX2 R61, R61 ;  /* 0x0000003d003d7308 */ /* 0x000f220000000800 */
[----:B---3--:R-:W-:Y:S01]  /*3780*/  F2FP.BF16.PACK_AB R173, R199, R200 ;  /* 0x000000c8c7ad723e */ /* 0x008fe200000010ff */
[----:B------:R-:W-:-:S06]  /*3790*/  FADD.FTZ R199, R200, R199 ;  /* 0x000000c7c8c77221 */ /* 0x000fcc0000010000 */
[----:B------:R-:W-:Y:S01]  /*37a0*/  MUFU.EX2 R55, R55 ;  /* 0x0000003700377308 */ /* 0x000fe20000000800 */
[----:B----4-:R-:W-:-:S07]  /*37b0*/  F2FP.BF16.PACK_AB R175, R61, R66 ;  /* 0x000000423daf723e */ /* 0x010fce00000010ff */
[----:B------:R-:W3:Y:S01]  /*37c0*/  MUFU.EX2 R50, R50 ;  /* 0x0000003200327308 */ /* 0x000ee20000000800 */
[----:B------:R-:W-:-:S04]  /*37d0*/  FADD.FTZ R66, R66, R199 ;  /* 0x000000c742427221 */ /* 0x000fc80000010000 */
[----:B------:R-:W-:Y:S01]  /*37e0*/  FADD.FTZ R66, R61, R66 ;  /* 0x000000423d427221 */ /* 0x000fe20000010000 */
[C---:B------:R-:W-:Y:S02]  /*37f0*/  HMMA.16816.F32.BF16 R72, R172.reuse, R44, RZ ;  /* 0x0000002cac48723c */ /* 0x040fe400000418ff */
[----:B------:R-:W-:Y:S05]  /*3800*/  MUFU.EX2 R49, R49 ;  /* 0x0000003100317308 */ /* 0x000fea0000000800 */
[--C-:B------:R-:W-:Y:S01]  /*3810*/  FFMA.FTZ R45, R22, c[0x0][0x2d0], -R211.reuse ;  /* 0x0000b400162d7a23 */ /* 0x100fe200000108d3 */
[----:B------:R-:W-:Y:S01]  /*3820*/  HMMA.16816.F32.BF16 R188, R172, R40, RZ ;  /* 0x00000028acbc723c */ /* 0x000fe200000418ff */
[----:B------:R-:W-:Y:S01]  /*3830*/  FFMA.FTZ R44, R28, c[0x0][0x2d0], -R211 ;  /* 0x0000b4001c2c7a23 */ /* 0x000fe200000108d3 */
[----:B------:R-:W4:Y:S01]  /*3840*/  MUFU.EX2 R48, R48 ;  /* 0x0000003000307308 */ /* 0x000f220000000800 */
[----:B------:R-:W5:Y:S01]  /*3850*/  LDSM.16.MT88.4 R20, [R248+0x2900] ;  /* 0x00290000f814783b */ /* 0x000f620000004200 */
[----:B---3--:R-:W-:Y:S01]  /*3860*/  F2FP.BF16.PACK_AB R5, R50, R55 ;  /* 0x000000373205723e */ /* 0x008fe200000010ff */
[----:B------:R-:W-:-:S02]  /*3870*/  FADD.FTZ R55, R55, R56 ;  /* 0x0000003837377221 */ /* 0x000fc40000010000 */
[----:B------:R-:W3:Y:S01]  /*3880*/  LDSM.16.MT88.4 R28, [R240+0x900] ;  /* 0x00090000f01c783b */ /* 0x000ee20000004200 */
[C---:B------:R-:W-:Y:S01]  /*3890*/  HMMA.16816.F32.BF16 R120, R172.reuse, R128, RZ ;  /* 0x00000080ac78723c */ /* 0x040fe200000418ff */
[----:B------:R-:W-:Y:S01]  /*38a0*/  FADD.FTZ R50, R50, R55 ;  /* 0x0000003732327221 */ /* 0x000fe20000010000 */
[----:B------:R-:W-:Y:S06]  /*38b0*/  MUFU.EX2 R63, R63 ;  /* 0x0000003f003f7308 */ /* 0x000fec0000000800 */
[----:B------:R-:W-:Y:S02]  /*38c0*/  HMMA.16816.F32.BF16 R136, R172, R144, RZ ;  /* 0x00000090ac88723c */ /* 0x000fe400000418ff */
[----:B------:R-:W1:Y:S01]  /*38d0*/  MUFU.EX2 R54, R54 ;  /* 0x0000003600367308 */ /* 0x000e620000000800 */
[----:B----4-:R-:W-:Y:S01]  /*38e0*/  F2FP.BF16.PACK_AB R7, R48, R49 ;  /* 0x000000313007723e */ /* 0x010fe200000010ff */
[----:B------:R-:W-:-:S04]  /*38f0*/  FADD.FTZ R49, R49, R50 ;  /* 0x0000003231317221 */ /* 0x000fc80000010000 */
[----:B------:R-:W-:Y:S01]  /*3900*/  HMMA.16816.F32.BF16 R88, R172, R96, RZ ;  /* 0x00000060ac58723c */ /* 0x000fe200000418ff */
[----:B------:R-:W-:Y:S01]  /*3910*/  FADD.FTZ R48, R48, R49 ;  /* 0x0000003130307221 */ /* 0x000fe20000010000 */
[----:B------:R-:W-:Y:S06]  /*3920*/  MUFU.EX2 R60, R60 ;  /* 0x0000003c003c7308 */ /* 0x000fec0000000800 */
[----:B------:R-:W-:Y:S02]  /*3930*/  HMMA.16816.F32.BF16 R192, R4, R180, R192 ;  /* 0x000000b404c0723c */ /* 0x000fe400000418c0 */
[----:B------:R-:W4:Y:S01]  /*3940*/  MUFU.EX2 R57, R57 ;  /* 0x0000003900397308 */ /* 0x000f220000000800 */
[----:B-1----:R-:W-:-:S05]  /*3950*/  F2FP.BF16.PACK_AB R36, R54, R63 ;  /* 0x0000003f3624723e */ /* 0x002fca00000010ff */
[----:B--2---:R-:W-:Y:S02]  /*3960*/  HMMA.16816.F32.BF16 R68, R4, R80, R68 ;  /* 0x000000500444723c */ /* 0x004fe40000041844 */
[----:B------:R-:W-:Y:S06]  /*3970*/  MUFU.EX2 R65, R65 ;  /* 0x0000004100417308 */ /* 0x000fec0000000800 */
[----:B------:R-:W-:Y:S02]  /*3980*/  HMMA.16816.F32.BF16 R104, R172, R112, RZ ;  /* 0x00000070ac68723c */ /* 0x000fe400000418ff */
[----:B------:R-:W1:Y:S01]  /*3990*/  MUFU.EX2 R62, R62 ;  /* 0x0000003e003e7308 */ /* 0x000e620000000800 */
[----:B----4-:R-:W-:-:S05]  /*39a0*/  F2FP.BF16.PACK_AB R38, R57, R60 ;  /* 0x0000003c3926723e */ /* 0x010fca00000010ff */
[C---:B------:R-:W-:Y:S02]  /*39b0*/  HMMA.16816.F32.BF16 R152, R172.reuse, R160, RZ ;  /* 0x000000a0ac98723c */ /* 0x040fe400000418ff */
[----:B------:R-:W-:Y:S06]  /*39c0*/  MUFU.EX2 R45, R45 ;  /* 0x0000002d002d7308 */ /* 0x000fec0000000800 */
[----:B------:R-:W-:Y:S02]  /*39d0*/  HMMA.16816.F32.BF16 R168, R172, R24, RZ ;  /* 0x00000018aca8723c */ /* 0x000fe400000418ff */
[----:B------:R-:W2:Y:S01]  /*39e0*/  MUFU.EX2 R44, R44 ;  /* 0x0000002c002c7308 */ /* 0x000ea20000000800 */
[----:B-1----:R-:W-:Y:S01]  /*39f0*/  F2FP.BF16.PACK_AB R37, R62, R65 ;  /* 0x000000413e25723e */ /* 0x002fe200000010ff */
[----:B------:R-:W-:-:S04]  /*3a00*/  FADD.FTZ R65, R65, R66 ;  /* 0x0000004241417221 */ /* 0x000fc80000010000 */
[C---:B------:R-:W-:Y:S01]  /*3a10*/  HMMA.16816.F32.BF16 R184, R172.reuse, R42, RZ ;  /* 0x0000002aacb8723c */ /* 0x040fe200000418ff */
[----:B------:R-:W-:Y:S01]  /*3a20*/  FADD.FTZ R62, R62, R65 ;  /* 0x000000413e3e7221 */ /* 0x000fe20000010000 */
[----:B------:R-:W-:Y:S06]  /*3a30*/  MUFU.EX2 R220, R220 ;  /* 0x000000dc00dc7308 */ /* 0x000fec0000000800 */
[----:B------:R-:W-:Y:S01]  /*3a40*/  HMMA.16816.F32.BF16 R92, R172, R98, RZ ;  /* 0x00000062ac5c723c */ /* 0x000fe200000418ff */
[----:B--2---:R-:W-:Y:S01]  /*3a50*/  F2FP.BF16.PACK_AB R39, R44, R45 ;  /* 0x0000002d2c27723e */ /* 0x004fe200000010ff */
[----:B------:R-:W-:Y:S01]  /*3a60*/  MUFU.EX2 R218, R218 ;  /* 0x000000da00da7308 */ /* 0x000fe20000000800 */
[----:B------:R-:W-:-:S05]  /*3a70*/  FADD.FTZ R45, R45, R62 ;  /* 0x0000003e2d2d7221 */ /* 0x000fca0000010000 */
[----:B------:R-:W-:Y:S01]  /*3a80*/  HMMA.16816.F32.BF16 R108, R172, R114, RZ ;  /* 0x00000072ac6c723c */ /* 0x000fe200000418ff */
[----:B------:R-:W-:Y:S01]  /*3a90*/  FADD.FTZ R44, R44, R45 ;  /* 0x0000002d2c2c7221 */ /* 0x000fe20000010000 */
[----:B------:R-:W-:Y:S06]  /*3aa0*/  MUFU.EX2 R225, R225 ;  /* 0x000000e100e17308 */ /* 0x000fec0000000800 */
[C---:B------:R-:W-:Y:S02]  /*3ab0*/  HMMA.16816.F32.BF16 R188, R36.reuse, R180, R188 ;  /* 0x000000b424bc723c */ /* 0x040fe400000418bc */
[----:B------:R-:W-:Y:S05]  /*3ac0*/  MUFU.EX2 R221, R221 ;  /* 0x000000dd00dd7308 */ /* 0x000fea0000000800 */
[----:B------:R-:W-:Y:S01]  /*3ad0*/  IMAD.MOV.U32 R181, RZ, RZ, R101 ;  /* 0x000000ffffb57224 */ /* 0x000fe200078e0065 */
[----:B------:R-:W-:Y:S01]  /*3ae0*/  HMMA.16816.F32.BF16 R72, R36, R80, R72 ;  /* 0x000000502448723c */ /* 0x000fe20000041848 */
[----:B------:R-:W-:Y:S01]  /*3af0*/  IMAD.MOV.U32 R180, RZ, RZ, R78 ;  /* 0x000000ffffb47224 */ /* 0x000fe200078e004e */
[----:B------:R-:W-:Y:S05]  /*3b00*/  MUFU.EX2 R210, R210 ;  /* 0x000000d200d27308 */ /* 0x000fea0000000800 */
[----:B------:R-:W-:Y:S01]  /*3b10*/  IMAD.MOV.U32 R81, RZ, RZ, R100 ;  /* 0x000000ffff517224 */ /* 0x000fe200078e0064 */
[C---:B------:R-:W-:Y:S02]  /*3b20*/  HMMA.16816.F32.BF16 R76, R172.reuse, R46, RZ ;  /* 0x0000002eac4c723c */ /* 0x040fe400000418ff */
[----:B------:R-:W1:Y:S06]  /*3b30*/  MUFU.EX2 R209, R209 ;  /* 0x000000d100d17308 */ /* 0x000e6c0000000800 */
[C---:B------:R-:W-:Y:S08]  /*3b40*/  HMMA.16816.F32.BF16 R124, R172.reuse, R130, RZ ;  /* 0x00000082ac7c723c */ /* 0x040ff000000418ff */
[C---:B------:R-:W-:Y:S08]  /*3b50*/  HMMA.16816.F32.BF16 R140, R172.reuse, R146, RZ ;  /* 0x00000092ac8c723c */ /* 0x040ff000000418ff */
[----:B------:R-:W-:Y:S08]  /*3b60*/  HMMA.16816.F32.BF16 R156, R172, R162, RZ ;  /* 0x000000a2ac9c723c */ /* 0x000ff000000418ff */
[----:B------:R-:W-:Y:S08]  /*3b70*/  HMMA.16816.F32.BF16 R100, R176, R112, RZ ;  /* 0x00000070b064723c */ /* 0x000ff000000418ff */
[----:B------:R-:W-:Y:S08]  /*3b80*/  HMMA.16816.F32.BF16 R172, R172, R26, RZ ;  /* 0x0000001aacac723c */ /* 0x000ff000000418ff */
[C---:B-----5:R-:W-:Y:S08]  /*3b90*/  HMMA.16816.F32.BF16 R120, R36.reuse, R20, R120 ;  /* 0x000000142478723c */ /* 0x060ff00000041878 */
[----:B------:R-:W-:Y:S08]  /*3ba0*/  HMMA.16816.F32.BF16 R136, R36, R16, R136 ;  /* 0x000000102488723c */ /* 0x000ff00000041888 */
[C---:B------:R-:W-:Y:S07]  /*3bb0*/  HMMA.16816.F32.BF16 R116, R4.reuse, R20, R116 ;  /* 0x000000140474723c */ /* 0x040fee0000041874 */
[----:B------:R-:W-:Y:S01]  /*3bc0*/  IMAD.MOV.U32 R21, RZ, RZ, R151 ;  /* 0x000000ffff157224 */ /* 0x000fe200078e0097 */
[----:B------:R-:W-:Y:S01]  /*3bd0*/  HMMA.16816.F32.BF16 R132, R4, R16, R132 ;  /* 0x000000100484723c */ /* 0x000fe20000041884 */
[----:B------:R-:W-:-:S06]  /*3be0*/  IMAD.MOV.U32 R20, RZ, RZ, R150 ;  /* 0x000000ffff147224 */ /* 0x000fcc00078e0096 */
[----:B------:R-:W-:Y:S01]  /*3bf0*/  IMAD.MOV.U32 R17, RZ, RZ, R149 ;  /* 0x000000ffff117224 */ /* 0x000fe200078e0095 */
[----:B------:R-:W-:Y:S01]  /*3c00*/  HMMA.16816.F32.BF16 R88, R36, R32, R88 ;  /* 0x000000202458723c */ /* 0x000fe20000041858 */
[----:B------:R-:W-:-:S07]  /*3c10*/  IMAD.MOV.U32 R16, RZ, RZ, R148 ;  /* 0x000000ffff107224 */ /* 0x000fce00078e0094 */
[----:B---3--:R-:W-:Y:S08]  /*3c20*/  HMMA.16816.F32.BF16 R104, R36, R28, R104 ;  /* 0x0000001c2468723c */ /* 0x008ff00000041868 */
[C---:B------:R-:W-:Y:S07]  /*3c30*/  HMMA.16816.F32.BF16 R84, R4.reuse, R32, R84 ;  /* 0x000000200454723c */ /* 0x040fee0000041854 */
[----:B------:R-:W-:Y:S01]  /*3c40*/  IMAD.MOV.U32 R32, RZ, RZ, R167 ;  /* 0x000000ffff207224 */ /* 0x000fe200078e00a7 */
[----:B------:R-:W-:Y:S01]  /*3c50*/  HMMA.16816.F32.BF16 R100, R4, R28, R100 ;  /* 0x0000001c0464723c */ /* 0x000fe20000041864 */
[----:B------:R-:W-:-:S02]  /*3c60*/  IMAD.MOV.U32 R33, RZ, RZ, R166 ;  /* 0x000000ffff217224 */ /* 0x000fc400078e00a6 */
[----:B------:R-:W-:-:S04]  /*3c70*/  FFMA.FTZ R32, R32, c[0x0][0x2d0], -R211 ;  /* 0x0000b40020207a23 */ /* 0x000fc800000108d3 */
[----:B------:R-:W-:Y:S01]  /*3c80*/  IMAD.MOV.U32 R29, RZ, RZ, R165 ;  /* 0x000000ffff1d7224 */ /* 0x000fe200078e00a5 */
[C---:B------:R-:W-:Y:S01]  /*3c90*/  HMMA.16816.F32.BF16 R152, R36.reuse, R12, R152 ;  /* 0x0000000c2498723c */ /* 0x040fe20000041898 */
[----:B------:R-:W-:Y:S01]  /*3ca0*/  IMAD.MOV.U32 R28, RZ, RZ, R164 ;  /* 0x000000ffff1c7224 */ /* 0x000fe200078e00a4 */
[----:B------:R-:W-:Y:S06]  /*3cb0*/  MUFU.EX2 R32, R32 ;  /* 0x0000002000207308 */ /* 0x000fec0000000800 */
        /* <DEDUP_REMOVED lines=9> */
[C---:B------:R-:W-:Y:S08]  /*3d50*/  HMMA.16816.F32.BF16 R148, R176.reuse, R160, RZ ;  /* 0x000000a0b094723c */ /* 0x040ff000000418ff */
[C---:B------:R-:W-:Y:S08]  /*3d60*/  HMMA.16816.F32.BF16 R40, R176.reuse, R42, RZ ;  /* 0x0000002ab028723c */ /* 0x040ff000000418ff */
[C---:B------:R-:W-:Y:S07]  /*3d70*/  HMMA.16816.F32.BF16 R164, R176.reuse, R24, RZ ;  /* 0x00000018b0a4723c */ /* 0x040fee00000418ff */
[----:B------:R-:W-:Y:S01]  /*3d80*/  IMAD.MOV.U32 R24, RZ, RZ, R81 ;  /* 0x000000ffff187224 */ /* 0x000fe200078e0051 */
[----:B------:R-:W-:Y:S01]  /*3d90*/  HMMA.16816.F32.BF16 R36, R176, R46, RZ ;  /* 0x0000002eb024723c */ /* 0x000fe200000418ff */
[----:B------:R-:W-:-:S06]  /*3da0*/  IMAD.MOV.U32 R25, RZ, RZ, R180 ;  /* 0x000000ffff197224 */ /* 0x000fcc00078e00b4 */
[----:B------:R-:W-:Y:S01]  /*3db0*/  IMAD.MOV.U32 R47, RZ, RZ, R181 ;  /* 0x000000ffff2f7224 */ /* 0x000fe200078e00b5 */
[----:B------:R-:W-:Y:S01]  /*3dc0*/  HMMA.16816.F32.BF16 R96, R176, R98, RZ ;  /* 0x00000062b060723c */ /* 0x000fe200000418ff */
[--C-:B------:R-:W-:Y:S02]  /*3dd0*/  FFMA.FTZ R46, R24, c[0x0][0x2d0], -R214.reuse ;  /* 0x0000b400182e7a23 */ /* 0x100fe400000108d6 */
[----:B------:R-:W-:-:S04]  /*3de0*/  FFMA.FTZ R47, R47, c[0x0][0x2d0], -R214 ;  /* 0x0000b4002f2f7a23 */ /* 0x000fc800000108d6 */
[----:B------:R-:W-:Y:S01]  /*3df0*/  MUFU.EX2 R46, R46 ;  /* 0x0000002e002e7308 */ /* 0x000fe20000000800 */
[C---:B------:R-:W-:Y:S07]  /*3e00*/  HMMA.16816.F32.BF16 R112, R176.reuse, R114, RZ ;  /* 0x00000072b070723c */ /* 0x040fee00000418ff */
[----:B------:R-:W-:Y:S01]  /*3e10*/  MUFU.EX2 R47, R47 ;  /* 0x0000002f002f7308 */ /* 0x000fe20000000800 */
[C---:B------:R-:W-:Y:S08]  /*3e20*/  HMMA.16816.F32.BF16 R128, R176.reuse, R130, RZ ;  /* 0x00000082b080723c */ /* 0x040ff000000418ff */
[C---:B------:R-:W-:Y:S08]  /*3e30*/  HMMA.16816.F32.BF16 R144, R176.reuse, R146, RZ ;  /* 0x00000092b090723c */ /* 0x040ff000000418ff */
[C---:B------:R-:W-:Y:S08]  /*3e40*/  HMMA.16816.F32.BF16 R160, R176.reuse, R162, RZ ;  /* 0x000000a2b0a0723c */ /* 0x040ff000000418ff */
[----:B------:R-:W-:Y:S08]  /*3e50*/  HMMA.16816.F32.BF16 R176, R176, R26, RZ ;  /* 0x0000001ab0b0723c */ /* 0x000ff000000418ff */
[C---:B------:R-:W-:Y:S08]  /*3e60*/  HMMA.16816.F32.BF16 R164, R4.reuse, R8, R164 ;  /* 0x0000000804a4723c */ /* 0x040ff000000418a4 */
[C---:B------:R-:W-:Y:S07]  /*3e70*/  HMMA.16816.F32.BF16 R80, R4.reuse, R82, R36 ;  /* 0x000000520450723c */ /* 0x040fee0000041824 */
[--C-:B------:R-:W-:Y:S01]  /*3e80*/  FFMA.FTZ R36, R33, c[0x0][0x2d0], -R212.reuse ;  /* 0x0000b40021247a23 */ /* 0x100fe200000108d4 */
[----:B------:R-:W-:Y:S01]  /*3e90*/  HMMA.16816.F32.BF16 R176, R4, R10, R176 ;  /* 0x0000000a04b0723c */ /* 0x000fe200000418b0 */
[----:B------:R-:W2:Y:S01]  /*3ea0*/  LDSM.16.MT88.4 R8, [R248+0x1100] ;  /* 0x00110000f808783b */ /* 0x000ea20000004200 */
[----:B------:R-:W-:-:S02]  /*3eb0*/  FFMA.FTZ R39, R21, c[0x0][0x2d0], -R212 ;  /* 0x0000b40015277a23 */ /* 0x000fc400000108d4 */
[--C-:B------:R-:W-:Y:S01]  /*3ec0*/  FFMA.FTZ R38, R28, c[0x0][0x2d0], -R212.reuse ;  /* 0x0000b4001c267a23 */ /* 0x100fe200000108d4 */
[----:B------:R-:W-:Y:S01]  /*3ed0*/  MUFU.EX2 R36, R36 ;  /* 0x0000002400247308 */ /* 0x000fe20000000800 */
[----:B------:R-:W-:Y:S01]  /*3ee0*/  FFMA.FTZ R37, R29, c[0x0][0x2d0], -R212 ;  /* 0x0000b4001d257a23 */ /* 0x000fe200000108d4 */
[----:B-1----:R-:W-:Y:S01]  /*3ef0*/  F2FP.BF16.PACK_AB R29, R209, R210 ;  /* 0x000000d2d11d723e */ /* 0x002fe200000010ff */
[----:B------:R-:W-:Y:S01]  /*3f00*/  HMMA.16816.F32.BF16 R180, R4, R182, R40 ;  /* 0x000000b604b4723c */ /* 0x000fe20000041828 */
[----:B------:R-:W-:-:S04]  /*3f10*/  FFMA.FTZ R33, R230, c[0x0][0x2d0], -R211 ;  /* 0x0000b400e6217a23 */ /* 0x000fc800000108d3 */
[----:B------:R-:W-:Y:S02]  /*3f20*/  MUFU.EX2 R39, R39 ;  /* 0x0000002700277308 */ /* 0x000fe40000000800 */
[--C-:B------:R-:W-:Y:S01]  /*3f30*/  FFMA.FTZ R43, R25, c[0x0][0x2d0], -R213.reuse ;  /* 0x0000b400192b7a23 */ /* 0x100fe200000108d5 */
[C---:B------:R-:W-:Y:S01]  /*3f40*/  HMMA.16816.F32.BF16 R96, R4.reuse, R34, R96 ;  /* 0x000000220460723c */ /* 0x040fe20000041860 */
[--C-:B------:R-:W-:Y:S01]  /*3f50*/  FFMA.FTZ R42, R16, c[0x0][0x2d0], -R213.reuse ;  /* 0x0000b400102a7a23 */ /* 0x100fe200000108d5 */
[----:B------:R-:W-:Y:S01]  /*3f60*/  LDSM.16.MT88.4 R24, [R240+0x1900] ;  /* 0x00190000f018783b */ /* 0x000fe20000004200 */
[--C-:B------:R-:W-:Y:S02]  /*3f70*/  FFMA.FTZ R41, R17, c[0x0][0x2d0], -R213.reuse ;  /* 0x0000b40011297a23 */ /* 0x100fe400000108d5 */
[----:B------:R-:W-:Y:S01]  /*3f80*/  FFMA.FTZ R40, R20, c[0x0][0x2d0], -R213 ;  /* 0x0000b40014287a23 */ /* 0x000fe200000108d5 */
[----:B------:R-:W-:Y:S01]  /*3f90*/  MUFU.EX2 R43, R43 ;  /* 0x0000002b002b7308 */ /* 0x000fe20000000800 */
[--C-:B------:R-:W-:Y:S01]  /*3fa0*/  FFMA.FTZ R35, R226, c[0x0][0x2d0], -R211.reuse ;  /* 0x0000b400e2237a23 */ /* 0x100fe200000108d3 */
[----:B------:R-:W-:Y:S01]  /*3fb0*/  HMMA.16816.F32.BF16 R148, R4, R12, R148 ;  /* 0x0000000c0494723c */ /* 0x000fe20000041894 */
[----:B------:R-:W-:-:S02]  /*3fc0*/  FFMA.FTZ R34, R228, c[0x0][0x2d0], -R211 ;  /* 0x0000b400e4227a23 */ /* 0x000fc400000108d3 */
[--C-:B------:R-:W-:Y:S02]  /*3fd0*/  FFMA.FTZ R226, R227, c[0x0][0x2d0], -R214.reuse ;  /* 0x0000b400e3e27a23 */ /* 0x100fe400000108d6 */
[----:B------:R-:W-:Y:S01]  /*3fe0*/  FFMA.FTZ R214, R215, c[0x0][0x2d0], -R214 ;  /* 0x0000b400d7d67a23 */ /* 0x000fe200000108d6 */
[----:B------:R-:W1:Y:S01]  /*3ff0*/  MUFU.EX2 R42, R42 ;  /* 0x0000002a002a7308 */ /* 0x000e620000000800 */
[--C-:B------:R-:W-:Y:S01]  /*4000*/  FFMA.FTZ R215, R222, c[0x0][0x2d0], -R213.reuse ;  /* 0x0000b400ded77a23 */ /* 0x100fe200000108d5 */
[C---:B------:R-:W-:Y:S01]  /*4010*/  HMMA.16816.F32.BF16 R112, R4.reuse, R30, R112 ;  /* 0x0000001e0470723c */ /* 0x040fe20000041870 */
[----:B------:R-:W-:Y:S02]  /*4020*/  FFMA.FTZ R213, R216, c[0x0][0x2d0], -R213 ;  /* 0x0000b400d8d57a23 */ /* 0x000fe400000108d5 */
[--C-:B------:R-:W-:Y:S02]  /*4030*/  FFMA.FTZ R216, R229, c[0x0][0x2d0], -R212.reuse ;  /* 0x0000b400e5d87a23 */ /* 0x100fe400000108d4 */
[----:B------:R-:W-:Y:S01]  /*4040*/  FFMA.FTZ R212, R217, c[0x0][0x2d0], -R212 ;  /* 0x0000b400d9d47a23 */ /* 0x000fe200000108d4 */
[----:B------:R-:W-:Y:S02]  /*4050*/  MUFU.EX2 R41, R41 ;  /* 0x0000002900297308 */ /* 0x000fe40000000800 */
[C---:B------:R-:W-:Y:S06]  /*4060*/  HMMA.16816.F32.BF16 R128, R4.reuse, R22, R128 ;  /* 0x000000160480723c */ /* 0x040fec0000041880 */
[----:B------:R-:W3:Y:S02]  /*4070*/  MUFU.EX2 R40, R40 ;  /* 0x0000002800287308 */ /* 0x000ee40000000800 */
[C---:B------:R-:W-:Y:S01]  /*4080*/  HMMA.16816.F32.BF16 R144, R4.reuse, R18, R144 ;  /* 0x000000120490723c */ /* 0x040fe20000041890 */
[----:B------:R-:W4:Y:S05]  /*4090*/  LDSM.16.MT88.4 R16, [R242+0x3100] ;  /* 0x00310000f210783b */ /* 0x000f2a0000004200 */
[----:B------:R-:W5:Y:S02]  /*40a0*/  MUFU.EX2 R38, R38 ;  /* 0x0000002600267308 */ /* 0x000f640000000800 */
[----:B------:R-:W-:Y:S01]  /*40b0*/  HMMA.16816.F32.BF16 R160, R4, R14, R160 ;  /* 0x0000000e04a0723c */ /* 0x000fe200000418a0 */
[----:B------:R-:W4:Y:S05]  /*40c0*/  LDSM.16.MT88.4 R12, [R242+0x1100] ;  /* 0x00110000f20c783b */ /* 0x000f2a0000004200 */
[----:B------:R-:W2:Y:S01]  /*40d0*/  MUFU.EX2 R37, R37 ;  /* 0x0000002500257308 */ /* 0x000ea20000000800 */
[----:B------:R-:W-:-:S02]  /*40e0*/  F2FP.BF16.PACK_AB R4, R224, R231 ;  /* 0x000000e7e004723e */ /* 0x000fc400000010ff */
[----:B-1----:R-:W-:Y:S01]  /*40f0*/  F2FP.BF16.PACK_AB R5, R42, R43 ;  /* 0x0000002b2a05723e */ /* 0x002fe200000010ff */
[----:B------:R-:W-:Y:S01]  /*4100*/  FADD.FTZ R43, R43, R48 ;  /* 0x000000302b2b7221 */ /* 0x000fe20000010000 */
[----:B------:R-:W-:Y:S02]  /*4110*/  F2FP.BF16.PACK_AB R6, R46, R47 ;  /* 0x0000002f2e06723e */ /* 0x000fe400000010ff */
[----:B---3--:R-:W-:Y:S01]  /*4120*/  F2FP.BF16.PACK_AB R7, R40, R41 ;  /* 0x000000292807723e */ /* 0x008fe200000010ff */
[----:B------:R-:W-:Y:S01]  /*4130*/  MUFU.EX2 R35, R35 ;  /* 0x0000002300237308 */ /* 0x000fe20000000800 */
[----:B-----5:R-:W-:Y:S01]  /*4140*/  F2FP.BF16.PACK_AB R20, R38, R39 ;  /* 0x000000272614723e */ /* 0x020fe200000010ff */
[----:B------:R-:W-:-:S04]  /*4150*/  FADD.FTZ R42, R42, R43 ;  /* 0x0000002b2a2a7221 */ /* 0x000fc80000010000 */
[----:B--2---:R-:W-:Y:S01]  /*4160*/  HMMA.16816.F32.BF16 R192, R4, R8, R192 ;  /* 0x0000000804c0723c */ /* 0x004fe200000418c0 */
[----:B------:R-:W-:Y:S01]  /*4170*/  FADD.FTZ R41, R41, R42 ;  /* 0x0000002a29297221 */ /* 0x000fe20000010000 */
[----:B------:R-:W1:Y:S01]  /*4180*/  MUFU.EX2 R34, R34 ;  /* 0x0000002200227308 */ /* 0x000e620000000800 */
[----:B------:R-:W-:Y:S02]  /*4190*/  F2FP.BF16.PACK_AB R22, R36, R37 ;  /* 0x000000252416723e */ /* 0x000fe400000010ff */
[----:B------:R-:W-:-:S03]  /*41a0*/  FADD.FTZ R40, R40, R41 ;  /* 0x0000002928287221 */ /* 0x000fc60000010000 */
[C---:B------:R-:W-:Y:S02]  /*41b0*/  HMMA.16816.F32.BF16 R180, R4.reuse, R10, R180 ;  /* 0x0000000a04b4723c */ /* 0x040fe400000418b4 */
[----:B------:R-:W2:Y:S06]  /*41c0*/  MUFU.EX2 R33, R33 ;  /* 0x0000002100217308 */ /* 0x000eac0000000800 */
[----:B----4-:R-:W-:Y:S01]  /*41d0*/  HMMA.16816.F32.BF16 R132, R4, R16, R132 ;  /* 0x000000100484723c */ /* 0x010fe20000041884 */
[----:B-1----:R-:W-:Y:S01]  /*41e0*/  F2FP.BF16.PACK_AB R21, R34, R35 ;  /* 0x000000232215723e */ /* 0x002fe200000010ff */
[----:B------:R-:W-:Y:S01]  /*41f0*/  MUFU.EX2 R226, R226 ;  /* 0x000000e200e27308 */ /* 0x000fe20000000800 */
[----:B------:R-:W-:-:S05]  /*4200*/  FADD.FTZ R35, R35, R44 ;  /* 0x0000002c23237221 */ /* 0x000fca0000010000 */
[----:B------:R-:W-:Y:S01]  /*4210*/  HMMA.16816.F32.BF16 R68, R4, R12, R68 ;  /* 0x0000000c0444723c */ /* 0x000fe20000041844 */
[----:B------:R-:W-:Y:S01]  /*4220*/  FADD.FTZ R34, R34, R35 ;  /* 0x0000002322227221 */ /* 0x000fe20000010000 */
[----:B--2---:R-:W-:Y:S01]  /*4230*/  F2FP.BF16.PACK_AB R23, R32, R33 ;  /* 0x000000212017723e */ /* 0x004fe200000010ff */
[----:B------:R-:W-:Y:S02]  /*4240*/  MUFU.EX2 R214, R214 ;  /* 0x000000d600d67308 */ /* 0x000fe40000000800 */
[----:B------:R-:W-:-:S03]  /*4250*/  FADD.FTZ R33, R33, R34 ;  /* 0x0000002221217221 */ /* 0x000fc60000010000 */
[----:B------:R-:W-:Y:S01]  /*4260*/  HMMA.16816.F32.BF16 R80, R4, R14, R80 ;  /* 0x0000000e0450723c */ /* 0x000fe20000041850 */
[----:B------:R-:W-:Y:S02]  /*4270*/  FADD.FTZ R33, R32, R33 ;  /* 0x0000002120217221 */ /* 0x000fe40000010000 */
[----:B------:R-:W-:Y:S02]  /*4280*/  MUFU.EX2 R215, R215 ;  /* 0x000000d700d77308 */ /* 0x000fe40000000800 */
[----:B------:R-:W-:-:S03]  /*4290*/  FADD.FTZ R210, R210, R33 ;  /* 0x00000021d2d27221 */ /* 0x000fc60000010000 */
[C---:B------:R-:W-:Y:S01]  /*42a0*/  HMMA.16816.F32.BF16 R188, R20.reuse, R8, R188 ;  /* 0x0000000814bc723c */ /* 0x040fe200000418bc */
[----:B------:R-:W-:Y:S02]  /*42b0*/  FADD.FTZ R209, R209, R210 ;  /* 0x000000d2d1d17221 */ /* 0x000fe40000010000 */
[----:B------:R-:W-:Y:S05]  /*42c0*/  MUFU.EX2 R213, R213 ;  /* 0x000000d500d57308 */ /* 0x000fea0000000800 */
[C---:B------:R-:W-:Y:S01]  /*42d0*/  HMMA.16816.F32.BF16 R184, R20.reuse, R10, R184 ;  /* 0x0000000a14b8723c */ /* 0x040fe200000418b8 */
[----:B------:R-:W1:Y:S02]  /*42e0*/  LDSM.16.MT88.4 R8, [R241+0x1100] ;  /* 0x00110000f108783b */ /* 0x000e640000004200 */
[----:B------:R-:W2:Y:S05]  /*42f0*/  MUFU.EX2 R216, R216 ;  /* 0x000000d800d87308 */ /* 0x000eaa0000000800 */
[C---:B------:R-:W-:Y:S03]  /*4300*/  HMMA.16816.F32.BF16 R72, R20.reuse, R12, R72 ;  /* 0x0000000c1448723c */ /* 0x040fe60000041848 */
[----:B------:R-:W3:Y:S05]  /*4310*/  MUFU.EX2 R212, R212 ;  /* 0x000000d400d47308 */ /* 0x000eea0000000800 */
[----:B------:R-:W-:Y:S01]  /*4320*/  HMMA.16816.F32.BF16 R76, R20, R14, R76 ;  /* 0x0000000e144c723c */ /* 0x000fe2000004184c */
[----:B------:R-:W4:Y:S01]  /*4330*/  LDSM.16.MT88.4 R12, [R240+0x1100] ;  /* 0x00110000f00c783b */ /* 0x000f220000004200 */
[----:B--2---:R-:W-:-:S06]  /*4340*/  F2FP.BF16.PACK_AB R28, R225, R216 ;  /* 0x000000d8e11c723e */ /* 0x004fcc00000010ff */
[----:B------:R-:W-:Y:S01]  /*4350*/  HMMA.16816.F32.BF16 R136, R20, R16, R136 ;  /* 0x000000101488723c */ /* 0x000fe20000041888 */
[----:B---3--:R-:W-:-:S07]  /*4360*/  F2FP.BF16.PACK_AB R30, R212, R221 ;  /* 0x000000ddd41e723e */ /* 0x008fce00000010ff */
[-C--:B------:R-:W-:Y:S08]  /*4370*/  HMMA.16816.F32.BF16 R140, R20, R18.reuse, R140 ;  /* 0x00000012148c723c */ /* 0x080ff0000004188c */
[C---:B------:R-:W-:Y:S01]  /*4380*/  HMMA.16816.F32.BF16 R144, R4.reuse, R18, R144 ;  /* 0x000000120490723c */ /* 0x040fe20000041890 */
[----:B------:R-:W-:Y:S07]  /*4390*/  LDSM.16.MT88.4 R16, [R248+0x1900] ;  /* 0x00190000f810783b */ /* 0x000fee0000004200 */
[-C--:B-1----:R-:W-:Y:S08]  /*43a0*/  HMMA.16816.F32.BF16 R84, R4, R8.reuse, R84 ;  /* 0x000000080454723c */ /* 0x082ff00000041854 */
[C---:B------:R-:W-:Y:S08]  /*43b0*/  HMMA.16816.F32.BF16 R88, R20.reuse, R8, R88 ;  /* 0x000000081458723c */ /* 0x040ff00000041858 */
[-C--:B------:R-:W-:Y:S08]  /*43c0*/  HMMA.16816.F32.BF16 R92, R20, R10.reuse, R92 ;  /* 0x0000000a145c723c */ /* 0x080ff0000004185c */
[C---:B------:R-:W-:Y:S01]  /*43d0*/  HMMA.16816.F32.BF16 R96, R4.reuse, R10, R96 ;  /* 0x0000000a0460723c */ /* 0x040fe20000041860 */
[----:B------:R-:W1:Y:S07]  /*43e0*/  LDSM.16.MT88.4 R8, [R248+0x3100] ;  /* 0x00310000f808783b */ /* 0x000e6e0000004200 */
[-C--:B----4-:R-:W-:Y:S08]  /*43f0*/  HMMA.16816.F32.BF16 R100, R4, R12.reuse, R100 ;  /* 0x0000000c0464723c */ /* 0x090ff00000041864 */
[C---:B------:R-:W-:Y:S08]  /*4400*/  HMMA.16816.F32.BF16 R104, R20.reuse, R12, R104 ;  /* 0x0000000c1468723c */ /* 0x040ff00000041868 */
[-C--:B------:R-:W-:Y:S08]  /*4410*/  HMMA.16816.F32.BF16 R108, R20, R14.reuse, R108 ;  /* 0x0000000e146c723c */ /* 0x080ff0000004186c */
[C---:B------:R-:W-:Y:S01]  /*4420*/  HMMA.16816.F32.BF16 R112, R4.reuse, R14, R112 ;  /* 0x0000000e0470723c */ /* 0x040fe20000041870 */
[----:B------:R-:W2:Y:S07]  /*4430*/  LDSM.16.MT88.4 R12, [R241+0x3100] ;  /* 0x00310000f10c783b */ /* 0x000eae0000004200 */
[-C--:B-1----:R-:W-:Y:S08]  /*4440*/  HMMA.16816.F32.BF16 R116, R4, R8.reuse, R116 ;  /* 0x000000080474723c */ /* 0x082ff00000041874 */
[C---:B------:R-:W-:Y:S08]  /*4450*/  HMMA.16816.F32.BF16 R120, R20.reuse, R8, R120 ;  /* 0x000000081478723c */ /* 0x040ff00000041878 */
[-C--:B------:R-:W-:Y:S08]  /*4460*/  HMMA.16816.F32.BF16 R124, R20, R10.reuse, R124 ;  /* 0x0000000a147c723c */ /* 0x080ff0000004187c */
[----:B------:R-:W-:Y:S01]  /*4470*/  HMMA.16816.F32.BF16 R128, R4, R10, R128 ;  /* 0x0000000a0480723c */ /* 0x000fe20000041880 */
[----:B------:R-:W1:Y:S07]  /*4480*/  LDSM.16.MT88.4 R8, [R240+0x3100] ;  /* 0x00310000f008783b */ /* 0x000e6e0000004200 */
[C---:B--2---:R-:W-:Y:S08]  /*4490*/  HMMA.16816.F32.BF16 R152, R20.reuse, R12, R152 ;  /* 0x0000000c1498723c */ /* 0x044ff00000041898 */
[----:B------:R-:W-:Y:S08]  /*44a0*/  HMMA.16816.F32.BF16 R156, R20, R14, R156 ;  /* 0x0000000e149c723c */ /* 0x000ff0000004189c */
[C---:B------:R-:W-:Y:S08]  /*44b0*/  HMMA.16816.F32.BF16 R148, R4.reuse, R12, R148 ;  /* 0x0000000c0494723c */ /* 0x040ff00000041894 */
[----:B------:R-:W-:Y:S01]  /*44c0*/  HMMA.16816.F32.BF16 R160, R4, R14, R160 ;  /* 0x0000000e04a0723c */ /* 0x000fe200000418a0 */
[----:B------:R-:W2:Y:S07]  /*44d0*/  LDSM.16.MT88.4 R12, [R242+0x1900] ;  /* 0x00190000f20c783b */ /* 0x000eae0000004200 */
[C---:B-1----:R-:W-:Y:S08]  /*44e0*/  HMMA.16816.F32.BF16 R168, R20.reuse, R8, R168 ;  /* 0x0000000814a8723c */ /* 0x042ff000000418a8 */
[----:B------:R-:W-:Y:S07]  /*44f0*/  HMMA.16816.F32.BF16 R172, R20, R10, R172 ;  /* 0x0000000a14ac723c */ /* 0x000fee00000418ac */
[----:B------:R-:W-:Y:S01]  /*4500*/  FADD.FTZ R21, R202, R201 ;  /* 0x000000c9ca157221 */ /* 0x000fe20000010000 */
[----:B------:R-:W-:Y:S01]  /*4510*/  HMMA.16816.F32.BF16 R164, R4, R8, R164 ;  /* 0x0000000804a4723c */ /* 0x000fe200000418a4 */
[----:B------:R-:W-:Y:S01]  /*4520*/  FADD.FTZ R201, R197, R206 ;  /* 0x000000cec5c97221 */ /* 0x000fe20000010000 */
[----:B------:R-:W-:Y:S01]  /*4530*/  MUFU.EX2 R202, R208 ;  /* 0x000000d000ca7308 */ /* 0x000fe20000000800 */
[----:B------:R-:W-:-:S02]  /*4540*/  FADD.FTZ R198, R198, R21 ;  /* 0x00000015c6c67221 */ /* 0x000fc40000010000 */
[----:B------:R-:W-:Y:S01]  /*4550*/  FADD.FTZ R201, R64, R201 ;  /* 0x000000c940c97221 */ /* 0x000fe20000010000 */
[----:B------:R-:W-:Y:S01]  /*4560*/  LDSM.16.MT88.4 R20, [R248+0x3900] ;  /* 0x00390000f814783b */ /* 0x000fe20000004200 */
[----:B------:R-:W-:Y:S01]  /*4570*/  FADD.FTZ R198, R59, R198 ;  /* 0x000000c63bc67221 */ /* 0x000fe20000010000 */
[----:B------:R-:W-:Y:S01]  /*4580*/  HMMA.16816.F32.BF16 R176, R4, R10, R176 ;  /* 0x0000000a04b0723c */ /* 0x000fe200000418b0 */
[----:B------:R-:W-:Y:S01]  /*4590*/  FADD.FTZ R58, R58, R201 ;  /* 0x000000c93a3a7221 */ /* 0x000fe20000010000 */
[----:B------:R-:W1:Y:S01]  /*45a0*/  LDSM.16.MT88.4 R8, [R241+0x1900] ;  /* 0x00190000f108783b */ /* 0x000e620000004200 */
[----:B------:R-:W3:Y:S01]  /*45b0*/  MUFU.EX2 R197, R207 ;  /* 0x000000cf00c57308 */ /* 0x000ee20000000800 */
[----:B------:R-:W-:Y:S02]  /*45c0*/  FADD.FTZ R63, R63, R198 ;  /* 0x000000c63f3f7221 */ /* 0x000fe40000010000 */
[----:B------:R-:W-:Y:S01]  /*45d0*/  FADD.FTZ R53, R53, R58 ;  /* 0x0000003a35357221 */ /* 0x000fe20000010000 */
[----:B------:R-:W-:Y:S01]  /*45e0*/  F2FP.BF16.PACK_AB R4, R223, R226 ;  /* 0x000000e2df04723e */ /* 0x000fe200000010ff */
[----:B------:R-:W-:Y:S01]  /*45f0*/  FADD.FTZ R63, R54, R63 ;  /* 0x0000003f363f7221 */ /* 0x000fe20000010000 */
[----:B------:R-:W-:Y:S01]  /*4600*/  F2FP.BF16.PACK_AB R5, R220, R215 ;  /* 0x000000d7dc05723e */ /* 0x000fe200000010ff */
[----:B------:R-:W-:Y:S01]  /*4610*/  FADD.FTZ R52, R52, R53 ;  /* 0x0000003534347221 */ /* 0x000fe20000010000 */
[----:B------:R-:W-:Y:S01]  /*4620*/  F2FP.BF16.PACK_AB R6, R214, R219 ;  /* 0x000000dbd606723e */ /* 0x000fe200000010ff */
[----:B------:R-:W-:Y:S01]  /*4630*/  FADD.FTZ R60, R60, R63 ;  /* 0x0000003f3c3c7221 */ /* 0x000fe20000010000 */
[----:B------:R-:W-:Y:S01]  /*4640*/  F2FP.BF16.PACK_AB R7, R213, R218 ;  /* 0x000000dad507723e */ /* 0x000fe200000010ff */
[----:B------:R-:W-:-:S02]  /*4650*/  FADD.FTZ R52, R51, R52 ;  /* 0x0000003433347221 */ /* 0x000fc40000010000 */
[----:B------:R-:W-:Y:S02]  /*4660*/  FADD.FTZ R60, R57, R60 ;  /* 0x0000003c393c7221 */ /* 0x000fe40000010000 */
[----:B------:R-:W-:Y:S01]  /*4670*/  FADD.FTZ R231, R231, R52 ;  /* 0x00000034e7e77221 */ /* 0x000fe20000010000 */
[----:B---3--:R-:W-:Y:S01]  /*4680*/  F2FP.BF16.PACK_AB R31, R197, R202 ;  /* 0x000000cac51f723e */ /* 0x008fe200000010ff */
[-C--:B------:R-:W-:Y:S01]  /*4690*/  HMMA.16816.F32.BF16 R192, R4, R16.reuse, R192 ;  /* 0x0000001004c0723c */ /* 0x080fe200000418c0 */
        /* <DEDUP_REMOVED lines=15> */
[----:B------:R-:W3:Y:S01]  /*4790*/  LDSM.16.MT88.4 R16, [R242+0x3900] ;  /* 0x00390000f210783b */ /* 0x000ee20000004200 */
[----:B------:R-:W-:Y:S02]  /*47a0*/  FADD.FTZ R215, R220, R215 ;  /* 0x000000d7dcd77221 */ /* 0x000fe40000010000 */
[----:B------:R-:W-:Y:S02]  /*47b0*/  FADD.FTZ R216, R225, R216 ;  /* 0x000000d8e1d87221 */ /* 0x000fe40000010000 */
[----:B------:R-:W-:Y:S02]  /*47c0*/  FADD.FTZ R218, R218, R215 ;  /* 0x000000d7dada7221 */ /* 0x000fe40000010000 */
[----:B--2---:R-:W-:Y:S01]  /*47d0*/  HMMA.16816.F32.BF16 R68, R4, R12, R68 ;  /* 0x0000000c0444723c */ /* 0x004fe20000041844 */
[----:B------:R-:W-:-:S02]  /*47e0*/  FADD.FTZ R202, R202, R209 ;  /* 0x000000d1caca7221 */ /* 0x000fc40000010000 */
[----:B------:R-:W-:-:S05]  /*47f0*/  FADD.FTZ R221, R221, R216 ;  /* 0x000000d8dddd7221 */ /* 0x000fca0000010000 */
        /* <DEDUP_REMOVED lines=17> */
[C---:B-1----:R-:W-:Y:S08]  /*4910*/  HMMA.16816.F32.BF16 R164, R4.reuse, R8, R164 ;  /* 0x0000000804a4723c */ /* 0x042ff000000418a4 */
[----:B------:R-:W-:Y:S07]  /*4920*/  HMMA.16816.F32.BF16 R176, R4, R10, R176 ;  /* 0x0000000a04b0723c */ /* 0x000fee00000418b0 */
[----:B------:R-:W-:Y:S01]  /*4930*/  FADD.FTZ R4, R214, R219 ;  /* 0x000000dbd6047221 */ /* 0x000fe20000010000 */
[----:B------:R-:W-:Y:S01]  /*4940*/  HMMA.16816.F32.BF16 R104, R28, R24, R104 ;  /* 0x000000181c68723c */ /* 0x000fe20000041868 */
[----:B------:R-:W-:-:S02]  /*4950*/  FADD.FTZ R6, R213, R218 ;  /* 0x000000dad5067221 */ /* 0x000fc40000010000 */
[----:B------:R-:W-:Y:S01]  /*4960*/  FADD.FTZ R5, R212, R221 ;  /* 0x000000ddd4057221 */ /* 0x000fe20000010000 */
[----:B------:R1:W-:Y:S04]  /*4970*/  STL [R1+0x54], R4 ;  /* 0x0000540401007387 */ /* 0x0003e80000100800 */
[----:B------:R2:W-:Y:S01]  /*4980*/  STL [R1+0x50], R6 ;  /* 0x0000500601007387 */ /* 0x0005e20000100800 */
[C---:B------:R-:W-:Y:S08]  /*4990*/  HMMA.16816.F32.BF16 R108, R28.reuse, R26, R108 ;  /* 0x0000001a1c6c723c */ /* 0x040ff0000004186c */
[C---:B------:R-:W-:Y:S08]  /*49a0*/  HMMA.16816.F32.BF16 R120, R28.reuse, R20, R120 ;  /* 0x000000141c78723c */ /* 0x040ff00000041878 */
[----:B------:R-:W-:Y:S01]  /*49b0*/  HMMA.16816.F32.BF16 R124, R28, R22, R124 ;  /* 0x000000161c7c723c */ /* 0x000fe2000004187c */
[----:B-1----:R-:W-:-:S07]  /*49c0*/  FADD.FTZ R4, R197, R202 ;  /* 0x000000cac5047221 */ /* 0x002fce0000010000 */
[C---:B------:R-:W-:Y:S01]  /*49d0*/  HMMA.16816.F32.BF16 R136, R28.reuse, R16, R136 ;  /* 0x000000101c88723c */ /* 0x040fe20000041888 */
[----:B------:R2:W-:Y:S04]  /*49e0*/  STL [R1+0x48], R4 ;  /* 0x0000480401007387 */ /* 0x0005e80000100800 */
[----:B------:R2:W-:Y:S03]  /*49f0*/  STL [R1+0x4c], R5 ;  /* 0x00004c0501007387 */ /* 0x0005e60000100800 */
[C---:B------:R-:W-:Y:S08]  /*4a00*/  HMMA.16816.F32.BF16 R140, R28.reuse, R18, R140 ;  /* 0x000000121c8c723c */ /* 0x040ff0000004188c */
[C---:B------:R-:W-:Y:S08]  /*4a10*/  HMMA.16816.F32.BF16 R152, R28.reuse, R12, R152 ;  /* 0x0000000c1c98723c */ /* 0x040ff00000041898 */
[C---:B------:R-:W-:Y:S08]  /*4a20*/  HMMA.16816.F32.BF16 R156, R28.reuse, R14, R156 ;  /* 0x0000000e1c9c723c */ /* 0x040ff0000004189c */
[C---:B------:R-:W-:Y:S08]  /*4a30*/  HMMA.16816.F32.BF16 R168, R28.reuse, R8, R168 ;  /* 0x000000081ca8723c */ /* 0x040ff000000418a8 */
[----:B------:R-:W-:Y:S01]  /*4a40*/  HMMA.16816.F32.BF16 R172, R28, R10, R172 ;  /* 0x0000000a1cac723c */ /* 0x000fe200000418ac */
[----:B------:R-:W-:Y:S07]  /*4a50*/  @!P1 BRA `(.L_x_2579) ;  /* 0x0000394000009947 */ /* 0x000fee0003800000 */
[----:B--2---:R-:W2:Y:S04]  /*4a60*/  LDL.64 R204, [R1+0x40] ;  /* 0x0000400001cc7983 */ /* 0x004ea80000100a00 */
[----:B------:R-:W3:Y:S04]  /*4a70*/  LDL.64 R206, [R1+0x10] ;  /* 0x0000100001ce7983 */ /* 0x000ee80000100a00 */
[----:B------:R-:W4:Y:S04]  /*4a80*/  LDL R227, [R1+0x8] ;  /* 0x0000080001e37983 */ /* 0x000f280000100800 */
[----:B------:R-:W5:Y:S04]  /*4a90*/  LDL R230, [R1+0xc] ;  /* 0x00000c0001e67983 */ /* 0x000f680000100800 */
[----:B------:R-:W4:Y:S01]  /*4aa0*/  LDL.64 R228, [R1+0x18] ;  /* 0x0000180001e47983 */ /* 0x000f220000100a00 */
[----:B------:R-:W-:Y:S01]  /*4ab0*/  IMAD.MOV.U32 R198, RZ, RZ, R3 ;  /* 0x000000ffffc67224 */ /* 0x000fe200078e0003 */
[----:B------:R-:W-:Y:S01]  /*4ac0*/  MOV R199, R2 ;  /* 0x0000000200c77202 */ /* 0x000fe20000000f00 */
[----:B------:R-:W-:Y:S01]  /*4ad0*/  IMAD.MOV.U32 R197, RZ, RZ, R0 ;  /* 0x000000ffffc57224 */ /* 0x000fe200078e0000 */
[----:B------:R-:W-:Y:S01]  /*4ae0*/  UIADD3 UR12, UP0, UR16, 0x80, URZ ;  /* 0x00000080100c7890 */ /* 0x000fe2000ff1e03f */
        /* <DEDUP_REMOVED lines=9> */
[----:B---3--:R-:W-:-:S03]  /*4b80*/  IADD3 R3, P1, R206, 0x40, RZ ;  /* 0x00000040ce037810 */ /* 0x008fc60007f3e0ff */
[----:B------:R-:W-:Y:S04]  /*4b90*/  STL [R1+0x3c], R4 ;  /* 0x00003c0401007387 */ /* 0x000fe80000100800 */
[----:B------:R1:W-:Y:S01]  /*4ba0*/  STL [R1+0x34], R3 ;  /* 0x0000340301007387 */ /* 0x0003e20000100800 */
[----:B-----5:R-:W-:Y:S01]  /*4bb0*/  IADD3.X R2, RZ, R230, RZ, P2, !PT ;  /* 0x000000e6ff027210 */ /* 0x020fe200017fe4ff */
[----:B----4-:R-:W-:Y:S02]  /*4bc0*/  IMAD.X R0, RZ, RZ, R229, P1 ;  /* 0x000000ffff007224 */ /* 0x010fe400008e06e5 */
[----:B-1----:R-:W-:-:S05]  /*4bd0*/  IMAD.SHL.U32 R3, R227, 0x2, RZ ;  /* 0x00000002e3037824 */ /* 0x002fca00078e00ff */
[----:B------:R1:W-:Y:S04]  /*4be0*/  STL [R1+0x2c], R3 ;  /* 0x00002c0301007387 */ /* 0x0003e80000100800 */
[----:B------:R1:W-:Y:S04]  /*4bf0*/  STL [R1+0x38], R2 ;  /* 0x0000380201007387 */ /* 0x0003e80000100800 */
[----:B------:R1:W-:Y:S02]  /*4c00*/  STL [R1+0x30], R0 ;  /* 0x0000300001007387 */ /* 0x0003e40000100800 */
.L_x_2580:
        /* <DEDUP_REMOVED lines=12> */
[----:B------:R-:W-:Y:S01]  /*4cd0*/  LDSM.16.M88.4 R208, [R251+0x8100] ;  /* 0x00810000fbd0783b */ /* 0x000fe20000000200 */
[----:B------:R-:W-:Y:S02]  /*4ce0*/  @UP1 USHF.L.U64.HI UR17, UR4, UR13, UR5 ;  /* 0x0000000d04111299 */ /* 0x000fe40008010205 */
[----:B------:R-:W-:Y:S05]  /*4cf0*/  @UP1 UIMAD.WIDE.U32 UR24, UR18, UR4, URZ ;  /* 0x00000004121812a5 */ /* 0x000fea000f8e003f */
[----:B--2---:R-:W2:Y:S08]  /*4d00*/  LDSM.16.M88.4 R212, [R250+0x4100] ;  /* 0x00410000fad4783b */ /* 0x004eb00000000200 */
[----:B------:R-:W3:Y:S08]  /*4d10*/  LDSM.16.M88.4 R216, [R251+0xa100] ;  /* 0x00a10000fbd8783b */ /* 0x000ef00000000200 */
[----:B------:R-:W4:Y:S08]  /*4d20*/  LDSM.16.M88.4 R220, [R250+0x4900] ;  /* 0x00490000fadc783b */ /* 0x000f300000000200 */
[----:B-1----:R-:W5:Y:S06]  /*4d30*/  LDL.64 R2, [R1+0x40] ;  /* 0x0000400001027983 */ /* 0x002f6c0000100a00 */
[----:B------:R-:W1:Y:S08]  /*4d40*/  LDSM.16.M88.4 R224, [R250+0x5100] ;  /* 0x00510000fae0783b */ /* 0x000e700000000200 */
[----:B------:R-:W5:Y:S01]  /*4d50*/  LDL R202, [R1+0xc] ;  /* 0x00000c0001ca7983 */ /* 0x000f620000100800 */
        /* <DEDUP_REMOVED lines=9> */
[-C--:B----4-:R-:W-:Y:S08]  /*4df0*/  HMMA.16816.F32.BF16 R20, R208, R220.reuse, RZ ;  /* 0x000000dcd014723c */ /* 0x090ff000000418ff */
[C---:B------:R-:W-:Y:S01]  /*4e00*/  HMMA.16816.F32.BF16 R24, R216.reuse, R220, RZ ;  /* 0x000000dcd818723c */ /* 0x040fe200000418ff */
[----:B------:R-:W4:Y:S07]  /*4e10*/  LDL R220, [R1+0x2c] ;  /* 0x00002c0001dc7983 */ /* 0x000f2e0000100800 */
[-C--:B------:R-:W-:Y:S08]  /*4e20*/  HMMA.16816.F32.BF16 R28, R216, R222.reuse, RZ ;  /* 0x000000ded81c723c */ /* 0x080ff000000418ff */
[C---:B------:R-:W-:Y:S08]  /*4e30*/  HMMA.16816.F32.BF16 R32, R208.reuse, R222, RZ ;  /* 0x000000ded020723c */ /* 0x040ff000000418ff */
[-C--:B-1----:R-:W-:Y:S08]  /*4e40*/  HMMA.16816.F32.BF16 R36, R208, R224.reuse, RZ ;  /* 0x000000e0d024723c */ /* 0x082ff000000418ff */
[C---:B------:R-:W-:Y:S01]  /*4e50*/  HMMA.16816.F32.BF16 R40, R216.reuse, R224, RZ ;  /* 0x000000e0d828723c */ /* 0x040fe200000418ff */
[----:B------:R-:W4:Y:S07]  /*4e60*/  LDL.64 R224, [R1+0x18] ;  /* 0x0000180001e07983 */ /* 0x000f2e0000100a00 */
[-C--:B------:R-:W-:Y:S08]  /*4e70*/  HMMA.16816.F32.BF16 R44, R216, R226.reuse, RZ ;  /* 0x000000e2d82c723c */ /* 0x080ff000000418ff */
[C---:B------:R-:W-:Y:S08]  /*4e80*/  HMMA.16816.F32.BF16 R48, R208.reuse, R226, RZ ;  /* 0x000000e2d030723c */ /* 0x040ff000000418ff */
[-C--:B--2---:R-:W-:Y:S08]  /*4e90*/  HMMA.16816.F32.BF16 R52, R208, R228.reuse, RZ ;  /* 0x000000e4d034723c */ /* 0x084ff000000418ff */
[C---:B------:R-:W-:Y:S01]  /*4ea0*/  HMMA.16816.F32.BF16 R56, R216.reuse, R228, RZ ;  /* 0x000000e4d838723c */ /* 0x040fe200000418ff */
[----:B------:R-:W2:Y:S07]  /*4eb0*/  LDL.64 R228, [R1+0x10] ;  /* 0x0000100001e47983 */ /* 0x000eae0000100a00 */
[-C--:B------:R-:W-:Y:S01]  /*4ec0*/  HMMA.16816.F32.BF16 R60, R216, R230.reuse, RZ ;  /* 0x000000e6d83c723c */ /* 0x080fe200000418ff */
[----:B------:R-:W2:Y:S04]  /*4ed0*/  LDL R218, [R1+0x34] ;  /* 0x0000340001da7983 */ /* 0x000ea80000100800 */
[----:B------:R-:W2:Y:S03]  /*4ee0*/  LDL R216, [R1+0x30] ;  /* 0x0000300001d87983 */ /* 0x000ea60000100800 */
        /* <DEDUP_REMOVED lines=13> */
[----:B-----5:R-:W-:Y:S04]  /*4fc0*/  IADD3 R0, P2, R2, UR9, RZ ;  /* 0x0000000902007c10 */ /* 0x020fe8000ff5e0ff */
[----:B------:R-:W-:Y:S01]  /*4fd0*/  LEA R2, P1, R0, c[0x0][0x1f8], 0x1 ;  /* 0x00007e0000027a11 */ /* 0x000fe200078208ff */
[C---:B------:R-:W-:Y:S04]  /*4fe0*/  HMMA.16816.F32.BF16 R40, R208.reuse, R212, R40 ;  /* 0x000000d4d028723c */ /* 0x040fe80000041828 */
[----:B------:R-:W-:Y:S04]  /*4ff0*/  IADD3.X R203, R202, UR8, RZ, P2, !PT ;  /* 0x00000008cacb7c10 */ /* 0x000fe800097fe4ff */
[-C--:B------:R-:W-:Y:S04]  /*5000*/  HMMA.16816.F32.BF16 R44, R208, R214.reuse, R44 ;  /* 0x000000d6d02c723c */ /* 0x080fe8000004182c */
[----:B------:R-:W-:Y:S04]  /*5010*/  LEA.HI.X R3, R0, c[0x0][0x1fc], R203, 0x1, P1 ;  /* 0x00007f0000037a11 */ /* 0x000fe800008f0ccb */
[C---:B------:R-:W-:Y:S01]  /*5020*/  HMMA.16816.F32.BF16 R48, R204.reuse, R214, R48 ;  /* 0x000000d6cc30723c */ /* 0x040fe20000041830 */
[----:B------:R-:W1:Y:S03]  /*5030*/  LDSM.16.M88.4 R212, [R237] ;  /* 0x00000000edd4783b */ /* 0x000e660000000200 */
[----:B---3--:R-:W-:Y:S01]  /*5040*/  IADD3 R196, P2, R196, UR9, RZ ;  /* 0x00000009c4c47c10 */ /* 0x008fe2000ff5e0ff */
[----:B------:R-:W-:Y:S03]  /*5050*/  @UP1 USHF.L.U32 UR9, UR24, 0x6, URZ ;  /* 0x0000000618091899 */ /* 0x000fe6000800063f */
[----:B------:R-:W-:Y:S04]  /*5060*/  LEA R202, P1, R196, c[0x0][0x1f8], 0x1 ;  /* 0x00007e00c4ca7a11 */ /* 0x000fe800078208ff */
[----:B------:R-:W-:Y:S01]  /*5070*/  IADD3.X R203, R200, UR8, RZ, P2, !PT ;  /* 0x00000008c8cb7c10 */ /* 0x000fe200097fe4ff */
[----:B------:R-:W-:Y:S03]  /*5080*/  @UP1 USHF.R.S32.HI UR8, URZ, 0x1f, UR18 ;  /* 0x0000001f3f081899 */ /* 0x000fe60008011412 */
[----:B------:R-:W-:Y:S01]  /*5090*/  LEA.HI.X R203, R196, c[0x0][0x1fc], R203, 0x1, P1 ;  /* 0x00007f00c4cb7a11 */ /* 0x000fe200008f0ccb */
[----:B------:R-:W-:Y:S04]  /*50a0*/  @UP1 UIMAD UR8, UR8, UR4, URZ ;  /* 0x00000004080812a4 */ /* 0x000fe8000f8e023f */
[----:B------:R-:W-:Y:S04]  /*50b0*/  @UP1 UIMAD UR8, UR18, UR5, UR8 ;  /* 0x00000005120812a4 */ /* 0x000fe8000f8e0208 */
[----:B------:R-:W-:Y:S04]  /*50c0*/  @UP1 UIADD3 UR8, UR25, UR8, URZ ;  /* 0x0000000819081290 */ /* 0x000fe8000fffe03f */
[----:B------:R-:W-:Y:S01]  /*50d0*/  @UP1 USHF.L.U64.HI UR8, UR24, 0x6, UR8 ;  /* 0x0000000618081899 */ /* 0x000fe20008010208 */
[----:B------:R-:W-:Y:S01]  /*50e0*/  @!PT LDS RZ, [RZ] ;  /* 0x00000000fffff984 */ /* 0x000fe20000000800 */
[----:B------:R-:W-:Y:S01]  /*50f0*/  @!PT LDS RZ, [RZ] ;  /* 0x00000000fffff984 */ /* 0x000fe20000000800 */
[----:B------:R-:W-:Y:S01]  /*5100*/  @!PT LDS RZ, [RZ] ;  /* 0x00000000fffff984 */ /* 0x000fe20000000800 */
[----:B----4-:R3:W-:Y:S01]  /*5110*/  LDGSTS.E.BYPASS.LTC128B.128 [R220+0x100], [R2.64], !P3 ;  /* 0x0010000002dc7fae */ /* 0x0107e2000d901d56 */
[-C--:B-1----:R-:W-:Y:S07]  /*5120*/  HMMA.16816.F32.BF16 R52, R204, R212.reuse, R52 ;  /* 0x000000d4cc34723c */ /* 0x082fee0000041834 */
[----:B------:R1:W-:Y:S01]  /*5130*/  LDGSTS.E.BYPASS.LTC128B.128 [R220+0x2100], [R202.64], !P0 ;  /* 0x02100000cadc7fae */ /* 0x0003e2000c101d56 */
[C---:B------:R-:W-:Y:S08]  /*5140*/  HMMA.16816.F32.BF16 R56, R208.reuse, R212, R56 ;  /* 0x000000d4d038723c */ /* 0x040ff00000041838 */
[-C--:B------:R-:W-:Y:S04]  /*5150*/  HMMA.16816.F32.BF16 R60, R208, R214.reuse, R60 ;  /* 0x000000d6d03c723c */ /* 0x080fe8000004183c */
[----:B---3--:R-:W-:Y:S04]  /*5160*/  IADD3 R2, P2, R2, UR16, RZ ;  /* 0x0000001002027c10 */ /* 0x008fe8000ff5e0ff */
[----:B------:R-:W-:Y:S04]  /*5170*/  HMMA.16816.F32.BF16 R64, R204, R214, R64 ;  /* 0x000000d6cc40723c */ /* 0x000fe80000041840 */
[----:B------:R-:W-:Y:S02]  /*5180*/  IADD3.X R3, R3, UR15, RZ, P2, !PT ;  /* 0x0000000f03037c10 */ /* 0x000fe400097fe4ff */
[C---:B------:R-:W-:Y:S02]  /*5190*/  IADD3 R222, P1, R2.reuse, UR16, RZ ;  /* 0x0000001002de7c10 */ /* 0x040fe4000ff3e0ff */
[----:B------:R-:W-:Y:S01]  /*51a0*/  IADD3 R226, P4, R2, UR12, RZ ;  /* 0x0000000c02e27c10 */ /* 0x000fe2000ff9e0ff */
[----:B------:R3:W-:Y:S03]  /*51b0*/  LDGSTS.E.BYPASS.LTC128B.128 [R220+0x900], [R2.64], !P3 ;  /* 0x0090000002dc7fae */ /* 0x0007e6000d901d56 */
[C---:B------:R-:W-:Y:S02]  /*51c0*/  IADD3.X R223, R3.reuse, UR15, RZ, P1, !PT ;  /* 0x0000000f03df7c10 */ /* 0x040fe40008ffe4ff */
[----:B------:R-:W-:Y:S02]  /*51d0*/  IADD3.X R227, R3, UR11, RZ, P4, !PT ;  /* 0x0000000b03e37c10 */ /* 0x000fe4000a7fe4ff */
[C---:B-1----:R-:W-:Y:S01]  /*51e0*/  IADD3 R202, P2, R222.reuse, UR16, RZ ;  /* 0x00000010deca7c10 */ /* 0x042fe2000ff5e0ff */
[----:B------:R3:W-:Y:S01]  /*51f0*/  LDGSTS.E.BYPASS.LTC128B.128 [R220+0x2900], [R2.64+0x80], !P0 ;  /* 0x0290008002dc7fae */ /* 0x0007e2000c101d56 */
[----:B------:R-:W-:Y:S02]  /*5200*/  IADD3 R230, P1, R222, UR12, RZ ;  /* 0x0000000cdee67c10 */ /* 0x000fe4000ff3e0ff */
[C---:B------:R-:W-:Y:S02]  /*5210*/  IADD3.X R203, R223.reuse, UR15, RZ, P2, !PT ;  /* 0x0000000fdfcb7c10 */ /* 0x040fe400097fe4ff */
[----:B------:R-:W-:Y:S02]  /*5220*/  IADD3.X R231, R223, UR11, RZ, P1, !PT ;  /* 0x0000000bdfe77c10 */ /* 0x000fe40008ffe4ff */
[----:B------:R-:W-:Y:S01]  /*5230*/  PLOP3.LUT P1, PT, PT, PT, UP1, 0x80, 0x0 ;  /* 0x000000000000781c */ /* 0x000fe20003f2f018 */
[----:B------:R1:W-:Y:S08]  /*5240*/  LDGSTS.E.BYPASS.LTC128B.128 [R220+0x1100], [R222.64], !P3 ;  /* 0x01100000dedc7fae */ /* 0x0003f0000d901d56 */
[----:B------:R4:W-:Y:S08]  /*5250*/  LDGSTS.E.BYPASS.LTC128B.128 [R220+0x3100], [R226.64], !P0 ;  /* 0x03100000e2dc7fae */ /* 0x0009f0000c101d56 */
[----:B------:R5:W-:Y:S08]  /*5260*/  LDGSTS.E.BYPASS.LTC128B.128 [R220+0x1900], [R202.64], !P3 ;  /* 0x01900000cadc7fae */ /* 0x000bf0000d901d56 */
[----:B------:R1:W-:Y:S08]  /*5270*/  LDGSTS.E.BYPASS.LTC128B.128 [R220+0x3900], [R230.64], !P0 ;  /* 0x03900000e6dc7fae */ /* 0x0003f0000c101d56 */
[----:B------:R-:W-:Y:S08]  /*5280*/  LDSM.16.M88.4 R208, [R246+0x8100] ;  /* 0x00810000f6d0783b */ /* 0x000ff00000000200 */
[----:B------:R-:W1:Y:S08]  /*5290*/  LDSM.16.M88.4 R204, [R245+0x4100] ;  /* 0x00410000f5cc783b */ /* 0x000e700000000200 */
[----:B------:R-:W2:Y:S08]  /*52a0*/  LDSM.16.M88.4 R212, [R246+0xa100] ;  /* 0x00a10000f6d4783b */ /* 0x000eb00000000200 */
[----:B------:R-:W0:Y:S01]  /*52b0*/  LDGDEPBAR ;  /* 0x00000000000079af */ /* 0x000e220000000000 */
[-C--:B-1----:R-:W-:Y:S08]  /*52c0*/  HMMA.16816.F32.BF16 R4, R208, R204.reuse, R4 ;  /* 0x000000ccd004723c */ /* 0x082ff00000041804 */
[C---:B--2---:R-:W-:Y:S08]  /*52d0*/  HMMA.16816.F32.BF16 R8, R212.reuse, R204, R8 ;  /* 0x000000ccd408723c */ /* 0x044ff00000041808 */
        /* <DEDUP_REMOVED lines=19> */
[----:B------:R-:W2:Y:S01]  /*5410*/  LDSM.16.M88.4 R208, [R244+0xa100] ;  /* 0x00a10000f4d0783b */ /* 0x000ea20000000200 */
        /* <DEDUP_REMOVED lines=92> */
[----:B------:R-:W1:Y:S03]  /*59e0*/  LDSM.16.M88.4 R204, [R236+0x2800] ;  /* 0x00280000eccc783b */ /* 0x000e660000000200 */
[----:B---3--:R-:W-:Y:S02]  /*59f0*/  FMNMX.FTZ R2, R6, R198, !PT ;  /* 0x000000c606027209 */ /* 0x008fe40007810000 */
[----:B------:R-:W-:Y:S02]  /*5a00*/  FMNMX.FTZ R0, R4, R201, !PT ;  /* 0x000000c904007209 */ /* 0x000fe40007810000 */
[----:B-----5:R-:W-:Y:S04]  /*5a10*/  FMNMX.FTZ R203, R7, R2, !PT ;  /* 0x0000000207cb7209 */ /* 0x020fe80007810000 */
[----:B------:R-:W-:Y:S02]  /*5a20*/  FMNMX.FTZ R3, R5, R0, !PT ;  /* 0x0000000005037209 */ /* 0x000fe40007810000 */
[----:B------:R-:W-:Y:S02]  /*5a30*/  FMNMX.FTZ R196, R8, R199, !PT ;  /* 0x000000c708c47209 */ /* 0x000fe40007810000 */
[----:B------:R-:W-:Y:S08]  /*5a40*/  FMNMX.FTZ R200, R10, R197, !PT ;  /* 0x000000c50ac87209 */ /* 0x000ff00007810000 */
[----:B------:R-:W-:Y:S02]  /*5a50*/  FMNMX.FTZ R2, R18, R203, !PT ;  /* 0x000000cb12027209 */ /* 0x000fe40007810000 */
[----:B------:R-:W-:Y:S02]  /*5a60*/  FMNMX.FTZ R0, R16, R3, !PT ;  /* 0x0000000310007209 */ /* 0x000fe40007810000 */
[----:B------:R-:W-:Y:S02]  /*5a70*/  FMNMX.FTZ R203, R19, R2, !PT ;  /* 0x0000000213cb7209 */ /* 0x000fe40007810000 */
[----:B------:R-:W-:Y:S01]  /*5a80*/  FMNMX.FTZ R3, R17, R0, !PT ;  /* 0x0000000011037209 */ /* 0x000fe20007810000 */
[-C--:B-1----:R-:W-:Y:S08]  /*5a90*/  HMMA.16816.F32.BF16 R20, R212, R204.reuse, R20 ;  /* 0x000000ccd414723c */ /* 0x082ff00000041814 */
[C---:B------:R-:W-:Y:S08]  /*5aa0*/  HMMA.16816.F32.BF16 R24, R208.reuse, R204, R24 ;  /* 0x000000ccd018723c */ /* 0x040ff00000041818 */
[-C--:B------:R-:W-:Y:S08]  /*5ab0*/  HMMA.16816.F32.BF16 R28, R208, R206.reuse, R28 ;  /* 0x000000ced01c723c */ /* 0x080ff0000004181c */
[C---:B------:R-:W-:Y:S01]  /*5ac0*/  HMMA.16816.F32.BF16 R32, R212.reuse, R206, R32 ;  /* 0x000000ced420723c */ /* 0x040fe20000041820 */
[----:B------:R-:W1:Y:S03]  /*5ad0*/  LDSM.16.M88.4 R204, [R236+0x3000] ;  /* 0x00300000eccc783b */ /* 0x000e660000000200 */
[----:B------:R-:W-:Y:S02]  /*5ae0*/  FMNMX.FTZ R0, R20, R3, !PT ;  /* 0x0000000314007209 */ /* 0x000fe40007810000 */
[----:B------:R-:W-:Y:S02]  /*5af0*/  FMNMX.FTZ R2, R22, R203, !PT ;  /* 0x000000cb16027209 */ /* 0x000fe40007810000 */
[----:B------:R-:W-:Y:S04]  /*5b00*/  FMNMX.FTZ R3, R21, R0, !PT ;  /* 0x0000000015037209 */ /* 0x000fe80007810000 */
[----:B------:R-:W-:Y:S11]  /*5b10*/  FMNMX.FTZ R203, R23, R2, !PT ;  /* 0x0000000217cb7209 */ /* 0x000ff60007810000 */
[----:B------:R-:W-:Y:S01]  /*5b20*/  @!UPT UIADD3 URZ, URZ, URZ, URZ ;  /* 0x0000003f3f3ff290 */ /* 0x000fe2000fffe03f */
        /* <DEDUP_REMOVED lines=8> */
[----:B------:R-:W1:Y:S01]  /*5bb0*/  LDSM.16.M88.4 R204, [R236+0x3800] ;  /* 0x00380000eccc783b */ /* 0x000e620000000200 */
[----:B------:R-:W-:Y:S04]  /*5bc0*/  DEPBAR.LE SB0, 0x0 ;  /* 0x000080000000791a */ /* 0x000fe80000000000 */
[----:B------:R-:W-:Y:S02]  /*5bd0*/  FMNMX.FTZ R0, R36, R3, !PT ;  /* 0x0000000324007209 */ /* 0x000fe40007810000 */
[----:B------:R-:W-:Y:S01]  /*5be0*/  FMNMX.FTZ R2, R38, R203, !PT ;  /* 0x000000cb26027209 */ /* 0x000fe20007810000 */
[----:B------:R-:W-:Y:S03]  /*5bf0*/  BAR.SYNC.DEFER_BLOCKING 0x0 ;  /* 0x0000000000007b1d */ /* 0x000fe60000010000 */
[----:B------:R-:W-:Y:S02]  /*5c00*/  FMNMX.FTZ R3, R37, R0, !PT ;  /* 0x0000000025037209 */ /* 0x000fe40007810000 */
[----:B------:R-:W-:Y:S10]  /*5c10*/  FMNMX.FTZ R203, R39, R2, !PT ;  /* 0x0000000227cb7209 */ /* 0x000ff40007810000 */
[----:B------:R-:W-:Y:S02]  /*5c20*/  FMNMX.FTZ R0, R48, R3, !PT ;  /* 0x0000000330007209 */ /* 0x000fe40007810000 */
[----:B------:R-:W-:Y:S02]  /*5c30*/  FMNMX.FTZ R2, R50, R203, !PT ;  /* 0x000000cb32027209 */ /* 0x000fe40007810000 */
[----:B------:R-:W-:Y:S02]  /*5c40*/  FMNMX.FTZ R3, R49, R0, !PT ;  /* 0x0000000031037209 */ /* 0x000fe40007810000 */
[----:B------:R-:W-:Y:S01]  /*5c50*/  FMNMX.FTZ R203, R51, R2, !PT ;  /* 0x0000000233cb7209 */ /* 0x000fe20007810000 */
[-C--:B-1----:R-:W-:Y:S08]  /*5c60*/  HMMA.16816.F32.BF16 R52, R212, R204.reuse, R52 ;  /* 0x000000ccd434723c */ /* 0x082ff00000041834 */
[C---:B------:R-:W-:Y:S07]  /*5c70*/  HMMA.16816.F32.BF16 R56, R208.reuse, R204, R56 ;  /* 0x000000ccd038723c */ /* 0x040fee0000041838 */
[----:B------:R-:W-:Y:S01]  /*5c80*/  FMNMX.FTZ R205, R9, R196, !PT ;  /* 0x000000c409cd7209 */ /* 0x000fe20007810000 */
[-C--:B------:R-:W-:Y:S01]  /*5c90*/  HMMA.16816.F32.BF16 R60, R208, R206.reuse, R60 ;  /* 0x000000ced03c723c */ /* 0x080fe2000004183c */
[----:B------:R-:W2:Y:S03]  /*5ca0*/  LDL.LU R208, [R1+0x54] ;  /* 0x0000540001d07983 */ /* 0x000ea60000300800 */
[----:B------:R-:W-:Y:S04]  /*5cb0*/  FMNMX.FTZ R196, R12, R205, !PT ;  /* 0x000000cd0cc47209 */ /* 0x000fe80007810000 */
        /* <DEDUP_REMOVED lines=31> */
[----:B------:R-:W-:Y:S02]  /*5eb0*/  FMNMX.FTZ R3, R57, R2, !PT ;  /* 0x0000000239037209 */ /* 0x000fe40007810000 */
[----:B------:R-:W-:Y:S01]  /*5ec0*/  FMNMX.FTZ R202, R58, R203, !PT ;  /* 0x000000cb3aca7209 */ /* 0x000fe20007810000 */
[----:B------:R-:W3:Y:S01]  /*5ed0*/  SHFL.BFLY PT, R200, R207, 0x2, 0x1f ;  /* 0x0c401f00cfc87f89 */ /* 0x000ee200000e0000 */
[----:B------:R-:W-:Y:S02]  /*5ee0*/  FMNMX.FTZ R0, R60, R3, !PT ;  /* 0x000000033c007209 */ /* 0x000fe40007810000 */
[----:B------:R-:W-:Y:S02]  /*5ef0*/  FMNMX.FTZ R3, R59, R202, !PT ;  /* 0x000000ca3b037209 */ /* 0x000fe40007810000 */
[----:B------:R-:W-:Y:S02]  /*5f00*/  FMNMX.FTZ R2, R61, R0, !PT ;  /* 0x000000003d027209 */ /* 0x000fe40007810000 */
[----:B------:R-:W-:Y:S03]  /*5f10*/  FMNMX.FTZ R0, R62, R3, !PT ;  /* 0x000000033e007209 */ /* 0x000fe60007810000 */
[----:B------:R-:W5:Y:S01]  /*5f20*/  SHFL.BFLY PT, R203, R2, 0x2, 0x1f ;  /* 0x0c401f0002cb7f89 */ /* 0x000f6200000e0000 */
[----:B------:R-:W-:Y:S02]  /*5f30*/  FMNMX.FTZ R205, R63, R0, !PT ;  /* 0x000000003fcd7209 */ /* 0x000fe40007810000 */
[----:B-1----:R-:W-:Y:S05]  /*5f40*/  FMNMX.FTZ R206, R196, R206, !PT ;  /* 0x000000cec4ce7209 */ /* 0x002fea0007810000 */
[----:B------:R-:W1:Y:S01]  /*5f50*/  SHFL.BFLY PT, R0, R205, 0x2, 0x1f ;  /* 0x0c401f00cd007f89 */ /* 0x000e6200000e0000 */
[----:B---3--:R-:W-:Y:S07]  /*5f60*/  FMNMX.FTZ R204, R207, R200, !PT ;  /* 0x000000c8cfcc7209 */ /* 0x008fee0007810000 */
[----:B------:R-:W3:Y:S08]  /*5f70*/  SHFL.BFLY PT, R196, R206, 0x1, 0x1f ;  /* 0x0c201f00cec47f89 */ /* 0x000ef000000e0000 */
[----:B------:R-:W4:Y:S01]  /*5f80*/  SHFL.BFLY PT, R3, R204, 0x1, 0x1f ;  /* 0x0c201f00cc037f89 */ /* 0x000f2200000e0000 */
[----:B-----5:R-:W-:Y:S02]  /*5f90*/  FMNMX.FTZ R207, R2, R203, !PT ;  /* 0x000000cb02cf7209 */ /* 0x020fe40007810000 */
[----:B-1----:R-:W-:Y:S05]  /*5fa0*/  FMNMX.FTZ R203, R205, R0, !PT ;  /* 0x00000000cdcb7209 */ /* 0x002fea0007810000 */
[----:B------:R-:W1:Y:S01]  /*5fb0*/  SHFL.BFLY PT, R202, R207, 0x1, 0x1f ;  /* 0x0c201f00cfca7f89 */ /* 0x000e6200000e0000 */
[----:B---3--:R-:W-:Y:S07]  /*5fc0*/  FMNMX.FTZ R196, R206, R196, !PT ;  /* 0x000000c4cec47209 */ /* 0x008fee0007810000 */
[----:B------:R-:W3:Y:S01]  /*5fd0*/  SHFL.BFLY PT, R0, R203, 0x1, 0x1f ;  /* 0x0c201f00cb007f89 */ /* 0x000ee200000e0000 */
[C---:B------:R-:W-:Y:S02]  /*5fe0*/  FMUL.FTZ R217, R196.reuse, c[0x0][0x2d0] ;  /* 0x0000b400c4d97a20 */ /* 0x040fe40000410000 */
[----:B------:R-:W-:Y:S01]  /*5ff0*/  FADD.FTZ R2, -R196, R201 ;  /* 0x000000c9c4027221 */ /* 0x000fe20000010100 */
[----:B----4-:R-:W-:Y:S01]  /*6000*/  FMNMX.FTZ R3, R204, R3, !PT ;  /* 0x00000003cc037209 */ /* 0x010fe20007810000 */
[--C-:B------:R-:W-:Y:S02]  /*6010*/  FFMA.FTZ R204, R5, c[0x0][0x2d0], -R217.reuse ;  /* 0x0000b40005cc7a23 */ /* 0x100fe400000108d9 */
[----:B------:R-:W-:Y:S02]  /*6020*/  FMUL.FTZ R200, R2, c[0x0][0x2d0] ;  /* 0x0000b40002c87a20 */ /* 0x000fe40000410000 */
[----:B------:R4:W-:Y:S01]  /*6030*/  MUFU.EX2 R227, R204 ;  /* 0x000000cc00e37308 */ /* 0x0009e20000000800 */
[----:B------:R-:W-:Y:S02]  /*6040*/  FMUL.FTZ R219, R3, c[0x0][0x2d0] ;  /* 0x0000b40003db7a20 */ /* 0x000fe40000410000 */
[----:B------:R-:W-:Y:S01]  /*6050*/  FFMA.FTZ R205, R4, c[0x0][0x2d0], -R217 ;  /* 0x0000b40004cd7a23 */ /* 0x000fe200000108d9 */
[----:B-1----:R-:W-:Y:S01]  /*6060*/  FMNMX.FTZ R2, R207, R202, !PT ;  /* 0x000000cacf027209 */ /* 0x002fe20007810000 */
[--C-:B------:R-:W-:Y:S02]  /*6070*/  FFMA.FTZ R206, R18, c[0x0][0x2d0], -R219.reuse ;  /* 0x0000b40012ce7a23 */ /* 0x100fe400000108db */
[----:B------:R-:W-:Y:S02]  /*6080*/  FFMA.FTZ R207, R7, c[0x0][0x2d0], -R219 ;  /* 0x0000b40007cf7a23 */ /* 0x000fe400000108db */
[C---:B------:R-:W-:Y:S01]  /*6090*/  FADD.FTZ R199, -R2.reuse, R199 ;  /* 0x000000c702c77221 */ /* 0x040fe20000010100 */
[----:B------:R1:W-:Y:S01]  /*60a0*/  MUFU.EX2 R215, R205 ;  /* 0x000000cd00d77308 */ /* 0x0003e20000000800 */
[----:B------:R-:W-:Y:S01]  /*60b0*/  FMUL.FTZ R209, R2, c[0x0][0x2d0] ;  /* 0x0000b40002d17a20 */ /* 0x000fe20000410000 */
[----:B---3--:R-:W-:Y:S01]  /*60c0*/  FMNMX.FTZ R0, R203, R0, !PT ;  /* 0x00000000cb007209 */ /* 0x008fe20007810000 */
[----:B------:R-:W-:Y:S02]  /*60d0*/  FFMA.FTZ R203, R16, c[0x0][0x2d0], -R217 ;  /* 0x0000b40010cb7a23 */ /* 0x000fe400000108d9 */
[----:B------:R-:W-:Y:S02]  /*60e0*/  FMUL.FTZ R202, R199, c[0x0][0x2d0] ;  /* 0x0000b400c7ca7a20 */ /* 0x000fe40000410000 */
[----:B------:R-:W-:Y:S02]  /*60f0*/  FADD.FTZ R201, -R3, R198 ;  /* 0x000000c603c97221 */ /* 0x000fe40000010100 */
[C---:B------:R-:W-:Y:S01]  /*6100*/  FMUL.FTZ R210, R0.reuse, c[0x0][0x2d0] ;  /* 0x0000b40000d27a20 */ /* 0x040fe20000410000 */
[----:B------:R3:W-:Y:S01]  /*6110*/  MUFU.EX2 R226, R203 ;  /* 0x000000cb00e27308 */ /* 0x0007e20000000800 */
[----:B------:R-:W-:Y:S02]  /*6120*/  FMUL.FTZ R198, R201, c[0x0][0x2d0] ;  /* 0x0000b400c9c67a20 */ /* 0x000fe40000410000 */
[----:B------:R-:W-:Y:S02]  /*6130*/  FADD.FTZ R201, -R0, R197 ;  /* 0x000000c500c97221 */ /* 0x000fe40000010100 */
[----:B----4-:R-:W-:Y:S02]  /*6140*/  FFMA.FTZ R204, R6, c[0x0][0x2d0], -R219 ;  /* 0x0000b40006cc7a23 */ /* 0x010fe400000108db */
[----:B------:R-:W-:Y:S02]  /*6150*/  FMUL.FTZ R197, R201, c[0x0][0x2d0] ;  /* 0x0000b400c9c57a20 */ /* 0x000fe40000410000 */
[----:B------:R-:W-:Y:S01]  /*6160*/  FFMA.FTZ R201, R17, c[0x0][0x2d0], -R217 ;  /* 0x0000b40011c97a23 */ /* 0x000fe200000108d9 */
[----:B------:R4:W5:Y:S01]  /*6170*/  MUFU.EX2 R199, R202 ;  /* 0x000000ca00c77308 */ /* 0x0009620000000800 */
[--C-:B------:R-:W-:Y:S02]  /*6180*/  FFMA.FTZ R10, R10, c[0x0][0x2d0], -R210.reuse ;  /* 0x0000b4000a0a7a23 */ /* 0x100fe400000108d2 */
[--C-:B------:R-:W-:Y:S01]  /*6190*/  FFMA.FTZ R229, R11, c[0x0][0x2d0], -R210.reuse ;  /* 0x0000b4000be57a23 */ /* 0x100fe200000108d2 */
[----:B-1----:R-:W-:Y:S01]  /*61a0*/  @P1 IADD3 R205, P4, R218, UR9, RZ ;  /* 0x00000009dacd1c10 */ /* 0x002fe2000ff9e0ff */
[----:B------:R-:W-:Y:S02]  /*61b0*/  FFMA.FTZ R13, R13, c[0x0][0x2d0], -R209 ;  /* 0x0000b4000d0d7a23 */ /* 0x000fe400000108d1 */
[--C-:B------:R-:W-:Y:S01]  /*61c0*/  FFMA.FTZ R27, R27, c[0x0][0x2d0], -R210.reuse ;  /* 0x0000b4001b1b7a23 */ /* 0x100fe200000108d2 */
[----:B------:R-:W-:Y:S01]  /*61d0*/  @P1 LEA R6, P2, R205, c[0x0][0x1c8], 0x1 ;  /* 0x00007200cd061a11 */ /* 0x000fe200078408ff */
[--C-:B------:R-:W-:Y:S01]  /*61e0*/  FFMA.FTZ R52, R52, c[0x0][0x2d0], -R217.reuse ;  /* 0x0000b40034347a23 */ /* 0x100fe200000108d9 */
[----:B------:R1:W-:Y:S01]  /*61f0*/  MUFU.EX2 R221, R204 ;  /* 0x000000cc00dd7308 */ /* 0x0003e20000000800 */
[----:B------:R-:W-:Y:S02]  /*6200*/  FFMA.FTZ R53, R53, c[0x0][0x2d0], -R217 ;  /* 0x0000b40035357a23 */ /* 0x000fe400000108d9 */
[--C-:B------:R-:W-:Y:S01]  /*6210*/  FFMA.FTZ R38, R38, c[0x0][0x2d0], -R219.reuse ;  /* 0x0000b40026267a23 */ /* 0x100fe200000108db */
[----:B---3--:R-:W-:Y:S01]  /*6220*/  @P1 IADD3 R203, P6, R228, UR9, RZ ;  /* 0x00000009e4cb1c10 */ /* 0x008fe2000ffde0ff */
[----:B------:R-:W-:Y:S01]  /*6230*/  @UP1 UIADD3 UR9, UP0, UR20, 0x80, URZ ;  /* 0x0000008014091890 */ /* 0x000fe2000ff1e03f */
[--C-:B------:R-:W-:Y:S02]  /*6240*/  FFMA.FTZ R39, R39, c[0x0][0x2d0], -R219.reuse ;  /* 0x0000b40027277a23 */ /* 0x100fe400000108db */
[----:B------:R-:W-:Y:S01]  /*6250*/  @P1 LEA R222, P5, R203, c[0x0][0x1c8], 0x1 ;  /* 0x00007200cbde1a11 */ /* 0x000fe200078a08ff */
[----:B------:R-:W-:Y:S01]  /*6260*/  FFMA.FTZ R55, R55, c[0x0][0x2d0], -R219 ;  /* 0x0000b40037377a23 */ /* 0x000fe200000108db */
[----:B------:R3:W-:Y:S01]  /*6270*/  MUFU.EX2 R230, R206 ;  /* 0x000000ce00e67308 */ /* 0x0007e20000000800 */
[--C-:B------:R-:W-:Y:S02]  /*6280*/  FFMA.FTZ R40, R40, c[0x0][0x2d0], -R209.reuse ;  /* 0x0000b40028287a23 */ /* 0x100fe400000108d1 */
[----:B------:R-:W-:Y:S01]  /*6290*/  FFMA.FTZ R41, R41, c[0x0][0x2d0], -R209 ;  /* 0x0000b40029297a23 */ /* 0x000fe200000108d1 */
[----:B----4-:R-:W-:Y:S01]  /*62a0*/  @P1 IADD3.X R202, R225, UR8, RZ, P6, !PT ;  /* 0x00000008e1ca1c10 */ /* 0x010fe2000b7fe4ff */
[----:B------:R-:W-:Y:S02]  /*62b0*/  FFMA.FTZ R225, R14, c[0x0][0x2d0], -R210 ;  /* 0x0000b4000ee17a23 */ /* 0x000fe400000108d2 */
[----:B-----5:R-:W-:Y:S01]  /*62c0*/  FMUL.FTZ R72, R199, R72 ;  /* 0x00000048c7487220 */ /* 0x020fe20000410000 */
[----:B------:R-:W-:Y:S01]  /*62d0*/  @P1 LEA.HI.X R223, R203, c[0x0][0x1cc], R202, 0x1, P5 ;  /* 0x00007300cbdf1a11 */ /* 0x000fe200028f0cca */
[----:B------:R-:W-:Y:S01]  /*62e0*/  FFMA.FTZ R203, R19, c[0x0][0x2d0], -R219 ;  /* 0x0000b40013cb7a23 */ /* 0x000fe200000108db */
[----:B------:R-:W4:Y:S01]  /*62f0*/  MUFU.EX2 R231, R207 ;  /* 0x000000cf00e77308 */ /* 0x000f220000000800 */
[--C-:B------:R-:W-:Y:S02]  /*6300*/  FFMA.FTZ R202, R9, c[0x0][0x2d0], -R209.reuse ;  /* 0x0000b40009ca7a23 */ /* 0x100fe400000108d1 */
[----:B------:R5:W-:Y:S01]  /*6310*/  @P1 LDGSTS.E.BYPASS.LTC128B.128 [R220+0x4100], [R222.64], !P3 ;  /* 0x04100000dedc1fae */ /* 0x000be2000d901d56 */
[----:B-1----:R-:W-:Y:S01]  /*6320*/  @P1 IADD3.X R204, R216, UR8, RZ, P4, !PT ;  /* 0x00000008d8cc1c10 */ /* 0x002fe2000a7fe4ff */
[----:B------:R-:W-:Y:S01]  /*6330*/  @UP1 UIADD3.X UR8, URZ, UR14, URZ, UP0, !UPT ;  /* 0x0000000e3f081290 */ /* 0x000fe200087fe43f */
[----:B------:R-:W-:Y:S02]  /*6340*/  FMUL.FTZ R9, R199, R189 ;  /* 0x000000bdc7097220 */ /* 0x000fe40000410000 */
[----:B------:R-:W-:Y:S01]  /*6350*/  @P1 LEA.HI.X R7, R205, c[0x0][0x1cc], R204, 0x1, P2 ;  /* 0x00007300cd071a11 */ /* 0x000fe200010f0ccc */
[C---:B------:R-:W-:Y:S01]  /*6360*/  FMUL.FTZ R73, R199.reuse, R73 ;  /* 0x00000049c7497220 */ /* 0x040fe20000410000 */
[----:B------:R-:W-:Y:S01]  /*6370*/  @P1 IADD3 R204, P2, R222, UR10, RZ ;  /* 0x0000000adecc1c10 */ /* 0x000fe2000ff5e0ff */
[----:B------:R-:W1:Y:S01]  /*6380*/  MUFU.EX2 R200, R200 ;  /* 0x000000c800c87308 */ /* 0x000e620000000800 */
[----:B------:R-:W-:Y:S01]  /*6390*/  FMUL.FTZ R76, R199, R76 ;  /* 0x0000004cc74c7220 */ /* 0x000fe20000410000 */
[----:B------:R1:W-:Y:S01]  /*63a0*/  @P1 LDGSTS.E.BYPASS.LTC128B.128 [R220+0x6100], [R6.64], !P0 ;  /* 0x0610000006dc1fae */ /* 0x0003e2000c101d56 */
[--C-:B---3--:R-:W-:Y:S01]  /*63b0*/  FFMA.FTZ R206, R8, c[0x0][0x2d0], -R209.reuse ;  /* 0x0000b40008ce7a23 */ /* 0x108fe200000108d1 */
[----:B------:R-:W-:Y:S01]  /*63c0*/  @P1 IADD3.X R205, R223, UR17, RZ, P2, !PT ;  /* 0x00000011dfcd1c10 */ /* 0x000fe200097fe4ff */
[C---:B------:R-:W-:Y:S01]  /*63d0*/  FMUL.FTZ R8, R199.reuse, R188 ;  /* 0x000000bcc7087220 */ /* 0x040fe20000410000 */
[----:B------:R-:W-:Y:S01]  /*63e0*/  @P1 IADD3 R18, P2, R204, UR10, RZ ;  /* 0x0000000acc121c10 */ /* 0x000fe2000ff5e0ff */
[----:B------:R-:W-:Y:S01]  /*63f0*/  FMUL.FTZ R77, R199, R77 ;  /* 0x0000004dc74d7220 */ /* 0x000fe20000410000 */
[----:B------:R-:W-:Y:S01]  /*6400*/  F2FP.BF16.PACK_AB R188, R227, R215 ;  /* 0x000000d7e3bc723e */ /* 0x000fe200000010ff */
[----:B------:R-:W-:Y:S01]  /*6410*/  FMUL.FTZ R88, R199, R88 ;  /* 0x00000058c7587220 */ /* 0x000fe20000410000 */
[----:B------:R3:W-:Y:S01]  /*6420*/  MUFU.EX2 R218, R206 ;  /* 0x000000ce00da7308 */ /* 0x0007e20000000800 */
[----:B------:R3:W-:Y:S01]  /*6430*/  @P1 LDGSTS.E.BYPASS.LTC128B.128 [R220+0x4900], [R204.64], !P3 ;  /* 0x04900000ccdc1fae */ /* 0x0007e2000d901d56 */
[----:B------:R-:W-:Y:S01]  /*6440*/  @P1 IADD3.X R19, R205, UR17, RZ, P2, !PT ;  /* 0x00000011cd131c10 */ /* 0x000fe200097fe4ff */
[----:B------:R-:W-:Y:S01]  /*6450*/  FMUL.FTZ R89, R199, R89 ;  /* 0x00000059c7597220 */ /* 0x000fe20000410000 */
[----:B----4-:R-:W-:Y:S01]  /*6460*/  F2FP.BF16.PACK_AB R189, R231, R221 ;  /* 0x000000dde7bd723e */ /* 0x010fe200000010ff */
[C---:B------:R-:W-:Y:S02]  /*6470*/  FMUL.FTZ R92, R199.reuse, R92 ;  /* 0x0000005cc75c7220 */ /* 0x040fe40000410000 */
[----:B------:R-:W-:Y:S02]  /*6480*/  FMUL.FTZ R93, R199, R93 ;  /* 0x0000005dc75d7220 */ /* 0x000fe40000410000 */
[----:B------:R4:W-:Y:S01]  /*6490*/  @P1 LDGSTS.E.BYPASS.LTC128B.128 [R220+0x6900], [R204.64+0x80], !P0 ;  /* 0x06900080ccdc1fae */ /* 0x0009e2000c101d56 */
[----:B------:R-:W4:Y:S01]  /*64a0*/  MUFU.EX2 R198, R198 ;  /* 0x000000c600c67308 */ /* 0x000f220000000800 */
[----:B-----5:R-:W-:Y:S02]  /*64b0*/  FFMA.FTZ R223, R12, c[0x0][0x2d0], -R209 ;  /* 0x0000b4000cdf7a23 */ /* 0x020fe400000108d1 */
[--C-:B------:R-:W-:Y:S02]  /*64c0*/  FFMA.FTZ R222, R15, c[0x0][0x2d0], -R210.reuse ;  /* 0x0000b4000fde7a23 */ /* 0x100fe400000108d2 */
[C---:B-1----:R-:W-:Y:S02]  /*64d0*/  FMUL.FTZ R16, R200.reuse, R180 ;  /* 0x000000b4c8107220 */ /* 0x042fe40000410000 */
[----:B------:R1:W-:Y:S01]  /*64e0*/  @P1 LDGSTS.E.BYPASS.LTC128B.128 [R220+0x5100], [R18.64], !P3 ;  /* 0x0510000012dc1fae */ /* 0x0003e2000d901d56 */
[----:B------:R-:W-:Y:S01]  /*64f0*/  FMUL.FTZ R17, R200, R181 ;  /* 0x000000b5c8117220 */ /* 0x000fe20000410000 */
[----:B------:R-:W-:Y:S01]  /*6500*/  @P1 IADD3 R6, P4, R18, UR10, RZ ;  /* 0x0000000a12061c10 */ /* 0x000fe2000ff9e0ff */
[----:B------:R-:W5:Y:S01]  /*6510*/  MUFU.EX2 R197, R197 ;  /* 0x000000c500c57308 */ /* 0x000f620000000800 */
[C---:B------:R-:W-:Y:S02]  /*6520*/  FMUL.FTZ R4, R200.reuse, R192 ;  /* 0x000000c0c8047220 */ /* 0x040fe40000410000 */
[----:B------:R-:W-:Y:S01]  /*6530*/  @P1 IADD3.X R7, R19, UR17, RZ, P4, !PT ;  /* 0x0000001113071c10 */ /* 0x000fe2000a7fe4ff */
[----:B------:R-:W-:Y:S01]  /*6540*/  FMUL.FTZ R5, R200, R193 ;  /* 0x000000c1c8057220 */ /* 0x000fe20000410000 */
[----:B---3--:R-:W-:Y:S01]  /*6550*/  @P1 IADD3 R206, P2, R204, UR9, RZ ;  /* 0x00000009ccce1c10 */ /* 0x008fe2000ff5e0ff */
[----:B------:R-:W-:Y:S02]  /*6560*/  FMUL.FTZ R12, R199, R184 ;  /* 0x000000b8c70c7220 */ /* 0x000fe40000410000 */
[C---:B------:R-:W-:Y:S01]  /*6570*/  FMUL.FTZ R68, R200.reuse, R68 ;  /* 0x00000044c8447220 */ /* 0x040fe20000410000 */
[----:B------:R-:W-:Y:S01]  /*6580*/  @P1 IADD3.X R207, R205, UR8, RZ, P2, !PT ;  /* 0x00000008cdcf1c10 */ /* 0x000fe200097fe4ff */
[----:B------:R-:W-:Y:S01]  /*6590*/  MUFU.EX2 R201, R201 ;  /* 0x000000c900c97308 */ /* 0x000fe20000000800 */
[C---:B------:R-:W-:Y:S02]  /*65a0*/  FMUL.FTZ R69, R200.reuse, R69 ;  /* 0x00000045c8457220 */ /* 0x040fe40000410000 */
[----:B------:R-:W-:Y:S01]  /*65b0*/  FMUL.FTZ R80, R200, R80 ;  /* 0x00000050c8507220 */ /* 0x000fe20000410000 */
[----:B------:R3:W-:Y:S01]  /*65c0*/  @P1 LDGSTS.E.BYPASS.LTC128B.128 [R220+0x7100], [R206.64], !P0 ;  /* 0x07100000cedc1fae */ /* 0x0007e2000c101d56 */
[----:B----4-:R-:W-:Y:S01]  /*65d0*/  FMUL.FTZ R70, R198, R70 ;  /* 0x00000046c6467220 */ /* 0x010fe20000410000 */
[----:B------:R-:W-:Y:S01]  /*65e0*/  @P1 IADD3 R204, P2, R18, UR9, RZ ;  /* 0x0000000912cc1c10 */ /* 0x000fe2000ff5e0ff */
[----:B------:R-:W-:Y:S02]  /*65f0*/  FMUL.FTZ R71, R198, R71 ;  /* 0x00000047c6477220 */ /* 0x000fe40000410000 */
[----:B------:R-:W-:Y:S01]  /*6600*/  FMUL.FTZ R81, R200, R81 ;  /* 0x00000051c8517220 */ /* 0x000fe20000410000 */
[----:B------:R-:W-:Y:S01]  /*6610*/  @P1 IADD3.X R205, R19, UR8, RZ, P2, !PT ;  /* 0x0000000813cd1c10 */ /* 0x000fe200097fe4ff */
[----:B------:R-:W4:Y:S01]  /*6620*/  MUFU.EX2 R203, R203 ;  /* 0x000000cb00cb7308 */ /* 0x000f220000000800 */
[----:B------:R3:W-:Y:S01]  /*6630*/  @P1 LDGSTS.E.BYPASS.LTC128B.128 [R220+0x5900], [R6.64], !P3 ;  /* 0x0590000006dc1fae */ /* 0x0007e2000d901d56 */
[C---:B------:R-:W-:Y:S02]  /*6640*/  FMUL.FTZ R82, R198.reuse, R82 ;  /* 0x00000052c6527220 */ /* 0x040fe40000410000 */
[C---:B-1----:R-:W-:Y:S02]  /*6650*/  FMUL.FTZ R18, R198.reuse, R182 ;  /* 0x000000b6c6127220 */ /* 0x042fe40000410000 */
[C---:B------:R-:W-:Y:S02]  /*6660*/  FMUL.FTZ R19, R198.reuse, R183 ;  /* 0x000000b7c6137220 */ /* 0x040fe40000410000 */
[C---:B-----5:R-:W-:Y:S01]  /*6670*/  FMUL.FTZ R11, R197.reuse, R191 ;  /* 0x000000bfc50b7220 */ /* 0x060fe20000410000 */
[----:B------:R1:W-:Y:S01]  /*6680*/  @P1 LDGSTS.E.BYPASS.LTC128B.128 [R220+0x7900], [R204.64], !P0 ;  /* 0x07900000ccdc1fae */ /* 0x0003e2000c101d56 */
[----:B------:R5:W-:Y:S01]  /*6690*/  MUFU.EX2 R214, R10 ;  /* 0x0000000a00d67308 */ /* 0x000be20000000800 */
[C---:B------:R-:W-:Y:S02]  /*66a0*/  FMUL.FTZ R14, R197.reuse, R186 ;  /* 0x000000bac50e7220 */ /* 0x040fe40000410000 */
[C---:B------:R-:W-:Y:S02]  /*66b0*/  FMUL.FTZ R15, R197.reuse, R187 ;  /* 0x000000bbc50f7220 */ /* 0x040fe40000410000 */
[C---:B------:R-:W-:Y:S02]  /*66c0*/  FMUL.FTZ R74, R197.reuse, R74 ;  /* 0x0000004ac54a7220 */ /* 0x040fe40000410000 */
[----:B------:R-:W-:Y:S01]  /*66d0*/  LDSM.16.MT88.4 R180, [R242+0x100] ;  /* 0x00010000f2b4783b */ /* 0x000fe20000004200 */
[C---:B------:R-:W-:Y:S02]  /*66e0*/  FMUL.FTZ R75, R197.reuse, R75 ;  /* 0x0000004bc54b7220 */ /* 0x040fe40000410000 */
[----:B------:R-:W2:Y:S01]  /*66f0*/  MUFU.EX2 R213, R202 ;  /* 0x000000ca00d57308 */ /* 0x000ea20000000800 */
[C---:B------:R-:W-:Y:S02]  /*6700*/  FMUL.FTZ R78, R197.reuse, R78 ;  /* 0x0000004ec54e7220 */ /* 0x040fe40000410000 */
[----:B------:R-:W-:Y:S01]  /*6710*/  FMUL.FTZ R79, R197, R79 ;  /* 0x0000004fc54f7220 */ /* 0x000fe20000410000 */
[----:B----4-:R-:W-:Y:S01]  /*6720*/  F2FP.BF16.PACK_AB R191, R203, R230 ;  /* 0x000000e6cbbf723e */ /* 0x010fe200000010ff */
[----:B------:R-:W-:Y:S01]  /*6730*/  FMUL.FTZ R83, R198, R83 ;  /* 0x00000053c6537220 */ /* 0x000fe20000410000 */
[----:B------:R-:W0:Y:S01]  /*6740*/  LDGDEPBAR ;  /* 0x00000000000079af */ /* 0x000e220000000000 */
[----:B------:R-:W-:Y:S02]  /*6750*/  FMUL.FTZ R84, R200, R84 ;  /* 0x00000054c8547220 */ /* 0x000fe40000410000 */
[C---:B---3--:R-:W-:Y:S01]  /*6760*/  FMUL.FTZ R6, R198.reuse, R194 ;  /* 0x000000c2c6067220 */ /* 0x048fe20000410000 */
[----:B------:R-:W-:Y:S01]  /*6770*/  MUFU.EX2 R223, R223 ;  /* 0x000000df00df7308 */ /* 0x000fe20000000800 */
[----:B------:R-:W-:Y:S02]  /*6780*/  FMUL.FTZ R7, R198, R195 ;  /* 0x000000c3c6077220 */ /* 0x000fe40000410000 */
[----:B------:R-:W-:Y:S02]  /*6790*/  FMUL.FTZ R85, R200, R85 ;  /* 0x00000055c8557220 */ /* 0x000fe40000410000 */
[----:B-----5:R-:W-:Y:S01]  /*67a0*/  FMUL.FTZ R10, R197, R190 ;  /* 0x000000bec50a7220 */ /* 0x020fe20000410000 */
[----:B-1----:R-:W1:Y:S01]  /*67b0*/  LDSM.16.MT88.4 R204, [R248+0x100] ;  /* 0x00010000f8cc783b */ /* 0x002e620000004200 */
[----:B------:R-:W-:Y:S01]  /*67c0*/  F2FP.BF16.PACK_AB R190, R201, R226 ;  /* 0x000000e2c9be723e */ /* 0x000fe200000010ff */
[----:B------:R-:W-:Y:S02]  /*67d0*/  FFMA.FTZ R184, R34, c[0x0][0x2d0], -R219 ;  /* 0x0000b40022b87a23 */ /* 0x000fe400000108db */
[----:B------:R-:W3:Y:S01]  /*67e0*/  MUFU.EX2 R202, R13 ;  /* 0x0000000d00ca7308 */ /* 0x000ee20000000800 */
[--C-:B------:R-:W-:Y:S02]  /*67f0*/  FFMA.FTZ R44, R44, c[0x0][0x2d0], -R209.reuse ;  /* 0x0000b4002c2c7a23 */ /* 0x100fe400000108d1 */
[----:B------:R-:W-:Y:S01]  /*6800*/  FFMA.FTZ R45, R45, c[0x0][0x2d0], -R209 ;  /* 0x0000b4002d2d7a23 */ /* 0x000fe200000108d1 */
[----:B--2---:R-:W-:Y:S01]  /*6810*/  F2FP.BF16.PACK_AB R192, R213, R218 ;  /* 0x000000dad5c0723e */ /* 0x004fe200000010ff */
[--C-:B------:R-:W-:Y:S02]  /*6820*/  FFMA.FTZ R42, R42, c[0x0][0x2d0], -R210.reuse ;  /* 0x0000b4002a2a7a23 */ /* 0x100fe400000108d2 */
[--C-:B------:R-:W-:Y:S02]  /*6830*/  FFMA.FTZ R43, R43, c[0x0][0x2d0], -R210.reuse ;  /* 0x0000b4002b2b7a23 */ /* 0x100fe400000108d2 */
[--C-:B------:R-:W-:Y:S01]  /*6840*/  FFMA.FTZ R47, R47, c[0x0][0x2d0], -R210.reuse ;  /* 0x0000b4002f2f7a23 */ /* 0x100fe200000108d2 */
[----:B------:R-:W-:Y:S01]  /*6850*/  MUFU.EX2 R222, R222 ;  /* 0x000000de00de7308 */ /* 0x000fe20000000800 */
[C---:B------:R-:W-:Y:S02]  /*6860*/  FMUL.FTZ R86, R198.reuse, R86 ;  /* 0x00000056c6567220 */ /* 0x040fe40000410000 */
[----:B------:R-:W-:Y:S02]  /*6870*/  FMUL.FTZ R87, R198, R87 ;  /* 0x00000057c6577220 */ /* 0x000fe40000410000 */
[C---:B------:R-:W-:Y:S02]  /*6880*/  FMUL.FTZ R90, R197.reuse, R90 ;  /* 0x0000005ac55a7220 */ /* 0x040fe40000410000 */
[C---:B------:R-:W-:Y:S02]  /*6890*/  FMUL.FTZ R91, R197.reuse, R91 ;  /* 0x0000005bc55b7220 */ /* 0x040fe40000410000 */
[C---:B------:R-:W-:Y:S01]  /*68a0*/  FMUL.FTZ R94, R197.reuse, R94 ;  /* 0x0000005ec55e7220 */ /* 0x040fe20000410000 */
[----:B------:R-:W2:Y:S01]  /*68b0*/  MUFU.EX2 R229, R229 ;  /* 0x000000e500e57308 */ /* 0x000ea20000000800 */
[----:B------:R-:W-:Y:S02]  /*68c0*/  FMUL.FTZ R95, R197, R95 ;  /* 0x0000005fc55f7220 */ /* 0x000fe40000410000 */
[----:B------:R-:W-:Y:S01]  /*68d0*/  FMUL.FTZ R96, R200, R96 ;  /* 0x00000060c8607220 */ /* 0x000fe20000410000 */
[----:B---3--:R-:W-:Y:S01]  /*68e0*/  F2FP.BF16.PACK_AB R194, R202, R223 ;  /* 0x000000dfcac2723e */ /* 0x008fe200000010ff */
[----:B------:R-:W-:Y:S02]  /*68f0*/  FMUL.FTZ R13, R199, R185 ;  /* 0x000000b9c70d7220 */ /* 0x000fe40000410000 */
[--C-:B------:R-:W-:Y:S02]  /*6900*/  FFMA.FTZ R185, R32, c[0x0][0x2d0], -R217.reuse ;  /* 0x0000b40020b97a23 */ /* 0x100fe400000108d9 */
[----:B------:R-:W-:Y:S01]  /*6910*/  FMUL.FTZ R97, R200, R97 ;  /* 0x00000061c8617220 */ /* 0x000fe20000410000 */
[----:B------:R-:W3:Y:S01]  /*6920*/  MUFU.EX2 R225, R225 ;  /* 0x000000e100e17308 */ /* 0x000ee20000000800 */
[C---:B------:R-:W-:Y:S02]  /*6930*/  FMUL.FTZ R98, R198.reuse, R98 ;  /* 0x00000062c6627220 */ /* 0x040fe40000410000 */
[----:B------:R-:W-:Y:S02]  /*6940*/  FMUL.FTZ R99, R198, R99 ;  /* 0x00000063c6637220 */ /* 0x000fe40000410000 */
[C---:B------:R-:W-:Y:S01]  /*6950*/  FMUL.FTZ R100, R200.reuse, R100 ;  /* 0x00000064c8647220 */ /* 0x040fe20000410000 */
[-C--:B-1----:R-:W-:Y:S04]  /*6960*/  HMMA.16816.F32.BF16 R4, R188, R204.reuse, R4 ;  /* 0x000000ccbc04723c */ /* 0x082fe80000041804 */
[----:B------:R-:W-:Y:S01]  /*6970*/  MUFU.EX2 R185, R185 ;  /* 0x000000b900b97308 */ /* 0x000fe20000000800 */
[----:B------:R-:W-:Y:S02]  /*6980*/  FMUL.FTZ R101, R200, R101 ;  /* 0x00000065c8657220 */ /* 0x000fe40000410000 */
[C---:B------:R-:W-:Y:S01]  /*6990*/  FMUL.FTZ R102, R198.reuse, R102 ;  /* 0x00000066c6667220 */ /* 0x040fe20000410000 */
[----:B--2---:R-:W-:Y:S01]  /*69a0*/  F2FP.BF16.PACK_AB R193, R229, R214 ;  /* 0x000000d6e5c1723e */ /* 0x004fe200000010ff */
[----:B------:R-:W-:Y:S03]  /*69b0*/  FMUL.FTZ R103, R198, R103 ;  /* 0x00000067c6677220 */ /* 0x000fe60000410000 */
[C---:B------:R-:W-:Y:S02]  /*69c0*/  FMUL.FTZ R104, R199.reuse, R104 ;  /* 0x00000068c7687220 */ /* 0x040fe40000410000 */
[----:B------:R-:W-:Y:S01]  /*69d0*/  FMUL.FTZ R105, R199, R105 ;  /* 0x00000069c7697220 */ /* 0x000fe20000410000 */
[----:B------:R-:W-:Y:S01]  /*69e0*/  MUFU.EX2 R184, R184 ;  /* 0x000000b800b87308 */ /* 0x000fe20000000800 */
[C---:B------:R-:W-:Y:S01]  /*69f0*/  FMUL.FTZ R106, R197.reuse, R106 ;  /* 0x0000006ac56a7220 */ /* 0x040fe20000410000 */
[----:B---3--:R-:W-:Y:S01]  /*6a00*/  F2FP.BF16.PACK_AB R195, R222, R225 ;  /* 0x000000e1dec3723e */ /* 0x008fe200000010ff */
[----:B------:R-:W-:Y:S02]  /*6a10*/  FMUL.FTZ R107, R197, R107 ;  /* 0x0000006bc56b7220 */ /* 0x000fe40000410000 */
[C---:B------:R-:W-:Y:S02]  /*6a20*/  FMUL.FTZ R108, R199.reuse, R108 ;  /* 0x0000006cc76c7220 */ /* 0x040fe40000410000 */
[----:B------:R-:W-:Y:S02]  /*6a30*/  FMUL.FTZ R109, R199, R109 ;  /* 0x0000006dc76d7220 */ /* 0x000fe40000410000 */
[C---:B------:R-:W-:Y:S01]  /*6a40*/  HMMA.16816.F32.BF16 R8, R192.reuse, R204, R8 ;  /* 0x000000ccc008723c */ /* 0x040fe20000041808 */
[----:B------:R-:W-:Y:S03]  /*6a50*/  MUFU.EX2 R212, R40 ;  /* 0x0000002800d47308 */ /* 0x000fe60000000800 */
[C---:B------:R-:W-:Y:S02]  /*6a60*/  FMUL.FTZ R110, R197.reuse, R110 ;  /* 0x0000006ec56e7220 */ /* 0x040fe40000410000 */
[----:B------:R-:W-:Y:S02]  /*6a70*/  FMUL.FTZ R111, R197, R111 ;  /* 0x0000006fc56f7220 */ /* 0x000fe40000410000 */
[-C--:B------:R-:W-:Y:S03]  /*6a80*/  HMMA.16816.F32.BF16 R12, R192, R206.reuse, R12 ;  /* 0x000000cec00c723c */ /* 0x080fe6000004180c */
[----:B------:R-:W-:Y:S01]  /*6a90*/  MUFU.EX2 R211, R41 ;  /* 0x0000002900d37308 */ /* 0x000fe20000000800 */
[----:B------:R-:W-:Y:S02]  /*6aa0*/  FFMA.FTZ R204, R33, c[0x0][0x2d0], -R217 ;  /* 0x0000b40021cc7a23 */ /* 0x000fe400000108d9 */
[----:B------:R-:W-:Y:S02]  /*6ab0*/  FFMA.FTZ R205, R35, c[0x0][0x2d0], -R219 ;  /* 0x0000b40023cd7a23 */ /* 0x000fe400000108db */
[C---:B------:R-:W-:Y:S01]  /*6ac0*/  HMMA.16816.F32.BF16 R16, R188.reuse, R206, R16 ;  /* 0x000000cebc10723c */ /* 0x040fe20000041810 */
[----:B------:R-:W-:Y:S03]  /*6ad0*/  LDSM.16.MT88.4 R32, [R248+0x900] ;  /* 0x00090000f820783b */ /* 0x000fe60000004200 */
[C---:B------:R-:W-:Y:S01]  /*6ae0*/  FMUL.FTZ R112, R200.reuse, R112 ;  /* 0x00000070c8707220 */ /* 0x040fe20000410000 */
[----:B------:R-:W-:Y:S01]  /*6af0*/  MUFU.EX2 R224, R44 ;  /* 0x0000002c00e07308 */ /* 0x000fe20000000800 */
[----:B------:R-:W-:Y:S02]  /*6b00*/  FMUL.FTZ R113, R200, R113 ;  /* 0x00000071c8717220 */ /* 0x000fe40000410000 */
[-C--:B------:R-:W-:Y:S04]  /*6b10*/  HMMA.16816.F32.BF16 R68, R188, R180.reuse, R68 ;  /* 0x000000b4bc44723c */ /* 0x080fe80000041844 */
[C---:B------:R-:W-:Y:S02]  /*6b20*/  FMUL.FTZ R114, R198.reuse, R114 ;  /* 0x00000072c6727220 */ /* 0x040fe40000410000 */
[----:B------:R-:W-:Y:S01]  /*6b30*/  FMUL.FTZ R115, R198, R115 ;  /* 0x00000073c6737220 */ /* 0x000fe20000410000 */
[----:B------:R-:W-:Y:S01]  /*6b40*/  MUFU.EX2 R220, R42 ;  /* 0x0000002a00dc7308 */ /* 0x000fe20000000800 */
[C---:B------:R-:W-:Y:S04]  /*6b50*/  HMMA.16816.F32.BF16 R72, R192.reuse, R180, R72 ;  /* 0x000000b4c048723c */ /* 0x040fe80000041848 */
[C---:B------:R-:W-:Y:S02]  /*6b60*/  FMUL.FTZ R116, R200.reuse, R116 ;  /* 0x00000074c8747220 */ /* 0x040fe40000410000 */
[----:B------:R-:W-:Y:S02]  /*6b70*/  FMUL.FTZ R117, R200, R117 ;  /* 0x00000075c8757220 */ /* 0x000fe40000410000 */
[-C--:B------:R-:W-:Y:S01]  /*6b80*/  HMMA.16816.F32.BF16 R76, R192, R182.reuse, R76 ;  /* 0x000000b6c04c723c */ /* 0x080fe2000004184c */
[----:B------:R-:W-:Y:S03]  /*6b90*/  MUFU.EX2 R204, R204 ;  /* 0x000000cc00cc7308 */ /* 0x000fe60000000800 */
[C---:B------:R-:W-:Y:S02]  /*6ba0*/  FMUL.FTZ R118, R198.reuse, R118 ;  /* 0x00000076c6767220 */ /* 0x040fe40000410000 */
[----:B------:R-:W-:Y:S02]  /*6bb0*/  FMUL.FTZ R119, R198, R119 ;  /* 0x00000077c6777220 */ /* 0x000fe40000410000 */
[C---:B------:R-:W-:Y:S01]  /*6bc0*/  HMMA.16816.F32.BF16 R80, R188.reuse, R182, R80 ;  /* 0x000000b6bc50723c */ /* 0x040fe20000041850 */
[----:B------:R-:W1:Y:S02]  /*6bd0*/  LDSM.16.MT88.4 R180, [R241+0x100] ;  /* 0x00010000f1b4783b */ /* 0x000e640000004200 */
[----:B------:R-:W-:Y:S01]  /*6be0*/  MUFU.EX2 R205, R205 ;  /* 0x000000cd00cd7308 */ /* 0x000fe20000000800 */
[C---:B------:R-:W-:Y:S02]  /*6bf0*/  FMUL.FTZ R120, R199.reuse, R120 ;  /* 0x00000078c7787220 */ /* 0x040fe40000410000 */
[----:B------:R-:W-:Y:S02]  /*6c00*/  FMUL.FTZ R121, R199, R121 ;  /* 0x00000079c7797220 */ /* 0x000fe40000410000 */
[C---:B------:R-:W-:Y:S04]  /*6c10*/  FMUL.FTZ R122, R197.reuse, R122 ;  /* 0x0000007ac57a7220 */ /* 0x040fe80000410000 */
[----:B------:R-:W-:Y:S02]  /*6c20*/  FMUL.FTZ R123, R197, R123 ;  /* 0x0000007bc57b7220 */ /* 0x000fe40000410000 */
[C---:B------:R-:W-:Y:S02]  /*6c30*/  FMUL.FTZ R124, R199.reuse, R124 ;  /* 0x0000007cc77c7220 */ /* 0x040fe40000410000 */
        /* <DEDUP_REMOVED lines=25> */
[----:B------:R-:W-:Y:S02]  /*6dd0*/  FMUL.FTZ R145, R200, R145 ;  /* 0x00000091c8917220 */ /* 0x000fe40000410000 */
[C---:B------:R-:W-:Y:S02]  /*6de0*/  FMUL.FTZ R146, R198.reuse, R146 ;  /* 0x00000092c6927220 */ /* 0x040fe40000410000 */
[----:B------:R-:W-:Y:S04]  /*6df0*/  FMUL.FTZ R147, R198, R147 ;  /* 0x00000093c6937220 */ /* 0x000fe80000410000 */
        /* <DEDUP_REMOVED lines=14> */
[C---:B------:R-:W-:Y:S01]  /*6ee0*/  FMUL.FTZ R162, R198.reuse, R162 ;  /* 0x000000a2c6a27220 */ /* 0x040fe20000410000 */
        /* <DEDUP_REMOVED lines=8> */
[C---:B------:R-:W-:Y:S02]  /*6f70*/  FMUL.FTZ R170, R197.reuse, R170 ;  /* 0x000000aac5aa7220 */ /* 0x040fe40000410000 */
[C---:B------:R-:W-:Y:S02]  /*6f80*/  FMUL.FTZ R171, R197.reuse, R171 ;  /* 0x000000abc5ab7220 */ /* 0x040fe40000410000 */
[C---:B------:R-:W-:Y:S01]  /*6f90*/  HMMA.16816.F32.BF16 R112, R188.reuse, R182, R112 ;  /* 0x000000b6bc70723c */ /* 0x040fe20000041870 */
[----:B------:R-:W1:Y:S03]  /*6fa0*/  LDSM.16.MT88.4 R180, [R248+0x2100] ;  /* 0x00210000f8b4783b */ /* 0x000e660000004200 */
[C---:B------:R-:W-:Y:S02]  /*6fb0*/  FMUL.FTZ R174, R197.reuse, R174 ;  /* 0x000000aec5ae7220 */ /* 0x040fe40000410000 */
[----:B------:R-:W-:Y:S02]  /*6fc0*/  FMUL.FTZ R175, R197, R175 ;  /* 0x000000afc5af7220 */ /* 0x000fe40000410000 */
[--C-:B------:R-:W-:Y:S04]  /*6fd0*/  FFMA.FTZ R206, R28, c[0x0][0x2d0], -R209.reuse ;  /* 0x0000b4001cce7a23 */ /* 0x100fe800000108d1 */
[----:B------:R-:W-:Y:S02]  /*6fe0*/  FFMA.FTZ R207, R29, c[0x0][0x2d0], -R209 ;  /* 0x0000b4001dcf7a23 */ /* 0x000fe400000108d1 */
[----:B------:R-:W-:Y:S01]  /*6ff0*/  MUFU.EX2 R206, R206 ;  /* 0x000000ce00ce7308 */ /* 0x000fe20000000800 */
[C---:B------:R-:W-:Y:S02]  /*7000*/  FFMA.FTZ R215, R200.reuse, R208, R215 ;  /* 0x000000d0c8d77223 */ /* 0x040fe400000100d7 */
[C---:B------:R-:W-:Y:S02]  /*7010*/  FMUL.FTZ R168, R199.reuse, R168 ;  /* 0x000000a8c7a87220 */ /* 0x040fe40000410000 */
[C---:B------:R-:W-:Y:S02]  /*7020*/  FMUL.FTZ R169, R199.reuse, R169 ;  /* 0x000000a9c7a97220 */ /* 0x040fe40000410000 */
[C---:B------:R-:W-:Y:S02]  /*7030*/  FMUL.FTZ R172, R199.reuse, R172 ;  /* 0x000000acc7ac7220 */ /* 0x040fe40000410000 */
[----:B------:R-:W-:Y:S01]  /*7040*/  FMUL.FTZ R173, R199, R173 ;  /* 0x000000adc7ad7220 */ /* 0x000fe20000410000 */
[----:B------:R-:W2:Y:S01]  /*7050*/  MUFU.EX2 R207, R207 ;  /* 0x000000cf00cf7308 */ /* 0x000ea20000000800 */
[----:B------:R-:W-:Y:S02]  /*7060*/  FFMA.FTZ R186, R21, c[0x0][0x2d0], -R217 ;  /* 0x0000b40015ba7a23 */ /* 0x000fe400000108d9 */
[----:B------:R-:W-:Y:S02]  /*7070*/  FMUL.FTZ R21, R200, R177 ;  /* 0x000000b1c8157220 */ /* 0x000fe40000410000 */
[--C-:B------:R-:W-:Y:S02]  /*7080*/  FFMA.FTZ R187, R23, c[0x0][0x2d0], -R219.reuse ;  /* 0x0000b40017bb7a23 */ /* 0x100fe400000108db */
[----:B------:R-:W-:Y:S02]  /*7090*/  FMUL.FTZ R23, R198, R179 ;  /* 0x000000b3c6177220 */ /* 0x000fe40000410000 */
[----:B------:R-:W-:Y:S01]  /*70a0*/  FFMA.FTZ R179, R66, c[0x0][0x2d0], -R219 ;  /* 0x0000b40042b37a23 */ /* 0x000fe200000108db */
[----:B------:R-:W-:Y:S01]  /*70b0*/  MUFU.EX2 R186, R186 ;  /* 0x000000ba00ba7308 */ /* 0x000fe20000000800 */
[----:B------:R-:W-:Y:S02]  /*70c0*/  FFMA.FTZ R177, R64, c[0x0][0x2d0], -R217 ;  /* 0x0000b40040b17a23 */ /* 0x000fe400000108d9 */
[--C-:B------:R-:W-:Y:S01]  /*70d0*/  FFMA.FTZ R64, R30, c[0x0][0x2d0], -R210.reuse ;  /* 0x0000b4001e407a23 */ /* 0x100fe200000108d2 */
[-C--:B-1----:R-:W-:Y:S06]  /*70e0*/  HMMA.16816.F32.BF16 R116, R188, R180.reuse, R116 ;  /* 0x000000b4bc74723c */ /* 0x082fec0000041874 */
[----:B------:R-:W-:Y:S01]  /*70f0*/  MUFU.EX2 R64, R64 ;  /* 0x0000004000407308 */ /* 0x000fe20000000800 */
[----:B--2---:R-:W-:Y:S01]  /*7100*/  F2FP.BF16.PACK_AB R30, R207, R206 ;  /* 0x000000cecf1e723e */ /* 0x004fe200000010ff */
[C---:B------:R-:W-:Y:S08]  /*7110*/  HMMA.16816.F32.BF16 R120, R192.reuse, R180, R120 ;  /* 0x000000b4c078723c */ /* 0x040ff00000041878 */
[----:B------:R-:W-:Y:S01]  /*7120*/  MUFU.EX2 R187, R187 ;  /* 0x000000bb00bb7308 */ /* 0x000fe20000000800 */
        /* <DEDUP_REMOVED lines=15> */
[--C-:B------:R-:W-:Y:S01]  /*7220*/  FFMA.FTZ R181, R56, c[0x0][0x2d0], -R209.reuse ;  /* 0x0000b40038b57a23 */ /* 0x100fe200000108d1 */
[-C--:B------:R-:W-:Y:S04]  /*7230*/  HMMA.16816.F32.BF16 R172, R192, R182.reuse, R172 ;  /* 0x000000b6c0ac723c */ /* 0x080fe800000418ac */
[----:B------:R-:W-:Y:S03]  /*7240*/  FFMA.FTZ R180, R57, c[0x0][0x2d0], -R209 ;  /* 0x0000b40039b47a23 */ /* 0x000fe600000108d1 */
[----:B------:R-:W-:Y:S02]  /*7250*/  FFMA.FTZ R193, R20, c[0x0][0x2d0], -R217 ;  /* 0x0000b40014c17a23 */ /* 0x000fe400000108d9 */
[----:B------:R-:W-:Y:S02]  /*7260*/  FMUL.FTZ R20, R200, R176 ;  /* 0x000000b0c8147220 */ /* 0x000fe40000410000 */
[----:B------:R1:W-:Y:S01]  /*7270*/  MUFU.EX2 R200, R43 ;  /* 0x0000002b00c87308 */ /* 0x0003e20000000800 */
[--C-:B------:R-:W-:Y:S02]  /*7280*/  FFMA.FTZ R194, R22, c[0x0][0x2d0], -R219.reuse ;  /* 0x0000b40016c27a23 */ /* 0x100fe400000108db */
[----:B------:R-:W-:Y:S02]  /*7290*/  FMUL.FTZ R22, R198, R178 ;  /* 0x000000b2c6167220 */ /* 0x000fe40000410000 */
[----:B------:R-:W-:Y:S02]  /*72a0*/  FFMA.FTZ R178, R54, c[0x0][0x2d0], -R219 ;  /* 0x0000b40036b27a23 */ /* 0x000fe400000108db */
[--C-:B------:R-:W-:Y:S02]  /*72b0*/  FFMA.FTZ R54, R60, c[0x0][0x2d0], -R209.reuse ;  /* 0x0000b4003c367a23 */ /* 0x100fe400000108d1 */
[--C-:B------:R-:W-:Y:S01]  /*72c0*/  FFMA.FTZ R195, R24, c[0x0][0x2d0], -R209.reuse ;  /* 0x0000b40018c37a23 */ /* 0x100fe200000108d1 */
[----:B------:R-:W-:Y:S01]  /*72d0*/  HMMA.16816.F32.BF16 R20, R188, R182, R20 ;  /* 0x000000b6bc14723c */ /* 0x000fe20000041814 */
[----:B------:R-:W2:Y:S01]  /*72e0*/  MUFU.EX2 R193, R193 ;  /* 0x000000c100c17308 */ /* 0x000ea20000000800 */
[----:B------:R-:W3:Y:S02]  /*72f0*/  LDL.LU R191, [R1+0x50] ;  /* 0x0000500001bf7983 */ /* 0x000ee40000300800 */
[----:B------:R-:W-:Y:S02]  /*7300*/  FFMA.FTZ R192, R25, c[0x0][0x2d0], -R209 ;  /* 0x0000b40019c07a23 */ /* 0x000fe400000108d1 */
[--C-:B------:R-:W-:Y:S01]  /*7310*/  FFMA.FTZ R176, R26, c[0x0][0x2d0], -R210.reuse ;  /* 0x0000b4001ab07a23 */ /* 0x100fe200000108d2 */
[----:B------:R-:W-:Y:S01]  /*7320*/  F2FP.BF16.PACK_AB R26, R204, R185 ;  /* 0x000000b9cc1a723e */ /* 0x000fe200000010ff */
[--C-:B------:R-:W-:Y:S01]  /*7330*/  FFMA.FTZ R182, R49, c[0x0][0x2d0], -R217.reuse ;  /* 0x0000b40031b67a23 */ /* 0x100fe200000108d9 */
[----:B------:R-:W4:Y:S02]  /*7340*/  LDL.LU R190, [R1+0x4c] ;  /* 0x00004c0001be7983 */ /* 0x000f240000300800 */
[----:B------:R5:W-:Y:S01]  /*7350*/  MUFU.EX2 R49, R27 ;  /* 0x0000001b00317308 */ /* 0x000be20000000800 */
[--C-:B------:R-:W-:Y:S02]  /*7360*/  FFMA.FTZ R183, R48, c[0x0][0x2d0], -R217.reuse ;  /* 0x0000b40030b77a23 */ /* 0x100fe400000108d9 */
[--C-:B------:R-:W-:Y:S01]  /*7370*/  FFMA.FTZ R189, R36, c[0x0][0x2d0], -R217.reuse ;  /* 0x0000b40024bd7a23 */ /* 0x100fe200000108d9 */
[----:B-1----:R-:W-:Y:S01]  /*7380*/  LDSM.16.MT88.4 R40, [R241+0x1100] ;  /* 0x00110000f128783b */ /* 0x002fe20000004200 */
[--C-:B------:R-:W-:Y:S02]  /*7390*/  FFMA.FTZ R188, R37, c[0x0][0x2d0], -R217.reuse ;  /* 0x0000b40025bc7a23 */ /* 0x100fe400000108d9 */
[----:B------:R-:W-:Y:S02]  /*73a0*/  FFMA.FTZ R217, R65, c[0x0][0x2d0], -R217 ;  /* 0x0000b40041d97a23 */ /* 0x000fe400000108d9 */
[--C-:B------:R-:W-:Y:S01]  /*73b0*/  FFMA.FTZ R65, R31, c[0x0][0x2d0], -R210.reuse ;  /* 0x0000b4001f417a23 */ /* 0x100fe200000108d2 */
[----:B------:R-:W1:Y:S01]  /*73c0*/  MUFU.EX2 R194, R194 ;  /* 0x000000c200c27308 */ /* 0x000e620000000800 */
[--C-:B------:R-:W-:Y:S02]  /*73d0*/  FFMA.FTZ R37, R50, c[0x0][0x2d0], -R219.reuse ;  /* 0x0000b40032257a23 */ /* 0x100fe400000108db */
[--C-:B------:R-:W-:Y:S01]  /*73e0*/  FFMA.FTZ R36, R51, c[0x0][0x2d0], -R219.reuse ;  /* 0x0000b40033247a23 */ /* 0x100fe200000108db */
[----:B--2---:R-:W-:Y:S01]  /*73f0*/  F2FP.BF16.PACK_AB R24, R186, R193 ;  /* 0x000000c1ba18723e */ /* 0x004fe200000010ff */
[----:B------:R-:W-:Y:S02]  /*7400*/  FFMA.FTZ R219, R67, c[0x0][0x2d0], -R219 ;  /* 0x0000b40043db7a23 */ /* 0x000fe400000108db */
[--C-:B------:R-:W-:Y:S02]  /*7410*/  FFMA.FTZ R67, R46, c[0x0][0x2d0], -R210.reuse ;  /* 0x0000b4002e437a23 */ /* 0x100fe400000108d2 */
[----:B------:R-:W2:Y:S01]  /*7420*/  LDL.LU R46, [R1+0x48] ;  /* 0x00004800012e7983 */ /* 0x000ea20000300800 */
[----:B------:R-:W-:Y:S01]  /*7430*/  MUFU.EX2 R195, R195 ;  /* 0x000000c300c37308 */ /* 0x000fe20000000800 */
[--C-:B------:R-:W-:Y:S02]  /*7440*/  FFMA.FTZ R51, R58, c[0x0][0x2d0], -R210.reuse ;  /* 0x0000b4003a337a23 */ /* 0x100fe400000108d2 */
[--C-:B------:R-:W-:Y:S01]  /*7450*/  FFMA.FTZ R50, R59, c[0x0][0x2d0], -R210.reuse ;  /* 0x0000b4003b327a23 */ /* 0x100fe200000108d2 */
[----:B-----5:R-:W-:Y:S01]  /*7460*/  F2FP.BF16.PACK_AB R27, R205, R184 ;  /* 0x000000b8cd1b723e */ /* 0x020fe200000010ff */
[--C-:B------:R-:W-:Y:S02]  /*7470*/  FFMA.FTZ R48, R62, c[0x0][0x2d0], -R210.reuse ;  /* 0x0000b4003e307a23 */ /* 0x100fe400000108d2 */
[----:B------:R-:W-:Y:S02]  /*7480*/  FFMA.FTZ R210, R63, c[0x0][0x2d0], -R210 ;  /* 0x0000b4003fd27a23 */ /* 0x000fe400000108d2 */
[----:B------:R-:W-:Y:S01]  /*7490*/  FFMA.FTZ R209, R61, c[0x0][0x2d0], -R209 ;  /* 0x0000b4003dd17a23 */ /* 0x000fe200000108d1 */
[----:B------:R-:W5:Y:S01]  /*74a0*/  MUFU.EX2 R192, R192 ;  /* 0x000000c000c07308 */ /* 0x000f620000000800 */
[----:B-1----:R-:W-:Y:S09]  /*74b0*/  F2FP.BF16.PACK_AB R25, R187, R194 ;  /* 0x000000c2bb19723e */ /* 0x002ff200000010ff */
[----:B------:R-:W1:Y:S01]  /*74c0*/  MUFU.EX2 R176, R176 ;  /* 0x000000b000b07308 */ /* 0x000e620000000800 */
[-C--:B------:R-:W-:Y:S09]  /*74d0*/  HMMA.16816.F32.BF16 R4, R24, R32.reuse, R4 ;  /* 0x000000201804723c */ /* 0x080ff20000041804 */
[----:B------:R-:W1:Y:S03]  /*74e0*/  MUFU.EX2 R65, R65 ;  /* 0x0000004100417308 */ /* 0x000e660000000800 */
[----:B-----5:R-:W-:Y:S07]  /*74f0*/  F2FP.BF16.PACK_AB R28, R192, R195 ;  /* 0x000000c3c01c723e */ /* 0x020fee00000010ff */
[----:B------:R-:W-:Y:S01]  /*7500*/  MUFU.EX2 R59, R38 ;  /* 0x00000026003b7308 */ /* 0x000fe20000000800 */
[----:B-1----:R-:W-:Y:S09]  /*7510*/  F2FP.BF16.PACK_AB R29, R49, R176 ;  /* 0x000000b0311d723e */ /* 0x002ff200000010ff */
[----:B------:R-:W-:Y:S01]  /*7520*/  MUFU.EX2 R58, R39 ;  /* 0x00000027003a7308 */ /* 0x000fe20000000800 */
[----:B------:R-:W-:Y:S09]  /*7530*/  F2FP.BF16.PACK_AB R31, R65, R64 ;  /* 0x00000040411f723e */ /* 0x000ff200000010ff */
[----:B------:R-:W-:Y:S01]  /*7540*/  MUFU.EX2 R228, R37 ;  /* 0x0000002500e47308 */ /* 0x000fe20000000800 */
[C---:B------:R-:W-:Y:S08]  /*7550*/  HMMA.16816.F32.BF16 R8, R28.reuse, R32, R8 ;  /* 0x000000201c08723c */ /* 0x040ff00000041808 */
[-C--:B------:R-:W-:Y:S01]  /*7560*/  HMMA.16816.F32.BF16 R12, R28, R34.reuse, R12 ;  /* 0x000000221c0c723c */ /* 0x080fe2000004180c */
[----:B------:R1:W-:Y:S07]  /*7570*/  MUFU.EX2 R66, R36 ;  /* 0x0000002400427308 */ /* 0x0003ee0000000800 */
[C---:B------:R-:W-:Y:S01]  /*7580*/  HMMA.16816.F32.BF16 R16, R24.reuse, R34, R16 ;  /* 0x000000221810723c */ /* 0x040fe20000041810 */
[----:B------:R-:W5:Y:S02]  /*7590*/  LDSM.16.MT88.4 R32, [R242+0x900] ;  /* 0x00090000f220783b */ /* 0x000f640000004200 */
[----:B------:R-:W-:Y:S10]  /*75a0*/  MUFU.EX2 R57, R183 ;  /* 0x000000b700397308 */ /* 0x000ff40000000800 */
[----:B------:R-:W-:Y:S01]  /*75b0*/  MUFU.EX2 R56, R182 ;  /* 0x000000b600387308 */ /* 0x000fe20000000800 */
[----:B-1----:R-:W-:Y:S09]  /*75c0*/  LDSM.16.MT88.4 R36, [R242+0x1100] ;  /* 0x00110000f224783b */ /* 0x002ff20000004200 */
[----:B------:R-:W-:Y:S10]  /*75d0*/  MUFU.EX2 R63, R45 ;  /* 0x0000002d003f7308 */ /* 0x000ff40000000800 */
[----:B------:R-:W-:Y:S01]  /*75e0*/  MUFU.EX2 R62, R47 ;  /* 0x0000002f003e7308 */ /* 0x000fe20000000800 */
[-C--:B-----5:R-:W-:Y:S09]  /*75f0*/  HMMA.16816.F32.BF16 R68, R24, R32.reuse, R68 ;  /* 0x000000201844723c */ /* 0x0a0ff20000041844 */
[----:B------:R-:W-:Y:S01]  /*7600*/  MUFU.EX2 R67, R67 ;  /* 0x0000004300437308 */ /* 0x000fe20000000800 */
[C---:B------:R-:W-:Y:S09]  /*7610*/  HMMA.16816.F32.BF16 R72, R28.reuse, R32, R72 ;  /* 0x000000201c48723c */ /* 0x040ff20000041848 */
[----:B------:R1:W-:Y:S01]  /*7620*/  MUFU.EX2 R61, R189 ;  /* 0x000000bd003d7308 */ /* 0x0003e20000000800 */
[-C--:B------:R-:W-:Y:S09]  /*7630*/  HMMA.16816.F32.BF16 R76, R28, R34.reuse, R76 ;  /* 0x000000221c4c723c */ /* 0x080ff2000004184c */
[----:B------:R5:W-:Y:S01]  /*7640*/  MUFU.EX2 R60, R188 ;  /* 0x000000bc003c7308 */ /* 0x000be20000000800 */
[C---:B------:R-:W-:Y:S01]  /*7650*/  HMMA.16816.F32.BF16 R80, R24.reuse, R34, R80 ;  /* 0x000000221850723c */ /* 0x040fe20000041850 */
[----:B------:R-:W5:Y:S03]  /*7660*/  LDSM.16.MT88.4 R32, [R241+0x900] ;  /* 0x00090000f120783b */ /* 0x000f660000004200 */
[----:B-1----:R-:W-:Y:S05]  /*7670*/  FADD.FTZ R189, R227, R215 ;  /* 0x000000d7e3bd7221 */ /* 0x002fea0000010000 */
[----:B------:R-:W-:Y:S03]  /*7680*/  MUFU.EX2 R227, R55 ;  /* 0x0000003700e37308 */ /* 0x000fe60000000800 */
[----:B------:R-:W-:Y:S07]  /*7690*/  FADD.FTZ R189, R226, R189 ;  /* 0x000000bde2bd7221 */ /* 0x000fee0000010000 */
[----:B------:R-:W-:Y:S10]  /*76a0*/  MUFU.EX2 R226, R52 ;  /* 0x0000003400e27308 */ /* 0x000ff40000000800 */
[----:B------:R-:W-:Y:S01]  /*76b0*/  MUFU.EX2 R215, R51 ;  /* 0x0000003300d77308 */ /* 0x000fe20000000800 */
[-C--:B-----5:R-:W-:Y:S08]  /*76c0*/  HMMA.16816.F32.BF16 R84, R24, R32.reuse, R84 ;  /* 0x000000201854723c */ /* 0x0a0ff00000041854 */
[C---:B------:R-:W-:Y:S08]  /*76d0*/  HMMA.16816.F32.BF16 R88, R28.reuse, R32, R88 ;  /* 0x000000201c58723c */ /* 0x040ff00000041858 */
[-C--:B------:R-:W-:Y:S08]  /*76e0*/  HMMA.16816.F32.BF16 R92, R28, R34.reuse, R92 ;  /* 0x000000221c5c723c */ /* 0x080ff0000004185c */
[C---:B------:R-:W-:Y:S01]  /*76f0*/  HMMA.16816.F32.BF16 R96, R24.reuse, R34, R96 ;  /* 0x000000221860723c */ /* 0x040fe20000041860 */
[----:B------:R-:W1:Y:S07]  /*7700*/  LDSM.16.MT88.4 R32, [R240+0x900] ;  /* 0x00090000f020783b */ /* 0x000e6e0000004200 */
[-C--:B-1----:R-:W-:Y:S08]  /*7710*/  HMMA.16816.F32.BF16 R100, R24, R32.reuse, R100 ;  /* 0x000000201864723c */ /* 0x082ff00000041864 */
[C---:B------:R-:W-:Y:S08]  /*7720*/  HMMA.16816.F32.BF16 R104, R28.reuse, R32, R104 ;  /* 0x000000201c68723c */ /* 0x040ff00000041868 */
[-C--:B------:R-:W-:Y:S04]  /*7730*/  HMMA.16816.F32.BF16 R108, R28, R34.reuse, R108 ;  /* 0x000000221c6c723c */ /* 0x080fe8000004186c */
[----:B---3--:R-:W-:Y:S04]  /*7740*/  FFMA.FTZ R221, R198, R191, R221 ;  /* 0x000000bfc6dd7223 */ /* 0x008fe800000100dd */
[C---:B------:R-:W-:Y:S01]  /*7750*/  HMMA.16816.F32.BF16 R112, R24.reuse, R34, R112 ;  /* 0x000000221870723c */ /* 0x040fe20000041870 */
[----:B------:R-:W1:Y:S01]  /*7760*/  LDSM.16.MT88.4 R32, [R248+0x2900] ;  /* 0x00290000f820783b */ /* 0x000e620000004200 */
[----:B------:R-:W-:Y:S02]  /*7770*/  MUFU.EX2 R198, R177 ;  /* 0x000000b100c67308 */ /* 0x000fe40000000800 */
[----:B------:R-:W-:Y:S02]  /*7780*/  FADD.FTZ R191, R231, R221 ;  /* 0x000000dde7bf7221 */ /* 0x000fe40000010000 */
[----:B----4-:R-:W-:Y:S02]  /*7790*/  FFMA.FTZ R218, R199, R190, R218 ;  /* 0x000000bec7da7223 */ /* 0x010fe400000100da */
[----:B------:R-:W-:Y:S04]  /*77a0*/  FADD.FTZ R191, R230, R191 ;  /* 0x000000bfe6bf7221 */ /* 0x000fe80000010000 */
[----:B------:R-:W-:Y:S01]  /*77b0*/  MUFU.EX2 R221, R181 ;  /* 0x000000b500dd7308 */ /* 0x000fe20000000800 */
[----:B------:R-:W-:Y:S02]  /*77c0*/  FADD.FTZ R188, R213, R218 ;  /* 0x000000dad5bc7221 */ /* 0x000fe40000010000 */
[----:B------:R-:W-:Y:S04]  /*77d0*/  FADD.FTZ R191, R203, R191 ;  /* 0x000000bfcbbf7221 */ /* 0x000fe80000010000 */
[----:B------:R-:W-:Y:S03]  /*77e0*/  FADD.FTZ R194, R194, R191 ;  /* 0x000000bfc2c27221 */ /* 0x000fe60000010000 */
[----:B------:R-:W-:Y:S01]  /*77f0*/  MUFU.EX2 R213, R54 ;  /* 0x0000003600d57308 */ /* 0x000fe20000000800 */
[----:B------:R-:W-:Y:S02]  /*7800*/  FADD.FTZ R187, R187, R194 ;  /* 0x000000c2bbbb7221 */ /* 0x000fe40000010000 */
[----:B--2---:R-:W-:Y:S02]  /*7810*/  FFMA.FTZ R214, R197, R46, R214 ;  /* 0x0000002ec5d67223 */ /* 0x004fe400000100d6 */
[----:B------:R-:W-:Y:S02]  /*7820*/  LDSM.16.MT88.4 R44, [R240+0x1100] ;  /* 0x00110000f02c783b */ /* 0x000fe40000004200 */
[----:B------:R-:W-:Y:S03]  /*7830*/  FADD.FTZ R190, R229, R214 ;  /* 0x000000d6e5be7221 */ /* 0x000fe60000010000 */
[----:B------:R2:W-:Y:S01]  /*7840*/  MUFU.EX2 R197, R53 ;  /* 0x0000003500c57308 */ /* 0x0005e20000000800 */
[-C--:B-1----:R-:W-:Y:S09]  /*7850*/  HMMA.16816.F32.BF16 R116, R24, R32.reuse, R116 ;  /* 0x000000201874723c */ /* 0x082ff20000041874 */
[----:B------:R1:W-:Y:S01]  /*7860*/  MUFU.EX2 R214, R180 ;  /* 0x000000b400d67308 */ /* 0x0003e20000000800 */
[C---:B------:R-:W-:Y:S09]  /*7870*/  HMMA.16816.F32.BF16 R120, R28.reuse, R32, R120 ;  /* 0x000000201c78723c */ /* 0x040ff20000041878 */
[----:B------:R-:W-:Y:S01]  /*7880*/  MUFU.EX2 R199, R217 ;  /* 0x000000d900c77308 */ /* 0x000fe20000000800 */
[----:B--2---:R-:W-:Y:S01]  /*7890*/  LDSM.16.MT88.4 R52, [R240+0x3900] ;  /* 0x00390000f034783b */ /* 0x004fe20000004200 */
[-C--:B------:R-:W-:Y:S08]  /*78a0*/  HMMA.16816.F32.BF16 R124, R28, R34.reuse, R124 ;  /* 0x000000221c7c723c */ /* 0x080ff0000004187c */
[----:B------:R-:W-:Y:S01]  /*78b0*/  MUFU.EX2 R217, R50 ;  /* 0x0000003200d97308 */ /* 0x000fe20000000800 */
[C---:B------:R-:W-:Y:S01]  /*78c0*/  HMMA.16816.F32.BF16 R128, R24.reuse, R34, R128 ;  /* 0x000000221880723c */ /* 0x040fe20000041880 */
[----:B------:R-:W2:Y:S08]  /*78d0*/  LDSM.16.MT88.4 R32, [R242+0x2900] ;  /* 0x00290000f220783b */ /* 0x000eb00000004200 */
[----:B------:R-:W-:Y:S01]  /*78e0*/  MUFU.EX2 R229, R219 ;  /* 0x000000db00e57308 */ /* 0x000fe20000000800 */
[----:B-1----:R-:W-:Y:S09]  /*78f0*/  LDSM.16.MT88.4 R180, [R248+0x1900] ;  /* 0x00190000f8b4783b */ /* 0x002ff20000004200 */
[----:B------:R-:W-:Y:S10]  /*7900*/  MUFU.EX2 R218, R209 ;  /* 0x000000d100da7308 */ /* 0x000ff40000000800 */
[----:B------:R-:W1:Y:S10]  /*7910*/  MUFU.EX2 R230, R179 ;  /* 0x000000b300e67308 */ /* 0x000e740000000800 */
[----:B------:R3:W4:Y:S01]  /*7920*/  MUFU.EX2 R231, R178 ;  /* 0x000000b200e77308 */ /* 0x0007220000000800 */
[-C--:B--2---:R-:W-:Y:S08]  /*7930*/  HMMA.16816.F32.BF16 R132, R24, R32.reuse, R132 ;  /* 0x000000201884723c */ /* 0x084ff00000041884 */
[C---:B------:R-:W-:Y:S04]  /*7940*/  HMMA.16816.F32.BF16 R136, R28.reuse, R32, R136 ;  /* 0x000000201c88723c */ /* 0x040fe80000041888 */
[----:B-1----:R-:W-:Y:S04]  /*7950*/  F2FP.BF16.PACK_AB R179, R229, R230 ;  /* 0x000000e6e5b3723e */ /* 0x002fe800000010ff */
[-C--:B------:R-:W-:Y:S04]  /*7960*/  HMMA.16816.F32.BF16 R140, R28, R34.reuse, R140 ;  /* 0x000000221c8c723c */ /* 0x080fe8000004188c */
[----:B---3--:R-:W-:Y:S02]  /*7970*/  F2FP.BF16.PACK_AB R178, R199, R198 ;  /* 0x000000c6c7b2723e */ /* 0x008fe400000010ff */
[----:B----4-:R-:W-:Y:S02]  /*7980*/  F2FP.BF16.PACK_AB R177, R227, R231 ;  /* 0x000000e7e3b1723e */ /* 0x010fe400000010ff */
        /* <DEDUP_REMOVED lines=42> */
[----:B------:R-:W-:Y:S01]  /*7c30*/  FADD.FTZ R29, R223, R188 ;  /* 0x000000bcdf1d7221 */ /* 0x000fe20000010000 */
[-C--:B------:R-:W-:Y:S01]  /*7c40*/  HMMA.16816.F32.BF16 R124, R32, R30.reuse, R124 ;  /* 0x0000001e207c723c */ /* 0x080fe2000004187c */
[----:B------:R1:W-:Y:S03]  /*7c50*/  MUFU.EX2 R223, R48 ;  /* 0x0000003000df7308 */ /* 0x0003e60000000800 */
[----:B------:R-:W-:Y:S02]  /*7c60*/  FADD.FTZ R202, R202, R29 ;  /* 0x0000001dcaca7221 */ /* 0x000fe40000010000 */
[----:B------:R-:W-:Y:S02]  /*7c70*/  FADD.FTZ R28, R201, R189 ;  /* 0x000000bdc91c7221 */ /* 0x000fe40000010000 */
[C---:B------:R-:W-:Y:S04]  /*7c80*/  HMMA.16816.F32.BF16 R128, R24.reuse, R30, R128 ;  /* 0x0000001e1880723c */ /* 0x040fe80000041880 */
[----:B------:R-:W-:Y:S02]  /*7c90*/  FADD.FTZ R193, R193, R28 ;  /* 0x0000001cc1c17221 */ /* 0x000fe40000010000 */
[----:B------:R-:W-:Y:S02]  /*7ca0*/  FADD.FTZ R201, R195, R202 ;  /* 0x000000cac3c97221 */ /* 0x000fe40000010000 */
[-C--:B--2---:R-:W-:Y:S01]  /*7cb0*/  HMMA.16816.F32.BF16 R132, R24, R36.reuse, R132 ;  /* 0x000000241884723c */ /* 0x084fe20000041884 */
[----:B------:R-:W2:Y:S03]  /*7cc0*/  MUFU.EX2 R202, R210 ;  /* 0x000000d200ca7308 */ /* 0x000ea60000000800 */
[----:B------:R-:W-:Y:S02]  /*7cd0*/  FADD.FTZ R31, R225, R190 ;  /* 0x000000bee11f7221 */ /* 0x000fe40000010000 */
[----:B------:R-:W-:Y:S02]  /*7ce0*/  FADD.FTZ R186, R186, R193 ;  /* 0x000000c1baba7221 */ /* 0x000fe40000010000 */
[C---:B------:R-:W-:Y:S04]  /*7cf0*/  HMMA.16816.F32.BF16 R136, R32.reuse, R36, R136 ;  /* 0x000000242088723c */ /* 0x040fe80000041888 */
[----:B------:R-:W-:Y:S02]  /*7d00*/  FADD.FTZ R31, R222, R31 ;  /* 0x0000001fde1f7221 */ /* 0x000fe40000010000 */
[----:B------:R-:W-:Y:S02]  /*7d10*/  FADD.FTZ R201, R192, R201 ;  /* 0x000000c9c0c97221 */ /* 0x000fe40000010000 */
[-C--:B------:R-:W-:Y:S04]  /*7d20*/  HMMA.16816.F32.BF16 R140, R32, R38.reuse, R140 ;  /* 0x00000026208c723c */ /* 0x080fe8000004188c */
[----:B------:R-:W-:Y:S02]  /*7d30*/  FADD.FTZ R176, R176, R31 ;  /* 0x0000001fb0b07221 */ /* 0x000fe40000010000 */
[----:B------:R-:W5:Y:S01]  /*7d40*/  LDSM.16.MT88.4 R28, [R242+0x1900] ;  /* 0x00190000f21c783b */ /* 0x000f620000004200 */
[----:B------:R-:W-:Y:S01]  /*7d50*/  FADD.FTZ R225, R185, R186 ;  /* 0x000000bab9e17221 */ /* 0x000fe20000010000 */
[C---:B------:R-:W-:Y:S04]  /*7d60*/  HMMA.16816.F32.BF16 R144, R24.reuse, R38, R144 ;  /* 0x000000261890723c */ /* 0x040fe80000041890 */
[----:B------:R-:W-:Y:S01]  /*7d70*/  FADD.FTZ R203, R49, R176 ;  /* 0x000000b031cb7221 */ /* 0x000fe20000010000 */
[----:B------:R-:W-:Y:S01]  /*7d80*/  F2FP.BF16.PACK_AB R176, R197, R226 ;  /* 0x000000e2c5b0723e */ /* 0x000fe200000010ff */
[----:B------:R-:W-:Y:S01]  /*7d90*/  LDSM.16.MT88.4 R36, [R240+0x1900] ;  /* 0x00190000f024783b */ /* 0x000fe20000004200 */
[----:B------:R-:W-:Y:S01]  /*7da0*/  FADD.FTZ R222, R184, R187 ;  /* 0x000000bbb8de7221 */ /* 0x000fe20000010000 */
[-C--:B---3--:R-:W-:Y:S04]  /*7db0*/  HMMA.16816.F32.BF16 R148, R24, R40.reuse, R148 ;  /* 0x000000281894723c */ /* 0x088fe80000041894 */
[----:B------:R-:W-:Y:S01]  /*7dc0*/  FADD.FTZ R206, R206, R201 ;  /* 0x000000c9cece7221 */ /* 0x000fe20000010000 */
[----:B------:R-:W-:Y:S01]  /*7dd0*/  MOV R201, R196 ;  /* 0x000000c400c97202 */ /* 0x000fe20000000f00 */
[----:B-1----:R-:W-:Y:S01]  /*7de0*/  LDSM.16.MT88.4 R48, [R241+0x3900] ;  /* 0x00390000f130783b */ /* 0x002fe20000004200 */
[----:B------:R-:W-:Y:S01]  /*7df0*/  FADD.FTZ R204, R204, R225 ;  /* 0x000000e1cccc7221 */ /* 0x000fe20000010000 */
[C---:B------:R-:W-:Y:S04]  /*7e00*/  HMMA.16816.F32.BF16 R152, R32.reuse, R40, R152 ;  /* 0x000000282098723c */ /* 0x040fe80000041898 */
[----:B------:R-:W-:Y:S02]  /*7e10*/  FADD.FTZ R207, R207, R206 ;  /* 0x000000cecfcf7221 */ /* 0x000fe40000010000 */
[----:B------:R-:W-:Y:S02]  /*7e20*/  FADD.FTZ R61, R61, R204 ;  /* 0x000000cc3d3d7221 */ /* 0x000fe40000010000 */
[-C--:B------:R-:W-:Y:S04]  /*7e30*/  HMMA.16816.F32.BF16 R156, R32, R42.reuse, R156 ;  /* 0x0000002a209c723c */ /* 0x080fe8000004189c */
[----:B------:R-:W-:Y:S02]  /*7e40*/  FADD.FTZ R60, R60, R61 ;  /* 0x0000003d3c3c7221 */ /* 0x000fe40000010000 */
[----:B------:R-:W-:Y:S02]  /*7e50*/  FADD.FTZ R64, R64, R203 ;  /* 0x000000cb40407221 */ /* 0x000fe40000010000 */
[C---:B------:R-:W-:Y:S01]  /*7e60*/  HMMA.16816.F32.BF16 R160, R24.reuse, R42, R160 ;  /* 0x0000002a18a0723c */ /* 0x040fe200000418a0 */
[----:B------:R-:W-:Y:S03]  /*7e70*/  LDSM.16.MT88.4 R40, [R248+0x3900] ;  /* 0x00390000f828783b */ /* 0x000fe60000004200 */
[----:B------:R-:W-:Y:S02]  /*7e80*/  FADD.FTZ R57, R57, R60 ;  /* 0x0000003c39397221 */ /* 0x000fe40000010000 */
[----:B------:R-:W-:Y:S02]  /*7e90*/  FADD.FTZ R65, R65, R64 ;  /* 0x0000004041417221 */ /* 0x000fe40000010000 */
[-C--:B----4-:R-:W-:Y:S04]  /*7ea0*/  HMMA.16816.F32.BF16 R164, R24, R44.reuse, R164 ;  /* 0x0000002c18a4723c */ /* 0x090fe800000418a4 */
[----:B------:R-:W-:Y:S02]  /*7eb0*/  FADD.FTZ R57, R56, R57 ;  /* 0x0000003938397221 */ /* 0x000fe40000010000 */
[----:B------:R-:W-:Y:S02]  /*7ec0*/  FADD.FTZ R65, R220, R65 ;  /* 0x00000041dc417221 */ /* 0x000fe40000010000 */
[C---:B------:R-:W-:Y:S04]  /*7ed0*/  HMMA.16816.F32.BF16 R168, R32.reuse, R44, R168 ;  /* 0x0000002c20a8723c */ /* 0x040fe800000418a8 */
[----:B------:R-:W-:Y:S04]  /*7ee0*/  FADD.FTZ R200, R200, R65 ;  /* 0x00000041c8c87221 */ /* 0x000fe80000010000 */
[-C--:B------:R-:W-:Y:S01]  /*7ef0*/  HMMA.16816.F32.BF16 R172, R32, R46.reuse, R172 ;  /* 0x0000002e20ac723c */ /* 0x080fe200000418ac */
[----:B------:R-:W1:Y:S03]  /*7f00*/  LDSM.16.MT88.4 R32, [R241+0x1900] ;  /* 0x00190000f120783b */ /* 0x000e660000004200 */
[----:B------:R-:W-:Y:S04]  /*7f10*/  FADD.FTZ R67, R67, R200 ;  /* 0x000000c843437221 */ /* 0x000fe80000010000 */
[----:B------:R-:W-:Y:S01]  /*7f20*/  HMMA.16816.F32.BF16 R20, R24, R46, R20 ;  /* 0x0000002e1814723c */ /* 0x000fe20000041814 */
[----:B------:R-:W3:Y:S03]  /*7f30*/  LDSM.16.MT88.4 R44, [R242+0x3900] ;  /* 0x00390000f22c783b */ /* 0x000ee60000004200 */
[----:B------:R-:W-:Y:S03]  /*7f40*/  FADD.FTZ R62, R62, R67 ;  /* 0x000000433e3e7221 */ /* 0x000fe60000010000 */
[----:B------:R-:W-:Y:S01]  /*7f50*/  F2FP.BF16.PACK_AB R26, R218, R213 ;  /* 0x000000d5da1a723e */ /* 0x000fe200000010ff */
[-C--:B------:R-:W-:Y:S05]  /*7f60*/  HMMA.16816.F32.BF16 R192, R176, R180.reuse, R4 ;  /* 0x000000b4b0c0723c */ /* 0x080fea0000041804 */
[----:B------:R-:W-:Y:S01]  /*7f70*/  F2FP.BF16.PACK_AB R24, R214, R221 ;  /* 0x000000ddd618723e */ /* 0x000fe200000010ff */
[----:B------:R-:W-:Y:S01]  /*7f80*/  FADD.FTZ R62, R215, R62 ;  /* 0x0000003ed73e7221 */ /* 0x000fe20000010000 */
[C---:B------:R-:W-:Y:S02]  /*7f90*/  F2FP.BF16.PACK_AB R25, R217.reuse, R215 ;  /* 0x000000d7d919723e */ /* 0x040fe400000010ff */
[----:B--2---:R-:W-:Y:S03]  /*7fa0*/  F2FP.BF16.PACK_AB R27, R202, R223 ;  /* 0x000000dfca1b723e */ /* 0x004fe600000010ff */
[----:B------:R-:W-:Y:S04]  /*7fb0*/  FADD.FTZ R62, R217, R62 ;  /* 0x0000003ed93e7221 */ /* 0x000fe80000010000 */
[C---:B------:R-:W-:Y:S08]  /*7fc0*/  HMMA.16816.F32.BF16 R188, R24.reuse, R180, R8 ;  /* 0x000000b418bc723c */ /* 0x040ff00000041808 */
[-C--:B------:R-:W-:Y:S08]  /*7fd0*/  HMMA.16816.F32.BF16 R184, R24, R182.reuse, R12 ;  /* 0x000000b618b8723c */ /* 0x080ff0000004180c */
[C---:B------:R-:W-:Y:S08]  /*7fe0*/  HMMA.16816.F32.BF16 R180, R176.reuse, R182, R16 ;  /* 0x000000b6b0b4723c */ /* 0x040ff00000041810 */
[-C--:B-----5:R-:W-:Y:S08]  /*7ff0*/  HMMA.16816.F32.BF16 R68, R176, R28.reuse, R68 ;  /* 0x0000001cb044723c */ /* 0x0a0ff00000041844 */
        /* <DEDUP_REMOVED lines=35> */
[-C--:B------:R-:W-:Y:S07]  /*8230*/  HMMA.16816.F32.BF16 R172, R24, R54.reuse, R172 ;  /* 0x0000003618ac723c */ /* 0x080fee00000418ac */
[----:B------:R-:W-:Y:S01]  /*8240*/  FADD.FTZ R24, R226, R57 ;  /* 0x00000039e2187221 */ /* 0x000fe20000010000 */
[----:B------:R-:W-:Y:S04]  /*8250*/  HMMA.16816.F32.BF16 R176, R176, R54, R20 ;  /* 0x00000036b0b0723c */ /* 0x000fe80000041814 */
[----:B------:R-:W-:Y:S02]  /*8260*/  FADD.FTZ R197, R197, R24 ;  /* 0x00000018c5c57221 */ /* 0x000fe40000010000 */
[----:B------:R-:W-:Y:S02]  /*8270*/  FADD.FTZ R25, R221, R28 ;  /* 0x0000001cdd197221 */ /* 0x000fe40000010000 */
[----:B------:R-:W-:Y:S01]  /*8280*/  FADD.FTZ R198, R198, R197 ;  /* 0x000000c5c6c67221 */ /* 0x000fe20000010000 */
[----:B------:R-:W-:Y:S03]  /*8290*/  MOV R197, R0 ;  /* 0x0000000000c57202 */ /* 0x000fe60000000f00 */
[----:B------:R-:W-:Y:S01]  /*82a0*/  FADD.FTZ R4, R199, R198 ;  /* 0x000000c6c7047221 */ /* 0x000fe20000010000 */
[----:B------:R-:W-:Y:S01]  /*82b0*/  MOV R198, R3 ;  /* 0x0000000300c67202 */ /* 0x000fe20000000f00 */
[----:B------:R-:W-:Y:S01]  /*82c0*/  FADD.FTZ R27, R227, R66 ;  /* 0x00000042e31b7221 */ /* 0x000fe20000010000 */
[----:B------:R-:W-:Y:S01]  /*82d0*/  MOV R199, R2 ;  /* 0x0000000200c77202 */ /* 0x000fe20000000f00 */
[----:B------:R-:W-:Y:S01]  /*82e0*/  FADD.FTZ R24, R214, R25 ;  /* 0x00000019d6187221 */ /* 0x000fe20000010000 */
[----:B------:R1:W-:Y:S01]  /*82f0*/  STL [R1+0x54], R4 ;  /* 0x0000540401007387 */ /* 0x0003e20000100800 */
[----:B------:R-:W-:Y:S02]  /*8300*/  FADD.FTZ R26, R230, R27 ;  /* 0x0000001be61a7221 */ /* 0x000fe40000010000 */
[----:B------:R-:W-:Y:S02]  /*8310*/  FADD.FTZ R25, R213, R24 ;  /* 0x00000018d5197221 */ /* 0x000fe40000010000 */
[----:B------:R-:W-:Y:S02]  /*8320*/  FADD.FTZ R6, R229, R26 ;  /* 0x0000001ae5067221 */ /* 0x000fe40000010000 */
[----:B------:R-:W-:Y:S02]  /*8330*/  FADD.FTZ R5, R218, R25 ;  /* 0x00000019da057221 */ /* 0x000fe40000010000 */
[----:B------:R-:W-:Y:S01]  /*8340*/  FADD.FTZ R27, R223, R62 ;  /* 0x0000003edf1b7221 */ /* 0x000fe20000010000 */
[----:B------:R2:W-:Y:S04]  /*8350*/  STL [R1+0x50], R6 ;  /* 0x0000500601007387 */ /* 0x0005e80000100800 */
[----:B------:R2:W-:Y:S01]  /*8360*/  STL [R1+0x4c], R5 ;  /* 0x00004c0501007387 */ /* 0x0005e20000100800 */
[----:B-1----:R-:W-:Y:S05]  /*8370*/  FADD.FTZ R4, R202, R27 ;  /* 0x0000001bca047221 */ /* 0x002fea0000010000 */
[----:B------:R2:W-:Y:S01]  /*8380*/  STL [R1+0x48], R4 ;  /* 0x0000480401007387 */ /* 0x0005e20000100800 */
[----:B------:R-:W-:-:S05]  /*8390*/  @P1 BRA `(.L_x_2580) ;  /* 0xffffc87000001947 */ /* 0x000fca000383ffff */
.L_x_2579:
[----:B--2---:R-:W2:Y:S04]  /*83a0*/  LDL.LU R8, [R1+0x54] ;  /* 0x0000540001087983 */ /* 0x004ea80000300800 */
[----:B------:R-:W3:Y:S04]  /*83b0*/  LDL.LU R7, [R1+0x50] ;  /* 0x0000500001077983 */ /* 0x000ee80000300800 */
[----:B------:R-:W4:Y:S04]  /*83c0*/  LDL.LU R6, [R1+0x4c] ;  /* 0x00004c0001067983 */ /* 0x000f280000300800 */
[----:B------:R-:W4:Y:S04]  /*83d0*/  LDL.LU R5, [R1+0x48] ;  /* 0x0000480001057983 */ /* 0x000f280000300800 */
[----:B------:R-:W4:Y:S01]  /*83e0*/  LDL.LU R21, [R1] ;  /* 0x0000000001157983 */ /* 0x000f220000300800 */
[----:B------:R-:W-:-:S02]  /*83f0*/  MOV R9, c[0x0][0x4e8] ;  /* 0x00013a0000097a02 */ /* 0x000fc40000000f00 */
[----:B------:R-:W-:Y:S01]  /*8400*/  MOV R14, RZ ;  /* 0x000000ff000e7202 */ /* 0x000fe20000000f00 */
[----:B------:R-:W1:Y:S01]  /*8410*/  S2R R22, SR_CTAID.Y ;  /* 0x0000000000167919 */ /* 0x000e620000002600 */
[----:B------:R-:W-:-:S03]  /*8420*/  ISETP.NE.AND P0, PT, R9, 0x1, PT ;  /* 0x000000010900780c */ /* 0x000fc60003f05270 */
[----:B------:R-:W4:Y:S04]  /*8430*/  LDL.LU R28, [R1+0x28] ;  /* 0x00002800011c7983 */ /* 0x000f280000300800 */
[----:B------:R-:W2:Y:S01]  /*8440*/  S2R R18, SR_TID.X ;  /* 0x0000000000127919 */ /* 0x000ea20000002100 */
[----:B-1----:R-:W-:Y:S01]  /*8450*/  IMAD.WIDE.U32 R24, R22, c[0x0][0x490], RZ ;  /* 0x0001240016187a25 */ /* 0x002fe200078e00ff */
[----:B------:R-:W-:Y:S02]  /*8460*/  MOV R27, 0xff800000 ;  /* 0xff800000001b7802 */ /* 0x000fe40000000f00 */
[----:B------:R-:W-:Y:S01]  /*8470*/  MOV R26, 0xff800000 ;  /* 0xff800000001a7802 */ /* 0x000fe20000000f00 */
[----:B------:R-:W-:Y:S06]  /*8480*/  BAR.SYNC.DEFER_BLOCKING 0x1, 0x80 ;  /* 0x0042000000007b1d */ /* 0x000fec0000010000 */
        /* <DEDUP_REMOVED lines=13> */
[----:B------:R-:W-:Y:S01]  /*8560*/  SHF.R.S32.HI R13, RZ, 0x1f, R22 ;  /* 0x0000001fff0d7819 */ /* 0x000fe20000011416 */
[----:B--2---:R-:W-:-:S03]  /*8570*/  FADD.FTZ R7, R12, R7 ;  /* 0x000000070c077221 */ /* 0x004fc60000010000 */
[----:B------:R-:W-:Y:S01]  /*8580*/  FSETP.NE.FTZ.AND P5, PT, R8, RZ, PT ;  /* 0x000000ff0800720b */ /* 0x000fe20003fb5000 */
[C---:B------:R-:W-:Y:S02]  /*8590*/  IMAD R19, R13.reuse, c[0x0][0x490], RZ ;  /* 0x000124000d137a24 */ /* 0x040fe400078e02ff */
[----:B------:R-:W-:Y:S01]  /*85a0*/  IMAD R13, R13, c[0x0][0x3e8], RZ ;  /* 0x0000fa000d0d7a24 */ /* 0x000fe200078e02ff */
[----:B------:R-:W-:Y:S01]  /*85b0*/  FSETP.NE.FTZ.AND P4, PT, R7, RZ, PT ;  /* 0x000000ff0700720b */ /* 0x000fe20003f95000 */
[----:B---3--:R-:W-:Y:S01]  /*85c0*/  FADD.FTZ R6, R10, R11 ;  /* 0x0000000b0a067221 */ /* 0x008fe20000010000 */
[----:B------:R-:W-:Y:S01]  /*85d0*/  MOV R10, R21 ;  /* 0x00000015000a7202 */ /* 0x000fe20000000f00 */
[----:B------:R-:W-:Y:S01]  /*85e0*/  IMAD R16, R22, c[0x0][0x3ec], R13 ;  /* 0x0000fb0016107a24 */ /* 0x000fe200078e020d */
[----:B------:R-:W-:Y:S01]  /*85f0*/  SHF.R.S32.HI R11, RZ, 0x1f, R18 ;  /* 0x0000001fff0b7819 */ /* 0x000fe20000011412 */
[----:B------:R-:W-:-:S03]  /*8600*/  @P0 IMAD.HI.U32 R13, R21, c[0x0][0x4ec], RZ ;  /* 0x00013b00150d0a27 */ /* 0x000fc600078e00ff */
[CC--:B------:R-:W-:Y:S01]  /*8610*/  LEA.HI R12, R11.reuse, R18.reuse, RZ, 0x2 ;  /* 0x000000120b0c7211 */ /* 0x0c0fe200078f10ff */
[----:B----4-:R-:W-:Y:S01]  /*8620*/  FADD.FTZ R5, R4, R5 ;  /* 0x0000000504057221 */ /* 0x010fe20000010000 */
[----:B------:R-:W-:Y:S01]  /*8630*/  @P0 SHF.R.U32.HI R10, RZ, c[0x0][0x4f0], R13 ;  /* 0x00013c00ff0a0a19 */ /* 0x000fe2000001160d */
[C---:B------:R-:W-:Y:S01]  /*8640*/  IMAD R19, R22.reuse, c[0x0][0x494], R19 ;  /* 0x0001250016137a24 */ /* 0x040fe200078e0213 */
[----:B------:R-:W-:Y:S01]  /*8650*/  MOV R13, RZ ;  /* 0x000000ff000d7202 */ /* 0x000fe20000000f00 */
[----:B------:R-:W-:Y:S01]  /*8660*/  IMAD.WIDE.U32 R22, R22, c[0x0][0x3e8], RZ ;  /* 0x0000fa0016167a25 */ /* 0x000fe200078e00ff */
[----:B------:R-:W-:Y:S01]  /*8670*/  LEA.HI R4, R11, R18, RZ, 0x5 ;  /* 0x000000120b047211 */ /* 0x000fe200078f28ff */
[----:B------:R-:W-:Y:S01]  /*8680*/  @P5 MUFU.RCP R14, R8 ;  /* 0x00000008000e5308 */ /* 0x000fe20000001000 */
[----:B------:R-:W-:Y:S02]  /*8690*/  FSETP.NE.FTZ.AND P1, PT, R5, RZ, PT ;  /* 0x000000ff0500720b */ /* 0x000fe40003f35000 */
[----:B------:R-:W-:-:S02]  /*86a0*/  LOP3.LUT R15, R4, 0xffffffe0, RZ, 0xc0, !PT ;  /* 0xffffffe0040f7812 */ /* 0x000fc400078ec0ff */
[----:B------:R-:W-:Y:S02]  /*86b0*/  IADD3 R20, -R10, RZ, RZ ;  /* 0x000000ff0a147210 */ /* 0x000fe40007ffe1ff */
[----:B------:R-:W-:Y:S01]  /*86c0*/  IADD3 R15, -R15, R18, RZ ;  /* 0x000000120f0f7210 */ /* 0x000fe20007ffe1ff */
[----:B------:R-:W1:Y:S01]  /*86d0*/  @P4 MUFU.RCP R13, R7 ;  /* 0x00000007000d4308 */ /* 0x000e620000001000 */
[----:B------:R-:W-:Y:S02]  /*86e0*/  IADD3 R17, R23, R16, RZ ;  /* 0x0000001017117210 */ /* 0x000fe40007ffe0ff */
[----:B------:R-:W-:Y:S01]  /*86f0*/  LOP3.LUT P3, RZ, R15, 0x3, RZ, 0xc0, !PT ;  /* 0x000000030fff7812 */ /* 0x000fe2000786c0ff */
[----:B------:R-:W-:Y:S01]  /*8700*/  IMAD R15, R20, c[0x0][0x4e8], R21 ;  /* 0x00013a00140f7a24 */ /* 0x000fe200078e0215 */
[----:B------:R-:W-:Y:S02]  /*8710*/  MOV R16, R22 ;  /* 0x0000001600107202 */ /* 0x000fe40000000f00 */
[----:B------:R-:W-:-:S02]  /*8720*/  LOP3.LUT R11, R12, 0xfffffffc, RZ, 0xc0, !PT ;  /* 0xfffffffc0c0b7812 */ /* 0x000fc400078ec0ff */
[----:B------:R-:W-:Y:S01]  /*8730*/  IADD3 R19, R25, R19, RZ ;  /* 0x0000001319137210 */ /* 0x000fe20007ffe0ff */
[C---:B-1----:R-:W-:Y:S02]  /*8740*/  FMUL.FTZ R195, R13.reuse, R195 ;  /* 0x000000c30dc37220 */ /* 0x042fe40000410000 */
        /* <DEDUP_REMOVED lines=31> */
[----:B------:R-:W-:Y:S01]  /*8940*/  CS2R R20, SRZ ;  /* 0x0000000000147805 */ /* 0x000fe2000001ff00 */
[----:B------:R-:W1:Y:S01]  /*8950*/  S2R R13, SR_CTAID.Z ;  /* 0x00000000000d7919 */ /* 0x000e620000002700 */
[--C-:B------:R-:W-:Y:S02]  /*8960*/  SHF.R.S32.HI R22, RZ, 0x2, R12.reuse ;  /* 0x00000002ff167819 */ /* 0x100fe4000001140c */
[----:B------:R-:W-:Y:S02]  /*8970*/  SHF.R.S32.HI R23, RZ, 0x1f, R12 ;  /* 0x0000001fff177819 */ /* 0x000fe4000001140c */
[----:B------:R-:W2:Y:S01]  /*8980*/  @P1 MUFU.RCP R21, R5 ;  /* 0x0000000500151308 */ /* 0x000ea20000001000 */
[----:B------:R-:W-:-:S02]  /*8990*/  IADD3 R11, -R11, R18, RZ ;  /* 0x000000120b0b7210 */ /* 0x000fc40007ffe1ff */
[----:B------:R-:W-:-:S05]  /*89a0*/  MOV R18, R24 ;  /* 0x0000001800127202 */ /* 0x000fca0000000f00 */
[----:B------:R-:W3:Y:S01]  /*89b0*/  @P5 MUFU.LG2 R8, R8 ;  /* 0x0000000800085308 */ /* 0x000ee20000000c00 */
[----:B-1----:R-:W-:Y:S01]  /*89c0*/  SHF.R.S32.HI R12, RZ, 0x1f, R13 ;  /* 0x0000001fff0c7819 */ /* 0x002fe2000001140d */
[----:B--2---:R-:W-:-:S04]  /*89d0*/  FMUL.FTZ R191, R21, R191 ;  /* 0x000000bf15bf7220 */ /* 0x004fc80000410000 */
[----:B------:R-:W-:Y:S02]  /*89e0*/  IMAD R24, R12, c[0x0][0x498], RZ ;  /* 0x000126000c187a24 */ /* 0x000fe400078e02ff */
        /* <DEDUP_REMOVED lines=31> */
[C---:B------:R-:W-:Y:S02]  /*8be0*/  IMAD R21, R13.reuse, c[0x0][0x49c], R24 ;  /* 0x000127000d157a24 */ /* 0x040fe400078e0218 */
[----:B------:R-:W-:Y:S01]  /*8bf0*/  IMAD.WIDE.U32 R24, R13, c[0x0][0x498], R18 ;  /* 0x000126000d187a25 */ /* 0x000fe200078e0012 */
[----:B------:R-:W-:-:S03]  /*8c00*/  @P5 MOV R18, 0x3f317218 ;  /* 0x3f31721800125802 */ /* 0x000fc60000000f00 */
[----:B---3--:R-:W-:Y:S02]  /*8c10*/  @P5 FMUL.FTZ R29, R8, 0.69314718246459960938 ;  /* 0x3f317218081d5820 */ /* 0x008fe40000410000 */
[----:B------:R-:W-:-:S04]  /*8c20*/  @P5 FMUL.FTZ R18, R18, c[0x0][0x2d0] ;  /* 0x0000b40012125a20 */ /* 0x000fc80000410000 */
[----:B------:R-:W-:Y:S02]  /*8c30*/  @P5 FFMA.FTZ R27, R18, R196, R29 ;  /* 0x000000c4121b5223 */ /* 0x000fe4000001001d */
[----:B------:R-:W2:Y:S01]  /*8c40*/  LDL.LU R18, [R1+0x8] ;  /* 0x0000080001127983 */ /* 0x000ea20000300800 */
[----:B------:R-:W-:-:S13]  /*8c50*/  FSETP.NE.FTZ.AND P2, PT, R6, RZ, PT ;  /* 0x000000ff0600720b */ /* 0x000fda0003f55000 */
[----:B------:R-:W1:Y:S01]  /*8c60*/  @P2 MUFU.RCP R20, R6 ;  /* 0x0000000600142308 */ /* 0x000e620000001000 */
[----:B------:R-:W-:Y:S02]  /*8c70*/  F2FP.BF16.PACK_AB R74, R75, R74 ;  /* 0x0000004a4b4a723e */ /* 0x000fe400000010ff */
[----:B------:R3:W5:Y:S01]  /*8c80*/  LDL R75, [R1+0x4] ;  /* 0x00000400014b7983 */ /* 0x0007620000100800 */
[C---:B-1----:R-:W-:Y:S02]  /*8c90*/  FMUL.FTZ R189, R20.reuse, R189 ;  /* 0x000000bd14bd7220 */ /* 0x042fe40000410000 */
        /* <DEDUP_REMOVED lines=30> */
[----:B------:R-:W-:-:S05]  /*8e80*/  FMUL.FTZ R20, R20, R172 ;  /* 0x000000ac14147220 */ /* 0x000fca0000410000 */
[----:B------:R-:W-:Y:S02]  /*8e90*/  F2FP.BF16.PACK_AB R20, R173, R20 ;  /* 0x00000014ad14723e */ /* 0x000fe400000010ff */
[----:B------:R3:W5:Y:S01]  /*8ea0*/  LDL.64 R172, [R1+0x20] ;  /* 0x0000200001ac7983 */ /* 0x0007620000100a00 */
[----:B------:R-:W1:Y:S01]  /*8eb0*/  @P1 MUFU.LG2 R5, R5 ;  /* 0x0000000500051308 */ /* 0x000e620000000c00 */
[----:B------:R-:W-:-:S07]  /*8ec0*/  IMAD R12, R12, c[0x0][0x3f0], RZ ;  /* 0x0000fc000c0c7a24 */ /* 0x000fce00078e02ff */
[----:B------:R-:W4:Y:S01]  /*8ed0*/  @P4 MUFU.LG2 R7, R7 ;  /* 0x0000000700074308 */ /* 0x000f220000000c00 */
[C---:B------:R-:W-:Y:S02]  /*8ee0*/  IMAD R12, R13.reuse, c[0x0][0x3f4], R12 ;  /* 0x0000fd000d0c7a24 */ /* 0x040fe400078e020c */
[----:B------:R-:W-:-:S05]  /*8ef0*/  IMAD.WIDE.U32 R30, R13, c[0x0][0x3f0], R16 ;  /* 0x0000fc000d1e7a25 */ /* 0x000fca00078e0010 */
[----:B------:R-:W3:Y:S01]  /*8f00*/  @P2 MUFU.LG2 R6, R6 ;  /* 0x0000000600062308 */ /* 0x000ee20000000c00 */
[----:B------:R-:W-:Y:S02]  /*8f10*/  @P1 MOV R13, 0x3f317218 ;  /* 0x3f317218000d1802 */ /* 0x000fe40000000f00 */
[----:B------:R-:W-:Y:S01]  /*8f20*/  @P4 MOV R17, 0x3f317218 ;  /* 0x3f31721800114802 */ /* 0x000fe20000000f00 */
[----:B-1----:R-:W-:Y:S01]  /*8f30*/  @P1 FMUL.FTZ R5, R5, 0.69314718246459960938 ;  /* 0x3f31721805051820 */ /* 0x002fe20000410000 */
[----:B------:R-:W-:Y:S01]  /*8f40*/  LEA.HI R23, R23, R22, RZ, 0x3 ;  /* 0x0000001617177211 */ /* 0x000fe200078f18ff */
[----:B------:R-:W-:Y:S01]  /*8f50*/  @P1 FMUL.FTZ R13, R13, c[0x0][0x2d0] ;  /* 0x0000b4000d0d1a20 */ /* 0x000fe20000410000 */
[----:B------:R-:W-:Y:S01]  /*8f60*/  @P2 MOV R16, 0x3f317218 ;  /* 0x3f31721800102802 */ /* 0x000fe20000000f00 */
[----:B----4-:R-:W-:Y:S01]  /*8f70*/  @P4 FMUL.FTZ R8, R7, 0.69314718246459960938 ;  /* 0x3f31721807084820 */ /* 0x010fe20000410000 */
[----:B------:R-:W-:Y:S01]  /*8f80*/  LOP3.LUT R23, R23, 0xfffffff8, RZ, 0xc0, !PT ;  /* 0xfffffff817177812 */ /* 0x000fe200078ec0ff */
[----:B------:R-:W-:Y:S01]  /*8f90*/  @P4 FMUL.FTZ R17, R17, c[0x0][0x2d0] ;  /* 0x0000b40011114a20 */ /* 0x000fe20000410000 */
[----:B------:R-:W-:Y:S01]  /*8fa0*/  MOV R19, 0xff800000 ;  /* 0xff80000000137802 */ /* 0x000fe20000000f00 */
[----:B------:R-:W-:Y:S01]  /*8fb0*/  @P1 FFMA.FTZ R19, R13, R0, R5 ;  /* 0x000000000d131223 */ /* 0x000fe20000010005 */
[----:B------:R-:W-:Y:S01]  /*8fc0*/  SHF.R.S32.HI R4, RZ, 0x5, R4 ;  /* 0x00000005ff047819 */ /* 0x000fe20000011404 */
[----:B------:R-:W-:Y:S01]  /*8fd0*/  @P2 FMUL.FTZ R16, R16, c[0x0][0x2d0] ;  /* 0x0000b40010102a20 */ /* 0x000fe20000410000 */
[----:B------:R-:W1:Y:S01]  /*8fe0*/  S2R R0, SR_CTAID.X ;  /* 0x0000000000007919 */ /* 0x000e620000002500 */
[----:B---3--:R-:W-:Y:S01]  /*8ff0*/  @P2 FMUL.FTZ R7, R6, 0.69314718246459960938 ;  /* 0x3f31721806072820 */ /* 0x008fe20000410000 */
[----:B------:R-:W-:Y:S01]  /*9000*/  IADD3 R22, R22, -R23, RZ ;  /* 0x8000001716167210 */ /* 0x000fe20007ffe0ff */
[----:B------:R-:W-:Y:S01]  /*9010*/  @P4 FFMA.FTZ R26, R17, R3, R8 ;  /* 0x00000003111a4223 */ /* 0x000fe20000010008 */
[----:B------:R-:W-:-:S02]  /*9020*/  SHF.R.S32.HI R3, RZ, 0x1f, R4 ;  /* 0x0000001fff037819 */ /* 0x000fc40000011404 */
[----:B------:R-:W-:Y:S01]  /*9030*/  MOV R23, 0xff800000 ;  /* 0xff80000000177802 */ /* 0x000fe20000000f00 */
[----:B------:R-:W-:Y:S01]  /*9040*/  @P2 FFMA.FTZ R23, R16, R2, R7 ;  /* 0x0000000210172223 */ /* 0x000fe20000010007 */
[----:B------:R-:W-:Y:S02]  /*9050*/  LEA.HI R2, R11, R11, RZ, 0x1 ;  /* 0x0000000b0b027211 */ /* 0x000fe400078f08ff */
[----:B------:R-:W-:Y:S02]  /*9060*/  LEA.HI R3, R3, R4, RZ, 0x2 ;  /* 0x0000000403037211 */ /* 0x000fe400078f10ff */
[C---:B------:R-:W-:Y:S02]  /*9070*/  LOP3.LUT R5, R22.reuse, 0x1, RZ, 0xc0, !PT ;  /* 0x0000000116057812 */ /* 0x040fe400078ec0ff */
[----:B------:R-:W-:Y:S02]  /*9080*/  R2P PR, R22, 0x6 ;  /* 0x0000000616007804 */ /* 0x000fe40000000000 */
[----:B------:R-:W-:-:S02]  /*9090*/  LOP3.LUT R6, R2, 0x1ffffffe, RZ, 0xc0, !PT ;  /* 0x1ffffffe02067812 */ /* 0x000fc400078ec0ff */
[----:B------:R-:W-:Y:S02]  /*90a0*/  SHF.L.U32 R22, R22, 0x6, RZ ;  /* 0x0000000616167819 */ /* 0x000fe400000006ff */
[----:B------:R-:W-:Y:S02]  /*90b0*/  LOP3.LUT R3, R3, 0xffffffc, RZ, 0xc0, !PT ;  /* 0x0ffffffc03037812 */ /* 0x000fe400078ec0ff */
[----:B------:R-:W-:Y:S02]  /*90c0*/  SHF.L.U32 R2, R2, 0x5, RZ ;  /* 0x0000000502027819 */ /* 0x000fe400000006ff */
[----:B------:R-:W-:Y:S02]  /*90d0*/  ISETP.NE.U32.AND P4, PT, R5, 0x1, PT ;  /* 0x000000010500780c */ /* 0x000fe40003f85070 */
[----:B------:R-:W-:Y:S02]  /*90e0*/  LOP3.LUT R22, R22, 0x1c0, RZ, 0xc0, !PT ;  /* 0x000001c016167812 */ /* 0x000fe400078ec0ff */
[----:B------:R-:W-:-:S02]  /*90f0*/  IADD3 R3, R4, -R3, RZ ;  /* 0x8000000304037210 */ /* 0x000fc40007ffe0ff */
[----:B------:R-:W-:Y:S02]  /*9100*/  IADD3 R6, R11, -R6, RZ ;  /* 0x800000060b067210 */ /* 0x000fe40007ffe0ff */
[----:B------:R-:W-:Y:S02]  /*9110*/  SHF.R.S32.HI R8, RZ, 0x2, R28 ;  /* 0x00000002ff087819 */ /* 0x000fe4000001141c */
[----:B------:R-:W-:Y:S02]  /*9120*/  LOP3.LUT R5, R2, 0xffffffc0, RZ, 0xc0, !PT ;  /* 0xffffffc002057812 */ /* 0x000fe400078ec0ff */
[----:B------:R-:W-:Y:S02]  /*9130*/  LEA R4, R4, R11, 0x9 ;  /* 0x0000000b04047211 */ /* 0x000fe400078e48ff */
[----:B------:R-:W-:Y:S02]  /*9140*/  LEA.HI R7, R22, R22, RZ, 0x1d ;  /* 0x0000001616077211 */ /* 0x000fe400078fe8ff */
[----:B------:R-:W-:-:S02]  /*9150*/  LEA R3, R3, R8, 0x4 ;  /* 0x0000000803037211 */ /* 0x000fc400078e20ff */
[----:B------:R-:W-:Y:S02]  /*9160*/  LEA R6, R6, R5, 0x3 ;  /* 0x0000000506067211 */ /* 0x000fe400078e18ff */
[----:B------:R-:W-:Y:S02]  /*9170*/  SHF.R.S32.HI R2, RZ, 0x1f, R10 ;  /* 0x0000001fff027819 */ /* 0x000fe4000001140a */
[----:B------:R-:W-:Y:S02]  /*9180*/  LEA R4, R4, R7, 0x1 ;  /* 0x0000000704047211 */ /* 0x000fe400078e08ff */
[----:B------:R-:W-:Y:S01]  /*9190*/  IADD3 R7, R3, R6, RZ ;  /* 0x0000000603077210 */ /* 0x000fe20007ffe0ff */
[----:B------:R-:W-:Y:S01]  /*91a0*/  IMAD R5, R2, c[0x0][0x3e0], RZ ;  /* 0x0000f80002057a24 */ /* 0x000fe200078e02ff */
[----:B------:R-:W-:Y:S02]  /*91b0*/  IADD3 R31, R31, R12, RZ ;  /* 0x0000000c1f1f7210 */ /* 0x000fe40007ffe0ff */
[C---:B-1----:R-:W-:Y:S01]  /*91c0*/  LEA R3, R0.reuse, R3, 0x7 ;  /* 0x0000000300037211 */ /* 0x042fe200078e38ff */
[----:B------:R-:W-:Y:S01]  /*91d0*/  IMAD R2, R9, c[0x0][0x388], RZ ;  /* 0x0000e20009027a24 */ /* 0x000fe200078e02ff */
[----:B------:R-:W-:Y:S01]  /*91e0*/  LEA R7, R0, R7, 0x7 ;  /* 0x0000000700077211 */ /* 0x000fe200078e38ff */
[----:B------:R-:W-:Y:S01]  /*91f0*/  IMAD R5, R10, c[0x0][0x3e4], R5 ;  /* 0x0000f9000a057a24 */ /* 0x000fe200078e0205 */
[----:B------:R-:W-:Y:S01]  /*9200*/  SHF.L.U32 R11, R4, 0x1, RZ ;  /* 0x00000001040b7819 */ /* 0x000fe200000006ff */
[----:B------:R-:W-:Y:S01]  /*9210*/  IMAD.WIDE.U32 R30, R10, c[0x0][0x3e0], R30 ;  /* 0x0000f8000a1e7a25 */ /* 0x000fe200078e001e */
[----:B------:R-:W-:-:S02]  /*9220*/  IADD3 R9, R3, 0x8, RZ ;  /* 0x0000000803097810 */ /* 0x000fc40007ffe0ff */
[----:B------:R-:W-:Y:S01]  /*9230*/  IADD3 R4, R11, 0x80, RZ ;  /* 0x000000800b047810 */ /* 0x000fe20007ffe0ff */
[----:B------:R-:W-:Y:S01]  /*9240*/  @P0 IMAD.HI.U32 R0, R7, c[0x0][0x4ec], RZ ;  /* 0x00013b0007000a27 */ /* 0x000fe200078e00ff */
[-C--:B------:R-:W-:Y:S02]  /*9250*/  ISETP.GE.OR P5, PT, R9, R2.reuse, P3 ;  /* 0x000000020900720c */ /* 0x080fe40001fa6670 */
[C---:B------:R-:W-:Y:S02]  /*9260*/  IADD3 R9, R3.reuse, 0x40, RZ ;  /* 0x0000004003097810 */ /* 0x040fe40007ffe0ff */
[C---:B------:R-:W-:Y:S02]  /*9270*/  ISETP.GE.OR P6, PT, R3.reuse, R2, P3 ;  /* 0x000000020300720c */ /* 0x040fe40001fc6670 */
[----:B------:R-:W-:Y:S02]  /*9280*/  IADD3 R3, R3, 0x48, RZ ;  /* 0x0000004803037810 */ /* 0x000fe40007ffe0ff */
[----:B------:R-:W-:-:S02]  /*9290*/  IADD3 R31, R31, R5, RZ ;  /* 0x000000051f1f7210 */ /* 0x000fc40007ffe0ff */
[----:B------:R-:W-:Y:S02]  /*92a0*/  IADD3 R13, R11, 0x70, RZ ;  /* 0x000000700b0d7810 */ /* 0x000fe40007ffe0ff */
[----:B------:R-:W-:Y:S02]  /*92b0*/  MOV R5, R7 ;  /* 0x0000000700057202 */ /* 0x000fe40000000f00 */
[----:B------:R-:W-:Y:S02]  /*92c0*/  @P4 IADD3 R13, R4, 0x10, RZ ;  /* 0x00000010040d4810 */ /* 0x000fe40007ffe0ff */
[----:B------:R-:W-:Y:S02]  /*92d0*/  @P0 SHF.R.U32.HI R5, RZ, c[0x0][0x4f0], R0 ;  /* 0x00013c00ff050a19 */ /* 0x000fe40000011600 */
[-C--:B------:R-:W-:Y:S02]  /*92e0*/  ISETP.GE.OR P4, PT, R9, R2.reuse, P3 ;  /* 0x000000020900720c */ /* 0x080fe40001f86670 */
[----:B------:R-:W-:-:S02]  /*92f0*/  ISETP.GE.OR P3, PT, R3, R2, P3 ;  /* 0x000000020300720c */ /* 0x000fc40001f66670 */
[----:B------:R-:W-:Y:S02]  /*9300*/  SHF.R.S32.HI R3, RZ, 0x1f, R15 ;  /* 0x0000001fff037819 */ /* 0x000fe4000001140f */
[C---:B------:R-:W-:Y:S02]  /*9310*/  IADD3 R0, -R5.reuse, RZ, RZ ;  /* 0x000000ff05007210 */ /* 0x040fe40007ffe1ff */
[----:B------:R-:W-:Y:S01]  /*9320*/  IADD3 R8, P0, R5, R24, RZ ;  /* 0x0000001805087210 */ /* 0x000fe20007f1e0ff */
[----:B------:R-:W-:Y:S01]  /*9330*/  IMAD R4, R3, c[0x0][0x3d8], RZ ;  /* 0x0000f60003047a24 */ /* 0x000fe200078e02ff */
[----:B------:R-:W-:Y:S01]  /*9340*/  SHF.R.S32.HI R3, RZ, 0x1f, R5 ;  /* 0x0000001fff037819 */ /* 0x000fe20000011405 */
[----:B------:R-:W-:Y:S01]  /*9350*/  IMAD R7, R0, c[0x0][0x4e8], R7 ;  /* 0x00013a0000077a24 */ /* 0x000fe200078e0207 */
[----:B------:R-:W-:Y:S02]  /*9360*/  MOV R5, 0x20 ;  /* 0x0000002000057802 */ /* 0x000fe40000000f00 */
[----:B------:R-:W-:-:S02]  /*9370*/  IADD3.X R9, R3, R25, R21, P0, !PT ;  /* 0x0000001903097210 */ /* 0x000fc400007fe415 */
[----:B------:R-:W-:Y:S01]  /*9380*/  SHF.R.S32.HI R3, RZ, 0x1f, R7 ;  /* 0x0000001fff037819 */ /* 0x000fe20000011407 */
[C---:B------:R-:W-:Y:S01]  /*9390*/  FMUL.FTZ R193, R14.reuse, R193 ;  /* 0x000000c10ec17220 */ /* 0x040fe20000410000 */
[----:B------:R-:W-:Y:S01]  /*93a0*/  SEL R0, R5, 0xffffffe0, !P1 ;  /* 0xffffffe005007807 */ /* 0x000fe20004800000 */
[C---:B------:R-:W-:Y:S02]  /*93b0*/  FMUL.FTZ R192, R14.reuse, R192 ;  /* 0x000000c00ec07220 */ /* 0x040fe40000410000 */
[C---:B------:R-:W-:Y:S02]  /*93c0*/  FMUL.FTZ R181, R14.reuse, R181 ;  /* 0x000000b50eb57220 */ /* 0x040fe40000410000 */
[----:B------:R-:W-:Y:S01]  /*93d0*/  FMUL.FTZ R180, R14, R180 ;  /* 0x000000b40eb47220 */ /* 0x000fe20000410000 */
[----:B------:R-:W-:Y:S01]  /*93e0*/  IADD3 R5, R11, R0, RZ ;  /* 0x000000000b057210 */ /* 0x000fe20007ffe0ff */
[----:B------:R-:W-:Y:S01]  /*93f0*/  IMAD R6, R3, c[0x0][0x488], RZ ;  /* 0x0001220003067a24 */ /* 0x000fe200078e02ff */
[----:B------:R-:W-:Y:S01]  /*9400*/  IADD3 R3, R0, R13, RZ ;  /* 0x0000000d00037210 */ /* 0x000fe20007ffe0ff */
[C---:B------:R-:W-:Y:S01]  /*9410*/  FMUL.FTZ R69, R14.reuse, R69 ;  /* 0x000000450e457220 */ /* 0x040fe20000410000 */
[----:B------:R-:W-:Y:S01]  /*9420*/  F2FP.BF16.PACK_AB R192, R193, R192 ;  /* 0x000000c0c1c0723e */ /* 0x000fe200000010ff */
[C---:B------:R-:W-:Y:S01]  /*9430*/  FMUL.FTZ R68, R14.reuse, R68 ;  /* 0x000000440e447220 */ /* 0x040fe20000410000 */
[----:B------:R-:W-:Y:S01]  /*9440*/  F2FP.BF16.PACK_AB R194, R195, R194 ;  /* 0x000000c2c3c2723e */ /* 0x000fe200000010ff */
[C---:B------:R-:W-:Y:S01]  /*9450*/  FMUL.FTZ R81, R14.reuse, R81 ;  /* 0x000000510e517220 */ /* 0x040fe20000410000 */
[----:B------:R-:W-:Y:S01]  /*9460*/  MOV R0, 0x40 ;  /* 0x0000004000007802 */ /* 0x000fe20000000f00 */
[----:B------:R-:W-:Y:S01]  /*9470*/  FMUL.FTZ R80, R14, R80 ;  /* 0x000000500e507220 */ /* 0x000fe20000410000 */
[----:B------:R-:W-:-:S02]  /*9480*/  F2FP.BF16.PACK_AB R180, R181, R180 ;  /* 0x000000b4b5b4723e */ /* 0x000fc400000010ff */
[----:B------:R-:W-:Y:S01]  /*9490*/  F2FP.BF16.PACK_AB R182, R183, R182 ;  /* 0x000000b6b7b6723e */ /* 0x000fe200000010ff */
[C---:B------:R-:W-:Y:S01]  /*94a0*/  FMUL.FTZ R85, R14.reuse, R85 ;  /* 0x000000550e557220 */ /* 0x040fe20000410000 */
[----:B------:R-:W-:Y:S01]  /*94b0*/  F2FP.BF16.PACK_AB R188, R189, R188 ;  /* 0x000000bcbdbc723e */ /* 0x000fe200000010ff */
[C---:B------:R-:W-:Y:S01]  /*94c0*/  FMUL.FTZ R84, R14.reuse, R84 ;  /* 0x000000540e547220 */ /* 0x040fe20000410000 */
[----:B------:R-:W-:Y:S01]  /*94d0*/  F2FP.BF16.PACK_AB R190, R191, R190 ;  /* 0x000000bebfbe723e */ /* 0x000fe200000010ff */
[C---:B------:R-:W-:Y:S01]  /*94e0*/  FMUL.FTZ R97, R14.reuse, R97 ;  /* 0x000000610e617220 */ /* 0x040fe20000410000 */
[----:B------:R-:W-:Y:S01]  /*94f0*/  F2FP.BF16.PACK_AB R184, R185, R184 ;  /* 0x000000b8b9b8723e */ /* 0x000fe200000010ff */
[----:B------:R-:W-:Y:S01]  /*9500*/  FMUL.FTZ R96, R14, R96 ;  /* 0x000000600e607220 */ /* 0x000fe20000410000 */
[----:B------:R-:W-:Y:S01]  /*9510*/  F2FP.BF16.PACK_AB R186, R187, R186 ;  /* 0x000000babbba723e */ /* 0x000fe200000010ff */
[----:B------:R-:W-:Y:S01]  /*9520*/  STS [R11+0x80], R192 ;  /* 0x000080c00b007388 */ /* 0x000fe20000000800 */
[----:B------:R-:W-:-:S02]  /*9530*/  F2FP.BF16.PACK_AB R68, R69, R68 ;  /* 0x000000444544723e */ /* 0x000fc400000010ff */
[----:B------:R-:W-:Y:S01]  /*9540*/  F2FP.BF16.PACK_AB R70, R71, R70 ;  /* 0x000000464746723e */ /* 0x000fe200000010ff */
[----:B------:R-:W-:Y:S01]  /*9550*/  STS [R11+0x480], R194 ;  /* 0x000480c20b007388 */ /* 0x000fe20000000800 */
[----:B------:R-:W-:Y:S02]  /*9560*/  SEL R0, R0, 0xffffffc0, !P2 ;  /* 0xffffffc000007807 */ /* 0x000fe40005000000 */
[----:B------:R-:W-:Y:S01]  /*9570*/  F2FP.BF16.PACK_AB R80, R81, R80 ;  /* 0x000000505150723e */ /* 0x000fe200000010ff */
[----:B------:R-:W-:Y:S01]  /*9580*/  STS [R13], R180 ;  /* 0x000000b40d007388 */ /* 0x000fe20000000800 */
[----:B------:R-:W-:Y:S01]  /*9590*/  F2FP.BF16.PACK_AB R82, R83, R82 ;  /* 0x000000525352723e */ /* 0x000fe200000010ff */
[C---:B------:R-:W-:Y:S01]  /*95a0*/  FMUL.FTZ R101, R14.reuse, R101 ;  /* 0x000000650e657220 */ /* 0x040fe20000410000 */
[----:B------:R-:W-:Y:S01]  /*95b0*/  F2FP.BF16.PACK_AB R72, R73, R72 ;  /* 0x000000484948723e */ /* 0x000fe200000010ff */
[----:B------:R-:W-:Y:S01]  /*95c0*/  STS [R13+0x400], R182 ;  /* 0x000400b60d007388 */ /* 0x000fe20000000800 */
[----:B------:R-:W-:Y:S01]  /*95d0*/  FMUL.FTZ R100, R14, R100 ;  /* 0x000000640e647220 */ /* 0x000fe20000410000 */
[----:B------:R-:W-:Y:S01]  /*95e0*/  F2FP.BF16.PACK_AB R76, R77, R76 ;  /* 0x0000004c4d4c723e */ /* 0x000fe200000010ff */
[----:B------:R-:W-:Y:S01]  /*95f0*/  IMAD R4, R15, c[0x0][0x3dc], R4 ;  /* 0x0000f7000f047a24 */ /* 0x000fe200078e0204 */
[----:B------:R-:W-:Y:S01]  /*9600*/  F2FP.BF16.PACK_AB R78, R79, R78 ;  /* 0x0000004e4f4e723e */ /* 0x000fe200000010ff */
[----:B------:R-:W-:Y:S01]  /*9610*/  IMAD.WIDE.U32 R16, R15, c[0x0][0x3d8], R30 ;  /* 0x0000f6000f107a25 */ /* 0x000fe200078e001e */
[----:B------:R-:W-:Y:S01]  /*9620*/  STS [R11+0x2080], R188 ;  /* 0x002080bc0b007388 */ /* 0x000fe20000000800 */
[----:B------:R-:W-:-:S02]  /*9630*/  F2FP.BF16.PACK_AB R84, R85, R84 ;  /* 0x000000545554723e */ /* 0x000fc400000010ff */
[C---:B------:R-:W-:Y:S01]  /*9640*/  FMUL.FTZ R113, R14.reuse, R113 ;  /* 0x000000710e717220 */ /* 0x040fe20000410000 */
[----:B------:R-:W-:Y:S01]  /*9650*/  STS [R11+0x2480], R190 ;  /* 0x002480be0b007388 */ /* 0x000fe20000000800 */
[----:B------:R-:W-:Y:S01]  /*9660*/  FMUL.FTZ R112, R14, R112 ;  /* 0x000000700e707220 */ /* 0x000fe20000410000 */
[----:B------:R-:W-:Y:S02]  /*9670*/  F2FP.BF16.PACK_AB R86, R87, R86 ;  /* 0x000000565756723e */ /* 0x000fe400000010ff */
[----:B------:R-:W-:Y:S01]  /*9680*/  STS [R13+0x2000], R184 ;  /* 0x002000b80d007388 */ /* 0x000fe20000000800 */
[----:B------:R-:W-:Y:S02]  /*9690*/  IADD3 R15, R11, R0, RZ ;  /* 0x000000000b0f7210 */ /* 0x000fe40007ffe0ff */
[----:B------:R-:W-:Y:S01]  /*96a0*/  F2FP.BF16.PACK_AB R96, R97, R96 ;  /* 0x000000606160723e */ /* 0x000fe200000010ff */
[----:B------:R-:W-:Y:S01]  /*96b0*/  STS [R13+0x2400], R186 ;  /* 0x002400ba0d007388 */ /* 0x000fe20000000800 */
[----:B------:R-:W-:-:S02]  /*96c0*/  F2FP.BF16.PACK_AB R98, R99, R98 ;  /* 0x000000626362723e */ /* 0x000fc400000010ff */
[----:B------:R-:W-:Y:S01]  /*96d0*/  IADD3 R21, R0, R13, RZ ;  /* 0x0000000d00157210 */ /* 0x000fe20007ffe0ff */
[----:B------:R-:W-:Y:S01]  /*96e0*/  STS [R5+0x80], R68 ;  /* 0x0000804405007388 */ /* 0x000fe20000000800 */
[----:B------:R-:W-:Y:S01]  /*96f0*/  F2FP.BF16.PACK_AB R88, R89, R88 ;  /* 0x000000585958723e */ /* 0x000fe200000010ff */
[C---:B------:R-:W-:Y:S01]  /*9700*/  FMUL.FTZ R117, R14.reuse, R117 ;  /* 0x000000750e757220 */ /* 0x040fe20000410000 */
[----:B------:R-:W-:Y:S01]  /*9710*/  F2FP.BF16.PACK_AB R90, R91, R90 ;  /* 0x0000005a5b5a723e */ /* 0x000fe200000010ff */
[----:B------:R-:W-:Y:S01]  /*9720*/  STS [R5+0x480], R70 ;  /* 0x0004804605007388 */ /* 0x000fe20000000800 */
[C---:B------:R-:W-:Y:S01]  /*9730*/  FMUL.FTZ R116, R14.reuse, R116 ;  /* 0x000000740e747220 */ /* 0x040fe20000410000 */
[----:B------:R-:W-:Y:S02]  /*9740*/  F2FP.BF16.PACK_AB R92, R93, R92 ;  /* 0x0000005c5d5c723e */ /* 0x000fe400000010ff */
[----:B------:R-:W-:Y:S01]  /*9750*/  STS [R3], R80 ;  /* 0x0000005003007388 */ /* 0x000fe20000000800 */
[----:B------:R-:W-:Y:S01]  /*9760*/  F2FP.BF16.PACK_AB R94, R95, R94 ;  /* 0x0000005e5f5e723e */ /* 0x000fe200000010ff */
[----:B------:R-:W-:-:S02]  /*9770*/  FMUL.FTZ R129, R14, R129 ;  /* 0x000000810e817220 */ /* 0x000fc40000410000 */
[----:B------:R-:W-:Y:S01]  /*9780*/  STS [R3+0x400], R82 ;  /* 0x0004005203007388 */ /* 0x000fe20000000800 */
[----:B------:R-:W-:Y:S01]  /*9790*/  FMUL.FTZ R128, R14, R128 ;  /* 0x000000800e807220 */ /* 0x000fe20000410000 */
[----:B------:R-:W-:Y:S02]  /*97a0*/  F2FP.BF16.PACK_AB R100, R101, R100 ;  /* 0x000000646564723e */ /* 0x000fe400000010ff */
[----:B------:R-:W-:Y:S01]  /*97b0*/  STS [R5+0x2080], R72 ;  /* 0x0020804805007388 */ /* 0x000fe20000000800 */
[----:B------:R-:W-:Y:S02]  /*97c0*/  F2FP.BF16.PACK_AB R102, R103, R102 ;  /* 0x000000666766723e */ /* 0x000fe400000010ff */
[----:B------:R-:W-:Y:S01]  /*97d0*/  IADD3 R25, R0, R5, RZ ;  /* 0x0000000500197210 */ /* 0x000fe20007ffe0ff */
[----:B------:R-:W-:Y:S01]  /*97e0*/  STS [R5+0x2480], R74 ;  /* 0x0024804a05007388 */ /* 0x000fe20000000800 */
[----:B------:R-:W-:Y:S02]  /*97f0*/  F2FP.BF16.PACK_AB R112, R113, R112 ;  /* 0x000000707170723e */ /* 0x000fe400000010ff */
[----:B------:R-:W-:Y:S01]  /*9800*/  F2FP.BF16.PACK_AB R114, R115, R114 ;  /* 0x000000727372723e */ /* 0x000fe200000010ff */
[----:B------:R-:W-:Y:S01]  /*9810*/  STS [R3+0x2000], R76 ;  /* 0x0020004c03007388 */ /* 0x000fe20000000800 */
[----:B------:R-:W-:-:S03]  /*9820*/  IADD3 R29, R3, R0, RZ ;  /* 0x00000000031d7210 */ /* 0x000fc60007ffe0ff */
[----:B------:R-:W-:Y:S01]  /*9830*/  STS [R3+0x2400], R78 ;  /* 0x0024004e03007388 */ /* 0x000fe20000000800 */
[----:B------:R-:W-:Y:S01]  /*9840*/  F2FP.BF16.PACK_AB R104, R105, R104 ;  /* 0x000000686968723e */ /* 0x000fe200000010ff */
[C---:B------:R-:W-:Y:S01]  /*9850*/  FMUL.FTZ R133, R14.reuse, R133 ;  /* 0x000000850e857220 */ /* 0x040fe20000410000 */
[----:B------:R-:W-:Y:S01]  /*9860*/  F2FP.BF16.PACK_AB R106, R107, R106 ;  /* 0x0000006a6b6a723e */ /* 0x000fe200000010ff */
[----:B------:R-:W-:Y:S01]  /*9870*/  STS [R15+0x80], R84 ;  /* 0x000080540f007388 */ /* 0x000fe20000000800 */
[C---:B------:R-:W-:Y:S01]  /*9880*/  FMUL.FTZ R132, R14.reuse, R132 ;  /* 0x000000840e847220 */ /* 0x040fe20000410000 */
[----:B------:R-:W-:Y:S02]  /*9890*/  F2FP.BF16.PACK_AB R108, R109, R108 ;  /* 0x0000006c6d6c723e */ /* 0x000fe400000010ff */
[----:B------:R-:W-:Y:S01]  /*98a0*/  STS [R15+0x480], R86 ;  /* 0x000480560f007388 */ /* 0x000fe20000000800 */
[----:B------:R-:W-:Y:S01]  /*98b0*/  F2FP.BF16.PACK_AB R110, R111, R110 ;  /* 0x0000006e6f6e723e */ /* 0x000fe200000010ff */
[----:B------:R-:W-:-:S02]  /*98c0*/  FMUL.FTZ R145, R14, R145 ;  /* 0x000000910e917220 */ /* 0x000fc40000410000 */
[----:B------:R-:W-:Y:S01]  /*98d0*/  STS [R21], R96 ;  /* 0x0000006015007388 */ /* 0x000fe20000000800 */
[----:B------:R-:W-:Y:S01]  /*98e0*/  FMUL.FTZ R144, R14, R144 ;  /* 0x000000900e907220 */ /* 0x000fe20000410000 */
[----:B------:R-:W-:Y:S02]  /*98f0*/  F2FP.BF16.PACK_AB R116, R117, R116 ;  /* 0x000000747574723e */ /* 0x000fe400000010ff */
        /* <DEDUP_REMOVED lines=9> */
[----:B------:R-:W-:Y:S01]  /*9990*/  F2FP.BF16.PACK_AB R122, R123, R122 ;  /* 0x0000007a7b7a723e */ /* 0x000fe200000010ff */
[C---:B------:R-:W-:Y:S02]  /*99a0*/  FMUL.FTZ R149, R14.reuse, R149 ;  /* 0x000000950e957220 */ /* 0x040fe40000410000 */
        /* <DEDUP_REMOVED lines=24> */
[----:B------:R-:W-:Y:S01]  /*9b30*/  FMUL.FTZ R177, R14, R177 ;  /* 0x000000b10eb17220 */ /* 0x000fe20000410000 */
[----:B------:R-:W-:Y:S01]  /*9b40*/  F2FP.BF16.PACK_AB R142, R143, R142 ;  /* 0x0000008e8f8e723e */ /* 0x000fe200000010ff */
[----:B------:R-:W-:Y:S01]  /*9b50*/  IMAD.WIDE.U32 R8, R7, c[0x0][0x488], R8 ;  /* 0x0001220007087a25 */ /* 0x000fe200078e0008 */
[----:B------:R-:W-:Y:S01]  /*9b60*/  STS [R13+0x4000], R128 ;  /* 0x004000800d007388 */ /* 0x000fe20000000800 */
[----:B------:R-:W-:-:S02]  /*9b70*/  F2FP.BF16.PACK_AB R148, R149, R148 ;  /* 0x000000949594723e */ /* 0x000fc400000010ff */
[----:B------:R-:W-:Y:S01]  /*9b80*/  IMAD R6, R7, c[0x0][0x48c], R6 ;  /* 0x0001230007067a24 */ /* 0x000fe200078e0206 */
[----:B------:R-:W-:Y:S01]  /*9b90*/  STS [R13+0x4400], R130 ;  /* 0x004400820d007388 */ /* 0x000fe20000000800 */
        /* <DEDUP_REMOVED lines=17> */
[----:B------:R-:W-:Y:S02]  /*9cb0*/  F2FP.BF16.PACK_AB R166, R167, R166 ;  /* 0x000000a6a7a6723e */ /* 0x000fe400000010ff */
[----:B------:R-:W-:Y:S01]  /*9cc0*/  LEA R7, P0, R8, c[0x0][0x450], 0x2 ;  /* 0x0001140008077a11 */ /* 0x000fe200078010ff */
[----:B------:R-:W-:Y:S01]  /*9cd0*/  STS [R5+0x6080], R136 ;  /* 0x0060808805007388 */ /* 0x000fe20000000800 */
[----:B------:R-:W-:-:S03]  /*9ce0*/  IADD3 R9, R9, R6, RZ ;  /* 0x0000000609097210 */ /* 0x000fc60007ffe0ff */
[----:B------:R-:W-:Y:S01]  /*9cf0*/  STS [R5+0x6480], R138 ;  /* 0x0064808a05007388 */ /* 0x000fe20000000800 */
[----:B------:R-:W-:Y:S02]  /*9d00*/  F2FP.BF16.PACK_AB R14, R177, R14 ;  /* 0x0000000eb10e723e */ /* 0x000fe400000010ff */
[----:B------:R-:W-:Y:S01]  /*9d10*/  F2FP.BF16.PACK_AB R178, R179, R178 ;  /* 0x000000b2b3b2723e */ /* 0x000fe200000010ff */
[----:B------:R-:W-:Y:S01]  /*9d20*/  STS [R3+0x6000], R140 ;  /* 0x0060008c03007388 */ /* 0x000fe20000000800 */
[----:B------:R-:W-:-:S03]  /*9d30*/  F2FP.BF16.PACK_AB R168, R169, R168 ;  /* 0x000000a8a9a8723e */ /* 0x000fc600000010ff */
[----:B------:R2:W-:Y:S01]  /*9d40*/  STS [R3+0x6400], R142 ;  /* 0x0064008e03007388 */ /* 0x0005e20000000800 */
[----:B------:R-:W-:-:S03]  /*9d50*/  F2FP.BF16.PACK_AB R170, R171, R170 ;  /* 0x000000aaabaa723e */ /* 0x000fc600000010ff */
[----:B------:R-:W-:Y:S01]  /*9d60*/  STS [R15+0x4080], R148 ;  /* 0x004080940f007388 */ /* 0x000fe20000000800 */
[----:B------:R-:W-:-:S03]  /*9d70*/  F2FP.BF16.PACK_AB R174, R175, R174 ;  /* 0x000000aeafae723e */ /* 0x000fc600000010ff */
[----:B------:R-:W-:Y:S01]  /*9d80*/  STS [R15+0x4480], R150 ;  /* 0x004480960f007388 */ /* 0x000fe20000000800 */
[----:B------:R-:W-:-:S03]  /*9d90*/  LEA.HI.X R9, R8, c[0x0][0x454], R9, 0x2, P0 ;  /* 0x0001150008097a11 */ /* 0x000fc600000f1409 */
        /* <DEDUP_REMOVED lines=25> */
[----:B---3--:R-:W-:Y:S04]  /*9f30*/  @!P5 ST.E [R12.64], R26 ;  /* 0x0000001a0c00d985 */ /* 0x008fe8000c101916 */
[----:B----4-:R-:W-:Y:S04]  /*9f40*/  @!P4 ST.E [R10.64], R23 ;  /* 0x000000170a00c985 */ /* 0x010fe8000c101916 */
[----:B------:R1:W-:Y:S04]  /*9f50*/  @!P3 ST.E [R68.64], R19 ;  /* 0x000000134400b985 */ /* 0x0003e8000c101916 */
[----:B------:R2:W3:Y:S04]  /*9f60*/  LDS.128 R64, [R3+0x880] ;  /* 0x0008800003407984 */ /* 0x0004e80000000c00 */
[----:B------:R2:W4:Y:S04]  /*9f70*/  LDS.128 R60, [R3+0x1080] ;  /* 0x00108000033c7984 */ /* 0x0005280000000c00 */
[----:B------:R2:W1:Y:S04]  /*9f80*/  LDS.128 R56, [R3+0x1880] ;  /* 0x0018800003387984 */ /* 0x0004680000000c00 */
        /* <DEDUP_REMOVED lines=12> */
[----:B------:R-:W-:-:S04]  /*a050*/  LEA R0, P0, R16, c[0x0][0x380], 0x1 ;  /* 0x0000e00010007a11 */ /* 0x000fc800078008ff */
[----:B-1----:R-:W-:Y:S02]  /*a060*/  LEA.HI.X R68, R16, c[0x0][0x384], R5, 0x1, P0 ;  /* 0x0000e10010447a11 */ /* 0x002fe400000f0c05 */
[----:B------:R-:W-:Y:S01]  /*a070*/  ISETP.GE.AND P0, PT, R252, R2, PT ;  /* 0x00000002fc00720c */ /* 0x000fe20003f06270 */
[----:B------:R1:W1:Y:S01]  /*a080*/  SHFL.IDX PT, R70, R0, RZ, 0x181f ;  /* 0x00181fff00467589 */ /* 0x00026200000e0000 */
[----:B------:R-:W-:Y:S03]  /*a090*/  BSSY B0, `(.L_x_2581) ;  /* 0x000000e000007945 */ /* 0x000fe60003800000 */
[----:B------:R1:W1:Y:S08]  /*a0a0*/  SHFL.IDX PT, R71, R68, RZ, 0x181f ;  /* 0x00181fff44477589 */ /* 0x00027000000e0000 */
[----:B------:R-:W-:Y:S05]  /*a0b0*/  @P0 BRA `(.L_x_2582) ;  /* 0x000000b000000947 */ /* 0x000fea0003800000 */
[----:B---34-:R-:W3:Y:S01]  /*a0c0*/  LDS.128 R16, [R3+0x80] ;  /* 0x0000800003107984 */ /* 0x018ee20000000c00 */
[----:B-----5:R-:W-:-:S02]  /*a0d0*/  ISETP.GE.AND P0, PT, R75, c[0x0][0x3c8], PT ;  /* 0x0000f2004b007a0c */ /* 0x020fc40003f06270 */
[----:B------:R-:W-:Y:S01]  /*a0e0*/  ISETP.GE.AND P1, PT, R172, c[0x0][0x3c8], PT ;  /* 0x0000f200ac007a0c */ /* 0x000fe20003f26270 */
[----:B------:R-:W4:Y:S10]  /*a0f0*/  LDS.128 R4, [R3+0x4080] ;  /* 0x0040800003047984 */ /* 0x000f340000000c00 */
[----:B------:R-:W-:-:S02]  /*a100*/  @!P0 SHF.R.S32.HI R69, RZ, 0x1f, R75 ;  /* 0x0000001fff458819 */ /* 0x000fc4000001144b */
[----:B-1----:R-:W-:Y:S02]  /*a110*/  @!P1 IMAD.WIDE R72, R172, 0x2, R70 ;  /* 0x00000002ac489825 */ /* 0x002fe400078e0246 */
[----:B------:R-:W-:-:S04]  /*a120*/  @!P0 LEA.HI R69, R69, R75, RZ, 0x3 ;  /* 0x0000004b45458211 */ /* 0x000fc800078f18ff */
[----:B------:R-:W-:-:S05]  /*a130*/  @!P0 LOP3.LUT R69, R69, 0xfffffff8, RZ, 0xc0, !PT ;  /* 0xfffffff845458812 */ /* 0x000fca00078ec0ff */
[----:B------:R-:W-:Y:S01]  /*a140*/  @!P0 IMAD.WIDE R70, R69, 0x2, R70 ;  /* 0x0000000245468825 */ /* 0x000fe200078e0246 */
[----:B---3--:R1:W-:Y:S04]  /*a150*/  @!P1 ST.E.128 [R72.64], R16 ;  /* 0x0000001048009985 */ /* 0x0083e8000c101d16 */
[----:B----4-:R1:W-:Y:S02]  /*a160*/  @!P0 ST.E.128 [R70.64], R4 ;  /* 0x0000000446008985 */ /* 0x0103e4000c101d16 */
.L_x_2582:
[----:B---34-:R-:W-:Y:S05]  /*a170*/  BSYNC B0 ;  /* 0x0000000000007941 */ /* 0x018fea0003800000 */
.L_x_2581:
[----:B--2---:R-:W-:Y:S01]  /*a180*/  IADD3 R3, R252, 0x10, RZ ;  /* 0x00000010fc037810 */ /* 0x004fe20007ffe0ff */
[----:B-1----:R1:W2:Y:S01]  /*a190*/  SHFL.IDX PT, R5, R68, 0x1, 0x181f ;  /* 0x00381f0044057f89 */ /* 0x0022a200000e0000 */
[----:B------:R-:W-:Y:S02]  /*a1a0*/  BSSY B0, `(.L_x_2583) ;  /* 0x000000d000007945 */ /* 0x000fe40003800000 */
[----:B------:R-:W-:Y:S01]  /*a1b0*/  ISETP.GE.AND P0, PT, R3, R2, PT ;  /* 0x000000020300720c */ /* 0x000fe20003f06270 */
[----:B------:R1:W3:-:S12]  /*a1c0*/  SHFL.IDX PT, R4, R0, 0x1, 0x181f ;  /* 0x00381f0000047f89 */ /* 0x0002d800000e0000 */
[----:B------:R-:W-:Y:S05]  /*a1d0*/  @P0 BRA `(.L_x_2584) ;  /* 0x0000009000000947 */ /* 0x000fea0003800000 */
[----:B-----5:R-:W-:Y:S02]  /*a1e0*/  ISETP.GE.AND P0, PT, R75, c[0x0][0x3c8], PT ;  /* 0x0000f2004b007a0c */ /* 0x020fe40003f06270 */
        /* <DEDUP_REMOVED lines=8> */
.L_x_2584:
[----:B------:R-:W-:Y:S05]  /*a270*/  BSYNC B0 ;  /* 0x0000000000007941 */ /* 0x000fea0003800000 */
.L_x_2583:
[----:B------:R-:W-:Y:S01]  /*a280*/  IADD3 R3, R252, 0x20, RZ ;  /* 0x00000020fc037810 */ /* 0x000fe20007ffe0ff */
[----:B--2---:R2:W4:Y:S01]  /*a290*/  SHFL.IDX PT, R5, R68, 0x2, 0x181f ;  /* 0x00581f0044057f89 */ /* 0x00452200000e0000 */
[----:B------:R-:W-:Y:S02]  /*a2a0*/  BSSY B0, `(.L_x_2585) ;  /* 0x000000d000007945 */ /* 0x000fe40003800000 */
[----:B------:R-:W-:Y:S01]  /*a2b0*/  ISETP.GE.AND P0, PT, R3, R2, PT ;  /* 0x000000020300720c */ /* 0x000fe20003f06270 */
[----:B---3--:R2:W3:-:S12]  /*a2c0*/  SHFL.IDX PT, R4, R0, 0x2, 0x181f ;  /* 0x00581f0000047f89 */ /* 0x0084d800000e0000 */
        /* <DEDUP_REMOVED lines=10> */
.L_x_2586:
[----:B------:R-:W-:Y:S05]  /*a370*/  BSYNC B0 ;  /* 0x0000000000007941 */ /* 0x000fea0003800000 */
.L_x_2585:
[----:B------:R-:W-:Y:S01]  /*a380*/  IADD3 R3, R252, 0x30, RZ ;  /* 0x00000030fc037810 */ /* 0x000fe20007ffe0ff */
[----:B---34-:R3:W4:Y:S01]  /*a390*/  SHFL.IDX PT, R5, R68, 0x3, 0x181f ;  /* 0x00781f0044057f89 */ /* 0x01872200000e0000 */
[----:B------:R-:W-:Y:S02]  /*a3a0*/  BSSY B0, `(.L_x_2587) ;  /* 0x000000d000007945 */ /* 0x000fe40003800000 */
[----:B------:R-:W-:Y:S01]  /*a3b0*/  ISETP.GE.AND P0, PT, R3, R2, PT ;  /* 0x000000020300720c */ /* 0x000fe20003f06270 */
[----:B------:R3:W1:-:S12]  /*a3c0*/  SHFL.IDX PT, R4, R0, 0x3, 0x181f ;  /* 0x00781f0000047f89 */ /* 0x00065800000e0000 */
        /* <DEDUP_REMOVED lines=10> */
.L_x_2588:
[----:B------:R-:W-:Y:S05]  /*a470*/  BSYNC B0 ;  /* 0x0000000000007941 */ /* 0x000fea0003800000 */
.L_x_2587:
[----:B------:R-:W-:Y:S01]  /*a480*/  IADD3 R3, R252, 0x40, RZ ;  /* 0x00000040fc037810 */ /* 0x000fe20007ffe0ff */
[----:B-1--4-:R1:W4:Y:S01]  /*a490*/  SHFL.IDX PT, R5, R68, 0x4, 0x181f ;  /* 0x00981f0044057f89 */ /* 0x01232200000e0000 */
[----:B------:R-:W-:Y:S02]  /*a4a0*/  BSSY B0, `(.L_x_2589) ;  /* 0x000000d000007945 */ /* 0x000fe40003800000 */
[----:B------:R-:W-:Y:S01]  /*a4b0*/  ISETP.GE.AND P0, PT, R3, R2, PT ;  /* 0x000000020300720c */ /* 0x000fe20003f06270 */
[----:B------:R1:W2:-:S12]  /*a4c0*/  SHFL.IDX PT, R4, R0, 0x4, 0x181f ;  /* 0x00981f0000047f89 */ /* 0x00029800000e0000 */
        /* <DEDUP_REMOVED lines=10> */
.L_x_2590:
[----:B------:R-:W-:Y:S05]  /*a570*/  BSYNC B0 ;  /* 0x0000000000007941 */ /* 0x000fea0003800000 */
.L_x_2589:
[----:B------:R-:W-:Y:S01]  /*a580*/  IADD3 R3, R252, 0x50, RZ ;  /* 0x00000050fc037810 */ /* 0x000fe20007ffe0ff */
[----:B--2-4-:R2:W4:Y:S01]  /*a590*/  SHFL.IDX PT, R5, R68, 0x5, 0x181f ;  /* 0x00b81f0044057f89 */ /* 0x01452200000e0000 */
        /* <DEDUP_REMOVED lines=13> */
.L_x_2592:
[----:B------:R-:W-:Y:S05]  /*a670*/  BSYNC B0 ;  /* 0x0000000000007941 */ /* 0x000fea0003800000 */
.L_x_2591:
        /* <DEDUP_REMOVED lines=15> */
.L_x_2594:
[----:B------:R-:W-:Y:S05]  /*a770*/  BSYNC B0 ;  /* 0x0000000000007941 */ /* 0x000fea0003800000 */
.L_x_2593:
[----:B------:R-:W-:Y:S01]  /*a780*/  IADD3 R3, R252, 0x70, RZ ;  /* 0x00000070fc037810 */ /* 0x000fe20007ffe0ff */
[----:B--2-4-:R2:W4:Y:S03]  /*a790*/  SHFL.IDX PT, R5, R68, 0x7, 0x181f ;  /* 0x00f81f0044057f89 */ /* 0x01452600000e0000 */
[----:B------:R-:W-:Y:S01]  /*a7a0*/  ISETP.GE.AND P0, PT, R3, R2, PT ;  /* 0x000000020300720c */ /* 0x000fe20003f06270 */
[----:B------:R2:W1:-:S12]  /*a7b0*/  SHFL.IDX PT, R4, R0, 0x7, 0x181f ;  /* 0x00f81f0000047f89 */ /* 0x00045800000e0000 */
[----:B------:R-:W-:Y:S05]  /*a7c0*/  @P0 EXIT ;  /* 0x000000000000094d */ /* 0x000fea0003800000 */
[----:B-----5:R-:W-:-:S13]  /*a7d0*/  ISETP.GE.AND P0, PT, R172, c[0x0][0x3c8], PT ;  /* 0x0000f200ac007a0c */ /* 0x020fda0003f06270 */
[----:B-1--4-:R-:W-:-:S05]  /*a7e0*/  @!P0 IMAD.WIDE R2, R172, 0x2, R4 ;  /* 0x00000002ac028825 */ /* 0x012fca00078e0204 */
[----:B------:R1:W-:Y:S01]  /*a7f0*/  @!P0 ST.E.128 [R2.64], R40 ;  /* 0x0000002802008985 */ /* 0x0003e2000c101d16 */
[----:B------:R-:W-:-:S13]  /*a800*/  ISETP.GE.AND P0, PT, R75, c[0x0][0x3c8], PT ;  /* 0x0000f2004b007a0c */ /* 0x000fda0003f06270 */
[----:B------:R-:W-:Y:S05]  /*a810*/  @P0 EXIT ;  /* 0x000000000000094d */ /* 0x000fea0003800000 */
[----:B--23--:R-:W-:-:S04]  /*a820*/  SHF.R.S32.HI R0, RZ, 0x1f, R75 ;  /* 0x0000001fff007819 */ /* 0x00cfc8000001144b */
[----:B------:R-:W-:-:S04]  /*a830*/  LEA.HI R0, R0, R75, RZ, 0x3 ;  /* 0x0000004b00007211 */ /* 0x000fc800078f18ff */
[----:B-1----:R-:W-:-:S05]  /*a840*/  LOP3.LUT R3, R0, 0xfffffff8, RZ, 0xc0, !PT ;  /* 0xfffffff800037812 */ /* 0x002fca00078ec0ff */
[----:B------:R-:W-:-:S05]  /*a850*/  IMAD.WIDE R4, R3, 0x2, R4 ;  /* 0x0000000203047825 */ /* 0x000fca00078e0204 */
[----:B------:R-:W-:Y:S01]  /*a860*/  ST.E.128 [R4.64], R8 ;  /* 0x0000000804007985 */ /* 0x000fe2000c101d16 */
[----:B------:R-:W-:Y:S05]  /*a870*/  EXIT ;  /* 0x000000000000794d */ /* 0x000fea0003800000 */
.L_x_2595:
        /* <DEDUP_REMOVED lines=16> */
.L_x_3797:


//--------------------- .text._ZN7cutlass13device_kernelIN5flash19enable_sm80_to_sm89INS1_16FlashAttnFwdSm80INS1_25CollectiveMainloopFwdSm80ILi4ELi1ELb0EN4cute5tupleIJNS5_1CILi128EEENS7_ILi64EEES8_EEELi128ENS_10bfloat16_tEfNS_4arch4Sm80ELb0ELb0ELb0ELb1ELb0ELb0ELb1ELb0EEENS1_21CollectiveEpilogueFwdINS6_IJS8_S8_S9_EEENS6_IJNS7_ILi1EEESH_SH_EEESB_SD_Li128ELb1ELb1ELb0ELb0EEENS1_19SingleTileSchedulerILb1ELb0ELb1ELi128EEEEEEEEEvNT_6ParamsE --------------------------
	.section	.text._ZN7cutlass13device_kernelIN5flash19enable_sm80_to_sm89INS1_16FlashAttnFwdSm80INS1_25CollectiveMainloopFwdSm80ILi4ELi1ELb0EN4cute5tupleIJNS5_1CILi128EEENS7_ILi64EEES8_EEELi128ENS_10bfloat16_tEfNS_4arch4Sm80ELb0ELb0ELb0ELb1ELb0ELb0ELb1ELb0EEENS1_21CollectiveEpilogueFwdINS6_IJS8_S8_S9_EEENS6_IJNS7_ILi1EEESH_SH_EEESB_SD_Li128ELb1ELb1ELb0ELb0EEENS1_19SingleTileSchedulerILb1ELb0ELb1ELi128EEEEEEEEEvNT_6ParamsE,"ax",@progbits
	.sectioninfo	@"SHI_REGISTERS=255"
	.align	128
.text._ZN7cutlass13device_kernelIN5flash19enable_sm80_to_sm89INS1_16FlashAttnFwdSm80INS1_25CollectiveMainloopFwdSm80ILi4ELi1ELb0EN4cute5tupleIJNS5_1CILi128EEENS7_ILi64EEES8_EEELi128ENS_10bfloat16_tEfNS_4arch4Sm80ELb0ELb0ELb0ELb1ELb0ELb0ELb1ELb0EEENS1_21CollectiveEpilogueFwdINS6_IJS8_S8_S9_EEENS6_IJNS7_ILi1EEESH_SH_EEESB_SD_Li128ELb1ELb1ELb0ELb0EEENS1_19SingleTileSchedulerILb1ELb0ELb1ELi128EEEEEEEEEvNT_6ParamsE:
        .type           _ZN7cutlass13device_kernelIN5flash19enable_sm80_to_sm89INS1_16FlashAttnFwdSm80INS1_25CollectiveMainloopFwdSm80ILi4ELi1ELb0EN4cute5tupleIJNS5_1CILi128EEENS7_ILi64EEES8_EEELi128ENS_10bfloat16_tEfNS_4arch4Sm80ELb0ELb0ELb0ELb1ELb0ELb0ELb1ELb0EEENS1_21CollectiveEpilogueFwdINS6_IJS8_S8_S9_EEENS6_IJNS7_ILi1EEESH_SH_EEESB_SD_Li128ELb1ELb1ELb0ELb0EEENS1_19SingleTileSchedulerILb1ELb0ELb1ELi128EEEEEEEEEvNT_6ParamsE,@function
        .size           _ZN7cutlass13device_kernelIN5flash19enable_sm80_to_sm89INS1_16FlashAttnFwdSm80INS1_25CollectiveMainloopFwdSm80ILi4ELi1ELb0EN4cute5tupleIJNS5_1CILi128EEENS7_ILi64EEES8_EEELi128ENS_10bfloat16_tEfNS_4arch4Sm80ELb0ELb0ELb0ELb1ELb0ELb0ELb1ELb0EEENS1_21CollectiveEpilogueFwdINS6_IJS8_S8_S9_EEENS6_IJNS7_ILi1EEESH_SH_EEESB_SD_Li128ELb1ELb1ELb0ELb0EEENS1_19SingleTileSchedulerILb1ELb0ELb1ELi128EEEEEEEEEvNT_6ParamsE,(.L_x_3798 - _ZN7cutlass13device_kernelIN5flash19enable_sm80_to_sm89INS1_16FlashAttnFwdSm80INS1_25CollectiveMainloopFwdSm80ILi4ELi1ELb0EN4cute5tupleIJNS5_1CILi128EEENS7_ILi64EEES8_EEELi128ENS_10bfloat16_tEfNS_4arch4Sm80ELb0ELb0ELb0ELb1ELb0ELb0ELb1ELb0EEENS1_21CollectiveEpilogueFwdINS6_IJS8_S8_S9_EEENS6_IJNS7_ILi1EEESH_SH_EEESB_SD_Li128ELb1ELb1ELb0ELb0EEENS1_19SingleTileSchedulerILb1ELb0ELb1ELi128EEEEEEEEEvNT_6ParamsE)
        .other          _ZN7cutlass13device_kernelIN5flash19enable_sm80_to_sm89INS1_16FlashAttnFwdSm80INS1_25CollectiveMainloopFwdSm80ILi4ELi1ELb0EN4cute5tupleIJNS5_1CILi128EEENS7_ILi64EEES8_EEELi128ENS_10bfloat16_tEfNS_4arch4Sm80ELb0ELb0ELb0ELb1ELb0ELb0ELb1ELb0EEENS1_21CollectiveEpilogueFwdINS6_IJS8_S8_S9_EEENS6_IJNS7_ILi1EEESH_SH_EEESB_SD_Li128ELb1ELb1ELb0ELb0EEENS1_19SingleTileSchedulerILb1ELb0ELb1ELi128EEEEEEEEEvNT_6ParamsE,@"STO_CUDA_ENTRY STV_DEFAULT"
_ZN7cutlass13device_kernelIN5flash19enable_sm80_to_sm89INS1_16FlashAttnFwdSm80INS1_25CollectiveMainloopFwdSm80ILi4ELi1ELb0EN4cute5tupleIJNS5_1CILi128EEENS7_ILi64EEES8_EEELi128ENS_10bfloat16_tEfNS_4arch4Sm80ELb0ELb0ELb0ELb1ELb0ELb0ELb1ELb0EEENS1_21CollectiveEpilogueFwdINS6_IJS8_S8_S9_EEENS6_IJNS7_ILi1EEESH_SH_EEESB_SD_Li128ELb1ELb1ELb0ELb0EEENS1_19SingleTileSchedulerILb1ELb0ELb1ELi128EEEEEEEEEvNT_6ParamsE:
        /* <DEDUP_REMOVED lines=17> */
.L_x_2597:
        /* <DEDUP_REMOVED lines=8> */
.L_x_2599:
[----:B------:R-:W-:-:S05]  /*0190*/  MOV R0, c[0x0][0x54c] ;  /* 0x0001530000007a02 */ /* 0x000fca0000000f00 */
.L_x_2598:
[----:B-----5:R-:W-:Y:S01]  /*01a0*/  IMAD R0, R0, c[0x0][0x548], RZ ;  /* 0x0001520000007a24 */ /* 0x020fe200078e02ff */
[----:B-1----:R-:W-:-:S04]  /*01b0*/  SHF.L.U32 R2, R32, 0x7, RZ ;  /* 0x0000000720027819 */ /* 0x002fc800000006ff */
[----:B------:R-:W-:-:S04]  /*01c0*/  ISETP.GE.AND P0, PT, R2, R0, PT ;  /* 0x000000000200720c */ /* 0x000fc80003f06270 */
[----:B------:R-:W-:-:S05]  /*01d0*/  SEL R0, R5, 0xffffffff, !P0 ;  /* 0xffffffff05007807 */ /* 0x000fca0004000000 */
[----:B------:R1:W-:Y:S01]  /*01e0*/  STL [R1+0x40], R0 ;  /* 0x0000400001007387 */ /* 0x0003e20000100800 */
[----:B------:R-:W-:Y:S05]  /*01f0*/  BRA `(.L_x_2600) ;  /* 0x0000013000007947 */ /* 0x000fea0003800000 */
.L_x_2596:
[----:B---3--:R-:W-:-:S04]  /*0200*/  ISETP.NE.U32.AND P0, PT, RZ, c[0x0][0x568], PT ;  /* 0x00015a00ff007a0c */ /* 0x008fc80003f05070 */
[----:B------:R-:W-:-:S13]  /*0210*/  ISETP.NE.AND.EX P0, PT, RZ, c[0x0][0x56c], PT, P0 ;  /* 0x00015b00ff007a0c */ /* 0x000fda0003f05300 */
[----:B------:R-:W-:Y:S05]  /*0220*/  @!P0 BRA `(.L_x_2601) ;  /* 0x0000002000008947 */ /* 0x000fea0003800000 */
[----:B------:R1:W5:Y:S01]  /*0230*/  LDG.E R0, [R2.64] ;  /* 0x0000001002007981 */ /* 0x000362000c1e1900 */
[----:B------:R-:W-:Y:S05]  /*0240*/  BRA `(.L_x_2602) ;  /* 0x0000009000007947 */ /* 0x000fea0003800000 */
.L_x_2601:
        /* <DEDUP_REMOVED lines=8> */
.L_x_2603:
[----:B------:R-:W-:-:S05]  /*02d0*/  MOV R0, c[0x0][0x54c] ;  /* 0x0001530000007a02 */ /* 0x000fca0000000f00 */
.L_x_2602:
[----:B-----5:R-:W-:Y:S01]  /*02e0*/  IMAD R0, R0, c[0x0][0x548], RZ ;  /* 0x0001520000007a24 */ /* 0x020fe200078e02ff */
[----:B-1----:R-:W-:-:S04]  /*02f0*/  SHF.L.U32 R2, R32, 0x7, RZ ;  /* 0x0000000720027819 */ /* 0x002fc800000006ff */
[----:B------:R-:W-:-:S04]  /*0300*/  ISETP.GE.AND P0, PT, R2, R0, PT ;  /* 0x000000000200720c */ /* 0x000fc80003f06270 */
[----:B------:R-:W-:-:S05]  /*0310*/  SEL R0, R5, 0xffffffff, !P0 ;  /* 0xffffffff05007807 */ /* 0x000fca0004000000 */
[----:B------:R1:W-:Y:S04]  /*0320*/  STL [R1+0x40], R0 ;  /* 0x0000400001007387 */ /* 0x0003e80000100800 */
.L_x_2600:
        /* <DEDUP_REMOVED lines=29> */
.L_x_2604:
[----:B------:R-:W-:-:S04]  /*0500*/  ISETP.NE.U32.AND P0, PT, RZ, c[0x0][0x368], PT ;  /* 0x0000da00ff007a0c */ /* 0x000fc80003f05070 */
[----:B------:R-:W-:-:S13]  /*0510*/  ISETP.NE.AND.EX P0, PT, RZ, c[0x0][0x36c], PT, P0 ;  /* 0x0000db00ff007a0c */ /* 0x000fda0003f05300 */
[----:B------:R-:W-:Y:S05]  /*0520*/  @!P0 BRA `(.L_x_2605) ;  /* 0x0000004000008947 */ /* 0x000fea0003800000 */
[----:B------:R-:W-:-:S05]  /*0530*/  IMAD.WIDE R2, R60, R10, c[0x0][0x368] ;  /* 0x0000da003c027625 */ /* 0x000fca00078e020a */
[----:B------:R-:W2:Y:S02]  /*0540*/  LDG.E R0, [R2.64] ;  /* 0x0000001002007981 */ /* 0x000ea4000c1e1900 */
[----:B--2---:R1:W2:Y:S02]  /*0550*/  R2UR UR19, R0 ;  /* 0x00000000001373c2 */ /* 0x0042a400000e0000 */
[----:B-12---:R-:W-:Y:S05]  /*0560*/  BRA `(.L_x_2606) ;  /* 0x0000006000007947 */ /* 0x006fea0003800000 */
.L_x_2605:
[----:B------:R-:W-:Y:S05]  /*0570*/  @!P4 BRA `(.L_x_2606) ;  /* 0x000000500000c947 */ /* 0x000fea0003800000 */
[----:B------:R1:W2:Y:S04]  /*0580*/  LDG.E R0, [R2.64] ;  /* 0x0000001002007981 */ /* 0x0002a8000c1e1900 */
[----:B-1----:R-:W3:Y:S01]  /*0590*/  LDG.E R2, [R2.64+0x4] ;  /* 0x0000041002027981 */ /* 0x002ee2000c1e1900 */
[----:B--2---:R-:W1:Y:S08]  /*05a0*/  R2UR UR5, R0 ;  /* 0x00000000000573c2 */ /* 0x004e7000000e0000 */
[----:B---3--:R-:W1:Y:S02]  /*05b0*/  R2UR UR6, R2 ;  /* 0x00000000020673c2 */ /* 0x008e6400000e0000 */
[----:B-1----:R-:W-:-:S06]  /*05c0*/  UIADD3 UR19, -UR5, UR6, URZ ;  /* 0x0000000605137290 */ /* 0x002fcc000fffe13f */
.L_x_2606:
        /* <DEDUP_REMOVED lines=133> */
[----:B------:R-:W-:Y:S01]  /*0e20*/  IADD3 R0, P0, R9, R28, RZ ;  /* 0x0000001c09007210 */ /* 0x000fe20007f1e0ff */
        /* <DEDUP_REMOVED lines=96> */
.L_x_2609:
[----:B---34-:R-:W-:Y:S05]  /*1430*/  BSYNC B0 ;  /* 0x0000000000007941 */ /* 0x018fea0003800000 */
.L_x_2608:
        /* <DEDUP_REMOVED lines=16> */
.L_x_2611:
[----:B------:R-:W-:Y:S05]  /*1540*/  BSYNC B0 ;  /* 0x0000000000007941 */ /* 0x000fea0003800000 */
.L_x_2610:
        /* <DEDUP_REMOVED lines=16> */
.L_x_2613:
[----:B------:R-:W-:Y:S05]  /*1650*/  BSYNC B0 ;  /* 0x0000000000007941 */ /* 0x000fea0003800000 */
.L_x_2612:
        /* <DEDUP_REMOVED lines=16> */
.L_x_2615:
[----:B------:R-:W-:Y:S05]  /*1760*/  BSYNC B0 ;  /* 0x0000000000007941 */ /* 0x000fea0003800000 */
.L_x_2614:
        /* <DEDUP_REMOVED lines=16> */
.L_x_2617:
[----:B------:R-:W-:Y:S05]  /*1870*/  BSYNC B0 ;  /* 0x0000000000007941 */ /* 0x000fea0003800000 */
.L_x_2616:
        /* <DEDUP_REMOVED lines=16> */
.L_x_2619:
[----:B------:R-:W-:Y:S05]  /*1980*/  BSYNC B0 ;  /* 0x0000000000007941 */ /* 0x000fea0003800000 */
.L_x_2618:
        /* <DEDUP_REMOVED lines=16> */
.L_x_2621:
[----:B------:R-:W-:Y:S05]  /*1a90*/  BSYNC B0 ;  /* 0x0000000000007941 */ /* 0x000fea0003800000 */
.L_x_2620:
        /* <DEDUP_REMOVED lines=20> */
[----:B------:R-:W-:Y:S01]  /*1be0*/  IMAD.U32 R154, RZ, RZ, UR21 ;  /* 0x00000015ff9a7e24 */ /* 0x000fe2000f8e00ff */
[----:B------:R-:W-:Y:S01]  /*1bf0*/  UIMAD.WIDE.U32 UR10, UR6, 0x20, URZ ;  /* 0x00000020060a78a5 */ /* 0x000fe2000f8e003f */
[----:B------:R-:W-:Y:S01]  /*1c00*/  LEA.HI R155, R25, R157, RZ, 0x5 ;  /* 0x0000009d199b7211 */ /* 0x000fe200078f28ff */
        /* <DEDUP_REMOVED lines=13> */
[----:B------:R-:W-:Y:S01]  /*1ce0*/  ISETP.GE.AND P5, PT, R2, 0x31, PT ;  /* 0x000000310200780c */ /* 0x000fe20003fa6270 */
[----:B------:R-:W-:Y:S02]  /*1cf0*/  IMAD.WIDE.U32 R4, R154, UR15, R158 ;  /* 0x0000000f9a047c25 */ /* 0x000fe4000f8e009e */
        /* <DEDUP_REMOVED lines=9> */
[----:B-1----:R-:W-:Y:S02]  /*1d90*/  IMAD.U32 R6, RZ, RZ, UR7 ;  /* 0x00000007ff067e24 */ /* 0x002fe4000f8e00ff */
[----:B----4-:R-:W-:-:S05]  /*1da0*/  IMAD.MOV.U32 R8, RZ, RZ, c[0x0][0x1e0] ;  /* 0x00007800ff087624 */ /* 0x010fca00078e00ff */
[C---:B------:R-:W-:Y:S01]  /*1db0*/  @P1 LEA R2, P4, R8.reuse, R4, 0x4 ;  /* 0x0000000408021211 */ /* 0x040fe200078820ff */
[----:B------:R-:W-:Y:S01]  /*1dc0*/  @!PT LDS RZ, [RZ] ;  /* 0x00000000fffff984 */ /* 0x000fe20000000800 */
[----:B------:R-:W-:Y:S01]  /*1dd0*/  @!PT LDS RZ, [RZ] ;  /* 0x00000000fffff984 */ /* 0x000fe20000000800 */
[----:B------:R-:W-:Y:S01]  /*1de0*/  @!PT LDS RZ, [RZ] ;  /* 0x00000000fffff984 */ /* 0x000fe20000000800 */
[----:B------:R1:W-:Y:S03]  /*1df0*/  @P2 LDGSTS.E.BYPASS.LTC128B.128 [R239+0x4100], [R12.64], !P3 ;  /* 0x041000000cef2fae */ /* 0x0003e6000d901d50 */
[C---:B------:R-:W-:Y:S01]  /*1e00*/  @P1 LEA.HI.X R6, R8.reuse, R5, R6, 0x4, P4 ;  /* 0x0000000508061211 */ /* 0x040fe200020f2406 */
[----:B------:R-:W-:Y:S01]  /*1e10*/  @P5 IMAD.WIDE.U32 R8, R8, 0x30, R4 ;  /* 0x0000003008085825 */ /* 0x000fe200078e0004 */
[----:B------:R-:W-:Y:S01]  /*1e20*/  @P1 LEA R10, P4, R2, c[0x0][0x1c8], 0x1 ;  /* 0x00007200020a1a11 */ /* 0x000fe200078808ff */
[----:B------:R1:W-:Y:S01]  /*1e30*/  @P2 LDGSTS.E.BYPASS.LTC128B.128 [R239+0x6100], [R12.64+0x80], !P0 ;  /* 0x061000800cef2fae */ /* 0x0003e2000c101d50 */
[----:B------:R-:W-:Y:S02]  /*1e40*/  LOP3.LUT P2, RZ, R36, 0x2, RZ, 0xc0, !PT ;  /* 0x0000000224ff7812 */ /* 0x000fe4000784c0ff */
        /* <DEDUP_REMOVED lines=13> */
[----:B------:R-:W-:-:S02]  /*1f20*/  ULDC.64 UR4, c[0x0][0x208] ;  /* 0x0000820000047ab9 */ /* 0x000fc40000000a00 */
[----:B------:R-:W-:Y:S01]  /*1f30*/  @P5 LEA.HI.X R5, R8, c[0x0][0x1cc], R2, 0x1, P4 ;  /* 0x0000730008055a11 */ /* 0x000fe200020f0c02 */
[----:B------:R5:W-:Y:S01]  /*1f40*/  @P6 LDGSTS.E.BYPASS.LTC128B.128 [R239+0x7100], [R6.64+0x80], !P0 ;  /* 0x0710008006ef6fae */ /* 0x000be2000c101d50 */
[----:B------:R-:W-:Y:S01]  /*1f50*/  IMAD.SHL.U32 R2, R22, 0x40, RZ ;  /* 0x0000004016027824 */ /* 0x000fe200078e00ff */
[----:B------:R-:W-:Y:S01]  /*1f60*/  UIMAD UR9, UR9, UR4, URZ ;  /* 0x00000004090972a4 */ /* 0x000fe2000f8e023f */
[----:B------:R-:W-:Y:S01]  /*1f70*/  IMAD.SHL.U32 R8, R28, 0x8, RZ ;  /* 0x000000081c087824 */ /* 0x000fe200078e00ff */
[----:B------:R2:W-:Y:S01]  /*1f80*/  @P5 LDGSTS.E.BYPASS.LTC128B.128 [R239+0x5900], [R4.64], !P3 ;  /* 0x0590000004ef5fae */ /* 0x0005e2000d901d50 */
[----:B------:R-:W-:Y:S02]  /*1f90*/  UIMAD.WIDE.U32 UR12, UR15, UR4, URZ ;  /* 0x000000040f0c72a5 */ /* 0x000fe4000f8e003f */
[----:B------:R-:W-:Y:S01]  /*1fa0*/  UIMAD UR9, UR15, UR5, UR9 ;  /* 0x000000050f0972a4 */ /* 0x000fe2000f8e0209 */
[----:B------:R2:W-:Y:S01]  /*1fb0*/  @P5 LDGSTS.E.BYPASS.LTC128B.128 [R239+0x7900], [R4.64+0x80], !P0 ;  /* 0x0790008004ef5fae */ /* 0x0005e2000c101d50 */
[----:B------:R-:W-:-:S02]  /*1fc0*/  UIMAD UR15, UR15, -0x40, UR19 ;  /* 0xffffffc00f0f78a4 */ /* 0x000fc4000f8e0213 */
[----:B------:R-:W-:Y:S01]  /*1fd0*/  UIADD3 UR9, UR13, UR9, URZ ;  /* 0x000000090d097290 */ /* 0x000fe2000fffe03f */
[----:B------:R-:W0:Y:S01]  /*1fe0*/  LDGDEPBAR ;  /* 0x00000000000079af */ /* 0x000e220000000000 */
[----:B-----5:R-:W-:Y:S01]  /*1ff0*/  IMAD.SHL.U32 R6, R36, 0x40, RZ ;  /* 0x0000004024067824 */ /* 0x020fe200078e00ff */
[----:B--2---:R-:W-:Y:S01]  /*2000*/  LOP3.LUT R4, R2, 0x1c0, RZ, 0xc0, !PT ;  /* 0x000001c002047812 */ /* 0x004fe200078ec0ff */
[----:B------:R-:W-:-:S04]  /*2010*/  DEPBAR.LE SB0, 0x1 ;  /* 0x000080400000791a */ /* 0x000fc80000000000 */
[----:B------:R-:W-:Y:S01]  /*2020*/  IMAD.SHL.U32 R5, R9, 0x8, RZ ;  /* 0x0000000809057824 */ /* 0x000fe200078e00ff */
[----:B------:R-:W-:-:S04]  /*2030*/  DEPBAR.LE SB0, 0x0 ;  /* 0x000080000000791a */ /* 0x000fc80000000000 */
[----:B------:R-:W-:Y:S02]  /*2040*/  LOP3.LUT R2, R6, 0x1c0, RZ, 0xc0, !PT ;  /* 0x000001c006027812 */ /* 0x000fe400078ec0ff */
[----:B------:R-:W-:Y:S01]  /*2050*/  LOP3.LUT R7, R4, 0x8, R5, 0xf8, !PT ;  /* 0x0000000804077812 */ /* 0x000fe200078ef805 */
[----:B------:R-:W-:Y:S01]  /*2060*/  IMAD.SHL.U32 R5, R23, 0x40, RZ ;  /* 0x0000004017057824 */ /* 0x000fe200078e00ff */
[----:B------:R-:W-:Y:S02]  /*2070*/  LOP3.LUT R8, R2, 0x8, R8, 0xf8, !PT ;  /* 0x0000000802087812 */ /* 0x000fe400078ef808 */
[----:B------:R-:W-:Y:S01]  /*2080*/  SHF.R.U32.HI R6, RZ, 0x3, R2 ;  /* 0x00000003ff067819 */ /* 0x000fe20000011602 */
[----:B------:R-:W-:Y:S01]  /*2090*/  IMAD.SHL.U32 R2, R155, 0x20, RZ ;  /* 0x000000209b027824 */ /* 0x000fe200078e00ff */
[----:B------:R-:W-:Y:S02]  /*20a0*/  SHF.R.U32.HI R4, RZ, 0x3, R4 ;  /* 0x00000003ff047819 */ /* 0x000fe40000011604 */
[----:B------:R-:W-:-:S02]  /*20b0*/  LOP3.LUT R6, R8, R6, RZ, 0x3c, !PT ;  /* 0x0000000608067212 */ /* 0x000fc400078e3cff */
[----:B------:R-:W-:Y:S02]  /*20c0*/  LOP3.LUT R153, R7, R4, RZ, 0x3c, !PT ;  /* 0x0000000407997212 */ /* 0x000fe400078e3cff */
[----:B------:R-:W-:Y:S02]  /*20d0*/  LOP3.LUT R152, R5, 0xfffffe00, RZ, 0xc0, !PT ;  /* 0xfffffe0005987812 */ /* 0x000fe400078ec0ff */
[----:B------:R-:W-:Y:S01]  /*20e0*/  LOP3.LUT R4, R2, 0x7ffffc00, RZ, 0xc0, !PT ;  /* 0x7ffffc0002047812 */ /* 0x000fe200078ec0ff */
[----:B------:R-:W-:-:S03]  /*20f0*/  IMAD R2, R9, 0x200, R6 ;  /* 0x0000020009027824 */ /* 0x000fc600078e0206 */
[----:B------:R-:W-:Y:S01]  /*2100*/  IADD3 R4, R153, R152, R4 ;  /* 0x0000009899047210 */ /* 0x000fe20007ffe004 */
[----:B------:R-:W-:Y:S01]  /*2110*/  IMAD.SHL.U32 R179, R2, 0x2, RZ ;  /* 0x0000000202b37824 */ /* 0x000fe200078e00ff */
[----:B------:R-:W-:Y:S03]  /*2120*/  BAR.SYNC.DEFER_BLOCKING 0x0 ;  /* 0x0000000000007b1d */ /* 0x000fe60000010000 */
[----:B------:R-:W-:Y:S01]  /*2130*/  IMAD.SHL.U32 R226, R4, 0x2, RZ ;  /* 0x0000000204e27824 */ /* 0x000fe200078e00ff */
[----:B------:R-:W-:-:S03]  /*2140*/  IADD3 R230, R179, 0x4120, RZ ;  /* 0x00004120b3e67810 */ /* 0x000fc60007ffe0ff */
[C-C-:B------:R-:W-:Y:S02]  /*2150*/  IMAD R228, R3.reuse, 0x2, R226.reuse ;  /* 0x0000000203e47824 */ /* 0x140fe400078e02e2 */
[C---:B------:R-:W-:Y:S02]  /*2160*/  IMAD R227, R0.reuse, 0x2, R226 ;  /* 0x0000000200e37824 */ /* 0x040fe400078e02e2 */
[----:B------:R-:W-:Y:S02]  /*2170*/  IMAD R229, R0, 0x2, R228 ;  /* 0x0000000200e57824 */ /* 0x000fe400078e02e4 */
[----:B------:R-:W-:Y:S01]  /*2180*/  IMAD R231, R3, 0x2, R227 ;  /* 0x0000000203e77824 */ /* 0x000fe200078e02e3 */
[----:B------:R-:W-:Y:S04]  /*2190*/  LDSM.16.M88.4 R4, [R226+0xa100] ;  /* 0x00a10000e204783b */ /* 0x000fe80000000200 */
[----:B---3--:R-:W2:Y:S04]  /*21a0*/  LDSM.16.M88.4 R16, [R179+0x4100] ;  /* 0x00410000b310783b */ /* 0x008ea80000000200 */
[----:B-1----:R-:W1:Y:S04]  /*21b0*/  LDSM.16.M88.4 R12, [R179+0x4900] ;  /* 0x00490000b30c783b */ /* 0x002e680000000200 */
[----:B------:R-:W3:Y:S04]  /*21c0*/  LDSM.16.M88.4 R20, [R179+0x5100] ;  /* 0x00510000b314783b */ /* 0x000ee80000000200 */
[----:B------:R-:W5:Y:S04]  /*21d0*/  LDSM.16.M88.4 R24, [R179+0x5900] ;  /* 0x00590000b318783b */ /* 0x000f680000000200 */
[----:B----4-:R-:W4:Y:S01]  /*21e0*/  LDSM.16.M88.4 R8, [R226+0x8100] ;  /* 0x00810000e208783b */ /* 0x010f220000000200 */
[C---:B--2---:R-:W-:Y:S08]  /*21f0*/  HMMA.16816.F32.BF16 R40, R4.reuse, R16, RZ ;  /* 0x000000100428723c */ /* 0x044ff000000418ff */
[C---:B-1----:R-:W-:Y:S08]  /*2200*/  HMMA.16816.F32.BF16 R56, R4.reuse, R12, RZ ;  /* 0x0000000c0438723c */ /* 0x042ff000000418ff */
[C---:B---3--:R-:W-:Y:S08]  /*2210*/  HMMA.16816.F32.BF16 R60, R4.reuse, R20, RZ ;  /* 0x00000014043c723c */ /* 0x048ff000000418ff */
[C---:B-----5:R-:W-:Y:S08]  /*2220*/  HMMA.16816.F32.BF16 R64, R4.reuse, R24, RZ ;  /* 0x000000180440723c */ /* 0x060ff000000418ff */
[C---:B------:R-:W-:Y:S08]  /*2230*/  HMMA.16816.F32.BF16 R44, R4.reuse, R18, RZ ;  /* 0x00000012042c723c */ /* 0x040ff000000418ff */
[C---:B------:R-:W-:Y:S08]  /*2240*/  HMMA.16816.F32.BF16 R76, R4.reuse, R14, RZ ;  /* 0x0000000e044c723c */ /* 0x040ff000000418ff */
[C---:B------:R-:W-:Y:S08]  /*2250*/  HMMA.16816.F32.BF16 R116, R4.reuse, R22, RZ ;  /* 0x000000160474723c */ /* 0x040ff000000418ff */
[----:B------:R-:W-:Y:S07]  /*2260*/  HMMA.16816.F32.BF16 R92, R4, R26, RZ ;  /* 0x0000001a045c723c */ /* 0x000fee00000418ff */
[----:B------:R-:W-:Y:S01]  /*2270*/  IMAD.U32 R6, RZ, RZ, UR12 ;  /* 0x0000000cff067e24 */ /* 0x000fe2000f8e00ff */
[----:B------:R-:W-:Y:S01]  /*2280*/  IADD3 R5, R179, 0x4100, RZ ;  /* 0x00004100b3057810 */ /* 0x000fe20007ffe0ff */
[----:B------:R-:W-:Y:S01]  /*2290*/  IMAD.U32 R4, RZ, RZ, UR9 ;  /* 0x00000009ff047e24 */ /* 0x000fe2000f8e00ff */
[----:B------:R-:W-:Y:S01]  /*22a0*/  USHF.L.U32 UR9, UR4, 0x5, URZ ;  /* 0x0000000504097899 */ /* 0x000fe2000800063f */
[C---:B----4-:R-:W-:Y:S01]  /*22b0*/  HMMA.16816.F32.BF16 R100, R8.reuse, R18, RZ ;  /* 0x000000120864723c */ /* 0x050fe200000418ff */
[C---:B------:R-:W-:Y:S01]  /*22c0*/  LEA R2, P1, R6.reuse, R30, 0x6 ;  /* 0x0000001e06027211 */ /* 0x040fe200078230ff */
[----:B------:R-:W-:Y:S01]  /*22d0*/  UMOV UR12, 0x5 ;  /* 0x00000005000c7882 */ /* 0x000fe20000000000 */
[----:B------:R-:W-:Y:S01]  /*22e0*/  @P2 IADD3 R230, R5, -0x20, RZ ;  /* 0xffffffe005e62810 */ /* 0x000fe20007ffe0ff */
[----:B------:R-:W-:Y:S01]  /*22f0*/  USHF.L.U64.HI UR12, UR4, UR12, UR5 ;  /* 0x0000000c040c7299 */ /* 0x000fe20008010205 */
[----:B------:R-:W-:Y:S01]  /*2300*/  LEA.HI.X R6, R6, R29, R4, 0x6, P1 ;  /* 0x0000001d06067211 */ /* 0x000fe200008f3404 */
[----:B------:R-:W-:Y:S01]  /*2310*/  IMAD.U32 R7, RZ, RZ, UR13 ;  /* 0x0000000dff077e24 */ /* 0x000fe2000f8e00ff */
[C---:B------:R-:W-:Y:S01]  /*2320*/  LEA R4, P1, R2.reuse, c[0x0][0x1f8], 0x1 ;  /* 0x00007e0002047a11 */ /* 0x040fe200078208ff */
[----:B------:R-:W-:Y:S01]  /*2330*/  IMAD.U32 R18, RZ, RZ, UR9 ;  /* 0x00000009ff127e24 */ /* 0x000fe2000f8e00ff */
[----:B------:R-:W-:Y:S01]  /*2340*/  HMMA.16816.F32.BF16 R120, R8, R16, RZ ;  /* 0x000000100878723c */ /* 0x000fe200000418ff */
[----:B------:R-:W-:Y:S01]  /*2350*/  LDSM.16.M88.4 R32, [R230] ;  /* 0x00000000e620783b */ /* 0x000fe20000000200 */
[----:B------:R-:W-:Y:S01]  /*2360*/  LEA.HI.X R5, R2, c[0x0][0x1fc], R6, 0x1, P1 ;  /* 0x00007f0002057a11 */ /* 0x000fe200008f0c06 */
[----:B------:R-:W-:Y:S01]  /*2370*/  UIADD3 UR14, UP0, UR9, 0x80, URZ ;  /* 0x00000080090e7890 */ /* 0x000fe2000ff1e03f */
[----:B------:R-:W-:-:S02]  /*2380*/  IADD3 R2, -R28, UR15, RZ ;  /* 0x0000000f1c027c10 */ /* 0x000fc4000fffe1ff */
[----:B------:R-:W-:Y:S01]  /*2390*/  IADD3 R6, P1, R4, UR9, RZ ;  /* 0x0000000904067c10 */ /* 0x000fe2000ff3e0ff */
[----:B------:R-:W-:Y:S01]  /*23a0*/  LDSM.16.M88.4 R28, [R230+0x800] ;  /* 0x00080000e61c783b */ /* 0x000fe20000000200 */
[C---:B------:R-:W-:Y:S01]  /*23b0*/  ISETP.LT.OR P5, PT, R2.reuse, 0x1, P3 ;  /* 0x000000010200780c */ /* 0x040fe20001fa1670 */
[C---:B------:R-:W-:Y:S01]  /*23c0*/  HMMA.16816.F32.BF16 R88, R8.reuse, R12, RZ ;  /* 0x0000000c0858723c */ /* 0x040fe200000418ff */
[C---:B------:R-:W-:Y:S01]  /*23d0*/  ISETP.LT.OR P4, PT, R2.reuse, 0x1, P0 ;  /* 0x000000010200780c */ /* 0x040fe20000781670 */
[----:B------:R-:W-:Y:S01]  /*23e0*/  UIADD3.X UR13, URZ, UR12, URZ, UP0, !UPT ;  /* 0x0000000c3f0d7290 */ /* 0x000fe200087fe43f */
[----:B------:R-:W-:Y:S01]  /*23f0*/  ISETP.LT.OR P2, PT, R2, 0x11, P3 ;  /* 0x000000110200780c */ /* 0x000fe20001f41670 */
[----:B------:R-:W-:Y:S01]  /*2400*/  UISETP.GE.AND UP0, UPT, UR19, 0x41, UPT ;  /* 0x000000411300788c */ /* 0x000fe2000bf06270 */
[----:B------:R-:W-:Y:S02]  /*2410*/  IADD3.X R7, R5, UR12, RZ, P1, !PT ;  /* 0x0000000c05077c10 */ /* 0x000fe40008ffe4ff */
[----:B------:R-:W-:Y:S01]  /*2420*/  IADD3 R18, P6, P1, R18, 0x80, R4 ;  /* 0x0000008012127810 */ /* 0x000fe200079de004 */
[----:B------:R-:W-:Y:S01]  /*2430*/  HMMA.16816.F32.BF16 R96, R8, R14, RZ ;  /* 0x0000000e0860723c */ /* 0x000fe200000418ff */
[----:B------:R-:W1:Y:S01]  /*2440*/  LDSM.16.M88.4 R12, [R228+0xa100] ;  /* 0x00a10000e40c783b */ /* 0x000e620000000200 */
[----:B------:R-:W-:-:S02]  /*2450*/  IADD3 R238, R230, 0x800, RZ ;  /* 0x00000800e6ee7810 */ /* 0x000fc40007ffe0ff */
[----:B------:R-:W-:Y:S02]  /*2460*/  IADD3.X R19, RZ, UR12, R5, P6, P1 ;  /* 0x0000000cff137c10 */ /* 0x000fe4000b7e2405 */
[C---:B------:R-:W-:Y:S02]  /*2470*/  ISETP.LT.OR P1, PT, R2.reuse, 0x21, P3 ;  /* 0x000000210200780c */ /* 0x040fe40001f21670 */
[C---:B------:R-:W-:Y:S01]  /*2480*/  HMMA.16816.F32.BF16 R80, R8.reuse, R20, RZ ;  /* 0x000000140850723c */ /* 0x040fe200000418ff */
[----:B------:R-:W-:Y:S02]  /*2490*/  ISETP.LT.OR P6, PT, R2, 0x21, P0 ;  /* 0x000000210200780c */ /* 0x000fe400007c1670 */
[C---:B------:R-:W-:Y:S02]  /*24a0*/  IADD3 R237, R230.reuse, 0x1000, RZ ;  /* 0x00001000e6ed7810 */ /* 0x040fe40007ffe0ff */
[C---:B------:R-:W-:Y:S02]  /*24b0*/  IADD3 R236, R230.reuse, 0x1800, RZ ;  /* 0x00001800e6ec7810 */ /* 0x040fe40007ffe0ff */
[C---:B------:R-:W-:Y:S01]  /*24c0*/  IADD3 R235, R230.reuse, 0x2000, RZ ;  /* 0x00002000e6eb7810 */ /* 0x040fe20007ffe0ff */
[----:B------:R-:W-:Y:S01]  /*24d0*/  HMMA.16816.F32.BF16 R84, R8, R22, RZ ;  /* 0x000000160854723c */ /* 0x000fe200000418ff */
[----:B------:R-:W2:Y:S01]  /*24e0*/  LDSM.16.M88.4 R20, [R230+0x1800] ;  /* 0x00180000e614783b */ /* 0x000ea20000000200 */
[----:B------:R-:W-:-:S02]  /*24f0*/  IADD3 R234, R230, 0x2800, RZ ;  /* 0x00002800e6ea7810 */ /* 0x000fc40007ffe0ff */
[C---:B------:R-:W-:Y:S02]  /*2500*/  IADD3 R233, R230.reuse, 0x3000, RZ ;  /* 0x00003000e6e97810 */ /* 0x040fe40007ffe0ff */
[----:B------:R-:W-:Y:S02]  /*2510*/  IADD3 R232, R230, 0x3800, RZ ;  /* 0x00003800e6e87810 */ /* 0x000fe40007ffe0ff */
[C---:B------:R-:W-:Y:S08]  /*2520*/  HMMA.16816.F32.BF16 R72, R8.reuse, R24, RZ ;  /* 0x000000180848723c */ /* 0x040ff000000418ff */
[----:B------:R-:W-:Y:S01]  /*2530*/  HMMA.16816.F32.BF16 R68, R8, R26, RZ ;  /* 0x0000001a0844723c */ /* 0x000fe200000418ff */
[----:B------:R-:W3:Y:S04]  /*2540*/  LDSM.16.M88.4 R24, [R230+0x1000] ;  /* 0x00100000e618783b */ /* 0x000ee80000000200 */
[----:B------:R-:W4:Y:S04]  /*2550*/  LDSM.16.M88.4 R8, [R228+0x8100] ;  /* 0x00810000e408783b */ /* 0x000f280000000200 */
[----:B------:R-:W-:Y:S01]  /*2560*/  @!PT LDS RZ, [RZ] ;  /* 0x00000000fffff984 */ /* 0x000fe20000000800 */
[----:B------:R-:W-:Y:S01]  /*2570*/  @!PT LDS RZ, [RZ] ;  /* 0x00000000fffff984 */ /* 0x000fe20000000800 */
[----:B------:R-:W-:Y:S01]  /*2580*/  @!PT LDS RZ, [RZ] ;  /* 0x00000000fffff984 */ /* 0x000fe20000000800 */
[----:B------:R5:W-:Y:S01]  /*2590*/  LDGSTS.E.BYPASS.LTC128B.128 [R239+0x100], [R4.64], !P5 ;  /* 0x0010000004ef7fae */ /* 0x000be2000e901d50 */
[C---:B------:R-:W-:Y:S01]  /*25a0*/  ISETP.LT.OR P5, PT, R2.reuse, 0x11, P0 ;  /* 0x000000110200780c */ /* 0x040fe200007a1670 */
[C---:B-1----:R-:W-:Y:S02]  /*25b0*/  HMMA.16816.F32.BF16 R128, R12.reuse, R34, R44 ;  /* 0x000000220c80723c */ /* 0x042fe4000004182c */
[----:B------:R5:W-:Y:S04]  /*25c0*/  LDGSTS.E.BYPASS.LTC128B.128 [R239+0x2100], [R4.64+0x80], !P4 ;  /* 0x0210008004ef7fae */ /* 0x000be8000e101d50 */
[----:B------:R1:W-:Y:S02]  /*25d0*/  LDGSTS.E.BYPASS.LTC128B.128 [R239+0x900], [R6.64], !P2 ;  /* 0x0090000006ef7fae */ /* 0x0003e4000d101d50 */
[----:B------:R-:W-:Y:S04]  /*25e0*/  HMMA.16816.F32.BF16 R56, R12, R28, R56 ;  /* 0x0000001c0c38723c */ /* 0x000fe80000041838 */
[----:B------:R4:W-:Y:S01]  /*25f0*/  LDGSTS.E.BYPASS.LTC128B.128 [R239+0x2900], [R18.64], !P5 ;  /* 0x0290000012ef7fae */ /* 0x0009e2000e901d50 */
[----:B------:R-:W-:-:S03]  /*2600*/  ISETP.LT.OR P5, PT, R2, 0x31, P3 ;  /* 0x000000310200780c */ /* 0x000fc60001fa1670 */
[C---:B--2---:R-:W-:Y:S08]  /*2610*/  HMMA.16816.F32.BF16 R64, R12.reuse, R20, R64 ;  /* 0x000000140c40723c */ /* 0x044ff00000041840 */
[----:B------:R-:W-:Y:S01]  /*2620*/  HMMA.16816.F32.BF16 R76, R12, R30, R76 ;  /* 0x0000001e0c4c723c */ /* 0x000fe2000004184c */
[----:B-----5:R-:W-:-:S07]  /*2630*/  IADD3 R4, P4, R6, UR9, RZ ;  /* 0x0000000906047c10 */ /* 0x020fce000ff9e0ff */
[-C--:B---3--:R-:W-:Y:S01]  /*2640*/  HMMA.16816.F32.BF16 R60, R12, R24.reuse, R60 ;  /* 0x000000180c3c723c */ /* 0x088fe2000004183c */
[----:B------:R-:W-:Y:S02]  /*2650*/  IADD3.X R5, R7, UR12, RZ, P4, !PT ;  /* 0x0000000c07057c10 */ /* 0x000fe4000a7fe4ff */
[----:B------:R-:W-:Y:S02]  /*2660*/  IADD3 R16, P4, R4, UR9, RZ ;  /* 0x0000000904107c10 */ /* 0x000fe4000ff9e0ff */
[----:B-1----:R-:W-:Y:S01]  /*2670*/  IADD3 R6, P2, R6, UR14, RZ ;  /* 0x0000000e06067c10 */ /* 0x002fe2000ff5e0ff */
[----:B------:R1:W-:Y:S01]  /*2680*/  LDGSTS.E.BYPASS.LTC128B.128 [R239+0x1100], [R4.64], !P1 ;  /* 0x0110000004ef7fae */ /* 0x0003e2000c901d50 */
[----:B------:R-:W-:Y:S01]  /*2690*/  IADD3.X R17, R5, UR12, RZ, P4, !PT ;  /* 0x0000000c05117c10 */ /* 0x000fe2000a7fe4ff */
[----:B----4-:R-:W-:Y:S01]  /*26a0*/  HMMA.16816.F32.BF16 R132, R8, R24, R80 ;  /* 0x000000180884723c */ /* 0x010fe20000041850 */
[----:B------:R-:W-:Y:S01]  /*26b0*/  ISETP.LT.OR P4, PT, R2, 0x31, P0 ;  /* 0x000000310200780c */ /* 0x000fe20000781670 */
[----:B------:R-:W-:Y:S01]  /*26c0*/  IMAD.MOV.U32 R2, RZ, RZ, 0x40 ;  /* 0x00000040ff027424 */ /* 0x000fe200078e00ff */
[----:B------:R-:W-:-:S02]  /*26d0*/  IADD3.X R7, R7, UR13, RZ, P2, !PT ;  /* 0x0000000d07077c10 */ /* 0x000fc400097fe4ff */
[----:B------:R-:W-:-:S03]  /*26e0*/  LOP3.LUT P2, RZ, R36, 0x4, RZ, 0xc0, !PT ;  /* 0x0000000424ff7812 */ /* 0x000fc6000784c0ff */
[----:B------:R2:W-:Y:S01]  /*26f0*/  LDGSTS.E.BYPASS.LTC128B.128 [R239+0x3100], [R6.64], !P6 ;  /* 0x0310000006ef7fae */ /* 0x0005e2000f101d50 */
[----:B------:R-:W-:Y:S01]  /*2700*/  SEL R2, R2, 0xffffffc0, !P2 ;  /* 0xffffffc002027807 */ /* 0x000fe20005000000 */
[-C--:B------:R-:W-:Y:S02]  /*2710*/  HMMA.16816.F32.BF16 R36, R12, R32.reuse, R40 ;  /* 0x000000200c24723c */ /* 0x080fe40000041828 */
[----:B------:R3:W-:Y:S02]  /*2720*/  LDGSTS.E.BYPASS.LTC128B.128 [R239+0x1900], [R16.64], !P5 ;  /* 0x0190000010ef7fae */ /* 0x0007e4000e901d50 */
[----:B------:R-:W-:Y:S02]  /*2730*/  IMAD.IADD R225, R179, 0x1, R2 ;  /* 0x00000001b3e17824 */ /* 0x000fe400078e0202 */
[----:B------:R-:W-:Y:S02]  /*2740*/  IMAD.IADD R224, R2, 0x1, R230 ;  /* 0x0000000102e07824 */ /* 0x000fe400078e02e6 */
[----:B------:R-:W-:Y:S01]  /*2750*/  HMMA.16816.F32.BF16 R120, R8, R32, R120 ;  /* 0x000000200878723c */ /* 0x000fe20000041878 */
[----:B-1----:R-:W-:-:S07]  /*2760*/  IADD3 R4, P1, R4, UR14, RZ ;  /* 0x0000000e04047c10 */ /* 0x002fce000ff3e0ff */
[----:B------:R-:W-:Y:S01]  /*2770*/  HMMA.16816.F32.BF16 R80, R8, R34, R100 ;  /* 0x000000220850723c */ /* 0x000fe20000041864 */
[----:B------:R-:W-:Y:S02]  /*2780*/  IADD3.X R5, R5, UR13, RZ, P1, !PT ;  /* 0x0000000d05057c10 */ /* 0x000fe40008ffe4ff */
[----:B------:R-:W-:-:S03]  /*2790*/  PLOP3.LUT P1, PT, PT, PT, UP0, 0x80, 0x0 ;  /* 0x000000000000781c */ /* 0x000fc60003f2f008 */
[----:B------:R2:W-:Y:S02]  /*27a0*/  LDGSTS.E.BYPASS.LTC128B.128 [R239+0x3900], [R4.64], !P4 ;  /* 0x0390000004ef7fae */ /* 0x0005e4000e101d50 */
[C---:B------:R-:W-:Y:S02]  /*27b0*/  HMMA.16816.F32.BF16 R124, R8.reuse, R28, R88 ;  /* 0x0000001c087c723c */ /* 0x040fe40000041858 */
[----:B------:R-:W-:Y:S04]  /*27c0*/  LDSM.16.M88.4 R52, [R225+0x4100] ;  /* 0x00410000e134783b */ /* 0x000fe80000000200 */
[----:B---3--:R-:W1:Y:S02]  /*27d0*/  LDSM.16.M88.4 R16, [R227+0xa100] ;  /* 0x00a10000e310783b */ /* 0x008e640000000200 */
[C---:B------:R-:W-:Y:S02]  /*27e0*/  HMMA.16816.F32.BF16 R136, R8.reuse, R20, R72 ;  /* 0x000000140888723c */ /* 0x040fe40000041848 */
[----:B------:R-:W3:Y:S04]  /*27f0*/  LDSM.16.M88.4 R48, [R225+0x4900] ;  /* 0x00490000e130783b */ /* 0x000ee80000000200 */
[----:B------:R-:W4:Y:S02]  /*2800*/  LDSM.16.M88.4 R44, [R225+0x5100] ;  /* 0x00510000e12c783b */ /* 0x000f240000000200 */
[C---:B------:R-:W-:Y:S02]  /*2810*/  HMMA.16816.F32.BF16 R32, R8.reuse, R30, R96 ;  /* 0x0000001e0820723c */ /* 0x040fe40000041860 */
[----:B------:R-:W-:Y:S04]  /*2820*/  LDSM.16.M88.4 R40, [R225+0x5900] ;  /* 0x00590000e128783b */ /* 0x000fe80000000200 */
[----:B------:R-:W-:Y:S02]  /*2830*/  LDSM.16.M88.4 R28, [R224] ;  /* 0x00000000e01c783b */ /* 0x000fe40000000200 */
[C---:B------:R-:W-:Y:S02]  /*2840*/  HMMA.16816.F32.BF16 R104, R8.reuse, R26, R84 ;  /* 0x0000001a0868723c */ /* 0x040fe40000041854 */
[----:B--2---:R-:W-:Y:S04]  /*2850*/  LDSM.16.M88.4 R4, [R229+0xa100] ;  /* 0x00a10000e504783b */ /* 0x004fe80000000200 */
[----:B------:R-:W0:Y:S02]  /*2860*/  LDGDEPBAR ;  /* 0x00000000000079af */ /* 0x000e240000000000 */
[----:B------:R-:W-:Y:S02]  /*2870*/  HMMA.16816.F32.BF16 R100, R8, R22, R68 ;  /* 0x000000160864723c */ /* 0x000fe40000041844 */
[----:B------:R-:W2:Y:S06]  /*2880*/  LDSM.16.M88.4 R8, [R227+0x8100] ;  /* 0x00810000e308783b */ /* 0x000eac0000000200 */
[C---:B------:R-:W-:Y:S01]  /*2890*/  HMMA.16816.F32.BF16 R116, R12.reuse, R26, R116 ;  /* 0x0000001a0c74723c */ /* 0x040fe20000041874 */
[----:B------:R-:W5:Y:S07]  /*28a0*/  LDSM.16.M88.4 R24, [R224+0x800] ;  /* 0x00080000e018783b */ /* 0x000f6e0000000200 */
[----:B------:R-:W-:Y:S01]  /*28b0*/  HMMA.16816.F32.BF16 R112, R12, R22, R92 ;  /* 0x000000160c70723c */ /* 0x000fe2000004185c */
[----:B------:R-:W5:Y:S04]  /*28c0*/  LDSM.16.M88.4 R12, [R229+0x8100] ;  /* 0x00810000e50c783b */ /* 0x000f680000000200 */
[----:B------:R-:W5:Y:S03]  /*28d0*/  LDSM.16.M88.4 R20, [R224+0x1000] ;  /* 0x00100000e014783b */ /* 0x000f660000000200 */
[C---:B-1----:R-:W-:Y:S01]  /*28e0*/  HMMA.16816.F32.BF16 R72, R16.reuse, R52, R36 ;  /* 0x000000341048723c */ /* 0x042fe20000041824 */
[----:B------:R-:W1:Y:S07]  /*28f0*/  LDSM.16.M88.4 R36, [R224+0x1800] ;  /* 0x00180000e024783b */ /* 0x000e6e0000000200 */
[C---:B---3--:R-:W-:Y:S08]  /*2900*/  HMMA.16816.F32.BF16 R108, R16.reuse, R48, R56 ;  /* 0x00000030106c723c */ /* 0x048ff00000041838 */
[C---:B----4-:R-:W-:Y:S08]  /*2910*/  HMMA.16816.F32.BF16 R96, R16.reuse, R44, R60 ;  /* 0x0000002c1060723c */ /* 0x050ff0000004183c */
[----:B------:R-:W-:Y:S08]  /*2920*/  HMMA.16816.F32.BF16 R92, R16, R54, R128 ;  /* 0x00000036105c723c */ /* 0x000ff00000041880 */
[C---:B--2---:R-:W-:Y:S08]  /*2930*/  HMMA.16816.F32.BF16 R84, R8.reuse, R52, R120 ;  /* 0x000000340854723c */ /* 0x044ff00000041878 */
[----:B------:R-:W-:Y:S08]  /*2940*/  HMMA.16816.F32.BF16 R80, R8, R54, R80 ;  /* 0x000000360850723c */ /* 0x000ff00000041850 */
[C---:B------:R-:W-:Y:S08]  /*2950*/  HMMA.16816.F32.BF16 R88, R16.reuse, R40, R64 ;  /* 0x000000281058723c */ /* 0x040ff00000041840 */
        /* <DEDUP_REMOVED lines=11> */
[----:B------:R-:W2:Y:S03]  /*2a10*/  LDSM.16.M88.4 R40, [R179+0x6900] ;  /* 0x00690000b328783b */ /* 0x000ea60000000200 */
[C---:B------:R-:W-:Y:S08]  /*2a20*/  HMMA.16816.F32.BF16 R100, R4.reuse, R30, R92 ;  /* 0x0000001e0464723c */ /* 0x040ff0000004185c */
[----:B-----5:R-:W-:Y:S08]  /*2a30*/  HMMA.16816.F32.BF16 R120, R4, R24, R108 ;  /* 0x000000180478723c */ /* 0x020ff0000004186c */
        /* <DEDUP_REMOVED lines=8> */
[C---:B-1----:R-:W-:Y:S01]  /*2ac0*/  HMMA.16816.F32.BF16 R104, R12.reuse, R36, R32 ;  /* 0x000000240c68723c */ /* 0x042fe20000041820 */
[----:B------:R-:W-:Y:S07]  /*2ad0*/  LDSM.16.M88.4 R32, [R179+0x7100] ;  /* 0x00710000b320783b */ /* 0x000fee0000000200 */
[----:B------:R-:W-:Y:S01]  /*2ae0*/  HMMA.16816.F32.BF16 R92, R12, R38, R16 ;  /* 0x000000260c5c723c */ /* 0x000fe20000041810 */
[----:B------:R-:W1:Y:S04]  /*2af0*/  LDSM.16.M88.4 R12, [R226+0xc100] ;  /* 0x00c10000e20c783b */ /* 0x000e680000000200 */
[----:B------:R-:W3:Y:S03]  /*2b00*/  LDSM.16.M88.4 R16, [R179+0x7900] ;  /* 0x00790000b310783b */ /* 0x000ee60000000200 */
[C---:B------:R-:W-:Y:S01]  /*2b10*/  HMMA.16816.F32.BF16 R76, R4.reuse, R26, R76 ;  /* 0x0000001a044c723c */ /* 0x040fe2000004184c */
[----:B------:R-:W-:Y:S07]  /*2b20*/  LDSM.16.M88.4 R24, [R230+0x2800] ;  /* 0x00280000e618783b */ /* 0x000fee0000000200 */
[C---:B------:R-:W-:Y:S08]  /*2b30*/  HMMA.16816.F32.BF16 R140, R4.reuse, R20, R96 ;  /* 0x00000014048c723c */ /* 0x040ff00000041860 */
[C---:B------:R-:W-:Y:S01]  /*2b40*/  HMMA.16816.F32.BF16 R136, R4.reuse, R22, R68 ;  /* 0x000000160488723c */ /* 0x040fe20000041844 */
[----:B------:R-:W4:Y:S07]  /*2b50*/  LDSM.16.M88.4 R20, [R228+0xc100] ;  /* 0x00c10000e414783b */ /* 0x000f2e0000000200 */
[C---:B------:R-:W-:Y:S01]  /*2b60*/  HMMA.16816.F32.BF16 R72, R4.reuse, R28, R72 ;  /* 0x0000001c0448723c */ /* 0x040fe20000041848 */
[----:B------:R-:W-:Y:S07]  /*2b70*/  LDSM.16.M88.4 R28, [R230+0x2000] ;  /* 0x00200000e61c783b */ /* 0x000fee0000000200 */
[C---:B------:R-:W-:Y:S08]  /*2b80*/  HMMA.16816.F32.BF16 R96, R4.reuse, R36, R88 ;  /* 0x000000240460723c */ /* 0x040ff00000041858 */
[----:B------:R-:W-:Y:S01]  /*2b90*/  HMMA.16816.F32.BF16 R132, R4, R38, R56 ;  /* 0x000000260484723c */ /* 0x000fe20000041838 */
[----:B------:R-:W5:Y:S07]  /*2ba0*/  LDSM.16.M88.4 R4, [R228+0xe100] ;  /* 0x00e10000e404783b */ /* 0x000f6e0000000200 */
[C---:B--2---:R-:W-:Y:S08]  /*2bb0*/  HMMA.16816.F32.BF16 R60, R8.reuse, R40, R120 ;  /* 0x00000028083c723c */ /* 0x044ff00000041878 */
[----:B------:R-:W-:Y:S08]  /*2bc0*/  HMMA.16816.F32.BF16 R56, R8, R42, R76 ;  /* 0x0000002a0838723c */ /* 0x000ff0000004184c */
[C---:B-1----:R-:W-:Y:S08]  /*2bd0*/  HMMA.16816.F32.BF16 R36, R12.reuse, R40, R116 ;  /* 0x000000280c24723c */ /* 0x042ff00000041874 */
[----:B------:R-:W-:Y:S08]  /*2be0*/  HMMA.16816.F32.BF16 R40, R12, R42, R112 ;  /* 0x0000002a0c28723c */ /* 0x000ff00000041870 */
[C---:B------:R-:W-:Y:S08]  /*2bf0*/  HMMA.16816.F32.BF16 R68, R8.reuse, R50, R100 ;  /* 0x000000320844723c */ /* 0x040ff00000041864 */
[C---:B------:R-:W-:Y:S08]  /*2c00*/  HMMA.16816.F32.BF16 R72, R8.reuse, R48, R72 ;  /* 0x000000300848723c */ /* 0x040ff00000041848 */
        /* <DEDUP_REMOVED lines=15> */
[----:B------:R-:W-:Y:S07]  /*2d00*/  LDSM.16.M88.4 R36, [R225+0x7100] ;  /* 0x00710000e124783b */ /* 0x000fee0000000200 */
[-C--:B------:R-:W-:Y:S01]  /*2d10*/  HMMA.16816.F32.BF16 R112, R20, R26.reuse, R40 ;  /* 0x0000001a1470723c */ /* 0x080fe20000041828 */
[----:B------:R-:W3:Y:S07]  /*2d20*/  LDSM.16.M88.4 R40, [R225+0x6900] ;  /* 0x00690000e128783b */ /* 0x000eee0000000200 */
[C---:B-----5:R-:W-:Y:S08]  /*2d30*/  HMMA.16816.F32.BF16 R140, R4.reuse, R26, R56 ;  /* 0x0000001a048c723c */ /* 0x060ff00000041838 */
        /* <DEDUP_REMOVED lines=13> */
[----:B------:R-:W5:Y:S07]  /*2e10*/  LDSM.16.M88.4 R8, [R229+0xc100] ;  /* 0x00c10000e508783b */ /* 0x000f6e0000000200 */
[C---:B------:R-:W-:Y:S01]  /*2e20*/  HMMA.16816.F32.BF16 R68, R20.reuse, R46, R84 ;  /* 0x0000002e1444723c */ /* 0x040fe20000041854 */
[----:B------:R-:W3:Y:S07]  /*2e30*/  LDSM.16.M88.4 R44, [R224+0x2000] ;  /* 0x00200000e02c783b */ /* 0x000eee0000000200 */
        /* <DEDUP_REMOVED lines=19> */
[----:B------:R-:W-:Y:S08]  /*2f70*/  HMMA.16816.F32.BF16 R12, R12, R34, R64 ;  /* 0x000000220c0c723c */ /* 0x000ff00000041840 */
[C---:B----4-:R-:W-:Y:S08]  /*2f80*/  HMMA.16816.F32.BF16 R92, R4.reuse, R28, R92 ;  /* 0x0000001c045c723c */ /* 0x050ff0000004185c */
[----:B------:R-:W-:Y:S08]  /*2f90*/  HMMA.16816.F32.BF16 R88, R4, R30, R88 ;  /* 0x0000001e0458723c */ /* 0x000ff00000041858 */
[----:B-----5:R-:W-:Y:S08]  /*2fa0*/  HMMA.16816.F32.BF16 R48, R8, R28, R48 ;  /* 0x0000001c0830723c */ /* 0x020ff00000041830 */
[C---:B------:R-:W-:Y:S08]  /*2fb0*/  HMMA.16816.F32.BF16 R100, R4.reuse, R44, R100 ;  /* 0x0000002c0464723c */ /* 0x040ff00000041864 */
[C---:B------:R-:W-:Y:S08]  /*2fc0*/  HMMA.16816.F32.BF16 R96, R4.reuse, R46, R96 ;  /* 0x0000002e0460723c */ /* 0x040ff00000041860 */
[C---:B------:R-:W-:Y:S08]  /*2fd0*/  HMMA.16816.F32.BF16 R84, R4.reuse, R24, R84 ;  /* 0x000000180454723c */ /* 0x040ff00000041854 */
[C---:B------:R-:W-:Y:S08]  /*2fe0*/  HMMA.16816.F32.BF16 R80, R4.reuse, R26, R80 ;  /* 0x0000001a0450723c */ /* 0x040ff00000041850 */
[C---:B------:R-:W-:Y:S08]  /*2ff0*/  HMMA.16816.F32.BF16 R76, R4.reuse, R20, R76 ;  /* 0x00000014044c723c */ /* 0x040ff0000004184c */
[----:B------:R-:W-:Y:S07]  /*3000*/  HMMA.16816.F32.BF16 R60, R4, R22, R60 ;  /* 0x00000016043c723c */ /* 0x000fee000004183c */
[----:B------:R-:W-:Y:S01]  /*3010*/  LOP3.LUT R4, R153, R152, RZ, 0xfc, !PT ;  /* 0x0000009899047212 */ /* 0x000fe200078efcff */
        /* <DEDUP_REMOVED lines=45> */
.L_x_2622:
[----:B------:R-:W-:Y:S01]  /*32f0*/  LOP3.LUT R2, R155, 0xffffffe0, RZ, 0xc0, !PT ;  /* 0xffffffe09b027812 */ /* 0x000fe200078ec0ff */
[----:B---3--:R-:W-:Y:S01]  /*3300*/  IMAD.U32 R6, RZ, RZ, UR15 ;  /* 0x0000000fff067e24 */ /* 0x008fe2000f8e00ff */
[----:B------:R-:W-:Y:S01]  /*3310*/  STL [R1+0x84], R239 ;  /* 0x000084ef01007387 */ /* 0x000fe20000100800 */
[----:B------:R-:W-:-:S02]  /*3320*/  IMAD.SHL.U32 R220, R4, 0x2, RZ ;  /* 0x0000000204dc7824 */ /* 0x000fc400078e00ff */
[----:B------:R-:W-:Y:S01]  /*3330*/  IMAD.IADD R2, R157, 0x1, -R2 ;  /* 0x000000019d027824 */ /* 0x000fe200078e0a02 */
[----:B------:R-:W-:Y:S01]  /*3340*/  STL [R1+0x80], R238 ;  /* 0x000080ee01007387 */ /* 0x000fe20000100800 */
[----:B------:R-:W-:Y:S01]  /*3350*/  IMAD R221, R3, 0x2, R220 ;  /* 0x0000000203dd7824 */ /* 0x000fe200078e02dc */
[C---:B------:R-:W-:Y:S02]  /*3360*/  LEA R223, R0.reuse, R220, 0x1 ;  /* 0x000000dc00df7211 */ /* 0x040fe400078e08ff */
[----:B------:R-:W-:Y:S01]  /*3370*/  SHF.R.S32.HI R5, RZ, 0x1f, R2 ;  /* 0x0000001fff057819 */ /* 0x000fe20000011402 */
[----:B------:R-:W-:Y:S01]  /*3380*/  IMAD R222, R0, 0x2, R221 ;  /* 0x0000000200de7824 */ /* 0x000fe200078e02dd */
[----:B------:R-:W-:Y:S02]  /*3390*/  STL [R1+0x7c], R237 ;  /* 0x00007ced01007387 */ /* 0x000fe40000100800 */
[----:B------:R-:W-:Y:S02]  /*33a0*/  LEA.HI R5, R5, R2, RZ, 0x2 ;  /* 0x0000000205057211 */ /* 0x000fe400078f10ff */
[----:B------:R-:W-:Y:S02]  /*33b0*/  STL [R1+0x78], R236 ;  /* 0x000078ec01007387 */ /* 0x000fe40000100800 */
[----:B------:R-:W-:-:S02]  /*33c0*/  LOP3.LUT R5, R5, 0x7ffffffc, RZ, 0xc0, !PT ;  /* 0x7ffffffc05057812 */ /* 0x000fc400078ec0ff */
[----:B------:R-:W-:Y:S02]  /*33d0*/  STL [R1+0x74], R235 ;  /* 0x000074eb01007387 */ /* 0x000fe40000100800 */
[----:B------:R-:W-:Y:S02]  /*33e0*/  IADD3 R2, R2, -R5, RZ ;  /* 0x8000000502027210 */ /* 0x000fe40007ffe0ff */
[----:B------:R-:W-:Y:S03]  /*33f0*/  STL [R1+0x70], R234 ;  /* 0x000070ea01007387 */ /* 0x000fe60000100800 */
[----:B------:R-:W-:Y:S01]  /*3400*/  IMAD R8, R2, -0x2, R6 ;  /* 0xfffffffe02087824 */ /* 0x000fe200078e0206 */
[----:B------:R-:W-:Y:S04]  /*3410*/  STL [R1+0x6c], R233 ;  /* 0x00006ce901007387 */ /* 0x000fe80000100800 */
[C---:B------:R-:W-:Y:S01]  /*3420*/  ISETP.GT.AND P4, PT, R8.reuse, RZ, PT ;  /* 0x000000ff0800720c */ /* 0x040fe20003f84270 */
[----:B------:R-:W-:Y:S01]  /*3430*/  STL [R1+0x68], R232 ;  /* 0x000068e801007387 */ /* 0x000fe20000100800 */
[----:B------:R-:W-:-:S02]  /*3440*/  ISETP.GT.AND P2, PT, R8, 0x1, PT ;  /* 0x000000010800780c */ /* 0x000fc40003f44270 */
[----:B------:R-:W-:Y:S01]  /*3450*/  FSEL R6, R100, -INF , P4 ;  /* 0xff80000064067808 */ /* 0x000fe20002000000 */
[----:B------:R-:W-:Y:S01]  /*3460*/  STL [R1+0x64], R231 ;  /* 0x000064e701007387 */ /* 0x000fe20000100800 */
[----:B------:R-:W-:Y:S02]  /*3470*/  FSEL R7, R101, -INF , P2 ;  /* 0xff80000065077808 */ /* 0x000fe40001000000 */
[C---:B------:R-:W-:Y:S01]  /*3480*/  ISETP.GT.AND P6, PT, R8.reuse, 0x8, PT ;  /* 0x000000080800780c */ /* 0x040fe20003fc4270 */
        /* <DEDUP_REMOVED lines=10> */
[----:B------:R-:W-:Y:S02]  /*3530*/  FSEL R10, R97, -INF , P5 ;  /* 0xff800000610a7808 */ /* 0x000fe40002800000 */
[----:B------:R-:W-:Y:S01]  /*3540*/  ISETP.GT.AND P4, PT, R8, 0x10, PT ;  /* 0x000000100800780c */ /* 0x000fe20003f84270 */
        /* <DEDUP_REMOVED lines=12> */
[----:B------:R-:W-:Y:S01]  /*3610*/  LDSM.16.MT88.4 R100, [R221+0x2100] ;  /* 0x00210000dd64783b */ /* 0x000fe20000004200 */
[----:B------:R-:W-:Y:S02]  /*3620*/  FSEL R156, R55, -INF , P5 ;  /* 0xff800000379c7808 */ /* 0x000fe40002800000 */
[----:B------:R-:W-:Y:S01]  /*3630*/  FSEL R136, R53, -INF , P5 ;  /* 0xff80000035887808 */ /* 0x000fe20002800000 */
[----:B------:R-:W-:Y:S01]  /*3640*/  LDSM.16.MT88.4 R44, [R220+0x100] ;  /* 0x00010000dc2c783b */ /* 0x000fe20000004200 */
[----:B------:R-:W-:Y:S02]  /*3650*/  FSEL R18, R93, -INF , P2 ;  /* 0xff8000005d127808 */ /* 0x000fe40001000000 */
[----:B------:R-:W-:Y:S01]  /*3660*/  ISETP.GT.AND P5, PT, R8, 0x18, PT ;  /* 0x000000180800780c */ /* 0x000fe20003fa4270 */
        /* <DEDUP_REMOVED lines=12> */
[----:B------:R-:W-:Y:S01]  /*3730*/  FSEL R144, R51, -INF , P2 ;  /* 0xff80000033907808 */ /* 0x000fe20001000000 */
[----:B------:R-:W-:Y:S01]  /*3740*/  LDSM.16.MT88.4 R92, [R220+0x2100] ;  /* 0x00210000dc5c783b */ /* 0x000fe20000004200 */
[----:B------:R-:W-:Y:S02]  /*3750*/  FSEL R118, R49, -INF , P2 ;  /* 0xff80000031767808 */ /* 0x000fe40001000000 */
[----:B------:R-:W-:Y:S01]  /*3760*/  FSEL R20, R89, -INF , P4 ;  /* 0xff80000059147808 */ /* 0x000fe20002000000 */
[----:B------:R-:W-:Y:S01]  /*3770*/  LDSM.16.MT88.4 R48, [R221+0x900] ;  /* 0x00090000dd30783b */ /* 0x000fe20000004200 */
[----:B------:R-:W-:Y:S02]  /*3780*/  ISETP.GT.AND P2, PT, R8, 0x20, PT ;  /* 0x000000200800780c */ /* 0x000fe40003f44270 */
        /* <DEDUP_REMOVED lines=8> */
[----:B------:R-:W-:Y:S01]  /*3810*/  FSEL R139, R31, -INF , P4 ;  /* 0xff8000001f8b7808 */ /* 0x000fe20002000000 */
[----:B------:R-:W-:Y:S01]  /*3820*/  LDSM.16.MT88.4 R88, [R222+0x100] ;  /* 0x00010000de58783b */ /* 0x000fe20000004200 */
[----:B------:R-:W-:Y:S02]  /*3830*/  FSEL R116, R29, -INF , P4 ;  /* 0xff8000001d747808 */ /* 0x000fe40002000000 */
[----:B------:R-:W-:Y:S02]  /*3840*/  FSEL R170, R85, -INF , P5 ;  /* 0xff80000055aa7808 */ /* 0x000fe40002800000 */
        /* <DEDUP_REMOVED lines=32> */
[----:B------:R-:W-:Y:S02]  /*3a50*/  FMNMX.FTZ R2, R249, R2, !PT ;  /* 0x00000002f9027209 */ /* 0x000fe40007810000 */
[----:B------:R-:W-:-:S02]  /*3a60*/  FSEL R180, R83, -INF , P2 ;  /* 0xff80000053b47808 */ /* 0x000fc40001000000 */
[----:B------:R-:W-:Y:S01]  /*3a70*/  FMNMX.FTZ R2, R187, R2, !PT ;  /* 0x00000002bb027209 */ /* 0x000fe20007810000 */
[----:B------:R-:W-:Y:S01]  /*3a80*/  LDSM.16.MT88.4 R80, [R221+0x100] ;  /* 0x00010000dd50783b */ /* 0x000fe20000004200 */
[----:B------:R-:W-:Y:S02]  /*3a90*/  FSEL R162, R39, -INF , P2 ;  /* 0xff80000027a27808 */ /* 0x000fe40001000000 */
[----:B------:R-:W-:Y:S01]  /*3aa0*/  FSEL R160, R37, -INF , P2 ;  /* 0xff80000025a07808 */ /* 0x000fe20001000000 */
[----:B------:R-:W1:Y:S01]  /*3ab0*/  SHFL.BFLY PT, R5, R2, 0x2, 0x1f ;  /* 0x0c401f0002057f89 */ /* 0x000e6200000e0000 */
[----:B------:R-:W-:Y:S02]  /*3ac0*/  FSEL R184, R79, -INF , P6 ;  /* 0xff8000004fb87808 */ /* 0x000fe40003000000 */
[----:B------:R-:W-:Y:S02]  /*3ad0*/  FSEL R12, R62, -INF , P5 ;  /* 0xff8000003e0c7808 */ /* 0x000fe40002800000 */
[----:B------:R-:W-:-:S02]  /*3ae0*/  FSEL R208, R63, -INF , P4 ;  /* 0xff8000003fd07808 */ /* 0x000fc40002000000 */
[----:B------:R-:W-:Y:S01]  /*3af0*/  FMNMX.FTZ R0, R146, R145, !PT ;  /* 0x0000009192007209 */ /* 0x000fe20007810000 */
[----:B------:R-:W-:Y:S01]  /*3b00*/  LDSM.16.MT88.4 R60, [R222+0x900] ;  /* 0x00090000de3c783b */ /* 0x000fe20000004200 */
        /* <DEDUP_REMOVED lines=13> */
[----:B------:R-:W-:Y:S01]  /*3be0*/  FSEL R194, R67, -INF , P6 ;  /* 0xff80000043c27808 */ /* 0x000fe20003000000 */
[----:B------:R-:W-:Y:S01]  /*3bf0*/  LDSM.16.MT88.4 R68, [R221+0x2900] ;  /* 0x00290000dd44783b */ /* 0x000fe20000004200 */
[----:B------:R-:W-:-:S04]  /*3c00*/  FMNMX.FTZ R0, R165, R0, !PT ;  /* 0x00000000a5007209 */ /* 0x000fc80007810000 */
[----:B------:R-:W-:-:S04]  /*3c10*/  FMNMX.FTZ R0, R164, R0, !PT ;  /* 0x00000000a4007209 */ /* 0x000fc80007810000 */
[----:B------:R-:W-:-:S04]  /*3c20*/  FMNMX.FTZ R0, R161, R0, !PT ;  /* 0x00000000a1007209 */ /* 0x000fc80007810000 */
[----:B------:R-:W-:Y:S02]  /*3c30*/  FMNMX.FTZ R0, R160, R0, !PT ;  /* 0x00000000a0007209 */ /* 0x000fe40007810000 */
[----:B-1----:R-:W-:-:S04]  /*3c40*/  FMNMX.FTZ R175, R2, R5, !PT ;  /* 0x0000000502af7209 */ /* 0x002fc80007810000 */
[C---:B------:R-:W-:Y:S01]  /*3c50*/  FSETP.NEU.FTZ.AND P2, PT, R175.reuse, -INF , PT ;  /* 0xff800000af00780b */ /* 0x040fe20003f5d000 */
[----:B------:R-:W-:Y:S01]  /*3c60*/  FMUL.FTZ R2, R175, c[0x0][0x2d0] ;  /* 0x0000b400af027a20 */ /* 0x000fe20000410000 */
[----:B------:R-:W-:Y:S04]  /*3c70*/  STL [R1+0x88], R175 ;  /* 0x000088af01007387 */ /* 0x000fe80000100800 */
[----:B------:R-:W-:Y:S01]  /*3c80*/  FSEL R13, R2, RZ, P2 ;  /* 0x000000ff020d7208 */ /* 0x000fe20001000000 */
[----:B------:R-:W-:Y:S01]  /*3c90*/  STL [R1], R12 ;  /* 0x0000000c01007387 */ /* 0x000fe20000100800 */
[----:B------:R-:W-:Y:S02]  /*3ca0*/  FMNMX.FTZ R2, R11, R14, !PT ;  /* 0x0000000e0b027209 */ /* 0x000fe40007810000 */
[----:B------:R-:W-:-:S02]  /*3cb0*/  ISETP.GT.AND P2, PT, R8, 0x30, PT ;  /* 0x000000300800780c */ /* 0x000fc40003f44270 */
[----:B------:R-:W-:Y:S02]  /*3cc0*/  FMNMX.FTZ R2, R15, R2, !PT ;  /* 0x000000020f027209 */ /* 0x000fe40007810000 */
[----:B------:R-:W-:Y:S02]  /*3cd0*/  FSEL R186, R78, -INF , P2 ;  /* 0xff8000004eba7808 */ /* 0x000fe40001000000 */
[----:B------:R-:W-:Y:S01]  /*3ce0*/  FMNMX.FTZ R2, R16, R2, !PT ;  /* 0x0000000210027209 */ /* 0x000fe20007810000 */
[----:B------:R-:W-:Y:S03]  /*3cf0*/  LDSM.16.MT88.4 R76, [R223+0x900] ;  /* 0x00090000df4c783b */ /* 0x000fe60000004200 */
        /* <DEDUP_REMOVED lines=15> */
[----:B-1----:R-:W-:-:S04]  /*3df0*/  FMNMX.FTZ R2, R2, R5, !PT ;  /* 0x0000000502027209 */ /* 0x002fc80007810000 */
[C---:B------:R-:W-:Y:S01]  /*3e00*/  FSETP.NEU.FTZ.AND P2, PT, R2.reuse, -INF , PT ;  /* 0xff8000000200780b */ /* 0x040fe20003f5d000 */
[----:B------:R-:W-:-:S05]  /*3e10*/  FMUL.FTZ R5, R2, c[0x0][0x2d0] ;  /* 0x0000b40002057a20 */ /* 0x000fca0000410000 */
[----:B------:R-:W-:Y:S01]  /*3e20*/  FSEL R12, R5, RZ, P2 ;  /* 0x000000ff050c7208 */ /* 0x000fe20001000000 */
[----:B------:R-:W-:Y:S01]  /*3e30*/  FFMA.FTZ R5, R6, c[0x0][0x2d0], -R13 ;  /* 0x0000b40006057a23 */ /* 0x000fe2000001080d */
[----:B------:R-:W-:Y:S02]  /*3e40*/  ISETP.GT.AND P2, PT, R8, 0x30, PT ;  /* 0x000000300800780c */ /* 0x000fe40003f44270 */
[----:B------:R-:W-:Y:S01]  /*3e50*/  FMNMX.FTZ R8, R159, R158, !PT ;  /* 0x0000009e9f087209 */ /* 0x000fe20007810000 */
[--C-:B------:R-:W-:Y:S01]  /*3e60*/  FFMA.FTZ R3, R15, c[0x0][0x2d0], -R12.reuse ;  /* 0x0000b4000f037a23 */ /* 0x100fe2000001080c */
[----:B------:R-:W-:Y:S01]  /*3e70*/  FSEL R198, R64, -INF , P2 ;  /* 0xff80000040c67808 */ /* 0x000fe20001000000 */
[----:B------:R1:W-:Y:S01]  /*3e80*/  MUFU.EX2 R179, R5 ;  /* 0x0000000500b37308 */ /* 0x0003e20000000800 */
[----:B------:R-:W-:Y:S01]  /*3e90*/  FMNMX.FTZ R8, R157, R8, !PT ;  /* 0x000000089d087209 */ /* 0x000fe20007810000 */
[----:B------:R-:W-:Y:S01]  /*3ea0*/  FFMA.FTZ R4, R14, c[0x0][0x2d0], -R12 ;  /* 0x0000b4000e047a23 */ /* 0x000fe2000001080c */
[----:B------:R-:W-:-:S02]  /*3eb0*/  FMNMX.FTZ R0, R198, R0, !PT ;  /* 0x00000000c6007209 */ /* 0x000fc40007810000 */
[----:B------:R-:W-:Y:S02]  /*3ec0*/  FMNMX.FTZ R8, R156, R8, !PT ;  /* 0x000000089c087209 */ /* 0x000fe40007810000 */
[----:B------:R-:W-:Y:S01]  /*3ed0*/  FMNMX.FTZ R0, R197, R0, !PT ;  /* 0x00000000c5007209 */ /* 0x000fe20007810000 */
[----:B------:R2:W-:Y:S01]  /*3ee0*/  MUFU.EX2 R237, R3 ;  /* 0x0000000300ed7308 */ /* 0x0005e20000000800 */
[----:B------:R-:W-:Y:S02]  /*3ef0*/  FMNMX.FTZ R8, R147, R8, !PT ;  /* 0x0000000893087209 */ /* 0x000fe40007810000 */
[----:B------:R-:W-:Y:S02]  /*3f00*/  FMNMX.FTZ R0, R199, R0, !PT ;  /* 0x00000000c7007209 */ /* 0x000fe40007810000 */
[----:B------:R-:W-:Y:S02]  /*3f10*/  FSEL R195, R66, -INF , P2 ;  /* 0xff80000042c37808 */ /* 0x000fe40001000000 */
[----:B------:R-:W-:Y:S01]  /*3f20*/  FMNMX.FTZ R0, R196, R0, !PT ;  /* 0x00000000c4007209 */ /* 0x000fe20007810000 */
[----:B-1----:R-:W-:Y:S01]  /*3f30*/  FFMA.FTZ R5, R7, c[0x0][0x2d0], -R13 ;  /* 0x0000b40007057a23 */ /* 0x002fe2000001080d */
[----:B------:R-:W-:Y:S01]  /*3f40*/  MUFU.EX2 R227, R4 ;  /* 0x0000000400e37308 */ /* 0x000fe20000000800 */
[----:B------:R-:W-:Y:S01]  /*3f50*/  LDSM.16.MT88.4 R64, [R220+0x900] ;  /* 0x00090000dc40783b */ /* 0x000fe20000004200 */
[----:B--2---:R-:W-:-:S06]  /*3f60*/  FFMA.FTZ R3, R16, c[0x0][0x2d0], -R12 ;  /* 0x0000b40010037a23 */ /* 0x004fcc000001080c */
[----:B------:R1:W2:Y:S08]  /*3f70*/  MUFU.EX2 R224, R5 ;  /* 0x0000000500e07308 */ /* 0x0002b00000000800 */
[----:B------:R3:W4:Y:S01]  /*3f80*/  MUFU.EX2 R250, R3 ;  /* 0x0000000300fa7308 */ /* 0x0007220000000800 */
[--C-:B-1----:R-:W-:Y:S01]  /*3f90*/  FFMA.FTZ R5, R9, c[0x0][0x2d0], -R13.reuse ;  /* 0x0000b40009057a23 */ /* 0x102fe2000001080d */
[----:B--2---:R-:W-:Y:S01]  /*3fa0*/  F2FP.BF16.PACK_AB R4, R224, R179 ;  /* 0x000000b3e004723e */ /* 0x004fe200000010ff */
[----:B------:R-:W1:Y:S05]  /*3fb0*/  SHFL.BFLY PT, R9, R0, 0x2, 0x1f ;  /* 0x0c401f0000097f89 */ /* 0x000e6a00000e0000 */
[----:B------:R2:W-:Y:S01]  /*3fc0*/  MUFU.EX2 R236, R5 ;  /* 0x0000000500ec7308 */ /* 0x0005e20000000800 */
[----:B---3--:R-:W-:Y:S01]  /*3fd0*/  FFMA.FTZ R3, R17, c[0x0][0x2d0], -R13 ;  /* 0x0000b40011037a23 */ /* 0x008fe2000001080d */
[----:B----4-:R-:W-:-:S06]  /*3fe0*/  F2FP.BF16.PACK_AB R7, R250, R237 ;  /* 0x000000edfa07723e */ /* 0x010fcc00000010ff */
[----:B------:R3:W-:Y:S01]  /*3ff0*/  MUFU.EX2 R251, R3 ;  /* 0x0000000300fb7308 */ /* 0x0007e20000000800 */
[----:B--2---:R-:W-:-:S07]  /*4000*/  FFMA.FTZ R5, R10, c[0x0][0x2d0], -R13 ;  /* 0x0000b4000a057a23 */ /* 0x004fce000001080d */
[----:B------:R2:W4:Y:S01]  /*4010*/  MUFU.EX2 R175, R5 ;  /* 0x0000000500af7308 */ /* 0x0005220000000800 */
[----:B-1----:R-:W-:Y:S01]  /*4020*/  FMNMX.FTZ R0, R0, R9, !PT ;  /* 0x0000000900007209 */ /* 0x002fe20007810000 */
[----:B---3--:R-:W-:-:S04]  /*4030*/  FFMA.FTZ R3, R18, c[0x0][0x2d0], -R13 ;  /* 0x0000b40012037a23 */ /* 0x008fc8000001080d */
[----:B------:R-:W1:Y:S02]  /*4040*/  SHFL.BFLY PT, R16, R0, 0x1, 0x1f ;  /* 0x0c201f0000107f89 */ /* 0x000e6400000e0000 */
[----:B------:R3:W-:Y:S01]  /*4050*/  MUFU.EX2 R234, R3 ;  /* 0x0000000300ea7308 */ /* 0x0007e20000000800 */
[----:B--2---:R-:W-:Y:S01]  /*4060*/  FFMA.FTZ R5, R11, c[0x0][0x2d0], -R12 ;  /* 0x0000b4000b057a23 */ /* 0x004fe2000001080c */
[----:B----4-:R-:W-:-:S06]  /*4070*/  F2FP.BF16.PACK_AB R6, R175, R236 ;  /* 0x000000ecaf06723e */ /* 0x010fcc00000010ff */
[----:B------:R-:W2:Y:S01]  /*4080*/  MUFU.EX2 R226, R5 ;  /* 0x0000000500e27308 */ /* 0x000ea20000000800 */
[----:B---3--:R-:W-:-:S07]  /*4090*/  FFMA.FTZ R3, R19, c[0x0][0x2d0], -R13 ;  /* 0x0000b40013037a23 */ /* 0x008fce000001080d */
[----:B------:R3:W-:Y:S01]  /*40a0*/  MUFU.EX2 R231, R3 ;  /* 0x0000000300e77308 */ /* 0x0007e20000000800 */
[----:B-1----:R-:W-:-:S04]  /*40b0*/  FMNMX.FTZ R177, R0, R16, !PT ;  /* 0x0000001000b17209 */ /* 0x002fc80007810000 */
[----:B------:R-:W-:Y:S02]  /*40c0*/  FSETP.NEU.FTZ.AND P2, PT, R177, -INF , PT ;  /* 0xff800000b100780b */ /* 0x000fe40003f5d000 */
[----:B--2---:R-:W-:Y:S02]  /*40d0*/  F2FP.BF16.PACK_AB R5, R227, R226 ;  /* 0x000000e2e305723e */ /* 0x004fe400000010ff */
[----:B---3--:R-:W-:Y:S01]  /*40e0*/  FMNMX.FTZ R3, R144, R8, !PT ;  /* 0x0000000890037209 */ /* 0x008fe20007810000 */
[----:B------:R-:W-:-:S04]  /*40f0*/  FFMA.FTZ R8, R20, c[0x0][0x2d0], -R13 ;  /* 0x0000b40014087a23 */ /* 0x000fc8000001080d */
[----:B------:R-:W-:Y:S01]  /*4100*/  HMMA.16816.F32.BF16 R128, R4, R100, RZ ;  /* 0x000000640480723c */ /* 0x000fe200000418ff */
[----:B------:R-:W-:Y:S01]  /*4110*/  FMNMX.FTZ R3, R138, R3, !PT ;  /* 0x000000038a037209 */ /* 0x000fe20007810000 */
[----:B------:R1:W2:Y:S03]  /*4120*/  MUFU.EX2 R229, R8 ;  /* 0x0000000800e57308 */ /* 0x0002a60000000800 */
[----:B------:R-:W-:-:S03]  /*4130*/  FMNMX.FTZ R3, R139, R3, !PT ;  /* 0x000000038b037209 */ /* 0x000fc60007810000 */
[----:B------:R-:W-:Y:S01]  /*4140*/  HMMA.16816.F32.BF16 R56, R4, R44, RZ ;  /* 0x0000002c0438723c */ /* 0x000fe200000418ff */
[----:B------:R-:W-:-:S07]  /*4150*/  FMNMX.FTZ R3, R167, R3, !PT ;  /* 0x00000003a7037209 */ /* 0x000fce0007810000 */
[----:B------:R-:W-:Y:S01]  /*4160*/  HMMA.16816.F32.BF16 R132, R4, R92, RZ ;  /* 0x0000005c0484723c */ /* 0x000fe200000418ff */
[----:B-1----:R-:W-:Y:S01]  /*4170*/  FFMA.FTZ R8, R21, c[0x0][0x2d0], -R12 ;  /* 0x0000b40015087a23 */ /* 0x002fe2000001080c */
[----:B--2---:R-:W-:-:S03]  /*4180*/  F2FP.BF16.PACK_AB R10, R229, R231 ;  /* 0x000000e7e50a723e */ /* 0x004fc600000010ff */
[----:B------:R1:W-:Y:S03]  /*4190*/  MUFU.EX2 R185, R8 ;  /* 0x0000000800b97308 */ /* 0x0003e60000000800 */
[C---:B------:R-:W-:Y:S08]  /*41a0*/  HMMA.16816.F32.BF16 R124, R4.reuse, R104, RZ ;  /* 0x00000068047c723c */ /* 0x040ff000000418ff */
[----:B------:R-:W-:Y:S01]  /*41b0*/  HMMA.16816.F32.BF16 R140, R4, R80, RZ ;  /* 0x00000050048c723c */ /* 0x000fe200000418ff */
[----:B-1----:R-:W-:Y:S01]  /*41c0*/  FMNMX.FTZ R8, R166, R3, !PT ;  /* 0x00000003a6087209 */ /* 0x002fe20007810000 */
[----:B------:R-:W-:-:S06]  /*41d0*/  FFMA.FTZ R3, R22, c[0x0][0x2d0], -R12 ;  /* 0x0000b40016037a23 */ /* 0x000fcc000001080c */
[C---:B------:R-:W-:Y:S01]  /*41e0*/  HMMA.16816.F32.BF16 R152, R4.reuse, R84, RZ ;  /* 0x000000540498723c */ /* 0x040fe200000418ff */
[----:B------:R-:W-:Y:S01]  /*41f0*/  FMNMX.FTZ R8, R163, R8, !PT ;  /* 0x00000008a3087209 */ /* 0x000fe20007810000 */
[----:B------:R1:W2:Y:S06]  /*4200*/  MUFU.EX2 R233, R3 ;  /* 0x0000000300e97308 */ /* 0x0002ac0000000800 */
[C---:B------:R-:W-:Y:S08]  /*4210*/  HMMA.16816.F32.BF16 R148, R4.reuse, R88, RZ ;  /* 0x000000580494723c */ /* 0x040ff000000418ff */
[----:B------:R-:W-:Y:S01]  /*4220*/  HMMA.16816.F32.BF16 R120, R4, R108, RZ ;  /* 0x0000006c0478723c */ /* 0x000fe200000418ff */
[----:B-1----:R-:W-:Y:S01]  /*4230*/  FMNMX.FTZ R3, R162, R8, !PT ;  /* 0x00000008a2037209 */ /* 0x002fe20007810000 */
[----:B------:R-:W-:Y:S01]  /*4240*/  FFMA.FTZ R8, R23, c[0x0][0x2d0], -R12 ;  /* 0x0000b40017087a23 */ /* 0x000fe2000001080c */
[----:B--2---:R-:W-:-:S02]  /*4250*/  F2FP.BF16.PACK_AB R9, R233, R185 ;  /* 0x000000b9e909723e */ /* 0x004fc400000010ff */
[----:B------:R-:W-:Y:S01]  /*4260*/  FMNMX.FTZ R3, R195, R3, !PT ;  /* 0x00000003c3037209 */ /* 0x000fe20007810000 */
[----:B------:R1:W-:Y:S02]  /*4270*/  MUFU.EX2 R230, R8 ;  /* 0x0000000800e67308 */ /* 0x0003e40000000800 */
[----:B------:R-:W-:Y:S01]  /*4280*/  HMMA.16816.F32.BF16 R112, R4, R46, RZ ;  /* 0x0000002e0470723c */ /* 0x000fe200000418ff */
[----:B------:R-:W-:-:S04]  /*4290*/  FMNMX.FTZ R3, R194, R3, !PT ;  /* 0x00000003c2037209 */ /* 0x000fc80007810000 */
[----:B------:R-:W-:-:S03]  /*42a0*/  FMNMX.FTZ R3, R193, R3, !PT ;  /* 0x00000003c1037209 */ /* 0x000fc60007810000 */
[C---:B------:R-:W-:Y:S01]  /*42b0*/  HMMA.16816.F32.BF16 R96, R4.reuse, R82, RZ ;  /* 0x000000520460723c */ /* 0x040fe200000418ff */
[----:B------:R-:W-:Y:S01]  /*42c0*/  FMNMX.FTZ R14, R192, R3, !PT ;  /* 0x00000003c00e7209 */ /* 0x000fe20007810000 */
[----:B------:R-:W-:Y:S02]  /*42d0*/  FMUL.FTZ R3, R177, c[0x0][0x2d0] ;  /* 0x0000b400b1037a20 */ /* 0x000fe40000410000 */
[----:B-1----:R-:W-:Y:S02]  /*42e0*/  FFMA.FTZ R8, R24, c[0x0][0x2d0], -R12 ;  /* 0x0000b40018087a23 */ /* 0x002fe4000001080c */
[----:B------:R-:W1:Y:S01]  /*42f0*/  SHFL.BFLY PT, R15, R14, 0x2, 0x1f ;  /* 0x0c401f000e0f7f89 */ /* 0x000e6200000e0000 */
[----:B------:R-:W-:Y:S01]  /*4300*/  FSEL R3, R3, RZ, P2 ;  /* 0x000000ff03037208 */ /* 0x000fe20001000000 */
[C---:B------:R-:W-:Y:S01]  /*4310*/  HMMA.16816.F32.BF16 R40, R4.reuse, R86, RZ ;  /* 0x000000560428723c */ /* 0x040fe200000418ff */
[----:B------:R2:W3:Y:S07]  /*4320*/  MUFU.EX2 R228, R8 ;  /* 0x0000000800e47308 */ /* 0x0004ee0000000800 */
[C---:B------:R-:W-:Y:S08]  /*4330*/  HMMA.16816.F32.BF16 R36, R4.reuse, R90, RZ ;  /* 0x0000005a0424723c */ /* 0x040ff000000418ff */
[----:B------:R-:W-:Y:S01]  /*4340*/  HMMA.16816.F32.BF16 R32, R4, R94, RZ ;  /* 0x0000005e0420723c */ /* 0x000fe200000418ff */
[----:B--2---:R-:W-:-:S02]  /*4350*/  F2FP.BF16.PACK_AB R8, R234, R251 ;  /* 0x000000fbea08723e */ /* 0x004fc400000010ff */
[----:B---3--:R-:W-:Y:S02]  /*4360*/  F2FP.BF16.PACK_AB R11, R228, R230 ;  /* 0x000000e6e40b723e */ /* 0x008fe400000010ff */
[----:B-1----:R-:W-:-:S03]  /*4370*/  FMNMX.FTZ R0, R14, R15, !PT ;  /* 0x0000000f0e007209 */ /* 0x002fc60007810000 */
[----:B------:R-:W-:Y:S08]  /*4380*/  HMMA.16816.F32.BF16 R28, R4, R102, RZ ;  /* 0x00000066041c723c */ /* 0x000ff000000418ff */
[----:B------:R-:W-:Y:S08]  /*4390*/  HMMA.16816.F32.BF16 R16, R8, R68, R128 ;  /* 0x000000440810723c */ /* 0x000ff00000041880 */
[C---:B------:R-:W-:Y:S08]  /*43a0*/  HMMA.16816.F32.BF16 R24, R4.reuse, R106, RZ ;  /* 0x0000006a0418723c */ /* 0x040ff000000418ff */
[----:B------:R-:W-:Y:S01]  /*43b0*/  HMMA.16816.F32.BF16 R20, R4, R110, RZ ;  /* 0x0000006e0414723c */ /* 0x000fe200000418ff */
[----:B------:R-:W1:Y:S06]  /*43c0*/  SHFL.BFLY PT, R5, R0, 0x1, 0x1f ;  /* 0x0c201f0000057f89 */ /* 0x000e6c00000e0000 */
[----:B------:R-:W-:Y:S01]  /*43d0*/  FFMA.FTZ R4, R146, c[0x0][0x2d0], -R3 ;  /* 0x0000b40092047a23 */ /* 0x000fe20000010803 */
[C---:B------:R-:W-:Y:S01]  /*43e0*/  HMMA.16816.F32.BF16 R200, R8.reuse, R64, R56 ;  /* 0x0000004008c8723c */ /* 0x040fe20000041838 */
[----:B------:R-:W2:Y:S02]  /*43f0*/  LDSM.16.MT88.4 R56, [R222+0x2900] ;  /* 0x00290000de38783b */ /* 0x000ea40000004200 */
[----:B------:R3:W-:Y:S05]  /*4400*/  MUFU.EX2 R212, R4 ;  /* 0x0000000400d47308 */ /* 0x0007ea0000000800 */
[C---:B------:R-:W-:Y:S07]  /*4410*/  HMMA.16816.F32.BF16 R188, R8.reuse, R72, R132 ;  /* 0x0000004808bc723c */ /* 0x040fee0000041884 */
[----:B------:R-:W-:Y:S01]  /*4420*/  MOV R133, R18 ;  /* 0x0000001200857202 */ /* 0x000fe20000000f00 */
[----:B------:R-:W-:Y:S01]  /*4430*/  IMAD.MOV.U32 R132, RZ, RZ, R19 ;  /* 0x000000ffff847224 */ /* 0x000fe200078e0013 */
[----:B-1----:R-:W-:Y:S01]  /*4440*/  FMNMX.FTZ R176, R0, R5, !PT ;  /* 0x0000000500b07209 */ /* 0x002fe20007810000 */
[--C-:B------:R-:W-:Y:S01]  /*4450*/  FFMA.FTZ R0, R118, c[0x0][0x2d0], -R3.reuse ;  /* 0x0000b40076007a23 */ /* 0x100fe20000010803 */
[C---:B------:R-:W-:Y:S01]  /*4460*/  HMMA.16816.F32.BF16 R240, R8.reuse, R60, R148 ;  /* 0x0000003c08f0723c */ /* 0x040fe20000041894 */
[----:B---3--:R-:W-:Y:S01]  /*4470*/  FFMA.FTZ R4, R145, c[0x0][0x2d0], -R3 ;  /* 0x0000b40091047a23 */ /* 0x008fe20000010803 */
[----:B------:R-:W-:Y:S01]  /*4480*/  FSETP.NEU.FTZ.AND P2, PT, R176, -INF , PT ;  /* 0xff800000b000780b */ /* 0x000fe20003f5d000 */
[----:B------:R1:W-:Y:S04]  /*4490*/  MUFU.EX2 R235, R0 ;  /* 0x0000000000eb7308 */ /* 0x0003e80000000800 */
[----:B------:R-:W-:Y:S01]  /*44a0*/  MOV R151, R208 ;  /* 0x000000d000977202 */ /* 0x000fe20000000f00 */
[----:B------:R-:W-:Y:S01]  /*44b0*/  HMMA.16816.F32.BF16 R216, R8, R48, R140 ;  /* 0x0000003008d8723c */ /* 0x000fe2000004188c */
[----:B------:R-:W-:-:S02]  /*44c0*/  IMAD.MOV.U32 R149, RZ, RZ, R187 ;  /* 0x000000ffff957224 */ /* 0x000fc400078e00bb */
[----:B------:R3:W-:Y:S01]  /*44d0*/  MUFU.EX2 R14, R4 ;  /* 0x00000004000e7308 */ /* 0x0007e20000000800 */
[----:B------:R-:W-:Y:S01]  /*44e0*/  IMAD.MOV.U32 R150, RZ, RZ, R186 ;  /* 0x000000ffff967224 */ /* 0x000fe200078e00ba */
[----:B------:R-:W-:Y:S01]  /*44f0*/  MOV R246, R189 ;  /* 0x000000bd00f67202 */ /* 0x000fe20000000f00 */
[----:B------:R-:W-:Y:S02]  /*4500*/  IMAD.MOV.U32 R247, RZ, RZ, R188 ;  /* 0x000000fffff77224 */ /* 0x000fe400078e00bc */
[----:B------:R-:W-:Y:S01]  /*4510*/  IMAD.MOV.U32 R245, RZ, RZ, R190 ;  /* 0x000000fffff57224 */ /* 0x000fe200078e00be */
[----:B------:R-:W-:Y:S01]  /*4520*/  HMMA.16816.F32.BF16 R152, R8, R76, R152 ;  /* 0x0000004c0898723c */ /* 0x000fe20000041898 */
[----:B------:R-:W-:Y:S02]  /*4530*/  IMAD.MOV.U32 R244, RZ, RZ, R191 ;  /* 0x000000fffff47224 */ /* 0x000fe400078e00bf */
[----:B-1----:R-:W-:-:S05]  /*4540*/  FMUL.FTZ R0, R176, c[0x0][0x2d0] ;  /* 0x0000b400b0007a20 */ /* 0x002fca0000410000 */
[----:B------:R-:W-:Y:S01]  /*4550*/  FSEL R0, R0, RZ, P2 ;  /* 0x000000ff00007208 */ /* 0x000fe20001000000 */
[----:B------:R-:W-:Y:S01]  /*4560*/  HMMA.16816.F32.BF16 R188, R8, R66, R112 ;  /* 0x0000004208bc723c */ /* 0x000fe20000041870 */
[----:B---3--:R-:W-:Y:S01]  /*4570*/  FFMA.FTZ R4, R137, c[0x0][0x2d0], -R3 ;  /* 0x0000b40089047a23 */ /* 0x008fe20000010803 */
[----:B------:R-:W-:-:S03]  /*4580*/  MOV R137, R17 ;  /* 0x0000001100897202 */ /* 0x000fc60000000f00 */
[----:B------:R1:W3:Y:S03]  /*4590*/  MUFU.EX2 R6, R4 ;  /* 0x0000000400067308 */ /* 0x0002e60000000800 */
[C---:B------:R-:W-:Y:S08]  /*45a0*/  HMMA.16816.F32.BF16 R140, R8.reuse, R62, R36 ;  /* 0x0000003e088c723c */ /* 0x040ff00000041824 */
[----:B--2---:R-:W-:Y:S01]  /*45b0*/  HMMA.16816.F32.BF16 R208, R8, R58, R20 ;  /* 0x0000003a08d0723c */ /* 0x004fe20000041814 */
[----:B-1----:R-:W-:-:S02]  /*45c0*/  FFMA.FTZ R4, R136, c[0x0][0x2d0], -R3 ;  /* 0x0000b40088047a23 */ /* 0x002fc40000010803 */
[----:B------:R-:W-:-:S05]  /*45d0*/  IMAD.MOV.U32 R136, RZ, RZ, R16 ;  /* 0x000000ffff887224 */ /* 0x000fca00078e0010 */
[----:B------:R-:W-:Y:S01]  /*45e0*/  HMMA.16816.F32.BF16 R16, R8, R52, R124 ;  /* 0x000000340810723c */ /* 0x000fe2000004187c */
[----:B------:R1:W-:Y:S01]  /*45f0*/  MUFU.EX2 R238, R4 ;  /* 0x0000000400ee7308 */ /* 0x0003e20000000800 */
[----:B---3--:R-:W-:-:S06]  /*4600*/  IMAD.MOV.U32 R131, RZ, RZ, R6 ;  /* 0x000000ffff837224 */ /* 0x008fcc00078e0006 */
[----:B------:R-:W-:Y:S01]  /*4610*/  HMMA.16816.F32.BF16 R124, R8, R78, R40 ;  /* 0x0000004e087c723c */ /* 0x000fe20000041828 */
[----:B-1----:R-:W-:-:S04]  /*4620*/  FFMA.FTZ R4, R119, c[0x0][0x2d0], -R3 ;  /* 0x0000b40077047a23 */ /* 0x002fc80000010803 */
[----:B------:R1:W-:Y:S11]  /*4630*/  MUFU.EX2 R15, R4 ;  /* 0x00000004000f7308 */ /* 0x0003f60000000800 */
[----:B------:R-:W-:Y:S01]  /*4640*/  IMAD.MOV.U32 R146, RZ, RZ, R16 ;  /* 0x000000ffff927224 */ /* 0x000fe200078e0010 */
[----:B------:R-:W-:Y:S01]  /*4650*/  MOV R145, R17 ;  /* 0x0000001100917202 */ /* 0x000fe20000000f00 */
[----:B------:R-:W-:-:S02]  /*4660*/  IMAD.MOV.U32 R134, RZ, RZ, R19 ;  /* 0x000000ffff867224 */ /* 0x000fc400078e0013 */
[----:B------:R-:W-:Y:S02]  /*4670*/  IMAD.MOV.U32 R119, RZ, RZ, R18 ;  /* 0x000000ffff777224 */ /* 0x000fe400078e0012 */
[----:B------:R-:W-:Y:S01]  /*4680*/  HMMA.16816.F32.BF16 R16, R8, R56, R120 ;  /* 0x000000380810723c */ /* 0x000fe20000041878 */
[----:B-1----:R-:W-:-:S07]  /*4690*/  FFMA.FTZ R4, R117, c[0x0][0x2d0], -R3 ;  /* 0x0000b40075047a23 */ /* 0x002fce0000010803 */
[C---:B------:R-:W-:Y:S01]  /*46a0*/  HMMA.16816.F32.BF16 R120, R8.reuse, R50, R96 ;  /* 0x000000320878723c */ /* 0x040fe20000041860 */
[----:B------:R1:W-:Y:S11]  /*46b0*/  MUFU.EX2 R232, R4 ;  /* 0x0000000400e87308 */ /* 0x0003f60000000800 */
[----:B------:R-:W-:Y:S04]  /*46c0*/  @!UPT UIADD3 URZ, URZ, URZ, URZ ;  /* 0x0000003f3f3ff290 */ /* 0x000fe8000fffe03f */
[----:B------:R-:W-:Y:S01]  /*46d0*/  MOV R148, R16 ;  /* 0x0000001000947202 */ /* 0x000fe20000000f00 */
[----:B------:R-:W-:Y:S01]  /*46e0*/  IMAD.MOV.U32 R135, RZ, RZ, R19 ;  /* 0x000000ffff877224 */ /* 0x000fe200078e0013 */
[----:B------:R-:W-:Y:S01]  /*46f0*/  MOV R205, R18 ;  /* 0x0000001200cd7202 */ /* 0x000fe20000000f00 */
[----:B------:R-:W-:Y:S02]  /*4700*/  IMAD.MOV.U32 R118, RZ, RZ, R17 ;  /* 0x000000ffff767224 */ /* 0x000fe400078e0011 */
[----:B------:R-:W-:Y:S01]  /*4710*/  HMMA.16816.F32.BF16 R16, R8, R74, R32 ;  /* 0x0000004a0810723c */ /* 0x000fe20000041820 */
[----:B-1----:R-:W-:-:S04]  /*4720*/  FFMA.FTZ R4, R116, c[0x0][0x2d0], -R3 ;  /* 0x0000b40074047a23 */ /* 0x002fc80000010803 */
[----:B------:R1:W2:Y:S02]  /*4730*/  MUFU.EX2 R130, R4 ;  /* 0x0000000400827308 */ /* 0x0002a40000000800 */
[----:B-1----:R-:W-:Y:S01]  /*4740*/  FFMA.FTZ R4, R159, c[0x0][0x2d0], -R0 ;  /* 0x0000b4009f047a23 */ /* 0x002fe20000010800 */
[----:B--2---:R-:W-:Y:S11]  /*4750*/  F2FP.BF16.PACK_AB R6, R130, R232 ;  /* 0x000000e88206723e */ /* 0x004ff600000010ff */
[----:B------:R-:W-:Y:S05]  /*4760*/  @!UPT UIADD3 URZ, URZ, URZ, URZ ;  /* 0x0000003f3f3ff290 */ /* 0x000fea000fffe03f */
[----:B------:R-:W-:Y:S01]  /*4770*/  IMAD.MOV.U32 R41, RZ, RZ, R16 ;  /* 0x000000ffff297224 */ /* 0x000fe200078e0010 */
[----:B------:R1:W-:Y:S01]  /*4780*/  MUFU.EX2 R129, R4 ;  /* 0x0000000400817308 */ /* 0x0003e20000000800 */
[----:B------:R-:W-:Y:S01]  /*4790*/  IMAD.MOV.U32 R40, RZ, RZ, R17 ;  /* 0x000000ffff287224 */ /* 0x000fe200078e0011 */
[----:B------:R-:W-:Y:S01]  /*47a0*/  MOV R174, R19 ;  /* 0x0000001300ae7202 */ /* 0x000fe20000000f00 */
[----:B------:R-:W-:Y:S02]  /*47b0*/  IMAD.MOV.U32 R178, RZ, RZ, R18 ;  /* 0x000000ffffb27224 */ /* 0x000fe400078e0012 */
[----:B------:R-:W-:Y:S01]  /*47c0*/  HMMA.16816.F32.BF16 R16, R8, R70, R28 ;  /* 0x000000460810723c */ /* 0x000fe2000004181c */
[----:B-1----:R-:W-:-:S04]  /*47d0*/  FFMA.FTZ R4, R158, c[0x0][0x2d0], -R0 ;  /* 0x0000b4009e047a23 */ /* 0x002fc80000010800 */
[----:B------:R1:W2:Y:S11]  /*47e0*/  MUFU.EX2 R128, R4 ;  /* 0x0000000400807308 */ /* 0x0002b60000000800 */
[----:B------:R-:W-:Y:S08]  /*47f0*/  @!UPT UIADD3 URZ, URZ, URZ, URZ ;  /* 0x0000003f3f3ff290 */ /* 0x000ff0000fffe03f */
[----:B------:R-:W-:Y:S01]  /*4800*/  IMAD.MOV.U32 R206, RZ, RZ, R19 ;  /* 0x000000ffffce7224 */ /* 0x000fe200078e0013 */
[----:B------:R-:W-:Y:S01]  /*4810*/  MOV R207, R18 ;  /* 0x0000001200cf7202 */ /* 0x000fe20000000f00 */
[----:B------:R-:W-:Y:S02]  /*4820*/  IMAD.MOV.U32 R172, RZ, RZ, R17 ;  /* 0x000000ffffac7224 */ /* 0x000fe400078e0011 */
[----:B------:R-:W-:Y:S02]  /*4830*/  IMAD.MOV.U32 R173, RZ, RZ, R16 ;  /* 0x000000ffffad7224 */ /* 0x000fe400078e0010 */
[----:B-1----:R-:W-:-:S04]  /*4840*/  FFMA.FTZ R4, R157, c[0x0][0x2d0], -R0 ;  /* 0x0000b4009d047a23 */ /* 0x002fc80000010800 */
[----:B------:R1:W-:Y:S02]  /*4850*/  MUFU.EX2 R225, R4 ;  /* 0x0000000400e17308 */ /* 0x0003e40000000800 */
[----:B-1----:R-:W-:Y:S02]  /*4860*/  FFMA.FTZ R4, R156, c[0x0][0x2d0], -R0 ;  /* 0x0000b4009c047a23 */ /* 0x002fe40000010800 */
[----:B------:R-:W-:Y:S04]  /*4870*/  HMMA.16816.F32.BF16 R156, R8, R54, R24 ;  /* 0x00000036089c723c */ /* 0x000fe80000041818 */
[----:B------:R1:W3:Y:S03]  /*4880*/  MUFU.EX2 R239, R4 ;  /* 0x0000000400ef7308 */ /* 0x0002e60000000800 */
[----:B------:R-:W-:-:S02]  /*4890*/  F2FP.BF16.PACK_AB R8, R14, R212 ;  /* 0x000000d40e08723e */ /* 0x000fc400000010ff */
[----:B------:R-:W-:Y:S02]  /*48a0*/  F2FP.BF16.PACK_AB R10, R238, R131 ;  /* 0x00000083ee0a723e */ /* 0x000fe400000010ff */
[----:B--2---:R-:W-:Y:S01]  /*48b0*/  F2FP.BF16.PACK_AB R9, R128, R129 ;  /* 0x000000818009723e */ /* 0x004fe200000010ff */
[----:B-1----:R-:W-:Y:S01]  /*48c0*/  FFMA.FTZ R4, R147, c[0x0][0x2d0], -R0 ;  /* 0x0000b40093047a23 */ /* 0x002fe20000010800 */
[----:B---3--:R-:W-:-:S03]  /*48d0*/  F2FP.BF16.PACK_AB R11, R239, R225 ;  /* 0x000000e1ef0b723e */ /* 0x008fc600000010ff */
[----:B------:R1:W-:Y:S04]  /*48e0*/  MUFU.EX2 R252, R4 ;  /* 0x0000000400fc7308 */ /* 0x0003e80000000800 */
[C---:B------:R-:W-:Y:S07]  /*48f0*/  HMMA.16816.F32.BF16 R20, R8.reuse, R44, RZ ;  /* 0x0000002c0814723c */ /* 0x040fee00000418ff */
[----:B------:R-:W-:Y:S01]  /*4900*/  MOV R44, R150 ;  /* 0x00000096002c7202 */ /* 0x000fe20000000f00 */
[----:B------:R-:W-:Y:S01]  /*4910*/  HMMA.16816.F32.BF16 R16, R8, R80, RZ ;  /* 0x000000500810723c */ /* 0x000fe200000418ff */
[----:B------:R-:W-:-:S02]  /*4920*/  IMAD.MOV.U32 R45, RZ, RZ, R151 ;  /* 0x000000ffff2d7224 */ /* 0x000fc400078e0097 */
[----:B-1----:R-:W-:-:S04]  /*4930*/  FFMA.FTZ R4, R144, c[0x0][0x2d0], -R0 ;  /* 0x0000b40090047a23 */ /* 0x002fc80000010800 */
[----:B------:R-:W-:Y:S01]  /*4940*/  MOV R81, R185 ;  /* 0x000000b900517202 */ /* 0x000fe20000000f00 */
[----:B------:R1:W2:Y:S01]  /*4950*/  MUFU.EX2 R213, R4 ;  /* 0x0000000400d57308 */ /* 0x0002a20000000800 */
[----:B------:R-:W-:Y:S01]  /*4960*/  IMAD.MOV.U32 R80, RZ, RZ, R184 ;  /* 0x000000ffff507224 */ /* 0x000fe200078e00b8 */
[C---:B------:R-:W-:Y:S07]  /*4970*/  HMMA.16816.F32.BF16 R36, R8.reuse, R84, RZ ;  /* 0x000000540824723c */ /* 0x040fee00000418ff */
[----:B------:R-:W-:Y:S01]  /*4980*/  IMAD.MOV.U32 R85, RZ, RZ, R146 ;  /* 0x000000ffff557224 */ /* 0x000fe200078e0092 */
[----:B------:R-:W-:Y:S01]  /*4990*/  HMMA.16816.F32.BF16 R32, R8, R88, RZ ;  /* 0x000000580820723c */ /* 0x000fe200000418ff */
[----:B------:R-:W-:-:S02]  /*49a0*/  IMAD.MOV.U32 R84, RZ, RZ, R134 ;  /* 0x000000ffff547224 */ /* 0x000fc400078e0086 */
[----:B-1----:R-:W-:Y:S01]  /*49b0*/  FFMA.FTZ R4, R138, c[0x0][0x2d0], -R0 ;  /* 0x0000b4008a047a23 */ /* 0x002fe20000010800 */
[----:B--2---:R-:W-:-:S04]  /*49c0*/  F2FP.BF16.PACK_AB R5, R213, R252 ;  /* 0x000000fcd505723e */ /* 0x004fc800000010ff */
[----:B------:R-:W-:Y:S01]  /*49d0*/  HMMA.16816.F32.BF16 R28, R8, R92, RZ ;  /* 0x0000005c081c723c */ /* 0x000fe200000418ff */
[----:B------:R-:W-:Y:S01]  /*49e0*/  MOV R89, R119 ;  /* 0x0000007700597202 */ /* 0x000fe20000000f00 */
[----:B------:R1:W-:Y:S01]  /*49f0*/  MUFU.EX2 R215, R4 ;  /* 0x0000000400d77308 */ /* 0x0003e20000000800 */
[----:B------:R-:W-:Y:S01]  /*4a00*/  IMAD.MOV.U32 R138, RZ, RZ, R133 ;  /* 0x000000ffff8a7224 */ /* 0x000fe200078e0085 */
[----:B------:R-:W-:-:S03]  /*4a10*/  MOV R88, R41 ;  /* 0x0000002900587202 */ /* 0x000fc60000000f00 */
[----:B------:R-:W-:Y:S01]  /*4a20*/  IMAD.MOV.U32 R93, RZ, RZ, R40 ;  /* 0x000000ffff5d7224 */ /* 0x000fe200078e0028 */
[----:B------:R-:W-:Y:S01]  /*4a30*/  HMMA.16816.F32.BF16 R24, R8, R100, RZ ;  /* 0x000000640818723c */ /* 0x000fe200000418ff */
[----:B------:R-:W-:-:S06]  /*4a40*/  IMAD.MOV.U32 R92, RZ, RZ, R250 ;  /* 0x000000ffff5c7224 */ /* 0x000fcc00078e00fa */
[----:B------:R-:W-:Y:S01]  /*4a50*/  IMAD.MOV.U32 R101, RZ, RZ, R149 ;  /* 0x000000ffff657224 */ /* 0x000fe200078e0095 */
[----:B------:R-:W-:Y:S01]  /*4a60*/  HMMA.16816.F32.BF16 R40, R8, R46, RZ ;  /* 0x0000002e0828723c */ /* 0x000fe200000418ff */
[----:B------:R-:W-:Y:S02]  /*4a70*/  IMAD.MOV.U32 R100, RZ, RZ, R251 ;  /* 0x000000ffff647224 */ /* 0x000fe400078e00fb */
[----:B-1----:R-:W-:Y:S02]  /*4a80*/  FFMA.FTZ R4, R139, c[0x0][0x2d0], -R0 ;  /* 0x0000b4008b047a23 */ /* 0x002fe40000010800 */
[----:B------:R-:W-:Y:S02]  /*4a90*/  IMAD.MOV.U32 R139, RZ, RZ, R132 ;  /* 0x000000ffff8b7224 */ /* 0x000fe400078e0084 */
[----:B------:R1:W2:Y:S02]  /*4aa0*/  MUFU.EX2 R214, R4 ;  /* 0x0000000400d67308 */ /* 0x0002a40000000800 */
[----:B-1----:R-:W-:-:S02]  /*4ab0*/  F2FP.BF16.PACK_AB R4, R235, R15 ;  /* 0x0000000feb04723e */ /* 0x002fc400000010ff */
[----:B--2---:R-:W-:-:S07]  /*4ac0*/  F2FP.BF16.PACK_AB R7, R214, R215 ;  /* 0x000000d7d607723e */ /* 0x004fce00000010ff */
[----:B------:R-:W-:Y:S07]  /*4ad0*/  HMMA.16816.F32.BF16 R184, R4, R64, R20 ;  /* 0x0000004004b8723c */ /* 0x000fee0000041814 */
[----:B------:R-:W-:Y:S01]  /*4ae0*/  IMAD.MOV.U32 R64, RZ, RZ, R145 ;  /* 0x000000ffff407224 */ /* 0x000fe200078e0091 */
[----:B------:R-:W-:Y:S01]  /*4af0*/  HMMA.16816.F32.BF16 R20, R8, R104, RZ ;  /* 0x000000680814723c */ /* 0x000fe200000418ff */
[----:B------:R-:W-:-:S06]  /*4b00*/  MOV R65, R135 ;  /* 0x0000008700417202 */ /* 0x000fcc0000000f00 */
[----:B------:R-:W-:Y:S01]  /*4b10*/  MOV R104, R249 ;  /* 0x000000f900687202 */ /* 0x000fe20000000f00 */
[----:B------:R-:W-:Y:S01]  /*4b20*/  HMMA.16816.F32.BF16 R112, R4, R48, R16 ;  /* 0x000000300470723c */ /* 0x000fe20000041810 */
[----:B------:R-:W-:-:S06]  /*4b30*/  IMAD.MOV.U32 R105, RZ, RZ, R248 ;  /* 0x000000ffff697224 */ /* 0x000fcc00078e00f8 */
[----:B------:R-:W-:Y:S01]  /*4b40*/  MOV R49, R148 ;  /* 0x0000009400317202 */ /* 0x000fe20000000f00 */
[----:B------:R-:W-:Y:S01]  /*4b50*/  HMMA.16816.F32.BF16 R16, R8, R108, RZ ;  /* 0x0000006c0810723c */ /* 0x000fe200000418ff */
[----:B------:R-:W-:-:S07]  /*4b60*/  IMAD.MOV.U32 R48, RZ, RZ, R118 ;  /* 0x000000ffff307224 */ /* 0x000fce00078e0076 */
[C---:B------:R-:W-:Y:S08]  /*4b70*/  HMMA.16816.F32.BF16 R96, R4.reuse, R76, R36 ;  /* 0x0000004c0460723c */ /* 0x040ff00000041824 */
[----:B------:R-:W-:Y:S08]  /*4b80*/  HMMA.16816.F32.BF16 R144, R4, R52, R20 ;  /* 0x000000340490723c */ /* 0x000ff00000041814 */
[C---:B------:R-:W-:Y:S07]  /*4b90*/  HMMA.16816.F32.BF16 R36, R8.reuse, R82, RZ ;  /* 0x000000520824723c */ /* 0x040fee00000418ff */
[----:B------:R-:W-:Y:S01]  /*4ba0*/  MOV R83, R44 ;  /* 0x0000002c00537202 */ /* 0x000fe20000000f00 */
[----:B------:R-:W-:Y:S01]  /*4bb0*/  HMMA.16816.F32.BF16 R20, R8, R102, RZ ;  /* 0x000000660814723c */ /* 0x000fe200000418ff */
[----:B------:R-:W-:-:S02]  /*4bc0*/  IMAD.MOV.U32 R82, RZ, RZ, R92 ;  /* 0x000000ffff527224 */ /* 0x000fc400078e005c */
[----:B------:R-:W-:Y:S01]  /*4bd0*/  IMAD.MOV.U32 R92, RZ, RZ, R93 ;  /* 0x000000ffff5c7224 */ /* 0x000fe200078e005d */
[----:B------:R-:W-:Y:S01]  /*4be0*/  MOV R93, R88 ;  /* 0x00000058005d7202 */ /* 0x000fe20000000f00 */
[----:B------:R-:W-:Y:S02]  /*4bf0*/  IMAD.MOV.U32 R88, RZ, RZ, R89 ;  /* 0x000000ffff587224 */ /* 0x000fe400078e0059 */
[----:B------:R-:W-:Y:S01]  /*4c00*/  IMAD.MOV.U32 R102, RZ, RZ, R45 ;  /* 0x000000ffff667224 */ /* 0x000fe200078e002d */
[C---:B------:R-:W-:Y:S01]  /*4c10*/  HMMA.16816.F32.BF16 R116, R4.reuse, R60, R32 ;  /* 0x0000003c0474723c */ /* 0x040fe20000041820 */
[----:B------:R-:W-:Y:S01]  /*4c20*/  IMAD.MOV.U32 R89, RZ, RZ, R84 ;  /* 0x000000ffff597224 */ /* 0x000fe200078e0054 */
[----:B------:R-:W-:Y:S01]  /*4c30*/  MOV R84, R85 ;  /* 0x0000005500547202 */ /* 0x000fe20000000f00 */
[----:B------:R-:W-:Y:S02]  /*4c40*/  IMAD.MOV.U32 R85, RZ, RZ, R64 ;  /* 0x000000ffff557224 */ /* 0x000fe400078e0040 */
[----:B------:R-:W-:Y:S01]  /*4c50*/  IMAD.MOV.U32 R64, RZ, RZ, R65 ;  /* 0x000000ffff407224 */ /* 0x000fe200078e0041 */
[----:B------:R-:W-:Y:S01]  /*4c60*/  MOV R65, R205 ;  /* 0x000000cd00417202 */ /* 0x000fe20000000f00 */
[----:B------:R-:W-:Y:S01]  /*4c70*/  IMAD.MOV.U32 R103, RZ, RZ, R104 ;  /* 0x000000ffff677224 */ /* 0x000fe200078e0068 */
[C---:B------:R-:W-:Y:S08]  /*4c80*/  HMMA.16816.F32.BF16 R148, R4.reuse, R72, R28 ;  /* 0x000000480494723c */ /* 0x040ff0000004181c */
[C---:B------:R-:W-:Y:S08]  /*4c90*/  HMMA.16816.F32.BF16 R132, R4.reuse, R68, R24 ;  /* 0x000000440484723c */ /* 0x040ff00000041818 */
[----:B------:R-:W-:Y:S08]  /*4ca0*/  HMMA.16816.F32.BF16 R248, R4, R56, R16 ;  /* 0x0000003804f8723c */ /* 0x000ff00000041810 */
[C---:B------:R-:W-:Y:S08]  /*4cb0*/  HMMA.16816.F32.BF16 R32, R8.reuse, R86, RZ ;  /* 0x000000560820723c */ /* 0x040ff000000418ff */
[C---:B------:R-:W-:Y:S08]  /*4cc0*/  HMMA.16816.F32.BF16 R28, R8.reuse, R90, RZ ;  /* 0x0000005a081c723c */ /* 0x040ff000000418ff */
[C---:B------:R-:W-:Y:S08]  /*4cd0*/  HMMA.16816.F32.BF16 R24, R8.reuse, R94, RZ ;  /* 0x0000005e0818723c */ /* 0x040ff000000418ff */
[C---:B------:R-:W-:Y:S08]  /*4ce0*/  HMMA.16816.F32.BF16 R16, R8.reuse, R106, RZ ;  /* 0x0000006a0810723c */ /* 0x040ff000000418ff */
[----:B------:R-:W-:Y:S07]  /*4cf0*/  HMMA.16816.F32.BF16 R44, R8, R110, RZ ;  /* 0x0000006e082c723c */ /* 0x000fee00000418ff */
[----:B------:R-:W-:Y:S01]  /*4d00*/  FFMA.FTZ R8, R165, c[0x0][0x2d0], -R3 ;  /* 0x0000b400a5087a23 */ /* 0x000fe20000010803 */
[----:B------:R-:W-:Y:S01]  /*4d10*/  HMMA.16816.F32.BF16 R40, R4, R66, R40 ;  /* 0x000000420428723c */ /* 0x000fe20000041828 */
[----:B------:R-:W-:-:S02]  /*4d20*/  IMAD.MOV.U32 R165, RZ, RZ, R204 ;  /* 0x000000ffffa57224 */ /* 0x000fc400078e00cc */
[----:B------:R1:W-:Y:S05]  /*4d30*/  MUFU.EX2 R204, R8 ;  /* 0x0000000800cc7308 */ /* 0x0003ea0000000800 */
[C---:B------:R-:W-:Y:S08]  /*4d40*/  HMMA.16816.F32.BF16 R36, R4.reuse, R50, R36 ;  /* 0x000000320424723c */ /* 0x040ff00000041824 */
[----:B------:R-:W-:Y:S01]  /*4d50*/  HMMA.16816.F32.BF16 R32, R4, R78, R32 ;  /* 0x0000004e0420723c */ /* 0x000fe20000041820 */
[----:B-1----:R-:W-:Y:S01]  /*4d60*/  FFMA.FTZ R8, R164, c[0x0][0x2d0], -R3 ;  /* 0x0000b400a4087a23 */ /* 0x002fe20000010803 */
[----:B------:R-:W-:-:S03]  /*4d70*/  MOV R164, R105 ;  /* 0x0000006900a47202 */ /* 0x000fc60000000f00 */
[----:B------:R1:W-:Y:S03]  /*4d80*/  MUFU.EX2 R205, R8 ;  /* 0x0000000800cd7308 */ /* 0x0003e60000000800 */
[C---:B------:R-:W-:Y:S08]  /*4d90*/  HMMA.16816.F32.BF16 R28, R4.reuse, R62, R28 ;  /* 0x0000003e041c723c */ /* 0x040ff0000004181c */
[----:B------:R-:W-:Y:S01]  /*4da0*/  HMMA.16816.F32.BF16 R72, R4, R74, R24 ;  /* 0x0000004a0448723c */ /* 0x000fe20000041818 */
[----:B------:R-:W-:Y:S01]  /*4db0*/  LDSM.16.MT88.4 R24, [R221+0x1100] ;  /* 0x00110000dd18783b */ /* 0x000fe20000004200 */
[----:B-1----:R-:W-:-:S06]  /*4dc0*/  FFMA.FTZ R8, R161, c[0x0][0x2d0], -R3 ;  /* 0x0000b400a1087a23 */ /* 0x002fcc0000010803 */
[C---:B------:R-:W-:Y:S01]  /*4dd0*/  HMMA.16816.F32.BF16 R68, R4.reuse, R70, R20 ;  /* 0x000000460444723c */ /* 0x040fe20000041814 */
[----:B------:R-:W-:Y:S01]  /*4de0*/  IMAD.MOV.U32 R161, RZ, RZ, R206 ;  /* 0x000000ffffa17224 */ /* 0x000fe200078e00ce */
[----:B------:R-:W-:Y:S01]  /*4df0*/  LDSM.16.MT88.4 R20, [R223+0x1100] ;  /* 0x00110000df14783b */ /* 0x000fe20000004200 */
[----:B------:R1:W-:Y:S05]  /*4e00*/  MUFU.EX2 R206, R8 ;  /* 0x0000000800ce7308 */ /* 0x0003ea0000000800 */
[C---:B------:R-:W-:Y:S01]  /*4e10*/  HMMA.16816.F32.BF16 R52, R4.reuse, R54, R16 ;  /* 0x000000360434723c */ /* 0x040fe20000041810 */
[----:B------:R-:W2:Y:S07]  /*4e20*/  LDSM.16.MT88.4 R16, [R220+0x1100] ;  /* 0x00110000dc10783b */ /* 0x000eae0000004200 */
[----:B------:R-:W-:Y:S01]  /*4e30*/  HMMA.16816.F32.BF16 R44, R4, R58, R44 ;  /* 0x0000003a042c723c */ /* 0x000fe2000004182c */
[----:B-1----:R-:W-:-:S02]  /*4e40*/  FFMA.FTZ R8, R160, c[0x0][0x2d0], -R3 ;  /* 0x0000b400a0087a23 */ /* 0x002fc40000010803 */
[----:B------:R-:W-:Y:S02]  /*4e50*/  IMAD.MOV.U32 R160, RZ, RZ, R207 ;  /* 0x000000ffffa07224 */ /* 0x000fe400078e00cf */
[----:B------:R1:W3:Y:S02]  /*4e60*/  MUFU.EX2 R207, R8 ;  /* 0x0000000800cf7308 */ /* 0x0002e40000000800 */
[----:B------:R-:W-:Y:S01]  /*4e70*/  FFMA.FTZ R4, R168, c[0x0][0x2d0], -R13 ;  /* 0x0000b400a8047a23 */ /* 0x000fe2000001080d */
[----:B------:R-:W-:-:S05]  /*4e80*/  MOV R168, R64 ;  /* 0x0000004000a87202 */ /* 0x000fca0000000f00 */
[----:B------:R4:W-:Y:S01]  /*4e90*/  MUFU.EX2 R64, R4 ;  /* 0x0000000400407308 */ /* 0x0009e20000000800 */
[----:B-1----:R-:W-:Y:S01]  /*4ea0*/  FFMA.FTZ R8, R167, c[0x0][0x2d0], -R0 ;  /* 0x0000b400a7087a23 */ /* 0x002fe20000010800 */
[----:B------:R-:W-:Y:S02]  /*4eb0*/  MOV R167, R172 ;  /* 0x000000ac00a77202 */ /* 0x000fe40000000f00 */
[----:B---3--:R-:W-:-:S04]  /*4ec0*/  F2FP.BF16.PACK_AB R10, R207, R206 ;  /* 0x000000cecf0a723e */ /* 0x008fc800000010ff */
[----:B------:R1:W-:Y:S01]  /*4ed0*/  MUFU.EX2 R172, R8 ;  /* 0x0000000800ac7308 */ /* 0x0003e20000000800 */
[----:B----4-:R-:W-:Y:S02]  /*4ee0*/  FFMA.FTZ R4, R169, c[0x0][0x2d0], -R13 ;  /* 0x0000b400a9047a23 */ /* 0x010fe4000001080d */
[----:B------:R-:W-:-:S05]  /*4ef0*/  IMAD.MOV.U32 R169, RZ, RZ, R65 ;  /* 0x000000ffffa97224 */ /* 0x000fca00078e0041 */
[----:B------:R3:W4:Y:S01]  /*4f00*/  MUFU.EX2 R65, R4 ;  /* 0x0000000400417308 */ /* 0x0007220000000800 */
[----:B-1----:R-:W-:Y:S02]  /*4f10*/  FFMA.FTZ R8, R166, c[0x0][0x2d0], -R0 ;  /* 0x0000b400a6087a23 */ /* 0x002fe40000010800 */
[----:B------:R-:W-:-:S05]  /*4f20*/  IMAD.MOV.U32 R166, RZ, RZ, R173 ;  /* 0x000000ffffa67224 */ /* 0x000fca00078e00ad */
[----:B------:R1:W1:Y:S01]  /*4f30*/  MUFU.EX2 R173, R8 ;  /* 0x0000000800ad7308 */ /* 0x0002620000000800 */
[----:B---3--:R-:W-:Y:S01]  /*4f40*/  FFMA.FTZ R4, R183, c[0x0][0x2d0], -R12 ;  /* 0x0000b400b7047a23 */ /* 0x008fe2000001080c */
[----:B----4-:R-:W-:-:S06]  /*4f50*/  F2FP.BF16.PACK_AB R6, R65, R64 ;  /* 0x000000404106723e */ /* 0x010fcc00000010ff */
[----:B------:R3:W-:Y:S01]  /*4f60*/  MUFU.EX2 R60, R4 ;  /* 0x00000004003c7308 */ /* 0x0007e20000000800 */
[----:B-1----:R-:W-:Y:S01]  /*4f70*/  FFMA.FTZ R8, R163, c[0x0][0x2d0], -R0 ;  /* 0x0000b400a3087a23 */ /* 0x002fe20000010800 */
[----:B------:R-:W-:Y:S01]  /*4f80*/  F2FP.BF16.PACK_AB R9, R173, R172 ;  /* 0x000000acad09723e */ /* 0x000fe200000010ff */
[----:B------:R-:W-:-:S05]  /*4f90*/  IMAD.MOV.U32 R163, RZ, RZ, R174 ;  /* 0x000000ffffa37224 */ /* 0x000fca00078e00ae */
[----:B------:R1:W-:Y:S01]  /*4fa0*/  MUFU.EX2 R174, R8 ;  /* 0x0000000800ae7308 */ /* 0x0003e20000000800 */
[----:B---3--:R-:W-:-:S07]  /*4fb0*/  FFMA.FTZ R4, R182, c[0x0][0x2d0], -R12 ;  /* 0x0000b400b6047a23 */ /* 0x008fce000001080c */
[----:B------:R3:W4:Y:S01]  /*4fc0*/  MUFU.EX2 R61, R4 ;  /* 0x00000004003d7308 */ /* 0x0007220000000800 */
[----:B-1----:R-:W-:Y:S01]  /*4fd0*/  FFMA.FTZ R8, R162, c[0x0][0x2d0], -R0 ;  /* 0x0000b400a2087a23 */ /* 0x002fe20000010800 */
[----:B------:R-:W-:-:S06]  /*4fe0*/  MOV R162, R178 ;  /* 0x000000b200a27202 */ /* 0x000fcc0000000f00 */
        /* <DEDUP_REMOVED lines=9> */
[----:B------:R-:W3:Y:S01]  /*5080*/  MUFU.EX2 R63, R4 ;  /* 0x00000004003f7308 */ /* 0x000ee20000000800 */
[----:B-1----:R-:W-:Y:S02]  /*5090*/  FFMA.FTZ R8, R170, c[0x0][0x2d0], -R13 ;  /* 0x0000b400aa087a23 */ /* 0x002fe4000001080d */
[----:B------:R-:W-:-:S05]  /*50a0*/  IMAD.MOV.U32 R170, RZ, RZ, R93 ;  /* 0x000000ffffaa7224 */ /* 0x000fca00078e005d */
[----:B------:R-:W1:Y:S01]  /*50b0*/  MUFU.EX2 R67, R8 ;  /* 0x0000000800437308 */ /* 0x000e620000000800 */
[----:B---3--:R-:W-:Y:S02]  /*50c0*/  F2FP.BF16.PACK_AB R7, R63, R62 ;  /* 0x0000003e3f07723e */ /* 0x008fe400000010ff */
[----:B-1----:R-:W-:Y:S02]  /*50d0*/  F2FP.BF16.PACK_AB R4, R67, R66 ;  /* 0x000000424304723e */ /* 0x002fe400000010ff */
[----:B------:R-:W-:-:S05]  /*50e0*/  F2FP.BF16.PACK_AB R8, R205, R204 ;  /* 0x000000cccd08723e */ /* 0x000fca00000010ff */
[-C--:B--2---:R-:W-:Y:S07]  /*50f0*/  HMMA.16816.F32.BF16 R180, R4, R16.reuse, R200 ;  /* 0x0000001004b4723c */ /* 0x084fee00000418c8 */
[----:B------:R-:W-:Y:S01]  /*5100*/  IMAD.MOV.U32 R200, RZ, RZ, R88 ;  /* 0x000000ffffc87224 */ /* 0x000fe200078e0058 */
[----:B------:R-:W-:Y:S01]  /*5110*/  HMMA.16816.F32.BF16 R184, R8, R16, R184 ;  /* 0x0000001008b8723c */ /* 0x000fe200000418b8 */
[----:B------:R-:W-:Y:S01]  /*5120*/  IMAD.MOV.U32 R202, RZ, RZ, R49 ;  /* 0x000000ffffca7224 */ /* 0x000fe200078e0031 */
[----:B------:R-:W-:Y:S01]  /*5130*/  MOV R201, R89 ;  /* 0x0000005900c97202 */ /* 0x000fe20000000f00 */
[----:B------:R-:W-:-:S05]  /*5140*/  IMAD.MOV.U32 R203, RZ, RZ, R48 ;  /* 0x000000ffffcb7224 */ /* 0x000fca00078e0030 */
[----:B------:R-:W-:Y:S07]  /*5150*/  HMMA.16816.F32.BF16 R48, R8, R24, R112 ;  /* 0x000000180830723c */ /* 0x000fee0000041870 */
[----:B------:R-:W-:Y:S01]  /*5160*/  IMAD.MOV.U32 R112, RZ, RZ, R200 ;  /* 0x000000ffff707224 */ /* 0x000fe200078e00c8 */
[-C--:B------:R-:W-:Y:S01]  /*5170*/  HMMA.16816.F32.BF16 R188, R4, R18.reuse, R188 ;  /* 0x0000001204bc723c */ /* 0x080fe200000418bc */
        /* <DEDUP_REMOVED lines=8> */
[----:B------:R-:W2:Y:S01]  /*5200*/  LDL.LU R81, [R1] ;  /* 0x0000000001517983 */ /* 0x000ea20000300800 */
[----:B------:R-:W-:Y:S01]  /*5210*/  IMAD.MOV.U32 R115, RZ, RZ, R85 ;  /* 0x000000ffff737224 */ /* 0x000fe200078e0055 */
[----:B------:R-:W-:Y:S01]  /*5220*/  MOV R113, R201 ;  /* 0x000000c900717202 */ /* 0x000fe20000000f00 */
[----:B------:R-:W-:Y:S01]  /*5230*/  IMAD.MOV.U32 R201, RZ, RZ, R203 ;  /* 0x000000ffffc97224 */ /* 0x000fe200078e00cb */
[----:B------:R-:W1:Y:S01]  /*5240*/  LDSM.16.MT88.4 R16, [R222+0x1100] ;  /* 0x00110000de10783b */ /* 0x000e620000004200 */
[----:B------:R-:W-:-:S02]  /*5250*/  IMAD.MOV.U32 R203, RZ, RZ, R168 ;  /* 0x000000ffffcb7224 */ /* 0x000fc400078e00a8 */
[----:B------:R-:W-:Y:S01]  /*5260*/  HMMA.16816.F32.BF16 R56, R4, R24, R216 ;  /* 0x000000180438723c */ /* 0x000fe200000418d8 */
[----:B------:R-:W-:Y:S01]  /*5270*/  IMAD.MOV.U32 R168, RZ, RZ, R163 ;  /* 0x000000ffffa87224 */ /* 0x000fe200078e00a3 */
[----:B------:R-:W-:Y:S01]  /*5280*/  MOV R163, R161 ;  /* 0x000000a100a37202 */ /* 0x000fe20000000f00 */
[----:B------:R-:W-:-:S04]  /*5290*/  IMAD.MOV.U32 R161, RZ, RZ, R103 ;  /* 0x000000ffffa17224 */ /* 0x000fc800078e0067 */
[----:B------:R-:W-:Y:S01]  /*52a0*/  IMAD.MOV.U32 R216, RZ, RZ, R247 ;  /* 0x000000ffffd87224 */ /* 0x000fe200078e00f7 */
[----:B------:R-:W-:Y:S01]  /*52b0*/  HMMA.16816.F32.BF16 R76, R4, R26, R120 ;  /* 0x0000001a044c723c */ /* 0x000fe20000041878 */
[----:B------:R-:W-:Y:S01]  /*52c0*/  MOV R217, R246 ;  /* 0x000000f600d97202 */ /* 0x000fe20000000f00 */
[----:B------:R-:W-:Y:S02]  /*52d0*/  IMAD.MOV.U32 R218, RZ, RZ, R245 ;  /* 0x000000ffffda7224 */ /* 0x000fe400078e00f5 */
[----:B------:R-:W-:-:S04]  /*52e0*/  IMAD.MOV.U32 R219, RZ, RZ, R244 ;  /* 0x000000ffffdb7224 */ /* 0x000fc800078e00f4 */
[C---:B------:R-:W-:Y:S01]  /*52f0*/  HMMA.16816.F32.BF16 R36, R8.reuse, R26, R36 ;  /* 0x0000001a0824723c */ /* 0x040fe20000041824 */
[----:B------:R-:W3:Y:S07]  /*5300*/  LDSM.16.MT88.4 R24, [R220+0x3100] ;  /* 0x00310000dc18783b */ /* 0x000eee0000004200 */
[-C--:B------:R-:W-:Y:S08]  /*5310*/  HMMA.16816.F32.BF16 R84, R8, R20.reuse, R96 ;  /* 0x000000140854723c */ /* 0x080ff00000041860 */
[C---:B------:R-:W-:Y:S08]  /*5320*/  HMMA.16816.F32.BF16 R88, R4.reuse, R20, R152 ;  /* 0x000000140458723c */ /* 0x040ff00000041898 */
[-C--:B-1----:R-:W-:Y:S08]  /*5330*/  HMMA.16816.F32.BF16 R104, R4, R16.reuse, R240 ;  /* 0x000000100468723c */ /* 0x082ff000000418f0 */
[----:B------:R-:W-:Y:S08]  /*5340*/  HMMA.16816.F32.BF16 R244, R8, R16, R116 ;  /* 0x0000001008f4723c */ /* 0x000ff00000041874 */
[-C--:B------:R-:W-:Y:S08]  /*5350*/  HMMA.16816.F32.BF16 R108, R4, R18.reuse, R140 ;  /* 0x00000012046c723c */ /* 0x080ff0000004188c */
[----:B------:R-:W-:Y:S01]  /*5360*/  HMMA.16816.F32.BF16 R240, R8, R18, R28 ;  /* 0x0000001208f0723c */ /* 0x000fe2000004181c */
[----:B------:R-:W1:Y:S04]  /*5370*/  LDSM.16.MT88.4 R16, [R223+0x3100] ;  /* 0x00310000df10783b */ /* 0x000e680000004200 */
[----:B------:R-:W-:Y:S03]  /*5380*/  LDSM.16.MT88.4 R28, [R222+0x3100] ;  /* 0x00310000de1c783b */ /* 0x000fe60000004200 */
[-C--:B------:R-:W-:Y:S08]  /*5390*/  HMMA.16816.F32.BF16 R92, R4, R22.reuse, R124 ;  /* 0x00000016045c723c */ /* 0x080ff0000004187c */
[----:B------:R-:W-:Y:S01]  /*53a0*/  HMMA.16816.F32.BF16 R32, R8, R22, R32 ;  /* 0x000000160820723c */ /* 0x000fe20000041820 */
[----:B------:R-:W4:Y:S01]  /*53b0*/  LDSM.16.MT88.4 R20, [R221+0x3100] ;  /* 0x00310000dd14783b */ /* 0x000f220000004200 */
[----:B------:R-:W-:-:S06]  /*53c0*/  IMAD.MOV.U32 R98, RZ, RZ, R112 ;  /* 0x000000ffff627224 */ /* 0x000fcc00078e0070 */
[----:B---3--:R-:W-:Y:S01]  /*53d0*/  HMMA.16816.F32.BF16 R120, R4, R24, R216 ;  /* 0x000000180478723c */ /* 0x008fe200000418d8 */
[----:B------:R-:W-:-:S06]  /*53e0*/  IMAD.MOV.U32 R99, RZ, RZ, R113 ;  /* 0x000000ffff637224 */ /* 0x000fcc00078e0071 */
        /* <DEDUP_REMOVED lines=16> */
[----:B------:R-:W-:-:S02]  /*54f0*/  IMAD.MOV.U32 R219, RZ, RZ, R115 ;  /* 0x000000ffffdb7224 */ /* 0x000fc400078e0073 */
[----:B------:R-:W-:Y:S01]  /*5500*/  IMAD.MOV.U32 R112, RZ, RZ, R169 ;  /* 0x000000ffff707224 */ /* 0x000fe200078e00a9 */
[----:B------:R-:W-:Y:S01]  /*5510*/  MOV R169, R162 ;  /* 0x000000a200a97202 */ /* 0x000fe20000000f00 */
[----:B------:R-:W-:Y:S01]  /*5520*/  IMAD.MOV.U32 R101, RZ, RZ, R238 ;  /* 0x000000ffff657224 */ /* 0x000fe200078e00ee */
[C---:B-1----:R-:W-:Y:S01]  /*5530*/  HMMA.16816.F32.BF16 R152, R4.reuse, R16, R96 ;  /* 0x000000100498723c */ /* 0x042fe20000041860 */
        /* <DEDUP_REMOVED lines=9> */
[C---:B----4-:R-:W-:Y:S01]  /*55d0*/  HMMA.16816.F32.BF16 R136, R4.reuse, R20, R136 ;  /* 0x000000140488723c */ /* 0x050fe20000041888 */
[----:B------:R-:W-:Y:S01]  /*55e0*/  IMAD.MOV.U32 R163, RZ, RZ, R161 ;  /* 0x000000ffffa37224 */ /* 0x000fe200078e00a1 */
[----:B------:R-:W-:Y:S01]  /*55f0*/  MOV R161, R103 ;  /* 0x0000006700a17202 */ /* 0x000fe20000000f00 */
[----:B------:R-:W-:Y:S01]  /*5600*/  IMAD.MOV.U32 R167, RZ, RZ, R165 ;  /* 0x000000ffffa77224 */ /* 0x000fe200078e00a5 */
[----:B------:R1:W5:Y:S01]  /*5610*/  LDL.LU R239, [R1+0x84] ;  /* 0x0000840001ef7983 */ /* 0x0003620000300800 */
[----:B------:R-:W-:Y:S01]  /*5620*/  IMAD.MOV.U32 R160, RZ, RZ, R102 ;  /* 0x000000ffffa07224 */ /* 0x000fe200078e0066 */
[----:B------:R-:W-:Y:S01]  /*5630*/  MOV R102, R237 ;  /* 0x000000ed00667202 */ /* 0x000fe20000000f00 */
[----:B------:R-:W-:Y:S01]  /*5640*/  IMAD.MOV.U32 R164, RZ, RZ, R100 ;  /* 0x000000ffffa47224 */ /* 0x000fe200078e0064 */
[----:B------:R-:W-:Y:S01]  /*5650*/  HMMA.16816.F32.BF16 R200, R4, R28, R200 ;  /* 0x0000001c04c8723c */ /* 0x000fe200000418c8 */
[----:B------:R-:W-:-:S02]  /*5660*/  IMAD.MOV.U32 R165, RZ, RZ, R101 ;  /* 0x000000ffffa57224 */ /* 0x000fc400078e0065 */
[----:B------:R-:W-:Y:S02]  /*5670*/  IMAD.MOV.U32 R98, RZ, RZ, R218 ;  /* 0x000000ffff627224 */ /* 0x000fe400078e00da */
        /* <DEDUP_REMOVED lines=86> */
[----:B------:R1:W5:Y:S03]  /*5be0*/  LDL.LU R234, [R1+0x70] ;  /* 0x0000700001ea7983 */ /* 0x0003660000300800 */
[----:B------:R-:W-:Y:S01]  /*5bf0*/  MOV R119, R99 ;  /* 0x0000006300777202 */ /* 0x000fe20000000f00 */
[----:B------:R-:W-:Y:S01]  /*5c00*/  IMAD.MOV.U32 R99, RZ, RZ, R160 ;  /* 0x000000ffff637224 */ /* 0x000fe200078e00a0 */
[----:B------:R-:W-:Y:S01]  /*5c10*/  MOV R160, R103 ;  /* 0x0000006700a07202 */ /* 0x000fe20000000f00 */
[----:B------:R-:W-:Y:S01]  /*5c20*/  IMAD.MOV.U32 R97, RZ, RZ, R100 ;  /* 0x000000ffff617224 */ /* 0x000fe200078e0064 */
[----:B------:R-:W-:Y:S01]  /*5c30*/  MOV R96, R101 ;  /* 0x0000006500607202 */ /* 0x000fe20000000f00 */
[-C--:B------:R-:W-:Y:S01]  /*5c40*/  HMMA.16816.F32.BF16 R44, R8, R30.reuse, R44 ;  /* 0x0000001e082c723c */ /* 0x080fe2000004182c */
[----:B------:R-:W-:Y:S01]  /*5c50*/  IMAD.MOV.U32 R130, RZ, RZ, R227 ;  /* 0x000000ffff827224 */ /* 0x000fe200078e00e3 */
[----:B------:R1:W5:Y:S04]  /*5c60*/  LDL.LU R233, [R1+0x6c] ;  /* 0x00006c0001e97983 */ /* 0x0003680000300800 */
[----:B------:R1:W5:Y:S02]  /*5c70*/  LDL.LU R232, [R1+0x68] ;  /* 0x0000680001e87983 */ /* 0x0003640000300800 */
[----:B------:R-:W-:Y:S02]  /*5c80*/  HMMA.16816.F32.BF16 R100, R4, R30, R208 ;  /* 0x0000001e0464723c */ /* 0x000fe400000418d0 */
[----:B------:R1:W5:Y:S04]  /*5c90*/  LDL.LU R231, [R1+0x64] ;  /* 0x0000640001e77983 */ /* 0x0003680000300800 */
[----:B------:R1:W5:Y:S01]  /*5ca0*/  LDL.LU R230, [R1+0x60] ;  /* 0x0000600001e67983 */ /* 0x0003620000300800 */
[----:B------:R-:W-:Y:S01]  /*5cb0*/  IMAD.MOV.U32 R210, RZ, RZ, R119 ;  /* 0x000000ffffd27224 */ /* 0x000fe200078e0077 */
[----:B------:R-:W-:Y:S01]  /*5cc0*/  MOV R211, R216 ;  /* 0x000000d800d37202 */ /* 0x000fe20000000f00 */
[----:B------:R-:W-:Y:S01]  /*5cd0*/  IMAD.MOV.U32 R7, RZ, RZ, R217 ;  /* 0x000000ffff077224 */ /* 0x000fe200078e00d9 */
[----:B------:R-:W-:Y:S01]  /*5ce0*/  MOV R5, R218 ;  /* 0x000000da00057202 */ /* 0x000fe20000000f00 */
[----:B------:R-:W-:-:S02]  /*5cf0*/  IMAD.MOV.U32 R6, RZ, RZ, R219 ;  /* 0x000000ffff067224 */ /* 0x000fc400078e00db */
[----:B------:R-:W-:Y:S01]  /*5d00*/  FFMA.FTZ R4, R198, c[0x0][0x2d0], -R3 ;  /* 0x0000b400c6047a23 */ /* 0x000fe20000010803 */
[C---:B------:R-:W-:Y:S01]  /*5d10*/  HMMA.16816.F32.BF16 R216, R8.reuse, R26, R72 ;  /* 0x0000001a08d8723c */ /* 0x040fe20000041848 */
[----:B------:R-:W-:Y:S01]  /*5d20*/  IMAD.MOV.U32 R31, RZ, RZ, R167 ;  /* 0x000000ffff1f7224 */ /* 0x000fe200078e00a7 */
[----:B------:R-:W-:Y:S01]  /*5d30*/  MOV R30, R164 ;  /* 0x000000a4001e7202 */ /* 0x000fe20000000f00 */
[----:B------:R1:W5:Y:S04]  /*5d40*/  LDL.LU R229, [R1+0x5c] ;  /* 0x00005c0001e57983 */ /* 0x0003680000300800 */
[----:B------:R-:W-:Y:S01]  /*5d50*/  MOV R74, R210 ;  /* 0x000000d2004a7202 */ /* 0x000fe20000000f00 */
[----:B------:R-:W-:Y:S01]  /*5d60*/  IMAD.MOV.U32 R75, RZ, RZ, R211 ;  /* 0x000000ffff4b7224 */ /* 0x000fe200078e00d3 */
[C---:B------:R-:W-:Y:S01]  /*5d70*/  HMMA.16816.F32.BF16 R116, R8.reuse, R24, R148 ;  /* 0x000000180874723c */ /* 0x040fe20000041894 */
[----:B------:R1:W5:Y:S04]  /*5d80*/  LDL.LU R228, [R1+0x58] ;  /* 0x0000580001e47983 */ /* 0x0003680000300800 */
[----:B------:R1:W5:Y:S03]  /*5d90*/  LDL.LU R227, [R1+0x54] ;  /* 0x0000540001e37983 */ /* 0x0003660000300800 */
[C---:B------:R-:W-:Y:S01]  /*5da0*/  HMMA.16816.F32.BF16 R208, R8.reuse, R22, R68 ;  /* 0x0000001608d0723c */ /* 0x040fe20000041844 */
[----:B------:R3:W-:Y:S01]  /*5db0*/  MUFU.EX2 R23, R4 ;  /* 0x0000000400177308 */ /* 0x0007e20000000800 */
[----:B------:R1:W5:Y:S04]  /*5dc0*/  LDL.LU R226, [R1+0x50] ;  /* 0x0000500001e27983 */ /* 0x0003680000300800 */
[----:B------:R1:W5:Y:S02]  /*5dd0*/  LDL.LU R225, [R1+0x4c] ;  /* 0x00004c0001e17983 */ /* 0x0003640000300800 */
[----:B------:R-:W-:Y:S02]  /*5de0*/  HMMA.16816.F32.BF16 R148, R8, R16, R144 ;  /* 0x000000100894723c */ /* 0x000fe40000041890 */
[----:B------:R-:W-:Y:S04]  /*5df0*/  LDSM.16.MT88.4 R144, [R221+0x3900] ;  /* 0x00390000dd90783b */ /* 0x000fe80000004200 */
[----:B------:R1:W5:Y:S01]  /*5e00*/  LDL.LU R224, [R1+0x48] ;  /* 0x0000480001e07983 */ /* 0x0003620000300800 */
[----:B---3--:R-:W-:-:S03]  /*5e10*/  FFMA.FTZ R4, R197, c[0x0][0x2d0], -R3 ;  /* 0x0000b400c5047a23 */ /* 0x008fc60000010803 */
[----:B------:R1:W5:Y:S01]  /*5e20*/  LDL.LU R179, [R1+0x44] ;  /* 0x0000440001b37983 */ /* 0x0003620000300800 */
[----:B------:R3:W4:Y:S02]  /*5e30*/  MUFU.EX2 R24, R4 ;  /* 0x0000000400187308 */ /* 0x0007240000000800 */
[--C-:B---3--:R-:W-:Y:S02]  /*5e40*/  FFMA.FTZ R4, R199, c[0x0][0x2d0], -R3.reuse ;  /* 0x0000b400c7047a23 */ /* 0x108fe40000010803 */
[----:B------:R-:W-:-:S04]  /*5e50*/  FFMA.FTZ R3, R196, c[0x0][0x2d0], -R3 ;  /* 0x0000b400c4037a23 */ /* 0x000fc80000010803 */
[----:B------:R3:W-:Y:S02]  /*5e60*/  MUFU.EX2 R25, R3 ;  /* 0x0000000300197308 */ /* 0x0007e40000000800 */
[----:B---3--:R-:W-:-:S06]  /*5e70*/  FFMA.FTZ R3, R195, c[0x0][0x2d0], -R0 ;  /* 0x0000b400c3037a23 */ /* 0x008fcc0000010800 */
[----:B------:R3:W-:Y:S02]  /*5e80*/  MUFU.EX2 R20, R3 ;  /* 0x0000000300147308 */ /* 0x0007e40000000800 */
[----:B---3--:R-:W-:-:S06]  /*5e90*/  FFMA.FTZ R3, R194, c[0x0][0x2d0], -R0 ;  /* 0x0000b400c2037a23 */ /* 0x008fcc0000010800 */
[----:B------:R3:W1:Y:S02]  /*5ea0*/  MUFU.EX2 R21, R3 ;  /* 0x0000000300157308 */ /* 0x0006640000000800 */
[--C-:B---3--:R-:W-:Y:S02]  /*5eb0*/  FFMA.FTZ R3, R193, c[0x0][0x2d0], -R0.reuse ;  /* 0x0000b400c1037a23 */ /* 0x108fe40000010800 */
[----:B------:R-:W-:Y:S02]  /*5ec0*/  FFMA.FTZ R0, R192, c[0x0][0x2d0], -R0 ;  /* 0x0000b400c0007a23 */ /* 0x000fe40000010800 */
[----:B------:R-:W3:Y:S02]  /*5ed0*/  LDSM.16.MT88.4 R192, [R220+0x1900] ;  /* 0x00190000dcc0783b */ /* 0x000ee40000004200 */
[----:B------:R1:W-:Y:S02]  /*5ee0*/  MUFU.EX2 R19, R0 ;  /* 0x0000000000137308 */ /* 0x0003e40000000800 */
[----:B-1----:R-:W-:-:S06]  /*5ef0*/  FFMA.FTZ R0, R74, c[0x0][0x2d0], -R13 ;  /* 0x0000b4004a007a23 */ /* 0x002fcc000001080d */
[----:B------:R1:W-:Y:S02]  /*5f00*/  MUFU.EX2 R16, R0 ;  /* 0x0000000000107308 */ /* 0x0003e40000000800 */
[----:B-1----:R-:W-:-:S06]  /*5f10*/  FFMA.FTZ R0, R75, c[0x0][0x2d0], -R13 ;  /* 0x0000b4004b007a23 */ /* 0x002fcc000001080d */
[----:B------:R1:W-:Y:S02]  /*5f20*/  MUFU.EX2 R17, R0 ;  /* 0x0000000000117308 */ /* 0x0003e40000000800 */
[----:B-1----:R-:W-:Y:S01]  /*5f30*/  FFMA.FTZ R0, R5, c[0x0][0x2d0], -R13 ;  /* 0x0000b40005007a23 */ /* 0x002fe2000001080d */
[----:B------:R-:W-:Y:S02]  /*5f40*/  MOV R5, R7 ;  /* 0x0000000700057202 */ /* 0x000fe40000000f00 */
[----:B------:R-:W-:-:S03]  /*5f50*/  MOV R7, R97 ;  /* 0x0000006100077202 */ /* 0x000fc60000000f00 */
[----:B------:R1:W-:Y:S01]  /*5f60*/  MUFU.EX2 R18, R0 ;  /* 0x0000000000127308 */ /* 0x0003e20000000800 */
[----:B------:R-:W-:Y:S02]  /*5f70*/  MOV R97, R99 ;  /* 0x0000006300617202 */ /* 0x000fe40000000f00 */
[----:B------:R-:W-:Y:S01]  /*5f80*/  MOV R99, R113 ;  /* 0x0000007100637202 */ /* 0x000fe20000000f00 */
[----:B------:R-:W-:Y:S02]  /*5f90*/  IMAD.MOV.U32 R113, RZ, RZ, R168 ;  /* 0x000000ffff717224 */ /* 0x000fe400078e00a8 */
[----:B------:R-:W-:Y:S02]  /*5fa0*/  IMAD.MOV.U32 R168, RZ, RZ, R15 ;  /* 0x000000ffffa87224 */ /* 0x000fe400078e000f */
[----:B-1----:R-:W-:-:S04]  /*5fb0*/  FFMA.FTZ R0, R6, c[0x0][0x2d0], -R13 ;  /* 0x0000b40006007a23 */ /* 0x002fc8000001080d */
[----:B------:R1:W-:Y:S01]  /*5fc0*/  MUFU.EX2 R15, R0 ;  /* 0x00000000000f7308 */ /* 0x0003e20000000800 */
[----:B------:R-:W-:Y:S01]  /*5fd0*/  HMMA.16816.F32.BF16 R196, R8, R28, R248 ;  /* 0x0000001c08c4723c */ /* 0x000fe200000418f8 */
[----:B-1----:R-:W-:-:S06]  /*5fe0*/  FFMA.FTZ R0, R83, c[0x0][0x2d0], -R12 ;  /* 0x0000b40053007a23 */ /* 0x002fcc000001080c */
[----:B------:R1:W-:Y:S01]  /*5ff0*/  MUFU.EX2 R27, R0 ;  /* 0x00000000001b7308 */ /* 0x0003e20000000800 */
[----:B------:R-:W-:-:S07]  /*6000*/  FADD.FTZ R9, R212, R14 ;  /* 0x0000000ed4097221 */ /* 0x000fce0000010000 */
[----:B------:R2:W-:Y:S01]  /*6010*/  MUFU.EX2 R22, R3 ;  /* 0x0000000300167308 */ /* 0x0005e20000000800 */
[----:B-1----:R-:W-:-:S07]  /*6020*/  FFMA.FTZ R0, R80, c[0x0][0x2d0], -R12 ;  /* 0x0000b40050007a23 */ /* 0x002fce000001080c */
[----:B------:R1:W-:Y:S01]  /*6030*/  MUFU.EX2 R13, R0 ;  /* 0x00000000000d7308 */ /* 0x0003e20000000800 */
[----:B--2---:R-:W-:-:S07]  /*6040*/  FFMA.FTZ R3, R81, c[0x0][0x2d0], -R12 ;  /* 0x0000b40051037a23 */ /* 0x004fce000001080c */
[----:B------:R-:W2:Y:S01]  /*6050*/  MUFU.EX2 R26, R4 ;  /* 0x00000004001a7308 */ /* 0x000ea20000000800 */
[----:B-1----:R-:W-:-:S07]  /*6060*/  FFMA.FTZ R0, R5, c[0x0][0x2d0], -R12 ;  /* 0x0000b40005007a23 */ /* 0x002fce000001080c */
[----:B------:R-:W-:Y:S01]  /*6070*/  MUFU.EX2 R12, R3 ;  /* 0x00000003000c7308 */ /* 0x000fe20000000800 */
[----:B------:R-:W-:-:S07]  /*6080*/  IMAD.MOV.U32 R6, RZ, RZ, R96 ;  /* 0x000000ffff067224 */ /* 0x000fce00078e0060 */
[----:B------:R-:W1:Y:S01]  /*6090*/  MUFU.EX2 R14, R0 ;  /* 0x00000000000e7308 */ /* 0x000e620000000800 */
[----:B------:R-:W-:Y:S02]  /*60a0*/  IMAD.MOV.U32 R96, RZ, RZ, R98 ;  /* 0x000000ffff607224 */ /* 0x000fe400078e0062 */
[----:B------:R-:W-:Y:S02]  /*60b0*/  IMAD.MOV.U32 R98, RZ, RZ, R112 ;  /* 0x000000ffff627224 */ /* 0x000fe400078e0070 */
[----:B------:R-:W-:Y:S01]  /*60c0*/  IMAD.MOV.U32 R112, RZ, RZ, R114 ;  /* 0x000000ffff707224 */ /* 0x000fe200078e0072 */
[----:B------:R-:W-:Y:S02]  /*60d0*/  MOV R114, R169 ;  /* 0x000000a900727202 */ /* 0x000fe40000000f00 */
[----:B------:R-:W-:Y:S02]  /*60e0*/  MOV R169, R82 ;  /* 0x0000005200a97202 */ /* 0x000fe40000000f00 */
[----:B------:R-:W3:Y:S01]  /*60f0*/  LDSM.16.MT88.4 R80, [R221+0x1900] ;  /* 0x00190000dd50783b */ /* 0x000ee20000004200 */
        /* <DEDUP_REMOVED lines=9> */
[----:B----4-:R-:W-:Y:S02]  /*6190*/  F2FP.BF16.PACK_AB R168, R24, R23 ;  /* 0x0000001718a8723e */ /* 0x010fe400000010ff */
[----:B------:R-:W-:Y:S02]  /*61a0*/  F2FP.BF16.PACK_AB R169, R21, R20 ;  /* 0x0000001415a9723e */ /* 0x000fe400000010ff */
[----:B--2---:R-:W-:Y:S02]  /*61b0*/  F2FP.BF16.PACK_AB R170, R25, R26 ;  /* 0x0000001a19aa723e */ /* 0x004fe400000010ff */
[----:B------:R-:W-:Y:S02]  /*61c0*/  F2FP.BF16.PACK_AB R171, R19, R22 ;  /* 0x0000001613ab723e */ /* 0x000fe400000010ff */
[----:B------:R-:W-:Y:S02]  /*61d0*/  F2FP.BF16.PACK_AB R164, R17, R16 ;  /* 0x0000001011a4723e */ /* 0x000fe400000010ff */
[----:B------:R-:W-:-:S02]  /*61e0*/  F2FP.BF16.PACK_AB R165, R13, R27 ;  /* 0x0000001b0da5723e */ /* 0x000fc400000010ff */
[----:B------:R-:W-:Y:S02]  /*61f0*/  F2FP.BF16.PACK_AB R166, R15, R18 ;  /* 0x000000120fa6723e */ /* 0x000fe400000010ff */
[----:B-1----:R-:W-:Y:S01]  /*6200*/  F2FP.BF16.PACK_AB R167, R14, R12 ;  /* 0x0000000c0ea7723e */ /* 0x002fe200000010ff */
[-C--:B---3--:R-:W-:Y:S08]  /*6210*/  HMMA.16816.F32.BF16 R184, R168, R192.reuse, R184 ;  /* 0x000000c0a8b8723c */ /* 0x088ff000000418b8 */
[C---:B------:R-:W-:Y:S08]  /*6220*/  HMMA.16816.F32.BF16 R180, R164.reuse, R192, R180 ;  /* 0x000000c0a4b4723c */ /* 0x040ff000000418b4 */
[-C--:B------:R-:W-:Y:S08]  /*6230*/  HMMA.16816.F32.BF16 R188, R164, R194.reuse, R188 ;  /* 0x000000c2a4bc723c */ /* 0x080ff000000418bc */
[----:B------:R-:W-:Y:S07]  /*6240*/  HMMA.16816.F32.BF16 R192, R168, R194, R40 ;  /* 0x000000c2a8c0723c */ /* 0x000fee0000041828 */
[----:B------:R-:W-:Y:S01]  /*6250*/  MOV R43, R5 ;  /* 0x00000005002b7202 */ /* 0x000fe20000000f00 */
[----:B------:R-:W-:Y:S01]  /*6260*/  IMAD.MOV.U32 R42, RZ, RZ, R6 ;  /* 0x000000ffff2a7224 */ /* 0x000fe200078e0006 */
[----:B------:R-:W-:-:S02]  /*6270*/  MOV R41, R7 ;  /* 0x0000000700297202 */ /* 0x000fc40000000f00 */
        /* <DEDUP_REMOVED lines=10> */
[----:B------:R-:W-:Y:S01]  /*6320*/  HMMA.16816.F32.BF16 R72, R164, R80, R56 ;  /* 0x00000050a448723c */ /* 0x000fe20000041838 */
[----:B------:R-:W-:Y:S01]  /*6330*/  MOV R0, R131 ;  /* 0x0000008300007202 */ /* 0x000fe20000000f00 */
[----:B------:R-:W-:Y:S01]  /*6340*/  FADD.FTZ R11, R70, R69 ;  /* 0x00000045460b7221 */ /* 0x000fe20000010000 */
[----:B------:R-:W2:Y:S01]  /*6350*/  LDSM.16.MT88.4 R96, [R223+0x1900] ;  /* 0x00190000df60783b */ /* 0x000ea20000004200 */
[----:B------:R-:W-:-:S03]  /*6360*/  IMAD.MOV.U32 R251, RZ, RZ, R71 ;  /* 0x000000fffffb7224 */ /* 0x000fc600078e0047 */
[----:B------:R-:W-:Y:S01]  /*6370*/  IMAD.MOV.U32 R58, RZ, RZ, R130 ;  /* 0x000000ffff3a7224 */ /* 0x000fe200078e0082 */
[----:B------:R-:W-:Y:S01]  /*6380*/  HMMA.16816.F32.BF16 R68, R168, R80, R48 ;  /* 0x00000050a844723c */ /* 0x000fe20000041830 */
[----:B------:R-:W-:Y:S02]  /*6390*/  IMAD.MOV.U32 R10, RZ, RZ, R162 ;  /* 0x000000ffff0a7224 */ /* 0x000fe400078e00a2 */
[----:B------:R-:W-:Y:S02]  /*63a0*/  FADD.FTZ R3, R3, R58 ;  /* 0x0000003a03037221 */ /* 0x000fe40000010000 */
[----:B------:R-:W-:Y:S02]  /*63b0*/  FADD.FTZ R0, R0, R9 ;  /* 0x0000000900007221 */ /* 0x000fe40000010000 */
[----:B------:R-:W-:Y:S01]  /*63c0*/  MOV R49, R115 ;  /* 0x0000007300317202 */ /* 0x000fe20000000f00 */
[----:B------:R-:W-:Y:S01]  /*63d0*/  FADD.FTZ R8, R129, R128 ;  /* 0x0000008081087221 */ /* 0x000fe20000010000 */
[----:B------:R-:W-:Y:S01]  /*63e0*/  MOV R48, R163 ;  /* 0x000000a300307202 */ /* 0x000fe20000000f00 */
[----:B------:R-:W-:-:S02]  /*63f0*/  IMAD.MOV.U32 R59, RZ, RZ, R160 ;  /* 0x000000ffff3b7224 */ /* 0x000fc400078e00a0 */
[----:B------:R-:W-:Y:S01]  /*6400*/  IMAD.MOV.U32 R40, RZ, RZ, R112 ;  /* 0x000000ffff287224 */ /* 0x000fe200078e0070 */
[----:B------:R-:W-:Y:S01]  /*6410*/  MOV R51, R113 ;  /* 0x0000007100337202 */ /* 0x000fe20000000f00 */
[----:B------:R-:W-:Y:S01]  /*6420*/  FADD.FTZ R10, R10, R3 ;  /* 0x000000030a0a7221 */ /* 0x000fe20000010000 */
[----:B------:R-:W-:Y:S01]  /*6430*/  LDSM.16.MT88.4 R128, [R220+0x3900] ;  /* 0x00390000dc80783b */ /* 0x000fe20000004200 */
[----:B------:R-:W-:Y:S02]  /*6440*/  FADD.FTZ R9, R49, R0 ;  /* 0x0000000031097221 */ /* 0x000fe40000010000 */
[----:B------:R-:W-:Y:S01]  /*6450*/  IMAD.MOV.U32 R50, RZ, RZ, R114 ;  /* 0x000000ffff327224 */ /* 0x000fe200078e0072 */
[----:B------:R-:W-:Y:S01]  /*6460*/  LDSM.16.MT88.4 R160, [R223+0x3900] ;  /* 0x00390000dfa0783b */ /* 0x000fe20000004200 */
[----:B------:R-:W-:Y:S01]  /*6470*/  FADD.FTZ R8, R59, R8 ;  /* 0x000000083b087221 */ /* 0x000fe20000010000 */
[----:B-1----:R-:W-:Y:S01]  /*6480*/  HMMA.16816.F32.BF16 R200, R164, R4, R200 ;  /* 0x00000004a4c8723c */ /* 0x002fe200000418c8 */
[----:B------:R-:W-:Y:S01]  /*6490*/  FADD.FTZ R11, R48, R11 ;  /* 0x0000000b300b7221 */ /* 0x000fe20000010000 */
[----:B------:R-:W1:Y:S01]  /*64a0*/  LDSM.16.MT88.4 R112, [R222+0x1900] ;  /* 0x00190000de70783b */ /* 0x000e620000004200 */
[----:B------:R-:W-:-:S02]  /*64b0*/  FADD.FTZ R0, R40, R10 ;  /* 0x0000000a28007221 */ /* 0x000fc40000010000 */
[----:B------:R-:W-:-:S03]  /*64c0*/  FADD.FTZ R9, R41, R9 ;  /* 0x0000000929097221 */ /* 0x000fc60000010000 */
        /* <DEDUP_REMOVED lines=46> */
[----:B--2---:R-:W-:Y:S01]  /*67b0*/  HMMA.16816.F32.BF16 R88, R164, R96, R88 ;  /* 0x00000060a458723c */ /* 0x004fe20000041858 */
[----:B------:R-:W-:Y:S02]  /*67c0*/  FADD.FTZ R5, R12, R5 ;  /* 0x000000050c057221 */ /* 0x000fe40000010000 */
[----:B------:R-:W-:-:S05]  /*67d0*/  FADD.FTZ R4, R18, R4 ;  /* 0x0000000412047221 */ /* 0x000fca0000010000 */
[C---:B------:R-:W-:Y:S01]  /*67e0*/  HMMA.16816.F32.BF16 R92, R164.reuse, R98, R92 ;  /* 0x00000062a45c723c */ /* 0x040fe2000004185c */
[----:B------:R2:W-:Y:S07]  /*67f0*/  STL [R1+0x4], R0 ;  /* 0x0000040001007387 */ /* 0x0005ee0000100800 */
[C---:B-1----:R-:W-:Y:S08]  /*6800*/  HMMA.16816.F32.BF16 R104, R164.reuse, R112, R104 ;  /* 0x00000070a468723c */ /* 0x042ff00000041868 */
[C---:B------:R-:W-:Y:S08]  /*6810*/  HMMA.16816.F32.BF16 R108, R164.reuse, R114, R108 ;  /* 0x00000072a46c723c */ /* 0x040ff0000004186c */
[----:B------:R-:W-:Y:S01]  /*6820*/  HMMA.16816.F32.BF16 R120, R164, R128, R120 ;  /* 0x00000080a478723c */ /* 0x000fe20000041878 */
[----:B--2---:R-:W-:-:S07]  /*6830*/  FADD.FTZ R0, R14, R5 ;  /* 0x000000050e007221 */ /* 0x004fce0000010000 */
        /* <DEDUP_REMOVED lines=25> */
[----:B------:R-:W3:Y:S04]  /*69d0*/  LDL.64 R28, [R1+0x38] ;  /* 0x00003800011c7983 */ /* 0x000ee80000100a00 */
[----:B------:R-:W4:Y:S04]  /*69e0*/  LDL R249, [R1+0x24] ;  /* 0x0000240001f97983 */ /* 0x000f280000100800 */
[----:B------:R-:W4:Y:S01]  /*69f0*/  LDL.64 R250, [R1+0x28] ;  /* 0x0000280001fa7983 */ /* 0x000f220000100a00 */
[----:B------:R-:W-:Y:S01]  /*6a00*/  MOV R178, R2 ;  /* 0x0000000200b27202 */ /* 0x000fe20000000f00 */
[----:B-1----:R-:W-:Y:S01]  /*6a10*/  IMAD.MOV.U32 R3, RZ, RZ, R176 ;  /* 0x000000ffff037224 */ /* 0x002fe200078e00b0 */
[----:B------:R-:W-:Y:S01]  /*6a20*/  ULEA.HI.SX32 UR21, UR18, 0xfffffffe, 0x1a ;  /* 0xfffffffe12157891 */ /* 0x000fe2000f8fd23f */
[----:B------:R-:W-:Y:S01]  /*6a30*/  IMAD.MOV.U32 R0, RZ, RZ, R177 ;  /* 0x000000ffff007224 */ /* 0x000fe200078e00b1 */
[----:B------:R-:W-:Y:S01]  /*6a40*/  ULDC.64 UR6, c[0x0][0x208] ;  /* 0x0000820000067ab9 */ /* 0x000fe20000000a00 */
[----:B-----5:R-:W-:Y:S01]  /*6a50*/  IMAD.MOV.U32 R173, RZ, RZ, R175 ;  /* 0x000000ffffad7224 */ /* 0x020fe200078e00af */
[----:B------:R-:W-:Y:S01]  /*6a60*/  ULDC.64 UR4, c[0x0][0x1e0] ;  /* 0x0000780000047ab9 */ /* 0x000fe20000000a00 */
[----:B--2---:R-:W-:-:S02]  /*6a70*/  IADD3 R5, P2, R30, 0x40, RZ ;  /* 0x000000401e057810 */ /* 0x004fc40007f5e0ff */
[----:B---3--:R-:W-:-:S03]  /*6a80*/  IADD3 R4, P1, R28, 0x40, RZ ;  /* 0x000000401c047810 */ /* 0x008fc60007f3e0ff */
[----:B------:R-:W-:Y:S04]  /*6a90*/  STL [R1+0x20], R5 ;  /* 0x0000200501007387 */ /* 0x000fe80000100800 */
[----:B------:R1:W-:Y:S01]  /*6aa0*/  STL [R1+0x18], R4 ;  /* 0x0000180401007387 */ /* 0x0003e20000100800 */
[----:B----4-:R-:W-:Y:S01]  /*6ab0*/  IMAD.X R2, RZ, RZ, R251, P1 ;  /* 0x000000ffff027224 */ /* 0x010fe200008e06fb */
[----:B-1----:R-:W-:-:S05]  /*6ac0*/  IADD3.X R4, RZ, R249, RZ, P2, !PT ;  /* 0x000000f9ff047210 */ /* 0x002fca00017fe4ff */
[----:B------:R1:W-:Y:S04]  /*6ad0*/  STL [R1+0x1c], R4 ;  /* 0x00001c0401007387 */ /* 0x0003e80000100800 */
[----:B------:R1:W-:Y:S02]  /*6ae0*/  STL [R1+0x14], R2 ;  /* 0x0000140201007387 */ /* 0x0003e40000100800 */
.L_x_2624:
[----:B------:R-:W2:Y:S01]  /*6af0*/  LDL.64 R174, [R1+0x30] ;  /* 0x0000300001ae7983 */ /* 0x000ea20000100a00 */
[----:B------:R-:W-:Y:S04]  /*6b00*/  DEPBAR.LE SB0, 0x0 ;  /* 0x000080000000791a */ /* 0x000fe80000000000 */
[----:B------:R-:W-:Y:S01]  /*6b10*/  USHF.R.S32.HI UR15, URZ, 0x1f, UR21 ;  /* 0x0000001f3f0f7899 */ /* 0x000fe20008011415 */
[----:B------:R-:W3:Y:S01]  /*6b20*/  LDL R172, [R1+0x24] ;  /* 0x0000240001ac7983 */ /* 0x000ee20000100800 */
[----:B------:R-:W-:Y:S02]  /*6b30*/  UIMAD.WIDE.U32 UR22, UR21, UR6, URZ ;  /* 0x00000006151672a5 */ /* 0x000fe4000f8e003f */
[----:B------:R-:W-:Y:S01]  /*6b40*/  UIMAD UR15, UR15, UR6, URZ ;  /* 0x000000060f0f72a4 */ /* 0x000fe2000f8e023f */
[----:B------:R-:W4:Y:S01]  /*6b50*/  LDL R176, [R1+0x20] ;  /* 0x0000200001b07983 */ /* 0x000f220000100800 */
        /* <DEDUP_REMOVED lines=9> */
[----:B------:R-:W-:Y:S02]  /*6bf0*/  @UP1 USHF.L.U64.HI UR20, UR4, 0x5, UR5 ;  /* 0x0000000504141899 */ /* 0x000fe40008010205 */
[----:B------:R-:W-:Y:S01]  /*6c00*/  @UP1 UIMAD.WIDE.U32 UR22, UR21, UR4, URZ ;  /* 0x00000004151612a5 */ /* 0x000fe2000f8e003f */
[----:B------:R-:W-:Y:S08]  /*6c10*/  LDSM.16.M88.4 R64, [R226+0x8100] ;  /* 0x00810000e240783b */ /* 0x000ff00000000200 */
[----:B------:R-:W1:Y:S08]  /*6c20*/  LDSM.16.M88.4 R16, [R179+0x4100] ;  /* 0x00410000b310783b */ /* 0x000e700000000200 */
[----:B------:R-:W1:Y:S08]  /*6c30*/  LDSM.16.M88.4 R60, [R226+0xa100] ;  /* 0x00a10000e23c783b */ /* 0x000e700000000200 */
[----:B------:R-:W1:Y:S08]  /*6c40*/  LDSM.16.M88.4 R32, [R179+0x4900] ;  /* 0x00490000b320783b */ /* 0x000e700000000200 */
[----:B------:R-:W5:Y:S06]  /*6c50*/  LDL.64 R250, [R1+0x38] ;  /* 0x0000380001fa7983 */ /* 0x000f6c0000100a00 */
[----:B------:R-:W1:Y:S08]  /*6c60*/  LDSM.16.M88.4 R48, [R179+0x5100] ;  /* 0x00510000b330783b */ /* 0x000e700000000200 */
[----:B------:R-:W5:Y:S01]  /*6c70*/  LDL.64 R248, [R1+0x28] ;  /* 0x0000280001f87983 */ /* 0x000f620000100a00 */
[-C--:B-1----:R-:W-:Y:S05]  /*6c80*/  HMMA.16816.F32.BF16 R4, R64, R16.reuse, RZ ;  /* 0x000000104004723c */ /* 0x082fea00000418ff */
[----:B------:R-:W1:Y:S03]  /*6c90*/  LDSM.16.M88.4 R204, [R179+0x5900] ;  /* 0x00590000b3cc783b */ /* 0x000e660000000200 */
[C---:B------:R-:W-:Y:S05]  /*6ca0*/  HMMA.16816.F32.BF16 R8, R60.reuse, R16, RZ ;  /* 0x000000103c08723c */ /* 0x040fea00000418ff */
[----:B------:R-:W5:Y:S03]  /*6cb0*/  LDL R242, [R1+0x18] ;  /* 0x0000180001f27983 */ /* 0x000f660000100800 */
[-C--:B------:R-:W-:Y:S01]  /*6cc0*/  HMMA.16816.F32.BF16 R12, R60, R18.reuse, RZ ;  /* 0x000000123c0c723c */ /* 0x080fe200000418ff */
[----:B------:R-:W-:Y:S07]  /*6cd0*/  LDSM.16.M88.4 R208, [R228+0x8100] ;  /* 0x00810000e4d0783b */ /* 0x000fee0000000200 */
[C---:B------:R-:W-:Y:S01]  /*6ce0*/  HMMA.16816.F32.BF16 R16, R64.reuse, R18, RZ ;  /* 0x000000124010723c */ /* 0x040fe200000418ff */
[----:B------:R-:W1:Y:S07]  /*6cf0*/  LDSM.16.M88.4 R212, [R230] ;  /* 0x00000000e6d4783b */ /* 0x000e6e0000000200 */
[-C--:B------:R-:W-:Y:S01]  /*6d00*/  HMMA.16816.F32.BF16 R20, R64, R32.reuse, RZ ;  /* 0x000000204014723c */ /* 0x080fe200000418ff */
[----:B------:R-:W1:Y:S07]  /*6d10*/  LDSM.16.M88.4 R216, [R228+0xa100] ;  /* 0x00a10000e4d8783b */ /* 0x000e6e0000000200 */
[C---:B------:R-:W-:Y:S08]  /*6d20*/  HMMA.16816.F32.BF16 R24, R60.reuse, R32, RZ ;  /* 0x000000203c18723c */ /* 0x040ff000000418ff */
[-C--:B------:R-:W-:Y:S08]  /*6d30*/  HMMA.16816.F32.BF16 R28, R60, R34.reuse, RZ ;  /* 0x000000223c1c723c */ /* 0x080ff000000418ff */
[C---:B------:R-:W-:Y:S08]  /*6d40*/  HMMA.16816.F32.BF16 R32, R64.reuse, R34, RZ ;  /* 0x000000224020723c */ /* 0x040ff000000418ff */
[-C--:B------:R-:W-:Y:S08]  /*6d50*/  HMMA.16816.F32.BF16 R36, R64, R48.reuse, RZ ;  /* 0x000000304024723c */ /* 0x080ff000000418ff */
[C---:B------:R-:W-:Y:S08]  /*6d60*/  HMMA.16816.F32.BF16 R40, R60.reuse, R48, RZ ;  /* 0x000000303c28723c */ /* 0x040ff000000418ff */
[-C--:B------:R-:W-:Y:S08]  /*6d70*/  HMMA.16816.F32.BF16 R44, R60, R50.reuse, RZ ;  /* 0x000000323c2c723c */ /* 0x080ff000000418ff */
[C---:B------:R-:W-:Y:S08]  /*6d80*/  HMMA.16816.F32.BF16 R48, R64.reuse, R50, RZ ;  /* 0x000000324030723c */ /* 0x040ff000000418ff */
[-C--:B-1----:R-:W-:Y:S08]  /*6d90*/  HMMA.16816.F32.BF16 R52, R64, R204.reuse, RZ ;  /* 0x000000cc4034723c */ /* 0x082ff000000418ff */
        /* <DEDUP_REMOVED lines=15> */
[C---:B------:R-:W-:Y:S08]  /*6e90*/  HMMA.16816.F32.BF16 R40, R216.reuse, R212, R40 ;  /* 0x000000d4d828723c */ /* 0x040ff00000041828 */
[-C--:B------:R-:W-:Y:S04]  /*6ea0*/  HMMA.16816.F32.BF16 R44, R216, R214.reuse, R44 ;  /* 0x000000d6d82c723c */ /* 0x080fe8000004182c */
[----:B------:R-:W-:Y:S04]  /*6eb0*/  IADD3 R2, P2, R174, UR18, RZ ;  /* 0x00000012ae027c10 */ /* 0x000fe8000ff5e0ff */
[C---:B------:R-:W-:Y:S04]  /*6ec0*/  HMMA.16816.F32.BF16 R48, R208.reuse, R214, R48 ;  /* 0x000000d6d030723c */ /* 0x040fe80000041830 */
[----:B------:R-:W-:Y:S02]  /*6ed0*/  LEA R174, P1, R2, c[0x0][0x1f8], 0x1 ;  /* 0x00007e0002ae7a11 */ /* 0x000fe400078208ff */
[----:B---3--:R-:W-:Y:S02]  /*6ee0*/  IADD3.X R172, R172, UR15, RZ, P2, !PT ;  /* 0x0000000facac7c10 */ /* 0x008fe400097fe4ff */
[-C--:B-1----:R-:W-:Y:S04]  /*6ef0*/  HMMA.16816.F32.BF16 R52, R208, R204.reuse, R52 ;  /* 0x000000ccd034723c */ /* 0x082fe80000041834 */
[----:B------:R-:W-:Y:S02]  /*6f00*/  LEA.HI.X R175, R2, c[0x0][0x1fc], R172, 0x1, P1 ;  /* 0x00007f0002af7a11 */ /* 0x000fe400008f0cac */
[----:B----4-:R-:W-:Y:S01]  /*6f10*/  IADD3 R2, P2, R176, UR18, RZ ;  /* 0x00000012b0027c10 */ /* 0x010fe2000ff5e0ff */
[----:B------:R-:W-:Y:S01]  /*6f20*/  @UP1 USHF.L.U32 UR18, UR22, 0x6, URZ ;  /* 0x0000000616121899 */ /* 0x000fe2000800063f */
[C---:B------:R-:W-:Y:S01]  /*6f30*/  HMMA.16816.F32.BF16 R56, R216.reuse, R204, R56 ;  /* 0x000000ccd838723c */ /* 0x040fe20000041838 */
[----:B------:R-:W-:Y:S01]  /*6f40*/  @!PT LDS RZ, [RZ] ;  /* 0x00000000fffff984 */ /* 0x000fe20000000800 */
[----:B------:R-:W-:Y:S01]  /*6f50*/  @!PT LDS RZ, [RZ] ;  /* 0x00000000fffff984 */ /* 0x000fe20000000800 */
[----:B------:R-:W-:Y:S01]  /*6f60*/  @!PT LDS RZ, [RZ] ;  /* 0x00000000fffff984 */ /* 0x000fe20000000800 */
[----:B------:R1:W-:Y:S03]  /*6f70*/  LDGSTS.E.BYPASS.LTC128B.128 [R239+0x100], [R174.64], !P3 ;  /* 0x00100000aeef7fae */ /* 0x0003e6000d901d50 */
[----:B------:R-:W-:Y:S02]  /*6f80*/  LEA R176, P1, R2, c[0x0][0x1f8], 0x1 ;  /* 0x00007e0002b07a11 */ /* 0x000fe400078208ff */
[----:B-----5:R-:W-:Y:S01]  /*6f90*/  IADD3.X R172, R240, UR15, RZ, P2, !PT ;  /* 0x0000000ff0ac7c10 */ /* 0x020fe200097fe4ff */
[----:B------:R-:W-:Y:S01]  /*6fa0*/  @UP1 USHF.R.S32.HI UR15, URZ, 0x1f, UR21 ;  /* 0x0000001f3f0f1899 */ /* 0x000fe20008011415 */
[-C--:B------:R-:W-:Y:S01]  /*6fb0*/  HMMA.16816.F32.BF16 R60, R216, R206.reuse, R60 ;  /* 0x000000ced83c723c */ /* 0x080fe2000004183c */
[----:B------:R-:W2:Y:S02]  /*6fc0*/  LDL R240, [R1+0x14] ;  /* 0x0000140001f07983 */ /* 0x000ea40000100800 */
        /* <DEDUP_REMOVED lines=12> */
[----:B---3--:R-:W-:Y:S05]  /*7090*/  IADD3 R176, P1, R174, UR9, RZ ;  /* 0x00000009aeb07c10 */ /* 0x008fea000ff3e0ff */
        /* <DEDUP_REMOVED lines=11> */
[----:B----4-:R-:W-:Y:S08]  /*7150*/  LDSM.16.M88.4 R212, [R227+0x8100] ;  /* 0x00810000e3d4783b */ /* 0x010ff00000000200 */
[----:B------:R-:W4:Y:S08]  /*7160*/  LDSM.16.M88.4 R216, [R225+0x4100] ;  /* 0x00410000e1d8783b */ /* 0x000f300000000200 */
[----:B-----5:R-:W5:Y:S08]  /*7170*/  LDSM.16.M88.4 R204, [R227+0xa100] ;  /* 0x00a10000e3cc783b */ /* 0x020f700000000200 */
[----:B------:R-:W1:Y:S08]  /*7180*/  LDSM.16.M88.4 R208, [R225+0x4900] ;  /* 0x00490000e1d0783b */ /* 0x000e700000000200 */
[----:B------:R-:W0:Y:S01]  /*7190*/  LDGDEPBAR ;  /* 0x00000000000079af */ /* 0x000e220000000000 */
[-C--:B----4-:R-:W-:Y:S08]  /*71a0*/  HMMA.16816.F32.BF16 R4, R212, R216.reuse, R4 ;  /* 0x000000d8d404723c */ /* 0x090ff00000041804 */
[C---:B-----5:R-:W-:Y:S08]  /*71b0*/  HMMA.16816.F32.BF16 R8, R204.reuse, R216, R8 ;  /* 0x000000d8cc08723c */ /* 0x060ff00000041808 */
[-C--:B------:R-:W-:Y:S08]  /*71c0*/  HMMA.16816.F32.BF16 R12, R204, R218.reuse, R12 ;  /* 0x000000dacc0c723c */ /* 0x080ff0000004180c */
[C---:B------:R-:W-:Y:S01]  /*71d0*/  HMMA.16816.F32.BF16 R16, R212.reuse, R218, R16 ;  /* 0x000000dad410723c */ /* 0x040fe20000041810 */
[----:B------:R-:W4:Y:S07]  /*71e0*/  LDSM.16.M88.4 R216, [R225+0x5100] ;  /* 0x00510000e1d8783b */ /* 0x000f2e0000000200 */
        /* <DEDUP_REMOVED lines=15> */
[----:B------:R-:W4:Y:S08]  /*72e0*/  LDSM.16.M88.4 R208, [R229+0xa100] ;  /* 0x00a10000e5d0783b */ /* 0x000f300000000200 */
[----:B------:R-:W5:Y:S01]  /*72f0*/  LDSM.16.M88.4 R212, [R224+0x800] ;  /* 0x00080000e0d4783b */ /* 0x000f620000000200 */
[-C--:B-1----:R-:W-:Y:S08]  /*7300*/  HMMA.16816.F32.BF16 R4, R204, R216.reuse, R4 ;  /* 0x000000d8cc04723c */ /* 0x082ff00000041804 */
[C---:B----4-:R-:W-:Y:S08]  /*7310*/  HMMA.16816.F32.BF16 R8, R208.reuse, R216, R8 ;  /* 0x000000d8d008723c */ /* 0x050ff00000041808 */
[-C--:B------:R-:W-:Y:S08]  /*7320*/  HMMA.16816.F32.BF16 R12, R208, R218.reuse, R12 ;  /* 0x000000dad00c723c */ /* 0x080ff0000004180c */
[C---:B------:R-:W-:Y:S01]  /*7330*/  HMMA.16816.F32.BF16 R16, R204.reuse, R218, R16 ;  /* 0x000000dacc10723c */ /* 0x040fe20000041810 */
[----:B------:R-:W1:Y:S07]  /*7340*/  LDSM.16.M88.4 R216, [R224+0x1000] ;  /* 0x00100000e0d8783b */ /* 0x000e6e0000000200 */
[-C--:B-----5:R-:W-:Y:S08]  /*7350*/  HMMA.16816.F32.BF16 R20, R204, R212.reuse, R20 ;  /* 0x000000d4cc14723c */ /* 0x0a0ff00000041814 */
[C---:B------:R-:W-:Y:S08]  /*7360*/  HMMA.16816.F32.BF16 R24, R208.reuse, R212, R24 ;  /* 0x000000d4d018723c */ /* 0x040ff00000041818 */
[-C--:B------:R-:W-:Y:S08]  /*7370*/  HMMA.16816.F32.BF16 R28, R208, R214.reuse, R28 ;  /* 0x000000d6d01c723c */ /* 0x080ff0000004181c */
[C---:B------:R-:W-:Y:S01]  /*7380*/  HMMA.16816.F32.BF16 R32, R204.reuse, R214, R32 ;  /* 0x000000d6cc20723c */ /* 0x040fe20000041820 */
[----:B------:R-:W4:Y:S07]  /*7390*/  LDSM.16.M88.4 R212, [R224+0x1800] ;  /* 0x00180000e0d4783b */ /* 0x000f2e0000000200 */
[-C--:B-1----:R-:W-:Y:S08]  /*73a0*/  HMMA.16816.F32.BF16 R36, R204, R216.reuse, R36 ;  /* 0x000000d8cc24723c */ /* 0x082ff00000041824 */
[C---:B------:R-:W-:Y:S08]  /*73b0*/  HMMA.16816.F32.BF16 R40, R208.reuse, R216, R40 ;  /* 0x000000d8d028723c */ /* 0x040ff00000041828 */
[-C--:B------:R-:W-:Y:S08]  /*73c0*/  HMMA.16816.F32.BF16 R44, R208, R218.reuse, R44 ;  /* 0x000000dad02c723c */ /* 0x080ff0000004182c */
[C---:B------:R-:W-:Y:S01]  /*73d0*/  HMMA.16816.F32.BF16 R48, R204.reuse, R218, R48 ;  /* 0x000000dacc30723c */ /* 0x040fe20000041830 */
[----:B------:R-:W-:Y:S07]  /*73e0*/  LDSM.16.M88.4 R216, [R179+0x6100] ;  /* 0x00610000b3d8783b */ /* 0x000fee0000000200 */
[-C--:B----4-:R-:W-:Y:S08]  /*73f0*/  HMMA.16816.F32.BF16 R52, R204, R212.reuse, R52 ;  /* 0x000000d4cc34723c */ /* 0x090ff00000041834 */
        /* <DEDUP_REMOVED lines=20> */
[----:B------:R-:W-:Y:S07]  /*7540*/  LDSM.16.M88.4 R216, [R235] ;  /* 0x00000000ebd8783b */ /* 0x000fee0000000200 */
[-C--:B----4-:R-:W-:Y:S08]  /*7550*/  HMMA.16816.F32.BF16 R52, R208, R212.reuse, R52 ;  /* 0x000000d4d034723c */ /* 0x090ff00000041834 */
[C---:B------:R-:W-:Y:S08]  /*7560*/  HMMA.16816.F32.BF16 R56, R204.reuse, R212, R56 ;  /* 0x000000d4cc38723c */ /* 0x040ff00000041838 */
[-C--:B------:R-:W-:Y:S01]  /*7570*/  HMMA.16816.F32.BF16 R60, R204, R214.reuse, R60 ;  /* 0x000000d6cc3c723c */ /* 0x080fe2000004183c */
[----:B------:R-:W1:Y:S07]  /*7580*/  LDSM.16.M88.4 R204, [R228+0xc100] ;  /* 0x00c10000e4cc783b */ /* 0x000e6e0000000200 */
[----:B------:R-:W-:Y:S01]  /*7590*/  HMMA.16816.F32.BF16 R64, R208, R214, R64 ;  /* 0x000000d6d040723c */ /* 0x000fe20000041840 */
[----:B------:R-:W4:Y:S08]  /*75a0*/  LDSM.16.M88.4 R208, [R228+0xe100] ;  /* 0x00e10000e4d0783b */ /* 0x000f300000000200 */
[----:B------:R-:W5:Y:S01]  /*75b0*/  LDSM.16.M88.4 R212, [R234] ;  /* 0x00000000ead4783b */ /* 0x000f620000000200 */
[-C--:B-1----:R-:W-:Y:S08]  /*75c0*/  HMMA.16816.F32.BF16 R4, R204, R216.reuse, R4 ;  /* 0x000000d8cc04723c */ /* 0x082ff00000041804 */
[C---:B----4-:R-:W-:Y:S08]  /*75d0*/  HMMA.16816.F32.BF16 R8, R208.reuse, R216, R8 ;  /* 0x000000d8d008723c */ /* 0x050ff00000041808 */
[-C--:B------:R-:W-:Y:S08]  /*75e0*/  HMMA.16816.F32.BF16 R12, R208, R218.reuse, R12 ;  /* 0x000000dad00c723c */ /* 0x080ff0000004180c */
[C---:B------:R-:W-:Y:S01]  /*75f0*/  HMMA.16816.F32.BF16 R16, R204.reuse, R218, R16 ;  /* 0x000000dacc10723c */ /* 0x040fe20000041810 */
[----:B------:R-:W1:Y:S07]  /*7600*/  LDSM.16.M88.4 R216, [R233] ;  /* 0x00000000e9d8783b */ /* 0x000e6e0000000200 */
[-C--:B-----5:R-:W-:Y:S08]  /*7610*/  HMMA.16816.F32.BF16 R20, R204, R212.reuse, R20 ;  /* 0x000000d4cc14723c */ /* 0x0a0ff00000041814 */
[C---:B------:R-:W-:Y:S08]  /*7620*/  HMMA.16816.F32.BF16 R24, R208.reuse, R212, R24 ;  /* 0x000000d4d018723c */ /* 0x040ff00000041818 */
[-C--:B------:R-:W-:Y:S08]  /*7630*/  HMMA.16816.F32.BF16 R28, R208, R214.reuse, R28 ;  /* 0x000000d6d01c723c */ /* 0x080ff0000004181c */
[C---:B------:R-:W-:Y:S01]  /*7640*/  HMMA.16816.F32.BF16 R32, R204.reuse, R214, R32 ;  /* 0x000000d6cc20723c */ /* 0x040fe20000041820 */
[----:B------:R-:W4:Y:S07]  /*7650*/  LDSM.16.M88.4 R212, [R232] ;  /* 0x00000000e8d4783b */ /* 0x000f2e0000000200 */
        /* <DEDUP_REMOVED lines=38> */
[----:B------:R-:W1:Y:S03]  /*78c0*/  LDSM.16.M88.4 R216, [R224+0x3000] ;  /* 0x00300000e0d8783b */ /* 0x000e660000000200 */
[----:B------:R-:W-:Y:S02]  /*78d0*/  FMNMX.FTZ R172, R6, R3, !PT ;  /* 0x0000000306ac7209 */ /* 0x000fe40007810000 */
[----:B------:R-:W-:Y:S02]  /*78e0*/  FMNMX.FTZ R2, R4, R0, !PT ;  /* 0x0000000004027209 */ /* 0x000fe40007810000 */
[-C--:B-----5:R-:W-:Y:S04]  /*78f0*/  HMMA.16816.F32.BF16 R20, R204, R212.reuse, R20 ;  /* 0x000000d4cc14723c */ /* 0x0a0fe80000041814 */
[----:B------:R-:W-:Y:S02]  /*7900*/  FMNMX.FTZ R172, R7, R172, !PT ;  /* 0x000000ac07ac7209 */ /* 0x000fe40007810000 */
[----:B------:R-:W-:Y:S02]  /*7910*/  FMNMX.FTZ R174, R8, R173, !PT ;  /* 0x000000ad08ae7209 */ /* 0x000fe40007810000 */
[C---:B------:R-:W-:Y:S04]  /*7920*/  HMMA.16816.F32.BF16 R24, R208.reuse, R212, R24 ;  /* 0x000000d4d018723c */ /* 0x040fe80000041818 */
[----:B------:R-:W-:Y:S02]  /*7930*/  FMNMX.FTZ R174, R9, R174, !PT ;  /* 0x000000ae09ae7209 */ /* 0x000fe40007810000 */
[----:B------:R-:W-:Y:S02]  /*7940*/  FMNMX.FTZ R2, R5, R2, !PT ;  /* 0x0000000205027209 */ /* 0x000fe40007810000 */
[-C--:B------:R-:W-:Y:S04]  /*7950*/  HMMA.16816.F32.BF16 R28, R208, R214.reuse, R28 ;  /* 0x000000d6d01c723c */ /* 0x080fe8000004181c */
[----:B------:R-:W-:Y:S02]  /*7960*/  FMNMX.FTZ R2, R16, R2, !PT ;  /* 0x0000000210027209 */ /* 0x000fe40007810000 */
[----:B------:R-:W-:Y:S02]  /*7970*/  FMNMX.FTZ R174, R12, R174, !PT ;  /* 0x000000ae0cae7209 */ /* 0x000fe40007810000 */
[C---:B------:R-:W-:Y:S01]  /*7980*/  HMMA.16816.F32.BF16 R32, R204.reuse, R214, R32 ;  /* 0x000000d6cc20723c */ /* 0x040fe20000041820 */
[----:B------:R-:W4:Y:S01]  /*7990*/  LDSM.16.M88.4 R212, [R224+0x3800] ;  /* 0x00380000e0d4783b */ /* 0x000f220000000200 */
[----:B------:R-:W-:Y:S04]  /*79a0*/  DEPBAR.LE SB0, 0x0 ;  /* 0x000080000000791a */ /* 0x000fe80000000000 */
[----:B------:R-:W-:Y:S02]  /*79b0*/  FMNMX.FTZ R175, R13, R174, !PT ;  /* 0x000000ae0daf7209 */ /* 0x000fe40007810000 */
[----:B------:R-:W-:Y:S01]  /*79c0*/  FMNMX.FTZ R172, R18, R172, !PT ;  /* 0x000000ac12ac7209 */ /* 0x000fe20007810000 */
[-C--:B-1----:R-:W-:Y:S01]  /*79d0*/  HMMA.16816.F32.BF16 R36, R204, R216.reuse, R36 ;  /* 0x000000d8cc24723c */ /* 0x082fe20000041824 */
[----:B------:R-:W-:Y:S04]  /*79e0*/  BAR.SYNC.DEFER_BLOCKING 0x0 ;  /* 0x0000000000007b1d */ /* 0x000fe80000010000 */
[----:B------:R-:W-:Y:S02]  /*79f0*/  FMNMX.FTZ R2, R17, R2, !PT ;  /* 0x0000000211027209 */ /* 0x000fe40007810000 */
[----:B------:R-:W-:Y:S01]  /*7a00*/  FMNMX.FTZ R172, R19, R172, !PT ;  /* 0x000000ac13ac7209 */ /* 0x000fe20007810000 */
[C---:B------:R-:W-:Y:S04]  /*7a10*/  HMMA.16816.F32.BF16 R40, R208.reuse, R216, R40 ;  /* 0x000000d8d028723c */ /* 0x040fe80000041828 */
[----:B------:R-:W-:Y:S02]  /*7a20*/  FMNMX.FTZ R2, R20, R2, !PT ;  /* 0x0000000214027209 */ /* 0x000fe40007810000 */
[----:B------:R-:W-:Y:S02]  /*7a30*/  FMNMX.FTZ R172, R22, R172, !PT ;  /* 0x000000ac16ac7209 */ /* 0x000fe40007810000 */
[-C--:B------:R-:W-:Y:S04]  /*7a40*/  HMMA.16816.F32.BF16 R44, R208, R218.reuse, R44 ;  /* 0x000000dad02c723c */ /* 0x080fe8000004182c */
[----:B------:R-:W-:Y:S02]  /*7a50*/  FMNMX.FTZ R2, R21, R2, !PT ;  /* 0x0000000215027209 */ /* 0x000fe40007810000 */
[----:B------:R-:W-:Y:S02]  /*7a60*/  FMNMX.FTZ R174, R23, R172, !PT ;  /* 0x000000ac17ae7209 */ /* 0x000fe40007810000 */
[C---:B------:R-:W-:Y:S04]  /*7a70*/  HMMA.16816.F32.BF16 R48, R204.reuse, R218, R48 ;  /* 0x000000dacc30723c */ /* 0x040fe80000041830 */
[----:B------:R-:W-:Y:S02]  /*7a80*/  FMNMX.FTZ R2, R32, R2, !PT ;  /* 0x0000000220027209 */ /* 0x000fe40007810000 */
[----:B------:R-:W-:Y:S02]  /*7a90*/  FMNMX.FTZ R172, R24, R175, !PT ;  /* 0x000000af18ac7209 */ /* 0x000fe40007810000 */
[-C--:B----4-:R-:W-:Y:S04]  /*7aa0*/  HMMA.16816.F32.BF16 R52, R204, R212.reuse, R52 ;  /* 0x000000d4cc34723c */ /* 0x090fe80000041834 */
[----:B---3--:R-:W-:Y:S02]  /*7ab0*/  FMNMX.FTZ R177, R33, R2, !PT ;  /* 0x0000000221b17209 */ /* 0x008fe40007810000 */
[----:B------:R-:W-:Y:S02]  /*7ac0*/  FMNMX.FTZ R2, R34, R174, !PT ;  /* 0x000000ae22027209 */ /* 0x000fe40007810000 */
[C---:B------:R-:W-:Y:S04]  /*7ad0*/  HMMA.16816.F32.BF16 R56, R208.reuse, R212, R56 ;  /* 0x000000d4d038723c */ /* 0x040fe80000041838 */
[----:B------:R-:W-:Y:S02]  /*7ae0*/  FMNMX.FTZ R177, R36, R177, !PT ;  /* 0x000000b124b17209 */ /* 0x000fe40007810000 */
[----:B------:R-:W-:Y:S02]  /*7af0*/  FMNMX.FTZ R174, R10, R178, !PT ;  /* 0x000000b20aae7209 */ /* 0x000fe40007810000 */
[-C--:B------:R-:W-:Y:S04]  /*7b00*/  HMMA.16816.F32.BF16 R60, R208, R214.reuse, R60 ;  /* 0x000000d6d03c723c */ /* 0x080fe8000004183c */
        /* <DEDUP_REMOVED lines=27> */
[----:B------:R-:W-:Y:S02]  /*7cc0*/  FMNMX.FTZ R172, R41, R172, !PT ;  /* 0x000000ac29ac7209 */ /* 0x000fe40007810000 */
[----:B------:R-:W-:Y:S02]  /*7cd0*/  FMNMX.FTZ R174, R27, R174, !PT ;  /* 0x000000ae1bae7209 */ /* 0x000fe40007810000 */
[----:B------:R-:W-:Y:S02]  /*7ce0*/  FMNMX.FTZ R172, R44, R172, !PT ;  /* 0x000000ac2cac7209 */ /* 0x000fe40007810000 */
[----:B------:R-:W-:Y:S02]  /*7cf0*/  FMNMX.FTZ R174, R30, R174, !PT ;  /* 0x000000ae1eae7209 */ /* 0x000fe40007810000 */
[----:B-1----:R-:W-:Y:S02]  /*7d00*/  FMNMX.FTZ R177, R177, R176, !PT ;  /* 0x000000b0b1b17209 */ /* 0x002fe40007810000 */
[----:B------:R-:W-:Y:S02]  /*7d10*/  FMNMX.FTZ R172, R45, R172, !PT ;  /* 0x000000ac2dac7209 */ /* 0x000fe40007810000 */
[----:B------:R-:W-:Y:S01]  /*7d20*/  FMNMX.FTZ R174, R31, R174, !PT ;  /* 0x000000ae1fae7209 */ /* 0x000fe20007810000 */
[----:B------:R-:W1:Y:S01]  /*7d30*/  SHFL.BFLY PT, R204, R177, 0x1, 0x1f ;  /* 0x0c201f00b1cc7f89 */ /* 0x000e6200000e0000 */
[----:B------:R-:W-:Y:S02]  /*7d40*/  FMNMX.FTZ R172, R56, R172, !PT ;  /* 0x000000ac38ac7209 */ /* 0x000fe40007810000 */
[----:B------:R-:W-:Y:S02]  /*7d50*/  FMNMX.FTZ R174, R42, R174, !PT ;  /* 0x000000ae2aae7209 */ /* 0x000fe40007810000 */
[----:B---3--:R-:W-:Y:S02]  /*7d60*/  FMNMX.FTZ R2, R2, R175, !PT ;  /* 0x000000af02027209 */ /* 0x008fe40007810000 */
[----:B------:R-:W-:Y:S02]  /*7d70*/  FMNMX.FTZ R172, R57, R172, !PT ;  /* 0x000000ac39ac7209 */ /* 0x000fe40007810000 */
[----:B------:R-:W-:Y:S01]  /*7d80*/  FMNMX.FTZ R174, R43, R174, !PT ;  /* 0x000000ae2bae7209 */ /* 0x000fe20007810000 */
[----:B------:R-:W3:Y:S01]  /*7d90*/  SHFL.BFLY PT, R176, R2, 0x1, 0x1f ;  /* 0x0c201f0002b07f89 */ /* 0x000ee200000e0000 */
[----:B------:R-:W-:Y:S02]  /*7da0*/  FMNMX.FTZ R172, R60, R172, !PT ;  /* 0x000000ac3cac7209 */ /* 0x000fe40007810000 */
[----:B------:R-:W-:Y:S02]  /*7db0*/  FMNMX.FTZ R174, R46, R174, !PT ;  /* 0x000000ae2eae7209 */ /* 0x000fe40007810000 */
[----:B------:R-:W-:Y:S02]  /*7dc0*/  FMNMX.FTZ R172, R61, R172, !PT ;  /* 0x000000ac3dac7209 */ /* 0x000fe40007810000 */
[----:B------:R-:W-:Y:S03]  /*7dd0*/  FMNMX.FTZ R174, R47, R174, !PT ;  /* 0x000000ae2fae7209 */ /* 0x000fe60007810000 */
[----:B------:R-:W4:Y:S01]  /*7de0*/  SHFL.BFLY PT, R205, R172, 0x2, 0x1f ;  /* 0x0c401f00accd7f89 */ /* 0x000f2200000e0000 */
[----:B-1----:R-:W-:Y:S05]  /*7df0*/  FMNMX.FTZ R177, R177, R204, !PT ;  /* 0x000000ccb1b17209 */ /* 0x002fea0007810000 */
[C---:B------:R-:W-:Y:S02]  /*7e00*/  FADD.FTZ R0, -R177.reuse, R0 ;  /* 0x00000000b1007221 */ /* 0x040fe40000010100 */
[----:B------:R-:W-:Y:S02]  /*7e10*/  FMUL.FTZ R208, R177, c[0x0][0x2d0] ;  /* 0x0000b400b1d07a20 */ /* 0x000fe40000410000 */
[----:B------:R-:W-:Y:S01]  /*7e20*/  FMUL.FTZ R0, R0, c[0x0][0x2d0] ;  /* 0x0000b40000007a20 */ /* 0x000fe20000410000 */
[----:B---3--:R-:W-:Y:S01]  /*7e30*/  FMNMX.FTZ R176, R2, R176, !PT ;  /* 0x000000b002b07209 */ /* 0x008fe20007810000 */
[--C-:B------:R-:W-:Y:S01]  /*7e40*/  FFMA.FTZ R5, R5, c[0x0][0x2d0], -R208.reuse ;  /* 0x0000b40005057a23 */ /* 0x100fe200000108d0 */
[----:B------:R-:W-:Y:S01]  /*7e50*/  FMNMX.FTZ R2, R58, R174, !PT ;  /* 0x000000ae3a027209 */ /* 0x000fe20007810000 */
[--C-:B------:R-:W-:Y:S01]  /*7e60*/  FFMA.FTZ R4, R4, c[0x0][0x2d0], -R208.reuse ;  /* 0x0000b40004047a23 */ /* 0x100fe200000108d0 */
[----:B------:R1:W3:Y:S01]  /*7e70*/  MUFU.EX2 R174, R0 ;  /* 0x0000000000ae7308 */ /* 0x0002e20000000800 */
[----:B------:R-:W-:Y:S02]  /*7e80*/  FMUL.FTZ R210, R176, c[0x0][0x2d0] ;  /* 0x0000b400b0d27a20 */ /* 0x000fe40000410000 */
[----:B------:R-:W-:Y:S02]  /*7e90*/  FFMA.FTZ R16, R16, c[0x0][0x2d0], -R208 ;  /* 0x0000b40010107a23 */ /* 0x000fe400000108d0 */
[--C-:B------:R-:W-:Y:S01]  /*7ea0*/  FFMA.FTZ R6, R6, c[0x0][0x2d0], -R210.reuse ;  /* 0x0000b40006067a23 */ /* 0x100fe200000108d2 */
[----:B----4-:R-:W-:Y:S01]  /*7eb0*/  FMNMX.FTZ R172, R172, R205, !PT ;  /* 0x000000cdacac7209 */ /* 0x010fe20007810000 */
[----:B------:R-:W-:Y:S02]  /*7ec0*/  FFMA.FTZ R7, R7, c[0x0][0x2d0], -R210 ;  /* 0x0000b40007077a23 */ /* 0x000fe400000108d2 */
[----:B------:R-:W-:Y:S01]  /*7ed0*/  FFMA.FTZ R17, R17, c[0x0][0x2d0], -R208 ;  /* 0x0000b40011117a23 */ /* 0x000fe200000108d0 */
[----:B------:R-:W-:Y:S01]  /*7ee0*/  MUFU.EX2 R215, R6 ;  /* 0x0000000600d77308 */ /* 0x000fe20000000800 */
[----:B------:R-:W4:Y:S01]  /*7ef0*/  SHFL.BFLY PT, R175, R172, 0x1, 0x1f ;  /* 0x0c201f00acaf7f89 */ /* 0x000f2200000e0000 */
[--C-:B------:R-:W-:Y:S02]  /*7f00*/  FFMA.FTZ R18, R18, c[0x0][0x2d0], -R210.reuse ;  /* 0x0000b40012127a23 */ /* 0x100fe400000108d2 */
[----:B------:R-:W-:Y:S02]  /*7f10*/  FFMA.FTZ R19, R19, c[0x0][0x2d0], -R210 ;  /* 0x0000b40013137a23 */ /* 0x000fe400000108d2 */
[--C-:B------:R-:W-:Y:S02]  /*7f20*/  FFMA.FTZ R20, R20, c[0x0][0x2d0], -R208.reuse ;  /* 0x0000b40014147a23 */ /* 0x100fe400000108d0 */
[----:B------:R-:W-:Y:S02]  /*7f30*/  FFMA.FTZ R21, R21, c[0x0][0x2d0], -R208 ;  /* 0x0000b40015157a23 */ /* 0x000fe400000108d0 */
[----:B------:R-:W-:Y:S01]  /*7f40*/  MUFU.EX2 R241, R5 ;  /* 0x0000000500f17308 */ /* 0x000fe20000000800 */
[--C-:B------:R-:W-:Y:S02]  /*7f50*/  FFMA.FTZ R22, R22, c[0x0][0x2d0], -R210.reuse ;  /* 0x0000b40016167a23 */ /* 0x100fe400000108d2 */
[----:B------:R-:W-:Y:S01]  /*7f60*/  FFMA.FTZ R23, R23, c[0x0][0x2d0], -R210 ;  /* 0x0000b40017177a23 */ /* 0x000fe200000108d2 */
[----:B-1----:R-:W-:Y:S01]  /*7f70*/  FMNMX.FTZ R0, R59, R2, !PT ;  /* 0x000000023b007209 */ /* 0x002fe20007810000 */
[----:B------:R-:W-:Y:S02]  /*7f80*/  FADD.FTZ R2, -R176, R3 ;  /* 0x00000003b0027221 */ /* 0x000fe40000010100 */
[----:B---3--:R-:W-:Y:S01]  /*7f90*/  FMUL.FTZ R68, R174, R68 ;  /* 0x00000044ae447220 */ /* 0x008fe20000410000 */
[----:B------:R-:W-:Y:S01]  /*7fa0*/  FMNMX.FTZ R0, R62, R0, !PT ;  /* 0x000000003e007209 */ /* 0x000fe20007810000 */
[----:B------:R-:W-:Y:S01]  /*7fb0*/  FMUL.FTZ R2, R2, c[0x0][0x2d0] ;  /* 0x0000b40002027a20 */ /* 0x000fe20000410000 */
[----:B------:R-:W-:Y:S01]  /*7fc0*/  MUFU.EX2 R247, R7 ;  /* 0x0000000700f77308 */ /* 0x000fe20000000800 */
[C---:B------:R-:W-:Y:S01]  /*7fd0*/  FMUL.FTZ R69, R174.reuse, R69 ;  /* 0x00000045ae457220 */ /* 0x040fe20000410000 */
[----:B------:R-:W-:Y:S01]  /*7fe0*/  FMNMX.FTZ R0, R63, R0, !PT ;  /* 0x000000003f007209 */ /* 0x000fe20007810000 */
[----:B------:R-:W-:Y:S01]  /*7ff0*/  FMUL.FTZ R80, R174, R80 ;  /* 0x00000050ae507220 */ /* 0x000fe20000410000 */
[----:B----4-:R-:W-:Y:S01]  /*8000*/  FMNMX.FTZ R175, R172, R175, !PT ;  /* 0x000000afacaf7209 */ /* 0x010fe20007810000 */
[C---:B------:R-:W-:Y:S02]  /*8010*/  FMUL.FTZ R81, R174.reuse, R81 ;  /* 0x00000051ae517220 */ /* 0x040fe40000410000 */
[----:B------:R-:W1:Y:S01]  /*8020*/  SHFL.BFLY PT, R3, R0, 0x2, 0x1f ;  /* 0x0c401f0000037f89 */ /* 0x000e6200000e0000 */
[C---:B------:R-:W-:Y:S02]  /*8030*/  FMUL.FTZ R84, R174.reuse, R84 ;  /* 0x00000054ae547220 */ /* 0x040fe40000410000 */
[----:B------:R3:W-:Y:S01]  /*8040*/  MUFU.EX2 R217, R4 ;  /* 0x0000000400d97308 */ /* 0x0007e20000000800 */
[----:B------:R-:W-:Y:S02]  /*8050*/  FMUL.FTZ R209, R175, c[0x0][0x2d0] ;  /* 0x0000b400afd17a20 */ /* 0x000fe40000410000 */
[----:B------:R-:W-:Y:S02]  /*8060*/  FMUL.FTZ R85, R174, R85 ;  /* 0x00000055ae557220 */ /* 0x000fe40000410000 */
[--C-:B------:R-:W-:Y:S02]  /*8070*/  FFMA.FTZ R12, R12, c[0x0][0x2d0], -R209.reuse ;  /* 0x0000b4000c0c7a23 */ /* 0x100fe400000108d1 */
[--C-:B------:R-:W-:Y:S02]  /*8080*/  FFMA.FTZ R8, R8, c[0x0][0x2d0], -R209.reuse ;  /* 0x0000b40008087a23 */ /* 0x100fe400000108d1 */
[----:B------:R-:W-:Y:S01]  /*8090*/  FFMA.FTZ R9, R9, c[0x0][0x2d0], -R209 ;  /* 0x0000b40009097a23 */ /* 0x000fe200000108d1 */
[----:B------:R4:W-:Y:S01]  /*80a0*/  MUFU.EX2 R246, R16 ;  /* 0x0000001000f67308 */ /* 0x0009e20000000800 */
[C---:B------:R-:W-:Y:S02]  /*80b0*/  FMUL.FTZ R96, R174.reuse, R96 ;  /* 0x00000060ae607220 */ /* 0x040fe40000410000 */
[C---:B------:R-:W-:Y:S02]  /*80c0*/  FMUL.FTZ R97, R174.reuse, R97 ;  /* 0x00000061ae617220 */ /* 0x040fe40000410000 */
[C---:B------:R-:W-:Y:S02]  /*80d0*/  FMUL.FTZ R100, R174.reuse, R100 ;  /* 0x00000064ae647220 */ /* 0x040fe40000410000 */
[C---:B------:R-:W-:Y:S02]  /*80e0*/  FMUL.FTZ R101, R174.reuse, R101 ;  /* 0x00000065ae657220 */ /* 0x040fe40000410000 */
[----:B------:R-:W-:Y:S01]  /*80f0*/  FMUL.FTZ R112, R174, R112 ;  /* 0x00000070ae707220 */ /* 0x000fe20000410000 */
[----:B------:R2:W-:Y:S01]  /*8100*/  MUFU.EX2 R244, R17 ;  /* 0x0000001100f47308 */ /* 0x0005e20000000800 */
[----:B-1----:R-:W-:Y:S01]  /*8110*/  FMNMX.FTZ R0, R0, R3, !PT ;  /* 0x0000000300007209 */ /* 0x002fe20007810000 */
[----:B------:R-:W-:Y:S01]  /*8120*/  FMUL.FTZ R113, R174, R113 ;  /* 0x00000071ae717220 */ /* 0x000fe20000410000 */
[----:B------:R-:W-:Y:S01]  /*8130*/  @P1 IADD3 R3, P6, R250, UR18, RZ ;  /* 0x00000012fa031c10 */ /* 0x000fe2000ffde0ff */
[----:B------:R-:W-:Y:S01]  /*8140*/  FMUL.FTZ R116, R174, R116 ;  /* 0x00000074ae747220 */ /* 0x000fe20000410000 */
[----:B---3--:R-:W-:Y:S01]  /*8150*/  @P1 IADD3 R4, P4, R242, UR18, RZ ;  /* 0x00000012f2041c10 */ /* 0x008fe2000ff9e0ff */
[----:B------:R-:W-:Y:S01]  /*8160*/  @UP1 UIADD3 UR18, UP0, UR10, 0x80, URZ ;  /* 0x000000800a121890 */ /* 0x000fe2000ff1e03f */
[----:B------:R-:W-:Y:S01]  /*8170*/  @P1 LEA R6, P5, R3, c[0x0][0x1c8], 0x1 ;  /* 0x0000720003061a11 */ /* 0x000fe200078a08ff */
[C---:B------:R-:W-:Y:S01]  /*8180*/  FMUL.FTZ R117, R174.reuse, R117 ;  /* 0x00000075ae757220 */ /* 0x040fe20000410000 */
[----:B------:R-:W-:Y:S01]  /*8190*/  @P1 IADD3.X R5, R249, UR15, RZ, P6, !PT ;  /* 0x0000000ff9051c10 */ /* 0x000fe2000b7fe4ff */
[----:B------:R1:W3:Y:S01]  /*81a0*/  MUFU.EX2 R172, R2 ;  /* 0x0000000200ac7308 */ /* 0x0002e20000000800 */
[----:B------:R-:W-:Y:S02]  /*81b0*/  FMUL.FTZ R128, R174, R128 ;  /* 0x00000080ae807220 */ /* 0x000fe40000410000 */
[----:B------:R-:W-:Y:S01]  /*81c0*/  @P1 LEA.HI.X R7, R3, c[0x0][0x1cc], R5, 0x1, P5 ;  /* 0x0000730003071a11 */ /* 0x000fe200028f0c05 */
[----:B------:R-:W-:Y:S01]  /*81d0*/  FFMA.FTZ R3, R13, c[0x0][0x2d0], -R209 ;  /* 0x0000b4000d037a23 */ /* 0x000fe200000108d1 */
[----:B----4-:R-:W-:Y:S01]  /*81e0*/  @P1 LEA R16, P2, R4, c[0x0][0x1c8], 0x1 ;  /* 0x0000720004101a11 */ /* 0x010fe200078408ff */
[C---:B------:R-:W-:Y:S02]  /*81f0*/  FMUL.FTZ R129, R174.reuse, R129 ;  /* 0x00000081ae817220 */ /* 0x040fe40000410000 */
[----:B------:R4:W-:Y:S01]  /*8200*/  @P1 LDGSTS.E.BYPASS.LTC128B.128 [R239+0x4100], [R6.64], !P3 ;  /* 0x0410000006ef1fae */ /* 0x0009e2000d901d50 */
[C---:B------:R-:W-:Y:S01]  /*8210*/  FMUL.FTZ R132, R174.reuse, R132 ;  /* 0x00000084ae847220 */ /* 0x040fe20000410000 */
[----:B------:R5:W-:Y:S01]  /*8220*/  MUFU.EX2 R212, R12 ;  /* 0x0000000c00d47308 */ /* 0x000be20000000800 */
[C---:B------:R-:W-:Y:S02]  /*8230*/  FMUL.FTZ R133, R174.reuse, R133 ;  /* 0x00000085ae857220 */ /* 0x040fe40000410000 */
[----:B------:R-:W-:Y:S01]  /*8240*/  FMUL.FTZ R144, R174, R144 ;  /* 0x00000090ae907220 */ /* 0x000fe20000410000 */
[----:B--2---:R-:W-:Y:S01]  /*8250*/  @P1 IADD3.X R17, R240, UR15, RZ, P4, !PT ;  /* 0x0000000ff0111c10 */ /* 0x004fe2000a7fe4ff */
[----:B------:R-:W-:Y:S01]  /*8260*/  @UP1 UIADD3.X UR15, URZ, UR8, URZ, UP0, !UPT ;  /* 0x000000083f0f1290 */ /* 0x000fe200087fe43f */
[----:B------:R-:W-:Y:S02]  /*8270*/  FMUL.FTZ R145, R174, R145 ;  /* 0x00000091ae917220 */ /* 0x000fe40000410000 */
[----:B------:R-:W-:Y:S01]  /*8280*/  @P1 LEA.HI.X R17, R4, c[0x0][0x1cc], R17, 0x1, P2 ;  /* 0x0000730004111a11 */ /* 0x000fe200010f0c11 */
[----:B------:R-:W-:Y:S01]  /*8290*/  FMUL.FTZ R148, R174, R148 ;  /* 0x00000094ae947220 */ /* 0x000fe20000410000 */
[----:B------:R-:W-:Y:S01]  /*82a0*/  @P1 IADD3 R4, P4, R6, UR19, RZ ;  /* 0x0000001306041c10 */ /* 0x000fe2000ff9e0ff */
[----:B------:R2:W-:Y:S01]  /*82b0*/  MUFU.EX2 R213, R8 ;  /* 0x0000000800d57308 */ /* 0x0005e20000000800 */
[----:B------:R-:W-:Y:S01]  /*82c0*/  FMUL.FTZ R149, R174, R149 ;  /* 0x00000095ae957220 */ /* 0x000fe20000410000 */
[----:B------:R2:W-:Y:S01]  /*82d0*/  @P1 LDGSTS.E.BYPASS.LTC128B.128 [R239+0x6100], [R16.64], !P0 ;  /* 0x0610000010ef1fae */ /* 0x0005e2000c101d50 */
[----:B-1----:R-:W-:Y:S01]  /*82e0*/  FADD.FTZ R2, -R175, R173 ;  /* 0x000000adaf027221 */ /* 0x002fe20000010100 */
[----:B------:R-:W-:Y:S01]  /*82f0*/  @P1 IADD3.X R5, R7, UR20, RZ, P4, !PT ;  /* 0x0000001407051c10 */ /* 0x000fe2000a7fe4ff */
[----:B---3--:R-:W-:Y:S02]  /*8300*/  FMUL.FTZ R70, R172, R70 ;  /* 0x00000046ac467220 */ /* 0x008fe40000410000 */
[----:B------:R-:W-:Y:S02]  /*8310*/  FMUL.FTZ R2, R2, c[0x0][0x2d0] ;  /* 0x0000b40002027a20 */ /* 0x000fe40000410000 */
[C---:B------:R-:W-:Y:S01]  /*8320*/  FMUL.FTZ R71, R172.reuse, R71 ;  /* 0x00000047ac477220 */ /* 0x040fe20000410000 */
[----:B------:R1:W-:Y:S01]  /*8330*/  @P1 LDGSTS.E.BYPASS.LTC128B.128 [R239+0x4900], [R4.64], !P3 ;  /* 0x0490000004ef1fae */ /* 0x0003e2000d901d50 */
[----:B------:R-:W3:Y:S01]  /*8340*/  MUFU.EX2 R173, R2 ;  /* 0x0000000200ad7308 */ /* 0x000ee20000000800 */
[----:B------:R-:W-:Y:S01]  /*8350*/  FMUL.FTZ R82, R172, R82 ;  /* 0x00000052ac527220 */ /* 0x000fe20000410000 */
[----:B----4-:R-:W-:Y:S01]  /*8360*/  @P1 IADD3 R6, P2, R4, UR19, RZ ;  /* 0x0000001304061c10 */ /* 0x010fe2000ff5e0ff */
[C---:B------:R-:W-:Y:S02]  /*8370*/  FMUL.FTZ R83, R172.reuse, R83 ;  /* 0x00000053ac537220 */ /* 0x040fe40000410000 */
[C---:B------:R-:W-:Y:S02]  /*8380*/  FMUL.FTZ R86, R172.reuse, R86 ;  /* 0x00000056ac567220 */ /* 0x040fe40000410000 */
[----:B------:R1:W-:Y:S01]  /*8390*/  @P1 LDGSTS.E.BYPASS.LTC128B.128 [R239+0x6900], [R4.64+0x80], !P0 ;  /* 0x0690008004ef1fae */ /* 0x0003e2000c101d50 */
[C---:B------:R-:W-:Y:S01]  /*83a0*/  @P1 IADD3.X R7, R5.reuse, UR20, RZ, P2, !PT ;  /* 0x0000001405071c10 */ /* 0x040fe200097fe4ff */
[----:B------:R-:W-:Y:S01]  /*83b0*/  FMUL.FTZ R87, R172, R87 ;  /* 0x00000057ac577220 */ /* 0x000fe20000410000 */
[----:B------:R4:W1:Y:S01]  /*83c0*/  MUFU.EX2 R214, R9 ;  /* 0x0000000900d67308 */ /* 0x0008620000000800 */
[----:B-----5:R-:W-:Y:S01]  /*83d0*/  @P1 IADD3 R12, P2, R4, UR18, RZ ;  /* 0x00000012040c1c10 */ /* 0x020fe2000ff5e0ff */
[----:B------:R-:W-:Y:S01]  /*83e0*/  FMUL.FTZ R98, R172, R98 ;  /* 0x00000062ac627220 */ /* 0x000fe20000410000 */
[----:B--2---:R-:W-:Y:S01]  /*83f0*/  @P1 IADD3 R8, P4, R6, UR19, RZ ;  /* 0x0000001306081c10 */ /* 0x004fe2000ff9e0ff */
[C---:B------:R-:W-:Y:S01]  /*8400*/  FMUL.FTZ R99, R172.reuse, R99 ;  /* 0x00000063ac637220 */ /* 0x040fe20000410000 */
[----:B------:R2:W-:Y:S01]  /*8410*/  @P1 LDGSTS.E.BYPASS.LTC128B.128 [R239+0x5100], [R6.64], !P3 ;  /* 0x0510000006ef1fae */ /* 0x0005e2000d901d50 */
[----:B------:R-:W-:Y:S01]  /*8420*/  @P1 IADD3.X R13, R5, UR15, RZ, P2, !PT ;  /* 0x0000000f050d1c10 */ /* 0x000fe200097fe4ff */
[----:B------:R-:W-:Y:S02]  /*8430*/  FMUL.FTZ R102, R172, R102 ;  /* 0x00000066ac667220 */ /* 0x000fe40000410000 */
[C---:B------:R-:W-:Y:S01]  /*8440*/  FMUL.FTZ R16, R174.reuse, R192 ;  /* 0x000000c0ae107220 */ /* 0x040fe20000410000 */
[----:B------:R-:W-:Y:S01]  /*8450*/  MUFU.EX2 R242, R3 ;  /* 0x0000000300f27308 */ /* 0x000fe20000000800 */
[----:B------:R-:W-:Y:S02]  /*8460*/  FMUL.FTZ R17, R174, R193 ;  /* 0x000000c1ae117220 */ /* 0x000fe40000410000 */
[----:B------:R5:W-:Y:S01]  /*8470*/  @P1 LDGSTS.E.BYPASS.LTC128B.128 [R239+0x7100], [R12.64], !P0 ;  /* 0x071000000cef1fae */ /* 0x000be2000c101d50 */
[C---:B---3--:R-:W-:Y:S02]  /*8480*/  FMUL.FTZ R72, R173.reuse, R72 ;  /* 0x00000048ad487220 */ /* 0x048fe40000410000 */
[C---:B------:R-:W-:Y:S02]  /*8490*/  FMUL.FTZ R73, R173.reuse, R73 ;  /* 0x00000049ad497220 */ /* 0x040fe40000410000 */
[C---:B------:R-:W-:Y:S02]  /*84a0*/  FMUL.FTZ R76, R173.reuse, R76 ;  /* 0x0000004cad4c7220 */ /* 0x040fe40000410000 */
[----:B------:R3:W-:Y:S01]  /*84b0*/  MUFU.EX2 R245, R18 ;  /* 0x0000001200f57308 */ /* 0x0007e20000000800 */
[----:B------:R-:W3:Y:S01]  /*84c0*/  SHFL.BFLY PT, R2, R0, 0x1, 0x1f ;  /* 0x0c201f0000027f89 */ /* 0x000ee200000e0000 */
[----:B------:R-:W-:Y:S01]  /*84d0*/  FMUL.FTZ R77, R173, R77 ;  /* 0x0000004dad4d7220 */ /* 0x000fe20000410000 */
[----:B----4-:R-:W-:Y:S01]  /*84e0*/  @P1 IADD3.X R9, R7, UR20, RZ, P4, !PT ;  /* 0x0000001407091c10 */ /* 0x010fe2000a7fe4ff */
[C---:B------:R-:W-:Y:S01]  /*84f0*/  FMUL.FTZ R88, R173.reuse, R88 ;  /* 0x00000058ad587220 */ /* 0x040fe20000410000 */
[----:B-1----:R-:W-:Y:S01]  /*8500*/  @P1 IADD3 R4, P2, R6, UR18, RZ ;  /* 0x0000001206041c10 */ /* 0x002fe2000ff5e0ff */
[----:B------:R-:W-:Y:S01]  /*8510*/  FMUL.FTZ R89, R173, R89 ;  /* 0x00000059ad597220 */ /* 0x000fe20000410000 */
[----:B------:R-:W-:Y:S02]  /*8520*/  MOV R193, R214 ;  /* 0x000000d600c17202 */ /* 0x000fe40000000f00 */
[----:B------:R1:W-:Y:S01]  /*8530*/  @P1 LDGSTS.E.BYPASS.LTC128B.128 [R239+0x5900], [R8.64], !P3 ;  /* 0x0590000008ef1fae */ /* 0x0003e2000d901d50 */
[----:B------:R-:W-:Y:S01]  /*8540*/  @P1 IADD3.X R5, R7, UR15, RZ, P2, !PT ;  /* 0x0000000f07051c10 */ /* 0x000fe200097fe4ff */
[----:B------:R-:W4:Y:S01]  /*8550*/  MUFU.EX2 R243, R19 ;  /* 0x0000001300f37308 */ /* 0x000f220000000800 */
[----:B--2---:R-:W-:Y:S01]  /*8560*/  FMUL.FTZ R6, R172, R186 ;  /* 0x000000baac067220 */ /* 0x004fe20000410000 */
[----:B------:R-:W-:Y:S01]  /*8570*/  F2FP.BF16.PACK_AB R186, R244, R246 ;  /* 0x000000f6f4ba723e */ /* 0x000fe200000010ff */
[C---:B------:R-:W-:Y:S02]  /*8580*/  FMUL.FTZ R7, R172.reuse, R187 ;  /* 0x000000bbac077220 */ /* 0x040fe40000410000 */
[C---:B------:R-:W-:Y:S01]  /*8590*/  FMUL.FTZ R92, R173.reuse, R92 ;  /* 0x0000005cad5c7220 */ /* 0x040fe20000410000 */
[----:B------:R2:W-:Y:S01]  /*85a0*/  @P1 LDGSTS.E.BYPASS.LTC128B.128 [R239+0x7900], [R4.64], !P0 ;  /* 0x0790000004ef1fae */ /* 0x0005e2000c101d50 */
[C---:B------:R-:W-:Y:S02]  /*85b0*/  FMUL.FTZ R93, R173.reuse, R93 ;  /* 0x0000005dad5d7220 */ /* 0x040fe40000410000 */
[C---:B-----5:R-:W-:Y:S01]  /*85c0*/  FMUL.FTZ R12, R173.reuse, R188 ;  /* 0x000000bcad0c7220 */ /* 0x060fe20000410000 */
[----:B------:R-:W-:Y:S01]  /*85d0*/  MUFU.EX2 R192, R23 ;  /* 0x0000001700c07308 */ /* 0x000fe20000000800 */
[C---:B------:R-:W-:Y:S02]  /*85e0*/  FMUL.FTZ R13, R173.reuse, R189 ;  /* 0x000000bdad0d7220 */ /* 0x040fe40000410000 */
[----:B---3--:R-:W-:Y:S01]  /*85f0*/  FMUL.FTZ R18, R172, R194 ;  /* 0x000000c2ac127220 */ /* 0x008fe20000410000 */
[----:B------:R-:W-:Y:S01]  /*8600*/  FMNMX.FTZ R2, R0, R2, !PT ;  /* 0x0000000200027209 */ /* 0x000fe20007810000 */
[----:B------:R-:W3:Y:S01]  /*8610*/  LDSM.16.MT88.4 R204, [R220+0x100] ;  /* 0x00010000dccc783b */ /* 0x000ee20000004200 */
[----:B------:R-:W-:Y:S01]  /*8620*/  FMUL.FTZ R103, R172, R103 ;  /* 0x00000067ac677220 */ /* 0x000fe20000410000 */
[----:B------:R-:W-:Y:S01]  /*8630*/  MOV R194, R246 ;  /* 0x000000f600c27202 */ /* 0x000fe20000000f00 */
[----:B------:R-:W-:Y:S02]  /*8640*/  FMUL.FTZ R104, R173, R104 ;  /* 0x00000068ad687220 */ /* 0x000fe40000410000 */
[C---:B------:R-:W-:Y:S01]  /*8650*/  FADD.FTZ R0, -R2.reuse, R178 ;  /* 0x000000b202007221 */ /* 0x040fe20000010100 */
[----:B------:R-:W-:Y:S01]  /*8660*/  MUFU.EX2 R252, R22 ;  /* 0x0000001600fc7308 */ /* 0x000fe20000000800 */
[----:B------:R-:W-:Y:S01]  /*8670*/  FMUL.FTZ R3, R2, c[0x0][0x2d0] ;  /* 0x0000b40002037a20 */ /* 0x000fe20000410000 */
[----:B------:R-:W0:Y:S01]  /*8680*/  LDGDEPBAR ;  /* 0x00000000000079af */ /* 0x000e220000000000 */
[----:B------:R-:W-:Y:S01]  /*8690*/  FMUL.FTZ R0, R0, c[0x0][0x2d0] ;  /* 0x0000b40000007a20 */ /* 0x000fe20000410000 */
[----:B----4-:R-:W-:Y:S01]  /*86a0*/  F2FP.BF16.PACK_AB R187, R243, R245 ;  /* 0x000000f5f3bb723e */ /* 0x010fe200000010ff */
[--C-:B------:R-:W-:Y:S02]  /*86b0*/  FFMA.FTZ R14, R14, c[0x0][0x2d0], -R3.reuse ;  /* 0x0000b4000e0e7a23 */ /* 0x100fe40000010803 */
[--C-:B------:R-:W-:Y:S02]  /*86c0*/  FFMA.FTZ R15, R15, c[0x0][0x2d0], -R3.reuse ;  /* 0x0000b4000f0f7a23 */ /* 0x100fe40000010803 */
[--C-:B------:R-:W-:Y:S01]  /*86d0*/  FFMA.FTZ R10, R10, c[0x0][0x2d0], -R3.reuse ;  /* 0x0000b4000a0a7a23 */ /* 0x100fe20000010803 */
[----:B------:R-:W4:Y:S01]  /*86e0*/  MUFU.EX2 R0, R0 ;  /* 0x0000000000007308 */ /* 0x000f220000000800 */
[----:B------:R-:W-:Y:S02]  /*86f0*/  FFMA.FTZ R11, R11, c[0x0][0x2d0], -R3 ;  /* 0x0000b4000b0b7a23 */ /* 0x000fe40000010803 */
[C---:B--2---:R-:W-:Y:S01]  /*8700*/  FMUL.FTZ R4, R174.reuse, R184 ;  /* 0x000000b8ae047220 */ /* 0x044fe20000410000 */
[----:B------:R-:W-:Y:S01]  /*8710*/  F2FP.BF16.PACK_AB R184, R241, R217 ;  /* 0x000000d9f1b8723e */ /* 0x000fe200000010ff */
[----:B------:R-:W-:Y:S01]  /*8720*/  FMUL.FTZ R5, R174, R185 ;  /* 0x000000b9ae057220 */ /* 0x000fe20000410000 */
[----:B------:R-:W-:Y:S01]  /*8730*/  F2FP.BF16.PACK_AB R185, R247, R215 ;  /* 0x000000d7f7b9723e */ /* 0x000fe200000010ff */
[--C-:B------:R-:W-:Y:S02]  /*8740*/  FFMA.FTZ R37, R37, c[0x0][0x2d0], -R208.reuse ;  /* 0x0000b40025257a23 */ /* 0x100fe400000108d0 */
[--C-:B------:R-:W-:Y:S01]  /*8750*/  FFMA.FTZ R48, R48, c[0x0][0x2d0], -R208.reuse ;  /* 0x0000b40030307a23 */ /* 0x100fe200000108d0 */
[----:B------:R4:W-:Y:S01]  /*8760*/  MUFU.EX2 R219, R14 ;  /* 0x0000000e00db7308 */ /* 0x0009e20000000800 */
[----:B------:R-:W-:Y:S02]  /*8770*/  FFMA.FTZ R49, R49, c[0x0][0x2d0], -R208 ;  /* 0x0000b40031317a23 */ /* 0x000fe400000108d0 */
[--C-:B------:R-:W-:Y:S02]  /*8780*/  FFMA.FTZ R40, R40, c[0x0][0x2d0], -R209.reuse ;  /* 0x0000b40028287a23 */ /* 0x100fe400000108d1 */
[----:B------:R-:W-:Y:S02]  /*8790*/  FFMA.FTZ R41, R41, c[0x0][0x2d0], -R209 ;  /* 0x0000b40029297a23 */ /* 0x000fe400000108d1 */
[--C-:B------:R-:W-:Y:S02]  /*87a0*/  FFMA.FTZ R42, R42, c[0x0][0x2d0], -R3.reuse ;  /* 0x0000b4002a2a7a23 */ /* 0x100fe40000010803 */
[----:B------:R-:W-:Y:S01]  /*87b0*/  FFMA.FTZ R43, R43, c[0x0][0x2d0], -R3 ;  /* 0x0000b4002b2b7a23 */ /* 0x000fe20000010803 */
[----:B------:R2:W-:Y:S01]  /*87c0*/  MUFU.EX2 R240, R15 ;  /* 0x0000000f00f07308 */ /* 0x0005e20000000800 */
[--C-:B------:R-:W-:Y:S02]  /*87d0*/  FFMA.FTZ R50, R50, c[0x0][0x2d0], -R210.reuse ;  /* 0x0000b40032327a23 */ /* 0x100fe400000108d2 */
[--C-:B------:R-:W-:Y:S01]  /*87e0*/  FFMA.FTZ R51, R51, c[0x0][0x2d0], -R210.reuse ;  /* 0x0000b40033337a23 */ /* 0x100fe200000108d2 */
[-C--:B---3--:R-:W-:Y:S05]  /*87f0*/  HMMA.16816.F32.BF16 R4, R184, R204.reuse, R4 ;  /* 0x000000ccb804723c */ /* 0x088fea0000041804 */
[C---:B-1----:R-:W-:Y:S01]  /*8800*/  FMUL.FTZ R8, R173.reuse, R180 ;  /* 0x000000b4ad087220 */ /* 0x042fe20000410000 */
[----:B------:R1:W-:Y:S01]  /*8810*/  MUFU.EX2 R211, R10 ;  /* 0x0000000a00d37308 */ /* 0x0003e20000000800 */
[----:B------:R-:W-:Y:S01]  /*8820*/  F2FP.BF16.PACK_AB R180, R214, R213 ;  /* 0x000000d5d6b4723e */ /* 0x000fe200000010ff */
[C---:B------:R-:W-:Y:S04]  /*8830*/  FMUL.FTZ R9, R173.reuse, R181 ;  /* 0x000000b5ad097220 */ /* 0x040fe80000410000 */
[----:B----4-:R-:W-:Y:S02]  /*8840*/  FMUL.FTZ R14, R0, R190 ;  /* 0x000000be000e7220 */ /* 0x010fe40000410000 */
[----:B------:R-:W-:Y:S01]  /*8850*/  FMUL.FTZ R19, R172, R195 ;  /* 0x000000c3ac137220 */ /* 0x000fe20000410000 */
[----:B------:R-:W-:Y:S01]  /*8860*/  MOV R195, R245 ;  /* 0x000000f500c37202 */ /* 0x000fe20000000f00 */
[----:B------:R-:W3:Y:S01]  /*8870*/  MUFU.EX2 R218, R11 ;  /* 0x0000000b00da7308 */ /* 0x000ee20000000800 */
[C---:B------:R-:W-:Y:S02]  /*8880*/  FMUL.FTZ R74, R0.reuse, R74 ;  /* 0x0000004a004a7220 */ /* 0x040fe40000410000 */
[C---:B------:R-:W-:Y:S02]  /*8890*/  FMUL.FTZ R75, R0.reuse, R75 ;  /* 0x0000004b004b7220 */ /* 0x040fe40000410000 */
[C---:B--2---:R-:W-:Y:S02]  /*88a0*/  FMUL.FTZ R15, R0.reuse, R191 ;  /* 0x000000bf000f7220 */ /* 0x044fe40000410000 */
[----:B------:R-:W2:Y:S01]  /*88b0*/  LDSM.16.MT88.4 R188, [R221+0x100] ;  /* 0x00010000ddbc783b */ /* 0x000ea20000004200 */
[C---:B------:R-:W-:Y:S02]  /*88c0*/  FMUL.FTZ R78, R0.reuse, R78 ;  /* 0x0000004e004e7220 */ /* 0x040fe40000410000 */
[C---:B------:R-:W-:Y:S01]  /*88d0*/  FMUL.FTZ R79, R0.reuse, R79 ;  /* 0x0000004f004f7220 */ /* 0x040fe20000410000 */
[----:B------:R4:W5:Y:S01]  /*88e0*/  MUFU.EX2 R178, R20 ;  /* 0x0000001400b27308 */ /* 0x0009620000000800 */
[C---:B------:R-:W-:Y:S02]  /*88f0*/  FMUL.FTZ R90, R0.reuse, R90 ;  /* 0x0000005a005a7220 */ /* 0x040fe40000410000 */
[----:B-1----:R-:W-:Y:S01]  /*8900*/  FMUL.FTZ R10, R0, R182 ;  /* 0x000000b6000a7220 */ /* 0x002fe20000410000 */
[----:B------:R-:W-:Y:S01]  /*8910*/  F2FP.BF16.PACK_AB R182, R242, R212 ;  /* 0x000000d4f2b6723e */ /* 0x000fe200000010ff */
[C---:B------:R-:W-:Y:S02]  /*8920*/  FMUL.FTZ R91, R0.reuse, R91 ;  /* 0x0000005b005b7220 */ /* 0x040fe40000410000 */
[C---:B------:R-:W-:Y:S02]  /*8930*/  FMUL.FTZ R94, R0.reuse, R94 ;  /* 0x0000005e005e7220 */ /* 0x040fe40000410000 */
[----:B------:R-:W-:Y:S01]  /*8940*/  FMUL.FTZ R95, R0, R95 ;  /* 0x0000005f005f7220 */ /* 0x000fe20000410000 */
[----:B------:R-:W-:Y:S01]  /*8950*/  MUFU.EX2 R245, R50 ;  /* 0x0000003200f57308 */ /* 0x000fe20000000800 */
[----:B------:R-:W-:Y:S01]  /*8960*/  FMUL.FTZ R105, R173, R105 ;  /* 0x00000069ad697220 */ /* 0x000fe20000410000 */
[----:B---3--:R-:W-:Y:S01]  /*8970*/  F2FP.BF16.PACK_AB R181, R218, R211 ;  /* 0x000000d3dab5723e */ /* 0x008fe200000010ff */
[----:B------:R-:W-:Y:S01]  /*8980*/  FMUL.FTZ R11, R0, R183 ;  /* 0x000000b7000b7220 */ /* 0x000fe20000410000 */
[----:B------:R-:W-:Y:S01]  /*8990*/  F2FP.BF16.PACK_AB R183, R240, R219 ;  /* 0x000000dbf0b7723e */ /* 0x000fe200000010ff */
[--C-:B------:R-:W-:Y:S02]  /*89a0*/  FFMA.FTZ R44, R44, c[0x0][0x2d0], -R209.reuse ;  /* 0x0000b4002c2c7a23 */ /* 0x100fe400000108d1 */
[----:B------:R-:W-:Y:S03]  /*89b0*/  FFMA.FTZ R45, R45, c[0x0][0x2d0], -R209 ;  /* 0x0000b4002d2d7a23 */ /* 0x000fe600000108d1 */
[----:B------:R-:W-:Y:S01]  /*89c0*/  MUFU.EX2 R246, R51 ;  /* 0x0000003300f67308 */ /* 0x000fe20000000800 */
[--C-:B------:R-:W-:Y:S01]  /*89d0*/  FFMA.FTZ R46, R46, c[0x0][0x2d0], -R3.reuse ;  /* 0x0000b4002e2e7a23 */ /* 0x100fe20000010803 */
[C---:B------:R-:W-:Y:S04]  /*89e0*/  HMMA.16816.F32.BF16 R8, R180.reuse, R204, R8 ;  /* 0x000000ccb408723c */ /* 0x040fe80000041808 */
[----:B------:R-:W-:Y:S02]  /*89f0*/  FFMA.FTZ R47, R47, c[0x0][0x2d0], -R3 ;  /* 0x0000b4002f2f7a23 */ /* 0x000fe40000010803 */
[--C-:B------:R-:W-:Y:S02]  /*8a00*/  FFMA.FTZ R54, R54, c[0x0][0x2d0], -R210.reuse ;  /* 0x0000b40036367a23 */ /* 0x100fe400000108d2 */
[-C--:B------:R-:W-:Y:S01]  /*8a10*/  HMMA.16816.F32.BF16 R12, R180, R206.reuse, R12 ;  /* 0x000000ceb40c723c */ /* 0x080fe2000004180c */
[----:B------:R1:W-:Y:S03]  /*8a20*/  MUFU.EX2 R204, R21 ;  /* 0x0000001500cc7308 */ /* 0x0003e60000000800 */
[----:B------:R-:W-:Y:S02]  /*8a30*/  FFMA.FTZ R55, R55, c[0x0][0x2d0], -R210 ;  /* 0x0000b40037377a23 */ /* 0x000fe400000108d2 */
[--C-:B------:R-:W-:Y:S02]  /*8a40*/  FFMA.FTZ R56, R56, c[0x0][0x2d0], -R209.reuse ;  /* 0x0000b40038387a23 */ /* 0x100fe400000108d1 */
[C---:B------:R-:W-:Y:S04]  /*8a50*/  HMMA.16816.F32.BF16 R16, R184.reuse, R206, R16 ;  /* 0x000000ceb810723c */ /* 0x040fe80000041810 */
[----:B------:R-:W-:Y:S02]  /*8a60*/  FFMA.FTZ R57, R57, c[0x0][0x2d0], -R209 ;  /* 0x0000b40039397a23 */ /* 0x000fe400000108d1 */
[--C-:B------:R-:W-:Y:S01]  /*8a70*/  FFMA.FTZ R58, R58, c[0x0][0x2d0], -R3.reuse ;  /* 0x0000b4003a3a7a23 */ /* 0x100fe20000010803 */
[----:B------:R-:W-:Y:S01]  /*8a80*/  MOV R207, R212 ;  /* 0x000000d400cf7202 */ /* 0x000fe20000000f00 */
[-C--:B--2---:R-:W-:Y:S04]  /*8a90*/  HMMA.16816.F32.BF16 R68, R184, R188.reuse, R68 ;  /* 0x000000bcb844723c */ /* 0x084fe80000041844 */
[----:B------:R-:W-:Y:S01]  /*8aa0*/  FFMA.FTZ R212, R52, c[0x0][0x2d0], -R208 ;  /* 0x0000b40034d47a23 */ /* 0x000fe200000108d0 */
[----:B------:R-:W-:Y:S01]  /*8ab0*/  MOV R206, R244 ;  /* 0x000000f400ce7202 */ /* 0x000fe20000000f00 */
[----:B------:R-:W2:Y:S01]  /*8ac0*/  LDL.LU R52, [R1+0xc] ;  /* 0x00000c0001347983 */ /* 0x000ea20000300800 */
[----:B------:R-:W-:Y:S01]  /*8ad0*/  MUFU.EX2 R244, R45 ;  /* 0x0000002d00f47308 */ /* 0x000fe20000000800 */
[C---:B------:R-:W-:Y:S04]  /*8ae0*/  HMMA.16816.F32.BF16 R72, R180.reuse, R188, R72 ;  /* 0x000000bcb448723c */ /* 0x040fe80000041848 */
[----:B------:R-:W-:Y:S02]  /*8af0*/  FFMA.FTZ R59, R59, c[0x0][0x2d0], -R3 ;  /* 0x0000b4003b3b7a23 */ /* 0x000fe40000010803 */
[C---:B------:R-:W-:Y:S02]  /*8b00*/  FMUL.FTZ R106, R0.reuse, R106 ;  /* 0x0000006a006a7220 */ /* 0x040fe40000410000 */
[-C--:B------:R-:W-:Y:S01]  /*8b10*/  HMMA.16816.F32.BF16 R76, R180, R190.reuse, R76 ;  /* 0x000000beb44c723c */ /* 0x080fe2000004184c */
[----:B------:R-:W-:Y:S03]  /*8b20*/  MUFU.EX2 R212, R212 ;  /* 0x000000d400d47308 */ /* 0x000fe60000000800 */
[C---:B------:R-:W-:Y:S02]  /*8b30*/  FMUL.FTZ R107, R0.reuse, R107 ;  /* 0x0000006b006b7220 */ /* 0x040fe40000410000 */
[C---:B------:R-:W-:Y:S02]  /*8b40*/  FMUL.FTZ R108, R173.reuse, R108 ;  /* 0x0000006cad6c7220 */ /* 0x040fe40000410000 */
[C---:B------:R-:W-:Y:S01]  /*8b50*/  HMMA.16816.F32.BF16 R80, R184.reuse, R190, R80 ;  /* 0x000000beb850723c */ /* 0x040fe20000041850 */
[----:B------:R-:W3:Y:S03]  /*8b60*/  LDSM.16.MT88.4 R188, [R223+0x100] ;  /* 0x00010000dfbc783b */ /* 0x000ee60000004200 */
[C---:B------:R-:W-:Y:S02]  /*8b70*/  FMUL.FTZ R109, R173.reuse, R109 ;  /* 0x0000006dad6d7220 */ /* 0x040fe40000410000 */
[C---:B------:R-:W-:Y:S02]  /*8b80*/  FMUL.FTZ R110, R0.reuse, R110 ;  /* 0x0000006e006e7220 */ /* 0x040fe40000410000 */
[----:B------:R-:W-:Y:S04]  /*8b90*/  FMUL.FTZ R111, R0, R111 ;  /* 0x0000006f006f7220 */ /* 0x000fe80000410000 */
        /* <DEDUP_REMOVED lines=13> */
[C---:B------:R-:W-:Y:S02]  /*8c70*/  FMUL.FTZ R131, R172.reuse, R131 ;  /* 0x00000083ac837220 */ /* 0x040fe40000410000 */
[C---:B------:R-:W-:Y:S01]  /*8c80*/  FMUL.FTZ R134, R172.reuse, R134 ;  /* 0x00000086ac867220 */ /* 0x040fe20000410000 */
[-C--:B---3--:R-:W-:Y:S03]  /*8c90*/  HMMA.16816.F32.BF16 R84, R184, R188.reuse, R84 ;  /* 0x000000bcb854723c */ /* 0x088fe60000041854 */
[----:B------:R-:W-:Y:S02]  /*8ca0*/  FMUL.FTZ R135, R172, R135 ;  /* 0x00000087ac877220 */ /* 0x000fe40000410000 */
[C---:B------:R-:W-:Y:S02]  /*8cb0*/  FMUL.FTZ R136, R173.reuse, R136 ;  /* 0x00000088ad887220 */ /* 0x040fe40000410000 */
[C---:B------:R-:W-:Y:S01]  /*8cc0*/  FMUL.FTZ R137, R173.reuse, R137 ;  /* 0x00000089ad897220 */ /* 0x040fe20000410000 */
[C---:B------:R-:W-:Y:S04]  /*8cd0*/  HMMA.16816.F32.BF16 R88, R180.reuse, R188, R88 ;  /* 0x000000bcb458723c */ /* 0x040fe80000041858 */
[C---:B------:R-:W-:Y:S02]  /*8ce0*/  FMUL.FTZ R138, R0.reuse, R138 ;  /* 0x0000008a008a7220 */ /* 0x040fe40000410000 */
[C---:B------:R-:W-:Y:S02]  /*8cf0*/  FMUL.FTZ R139, R0.reuse, R139 ;  /* 0x0000008b008b7220 */ /* 0x040fe40000410000 */
[-C--:B------:R-:W-:Y:S04]  /*8d00*/  HMMA.16816.F32.BF16 R92, R180, R190.reuse, R92 ;  /* 0x000000beb45c723c */ /* 0x080fe8000004185c */
[C---:B------:R-:W-:Y:S02]  /*8d10*/  FMUL.FTZ R140, R173.reuse, R140 ;  /* 0x0000008cad8c7220 */ /* 0x040fe40000410000 */
[C---:B------:R-:W-:Y:S02]  /*8d20*/  FMUL.FTZ R141, R173.reuse, R141 ;  /* 0x0000008dad8d7220 */ /* 0x040fe40000410000 */
[C---:B------:R-:W-:Y:S01]  /*8d30*/  HMMA.16816.F32.BF16 R96, R184.reuse, R190, R96 ;  /* 0x000000beb860723c */ /* 0x040fe20000041860 */
[----:B------:R-:W3:Y:S03]  /*8d40*/  LDSM.16.MT88.4 R188, [R222+0x100] ;  /* 0x00010000debc783b */ /* 0x000ee60000004200 */
[C---:B------:R-:W-:Y:S02]  /*8d50*/  FMUL.FTZ R142, R0.reuse, R142 ;  /* 0x0000008e008e7220 */ /* 0x040fe40000410000 */
[----:B------:R-:W-:Y:S02]  /*8d60*/  FMUL.FTZ R143, R0, R143 ;  /* 0x0000008f008f7220 */ /* 0x000fe40000410000 */
[C---:B------:R-:W-:Y:S04]  /*8d70*/  FMUL.FTZ R146, R172.reuse, R146 ;  /* 0x00000092ac927220 */ /* 0x040fe80000410000 */
        /* <DEDUP_REMOVED lines=15> */
[-C--:B---3--:R-:W-:Y:S03]  /*8e70*/  HMMA.16816.F32.BF16 R100, R184, R188.reuse, R100 ;  /* 0x000000bcb864723c */ /* 0x088fe60000041864 */
[C---:B----4-:R-:W-:Y:S02]  /*8e80*/  FMUL.FTZ R20, R174.reuse, R196 ;  /* 0x000000c4ae147220 */ /* 0x050fe40000410000 */
[----:B-1----:R-:W-:Y:S02]  /*8e90*/  FMUL.FTZ R21, R174, R197 ;  /* 0x000000c5ae157220 */ /* 0x002fe40000410000 */
        /* <DEDUP_REMOVED lines=10> */
[--C-:B------:R-:W-:Y:S02]  /*8f40*/  FFMA.FTZ R28, R28, c[0x0][0x2d0], -R209.reuse ;  /* 0x0000b4001c1c7a23 */ /* 0x100fe400000108d1 */
[----:B------:R-:W-:Y:S02]  /*8f50*/  FFMA.FTZ R29, R29, c[0x0][0x2d0], -R209 ;  /* 0x0000b4001d1d7a23 */ /* 0x000fe400000108d1 */
[----:B------:R-:W-:Y:S02]  /*8f60*/  MUFU.EX2 R199, R28 ;  /* 0x0000001c00c77308 */ /* 0x000fe40000000800 */
[--C-:B------:R-:W-:Y:S02]  /*8f70*/  FFMA.FTZ R30, R30, c[0x0][0x2d0], -R3.reuse ;  /* 0x0000b4001e1e7a23 */ /* 0x100fe40000010803 */
[----:B------:R-:W-:Y:S02]  /*8f80*/  FFMA.FTZ R31, R31, c[0x0][0x2d0], -R3 ;  /* 0x0000b4001f1f7a23 */ /* 0x000fe40000010803 */
[C---:B------:R-:W-:Y:S02]  /*8f90*/  FMUL.FTZ R168, R174.reuse, R168 ;  /* 0x000000a8aea87220 */ /* 0x040fe40000410000 */
[----:B------:R-:W-:Y:S02]  /*8fa0*/  FMUL.FTZ R169, R174, R169 ;  /* 0x000000a9aea97220 */ /* 0x000fe40000410000 */
[C---:B------:R-:W-:Y:S01]  /*8fb0*/  FMUL.FTZ R170, R172.reuse, R170 ;  /* 0x000000aaacaa7220 */ /* 0x040fe20000410000 */
[----:B------:R-:W3:Y:S01]  /*8fc0*/  MUFU.EX2 R198, R29 ;  /* 0x0000001d00c67308 */ /* 0x000ee20000000800 */
[----:B------:R-:W-:Y:S02]  /*8fd0*/  FMUL.FTZ R171, R172, R171 ;  /* 0x000000abacab7220 */ /* 0x000fe40000410000 */
[--C-:B------:R-:W-:Y:S02]  /*8fe0*/  FFMA.FTZ R38, R38, c[0x0][0x2d0], -R210.reuse ;  /* 0x0000b40026267a23 */ /* 0x100fe400000108d2 */
[----:B------:R-:W-:Y:S02]  /*8ff0*/  FFMA.FTZ R39, R39, c[0x0][0x2d0], -R210 ;  /* 0x0000b40027277a23 */ /* 0x000fe400000108d2 */
[--C-:B------:R-:W-:Y:S01]  /*9000*/  FFMA.FTZ R214, R53, c[0x0][0x2d0], -R208.reuse ;  /* 0x0000b40035d67a23 */ /* 0x100fe200000108d0 */
[----:B-----5:R-:W-:Y:S01]  /*9010*/  MOV R53, R178 ;  /* 0x000000b200357202 */ /* 0x020fe20000000f00 */
[--C-:B------:R-:W-:Y:S01]  /*9020*/  FFMA.FTZ R32, R32, c[0x0][0x2d0], -R208.reuse ;  /* 0x0000b40020207a23 */ /* 0x100fe200000108d0 */
[----:B------:R3:W-:Y:S01]  /*9030*/  MUFU.EX2 R197, R30 ;  /* 0x0000001e00c57308 */ /* 0x0007e20000000800 */
[----:B------:R-:W-:Y:S02]  /*9040*/  FFMA.FTZ R33, R33, c[0x0][0x2d0], -R208 ;  /* 0x0000b40021217a23 */ /* 0x000fe400000108d0 */
[--C-:B------:R-:W-:Y:S02]  /*9050*/  FFMA.FTZ R34, R34, c[0x0][0x2d0], -R210.reuse ;  /* 0x0000b40022227a23 */ /* 0x100fe400000108d2 */
[----:B------:R-:W-:Y:S02]  /*9060*/  FFMA.FTZ R35, R35, c[0x0][0x2d0], -R210 ;  /* 0x0000b40023237a23 */ /* 0x000fe400000108d2 */
[--C-:B------:R-:W-:Y:S02]  /*9070*/  FFMA.FTZ R24, R24, c[0x0][0x2d0], -R209.reuse ;  /* 0x0000b40018187a23 */ /* 0x100fe400000108d1 */
[----:B------:R-:W-:Y:S01]  /*9080*/  FFMA.FTZ R25, R25, c[0x0][0x2d0], -R209 ;  /* 0x0000b40019197a23 */ /* 0x000fe200000108d1 */
[-C--:B-1----:R-:W-:Y:S01]  /*9090*/  HMMA.16816.F32.BF16 R116, R184, R188.reuse, R116 ;  /* 0x000000bcb874723c */ /* 0x082fe20000041874 */
[----:B------:R1:W-:Y:S02]  /*90a0*/  MUFU.EX2 R248, R32 ;  /* 0x0000002000f87308 */ /* 0x0003e40000000800 */
[--C-:B------:R-:W-:Y:S02]  /*90b0*/  FFMA.FTZ R26, R26, c[0x0][0x2d0], -R3.reuse ;  /* 0x0000b4001a1a7a23 */ /* 0x100fe40000010803 */
[----:B------:R-:W-:Y:S02]  /*90c0*/  FFMA.FTZ R27, R27, c[0x0][0x2d0], -R3 ;  /* 0x0000b4001b1b7a23 */ /* 0x000fe40000010803 */
[----:B------:R-:W-:Y:S01]  /*90d0*/  FFMA.FTZ R36, R36, c[0x0][0x2d0], -R208 ;  /* 0x0000b40024247a23 */ /* 0x000fe200000108d0 */
[C---:B------:R-:W-:Y:S03]  /*90e0*/  HMMA.16816.F32.BF16 R120, R180.reuse, R188, R120 ;  /* 0x000000bcb478723c */ /* 0x040fe60000041878 */
[----:B------:R4:W-:Y:S01]  /*90f0*/  MUFU.EX2 R250, R33 ;  /* 0x0000002100fa7308 */ /* 0x0009e20000000800 */
[--C-:B------:R-:W-:Y:S01]  /*9100*/  FFMA.FTZ R66, R66, c[0x0][0x2d0], -R210.reuse ;  /* 0x0000b40042427a23 */ /* 0x100fe200000108d2 */
[----:B---3--:R-:W-:Y:S01]  /*9110*/  F2FP.BF16.PACK_AB R30, R198, R199 ;  /* 0x000000c7c61e723e */ /* 0x008fe200000010ff */
[----:B------:R-:W-:Y:S02]  /*9120*/  FFMA.FTZ R210, R67, c[0x0][0x2d0], -R210 ;  /* 0x0000b40043d27a23 */ /* 0x000fe400000108d2 */
[-C--:B------:R-:W-:Y:S04]  /*9130*/  HMMA.16816.F32.BF16 R124, R180, R190.reuse, R124 ;  /* 0x000000beb47c723c */ /* 0x080fe8000004187c */
[----:B------:R-:W-:Y:S01]  /*9140*/  MOV R67, R195 ;  /* 0x000000c300437202 */ /* 0x000fe20000000f00 */
[----:B------:R3:W-:Y:S01]  /*9150*/  MUFU.EX2 R205, R35 ;  /* 0x0000002300cd7308 */ /* 0x0007e20000000800 */
[--C-:B------:R-:W-:Y:S02]  /*9160*/  FFMA.FTZ R60, R60, c[0x0][0x2d0], -R209.reuse ;  /* 0x0000b4003c3c7a23 */ /* 0x100fe400000108d1 */
[C---:B------:R-:W-:Y:S01]  /*9170*/  HMMA.16816.F32.BF16 R128, R184.reuse, R190, R128 ;  /* 0x000000beb880723c */ /* 0x040fe20000041880 */
[----:B------:R-:W5:Y:S03]  /*9180*/  LDSM.16.MT88.4 R188, [R221+0x2100] ;  /* 0x00210000ddbc783b */ /* 0x000f660000004200 */
[----:B-1----:R-:W-:Y:S02]  /*9190*/  FMUL.FTZ R32, R173, R200 ;  /* 0x000000c8ad207220 */ /* 0x002fe40000410000 */
[----:B------:R-:W-:Y:S01]  /*91a0*/  FFMA.FTZ R209, R61, c[0x0][0x2d0], -R209 ;  /* 0x0000b4003dd17a23 */ /* 0x000fe200000108d1 */
[----:B------:R-:W-:Y:S01]  /*91b0*/  MUFU.EX2 R200, R42 ;  /* 0x0000002a00c87308 */ /* 0x000fe20000000800 */
[--C-:B------:R-:W-:Y:S04]  /*91c0*/  FFMA.FTZ R61, R62, c[0x0][0x2d0], -R3.reuse ;  /* 0x0000b4003e3d7a23 */ /* 0x100fe80000010803 */
[----:B----4-:R-:W-:Y:S02]  /*91d0*/  FMUL.FTZ R33, R173, R201 ;  /* 0x000000c9ad217220 */ /* 0x010fe40000410000 */
[----:B------:R-:W-:Y:S03]  /*91e0*/  FFMA.FTZ R3, R63, c[0x0][0x2d0], -R3 ;  /* 0x0000b4003f037a23 */ /* 0x000fe60000010803 */
[----:B------:R-:W-:Y:S01]  /*91f0*/  MUFU.EX2 R63, R58 ;  /* 0x0000003a003f7308 */ /* 0x000fe20000000800 */
[C---:B---3--:R-:W-:Y:S09]  /*9200*/  FMUL.FTZ R35, R0.reuse, R203 ;  /* 0x000000cb00237220 */ /* 0x048ff20000410000 */
[----:B------:R-:W-:Y:S10]  /*9210*/  MUFU.EX2 R62, R59 ;  /* 0x0000003b003e7308 */ /* 0x000ff40000000800 */
[----:B------:R-:W-:Y:S01]  /*9220*/  MUFU.EX2 R251, R24 ;  /* 0x0000001800fb7308 */ /* 0x000fe20000000800 */
[-C--:B-----5:R-:W-:Y:S09]  /*9230*/  HMMA.16816.F32.BF16 R132, R184, R188.reuse, R132 ;  /* 0x000000bcb884723c */ /* 0x0a0ff20000041884 */
[----:B------:R-:W-:Y:S01]  /*9240*/  MUFU.EX2 R196, R27 ;  /* 0x0000001b00c47308 */ /* 0x000fe20000000800 */
[C---:B------:R-:W-:Y:S08]  /*9250*/  HMMA.16816.F32.BF16 R136, R180.reuse, R188, R136 ;  /* 0x000000bcb488723c */ /* 0x040ff00000041888 */
[-C--:B------:R-:W-:Y:S01]  /*9260*/  HMMA.16816.F32.BF16 R140, R180, R190.reuse, R140 ;  /* 0x000000beb48c723c */ /* 0x080fe2000004188c */
[----:B------:R-:W1:Y:S07]  /*9270*/  MUFU.EX2 R201, R31 ;  /* 0x0000001f00c97308 */ /* 0x000e6e0000000800 */
[C---:B------:R-:W-:Y:S01]  /*9280*/  HMMA.16816.F32.BF16 R144, R184.reuse, R190, R144 ;  /* 0x000000beb890723c */ /* 0x040fe20000041890 */
[----:B------:R-:W3:Y:S02]  /*9290*/  LDSM.16.MT88.4 R188, [R223+0x2100] ;  /* 0x00210000dfbc783b */ /* 0x000ee40000004200 */
[----:B------:R-:W-:Y:S10]  /*92a0*/  MUFU.EX2 R203, R38 ;  /* 0x0000002600cb7308 */ /* 0x000ff40000000800 */
[----:B------:R-:W-:Y:S01]  /*92b0*/  MUFU.EX2 R210, R210 ;  /* 0x000000d200d27308 */ /* 0x000fe20000000800 */
[----:B-1----:R-:W-:Y:S01]  /*92c0*/  F2FP.BF16.PACK_AB R31, R201, R197 ;  /* 0x000000c5c91f723e */ /* 0x002fe200000010ff */
[C---:B--2---:R-:W-:Y:S08]  /*92d0*/  FFMA.FTZ R52, R0.reuse, R52, R211 ;  /* 0x0000003400347223 */ /* 0x044ff000000100d3 */
[----:B------:R-:W-:Y:S10]  /*92e0*/  MUFU.EX2 R209, R209 ;  /* 0x000000d100d17308 */ /* 0x000ff40000000800 */
[----:B------:R-:W-:Y:S01]  /*92f0*/  MUFU.EX2 R211, R54 ;  /* 0x0000003600d37308 */ /* 0x000fe20000000800 */
[-C--:B---3--:R-:W-:Y:S09]  /*9300*/  HMMA.16816.F32.BF16 R148, R184, R188.reuse, R148 ;  /* 0x000000bcb894723c */ /* 0x088ff20000041894 */
[----:B------:R1:W2:Y:S01]  /*9310*/  MUFU.EX2 R249, R34 ;  /* 0x0000002200f97308 */ /* 0x0002a20000000800 */
[C---:B------:R-:W-:Y:S09]  /*9320*/  HMMA.16816.F32.BF16 R152, R180.reuse, R188, R152 ;  /* 0x000000bcb498723c */ /* 0x040ff20000041898 */
[----:B------:R3:W4:Y:S01]  /*9330*/  MUFU.EX2 R216, R25 ;  /* 0x0000001900d87308 */ /* 0x0007220000000800 */
[-C--:B------:R-:W-:Y:S09]  /*9340*/  HMMA.16816.F32.BF16 R156, R180, R190.reuse, R156 ;  /* 0x000000beb49c723c */ /* 0x080ff2000004189c */
[----:B------:R-:W-:Y:S01]  /*9350*/  MUFU.EX2 R214, R214 ;  /* 0x000000d600d67308 */ /* 0x000fe20000000800 */
[C---:B------:R-:W-:Y:S01]  /*9360*/  HMMA.16816.F32.BF16 R160, R184.reuse, R190, R160 ;  /* 0x000000beb8a0723c */ /* 0x040fe200000418a0 */
[----:B------:R-:W5:Y:S03]  /*9370*/  LDSM.16.MT88.4 R188, [R222+0x2100] ;  /* 0x00210000debc783b */ /* 0x000f660000004200 */
[----:B-1----:R-:W-:Y:S05]  /*9380*/  FMUL.FTZ R34, R0, R202 ;  /* 0x000000ca00227220 */ /* 0x002fea0000410000 */
[----:B------:R-:W-:Y:S10]  /*9390*/  MUFU.EX2 R202, R40 ;  /* 0x0000002800ca7308 */ /* 0x000ff40000000800 */
[----:B------:R-:W-:Y:S01]  /*93a0*/  MUFU.EX2 R61, R61 ;  /* 0x0000003d003d7308 */ /* 0x000fe20000000800 */
[-C--:B-----5:R-:W-:Y:S08]  /*93b0*/  HMMA.16816.F32.BF16 R20, R184, R188.reuse, R20 ;  /* 0x000000bcb814723c */ /* 0x0a0ff00000041814 */
[C---:B------:R-:W-:Y:S01]  /*93c0*/  HMMA.16816.F32.BF16 R32, R180.reuse, R188, R32 ;  /* 0x000000bcb420723c */ /* 0x040fe20000041820 */
[----:B------:R1:W5:Y:S06]  /*93d0*/  MUFU.EX2 R188, R26 ;  /* 0x0000001a00bc7308 */ /* 0x00036c0000000800 */
[----:B------:R-:W-:Y:S01]  /*93e0*/  MOV R189, R192 ;  /* 0x000000c000bd7202 */ /* 0x000fe20000000f00 */
[-C--:B------:R-:W-:Y:S01]  /*93f0*/  HMMA.16816.F32.BF16 R164, R180, R190.reuse, R164 ;  /* 0x000000beb4a4723c */ /* 0x080fe200000418a4 */
[----:B------:R-:W5:Y:S03]  /*9400*/  LDSM.16.MT88.4 R180, [R220+0x900] ;  /* 0x00090000dcb4783b */ /* 0x000f660000004200 */
[----:B------:R-:W-:Y:S02]  /*9410*/  MOV R192, R247 ;  /* 0x000000f700c07202 */ /* 0x000fe40000000f00 */
[----:B------:R-:W-:Y:S01]  /*9420*/  MUFU.EX2 R247, R49 ;  /* 0x0000003100f77308 */ /* 0x000fe20000000800 */
[----:B---3--:R-:W-:Y:S01]  /*9430*/  F2FP.BF16.PACK_AB R25, R189, R252 ;  /* 0x000000fcbd19723e */ /* 0x008fe200000010ff */
[----:B------:R-:W-:Y:S04]  /*9440*/  HMMA.16816.F32.BF16 R168, R184, R190, R168 ;  /* 0x000000beb8a8723c */ /* 0x000fe800000418a8 */
[----:B------:R-:W-:Y:S03]  /*9450*/  MOV R0, R192 ;  /* 0x000000c000007202 */ /* 0x000fe60000000f00 */
[----:B------:R-:W-:Y:S02]  /*9460*/  MOV R184, R204 ;  /* 0x000000cc00b87202 */ /* 0x000fe40000000f00 */
[----:B------:R-:W-:Y:S01]  /*9470*/  MOV R185, R205 ;  /* 0x000000cd00b97202 */ /* 0x000fe20000000f00 */
[----:B------:R-:W-:Y:S02]  /*9480*/  MUFU.EX2 R204, R46 ;  /* 0x0000002e00cc7308 */ /* 0x000fe40000000800 */
[----:B------:R-:W-:Y:S02]  /*9490*/  MOV R186, R250 ;  /* 0x000000fa00ba7202 */ /* 0x000fe40000000f00 */
[----:B--2---:R-:W-:Y:S02]  /*94a0*/  MOV R187, R249 ;  /* 0x000000f900bb7202 */ /* 0x004fe40000000f00 */
[----:B------:R-:W-:Y:S02]  /*94b0*/  MOV R190, R248 ;  /* 0x000000f800be7202 */ /* 0x000fe40000000f00 */
[----:B------:R-:W-:Y:S02]  /*94c0*/  F2FP.BF16.PACK_AB R24, R184, R178 ;  /* 0x000000b2b818723e */ /* 0x000fe400000010ff */
[----:B-1----:R-:W-:Y:S01]  /*94d0*/  F2FP.BF16.PACK_AB R26, R186, R190 ;  /* 0x000000beba1a723e */ /* 0x002fe200000010ff */
[----:B------:R1:W-:Y:S01]  /*94e0*/  MUFU.EX2 R250, R37 ;  /* 0x0000002500fa7308 */ /* 0x0003e20000000800 */
[----:B------:R-:W-:Y:S02]  /*94f0*/  F2FP.BF16.PACK_AB R27, R185, R187 ;  /* 0x000000bbb91b723e */ /* 0x000fe400000010ff */
[----:B----4-:R-:W-:Y:S01]  /*9500*/  MOV R191, R216 ;  /* 0x000000d800bf7202 */ /* 0x010fe20000000f00 */
[--C-:B------:R-:W-:Y:S01]  /*9510*/  FFMA.FTZ R216, R64, c[0x0][0x2d0], -R208.reuse ;  /* 0x0000b40040d87a23 */ /* 0x100fe200000108d0 */
[----:B-----5:R-:W-:Y:S01]  /*9520*/  F2FP.BF16.PACK_AB R29, R196, R188 ;  /* 0x000000bcc41d723e */ /* 0x020fe200000010ff */
[----:B------:R-:W-:Y:S01]  /*9530*/  FFMA.FTZ R208, R65, c[0x0][0x2d0], -R208 ;  /* 0x0000b40041d07a23 */ /* 0x000fe200000108d0 */
[----:B------:R-:W-:Y:S02]  /*9540*/  F2FP.BF16.PACK_AB R28, R191, R251 ;  /* 0x000000fbbf1c723e */ /* 0x000fe400000010ff */
[----:B------:R-:W-:Y:S01]  /*9550*/  MOV R64, R242 ;  /* 0x000000f200407202 */ /* 0x000fe20000000f00 */
[----:B------:R2:W-:Y:S01]  /*9560*/  MUFU.EX2 R248, R48 ;  /* 0x0000003000f87308 */ /* 0x0005e20000000800 */
[----:B------:R-:W-:Y:S01]  /*9570*/  MOV R65, R243 ;  /* 0x000000f300417202 */ /* 0x000fe20000000f00 */
[-C--:B------:R-:W-:Y:S08]  /*9580*/  HMMA.16816.F32.BF16 R4, R24, R180.reuse, R4 ;  /* 0x000000b41804723c */ /* 0x080ff00000041804 */
[C---:B------:R-:W-:Y:S01]  /*9590*/  HMMA.16816.F32.BF16 R8, R28.reuse, R180, R8 ;  /* 0x000000b41c08723c */ /* 0x040fe20000041808 */
[----:B------:R-:W-:Y:S01]  /*95a0*/  MUFU.EX2 R178, R43 ;  /* 0x0000002b00b27308 */ /* 0x000fe20000000800 */
[----:B-1----:R-:W3:Y:S06]  /*95b0*/  LDL.LU R37, [R1+0x10] ;  /* 0x0000100001257983 */ /* 0x002eec0000300800 */
[-C--:B------:R-:W-:Y:S03]  /*95c0*/  HMMA.16816.F32.BF16 R12, R28, R182.reuse, R12 ;  /* 0x000000b61c0c723c */ /* 0x080fe6000004180c */
[----:B------:R-:W1:Y:S01]  /*95d0*/  MUFU.EX2 R242, R44 ;  /* 0x0000002c00f27308 */ /* 0x000e620000000800 */
[----:B--2---:R-:W2:Y:S04]  /*95e0*/  LDL.LU R48, [R1+0x8] ;  /* 0x0000080001307983 */ /* 0x004ea80000300800 */
[C---:B------:R-:W-:Y:S01]  /*95f0*/  HMMA.16816.F32.BF16 R16, R24.reuse, R182, R16 ;  /* 0x000000b61810723c */ /* 0x040fe20000041810 */
[----:B------:R-:W4:Y:S04]  /*9600*/  LDSM.16.MT88.4 R180, [R221+0x900] ;  /* 0x00090000ddb4783b */ /* 0x000f280000004200 */
[----:B------:R5:W5:Y:S04]  /*9610*/  MUFU.EX2 R205, R47 ;  /* 0x0000002f00cd7308 */ /* 0x000b680000000800 */
[----:B------:R-:W2:Y:S06]  /*9620*/  LDL.LU R49, [R1+0x4] ;  /* 0x0000040001317983 */ /* 0x000eac0000300800 */
[----:B------:R4:W-:Y:S01]  /*9630*/  MUFU.EX2 R243, R39 ;  /* 0x0000002700f37308 */ /* 0x0009e20000000800 */
[----:B-1----:R-:W-:Y:S09]  /*9640*/  F2FP.BF16.PACK_AB R38, R244, R242 ;  /* 0x000000f2f426723e */ /* 0x002ff200000010ff */
[----:B------:R1:W-:Y:S01]  /*9650*/  MUFU.EX2 R249, R36 ;  /* 0x0000002400f97308 */ /* 0x0003e20000000800 */
[----:B-----5:R-:W-:Y:S09]  /*9660*/  LDSM.16.MT88.4 R44, [R223+0x1100] ;  /* 0x00110000df2c783b */ /* 0x020ff20000004200 */
[----:B------:R-:W-:Y:S01]  /*9670*/  MUFU.EX2 R216, R216 ;  /* 0x000000d800d87308 */ /* 0x000fe20000000800 */
[----:B----4-:R-:W-:Y:S01]  /*9680*/  F2FP.BF16.PACK_AB R39, R205, R204 ;  /* 0x000000cccd27723e */ /* 0x010fe200000010ff */
[-C--:B------:R-:W-:Y:S03]  /*9690*/  HMMA.16816.F32.BF16 R68, R24, R180.reuse, R68 ;  /* 0x000000b41844723c */ /* 0x080fe60000041844 */
[----:B-1----:R-:W-:Y:S05]  /*96a0*/  MOV R36, R241 ;  /* 0x000000f100247202 */ /* 0x002fea0000000f00 */
[C---:B------:R-:W-:Y:S01]  /*96b0*/  HMMA.16816.F32.BF16 R72, R28.reuse, R180, R72 ;  /* 0x000000b41c48723c */ /* 0x040fe20000041848 */
[----:B------:R1:W4:Y:S07]  /*96c0*/  MUFU.EX2 R241, R41 ;  /* 0x0000002900f17308 */ /* 0x00032e0000000800 */
[-C--:B------:R-:W-:Y:S08]  /*96d0*/  HMMA.16816.F32.BF16 R76, R28, R182.reuse, R76 ;  /* 0x000000b61c4c723c */ /* 0x080ff0000004184c */
[C---:B------:R-:W-:Y:S01]  /*96e0*/  HMMA.16816.F32.BF16 R80, R24.reuse, R182, R80 ;  /* 0x000000b61850723c */ /* 0x040fe20000041850 */
[----:B------:R-:W5:Y:S08]  /*96f0*/  LDSM.16.MT88.4 R180, [R223+0x900] ;  /* 0x00090000dfb4783b */ /* 0x000f700000004200 */
[----:B-1----:R-:W-:Y:S01]  /*9700*/  LDSM.16.MT88.4 R40, [R221+0x1100] ;  /* 0x00110000dd28783b */ /* 0x002fe20000004200 */
[-C--:B-----5:R-:W-:Y:S08]  /*9710*/  HMMA.16816.F32.BF16 R84, R24, R180.reuse, R84 ;  /* 0x000000b41854723c */ /* 0x0a0ff00000041854 */
        /* <DEDUP_REMOVED lines=14> */
[----:B---3--:R-:W-:Y:S01]  /*9800*/  FFMA.FTZ R173, R173, R37, R213 ;  /* 0x00000025adad7223 */ /* 0x008fe200000100d5 */
[----:B------:R-:W-:Y:S01]  /*9810*/  F2FP.BF16.PACK_AB R37, R178, R200 ;  /* 0x000000c8b225723e */ /* 0x000fe200000010ff */
[----:B------:R-:W-:Y:S01]  /*9820*/  MUFU.EX2 R213, R55 ;  /* 0x0000003700d57308 */ /* 0x000fe20000000800 */
[----:B--2---:R-:W-:Y:S09]  /*9830*/  FFMA.FTZ R172, R172, R48, R215 ;  /* 0x00000030acac7223 */ /* 0x004ff200000100d7 */
[----:B------:R-:W-:Y:S01]  /*9840*/  MUFU.EX2 R215, R66 ;  /* 0x0000004200d77308 */ /* 0x000fe20000000800 */
[-C--:B-1----:R-:W-:Y:S08]  /*9850*/  HMMA.16816.F32.BF16 R132, R24, R180.reuse, R132 ;  /* 0x000000b41884723c */ /* 0x082ff00000041884 */
[C---:B------:R-:W-:Y:S04]  /*9860*/  HMMA.16816.F32.BF16 R136, R28.reuse, R180, R136 ;  /* 0x000000b41c88723c */ /* 0x040fe80000041888 */
[----:B------:R-:W-:Y:S02]  /*9870*/  FFMA.FTZ R174, R174, R49, R217 ;  /* 0x00000031aeae7223 */ /* 0x000fe400000100d9 */
[----:B------:R-:W-:Y:S01]  /*9880*/  LDSM.16.MT88.4 R48, [R222+0x1100] ;  /* 0x00110000de30783b */ /* 0x000fe20000004200 */
[----:B------:R-:W-:Y:S01]  /*9890*/  MUFU.EX2 R217, R208 ;  /* 0x000000d000d97308 */ /* 0x000fe20000000800 */
[-C--:B------:R-:W-:Y:S04]  /*98a0*/  HMMA.16816.F32.BF16 R140, R28, R182.reuse, R140 ;  /* 0x000000b61c8c723c */ /* 0x080fe8000004188c */
[----:B------:R-:W-:Y:S01]  /*98b0*/  FADD.FTZ R174, R36, R174 ;  /* 0x000000ae24ae7221 */ /* 0x000fe20000010000 */
[----:B----4-:R-:W-:Y:S03]  /*98c0*/  F2FP.BF16.PACK_AB R36, R241, R202 ;  /* 0x000000caf124723e */ /* 0x010fe600000010ff */
[C---:B------:R-:W-:Y:S01]  /*98d0*/  HMMA.16816.F32.BF16 R144, R24.reuse, R182, R144 ;  /* 0x000000b61890723c */ /* 0x040fe20000041890 */
[----:B------:R-:W1:Y:S01]  /*98e0*/  LDSM.16.MT88.4 R180, [R223+0x2900] ;  /* 0x00290000dfb4783b */ /* 0x000e620000004200 */
[----:B------:R-:W-:Y:S06]  /*98f0*/  MUFU.EX2 R208, R56 ;  /* 0x0000003800d07308 */ /* 0x000fec0000000800 */
[-C--:B-1----:R-:W-:Y:S08]  /*9900*/  HMMA.16816.F32.BF16 R148, R24, R180.reuse, R148 ;  /* 0x000000b41894723c */ /* 0x082ff00000041894 */
[C---:B------:R-:W-:Y:S08]  /*9910*/  HMMA.16816.F32.BF16 R152, R28.reuse, R180, R152 ;  /* 0x000000b41c98723c */ /* 0x040ff00000041898 */
[-C--:B------:R-:W-:Y:S08]  /*9920*/  HMMA.16816.F32.BF16 R156, R28, R182.reuse, R156 ;  /* 0x000000b61c9c723c */ /* 0x080ff0000004189c */
[C---:B------:R-:W-:Y:S01]  /*9930*/  HMMA.16816.F32.BF16 R160, R24.reuse, R182, R160 ;  /* 0x000000b618a0723c */ /* 0x040fe200000418a0 */
[----:B------:R-:W1:Y:S07]  /*9940*/  LDSM.16.MT88.4 R180, [R222+0x2900] ;  /* 0x00290000deb4783b */ /* 0x000e6e0000004200 */
[-C--:B-1----:R-:W-:Y:S08]  /*9950*/  HMMA.16816.F32.BF16 R20, R24, R180.reuse, R20 ;  /* 0x000000b41814723c */ /* 0x082ff00000041814 */
[C---:B------:R-:W-:Y:S07]  /*9960*/  HMMA.16816.F32.BF16 R32, R28.reuse, R180, R32 ;  /* 0x000000b41c20723c */ /* 0x040fee0000041820 */
[----:B------:R-:W-:Y:S01]  /*9970*/  MOV R180, R207 ;  /* 0x000000cf00b47202 */ /* 0x000fe20000000f00 */
[-C--:B------:R-:W-:Y:S01]  /*9980*/  HMMA.16816.F32.BF16 R164, R28, R182.reuse, R164 ;  /* 0x000000b61ca4723c */ /* 0x080fe200000418a4 */
[----:B------:R-:W1:Y:S01]  /*9990*/  LDSM.16.MT88.4 R28, [R220+0x1100] ;  /* 0x00110000dc1c783b */ /* 0x000e620000004200 */
[----:B------:R2:W-:Y:S02]  /*99a0*/  MUFU.EX2 R207, R57 ;  /* 0x0000003900cf7308 */ /* 0x0005e40000000800 */
[----:B------:R-:W-:Y:S04]  /*99b0*/  MOV R181, R206 ;  /* 0x000000ce00b57202 */ /* 0x000fe80000000f00 */
[----:B------:R-:W-:Y:S04]  /*99c0*/  HMMA.16816.F32.BF16 R168, R24, R182, R168 ;  /* 0x000000b618a8723c */ /* 0x000fe800000418a8 */
[----:B------:R-:W-:Y:S03]  /*99d0*/  MUFU.EX2 R206, R60 ;  /* 0x0000003c00ce7308 */ /* 0x000fe60000000800 */
[----:B------:R-:W-:Y:S02]  /*99e0*/  F2FP.BF16.PACK_AB R24, R250, R249 ;  /* 0x000000f9fa18723e */ /* 0x000fe400000010ff */
[----:B------:R-:W-:Y:S03]  /*99f0*/  F2FP.BF16.PACK_AB R26, R247, R248 ;  /* 0x000000f8f71a723e */ /* 0x000fe600000010ff */
[----:B------:R-:W-:Y:S02]  /*9a00*/  F2FP.BF16.PACK_AB R25, R243, R203 ;  /* 0x000000cbf319723e */ /* 0x000fe400000010ff */
[----:B------:R-:W-:Y:S01]  /*9a10*/  F2FP.BF16.PACK_AB R27, R246, R245 ;  /* 0x000000f5f61b723e */ /* 0x000fe200000010ff */
[----:B------:R-:W3:Y:S01]  /*9a20*/  MUFU.EX2 R60, R3 ;  /* 0x00000003003c7308 */ /* 0x000ee20000000800 */
[----:B------:R-:W-:Y:S01]  /*9a30*/  MOV R183, R194 ;  /* 0x000000c200b77202 */ /* 0x000fe20000000f00 */
[----:B--2---:R-:W-:Y:S01]  /*9a40*/  LDSM.16.MT88.4 R56, [R223+0x3900] ;  /* 0x00390000df38783b */ /* 0x004fe20000004200 */
[----:B------:R-:W-:Y:S07]  /*9a50*/  MOV R182, R193 ;  /* 0x000000c100b67202 */ /* 0x000fee0000000f00 */
[----:B------:R-:W-:Y:S01]  /*9a60*/  LDSM.16.MT88.4 R192, [R220+0x1900] ;  /* 0x00190000dcc0783b */ /* 0x000fe20000004200 */
        /* <DEDUP_REMOVED lines=19> */
[----:B------:R-:W5:Y:S07]  /*9ba0*/  LDSM.16.MT88.4 R48, [R222+0x3100] ;  /* 0x00310000de30783b */ /* 0x000f6e0000004200 */
[-C--:B-1----:R-:W-:Y:S08]  /*9bb0*/  HMMA.16816.F32.BF16 R116, R24, R28.reuse, R116 ;  /* 0x0000001c1874723c */ /* 0x082ff00000041874 */
[C---:B------:R-:W-:Y:S07]  /*9bc0*/  HMMA.16816.F32.BF16 R120, R36.reuse, R28, R120 ;  /* 0x0000001c2478723c */ /* 0x040fee0000041878 */
[----:B------:R-:W-:Y:S01]  /*9bd0*/  FADD.FTZ R29, R218, R52 ;  /* 0x00000034da1d7221 */ /* 0x000fe20000010000 */
[-C--:B------:R-:W-:Y:S04]  /*9be0*/  HMMA.16816.F32.BF16 R124, R36, R30.reuse, R124 ;  /* 0x0000001e247c723c */ /* 0x080fe8000004187c */
[----:B------:R-:W-:Y:S01]  /*9bf0*/  MOV R218, R187 ;  /* 0x000000bb00da7202 */ /* 0x000fe20000000f00 */
[----:B------:R-:W-:Y:S01]  /*9c00*/  FADD.FTZ R28, R0, R172 ;  /* 0x000000ac001c7221 */ /* 0x000fe20000010000 */
[----:B------:R-:W-:Y:S01]  /*9c10*/  MOV R172, R185 ;  /* 0x000000b900ac7202 */ /* 0x000fe20000000f00 */
[----:B------:R-:W-:Y:S01]  /*9c20*/  FADD.FTZ R0, R182, R173 ;  /* 0x000000adb6007221 */ /* 0x000fe20000010000 */
[C---:B------:R-:W-:Y:S04]  /*9c30*/  HMMA.16816.F32.BF16 R128, R24.reuse, R30, R128 ;  /* 0x0000001e1880723c */ /* 0x040fe80000041880 */
[----:B------:R-:W-:Y:S01]  /*9c40*/  MOV R173, R186 ;  /* 0x000000ba00ad7202 */ /* 0x000fe20000000f00 */
[----:B------:R-:W-:Y:S02]  /*9c50*/  FADD.FTZ R0, R180, R0 ;  /* 0x00000000b4007221 */ /* 0x000fe40000010000 */
[----:B------:R-:W-:Y:S01]  /*9c60*/  FADD.FTZ R30, R183, R174 ;  /* 0x000000aeb71e7221 */ /* 0x000fe20000010000 */
[-C--:B--2---:R-:W-:Y:S04]  /*9c70*/  HMMA.16816.F32.BF16 R132, R24, R40.reuse, R132 ;  /* 0x000000281884723c */ /* 0x084fe80000041884 */
[----:B------:R-:W-:Y:S01]  /*9c80*/  FADD.FTZ R30, R181, R30 ;  /* 0x0000001eb51e7221 */ /* 0x000fe20000010000 */
[----:B---3--:R-:W-:Y:S01]  /*9c90*/  F2FP.BF16.PACK_AB R31, R60, R61 ;  /* 0x0000003d3c1f723e */ /* 0x008fe200000010ff */
[----:B------:R-:W-:Y:S01]  /*9ca0*/  FADD.FTZ R3, R64, R0 ;  /* 0x0000000040037221 */ /* 0x000fe20000010000 */
[----:B------:R-:W-:Y:S01]  /*9cb0*/  MOV R174, R190 ;  /* 0x000000be00ae7202 */ /* 0x000fe20000000f00 */
[C---:B------:R-:W-:Y:S04]  /*9cc0*/  HMMA.16816.F32.BF16 R136, R36.reuse, R40, R136 ;  /* 0x000000282488723c */ /* 0x040fe80000041888 */
[----:B------:R-:W-:Y:S02]  /*9cd0*/  FADD.FTZ R30, R53, R30 ;  /* 0x0000001e351e7221 */ /* 0x000fe40000010000 */
[----:B------:R-:W-:Y:S01]  /*9ce0*/  LDSM.16.MT88.4 R52, [R221+0x3900] ;  /* 0x00390000dd34783b */ /* 0x000fe20000004200 */
[----:B------:R-:W-:Y:S01]  /*9cf0*/  FADD.FTZ R29, R219, R29 ;  /* 0x0000001ddb1d7221 */ /* 0x000fe20000010000 */
[-C--:B------:R-:W-:Y:S04]  /*9d00*/  HMMA.16816.F32.BF16 R140, R36, R42.reuse, R140 ;  /* 0x0000002a248c723c */ /* 0x080fe8000004188c */
[----:B------:R-:W-:Y:S01]  /*9d10*/  FADD.FTZ R64, R184, R30 ;  /* 0x0000001eb8407221 */ /* 0x000fe20000010000 */
[----:B------:R-:W-:Y:S01]  /*9d20*/  F2FP.BF16.PACK_AB R30, R209, R206 ;  /* 0x000000ced11e723e */ /* 0x000fe200000010ff */
[----:B------:R-:W-:Y:S01]  /*9d30*/  FADD.FTZ R0, R240, R29 ;  /* 0x0000001df0007221 */ /* 0x000fe20000010000 */
[----:B------:R-:W-:Y:S01]  /*9d40*/  F2FP.BF16.PACK_AB R29, R62, R63 ;  /* 0x0000003f3e1d723e */ /* 0x000fe200000010ff */
[C---:B------:R-:W-:Y:S01]  /*9d50*/  HMMA.16816.F32.BF16 R144, R24.reuse, R42, R144 ;  /* 0x0000002a1890723c */ /* 0x040fe20000041890 */
[----:B------:R-:W1:Y:S03]  /*9d60*/  LDSM.16.MT88.4 R40, [R221+0x1900] ;  /* 0x00190000dd28783b */ /* 0x000e660000004200 */
[----:B------:R-:W-:Y:S01]  /*9d70*/  FADD.FTZ R28, R67, R28 ;  /* 0x0000001c431c7221 */ /* 0x000fe20000010000 */
[----:B------:R-:W-:Y:S01]  /*9d80*/  MOV R219, R191 ;  /* 0x000000bf00db7202 */ /* 0x000fe20000000f00 */
[----:B------:R-:W-:Y:S01]  /*9d90*/  FADD.FTZ R66, R251, R3 ;  /* 0x00000003fb427221 */ /* 0x000fe20000010000 */
[----:B------:R-:W-:Y:S01]  /*9da0*/  MOV R240, R189 ;  /* 0x000000bd00f07202 */ /* 0x000fe20000000f00 */
[-C--:B----4-:R-:W-:Y:S04]  /*9db0*/  HMMA.16816.F32.BF16 R148, R24, R44.reuse, R148 ;  /* 0x0000002c1894723c */ /* 0x090fe80000041894 */
[----:B------:R-:W-:Y:S02]  /*9dc0*/  FADD.FTZ R28, R65, R28 ;  /* 0x0000001c411c7221 */ /* 0x000fe40000010000 */
[----:B------:R-:W-:Y:S02]  /*9dd0*/  FADD.FTZ R65, R188, R0 ;  /* 0x00000000bc417221 */ /* 0x000fe40000010000 */
[C---:B------:R-:W-:Y:S04]  /*9de0*/  HMMA.16816.F32.BF16 R152, R36.reuse, R44, R152 ;  /* 0x0000002c2498723c */ /* 0x040fe80000041898 */
[----:B------:R-:W-:Y:S01]  /*9df0*/  FADD.FTZ R67, R252, R28 ;  /* 0x0000001cfc437221 */ /* 0x000fe20000010000 */
[----:B------:R-:W-:Y:S01]  /*9e00*/  F2FP.BF16.PACK_AB R28, R207, R208 ;  /* 0x000000d0cf1c723e */ /* 0x000fe200000010ff */
[----:B------:R-:W-:Y:S02]  /*9e10*/  FADD.FTZ R0, R219, R66 ;  /* 0x00000042db007221 */ /* 0x000fe40000010000 */
[-C--:B------:R-:W-:Y:S04]  /*9e20*/  HMMA.16816.F32.BF16 R156, R36, R46.reuse, R156 ;  /* 0x0000002e249c723c */ /* 0x080fe8000004189c */
[----:B------:R-:W-:Y:S02]  /*9e30*/  FADD.FTZ R0, R199, R0 ;  /* 0x00000000c7007221 */ /* 0x000fe40000010000 */
[----:B------:R-:W-:Y:S02]  /*9e40*/  FADD.FTZ R3, R240, R67 ;  /* 0x00000043f0037221 */ /* 0x000fe40000010000 */
[C---:B------:R-:W-:Y:S01]  /*9e50*/  HMMA.16816.F32.BF16 R160, R24.reuse, R46, R160 ;  /* 0x0000002e18a0723c */ /* 0x040fe200000418a0 */
[----:B------:R-:W-:Y:S03]  /*9e60*/  LDSM.16.MT88.4 R44, [R222+0x1900] ;  /* 0x00190000de2c783b */ /* 0x000fe60000004200 */
[----:B------:R-:W-:Y:S04]  /*9e70*/  FADD.FTZ R3, R218, R3 ;  /* 0x00000003da037221 */ /* 0x000fe80000010000 */
[-C--:B-----5:R-:W-:Y:S08]  /*9e80*/  HMMA.16816.F32.BF16 R20, R24, R48.reuse, R20 ;  /* 0x000000301814723c */ /* 0x0a0ff00000041814 */
[C---:B------:R-:W-:Y:S08]  /*9e90*/  HMMA.16816.F32.BF16 R32, R36.reuse, R48, R32 ;  /* 0x000000302420723c */ /* 0x040ff00000041820 */
[-C--:B------:R-:W-:Y:S01]  /*9ea0*/  HMMA.16816.F32.BF16 R164, R36, R50.reuse, R164 ;  /* 0x0000003224a4723c */ /* 0x080fe200000418a4 */
[----:B------:R-:W2:Y:S07]  /*9eb0*/  LDSM.16.MT88.4 R36, [R223+0x1900] ;  /* 0x00190000df24783b */ /* 0x000eae0000004200 */
[----:B------:R-:W-:Y:S01]  /*9ec0*/  HMMA.16816.F32.BF16 R168, R24, R50, R168 ;  /* 0x0000003218a8723c */ /* 0x000fe200000418a8 */
[----:B------:R-:W3:Y:S06]  /*9ed0*/  LDSM.16.MT88.4 R48, [R220+0x3900] ;  /* 0x00390000dc30783b */ /* 0x000eec0000004200 */
[----:B------:R-:W-:Y:S02]  /*9ee0*/  F2FP.BF16.PACK_AB R24, R214, R212 ;  /* 0x000000d4d618723e */ /* 0x000fe400000010ff */
[----:B------:R-:W-:Y:S03]  /*9ef0*/  F2FP.BF16.PACK_AB R26, R217, R216 ;  /* 0x000000d8d91a723e */ /* 0x000fe600000010ff */
[----:B------:R-:W-:Y:S02]  /*9f00*/  F2FP.BF16.PACK_AB R25, R213, R211 ;  /* 0x000000d3d519723e */ /* 0x000fe400000010ff */
[----:B------:R-:W-:Y:S07]  /*9f10*/  F2FP.BF16.PACK_AB R27, R210, R215 ;  /* 0x000000d7d21b723e */ /* 0x000fee00000010ff */
[-C--:B------:R-:W-:Y:S01]  /*9f20*/  HMMA.16816.F32.BF16 R184, R24, R192.reuse, R4 ;  /* 0x000000c018b8723c */ /* 0x080fe20000041804 */
[----:B------:R-:W4:Y:S07]  /*9f30*/  LDSM.16.MT88.4 R4, [R222+0x3900] ;  /* 0x00390000de04783b */ /* 0x000f2e0000004200 */
[C---:B------:R-:W-:Y:S07]  /*9f40*/  HMMA.16816.F32.BF16 R180, R28.reuse, R192, R8 ;  /* 0x000000c01cb4723c */ /* 0x040fee0000041808 */
[----:B------:R-:W-:Y:S01]  /*9f50*/  FADD.FTZ R8, R174, R64 ;  /* 0x00000040ae087221 */ /* 0x000fe20000010000 */
[-C--:B------:R-:W-:Y:S04]  /*9f60*/  HMMA.16816.F32.BF16 R188, R28, R194.reuse, R12 ;  /* 0x000000c21cbc723c */ /* 0x080fe8000004180c */
[----:B------:R-:W-:Y:S02]  /*9f70*/  FADD.FTZ R9, R198, R0 ;  /* 0x00000000c6097221 */ /* 0x000fe40000010000 */
[----:B------:R-:W-:Y:S01]  /*9f80*/  FADD.FTZ R11, R173, R8 ;  /* 0x00000008ad0b7221 */ /* 0x000fe20000010000 */
[----:B------:R-:W-:Y:S01]  /*9f90*/  MOV R173, R175 ;  /* 0x000000af00ad7202 */ /* 0x000fe20000000f00 */
        /* <DEDUP_REMOVED lines=16> */
[-C--:B--2---:R-:W-:Y:S04]  /*a0a0*/  HMMA.16816.F32.BF16 R84, R24, R36.reuse, R84 ;  /* 0x000000241854723c */ /* 0x084fe80000041854 */
        /* <DEDUP_REMOVED lines=24> */
[-C--:B----4-:R-:W-:Y:S08]  /*a230*/  HMMA.16816.F32.BF16 R196, R24, R4.reuse, R20 ;  /* 0x0000000418c4723c */ /* 0x090ff00000041814 */
        /* <DEDUP_REMOVED lines=25> */
[----:B------:R-:W-:Y:S03]  /*a3d0*/  FADD.FTZ R0, R60, R0 ;  /* 0x000000003c007221 */ /* 0x000fe60000010000 */
[----:B------:R1:W-:Y:S04]  /*a3e0*/  STL [R1+0x10], R3 ;  /* 0x0000100301007387 */ /* 0x0003e80000100800 */
[----:B------:R2:W-:Y:S01]  /*a3f0*/  STL [R1+0xc], R0 ;  /* 0x00000c0001007387 */ /* 0x0005e20000100800 */
[----:B-1----:R-:W-:Y:S02]  /*a400*/  MOV R3, R176 ;  /* 0x000000b000037202 */ /* 0x002fe40000000f00 */
[----:B--2---:R-:W-:Y:S01]  /*a410*/  MOV R0, R177 ;  /* 0x000000b100007202 */ /* 0x004fe20000000f00 */
[----:B------:R-:W-:-:S05]  /*a420*/  @P1 BRA `(.L_x_2624) ;  /* 0xffffc6c000001947 */ /* 0x000fca000383ffff */
.L_x_2623:
[----:B-1----:R-:W2:Y:S04]  /*a430*/  LDL.LU R6, [R1+0x4] ;  /* 0x0000040001067983 */ /* 0x002ea80000300800 */
        /* <DEDUP_REMOVED lines=10> */
[----:B----4-:R-:W3:Y:S01]  /*a4e0*/  SHFL.BFLY PT, R7, R8, 0x2, 0x1f ;  /* 0x0c401f0008077f89 */ /* 0x010ee200000e0000 */
[----:B-1----:R-:W-:-:S03]  /*a4f0*/  FADD.FTZ R11, R11, R6 ;  /* 0x000000060b0b7221 */ /* 0x002fc60000010000 */
[----:B------:R-:W1:Y:S01]  /*a500*/  SHFL.BFLY PT, R6, R5, 0x2, 0x1f ;  /* 0x0c401f0005067f89 */ /* 0x000e6200000e0000 */
[----:B--2---:R-:W-:-:S03]  /*a510*/  FADD.FTZ R9, R9, R4 ;  /* 0x0000000409097221 */ /* 0x004fc60000010000 */
[----:B------:R-:W2:Y:S01]  /*a520*/  SHFL.BFLY PT, R0, R11, 0x1, 0x1f ;  /* 0x0c201f000b007f89 */ /* 0x000ea200000e0000 */
[----:B---3--:R-:W-:-:S03]  /*a530*/  FADD.FTZ R7, R7, R8 ;  /* 0x0000000807077221 */ /* 0x008fc60000010000 */
[----:B------:R-:W3:Y:S04]  /*a540*/  SHFL.BFLY PT, R4, R9, 0x1, 0x1f ;  /* 0x0c201f0009047f89 */ /* 0x000ee800000e0000 */
[----:B------:R-:W4:Y:S01]  /*a550*/  SHFL.BFLY PT, R3, R7, 0x1, 0x1f ;  /* 0x0c201f0007037f89 */ /* 0x000f2200000e0000 */
[----:B-1----:R-:W-:Y:S02]  /*a560*/  FADD.FTZ R6, R6, R5 ;  /* 0x0000000506067221 */ /* 0x002fe40000010000 */
[----:B--2---:R-:W-:-:S03]  /*a570*/  FADD.FTZ R11, R11, R0 ;  /* 0x000000000b0b7221 */ /* 0x004fc60000010000 */
[----:B------:R-:W1:Y:S01]  /*a580*/  SHFL.BFLY PT, R5, R6, 0x1, 0x1f ;  /* 0x0c201f0006057f89 */ /* 0x000e6200000e0000 */
[----:B------:R-:W-:Y:S01]  /*a590*/  MOV R0, RZ ;  /* 0x000000ff00007202 */ /* 0x000fe20000000f00 */
[----:B---3--:R-:W-:Y:S01]  /*a5a0*/  FADD.FTZ R9, R9, R4 ;  /* 0x0000000409097221 */ /* 0x008fe20000010000 */
[----:B------:R-:W-:Y:S02]  /*a5b0*/  FSETP.NE.FTZ.AND P4, PT, R11, RZ, PT ;  /* 0x000000ff0b00720b */ /* 0x000fe40003f95000 */
[----:B------:R-:W-:Y:S01]  /*a5c0*/  MOV R4, RZ ;  /* 0x000000ff00047202 */ /* 0x000fe20000000f00 */
[----:B----4-:R-:W-:Y:S01]  /*a5d0*/  FADD.FTZ R7, R7, R3 ;  /* 0x0000000307077221 */ /* 0x010fe20000010000 */
[----:B------:R-:W-:Y:S02]  /*a5e0*/  FSETP.NE.FTZ.AND P3, PT, R9, RZ, PT ;  /* 0x000000ff0900720b */ /* 0x000fe40003f75000 */
[----:B------:R-:W-:Y:S02]  /*a5f0*/  MOV R3, RZ ;  /* 0x000000ff00037202 */ /* 0x000fe40000000f00 */
[----:B------:R-:W-:-:S05]  /*a600*/  FSETP.NE.FTZ.AND P2, PT, R7, RZ, PT ;  /* 0x000000ff0700720b */ /* 0x000fca0003f55000 */
[----:B------:R-:W2:Y:S01]  /*a610*/  @P4 MUFU.RCP R0, R11 ;  /* 0x0000000b00004308 */ /* 0x000ea20000001000 */
[----:B-1----:R-:W-:-:S07]  /*a620*/  FADD.FTZ R6, R5, R6 ;  /* 0x0000000605067221 */ /* 0x002fce0000010000 */
[----:B------:R-:W1:Y:S01]  /*a630*/  @P2 MUFU.RCP R3, R7 ;  /* 0x0000000700032308 */ /* 0x000e620000001000 */
[----:B------:R-:W-:Y:S01]  /*a640*/  FSETP.NE.FTZ.AND P1, PT, R6, RZ, PT ;  /* 0x000000ff0600720b */ /* 0x000fe20003f35000 */
[----:B--2---:R-:W-:-:S06]  /*a650*/  FMUL.FTZ R184, R0, R184 ;  /* 0x000000b800b87220 */ /* 0x004fcc0000410000 */
[----:B------:R-:W2:Y:S01]  /*a660*/  @P3 MUFU.RCP R4, R9 ;  /* 0x0000000900043308 */ /* 0x000ea20000001000 */
[C---:B------:R-:W-:Y:S02]  /*a670*/  FMUL.FTZ R58, R0.reuse, R185 ;  /* 0x000000b9003a7220 */ /* 0x040fe40000410000 */
[C---:B------:R-:W-:Y:S02]  /*a680*/  FMUL.FTZ R192, R0.reuse, R192 ;  /* 0x000000c000c07220 */ /* 0x040fe40000410000 */
[C---:B------:R-:W-:Y:S02]  /*a690*/  FMUL.FTZ R193, R0.reuse, R193 ;  /* 0x000000c100c17220 */ /* 0x040fe40000410000 */
[C---:B------:R-:W-:Y:S01]  /*a6a0*/  FMUL.FTZ R68, R0.reuse, R68 ;  /* 0x0000004400447220 */ /* 0x040fe20000410000 */
[----:B------:R-:W-:Y:S01]  /*a6b0*/  @P4 MUFU.LG2 R11, R11 ;  /* 0x0000000b000b4308 */ /* 0x000fe20000000c00 */
[C---:B------:R-:W-:Y:S01]  /*a6c0*/  FMUL.FTZ R52, R0.reuse, R69 ;  /* 0x0000004500347220 */ /* 0x040fe20000410000 */
[----:B------:R-:W-:Y:S01]  /*a6d0*/  @P1 MOV R8, 0x3f317218 ;  /* 0x3f31721800081802 */ /* 0x000fe20000000f00 */
        /* <DEDUP_REMOVED lines=32> */
[----:B------:R-:W1:Y:S01]  /*a8e0*/  @P1 MUFU.RCP R0, R6 ;  /* 0x0000000600001308 */ /* 0x000e620000001000 */
        /* <DEDUP_REMOVED lines=64> */
[C---:B-1----:R-:W-:Y:S02]  /*acf0*/  FMUL.FTZ R182, R0.reuse, R182 ;  /* 0x000000b600b67220 */ /* 0x042fe40000410000 */
        /* <DEDUP_REMOVED lines=44> */
.L_x_2607:
        /* <DEDUP_REMOVED lines=184> */
.L_x_2626:
        /* <DEDUP_REMOVED lines=151> */
.L_x_2628:
[----:B--234-:R-:W-:Y:S05]  /*c4b0*/  BSYNC B0 ;  /* 0x0000000000007941 */ /* 0x01cfea0003800000 */
.L_x_2627:
        /* <DEDUP_REMOVED lines=16> */
.L_x_2630:
[----:B------:R-:W-:Y:S05]  /*c5c0*/  BSYNC B0 ;  /* 0x0000000000007941 */ /* 0x000fea0003800000 */
.L_x_2629:
        /* <DEDUP_REMOVED lines=16> */
.L_x_2632:
[----:B------:R-:W-:Y:S05]  /*c6d0*/  BSYNC B0 ;  /* 0x0000000000007941 */ /* 0x000fea0003800000 */
.L_x_2631:
        /* <DEDUP_REMOVED lines=16> */
.L_x_2634:
[----:B------:R-:W-:Y:S05]  /*c7e0*/  BSYNC B0 ;  /* 0x0000000000007941 */ /* 0x000fea0003800000 */
.L_x_2633:
        /* <DEDUP_REMOVED lines=16> */
.L_x_2636:
[----:B------:R-:W-:Y:S05]  /*c8f0*/  BSYNC B0 ;  /* 0x0000000000007941 */ /* 0x000fea0003800000 */
.L_x_2635:
        /* <DEDUP_REMOVED lines=16> */
.L_x_2638:
[----:B------:R-:W-:Y:S05]  /*ca00*/  BSYNC B0 ;  /* 0x0000000000007941 */ /* 0x000fea0003800000 */
.L_x_2637:
        /* <DEDUP_REMOVED lines=16> */
.L_x_2640:
[----:B------:R-:W-:Y:S05]  /*cb10*/  BSYNC B0 ;  /* 0x0000000000007941 */ /* 0x000fea0003800000 */
.L_x_2639:
        /* <DEDUP_REMOVED lines=17> */
.L_x_2625:
        /* <DEDUP_REMOVED lines=19> */
.L_x_2641:
        /* <DEDUP_REMOVED lines=42> */
.L_x_2643:
[----:B------:R-:W-:Y:S05]  /*d000*/  BSYNC B0 ;  /* 0x0000000000007941 */ /* 0x000fea0003800000 */
.L_x_2642:
        /* <DEDUP_REMOVED lines=59> */
.L_x_2645:
[----:B------:R-:W-:Y:S05]  /*d3c0*/  BSYNC B0 ;  /* 0x0000000000007941 */ /* 0x000fea0003800000 */
.L_x_2644:
        /* <DEDUP_REMOVED lines=15> */
.L_x_2647:
[----:B------:R-:W-:Y:S05]  /*d4c0*/  BSYNC B0 ;  /* 0x0000000000007941 */ /* 0x000fea0003800000 */
.L_x_2646:
        /* <DEDUP_REMOVED lines=15> */
.L_x_2649:
[----:B------:R-:W-:Y:S05]  /*d5c0*/  BSYNC B0 ;  /* 0x0000000000007941 */ /* 0x000fea0003800000 */
.L_x_2648:
        /* <DEDUP_REMOVED lines=15> */
.L_x_2651:
[----:B------:R-:W-:Y:S05]  /*d6c0*/  BSYNC B0 ;  /* 0x0000000000007941 */ /* 0x000fea0003800000 */
.L_x_2650:
        /* <DEDUP_REMOVED lines=15> */
.L_x_2653:
[----:B------:R-:W-:Y:S05]  /*d7c0*/  BSYNC B0 ;  /* 0x0000000000007941 */ /* 0x000fea0003800000 */
.L_x_2652:
        /* <DEDUP_REMOVED lines=15> */
.L_x_2655:
[----:B------:R-:W-:Y:S05]  /*d8c0*/  BSYNC B0 ;  /* 0x0000000000007941 */ /* 0x000fea0003800000 */
.L_x_2654:
        /* <DEDUP_REMOVED lines=15> */
.L_x_2657:
[----:B------:R-:W-:Y:S05]  /*d9c0*/  BSYNC B0 ;  /* 0x0000000000007941 */ /* 0x000fea0003800000 */
.L_x_2656:
        /* <DEDUP_REMOVED lines=16> */
.L_x_2658:
        /* <DEDUP_REMOVED lines=11> */
.L_x_3798:


//--------------------- .text._ZN7cutlass13device_kernelIN5flash19enable_sm80_to_sm89INS1_16FlashAttnFwdSm80INS1_25CollectiveMainloopFwdSm80ILi4ELi1ELb0EN4cute5tupleIJNS5_1CILi128EEENS7_ILi64EEES8_EEELi128ENS_10bfloat16_tEfNS_4arch4Sm80ELb0ELb0ELb0ELb1ELb0ELb1ELb1ELb0EEENS1_21CollectiveEpilogueFwdINS6_IJS8_S8_S9_EEENS6_IJNS7_ILi1EEESH_SH_EEESB_SD_Li128ELb1ELb1ELb0ELb0EEENS1_19SingleTileSchedulerILb1ELb0ELb1ELi128EEEEEEEEEvNT_6ParamsE --------------------------
	.section	.text._ZN7cutlass13device_kernelIN5flash19enable_sm80_to_sm89INS1_16FlashAttnFwdSm80INS1_25CollectiveMainloopFwdSm80ILi4ELi1ELb0EN4cute5tupleIJNS5_1CILi128EEENS7_ILi64EEES8_EEELi128ENS_10bfloat16_tEfNS_4arch4Sm80ELb0ELb0ELb0ELb1ELb0ELb1ELb1ELb0EEENS1_21CollectiveEpilogueFwdINS6_IJS8_S8_S9_EEENS6_IJNS7_ILi1EEESH_SH_EEESB_SD_Li128ELb1ELb1ELb0ELb0EEENS1_19SingleTileSchedulerILb1ELb0ELb1ELi128EEEEEEEEEvNT_6ParamsE,"ax",@progbits
	.sectioninfo	@"SHI_REGISTERS=255"
	.align	128
.text._ZN7cutlass13device_kernelIN5flash19enable_sm80_to_sm89INS1_16FlashAttnFwdSm80INS1_25CollectiveMainloopFwdSm80ILi4ELi1ELb0EN4cute5tupleIJNS5_1CILi128EEENS7_ILi64EEES8_EEELi128ENS_10bfloat16_tEfNS_4arch4Sm80ELb0ELb0ELb0ELb1ELb0ELb1ELb1ELb0EEENS1_21CollectiveEpilogueFwdINS6_IJS8_S8_S9_EEENS6_IJNS7_ILi1EEESH_SH_EEESB_SD_Li128ELb1ELb1ELb0ELb0EEENS1_19SingleTileSchedulerILb1ELb0ELb1ELi128EEEEEEEEEvNT_6ParamsE:
        .type           _ZN7cutlass13device_kernelIN5flash19enable_sm80_to_sm89INS1_16FlashAttnFwdSm80INS1_25CollectiveMainloopFwdSm80ILi4ELi1ELb0EN4cute5tupleIJNS5_1CILi128EEENS7_ILi64EEES8_EEELi128ENS_10bfloat16_tEfNS_4arch4Sm80ELb0ELb0ELb0ELb1ELb0ELb1ELb1ELb0EEENS1_21CollectiveEpilogueFwdINS6_IJS8_S8_S9_EEENS6_IJNS7_ILi1EEESH_SH_EEESB_SD_Li128ELb1ELb1ELb0ELb0EEENS1_19SingleTileSchedulerILb1ELb0ELb1ELi128EEEEEEEEEvNT_6ParamsE,@function
        .size           _ZN7cutlass13device_kernelIN5flash19enable_sm80_to_sm89INS1_16FlashAttnFwdSm80INS1_25CollectiveMainloopFwdSm80ILi4ELi1ELb0EN4cute5tupleIJNS5_1CILi128EEENS7_ILi64EEES8_EEELi128ENS_10bfloat16_tEfNS_4arch4Sm80ELb0ELb0ELb0ELb1ELb0ELb1ELb1ELb0EEENS1_21CollectiveEpilogueFwdINS6_IJS8_S8_S9_EEENS6_IJNS7_ILi1EEESH_SH_EEESB_SD_Li128ELb1ELb1ELb0ELb0EEENS1_19SingleTileSchedulerILb1ELb0ELb1ELi128EEEEEEEEEvNT_6ParamsE,(.L_x_3799 - _ZN7cutlass13device_kernelIN5flash19enable_sm80_to_sm89INS1_16FlashAttnFwdSm80INS1_25CollectiveMainloopFwdSm80ILi4ELi1ELb0EN4cute5tupleIJNS5_1CILi128EEENS7_ILi64EEES8_EEELi128ENS_10bfloat16_tEfNS_4arch4Sm80ELb0ELb0ELb0ELb1ELb0ELb1ELb1ELb0EEENS1_21CollectiveEpilogueFwdINS6_IJS8_S8_S9_EEENS6_IJNS7_ILi1EEESH_SH_EEESB_SD_Li128ELb1ELb1ELb0ELb0EEENS1_19SingleTileSchedulerILb1ELb0ELb1ELi128EEEEEEEEEvNT_6ParamsE)
        .other          _ZN7cutlass13device_kernelIN5flash19enable_sm80_to_sm89INS1_16FlashAttnFwdSm80INS1_25CollectiveMainloopFwdSm80ILi4ELi1ELb0EN4cute5tupleIJNS5_1CILi128EEENS7_ILi64EEES8_EEELi128ENS_10bfloat16_tEfNS_4arch4Sm80ELb0ELb0ELb0ELb1ELb0ELb1ELb1ELb0EEENS1_21CollectiveEpilogueFwdINS6_IJS8_S8_S9_EEENS6_IJNS7_ILi1EEESH_SH_EEESB_SD_Li128ELb1ELb1ELb0ELb0EEENS1_19SingleTileSchedulerILb1ELb0ELb1ELi128EEEEEEEEEvNT_6ParamsE,@"STO_CUDA_ENTRY STV_DEFAULT"
_ZN7cutlass13device_kernelIN5flash19enable_sm80_to_sm89INS1_16FlashAttnFwdSm80INS1_25CollectiveMainloopFwdSm80ILi4ELi1ELb0EN4cute5tupleIJNS5_1CILi128EEENS7_ILi64EEES8_EEELi128ENS_10bfloat16_tEfNS_4arch4Sm80ELb0ELb0ELb0ELb1ELb0ELb1ELb1ELb0EEENS1_21CollectiveEpilogueFwdINS6_IJS8_S8_S9_EEENS6_IJNS7_ILi1EEESH_SH_EEESB_SD_Li128ELb1ELb1ELb0ELb0EEENS1_19SingleTileSchedulerILb1ELb0ELb1ELi128EEEEEEEEEvNT_6ParamsE:
        /* <DEDUP_REMOVED lines=17> */
.L_x_2660:
        /* <DEDUP_REMOVED lines=8> */
.L_x_2662:
[----:B------:R-:W-:-:S05]  /*0190*/  MOV R0, c[0x0][0x54c] ;  /* 0x0001530000007a02 */ /* 0x000fca0000000f00 */
.L_x_2661:
[----:B-----5:R-:W-:Y:S01]  /*01a0*/  IMAD R0, R0, c[0x0][0x548], RZ ;  /* 0x0001520000007a24 */ /* 0x020fe200078e02ff */
[----:B-1----:R-:W-:-:S04]  /*01b0*/  SHF.L.U32 R2, R209, 0x7, RZ ;  /* 0x00000007d1027819 */ /* 0x002fc800000006ff */
[----:B------:R-:W-:-:S04]  /*01c0*/  ISETP.GE.AND P0, PT, R2, R0, PT ;  /* 0x000000000200720c */ /* 0x000fc80003f06270 */
[----:B------:R-:W-:-:S05]  /*01d0*/  SEL R0, R5, 0xffffffff, !P0 ;  /* 0xffffffff05007807 */ /* 0x000fca0004000000 */
[----:B------:R1:W-:Y:S01]  /*01e0*/  STL [R1+0x4c], R0 ;  /* 0x00004c0001007387 */ /* 0x0003e20000100800 */
[----:B------:R-:W-:Y:S05]  /*01f0*/  BRA `(.L_x_2663) ;  /* 0x0000013000007947 */ /* 0x000fea0003800000 */
.L_x_2659:
[----:B---3--:R-:W-:-:S04]  /*0200*/  ISETP.NE.U32.AND P0, PT, RZ, c[0x0][0x568], PT ;  /* 0x00015a00ff007a0c */ /* 0x008fc80003f05070 */
[----:B------:R-:W-:-:S13]  /*0210*/  ISETP.NE.AND.EX P0, PT, RZ, c[0x0][0x56c], PT, P0 ;  /* 0x00015b00ff007a0c */ /* 0x000fda0003f05300 */
[----:B------:R-:W-:Y:S05]  /*0220*/  @!P0 BRA `(.L_x_2664) ;  /* 0x0000002000008947 */ /* 0x000fea0003800000 */
[----:B------:R1:W5:Y:S01]  /*0230*/  LDG.E R0, [R2.64] ;  /* 0x0000000802007981 */ /* 0x000362000c1e1900 */
[----:B------:R-:W-:Y:S05]  /*0240*/  BRA `(.L_x_2665) ;  /* 0x0000009000007947 */ /* 0x000fea0003800000 */
.L_x_2664:
        /* <DEDUP_REMOVED lines=8> */
.L_x_2666:
[----:B------:R-:W-:-:S05]  /*02d0*/  MOV R0, c[0x0][0x54c] ;  /* 0x0001530000007a02 */ /* 0x000fca0000000f00 */
.L_x_2665:
[----:B-----5:R-:W-:Y:S01]  /*02e0*/  IMAD R0, R0, c[0x0][0x548], RZ ;  /* 0x0001520000007a24 */ /* 0x020fe200078e02ff */
[----:B-1----:R-:W-:-:S04]  /*02f0*/  SHF.L.U32 R2, R209, 0x7, RZ ;  /* 0x00000007d1027819 */ /* 0x002fc800000006ff */
[----:B------:R-:W-:-:S04]  /*0300*/  ISETP.GE.AND P0, PT, R2, R0, PT ;  /* 0x000000000200720c */ /* 0x000fc80003f06270 */
[----:B------:R-:W-:-:S05]  /*0310*/  SEL R0, R5, 0xffffffff, !P0 ;  /* 0xffffffff05007807 */ /* 0x000fca0004000000 */
[----:B------:R1:W-:Y:S04]  /*0320*/  STL [R1+0x4c], R0 ;  /* 0x00004c0001007387 */ /* 0x0003e80000100800 */
.L_x_2663:
        /* <DEDUP_REMOVED lines=36> */
.L_x_2667:
[----:B---3--:R-:W-:-:S04]  /*0570*/  ISETP.NE.U32.AND P0, PT, RZ, c[0x0][0x368], PT ;  /* 0x0000da00ff007a0c */ /* 0x008fc80003f05070 */
[----:B------:R-:W-:-:S13]  /*0580*/  ISETP.NE.AND.EX P0, PT, RZ, c[0x0][0x36c], PT, P0 ;  /* 0x0000db00ff007a0c */ /* 0x000fda0003f05300 */
[----:B------:R-:W-:Y:S05]  /*0590*/  @!P0 BRA `(.L_x_2668) ;  /* 0x0000003000008947 */ /* 0x000fea0003800000 */
[----:B------:R-:W-:-:S05]  /*05a0*/  IMAD.WIDE R4, R13, R40, c[0x0][0x368] ;  /* 0x0000da000d047625 */ /* 0x000fca00078e0228 */
[----:B------:R2:W5:Y:S01]  /*05b0*/  LDG.E R8, [R4.64] ;  /* 0x0000000804087981 */ /* 0x000562000c1e1900 */
[----:B------:R-:W-:Y:S05]  /*05c0*/  BRA `(.L_x_2669) ;  /* 0x0000004000007947 */ /* 0x000fea0003800000 */
.L_x_2668:
[----:B------:R-:W-:Y:S05]  /*05d0*/  @!P5 BRA `(.L_x_2669) ;  /* 0x000000300000d947 */ /* 0x000fea0003800000 */
[----:B-1----:R1:W2:Y:S04]  /*05e0*/  LDG.E R0, [R4.64] ;  /* 0x0000000804007981 */ /* 0x0022a8000c1e1900 */
[----:B-1----:R-:W2:Y:S02]  /*05f0*/  LDG.E R4, [R4.64+0x4] ;  /* 0x0000040804047981 */ /* 0x002ea4000c1e1900 */
[----:B--2---:R-:W-:Y:S02]  /*0600*/  IADD3 R8, -R0, R4, RZ ;  /* 0x0000000400087210 */ /* 0x004fe40007ffe1ff */
.L_x_2669:
        /* <DEDUP_REMOVED lines=355> */
.L_x_2717:
        /* <DEDUP_REMOVED lines=50> */
.L_x_2675:
[----:B------:R-:W-:Y:S05]  /*1f60*/  BSYNC B0 ;  /* 0x0000000000007941 */ /* 0x000fea0003800000 */
.L_x_2674:
        /* <DEDUP_REMOVED lines=39> */
.L_x_2677:
[----:B------:R-:W-:Y:S05]  /*21e0*/  BSYNC B0 ;  /* 0x0000000000007941 */ /* 0x000fea0003800000 */
.L_x_2676:
        /* <DEDUP_REMOVED lines=40> */
.L_x_2679:
[----:B------:R-:W-:Y:S05]  /*2470*/  BSYNC B0 ;  /* 0x0000000000007941 */ /* 0x000fea0003800000 */
.L_x_2678:
        /* <DEDUP_REMOVED lines=38> */
.L_x_2681:
[----:B------:R-:W-:Y:S05]  /*26e0*/  BSYNC B0 ;  /* 0x0000000000007941 */ /* 0x000fea0003800000 */
.L_x_2680:
        /* <DEDUP_REMOVED lines=74> */
.L_x_2685:
[----:B------:R-:W-:Y:S05]  /*2b90*/  BSYNC B0 ;  /* 0x0000000000007941 */ /* 0x000fea0003800000 */
.L_x_2684:
        /* <DEDUP_REMOVED lines=59> */
.L_x_2683:
[----:B------:R-:W-:Y:S05]  /*2f50*/  BSYNC B1 ;  /* 0x0000000000017941 */ /* 0x000fea0003800000 */
.L_x_2682:
        /* <DEDUP_REMOVED lines=62> */
.L_x_2689:
[----:B------:R-:W-:Y:S05]  /*3340*/  BSYNC B0 ;  /* 0x0000000000007941 */ /* 0x000fea0003800000 */
.L_x_2688:
        /* <DEDUP_REMOVED lines=59> */
.L_x_2687:
[----:B------:R-:W-:Y:S05]  /*3700*/  BSYNC B1 ;  /* 0x0000000000017941 */ /* 0x000fea0003800000 */
.L_x_2686:
        /* <DEDUP_REMOVED lines=62> */
.L_x_2693:
[----:B------:R-:W-:Y:S05]  /*3af0*/  BSYNC B0 ;  /* 0x0000000000007941 */ /* 0x000fea0003800000 */
.L_x_2692:
        /* <DEDUP_REMOVED lines=59> */
.L_x_2691:
[----:B------:R-:W-:Y:S05]  /*3eb0*/  BSYNC B1 ;  /* 0x0000000000017941 */ /* 0x000fea0003800000 */
.L_x_2690:
        /* <DEDUP_REMOVED lines=61> */
.L_x_2696:
[----:B------:R-:W-:Y:S05]  /*4290*/  BSYNC B0 ;  /* 0x0000000000007941 */ /* 0x000fea0003800000 */
.L_x_2695:
        /* <DEDUP_REMOVED lines=60> */
.L_x_2673:
        /* <DEDUP_REMOVED lines=224> */
.L_x_2698:
[----:B---3--:R-:W-:Y:S05]  /*5460*/  BSYNC B0 ;  /* 0x0000000000007941 */ /* 0x008fea0003800000 */
.L_x_2697:
        /* <DEDUP_REMOVED lines=115> */
.L_x_2700:
[----:B------:R-:W-:Y:S05]  /*5ba0*/  BSYNC B0 ;  /* 0x0000000000007941 */ /* 0x000fea0003800000 */
.L_x_2699:
        /* <DEDUP_REMOVED lines=115> */
.L_x_2702:
[----:B------:R-:W-:Y:S05]  /*62e0*/  BSYNC B0 ;  /* 0x0000000000007941 */ /* 0x000fea0003800000 */
.L_x_2701:
        /* <DEDUP_REMOVED lines=116> */
.L_x_2672:
        /* <DEDUP_REMOVED lines=19> */
.L_x_2704:
[----:B------:R-:W-:Y:S05]  /*6b60*/  BSYNC B0 ;  /* 0x0000000000007941 */ /* 0x000fea0003800000 */
.L_x_2703:
        /* <DEDUP_REMOVED lines=19> */
.L_x_2706:
[----:B------:R-:W-:Y:S05]  /*6ca0*/  BSYNC B0 ;  /* 0x0000000000007941 */ /* 0x000fea0003800000 */
.L_x_2705:
        /* <DEDUP_REMOVED lines=19> */
.L_x_2708:
[----:B------:R-:W-:Y:S05]  /*6de0*/  BSYNC B0 ;  /* 0x0000000000007941 */ /* 0x000fea0003800000 */
.L_x_2707:
        /* <DEDUP_REMOVED lines=18> */
.L_x_2694:
[----:B------:R-:W-:Y:S05]  /*6f10*/  BSYNC B2 ;  /* 0x0000000000027941 */ /* 0x000fea0003800000 */
.L_x_2671:
        /* <DEDUP_REMOVED lines=83> */
.L_x_2710:
[----:B-1----:R-:W-:Y:S05]  /*7450*/  BSYNC B0 ;  /* 0x0000000000007941 */ /* 0x002fea0003800000 */
.L_x_2709:
        /* <DEDUP_REMOVED lines=19> */
.L_x_2712:
[----:B------:R-:W-:Y:S05]  /*7590*/  BSYNC B0 ;  /* 0x0000000000007941 */ /* 0x000fea0003800000 */
.L_x_2711:
        /* <DEDUP_REMOVED lines=19> */
.L_x_2714:
[----:B------:R-:W-:Y:S05]  /*76d0*/  BSYNC B0 ;  /* 0x0000000000007941 */ /* 0x000fea0003800000 */
.L_x_2713:
        /* <DEDUP_REMOVED lines=19> */
.L_x_2716:
[----:B------:R-:W-:Y:S05]  /*7810*/  BSYNC B0 ;  /* 0x0000000000007941 */ /* 0x000fea0003800000 */
.L_x_2715:
        /* <DEDUP_REMOVED lines=37> */
.L_x_2670:
        /* <DEDUP_REMOVED lines=190> */
[C---:B---3--:R-:W-:Y:S01]  /*8650*/  @!P2 LEA R10, P0, R20.reuse, R2, 0x1 ;  /* 0x00000002140aa211 */ /* 0x048fe200078008ff */
        /* <DEDUP_REMOVED lines=85> */
[C---:B---3--:R-:W-:Y:S02]  /*8bb0*/  @!P0 LEA R8, P1, R20.reuse, R6, 0x1 ;  /* 0x0000000614088211 */ /* 0x048fe400078208ff */
        /* <DEDUP_REMOVED lines=12> */
[----:B--2---:R-:W-:Y:S02]  /*8c80*/  @!P2 LEA R4, P1, R20, R6, 0x1 ;  /* 0x000000061404a211 */ /* 0x004fe400078208ff */
        /* <DEDUP_REMOVED lines=14> */
[C---:B------:R-:W-:Y:S01]  /*8d70*/  ISETP.GE.AND P4, PT, R34.reuse, c[0x0][0x1d4], PT ;  /* 0x0000750022007a0c */ /* 0x040fe20003f86270 */
        /* <DEDUP_REMOVED lines=40> */
[C---:B------:R-:W-:Y:S01]  /*9000*/  @P0 LEA R6, P2, R2.reuse, c[0x0][0x1c8], 0x1 ;  /* 0x0000720002060a11 */ /* 0x040fe200078408ff */
        /* <DEDUP_REMOVED lines=36> */
.L_x_2719:
        /* <DEDUP_REMOVED lines=41> */
.L_x_2723:
[----:B------:R-:W-:Y:S05]  /*94e0*/  BSYNC B0 ;  /* 0x0000000000007941 */ /* 0x000fea0003800000 */
.L_x_2722:
        /* <DEDUP_REMOVED lines=72> */
.L_x_2727:
[----:B------:R-:W-:Y:S05]  /*9970*/  BSYNC B0 ;  /* 0x0000000000007941 */ /* 0x000fea0003800000 */
.L_x_2726:
        /* <DEDUP_REMOVED lines=41> */
.L_x_2725:
[----:B------:R-:W-:Y:S05]  /*9c10*/  BSYNC B1 ;  /* 0x0000000000017941 */ /* 0x000fea0003800000 */
.L_x_2724:
        /* <DEDUP_REMOVED lines=45> */
.L_x_2731:
[----:B------:R-:W-:Y:S05]  /*9ef0*/  BSYNC B0 ;  /* 0x0000000000007941 */ /* 0x000fea0003800000 */
.L_x_2730:
        /* <DEDUP_REMOVED lines=41> */
.L_x_2729:
[----:B------:R-:W-:Y:S05]  /*a190*/  BSYNC B1 ;  /* 0x0000000000017941 */ /* 0x000fea0003800000 */
.L_x_2728:
        /* <DEDUP_REMOVED lines=45> */
.L_x_2735:
[----:B------:R-:W-:Y:S05]  /*a470*/  BSYNC B0 ;  /* 0x0000000000007941 */ /* 0x000fea0003800000 */
.L_x_2734:
        /* <DEDUP_REMOVED lines=41> */
.L_x_2733:
[----:B------:R-:W-:Y:S05]  /*a710*/  BSYNC B1 ;  /* 0x0000000000017941 */ /* 0x000fea0003800000 */
.L_x_2732:
        /* <DEDUP_REMOVED lines=45> */
.L_x_2739:
[----:B------:R-:W-:Y:S05]  /*a9f0*/  BSYNC B0 ;  /* 0x0000000000007941 */ /* 0x000fea0003800000 */
.L_x_2738:
        /* <DEDUP_REMOVED lines=41> */
.L_x_2737:
[----:B------:R-:W-:Y:S05]  /*ac90*/  BSYNC B1 ;  /* 0x0000000000017941 */ /* 0x000fea0003800000 */
.L_x_2736:
        /* <DEDUP_REMOVED lines=45> */
.L_x_2743:
[----:B------:R-:W-:Y:S05]  /*af70*/  BSYNC B0 ;  /* 0x0000000000007941 */ /* 0x000fea0003800000 */
.L_x_2742:
        /* <DEDUP_REMOVED lines=41> */
.L_x_2741:
[----:B------:R-:W-:Y:S05]  /*b210*/  BSYNC B1 ;  /* 0x0000000000017941 */ /* 0x000fea0003800000 */
.L_x_2740:
        /* <DEDUP_REMOVED lines=45> */
.L_x_2747:
[----:B------:R-:W-:Y:S05]  /*b4f0*/  BSYNC B0 ;  /* 0x0000000000007941 */ /* 0x000fea0003800000 */
.L_x_2746:
        /* <DEDUP_REMOVED lines=41> */
.L_x_2745:
[----:B------:R-:W-:Y:S05]  /*b790*/  BSYNC B1 ;  /* 0x0000000000017941 */ /* 0x000fea0003800000 */
.L_x_2744:
        /* <DEDUP_REMOVED lines=45> */
.L_x_2751:
[----:B------:R-:W-:Y:S05]  /*ba70*/  BSYNC B0 ;  /* 0x0000000000007941 */ /* 0x000fea0003800000 */
.L_x_2750:
        /* <DEDUP_REMOVED lines=41> */
.L_x_2749:
[----:B------:R-:W-:Y:S05]  /*bd10*/  BSYNC B1 ;  /* 0x0000000000017941 */ /* 0x000fea0003800000 */
.L_x_2748:
        /* <DEDUP_REMOVED lines=44> */
.L_x_2754:
[----:B------:R-:W-:Y:S05]  /*bfe0*/  BSYNC B0 ;  /* 0x0000000000007941 */ /* 0x000fea0003800000 */
.L_x_2753:
        /* <DEDUP_REMOVED lines=42> */
.L_x_2721:
        /* <DEDUP_REMOVED lines=17> */
.L_x_2756:
[----:B------:R-:W-:Y:S05]  /*c3a0*/  BSYNC B0 ;  /* 0x0000000000007941 */ /* 0x000fea0003800000 */
.L_x_2755:
        /* <DEDUP_REMOVED lines=119> */
.L_x_2758:
[----:B------:R-:W-:Y:S05]  /*cb20*/  BSYNC B0 ;  /* 0x0000000000007941 */ /* 0x000fea0003800000 */
.L_x_2757:
        /* <DEDUP_REMOVED lines=101> */
.L_x_2760:
[----:B------:R-:W-:Y:S05]  /*d180*/  BSYNC B0 ;  /* 0x0000000000007941 */ /* 0x000fea0003800000 */
.L_x_2759:
        /* <DEDUP_REMOVED lines=101> */
.L_x_2762:
[----:B------:R-:W-:Y:S05]  /*d7e0*/  BSYNC B0 ;  /* 0x0000000000007941 */ /* 0x000fea0003800000 */
.L_x_2761:
        /* <DEDUP_REMOVED lines=101> */
.L_x_2764:
[----:B------:R-:W-:Y:S05]  /*de40*/  BSYNC B0 ;  /* 0x0000000000007941 */ /* 0x000fea0003800000 */
.L_x_2763:
        /* <DEDUP_REMOVED lines=101> */
.L_x_2766:
[----:B------:R-:W-:Y:S05]  /*e4a0*/  BSYNC B0 ;  /* 0x0000000000007941 */ /* 0x000fea0003800000 */
.L_x_2765:
        /* <DEDUP_REMOVED lines=101> */
.L_x_2768:
[----:B------:R-:W-:Y:S05]  /*eb00*/  BSYNC B0 ;  /* 0x0000000000007941 */ /* 0x000fea0003800000 */
.L_x_2767:
        /* <DEDUP_REMOVED lines=101> */
.L_x_2770:
[----:B------:R-:W-:Y:S05]  /*f160*/  BSYNC B0 ;  /* 0x0000000000007941 */ /* 0x000fea0003800000 */
.L_x_2769:
        /* <DEDUP_REMOVED lines=100> */
.L_x_2752:
[----:B------:R-:W-:Y:S05]  /*f7b0*/  BSYNC B2 ;  /* 0x0000000000027941 */ /* 0x000fea0003800000 */
.L_x_2720:
[----:B------:R-:W-:Y:S01]  /*f7c0*/  SHF.R.S32.HI R7, RZ, 0x4, R47 ;  /* 0x00000004ff077819 */ /* 0x000fe2000001142f */
[----:B------:R-:W-:Y:S01]  /*f7d0*/  IMAD.SHL.U32 R5, R49, 0x40, RZ ;  /* 0x0000004031057824 */ /* 0x000fe200078e00ff */
[----:B------:R-:W-:-:S04]  /*f7e0*/  DEPBAR.LE SB0, 0x0 ;  /* 0x000080000000791a */ /* 0x000fc80000000000 */
[----:B------:R-:W-:Y:S01]  /*f7f0*/  LEA.HI R0, R47, R7, RZ, 0x1 ;  /* 0x000000072f007211 */ /* 0x000fe200078f08ff */
[----:B------:R-:W-:Y:S01]  /*f800*/  IMAD.SHL.U32 R2, R45, 0x40, RZ ;  /* 0x000000402d027824 */ /* 0x000fe200078e00ff */
[----:B------:R-:W-:Y:S01]  /*f810*/  LEA.HI R159, R159, R212, RZ, 0x5 ;  /* 0x000000d49f9f7211 */ /* 0x000fe200078f28ff */
[----:B-1----:R-:W-:Y:S01]  /*f820*/  IMAD.SHL.U32 R9, R48, 0x8, RZ ;  /* 0x0000000830097824 */ /* 0x002fe200078e00ff */
[----:B------:R-:W-:Y:S01]  /*f830*/  LOP3.LUT R0, R0, 0xfffffffe, RZ, 0xc0, !PT ;  /* 0xfffffffe00007812 */ /* 0x000fe200078ec0ff */
[----:B------:R-:W-:Y:S01]  /*f840*/  IMAD.MOV.U32 R160, RZ, RZ, 0x5 ;  /* 0x00000005ffa07424 */ /* 0x000fe200078e00ff */
[----:B------:R-:W-:Y:S01]  /*f850*/  LOP3.LUT R2, R2, 0x1c0, RZ, 0xc0, !PT ;  /* 0x000001c002027812 */ /* 0x000fe200078ec0ff */
[----:B------:R-:W-:Y:S01]  /*f860*/  IMAD R158, R50, -0x40, R204 ;  /* 0xffffffc0329e7824 */ /* 0x000fe200078e02cc */
[----:B------:R-:W-:Y:S01]  /*f870*/  BAR.SYNC.DEFER_BLOCKING 0x0 ;  /* 0x0000000000007b1d */ /* 0x000fe20000010000 */
[----:B------:R-:W-:Y:S01]  /*f880*/  IMAD.IADD R7, R7, 0x1, -R0 ;  /* 0x0000000107077824 */ /* 0x000fe200078e0a00 */
[----:B------:R-:W-:Y:S01]  /*f890*/  LOP3.LUT R0, R5, 0x1c0, RZ, 0xc0, !PT ;  /* 0x000001c005007812 */ /* 0x000fe200078ec0ff */
[----:B------:R-:W-:Y:S01]  /*f8a0*/  IMAD.SHL.U32 R247, R247, 0x2, RZ ;  /* 0x00000002f7f77824 */ /* 0x000fe200078e00ff */
[----:B------:R-:W-:Y:S01]  /*f8b0*/  LOP3.LUT P1, RZ, R49, 0x2, RZ, 0xc0, !PT ;  /* 0x0000000231ff7812 */ /* 0x000fe2000782c0ff */
[----:B------:R-:W-:Y:S01]  /*f8c0*/  IMAD.SHL.U32 R5, R7, 0x8, RZ ;  /* 0x0000000807057824 */ /* 0x000fe200078e00ff */
[----:B------:R-:W-:-:S02]  /*f8d0*/  LOP3.LUT R9, R0, 0x8, R9, 0xf8, !PT ;  /* 0x0000000800097812 */ /* 0x000fc400078ef809 */
[----:B------:R-:W-:Y:S01]  /*f8e0*/  SHF.R.U32.HI R6, RZ, 0x3, R0 ;  /* 0x00000003ff067819 */ /* 0x000fe20000011600 */
[----:B------:R-:W-:Y:S01]  /*f8f0*/  IMAD.SHL.U32 R0, R159, 0x20, RZ ;  /* 0x000000209f007824 */ /* 0x000fe200078e00ff */
[----:B------:R-:W-:Y:S01]  /*f900*/  LOP3.LUT R8, R2, 0x8, R5, 0xf8, !PT ;  /* 0x0000000802087812 */ /* 0x000fe200078ef805 */
[----:B------:R-:W-:Y:S01]  /*f910*/  IMAD.SHL.U32 R5, R46, 0x40, RZ ;  /* 0x000000402e057824 */ /* 0x000fe200078e00ff */
[----:B------:R-:W-:Y:S02]  /*f920*/  SHF.R.U32.HI R2, RZ, 0x3, R2 ;  /* 0x00000003ff027819 */ /* 0x000fe40000011602 */
[----:B------:R-:W-:Y:S02]  /*f930*/  LOP3.LUT R6, R9, R6, RZ, 0x3c, !PT ;  /* 0x0000000609067212 */ /* 0x000fe400078e3cff */
[----:B------:R-:W-:Y:S02]  /*f940*/  LOP3.LUT R157, R8, R2, RZ, 0x3c, !PT ;  /* 0x00000002089d7212 */ /* 0x000fe400078e3cff */
[----:B------:R-:W-:-:S02]  /*f950*/  LOP3.LUT R156, R5, 0xfffffe00, RZ, 0xc0, !PT ;  /* 0xfffffe00059c7812 */ /* 0x000fc400078ec0ff */
[----:B------:R-:W-:Y:S01]  /*f960*/  LOP3.LUT R2, R0, 0x7ffffc00, RZ, 0xc0, !PT ;  /* 0x7ffffc0000027812 */ /* 0x000fe200078ec0ff */
[----:B------:R-:W-:Y:S02]  /*f970*/  IMAD R0, R7, 0x200, R6 ;  /* 0x0000020007007824 */ /* 0x000fe400078e0206 */
[----:B------:R-:W-:Y:S01]  /*f980*/  IMAD.WIDE.U32 R6, R50, c[0x0][0x208], RZ ;  /* 0x0000820032067a25 */ /* 0x000fe200078e00ff */
[----:B------:R-:W-:-:S03]  /*f990*/  IADD3 R2, R157, R156, R2 ;  /* 0x0000009c9d027210 */ /* 0x000fc60007ffe002 */
[----:B------:R-:W-:Y:S02]  /*f9a0*/  IMAD.SHL.U32 R171, R0, 0x2, RZ ;  /* 0x0000000200ab7824 */ /* 0x000fe400078e00ff */
[----:B------:R-:W-:Y:S02]  /*f9b0*/  IMAD.SHL.U32 R234, R2, 0x2, RZ ;  /* 0x0000000202ea7824 */ /* 0x000fe400078e00ff */
[----:B------:R-:W-:Y:S01]  /*f9c0*/  IMAD R0, R51, c[0x0][0x208], RZ ;  /* 0x0000820033007a24 */ /* 0x000fe200078e02ff */
[----:B------:R-:W-:Y:S01]  /*f9d0*/  LDSM.16.M88.4 R24, [R171+0x5100] ;  /* 0x00510000ab18783b */ /* 0x000fe20000000200 */
[----:B------:R-:W-:Y:S01]  /*f9e0*/  IADD3 R238, R171, 0x4120, RZ ;  /* 0x00004120abee7810 */ /* 0x000fe20007ffe0ff */
[----:B------:R-:W-:Y:S02]  /*f9f0*/  IMAD R236, R4, 0x2, R234 ;  /* 0x0000000204ec7824 */ /* 0x000fe400078e02ea */
[----:B------:R-:W1:Y:S01]  /*fa00*/  LDSM.16.M88.4 R8, [R234+0xa100] ;  /* 0x00a10000ea08783b */ /* 0x000e620000000200 */
[----:B------:R-:W-:Y:S01]  /*fa10*/  IMAD R2, R50, c[0x0][0x20c], R0 ;  /* 0x0000830032027a24 */ /* 0x000fe200078e0200 */
[----:B------:R-:W-:Y:S01]  /*fa20*/  LEA R0, P0, R6, R54, 0x6 ;  /* 0x0000003606007211 */ /* 0x000fe200078030ff */
[----:B------:R-:W-:Y:S01]  /*fa30*/  IMAD R235, R3, 0x2, R234 ;  /* 0x0000000203eb7824 */ /* 0x000fe200078e02ea */
[----:B------:R-:W2:Y:S01]  /*fa40*/  LDSM.16.M88.4 R12, [R234+0x8100] ;  /* 0x00810000ea0c783b */ /* 0x000ea20000000200 */
[----:B------:R-:W-:Y:S01]  /*fa50*/  IMAD.IADD R5, R7, 0x1, R2 ;  /* 0x0000000107057824 */ /* 0x000fe200078e0202 */
[----:B------:R-:W-:Y:S01]  /*fa60*/  IADD3 R2, R171, 0x4100, RZ ;  /* 0x00004100ab027810 */ /* 0x000fe20007ffe0ff */
[----:B------:R-:W-:Y:S01]  /*fa70*/  IMAD R237, R3, 0x2, R236 ;  /* 0x0000000203ed7824 */ /* 0x000fe200078e02ec */
[----:B------:R-:W3:Y:S01]  /*fa80*/  LDSM.16.M88.4 R20, [R171+0x4100] ;  /* 0x00410000ab14783b */ /* 0x000ee20000000200 */
[----:B------:R-:W-:Y:S01]  /*fa90*/  IMAD R239, R4, 0x2, R235 ;  /* 0x0000000204ef7824 */ /* 0x000fe200078e02eb */
[----:B------:R-:W-:Y:S01]  /*faa0*/  @P1 IADD3 R238, R2, -0x20, RZ ;  /* 0xffffffe002ee1810 */ /* 0x000fe20007ffe0ff */
[----:B------:R-:W-:Y:S01]  /*fab0*/  IMAD.MOV.U32 R2, RZ, RZ, c[0x0][0x208] ;  /* 0x00008200ff027624 */ /* 0x000fe200078e00ff */
[----:B------:R-:W4:Y:S01]  /*fac0*/  LDSM.16.M88.4 R16, [R171+0x4900] ;  /* 0x00490000ab10783b */ /* 0x000f220000000200 */
[----:B------:R-:W-:-:S02]  /*fad0*/  LEA.HI.X R6, R6, R52, R5, 0x6, P0 ;  /* 0x0000003406067211 */ /* 0x000fc400000f3405 */
[----:B------:R-:W-:Y:S01]  /*fae0*/  IADD3 R246, R238, 0x800, RZ ;  /* 0x00000800eef67810 */ /* 0x000fe20007ffe0ff */
[----:B------:R-:W3:Y:S01]  /*faf0*/  LDSM.16.M88.4 R28, [R171+0x5900] ;  /* 0x00590000ab1c783b */ /* 0x000ee20000000200 */
[----:B------:R-:W-:Y:S02]  /*fb00*/  SHF.L.U64.HI R51, R2, R160, c[0x0][0x20c] ;  /* 0x0000830002337619 */ /* 0x000fe400000102a0 */
[C---:B------:R-:W-:Y:S01]  /*fb10*/  IADD3 R245, R238.reuse, 0x1000, RZ ;  /* 0x00001000eef57810 */ /* 0x040fe20007ffe0ff */
[----:B------:R-:W-:Y:S01]  /*fb20*/  LDSM.16.M88.4 R40, [R238] ;  /* 0x00000000ee28783b */ /* 0x000fe20000000200 */
[C---:B------:R-:W-:Y:S02]  /*fb30*/  IADD3 R244, R238.reuse, 0x1800, RZ ;  /* 0x00001800eef47810 */ /* 0x040fe40007ffe0ff */
[C---:B------:R-:W-:Y:S01]  /*fb40*/  IADD3 R243, R238.reuse, 0x2000, RZ ;  /* 0x00002000eef37810 */ /* 0x040fe20007ffe0ff */
[----:B------:R-:W-:Y:S01]  /*fb50*/  LDSM.16.M88.4 R32, [R238+0x1000] ;  /* 0x00100000ee20783b */ /* 0x000fe20000000200 */
[----:B------:R-:W-:-:S02]  /*fb60*/  IADD3 R242, R238, 0x2800, RZ ;  /* 0x00002800eef27810 */ /* 0x000fc40007ffe0ff */
[C---:B------:R-:W-:Y:S01]  /*fb70*/  IADD3 R241, R238.reuse, 0x3000, RZ ;  /* 0x00003000eef17810 */ /* 0x040fe20007ffe0ff */
[----:B------:R-:W-:Y:S01]  /*fb80*/  LDSM.16.M88.4 R36, [R238+0x800] ;  /* 0x00080000ee24783b */ /* 0x000fe20000000200 */
[----:B------:R-:W-:-:S03]  /*fb90*/  IADD3 R240, R238, 0x3800, RZ ;  /* 0x00003800eef07810 */ /* 0x000fc60007ffe0ff */
[----:B------:R-:W-:Y:S01]  /*fba0*/  STL [R1+0x54], R51 ;  /* 0x0000543301007387 */ /* 0x000fe20000100800 */
[-C--:B-1----:R-:W-:Y:S08]  /*fbb0*/  HMMA.16816.F32.BF16 R64, R8, R24.reuse, RZ ;  /* 0x000000180840723c */ /* 0x082ff000000418ff */
[----:B--2---:R-:W-:Y:S07]  /*fbc0*/  HMMA.16816.F32.BF16 R88, R12, R24, RZ ;  /* 0x000000180c58723c */ /* 0x004fee00000418ff */
[----:B------:R-:W-:Y:S01]  /*fbd0*/  IMAD.SHL.U32 R24, R2, 0x20, RZ ;  /* 0x0000002002187824 */ /* 0x000fe200078e00ff */
[C---:B---3--:R-:W-:Y:S08]  /*fbe0*/  HMMA.16816.F32.BF16 R60, R8.reuse, R20, RZ ;  /* 0x00000014083c723c */ /* 0x048ff000000418ff */
[C---:B----4-:R-:W-:Y:S08]  /*fbf0*/  HMMA.16816.F32.BF16 R44, R8.reuse, R16, RZ ;  /* 0x00000010082c723c */ /* 0x050ff000000418ff */
[C---:B------:R-:W-:Y:S08]  /*fc00*/  HMMA.16816.F32.BF16 R68, R8.reuse, R28, RZ ;  /* 0x0000001c0844723c */ /* 0x040ff000000418ff */
[C---:B------:R-:W-:Y:S08]  /*fc10*/  HMMA.16816.F32.BF16 R72, R8.reuse, R22, RZ ;  /* 0x000000160848723c */ /* 0x040ff000000418ff */
[C---:B------:R-:W-:Y:S08]  /*fc20*/  HMMA.16816.F32.BF16 R76, R8.reuse, R18, RZ ;  /* 0x00000012084c723c */ /* 0x040ff000000418ff */
[C---:B------:R-:W-:Y:S08]  /*fc30*/  HMMA.16816.F32.BF16 R92, R8.reuse, R26, RZ ;  /* 0x0000001a085c723c */ /* 0x040ff000000418ff */
[----:B------:R-:W-:Y:S07]  /*fc40*/  HMMA.16816.F32.BF16 R104, R8, R30, RZ ;  /* 0x0000001e0868723c */ /* 0x000fee00000418ff */
[C---:B------:R-:W-:Y:S01]  /*fc50*/  LEA R10, P0, R0.reuse, c[0x0][0x1f8], 0x1 ;  /* 0x00007e00000a7a11 */ /* 0x040fe200078008ff */
[----:B------:R-:W-:Y:S03]  /*fc60*/  HMMA.16816.F32.BF16 R112, R12, R22, RZ ;  /* 0x000000160c70723c */ /* 0x000fe600000418ff */
[----:B------:R-:W-:Y:S01]  /*fc70*/  LEA.HI.X R11, R0, c[0x0][0x1fc], R6, 0x1, P0 ;  /* 0x00007f00000b7a11 */ /* 0x000fe200000f0c06 */
[----:B------:R-:W-:Y:S01]  /*fc80*/  IMAD.IADD R0, R158, 0x1, -R48 ;  /* 0x000000019e007824 */ /* 0x000fe200078e0a30 */
[----:B------:R-:W-:-:S02]  /*fc90*/  IADD3 R8, P1, R24, R10, RZ ;  /* 0x0000000a18087210 */ /* 0x000fc40007f3e0ff */
[C---:B------:R-:W-:Y:S01]  /*fca0*/  IADD3 R5, P0, R24.reuse, 0x80, RZ ;  /* 0x0000008018057810 */ /* 0x040fe20007f1e0ff */
[C---:B------:R-:W-:Y:S01]  /*fcb0*/  HMMA.16816.F32.BF16 R120, R12.reuse, R20, RZ ;  /* 0x000000140c78723c */ /* 0x040fe200000418ff */
[----:B------:R-:W-:Y:S01]  /*fcc0*/  IADD3 R22, P5, P2, R24, 0x80, R10 ;  /* 0x0000008018167810 */ /* 0x000fe20007abe00a */
[C---:B------:R-:W-:Y:S01]  /*fcd0*/  IMAD.X R9, R51.reuse, 0x1, R11, P1 ;  /* 0x0000000133097824 */ /* 0x040fe200008e060b */
[----:B------:R-:W-:Y:S01]  /*fce0*/  ISETP.LT.OR P6, PT, R0, 0x1, P4 ;  /* 0x000000010000780c */ /* 0x000fe200027c1670 */
[----:B------:R-:W-:Y:S01]  /*fcf0*/  IMAD.X R2, RZ, RZ, R51, P0 ;  /* 0x000000ffff027224 */ /* 0x000fe200000e0633 */
[----:B------:R-:W-:Y:S02]  /*fd00*/  IADD3.X R23, R51, RZ, R11, P5, P2 ;  /* 0x000000ff33177210 */ /* 0x000fe40002fe440b */
[----:B------:R-:W-:Y:S01]  /*fd10*/  IADD3 R20, P1, R5, R8, RZ ;  /* 0x0000000805147210 */ /* 0x000fe20007f3e0ff */
[----:B------:R-:W-:Y:S01]  /*fd20*/  HMMA.16816.F32.BF16 R96, R12, R16, RZ ;  /* 0x000000100c60723c */ /* 0x000fe200000418ff */
[----:B------:R-:W-:-:S02]  /*fd30*/  IADD3 R6, P0, R8, R24, RZ ;  /* 0x0000001808067210 */ /* 0x000fc40007f1e0ff */
[----:B------:R-:W-:Y:S01]  /*fd40*/  ISETP.LT.OR P5, PT, R0, 0x1, P3 ;  /* 0x000000010000780c */ /* 0x000fe20001fa1670 */
[----:B------:R-:W-:Y:S01]  /*fd50*/  IMAD.X R21, R2, 0x1, R9, P1 ;  /* 0x0000000102157824 */ /* 0x000fe200008e0609 */
[C---:B------:R-:W-:Y:S01]  /*fd60*/  ISETP.LT.OR P2, PT, R0.reuse, 0x11, P4 ;  /* 0x000000110000780c */ /* 0x040fe20002741670 */
[----:B------:R-:W-:Y:S01]  /*fd70*/  IMAD.X R7, R9, 0x1, R51, P0 ;  /* 0x0000000109077824 */ /* 0x000fe200000e0633 */
[----:B------:R-:W-:Y:S01]  /*fd80*/  ISETP.LT.OR P1, PT, R0, 0x11, P3 ;  /* 0x000000110000780c */ /* 0x000fe20001f21670 */
[C---:B------:R-:W-:Y:S01]  /*fd90*/  HMMA.16816.F32.BF16 R108, R12.reuse, R18, RZ ;  /* 0x000000120c6c723c */ /* 0x040fe200000418ff */
[----:B------:R-:W1:Y:S07]  /*fda0*/  LDSM.16.M88.4 R16, [R236+0xa100] ;  /* 0x00a10000ec10783b */ /* 0x000e6e0000000200 */
[C---:B------:R-:W-:Y:S07]  /*fdb0*/  HMMA.16816.F32.BF16 R116, R12.reuse, R26, RZ ;  /* 0x0000001a0c74723c */ /* 0x040fee00000418ff */
[----:B------:R-:W-:Y:S01]  /*fdc0*/  IADD3 R26, P0, R5, R6, RZ ;  /* 0x00000006051a7210 */ /* 0x000fe20007f1e0ff */
[----:B------:R-:W-:Y:S04]  /*fdd0*/  HMMA.16816.F32.BF16 R84, R12, R28, RZ ;  /* 0x0000001c0c54723c */ /* 0x000fe800000418ff */
[----:B------:R-:W-:Y:S01]  /*fde0*/  IMAD.X R27, R2, 0x1, R7, P0 ;  /* 0x00000001021b7824 */ /* 0x000fe200000e0607 */
[----:B------:R-:W-:-:S03]  /*fdf0*/  IADD3 R24, P0, R6, R24, RZ ;  /* 0x0000001806187210 */ /* 0x000fc60007f1e0ff */
[----:B------:R-:W-:Y:S01]  /*fe00*/  HMMA.16816.F32.BF16 R80, R12, R30, RZ ;  /* 0x0000001e0c50723c */ /* 0x000fe200000418ff */
[----:B------:R-:W2:Y:S01]  /*fe10*/  LDSM.16.M88.4 R12, [R236+0x8100] ;  /* 0x00810000ec0c783b */ /* 0x000ea20000000200 */
[----:B------:R-:W-:Y:S01]  /*fe20*/  IMAD.X R25, R7, 0x1, R51, P0 ;  /* 0x0000000107197824 */ /* 0x000fe200000e0633 */
[----:B------:R-:W-:Y:S02]  /*fe30*/  LOP3.LUT P0, RZ, R49, 0x4, RZ, 0xc0, !PT ;  /* 0x0000000431ff7812 */ /* 0x000fe4000780c0ff */
[----:B------:R-:W3:Y:S04]  /*fe40*/  LDSM.16.M88.4 R28, [R238+0x1800] ;  /* 0x00180000ee1c783b */ /* 0x000ee80000000200 */
[----:B------:R-:W-:Y:S01]  /*fe50*/  @!PT LDS RZ, [RZ] ;  /* 0x00000000fffff984 */ /* 0x000fe20000000800 */
[----:B------:R-:W-:Y:S01]  /*fe60*/  @!PT LDS RZ, [RZ] ;  /* 0x00000000fffff984 */ /* 0x000fe20000000800 */
[----:B------:R-:W-:Y:S01]  /*fe70*/  @!PT LDS RZ, [RZ] ;  /* 0x00000000fffff984 */ /* 0x000fe20000000800 */
[----:B------:R4:W-:Y:S01]  /*fe80*/  LDGSTS.E.BYPASS.LTC128B.128 [R247+0x100], [R10.64], !P6 ;  /* 0x001000000af77fae */ /* 0x0009e2000f101d48 */
[----:B------:R-:W-:-:S03]  /*fe90*/  ISETP.LT.OR P6, PT, R0, 0x21, P4 ;  /* 0x000000210000780c */ /* 0x000fc600027c1670 */
[----:B------:R4:W-:Y:S01]  /*fea0*/  LDGSTS.E.BYPASS.LTC128B.128 [R247+0x2100], [R10.64+0x80], !P5 ;  /* 0x021000800af77fae */ /* 0x0009e2000e901d48 */
[----:B------:R-:W-:-:S03]  /*feb0*/  ISETP.LT.OR P5, PT, R0, 0x21, P3 ;  /* 0x000000210000780c */ /* 0x000fc60001fa1670 */
[----:B------:R4:W-:Y:S01]  /*fec0*/  LDGSTS.E.BYPASS.LTC128B.128 [R247+0x900], [R8.64], !P2 ;  /* 0x0090000008f77fae */ /* 0x0009e2000d101d48 */
[C---:B------:R-:W-:Y:S01]  /*fed0*/  ISETP.LT.OR P2, PT, R0.reuse, 0x31, P4 ;  /* 0x000000310000780c */ /* 0x040fe20002741670 */
[C---:B-1----:R-:W-:Y:S02]  /*fee0*/  HMMA.16816.F32.BF16 R100, R16.reuse, R42, R72 ;  /* 0x0000002a1064723c */ /* 0x042fe40000041848 */
[----:B------:R1:W-:Y:S01]  /*fef0*/  LDGSTS.E.BYPASS.LTC128B.128 [R247+0x2900], [R22.64], !P1 ;  /* 0x0290000016f77fae */ /* 0x0003e2000c901d48 */
[----:B------:R-:W-:Y:S01]  /*ff00*/  ISETP.LT.OR P1, PT, R0, 0x31, P3 ;  /* 0x000000310000780c */ /* 0x000fe20001f21670 */
[----:B------:R-:W-:Y:S02]  /*ff10*/  IMAD.MOV.U32 R0, RZ, RZ, 0x40 ;  /* 0x00000040ff007424 */ /* 0x000fe400078e00ff */
[----:B------:R1:W-:Y:S01]  /*ff20*/  LDGSTS.E.BYPASS.LTC128B.128 [R247+0x1100], [R6.64], !P6 ;  /* 0x0110000006f77fae */ /* 0x0003e2000f101d48 */
[----:B------:R-:W-:Y:S01]  /*ff30*/  ISETP.GE.AND P6, PT, R204, 0x41, PT ;  /* 0x00000041cc00780c */ /* 0x000fe20003fc6270 */
[C---:B------:R-:W-:Y:S01]  /*ff40*/  HMMA.16816.F32.BF16 R72, R16.reuse, R34, R92 ;  /* 0x000000221048723c */ /* 0x040fe2000004185c */
[----:B------:R-:W-:Y:S01]  /*ff50*/  SEL R0, R0, 0xffffffc0, !P0 ;  /* 0xffffffc000007807 */ /* 0x000fe20004000000 */
[----:B------:R1:W-:Y:S04]  /*ff60*/  LDGSTS.E.BYPASS.LTC128B.128 [R247+0x3100], [R20.64], !P5 ;  /* 0x0310000014f77fae */ /* 0x0003e8000e901d48 */
[----:B------:R-:W-:Y:S01]  /*ff70*/  IMAD.IADD R233, R171, 0x1, R0 ;  /* 0x00000001abe97824 */ /* 0x000fe200078e0200 */
[----:B------:R3:W-:Y:S01]  /*ff80*/  LDGSTS.E.BYPASS.LTC128B.128 [R247+0x1900], [R24.64], !P2 ;  /* 0x0190000018f77fae */ /* 0x0007e2000d101d48 */
[----:B------:R-:W-:Y:S01]  /*ff90*/  HMMA.16816.F32.BF16 R76, R16, R38, R76 ;  /* 0x00000026104c723c */ /* 0x000fe2000004184c */
[----:B------:R-:W-:Y:S01]  /*ffa0*/  IMAD.IADD R232, R0, 0x1, R238 ;  /* 0x0000000100e87824 */ /* 0x000fe200078e02ee */
[----:B------:R-:W-:Y:S01]  /*ffb0*/  LOP3.LUT R0, R157, R156, RZ, 0xfc, !PT ;  /* 0x0000009c9d007212 */ /* 0x000fe200078efcff */
[----:B------:R3:W-:Y:S04]  /*ffc0*/  LDGSTS.E.BYPASS.LTC128B.128 [R247+0x3900], [R26.64], !P1 ;  /* 0x039000001af77fae */ /* 0x0007e8000c901d48 */
[----:B------:R-:W-:Y:S01]  /*ffd0*/  LDSM.16.M88.4 R52, [R233+0x4900] ;  /* 0x00490000e934783b */ /* 0x000fe20000000200 */
[-C--:B--2---:R-:W-:Y:S03]  /*ffe0*/  HMMA.16816.F32.BF16 R132, R12, R36.reuse, R96 ;  /* 0x000000240c84723c */ /* 0x084fe60000041860 */
[----:B------:R-:W-:Y:S04]  /*fff0*/  LDSM.16.M88.4 R56, [R233+0x4100] ;  /* 0x00410000e938783b */ /* 0x000fe80000000200 */
[----:B------:R-:W-:Y:S01]  /*10000*/  LDSM.16.M88.4 R48, [R233+0x5100] ;  /* 0x00510000e930783b */ /* 0x000fe20000000200 */
[----:B----4-:R-:W-:Y:S03]  /*10010*/  HMMA.16816.F32.BF16 R8, R16, R36, R44 ;  /* 0x000000241008723c */ /* 0x010fe6000004182c */
[----:B------:R-:W-:Y:S04]  /*10020*/  LDSM.16.M88.4 R44, [R233+0x5900] ;  /* 0x00590000e92c783b */ /* 0x000fe80000000200 */
[----:B-1----:R-:W1:Y:S01]  /*10030*/  LDSM.16.M88.4 R20, [R235+0xa100] ;  /* 0x00a10000eb14783b */ /* 0x002e620000000200 */
[C---:B------:R-:W-:Y:S03]  /*10040*/  HMMA.16816.F32.BF16 R92, R12.reuse, R42, R112 ;  /* 0x0000002a0c5c723c */ /* 0x040fe60000041870 */
[----:B------:R-:W0:Y:S04]  /*10050*/  LDGDEPBAR ;  /* 0x00000000000079af */ /* 0x000e280000000000 */
[----:B---3--:R-:W-:Y:S01]  /*10060*/  LDSM.16.M88.4 R24, [R232+0x1000] ;  /* 0x00100000e818783b */ /* 0x008fe20000000200 */
[C---:B------:R-:W-:Y:S08]  /*10070*/  HMMA.16816.F32.BF16 R120, R12.reuse, R40, R120 ;  /* 0x000000280c78723c */ /* 0x040ff00000041878 */
[C---:B------:R-:W-:Y:S08]  /*10080*/  HMMA.16816.F32.BF16 R136, R12.reuse, R32, R88 ;  /* 0x000000200c88723c */ /* 0x040ff00000041858 */
[C---:B------:R-:W-:Y:S08]  /*10090*/  HMMA.16816.F32.BF16 R140, R12.reuse, R28, R84 ;  /* 0x0000001c0c8c723c */ /* 0x040ff00000041854 */
[C---:B------:R-:W-:Y:S08]  /*100a0*/  HMMA.16816.F32.BF16 R36, R12.reuse, R38, R108 ;  /* 0x000000260c24723c */ /* 0x040ff0000004186c */
[C---:B------:R-:W-:Y:S08]  /*100b0*/  HMMA.16816.F32.BF16 R116, R12.reuse, R34, R116 ;  /* 0x000000220c74723c */ /* 0x040ff00000041874 */
[----:B------:R-:W-:Y:S01]  /*100c0*/  HMMA.16816.F32.BF16 R112, R12, R30, R80 ;  /* 0x0000001e0c70723c */ /* 0x000fe20000041850 */
[----:B------:R-:W2:Y:S07]  /*100d0*/  LDSM.16.M88.4 R12, [R235+0x8100] ;  /* 0x00810000eb0c783b */ /* 0x000eae0000000200 */
[C---:B------:R-:W-:Y:S01]  /*100e0*/  HMMA.16816.F32.BF16 R60, R16.reuse, R40, R60 ;  /* 0x00000028103c723c */ /* 0x040fe2000004183c */
[----:B------:R-:W-:Y:S07]  /*100f0*/  LDSM.16.M88.4 R40, [R232+0x1800] ;  /* 0x00180000e828783b */ /* 0x000fee0000000200 */
[C---:B------:R-:W-:Y:S01]  /*10100*/  HMMA.16816.F32.BF16 R64, R16.reuse, R32, R64 ;  /* 0x000000201040723c */ /* 0x040fe20000041840 */
[----:B------:R-:W-:Y:S07]  /*10110*/  LDSM.16.M88.4 R32, [R232] ;  /* 0x00000000e820783b */ /* 0x000fee0000000200 */
[C---:B------:R-:W-:Y:S08]  /*10120*/  HMMA.16816.F32.BF16 R68, R16.reuse, R28, R68 ;  /* 0x0000001c1044723c */ /* 0x040ff00000041844 */
[----:B------:R-:W-:Y:S01]  /*10130*/  HMMA.16816.F32.BF16 R104, R16, R30, R104 ;  /* 0x0000001e1068723c */ /* 0x000fe20000041868 */
[----:B------:R-:W-:Y:S04]  /*10140*/  LDSM.16.M88.4 R28, [R232+0x800] ;  /* 0x00080000e81c783b */ /* 0x000fe80000000200 */
[----:B------:R-:W-:Y:S03]  /*10150*/  LDSM.16.M88.4 R16, [R237+0x8100] ;  /* 0x00810000ed10783b */ /* 0x000fe60000000200 */
[C---:B-1----:R-:W-:Y:S01]  /*10160*/  HMMA.16816.F32.BF16 R124, R20.reuse, R52, R8 ;  /* 0x00000034147c723c */ /* 0x042fe20000041808 */
[----:B------:R-:W1:Y:S07]  /*10170*/  LDSM.16.M88.4 R8, [R237+0xa100] ;  /* 0x00a10000ed08783b */ /* 0x000e6e0000000200 */
[C---:B------:R-:W-:Y:S08]  /*10180*/  HMMA.16816.F32.BF16 R108, R20.reuse, R56, R60 ;  /* 0x00000038146c723c */ /* 0x040ff0000004183c */
[C---:B------:R-:W-:Y:S08]  /*10190*/  HMMA.16816.F32.BF16 R128, R20.reuse, R48, R64 ;  /* 0x000000301480723c */ /* 0x040ff00000041840 */
        /* <DEDUP_REMOVED lines=16> */
[C---:B-1----:R-:W-:Y:S08]  /*102a0*/  HMMA.16816.F32.BF16 R76, R8.reuse, R32, R108 ;  /* 0x00000020084c723c */ /* 0x042ff0000004186c */
[C---:B------:R-:W-:Y:S08]  /*102b0*/  HMMA.16816.F32.BF16 R104, R8.reuse, R28, R124 ;  /* 0x0000001c0868723c */ /* 0x040ff0000004187c */
[C---:B------:R-:W-:Y:S08]  /*102c0*/  HMMA.16816.F32.BF16 R92, R8.reuse, R30, R88 ;  /* 0x0000001e085c723c */ /* 0x040ff00000041858 */
[C---:B------:R-:W-:Y:S08]  /*102d0*/  HMMA.16816.F32.BF16 R144, R8.reuse, R24, R128 ;  /* 0x000000180890723c */ /* 0x040ff00000041880 */
[----:B------:R-:W-:Y:S08]  /*102e0*/  HMMA.16816.F32.BF16 R136, R8, R40, R96 ;  /* 0x000000280888723c */ /* 0x000ff00000041860 */
[C---:B------:R-:W-:Y:S08]  /*102f0*/  HMMA.16816.F32.BF16 R128, R16.reuse, R32, R84 ;  /* 0x000000201080723c */ /* 0x040ff00000041854 */
        /* <DEDUP_REMOVED lines=8> */
[C---:B------:R-:W-:Y:S01]  /*10380*/  HMMA.16816.F32.BF16 R108, R16.reuse, R40, R36 ;  /* 0x00000028106c723c */ /* 0x040fe20000041824 */
[----:B------:R-:W-:Y:S07]  /*10390*/  LDSM.16.M88.4 R36, [R171+0x7100] ;  /* 0x00710000ab24783b */ /* 0x000fee0000000200 */
[----:B------:R-:W-:Y:S01]  /*103a0*/  HMMA.16816.F32.BF16 R96, R16, R42, R20 ;  /* 0x0000002a1060723c */ /* 0x000fe20000041814 */
[----:B------:R-:W1:Y:S04]  /*103b0*/  LDSM.16.M88.4 R16, [R234+0xc100] ;  /* 0x00c10000ea10783b */ /* 0x000e680000000200 */
[----:B------:R-:W3:Y:S03]  /*103c0*/  LDSM.16.M88.4 R20, [R171+0x7900] ;  /* 0x00790000ab14783b */ /* 0x000ee60000000200 */
[C---:B------:R-:W-:Y:S01]  /*103d0*/  HMMA.16816.F32.BF16 R140, R8.reuse, R26, R72 ;  /* 0x0000001a088c723c */ /* 0x040fe20000041848 */
[----:B------:R-:W4:Y:S07]  /*103e0*/  LDSM.16.M88.4 R24, [R236+0xc100] ;  /* 0x00c10000ec18783b */ /* 0x000f2e0000000200 */
[C---:B------:R-:W-:Y:S01]  /*103f0*/  HMMA.16816.F32.BF16 R100, R8.reuse, R34, R100 ;  /* 0x000000220864723c */ /* 0x040fe20000041864 */
[----:B------:R-:W-:Y:S07]  /*10400*/  LDSM.16.M88.4 R32, [R238+0x2000] ;  /* 0x00200000ee20783b */ /* 0x000fee0000000200 */
[----:B------:R-:W-:Y:S01]  /*10410*/  HMMA.16816.F32.BF16 R132, R8, R42, R60 ;  /* 0x0000002a0884723c */ /* 0x000fe2000004183c */
[----:B------:R-:W3:Y:S07]  /*10420*/  LDSM.16.M88.4 R8, [R236+0xe100] ;  /* 0x00e10000ec08783b */ /* 0x000eee0000000200 */
        /* <DEDUP_REMOVED lines=24> */
[C---:B------:R-:W-:Y:S08]  /*105b0*/  HMMA.16816.F32.BF16 R144, R8.reuse, R30, R60 ;  /* 0x0000001e0890723c */ /* 0x040ff0000004183c */
        /* <DEDUP_REMOVED lines=11> */
[----:B------:R-:W-:Y:S07]  /*10670*/  LDSM.16.M88.4 R8, [R239+0xe100] ;  /* 0x00e10000ef08783b */ /* 0x000fee0000000200 */
[C---:B------:R-:W-:Y:S01]  /*10680*/  HMMA.16816.F32.BF16 R112, R24.reuse, R48, R12 ;  /* 0x000000301870723c */ /* 0x040fe2000004180c */
[----:B------:R-:W-:Y:S07]  /*10690*/  LDSM.16.M88.4 R12, [R237+0xc100] ;  /* 0x00c10000ed0c783b */ /* 0x000fee0000000200 */
[C---:B------:R-:W-:Y:S01]  /*106a0*/  HMMA.16816.F32.BF16 R72, R24.reuse, R50, R88 ;  /* 0x000000321848723c */ /* 0x040fe20000041858 */
[----:B------:R-:W4:Y:S07]  /*106b0*/  LDSM.16.M88.4 R48, [R232+0x2000] ;  /* 0x00200000e830783b */ /* 0x000f2e0000000200 */
        /* <DEDUP_REMOVED lines=31> */
[----:B------:R-:W-:Y:S08]  /*108b0*/  HMMA.16816.F32.BF16 R80, R8, R24, R80 ;  /* 0x000000180850723c */ /* 0x000ff00000041850 */
[C---:B------:R-:W-:Y:S08]  /*108c0*/  HMMA.16816.F32.BF16 R48, R12.reuse, R28, R108 ;  /* 0x0000001c0c30723c */ /* 0x040ff0000004186c */
[C---:B------:R-:W-:Y:S08]  /*108d0*/  HMMA.16816.F32.BF16 R40, R12.reuse, R30, R40 ;  /* 0x0000001e0c28723c */ /* 0x040ff00000041828 */
[C---:B------:R-:W-:Y:S07]  /*108e0*/  HMMA.16816.F32.BF16 R64, R12.reuse, R24, R20 ;  /* 0x000000180c40723c */ /* 0x040fee0000041814 */
[----:B------:R-:W-:Y:S01]  /*108f0*/  P2R R21, PR, RZ, 0x40 ;  /* 0x00000040ff157803 */ /* 0x000fe20000000000 */
        /* <DEDUP_REMOVED lines=38> */
.L_x_2771:
[----:B------:R-:W-:Y:S01]  /*10b60*/  LOP3.LUT R2, R159, 0xffffffe0, RZ, 0xc0, !PT ;  /* 0xffffffe09f027812 */ /* 0x000fe200078ec0ff */
[----:B------:R-:W-:Y:S01]  /*10b70*/  STL [R1+0x9c], R247 ;  /* 0x00009cf701007387 */ /* 0x000fe20000100800 */
[----:B------:R-:W-:-:S03]  /*10b80*/  SHF.L.U32 R228, R0, 0x1, RZ ;  /* 0x0000000100e47819 */ /* 0x000fc600000006ff */
[----:B------:R-:W-:Y:S01]  /*10b90*/  IMAD.IADD R2, R212, 0x1, -R2 ;  /* 0x00000001d4027824 */ /* 0x000fe200078e0a02 */
[----:B------:R-:W-:Y:S01]  /*10ba0*/  STL [R1+0x98], R246 ;  /* 0x000098f601007387 */ /* 0x000fe20000100800 */
[--C-:B------:R-:W-:Y:S02]  /*10bb0*/  IMAD R229, R4, 0x2, R228.reuse ;  /* 0x0000000204e57824 */ /* 0x100fe400078e02e4 */
[C---:B------:R-:W-:Y:S01]  /*10bc0*/  IMAD R231, R3.reuse, 0x2, R228 ;  /* 0x0000000203e77824 */ /* 0x040fe200078e02e4 */
[----:B------:R-:W-:Y:S01]  /*10bd0*/  SHF.R.S32.HI R5, RZ, 0x1f, R2 ;  /* 0x0000001fff057819 */ /* 0x000fe20000011402 */
[----:B------:R-:W-:Y:S01]  /*10be0*/  STL [R1+0x94], R245 ;  /* 0x000094f501007387 */ /* 0x000fe20000100800 */
[----:B------:R-:W-:Y:S02]  /*10bf0*/  LEA R230, R3, R229, 0x1 ;  /* 0x000000e503e67211 */ /* 0x000fe400078e08ff */
[----:B------:R-:W-:Y:S01]  /*10c00*/  LEA.HI R5, R5, R2, RZ, 0x2 ;  /* 0x0000000205057211 */ /* 0x000fe200078f10ff */
[----:B------:R1:W-:Y:S03]  /*10c10*/  STL [R1+0x90], R244 ;  /* 0x000090f401007387 */ /* 0x0003e60000100800 */
[----:B------:R-:W-:Y:S01]  /*10c20*/  LOP3.LUT R5, R5, 0x7ffffffc, RZ, 0xc0, !PT ;  /* 0x7ffffffc05057812 */ /* 0x000fe200078ec0ff */
[----:B------:R2:W-:Y:S04]  /*10c30*/  STL [R1+0x8c], R243 ;  /* 0x00008cf301007387 */ /* 0x0005e80000100800 */
[----:B------:R-:W-:Y:S01]  /*10c40*/  IMAD.IADD R2, R2, 0x1, -R5 ;  /* 0x0000000102027824 */ /* 0x000fe200078e0a05 */
[----:B------:R-:W-:Y:S03]  /*10c50*/  STL [R1+0x88], R242 ;  /* 0x000088f201007387 */ /* 0x000fe60000100800 */
[----:B------:R-:W-:Y:S01]  /*10c60*/  IMAD R2, R2, -0x2, R158 ;  /* 0xfffffffe02027824 */ /* 0x000fe200078e029e */
[----:B------:R4:W-:Y:S04]  /*10c70*/  STL [R1+0x84], R241 ;  /* 0x000084f101007387 */ /* 0x0009e80000100800 */
[C---:B------:R-:W-:Y:S01]  /*10c80*/  ISETP.GT.AND P1, PT, R2.reuse, RZ, PT ;  /* 0x000000ff0200720c */ /* 0x040fe20003f24270 */
[----:B------:R-:W-:Y:S01]  /*10c90*/  STL [R1+0x80], R240 ;  /* 0x000080f001007387 */ /* 0x000fe20000100800 */
[----:B------:R-:W-:-:S02]  /*10ca0*/  ISETP.GT.AND P0, PT, R2, 0x1, PT ;  /* 0x000000010200780c */ /* 0x000fc40003f04270 */
[----:B------:R-:W-:Y:S01]  /*10cb0*/  ISETP.GT.AND P5, PT, R2, 0x8, PT ;  /* 0x000000080200780c */ /* 0x000fe20003fa4270 */
[----:B------:R-:W-:Y:S01]  /*10cc0*/  STL [R1+0x7c], R239 ;  /* 0x00007cef01007387 */ /* 0x000fe20000100800 */
[----:B---3--:R-:W-:Y:S02]  /*10cd0*/  FSEL R6, R60, -INF , P1 ;  /* 0xff8000003c067808 */ /* 0x008fe40000800000 */
        /* <DEDUP_REMOVED lines=70> */
[----:B------:R-:W-:Y:S01]  /*11140*/  ISETP.GT.AND P5, PT, R2, 0x31, PT ;  /* 0x000000310200780c */ /* 0x000fe20003fa4270 */
[----:B------:R-:W-:Y:S01]  /*11150*/  LDSM.16.MT88.4 R56, [R229+0x2100] ;  /* 0x00210000e538783b */ /* 0x000fe20000004200 */
        /* <DEDUP_REMOVED lines=18> */
[----:B------:R-:W-:Y:S02]  /*11280*/  FMNMX.FTZ R2, R207, R2, !PT ;  /* 0x00000002cf027209 */ /* 0x000fe40007810000 */
[----:B------:R-:W-:Y:S02]  /*11290*/  FSEL R162, R85, -INF , P2 ;  /* 0xff80000055a27808 */ /* 0x000fe40001000000 */
[----:B------:R-:W-:Y:S01]  /*112a0*/  FSEL R156, R43, -INF , P2 ;  /* 0xff8000002b9c7808 */ /* 0x000fe20001000000 */
[----:B------:R-:W3:Y:S01]  /*112b0*/  SHFL.BFLY PT, R5, R2, 0x2, 0x1f ;  /* 0x0c401f0002057f89 */ /* 0x000ee200000e0000 */
[----:B------:R-:W-:Y:S02]  /*112c0*/  FSEL R7, R66, -INF , P6 ;  /* 0xff80000042077808 */ /* 0x000fe40003000000 */
[----:B-1----:R-:W-:Y:S01]  /*112d0*/  FSEL R244, R34, -INF , P1 ;  /* 0xff80000022f47808 */ /* 0x002fe20000800000 */
[----:B------:R-:W-:Y:S01]  /*112e0*/  LDSM.16.MT88.4 R40, [R228+0x100] ;  /* 0x00010000e428783b */ /* 0x000fe20000004200 */
[----:B------:R-:W-:-:S02]  /*112f0*/  FSEL R247, R35, -INF , P0 ;  /* 0xff80000023f77808 */ /* 0x000fc40000000000 */
[----:B------:R-:W-:Y:S01]  /*11300*/  FSEL R246, R80, -INF , P6 ;  /* 0xff80000050f67808 */ /* 0x000fe20003000000 */
[----:B------:R-:W-:Y:S01]  /*11310*/  LDSM.16.MT88.4 R32, [R230+0x2100] ;  /* 0x00210000e620783b */ /* 0x000fe20000004200 */
[----:B--2---:R-:W-:Y:S02]  /*11320*/  FSEL R243, R81, -INF , P5 ;  /* 0xff80000051f37808 */ /* 0x004fe40002800000 */
[----:B----4-:R-:W-:Y:S01]  /*11330*/  FSEL R241, R68, -INF , P1 ;  /* 0xff80000044f17808 */ /* 0x010fe20000800000 */
[----:B------:R-:W-:Y:S01]  /*11340*/  LDSM.16.MT88.4 R84, [R231+0x2900] ;  /* 0x00290000e754783b */ /* 0x000fe20000004200 */
[----:B------:R-:W-:Y:S02]  /*11350*/  FSEL R252, R69, -INF , P0 ;  /* 0xff80000045fc7808 */ /* 0x000fe40000000000 */
[----:B------:R-:W-:Y:S02]  /*11360*/  FSEL R250, R82, -INF , P6 ;  /* 0xff80000052fa7808 */ /* 0x000fe40003000000 */
[----:B------:R-:W-:-:S02]  /*11370*/  FSEL R249, R83, -INF , P5 ;  /* 0xff80000053f97808 */ /* 0x000fc40002800000 */
[----:B------:R-:W-:Y:S01]  /*11380*/  FSEL R203, R70, -INF , P1 ;  /* 0xff80000046cb7808 */ /* 0x000fe20000800000 */
[----:B------:R-:W-:Y:S01]  /*11390*/  LDSM.16.MT88.4 R80, [R230+0x2900] ;  /* 0x00290000e650783b */ /* 0x000fe20000004200 */
[----:B------:R-:W-:Y:S02]  /*113a0*/  FSEL R202, R71, -INF , P0 ;  /* 0xff80000047ca7808 */ /* 0x000fe40000000000 */
[----:B---3--:R-:W-:Y:S01]  /*113b0*/  FMNMX.FTZ R2, R2, R5, !PT ;  /* 0x0000000502027209 */ /* 0x008fe20007810000 */
[----:B------:R-:W-:Y:S04]  /*113c0*/  LDSM.16.MT88.4 R68, [R228+0x2100] ;  /* 0x00210000e444783b */ /* 0x000fe80000004200 */
[----:B------:R-:W1:Y:S02]  /*113d0*/  SHFL.BFLY PT, R5, R2, 0x1, 0x1f ;  /* 0x0c201f0002057f89 */ /* 0x000e6400000e0000 */
[----:B-1----:R-:W-:-:S02]  /*113e0*/  FMNMX.FTZ R168, R2, R5, !PT ;  /* 0x0000000502a87209 */ /* 0x002fc40007810000 */
[----:B------:R-:W-:Y:S02]  /*113f0*/  FMNMX.FTZ R5, R26, R27, !PT ;  /* 0x0000001b1a057209 */ /* 0x000fe40007810000 */
[C---:B------:R-:W-:Y:S01]  /*11400*/  FSETP.NEU.FTZ.AND P2, PT, R168.reuse, -INF , PT ;  /* 0xff800000a800780b */ /* 0x040fe20003f5d000 */
[----:B------:R-:W-:Y:S01]  /*11410*/  FMUL.FTZ R2, R168, c[0x0][0x2d0] ;  /* 0x0000b400a8027a20 */ /* 0x000fe20000410000 */
[----:B------:R1:W-:Y:S01]  /*11420*/  STL [R1+0xa0], R168 ;  /* 0x0000a0a801007387 */ /* 0x0003e20000100800 */
[----:B------:R-:W-:-:S03]  /*11430*/  FMNMX.FTZ R5, R28, R5, !PT ;  /* 0x000000051c057209 */ /* 0x000fc60007810000 */
[----:B------:R-:W-:Y:S01]  /*11440*/  FSEL R22, R2, RZ, P2 ;  /* 0x000000ff02167208 */ /* 0x000fe20001000000 */
[----:B------:R-:W-:Y:S01]  /*11450*/  STL [R1], R7 ;  /* 0x0000000701007387 */ /* 0x000fe20000100800 */
[----:B------:R-:W-:Y:S02]  /*11460*/  FMNMX.FTZ R2, R16, R17, !PT ;  /* 0x0000001110027209 */ /* 0x000fe40007810000 */
[----:B------:R-:W-:Y:S01]  /*11470*/  FMNMX.FTZ R5, R29, R5, !PT ;  /* 0x000000051d057209 */ /* 0x000fe20007810000 */
[----:B------:R-:W-:Y:S01]  /*11480*/  FFMA.FTZ R6, R6, c[0x0][0x2d0], -R22 ;  /* 0x0000b40006067a23 */ /* 0x000fe20000010816 */
[----:B------:R-:W-:Y:S01]  /*11490*/  FMNMX.FTZ R2, R18, R2, !PT ;  /* 0x0000000212027209 */ /* 0x000fe20007810000 */
[----:B------:R-:W-:Y:S01]  /*114a0*/  STL [R1+0xa4], R244 ;  /* 0x0000a4f401007387 */ /* 0x000fe20000100800 */
[----:B------:R-:W-:Y:S01]  /*114b0*/  FMNMX.FTZ R5, R38, R5, !PT ;  /* 0x0000000526057209 */ /* 0x000fe20007810000 */
[----:B------:R2:W-:Y:S01]  /*114c0*/  MUFU.EX2 R238, R6 ;  /* 0x0000000600ee7308 */ /* 0x0005e20000000800 */
[----:B------:R-:W-:-:S02]  /*114d0*/  FMNMX.FTZ R2, R19, R2, !PT ;  /* 0x0000000213027209 */ /* 0x000fc40007810000 */
[----:B------:R-:W-:Y:S02]  /*114e0*/  FMNMX.FTZ R5, R39, R5, !PT ;  /* 0x0000000527057209 */ /* 0x000fe40007810000 */
[----:B------:R-:W-:Y:S02]  /*114f0*/  FMNMX.FTZ R2, R20, R2, !PT ;  /* 0x0000000214027209 */ /* 0x000fe40007810000 */
[----:B------:R-:W-:Y:S02]  /*11500*/  FMNMX.FTZ R5, R52, R5, !PT ;  /* 0x0000000534057209 */ /* 0x000fe40007810000 */
[----:B------:R-:W-:Y:S02]  /*11510*/  FMNMX.FTZ R2, R23, R2, !PT ;  /* 0x0000000217027209 */ /* 0x000fe40007810000 */
[----:B------:R-:W-:Y:S02]  /*11520*/  FMNMX.FTZ R5, R53, R5, !PT ;  /* 0x0000000535057209 */ /* 0x000fe40007810000 */
[----:B------:R-:W-:-:S02]  /*11530*/  FMNMX.FTZ R2, R24, R2, !PT ;  /* 0x0000000218027209 */ /* 0x000fc40007810000 */
[----:B-1----:R-:W-:Y:S02]  /*11540*/  FSEL R168, R67, -INF , P5 ;  /* 0xff80000043a87808 */ /* 0x002fe40002800000 */
[----:B------:R-:W-:Y:S01]  /*11550*/  FMNMX.FTZ R2, R25, R2, !PT ;  /* 0x0000000219027209 */ /* 0x000fe20007810000 */
[----:B------:R-:W-:Y:S01]  /*11560*/  LDSM.16.MT88.4 R64, [R231+0x900] ;  /* 0x00090000e740783b */ /* 0x000fe20000004200 */
[----:B--2---:R-:W-:Y:S02]  /*11570*/  FMNMX.FTZ R6, R30, R31, !PT ;  /* 0x0000001f1e067209 */ /* 0x004fe40007810000 */
        /* <DEDUP_REMOVED lines=9> */
[----:B------:R-:W-:Y:S02]  /*11610*/  ISETP.NE.AND P2, PT, R21, RZ, PT ;  /* 0x000000ff1500720c */ /* 0x000fe40003f45270 */
[----:B------:R-:W-:-:S04]  /*11620*/  FMNMX.FTZ R2, R168, R2, !PT ;  /* 0x00000002a8027209 */ /* 0x000fc80007810000 */
[----:B------:R-:W-:-:S04]  /*11630*/  FMNMX.FTZ R2, R244, R2, !PT ;  /* 0x00000002f4027209 */ /* 0x000fc80007810000 */
[----:B------:R-:W-:-:S05]  /*11640*/  FMNMX.FTZ R2, R247, R2, !PT ;  /* 0x00000002f7027209 */ /* 0x000fca0007810000 */
[----:B------:R-:W1:Y:S02]  /*11650*/  SHFL.BFLY PT, R7, R2, 0x2, 0x1f ;  /* 0x0c401f0002077f89 */ /* 0x000e6400000e0000 */
[----:B-1----:R-:W-:Y:S01]  /*11660*/  FMNMX.FTZ R8, R2, R7, !PT ;  /* 0x0000000702087209 */ /* 0x002fe20007810000 */
[--C-:B------:R-:W-:Y:S02]  /*11670*/  FFMA.FTZ R2, R9, c[0x0][0x2d0], -R22.reuse ;  /* 0x0000b40009027a23 */ /* 0x100fe40000010816 */
[----:B------:R-:W-:Y:S02]  /*11680*/  FFMA.FTZ R7, R10, c[0x0][0x2d0], -R22 ;  /* 0x0000b4000a077a23 */ /* 0x000fe40000010816 */
[----:B------:R1:W-:Y:S01]  /*11690*/  MUFU.EX2 R237, R2 ;  /* 0x0000000200ed7308 */ /* 0x0003e20000000800 */
[----:B------:R-:W2:Y:S07]  /*116a0*/  SHFL.BFLY PT, R167, R8, 0x1, 0x1f ;  /* 0x0c201f0008a77f89 */ /* 0x000eae00000e0000 */
[----:B------:R-:W-:Y:S01]  /*116b0*/  MUFU.EX2 R210, R7 ;  /* 0x0000000700d27308 */ /* 0x000fe20000000800 */
[----:B-1----:R-:W-:-:S02]  /*116c0*/  FMNMX.FTZ R2, R169, R5, !PT ;  /* 0x00000005a9027209 */ /* 0x002fc40007810000 */
[----:B------:R-:W-:Y:S01]  /*116d0*/  FMNMX.FTZ R5, R60, R6, !PT ;  /* 0x000000063c057209 */ /* 0x000fe20007810000 */
[--C-:B------:R-:W-:Y:S01]  /*116e0*/  FFMA.FTZ R6, R11, c[0x0][0x2d0], -R22.reuse ;  /* 0x0000b4000b067a23 */ /* 0x100fe20000010816 */
[----:B------:R-:W-:Y:S02]  /*116f0*/  FMNMX.FTZ R2, R162, R2, !PT ;  /* 0x00000002a2027209 */ /* 0x000fe40007810000 */
[----:B------:R-:W-:Y:S01]  /*11700*/  FMNMX.FTZ R5, R61, R5, !PT ;  /* 0x000000053d057209 */ /* 0x000fe20007810000 */
[----:B------:R1:W-:Y:S01]  /*11710*/  MUFU.EX2 R245, R6 ;  /* 0x0000000600f57308 */ /* 0x0003e20000000800 */
        /* <DEDUP_REMOVED lines=10> */
[----:B--2---:R-:W-:Y:S01]  /*117c0*/  FMNMX.FTZ R167, R8, R167, !PT ;  /* 0x000000a708a77209 */ /* 0x004fe20007810000 */
[----:B-1----:R-:W1:Y:S01]  /*117d0*/  SHFL.BFLY PT, R6, R166, 0x2, 0x1f ;  /* 0x0c401f00a6067f89 */ /* 0x002e6200000e0000 */
[----:B------:R-:W-:-:S02]  /*117e0*/  FMNMX.FTZ R2, R174, R2, !PT ;  /* 0x00000002ae027209 */ /* 0x000fc40007810000 */
[C---:B------:R-:W-:Y:S01]  /*117f0*/  FSETP.NEU.FTZ.AND P0, PT, R167.reuse, -INF , PT ;  /* 0xff800000a700780b */ /* 0x040fe20003f1d000 */
[----:B------:R-:W-:Y:S01]  /*11800*/  FMUL.FTZ R21, R167, c[0x0][0x2d0] ;  /* 0x0000b400a7157a20 */ /* 0x000fe20000410000 */
[----:B------:R-:W-:Y:S01]  /*11810*/  FMNMX.FTZ R2, R173, R2, !PT ;  /* 0x00000002ad027209 */ /* 0x000fe20007810000 */
[----:B---3--:R-:W-:-:S03]  /*11820*/  FFMA.FTZ R5, R13, c[0x0][0x2d0], -R22 ;  /* 0x0000b4000d057a23 */ /* 0x008fc60000010816 */
[----:B------:R-:W-:Y:S01]  /*11830*/  FMNMX.FTZ R2, R250, R2, !PT ;  /* 0x00000002fa027209 */ /* 0x000fe20007810000 */
[----:B------:R2:W3:Y:S01]  /*11840*/  MUFU.EX2 R212, R5 ;  /* 0x0000000500d47308 */ /* 0x0004e20000000800 */
[----:B------:R-:W-:Y:S02]  /*11850*/  FSEL R21, R21, RZ, P0 ;  /* 0x000000ff15157208 */ /* 0x000fe40000000000 */
[----:B------:R-:W-:-:S04]  /*11860*/  FMNMX.FTZ R2, R249, R2, !PT ;  /* 0x00000002f9027209 */ /* 0x000fc80007810000 */
[----:B------:R-:W-:-:S04]  /*11870*/  FMNMX.FTZ R2, R203, R2, !PT ;  /* 0x00000002cb027209 */ /* 0x000fc80007810000 */
[----:B------:R-:W-:Y:S02]  /*11880*/  FMNMX.FTZ R2, R202, R2, !PT ;  /* 0x00000002ca027209 */ /* 0x000fe40007810000 */
[----:B-1----:R-:W-:Y:S01]  /*11890*/  FMNMX.FTZ R166, R166, R6, !PT ;  /* 0x00000006a6a67209 */ /* 0x002fe20007810000 */
[--C-:B--2---:R-:W-:Y:S02]  /*118a0*/  FFMA.FTZ R5, R14, c[0x0][0x2d0], -R22.reuse ;  /* 0x0000b4000e057a23 */ /* 0x104fe40000010816 */
[----:B------:R-:W1:Y:S01]  /*118b0*/  SHFL.BFLY PT, R6, R2, 0x2, 0x1f ;  /* 0x0c401f0002067f89 */ /* 0x000e6200000e0000 */
[----:B---3--:R-:W-:Y:S01]  /*118c0*/  F2FP.BF16.PACK_AB R8, R212, R239 ;  /* 0x000000efd408723e */ /* 0x008fe200000010ff */
[----:B-----5:R2:W-:Y:S02]  /*118d0*/  MUFU.EX2 R165, R5 ;  /* 0x0000000500a57308 */ /* 0x0205e40000000800 */
[----:B------:R-:W3:Y:S01]  /*118e0*/  SHFL.BFLY PT, R7, R166, 0x1, 0x1f ;  /* 0x0c201f00a6077f89 */ /* 0x000ee200000e0000 */
[----:B--2---:R-:W-:-:S05]  /*118f0*/  FFMA.FTZ R5, R15, c[0x0][0x2d0], -R22 ;  /* 0x0000b4000f057a23 */ /* 0x004fca0000010816 */
[----:B------:R2:W4:Y:S01]  /*11900*/  MUFU.EX2 R233, R5 ;  /* 0x0000000500e97308 */ /* 0x0005220000000800 */
[----:B-1----:R-:W-:Y:S02]  /*11910*/  FMNMX.FTZ R2, R2, R6, !PT ;  /* 0x0000000602027209 */ /* 0x002fe40007810000 */
[----:B---3--:R-:W-:-:S03]  /*11920*/  FMNMX.FTZ R166, R166, R7, !PT ;  /* 0x00000007a6a67209 */ /* 0x008fc60007810000 */
[----:B------:R-:W1:Y:S01]  /*11930*/  SHFL.BFLY PT, R6, R2, 0x1, 0x1f ;  /* 0x0c201f0002067f89 */ /* 0x000e6200000e0000 */
[----:B------:R-:W-:Y:S01]  /*11940*/  FSETP.NEU.FTZ.AND P0, PT, R166, -INF , PT ;  /* 0xff800000a600780b */ /* 0x000fe20003f1d000 */
[----:B--2---:R-:W-:Y:S01]  /*11950*/  FFMA.FTZ R5, R16, c[0x0][0x2d0], -R21 ;  /* 0x0000b40010057a23 */ /* 0x004fe20000010815 */
[----:B------:R-:W-:Y:S02]  /*11960*/  F2FP.BF16.PACK_AB R16, R237, R238 ;  /* 0x000000eeed10723e */ /* 0x000fe400000010ff */
[----:B----4-:R-:W-:Y:S01]  /*11970*/  F2FP.BF16.PACK_AB R10, R233, R165 ;  /* 0x000000a5e90a723e */ /* 0x010fe200000010ff */
[----:B------:R2:W-:Y:S01]  /*11980*/  MUFU.EX2 R201, R5 ;  /* 0x0000000500c97308 */ /* 0x0005e20000000800 */
[----:B-1----:R-:W-:-:S05]  /*11990*/  FMNMX.FTZ R2, R2, R6, !PT ;  /* 0x0000000602027209 */ /* 0x002fca0007810000 */
[----:B------:R-:W-:Y:S02]  /*119a0*/  FMUL.FTZ R6, R2, c[0x0][0x2d0] ;  /* 0x0000b40002067a20 */ /* 0x000fe40000410000 */
[----:B--2---:R-:W-:-:S04]  /*119b0*/  FFMA.FTZ R5, R17, c[0x0][0x2d0], -R21 ;  /* 0x0000b40011057a23 */ /* 0x004fc80000010815 */
[----:B------:R1:W2:Y:S02]  /*119c0*/  MUFU.EX2 R200, R5 ;  /* 0x0000000500c87308 */ /* 0x0002a40000000800 */
[----:B-1----:R-:W-:Y:S01]  /*119d0*/  FFMA.FTZ R5, R18, c[0x0][0x2d0], -R21 ;  /* 0x0000b40012057a23 */ /* 0x002fe20000010815 */
[----:B------:R-:W-:Y:S02]  /*119e0*/  F2FP.BF16.PACK_AB R18, R245, R210 ;  /* 0x000000d2f512723e */ /* 0x000fe400000010ff */
[----:B--2---:R-:W-:-:S03]  /*119f0*/  F2FP.BF16.PACK_AB R17, R200, R201 ;  /* 0x000000c9c811723e */ /* 0x004fc600000010ff */
[----:B------:R1:W-:Y:S02]  /*11a00*/  MUFU.EX2 R251, R5 ;  /* 0x0000000500fb7308 */ /* 0x0003e40000000800 */
[----:B-1----:R-:W-:-:S06]  /*11a10*/  FFMA.FTZ R5, R19, c[0x0][0x2d0], -R21 ;  /* 0x0000b40013057a23 */ /* 0x002fcc0000010815 */
[----:B------:R1:W2:Y:S02]  /*11a20*/  MUFU.EX2 R179, R5 ;  /* 0x0000000500b37308 */ /* 0x0002a40000000800 */
[----:B-1----:R-:W-:Y:S01]  /*11a30*/  FFMA.FTZ R5, R20, c[0x0][0x2d0], -R21 ;  /* 0x0000b40014057a23 */ /* 0x002fe20000010815 */
[----:B--2---:R-:W-:Y:S01]  /*11a40*/  F2FP.BF16.PACK_AB R19, R179, R251 ;  /* 0x000000fbb313723e */ /* 0x004fe200000010ff */
[----:B------:R-:W-:-:S04]  /*11a50*/  FMUL.FTZ R20, R166, c[0x0][0x2d0] ;  /* 0x0000b400a6147a20 */ /* 0x000fc80000410000 */
[----:B------:R1:W-:Y:S01]  /*11a60*/  MUFU.EX2 R234, R5 ;  /* 0x0000000500ea7308 */ /* 0x0003e20000000800 */
[----:B------:R-:W-:Y:S01]  /*11a70*/  FSEL R20, R20, RZ, P0 ;  /* 0x000000ff14147208 */ /* 0x000fe20000000000 */
[----:B------:R-:W-:Y:S01]  /*11a80*/  HMMA.16816.F32.BF16 R100, R16, R40, RZ ;  /* 0x000000281064723c */ /* 0x000fe200000418ff */
[----:B------:R-:W-:-:S03]  /*11a90*/  FSETP.NEU.FTZ.AND P0, PT, R2, -INF , PT ;  /* 0xff8000000200780b */ /* 0x000fc60003f1d000 */
[----:B------:R-:W-:Y:S01]  /*11aa0*/  FFMA.FTZ R3, R39, c[0x0][0x2d0], -R20 ;  /* 0x0000b40027037a23 */ /* 0x000fe20000010814 */
[----:B------:R-:W-:-:S03]  /*11ab0*/  FSEL R0, R6, RZ, P0 ;  /* 0x000000ff06007208 */ /* 0x000fc60000000000 */
[----:B------:R2:W-:Y:S02]  /*11ac0*/  MUFU.EX2 R244, R3 ;  /* 0x0000000300f47308 */ /* 0x0005e40000000800 */
[----:B------:R-:W-:Y:S02]  /*11ad0*/  FFMA.FTZ R4, R36, c[0x0][0x2d0], -R0 ;  /* 0x0000b40024047a23 */ /* 0x000fe40000010800 */
[----:B-1----:R-:W-:-:S04]  /*11ae0*/  FFMA.FTZ R5, R23, c[0x0][0x2d0], -R21 ;  /* 0x0000b40017057a23 */ /* 0x002fc80000010815 */
[----:B------:R1:W3:Y:S08]  /*11af0*/  MUFU.EX2 R211, R5 ;  /* 0x0000000500d37308 */ /* 0x0002f00000000800 */
[----:B------:R4:W-:Y:S01]  /*11b00*/  MUFU.EX2 R242, R4 ;  /* 0x0000000400f27308 */ /* 0x0009e20000000800 */
[----:B--2---:R-:W-:Y:S02]  /*11b10*/  FFMA.FTZ R3, R52, c[0x0][0x2d0], -R20 ;  /* 0x0000b40034037a23 */ /* 0x004fe40000010814 */
[----:B-1----:R-:W-:-:S05]  /*11b20*/  FFMA.FTZ R5, R24, c[0x0][0x2d0], -R21 ;  /* 0x0000b40018057a23 */ /* 0x002fca0000010815 */
[----:B------:R1:W-:Y:S01]  /*11b30*/  MUFU.EX2 R236, R3 ;  /* 0x0000000300ec7308 */ /* 0x0003e20000000800 */
[----:B---3--:R-:W-:Y:S01]  /*11b40*/  F2FP.BF16.PACK_AB R9, R211, R234 ;  /* 0x000000ead309723e */ /* 0x008fe200000010ff */
[----:B----4-:R-:W-:-:S06]  /*11b50*/  FFMA.FTZ R4, R37, c[0x0][0x2d0], -R0 ;  /* 0x0000b40025047a23 */ /* 0x010fcc0000010800 */
[----:B------:R2:W-:Y:S08]  /*11b60*/  MUFU.EX2 R232, R5 ;  /* 0x0000000500e87308 */ /* 0x0005f00000000800 */
[----:B------:R-:W3:Y:S01]  /*11b70*/  MUFU.EX2 R240, R4 ;  /* 0x0000000400f07308 */ /* 0x000ee20000000800 */
[----:B-1----:R-:W-:Y:S02]  /*11b80*/  FFMA.FTZ R3, R53, c[0x0][0x2d0], -R20 ;  /* 0x0000b40035037a23 */ /* 0x002fe40000010814 */
[----:B------:R-:W1:Y:S01]  /*11b90*/  LDSM.16.MT88.4 R52, [R228+0x900] ;  /* 0x00090000e434783b */ /* 0x000e620000004200 */
[----:B--2---:R-:W-:-:S04]  /*11ba0*/  FFMA.FTZ R5, R25, c[0x0][0x2d0], -R21 ;  /* 0x0000b40019057a23 */ /* 0x004fc80000010815 */
[----:B------:R2:W4:Y:S01]  /*11bb0*/  MUFU.EX2 R23, R3 ;  /* 0x0000000300177308 */ /* 0x0005220000000800 */
[----:B---3--:R-:W-:-:S07]  /*11bc0*/  F2FP.BF16.PACK_AB R15, R240, R242 ;  /* 0x000000f2f00f723e */ /* 0x008fce00000010ff */
[----:B------:R3:W3:Y:S01]  /*11bd0*/  MUFU.EX2 R178, R5 ;  /* 0x0000000500b27308 */ /* 0x0006e20000000800 */
[----:B------:R-:W-:Y:S02]  /*11be0*/  FFMA.FTZ R4, R38, c[0x0][0x2d0], -R20 ;  /* 0x0000b40026047a23 */ /* 0x000fe40000010814 */
[----:B------:R-:W-:Y:S01]  /*11bf0*/  LDSM.16.MT88.4 R36, [R231+0x2100] ;  /* 0x00210000e724783b */ /* 0x000fe20000004200 */
[----:B--2---:R-:W-:-:S04]  /*11c00*/  FFMA.FTZ R3, R60, c[0x0][0x2d0], -R0 ;  /* 0x0000b4003c037a23 */ /* 0x004fc80000010800 */
[----:B------:R-:W2:Y:S01]  /*11c10*/  MUFU.EX2 R208, R4 ;  /* 0x0000000400d07308 */ /* 0x000ea20000000800 */
[----:B----4-:R-:W-:Y:S01]  /*11c20*/  F2FP.BF16.PACK_AB R6, R23, R236 ;  /* 0x000000ec1706723e */ /* 0x010fe200000010ff */
[----:B---3--:R-:W-:-:S06]  /*11c30*/  FFMA.FTZ R5, R26, c[0x0][0x2d0], -R20 ;  /* 0x0000b4001a057a23 */ /* 0x008fcc0000010814 */
[----:B------:R3:W-:Y:S01]  /*11c40*/  MUFU.EX2 R213, R3 ;  /* 0x0000000300d57308 */ /* 0x0007e20000000800 */
[----:B------:R-:W-:-:S07]  /*11c50*/  F2FP.BF16.PACK_AB R11, R178, R232 ;  /* 0x000000e8b20b723e */ /* 0x000fce00000010ff */
[----:B------:R4:W-:Y:S01]  /*11c60*/  MUFU.EX2 R199, R5 ;  /* 0x0000000500c77308 */ /* 0x0009e20000000800 */
[----:B--2---:R-:W-:Y:S01]  /*11c70*/  F2FP.BF16.PACK_AB R4, R244, R208 ;  /* 0x000000d0f404723e */ /* 0x004fe200000010ff */
[----:B-1----:R-:W-:Y:S01]  /*11c80*/  HMMA.16816.F32.BF16 R180, R8, R52, R100 ;  /* 0x0000003408b4723c */ /* 0x002fe20000041864 */
[----:B---3--:R-:W-:-:S05]  /*11c90*/  FFMA.FTZ R3, R61, c[0x0][0x2d0], -R0 ;  /* 0x0000b4003d037a23 */ /* 0x008fca0000010800 */
[----:B------:R1:W-:Y:S01]  /*11ca0*/  MUFU.EX2 R171, R3 ;  /* 0x0000000300ab7308 */ /* 0x0003e20000000800 */
[----:B----4-:R-:W-:Y:S02]  /*11cb0*/  FFMA.FTZ R5, R27, c[0x0][0x2d0], -R20 ;  /* 0x0000b4001b057a23 */ /* 0x010fe40000010814 */
[----:B------:R-:W2:Y:S05]  /*11cc0*/  LDSM.16.MT88.4 R24, [R229+0x100] ;  /* 0x00010000e518783b */ /* 0x000eaa0000004200 */
[----:B------:R3:W4:Y:S01]  /*11cd0*/  MUFU.EX2 R198, R5 ;  /* 0x0000000500c67308 */ /* 0x0007220000000800 */
[----:B-1----:R-:W-:-:S07]  /*11ce0*/  FFMA.FTZ R3, R62, c[0x0][0x2d0], -R0 ;  /* 0x0000b4003e037a23 */ /* 0x002fce0000010800 */
[----:B------:R1:W-:Y:S01]  /*11cf0*/  MUFU.EX2 R235, R3 ;  /* 0x0000000300eb7308 */ /* 0x0003e20000000800 */
[----:B---3--:R-:W-:Y:S01]  /*11d00*/  FFMA.FTZ R5, R28, c[0x0][0x2d0], -R20 ;  /* 0x0000b4001c057a23 */ /* 0x008fe20000010814 */
[----:B----4-:R-:W-:-:S06]  /*11d10*/  F2FP.BF16.PACK_AB R12, R198, R199 ;  /* 0x000000c7c60c723e */ /* 0x010fcc00000010ff */
[----:B------:R3:W-:Y:S01]  /*11d20*/  MUFU.EX2 R248, R5 ;  /* 0x0000000500f87308 */ /* 0x0007e20000000800 */
[----:B-1----:R-:W-:Y:S02]  /*11d30*/  FFMA.FTZ R3, R63, c[0x0][0x2d0], -R0 ;  /* 0x0000b4003f037a23 */ /* 0x002fe40000010800 */
[----:B------:R-:W-:Y:S05]  /*11d40*/  LDSM.16.MT88.4 R60, [R230+0x900] ;  /* 0x00090000e63c783b */ /* 0x000fea0000004200 */
[----:B------:R-:W1:Y:S01]  /*11d50*/  MUFU.EX2 R204, R3 ;  /* 0x0000000300cc7308 */ /* 0x000e620000000800 */
[----:B---3--:R-:W-:Y:S01]  /*11d60*/  FFMA.FTZ R5, R29, c[0x0][0x2d0], -R20 ;  /* 0x0000b4001d057a23 */ /* 0x008fe20000010814 */
[----:B--2---:R-:W-:Y:S06]  /*11d70*/  HMMA.16816.F32.BF16 R92, R16, R24, RZ ;  /* 0x00000018105c723c */ /* 0x004fec00000418ff */
[----:B------:R2:W3:Y:S01]  /*11d80*/  MUFU.EX2 R205, R5 ;  /* 0x0000000500cd7308 */ /* 0x0004e20000000800 */
[----:B-1----:R-:W-:Y:S01]  /*11d90*/  F2FP.BF16.PACK_AB R7, R204, R235 ;  /* 0x000000ebcc07723e */ /* 0x002fe200000010ff */
[----:B--2---:R-:W-:Y:S01]  /*11da0*/  FFMA.FTZ R5, R30, c[0x0][0x2d0], -R0 ;  /* 0x0000b4001e057a23 */ /* 0x004fe20000010800 */
[----:B---3--:R-:W-:-:S05]  /*11db0*/  F2FP.BF16.PACK_AB R14, R205, R248 ;  /* 0x000000f8cd0e723e */ /* 0x008fca00000010ff */
[----:B------:R1:W-:Y:S02]  /*11dc0*/  MUFU.EX2 R197, R5 ;  /* 0x0000000500c57308 */ /* 0x0003e40000000800 */
[----:B-1----:R-:W-:Y:S02]  /*11dd0*/  FFMA.FTZ R5, R31, c[0x0][0x2d0], -R0 ;  /* 0x0000b4001f057a23 */ /* 0x002fe40000010800 */
[----:B------:R-:W1:Y:S04]  /*11de0*/  LDSM.16.MT88.4 R28, [R229+0x900] ;  /* 0x00090000e51c783b */ /* 0x000e680000004200 */
[----:B------:R-:W2:Y:S02]  /*11df0*/  MUFU.EX2 R196, R5 ;  /* 0x0000000500c47308 */ /* 0x000ea40000000800 */
[----:B--2---:R-:W-:-:S02]  /*11e00*/  F2FP.BF16.PACK_AB R13, R196, R197 ;  /* 0x000000c5c40d723e */ /* 0x004fc400000010ff */
[----:B------:R-:W-:-:S05]  /*11e10*/  F2FP.BF16.PACK_AB R5, R171, R213 ;  /* 0x000000d5ab05723e */ /* 0x000fca00000010ff */
[C---:B------:R-:W-:Y:S08]  /*11e20*/  HMMA.16816.F32.BF16 R140, R12.reuse, R56, RZ ;  /* 0x000000380c8c723c */ /* 0x040ff000000418ff */
[C---:B------:R-:W-:Y:S08]  /*11e30*/  HMMA.16816.F32.BF16 R104, R12.reuse, R32, RZ ;  /* 0x000000200c68723c */ /* 0x040ff000000418ff */
[----:B------:R-:W-:Y:S08]  /*11e40*/  HMMA.16816.F32.BF16 R116, R12, R58, RZ ;  /* 0x0000003a0c74723c */ /* 0x000ff000000418ff */
[C---:B------:R-:W-:Y:S08]  /*11e50*/  HMMA.16816.F32.BF16 R216, R4.reuse, R44, R140 ;  /* 0x0000002c04d8723c */ /* 0x040ff0000004188c */
[----:B------:R-:W-:Y:S08]  /*11e60*/  HMMA.16816.F32.BF16 R104, R4, R80, R104 ;  /* 0x000000500468723c */ /* 0x000ff00000041868 */
[C---:B------:R-:W-:Y:S08]  /*11e70*/  HMMA.16816.F32.BF16 R96, R12.reuse, R40, RZ ;  /* 0x000000280c60723c */ /* 0x040ff000000418ff */
[----:B------:R-:W-:Y:S01]  /*11e80*/  IMAD.MOV.U32 R223, RZ, RZ, R219 ;  /* 0x000000ffffdf7224 */ /* 0x000fe200078e00db */
[----:B------:R-:W-:Y:S01]  /*11e90*/  HMMA.16816.F32.BF16 R120, R12, R70, RZ ;  /* 0x000000460c78723c */ /* 0x000fe200000418ff */
[----:B------:R-:W-:Y:S01]  /*11ea0*/  IMAD.MOV.U32 R226, RZ, RZ, R216 ;  /* 0x000000ffffe27224 */ /* 0x000fe200078e00d8 */
[----:B------:R-:W-:Y:S01]  /*11eb0*/  MOV R224, R218 ;  /* 0x000000da00e07202 */ /* 0x000fe20000000f00 */
[----:B------:R-:W-:-:S04]  /*11ec0*/  IMAD.MOV.U32 R225, RZ, RZ, R217 ;  /* 0x000000ffffe17224 */ /* 0x000fc800078e00d9 */
[----:B------:R-:W-:Y:S01]  /*11ed0*/  MOV R222, R104 ;  /* 0x0000006800de7202 */ /* 0x000fe20000000f00 */
[----:B------:R-:W-:Y:S01]  /*11ee0*/  IMAD.MOV.U32 R221, RZ, RZ, R105 ;  /* 0x000000ffffdd7224 */ /* 0x000fe200078e0069 */
[----:B------:R-:W-:Y:S01]  /*11ef0*/  MOV R219, R107 ;  /* 0x0000006b00db7202 */ /* 0x000fe20000000f00 */
[----:B------:R-:W-:Y:S01]  /*11f00*/  IMAD.MOV.U32 R220, RZ, RZ, R106 ;  /* 0x000000ffffdc7224 */ /* 0x000fe200078e006a */
[----:B-1----:R-:W-:Y:S08]  /*11f10*/  HMMA.16816.F32.BF16 R192, R8, R28, R92 ;  /* 0x0000001c08c0723c */ /* 0x002ff0000004185c */
[----:B------:R-:W-:Y:S08]  /*11f20*/  HMMA.16816.F32.BF16 R104, R4, R46, R116 ;  /* 0x0000002e0468723c */ /* 0x000ff00000041874 */
[----:B------:R-:W-:Y:S08]  /*11f30*/  HMMA.16816.F32.BF16 R108, R12, R38, RZ ;  /* 0x000000260c6c723c */ /* 0x000ff000000418ff */
[----:B------:R-:W-:Y:S08]  /*11f40*/  HMMA.16816.F32.BF16 R92, R16, R72, RZ ;  /* 0x00000048105c723c */ /* 0x000ff000000418ff */
[----:B------:R-:W-:Y:S01]  /*11f50*/  HMMA.16816.F32.BF16 R88, R12, R24, RZ ;  /* 0x000000180c58723c */ /* 0x000fe200000418ff */
[----:B------:R-:W-:Y:S01]  /*11f60*/  IMAD.MOV.U32 R3, RZ, RZ, R106 ;  /* 0x000000ffff037224 */ /* 0x000fe200078e006a */
[----:B------:R-:W-:-:S05]  /*11f70*/  MOV R227, R107 ;  /* 0x0000006b00e37202 */ /* 0x000fca0000000f00 */
[----:B------:R-:W-:Y:S01]  /*11f80*/  IMAD.MOV.U32 R24, RZ, RZ, R105 ;  /* 0x000000ffff187224 */ /* 0x000fe200078e0069 */
[----:B------:R-:W-:Y:S08]  /*11f90*/  HMMA.16816.F32.BF16 R184, R4, R52, R96 ;  /* 0x0000003404b8723c */ /* 0x000ff00000041860 */
[C---:B------:R-:W-:Y:S08]  /*11fa0*/  HMMA.16816.F32.BF16 R100, R12.reuse, R34, RZ ;  /* 0x000000220c64723c */ /* 0x040ff000000418ff */
[-C--:B------:R-:W-:Y:S08]  /*11fb0*/  HMMA.16816.F32.BF16 R152, R12, R76.reuse, RZ ;  /* 0x0000004c0c98723c */ /* 0x080ff000000418ff */
[----:B------:R-:W-:Y:S08]  /*11fc0*/  HMMA.16816.F32.BF16 R96, R16, R76, RZ ;  /* 0x0000004c1060723c */ /* 0x000ff000000418ff */
[C---:B------:R-:W-:Y:S08]  /*11fd0*/  HMMA.16816.F32.BF16 R148, R12.reuse, R72, RZ ;  /* 0x000000480c94723c */ /* 0x040ff000000418ff */
[C---:B------:R-:W-:Y:S08]  /*11fe0*/  HMMA.16816.F32.BF16 R144, R12.reuse, R68, RZ ;  /* 0x000000440c90723c */ /* 0x040ff000000418ff */
[C---:B------:R-:W-:Y:S08]  /*11ff0*/  HMMA.16816.F32.BF16 R112, R12.reuse, R36, RZ ;  /* 0x000000240c70723c */ /* 0x040ff000000418ff */
[C---:B------:R-:W-:Y:S08]  /*12000*/  HMMA.16816.F32.BF16 R136, R12.reuse, R42, RZ ;  /* 0x0000002a0c88723c */ /* 0x040ff000000418ff */
[C---:B------:R-:W-:Y:S08]  /*12010*/  HMMA.16816.F32.BF16 R132, R12.reuse, R26, RZ ;  /* 0x0000001a0c84723c */ /* 0x040ff000000418ff */
[C---:B------:R-:W-:Y:S08]  /*12020*/  HMMA.16816.F32.BF16 R128, R12.reuse, R78, RZ ;  /* 0x0000004e0c80723c */ /* 0x040ff000000418ff */
[----:B------:R-:W-:Y:S08]  /*12030*/  HMMA.16816.F32.BF16 R124, R12, R74, RZ ;  /* 0x0000004a0c7c723c */ /* 0x000ff000000418ff */
[C---:B------:R-:W-:Y:S07]  /*12040*/  HMMA.16816.F32.BF16 R140, R4.reuse, R50, R120 ;  /* 0x00000032048c723c */ /* 0x040fee0000041878 */
[----:B------:R-:W-:Y:S01]  /*12050*/  IMAD.MOV.U32 R123, RZ, RZ, R104 ;  /* 0x000000ffff7b7224 */ /* 0x000fe200078e0068 */
[C---:B------:R-:W-:Y:S07]  /*12060*/  HMMA.16816.F32.BF16 R188, R4.reuse, R28, R88 ;  /* 0x0000001c04bc723c */ /* 0x040fee0000041858 */
[----:B------:R-:W-:Y:S01]  /*12070*/  MOV R29, R213 ;  /* 0x000000d5001d7202 */ /* 0x000fe20000000f00 */
[----:B------:R-:W-:Y:S01]  /*12080*/  HMMA.16816.F32.BF16 R104, R4, R86, R108 ;  /* 0x000000560468723c */ /* 0x000fe2000004186c */
[----:B------:R-:W-:-:S07]  /*12090*/  IMAD.MOV.U32 R28, RZ, RZ, R212 ;  /* 0x000000ffff1c7224 */ /* 0x000fce00078e00d4 */
[----:B------:R-:W-:Y:S07]  /*120a0*/  HMMA.16816.F32.BF16 R108, R8, R60, R92 ;  /* 0x0000003c086c723c */ /* 0x000fee000004185c */
[----:B------:R-:W-:Y:S01]  /*120b0*/  IMAD.MOV.U32 R95, RZ, RZ, R3 ;  /* 0x000000ffff5f7224 */ /* 0x000fe200078e0003 */
[----:B------:R-:W-:Y:S01]  /*120c0*/  HMMA.16816.F32.BF16 R212, R4, R82, R100 ;  /* 0x0000005204d4723c */ /* 0x000fe20000041864 */
[----:B------:R-:W-:Y:S01]  /*120d0*/  FFMA.FTZ R3, R161, c[0x0][0x2d0], -R22 ;  /* 0x0000b400a1037a23 */ /* 0x000fe20000010816 */
[----:B------:R-:W-:Y:S01]  /*120e0*/  MOV R92, R165 ;  /* 0x000000a5005c7202 */ /* 0x000fe20000000f00 */
[----:B------:R-:W-:Y:S01]  /*120f0*/  IMAD.MOV.U32 R94, RZ, RZ, R24 ;  /* 0x000000ffff5e7224 */ /* 0x000fe200078e0018 */
[----:B------:R-:W-:Y:S01]  /*12100*/  MOV R93, R204 ;  /* 0x000000cc005d7202 */ /* 0x000fe20000000f00 */
[----:B------:R-:W-:-:S03]  /*12110*/  IMAD.MOV.U32 R161, RZ, RZ, R221 ;  /* 0x000000ffffa17224 */ /* 0x000fc600078e00dd */
[----:B------:R-:W-:Y:S01]  /*12120*/  HMMA.16816.F32.BF16 R152, R4, R64, R152 ;  /* 0x000000400498723c */ /* 0x000fe20000041898 */
[----:B------:R-:W-:Y:S01]  /*12130*/  IMAD.MOV.U32 R122, RZ, RZ, R105 ;  /* 0x000000ffff7a7224 */ /* 0x000fe200078e0069 */
[----:B------:R-:W-:Y:S01]  /*12140*/  MOV R121, R106 ;  /* 0x0000006a00797202 */ /* 0x000fe20000000f00 */
[----:B------:R-:W-:Y:S02]  /*12150*/  IMAD.MOV.U32 R120, RZ, RZ, R107 ;  /* 0x000000ffff787224 */ /* 0x000fe400078e006b */
[----:B------:R-:W-:-:S03]  /*12160*/  IMAD.MOV.U32 R53, RZ, RZ, R104 ;  /* 0x000000ffff357224 */ /* 0x000fc600078e0068 */
[----:B------:R-:W-:Y:S07]  /*12170*/  HMMA.16816.F32.BF16 R100, R8, R64, R96 ;  /* 0x000000400864723c */ /* 0x000fee0000041860 */
[----:B------:R-:W-:Y:S01]  /*12180*/  IMAD.MOV.U32 R64, RZ, RZ, R206 ;  /* 0x000000ffff407224 */ /* 0x000fe200078e00ce */
[----:B------:R-:W-:Y:S01]  /*12190*/  HMMA.16816.F32.BF16 R12, R16, R56, RZ ;  /* 0x00000038100c723c */ /* 0x000fe200000418ff */
[----:B------:R1:W-:Y:S01]  /*121a0*/  MUFU.EX2 R206, R3 ;  /* 0x0000000300ce7308 */ /* 0x0003e20000000800 */
[----:B------:R-:W-:-:S06]  /*121b0*/  IMAD.MOV.U32 R65, RZ, RZ, R209 ;  /* 0x000000ffff417224 */ /* 0x000fcc00078e00d1 */
[----:B------:R-:W-:Y:S07]  /*121c0*/  HMMA.16816.F32.BF16 R88, R16, R68, RZ ;  /* 0x000000441058723c */ /* 0x000fee00000418ff */
[----:B------:R-:W-:Y:S01]  /*121d0*/  MOV R68, R210 ;  /* 0x000000d200447202 */ /* 0x000fe20000000f00 */
[----:B------:R-:W-:Y:S01]  /*121e0*/  IMAD.MOV.U32 R69, RZ, RZ, R211 ;  /* 0x000000ffff457224 */ /* 0x000fe200078e00d3 */
[----:B------:R-:W-:Y:S01]  /*121f0*/  HMMA.16816.F32.BF16 R148, R4, R60, R148 ;  /* 0x0000003c0494723c */ /* 0x000fe20000041894 */
[----:B-1----:R-:W-:-:S02]  /*12200*/  FFMA.FTZ R3, R160, c[0x0][0x2d0], -R22 ;  /* 0x0000b400a0037a23 */ /* 0x002fc40000010816 */
[----:B------:R-:W-:Y:S02]  /*12210*/  IMAD.MOV.U32 R160, RZ, RZ, R222 ;  /* 0x000000ffffa07224 */ /* 0x000fe400078e00de */
[----:B------:R1:W-:Y:S02]  /*12220*/  MUFU.EX2 R209, R3 ;  /* 0x0000000300d17308 */ /* 0x0003e40000000800 */
[----:B------:R-:W-:Y:S01]  /*12230*/  IMAD.MOV.U32 R61, RZ, RZ, R65 ;  /* 0x000000ffff3d7224 */ /* 0x000fe200078e0041 */
[----:B------:R-:W-:Y:S01]  /*12240*/  HMMA.16816.F32.BF16 R144, R4, R48, R144 ;  /* 0x000000300490723c */ /* 0x000fe20000041890 */
[----:B------:R-:W-:Y:S01]  /*12250*/  IMAD.MOV.U32 R60, RZ, RZ, R68 ;  /* 0x000000ffff3c7224 */ /* 0x000fe200078e0044 */
[----:B------:R-:W-:-:S06]  /*12260*/  MOV R68, R178 ;  /* 0x000000b200447202 */ /* 0x000fcc0000000f00 */
[----:B------:R-:W-:Y:S01]  /*12270*/  HMMA.16816.F32.BF16 R112, R4, R84, R112 ;  /* 0x000000540470723c */ /* 0x000fe20000041870 */
[----:B-1----:R-:W-:Y:S02]  /*12280*/  FFMA.FTZ R3, R159, c[0x0][0x2d0], -R22 ;  /* 0x0000b4009f037a23 */ /* 0x002fe40000010816 */
[----:B------:R-:W-:-:S05]  /*12290*/  IMAD.MOV.U32 R159, RZ, RZ, R61 ;  /* 0x000000ffff9f7224 */ /* 0x000fca00078e003d */
[C---:B------:R-:W-:Y:S01]  /*122a0*/  HMMA.16816.F32.BF16 R136, R4.reuse, R54, R136 ;  /* 0x000000360488723c */ /* 0x040fe20000041888 */
[----:B------:R1:W-:Y:S07]  /*122b0*/  MUFU.EX2 R210, R3 ;  /* 0x0000000300d27308 */ /* 0x0003ee0000000800 */
[C---:B------:R-:W-:Y:S08]  /*122c0*/  HMMA.16816.F32.BF16 R132, R4.reuse, R30, R132 ;  /* 0x0000001e0484723c */ /* 0x040ff00000041884 */
[----:B------:R-:W-:Y:S01]  /*122d0*/  HMMA.16816.F32.BF16 R128, R4, R66, R128 ;  /* 0x000000420480723c */ /* 0x000fe20000041880 */
[----:B-1----:R-:W-:Y:S01]  /*122e0*/  FFMA.FTZ R3, R157, c[0x0][0x2d0], -R22 ;  /* 0x0000b4009d037a23 */ /* 0x002fe20000010816 */
[----:B------:R-:W-:Y:S01]  /*122f0*/  MOV R217, R114 ;  /* 0x0000007200d97202 */ /* 0x000fe20000000f00 */
[----:B------:R-:W-:-:S02]  /*12300*/  IMAD.MOV.U32 R218, RZ, RZ, R113 ;  /* 0x000000ffffda7224 */ /* 0x000fc400078e0071 */
[----:B------:R1:W-:Y:S01]  /*12310*/  MUFU.EX2 R211, R3 ;  /* 0x0000000300d37308 */ /* 0x0003e20000000800 */
[----:B------:R-:W-:Y:S02]  /*12320*/  IMAD.MOV.U32 R216, RZ, RZ, R115 ;  /* 0x000000ffffd87224 */ /* 0x000fe400078e0073 */
[----:B------:R-:W-:Y:S01]  /*12330*/  HMMA.16816.F32.BF16 R124, R4, R62, R124 ;  /* 0x0000003e047c723c */ /* 0x000fe2000004187c */
[----:B------:R-:W-:-:S07]  /*12340*/  IMAD.MOV.U32 R52, RZ, RZ, R112 ;  /* 0x000000ffff347224 */ /* 0x000fce00078e0070 */
[----:B------:R-:W-:Y:S01]  /*12350*/  HMMA.16816.F32.BF16 R76, R16, R78, RZ ;  /* 0x0000004e104c723c */ /* 0x000fe200000418ff */
[----:B-1----:R-:W-:-:S07]  /*12360*/  FFMA.FTZ R3, R164, c[0x0][0x2d0], -R21 ;  /* 0x0000b400a4037a23 */ /* 0x002fce0000010815 */
[----:B------:R-:W-:Y:S01]  /*12370*/  HMMA.16816.F32.BF16 R4, R16, R32, RZ ;  /* 0x000000201004723c */ /* 0x000fe200000418ff */
[----:B------:R1:W-:Y:S07]  /*12380*/  MUFU.EX2 R165, R3 ;  /* 0x0000000300a57308 */ /* 0x0003ee0000000800 */
[----:B------:R-:W-:Y:S08]  /*12390*/  HMMA.16816.F32.BF16 R116, R8, R44, R12 ;  /* 0x0000002c0874723c */ /* 0x000ff0000004180c */
[----:B------:R-:W-:Y:S01]  /*123a0*/  HMMA.16816.F32.BF16 R12, R16, R36, RZ ;  /* 0x00000024100c723c */ /* 0x000fe200000418ff */
[----:B-1----:R-:W-:-:S02]  /*123b0*/  FFMA.FTZ R3, R163, c[0x0][0x2d0], -R21 ;  /* 0x0000b400a3037a23 */ /* 0x002fc40000010815 */
[----:B------:R-:W-:Y:S02]  /*123c0*/  IMAD.MOV.U32 R163, RZ, RZ, R219 ;  /* 0x000000ffffa37224 */ /* 0x000fe400078e00db */
[----:B------:R1:W-:Y:S03]  /*123d0*/  MUFU.EX2 R204, R3 ;  /* 0x0000000300cc7308 */ /* 0x0003e60000000800 */
[C---:B------:R-:W-:Y:S07]  /*123e0*/  HMMA.16816.F32.BF16 R104, R8.reuse, R48, R88 ;  /* 0x000000300868723c */ /* 0x040fee0000041858 */
[----:B------:R-:W-:Y:S01]  /*123f0*/  IMAD.MOV.U32 R89, RZ, RZ, R29 ;  /* 0x000000ffff597224 */ /* 0x000fe200078e001d */
[----:B------:R-:W-:Y:S01]  /*12400*/  MOV R29, R208 ;  /* 0x000000d0001d7202 */ /* 0x000fe20000000f00 */
[----:B------:R-:W-:Y:S01]  /*12410*/  HMMA.16816.F32.BF16 R76, R8, R66, R76 ;  /* 0x00000042084c723c */ /* 0x000fe2000004184c */
[----:B------:R-:W-:Y:S01]  /*12420*/  IMAD.MOV.U32 R90, RZ, RZ, R28 ;  /* 0x000000ffff5a7224 */ /* 0x000fe200078e001c */
[----:B------:R-:W-:Y:S01]  /*12430*/  MOV R91, R69 ;  /* 0x00000045005b7202 */ /* 0x000fe20000000f00 */
[----:B------:R-:W-:-:S02]  /*12440*/  IMAD.MOV.U32 R28, RZ, RZ, R205 ;  /* 0x000000ffff1c7224 */ /* 0x000fc400078e00cd */
[----:B-1----:R-:W-:Y:S02]  /*12450*/  FFMA.FTZ R3, R158, c[0x0][0x2d0], -R21 ;  /* 0x0000b4009e037a23 */ /* 0x002fe40000010815 */
[----:B------:R-:W-:Y:S01]  /*12460*/  IMAD.MOV.U32 R158, RZ, RZ, R207 ;  /* 0x000000ffff9e7224 */ /* 0x000fe200078e00cf */
[----:B------:R-:W-:Y:S01]  /*12470*/  HMMA.16816.F32.BF16 R96, R8, R80, R4 ;  /* 0x000000500860723c */ /* 0x000fe20000041804 */
[----:B------:R1:W-:Y:S01]  /*12480*/  MUFU.EX2 R207, R3 ;  /* 0x0000000300cf7308 */ /* 0x0003e20000000800 */
[----:B------:R-:W-:Y:S02]  /*12490*/  IMAD.MOV.U32 R88, RZ, RZ, R179 ;  /* 0x000000ffff587224 */ /* 0x000fe400078e00b3 */
[----:B------:R-:W-:-:S04]  /*124a0*/  IMAD.MOV.U32 R69, RZ, RZ, R177 ;  /* 0x000000ffff457224 */ /* 0x000fc800078e00b1 */
[C---:B------:R-:W-:Y:S08]  /*124b0*/  HMMA.16816.F32.BF16 R4, R16.reuse, R70, RZ ;  /* 0x000000461004723c */ /* 0x040ff000000418ff */
[----:B------:R-:W-:Y:S01]  /*124c0*/  HMMA.16816.F32.BF16 R40, R16, R42, RZ ;  /* 0x0000002a1028723c */ /* 0x000fe200000418ff */
[----:B-1----:R-:W-:Y:S02]  /*124d0*/  FFMA.FTZ R3, R156, c[0x0][0x2d0], -R21 ;  /* 0x0000b4009c037a23 */ /* 0x002fe40000010815 */
[----:B------:R-:W-:Y:S01]  /*124e0*/  IMAD.MOV.U32 R156, RZ, RZ, R92 ;  /* 0x000000ffff9c7224 */ /* 0x000fe200078e005c */
[----:B------:R-:W-:Y:S01]  /*124f0*/  MOV R92, R64 ;  /* 0x00000040005c7202 */ /* 0x000fe20000000f00 */
[----:B------:R1:W-:Y:S03]  /*12500*/  MUFU.EX2 R208, R3 ;  /* 0x0000000300d07308 */ /* 0x0003e60000000800 */
[----:B------:R-:W-:Y:S01]  /*12510*/  HMMA.16816.F32.BF16 R112, R8, R84, R12 ;  /* 0x000000540870723c */ /* 0x000fe2000004180c */
[----:B------:R-:W2:Y:S01]  /*12520*/  LDSM.16.MT88.4 R12, [R228+0x1100] ;  /* 0x00110000e40c783b */ /* 0x000ea20000004200 */
[----:B------:R-:W-:-:S06]  /*12530*/  MOV R157, R92 ;  /* 0x0000005c009d7202 */ /* 0x000fcc0000000f00 */
[----:B------:R-:W-:Y:S01]  /*12540*/  HMMA.16816.F32.BF16 R24, R16, R26, RZ ;  /* 0x0000001a1018723c */ /* 0x000fe200000418ff */
[----:B-1----:R-:W-:-:S07]  /*12550*/  FFMA.FTZ R3, R172, c[0x0][0x2d0], -R20 ;  /* 0x0000b400ac037a23 */ /* 0x002fce0000010814 */
[C---:B------:R-:W-:Y:S01]  /*12560*/  HMMA.16816.F32.BF16 R72, R16.reuse, R74, RZ ;  /* 0x0000004a1048723c */ /* 0x040fe200000418ff */
[----:B------:R1:W-:Y:S07]  /*12570*/  MUFU.EX2 R66, R3 ;  /* 0x0000000300427308 */ /* 0x0003ee0000000800 */
[C---:B------:R-:W-:Y:S08]  /*12580*/  HMMA.16816.F32.BF16 R56, R16.reuse, R58, RZ ;  /* 0x0000003a1038723c */ /* 0x040ff000000418ff */
[----:B------:R-:W-:Y:S01]  /*12590*/  HMMA.16816.F32.BF16 R36, R16, R38, RZ ;  /* 0x000000261024723c */ /* 0x000fe200000418ff */
[----:B-1----:R-:W-:-:S04]  /*125a0*/  FFMA.FTZ R3, R170, c[0x0][0x2d0], -R20 ;  /* 0x0000b400aa037a23 */ /* 0x002fc80000010814 */
[----:B------:R1:W3:Y:S03]  /*125b0*/  MUFU.EX2 R164, R3 ;  /* 0x0000000300a47308 */ /* 0x0002e60000000800 */
[----:B------:R-:W-:Y:S08]  /*125c0*/  HMMA.16816.F32.BF16 R16, R16, R34, RZ ;  /* 0x000000221010723c */ /* 0x000ff000000418ff */
[----:B------:R-:W-:Y:S01]  /*125d0*/  HMMA.16816.F32.BF16 R48, R8, R50, R4 ;  /* 0x000000320830723c */ /* 0x000fe20000041804 */
[----:B-1----:R-:W-:-:S06]  /*125e0*/  FFMA.FTZ R3, R169, c[0x0][0x2d0], -R20 ;  /* 0x0000b400a9037a23 */ /* 0x002fcc0000010814 */
[----:B------:R-:W-:Y:S01]  /*125f0*/  FFMA.FTZ R4, R162, c[0x0][0x2d0], -R20 ;  /* 0x0000b400a2047a23 */ /* 0x000fe20000010814 */
[----:B------:R-:W-:Y:S01]  /*12600*/  HMMA.16816.F32.BF16 R40, R8, R54, R40 ;  /* 0x000000360828723c */ /* 0x000fe20000041828 */
[----:B------:R1:W-:Y:S01]  /*12610*/  MUFU.EX2 R170, R3 ;  /* 0x0000000300aa7308 */ /* 0x0003e20000000800 */
[----:B------:R-:W-:-:S06]  /*12620*/  MOV R162, R220 ;  /* 0x000000dc00a27202 */ /* 0x000fcc0000000f00 */
[C---:B------:R-:W-:Y:S01]  /*12630*/  HMMA.16816.F32.BF16 R24, R8.reuse, R30, R24 ;  /* 0x0000001e0818723c */ /* 0x040fe20000041818 */
[----:B------:R3:W4:Y:S07]  /*12640*/  MUFU.EX2 R205, R4 ;  /* 0x0000000400cd7308 */ /* 0x00072e0000000800 */
[----:B------:R-:W-:Y:S01]  /*12650*/  HMMA.16816.F32.BF16 R72, R8, R62, R72 ;  /* 0x0000003e0848723c */ /* 0x000fe20000041848 */
[----:B-1----:R-:W-:-:S04]  /*12660*/  FFMA.FTZ R3, R176, c[0x0][0x2d0], -R0 ;  /* 0x0000b400b0037a23 */ /* 0x002fc80000010800 */
[----:B------:R1:W-:Y:S03]  /*12670*/  MUFU.EX2 R64, R3 ;  /* 0x0000000300407308 */ /* 0x0003e60000000800 */
[----:B------:R-:W-:Y:S01]  /*12680*/  HMMA.16816.F32.BF16 R56, R8, R46, R56 ;  /* 0x0000002e0838723c */ /* 0x000fe20000041838 */
[----:B---3--:R-:W-:Y:S02]  /*12690*/  F2FP.BF16.PACK_AB R4, R164, R66 ;  /* 0x00000042a404723e */ /* 0x008fe400000010ff */
[----:B----4-:R-:W-:-:S05]  /*126a0*/  F2FP.BF16.PACK_AB R6, R205, R170 ;  /* 0x000000aacd06723e */ /* 0x010fca00000010ff */
[----:B------:R-:W-:Y:S01]  /*126b0*/  HMMA.16816.F32.BF16 R36, R8, R86, R36 ;  /* 0x000000560824723c */ /* 0x000fe20000041824 */
[----:B-1----:R-:W-:-:S07]  /*126c0*/  FFMA.FTZ R3, R175, c[0x0][0x2d0], -R0 ;  /* 0x0000b400af037a23 */ /* 0x002fce0000010800 */
[----:B------:R-:W-:Y:S01]  /*126d0*/  HMMA.16816.F32.BF16 R80, R8, R82, R16 ;  /* 0x000000520850723c */ /* 0x000fe20000041810 */
[----:B------:R1:W3:Y:S01]  /*126e0*/  MUFU.EX2 R65, R3 ;  /* 0x0000000300417308 */ /* 0x0002e20000000800 */
[----:B------:R-:W4:Y:S05]  /*126f0*/  LDSM.16.MT88.4 R16, [R229+0x1100] ;  /* 0x00110000e510783b */ /* 0x000f2a0000004200 */
[----:B------:R-:W-:Y:S02]  /*12700*/  F2FP.BF16.PACK_AB R8, R209, R206 ;  /* 0x000000ced108723e */ /* 0x000fe400000010ff */
[----:B------:R-:W-:Y:S02]  /*12710*/  F2FP.BF16.PACK_AB R9, R204, R165 ;  /* 0x000000a5cc09723e */ /* 0x000fe400000010ff */
[----:B------:R-:W-:-:S02]  /*12720*/  F2FP.BF16.PACK_AB R10, R211, R210 ;  /* 0x000000d2d30a723e */ /* 0x000fc400000010ff */
[----:B------:R-:W-:Y:S01]  /*12730*/  F2FP.BF16.PACK_AB R11, R208, R207 ;  /* 0x000000cfd00b723e */ /* 0x000fe200000010ff */
[----:B-1----:R-:W-:Y:S01]  /*12740*/  FFMA.FTZ R3, R174, c[0x0][0x2d0], -R0 ;  /* 0x0000b400ae037a23 */ /* 0x002fe20000010800 */
[----:B---3--:R-:W-:-:S05]  /*12750*/  F2FP.BF16.PACK_AB R5, R65, R64 ;  /* 0x000000404105723e */ /* 0x008fca00000010ff */
[----:B--2---:R-:W-:Y:S01]  /*12760*/  HMMA.16816.F32.BF16 R176, R8, R12, R180 ;  /* 0x0000000c08b0723c */ /* 0x004fe200000418b4 */
[----:B------:R1:W-:Y:S02]  /*12770*/  MUFU.EX2 R67, R3 ;  /* 0x0000000300437308 */ /* 0x0003e40000000800 */
[----:B-1----:R-:W-:-:S06]  /*12780*/  FFMA.FTZ R3, R173, c[0x0][0x2d0], -R0 ;  /* 0x0000b400ad037a23 */ /* 0x002fcc0000010800 */
[----:B------:R-:W1:Y:S02]  /*12790*/  MUFU.EX2 R169, R3 ;  /* 0x0000000300a97308 */ /* 0x000e640000000800 */
[----:B-1----:R-:W-:Y:S01]  /*127a0*/  F2FP.BF16.PACK_AB R7, R169, R67 ;  /* 0x00000043a907723e */ /* 0x002fe200000010ff */
[----:B------:R-:W-:-:S06]  /*127b0*/  IMAD.MOV.U32 R3, RZ, RZ, R69 ;  /* 0x000000ffff037224 */ /* 0x000fcc00078e0045 */
[C---:B------:R-:W-:Y:S07]  /*127c0*/  HMMA.16816.F32.BF16 R172, R4.reuse, R12, R184 ;  /* 0x0000000c04ac723c */ /* 0x040fee00000418b8 */
[----:B------:R-:W-:Y:S01]  /*127d0*/  IMAD.MOV.U32 R185, RZ, RZ, R28 ;  /* 0x000000ffffb97224 */ /* 0x000fe200078e001c */
[----:B------:R-:W-:Y:S01]  /*127e0*/  MOV R184, R29 ;  /* 0x0000001d00b87202 */ /* 0x000fe20000000f00 */
[----:B------:R-:W-:Y:S01]  /*127f0*/  HMMA.16816.F32.BF16 R180, R4, R14, R136 ;  /* 0x0000000e04b4723c */ /* 0x000fe20000041888 */
[----:B------:R-:W-:Y:S01]  /*12800*/  MOV R186, R68 ;  /* 0x0000004400ba7202 */ /* 0x000fe20000000f00 */
[----:B------:R-:W-:-:S05]  /*12810*/  IMAD.MOV.U32 R187, RZ, RZ, R88 ;  /* 0x000000ffffbb7224 */ /* 0x000fca00078e0058 */
[----:B------:R-:W-:Y:S01]  /*12820*/  MOV R136, R226 ;  /* 0x000000e200887202 */ /* 0x000fe20000000f00 */
[----:B------:R-:W-:Y:S01]  /*12830*/  HMMA.16816.F32.BF16 R28, R8, R14, R40 ;  /* 0x0000000e081c723c */ /* 0x000fe20000041828 */
[----:B------:R-:W1:Y:S01]  /*12840*/  LDSM.16.MT88.4 R12, [R231+0x1100] ;  /* 0x00110000e70c783b */ /* 0x000e620000004200 */
[----:B------:R-:W-:Y:S01]  /*12850*/  IMAD.MOV.U32 R137, RZ, RZ, R225 ;  /* 0x000000ffff897224 */ /* 0x000fe200078e00e1 */
[----:B------:R-:W-:Y:S01]  /*12860*/  MOV R139, R223 ;  /* 0x000000df008b7202 */ /* 0x000fe20000000f00 */
[----:B------:R-:W-:-:S04]  /*12870*/  IMAD.MOV.U32 R138, RZ, RZ, R224 ;  /* 0x000000ffff8a7224 */ /* 0x000fc800078e00e0 */
[-C--:B----4-:R-:W-:Y:S07]  /*12880*/  HMMA.16816.F32.BF16 R68, R8, R16.reuse, R192 ;  /* 0x000000100844723c */ /* 0x090fee00000418c0 */
[----:B------:R-:W-:Y:S01]  /*12890*/  IMAD.MOV.U32 R195, RZ, RZ, R89 ;  /* 0x000000ffffc37224 */ /* 0x000fe200078e0059 */
        /* <DEDUP_REMOVED lines=8> */
[----:B------:R-:W-:-:S03]  /*12920*/  IMAD.MOV.U32 R188, RZ, RZ, R123 ;  /* 0x000000ffffbc7224 */ /* 0x000fc600078e007b */
[----:B------:R-:W-:Y:S01]  /*12930*/  IMAD.MOV.U32 R135, RZ, RZ, R93 ;  /* 0x000000ffff877224 */ /* 0x000fe200078e005d */
[----:B------:R-:W-:Y:S01]  /*12940*/  HMMA.16816.F32.BF16 R40, R8, R18, R24 ;  /* 0x000000120828723c */ /* 0x000fe20000041818 */
[----:B------:R-:W-:Y:S01]  /*12950*/  IMAD.MOV.U32 R134, RZ, RZ, R120 ;  /* 0x000000ffff867224 */ /* 0x000fe200078e0078 */
[----:B------:R-:W2:Y:S01]  /*12960*/  LDSM.16.MT88.4 R16, [R230+0x1100] ;  /* 0x00110000e610783b */ /* 0x000ea20000004200 */
[----:B------:R-:W-:Y:S01]  /*12970*/  IMAD.MOV.U32 R132, RZ, RZ, R122 ;  /* 0x000000ffff847224 */ /* 0x000fe200078e007a */
[----:B------:R-:W-:Y:S02]  /*12980*/  MOV R133, R121 ;  /* 0x0000007900857202 */ /* 0x000fe40000000f00 */
[----:B------:R-:W-:Y:S02]  /*12990*/  LDSM.16.MT88.4 R24, [R229+0x3100] ;  /* 0x00310000e518783b */ /* 0x000fe40000004200 */
[C---:B-1----:R-:W-:Y:S07]  /*129a0*/  HMMA.16816.F32.BF16 R88, R4.reuse, R12, R152 ;  /* 0x0000000c0458723c */ /* 0x042fee0000041898 */
[----:B------:R-:W-:Y:S01]  /*129b0*/  IMAD.MOV.U32 R154, RZ, RZ, R216 ;  /* 0x000000ffff9a7224 */ /* 0x000fe200078e00d8 */
[----:B------:R-:W-:Y:S01]  /*129c0*/  HMMA.16816.F32.BF16 R92, R4, R14, R128 ;  /* 0x0000000e045c723c */ /* 0x000fe20000041880 */
[----:B------:R-:W-:Y:S01]  /*129d0*/  IMAD.MOV.U32 R155, RZ, RZ, R53 ;  /* 0x000000ffff9b7224 */ /* 0x000fe200078e0035 */
[----:B------:R-:W-:Y:S01]  /*129e0*/  MOV R153, R217 ;  /* 0x000000d900997202 */ /* 0x000fe20000000f00 */
[----:B------:R-:W-:-:S04]  /*129f0*/  IMAD.MOV.U32 R152, RZ, RZ, R218 ;  /* 0x000000ffff987224 */ /* 0x000fc800078e00da */
[----:B------:R-:W-:Y:S01]  /*12a00*/  MOV R131, R52 ;  /* 0x0000003400837202 */ /* 0x000fe20000000f00 */
[C---:B------:R-:W-:Y:S08]  /*12a10*/  HMMA.16816.F32.BF16 R84, R8.reuse, R12, R100 ;  /* 0x0000000c0854723c */ /* 0x040ff00000041864 */
[C---:B------:R-:W-:Y:S01]  /*12a20*/  HMMA.16816.F32.BF16 R52, R8.reuse, R14, R76 ;  /* 0x0000000e0834723c */ /* 0x040fe2000004184c */
[----:B------:R-:W1:Y:S06]  /*12a30*/  LDSM.16.MT88.4 R12, [R228+0x3100] ;  /* 0x00310000e40c783b */ /* 0x000e6c0000004200 */
[----:B------:R-:W-:Y:S01]  /*12a40*/  IMAD.MOV.U32 R79, RZ, RZ, R154 ;  /* 0x000000ffff4f7224 */ /* 0x000fe200078e009a */
[----:B------:R-:W-:Y:S01]  /*12a50*/  MOV R78, R153 ;  /* 0x00000099004e7202 */ /* 0x000fe20000000f00 */
[----:B------:R-:W-:Y:S01]  /*12a60*/  IMAD.MOV.U32 R76, RZ, RZ, R131 ;  /* 0x000000ffff4c7224 */ /* 0x000fe200078e0083 */
[----:B--2---:R-:W-:Y:S01]  /*12a70*/  HMMA.16816.F32.BF16 R100, R8, R16, R108 ;  /* 0x000000100864723c */ /* 0x004fe2000004186c */
[----:B------:R-:W-:Y:S01]  /*12a80*/  IMAD.MOV.U32 R154, RZ, RZ, R134 ;  /* 0x000000ffff9a7224 */ /* 0x000fe200078e0086 */
[----:B------:R-:W-:Y:S01]  /*12a90*/  MOV R134, R194 ;  /* 0x000000c200867202 */ /* 0x000fe20000000f00 */
[----:B------:R-:W-:Y:S01]  /*12aa0*/  IMAD.MOV.U32 R131, RZ, RZ, R155 ;  /* 0x000000ffff837224 */ /* 0x000fe200078e009b */
[----:B------:R-:W-:Y:S01]  /*12ab0*/  MOV R155, R135 ;  /* 0x00000087009b7202 */ /* 0x000fe20000000f00 */
[----:B------:R-:W-:-:S02]  /*12ac0*/  IMAD.MOV.U32 R194, RZ, RZ, R186 ;  /* 0x000000ffffc27224 */ /* 0x000fc400078e00ba */
[----:B------:R-:W-:Y:S01]  /*12ad0*/  IMAD.MOV.U32 R135, RZ, RZ, R195 ;  /* 0x000000ffff877224 */ /* 0x000fe200078e00c3 */
[C---:B------:R-:W-:Y:S01]  /*12ae0*/  HMMA.16816.F32.BF16 R60, R4.reuse, R16, R148 ;  /* 0x00000010043c723c */ /* 0x040fe20000041894 */
[----:B------:R-:W-:Y:S02]  /*12af0*/  IMAD.MOV.U32 R186, RZ, RZ, R244 ;  /* 0x000000ffffba7224 */ /* 0x000fe400078e00f4 */
[----:B------:R-:W-:Y:S01]  /*12b00*/  IMAD.MOV.U32 R195, RZ, RZ, R187 ;  /* 0x000000ffffc37224 */ /* 0x000fe200078e00bb */
[----:B------:R-:W2:Y:S01]  /*12b10*/  LDL.LU R244, [R1+0xa4] ;  /* 0x0000a40001f47983 */ /* 0x000ea20000300800 */
[----:B------:R-:W-:Y:S01]  /*12b20*/  IMAD.MOV.U32 R77, RZ, RZ, R152 ;  /* 0x000000ffff4d7224 */ /* 0x000fe200078e0098 */
[----:B------:R-:W-:Y:S01]  /*12b30*/  MOV R152, R132 ;  /* 0x0000008400987202 */ /* 0x000fe20000000f00 */
[----:B------:R-:W-:Y:S01]  /*12b40*/  IMAD.MOV.U32 R153, RZ, RZ, R133 ;  /* 0x000000ffff997224 */ /* 0x000fe200078e0085 */
[----:B------:R-:W3:Y:S01]  /*12b50*/  LDL.LU R187, [R1] ;  /* 0x0000000001bb7983 */ /* 0x000ee20000300800 */
[----:B------:R-:W-:Y:S01]  /*12b60*/  HMMA.16816.F32.BF16 R108, R4, R18, R124 ;  /* 0x00000012046c723c */ /* 0x000fe2000004187c */
[----:B------:R-:W-:Y:S01]  /*12b70*/  IMAD.MOV.U32 R133, RZ, RZ, R193 ;  /* 0x000000ffff857224 */ /* 0x000fe200078e00c1 */
[----:B------:R-:W-:Y:S01]  /*12b80*/  MOV R193, R185 ;  /* 0x000000b900c17202 */ /* 0x000fe20000000f00 */
[----:B------:R-:W-:-:S05]  /*12b90*/  IMAD.MOV.U32 R132, RZ, RZ, R192 ;  /* 0x000000ffff847224 */ /* 0x000fca00078e00c0 */
[----:B------:R-:W-:Y:S01]  /*12ba0*/  HMMA.16816.F32.BF16 R224, R8, R18, R72 ;  /* 0x0000001208e0723c */ /* 0x000fe20000041848 */
[----:B------:R-:W4:Y:S01]  /*12bb0*/  LDSM.16.MT88.4 R16, [R231+0x3100] ;  /* 0x00310000e710783b */ /* 0x000f220000004200 */
[----:B------:R-:W-:-:S06]  /*12bc0*/  IMAD.MOV.U32 R192, RZ, RZ, R184 ;  /* 0x000000ffffc07224 */ /* 0x000fcc00078e00b8 */
[----:B-1----:R-:W-:Y:S01]  /*12bd0*/  HMMA.16816.F32.BF16 R220, R8, R12, R104 ;  /* 0x0000000c08dc723c */ /* 0x002fe20000041868 */
[----:B------:R-:W-:-:S07]  /*12be0*/  IMAD.MOV.U32 R185, RZ, RZ, R158 ;  /* 0x000000ffffb97224 */ /* 0x000fce00078e009e */
[----:B------:R-:W-:Y:S08]  /*12bf0*/  HMMA.16816.F32.BF16 R120, R4, R12, R144 ;  /* 0x0000000c0478723c */ /* 0x000ff00000041890 */
[----:B------:R-:W-:Y:S01]  /*12c00*/  HMMA.16816.F32.BF16 R216, R8, R14, R48 ;  /* 0x0000000e08d8723c */ /* 0x000fe20000041830 */
[----:B------:R-:W-:Y:S01]  /*12c10*/  MOV R128, R152 ;  /* 0x0000009800807202 */ /* 0x000fe20000000f00 */
[----:B------:R-:W-:Y:S01]  /*12c20*/  IMAD.MOV.U32 R130, RZ, RZ, R154 ;  /* 0x000000ffff827224 */ /* 0x000fe200078e009a */
[----:B------:R-:W-:-:S05]  /*12c30*/  MOV R184, R156 ;  /* 0x0000009c00b87202 */ /* 0x000fca0000000f00 */
[----:B------:R-:W-:Y:S01]  /*12c40*/  HMMA.16816.F32.BF16 R124, R4, R14, R140 ;  /* 0x0000000e047c723c */ /* 0x000fe2000004188c */
[----:B------:R-:W1:Y:S01]  /*12c50*/  LDSM.16.MT88.4 R12, [R230+0x3100] ;  /* 0x00310000e60c783b */ /* 0x000e620000004200 */
[----:B------:R-:W-:Y:S01]  /*12c60*/  IMAD.MOV.U32 R129, RZ, RZ, R153 ;  /* 0x000000ffff817224 */ /* 0x000fe200078e0099 */
[----:B------:R-:W-:-:S05]  /*12c70*/  MOV R156, R168 ;  /* 0x000000a8009c7202 */ /* 0x000fca0000000f00 */
[----:B------:R-:W-:Y:S01]  /*12c80*/  HMMA.16816.F32.BF16 R136, R4, R24, R136 ;  /* 0x000000180488723c */ /* 0x000fe20000041888 */
[----:B------:R-:W-:-:S07]  /*12c90*/  IMAD.MOV.U32 R158, RZ, RZ, R247 ;  /* 0x000000ffff9e7224 */ /* 0x000fce00078e00f7 */
[----:B----4-:R-:W-:Y:S01]  /*12ca0*/  HMMA.16816.F32.BF16 R144, R4, R16, R76 ;  /* 0x000000100490723c */ /* 0x010fe2000004184c */
[----:B------:R-:W-:Y:S01]  /*12cb0*/  IMAD.MOV.U32 R152, RZ, RZ, R133 ;  /* 0x000000ffff987224 */ /* 0x000fe200078e0085 */
[----:B------:R-:W-:Y:S01]  /*12cc0*/  MOV R153, R155 ;  /* 0x0000009b00997202 */ /* 0x000fe20000000f00 */
[----:B------:R-:W-:Y:S01]  /*12cd0*/  FFMA.FTZ R3, R3, c[0x0][0x2d0], -R22 ;  /* 0x0000b40003037a23 */ /* 0x000fe20000010816 */
[----:B------:R-:W-:Y:S01]  /*12ce0*/  MOV R154, R134 ;  /* 0x00000086009a7202 */ /* 0x000fe20000000f00 */
[----:B------:R4:W5:Y:S02]  /*12cf0*/  LDL.LU R168, [R1+0xa0] ;  /* 0x0000a00001a87983 */ /* 0x0009640000300800 */
        /* <DEDUP_REMOVED lines=25> */
[----:B------:R4:W5:Y:S01]  /*12e90*/  LDL.LU R247, [R1+0x9c] ;  /* 0x00009c0001f77983 */ /* 0x0009620000300800 */
[----:B------:R-:W-:-:S02]  /*12ea0*/  IMAD.MOV.U32 R150, RZ, RZ, R77 ;  /* 0x000000ffff967224 */ /* 0x000fc400078e004d */
[----:B------:R-:W-:Y:S02]  /*12eb0*/  IMAD.MOV.U32 R186, RZ, RZ, R246 ;  /* 0x000000ffffba7224 */ /* 0x000fe400078e00f6 */
        /* <DEDUP_REMOVED lines=12> */
[C---:B------:R-:W-:Y:S01]  /*12f80*/  HMMA.16816.F32.BF16 R188, R4.reuse, R26, R188 ;  /* 0x0000001a04bc723c */ /* 0x040fe200000418bc */
[----:B------:R-:W-:Y:S01]  /*12f90*/  IMAD.MOV.U32 R77, RZ, RZ, R128 ;  /* 0x000000ffff4d7224 */ /* 0x000fe200078e0080 */
[----:B------:R4:W5:Y:S01]  /*12fa0*/  LDL.LU R246, [R1+0x98] ;  /* 0x0000980001f67983 */ /* 0x0009620000300800 */
[----:B------:R-:W-:Y:S02]  /*12fb0*/  IMAD.MOV.U32 R79, RZ, RZ, R130 ;  /* 0x000000ffff4f7224 */ /* 0x000fe400078e0082 */
[----:B------:R-:W-:Y:S01]  /*12fc0*/  IMAD.MOV.U32 R128, RZ, RZ, R131 ;  /* 0x000000ffff807224 */ /* 0x000fe200078e0083 */
[----:B------:R-:W-:Y:S01]  /*12fd0*/  MOV R131, R135 ;  /* 0x0000008700837202 */ /* 0x000fe20000000f00 */
[----:B------:R-:W-:Y:S01]  /*12fe0*/  IMAD.MOV.U32 R130, RZ, RZ, R134 ;  /* 0x000000ffff827224 */ /* 0x000fe200078e0086 */
[----:B------:R-:W-:Y:S01]  /*12ff0*/  HMMA.16816.F32.BF16 R148, R4, R18, R148 ;  /* 0x000000120494723c */ /* 0x000fe20000041894 */
[----:B------:R-:W-:Y:S01]  /*13000*/  IMAD.MOV.U32 R158, RZ, RZ, R239 ;  /* 0x000000ffff9e7224 */ /* 0x000fe200078e00ef */
[----:B------:R-:W-:Y:S01]  /*13010*/  MOV R134, R194 ;  /* 0x000000c200867202 */ /* 0x000fe20000000f00 */
[----:B------:R-:W-:-:S02]  /*13020*/  IMAD.MOV.U32 R132, RZ, RZ, R192 ;  /* 0x000000ffff847224 */ /* 0x000fc400078e00c0 */
[----:B------:R-:W-:-:S03]  /*13030*/  IMAD.MOV.U32 R140, RZ, RZ, R75 ;  /* 0x000000ffff8c7224 */ /* 0x000fc600078e004b */
[----:B------:R-:W-:Y:S01]  /*13040*/  HMMA.16816.F32.BF16 R48, R4, R14, R212 ;  /* 0x0000000e0430723c */ /* 0x000fe200000418d4 */
[----:B------:R-:W-:Y:S02]  /*13050*/  IMAD.MOV.U32 R135, RZ, RZ, R195 ;  /* 0x000000ffff877224 */ /* 0x000fe400078e00c3 */
[----:B------:R-:W-:-:S04]  /*13060*/  IMAD.MOV.U32 R142, RZ, RZ, R130 ;  /* 0x000000ffff8e7224 */ /* 0x000fc800078e0082 */
        /* <DEDUP_REMOVED lines=13> */
[C---:B------:R-:W-:Y:S08]  /*13140*/  HMMA.16816.F32.BF16 R212, R8.reuse, R26, R56 ;  /* 0x0000001a08d4723c */ /* 0x040ff00000041838 */
[C---:B------:R-:W-:Y:S08]  /*13150*/  HMMA.16816.F32.BF16 R36, R8.reuse, R18, R36 ;  /* 0x000000120824723c */ /* 0x040ff00000041824 */
[----:B------:R-:W-:Y:S01]  /*13160*/  HMMA.16816.F32.BF16 R56, R8, R14, R80 ;  /* 0x0000000e0838723c */ /* 0x000fe20000041850 */
[----:B------:R-:W-:Y:S01]  /*13170*/  LDSM.16.MT88.4 R80, [R229+0x1900] ;  /* 0x00190000e550783b */ /* 0x000fe20000004200 */
[----:B------:R-:W-:-:S02]  /*13180*/  FFMA.FTZ R4, R203, c[0x0][0x2d0], -R0 ;  /* 0x0000b400cb047a23 */ /* 0x000fc40000010800 */
[----:B--2---:R-:W-:Y:S02]  /*13190*/  IMAD.MOV.U32 R156, RZ, RZ, R244 ;  /* 0x000000ffff9c7224 */ /* 0x004fe400078e00f4 */
[----:B---3--:R-:W-:-:S04]  /*131a0*/  IMAD.MOV.U32 R193, RZ, RZ, R187 ;  /* 0x000000ffffc17224 */ /* 0x008fc800078e00bb */
[----:B------:R-:W-:Y:S01]  /*131b0*/  IMAD.MOV.U32 R133, RZ, RZ, R193 ;  /* 0x000000ffff857224 */ /* 0x000fe200078e00c1 */
[----:B------:R-:W-:-:S03]  /*131c0*/  MOV R193, R156 ;  /* 0x0000009c00c17202 */ /* 0x000fc60000000f00 */
        /* <DEDUP_REMOVED lines=25> */
[----:B------:R1:W-:Y:S01]  /*13360*/  MUFU.EX2 R23, R3 ;  /* 0x0000000300177308 */ /* 0x0003e20000000800 */
[----:B------:R-:W-:Y:S01]  /*13370*/  HMMA.16816.F32.BF16 R132, R8, R24, R116 ;  /* 0x000000180884723c */ /* 0x000fe20000041874 */
[----:B-1----:R-:W-:Y:S02]  /*13380*/  FFMA.FTZ R3, R5, c[0x0][0x2d0], -R22 ;  /* 0x0000b40005037a23 */ /* 0x002fe40000010816 */
[----:B------:R-:W-:Y:S01]  /*13390*/  IMAD.MOV.U32 R5, RZ, RZ, R6 ;  /* 0x000000ffff057224 */ /* 0x000fe200078e0006 */
[----:B------:R-:W-:Y:S01]  /*133a0*/  MOV R6, R7 ;  /* 0x0000000700067202 */ /* 0x000fe20000000f00 */
[----:B------:R-:W-:Y:S02]  /*133b0*/  IMAD.MOV.U32 R7, RZ, RZ, R140 ;  /* 0x000000ffff077224 */ /* 0x000fe400078e008c */
[----:B------:R1:W2:Y:S01]  /*133c0*/  MUFU.EX2 R24, R3 ;  /* 0x0000000300187308 */ /* 0x0002a20000000800 */
[----:B------:R-:W-:Y:S01]  /*133d0*/  MOV R140, R141 ;  /* 0x0000008d008c7202 */ /* 0x000fe20000000f00 */
[----:B------:R-:W-:Y:S01]  /*133e0*/  IMAD.MOV.U32 R141, RZ, RZ, R142 ;  /* 0x000000ffff8d7224 */ /* 0x000fe200078e008e */
[----:B------:R-:W-:Y:S01]  /*133f0*/  MOV R142, R143 ;  /* 0x0000008f008e7202 */ /* 0x000fe20000000f00 */
[----:B------:R-:W-:-:S02]  /*13400*/  IMAD.MOV.U32 R143, RZ, RZ, R104 ;  /* 0x000000ffff8f7224 */ /* 0x000fc400078e0068 */
[----:B-1----:R-:W-:Y:S02]  /*13410*/  FFMA.FTZ R3, R5, c[0x0][0x2d0], -R22 ;  /* 0x0000b40005037a23 */ /* 0x002fe40000010816 */
[----:B------:R-:W-:Y:S01]  /*13420*/  IMAD.MOV.U32 R5, RZ, RZ, R6 ;  /* 0x000000ffff057224 */ /* 0x000fe200078e0006 */
[----:B------:R-:W-:Y:S01]  /*13430*/  MOV R6, R7 ;  /* 0x0000000700067202 */ /* 0x000fe20000000f00 */
[----:B------:R1:W-:Y:S01]  /*13440*/  MUFU.EX2 R25, R3 ;  /* 0x0000000300197308 */ /* 0x0003e20000000800 */
[----:B------:R-:W-:Y:S01]  /*13450*/  IMAD.MOV.U32 R7, RZ, RZ, R140 ;  /* 0x000000ffff077224 */ /* 0x000fe200078e008c */
[----:B------:R-:W-:Y:S01]  /*13460*/  MOV R140, R141 ;  /* 0x0000008d008c7202 */ /* 0x000fe20000000f00 */
[----:B------:R-:W-:Y:S01]  /*13470*/  IMAD.MOV.U32 R141, RZ, RZ, R142 ;  /* 0x000000ffff8d7224 */ /* 0x000fe200078e008e */
[----:B------:R-:W-:Y:S01]  /*13480*/  MOV R142, R143 ;  /* 0x0000008f008e7202 */ /* 0x000fe20000000f00 */
[----:B------:R-:W-:Y:S02]  /*13490*/  IMAD.MOV.U32 R131, RZ, RZ, R192 ;  /* 0x000000ffff837224 */ /* 0x000fe400078e00c0 */
[----:B------:R-:W-:-:S02]  /*134a0*/  IMAD.MOV.U32 R130, RZ, RZ, R193 ;  /* 0x000000ffff827224 */ /* 0x000fc400078e00c1 */
[----:B-1----:R-:W-:Y:S01]  /*134b0*/  FFMA.FTZ R3, R5, c[0x0][0x2d0], -R22 ;  /* 0x0000b40005037a23 */ /* 0x002fe20000010816 */
[----:B------:R-:W-:Y:S01]  /*134c0*/  MOV R5, R6 ;  /* 0x0000000600057202 */ /* 0x000fe20000000f00 */
[----:B------:R-:W-:Y:S02]  /*134d0*/  IMAD.MOV.U32 R6, RZ, RZ, R7 ;  /* 0x000000ffff067224 */ /* 0x000fe400078e0007 */
[----:B------:R1:W-:Y:S01]  /*134e0*/  MUFU.EX2 R26, R3 ;  /* 0x00000003001a7308 */ /* 0x0003e20000000800 */
[----:B------:R-:W-:Y:S01]  /*134f0*/  HMMA.16816.F32.BF16 R192, R8, R16, R112 ;  /* 0x0000001008c0723c */ /* 0x000fe20000041870 */
[----:B------:R-:W-:Y:S02]  /*13500*/  MOV R7, R142 ;  /* 0x0000008e00077202 */ /* 0x000fe40000000f00 */
[----:B------:R-:W-:Y:S01]  /*13510*/  MOV R187, R245 ;  /* 0x000000f500bb7202 */ /* 0x000fe20000000f00 */
[----:B------:R-:W-:Y:S01]  /*13520*/  IMAD.MOV.U32 R129, RZ, RZ, R234 ;  /* 0x000000ffff817224 */ /* 0x000fe200078e00ea */
[----:B------:R-:W-:Y:S01]  /*13530*/  MOV R104, R105 ;  /* 0x0000006900687202 */ /* 0x000fe20000000f00 */
[----:B-1----:R-:W-:-:S02]  /*13540*/  FFMA.FTZ R3, R5, c[0x0][0x2d0], -R21 ;  /* 0x0000b40005037a23 */ /* 0x002fc40000010815 */
[----:B------:R-:W-:Y:S01]  /*13550*/  HMMA.16816.F32.BF16 R156, R8, R12, R96 ;  /* 0x0000000c089c723c */ /* 0x000fe20000041860 */
[----:B------:R-:W-:Y:S01]  /*13560*/  LDSM.16.MT88.4 R112, [R230+0x1900] ;  /* 0x00190000e670783b */ /* 0x000fe20000004200 */
[----:B------:R1:W-:Y:S01]  /*13570*/  MUFU.EX2 R16, R3 ;  /* 0x0000000300107308 */ /* 0x0003e20000000800 */
[----:B------:R-:W-:Y:S01]  /*13580*/  IMAD.MOV.U32 R105, RZ, RZ, R106 ;  /* 0x000000ffff697224 */ /* 0x000fe200078e006a */
[----:B------:R-:W-:Y:S01]  /*13590*/  MOV R106, R107 ;  /* 0x0000006b006a7202 */ /* 0x000fe20000000f00 */
[----:B------:R-:W-:Y:S01]  /*135a0*/  IMAD.MOV.U32 R107, RZ, RZ, R72 ;  /* 0x000000ffff6b7224 */ /* 0x000fe200078e0048 */
[----:B------:R-:W-:Y:S01]  /*135b0*/  MOV R72, R73 ;  /* 0x0000004900487202 */ /* 0x000fe20000000f00 */
[----:B------:R-:W-:Y:S01]  /*135c0*/  IMAD.MOV.U32 R143, RZ, RZ, R104 ;  /* 0x000000ffff8f7224 */ /* 0x000fe200078e0068 */
[----:B------:R-:W-:Y:S04]  /*135d0*/  LDSM.16.MT88.4 R96, [R231+0x1900] ;  /* 0x00190000e760783b */ /* 0x000fe80000004200 */
[----:B------:R4:W5:Y:S01]  /*135e0*/  LDL.LU R245, [R1+0x94] ;  /* 0x0000940001f57983 */ /* 0x0009620000300800 */
[----:B-1----:R-:W-:Y:S01]  /*135f0*/  FFMA.FTZ R3, R6, c[0x0][0x2d0], -R21 ;  /* 0x0000b40006037a23 */ /* 0x002fe20000010815 */
[----:B------:R-:W-:Y:S01]  /*13600*/  MOV R104, R105 ;  /* 0x0000006900687202 */ /* 0x000fe20000000f00 */
[----:B------:R-:W-:-:S02]  /*13610*/  IMAD.MOV.U32 R73, RZ, RZ, R74 ;  /* 0x000000ffff497224 */ /* 0x000fc400078e004a */
[----:B------:R-:W-:Y:S01]  /*13620*/  IMAD.MOV.U32 R186, RZ, RZ, R187 ;  /* 0x000000ffffba7224 */ /* 0x000fe200078e00bb */
[----:B------:R1:W3:Y:S01]  /*13630*/  MUFU.EX2 R18, R3 ;  /* 0x0000000300127308 */ /* 0x0002e20000000800 */
[----:B------:R-:W-:Y:S01]  /*13640*/  MOV R74, R75 ;  /* 0x0000004b004a7202 */ /* 0x000fe20000000f00 */
[----:B------:R-:W-:Y:S01]  /*13650*/  IMAD.MOV.U32 R75, RZ, RZ, R76 ;  /* 0x000000ffff4b7224 */ /* 0x000fe200078e004c */
[----:B------:R-:W-:Y:S01]  /*13660*/  MOV R76, R153 ;  /* 0x00000099004c7202 */ /* 0x000fe20000000f00 */
[----:B------:R-:W-:Y:S01]  /*13670*/  IMAD.MOV.U32 R105, RZ, RZ, R106 ;  /* 0x000000ffff697224 */ /* 0x000fe200078e006a */
[----:B------:R-:W-:Y:S01]  /*13680*/  MOV R106, R107 ;  /* 0x0000006b006a7202 */ /* 0x000fe20000000f00 */
[----:B------:R-:W-:Y:S01]  /*13690*/  IMAD.MOV.U32 R142, RZ, RZ, R143 ;  /* 0x000000ffff8e7224 */ /* 0x000fe200078e008f */
[----:B------:R4:W5:Y:S01]  /*136a0*/  LDL.LU R244, [R1+0x90] ;  /* 0x0000900001f47983 */ /* 0x0009620000300800 */
[----:B-1----:R-:W-:Y:S02]  /*136b0*/  FFMA.FTZ R3, R7, c[0x0][0x2d0], -R21 ;  /* 0x0000b40007037a23 */ /* 0x002fe40000010815 */
[----:B------:R-:W-:-:S02]  /*136c0*/  IMAD.MOV.U32 R153, RZ, RZ, R154 ;  /* 0x000000ffff997224 */ /* 0x000fc400078e009a */
[----:B------:R-:W-:Y:S01]  /*136d0*/  IMAD.MOV.U32 R107, RZ, RZ, R73 ;  /* 0x000000ffff6b7224 */ /* 0x000fe200078e0049 */
[----:B------:R1:W-:Y:S01]  /*136e0*/  MUFU.EX2 R22, R3 ;  /* 0x0000000300167308 */ /* 0x0003e20000000800 */
[----:B------:R-:W-:Y:S01]  /*136f0*/  MOV R154, R233 ;  /* 0x000000e9009a7202 */ /* 0x000fe20000000f00 */
[----:B------:R-:W-:Y:S01]  /*13700*/  IMAD.MOV.U32 R187, RZ, RZ, R242 ;  /* 0x000000ffffbb7224 */ /* 0x000fe200078e00f2 */
[----:B------:R-:W-:Y:S01]  /*13710*/  MOV R73, R74 ;  /* 0x0000004a00497202 */ /* 0x000fe20000000f00 */
[----:B------:R-:W-:Y:S01]  /*13720*/  IMAD.MOV.U32 R74, RZ, RZ, R75 ;  /* 0x000000ffff4a7224 */ /* 0x000fe200078e004b */
[----:B------:R-:W-:Y:S01]  /*13730*/  MOV R75, R76 ;  /* 0x0000004c004b7202 */ /* 0x000fe20000000f00 */
[----:B------:R-:W-:Y:S01]  /*13740*/  FADD.FTZ R6, R201, R200 ;  /* 0x000000c8c9067221 */ /* 0x000fe20000010000 */
[----:B------:R-:W-:Y:S01]  /*13750*/  MOV R143, R104 ;  /* 0x00000068008f7202 */ /* 0x000fe20000000f00 */
[----:B------:R-:W-:Y:S01]  /*13760*/  FADD.FTZ R5, R199, R198 ;  /* 0x000000c6c7057221 */ /* 0x000fe20000010000 */
[----:B------:R-:W-:Y:S01]  /*13770*/  MUFU.EX2 R13, R4 ;  /* 0x00000004000d7308 */ /* 0x000fe20000000800 */
[----:B------:R-:W-:Y:S01]  /*13780*/  FADD.FTZ R9, R197, R196 ;  /* 0x000000c4c5097221 */ /* 0x000fe20000010000 */
[----:B------:R4:W5:Y:S01]  /*13790*/  LDL.LU R243, [R1+0x8c] ;  /* 0x00008c0001f37983 */ /* 0x0009620000300800 */
[----:B-1----:R-:W-:-:S02]  /*137a0*/  FFMA.FTZ R3, R140, c[0x0][0x2d0], -R21 ;  /* 0x0000b4008c037a23 */ /* 0x002fc40000010815 */
[----:B------:R-:W-:Y:S01]  /*137b0*/  IMAD.MOV.U32 R76, RZ, RZ, R153 ;  /* 0x000000ffff4c7224 */ /* 0x000fe200078e0099 */
[----:B--2---:R-:W-:Y:S02]  /*137c0*/  F2FP.BF16.PACK_AB R200, R24, R23 ;  /* 0x0000001718c8723e */ /* 0x004fe400000010ff */
[----:B------:R1:W2:Y:S01]  /*137d0*/  MUFU.EX2 R21, R3 ;  /* 0x0000000300157308 */ /* 0x0002a20000000800 */
[----:B------:R-:W-:Y:S01]  /*137e0*/  IMAD.MOV.U32 R104, RZ, RZ, R105 ;  /* 0x000000ffff687224 */ /* 0x000fe200078e0069 */
[----:B------:R-:W-:Y:S01]  /*137f0*/  MOV R153, R154 ;  /* 0x0000009a00997202 */ /* 0x000fe20000000f00 */
[----:B------:R-:W-:Y:S01]  /*13800*/  IMAD.MOV.U32 R154, RZ, RZ, R232 ;  /* 0x000000ffff9a7224 */ /* 0x000fe200078e00e8 */
[----:B------:R-:W-:Y:S01]  /*13810*/  MOV R105, R106 ;  /* 0x0000006a00697202 */ /* 0x000fe20000000f00 */
[----:B------:R-:W-:Y:S01]  /*13820*/  IMAD.MOV.U32 R106, RZ, RZ, R73 ;  /* 0x000000ffff6a7224 */ /* 0x000fe200078e0049 */
[----:B------:R-:W-:Y:S01]  /*13830*/  MOV R73, R74 ;  /* 0x0000004a00497202 */ /* 0x000fe20000000f00 */
[----:B------:R4:W5:Y:S01]  /*13840*/  LDL.LU R242, [R1+0x88] ;  /* 0x0000880001f27983 */ /* 0x0009620000300800 */
[----:B-1----:R-:W-:Y:S01]  /*13850*/  FFMA.FTZ R3, R141, c[0x0][0x2d0], -R20 ;  /* 0x0000b4008d037a23 */ /* 0x002fe20000010814 */
[----:B------:R-:W-:Y:S01]  /*13860*/  MOV R140, R105 ;  /* 0x00000069008c7202 */ /* 0x000fe20000000f00 */
[----:B------:R-:W-:Y:S01]  /*13870*/  IMAD.MOV.U32 R74, RZ, RZ, R75 ;  /* 0x000000ffff4a7224 */ /* 0x000fe200078e004b */
[----:B---3--:R-:W-:Y:S01]  /*13880*/  F2FP.BF16.PACK_AB R201, R18, R16 ;  /* 0x0000001012c9723e */ /* 0x008fe200000010ff */
[----:B------:R1:W-:Y:S01]  /*13890*/  MUFU.EX2 R12, R3 ;  /* 0x00000003000c7308 */ /* 0x0003e20000000800 */
[----:B------:R-:W-:Y:S01]  /*138a0*/  MOV R75, R76 ;  /* 0x0000004c004b7202 */ /* 0x000fe20000000f00 */
[----:B------:R-:W-:Y:S01]  /*138b0*/  IMAD.MOV.U32 R76, RZ, RZ, R153 ;  /* 0x000000ffff4c7224 */ /* 0x000fe200078e0099 */
[----:B------:R-:W-:Y:S01]  /*138c0*/  MOV R153, R154 ;  /* 0x0000009a00997202 */ /* 0x000fe20000000f00 */
[----:B------:R-:W-:Y:S01]  /*138d0*/  IMAD.MOV.U32 R154, RZ, RZ, R184 ;  /* 0x000000ffff9a7224 */ /* 0x000fe200078e00b8 */
[----:B------:R-:W-:Y:S01]  /*138e0*/  MOV R184, R171 ;  /* 0x000000ab00b87202 */ /* 0x000fe20000000f00 */
[----:B------:R4:W5:Y:S01]  /*138f0*/  LDL.LU R241, [R1+0x84] ;  /* 0x0000840001f17983 */ /* 0x0009620000300800 */
[----:B-1----:R-:W-:-:S02]  /*13900*/  FFMA.FTZ R3, R142, c[0x0][0x2d0], -R20 ;  /* 0x0000b4008e037a23 */ /* 0x002fc40000010814 */
[----:B------:R-:W-:Y:S01]  /*13910*/  IMAD.MOV.U32 R141, RZ, RZ, R104 ;  /* 0x000000ffff8d7224 */ /* 0x000fe200078e0068 */
[----:B------:R-:W-:Y:S01]  /*13920*/  MOV R105, R75 ;  /* 0x0000004b00697202 */ /* 0x000fe20000000f00 */
[----:B------:R1:W3:Y:S01]  /*13930*/  MUFU.EX2 R15, R3 ;  /* 0x00000003000f7308 */ /* 0x0002e20000000800 */
[----:B------:R-:W-:Y:S01]  /*13940*/  IMAD.MOV.U32 R142, RZ, RZ, R106 ;  /* 0x000000ffff8e7224 */ /* 0x000fe200078e006a */
[----:B--2---:R-:W-:Y:S01]  /*13950*/  F2FP.BF16.PACK_AB R203, R21, R22 ;  /* 0x0000001615cb723e */ /* 0x004fe200000010ff */
[----:B------:R-:W-:Y:S01]  /*13960*/  IMAD.MOV.U32 R104, RZ, RZ, R74 ;  /* 0x000000ffff687224 */ /* 0x000fe200078e004a */
[----:B------:R-:W-:Y:S01]  /*13970*/  MOV R75, R184 ;  /* 0x000000b8004b7202 */ /* 0x000fe20000000f00 */
[----:B------:R-:W-:Y:S01]  /*13980*/  IMAD.MOV.U32 R106, RZ, RZ, R76 ;  /* 0x000000ffff6a7224 */ /* 0x000fe200078e004c */
[----:B------:R4:W5:Y:S01]  /*13990*/  LDL.LU R240, [R1+0x80] ;  /* 0x0000800001f07983 */ /* 0x0009620000300800 */
[----:B------:R-:W-:Y:S02]  /*139a0*/  IMAD.MOV.U32 R74, RZ, RZ, R154 ;  /* 0x000000ffff4a7224 */ /* 0x000fe400078e009a */
[----:B-1----:R-:W-:Y:S01]  /*139b0*/  FFMA.FTZ R3, R143, c[0x0][0x2d0], -R20 ;  /* 0x0000b4008f037a23 */ /* 0x002fe20000010814 */
[----:B---3--:R-:W-:Y:S01]  /*139c0*/  F2FP.BF16.PACK_AB R196, R15, R12 ;  /* 0x0000000c0fc4723e */ /* 0x008fe200000010ff */
[----:B------:R-:W-:Y:S01]  /*139d0*/  IMAD.MOV.U32 R76, RZ, RZ, R185 ;  /* 0x000000ffff4c7224 */ /* 0x000fe200078e00b9 */
[----:B------:R4:W5:Y:S01]  /*139e0*/  LDL.LU R239, [R1+0x7c] ;  /* 0x00007c0001ef7983 */ /* 0x0009620000300800 */
[----:B------:R1:W-:Y:S01]  /*139f0*/  MUFU.EX2 R17, R3 ;  /* 0x0000000300117308 */ /* 0x0003e20000000800 */
[----:B------:R-:W-:-:S02]  /*13a00*/  MOV R143, R73 ;  /* 0x00000049008f7202 */ /* 0x000fc40000000f00 */
[----:B------:R-:W-:Y:S01]  /*13a10*/  MOV R73, R153 ;  /* 0x0000009900497202 */ /* 0x000fe20000000f00 */
[----:B------:R-:W-:Y:S01]  /*13a20*/  IMAD.MOV.U32 R153, RZ, RZ, R187 ;  /* 0x000000ffff997224 */ /* 0x000fe200078e00bb */
[----:B------:R-:W-:Y:S01]  /*13a30*/  MOV R154, R186 ;  /* 0x000000ba009a7202 */ /* 0x000fe20000000f00 */
[----:B------:R4:W5:Y:S04]  /*13a40*/  LDL.LU R238, [R1+0x78] ;  /* 0x0000780001ee7983 */ /* 0x0009680000300800 */
[----:B------:R-:W2:Y:S01]  /*13a50*/  LDSM.16.MT88.4 R184, [R228+0x1900] ;  /* 0x00190000e4b8783b */ /* 0x000ea20000004200 */
[----:B-1----:R-:W-:Y:S01]  /*13a60*/  FFMA.FTZ R3, R252, c[0x0][0x2d0], -R20 ;  /* 0x0000b400fc037a23 */ /* 0x002fe20000010814 */
[----:B------:R-:W-:Y:S02]  /*13a70*/  MOV R27, R143 ;  /* 0x0000008f001b7202 */ /* 0x000fe40000000f00 */
[----:B------:R4:W5:Y:S01]  /*13a80*/  LDL.LU R237, [R1+0x74] ;  /* 0x0000740001ed7983 */ /* 0x0009620000300800 */
[----:B------:R1:W3:Y:S01]  /*13a90*/  MUFU.EX2 R19, R3 ;  /* 0x0000000300137308 */ /* 0x0002e20000000800 */
[----:B------:R-:W-:-:S02]  /*13aa0*/  FADD.FTZ R20, R251, R6 ;  /* 0x00000006fb147221 */ /* 0x000fc40000010000 */
[----:B------:R4:W5:Y:S01]  /*13ab0*/  LDL.LU R236, [R1+0x70] ;  /* 0x0000700001ec7983 */ /* 0x0009620000300800 */
[----:B-1----:R-:W-:Y:S01]  /*13ac0*/  FFMA.FTZ R3, R250, c[0x0][0x2d0], -R0 ;  /* 0x0000b400fa037a23 */ /* 0x002fe20000010800 */
[----:B---3--:R-:W-:Y:S01]  /*13ad0*/  F2FP.BF16.PACK_AB R198, R19, R17 ;  /* 0x0000001113c6723e */ /* 0x008fe200000010ff */
[----:B------:R-:W-:Y:S01]  /*13ae0*/  IMAD.MOV.U32 R252, RZ, RZ, R104 ;  /* 0x000000fffffc7224 */ /* 0x000fe200078e0068 */
[----:B------:R-:W-:Y:S01]  /*13af0*/  MOV R251, R107 ;  /* 0x0000006b00fb7202 */ /* 0x000fe20000000f00 */
[----:B------:R1:W-:Y:S01]  /*13b00*/  MUFU.EX2 R10, R3 ;  /* 0x00000003000a7308 */ /* 0x0003e20000000800 */
[----:B------:R4:W5:Y:S01]  /*13b10*/  LDL.LU R235, [R1+0x6c] ;  /* 0x00006c0001eb7983 */ /* 0x0009620000300800 */
[----:B------:R-:W-:-:S03]  /*13b20*/  MOV R250, R105 ;  /* 0x0000006900fa7202 */ /* 0x000fc60000000f00 */
[----:B------:R4:W5:Y:S04]  /*13b30*/  LDL.LU R234, [R1+0x68] ;  /* 0x0000680001ea7983 */ /* 0x0009680000300800 */
[----:B------:R4:W5:Y:S04]  /*13b40*/  LDL.LU R233, [R1+0x64] ;  /* 0x0000640001e97983 */ /* 0x0009680000300800 */
[----:B------:R4:W5:Y:S01]  /*13b50*/  LDL.LU R232, [R1+0x60] ;  /* 0x0000600001e87983 */ /* 0x0009620000300800 */
[----:B-1----:R-:W-:-:S03]  /*13b60*/  FFMA.FTZ R3, R249, c[0x0][0x2d0], -R0 ;  /* 0x0000b400f9037a23 */ /* 0x002fc60000010800 */
[----:B------:R4:W5:Y:S01]  /*13b70*/  LDL.LU R171, [R1+0x5c] ;  /* 0x00005c0001ab7983 */ /* 0x0009620000300800 */
[----:B------:R1:W3:Y:S02]  /*13b80*/  MUFU.EX2 R11, R3 ;  /* 0x00000003000b7308 */ /* 0x0002e40000000800 */
[----:B-1----:R-:W-:-:S06]  /*13b90*/  FFMA.FTZ R3, R202, c[0x0][0x2d0], -R0 ;  /* 0x0000b400ca037a23 */ /* 0x002fcc0000010800 */
[----:B------:R1:W1:Y:S02]  /*13ba0*/  MUFU.EX2 R14, R3 ;  /* 0x00000003000e7308 */ /* 0x0002640000000800 */
[----:B-1----:R-:W-:Y:S02]  /*13bb0*/  FADD.FTZ R3, R248, R5 ;  /* 0x00000005f8037221 */ /* 0x002fe40000010000 */
[----:B------:R-:W1:Y:S01]  /*13bc0*/  LDSM.16.MT88.4 R4, [R230+0x3900] ;  /* 0x00390000e604783b */ /* 0x000e620000004200 */
[----:B------:R-:W-:Y:S02]  /*13bd0*/  F2FP.BF16.PACK_AB R202, R26, R25 ;  /* 0x000000191aca723e */ /* 0x000fe400000010ff */
[----:B---3--:R-:W-:Y:S02]  /*13be0*/  F2FP.BF16.PACK_AB R197, R11, R10 ;  /* 0x0000000a0bc5723e */ /* 0x008fe400000010ff */
[----:B------:R-:W-:Y:S01]  /*13bf0*/  F2FP.BF16.PACK_AB R199, R14, R13 ;  /* 0x0000000d0ec7723e */ /* 0x000fe200000010ff */
[----:B------:R-:W-:-:S02]  /*13c00*/  FADD.FTZ R0, R141, R140 ;  /* 0x0000008c8d007221 */ /* 0x000fc40000010000 */
[----:B--2---:R-:W-:Y:S01]  /*13c10*/  HMMA.16816.F32.BF16 R176, R200, R184, R176 ;  /* 0x000000b8c8b0723c */ /* 0x004fe200000418b0 */
[----:B------:R-:W-:Y:S02]  /*13c20*/  IMAD.MOV.U32 R248, RZ, RZ, R72 ;  /* 0x000000fffff87224 */ /* 0x000fe400078e0048 */
[----:B------:R-:W-:-:S05]  /*13c30*/  FADD.FTZ R8, R142, R0 ;  /* 0x000000008e087221 */ /* 0x000fca0000010000 */
[C---:B------:R-:W-:Y:S01]  /*13c40*/  HMMA.16816.F32.BF16 R172, R196.reuse, R184, R172 ;  /* 0x000000b8c4ac723c */ /* 0x040fe200000418ac */
[----:B------:R-:W-:Y:S01]  /*13c50*/  MOV R0, R153 ;  /* 0x0000009900007202 */ /* 0x000fe20000000f00 */
[----:B------:R-:W-:Y:S06]  /*13c60*/  LDSM.16.MT88.4 R140, [R229+0x3900] ;  /* 0x00390000e58c783b */ /* 0x000fec0000004200 */
[-C--:B------:R-:W-:Y:S08]  /*13c70*/  HMMA.16816.F32.BF16 R180, R196, R186.reuse, R180 ;  /* 0x000000bac4b4723c */ /* 0x080ff000000418b4 */
[----:B------:R-:W-:Y:S07]  /*13c80*/  HMMA.16816.F32.BF16 R184, R200, R186, R28 ;  /* 0x000000bac8b8723c */ /* 0x000fee000004181c */
[----:B------:R-:W-:Y:S01]  /*13c90*/  MOV R31, R73 ;  /* 0x00000049001f7202 */ /* 0x000fe20000000f00 */
[----:B------:R-:W-:Y:S01]  /*13ca0*/  IMAD.MOV.U32 R30, RZ, RZ, R74 ;  /* 0x000000ffff1e7224 */ /* 0x000fe200078e004a */
[----:B------:R-:W-:Y:S01]  /*13cb0*/  MOV R29, R75 ;  /* 0x0000004b001d7202 */ /* 0x000fe20000000f00 */
[----:B------:R-:W-:Y:S01]  /*13cc0*/  IMAD.MOV.U32 R28, RZ, RZ, R76 ;  /* 0x000000ffff1c7224 */ /* 0x000fe200078e004c */
[----:B------:R-:W-:Y:S01]  /*13cd0*/  HMMA.16816.F32.BF16 R72, R196, R80, R32 ;  /* 0x00000050c448723c */ /* 0x000fe20000041820 */
[----:B------:R-:W-:-:S06]  /*13ce0*/  FADD.FTZ R0, R0, R9 ;  /* 0x0000000900007221 */ /* 0x000fcc0000010000 */
[----:B------:R-:W-:Y:S01]  /*13cf0*/  MOV R35, R77 ;  /* 0x0000004d00237202 */ /* 0x000fe20000000f00 */
[----:B------:R-:W-:Y:S01]  /*13d00*/  IMAD.MOV.U32 R34, RZ, RZ, R78 ;  /* 0x000000ffff227224 */ /* 0x000fe200078e004e */
[----:B------:R-:W-:Y:S01]  /*13d10*/  MOV R33, R79 ;  /* 0x0000004f00217202 */ /* 0x000fe20000000f00 */
[----:B------:R-:W-:Y:S08]  /*13d20*/  HMMA.16816.F32.BF16 R68, R200, R80, R68 ;  /* 0x00000050c844723c */ /* 0x000ff00000041844 */
[-C--:B------:R-:W-:Y:S08]  /*13d30*/  HMMA.16816.F32.BF16 R76, R196, R82.reuse, R44 ;  /* 0x00000052c44c723c */ /* 0x080ff0000004182c */
[----:B------:R-:W-:Y:S01]  /*13d40*/  HMMA.16816.F32.BF16 R80, R200, R82, R40 ;  /* 0x00000052c850723c */ /* 0x000fe20000041828 */
[----:B------:R-:W-:Y:S01]  /*13d50*/  MOV R45, R131 ;  /* 0x00000083002d7202 */ /* 0x000fe20000000f00 */
[----:B------:R-:W-:-:S05]  /*13d60*/  IMAD.MOV.U32 R46, RZ, RZ, R130 ;  /* 0x000000ffff2e7224 */ /* 0x000fca00078e0082 */
[----:B------:R-:W-:Y:S01]  /*13d70*/  IMAD.MOV.U32 R42, RZ, RZ, R154 ;  /* 0x000000ffff2a7224 */ /* 0x000fe200078e009a */
[----:B------:R-:W-:-:S03]  /*13d80*/  MOV R43, R155 ;  /* 0x0000009b002b7202 */ /* 0x000fc60000000f00 */
[----:B------:R-:W-:Y:S01]  /*13d90*/  FADD.FTZ R8, R42, R8 ;  /* 0x000000082a087221 */ /* 0x000fe20000010000 */
[----:B------:R-:W-:Y:S01]  /*13da0*/  MOV R47, R129 ;  /* 0x00000081002f7202 */ /* 0x000fe20000000f00 */
[----:B------:R-:W-:Y:S01]  /*13db0*/  IMAD.MOV.U32 R44, RZ, RZ, R152 ;  /* 0x000000ffff2c7224 */ /* 0x000fe200078e0098 */
[----:B-1----:R-:W-:Y:S01]  /*13dc0*/  HMMA.16816.F32.BF16 R160, R196, R4, R160 ;  /* 0x00000004c4a0723c */ /* 0x002fe200000418a0 */
[----:B------:R-:W-:Y:S01]  /*13dd0*/  FADD.FTZ R0, R45, R0 ;  /* 0x000000002d007221 */ /* 0x000fe20000010000 */
[----:B------:R-:W-:Y:S01]  /*13de0*/  LDSM.16.MT88.4 R152, [R231+0x3900] ;  /* 0x00390000e798783b */ /* 0x000fe20000004200 */
[----:B------:R-:W-:Y:S02]  /*13df0*/  FADD.FTZ R9, R46, R8 ;  /* 0x000000082e097221 */ /* 0x000fe40000010000 */
[----:B------:R-:W-:-:S03]  /*13e00*/  IMAD.MOV.U32 R32, RZ, RZ, R128 ;  /* 0x000000ffff207224 */ /* 0x000fc600078e0080 */
[----:B------:R-:W-:Y:S01]  /*13e10*/  HMMA.16816.F32.BF16 R156, R200, R4, R156 ;  /* 0x00000004c89c723c */ /* 0x000fe2000004189c */
[----:B------:R-:W-:Y:S01]  /*13e20*/  FADD.FTZ R3, R44, R3 ;  /* 0x000000032c037221 */ /* 0x000fe20000010000 */
[----:B------:R-:W1:Y:S05]  /*13e30*/  LDSM.16.MT88.4 R128, [R228+0x3900] ;  /* 0x00390000e480783b */ /* 0x000e6a0000004200 */
[----:B------:R-:W-:Y:S02]  /*13e40*/  FADD.FTZ R4, R43, R20 ;  /* 0x000000142b047221 */ /* 0x000fe40000010000 */
[----:B------:R-:W-:Y:S02]  /*13e50*/  FADD.FTZ R5, R33, R0 ;  /* 0x0000000021057221 */ /* 0x000fe40000010000 */
[----:B------:R-:W-:-:S02]  /*13e60*/  FADD.FTZ R0, R34, R9 ;  /* 0x0000000922007221 */ /* 0x000fc40000010000 */
[----:B------:R-:W-:Y:S02]  /*13e70*/  FADD.FTZ R8, R47, R4 ;  /* 0x000000042f087221 */ /* 0x000fe40000010000 */
[----:B------:R-:W-:Y:S02]  /*13e80*/  FADD.FTZ R4, R32, R3 ;  /* 0x0000000320047221 */ /* 0x000fe40000010000 */
[----:B------:R-:W-:Y:S02]  /*13e90*/  IMAD.MOV.U32 R249, RZ, RZ, R106 ;  /* 0x000000fffff97224 */ /* 0x000fe400078e006a */
        /* <DEDUP_REMOVED lines=41> */
[C---:B------:R-:W-:Y:S01]  /*14130*/  HMMA.16816.F32.BF16 R88, R196.reuse, R96, R88 ;  /* 0x00000060c458723c */ /* 0x040fe20000041858 */
[----:B------:R2:W-:Y:S07]  /*14140*/  STL [R1+0xc], R0 ;  /* 0x00000c0001007387 */ /* 0x0005ee0000100800 */
[C---:B------:R-:W-:Y:S08]  /*14150*/  HMMA.16816.F32.BF16 R92, R196.reuse, R98, R92 ;  /* 0x00000062c45c723c */ /* 0x040ff0000004185c */
[C---:B------:R-:W-:Y:S08]  /*14160*/  HMMA.16816.F32.BF16 R104, R196.reuse, R112, R60 ;  /* 0x00000070c468723c */ /* 0x040ff0000004183c */
[----:B------:R-:W-:Y:S01]  /*14170*/  HMMA.16816.F32.BF16 R108, R196, R114, R108 ;  /* 0x00000072c46c723c */ /* 0x000fe2000004186c */
[----:B--2---:R-:W-:-:S07]  /*14180*/  FADD.FTZ R0, R14, R5 ;  /* 0x000000050e007221 */ /* 0x004fce0000010000 */
        /* <DEDUP_REMOVED lines=25> */
[----:B----4-:R-:W4:Y:S04]  /*14320*/  LDL R252, [R1+0x48] ;  /* 0x0000480001fc7983 */ /* 0x010f280000100800 */
[----:B------:R-:W4:Y:S04]  /*14330*/  LDL R27, [R1+0x54] ;  /* 0x00005400011b7983 */ /* 0x000f280000100800 */
[----:B------:R-:W4:Y:S04]  /*14340*/  LDL.64 R250, [R1+0x30] ;  /* 0x0000300001fa7983 */ /* 0x000f280000100a00 */
[----:B------:R-:W4:Y:S01]  /*14350*/  LDL.LU R249, [R1+0x58] ;  /* 0x0000580001f97983 */ /* 0x000f220000300800 */
[----:B------:R-:W-:-:S02]  /*14360*/  MOV R170, R2 ;  /* 0x0000000200aa7202 */ /* 0x000fc40000000f00 */
[----:B------:R-:W-:-:S05]  /*14370*/  MOV R2, c[0x0][0x208] ;  /* 0x0000820000027a02 */ /* 0x000fca0000000f00 */
[----:B------:R-:W-:-:S05]  /*14380*/  IMAD.SHL.U32 R4, R2, 0x20, RZ ;  /* 0x0000002002047824 */ /* 0x000fca00078e00ff */
[----:B------:R-:W-:Y:S01]  /*14390*/  IADD3 R2, P2, R4, 0x80, RZ ;  /* 0x0000008004027810 */ /* 0x000fe20007f5e0ff */
[----:B------:R-:W-:Y:S02]  /*143a0*/  IMAD.MOV.U32 R3, RZ, RZ, R167 ;  /* 0x000000ffff037224 */ /* 0x000fe400078e00a7 */
[----:B-----5:R-:W-:Y:S02]  /*143b0*/  IMAD.MOV.U32 R0, RZ, RZ, R168 ;  /* 0x000000ffff007224 */ /* 0x020fe400078e00a8 */
        /* <DEDUP_REMOVED lines=9> */
[----:B--2---:R-:W-:-:S03]  /*14450*/  IADD3.X R2, RZ, R27, RZ, P2, !PT ;  /* 0x0000001bff027210 */ /* 0x004fc600017fe4ff */
[----:B------:R1:W-:Y:S04]  /*14460*/  STL [R1+0x24], R5 ;  /* 0x0000240501007387 */ /* 0x0003e80000100800 */
[----:B------:R1:W-:Y:S04]  /*14470*/  STL [R1+0x14], R2 ;  /* 0x0000140201007387 */ /* 0x0003e80000100800 */
[----:B------:R1:W-:Y:S01]  /*14480*/  STL [R1+0x1c], R4 ;  /* 0x00001c0401007387 */ /* 0x0003e20000100800 */
[----:B------:R-:W-:-:S03]  /*14490*/  LEA.HI.SX32 R248, R249, 0xfffffffe, 0x1a ;  /* 0xfffffffef9f87811 */ /* 0x000fc600078fd2ff */
.L_x_2773:
        /* <DEDUP_REMOVED lines=9> */
[----:B------:R-:W4:Y:S01]  /*14530*/  LDL R30, [R1+0x24] ;  /* 0x00002400011e7983 */ /* 0x000f220000100800 */
[----:B------:R-:W-:Y:S01]  /*14540*/  IMAD R2, R248, c[0x0][0x20c], R2 ;  /* 0x00008300f8027a24 */ /* 0x000fe200078e0202 */
[----:B------:R-:W-:Y:S02]  /*14550*/  MOV R57, 0x5 ;  /* 0x0000000500397802 */ /* 0x000fe40000000f00 */
[----:B------:R-:W4:Y:S01]  /*14560*/  LDL R55, [R1+0x18] ;  /* 0x0000180001377983 */ /* 0x000f220000100800 */
[----:B------:R-:W-:Y:S02]  /*14570*/  SHF.L.U32 R58, R58, 0x5, RZ ;  /* 0x000000053a3a7819 */ /* 0x000fe400000006ff */
[----:B------:R-:W-:Y:S01]  /*14580*/  IADD3 R2, R29, R2, RZ ;  /* 0x000000021d027210 */ /* 0x000fe20007ffe0ff */
[----:B------:R-:W4:Y:S01]  /*14590*/  LDL R54, [R1+0x14] ;  /* 0x0000140001367983 */ /* 0x000f220000100800 */
[----:B------:R-:W-:Y:S02]  /*145a0*/  MOV R56, c[0x0][0x208] ;  /* 0x0000820000387a02 */ /* 0x000fe40000000f00 */
[----:B------:R-:W-:Y:S01]  /*145b0*/  SHF.L.U64.HI R2, R28, 0x6, R2 ;  /* 0x000000061c027819 */ /* 0x000fe20000010202 */
[----:B------:R-:W-:Y:S01]  /*145c0*/  BAR.SYNC.DEFER_BLOCKING 0x0 ;  /* 0x0000000000007b1d */ /* 0x000fe20000010000 */
[----:B------:R-:W-:Y:S07]  /*145d0*/  SHF.L.U64.HI R56, R56, R57, c[0x0][0x20c] ;  /* 0x0000830038387619 */ /* 0x000fee0000010239 */
        /* <DEDUP_REMOVED lines=8> */
[----:B------:R-:W4:Y:S04]  /*14660*/  LDL R249, [R1+0x1c] ;  /* 0x00001c0001f97983 */ /* 0x000f280000100800 */
[----:B------:R-:W2:Y:S08]  /*14670*/  LDSM.16.M88.4 R48, [R171+0x5100] ;  /* 0x00510000ab30783b */ /* 0x000eb00000000200 */
[----:B------:R-:W2:Y:S01]  /*14680*/  LDSM.16.M88.4 R164, [R171+0x5900] ;  /* 0x00590000aba4783b */ /* 0x000ea20000000200 */
[-C--:B-1----:R-:W-:Y:S07]  /*14690*/  HMMA.16816.F32.BF16 R4, R64, R16.reuse, RZ ;  /* 0x000000104004723c */ /* 0x082fee00000418ff */
[----:B------:R-:W-:Y:S01]  /*146a0*/  LDSM.16.M88.4 R204, [R236+0x8100] ;  /* 0x00810000eccc783b */ /* 0x000fe20000000200 */
[C---:B------:R-:W-:Y:S07]  /*146b0*/  HMMA.16816.F32.BF16 R8, R60.reuse, R16, RZ ;  /* 0x000000103c08723c */ /* 0x040fee00000418ff */
[----:B------:R1:W1:Y:S01]  /*146c0*/  LDSM.16.M88.4 R208, [R238] ;  /* 0x00000000eed0783b */ /* 0x0002620000000200 */
[-C--:B------:R-:W-:Y:S07]  /*146d0*/  HMMA.16816.F32.BF16 R12, R60, R18.reuse, RZ ;  /* 0x000000123c0c723c */ /* 0x080fee00000418ff */
[----:B------:R-:W2:Y:S01]  /*146e0*/  LDSM.16.M88.4 R212, [R236+0xa100] ;  /* 0x00a10000ecd4783b */ /* 0x000ea20000000200 */
[C---:B------:R-:W-:Y:S07]  /*146f0*/  HMMA.16816.F32.BF16 R16, R64.reuse, R18, RZ ;  /* 0x000000124010723c */ /* 0x040fee00000418ff */
[----:B------:R-:W2:Y:S01]  /*14700*/  LDSM.16.M88.4 R216, [R246] ;  /* 0x00000000f6d8783b */ /* 0x000ea20000000200 */
[-C--:B------:R-:W-:Y:S07]  /*14710*/  HMMA.16816.F32.BF16 R20, R64, R32.reuse, RZ ;  /* 0x000000204014723c */ /* 0x080fee00000418ff */
[----:B------:R-:W2:Y:S08]  /*14720*/  LDSM.16.M88.4 R220, [R245] ;  /* 0x00000000f5dc783b */ /* 0x000eb00000000200 */
[----:B------:R1:W2:Y:S08]  /*14730*/  LDSM.16.M88.4 R224, [R244] ;  /* 0x00000000f4e0783b */ /* 0x0002b00000000200 */
[----:B-1----:R-:W4:Y:S04]  /*14740*/  LDL R238, [R1+0x50] ;  /* 0x0000500001ee7983 */ /* 0x002f280000100800 */
[----:B------:R-:W4:Y:S06]  /*14750*/  LDL.64 R250, [R1+0x30] ;  /* 0x0000300001fa7983 */ /* 0x000f2c0000100a00 */
[----:B------:R-:W4:Y:S01]  /*14760*/  LDL R244, [R1+0x20] ;  /* 0x0000200001f47983 */ /* 0x000f220000100800 */
[C---:B--2---:R-:W-:Y:S04]  /*14770*/  IADD3 R37, P5, R38.reuse, R26, RZ ;  /* 0x0000001a26257210 */ /* 0x044fe80007fbe0ff */
[C---:B------:R-:W-:Y:S02]  /*14780*/  LEA R36, P2, R37.reuse, c[0x0][0x1f8], 0x1 ;  /* 0x00007e0025247a11 */ /* 0x040fe400078408ff */
[----:B---3--:R-:W-:Y:S02]  /*14790*/  IADD3 R38, P1, R38, R24, RZ ;  /* 0x0000001826267210 */ /* 0x008fe40007f3e0ff */
[C---:B------:R-:W-:Y:S02]  /*147a0*/  HMMA.16816.F32.BF16 R24, R60.reuse, R32, RZ ;  /* 0x000000203c18723c */ /* 0x040fe400000418ff */
[----:B------:R-:W-:Y:S05]  /*147b0*/  LEA R40, P0, R38, c[0x0][0x1f8], 0x1 ;  /* 0x00007e0026287a11 */ /* 0x000fea00078008ff */
[C---:B----4-:R-:W-:Y:S02]  /*147c0*/  IADD3.X R32, R2.reuse, R31, RZ, P5, !PT ;  /* 0x0000001f02207210 */ /* 0x050fe40002ffe4ff */
        /* <DEDUP_REMOVED lines=18> */
[-C--:B-1----:R-:W-:Y:S07]  /*148f0*/  HMMA.16816.F32.BF16 R36, R64, R48.reuse, RZ ;  /* 0x000000304024723c */ /* 0x082fee00000418ff */
[----:B------:R1:W-:Y:S01]  /*14900*/  LDGSTS.E.BYPASS.LTC128B.128 [R247+0x1100], [R52.64], !P4 ;  /* 0x0110000034f77fae */ /* 0x0003e2000e101d44 */
[C---:B--2---:R-:W-:Y:S07]  /*14910*/  HMMA.16816.F32.BF16 R40, R60.reuse, R48, RZ ;  /* 0x000000303c28723c */ /* 0x044fee00000418ff */
[----:B------:R3:W-:Y:S01]  /*14920*/  LDGSTS.E.BYPASS.LTC128B.128 [R247+0x3100], [R46.64], !P3 ;  /* 0x031000002ef77fae */ /* 0x0007e2000d901d44 */
[C---:B------:R-:W-:Y:S04]  /*14930*/  IADD3 R48, P0, R52.reuse, R58, RZ ;  /* 0x0000003a34307210 */ /* 0x040fe80007f1e0ff */
[C---:B------:R-:W-:Y:S05]  /*14940*/  IADD3.X R49, R53.reuse, R56, RZ, P0, !PT ;  /* 0x0000003835317210 */ /* 0x040fea00007fe4ff */
[----:B------:R2:W-:Y:S01]  /*14950*/  LDGSTS.E.BYPASS.LTC128B.128 [R247+0x1900], [R48.64], !P4 ;  /* 0x0190000030f77fae */ /* 0x0005e2000e101d44 */
[----:B-1----:R-:W-:Y:S04]  /*14960*/  IADD3 R52, P0, R52, R55, RZ ;  /* 0x0000003734347210 */ /* 0x002fe80007f1e0ff */
[----:B------:R-:W-:Y:S02]  /*14970*/  IADD3.X R53, R53, R54, RZ, P0, !PT ;  /* 0x0000003635357210 */ /* 0x000fe400007fe4ff */
[C---:B------:R-:W-:Y:S01]  /*14980*/  ISETP.GT.AND P0, PT, R248.reuse, RZ, PT ;  /* 0x000000fff800720c */ /* 0x040fe20003f04270 */
[-C--:B---3--:R-:W-:Y:S02]  /*14990*/  HMMA.16816.F32.BF16 R44, R60, R50.reuse, RZ ;  /* 0x000000323c2c723c */ /* 0x088fe400000418ff */
[----:B------:R1:W-:Y:S01]  /*149a0*/  LDGSTS.E.BYPASS.LTC128B.128 [R247+0x3900], [R52.64], !P3 ;  /* 0x0390000034f77fae */ /* 0x0003e2000d901d44 */
[----:B------:R-:W-:Y:S07]  /*149b0*/  IADD3 R248, R248, -0x1, RZ ;  /* 0xfffffffff8f87810 */ /* 0x000fee0007ffe0ff */
[----:B------:R-:W0:Y:S01]  /*149c0*/  LDGDEPBAR ;  /* 0x00000000000079af */ /* 0x000e220000000000 */
[C---:B--2---:R-:W-:Y:S08]  /*149d0*/  HMMA.16816.F32.BF16 R48, R64.reuse, R50, RZ ;  /* 0x000000324030723c */ /* 0x044ff000000418ff */
        /* <DEDUP_REMOVED lines=21> */
[C---:B------:R-:W-:Y:S01]  /*14b30*/  HMMA.16816.F32.BF16 R56, R212.reuse, R224, R56 ;  /* 0x000000e0d438723c */ /* 0x040fe20000041838 */
[----:B------:R-:W3:Y:S06]  /*14b40*/  LDL.64 R224, [R1+0x40] ;  /* 0x0000400001e07983 */ /* 0x000eec0000100a00 */
[----:B------:R-:W-:Y:S01]  /*14b50*/  STL [R1+0x6c], R234 ;  /* 0x00006cea01007387 */ /* 0x000fe20000100800 */
[-C--:B------:R-:W-:Y:S03]  /*14b60*/  HMMA.16816.F32.BF16 R60, R212, R226.reuse, R60 ;  /* 0x000000e2d43c723c */ /* 0x080fe6000004183c */
[----:B------:R-:W-:Y:S05]  /*14b70*/  LDSM.16.M88.4 R212, [R233+0x5100] ;  /* 0x00510000e9d4783b */ /* 0x000fea0000000200 */
[----:B------:R-:W-:Y:S03]  /*14b80*/  HMMA.16816.F32.BF16 R64, R204, R226, R64 ;  /* 0x000000e2cc40723c */ /* 0x000fe60000041840 */
[----:B------:R-:W4:Y:S05]  /*14b90*/  LDSM.16.M88.4 R204, [R233+0x4900] ;  /* 0x00490000e9cc783b */ /* 0x000f2a0000000200 */
[-C--:B-1----:R-:W-:Y:S03]  /*14ba0*/  HMMA.16816.F32.BF16 R4, R164, R208.reuse, R4 ;  /* 0x000000d0a404723c */ /* 0x082fe60000041804 */
[----:B------:R-:W-:Y:S04]  /*14bb0*/  STL [R1+0x70], R171 ;  /* 0x000070ab01007387 */ /* 0x000fe80000100800 */
[----:B------:R-:W-:Y:S01]  /*14bc0*/  STL [R1+0x74], R243 ;  /* 0x000074f301007387 */ /* 0x000fe20000100800 */
[C---:B--2---:R-:W-:Y:S03]  /*14bd0*/  HMMA.16816.F32.BF16 R8, R216.reuse, R208, R8 ;  /* 0x000000d0d808723c */ /* 0x044fe60000041808 */
[----:B------:R-:W-:Y:S04]  /*14be0*/  STL [R1+0x78], R236 ;  /* 0x000078ec01007387 */ /* 0x000fe80000100800 */
[----:B------:R-:W-:Y:S01]  /*14bf0*/  STL [R1+0x7c], R242 ;  /* 0x00007cf201007387 */ /* 0x000fe20000100800 */
        /* <DEDUP_REMOVED lines=43> */
[C---:B----4-:R-:W-:Y:S08]  /*14eb0*/  HMMA.16816.F32.BF16 R8, R216.reuse, R208, R8 ;  /* 0x000000d0d808723c */ /* 0x050ff00000041808 */
        /* <DEDUP_REMOVED lines=12> */
[----:B------:R-:W4:Y:S07]  /*14f80*/  LDSM.16.M88.4 R212, [R236+0xe100] ;  /* 0x00e10000ecd4783b */ /* 0x000f2e0000000200 */
        /* <DEDUP_REMOVED lines=8> */
[C---:B----4-:R-:W-:Y:S08]  /*15010*/  HMMA.16816.F32.BF16 R8, R212.reuse, R208, R8 ;  /* 0x000000d0d408723c */ /* 0x050ff00000041808 */
        /* <DEDUP_REMOVED lines=38> */
[----:B------:R-:W2:Y:S07]  /*15280*/  LDSM.16.M88.4 R216, [R232+0x2800] ;  /* 0x00280000e8d8783b */ /* 0x000eae0000000200 */
[----:B------:R-:W-:Y:S01]  /*15290*/  HMMA.16816.F32.BF16 R64, R164, R222, R64 ;  /* 0x000000dea440723c */ /* 0x000fe20000041840 */
[----:B------:R-:W3:Y:S07]  /*152a0*/  LDSM.16.M88.4 R164, [R232+0x3000] ;  /* 0x00300000e8a4783b */ /* 0x000eee0000000200 */
[-C--:B-1----:R-:W-:Y:S01]  /*152b0*/  HMMA.16816.F32.BF16 R4, R204, R208.reuse, R4 ;  /* 0x000000d0cc04723c */ /* 0x082fe20000041804 */
[----:B------:R-:W1:Y:S01]  /*152c0*/  LDSM.16.M88.4 R220, [R232+0x3800] ;  /* 0x00380000e8dc783b */ /* 0x000e620000000200 */
[----:B------:R-:W-:Y:S06]  /*152d0*/  DEPBAR.LE SB0, 0x0 ;  /* 0x000080000000791a */ /* 0x000fec0000000000 */
[C---:B----4-:R-:W-:Y:S01]  /*152e0*/  HMMA.16816.F32.BF16 R8, R212.reuse, R208, R8 ;  /* 0x000000d0d408723c */ /* 0x050fe20000041808 */
[----:B------:R-:W-:Y:S07]  /*152f0*/  BAR.SYNC.DEFER_BLOCKING 0x0 ;  /* 0x0000000000007b1d */ /* 0x000fee0000010000 */
[-C--:B------:R-:W-:Y:S08]  /*15300*/  HMMA.16816.F32.BF16 R12, R212, R210.reuse, R12 ;  /* 0x000000d2d40c723c */ /* 0x080ff0000004180c */
[C---:B------:R-:W-:Y:S04]  /*15310*/  HMMA.16816.F32.BF16 R16, R204.reuse, R210, R16 ;  /* 0x000000d2cc10723c */ /* 0x040fe80000041810 */
[----:B------:R-:W-:Y:S04]  /*15320*/  FMNMX.FTZ R2, R4, R0, !PT ;  /* 0x0000000004027209 */ /* 0x000fe80007810000 */
[-C--:B--2---:R-:W-:Y:S04]  /*15330*/  HMMA.16816.F32.BF16 R20, R204, R216.reuse, R20 ;  /* 0x000000d8cc14723c */ /* 0x084fe80000041814 */
[----:B------:R-:W-:Y:S04]  /*15340*/  FMNMX.FTZ R2, R5, R2, !PT ;  /* 0x0000000205027209 */ /* 0x000fe80007810000 */
[C---:B------:R-:W-:Y:S08]  /*15350*/  HMMA.16816.F32.BF16 R24, R212.reuse, R216, R24 ;  /* 0x000000d8d418723c */ /* 0x040ff00000041818 */
[-C--:B------:R-:W-:Y:S04]  /*15360*/  HMMA.16816.F32.BF16 R28, R212, R218.reuse, R28 ;  /* 0x000000dad41c723c */ /* 0x080fe8000004181c */
[----:B------:R-:W-:Y:S04]  /*15370*/  FMNMX.FTZ R2, R16, R2, !PT ;  /* 0x0000000210027209 */ /* 0x000fe80007810000 */
[C---:B------:R-:W-:Y:S04]  /*15380*/  HMMA.16816.F32.BF16 R32, R204.reuse, R218, R32 ;  /* 0x000000dacc20723c */ /* 0x040fe80000041820 */
[----:B------:R-:W-:Y:S04]  /*15390*/  FMNMX.FTZ R2, R17, R2, !PT ;  /* 0x0000000211027209 */ /* 0x000fe80007810000 */
[-C--:B---3--:R-:W-:Y:S04]  /*153a0*/  HMMA.16816.F32.BF16 R36, R204, R164.reuse, R36 ;  /* 0x000000a4cc24723c */ /* 0x088fe80000041824 */
[----:B------:R-:W-:Y:S04]  /*153b0*/  FMNMX.FTZ R2, R20, R2, !PT ;  /* 0x0000000214027209 */ /* 0x000fe80007810000 */
[C---:B------:R-:W-:Y:S04]  /*153c0*/  HMMA.16816.F32.BF16 R40, R212.reuse, R164, R40 ;  /* 0x000000a4d428723c */ /* 0x040fe80000041828 */
[----:B------:R-:W-:Y:S03]  /*153d0*/  FMNMX.FTZ R2, R21, R2, !PT ;  /* 0x0000000215027209 */ /* 0x000fe60007810000 */
[----:B------:R-:W-:Y:S01]  /*153e0*/  FMNMX.FTZ R165, R8, R169, !PT ;  /* 0x000000a908a57209 */ /* 0x000fe20007810000 */
[-C--:B------:R-:W-:Y:S04]  /*153f0*/  HMMA.16816.F32.BF16 R44, R212, R166.reuse, R44 ;  /* 0x000000a6d42c723c */ /* 0x080fe8000004182c */
[----:B------:R-:W-:Y:S02]  /*15400*/  FMNMX.FTZ R164, R6, R3, !PT ;  /* 0x0000000306a47209 */ /* 0x000fe40007810000 */
[----:B------:R-:W-:Y:S02]  /*15410*/  FMNMX.FTZ R165, R9, R165, !PT ;  /* 0x000000a509a57209 */ /* 0x000fe40007810000 */
[C---:B------:R-:W-:Y:S04]  /*15420*/  HMMA.16816.F32.BF16 R48, R204.reuse, R166, R48 ;  /* 0x000000a6cc30723c */ /* 0x040fe80000041830 */
[----:B------:R-:W-:Y:S02]  /*15430*/  FMNMX.FTZ R164, R7, R164, !PT ;  /* 0x000000a407a47209 */ /* 0x000fe40007810000 */
[----:B------:R-:W-:Y:S02]  /*15440*/  FMNMX.FTZ R165, R12, R165, !PT ;  /* 0x000000a50ca57209 */ /* 0x000fe40007810000 */
[-C--:B-1----:R-:W-:Y:S04]  /*15450*/  HMMA.16816.F32.BF16 R52, R204, R220.reuse, R52 ;  /* 0x000000dccc34723c */ /* 0x082fe80000041834 */
        /* <DEDUP_REMOVED lines=49> */
[----:B--2---:R-:W-:Y:S02]  /*15770*/  FMNMX.FTZ R2, R2, R166, !PT ;  /* 0x000000a602027209 */ /* 0x004fe40007810000 */
[----:B------:R-:W-:Y:S02]  /*15780*/  FMNMX.FTZ R164, R61, R164, !PT ;  /* 0x000000a43da47209 */ /* 0x000fe40007810000 */
[----:B------:R-:W-:Y:S01]  /*15790*/  FMNMX.FTZ R165, R30, R165, !PT ;  /* 0x000000a51ea57209 */ /* 0x000fe20007810000 */
[----:B------:R-:W2:Y:S03]  /*157a0*/  SHFL.BFLY PT, R167, R2, 0x1, 0x1f ;  /* 0x0c201f0002a77f89 */ /* 0x000ea600000e0000 */
[----:B------:R-:W-:Y:S04]  /*157b0*/  FMNMX.FTZ R165, R31, R165, !PT ;  /* 0x000000a51fa57209 */ /* 0x000fe80007810000 */
[----:B------:R-:W-:Y:S01]  /*157c0*/  FMNMX.FTZ R165, R42, R165, !PT ;  /* 0x000000a52aa57209 */ /* 0x000fe20007810000 */
[----:B------:R-:W3:Y:S03]  /*157d0*/  SHFL.BFLY PT, R204, R164, 0x2, 0x1f ;  /* 0x0c401f00a4cc7f89 */ /* 0x000ee600000e0000 */
[----:B------:R-:W-:Y:S02]  /*157e0*/  FMNMX.FTZ R165, R43, R165, !PT ;  /* 0x000000a52ba57209 */ /* 0x000fe40007810000 */
[----:B-1----:R-:W-:Y:S05]  /*157f0*/  FMNMX.FTZ R168, R168, R205, !PT ;  /* 0x000000cda8a87209 */ /* 0x002fea0007810000 */
[C---:B------:R-:W-:Y:S02]  /*15800*/  FADD.FTZ R0, -R168.reuse, R0 ;  /* 0x00000000a8007221 */ /* 0x040fe40000010100 */
[----:B------:R-:W-:Y:S02]  /*15810*/  FMUL.FTZ R213, R168, c[0x0][0x2d0] ;  /* 0x0000b400a8d57a20 */ /* 0x000fe40000410000 */
[----:B------:R-:W-:Y:S01]  /*15820*/  FMUL.FTZ R0, R0, c[0x0][0x2d0] ;  /* 0x0000b40000007a20 */ /* 0x000fe20000410000 */
[----:B--2---:R-:W-:Y:S01]  /*15830*/  FMNMX.FTZ R167, R2, R167, !PT ;  /* 0x000000a702a77209 */ /* 0x004fe20007810000 */
[--C-:B------:R-:W-:Y:S01]  /*15840*/  FFMA.FTZ R4, R4, c[0x0][0x2d0], -R213.reuse ;  /* 0x0000b40004047a23 */ /* 0x100fe200000108d5 */
[----:B------:R-:W-:Y:S01]  /*15850*/  FMNMX.FTZ R2, R46, R165, !PT ;  /* 0x000000a52e027209 */ /* 0x000fe20007810000 */
[--C-:B------:R-:W-:Y:S01]  /*15860*/  FFMA.FTZ R5, R5, c[0x0][0x2d0], -R213.reuse ;  /* 0x0000b40005057a23 */ /* 0x100fe200000108d5 */
[----:B------:R1:W2:Y:S01]  /*15870*/  MUFU.EX2 R165, R0 ;  /* 0x0000000000a57308 */ /* 0x0002a20000000800 */
[----:B------:R-:W-:Y:S01]  /*15880*/  FMUL.FTZ R214, R167, c[0x0][0x2d0] ;  /* 0x0000b400a7d67a20 */ /* 0x000fe20000410000 */
[----:B------:R-:W-:Y:S01]  /*15890*/  FMNMX.FTZ R2, R47, R2, !PT ;  /* 0x000000022f027209 */ /* 0x000fe20007810000 */
[--C-:B------:R-:W-:Y:S01]  /*158a0*/  FFMA.FTZ R17, R17, c[0x0][0x2d0], -R213.reuse ;  /* 0x0000b40011117a23 */ /* 0x100fe200000108d5 */
[----:B---3--:R-:W-:Y:S01]  /*158b0*/  FMNMX.FTZ R164, R164, R204, !PT ;  /* 0x000000cca4a47209 */ /* 0x008fe20007810000 */
[--C-:B------:R-:W-:Y:S02]  /*158c0*/  FFMA.FTZ R7, R7, c[0x0][0x2d0], -R214.reuse ;  /* 0x0000b40007077a23 */ /* 0x100fe400000108d6 */
[--C-:B------:R-:W-:Y:S02]  /*158d0*/  FFMA.FTZ R18, R18, c[0x0][0x2d0], -R214.reuse ;  /* 0x0000b40012127a23 */ /* 0x100fe400000108d6 */
[----:B------:R-:W3:Y:S01]  /*158e0*/  SHFL.BFLY PT, R166, R164, 0x1, 0x1f ;  /* 0x0c201f00a4a67f89 */ /* 0x000ee200000e0000 */
[----:B------:R4:W-:Y:S01]  /*158f0*/  MUFU.EX2 R221, R4 ;  /* 0x0000000400dd7308 */ /* 0x0009e20000000800 */
[--C-:B------:R-:W-:Y:S02]  /*15900*/  FFMA.FTZ R6, R6, c[0x0][0x2d0], -R214.reuse ;  /* 0x0000b40006067a23 */ /* 0x100fe400000108d6 */
[--C-:B------:R-:W-:Y:S02]  /*15910*/  FFMA.FTZ R16, R16, c[0x0][0x2d0], -R213.reuse ;  /* 0x0000b40010107a23 */ /* 0x100fe400000108d5 */
[--C-:B------:R-:W-:Y:S02]  /*15920*/  FFMA.FTZ R19, R19, c[0x0][0x2d0], -R214.reuse ;  /* 0x0000b40013137a23 */ /* 0x100fe400000108d6 */
[--C-:B------:R-:W-:Y:S02]  /*15930*/  FFMA.FTZ R36, R36, c[0x0][0x2d0], -R213.reuse ;  /* 0x0000b40024247a23 */ /* 0x100fe400000108d5 */
[----:B------:R-:W-:Y:S01]  /*15940*/  FFMA.FTZ R37, R37, c[0x0][0x2d0], -R213 ;  /* 0x0000b40025257a23 */ /* 0x000fe200000108d5 */
[----:B------:R4:W-:Y:S01]  /*15950*/  MUFU.EX2 R236, R7 ;  /* 0x0000000700ec7308 */ /* 0x0009e20000000800 */
[--C-:B------:R-:W-:Y:S02]  /*15960*/  FFMA.FTZ R38, R38, c[0x0][0x2d0], -R214.reuse ;  /* 0x0000b40026267a23 */ /* 0x100fe400000108d6 */
[----:B------:R-:W-:Y:S02]  /*15970*/  FFMA.FTZ R39, R39, c[0x0][0x2d0], -R214 ;  /* 0x0000b40027277a23 */ /* 0x000fe400000108d6 */
[----:B-1----:R-:W-:Y:S01]  /*15980*/  FADD.FTZ R0, -R167, R3 ;  /* 0x00000003a7007221 */ /* 0x002fe20000010100 */
[----:B------:R-:W-:Y:S01]  /*15990*/  FMNMX.FTZ R3, R58, R2, !PT ;  /* 0x000000023a037209 */ /* 0x000fe20007810000 */
[----:B--2---:R-:W-:Y:S02]  /*159a0*/  FMUL.FTZ R68, R165, R68 ;  /* 0x00000044a5447220 */ /* 0x004fe40000410000 */
[----:B------:R-:W-:Y:S01]  /*159b0*/  FMUL.FTZ R2, R0, c[0x0][0x2d0] ;  /* 0x0000b40000027a20 */ /* 0x000fe20000410000 */
[----:B------:R1:W-:Y:S01]  /*159c0*/  MUFU.EX2 R242, R5 ;  /* 0x0000000500f27308 */ /* 0x0003e20000000800 */
[----:B------:R-:W-:Y:S01]  /*159d0*/  FMNMX.FTZ R0, R59, R3, !PT ;  /* 0x000000033b007209 */ /* 0x000fe20007810000 */
[C---:B------:R-:W-:Y:S01]  /*159e0*/  FMUL.FTZ R69, R165.reuse, R69 ;  /* 0x00000045a5457220 */ /* 0x040fe20000410000 */
[----:B---3--:R-:W-:Y:S01]  /*159f0*/  FMNMX.FTZ R166, R164, R166, !PT ;  /* 0x000000a6a4a67209 */ /* 0x008fe20007810000 */
[C---:B------:R-:W-:Y:S01]  /*15a00*/  FMUL.FTZ R80, R165.reuse, R80 ;  /* 0x00000050a5507220 */ /* 0x040fe20000410000 */
[----:B----4-:R-:W-:Y:S01]  /*15a10*/  @P0 SHF.R.S32.HI R4, RZ, 0x1f, R248 ;  /* 0x0000001fff040819 */ /* 0x010fe200000114f8 */
[----:B------:R-:W-:Y:S01]  /*15a20*/  FMUL.FTZ R81, R165, R81 ;  /* 0x00000051a5517220 */ /* 0x000fe20000410000 */
[----:B------:R-:W-:Y:S01]  /*15a30*/  FMNMX.FTZ R0, R62, R0, !PT ;  /* 0x000000003e007209 */ /* 0x000fe20007810000 */
[----:B------:R-:W-:Y:S02]  /*15a40*/  FMUL.FTZ R212, R166, c[0x0][0x2d0] ;  /* 0x0000b400a6d47a20 */ /* 0x000fe40000410000 */
[----:B------:R2:W-:Y:S01]  /*15a50*/  MUFU.EX2 R234, R18 ;  /* 0x0000001200ea7308 */ /* 0x0005e20000000800 */
[----:B------:R-:W-:Y:S01]  /*15a60*/  FMNMX.FTZ R0, R63, R0, !PT ;  /* 0x000000003f007209 */ /* 0x000fe20007810000 */
[--C-:B------:R-:W-:Y:S02]  /*15a70*/  FFMA.FTZ R9, R9, c[0x0][0x2d0], -R212.reuse ;  /* 0x0000b40009097a23 */ /* 0x100fe400000108d4 */
[----:B------:R-:W-:Y:S02]  /*15a80*/  @P0 IMAD R7, R4, c[0x0][0x1e0], RZ ;  /* 0x0000780004070a24 */ /* 0x000fe400078e02ff */
[--C-:B------:R-:W-:Y:S02]  /*15a90*/  FFMA.FTZ R12, R12, c[0x0][0x2d0], -R212.reuse ;  /* 0x0000b4000c0c7a23 */ /* 0x100fe400000108d4 */
[C---:B------:R-:W-:Y:S02]  /*15aa0*/  @P0 IMAD R7, R248.reuse, c[0x0][0x1e4], R7 ;  /* 0x00007900f8070a24 */ /* 0x040fe400078e0207 */
[----:B------:R3:W-:Y:S01]  /*15ab0*/  MUFU.EX2 R218, R6 ;  /* 0x0000000600da7308 */ /* 0x0007e20000000800 */
[C---:B------:R-:W-:Y:S02]  /*15ac0*/  FMUL.FTZ R84, R165.reuse, R84 ;  /* 0x00000054a5547220 */ /* 0x040fe40000410000 */
[C---:B------:R-:W-:Y:S02]  /*15ad0*/  FMUL.FTZ R85, R165.reuse, R85 ;  /* 0x00000055a5557220 */ /* 0x040fe40000410000 */
[----:B-1----:R-:W-:Y:S04]  /*15ae0*/  @P0 IMAD.WIDE.U32 R4, R248, c[0x0][0x1e0], RZ ;  /* 0x00007800f8040a25 */ /* 0x002fe800078e00ff */
[----:B------:R-:W-:Y:S01]  /*15af0*/  FMUL.FTZ R96, R165, R96 ;  /* 0x00000060a5607220 */ /* 0x000fe20000410000 */
[----:B------:R1:W4:Y:S01]  /*15b00*/  MUFU.EX2 R164, R2 ;  /* 0x0000000200a47308 */ /* 0x0003220000000800 */
[----:B------:R-:W-:Y:S01]  /*15b10*/  @P0 IADD3 R5, R5, R7, RZ ;  /* 0x0000000705050210 */ /* 0x000fe20007ffe0ff */
[C---:B------:R-:W-:Y:S02]  /*15b20*/  FMUL.FTZ R97, R165.reuse, R97 ;  /* 0x00000061a5617220 */ /* 0x040fe40000410000 */
[--C-:B--2---:R-:W-:Y:S01]  /*15b30*/  FFMA.FTZ R18, R8, c[0x0][0x2d0], -R212.reuse ;  /* 0x0000b40008127a23 */ /* 0x104fe200000108d4 */
[----:B------:R-:W-:Y:S01]  /*15b40*/  @P0 SHF.L.U64.HI R5, R4, 0x6, R5 ;  /* 0x0000000604050819 */ /* 0x000fe20000010205 */
[C---:B------:R-:W-:Y:S02]  /*15b50*/  FMUL.FTZ R100, R165.reuse, R100 ;  /* 0x00000064a5647220 */ /* 0x040fe40000410000 */
[----:B------:R-:W-:Y:S02]  /*15b60*/  FMUL.FTZ R101, R165, R101 ;  /* 0x00000065a5657220 */ /* 0x000fe40000410000 */
[----:B------:R2:W-:Y:S01]  /*15b70*/  MUFU.EX2 R245, R17 ;  /* 0x0000001100f57308 */ /* 0x0005e20000000800 */
[--C-:B------:R-:W-:Y:S02]  /*15b80*/  FFMA.FTZ R40, R40, c[0x0][0x2d0], -R212.reuse ;  /* 0x0000b40028287a23 */ /* 0x100fe400000108d4 */
[----:B------:R-:W-:Y:S01]  /*15b90*/  FFMA.FTZ R41, R41, c[0x0][0x2d0], -R212 ;  /* 0x0000b40029297a23 */ /* 0x000fe200000108d4 */
[----:B---3--:R-:W-:Y:S01]  /*15ba0*/  @P0 SHF.L.U32 R6, R4, 0x6, RZ ;  /* 0x0000000604060819 */ /* 0x008fe200000006ff */
[--C-:B------:R-:W-:Y:S02]  /*15bb0*/  FFMA.FTZ R48, R48, c[0x0][0x2d0], -R213.reuse ;  /* 0x0000b40030307a23 */ /* 0x100fe400000108d5 */
[----:B------:R-:W-:Y:S01]  /*15bc0*/  FFMA.FTZ R49, R49, c[0x0][0x2d0], -R213 ;  /* 0x0000b40031317a23 */ /* 0x000fe200000108d5 */
[----:B------:R-:W-:Y:S01]  /*15bd0*/  @P0 IADD3 R7, P1, R6, R224, RZ ;  /* 0x000000e006070210 */ /* 0x000fe20007f3e0ff */
[--C-:B------:R-:W-:Y:S01]  /*15be0*/  FFMA.FTZ R50, R50, c[0x0][0x2d0], -R214.reuse ;  /* 0x0000b40032327a23 */ /* 0x100fe200000108d6 */
[----:B------:R3:W-:Y:S01]  /*15bf0*/  MUFU.EX2 R171, R16 ;  /* 0x0000001000ab7308 */ /* 0x0007e20000000800 */
[----:B------:R-:W-:Y:S01]  /*15c00*/  @P0 IADD3 R4, P2, R6, R244, RZ ;  /* 0x000000f406040210 */ /* 0x000fe20007f5e0ff */
[----:B------:R-:W-:Y:S01]  /*15c10*/  FFMA.FTZ R51, R51, c[0x0][0x2d0], -R214 ;  /* 0x0000b40033337a23 */ /* 0x000fe200000108d6 */
[----:B------:R-:W-:Y:S01]  /*15c20*/  @P0 LEA R6, P5, R7, c[0x0][0x1c8], 0x1 ;  /* 0x0000720007060a11 */ /* 0x000fe200078a08ff */
[----:B-1----:R-:W-:Y:S01]  /*15c30*/  FADD.FTZ R2, -R166, R169 ;  /* 0x000000a9a6027221 */ /* 0x002fe20000010100 */
[----:B------:R-:W-:Y:S01]  /*15c40*/  MOV R244, c[0x0][0x1e0] ;  /* 0x0000780000f47a02 */ /* 0x000fe20000000f00 */
[----:B----4-:R-:W-:Y:S02]  /*15c50*/  FMUL.FTZ R70, R164, R70 ;  /* 0x00000046a4467220 */ /* 0x010fe40000410000 */
[----:B------:R-:W-:Y:S01]  /*15c60*/  FMUL.FTZ R2, R2, c[0x0][0x2d0] ;  /* 0x0000b40002027a20 */ /* 0x000fe20000410000 */
[----:B------:R-:W-:Y:S01]  /*15c70*/  @P0 SHF.L.U32 R8, R244, 0x5, RZ ;  /* 0x00000005f4080819 */ /* 0x000fe200000006ff */
[----:B------:R1:W-:Y:S01]  /*15c80*/  MUFU.EX2 R216, R18 ;  /* 0x0000001200d87308 */ /* 0x0003e20000000800 */
[C---:B------:R-:W-:Y:S02]  /*15c90*/  FMUL.FTZ R71, R164.reuse, R71 ;  /* 0x00000047a4477220 */ /* 0x040fe40000410000 */
[C---:B------:R-:W-:Y:S01]  /*15ca0*/  FMUL.FTZ R82, R164.reuse, R82 ;  /* 0x00000052a4527220 */ /* 0x040fe20000410000 */
[C---:B--2---:R-:W-:Y:S01]  /*15cb0*/  @P0 IADD3.X R17, R5.reuse, R251, RZ, P1, !PT ;  /* 0x000000fb05110210 */ /* 0x044fe20000ffe4ff */
[C---:B------:R-:W-:Y:S01]  /*15cc0*/  FMUL.FTZ R83, R164.reuse, R83 ;  /* 0x00000053a4537220 */ /* 0x040fe20000410000 */
[----:B------:R-:W-:Y:S01]  /*15cd0*/  @P0 IADD3.X R5, R5, R249, RZ, P2, !PT ;  /* 0x000000f905050210 */ /* 0x000fe200017fe4ff */
[C---:B------:R-:W-:Y:S01]  /*15ce0*/  FMUL.FTZ R86, R164.reuse, R86 ;  /* 0x00000056a4567220 */ /* 0x040fe20000410000 */
[----:B------:R-:W-:Y:S01]  /*15cf0*/  @P0 LEA.HI.X R7, R7, c[0x0][0x1cc], R17, 0x1, P5 ;  /* 0x0000730007070a11 */ /* 0x000fe200028f0c11 */
[C---:B------:R-:W-:Y:S01]  /*15d00*/  FMUL.FTZ R87, R164.reuse, R87 ;  /* 0x00000057a4577220 */ /* 0x040fe20000410000 */
[----:B------:R2:W-:Y:S01]  /*15d10*/  MUFU.EX2 R243, R9 ;  /* 0x0000000900f37308 */ /* 0x0005e20000000800 */
[----:B------:R-:W-:Y:S01]  /*15d20*/  MOV R249, 0x5 ;  /* 0x0000000500f97802 */ /* 0x000fe20000000f00 */
[----:B------:R-:W-:Y:S01]  /*15d30*/  FMUL.FTZ R98, R164, R98 ;  /* 0x00000062a4627220 */ /* 0x000fe20000410000 */
[----:B------:R4:W-:Y:S01]  /*15d40*/  @P0 LDGSTS.E.BYPASS.LTC128B.128 [R247+0x4100], [R6.64], !P4 ;  /* 0x0410000006f70fae */ /* 0x0009e2000e101d44 */
[----:B---3--:R-:W-:Y:S01]  /*15d50*/  @P0 LEA R16, P1, R4, c[0x0][0x1c8], 0x1 ;  /* 0x0000720004100a11 */ /* 0x008fe200078208ff */
[C---:B------:R-:W-:Y:S02]  /*15d60*/  FMUL.FTZ R99, R164.reuse, R99 ;  /* 0x00000063a4637220 */ /* 0x040fe40000410000 */
[----:B------:R-:W-:Y:S01]  /*15d70*/  FMUL.FTZ R102, R164, R102 ;  /* 0x00000066a4667220 */ /* 0x000fe20000410000 */
[----:B------:R-:W-:Y:S01]  /*15d80*/  @P0 LEA.HI.X R17, R4, c[0x0][0x1cc], R5, 0x1, P1 ;  /* 0x0000730004110a11 */ /* 0x000fe200008f0c05 */
[----:B------:R-:W-:Y:S01]  /*15d90*/  FMUL.FTZ R103, R164, R103 ;  /* 0x00000067a4677220 */ /* 0x000fe20000410000 */
[----:B------:R-:W3:Y:S01]  /*15da0*/  MUFU.EX2 R3, R2 ;  /* 0x0000000200037308 */ /* 0x000ee20000000800 */
[----:B------:R-:W-:Y:S01]  /*15db0*/  @P0 IADD3 R4, P1, R6, R8, RZ ;  /* 0x0000000806040210 */ /* 0x000fe20007f3e0ff */
[--C-:B------:R-:W-:Y:S01]  /*15dc0*/  FFMA.FTZ R57, R57, c[0x0][0x2d0], -R212.reuse ;  /* 0x0000b40039397a23 */ /* 0x100fe200000108d4 */
[----:B------:R3:W-:Y:S01]  /*15dd0*/  @P0 LDGSTS.E.BYPASS.LTC128B.128 [R247+0x6100], [R16.64], !P3 ;  /* 0x0610000010f70fae */ /* 0x0007e2000d901d44 */
[C---:B-1----:R-:W-:Y:S01]  /*15de0*/  @P0 SHF.L.U64.HI R18, R244.reuse, R249, c[0x0][0x1e4] ;  /* 0x00007900f4120619 */ /* 0x042fe200000102f9 */
[C---:B------:R-:W-:Y:S01]  /*15df0*/  FMUL.FTZ R112, R165.reuse, R112 ;  /* 0x00000070a5707220 */ /* 0x040fe20000410000 */
[----:B------:R-:W-:Y:S01]  /*15e00*/  SHF.L.U32 R244, R244, 0x5, RZ ;  /* 0x00000005f4f47819 */ /* 0x000fe200000006ff */
[----:B------:R-:W-:Y:S01]  /*15e10*/  FMUL.FTZ R113, R165, R113 ;  /* 0x00000071a5717220 */ /* 0x000fe20000410000 */
[----:B------:R-:W-:Y:S01]  /*15e20*/  @P0 IADD3.X R5, R7, R18, RZ, P1, !PT ;  /* 0x0000001207050210 */ /* 0x000fe20000ffe4ff */
[C---:B------:R-:W-:Y:S01]  /*15e30*/  FMUL.FTZ R114, R164.reuse, R114 ;  /* 0x00000072a4727220 */ /* 0x040fe20000410000 */
[----:B------:R1:W1:Y:S01]  /*15e40*/  MUFU.EX2 R246, R19 ;  /* 0x0000001300f67308 */ /* 0x0002620000000800 */
[----:B------:R-:W-:Y:S02]  /*15e50*/  FMUL.FTZ R115, R164, R115 ;  /* 0x00000073a4737220 */ /* 0x000fe40000410000 */
[----:B------:R1:W-:Y:S01]  /*15e60*/  @P0 LDGSTS.E.BYPASS.LTC128B.128 [R247+0x4900], [R4.64], !P4 ;  /* 0x0490000004f70fae */ /* 0x0003e2000e101d44 */
[----:B--2---:R-:W-:Y:S01]  /*15e70*/  @P0 IADD3 R9, P1, R244, 0x80, RZ ;  /* 0x00000080f4090810 */ /* 0x004fe20007f3e0ff */
[C---:B------:R-:W-:Y:S02]  /*15e80*/  FMUL.FTZ R116, R165.reuse, R116 ;  /* 0x00000074a5747220 */ /* 0x040fe40000410000 */
[----:B------:R-:W-:Y:S02]  /*15e90*/  FMUL.FTZ R117, R165, R117 ;  /* 0x00000075a5757220 */ /* 0x000fe40000410000 */
[----:B------:R-:W-:Y:S01]  /*15ea0*/  FMUL.FTZ R118, R164, R118 ;  /* 0x00000076a4767220 */ /* 0x000fe20000410000 */
[----:B------:R2:W-:Y:S01]  /*15eb0*/  MUFU.EX2 R244, R12 ;  /* 0x0000000c00f47308 */ /* 0x0005e20000000800 */
[----:B------:R2:W-:Y:S01]  /*15ec0*/  @P0 LDGSTS.E.BYPASS.LTC128B.128 [R247+0x6900], [R4.64+0x80], !P3 ;  /* 0x0690008004f70fae */ /* 0x0005e2000d901d44 */
[----:B----4-:R-:W-:Y:S01]  /*15ed0*/  @P0 IADD3 R6, P6, R4, R8, RZ ;  /* 0x0000000804060210 */ /* 0x010fe20007fde0ff */
[----:B------:R-:W-:Y:S02]  /*15ee0*/  FMUL.FTZ R119, R164, R119 ;  /* 0x00000077a4777220 */ /* 0x000fe40000410000 */
[----:B---3--:R-:W-:Y:S01]  /*15ef0*/  FMUL.FTZ R72, R3, R72 ;  /* 0x0000004803487220 */ /* 0x008fe20000410000 */
[----:B------:R-:W-:Y:S01]  /*15f00*/  @P0 IADD3.X R7, R5, R18, RZ, P6, !PT ;  /* 0x0000001205070210 */ /* 0x000fe200037fe4ff */
[----:B------:R-:W-:Y:S01]  /*15f10*/  FMUL.FTZ R73, R3, R73 ;  /* 0x0000004903497220 */ /* 0x000fe20000410000 */
[----:B------:R-:W-:Y:S01]  /*15f20*/  @P0 IADD3 R8, P2, R6, R8, RZ ;  /* 0x0000000806080210 */ /* 0x000fe20007f5e0ff */
[----:B------:R-:W3:Y:S01]  /*15f30*/  SHFL.BFLY PT, R2, R0, 0x2, 0x1f ;  /* 0x0c401f0000027f89 */ /* 0x000ee200000e0000 */
[----:B------:R-:W-:Y:S01]  /*15f40*/  @P0 IADD3.X R16, RZ, R238, RZ, P1, !PT ;  /* 0x000000eeff100210 */ /* 0x000fe20000ffe4ff */
[----:B------:R-:W-:Y:S01]  /*15f50*/  FFMA.FTZ R17, R13, c[0x0][0x2d0], -R212 ;  /* 0x0000b4000d117a23 */ /* 0x000fe200000108d4 */
[----:B------:R-:W-:Y:S01]  /*15f60*/  MUFU.EX2 R251, R39 ;  /* 0x0000002700fb7308 */ /* 0x000fe20000000800 */
[C---:B------:R-:W-:Y:S02]  /*15f70*/  FMUL.FTZ R76, R3.reuse, R76 ;  /* 0x0000004c034c7220 */ /* 0x040fe40000410000 */
[----:B-1----:R-:W-:Y:S02]  /*15f80*/  FMUL.FTZ R19, R164, R187 ;  /* 0x000000bba4137220 */ /* 0x002fe40000410000 */
[----:B------:R1:W-:Y:S01]  /*15f90*/  @P0 LDGSTS.E.BYPASS.LTC128B.128 [R247+0x5100], [R6.64], !P4 ;  /* 0x0510000006f70fae */ /* 0x0003e2000e101d44 */
[C---:B------:R-:W-:Y:S02]  /*15fa0*/  FMUL.FTZ R77, R3.reuse, R77 ;  /* 0x0000004d034d7220 */ /* 0x040fe40000410000 */
[C---:B------:R-:W-:Y:S02]  /*15fb0*/  FMUL.FTZ R88, R3.reuse, R88 ;  /* 0x0000005803587220 */ /* 0x040fe40000410000 */
[----:B------:R4:W-:Y:S01]  /*15fc0*/  MUFU.EX2 R238, R17 ;  /* 0x0000001100ee7308 */ /* 0x0009e20000000800 */
[C---:B------:R-:W-:Y:S01]  /*15fd0*/  FMUL.FTZ R89, R3.reuse, R89 ;  /* 0x0000005903597220 */ /* 0x040fe20000410000 */
[----:B--2---:R-:W-:Y:S01]  /*15fe0*/  @P0 IADD3 R12, P5, R4, R9, RZ ;  /* 0x00000009040c0210 */ /* 0x004fe20007fbe0ff */
[C---:B------:R-:W-:Y:S02]  /*15ff0*/  FMUL.FTZ R92, R3.reuse, R92 ;  /* 0x0000005c035c7220 */ /* 0x040fe40000410000 */
[----:B------:R-:W-:Y:S01]  /*16000*/  FMUL.FTZ R93, R3, R93 ;  /* 0x0000005d035d7220 */ /* 0x000fe20000410000 */
[----:B------:R-:W-:Y:S01]  /*16010*/  @P0 IADD3.X R13, R5, R16, RZ, P5, !PT ;  /* 0x00000010050d0210 */ /* 0x000fe20002ffe4ff */
[C---:B------:R-:W-:Y:S01]  /*16020*/  FMUL.FTZ R104, R3.reuse, R104 ;  /* 0x0000006803687220 */ /* 0x040fe20000410000 */
[----:B------:R-:W-:Y:S01]  /*16030*/  @P0 IADD3 R4, P1, R6, R9, RZ ;  /* 0x0000000906040210 */ /* 0x000fe20007f3e0ff */
[----:B------:R-:W-:Y:S01]  /*16040*/  FMUL.FTZ R105, R3, R105 ;  /* 0x0000006903697220 */ /* 0x000fe20000410000 */
[C---:B------:R-:W-:Y:S01]  /*16050*/  @P0 IADD3.X R9, R7.reuse, R18, RZ, P2, !PT ;  /* 0x0000001207090210 */ /* 0x040fe200017fe4ff */
[----:B------:R2:W-:Y:S01]  /*16060*/  @P0 LDGSTS.E.BYPASS.LTC128B.128 [R247+0x7100], [R12.64], !P3 ;  /* 0x071000000cf70fae */ /* 0x0005e2000d901d44 */
[----:B---3--:R-:W-:Y:S01]  /*16070*/  FMNMX.FTZ R0, R0, R2, !PT ;  /* 0x0000000200007209 */ /* 0x008fe20007810000 */
[C---:B------:R-:W-:Y:S01]  /*16080*/  FMUL.FTZ R18, R164.reuse, R186 ;  /* 0x000000baa4127220 */ /* 0x040fe20000410000 */
[----:B------:R-:W-:Y:S01]  /*16090*/  @P0 IADD3.X R5, R7, R16, RZ, P1, !PT ;  /* 0x0000001007050210 */ /* 0x000fe20000ffe4ff */
[----:B------:R-:W-:Y:S01]  /*160a0*/  FMUL.FTZ R16, R165, R184 ;  /* 0x000000b8a5107220 */ /* 0x000fe20000410000 */
[----:B------:R-:W-:Y:S01]  /*160b0*/  MUFU.EX2 R226, R41 ;  /* 0x0000002900e27308 */ /* 0x000fe20000000800 */
[C---:B------:R-:W-:Y:S02]  /*160c0*/  FMUL.FTZ R108, R3.reuse, R108 ;  /* 0x0000006c036c7220 */ /* 0x040fe40000410000 */
[----:B------:R-:W3:Y:S01]  /*160d0*/  SHFL.BFLY PT, R2, R0, 0x1, 0x1f ;  /* 0x0c201f0000027f89 */ /* 0x000ee200000e0000 */
[----:B------:R-:W-:Y:S02]  /*160e0*/  FMUL.FTZ R109, R3, R109 ;  /* 0x0000006d036d7220 */ /* 0x000fe40000410000 */
[C---:B-1----:R-:W-:Y:S01]  /*160f0*/  FMUL.FTZ R6, R164.reuse, R178 ;  /* 0x000000b2a4067220 */ /* 0x042fe20000410000 */
[----:B------:R-:W-:Y:S01]  /*16100*/  F2FP.BF16.PACK_AB R178, R245, R171 ;  /* 0x000000abf5b2723e */ /* 0x000fe200000010ff */
[----:B------:R-:W-:Y:S01]  /*16110*/  FMUL.FTZ R7, R164, R179 ;  /* 0x000000b3a4077220 */ /* 0x000fe20000410000 */
[----:B------:R-:W-:Y:S01]  /*16120*/  F2FP.BF16.PACK_AB R179, R246, R234 ;  /* 0x000000eaf6b3723e */ /* 0x000fe200000010ff */
[----:B----4-:R-:W-:Y:S01]  /*16130*/  FMUL.FTZ R17, R165, R185 ;  /* 0x000000b9a5117220 */ /* 0x010fe20000410000 */
[----:B------:R1:W-:Y:S01]  /*16140*/  @P0 LDGSTS.E.BYPASS.LTC128B.128 [R247+0x5900], [R8.64], !P4 ;  /* 0x0590000008f70fae */ /* 0x0003e2000e101d44 */
[----:B------:R-:W-:Y:S01]  /*16150*/  MUFU.EX2 R250, R50 ;  /* 0x0000003200fa7308 */ /* 0x000fe20000000800 */
[C---:B------:R-:W-:Y:S02]  /*16160*/  FMUL.FTZ R120, R3.reuse, R120 ;  /* 0x0000007803787220 */ /* 0x040fe40000410000 */
[C---:B------:R-:W-:Y:S02]  /*16170*/  FMUL.FTZ R121, R3.reuse, R121 ;  /* 0x0000007903797220 */ /* 0x040fe40000410000 */
[C---:B------:R-:W-:Y:S02]  /*16180*/  FMUL.FTZ R124, R3.reuse, R124 ;  /* 0x0000007c037c7220 */ /* 0x040fe40000410000 */
[----:B------:R4:W-:Y:S01]  /*16190*/  @P0 LDGSTS.E.BYPASS.LTC128B.128 [R247+0x7900], [R4.64], !P3 ;  /* 0x0790000004f70fae */ /* 0x0009e2000d901d44 */
[C---:B------:R-:W-:Y:S02]  /*161a0*/  FMUL.FTZ R125, R3.reuse, R125 ;  /* 0x0000007d037d7220 */ /* 0x040fe40000410000 */
[C---:B--2---:R-:W-:Y:S01]  /*161b0*/  FMUL.FTZ R12, R3.reuse, R180 ;  /* 0x000000b4030c7220 */ /* 0x044fe20000410000 */
[----:B------:R-:W-:Y:S01]  /*161c0*/  MUFU.EX2 R252, R51 ;  /* 0x0000003300fc7308 */ /* 0x000fe20000000800 */
[----:B------:R-:W-:Y:S02]  /*161d0*/  FMUL.FTZ R13, R3, R181 ;  /* 0x000000b5030d7220 */ /* 0x000fe40000410000 */
[--C-:B------:R-:W-:Y:S01]  /*161e0*/  FFMA.FTZ R32, R32, c[0x0][0x2d0], -R213.reuse ;  /* 0x0000b40020207a23 */ /* 0x100fe200000108d5 */
[----:B------:R-:W2:Y:S01]  /*161f0*/  LDSM.16.MT88.4 R204, [R228+0x100] ;  /* 0x00010000e4cc783b */ /* 0x000ea20000004200 */
[----:B---3--:R-:W-:Y:S01]  /*16200*/  FMNMX.FTZ R2, R0, R2, !PT ;  /* 0x0000000200027209 */ /* 0x008fe20007810000 */
[----:B------:R-:W-:Y:S02]  /*16210*/  FFMA.FTZ R21, R21, c[0x0][0x2d0], -R213 ;  /* 0x0000b40015157a23 */ /* 0x000fe400000108d5 */
[----:B------:R-:W-:Y:S02]  /*16220*/  FMUL.FTZ R128, R165, R128 ;  /* 0x00000080a5807220 */ /* 0x000fe40000410000 */
[C---:B------:R-:W-:Y:S01]  /*16230*/  FADD.FTZ R0, -R2.reuse, R170 ;  /* 0x000000aa02007221 */ /* 0x040fe20000010100 */
[----:B------:R-:W-:Y:S01]  /*16240*/  MUFU.EX2 R225, R32 ;  /* 0x0000002000e17308 */ /* 0x000fe20000000800 */
[----:B------:R-:W-:Y:S01]  /*16250*/  FMUL.FTZ R169, R2, c[0x0][0x2d0] ;  /* 0x0000b40002a97a20 */ /* 0x000fe20000410000 */
[----:B------:R-:W3:Y:S01]  /*16260*/  LDSM.16.MT88.4 R208, [R229+0x100] ;  /* 0x00010000e5d0783b */ /* 0x000ee20000004200 */
[----:B------:R-:W-:Y:S02]  /*16270*/  FMUL.FTZ R0, R0, c[0x0][0x2d0] ;  /* 0x0000b40000007a20 */ /* 0x000fe40000410000 */
[--C-:B------:R-:W-:Y:S02]  /*16280*/  FFMA.FTZ R14, R14, c[0x0][0x2d0], -R169.reuse ;  /* 0x0000b4000e0e7a23 */ /* 0x100fe400000108a9 */
[--C-:B------:R-:W-:Y:S02]  /*16290*/  FFMA.FTZ R15, R15, c[0x0][0x2d0], -R169.reuse ;  /* 0x0000b4000f0f7a23 */ /* 0x100fe400000108a9 */
[--C-:B------:R-:W-:Y:S01]  /*162a0*/  FFMA.FTZ R10, R10, c[0x0][0x2d0], -R169.reuse ;  /* 0x0000b4000a0a7a23 */ /* 0x100fe200000108a9 */
[----:B------:R-:W2:Y:S01]  /*162b0*/  MUFU.EX2 R0, R0 ;  /* 0x0000000000007308 */ /* 0x000ea20000000800 */
[--C-:B------:R-:W-:Y:S01]  /*162c0*/  FFMA.FTZ R11, R11, c[0x0][0x2d0], -R169.reuse ;  /* 0x0000b4000b0b7a23 */ /* 0x100fe200000108a9 */
[----:B------:R-:W-:Y:S01]  /*162d0*/  LDSM.16.MT88.4 R184, [R230+0x100] ;  /* 0x00010000e6b8783b */ /* 0x000fe20000004200 */
[C---:B----4-:R-:W-:Y:S01]  /*162e0*/  FMUL.FTZ R4, R165.reuse, R176 ;  /* 0x000000b0a5047220 */ /* 0x050fe20000410000 */
[----:B------:R-:W-:Y:S01]  /*162f0*/  F2FP.BF16.PACK_AB R176, R242, R221 ;  /* 0x000000ddf2b0723e */ /* 0x000fe200000010ff */
[----:B------:R-:W-:Y:S01]  /*16300*/  FMUL.FTZ R5, R165, R177 ;  /* 0x000000b1a5057220 */ /* 0x000fe20000410000 */
[----:B------:R-:W-:Y:S01]  /*16310*/  F2FP.BF16.PACK_AB R177, R236, R218 ;  /* 0x000000daecb1723e */ /* 0x000fe200000010ff */
[--C-:B------:R-:W-:Y:S02]  /*16320*/  FFMA.FTZ R42, R42, c[0x0][0x2d0], -R169.reuse ;  /* 0x0000b4002a2a7a23 */ /* 0x100fe400000108a9 */
[--C-:B------:R-:W-:Y:S01]  /*16330*/  FFMA.FTZ R43, R43, c[0x0][0x2d0], -R169.reuse ;  /* 0x0000b4002b2b7a23 */ /* 0x100fe200000108a9 */
[----:B------:R4:W-:Y:S01]  /*16340*/  MUFU.EX2 R219, R14 ;  /* 0x0000000e00db7308 */ /* 0x0009e20000000800 */
[----:B------:R-:W0:Y:S01]  /*16350*/  LDGDEPBAR ;  /* 0x00000000000079af */ /* 0x000e220000000000 */
[--C-:B------:R-:W-:Y:S02]  /*16360*/  FFMA.FTZ R58, R58, c[0x0][0x2d0], -R169.reuse ;  /* 0x0000b4003a3a7a23 */ /* 0x100fe400000108a9 */
[----:B------:R-:W-:Y:S02]  /*16370*/  FFMA.FTZ R59, R59, c[0x0][0x2d0], -R169 ;  /* 0x0000b4003b3b7a23 */ /* 0x000fe400000108a9 */
[----:B-1----:R-:W-:Y:S01]  /*16380*/  FMUL.FTZ R8, R3, R172 ;  /* 0x000000ac03087220 */ /* 0x002fe20000410000 */
[----:B------:R-:W-:Y:S01]  /*16390*/  F2FP.BF16.PACK_AB R172, R243, R216 ;  /* 0x000000d8f3ac723e */ /* 0x000fe200000010ff */
[----:B------:R-:W-:Y:S02]  /*163a0*/  FMUL.FTZ R129, R165, R129 ;  /* 0x00000081a5817220 */ /* 0x000fe40000410000 */
[----:B------:R1:W-:Y:S01]  /*163b0*/  MUFU.EX2 R220, R15 ;  /* 0x0000000f00dc7308 */ /* 0x0003e20000000800 */
[----:B------:R-:W-:Y:S01]  /*163c0*/  FMUL.FTZ R130, R164, R130 ;  /* 0x00000082a4827220 */ /* 0x000fe20000410000 */
[-C--:B--2---:R-:W-:Y:S05]  /*163d0*/  HMMA.16816.F32.BF16 R4, R176, R204.reuse, R4 ;  /* 0x000000ccb004723c */ /* 0x084fea0000041804 */
[----:B------:R-:W-:Y:S03]  /*163e0*/  FMUL.FTZ R9, R3, R173 ;  /* 0x000000ad03097220 */ /* 0x000fe60000410000 */
[----:B------:R2:W-:Y:S01]  /*163f0*/  MUFU.EX2 R215, R10 ;  /* 0x0000000a00d77308 */ /* 0x0005e20000000800 */
[C---:B------:R-:W-:Y:S03]  /*16400*/  FMUL.FTZ R74, R0.reuse, R74 ;  /* 0x0000004a004a7220 */ /* 0x040fe60000410000 */
[C---:B----4-:R-:W-:Y:S02]  /*16410*/  FMUL.FTZ R14, R0.reuse, R182 ;  /* 0x000000b6000e7220 */ /* 0x050fe40000410000 */
[C---:B------:R-:W-:Y:S02]  /*16420*/  FMUL.FTZ R75, R0.reuse, R75 ;  /* 0x0000004b004b7220 */ /* 0x040fe40000410000 */
[C---:B------:R-:W-:Y:S02]  /*16430*/  FMUL.FTZ R78, R0.reuse, R78 ;  /* 0x0000004e004e7220 */ /* 0x040fe40000410000 */
[----:B------:R-:W4:Y:S01]  /*16440*/  MUFU.EX2 R217, R11 ;  /* 0x0000000b00d97308 */ /* 0x000f220000000800 */
[C---:B------:R-:W-:Y:S02]  /*16450*/  FMUL.FTZ R79, R0.reuse, R79 ;  /* 0x0000004f004f7220 */ /* 0x040fe40000410000 */
[C---:B------:R-:W-:Y:S02]  /*16460*/  FMUL.FTZ R90, R0.reuse, R90 ;  /* 0x0000005a005a7220 */ /* 0x040fe40000410000 */
[C---:B-1----:R-:W-:Y:S02]  /*16470*/  FMUL.FTZ R15, R0.reuse, R183 ;  /* 0x000000b7000f7220 */ /* 0x042fe40000410000 */
[----:B------:R-:W1:Y:S01]  /*16480*/  LDSM.16.MT88.4 R180, [R231+0x100] ;  /* 0x00010000e7b4783b */ /* 0x000e620000004200 */
[C---:B------:R-:W-:Y:S02]  /*16490*/  FMUL.FTZ R91, R0.reuse, R91 ;  /* 0x0000005b005b7220 */ /* 0x040fe40000410000 */
[C---:B------:R-:W-:Y:S01]  /*164a0*/  FMUL.FTZ R94, R0.reuse, R94 ;  /* 0x0000005e005e7220 */ /* 0x040fe20000410000 */
[----:B------:R1:W1:Y:S01]  /*164b0*/  MUFU.EX2 R170, R21 ;  /* 0x0000001500aa7308 */ /* 0x0002620000000800 */
[C---:B------:R-:W-:Y:S02]  /*164c0*/  FMUL.FTZ R95, R0.reuse, R95 ;  /* 0x0000005f005f7220 */ /* 0x040fe40000410000 */
[----:B--2---:R-:W-:Y:S01]  /*164d0*/  FMUL.FTZ R10, R0, R174 ;  /* 0x000000ae000a7220 */ /* 0x004fe20000410000 */
[----:B------:R-:W-:Y:S01]  /*164e0*/  F2FP.BF16.PACK_AB R174, R238, R244 ;  /* 0x000000f4eeae723e */ /* 0x000fe200000010ff */
[C---:B------:R-:W-:Y:S02]  /*164f0*/  FMUL.FTZ R106, R0.reuse, R106 ;  /* 0x0000006a006a7220 */ /* 0x040fe40000410000 */
[C---:B------:R-:W-:Y:S02]  /*16500*/  FMUL.FTZ R107, R0.reuse, R107 ;  /* 0x0000006b006b7220 */ /* 0x040fe40000410000 */
[C---:B------:R-:W-:Y:S02]  /*16510*/  FMUL.FTZ R110, R0.reuse, R110 ;  /* 0x0000006e006e7220 */ /* 0x040fe40000410000 */
[C---:B------:R-:W-:Y:S01]  /*16520*/  FMUL.FTZ R111, R0.reuse, R111 ;  /* 0x0000006f006f7220 */ /* 0x040fe20000410000 */
[----:B----4-:R-:W-:Y:S01]  /*16530*/  F2FP.BF16.PACK_AB R173, R217, R215 ;  /* 0x000000d7d9ad723e */ /* 0x010fe200000010ff */
[----:B------:R-:W-:Y:S01]  /*16540*/  FMUL.FTZ R11, R0, R175 ;  /* 0x000000af000b7220 */ /* 0x000fe20000410000 */
[----:B------:R-:W-:Y:S01]  /*16550*/  F2FP.BF16.PACK_AB R175, R220, R219 ;  /* 0x000000dbdcaf723e */ /* 0x000fe200000010ff */
[C---:B------:R-:W-:Y:S02]  /*16560*/  FMUL.FTZ R122, R0.reuse, R122 ;  /* 0x0000007a007a7220 */ /* 0x040fe40000410000 */
[C---:B------:R-:W-:Y:S02]  /*16570*/  FMUL.FTZ R123, R0.reuse, R123 ;  /* 0x0000007b007b7220 */ /* 0x040fe40000410000 */
[C---:B------:R-:W-:Y:S02]  /*16580*/  FMUL.FTZ R126, R0.reuse, R126 ;  /* 0x0000007e007e7220 */ /* 0x040fe40000410000 */
[C---:B------:R-:W-:Y:S01]  /*16590*/  HMMA.16816.F32.BF16 R8, R172.reuse, R204, R8 ;  /* 0x000000ccac08723c */ /* 0x040fe20000041808 */
[----:B------:R-:W-:Y:S03]  /*165a0*/  MUFU.EX2 R205, R43 ;  /* 0x0000002b00cd7308 */ /* 0x000fe60000000800 */
[----:B------:R-:W-:Y:S02]  /*165b0*/  FMUL.FTZ R127, R0, R127 ;  /* 0x0000007f007f7220 */ /* 0x000fe40000410000 */
[----:B------:R-:W-:Y:S02]  /*165c0*/  FMUL.FTZ R131, R164, R131 ;  /* 0x00000083a4837220 */ /* 0x000fe40000410000 */
[-C--:B------:R-:W-:Y:S04]  /*165d0*/  HMMA.16816.F32.BF16 R12, R172, R206.reuse, R12 ;  /* 0x000000ceac0c723c */ /* 0x080fe8000004180c */
[--C-:B------:R-:W-:Y:S02]  /*165e0*/  FFMA.FTZ R20, R20, c[0x0][0x2d0], -R213.reuse ;  /* 0x0000b40014147a23 */ /* 0x100fe400000108d5 */
[--C-:B------:R-:W-:Y:S02]  /*165f0*/  FFMA.FTZ R22, R22, c[0x0][0x2d0], -R214.reuse ;  /* 0x0000b40016167a23 */ /* 0x100fe400000108d6 */
[C---:B------:R-:W-:Y:S01]  /*16600*/  HMMA.16816.F32.BF16 R16, R176.reuse, R206, R16 ;  /* 0x000000ceb010723c */ /* 0x040fe20000041810 */
[----:B------:R-:W-:Y:S03]  /*16610*/  MUFU.EX2 R206, R42 ;  /* 0x0000002a00ce7308 */ /* 0x000fe60000000800 */
[C---:B------:R-:W-:Y:S02]  /*16620*/  FMUL.FTZ R132, R165.reuse, R132 ;  /* 0x00000084a5847220 */ /* 0x040fe40000410000 */
[----:B------:R-:W-:Y:S02]  /*16630*/  FMUL.FTZ R133, R165, R133 ;  /* 0x00000085a5857220 */ /* 0x000fe40000410000 */
[-C--:B---3--:R-:W-:Y:S03]  /*16640*/  HMMA.16816.F32.BF16 R68, R176, R208.reuse, R68 ;  /* 0x000000d0b044723c */ /* 0x088fe60000041844 */
[----:B------:R-:W2:Y:S01]  /*16650*/  MUFU.EX2 R224, R22 ;  /* 0x0000001600e07308 */ /* 0x000ea20000000800 */
[C---:B------:R-:W-:Y:S02]  /*16660*/  FMUL.FTZ R134, R164.reuse, R134 ;  /* 0x00000086a4867220 */ /* 0x040fe40000410000 */
[----:B------:R-:W-:Y:S02]  /*16670*/  FMUL.FTZ R135, R164, R135 ;  /* 0x00000087a4877220 */ /* 0x000fe40000410000 */
[C---:B------:R-:W-:Y:S04]  /*16680*/  HMMA.16816.F32.BF16 R72, R172.reuse, R208, R72 ;  /* 0x000000d0ac48723c */ /* 0x040fe80000041848 */
[C---:B------:R-:W-:Y:S01]  /*16690*/  FMUL.FTZ R136, R3.reuse, R136 ;  /* 0x0000008803887220 */ /* 0x040fe20000410000 */
[----:B------:R3:W-:Y:S01]  /*166a0*/  MUFU.EX2 R222, R20 ;  /* 0x0000001400de7308 */ /* 0x0007e20000000800 */
[----:B------:R-:W-:Y:S02]  /*166b0*/  FMUL.FTZ R137, R3, R137 ;  /* 0x0000008903897220 */ /* 0x000fe40000410000 */
[-C--:B------:R-:W-:Y:S04]  /*166c0*/  HMMA.16816.F32.BF16 R76, R172, R210.reuse, R76 ;  /* 0x000000d2ac4c723c */ /* 0x080fe8000004184c */
[C---:B------:R-:W-:Y:S02]  /*166d0*/  FMUL.FTZ R138, R0.reuse, R138 ;  /* 0x0000008a008a7220 */ /* 0x040fe40000410000 */
[----:B------:R-:W-:Y:S02]  /*166e0*/  FMUL.FTZ R139, R0, R139 ;  /* 0x0000008b008b7220 */ /* 0x000fe40000410000 */
[C---:B------:R-:W-:Y:S04]  /*166f0*/  HMMA.16816.F32.BF16 R80, R176.reuse, R210, R80 ;  /* 0x000000d2b050723c */ /* 0x040fe80000041850 */
[--C-:B------:R-:W-:Y:S02]  /*16700*/  FFMA.FTZ R34, R34, c[0x0][0x2d0], -R214.reuse ;  /* 0x0000b40022227a23 */ /* 0x100fe400000108d6 */
[----:B------:R-:W-:Y:S02]  /*16710*/  FFMA.FTZ R33, R33, c[0x0][0x2d0], -R213 ;  /* 0x0000b40021217a23 */ /* 0x000fe400000108d5 */
[-C--:B-1----:R-:W-:Y:S02]  /*16720*/  HMMA.16816.F32.BF16 R84, R176, R180.reuse, R84 ;  /* 0x000000b4b054723c */ /* 0x082fe40000041854 */
[----:B------:R-:W-:Y:S02]  /*16730*/  MUFU.EX2 R223, R33 ;  /* 0x0000002100df7308 */ /* 0x000fe40000000800 */
[--C-:B------:R-:W-:Y:S02]  /*16740*/  FFMA.FTZ R32, R23, c[0x0][0x2d0], -R214.reuse ;  /* 0x0000b40017207a23 */ /* 0x100fe400000108d6 */
[C---:B------:R-:W-:Y:S02]  /*16750*/  FMUL.FTZ R21, R3.reuse, R189 ;  /* 0x000000bd03157220 */ /* 0x040fe40000410000 */
[C---:B------:R-:W-:Y:S04]  /*16760*/  HMMA.16816.F32.BF16 R88, R172.reuse, R180, R88 ;  /* 0x000000b4ac58723c */ /* 0x040fe80000041858 */
[----:B---3--:R-:W-:Y:S01]  /*16770*/  FMUL.FTZ R20, R3, R188 ;  /* 0x000000bc03147220 */ /* 0x008fe20000410000 */
[----:B------:R-:W-:Y:S01]  /*16780*/  MOV R188, R225 ;  /* 0x000000e100bc7202 */ /* 0x000fe20000000f00 */
[C---:B------:R-:W-:Y:S01]  /*16790*/  FMUL.FTZ R22, R0.reuse, R190 ;  /* 0x000000be00167220 */ /* 0x040fe20000410000 */
[----:B------:R1:W-:Y:S01]  /*167a0*/  MUFU.EX2 R225, R40 ;  /* 0x0000002800e17308 */ /* 0x0003e20000000800 */
[-C--:B------:R-:W-:Y:S04]  /*167b0*/  HMMA.16816.F32.BF16 R92, R172, R182.reuse, R92 ;  /* 0x000000b6ac5c723c */ /* 0x080fe8000004185c */
[----:B------:R-:W-:Y:S01]  /*167c0*/  FMUL.FTZ R23, R0, R191 ;  /* 0x000000bf00177220 */ /* 0x000fe20000410000 */
[----:B------:R-:W-:Y:S01]  /*167d0*/  MOV R190, R170 ;  /* 0x000000aa00be7202 */ /* 0x000fe20000000f00 */
[C---:B------:R-:W-:Y:S02]  /*167e0*/  FMUL.FTZ R140, R165.reuse, R140 ;  /* 0x0000008ca58c7220 */ /* 0x040fe40000410000 */
[C---:B------:R-:W-:Y:S01]  /*167f0*/  HMMA.16816.F32.BF16 R96, R176.reuse, R182, R96 ;  /* 0x000000b6b060723c */ /* 0x040fe20000041860 */
[----:B------:R-:W3:Y:S01]  /*16800*/  LDSM.16.MT88.4 R180, [R228+0x2100] ;  /* 0x00210000e4b4783b */ /* 0x000ee20000004200 */
[----:B------:R4:W-:Y:S02]  /*16810*/  MUFU.EX2 R189, R32 ;  /* 0x0000002000bd7308 */ /* 0x0009e40000000800 */
[----:B------:R-:W-:Y:S02]  /*16820*/  FMUL.FTZ R141, R165, R141 ;  /* 0x0000008da58d7220 */ /* 0x000fe40000410000 */
[C---:B------:R-:W-:Y:S02]  /*16830*/  FMUL.FTZ R142, R164.reuse, R142 ;  /* 0x0000008ea48e7220 */ /* 0x040fe40000410000 */
[-C--:B------:R-:W-:Y:S04]  /*16840*/  HMMA.16816.F32.BF16 R100, R176, R184.reuse, R100 ;  /* 0x000000b8b064723c */ /* 0x080fe80000041864 */
[C---:B------:R-:W-:Y:S02]  /*16850*/  FMUL.FTZ R143, R164.reuse, R143 ;  /* 0x0000008fa48f7220 */ /* 0x040fe40000410000 */
[----:B------:R-:W-:Y:S01]  /*16860*/  FFMA.FTZ R170, R35, c[0x0][0x2d0], -R214 ;  /* 0x0000b40023aa7a23 */ /* 0x000fe200000108d6 */
[----:B-1----:R-:W-:Y:S01]  /*16870*/  LDSM.16.MT88.4 R40, [R228+0x1100] ;  /* 0x00110000e428783b */ /* 0x002fe20000004200 */
[C---:B------:R-:W-:Y:S04]  /*16880*/  HMMA.16816.F32.BF16 R104, R172.reuse, R184, R104 ;  /* 0x000000b8ac68723c */ /* 0x040fe80000041868 */
[C---:B------:R-:W-:Y:S01]  /*16890*/  FMUL.FTZ R33, R165.reuse, R193 ;  /* 0x000000c1a5217220 */ /* 0x040fe20000410000 */
[----:B--2---:R-:W-:Y:S01]  /*168a0*/  MOV R193, R224 ;  /* 0x000000e000c17202 */ /* 0x004fe20000000f00 */
[----:B------:R-:W-:Y:S01]  /*168b0*/  FMUL.FTZ R35, R164, R195 ;  /* 0x000000c3a4237220 */ /* 0x000fe20000410000 */
[----:B------:R-:W2:Y:S01]  /*168c0*/  LDL.LU R224, [R1+0xc] ;  /* 0x00000c0001e07983 */ /* 0x000ea20000300800 */
[-C--:B------:R-:W-:Y:S01]  /*168d0*/  HMMA.16816.F32.BF16 R108, R172, R186.reuse, R108 ;  /* 0x000000baac6c723c */ /* 0x080fe2000004186c */
[----:B------:R-:W-:Y:S03]  /*168e0*/  MUFU.EX2 R170, R170 ;  /* 0x000000aa00aa7308 */ /* 0x000fe60000000800 */
[----:B----4-:R-:W-:Y:S02]  /*168f0*/  FMUL.FTZ R32, R165, R192 ;  /* 0x000000c0a5207220 */ /* 0x010fe40000410000 */
[C---:B------:R-:W-:Y:S02]  /*16900*/  FMUL.FTZ R144, R3.reuse, R144 ;  /* 0x0000009003907220 */ /* 0x040fe40000410000 */
[C---:B------:R-:W-:Y:S01]  /*16910*/  HMMA.16816.F32.BF16 R112, R176.reuse, R186, R112 ;  /* 0x000000bab070723c */ /* 0x040fe20000041870 */
[----:B------:R-:W1:Y:S03]  /*16920*/  LDSM.16.MT88.4 R184, [R229+0x2100] ;  /* 0x00210000e5b8783b */ /* 0x000e660000004200 */
[C---:B------:R-:W-:Y:S02]  /*16930*/  FMUL.FTZ R145, R3.reuse, R145 ;  /* 0x0000009103917220 */ /* 0x040fe40000410000 */
[C---:B------:R-:W-:Y:S02]  /*16940*/  FMUL.FTZ R146, R0.reuse, R146 ;  /* 0x0000009200927220 */ /* 0x040fe40000410000 */
[C---:B------:R-:W-:Y:S01]  /*16950*/  FMUL.FTZ R147, R0.reuse, R147 ;  /* 0x0000009300937220 */ /* 0x040fe20000410000 */
[-C--:B---3--:R-:W-:Y:S03]  /*16960*/  HMMA.16816.F32.BF16 R116, R176, R180.reuse, R116 ;  /* 0x000000b4b074723c */ /* 0x088fe60000041874 */
[C---:B------:R-:W-:Y:S02]  /*16970*/  FMUL.FTZ R148, R3.reuse, R148 ;  /* 0x0000009403947220 */ /* 0x040fe40000410000 */
[----:B------:R-:W-:Y:S02]  /*16980*/  FMUL.FTZ R149, R3, R149 ;  /* 0x0000009503957220 */ /* 0x000fe40000410000 */
[C---:B------:R-:W-:Y:S01]  /*16990*/  FMUL.FTZ R150, R0.reuse, R150 ;  /* 0x0000009600967220 */ /* 0x040fe20000410000 */
[C---:B------:R-:W-:Y:S04]  /*169a0*/  HMMA.16816.F32.BF16 R120, R172.reuse, R180, R120 ;  /* 0x000000b4ac78723c */ /* 0x040fe80000041878 */
[----:B------:R-:W-:Y:S02]  /*169b0*/  FMUL.FTZ R151, R0, R151 ;  /* 0x0000009700977220 */ /* 0x000fe40000410000 */
[C---:B------:R-:W-:Y:S02]  /*169c0*/  FMUL.FTZ R152, R165.reuse, R152 ;  /* 0x00000098a5987220 */ /* 0x040fe40000410000 */
[-C--:B------:R-:W-:Y:S04]  /*169d0*/  HMMA.16816.F32.BF16 R124, R172, R182.reuse, R124 ;  /* 0x000000b6ac7c723c */ /* 0x080fe8000004187c */
[C---:B------:R-:W-:Y:S02]  /*169e0*/  FMUL.FTZ R153, R165.reuse, R153 ;  /* 0x00000099a5997220 */ /* 0x040fe40000410000 */
[C---:B------:R-:W-:Y:S02]  /*169f0*/  FMUL.FTZ R154, R164.reuse, R154 ;  /* 0x0000009aa49a7220 */ /* 0x040fe40000410000 */
[C---:B------:R-:W-:Y:S01]  /*16a00*/  HMMA.16816.F32.BF16 R128, R176.reuse, R182, R128 ;  /* 0x000000b6b080723c */ /* 0x040fe20000041880 */
[----:B------:R-:W3:Y:S03]  /*16a10*/  LDSM.16.MT88.4 R180, [R231+0x2100] ;  /* 0x00210000e7b4783b */ /* 0x000ee60000004200 */
[C---:B------:R-:W-:Y:S02]  /*16a20*/  FMUL.FTZ R155, R164.reuse, R155 ;  /* 0x0000009ba49b7220 */ /* 0x040fe40000410000 */
[C---:B------:R-:W-:Y:S02]  /*16a30*/  FMUL.FTZ R156, R165.reuse, R156 ;  /* 0x0000009ca59c7220 */ /* 0x040fe40000410000 */
[-C--:B-1----:R-:W-:Y:S04]  /*16a40*/  HMMA.16816.F32.BF16 R132, R176, R184.reuse, R132 ;  /* 0x000000b8b084723c */ /* 0x082fe80000041884 */
[----:B------:R-:W-:Y:S02]  /*16a50*/  FMUL.FTZ R157, R165, R157 ;  /* 0x0000009da59d7220 */ /* 0x000fe40000410000 */
[C---:B------:R-:W-:Y:S02]  /*16a60*/  FMUL.FTZ R158, R164.reuse, R158 ;  /* 0x0000009ea49e7220 */ /* 0x040fe40000410000 */
[C---:B------:R-:W-:Y:S01]  /*16a70*/  HMMA.16816.F32.BF16 R136, R172.reuse, R184, R136 ;  /* 0x000000b8ac88723c */ /* 0x040fe20000041888 */
[----:B------:R1:W4:Y:S03]  /*16a80*/  MUFU.EX2 R184, R34 ;  /* 0x0000002200b87308 */ /* 0x0003260000000800 */
[----:B------:R-:W-:Y:S02]  /*16a90*/  FMUL.FTZ R159, R164, R159 ;  /* 0x0000009fa49f7220 */ /* 0x000fe40000410000 */
[C---:B------:R-:W-:Y:S02]  /*16aa0*/  FMUL.FTZ R160, R3.reuse, R160 ;  /* 0x000000a003a07220 */ /* 0x040fe40000410000 */
[-C--:B------:R-:W-:Y:S04]  /*16ab0*/  HMMA.16816.F32.BF16 R20, R172, R186.reuse, R20 ;  /* 0x000000baac14723c */ /* 0x080fe80000041814 */
[----:B------:R-:W-:Y:S02]  /*16ac0*/  FMUL.FTZ R161, R3, R161 ;  /* 0x000000a103a17220 */ /* 0x000fe40000410000 */
[----:B------:R-:W-:Y:S02]  /*16ad0*/  FMUL.FTZ R162, R0, R162 ;  /* 0x000000a200a27220 */ /* 0x000fe40000410000 */
[C---:B------:R-:W-:Y:S04]  /*16ae0*/  HMMA.16816.F32.BF16 R140, R176.reuse, R186, R140 ;  /* 0x000000bab08c723c */ /* 0x040fe8000004188c */
[--C-:B------:R-:W-:Y:S02]  /*16af0*/  FFMA.FTZ R24, R24, c[0x0][0x2d0], -R212.reuse ;  /* 0x0000b40018187a23 */ /* 0x100fe400000108d4 */
[--C-:B------:R-:W-:Y:S02]  /*16b00*/  FFMA.FTZ R25, R25, c[0x0][0x2d0], -R212.reuse ;  /* 0x0000b40019197a23 */ /* 0x100fe400000108d4 */
[--C-:B------:R-:W-:Y:S01]  /*16b10*/  FFMA.FTZ R26, R26, c[0x0][0x2d0], -R169.reuse ;  /* 0x0000b4001a1a7a23 */ /* 0x100fe200000108a9 */
[----:B------:R3:W-:Y:S03]  /*16b20*/  MUFU.EX2 R192, R24 ;  /* 0x0000001800c07308 */ /* 0x0007e60000000800 */
[----:B-1----:R-:W-:Y:S01]  /*16b30*/  FMUL.FTZ R34, R164, R194 ;  /* 0x000000c2a4227220 */ /* 0x002fe20000410000 */
[----:B----4-:R-:W-:Y:S01]  /*16b40*/  MOV R194, R184 ;  /* 0x000000b800c27202 */ /* 0x010fe20000000f00 */
[----:B------:R-:W-:Y:S01]  /*16b50*/  FMUL.FTZ R163, R0, R163 ;  /* 0x000000a300a37220 */ /* 0x000fe20000410000 */
[----:B------:R-:W1:Y:S01]  /*16b60*/  LDSM.16.MT88.4 R184, [R230+0x2100] ;  /* 0x00210000e6b8783b */ /* 0x000e620000004200 */
[--C-:B------:R-:W-:Y:S02]  /*16b70*/  FFMA.FTZ R44, R44, c[0x0][0x2d0], -R212.reuse ;  /* 0x0000b4002c2c7a23 */ /* 0x100fe400000108d4 */
[--C-:B------:R-:W-:Y:S01]  /*16b80*/  FFMA.FTZ R45, R45, c[0x0][0x2d0], -R212.reuse ;  /* 0x0000b4002d2d7a23 */ /* 0x100fe200000108d4 */
[-C--:B---3--:R-:W-:Y:S01]  /*16b90*/  HMMA.16816.F32.BF16 R32, R176, R180.reuse, R32 ;  /* 0x000000b4b020723c */ /* 0x088fe20000041820 */
[----:B------:R3:W-:Y:S02]  /*16ba0*/  MUFU.EX2 R227, R44 ;  /* 0x0000002c00e37308 */ /* 0x0007e40000000800 */
[--C-:B------:R-:W-:Y:S02]  /*16bb0*/  FFMA.FTZ R46, R46, c[0x0][0x2d0], -R169.reuse ;  /* 0x0000b4002e2e7a23 */ /* 0x100fe400000108a9 */
[--C-:B------:R-:W-:Y:S02]  /*16bc0*/  FFMA.FTZ R47, R47, c[0x0][0x2d0], -R169.reuse ;  /* 0x0000b4002f2f7a23 */ /* 0x100fe400000108a9 */
[--C-:B------:R-:W-:Y:S01]  /*16bd0*/  FFMA.FTZ R60, R60, c[0x0][0x2d0], -R212.reuse ;  /* 0x0000b4003c3c7a23 */ /* 0x100fe200000108d4 */
[C---:B------:R-:W-:Y:S03]  /*16be0*/  HMMA.16816.F32.BF16 R144, R172.reuse, R180, R144 ;  /* 0x000000b4ac90723c */ /* 0x040fe60000041890 */
[----:B------:R4:W-:Y:S01]  /*16bf0*/  MUFU.EX2 R249, R45 ;  /* 0x0000002d00f97308 */ /* 0x0009e20000000800 */
[--C-:B------:R-:W-:Y:S02]  /*16c00*/  FFMA.FTZ R27, R27, c[0x0][0x2d0], -R169.reuse ;  /* 0x0000b4001b1b7a23 */ /* 0x100fe400000108a9 */
[----:B------:R-:W-:Y:S01]  /*16c10*/  FMUL.FTZ R24, R3, R196 ;  /* 0x000000c403187220 */ /* 0x000fe20000410000 */
[----:B------:R-:W-:Y:S01]  /*16c20*/  MOV R196, R170 ;  /* 0x000000aa00c47202 */ /* 0x000fe20000000f00 */
[-C--:B------:R-:W-:Y:S04]  /*16c30*/  HMMA.16816.F32.BF16 R148, R172, R182.reuse, R148 ;  /* 0x000000b6ac94723c */ /* 0x080fe80000041894 */
[--C-:B------:R-:W-:Y:S01]  /*16c40*/  FFMA.FTZ R28, R28, c[0x0][0x2d0], -R212.reuse ;  /* 0x0000b4001c1c7a23 */ /* 0x100fe200000108d4 */
[----:B------:R4:W-:Y:S01]  /*16c50*/  MUFU.EX2 R191, R25 ;  /* 0x0000001900bf7308 */ /* 0x0009e20000000800 */
[----:B------:R-:W-:Y:S02]  /*16c60*/  FFMA.FTZ R29, R29, c[0x0][0x2d0], -R212 ;  /* 0x0000b4001d1d7a23 */ /* 0x000fe400000108d4 */
[C---:B------:R-:W-:Y:S01]  /*16c70*/  HMMA.16816.F32.BF16 R152, R176.reuse, R182, R152 ;  /* 0x000000b6b098723c */ /* 0x040fe20000041898 */
[----:B------:R-:W4:Y:S03]  /*16c80*/  LDSM.16.MT88.4 R180, [R228+0x900] ;  /* 0x00090000e4b4783b */ /* 0x000f260000004200 */
[--C-:B------:R-:W-:Y:S01]  /*16c90*/  FFMA.FTZ R30, R30, c[0x0][0x2d0], -R169.reuse ;  /* 0x0000b4001e1e7a23 */ /* 0x100fe200000108a9 */
[----:B---3--:R-:W-:Y:S01]  /*16ca0*/  F2FP.BF16.PACK_AB R44, R226, R225 ;  /* 0x000000e1e22c723e */ /* 0x008fe200000010ff */
[--C-:B------:R-:W-:Y:S01]  /*16cb0*/  FFMA.FTZ R31, R31, c[0x0][0x2d0], -R169.reuse ;  /* 0x0000b4001f1f7a23 */ /* 0x100fe200000108a9 */
[----:B------:R3:W-:Y:S01]  /*16cc0*/  MUFU.EX2 R210, R26 ;  /* 0x0000001a00d27308 */ /* 0x0007e20000000800 */
[--C-:B------:R-:W-:Y:S01]  /*16cd0*/  FFMA.FTZ R62, R62, c[0x0][0x2d0], -R169.reuse ;  /* 0x0000b4003e3e7a23 */ /* 0x100fe200000108a9 */
[-C--:B-1----:R-:W-:Y:S03]  /*16ce0*/  HMMA.16816.F32.BF16 R156, R176, R184.reuse, R156 ;  /* 0x000000b8b09c723c */ /* 0x082fe6000004189c */
[----:B----4-:R-:W-:Y:S01]  /*16cf0*/  F2FP.BF16.PACK_AB R45, R205, R206 ;  /* 0x000000cecd2d723e */ /* 0x010fe200000010ff */
[----:B------:R-:W-:Y:S04]  /*16d00*/  FFMA.FTZ R169, R63, c[0x0][0x2d0], -R169 ;  /* 0x0000b4003fa97a23 */ /* 0x000fe800000108a9 */
[----:B------:R1:W-:Y:S01]  /*16d10*/  MUFU.EX2 R208, R27 ;  /* 0x0000001b00d07308 */ /* 0x0003e20000000800 */
[C---:B------:R-:W-:Y:S04]  /*16d20*/  HMMA.16816.F32.BF16 R160, R172.reuse, R184, R160 ;  /* 0x000000b8aca0723c */ /* 0x040fe800000418a0 */
[----:B------:R-:W-:Y:S05]  /*16d30*/  FMUL.FTZ R25, R3, R197 ;  /* 0x000000c503197220 */ /* 0x000fea0000410000 */
[----:B------:R4:W-:Y:S03]  /*16d40*/  MUFU.EX2 R195, R28 ;  /* 0x0000001c00c37308 */ /* 0x0009e60000000800 */
[C---:B---3--:R-:W-:Y:S07]  /*16d50*/  FMUL.FTZ R26, R0.reuse, R198 ;  /* 0x000000c6001a7220 */ /* 0x048fee0000410000 */
[----:B------:R3:W3:Y:S01]  /*16d60*/  MUFU.EX2 R204, R29 ;  /* 0x0000001d00cc7308 */ /* 0x0006e20000000800 */
[----:B-1----:R-:W-:Y:S01]  /*16d70*/  FMUL.FTZ R27, R0, R199 ;  /* 0x000000c7001b7220 */ /* 0x002fe20000410000 */
[----:B------:R-:W-:Y:S02]  /*16d80*/  MOV R199, R223 ;  /* 0x000000df00c77202 */ /* 0x000fe40000000f00 */
[----:B------:R-:W2:Y:S06]  /*16d90*/  LDL.LU R223, [R1+0x8] ;  /* 0x0000080001df7983 */ /* 0x000eac0000300800 */
[----:B------:R1:W-:Y:S01]  /*16da0*/  MUFU.EX2 R207, R30 ;  /* 0x0000001e00cf7308 */ /* 0x0003e20000000800 */
[-C--:B------:R-:W-:Y:S01]  /*16db0*/  HMMA.16816.F32.BF16 R24, R172, R186.reuse, R24 ;  /* 0x000000baac18723c */ /* 0x080fe20000041818 */
[----:B------:R-:W2:Y:S02]  /*16dc0*/  LDL.LU R211, [R1+0x4] ;  /* 0x0000040001d37983 */ /* 0x000ea40000300800 */
[----:B----4-:R-:W-:Y:S04]  /*16dd0*/  FMUL.FTZ R28, R165, R200 ;  /* 0x000000c8a51c7220 */ /* 0x010fe80000410000 */
[----:B------:R-:W-:Y:S02]  /*16de0*/  F2FP.BF16.PACK_AB R172, R190, R222 ;  /* 0x000000debeac723e */ /* 0x000fe400000010ff */
[----:B------:R4:W4:Y:S03]  /*16df0*/  MUFU.EX2 R209, R31 ;  /* 0x0000001f00d17308 */ /* 0x0009260000000800 */
[----:B------:R-:W-:Y:S01]  /*16e00*/  F2FP.BF16.PACK_AB R174, R199, R188 ;  /* 0x000000bcc7ae723e */ /* 0x000fe200000010ff */
[----:B---3--:R-:W-:Y:S01]  /*16e10*/  FMUL.FTZ R29, R165, R201 ;  /* 0x000000c9a51d7220 */ /* 0x008fe20000410000 */
[----:B------:R-:W-:Y:S02]  /*16e20*/  F2FP.BF16.PACK_AB R173, R189, R193 ;  /* 0x000000c1bdad723e */ /* 0x000fe400000010ff */
[----:B------:R-:W-:Y:S02]  /*16e30*/  F2FP.BF16.PACK_AB R175, R196, R194 ;  /* 0x000000c2c4af723e */ /* 0x000fe400000010ff */
[----:B------:R-:W-:Y:S01]  /*16e40*/  MOV R197, R204 ;  /* 0x000000cc00c57202 */ /* 0x000fe20000000f00 */
[----:B------:R-:W-:Y:S01]  /*16e50*/  MUFU.EX2 R198, R36 ;  /* 0x0000002400c67308 */ /* 0x000fe20000000800 */
[C---:B-1----:R-:W-:Y:S09]  /*16e60*/  FMUL.FTZ R30, R164.reuse, R202 ;  /* 0x000000caa41e7220 */ /* 0x042ff20000410000 */
[----:B------:R-:W-:Y:S01]  /*16e70*/  MUFU.EX2 R201, R37 ;  /* 0x0000002500c97308 */ /* 0x000fe20000000800 */
[----:B----4-:R-:W-:Y:S09]  /*16e80*/  FMUL.FTZ R31, R164, R203 ;  /* 0x000000cba41f7220 */ /* 0x010ff20000410000 */
[----:B------:R1:W-:Y:S01]  /*16e90*/  MUFU.EX2 R200, R38 ;  /* 0x0000002600c87308 */ /* 0x0003e20000000800 */
[----:B------:R-:W-:Y:S01]  /*16ea0*/  HMMA.16816.F32.BF16 R28, R176, R186, R28 ;  /* 0x000000bab01c723c */ /* 0x000fe2000004181c */
[----:B------:R-:W3:Y:S06]  /*16eb0*/  LDSM.16.MT88.4 R184, [R229+0x900] ;  /* 0x00090000e5b8783b */ /* 0x000eec0000004200 */
[----:B------:R-:W-:Y:S01]  /*16ec0*/  F2FP.BF16.PACK_AB R176, R191, R192 ;  /* 0x000000c0bfb0723e */ /* 0x000fe200000010ff */
[-C--:B------:R-:W-:Y:S01]  /*16ed0*/  HMMA.16816.F32.BF16 R4, R172, R180.reuse, R4 ;  /* 0x000000b4ac04723c */ /* 0x080fe20000041804 */
[----:B------:R-:W-:Y:S04]  /*16ee0*/  MUFU.EX2 R202, R48 ;  /* 0x0000003000ca7308 */ /* 0x000fe80000000800 */
[----:B------:R-:W-:Y:S02]  /*16ef0*/  F2FP.BF16.PACK_AB R178, R197, R195 ;  /* 0x000000c3c5b2723e */ /* 0x000fe400000010ff */
[----:B------:R-:W-:Y:S02]  /*16f00*/  F2FP.BF16.PACK_AB R177, R208, R210 ;  /* 0x000000d2d0b1723e */ /* 0x000fe400000010ff */
[----:B------:R-:W-:Y:S02]  /*16f10*/  F2FP.BF16.PACK_AB R179, R209, R207 ;  /* 0x000000cfd1b3723e */ /* 0x000fe400000010ff */
[----:B------:R4:W-:Y:S01]  /*16f20*/  MUFU.EX2 R203, R49 ;  /* 0x0000003100cb7308 */ /* 0x0009e20000000800 */
[----:B-1----:R-:W-:Y:S04]  /*16f30*/  LDSM.16.MT88.4 R36, [R230+0x2900] ;  /* 0x00290000e624783b */ /* 0x002fe80000004200 */
[C---:B------:R-:W-:Y:S05]  /*16f40*/  HMMA.16816.F32.BF16 R8, R176.reuse, R180, R8 ;  /* 0x000000b4b008723c */ /* 0x040fea0000041808 */
[----:B------:R1:W-:Y:S03]  /*16f50*/  MUFU.EX2 R204, R46 ;  /* 0x0000002e00cc7308 */ /* 0x0003e60000000800 */
[-C--:B------:R-:W-:Y:S07]  /*16f60*/  HMMA.16816.F32.BF16 R12, R176, R182.reuse, R12 ;  /* 0x000000b6b00c723c */ /* 0x080fee000004180c */
[----:B------:R-:W1:Y:S01]  /*16f70*/  MUFU.EX2 R170, R47 ;  /* 0x0000002f00aa7308 */ /* 0x000e620000000800 */
[C---:B------:R-:W-:Y:S01]  /*16f80*/  HMMA.16816.F32.BF16 R16, R172.reuse, R182, R16 ;  /* 0x000000b6ac10723c */ /* 0x040fe20000041810 */
[----:B------:R-:W1:Y:S07]  /*16f90*/  LDSM.16.MT88.4 R180, [R231+0x900] ;  /* 0x00090000e7b4783b */ /* 0x000e6e0000004200 */
[-C--:B---3--:R-:W-:Y:S01]  /*16fa0*/  HMMA.16816.F32.BF16 R68, R172, R184.reuse, R68 ;  /* 0x000000b8ac44723c */ /* 0x088fe20000041844 */
[----:B----4-:R-:W-:Y:S01]  /*16fb0*/  LDSM.16.MT88.4 R48, [R229+0x1100] ;  /* 0x00110000e530783b */ /* 0x010fe20000004200 */
[----:B------:R-:W-:Y:S02]  /*16fc0*/  MUFU.EX2 R169, R169 ;  /* 0x000000a900a97308 */ /* 0x000fe40000000800 */
[----:B-1----:R-:W-:Y:S04]  /*16fd0*/  F2FP.BF16.PACK_AB R46, R249, R227 ;  /* 0x000000e3f92e723e */ /* 0x002fe800000010ff */
[C---:B------:R-:W-:Y:S04]  /*16fe0*/  HMMA.16816.F32.BF16 R72, R176.reuse, R184, R72 ;  /* 0x000000b8b048723c */ /* 0x040fe80000041848 */
[----:B------:R-:W-:Y:S01]  /*16ff0*/  MUFU.EX2 R62, R62 ;  /* 0x0000003e003e7308 */ /* 0x000fe20000000800 */
[----:B------:R-:W-:Y:S03]  /*17000*/  F2FP.BF16.PACK_AB R47, R170, R204 ;  /* 0x000000ccaa2f723e */ /* 0x000fe600000010ff */
        /* <DEDUP_REMOVED lines=18> */
[-C--:B-1----:R-:W-:Y:S08]  /*17130*/  HMMA.16816.F32.BF16 R132, R172, R184.reuse, R132 ;  /* 0x000000b8ac84723c */ /* 0x082ff00000041884 */
[C---:B------:R-:W-:Y:S07]  /*17140*/  HMMA.16816.F32.BF16 R136, R176.reuse, R184, R136 ;  /* 0x000000b8b088723c */ /* 0x040fee0000041888 */
[--C-:B------:R-:W-:Y:S01]  /*17150*/  FFMA.FTZ R185, R53, c[0x0][0x2d0], -R213.reuse ;  /* 0x0000b40035b97a23 */ /* 0x100fe200000108d5 */
[-C--:B------:R-:W-:Y:S04]  /*17160*/  HMMA.16816.F32.BF16 R20, R176, R186.reuse, R20 ;  /* 0x000000bab014723c */ /* 0x080fe80000041814 */
[----:B------:R-:W-:Y:S04]  /*17170*/  FFMA.FTZ R184, R66, c[0x0][0x2d0], -R214 ;  /* 0x0000b40042b87a23 */ /* 0x000fe800000108d6 */
[C---:B------:R-:W-:Y:S07]  /*17180*/  HMMA.16816.F32.BF16 R140, R172.reuse, R186, R140 ;  /* 0x000000baac8c723c */ /* 0x040fee000004188c */
[----:B------:R-:W-:Y:S01]  /*17190*/  FFMA.FTZ R186, R52, c[0x0][0x2d0], -R213 ;  /* 0x0000b40034ba7a23 */ /* 0x000fe200000108d5 */
[-C--:B---3--:R-:W-:Y:S04]  /*171a0*/  HMMA.16816.F32.BF16 R32, R172, R180.reuse, R32 ;  /* 0x000000b4ac20723c */ /* 0x088fe80000041820 */
[----:B------:R-:W-:Y:S02]  /*171b0*/  FFMA.FTZ R187, R56, c[0x0][0x2d0], -R212 ;  /* 0x0000b40038bb7a23 */ /* 0x000fe400000108d4 */
[----:B--2---:R-:W-:Y:S02]  /*171c0*/  FFMA.FTZ R56, R165, R224, R221 ;  /* 0x000000e0a5387223 */ /* 0x004fe400000100dd */
[----:B------:R-:W-:Y:S01]  /*171d0*/  MUFU.EX2 R165, R57 ;  /* 0x0000003900a57308 */ /* 0x000fe20000000800 */
[C---:B------:R-:W-:Y:S04]  /*171e0*/  HMMA.16816.F32.BF16 R144, R176.reuse, R180, R144 ;  /* 0x000000b4b090723c */ /* 0x040fe80000041890 */
[----:B------:R-:W-:Y:S02]  /*171f0*/  FADD.FTZ R56, R242, R56 ;  /* 0x00000038f2387221 */ /* 0x000fe40000010000 */
[----:B------:R-:W-:Y:S02]  /*17200*/  FFMA.FTZ R212, R61, c[0x0][0x2d0], -R212 ;  /* 0x0000b4003dd47a23 */ /* 0x000fe400000108d4 */
[-C--:B------:R-:W-:Y:S01]  /*17210*/  HMMA.16816.F32.BF16 R148, R176, R182.reuse, R148 ;  /* 0x000000b6b094723c */ /* 0x080fe20000041894 */
[----:B------:R-:W-:Y:S03]  /*17220*/  MUFU.EX2 R61, R59 ;  /* 0x0000003b003d7308 */ /* 0x000fe60000000800 */
[--C-:B------:R-:W-:Y:S02]  /*17230*/  FFMA.FTZ R181, R54, c[0x0][0x2d0], -R214.reuse ;  /* 0x0000b40036b57a23 */ /* 0x100fe400000108d6 */
[--C-:B------:R-:W-:Y:S02]  /*17240*/  FFMA.FTZ R180, R55, c[0x0][0x2d0], -R214.reuse ;  /* 0x0000b40037b47a23 */ /* 0x100fe400000108d6 */
[C---:B------:R-:W-:Y:S01]  /*17250*/  HMMA.16816.F32.BF16 R152, R172.reuse, R182, R152 ;  /* 0x000000b6ac98723c */ /* 0x040fe20000041898 */
[----:B------:R-:W1:Y:S02]  /*17260*/  LDSM.16.MT88.4 R52, [R231+0x1100] ;  /* 0x00110000e734783b */ /* 0x000e640000004200 */
[----:B------:R-:W-:Y:S01]  /*17270*/  MUFU.EX2 R212, R212 ;  /* 0x000000d400d47308 */ /* 0x000fe20000000800 */
[----:B------:R-:W-:Y:S03]  /*17280*/  FFMA.FTZ R214, R67, c[0x0][0x2d0], -R214 ;  /* 0x0000b40043d67a23 */ /* 0x000fe600000108d6 */
[--C-:B------:R-:W-:Y:S01]  /*17290*/  FFMA.FTZ R183, R64, c[0x0][0x2d0], -R213.reuse ;  /* 0x0000b40040b77a23 */ /* 0x100fe200000108d5 */
[-C--:B------:R-:W-:Y:S04]  /*172a0*/  HMMA.16816.F32.BF16 R156, R172, R36.reuse, R156 ;  /* 0x00000024ac9c723c */ /* 0x080fe8000004189c */
[----:B------:R-:W-:Y:S01]  /*172b0*/  FFMA.FTZ R182, R65, c[0x0][0x2d0], -R213 ;  /* 0x0000b40041b67a23 */ /* 0x000fe200000108d5 */
[----:B------:R-:W-:Y:S01]  /*172c0*/  MUFU.EX2 R214, R214 ;  /* 0x000000d600d67308 */ /* 0x000fe20000000800 */
[----:B------:R-:W-:Y:S02]  /*172d0*/  LDSM.16.MT88.4 R64, [R229+0x3100] ;  /* 0x00310000e540783b */ /* 0x000fe40000004200 */
[C---:B------:R-:W-:Y:S04]  /*172e0*/  HMMA.16816.F32.BF16 R160, R176.reuse, R36, R160 ;  /* 0x00000024b0a0723c */ /* 0x040fe800000418a0 */
[----:B------:R-:W-:Y:S03]  /*172f0*/  FFMA.FTZ R164, R164, R223, R218 ;  /* 0x000000dfa4a47223 */ /* 0x000fe600000100da */
[----:B------:R-:W-:Y:S01]  /*17300*/  MUFU.EX2 R218, R186 ;  /* 0x000000ba00da7308 */ /* 0x000fe20000000800 */
[-C--:B------:R-:W-:Y:S04]  /*17310*/  HMMA.16816.F32.BF16 R24, R176, R38.reuse, R24 ;  /* 0x00000026b018723c */ /* 0x080fe80000041818 */
[----:B------:R-:W-:Y:S03]  /*17320*/  FFMA.FTZ R3, R3, R211, R216 ;  /* 0x000000d303037223 */ /* 0x000fe600000100d8 */
[----:B------:R-:W-:Y:S01]  /*17330*/  MOV R176, R203 ;  /* 0x000000cb00b07202 */ /* 0x000fe20000000f00 */
[----:B------:R-:W-:Y:S01]  /*17340*/  HMMA.16816.F32.BF16 R28, R172, R38, R28 ;  /* 0x00000026ac1c723c */ /* 0x000fe2000004181c */
[----:B------:R-:W2:Y:S01]  /*17350*/  LDL.LU R172, [R1+0x10] ;  /* 0x0000100001ac7983 */ /* 0x000ea20000300800 */
[----:B------:R-:W3:Y:S02]  /*17360*/  MUFU.EX2 R213, R184 ;  /* 0x000000b800d57308 */ /* 0x000ee40000000800 */
[----:B------:R-:W-:Y:S01]  /*17370*/  MOV R177, R202 ;  /* 0x000000ca00b17202 */ /* 0x000fe20000000f00 */
[----:B------:R4:W5:Y:S01]  /*17380*/  LDL.LU R242, [R1+0x7c] ;  /* 0x00007c0001f27983 */ /* 0x0009620000300800 */
[----:B------:R-:W-:Y:S01]  /*17390*/  MOV R178, R201 ;  /* 0x000000c900b27202 */ /* 0x000fe20000000f00 */
[----:B------:R-:W-:Y:S01]  /*173a0*/  FADD.FTZ R3, R243, R3 ;  /* 0x00000003f3037221 */ /* 0x000fe20000010000 */
[----:B------:R-:W-:Y:S04]  /*173b0*/  MOV R179, R200 ;  /* 0x000000c800b37202 */ /* 0x000fe80000000f00 */
[----:B------:R-:W-:Y:S01]  /*173c0*/  F2FP.BF16.PACK_AB R36, R178, R198 ;  /* 0x000000c6b224723e */ /* 0x000fe200000010ff */
[----:B------:R-:W-:Y:S01]  /*173d0*/  MUFU.EX2 R211, R187 ;  /* 0x000000bb00d37308 */ /* 0x000fe20000000800 */
[----:B------:R-:W-:Y:S01]  /*173e0*/  F2FP.BF16.PACK_AB R38, R176, R177 ;  /* 0x000000b1b026723e */ /* 0x000fe200000010ff */
[----:B------:R-:W-:Y:S01]  /*173f0*/  FADD.FTZ R3, R244, R3 ;  /* 0x00000003f4037221 */ /* 0x000fe20000010000 */
[----:B------:R-:W-:Y:S02]  /*17400*/  F2FP.BF16.PACK_AB R37, R251, R179 ;  /* 0x000000b3fb25723e */ /* 0x000fe400000010ff */
[----:B------:R-:W-:Y:S01]  /*17410*/  F2FP.BF16.PACK_AB R39, R252, R250 ;  /* 0x000000fafc27723e */ /* 0x000fe200000010ff */
[----:B------:R-:W-:Y:S01]  /*17420*/  FADD.FTZ R3, R238, R3 ;  /* 0x00000003ee037221 */ /* 0x000fe20000010000 */
[----:B------:R-:W-:Y:S03]  /*17430*/  MOV R175, R222 ;  /* 0x000000de00af7202 */ /* 0x000fe60000000f00 */
[----:B------:R1:W1:Y:S02]  /*17440*/  MUFU.EX2 R222, R185 ;  /* 0x000000b900de7308 */ /* 0x0002640000000800 */
[-C--:B------:R-:W-:Y:S05]  /*17450*/  HMMA.16816.F32.BF16 R4, R36, R40.reuse, R4 ;  /* 0x000000282404723c */ /* 0x080fea0000041804 */
[----:B---3--:R-:W-:Y:S03]  /*17460*/  F2FP.BF16.PACK_AB R203, R214, R213 ;  /* 0x000000d5d6cb723e */ /* 0x008fe600000010ff */
[C---:B------:R-:W-:Y:S01]  /*17470*/  HMMA.16816.F32.BF16 R8, R44.reuse, R40, R8 ;  /* 0x000000282c08723c */ /* 0x040fe20000041808 */
[----:B------:R-:W-:Y:S07]  /*17480*/  MUFU.EX2 R224, R182 ;  /* 0x000000b600e07308 */ /* 0x000fee0000000800 */
[-C--:B------:R-:W-:Y:S03]  /*17490*/  HMMA.16816.F32.BF16 R12, R44, R42.reuse, R12 ;  /* 0x0000002a2c0c723c */ /* 0x080fe6000004180c */
[----:B------:R-:W3:Y:S01]  /*174a0*/  MUFU.EX2 R223, R183 ;  /* 0x000000b700df7308 */ /* 0x000ee20000000800 */
[----:B-1----:R-:W-:Y:S01]  /*174b0*/  LDSM.16.MT88.4 R184, [R228+0x1900] ;  /* 0x00190000e4b8783b */ /* 0x002fe20000004200 */
[----:B------:R-:W-:Y:S03]  /*174c0*/  F2FP.BF16.PACK_AB R200, R222, R218 ;  /* 0x000000dadec8723e */ /* 0x000fe600000010ff */
[C---:B------:R-:W-:Y:S05]  /*174d0*/  HMMA.16816.F32.BF16 R16, R36.reuse, R42, R16 ;  /* 0x0000002a2410723c */ /* 0x040fea0000041810 */
[----:B------:R-:W-:Y:S01]  /*174e0*/  MUFU.EX2 R216, R181 ;  /* 0x000000b500d87308 */ /* 0x000fe20000000800 */
[----:B------:R-:W1:Y:S02]  /*174f0*/  LDSM.16.MT88.4 R40, [R230+0x1100] ;  /* 0x00110000e628783b */ /* 0x000e640000004200 */
[-C--:B------:R-:W-:Y:S07]  /*17500*/  HMMA.16816.F32.BF16 R68, R36, R48.reuse, R68 ;  /* 0x000000302444723c */ /* 0x080fee0000041844 */
[----:B------:R-:W4:Y:S01]  /*17510*/  MUFU.EX2 R221, R180 ;  /* 0x000000b400dd7308 */ /* 0x000f220000000800 */
[C---:B------:R-:W-:Y:S04]  /*17520*/  HMMA.16816.F32.BF16 R72, R44.reuse, R48, R72 ;  /* 0x000000302c48723c */ /* 0x040fe80000041848 */
[----:B---3--:R-:W-:Y:S04]  /*17530*/  F2FP.BF16.PACK_AB R202, R224, R223 ;  /* 0x000000dfe0ca723e */ /* 0x008fe800000010ff */
[-C--:B------:R-:W-:Y:S08]  /*17540*/  HMMA.16816.F32.BF16 R76, R44, R50.reuse, R76 ;  /* 0x000000322c4c723c */ /* 0x080ff0000004184c */
[C---:B------:R-:W-:Y:S01]  /*17550*/  HMMA.16816.F32.BF16 R80, R36.reuse, R50, R80 ;  /* 0x000000322450723c */ /* 0x040fe20000041850 */
[----:B------:R-:W3:Y:S03]  /*17560*/  LDSM.16.MT88.4 R48, [R228+0x3100] ;  /* 0x00310000e430783b */ /* 0x000ee60000004200 */
[----:B----4-:R-:W-:Y:S04]  /*17570*/  F2FP.BF16.PACK_AB R201, R221, R216 ;  /* 0x000000d8ddc9723e */ /* 0x010fe800000010ff */
        /* <DEDUP_REMOVED lines=15> */
[-C--:B------:R-:W-:Y:S08]  /*17670*/  HMMA.16816.F32.BF16 R132, R36, R64.reuse, R132 ;  /* 0x000000402484723c */ /* 0x080ff00000041884 */
[C---:B------:R-:W-:Y:S01]  /*17680*/  HMMA.16816.F32.BF16 R136, R44.reuse, R64, R136 ;  /* 0x000000402c88723c */ /* 0x040fe20000041888 */
[----:B------:R-:W1:Y:S07]  /*17690*/  MUFU.EX2 R65, R60 ;  /* 0x0000003c00417308 */ /* 0x000e6e0000000800 */
[-C--:B------:R-:W-:Y:S03]  /*176a0*/  HMMA.16816.F32.BF16 R20, R44, R66.reuse, R20 ;  /* 0x000000422c14723c */ /* 0x080fe60000041814 */
[----:B------:R-:W1:Y:S05]  /*176b0*/  MUFU.EX2 R60, R58 ;  /* 0x0000003a003c7308 */ /* 0x000e6a0000000800 */
[C---:B------:R-:W-:Y:S07]  /*176c0*/  HMMA.16816.F32.BF16 R140, R36.reuse, R66, R140 ;  /* 0x00000042248c723c */ /* 0x040fee000004188c */
[----:B------:R-:W-:Y:S01]  /*176d0*/  MOV R67, R176 ;  /* 0x000000b000437202 */ /* 0x000fe20000000f00 */
[-C--:B----4-:R-:W-:Y:S04]  /*176e0*/  HMMA.16816.F32.BF16 R32, R36, R52.reuse, R32 ;  /* 0x000000342420723c */ /* 0x090fe80000041820 */
[----:B------:R-:W-:Y:S04]  /*176f0*/  MOV R66, R177 ;  /* 0x000000b100427202 */ /* 0x000fe80000000f00 */
        /* <DEDUP_REMOVED lines=8> */
[----:B------:R1:W5:Y:S03]  /*17780*/  LDL.LU R236, [R1+0x78] ;  /* 0x0000780001ec7983 */ /* 0x0003660000300800 */
[----:B------:R-:W-:Y:S01]  /*17790*/  FADD.FTZ R41, R171, R56 ;  /* 0x00000038ab297221 */ /* 0x000fe20000010000 */
[----:B------:R1:W5:Y:S01]  /*177a0*/  LDL.LU R243, [R1+0x74] ;  /* 0x0000740001f37983 */ /* 0x0003620000300800 */
[----:B------:R-:W-:Y:S01]  /*177b0*/  FADD.FTZ R40, R234, R40 ;  /* 0x00000028ea287221 */ /* 0x000fe20000010000 */
[----:B------:R-:W-:Y:S01]  /*177c0*/  MOV R164, R179 ;  /* 0x000000b300a47202 */ /* 0x000fe20000000f00 */
[----:B------:R-:W-:Y:S01]  /*177d0*/  HMMA.16816.F32.BF16 R28, R36, R42, R28 ;  /* 0x0000002a241c723c */ /* 0x000fe2000004181c */
[----:B------:R1:W5:Y:S03]  /*177e0*/  LDL.LU R171, [R1+0x70] ;  /* 0x0000700001ab7983 */ /* 0x0003660000300800 */
[----:B------:R-:W-:Y:S01]  /*177f0*/  FADD.FTZ R41, R245, R41 ;  /* 0x00000029f5297221 */ /* 0x000fe20000010000 */
[----:B------:R1:W5:Y:S01]  /*17800*/  LDL.LU R234, [R1+0x6c] ;  /* 0x00006c0001ea7983 */ /* 0x0003620000300800 */
[----:B------:R-:W-:Y:S02]  /*17810*/  FADD.FTZ R64, R246, R40 ;  /* 0x00000028f6407221 */ /* 0x000fe40000010000 */
[----:B------:R-:W-:Y:S01]  /*17820*/  FADD.FTZ R63, R175, R41 ;  /* 0x00000029af3f7221 */ /* 0x000fe20000010000 */
[----:B------:R1:W5:Y:S04]  /*17830*/  LDL.LU R244, [R1+0x68] ;  /* 0x0000680001f47983 */ /* 0x0003680000300800 */
[----:B------:R1:W5:Y:S04]  /*17840*/  LDL.LU R245, [R1+0x64] ;  /* 0x0000640001f57983 */ /* 0x0003680000300800 */
[----:B------:R1:W5:Y:S04]  /*17850*/  LDL.LU R246, [R1+0x60] ;  /* 0x0000600001f67983 */ /* 0x0003680000300800 */
[----:B------:R1:W5:Y:S04]  /*17860*/  LDL.LU R238, [R1+0x5c] ;  /* 0x00005c0001ee7983 */ /* 0x0003680000300800 */
[----:B------:R-:W1:Y:S01]  /*17870*/  LDSM.16.MT88.4 R44, [R230+0x1900] ;  /* 0x00190000e62c783b */ /* 0x000e620000004200 */
[----:B--2---:R-:W-:Y:S01]  /*17880*/  FFMA.FTZ R0, R0, R172, R215 ;  /* 0x000000ac00007223 */ /* 0x004fe200000100d7 */
[----:B------:R-:W-:Y:S02]  /*17890*/  MOV R215, R178 ;  /* 0x000000b200d77202 */ /* 0x000fe40000000f00 */
[-C--:B------:R-:W-:Y:S04]  /*178a0*/  HMMA.16816.F32.BF16 R176, R200, R184.reuse, R4 ;  /* 0x000000b8c8b0723c */ /* 0x080fe80000041804 */
[----:B------:R-:W2:Y:S01]  /*178b0*/  LDSM.16.MT88.4 R36, [R228+0x3900] ;  /* 0x00390000e424783b */ /* 0x000ea20000004200 */
[----:B------:R-:W-:Y:S01]  /*178c0*/  FADD.FTZ R0, R217, R0 ;  /* 0x00000000d9007221 */ /* 0x000fe20000010000 */
[----:B------:R-:W-:Y:S02]  /*178d0*/  MOV R217, R198 ;  /* 0x000000c600d97202 */ /* 0x000fe40000000f00 */
[----:B------:R-:W-:Y:S01]  /*178e0*/  MOV R7, R199 ;  /* 0x000000c700077202 */ /* 0x000fe20000000f00 */
[----:B------:R-:W-:Y:S03]  /*178f0*/  FADD.FTZ R0, R219, R0 ;  /* 0x00000000db007221 */ /* 0x000fe60000010000 */
[----:B------:R-:W1:Y:S01]  /*17900*/  LDSM.16.MT88.4 R40, [R229+0x3900] ;  /* 0x00390000e528783b */ /* 0x000e620000004200 */
[----:B------:R-:W-:Y:S01]  /*17910*/  F2FP.BF16.PACK_AB R198, R212, R65 ;  /* 0x00000041d4c6723e */ /* 0x000fe200000010ff */
[----:B------:R-:W-:Y:S01]  /*17920*/  FADD.FTZ R0, R220, R0 ;  /* 0x00000000dc007221 */ /* 0x000fe20000010000 */
[----:B------:R-:W-:Y:S02]  /*17930*/  F2FP.BF16.PACK_AB R199, R169, R62 ;  /* 0x0000003ea9c7723e */ /* 0x000fe400000010ff */
[----:B------:R-:W-:Y:S01]  /*17940*/  MOV R219, R197 ;  /* 0x000000c500db7202 */ /* 0x000fe20000000f00 */
[----:B------:R-:W-:Y:S01]  /*17950*/  FADD.FTZ R0, R210, R0 ;  /* 0x00000000d2007221 */ /* 0x000fe20000010000 */
[----:B------:R-:W-:Y:S01]  /*17960*/  F2FP.BF16.PACK_AB R197, R61, R60 ;  /* 0x0000003c3dc5723e */ /* 0x000fe200000010ff */
[----:B------:R-:W1:Y:S01]  /*17970*/  LDSM.16.MT88.4 R56, [R231+0x3900] ;  /* 0x00390000e738783b */ /* 0x000e620000004200 */
[----:B------:R-:W-:Y:S02]  /*17980*/  MOV R220, R196 ;  /* 0x000000c400dc7202 */ /* 0x000fe40000000f00 */
[----:B------:R-:W-:Y:S07]  /*17990*/  F2FP.BF16.PACK_AB R196, R165, R211 ;  /* 0x000000d3a5c4723e */ /* 0x000fee00000010ff */
[C---:B------:R-:W-:Y:S07]  /*179a0*/  HMMA.16816.F32.BF16 R172, R196.reuse, R184, R8 ;  /* 0x000000b8c4ac723c */ /* 0x040fee0000041808 */
[----:B------:R-:W-:Y:S01]  /*179b0*/  MOV R10, R191 ;  /* 0x000000bf000a7202 */ /* 0x000fe20000000f00 */
[-C--:B------:R-:W-:Y:S04]  /*179c0*/  HMMA.16816.F32.BF16 R180, R196, R186.reuse, R12 ;  /* 0x000000bac4b4723c */ /* 0x080fe8000004180c */
[----:B------:R-:W-:Y:S02]  /*179d0*/  MOV R9, R190 ;  /* 0x000000be00097202 */ /* 0x000fe40000000f00 */
[----:B------:R-:W-:Y:S02]  /*179e0*/  MOV R11, R189 ;  /* 0x000000bd000b7202 */ /* 0x000fe40000000f00 */
[C---:B------:R-:W-:Y:S04]  /*179f0*/  HMMA.16816.F32.BF16 R184, R200.reuse, R186, R16 ;  /* 0x000000bac8b8723c */ /* 0x040fe80000041810 */
[----:B------:R-:W-:Y:S02]  /*17a00*/  MOV R15, R7 ;  /* 0x00000007000f7202 */ /* 0x000fe40000000f00 */
[----:B------:R-:W1:Y:S01]  /*17a10*/  LDSM.16.MT88.4 R4, [R230+0x3900] ;  /* 0x00390000e604783b */ /* 0x000e620000004200 */
[----:B------:R-:W-:Y:S01]  /*17a20*/  MOV R19, R188 ;  /* 0x000000bc00137202 */ /* 0x000fe20000000f00 */
[-C--:B---3--:R-:W-:Y:S04]  /*17a30*/  HMMA.16816.F32.BF16 R68, R200, R48.reuse, R68 ;  /* 0x00000030c844723c */ /* 0x088fe80000041844 */
[----:B------:R-:W-:Y:S02]  /*17a40*/  MOV R14, R195 ;  /* 0x000000c3000e7202 */ /* 0x000fe40000000f00 */
[----:B------:R-:W-:Y:S02]  /*17a50*/  MOV R13, R194 ;  /* 0x000000c2000d7202 */ /* 0x000fe40000000f00 */
        /* <DEDUP_REMOVED lines=59> */
[----:B------:R-:W-:Y:S01]  /*17e10*/  FADD.FTZ R0, R170, R5 ;  /* 0x00000005aa007221 */ /* 0x000fe20000010000 */
[----:B------:R-:W-:Y:S01]  /*17e20*/  MOV R170, R2 ;  /* 0x0000000200aa7202 */ /* 0x000fe20000000f00 */
        /* <DEDUP_REMOVED lines=20> */
[----:B-1----:R-:W-:Y:S02]  /*17f70*/  MOV R3, R167 ;  /* 0x000000a700037202 */ /* 0x002fe40000000f00 */
[----:B--2---:R-:W-:Y:S01]  /*17f80*/  MOV R0, R168 ;  /* 0x000000a800007202 */ /* 0x004fe20000000f00 */
[----:B------:R-:W-:-:S05]  /*17f90*/  @P0 BRA `(.L_x_2773) ;  /* 0xffffc50000000947 */ /* 0x000fca000383ffff */
.L_x_2772:
[----:B----4-:R-:W2:Y:S04]  /*17fa0*/  LDL.LU R6, [R1+0xc] ;  /* 0x00000c0001067983 */ /* 0x010ea80000300800 */
        /* <DEDUP_REMOVED lines=180> */
[----:B-----5:R-:W-:-:S02]  /*18af0*/  @P3 FFMA.FTZ R61, R10, R168, R11 ;  /* 0x000000a80a3d3223 */ /* 0x020fc4000001000b */
[----:B------:R-:W-:Y:S02]  /*18b00*/  @P2 FFMA.FTZ R62, R5, R167, R9 ;  /* 0x000000a7053e2223 */ /* 0x000fe40000010009 */
[----:B------:R-:W-:Y:S02]  /*18b10*/  @P1 FFMA.FTZ R63, R3, R166, R7 ;  /* 0x000000a6033f1223 */ /* 0x000fe40000010007 */
[----:B------:R-:W-:Y:S02]  /*18b20*/  @P0 FFMA.FTZ R64, R0, R2, R4 ;  /* 0x0000000200400223 */ /* 0x000fe40000010004 */
.L_x_2718:
        /* <DEDUP_REMOVED lines=187> */
.L_x_2775:
        /* <DEDUP_REMOVED lines=147> */
.L_x_2777:
[----:B--234-:R-:W-:Y:S05]  /*1a010*/  BSYNC B0 ;  /* 0x0000000000007941 */ /* 0x01cfea0003800000 */
.L_x_2776:
        /* <DEDUP_REMOVED lines=16> */
.L_x_2779:
[----:B------:R-:W-:Y:S05]  /*1a120*/  BSYNC B0 ;  /* 0x0000000000007941 */ /* 0x000fea0003800000 */
.L_x_2778:
        /* <DEDUP_REMOVED lines=16> */
.L_x_2781:
[----:B------:R-:W-:Y:S05]  /*1a230*/  BSYNC B0 ;  /* 0x0000000000007941 */ /* 0x000fea0003800000 */
.L_x_2780:
        /* <DEDUP_REMOVED lines=16> */
.L_x_2783:
[----:B------:R-:W-:Y:S05]  /*1a340*/  BSYNC B0 ;  /* 0x0000000000007941 */ /* 0x000fea0003800000 */
.L_x_2782:
        /* <DEDUP_REMOVED lines=16> */
.L_x_2785:
[----:B------:R-:W-:Y:S05]  /*1a450*/  BSYNC B0 ;  /* 0x0000000000007941 */ /* 0x000fea0003800000 */
.L_x_2784:
        /* <DEDUP_REMOVED lines=16> */
.L_x_2787:
[----:B------:R-:W-:Y:S05]  /*1a560*/  BSYNC B0 ;  /* 0x0000000000007941 */ /* 0x000fea0003800000 */
.L_x_2786:
        /* <DEDUP_REMOVED lines=16> */
.L_x_2789:
[----:B------:R-:W-:Y:S05]  /*1a670*/  BSYNC B0 ;  /* 0x0000000000007941 */ /* 0x000fea0003800000 */
.L_x_2788:
        /* <DEDUP_REMOVED lines=17> */
.L_x_2774:
        /* <DEDUP_REMOVED lines=19> */
.L_x_2790:
        /* <DEDUP_REMOVED lines=40> */
.L_x_2792:
[----:B------:R-:W-:Y:S05]  /*1ab40*/  BSYNC B0 ;  /* 0x0000000000007941 */ /* 0x000fea0003800000 */
.L_x_2791:
        /* <DEDUP_REMOVED lines=57> */
.L_x_2794:
[----:B------:R-:W-:Y:S05]  /*1aee0*/  BSYNC B0 ;  /* 0x0000000000007941 */ /* 0x000fea0003800000 */
.L_x_2793:
        /* <DEDUP_REMOVED lines=15> */
.L_x_2796:
[----:B------:R-:W-:Y:S05]  /*1afe0*/  BSYNC B0 ;  /* 0x0000000000007941 */ /* 0x000fea0003800000 */
.L_x_2795:
        /* <DEDUP_REMOVED lines=15> */
.L_x_2798:
[----:B------:R-:W-:Y:S05]  /*1b0e0*/  BSYNC B0 ;  /* 0x0000000000007941 */ /* 0x000fea0003800000 */
.L_x_2797:
        /* <DEDUP_REMOVED lines=15> */
.L_x_2800:
[----:B------:R-:W-:Y:S05]  /*1b1e0*/  BSYNC B0 ;  /* 0x0000000000007941 */ /* 0x000fea0003800000 */
.L_x_2799:
        /* <DEDUP_REMOVED lines=15> */
.L_x_2802:
[----:B------:R-:W-:Y:S05]  /*1b2e0*/  BSYNC B0 ;  /* 0x0000000000007941 */ /* 0x000fea0003800000 */
.L_x_2801:
        /* <DEDUP_REMOVED lines=15> */
.L_x_2804:
[----:B------:R-:W-:Y:S05]  /*1b3e0*/  BSYNC B0 ;  /* 0x0000000000007941 */ /* 0x000fea0003800000 */
.L_x_2803:
        /* <DEDUP_REMOVED lines=15> */
.L_x_2806:
[----:B------:R-:W-:Y:S05]  /*1b4e0*/  BSYNC B0 ;  /* 0x0000000000007941 */ /* 0x000fea0003800000 */
.L_x_2805:
        /* <DEDUP_REMOVED lines=16> */
.L_x_2807:
        /* <DEDUP_REMOVED lines=9> */
.L_x_3799:


//--------------------- .text._ZN7cutlass13device_kernelIN5flash19enable_sm80_to_sm89INS1_16FlashAttnFwdSm80INS1_25CollectiveMainloopFwdSm80ILi4ELi1ELb0EN4cute5tupleIJNS5_1CILi128EEENS7_ILi48EEES8_EEELi128ENS_10bfloat16_tEfNS_4arch4Sm80ELb0ELb1ELb0ELb0ELb0ELb0ELb1ELb0EEENS1_21CollectiveEpilogueFwdINS6_IJS8_S8_S9_EEENS6_IJNS7_ILi1EEESH_SH_EEESB_SD_Li128ELb0ELb1ELb0ELb0EEENS1_19SingleTileSchedulerILb0ELb0ELb1ELi128EEEEEEEEEvNT_6ParamsE --------------------------
	.section	.text._ZN7cutlass13device_kernelIN5flash19enable_sm80_to_sm89INS1_16FlashAttnFwdSm80INS1_25CollectiveMainloopFwdSm80ILi4ELi1ELb0EN4cute5tupleIJNS5_1CILi128EEENS7_ILi48EEES8_EEELi128ENS_10bfloat16_tEfNS_4arch4Sm80ELb0ELb1ELb0ELb0ELb0ELb0ELb1ELb0EEENS1_21CollectiveEpilogueFwdINS6_IJS8_S8_S9_EEENS6_IJNS7_ILi1EEESH_SH_EEESB_SD_Li128ELb0ELb1ELb0ELb0EEENS1_19SingleTileSchedulerILb0ELb0ELb1ELi128EEEEEEEEEvNT_6ParamsE,"ax",@progbits
	.sectioninfo	@"SHI_REGISTERS=255"
	.align	128
.text._ZN7cutlass13device_kernelIN5flash19enable_sm80_to_sm89INS1_16FlashAttnFwdSm80INS1_25CollectiveMainloopFwdSm80ILi4ELi1ELb0EN4cute5tupleIJNS5_1CILi128EEENS7_ILi48EEES8_EEELi128ENS_10bfloat16_tEfNS_4arch4Sm80ELb0ELb1ELb0ELb0ELb0ELb0ELb1ELb0EEENS1_21CollectiveEpilogueFwdINS6_IJS8_S8_S9_EEENS6_IJNS7_ILi1EEESH_SH_EEESB_SD_Li128ELb0ELb1ELb0ELb0EEENS1_19SingleTileSchedulerILb0ELb0ELb1ELi128EEEEEEEEEvNT_6ParamsE:
        .type           _ZN7cutlass13device_kernelIN5flash19enable_sm80_to_sm89INS1_16FlashAttnFwdSm80INS1_25CollectiveMainloopFwdSm80ILi4ELi1ELb0EN4cute5tupleIJNS5_1CILi128EEENS7_ILi48EEES8_EEELi128ENS_10bfloat16_tEfNS_4arch4Sm80ELb0ELb1ELb0ELb0ELb0ELb0ELb1ELb0EEENS1_21CollectiveEpilogueFwdINS6_IJS8_S8_S9_EEENS6_IJNS7_ILi1EEESH_SH_EEESB_SD_Li128ELb0ELb1ELb0ELb0EEENS1_19SingleTileSchedulerILb0ELb0ELb1ELi128EEEEEEEEEvNT_6ParamsE,@function
        .size           _ZN7cutlass13device_kernelIN5flash19enable_sm80_to_sm89INS1_16FlashAttnFwdSm80INS1_25CollectiveMainloopFwdSm80ILi4ELi1ELb0EN4cute5tupleIJNS5_1CILi128EEENS7_ILi48EEES8_EEELi128ENS_10bfloat16_tEfNS_4arch4Sm80ELb0ELb1ELb0ELb0ELb0ELb0ELb1ELb0EEENS1_21CollectiveEpilogueFwdINS6_IJS8_S8_S9_EEENS6_IJNS7_ILi1EEESH_SH_EEESB_SD_Li128ELb0ELb1ELb0ELb0EEENS1_19SingleTileSchedulerILb0ELb0ELb1ELi128EEEEEEEEEvNT_6ParamsE,(.L_x_3800 - _ZN7cutlass13device_kernelIN5flash19enable_sm80_to_sm89INS1_16FlashAttnFwdSm80INS1_25CollectiveMainloopFwdSm80ILi4ELi1ELb0EN4cute5tupleIJNS5_1CILi128EEENS7_ILi48EEES8_EEELi128ENS_10bfloat16_tEfNS_4arch4Sm80ELb0ELb1ELb0ELb0ELb0ELb0ELb1ELb0EEENS1_21CollectiveEpilogueFwdINS6_IJS8_S8_S9_EEENS6_IJNS7_ILi1EEESH_SH_EEESB_SD_Li128ELb0ELb1ELb0ELb0EEENS1_19SingleTileSchedulerILb0ELb0ELb1ELi128EEEEEEEEEvNT_6ParamsE)
        .other          _ZN7cutlass13device_kernelIN5flash19enable_sm80_to_sm89INS1_16FlashAttnFwdSm80INS1_25CollectiveMainloopFwdSm80ILi4ELi1ELb0EN4cute5tupleIJNS5_1CILi128EEENS7_ILi48EEES8_EEELi128ENS_10bfloat16_tEfNS_4arch4Sm80ELb0ELb1ELb0ELb0ELb0ELb0ELb1ELb0EEENS1_21CollectiveEpilogueFwdINS6_IJS8_S8_S9_EEENS6_IJNS7_ILi1EEESH_SH_EEESB_SD_Li128ELb0ELb1ELb0ELb0EEENS1_19SingleTileSchedulerILb0ELb0ELb1ELi128EEEEEEEEEvNT_6ParamsE,@"STO_CUDA_ENTRY STV_DEFAULT"
_ZN7cutlass13device_kernelIN5flash19enable_sm80_to_sm89INS1_16FlashAttnFwdSm80INS1_25CollectiveMainloopFwdSm80ILi4ELi1ELb0EN4cute5tupleIJNS5_1CILi128EEENS7_ILi48EEES8_EEELi128ENS_10bfloat16_tEfNS_4arch4Sm80ELb0ELb1ELb0ELb0ELb0ELb0ELb1ELb0EEENS1_21CollectiveEpilogueFwdINS6_IJS8_S8_S9_EEENS6_IJNS7_ILi1EEESH_SH_EEESB_SD_Li128ELb0ELb1ELb0ELb0EEENS1_19SingleTileSchedulerILb0ELb0ELb1ELi128EEEEEEEEEvNT_6ParamsE:
        /* <DEDUP_REMOVED lines=37> */
.L_x_2809:
[----:B------:R-:W-:Y:S02]  /*0250*/  ULDC UR4, c[0x0][0x32c] ;  /* 0x0000cb0000047ab9 */ /* 0x000fe40000000800 */
[----:B------:R-:W-:-:S03]  /*0260*/  UISETP.NE.AND UP0, UPT, UR8, UR4, UPT ;  /* 0x000000040800728c */ /* 0x000fc6000bf05270 */
[----:B------:R-:W-:Y:S02]  /*0270*/  ULDC.64 UR4, c[0x0][0x330] ;  /* 0x0000cc0000047ab9 */ /* 0x000fe40000000a00 */
[----:B------:R-:W-:-:S06]  /*0280*/  UIMAD.WIDE.U32 UR8, UR7, UR4, URZ ;  /* 0x00000004070872a5 */ /* 0x000fcc000f8e003f */
[----:B------:R-:W-:Y:S02]  /*0290*/  @UP0 USHF.R.U32.HI UR7, URZ, UR5, UR9 ;  /* 0x000000053f070299 */ /* 0x000fe40008011609 */
.L_x_2810:
[----:B------:R-:W-:Y:S02]  /*02a0*/  ULDC UR4, c[0x0][0x32c] ;  /* 0x0000cb0000047ab9 */ /* 0x000fe40000000800 */
[----:B------:R-:W-:-:S06]  /*02b0*/  UIMAD UR4, UR7, UR4, UR4 ;  /* 0x00000004070472a4 */ /* 0x000fcc000f8e0204 */
[----:B------:R-:W-:-:S03]  /*02c0*/  IMNMX R0, R0, UR4, PT ;  /* 0x0000000400007c17 */ /* 0x000fc6000b800200 */
.L_x_2808:
        /* <DEDUP_REMOVED lines=34> */
.L_x_2812:
[----:B------:R-:W-:Y:S02]  /*04f0*/  ULDC UR4, c[0x0][0x32c] ;  /* 0x0000cb0000047ab9 */ /* 0x000fe40000000800 */
[----:B------:R-:W-:-:S03]  /*0500*/  UISETP.NE.AND UP0, UPT, UR4, 0x1, UPT ;  /* 0x000000010400788c */ /* 0x000fc6000bf05270 */
[----:B------:R-:W-:Y:S02]  /*0510*/  ULDC.64 UR4, c[0x0][0x330] ;  /* 0x0000cc0000047ab9 */ /* 0x000fe40000000a00 */
[----:B------:R-:W-:-:S06]  /*0520*/  UIMAD.WIDE.U32 UR10, UR8, UR4, URZ ;  /* 0x00000004080a72a5 */ /* 0x000fcc000f8e003f */
[----:B------:R-:W-:Y:S02]  /*0530*/  @UP0 USHF.R.U32.HI UR8, URZ, UR5, UR11 ;  /* 0x000000053f080299 */ /* 0x000fe4000801160b */
.L_x_2813:
[----:B------:R-:W-:Y:S02]  /*0540*/  ULDC UR4, c[0x0][0x32c] ;  /* 0x0000cb0000047ab9 */ /* 0x000fe40000000800 */
[----:B------:R-:W-:-:S04]  /*0550*/  UIMAD UR4, UR8, UR4, URZ ;  /* 0x00000004080472a4 */ /* 0x000fc8000f8e023f */
[----:B------:R-:W-:-:S04]  /*0560*/  UISETP.LT.AND UP0, UPT, UR7, UR4, UPT ;  /* 0x000000040700728c */ /* 0x000fc8000bf01270 */
[----:B------:R-:W-:-:S04]  /*0570*/  USEL UR7, UR7, UR4, !UP0 ;  /* 0x0000000407077287 */ /* 0x000fc8000c000000 */
.L_x_2811:
        /* <DEDUP_REMOVED lines=145> */
[----:B------:R-:W-:Y:S01]  /*0e90*/  LEA R17, P0, R2, c[0x0][0x160], 0x1 ;  /* 0x0000580002117a11 */ /* 0x000fe200078008ff */
        /* <DEDUP_REMOVED lines=215> */
[C---:B------:R-:W-:Y:S01]  /*1c10*/  IMAD R0, R40.reuse, c[0x0][0x214], R6 ;  /* 0x0000850028007a24 */ /* 0x040fe200078e0206 */
        /* <DEDUP_REMOVED lines=23> */
[----:B------:R-:W-:Y:S01]  /*1d90*/  LDSM.16.M88.4 R52, [R235] ;  /* 0x00000000eb34783b */ /* 0x000fe20000000200 */
[----:B------:R-:W-:-:S02]  /*1da0*/  IMAD.MOV.U32 R76, RZ, RZ, R78 ;  /* 0x000000ffff4c7224 */ /* 0x000fc400078e004e */
[----:B------:R-:W-:Y:S01]  /*1db0*/  IMAD R0, R0, 0x30, RZ ;  /* 0x0000003000007824 */ /* 0x000fe200078e02ff */
[----:B------:R-:W-:Y:S01]  /*1dc0*/  LDSM.16.M88.4 R44, [R235+0x800] ;  /* 0x00080000eb2c783b */ /* 0x000fe20000000200 */
        /* <DEDUP_REMOVED lines=47> */
[----:B------:R-:W-:-:S02]  /*20c0*/  IMAD.IADD R229, R0, 0x1, R235 ;  /* 0x0000000100e57824 */ /* 0x000fc400078e02eb */
        /* <DEDUP_REMOVED lines=36> */
[C---:B------:R-:W-:Y:S08]  /*2310*/  HMMA.16816.F32.BF16 R108, R12.reuse, R24, R68 ;  /* 0x000000180c6c723c */ /* 0x040ff00000041844 */
[C---:B------:R-:W-:Y:S01]  /*2320*/  HMMA.16816.F32.BF16 R116, R12.reuse, R26, R44 ;  /* 0x0000001a0c74723c */ /* 0x040fe2000004182c */
[----:B------:R-:W2:Y:S07]  /*2330*/  LDSM.16.M88.4 R24, [R224+0x7080] ;  /* 0x00708000e018783b */ /* 0x000eae0000000200 */
[----:B------:R-:W-:Y:S01]  /*2340*/  HMMA.16816.F32.BF16 R56, R12, R38, R48 ;  /* 0x000000260c38723c */ /* 0x000fe20000041830 */
[----:B------:R-:W5:Y:S04]  /*2350*/  LDSM.16.M88.4 R12, [R224+0x7880] ;  /* 0x00788000e00c783b */ /* 0x000f680000000200 */
[----:B------:R-:W-:Y:S03]  /*2360*/  LDSM.16.M88.4 R48, [R235+0x2000] ;  /* 0x00200000eb30783b */ /* 0x000fe60000000200 */
[C---:B---3--:R-:W-:Y:S08]  /*2370*/  HMMA.16816.F32.BF16 R44, R4.reuse, R40, R92 ;  /* 0x00000028042c723c */ /* 0x048ff0000004185c */
[C---:B------:R-:W-:Y:S08]  /*2380*/  HMMA.16816.F32.BF16 R36, R4.reuse, R42, R84 ;  /* 0x0000002a0424723c */ /* 0x040ff00000041854 */
[C---:B------:R-:W-:Y:S08]  /*2390*/  HMMA.16816.F32.BF16 R68, R4.reuse, R64, R96 ;  /* 0x000000400444723c */ /* 0x040ff00000041860 */
[C---:B------:R-:W-:Y:S08]  /*23a0*/  HMMA.16816.F32.BF16 R104, R4.reuse, R60, R88 ;  /* 0x0000003c0468723c */ /* 0x040ff00000041858 */
[C---:B------:R-:W-:Y:S01]  /*23b0*/  HMMA.16816.F32.BF16 R100, R4.reuse, R62, R8 ;  /* 0x0000003e0464723c */ /* 0x040fe20000041808 */
[----:B------:R-:W3:Y:S07]  /*23c0*/  LDSM.16.M88.4 R8, [R231+0xc080] ;  /* 0x00c08000e708783b */ /* 0x000eee0000000200 */
        /* <DEDUP_REMOVED lines=14> */
[C---:B-----5:R-:W-:Y:S08]  /*24b0*/  HMMA.16816.F32.BF16 R36, R16.reuse, R12, R104 ;  /* 0x0000000c1024723c */ /* 0x060ff00000041868 */
[C---:B------:R-:W-:Y:S08]  /*24c0*/  HMMA.16816.F32.BF16 R40, R16.reuse, R26, R76 ;  /* 0x0000001a1028723c */ /* 0x040ff0000004184c */
[----:B------:R-:W-:Y:S01]  /*24d0*/  HMMA.16816.F32.BF16 R64, R16, R14, R100 ;  /* 0x0000000e1040723c */ /* 0x000fe20000041864 */
[----:B------:R-:W-:Y:S07]  /*24e0*/  LDSM.16.M88.4 R16, [R232+0xe080] ;  /* 0x00e08000e810783b */ /* 0x000fee0000000200 */
[C---:B---3--:R-:W-:Y:S08]  /*24f0*/  HMMA.16816.F32.BF16 R76, R8.reuse, R28, R96 ;  /* 0x0000001c084c723c */ /* 0x048ff00000041860 */
[C---:B------:R-:W-:Y:S08]  /*2500*/  HMMA.16816.F32.BF16 R68, R8.reuse, R30, R88 ;  /* 0x0000001e0844723c */ /* 0x040ff00000041858 */
        /* <DEDUP_REMOVED lines=8> */
[C---:B----4-:R-:W-:Y:S01]  /*2590*/  HMMA.16816.F32.BF16 R104, R4.reuse, R72, R36 ;  /* 0x000000480468723c */ /* 0x050fe20000041824 */
[----:B------:R-:W2:Y:S07]  /*25a0*/  LDSM.16.M88.4 R36, [R230+0x7880] ;  /* 0x00788000e624783b */ /* 0x000eae0000000200 */
[C---:B------:R-:W-:Y:S01]  /*25b0*/  HMMA.16816.F32.BF16 R108, R4.reuse, R50, R40 ;  /* 0x00000032046c723c */ /* 0x040fe20000041828 */
[----:B------:R-:W3:Y:S07]  /*25c0*/  LDSM.16.M88.4 R40, [R230+0x7080] ;  /* 0x00708000e628783b */ /* 0x000eee0000000200 */
[C---:B------:R-:W-:Y:S08]  /*25d0*/  HMMA.16816.F32.BF16 R116, R4.reuse, R52, R80 ;  /* 0x000000340474723c */ /* 0x040ff00000041850 */
[C---:B------:R-:W-:Y:S08]  /*25e0*/  HMMA.16816.F32.BF16 R80, R4.reuse, R54, R56 ;  /* 0x000000360450723c */ /* 0x040ff00000041838 */
[----:B------:R-:W-:Y:S01]  /*25f0*/  HMMA.16816.F32.BF16 R56, R4, R74, R64 ;  /* 0x0000004a0438723c */ /* 0x000fe20000041840 */
[----:B------:R-:W-:Y:S07]  /*2600*/  LDSM.16.M88.4 R4, [R236+0xe080] ;  /* 0x00e08000ec04783b */ /* 0x000fee0000000200 */
        /* <DEDUP_REMOVED lines=11> */
[C---:B------:R-:W-:Y:S08]  /*26c0*/  HMMA.16816.F32.BF16 R80, R16.reuse, R46, R80 ;  /* 0x0000002e1050723c */ /* 0x040ff00000041850 */
[----:B--2---:R-:W-:Y:S08]  /*26d0*/  HMMA.16816.F32.BF16 R56, R16, R38, R56 ;  /* 0x000000261038723c */ /* 0x004ff00000041838 */
[C---:B------:R-:W-:Y:S08]  /*26e0*/  HMMA.16816.F32.BF16 R52, R12.reuse, R44, R100 ;  /* 0x0000002c0c34723c */ /* 0x040ff00000041864 */
[----:B------:R-:W-:Y:S08]  /*26f0*/  HMMA.16816.F32.BF16 R48, R12, R46, R96 ;  /* 0x0000002e0c30723c */ /* 0x000ff00000041860 */
[C---:B---3--:R-:W-:Y:S08]  /*2700*/  HMMA.16816.F32.BF16 R76, R16.reuse, R40, R112 ;  /* 0x00000028104c723c */ /* 0x048ff00000041870 */
[C---:B------:R-:W-:Y:S08]  /*2710*/  HMMA.16816.F32.BF16 R72, R16.reuse, R42, R108 ;  /* 0x0000002a1048723c */ /* 0x040ff0000004186c */
[----:B------:R-:W-:Y:S08]  /*2720*/  HMMA.16816.F32.BF16 R68, R16, R36, R104 ;  /* 0x000000241044723c */ /* 0x000ff00000041868 */
[C---:B------:R-:W-:Y:S08]  /*2730*/  HMMA.16816.F32.BF16 R44, R12.reuse, R40, R92 ;  /* 0x000000280c2c723c */ /* 0x040ff0000004185c */
[C---:B------:R-:W-:Y:S08]  /*2740*/  HMMA.16816.F32.BF16 R40, R12.reuse, R42, R88 ;  /* 0x0000002a0c28723c */ /* 0x040ff00000041858 */
[C---:B------:R-:W-:Y:S08]  /*2750*/  HMMA.16816.F32.BF16 R16, R12.reuse, R36, R64 ;  /* 0x000000240c10723c */ /* 0x040ff00000041840 */
[----:B------:R-:W-:Y:S08]  /*2760*/  HMMA.16816.F32.BF16 R12, R12, R38, R60 ;  /* 0x000000260c0c723c */ /* 0x000ff0000004183c */
[----:B----4-:R-:W-:Y:S08]  /*2770*/  HMMA.16816.F32.BF16 R160, R4, R22, R56 ;  /* 0x0000001604a0723c */ /* 0x010ff00000041838 */
        /* <DEDUP_REMOVED lines=8> */
[-C--:B------:R-:W-:Y:S08]  /*2800*/  HMMA.16816.F32.BF16 R68, R4, R20.reuse, R68 ;  /* 0x000000140444723c */ /* 0x080ff00000041844 */
        /* <DEDUP_REMOVED lines=30> */
.L_x_2815:
[----:B------:R-:W-:Y:S01]  /*29f0*/  LOP3.LUT R0, R121, 0xffffffe0, RZ, 0xc0, !PT ;  /* 0xffffffe079007812 */ /* 0x000fe200078ec0ff */
[----:B------:R-:W-:Y:S01]  /*2a00*/  ULDC UR6, c[0x0][0x324] ;  /* 0x0000c90000067ab9 */ /* 0x000fe20000000800 */
[----:B-1----:R-:W-:Y:S01]  /*2a10*/  LEA.HI R5, R123, R129, RZ, 0x2 ;  /* 0x000000817b057211 */ /* 0x002fe200078f10ff */
        /* <DEDUP_REMOVED lines=12> */
[----:B------:R-:W-:Y:S02]  /*2ae0*/  LEA.HI.SX32 R6, R7, UR17, 0x1e ;  /* 0x0000001107067c11 */ /* 0x000fe4000f8ff2ff */
[----:B------:R-:W-:Y:S01]  /*2af0*/  PLOP3.LUT P1, PT, PT, PT, UP3, 0x80, 0x0 ;  /* 0x000000000000781c */ /* 0x000fe20003f2f038 */
[C---:B------:R-:W-:Y:S01]  /*2b00*/  IMAD.SHL.U32 R9, R4.reuse, 0x20, RZ ;  /* 0x0000002004097824 */ /* 0x040fe200078e00ff */
[----:B------:R-:W-:Y:S01]  /*2b10*/  LOP3.LUT R4, R4, 0x1ffffffe, RZ, 0xc0, !PT ;  /* 0x1ffffffe04047812 */ /* 0x000fe200078ec0ff */
[----:B------:R-:W-:Y:S01]  /*2b20*/  IMAD R8, R8, 0x10, R6 ;  /* 0x0000001008087824 */ /* 0x000fe200078e0206 */
[----:B------:R-:W-:-:S02]  /*2b30*/  PLOP3.LUT P0, PT, PT, PT, UP3, 0x80, 0x0 ;  /* 0x000000000000781c */ /* 0x000fc40003f0f038 */
[----:B------:R-:W-:Y:S01]  /*2b40*/  LOP3.LUT R6, R9, 0xffffffc0, RZ, 0xc0, !PT ;  /* 0xffffffc009067812 */ /* 0x000fe200078ec0ff */
[----:B------:R-:W-:-:S04]  /*2b50*/  IMAD.IADD R5, R5, 0x1, -R4 ;  /* 0x0000000105057824 */ /* 0x000fc800078e0a04 */
[----:B------:R-:W-:-:S04]  /*2b60*/  IMAD.IADD R4, R6, 0x1, R8 ;  /* 0x0000000106047824 */ /* 0x000fc800078e0208 */
[----:B------:R-:W-:-:S04]  /*2b70*/  IMAD R10, R5, 0x8, R4 ;  /* 0x00000008050a7824 */ /* 0x000fc800078e0204 */
[----:B------:R-:W-:Y:S01]  /*2b80*/  @P1 IMAD.HI.U32 R4, R10, c[0x0][0x2c8], RZ ;  /* 0x0000b2000a041a27 */ /* 0x000fe200078e00ff */
[----:B------:R1:W-:Y:S03]  /*2b90*/  STL [R1+0x24], R10 ;  /* 0x0000240a01007387 */ /* 0x0003e60000100800 */
[----:B------:R-:W-:Y:S01]  /*2ba0*/  IMAD.MOV.U32 R9, RZ, RZ, R10 ;  /* 0x000000ffff097224 */ /* 0x000fe200078e000a */
[----:B------:R-:W-:Y:S02]  /*2bb0*/  @P0 SHF.R.U32.HI R9, RZ, c[0x0][0x2cc], R4 ;  /* 0x0000b300ff090a19 */ /* 0x000fe40000011604 */
[----:B------:R-:W-:Y:S02]  /*2bc0*/  LOP3.LUT R4, R7, 0x7ffffffc, RZ, 0xc0, !PT ;  /* 0x7ffffffc07047812 */ /* 0x000fe400078ec0ff */
[----:B------:R-:W-:Y:S01]  /*2bd0*/  PLOP3.LUT P0, PT, PT, PT, UP2, 0x40, 0x0 ;  /* 0x000000000000781c */ /* 0x000fe20003f0e828 */
[----:B------:R-:W2:Y:S02]  /*2be0*/  SHFL.IDX PT, R6, R9, RZ, 0x1c1f ;  /* 0x001c1fff09067589 */ /* 0x000ea400000e0000 */
[----:B------:R-:W-:Y:S01]  /*2bf0*/  IMAD.IADD R4, R0, 0x1, -R4 ;  /* 0x0000000100047824 */ /* 0x000fe200078e0a04 */
[----:B------:R-:W-:-:S03]  /*2c00*/  IADD3.X R0, R32, c[0x0][0x1d0], RZ, PT, !PT ;  /* 0x0000740020007a10 */ /* 0x000fc60003ffe4ff */
[----:B------:R-:W-:-:S04]  /*2c10*/  IMAD.SHL.U32 R8, R4, 0x2, RZ ;  /* 0x0000000204087824 */ /* 0x000fc800078e00ff */
[--C-:B------:R-:W-:Y:S01]  /*2c20*/  IMAD.IADD R13, R32, 0x1, -R8.reuse ;  /* 0x00000001200d7824 */ /* 0x100fe200078e0a08 */
[----:B------:R3:W-:Y:S01]  /*2c30*/  STL [R1+0x10], R8 ;  /* 0x0000100801007387 */ /* 0x0007e20000100800 */
[----:B------:R-:W-:Y:S02]  /*2c40*/  IADD3 R0, R0, -c[0x0][0x168], -R8 ;  /* 0x80005a0000007a10 */ /* 0x000fe40007ffe808 */
[----:B------:R-:W-:Y:S02]  /*2c50*/  IADD3 R11, -R8, c[0x0][0x1d0], R32 ;  /* 0x00007400080b7a10 */ /* 0x000fe40007ffe120 */
[C---:B-1----:R-:W-:Y:S02]  /*2c60*/  IADD3 R10, R0.reuse, c[0x0][0x328], RZ ;  /* 0x0000ca00000a7a10 */ /* 0x042fe40007ffe0ff */
[----:B------:R-:W-:Y:S01]  /*2c70*/  IADD3 R12, R0, UR6, RZ ;  /* 0x00000006000c7c10 */ /* 0x000fe2000fffe0ff */
[----:B------:R-:W-:Y:S02]  /*2c80*/  IMAD.IADD R0, R34, 0x1, R33 ;  /* 0x0000000122007824 */ /* 0x000fe400078e0221 */
[----:B--2---:R-:W-:-:S02]  /*2c90*/  IMAD.IADD R5, R10, 0x1, R6 ;  /* 0x000000010a057824 */ /* 0x004fc400078e0206 */
[----:B------:R-:W-:-:S03]  /*2ca0*/  IMAD.IADD R4, R12, 0x1, R6 ;  /* 0x000000010c047824 */ /* 0x000fc600078e0206 */
[----:B------:R-:W-:Y:S01]  /*2cb0*/  IMNMX R5, R5, R11, PT ;  /* 0x0000000b05057217 */ /* 0x000fe20003800200 */
[----:B------:R-:W-:Y:S05]  /*2cc0*/  @P0 BRA `(.L_x_2816) ;  /* 0x0000015000000947 */ /* 0x000fea0003800000 */
        /* <DEDUP_REMOVED lines=12> */
.L_x_2818:
[----:B------:R-:W-:-:S04]  /*2d90*/  MOV R7, c[0x0][0x32c] ;  /* 0x0000cb0000077a02 */ /* 0x000fc80000000f00 */
[----:B------:R-:W-:-:S13]  /*2da0*/  ISETP.NE.AND P0, PT, R7, 0x1, PT ;  /* 0x000000010700780c */ /* 0x000fda0003f05270 */
[----:B------:R-:W-:-:S05]  /*2db0*/  @P0 IMAD.HI.U32 R7, R6, c[0x0][0x330], RZ ;  /* 0x0000cc0006070a27 */ /* 0x000fca00078e00ff */
[----:B------:R-:W-:Y:S02]  /*2dc0*/  @P0 SHF.R.U32.HI R6, RZ, c[0x0][0x334], R7 ;  /* 0x0000cd00ff060a19 */ /* 0x000fe40000011607 */
.L_x_2819:
[----:B------:R-:W-:Y:S05]  /*2dd0*/  BSYNC B0 ;  /* 0x0000000000007941 */ /* 0x000fea0003800000 */
.L_x_2817:
[----:B------:R-:W-:-:S05]  /*2de0*/  IMAD R6, R6, c[0x0][0x32c], R13 ;  /* 0x0000cb0006067a24 */ /* 0x000fca00078e020d */
[----:B------:R-:W-:Y:S02]  /*2df0*/  IADD3 R7, R6, c[0x0][0x32c], RZ ;  /* 0x0000cb0006077a10 */ /* 0x000fe40007ffe0ff */
[----:B------:R-:W-:Y:S02]  /*2e00*/  IMNMX R4, R4, R6, !PT ;  /* 0x0000000604047217 */ /* 0x000fe40007800200 */
[----:B------:R-:W-:Y:S02]  /*2e10*/  IMNMX R5, R5, R7, PT ;  /* 0x0000000705057217 */ /* 0x000fe40003800200 */
.L_x_2816:
[----:B---3--:R-:W1:Y:S01]  /*2e20*/  SHFL.IDX PT, R8, R9, 0x1, 0x1c1f ;  /* 0x003c1f0009087f89 */ /* 0x008e6200000e0000 */
[----:B------:R-:W-:Y:S01]  /*2e30*/  PLOP3.LUT P0, PT, PT, PT, UP2, 0x40, 0x0 ;  /* 0x000000000000781c */ /* 0x000fe20003f0e828 */
[--C-:B-1----:R-:W-:Y:S02]  /*2e40*/  IMAD.IADD R7, R10, 0x1, R8.reuse ;  /* 0x000000010a077824 */ /* 0x102fe400078e0208 */
[----:B------:R-:W-:-:S03]  /*2e50*/  IMAD.IADD R6, R12, 0x1, R8 ;  /* 0x000000010c067824 */ /* 0x000fc600078e0208 */
[----:B------:R-:W-:-:S07]  /*2e60*/  IMNMX R7, R7, R11, PT ;  /* 0x0000000b07077217 */ /* 0x000fce0003800200 */
        /* <DEDUP_REMOVED lines=13> */
.L_x_2822:
[----:B------:R-:W-:-:S04]  /*2f40*/  MOV R14, c[0x0][0x32c] ;  /* 0x0000cb00000e7a02 */ /* 0x000fc80000000f00 */
[----:B------:R-:W-:-:S13]  /*2f50*/  ISETP.NE.AND P0, PT, R14, 0x1, PT ;  /* 0x000000010e00780c */ /* 0x000fda0003f05270 */
[----:B------:R-:W-:-:S05]  /*2f60*/  @P0 IMAD.HI.U32 R14, R8, c[0x0][0x330], RZ ;  /* 0x0000cc00080e0a27 */ /* 0x000fca00078e00ff */
[----:B------:R-:W-:Y:S02]  /*2f70*/  @P0 SHF.R.U32.HI R8, RZ, c[0x0][0x334], R14 ;  /* 0x0000cd00ff080a19 */ /* 0x000fe4000001160e */
.L_x_2823:
[----:B------:R-:W-:Y:S05]  /*2f80*/  BSYNC B0 ;  /* 0x0000000000007941 */ /* 0x000fea0003800000 */
.L_x_2821:
[----:B------:R-:W-:-:S05]  /*2f90*/  IMAD R8, R8, c[0x0][0x32c], R13 ;  /* 0x0000cb0008087a24 */ /* 0x000fca00078e020d */
[----:B------:R-:W-:Y:S02]  /*2fa0*/  IADD3 R14, R8, c[0x0][0x32c], RZ ;  /* 0x0000cb00080e7a10 */ /* 0x000fe40007ffe0ff */
[----:B------:R-:W-:Y:S02]  /*2fb0*/  IMNMX R6, R6, R8, !PT ;  /* 0x0000000806067217 */ /* 0x000fe40007800200 */
[----:B------:R-:W-:Y:S02]  /*2fc0*/  IMNMX R7, R7, R14, PT ;  /* 0x0000000e07077217 */ /* 0x000fe40003800200 */
.L_x_2820:
[C---:B------:R-:W-:Y:S01]  /*2fd0*/  ISETP.GE.AND P0, PT, R32.reuse, 0x2, PT ;  /* 0x000000022000780c */ /* 0x040fe20003f06270 */
        /* <DEDUP_REMOVED lines=54> */
[----:B-1----:R-:W-:-:S03]  /*3340*/  IMAD.IADD R4, R12, 0x1, R8 ;  /* 0x000000010c047824 */ /* 0x002fc600078e0208 */
[----:B------:R-:W-:Y:S01]  /*3350*/  ISETP.LT.OR P0, PT, R5, 0x2a, P0 ;  /* 0x0000002a0500780c */ /* 0x000fe20000701670 */
[----:B------:R-:W-:-:S03]  /*3360*/  IMAD.IADD R5, R10, 0x1, R8 ;  /* 0x000000010a057824 */ /* 0x000fc600078e0208 */
[----:B------:R-:W-:Y:S02]  /*3370*/  FSEL R158, R41, -INF , !P0 ;  /* 0xff800000299e7808 */ /* 0x000fe40004000000 */
[----:B------:R-:W-:Y:S02]  /*3380*/  PLOP3.LUT P0, PT, PT, PT, UP2, 0x40, 0x0 ;  /* 0x000000000000781c */ /* 0x000fe40003f0e828 */
[----:B------:R-:W-:-:S11]  /*3390*/  IMNMX R5, R5, R11, PT ;  /* 0x0000000b05057217 */ /* 0x000fd60003800200 */
        /* <DEDUP_REMOVED lines=13> */
.L_x_2826:
[----:B------:R-:W-:-:S04]  /*3470*/  MOV R19, c[0x0][0x32c] ;  /* 0x0000cb0000137a02 */ /* 0x000fc80000000f00 */
[----:B------:R-:W-:-:S13]  /*3480*/  ISETP.NE.AND P0, PT, R19, 0x1, PT ;  /* 0x000000011300780c */ /* 0x000fda0003f05270 */
[----:B------:R-:W-:-:S05]  /*3490*/  @P0 IMAD.HI.U32 R19, R8, c[0x0][0x330], RZ ;  /* 0x0000cc0008130a27 */ /* 0x000fca00078e00ff */
[----:B------:R-:W-:Y:S02]  /*34a0*/  @P0 SHF.R.U32.HI R8, RZ, c[0x0][0x334], R19 ;  /* 0x0000cd00ff080a19 */ /* 0x000fe40000011613 */
.L_x_2827:
[----:B------:R-:W-:Y:S05]  /*34b0*/  BSYNC B0 ;  /* 0x0000000000007941 */ /* 0x000fea0003800000 */
.L_x_2825:
[----:B------:R-:W-:-:S05]  /*34c0*/  IMAD R8, R8, c[0x0][0x32c], R13 ;  /* 0x0000cb0008087a24 */ /* 0x000fca00078e020d */
[----:B------:R-:W-:Y:S02]  /*34d0*/  IADD3 R19, R8, c[0x0][0x32c], RZ ;  /* 0x0000cb0008137a10 */ /* 0x000fe40007ffe0ff */
[----:B------:R-:W-:Y:S02]  /*34e0*/  IMNMX R4, R4, R8, !PT ;  /* 0x0000000804047217 */ /* 0x000fe40007800200 */
[----:B------:R-:W-:Y:S02]  /*34f0*/  IMNMX R5, R5, R19, PT ;  /* 0x0000001305057217 */ /* 0x000fe40003800200 */
.L_x_2824:
[----:B------:R-:W-:Y:S02]  /*3500*/  ISETP.NE.AND P0, PT, R17, RZ, PT ;  /* 0x000000ff1100720c */ /* 0x000fe40003f05270 */
[----:B------:R-:W-:Y:S02]  /*3510*/  P2R R19, PR, RZ, 0x10 ;  /* 0x00000010ff137803 */ /* 0x000fe40000000000 */
[----:B------:R-:W-:Y:S02]  /*3520*/  ISETP.GT.AND P0, PT, R6, 0x8, !P0 ;  /* 0x000000080600780c */ /* 0x000fe40004704270 */
[----:B------:R-:W-:-:S02]  /*3530*/  ISETP.NE.AND P4, PT, R21, RZ, PT ;  /* 0x000000ff1500720c */ /* 0x000fc40003f85270 */
[----:B------:R-:W-:Y:S02]  /*3540*/  ISETP.LT.OR P0, PT, R7, 0x9, P0 ;  /* 0x000000090700780c */ /* 0x000fe40000701670 */
[----:B------:R-:W-:Y:S02]  /*3550*/  P2R R8, PR, RZ, 0x8 ;  /* 0x00000008ff087803 */ /* 0x000fe40000000000 */
[----:B------:R-:W-:Y:S02]  /*3560*/  FSEL R27, R58, -INF , !P0 ;  /* 0xff8000003a1b7808 */ /* 0x000fe40004000000 */
[----:B------:R-:W-:Y:S02]  /*3570*/  ISETP.NE.AND P0, PT, R16, RZ, PT ;  /* 0x000000ff1000720c */ /* 0x000fe40003f05270 */
[----:B------:R-:W-:Y:S02]  /*3580*/  ISETP.NE.AND P3, PT, R29, RZ, PT ;  /* 0x000000ff1d00720c */ /* 0x000fe40003f65270 */
[----:B------:R-:W-:-:S02]  /*3590*/  ISETP.GT.AND P0, PT, R6, 0x9, !P0 ;  /* 0x000000090600780c */ /* 0x000fc40004704270 */
[----:B------:R-:W-:Y:S02]  /*35a0*/  P2R R20, PR, RZ, 0x10 ;  /* 0x00000010ff147803 */ /* 0x000fe40000000000 */
        /* <DEDUP_REMOVED lines=36> */
[----:B------:R-:W-:Y:S02]  /*37f0*/  ISETP.GT.AND P0, PT, R4, RZ, !P4 ;  /* 0x000000ff0400720c */ /* 0x000fe40006704270 */
[----:B------:R-:W-:Y:S02]  /*3800*/  ISETP.NE.AND P4, PT, R20, RZ, PT ;  /* 0x000000ff1400720c */ /* 0x000fe40003f85270 */
        /* <DEDUP_REMOVED lines=40> */
[----:B------:R-:W1:Y:S02]  /*3a90*/  SHFL.IDX PT, R4, R9, 0x3, 0x1c1f ;  /* 0x007c1f0009047f89 */ /* 0x000e6400000e0000 */
[----:B------:R-:W-:-:S04]  /*3aa0*/  ISETP.LT.OR P0, PT, R5, 0x2a, P0 ;  /* 0x0000002a0500780c */ /* 0x000fc80000701670 */
[----:B------:R-:W-:Y:S02]  /*3ab0*/  FSEL R191, R161, -INF , !P0 ;  /* 0xff800000a1bf7808 */ /* 0x000fe40004000000 */
        /* <DEDUP_REMOVED lines=17> */
.L_x_2830:
[----:B------:R-:W-:-:S04]  /*3bd0*/  MOV R5, c[0x0][0x32c] ;  /* 0x0000cb0000057a02 */ /* 0x000fc80000000f00 */
[----:B------:R-:W-:-:S13]  /*3be0*/  ISETP.NE.AND P0, PT, R5, 0x1, PT ;  /* 0x000000010500780c */ /* 0x000fda0003f05270 */
[----:B------:R-:W-:-:S05]  /*3bf0*/  @P0 IMAD.HI.U32 R5, R4, c[0x0][0x330], RZ ;  /* 0x0000cc0004050a27 */ /* 0x000fca00078e00ff */
[----:B------:R-:W-:Y:S02]  /*3c00*/  @P0 SHF.R.U32.HI R4, RZ, c[0x0][0x334], R5 ;  /* 0x0000cd00ff040a19 */ /* 0x000fe40000011605 */
.L_x_2831:
[----:B------:R-:W-:Y:S05]  /*3c10*/  BSYNC B0 ;  /* 0x0000000000007941 */ /* 0x000fea0003800000 */
.L_x_2829:
[----:B------:R-:W-:-:S05]  /*3c20*/  IMAD R4, R4, c[0x0][0x32c], R13 ;  /* 0x0000cb0004047a24 */ /* 0x000fca00078e020d */
[----:B------:R-:W-:Y:S02]  /*3c30*/  IADD3 R5, R4, c[0x0][0x32c], RZ ;  /* 0x0000cb0004057a10 */ /* 0x000fe40007ffe0ff */
[----:B------:R-:W-:Y:S02]  /*3c40*/  IMNMX R8, R8, R4, !PT ;  /* 0x0000000408087217 */ /* 0x000fe40007800200 */
[----:B------:R-:W-:Y:S02]  /*3c50*/  IMNMX R9, R9, R5, PT ;  /* 0x0000000509097217 */ /* 0x000fe40003800200 */
.L_x_2828:
[----:B------:R-:W-:Y:S01]  /*3c60*/  FMNMX.FTZ R169, R25, R26, !PT ;  /* 0x0000001a19a97209 */ /* 0x000fe20007810000 */
[----:B------:R-:W-:Y:S01]  /*3c70*/  STL [R1+0x78], R238 ;  /* 0x000078ee01007387 */ /* 0x000fe20000100800 */
[----:B------:R-:W-:Y:S01]  /*3c80*/  FMNMX.FTZ R168, R23, R24, !PT ;  /* 0x0000001817a87209 */ /* 0x000fe20007810000 */
[----:B------:R-:W-:Y:S01]  /*3c90*/  IMAD.SHL.U32 R225, R0, 0x2, RZ ;  /* 0x0000000200e17824 */ /* 0x000fe200078e00ff */
[----:B------:R-:W-:Y:S01]  /*3ca0*/  FMNMX.FTZ R169, R30, R169, !PT ;  /* 0x000000a91ea97209 */ /* 0x000fe20007810000 */
[----:B------:R-:W-:Y:S01]  /*3cb0*/  STL [R1+0x74], R237 ;  /* 0x000074ed01007387 */ /* 0x000fe20000100800 */
[----:B------:R-:W-:Y:S01]  /*3cc0*/  FMNMX.FTZ R168, R27, R168, !PT ;  /* 0x000000a81ba87209 */ /* 0x000fe20007810000 */
[----:B------:R-:W-:Y:S01]  /*3cd0*/  IMAD R226, R3, 0x2, R225 ;  /* 0x0000000203e27824 */ /* 0x000fe200078e02e1 */
[----:B------:R-:W-:Y:S01]  /*3ce0*/  FMNMX.FTZ R169, R31, R169, !PT ;  /* 0x000000a91fa97209 */ /* 0x000fe20007810000 */
[----:B------:R-:W-:Y:S01]  /*3cf0*/  STL [R1+0x70], R236 ;  /* 0x000070ec01007387 */ /* 0x000fe20000100800 */
[----:B------:R-:W-:Y:S01]  /*3d00*/  ISETP.NE.AND P0, PT, R17, RZ, PT ;  /* 0x000000ff1100720c */ /* 0x000fe20003f05270 */
[----:B------:R-:W-:Y:S01]  /*3d10*/  IMAD R227, R2, 0x2, R226 ;  /* 0x0000000202e37824 */ /* 0x000fe200078e02e2 */
[----:B------:R-:W-:Y:S01]  /*3d20*/  FMNMX.FTZ R169, R33, R169, !PT ;  /* 0x000000a921a97209 */ /* 0x000fe20007810000 */
[----:B------:R-:W-:Y:S01]  /*3d30*/  STL [R1+0x6c], R235 ;  /* 0x00006ceb01007387 */ /* 0x000fe20000100800 */
[----:B------:R-:W-:Y:S01]  /*3d40*/  FMNMX.FTZ R168, R28, R168, !PT ;  /* 0x000000a81ca87209 */ /* 0x000fe20007810000 */
[----:B------:R-:W-:Y:S01]  /*3d50*/  ULDC.64 UR4, c[0x0][0x2c8] ;  /* 0x0000b20000047ab9 */ /* 0x000fe20000000a00 */
[----:B------:R-:W-:Y:S01]  /*3d60*/  FMNMX.FTZ R169, R34, R169, !PT ;  /* 0x000000a922a97209 */ /* 0x000fe20007810000 */
[----:B------:R-:W-:Y:S01]  /*3d70*/  STL [R1+0x68], R234 ;  /* 0x000068ea01007387 */ /* 0x000fe20000100800 */
[----:B------:R-:W-:-:S02]  /*3d80*/  ISETP.GT.AND P0, PT, R8, 0x8, !P0 ;  /* 0x000000080800780c */ /* 0x000fc40004704270 */
[----:B------:R-:W-:Y:S01]  /*3d90*/  FMNMX.FTZ R169, R36, R169, !PT ;  /* 0x000000a924a97209 */ /* 0x000fe20007810000 */
[----:B------:R-:W-:Y:S01]  /*3da0*/  STL [R1+0x64], R233 ;  /* 0x000064e901007387 */ /* 0x000fe20000100800 */
[----:B------:R-:W-:Y:S02]  /*3db0*/  FMNMX.FTZ R168, R32, R168, !PT ;  /* 0x000000a820a87209 */ /* 0x000fe40007810000 */
[----:B------:R-:W-:Y:S01]  /*3dc0*/  FMNMX.FTZ R169, R38, R169, !PT ;  /* 0x000000a926a97209 */ /* 0x000fe20007810000 */
[----:B------:R-:W-:Y:S01]  /*3dd0*/  STL [R1+0x60], R232 ;  /* 0x000060e801007387 */ /* 0x000fe20000100800 */
[----:B------:R-:W-:Y:S02]  /*3de0*/  ISETP.LT.OR P0, PT, R9, 0x9, P0 ;  /* 0x000000090900780c */ /* 0x000fe40000701670 */
[----:B------:R-:W-:Y:S01]  /*3df0*/  FMNMX.FTZ R169, R171, R169, !PT ;  /* 0x000000a9aba97209 */ /* 0x000fe20007810000 */
[----:B------:R-:W-:Y:S01]  /*3e00*/  STL [R1+0x5c], R231 ;  /* 0x00005ce701007387 */ /* 0x000fe20000100800 */
[----:B------:R-:W-:-:S02]  /*3e10*/  FMNMX.FTZ R168, R35, R168, !PT ;  /* 0x000000a823a87209 */ /* 0x000fc40007810000 */
[----:B------:R-:W-:Y:S01]  /*3e20*/  FMNMX.FTZ R169, R170, R169, !PT ;  /* 0x000000a9aaa97209 */ /* 0x000fe20007810000 */
[----:B------:R-:W-:Y:S01]  /*3e30*/  STL [R1+0x58], R230 ;  /* 0x000058e601007387 */ /* 0x000fe20000100800 */
[----:B------:R-:W-:Y:S02]  /*3e40*/  FSEL R104, R82, -INF , !P0 ;  /* 0xff80000052687808 */ /* 0x000fe40004000000 */
[----:B------:R-:W-:Y:S01]  /*3e50*/  FMNMX.FTZ R169, R166, R169, !PT ;  /* 0x000000a9a6a97209 */ /* 0x000fe20007810000 */
[----:B------:R-:W-:Y:S01]  /*3e60*/  STL [R1+0x54], R229 ;  /* 0x000054e501007387 */ /* 0x000fe20000100800 */
[----:B------:R-:W-:Y:S02]  /*3e70*/  FMNMX.FTZ R168, R37, R168, !PT ;  /* 0x000000a825a87209 */ /* 0x000fe40007810000 */
[----:B------:R-:W-:Y:S01]  /*3e80*/  FMNMX.FTZ R169, R158, R169, !PT ;  /* 0x000000a99ea97209 */ /* 0x000fe20007810000 */
[----:B------:R-:W-:Y:S01]  /*3e90*/  LDSM.16.MT88.4 R40, [R225+0x2080] ;  /* 0x00208000e128783b */ /* 0x000fe20000004200 */
[----:B------:R-:W-:-:S02]  /*3ea0*/  ISETP.NE.AND P0, PT, R16, RZ, PT ;  /* 0x000000ff1000720c */ /* 0x000fc40003f05270 */
[----:B------:R-:W-:Y:S01]  /*3eb0*/  FMNMX.FTZ R168, R39, R168, !PT ;  /* 0x000000a827a87209 */ /* 0x000fe20007810000 */
[----:B------:R-:W1:Y:S01]  /*3ec0*/  SHFL.BFLY PT, R4, R169, 0x2, 0x1f ;  /* 0x0c401f00a9047f89 */ /* 0x000e6200000e0000 */
[----:B------:R-:W-:Y:S02]  /*3ed0*/  ISETP.GT.AND P0, PT, R8, 0x9, !P0 ;  /* 0x000000090800780c */ /* 0x000fe40004704270 */
[----:B------:R-:W-:Y:S01]  /*3ee0*/  FMNMX.FTZ R168, R156, R168, !PT ;  /* 0x000000a89ca87209 */ /* 0x000fe20007810000 */
[----:B------:R-:W-:Y:S01]  /*3ef0*/  LDSM.16.MT88.4 R64, [R227+0x2080] ;  /* 0x00208000e340783b */ /* 0x000fe20000004200 */
[----:B------:R-:W-:Y:S02]  /*3f00*/  ISETP.LT.OR P0, PT, R9, 0xa, P0 ;  /* 0x0000000a0900780c */ /* 0x000fe40000701670 */
[----:B------:R-:W-:Y:S01]  /*3f10*/  FMNMX.FTZ R168, R157, R168, !PT ;  /* 0x000000a89da87209 */ /* 0x000fe20007810000 */
[----:B------:R-:W-:Y:S01]  /*3f20*/  STL [R1+0x50], R224 ;  /* 0x000050e001007387 */ /* 0x000fe20000100800 */
[----:B------:R-:W-:-:S02]  /*3f30*/  FSEL R51, R83, -INF , !P0 ;  /* 0xff80000053337808 */ /* 0x000fc40004000000 */
[----:B------:R-:W-:Y:S01]  /*3f40*/  ISETP.NE.AND P0, PT, R15, RZ, PT ;  /* 0x000000ff0f00720c */ /* 0x000fe20003f05270 */
[----:B------:R-:W-:Y:S01]  /*3f50*/  LDSM.16.MT88.4 R72, [R225+0x3880] ;  /* 0x00388000e148783b */ /* 0x000fe20000004200 */
[----:B------:R-:W-:Y:S02]  /*3f60*/  FMNMX.FTZ R168, R165, R168, !PT ;  /* 0x000000a8a5a87209 */ /* 0x000fe40007810000 */
[----:B------:R-:W-:Y:S01]  /*3f70*/  ISETP.GT.AND P0, PT, R8, 0x10, !P0 ;  /* 0x000000100800780c */ /* 0x000fe20004704270 */
[----:B------:R-:W-:Y:S01]  /*3f80*/  LDSM.16.MT88.4 R88, [R226+0x3880] ;  /* 0x00388000e258783b */ /* 0x000fe20000004200 */
[----:B------:R-:W-:Y:S02]  /*3f90*/  FMNMX.FTZ R168, R159, R168, !PT ;  /* 0x000000a89fa87209 */ /* 0x000fe40007810000 */
[----:B------:R-:W-:Y:S01]  /*3fa0*/  ISETP.LT.OR P0, PT, R9, 0x11, P0 ;  /* 0x000000110900780c */ /* 0x000fe20000701670 */
[----:B------:R-:W-:Y:S01]  /*3fb0*/  LDSM.16.MT88.4 R120, [R227+0x3880] ;  /* 0x00388000e378783b */ /* 0x000fe20000004200 */
[----:B------:R-:W-:-:S02]  /*3fc0*/  LEA R228, R2, R225, 0x1 ;  /* 0x000000e102e47211 */ /* 0x000fc400078e08ff */
[----:B------:R-:W-:Y:S01]  /*3fd0*/  FSEL R117, R78, -INF , !P0 ;  /* 0xff8000004e757808 */ /* 0x000fe20004000000 */
[----:B------:R-:W-:Y:S01]  /*3fe0*/  LDSM.16.MT88.4 R56, [R227+0x2880] ;  /* 0x00288000e338783b */ /* 0x000fe20000004200 */
[----:B-1----:R-:W-:Y:S02]  /*3ff0*/  FMNMX.FTZ R169, R169, R4, !PT ;  /* 0x00000004a9a97209 */ /* 0x002fe40007810000 */
[----:B------:R-:W-:Y:S01]  /*4000*/  ISETP.NE.AND P0, PT, R14, RZ, PT ;  /* 0x000000ff0e00720c */ /* 0x000fe20003f05270 */
[----:B------:R-:W-:Y:S01]  /*4010*/  LDSM.16.MT88.4 R100, [R228+0x3880] ;  /* 0x00388000e464783b */ /* 0x000fe20000004200 */
[C---:B------:R-:W-:Y:S02]  /*4020*/  ISETP.GT.AND P6, PT, R8.reuse, 0x20, !P6 ;  /* 0x000000200800780c */ /* 0x040fe400077c4270 */
[C---:B------:R-:W-:Y:S01]  /*4030*/  ISETP.GT.AND P0, PT, R8.reuse, 0x11, !P0 ;  /* 0x000000110800780c */ /* 0x040fe20004704270 */
[----:B------:R-:W1:Y:S01]  /*4040*/  SHFL.BFLY PT, R4, R169, 0x1, 0x1f ;  /* 0x0c201f00a9047f89 */ /* 0x000e6200000e0000 */
[----:B------:R-:W-:-:S02]  /*4050*/  ISETP.GT.AND P5, PT, R8, 0x21, !P5 ;  /* 0x000000210800780c */ /* 0x000fc40006fa4270 */
[----:B------:R-:W-:Y:S01]  /*4060*/  ISETP.LT.OR P0, PT, R9, 0x12, P0 ;  /* 0x000000120900780c */ /* 0x000fe20000701670 */
[----:B------:R-:W-:Y:S01]  /*4070*/  LDSM.16.MT88.4 R60, [R228+0x2880] ;  /* 0x00288000e43c783b */ /* 0x000fe20000004200 */
[----:B------:R-:W-:Y:S02]  /*4080*/  ISETP.GT.AND P2, PT, R8, 0x28, !P2 ;  /* 0x000000280800780c */ /* 0x000fe40005744270 */
[----:B------:R-:W-:Y:S01]  /*4090*/  FSEL R119, R79, -INF , !P0 ;  /* 0xff8000004f777808 */ /* 0x000fe20004000000 */
[----:B------:R-:W-:Y:S01]  /*40a0*/  LDSM.16.MT88.4 R52, [R225+0x4080] ;  /* 0x00408000e134783b */ /* 0x000fe20000004200 */
[----:B------:R-:W-:Y:S02]  /*40b0*/  ISETP.NE.AND P0, PT, R18, RZ, PT ;  /* 0x000000ff1200720c */ /* 0x000fe40003f05270 */
[C---:B------:R-:W-:Y:S02]  /*40c0*/  ISETP.GT.AND P1, PT, R8.reuse, 0x29, !P1 ;  /* 0x000000290800780c */ /* 0x040fe40004f24270 */
[----:B------:R-:W-:-:S02]  /*40d0*/  ISETP.GT.AND P0, PT, R8, 0x1, !P0 ;  /* 0x000000010800780c */ /* 0x000fc40004704270 */
[C---:B------:R-:W-:Y:S02]  /*40e0*/  ISETP.LT.OR P6, PT, R9.reuse, 0x21, P6 ;  /* 0x000000210900780c */ /* 0x040fe400037c1670 */
[C---:B------:R-:W-:Y:S02]  /*40f0*/  ISETP.LT.OR P0, PT, R9.reuse, 0x2, P0 ;  /* 0x000000020900780c */ /* 0x040fe40000701670 */
[----:B------:R-:W-:Y:S02]  /*4100*/  ISETP.LT.OR P5, PT, R9, 0x22, P5 ;  /* 0x000000220900780c */ /* 0x000fe40002fa1670 */
[----:B------:R-:W-:Y:S02]  /*4110*/  FSEL R50, R87, -INF , !P0 ;  /* 0xff80000057327808 */ /* 0x000fe40004000000 */
[----:B------:R-:W-:Y:S02]  /*4120*/  ISETP.NE.AND P0, PT, R22, RZ, PT ;  /* 0x000000ff1600720c */ /* 0x000fe40003f05270 */
[----:B-1----:R-:W-:-:S02]  /*4130*/  FMNMX.FTZ R169, R169, R4, !PT ;  /* 0x00000004a9a97209 */ /* 0x002fc40007810000 */
[----:B------:R-:W1:Y:S01]  /*4140*/  SHFL.BFLY PT, R4, R168, 0x2, 0x1f ;  /* 0x0c401f00a8047f89 */ /* 0x000e6200000e0000 */
[----:B------:R-:W-:Y:S02]  /*4150*/  ISETP.GT.AND P0, PT, R8, RZ, !P0 ;  /* 0x000000ff0800720c */ /* 0x000fe40004704270 */
[----:B------:R-:W-:Y:S01]  /*4160*/  FMUL.FTZ R13, R169, c[0x0][0x2d0] ;  /* 0x0000b400a90d7a20 */ /* 0x000fe20000410000 */
[----:B------:R-:W-:Y:S02]  /*4170*/  FSEL R160, R70, -INF , !P6 ;  /* 0xff80000046a07808 */ /* 0x000fe40007000000 */
[C---:B------:R-:W-:Y:S02]  /*4180*/  ISETP.LT.OR P0, PT, R9.reuse, 0x1, P0 ;  /* 0x000000010900780c */ /* 0x040fe40000701670 */
[----:B------:R-:W-:Y:S02]  /*4190*/  ISETP.LT.OR P2, PT, R9, 0x29, P2 ;  /* 0x000000290900780c */ /* 0x000fe40001741670 */
[----:B------:R-:W-:-:S02]  /*41a0*/  FSEL R49, R86, -INF , !P0 ;  /* 0xff80000056317808 */ /* 0x000fc40004000000 */
[----:B------:R-:W-:Y:S01]  /*41b0*/  ISETP.NE.AND P0, PT, R21, RZ, PT ;  /* 0x000000ff1500720c */ /* 0x000fe20003f05270 */
[----:B------:R-:W-:Y:S01]  /*41c0*/  LDSM.16.MT88.4 R84, [R225+0x2880] ;  /* 0x00288000e154783b */ /* 0x000fe20000004200 */
[----:B------:R-:W-:Y:S02]  /*41d0*/  FMNMX.FTZ R3, R49, R50, !PT ;  /* 0x0000003231037209 */ /* 0x000fe40007810000 */
[----:B------:R-:W-:Y:S02]  /*41e0*/  ISETP.GT.AND P0, PT, R8, 0x18, !P0 ;  /* 0x000000180800780c */ /* 0x000fe40004704270 */
[----:B------:R-:W-:Y:S02]  /*41f0*/  FSEL R161, R71, -INF , !P5 ;  /* 0xff80000047a17808 */ /* 0x000fe40006800000 */
[C---:B------:R-:W-:Y:S01]  /*4200*/  ISETP.LT.OR P0, PT, R9.reuse, 0x19, P0 ;  /* 0x000000190900780c */ /* 0x040fe20000701670 */
[----:B------:R-:W-:Y:S01]  /*4210*/  LDSM.16.MT88.4 R68, [R226+0x2880] ;  /* 0x00288000e244783b */ /* 0x000fe20000004200 */
[----:B------:R-:W-:-:S02]  /*4220*/  ISETP.LT.OR P1, PT, R9, 0x2a, P1 ;  /* 0x0000002a0900780c */ /* 0x000fc40000f21670 */
[----:B-1----:R-:W-:Y:S02]  /*4230*/  FMNMX.FTZ R168, R168, R4, !PT ;  /* 0x00000004a8a87209 */ /* 0x002fe40007810000 */
[----:B------:R-:W-:Y:S02]  /*4240*/  FSEL R137, R94, -INF , !P0 ;  /* 0xff8000005e897808 */ /* 0x000fe40004000000 */
[----:B------:R-:W-:Y:S01]  /*4250*/  FSETP.NEU.FTZ.AND P0, PT, R169, -INF , PT ;  /* 0xff800000a900780b */ /* 0x000fe20003f1d000 */
[----:B------:R-:W1:Y:S01]  /*4260*/  SHFL.BFLY PT, R4, R168, 0x1, 0x1f ;  /* 0x0c201f00a8047f89 */ /* 0x000e6200000e0000 */
[----:B------:R-:W-:Y:S02]  /*4270*/  FSEL R162, R162, -INF , !P2 ;  /* 0xff800000a2a27808 */ /* 0x000fe40005000000 */
        /* <DEDUP_REMOVED lines=17> */
[----:B-1----:R-:W-:Y:S01]  /*4390*/  FFMA.FTZ R4, R26, c[0x0][0x2d0], -R13 ;  /* 0x0000b4001a047a23 */ /* 0x002fe2000001080d */
[----:B------:R-:W-:-:S06]  /*43a0*/  FSEL R48, R95, -INF , !P0 ;  /* 0xff8000005f307808 */ /* 0x000fcc0004000000 */
[----:B------:R1:W-:Y:S01]  /*43b0*/  MUFU.EX2 R231, R4 ;  /* 0x0000000400e77308 */ /* 0x0003e20000000800 */
[----:B--2---:R-:W-:Y:S01]  /*43c0*/  FMNMX.FTZ R2, R104, R3, !PT ;  /* 0x0000000368027209 */ /* 0x004fe20007810000 */
[----:B------:R-:W-:-:S03]  /*43d0*/  FFMA.FTZ R3, R36, c[0x0][0x2d0], -R13 ;  /* 0x0000b40024037a23 */ /* 0x000fc6000001080d */
[----:B------:R-:W-:Y:S01]  /*43e0*/  FMNMX.FTZ R2, R51, R2, !PT ;  /* 0x0000000233027209 */ /* 0x000fe20007810000 */
[----:B---3--:R-:W-:Y:S02]  /*43f0*/  FFMA.FTZ R0, R27, c[0x0][0x2d0], -R12 ;  /* 0x0000b4001b007a23 */ /* 0x008fe4000001080c */
[----:B------:R2:W-:Y:S01]  /*4400*/  MUFU.EX2 R173, R3 ;  /* 0x0000000300ad7308 */ /* 0x0005e20000000800 */
[----:B------:R-:W-:Y:S01]  /*4410*/  LDSM.16.MT88.4 R24, [R228+0x2080] ;  /* 0x00208000e418783b */ /* 0x000fe20000004200 */
[----:B-1----:R-:W-:-:S06]  /*4420*/  FFMA.FTZ R4, R30, c[0x0][0x2d0], -R13 ;  /* 0x0000b4001e047a23 */ /* 0x002fcc000001080d */
[----:B------:R1:W-:Y:S08]  /*4430*/  MUFU.EX2 R229, R0 ;  /* 0x0000000000e57308 */ /* 0x0003f00000000800 */
[----:B------:R3:W-:Y:S01]  /*4440*/  MUFU.EX2 R230, R4 ;  /* 0x0000000400e67308 */ /* 0x0007e20000000800 */
[----:B--2---:R-:W-:Y:S01]  /*4450*/  FMNMX.FTZ R3, R117, R2, !PT ;  /* 0x0000000275037209 */ /* 0x004fe20007810000 */
[----:B------:R-:W-:-:S02]  /*4460*/  FFMA.FTZ R2, R38, c[0x0][0x2d0], -R13 ;  /* 0x0000b40026027a23 */ /* 0x000fc4000001080d */
[----:B-1----:R-:W-:-:S04]  /*4470*/  FFMA.FTZ R0, R28, c[0x0][0x2d0], -R12 ;  /* 0x0000b4001c007a23 */ /* 0x002fc8000001080c */
[----:B------:R1:W2:Y:S01]  /*4480*/  MUFU.EX2 R224, R2 ;  /* 0x0000000200e07308 */ /* 0x0002a20000000800 */
[----:B---3--:R-:W-:-:S07]  /*4490*/  FFMA.FTZ R4, R31, c[0x0][0x2d0], -R13 ;  /* 0x0000b4001f047a23 */ /* 0x008fce000001080d */
[----:B------:R3:W4:Y:S08]  /*44a0*/  MUFU.EX2 R180, R0 ;  /* 0x0000000000b47308 */ /* 0x0007300000000800 */
[----:B------:R4:W4:Y:S01]  /*44b0*/  MUFU.EX2 R164, R4 ;  /* 0x0000000400a47308 */ /* 0x0009220000000800 */
[----:B-1----:R-:W-:Y:S01]  /*44c0*/  FMNMX.FTZ R2, R119, R3, !PT ;  /* 0x0000000377027209 */ /* 0x002fe20007810000 */
[----:B------:R-:W-:Y:S01]  /*44d0*/  FFMA.FTZ R3, R32, c[0x0][0x2d0], -R12 ;  /* 0x0000b40020037a23 */ /* 0x000fe2000001080c */
[----:B--2---:R-:W-:-:S02]  /*44e0*/  F2FP.BF16.PACK_AB R10, R224, R173 ;  /* 0x000000ade00a723e */ /* 0x004fc400000010ff */
[----:B------:R-:W-:Y:S02]  /*44f0*/  FMNMX.FTZ R2, R137, R2, !PT ;  /* 0x0000000289027209 */ /* 0x000fe40007810000 */
[----:B---3--:R-:W-:Y:S01]  /*4500*/  FMNMX.FTZ R0, R105, R106, !PT ;  /* 0x0000006a69007209 */ /* 0x008fe20007810000 */
[----:B------:R1:W-:Y:S01]  /*4510*/  MUFU.EX2 R238, R3 ;  /* 0x0000000300ee7308 */ /* 0x0003e20000000800 */
[----:B----4-:R-:W-:Y:S02]  /*4520*/  F2FP.BF16.PACK_AB R7, R180, R229 ;  /* 0x000000e5b407723e */ /* 0x010fe400000010ff */
[----:B------:R-:W-:-:S04]  /*4530*/  FMNMX.FTZ R0, R107, R0, !PT ;  /* 0x000000006b007209 */ /* 0x000fc80007810000 */
[----:B------:R-:W-:Y:S01]  /*4540*/  FMNMX.FTZ R0, R116, R0, !PT ;  /* 0x0000000074007209 */ /* 0x000fe20007810000 */
[--C-:B------:R-:W-:Y:S01]  /*4550*/  FFMA.FTZ R4, R23, c[0x0][0x2d0], -R12.reuse ;  /* 0x0000b40017047a23 */ /* 0x100fe2000001080c */
[----:B------:R-:W-:Y:S01]  /*4560*/  F2FP.BF16.PACK_AB R6, R164, R230 ;  /* 0x000000e6a406723e */ /* 0x000fe200000010ff */
[----:B------:R-:W2:Y:S01]  /*4570*/  LDSM.16.MT88.4 R20, [R226+0x2080] ;  /* 0x00208000e214783b */ /* 0x000ea20000004200 */
[----:B------:R-:W-:Y:S01]  /*4580*/  FMNMX.FTZ R0, R118, R0, !PT ;  /* 0x0000000076007209 */ /* 0x000fe20007810000 */
[----:B------:R3:W4:Y:S03]  /*4590*/  MUFU.EX2 R233, R4 ;  /* 0x0000000400e97308 */ /* 0x0007260000000800 */
[----:B------:R-:W-:Y:S02]  /*45a0*/  FMNMX.FTZ R0, R136, R0, !PT ;  /* 0x0000000088007209 */ /* 0x000fe40007810000 */
[----:B-1----:R-:W-:Y:S01]  /*45b0*/  FMNMX.FTZ R3, R48, R2, !PT ;  /* 0x0000000230037209 */ /* 0x002fe20007810000 */
        /* <DEDUP_REMOVED lines=12> */
[----:B---3--:R-:W-:Y:S01]  /*4680*/  F2FP.BF16.PACK_AB R4, R231, R232 ;  /* 0x000000e8e704723e */ /* 0x008fe200000010ff */
[--C-:B-1----:R-:W-:Y:S01]  /*4690*/  FFMA.FTZ R2, R37, c[0x0][0x2d0], -R12.reuse ;  /* 0x0000b40025027a23 */ /* 0x102fe2000001080c */
[----:B------:R-:W-:Y:S01]  /*46a0*/  FMNMX.FTZ R0, R191, R0, !PT ;  /* 0x00000000bf007209 */ /* 0x000fe20007810000 */
[----:B------:R-:W1:Y:S01]  /*46b0*/  SHFL.BFLY PT, R14, R3, 0x2, 0x1f ;  /* 0x0c401f00030e7f89 */ /* 0x000e6200000e0000 */
[----:B----4-:R-:W-:Y:S01]  /*46c0*/  F2FP.BF16.PACK_AB R5, R194, R233 ;  /* 0x000000e9c205723e */ /* 0x010fe200000010ff */
[----:B------:R3:W-:Y:S01]  /*46d0*/  MUFU.EX2 R174, R2 ;  /* 0x0000000200ae7308 */ /* 0x0007e20000000800 */
[----:B------:R-:W-:Y:S01]  /*46e0*/  F2FP.BF16.PACK_AB R9, R184, R238 ;  /* 0x000000eeb809723e */ /* 0x000fe200000010ff */
[----:B------:R-:W4:Y:S04]  /*46f0*/  SHFL.BFLY PT, R8, R0, 0x2, 0x1f ;  /* 0x0c401f0000087f89 */ /* 0x000f2800000e0000 */
[C---:B------:R-:W-:Y:S08]  /*4700*/  HMMA.16816.F32.BF16 R28, R4.reuse, R40, RZ ;  /* 0x00000028041c723c */ /* 0x040ff000000418ff */
[----:B--2---:R-:W-:Y:S01]  /*4710*/  HMMA.16816.F32.BF16 R128, R4, R20, RZ ;  /* 0x000000140480723c */ /* 0x004fe200000418ff */
[----:B---3--:R-:W-:-:S02]  /*4720*/  FFMA.FTZ R2, R39, c[0x0][0x2d0], -R12 ;  /* 0x0000b40027027a23 */ /* 0x008fc4000001080c */
[----:B------:R-:W-:Y:S02]  /*4730*/  LDSM.16.MT88.4 R36, [R226+0x4080] ;  /* 0x00408000e224783b */ /* 0x000fe40000004200 */
[----:B------:R-:W2:Y:S03]  /*4740*/  MUFU.EX2 R185, R2 ;  /* 0x0000000200b97308 */ /* 0x000ea60000000800 */
[----:B------:R-:W-:Y:S01]  /*4750*/  HMMA.16816.F32.BF16 R148, R4, R64, RZ ;  /* 0x000000400494723c */ /* 0x000fe200000418ff */
[----:B-1----:R-:W-:Y:S02]  /*4760*/  FMNMX.FTZ R3, R3, R14, !PT ;  /* 0x0000000e03037209 */ /* 0x002fe40007810000 */
[----:B----4-:R-:W-:Y:S02]  /*4770*/  FMNMX.FTZ R0, R0, R8, !PT ;  /* 0x0000000800007209 */ /* 0x010fe40007810000 */
[----:B------:R-:W-:-:S03]  /*4780*/  F2FP.BF16.PACK_AB R8, R175, R237 ;  /* 0x000000edaf08723e */ /* 0x000fc600000010ff */
[----:B------:R-:W-:Y:S01]  /*4790*/  HMMA.16816.F32.BF16 R140, R4, R24, RZ ;  /* 0x00000018048c723c */ /* 0x000fe200000418ff */
[----:B------:R-:W1:Y:S01]  /*47a0*/  SHFL.BFLY PT, R15, R0, 0x1, 0x1f ;  /* 0x0c201f00000f7f89 */ /* 0x000e6200000e0000 */
[----:B--2---:R-:W-:-:S06]  /*47b0*/  F2FP.BF16.PACK_AB R11, R185, R174 ;  /* 0x000000aeb90b723e */ /* 0x004fcc00000010ff */
[C---:B------:R-:W-:Y:S08]  /*47c0*/  HMMA.16816.F32.BF16 R144, R4.reuse, R72, RZ ;  /* 0x000000480490723c */ /* 0x040ff000000418ff */
        /* <DEDUP_REMOVED lines=26> */
[----:B--2---:R-:W-:Y:S01]  /*4970*/  FMNMX.FTZ R3, R3, R4, !PT ;  /* 0x0000000403037209 */ /* 0x004fe20007810000 */
[----:B------:R-:W-:-:S03]  /*4980*/  FFMA.FTZ R4, R116, c[0x0][0x2d0], -R0 ;  /* 0x0000b40074047a23 */ /* 0x000fc60000010800 */
[C---:B------:R-:W-:Y:S01]  /*4990*/  FSETP.NEU.FTZ.AND P0, PT, R3.reuse, -INF , PT ;  /* 0xff8000000300780b */ /* 0x040fe20003f1d000 */
[----:B-1----:R-:W-:Y:S01]  /*49a0*/  FMUL.FTZ R2, R3, c[0x0][0x2d0] ;  /* 0x0000b40003027a20 */ /* 0x002fe20000410000 */
[----:B------:R1:W2:Y:S01]  /*49b0*/  MUFU.EX2 R234, R4 ;  /* 0x0000000400ea7308 */ /* 0x0002a20000000800 */
[----:B------:R-:W-:Y:S03]  /*49c0*/  HMMA.16816.F32.BF16 R200, R8, R60, R140 ;  /* 0x0000003c08c8723c */ /* 0x000fe6000004188c */
[----:B------:R-:W-:-:S05]  /*49d0*/  FSEL R2, R2, RZ, P0 ;  /* 0x000000ff02027208 */ /* 0x000fca0000000000 */
[----:B------:R-:W-:Y:S01]  /*49e0*/  HMMA.16816.F32.BF16 R140, R8, R36, R152 ;  /* 0x00000024088c723c */ /* 0x000fe20000041898 */
[----:B-1----:R-:W-:-:S07]  /*49f0*/  FFMA.FTZ R4, R49, c[0x0][0x2d0], -R2 ;  /* 0x0000b40031047a23 */ /* 0x002fce0000010802 */
[----:B------:R-:W-:Y:S01]  /*4a00*/  MOV R195, R129 ;  /* 0x0000008100c37202 */ /* 0x000fe20000000f00 */
[----:B------:R-:W-:Y:S01]  /*4a10*/  IMAD.MOV.U32 R151, RZ, RZ, R130 ;  /* 0x000000ffff977224 */ /* 0x000fe200078e0082 */
[----:B------:R-:W-:Y:S01]  /*4a20*/  MOV R149, R128 ;  /* 0x0000008000957202 */ /* 0x000fe20000000f00 */
[----:B------:R-:W-:Y:S01]  /*4a30*/  IMAD.MOV.U32 R150, RZ, RZ, R131 ;  /* 0x000000ffff967224 */ /* 0x000fe200078e0083 */
[C---:B------:R-:W-:Y:S01]  /*4a40*/  HMMA.16816.F32.BF16 R248, R8.reuse, R86, R112 ;  /* 0x0000005608f8723c */ /* 0x040fe20000041870 */
[----:B------:R1:W-:Y:S01]  /*4a50*/  MUFU.EX2 R148, R4 ;  /* 0x0000000400947308 */ /* 0x0003e20000000800 */
[----:B--2---:R-:W-:Y:S01]  /*4a60*/  F2FP.BF16.PACK_AB R6, R234, R181 ;  /* 0x000000b5ea06723e */ /* 0x004fe200000010ff */
[----:B------:R-:W-:Y:S01]  /*4a70*/  IMAD.MOV.U32 R154, RZ, RZ, R164 ;  /* 0x000000ffff9a7224 */ /* 0x000fe200078e00a4 */
[----:B------:R-:W-:Y:S01]  /*4a80*/  MOV R192, R202 ;  /* 0x000000ca00c07202 */ /* 0x000fe20000000f00 */
[----:B------:R-:W-:Y:S02]  /*4a90*/  IMAD.MOV.U32 R193, RZ, RZ, R201 ;  /* 0x000000ffffc17224 */ /* 0x000fe400078e00c9 */
[----:B------:R-:W-:Y:S01]  /*4aa0*/  IMAD.MOV.U32 R187, RZ, RZ, R203 ;  /* 0x000000ffffbb7224 */ /* 0x000fe200078e00cb */
[----:B------:R-:W-:Y:S01]  /*4ab0*/  HMMA.16816.F32.BF16 R128, R8, R52, R144 ;  /* 0x000000340880723c */ /* 0x000fe20000041890 */
[----:B------:R-:W-:-:S07]  /*4ac0*/  IMAD.MOV.U32 R186, RZ, RZ, R200 ;  /* 0x000000ffffba7224 */ /* 0x000fce00078e00c8 */
[----:B------:R-:W-:Y:S01]  /*4ad0*/  HMMA.16816.F32.BF16 R144, R8, R32, R124 ;  /* 0x000000200890723c */ /* 0x000fe2000004187c */
[----:B-1----:R-:W-:-:S04]  /*4ae0*/  FFMA.FTZ R4, R50, c[0x0][0x2d0], -R2 ;  /* 0x0000b40032047a23 */ /* 0x002fc80000010802 */
[----:B------:R1:W2:Y:S03]  /*4af0*/  MUFU.EX2 R235, R4 ;  /* 0x0000000400eb7308 */ /* 0x0002a60000000800 */
[C---:B---3--:R-:W-:Y:S08]  /*4b00*/  HMMA.16816.F32.BF16 R220, R8.reuse, R28, R132 ;  /* 0x0000001c08dc723c */ /* 0x048ff00000041884 */
[----:B------:R-:W-:Y:S01]  /*4b10*/  HMMA.16816.F32.BF16 R244, R8, R70, R108 ;  /* 0x0000004608f4723c */ /* 0x000fe2000004186c */
[----:B------:R-:W-:Y:S01]  /*4b20*/  MOV R183, R131 ;  /* 0x0000008300b77202 */ /* 0x000fe20000000f00 */
[----:B------:R-:W-:-:S02]  /*4b30*/  IMAD.MOV.U32 R131, RZ, RZ, R140 ;  /* 0x000000ffff837224 */ /* 0x000fc400078e008c */
[----:B------:R-:W-:Y:S02]  /*4b40*/  IMAD.MOV.U32 R5, RZ, RZ, R129 ;  /* 0x000000ffff057224 */ /* 0x000fe400078e0081 */
[----:B-1----:R-:W-:Y:S02]  /*4b50*/  FFMA.FTZ R4, R104, c[0x0][0x2d0], -R2 ;  /* 0x0000b40068047a23 */ /* 0x002fe40000010802 */
[C---:B------:R-:W-:Y:S01]  /*4b60*/  HMMA.16816.F32.BF16 R216, R8.reuse, R62, R96 ;  /* 0x0000003e08d8723c */ /* 0x040fe20000041860 */
[----:B------:R-:W-:Y:S01]  /*4b70*/  IMAD.MOV.U32 R129, RZ, RZ, R142 ;  /* 0x000000ffff817224 */ /* 0x000fe200078e008e */
[----:B------:R1:W-:Y:S01]  /*4b80*/  MUFU.EX2 R14, R4 ;  /* 0x00000004000e7308 */ /* 0x0003e20000000800 */
[----:B------:R-:W-:Y:S01]  /*4b90*/  IMAD.MOV.U32 R252, RZ, RZ, R130 ;  /* 0x000000fffffc7224 */ /* 0x000fe200078e0082 */
[----:B------:R-:W-:Y:S01]  /*4ba0*/  MOV R130, R141 ;  /* 0x0000008d00827202 */ /* 0x000fe20000000f00 */
[----:B------:R-:W-:Y:S01]  /*4bb0*/  IMAD.MOV.U32 R182, RZ, RZ, R128 ;  /* 0x000000ffffb67224 */ /* 0x000fe200078e0080 */
[----:B------:R-:W-:Y:S01]  /*4bc0*/  MOV R155, R5 ;  /* 0x00000005009b7202 */ /* 0x000fe20000000f00 */
[----:B------:R-:W-:Y:S01]  /*4bd0*/  IMAD.MOV.U32 R128, RZ, RZ, R143 ;  /* 0x000000ffff807224 */ /* 0x000fe200078e008f */
[----:B------:R-:W-:Y:S01]  /*4be0*/  HMMA.16816.F32.BF16 R212, R8, R58, R92 ;  /* 0x0000003a08d4723c */ /* 0x000fe2000004185c */
[----:B--2---:R-:W-:Y:S01]  /*4bf0*/  F2FP.BF16.PACK_AB R5, R235, R148 ;  /* 0x00000094eb05723e */ /* 0x004fe200000010ff */
[----:B------:R-:W-:Y:S01]  /*4c00*/  IMAD.MOV.U32 R135, RZ, RZ, R183 ;  /* 0x000000ffff877224 */ /* 0x000fe200078e00b7 */
[----:B------:R-:W-:Y:S01]  /*4c10*/  MOV R134, R252 ;  /* 0x000000fc00867202 */ /* 0x000fe20000000f00 */
[----:B------:R-:W-:-:S02]  /*4c20*/  IMAD.MOV.U32 R132, RZ, RZ, R182 ;  /* 0x000000ffff847224 */ /* 0x000fc400078e00b6 */
[----:B------:R-:W-:Y:S02]  /*4c30*/  IMAD.MOV.U32 R133, RZ, RZ, R155 ;  /* 0x000000ffff857224 */ /* 0x000fe400078e009b */
        /* <DEDUP_REMOVED lines=9> */
[C---:B------:R-:W-:Y:S01]  /*4cd0*/  HMMA.16816.F32.BF16 R80, R4.reuse, R20, RZ ;  /* 0x000000140450723c */ /* 0x040fe200000418ff */
[----:B------:R-:W-:Y:S02]  /*4ce0*/  MOV R118, R181 ;  /* 0x000000b500767202 */ /* 0x000fe40000000f00 */
[----:B------:R1:W-:Y:S05]  /*4cf0*/  MUFU.EX2 R116, R8 ;  /* 0x0000000800747308 */ /* 0x0003ea0000000800 */
        /* <DEDUP_REMOVED lines=17> */
[----:B------:R-:W-:Y:S01]  /*4e10*/  IMAD.MOV.U32 R117, RZ, RZ, R180 ;  /* 0x000000ffff757224 */ /* 0x000fe200078e00b4 */
[----:B------:R1:W-:Y:S06]  /*4e20*/  MUFU.EX2 R141, R8 ;  /* 0x00000008008d7308 */ /* 0x0003ec0000000800 */
[C---:B------:R-:W-:Y:S08]  /*4e30*/  HMMA.16816.F32.BF16 R64, R4.reuse, R90, RZ ;  /* 0x0000005a0440723c */ /* 0x040ff000000418ff */
[----:B------:R-:W-:Y:S01]  /*4e40*/  HMMA.16816.F32.BF16 R20, R4, R120, RZ ;  /* 0x000000780414723c */ /* 0x000fe200000418ff */
[----:B-1----:R-:W-:-:S02]  /*4e50*/  FFMA.FTZ R8, R119, c[0x0][0x2d0], -R2 ;  /* 0x0000b40077087a23 */ /* 0x002fc40000010802 */
[----:B------:R-:W-:Y:S02]  /*4e60*/  IMAD.MOV.U32 R119, RZ, RZ, R148 ;  /* 0x000000ffff777224 */ /* 0x000fe400078e0094 */
[----:B------:R1:W-:Y:S03]  /*4e70*/  MUFU.EX2 R143, R8 ;  /* 0x00000008008f7308 */ /* 0x0003e60000000800 */
[----:B------:R-:W-:Y:S01]  /*4e80*/  HMMA.16816.F32.BF16 R40, R4, R122, RZ ;  /* 0x0000007a0428723c */ /* 0x000fe200000418ff */
[----:B------:R-:W-:Y:S02]  /*4e90*/  IMAD.MOV.U32 R148, RZ, RZ, R186 ;  /* 0x000000ffff947224 */ /* 0x000fe400078e00ba */
[----:B-1----:R-:W-:-:S04]  /*4ea0*/  FFMA.FTZ R8, R137, c[0x0][0x2d0], -R2 ;  /* 0x0000b40089087a23 */ /* 0x002fc80000010802 */
[----:B------:R1:W2:Y:S02]  /*4eb0*/  MUFU.EX2 R153, R8 ;  /* 0x0000000800997308 */ /* 0x0002a40000000800 */
[----:B-1----:R-:W-:Y:S02]  /*4ec0*/  FFMA.FTZ R8, R48, c[0x0][0x2d0], -R2 ;  /* 0x0000b40030087a23 */ /* 0x002fe40000010802 */
[----:B------:R-:W-:Y:S04]  /*4ed0*/  HMMA.16816.F32.BF16 R48, R4, R102, RZ ;  /* 0x000000660430723c */ /* 0x000fe800000418ff */
[----:B------:R1:W3:Y:S03]  /*4ee0*/  MUFU.EX2 R164, R8 ;  /* 0x0000000800a47308 */ /* 0x0002e60000000800 */
[----:B--2---:R-:W-:-:S02]  /*4ef0*/  MOV R103, R153 ;  /* 0x0000009900677202 */ /* 0x004fc40000000f00 */
[----:B------:R-:W-:Y:S01]  /*4f00*/  MOV R102, R14 ;  /* 0x0000000e00667202 */ /* 0x000fe20000000f00 */
[----:B-1----:R-:W-:Y:S07]  /*4f10*/  HMMA.16816.F32.BF16 R8, R4, R100, RZ ;  /* 0x000000640408723c */ /* 0x002fee00000418ff */
[----:B------:R-:W-:Y:S01]  /*4f20*/  IMAD.MOV.U32 R100, RZ, RZ, R116 ;  /* 0x000000ffff647224 */ /* 0x000fe200078e0074 */
[----:B------:R-:W-:Y:S01]  /*4f30*/  F2FP.BF16.PACK_AB R6, R152, R142 ;  /* 0x0000008e9806723e */ /* 0x000fe200000010ff */
[----:B------:R-:W-:Y:S01]  /*4f40*/  IMAD.MOV.U32 R116, RZ, RZ, R154 ;  /* 0x000000ffff747224 */ /* 0x000fe200078e009a */
[----:B------:R-:W-:-:S02]  /*4f50*/  F2FP.BF16.PACK_AB R5, R143, R141 ;  /* 0x0000008d8f05723e */ /* 0x000fc400000010ff */
[----:B------:R-:W-:Y:S02]  /*4f60*/  F2FP.BF16.PACK_AB R4, R140, R100 ;  /* 0x000000648c04723e */ /* 0x000fe400000010ff */
[----:B---3--:R-:W-:Y:S02]  /*4f70*/  F2FP.BF16.PACK_AB R7, R164, R103 ;  /* 0x00000067a407723e */ /* 0x008fe400000010ff */
[----:B------:R-:W-:-:S05]  /*4f80*/  MOV R101, R194 ;  /* 0x000000c200657202 */ /* 0x000fca0000000f00 */
[C---:B------:R-:W-:Y:S07]  /*4f90*/  HMMA.16816.F32.BF16 R136, R4.reuse, R68, R80 ;  /* 0x000000440488723c */ /* 0x040fee0000041850 */
[----:B------:R-:W-:Y:S01]  /*4fa0*/  IMAD.MOV.U32 R80, RZ, RZ, R175 ;  /* 0x000000ffff507224 */ /* 0x000fe200078e00af */
[----:B------:R-:W-:Y:S01]  /*4fb0*/  MOV R81, R174 ;  /* 0x000000ae00517202 */ /* 0x000fe20000000f00 */
[----:B------:R-:W-:Y:S01]  /*4fc0*/  IMAD.MOV.U32 R82, RZ, RZ, R173 ;  /* 0x000000ffff527224 */ /* 0x000fe200078e00ad */
[----:B------:R-:W-:Y:S01]  /*4fd0*/  HMMA.16816.F32.BF16 R180, R4, R84, R108 ;  /* 0x0000005404b4723c */ /* 0x000fe2000004186c */
[----:B------:R-:W-:Y:S01]  /*4fe0*/  IMAD.MOV.U32 R83, RZ, RZ, R172 ;  /* 0x000000ffff537224 */ /* 0x000fe200078e00ac */
[----:B------:R-:W-:Y:S01]  /*4ff0*/  MOV R68, R142 ;  /* 0x0000008e00447202 */ /* 0x000fe20000000f00 */
[----:B------:R-:W-:-:S04]  /*5000*/  IMAD.MOV.U32 R69, RZ, RZ, R143 ;  /* 0x000000ffff457224 */ /* 0x000fc800078e008f */
[----:B------:R-:W-:Y:S01]  /*5010*/  MOV R85, R152 ;  /* 0x0000009800557202 */ /* 0x000fe20000000f00 */
[C---:B------:R-:W-:Y:S01]  /*5020*/  HMMA.16816.F32.BF16 R172, R4.reuse, R28, R8 ;  /* 0x0000001c04ac723c */ /* 0x040fe20000041808 */
[----:B------:R-:W-:Y:S01]  /*5030*/  IMAD.MOV.U32 R111, RZ, RZ, R150 ;  /* 0x000000ffff6f7224 */ /* 0x000fe200078e0096 */
[----:B------:R-:W-:Y:S01]  /*5040*/  MOV R150, R192 ;  /* 0x000000c000967202 */ /* 0x000fe20000000f00 */
[----:B------:R-:W-:Y:S01]  /*5050*/  IMAD.MOV.U32 R108, RZ, RZ, R149 ;  /* 0x000000ffff6c7224 */ /* 0x000fe200078e0095 */
[----:B------:R-:W-:Y:S01]  /*5060*/  MOV R110, R151 ;  /* 0x00000097006e7202 */ /* 0x000fe20000000f00 */
[----:B------:R-:W-:Y:S02]  /*5070*/  IMAD.MOV.U32 R109, RZ, RZ, R195 ;  /* 0x000000ffff6d7224 */ /* 0x000fe400078e00c3 */
[----:B------:R-:W-:Y:S01]  /*5080*/  FFMA.FTZ R8, R171, c[0x0][0x2d0], -R13 ;  /* 0x0000b400ab087a23 */ /* 0x000fe2000001080d */
[----:B------:R-:W-:Y:S01]  /*5090*/  HMMA.16816.F32.BF16 R152, R4, R60, R76 ;  /* 0x0000003c0498723c */ /* 0x000fe2000004184c */
[----:B------:R-:W-:Y:S01]  /*50a0*/  IMAD.MOV.U32 R149, RZ, RZ, R193 ;  /* 0x000000ffff957224 */ /* 0x000fe200078e00c1 */
[----:B------:R-:W-:Y:S01]  /*50b0*/  MOV R29, R68 ;  /* 0x00000044001d7202 */ /* 0x000fe20000000f00 */
[----:B------:R1:W-:Y:S01]  /*50c0*/  MUFU.EX2 R252, R8 ;  /* 0x0000000800fc7308 */ /* 0x0003e20000000800 */
[----:B------:R-:W-:-:S02]  /*50d0*/  IMAD.MOV.U32 R84, RZ, RZ, R185 ;  /* 0x000000ffff547224 */ /* 0x000fc400078e00b9 */
[----:B------:R-:W-:Y:S01]  /*50e0*/  IMAD.MOV.U32 R28, RZ, RZ, R69 ;  /* 0x000000ffff1c7224 */ /* 0x000fe200078e0045 */
[----:B------:R-:W-:Y:S01]  /*50f0*/  MOV R77, R15 ;  /* 0x0000000f004d7202 */ /* 0x000fe20000000f00 */
[C---:B------:R-:W-:Y:S01]  /*5100*/  HMMA.16816.F32.BF16 R88, R4.reuse, R52, R24 ;  /* 0x000000340458723c */ /* 0x040fe20000041818 */
[----:B------:R-:W-:Y:S01]  /*5110*/  IMAD.MOV.U32 R79, RZ, RZ, R141 ;  /* 0x000000ffff4f7224 */ /* 0x000fe200078e008d */
[----:B------:R-:W-:Y:S01]  /*5120*/  MOV R69, R133 ;  /* 0x0000008500457202 */ /* 0x000fe20000000f00 */
[----:B------:R-:W-:Y:S02]  /*5130*/  IMAD.MOV.U32 R78, RZ, RZ, R140 ;  /* 0x000000ffff4e7224 */ /* 0x000fe400078e008c */
[----:B------:R-:W-:Y:S01]  /*5140*/  LDSM.16.MT88.4 R140, [R226+0x3080] ;  /* 0x00308000e28c783b */ /* 0x000fe20000004200 */
[----:B------:R-:W-:Y:S02]  /*5150*/  IMAD.MOV.U32 R76, RZ, RZ, R184 ;  /* 0x000000ffff4c7224 */ /* 0x000fe400078e00b8 */
[----:B------:R-:W-:Y:S01]  /*5160*/  HMMA.16816.F32.BF16 R40, R4, R34, R40 ;  /* 0x000000220428723c */ /* 0x000fe20000041828 */
[----:B------:R-:W-:-:S02]  /*5170*/  IMAD.MOV.U32 R52, RZ, RZ, R79 ;  /* 0x000000ffff347224 */ /* 0x000fc400078e004f */
[----:B-1----:R-:W-:Y:S02]  /*5180*/  FFMA.FTZ R8, R170, c[0x0][0x2d0], -R13 ;  /* 0x0000b400aa087a23 */ /* 0x002fe4000001080d */
[----:B------:R-:W-:Y:S02]  /*5190*/  IMAD.MOV.U32 R53, RZ, RZ, R78 ;  /* 0x000000ffff357224 */ /* 0x000fe400078e004e */
[----:B------:R1:W2:Y:S01]  /*51a0*/  MUFU.EX2 R60, R8 ;  /* 0x00000008003c7308 */ /* 0x0002a20000000800 */
[----:B------:R-:W-:Y:S01]  /*51b0*/  HMMA.16816.F32.BF16 R24, R4, R62, R96 ;  /* 0x0000003e0418723c */ /* 0x000fe20000041860 */
[----:B------:R-:W-:Y:S02]  /*51c0*/  IMAD.MOV.U32 R151, RZ, RZ, R187 ;  /* 0x000000ffff977224 */ /* 0x000fe400078e00bb */
[----:B------:R-:W-:Y:S01]  /*51d0*/  LDSM.16.MT88.4 R184, [R225+0x3080] ;  /* 0x00308000e1b8783b */ /* 0x000fe20000004200 */
[----:B------:R-:W-:-:S03]  /*51e0*/  IMAD.MOV.U32 R68, RZ, RZ, R132 ;  /* 0x000000ffff447224 */ /* 0x000fc600078e0084 */
[----:B------:R-:W-:Y:S01]  /*51f0*/  IMAD.MOV.U32 R98, RZ, RZ, R108 ;  /* 0x000000ffff627224 */ /* 0x000fe200078e006c */
[----:B------:R-:W-:Y:S01]  /*5200*/  HMMA.16816.F32.BF16 R192, R4, R32, R20 ;  /* 0x0000002004c0723c */ /* 0x000fe20000041814 */
[----:B------:R-:W-:Y:S02]  /*5210*/  IMAD.MOV.U32 R99, RZ, RZ, R109 ;  /* 0x000000ffff637224 */ /* 0x000fe400078e006d */
[----:B-1----:R-:W-:-:S05]  /*5220*/  FFMA.FTZ R8, R166, c[0x0][0x2d0], -R13 ;  /* 0x0000b400a6087a23 */ /* 0x002fca000001080d */
[C---:B------:R-:W-:Y:S01]  /*5230*/  HMMA.16816.F32.BF16 R120, R4.reuse, R36, R16 ;  /* 0x000000240478723c */ /* 0x040fe20000041810 */
[----:B--2---:R-:W-:Y:S01]  /*5240*/  IMAD.MOV.U32 R35, RZ, RZ, R60 ;  /* 0x000000ffff237224 */ /* 0x004fe200078e003c */
[----:B------:R1:W-:Y:S01]  /*5250*/  MUFU.EX2 R171, R8 ;  /* 0x0000000800ab7308 */ /* 0x0003e20000000800 */
[----:B------:R-:W2:Y:S05]  /*5260*/  LDSM.16.MT88.4 R60, [R227+0x3080] ;  /* 0x00308000e33c783b */ /* 0x000eaa0000004200 */
[C---:B------:R-:W-:Y:S07]  /*5270*/  HMMA.16816.F32.BF16 R104, R4.reuse, R70, R104 ;  /* 0x000000460468723c */ /* 0x040fee0000041868 */
[----:B------:R-:W-:Y:S01]  /*5280*/  MOV R70, R110 ;  /* 0x0000006e00467202 */ /* 0x000fe20000000f00 */
[----:B------:R-:W-:Y:S01]  /*5290*/  HMMA.16816.F32.BF16 R16, R4, R86, R112 ;  /* 0x000000560410723c */ /* 0x000fe20000041870 */
[----:B------:R-:W-:-:S02]  /*52a0*/  IMAD.MOV.U32 R71, RZ, RZ, R111 ;  /* 0x000000ffff477224 */ /* 0x000fc400078e006f */
[----:B-1----:R-:W-:Y:S01]  /*52b0*/  FFMA.FTZ R8, R158, c[0x0][0x2d0], -R13 ;  /* 0x0000b4009e087a23 */ /* 0x002fe2000001080d */
[----:B------:R-:W-:Y:S03]  /*52c0*/  LDSM.16.MT88.4 R108, [R228+0x4880] ;  /* 0x00488000e46c783b */ /* 0x000fe60000004200 */
[----:B------:R1:W3:Y:S01]  /*52d0*/  MUFU.EX2 R170, R8 ;  /* 0x0000000800aa7308 */ /* 0x0002e20000000800 */
        /* <DEDUP_REMOVED lines=9> */
[----:B------:R-:W-:-:S02]  /*5370*/  F2FP.BF16.PACK_AB R128, R35, R252 ;  /* 0x000000fc2380723e */ /* 0x000fc400000010ff */
[----:B------:R-:W-:Y:S01]  /*5380*/  MOV R97, R114 ;  /* 0x0000007200617202 */ /* 0x000fe20000000f00 */
[----:B------:R-:W-:Y:S01]  /*5390*/  IMAD.MOV.U32 R57, RZ, RZ, R76 ;  /* 0x000000ffff397224 */ /* 0x000fe200078e004c */
[C---:B------:R-:W-:Y:S01]  /*53a0*/  HMMA.16816.F32.BF16 R20, R4.reuse, R54, R72 ;  /* 0x000000360414723c */ /* 0x040fe20000041848 */
[----:B------:R-:W-:Y:S01]  /*53b0*/  MOV R56, R77 ;  /* 0x0000004d00387202 */ /* 0x000fe20000000f00 */
[----:B-1----:R-:W-:Y:S01]  /*53c0*/  FFMA.FTZ R8, R156, c[0x0][0x2d0], -R12 ;  /* 0x0000b4009c087a23 */ /* 0x002fe2000001080c */
[----:B---3--:R-:W-:Y:S01]  /*53d0*/  F2FP.BF16.PACK_AB R130, R170, R171 ;  /* 0x000000abaa82723e */ /* 0x008fe200000010ff */
[----:B------:R-:W-:Y:S01]  /*53e0*/  IMAD.MOV.U32 R114, RZ, RZ, R53 ;  /* 0x000000ffff727224 */ /* 0x000fe200078e0035 */
[----:B------:R-:W-:Y:S01]  /*53f0*/  LDSM.16.MT88.4 R76, [R225+0x4880] ;  /* 0x00488000e14c783b */ /* 0x000fe20000004200 */
[----:B------:R1:W-:Y:S01]  /*5400*/  MUFU.EX2 R166, R8 ;  /* 0x0000000800a67308 */ /* 0x0003e20000000800 */
        /* <DEDUP_REMOVED lines=8> */
[----:B------:R-:W-:Y:S01]  /*5490*/  MOV R112, R29 ;  /* 0x0000001d00707202 */ /* 0x000fe20000000f00 */
[----:B------:R-:W-:Y:S01]  /*54a0*/  IMAD.MOV.U32 R87, RZ, RZ, R113 ;  /* 0x000000ffff577224 */ /* 0x000fe200078e0071 */
[----:B------:R-:W-:Y:S01]  /*54b0*/  HMMA.16816.F32.BF16 R48, R4, R30, R48 ;  /* 0x0000001e0430723c */ /* 0x000fe20000041830 */
[----:B------:R-:W-:Y:S01]  /*54c0*/  IMAD.MOV.U32 R98, RZ, RZ, R115 ;  /* 0x000000ffff627224 */ /* 0x000fe200078e0073 */
[----:B------:R-:W-:Y:S01]  /*54d0*/  MOV R115, R56 ;  /* 0x0000003800737202 */ /* 0x000fe20000000f00 */
[----:B------:R-:W-:Y:S01]  /*54e0*/  IMAD.MOV.U32 R99, RZ, RZ, R28 ;  /* 0x000000ffff637224 */ /* 0x000fe200078e001c */
[----:B------:R-:W-:Y:S01]  /*54f0*/  MOV R56, R81 ;  /* 0x0000005100387202 */ /* 0x000fe20000000f00 */
[----:B-1----:R-:W-:Y:S02]  /*5500*/  FFMA.FTZ R8, R157, c[0x0][0x2d0], -R12 ;  /* 0x0000b4009d087a23 */ /* 0x002fe4000001080c */
[----:B------:R-:W-:-:S02]  /*5510*/  IMAD.MOV.U32 R113, RZ, RZ, R52 ;  /* 0x000000ffff717224 */ /* 0x000fc400078e0034 */
[----:B------:R1:W3:Y:S01]  /*5520*/  MUFU.EX2 R33, R8 ;  /* 0x0000000800217308 */ /* 0x0002e20000000800 */
[----:B------:R-:W-:Y:S02]  /*5530*/  IMAD.MOV.U32 R28, RZ, RZ, R57 ;  /* 0x000000ffff1c7224 */ /* 0x000fe400078e0039 */
[----:B------:R-:W-:Y:S01]  /*5540*/  IMAD.MOV.U32 R29, RZ, RZ, R80 ;  /* 0x000000ffff1d7224 */ /* 0x000fe200078e0050 */
[----:B------:R-:W-:Y:S01]  /*5550*/  MOV R80, R83 ;  /* 0x0000005300507202 */ /* 0x000fe20000000f00 */
[----:B------:R-:W-:Y:S01]  /*5560*/  IMAD.MOV.U32 R57, RZ, RZ, R82 ;  /* 0x000000ffff397224 */ /* 0x000fe200078e0052 */
[----:B------:R-:W-:Y:S01]  /*5570*/  MOV R82, R100 ;  /* 0x0000006400527202 */ /* 0x000fe20000000f00 */
[----:B------:R-:W-:Y:S02]  /*5580*/  IMAD.MOV.U32 R81, RZ, RZ, R102 ;  /* 0x000000ffff517224 */ /* 0x000fe400078e0066 */
[----:B-1----:R-:W-:Y:S01]  /*5590*/  FFMA.FTZ R8, R165, c[0x0][0x2d0], -R12 ;  /* 0x0000b400a5087a23 */ /* 0x002fe2000001080c */
[----:B---3--:R-:W-:Y:S01]  /*55a0*/  F2FP.BF16.PACK_AB R129, R33, R166 ;  /* 0x000000a62181723e */ /* 0x008fe200000010ff */
[----:B------:R-:W-:-:S02]  /*55b0*/  IMAD.MOV.U32 R96, RZ, RZ, R112 ;  /* 0x000000ffff607224 */ /* 0x000fc400078e0070 */
[----:B------:R1:W-:Y:S01]  /*55c0*/  MUFU.EX2 R165, R8 ;  /* 0x0000000800a57308 */ /* 0x0003e20000000800 */
[----:B------:R-:W-:Y:S01]  /*55d0*/  IMAD.MOV.U32 R83, RZ, RZ, R238 ;  /* 0x000000ffff537224 */ /* 0x000fe200078e00ee */
[----:B------:R-:W-:Y:S01]  /*55e0*/  MOV R102, R237 ;  /* 0x000000ed00667202 */ /* 0x000fe20000000f00 */
[----:B------:R-:W-:Y:S02]  /*55f0*/  IMAD.MOV.U32 R112, RZ, RZ, R28 ;  /* 0x000000ffff707224 */ /* 0x000fe400078e001c */
[----:B-1----:R-:W-:Y:S01]  /*5600*/  FFMA.FTZ R8, R159, c[0x0][0x2d0], -R12 ;  /* 0x0000b4009f087a23 */ /* 0x002fe2000001080c */
[----:B------:R1:W5:Y:S01]  /*5610*/  LDL.LU R238, [R1+0x78] ;  /* 0x0000780001ee7983 */ /* 0x0003620000300800 */
[----:B------:R-:W-:Y:S02]  /*5620*/  HMMA.16816.F32.BF16 R12, R4, R58, R92 ;  /* 0x0000003a040c723c */ /* 0x000fe4000004185c */
[----:B------:R-:W3:Y:S01]  /*5630*/  MUFU.EX2 R32, R8 ;  /* 0x0000000800207308 */ /* 0x000ee20000000800 */
[----:B------:R-:W-:Y:S01]  /*5640*/  MOV R28, R81 ;  /* 0x00000051001c7202 */ /* 0x000fe20000000f00 */
[----:B------:R-:W4:Y:S03]  /*5650*/  LDSM.16.MT88.4 R156, [R228+0x3080] ;  /* 0x00308000e49c783b */ /* 0x000f260000004200 */
[----:B------:R-:W-:Y:S01]  /*5660*/  FFMA.FTZ R4, R188, c[0x0][0x2d0], -R0 ;  /* 0x0000b400bc047a23 */ /* 0x000fe20000010800 */
[----:B------:R-:W-:Y:S01]  /*5670*/  MOV R59, R99 ;  /* 0x00000063003b7202 */ /* 0x000fe20000000f00 */
[----:B------:R-:W-:Y:S01]  /*5680*/  IMAD.MOV.U32 R58, RZ, RZ, R98 ;  /* 0x000000ffff3a7224 */ /* 0x000fe200078e0062 */
[----:B------:R-:W1:Y:S01]  /*5690*/  LDSM.16.MT88.4 R92, [R226+0x4880] ;  /* 0x00488000e25c783b */ /* 0x000e620000004200 */
[----:B------:R-:W-:-:S03]  /*56a0*/  IMAD.MOV.U32 R100, RZ, RZ, R236 ;  /* 0x000000ffff647224 */ /* 0x000fc600078e00ec */
[----:B------:R1:W5:Y:S01]  /*56b0*/  LDL.LU R237, [R1+0x74] ;  /* 0x0000740001ed7983 */ /* 0x0003620000300800 */
[----:B---3--:R-:W-:Y:S01]  /*56c0*/  F2FP.BF16.PACK_AB R131, R32, R165 ;  /* 0x000000a52083723e */ /* 0x008fe200000010ff */
[----:B------:R-:W-:Y:S01]  /*56d0*/  IMAD.MOV.U32 R98, RZ, RZ, R114 ;  /* 0x000000ffff627224 */ /* 0x000fe200078e0072 */
[----:B------:R-:W-:Y:S01]  /*56e0*/  MOV R99, R115 ;  /* 0x0000007300637202 */ /* 0x000fe20000000f00 */
[----:B------:R-:W-:Y:S01]  /*56f0*/  IMAD.MOV.U32 R114, RZ, RZ, R56 ;  /* 0x000000ffff727224 */ /* 0x000fe200078e0038 */
[----:B------:R-:W-:Y:S01]  /*5700*/  MOV R115, R57 ;  /* 0x0000003900737202 */ /* 0x000fe20000000f00 */
[----:B------:R3:W-:Y:S01]  /*5710*/  MUFU.EX2 R31, R4 ;  /* 0x00000004001f7308 */ /* 0x0007e20000000800 */
[----:B------:R-:W1:Y:S01]  /*5720*/  LDSM.16.MT88.4 R8, [R227+0x4880] ;  /* 0x00488000e308783b */ /* 0x000e620000004200 */
[C---:B--2---:R-:W-:Y:S01]  /*5730*/  HMMA.16816.F32.BF16 R52, R128.reuse, R60, R72 ;  /* 0x0000003c8034723c */ /* 0x044fe20000041848 */
[----:B------:R-:W-:Y:S02]  /*5740*/  IMAD.MOV.U32 R57, RZ, RZ, R80 ;  /* 0x000000ffff397224 */ /* 0x000fe400078e0050 */
[----:B------:R-:W-:Y:S01]  /*5750*/  IMAD.MOV.U32 R80, RZ, RZ, R102 ;  /* 0x000000ffff507224 */ /* 0x000fe200078e0066 */
[----:B------:R-:W-:Y:S01]  /*5760*/  MOV R81, R100 ;  /* 0x0000006400517202 */ /* 0x000fe20000000f00 */
[----:B------:R2:W5:Y:S02]  /*5770*/  LDL.LU R236, [R1+0x70] ;  /* 0x0000700001ec7983 */ /* 0x0005640000300800 */
[----:B------:R-:W-:Y:S01]  /*5780*/  MOV R75, R97 ;  /* 0x00000061004b7202 */ /* 0x000fe20000000f00 */
[----:B------:R-:W-:Y:S01]  /*5790*/  HMMA.16816.F32.BF16 R132, R128, R140, R196 ;  /* 0x0000008c8084723c */ /* 0x000fe200000418c4 */
[----:B------:R-:W-:-:S02]  /*57a0*/  MOV R97, R113 ;  /* 0x0000007100617202 */ /* 0x000fc40000000f00 */
[----:B------:R-:W-:Y:S01]  /*57b0*/  MOV R113, R29 ;  /* 0x0000001d00717202 */ /* 0x000fe20000000f00 */
[----:B------:R-:W-:Y:S01]  /*57c0*/  IMAD.MOV.U32 R29, RZ, RZ, R82 ;  /* 0x000000ffff1d7224 */ /* 0x000fe200078e0052 */
[----:B------:R-:W-:Y:S01]  /*57d0*/  MOV R72, R58 ;  /* 0x0000003a00487202 */ /* 0x000fe20000000f00 */
[----:B---3--:R-:W-:Y:S01]  /*57e0*/  FFMA.FTZ R4, R189, c[0x0][0x2d0], -R0 ;  /* 0x0000b400bd047a23 */ /* 0x008fe20000010800 */
        /* <DEDUP_REMOVED lines=10> */
[----:B------:R3:W1:Y:S01]  /*5890*/  MUFU.EX2 R30, R4 ;  /* 0x00000004001e7308 */ /* 0x0006620000000800 */
        /* <DEDUP_REMOVED lines=8> */
[----:B----4-:R-:W-:Y:S01]  /*5920*/  HMMA.16816.F32.BF16 R148, R128, R156, R148 ;  /* 0x0000009c8094723c */ /* 0x010fe20000041894 */
[--C-:B---3--:R-:W-:Y:S02]  /*5930*/  FFMA.FTZ R4, R190, c[0x0][0x2d0], -R0.reuse ;  /* 0x0000b400be047a23 */ /* 0x108fe40000010800 */
[----:B------:R-:W-:-:S04]  /*5940*/  FFMA.FTZ R0, R191, c[0x0][0x2d0], -R0 ;  /* 0x0000b400bf007a23 */ /* 0x000fc80000010800 */
[----:B------:R3:W-:Y:S01]  /*5950*/  MUFU.EX2 R28, R0 ;  /* 0x00000000001c7308 */ /* 0x0007e20000000800 */
        /* <DEDUP_REMOVED lines=9> */
[----:B---3--:R-:W-:Y:S01]  /*59f0*/  FFMA.FTZ R0, R160, c[0x0][0x2d0], -R2 ;  /* 0x0000b400a0007a23 */ /* 0x008fe20000010802 */
[----:B------:R-:W-:Y:S01]  /*5a00*/  MOV R198, R72 ;  /* 0x0000004800c67202 */ /* 0x000fe20000000f00 */
[----:B------:R-:W-:Y:S01]  /*5a10*/  IMAD.MOV.U32 R199, RZ, RZ, R67 ;  /* 0x000000ffffc77224 */ /* 0x000fe200078e0043 */
[----:B------:R-:W-:Y:S01]  /*5a20*/  MOV R65, R74 ;  /* 0x0000004a00417202 */ /* 0x000fe20000000f00 */
[----:B------:R3:W-:Y:S01]  /*5a30*/  MUFU.EX2 R5, R0 ;  /* 0x0000000000057308 */ /* 0x0007e20000000800 */
[----:B------:R-:W-:Y:S01]  /*5a40*/  MOV R56, R81 ;  /* 0x0000005100387202 */ /* 0x000fe20000000f00 */
[----:B------:R-:W-:Y:S01]  /*5a50*/  IMAD.MOV.U32 R81, RZ, RZ, R102 ;  /* 0x000000ffff517224 */ /* 0x000fe200078e0066 */
[----:B------:R-:W-:Y:S01]  /*5a60*/  MOV R80, R83 ;  /* 0x0000005300507202 */ /* 0x000fe20000000f00 */
[----:B------:R-:W-:Y:S01]  /*5a70*/  IMAD.MOV.U32 R83, RZ, RZ, R101 ;  /* 0x000000ffff537224 */ /* 0x000fe200078e0065 */
[----:B------:R-:W-:Y:S01]  /*5a80*/  MOV R82, R100 ;  /* 0x0000006400527202 */ /* 0x000fe20000000f00 */
[----:B------:R-:W-:Y:S01]  /*5a90*/  IMAD.MOV.U32 R197, RZ, RZ, R73 ;  /* 0x000000ffffc57224 */ /* 0x000fe200078e0049 */
[C---:B------:R-:W-:Y:S01]  /*5aa0*/  HMMA.16816.F32.BF16 R188, R128.reuse, R186, R248 ;  /* 0x000000ba80bc723c */ /* 0x040fe200000418f8 */
[----:B------:R-:W4:Y:S01]  /*5ab0*/  MUFU.EX2 R29, R4 ;  /* 0x00000004001d7308 */ /* 0x000f220000000800 */
[----:B------:R-:W-:Y:S01]  /*5ac0*/  MOV R102, R119 ;  /* 0x0000007700667202 */ /* 0x000fe20000000f00 */
[----:B------:R-:W-:Y:S01]  /*5ad0*/  IMAD.MOV.U32 R100, RZ, RZ, R117 ;  /* 0x000000ffff647224 */ /* 0x000fe200078e0075 */
[----:B------:R2:W5:Y:S01]  /*5ae0*/  LDL.LU R235, [R1+0x6c] ;  /* 0x00006c0001eb7983 */ /* 0x0005620000300800 */
[----:B---3--:R-:W-:Y:S01]  /*5af0*/  FFMA.FTZ R0, R161, c[0x0][0x2d0], -R2 ;  /* 0x0000b400a1007a23 */ /* 0x008fe20000010802 */
[----:B------:R-:W-:Y:S01]  /*5b00*/  MOV R101, R231 ;  /* 0x000000e700657202 */ /* 0x000fe20000000f00 */
[----:B------:R-:W-:Y:S01]  /*5b10*/  IMAD.MOV.U32 R72, RZ, RZ, R59 ;  /* 0x000000ffff487224 */ /* 0x000fe200078e003b */
[----:B------:R-:W-:Y:S01]  /*5b20*/  MOV R67, R58 ;  /* 0x0000003a00437202 */ /* 0x000fe20000000f00 */
        /* <DEDUP_REMOVED lines=14> */
[C---:B------:R-:W-:Y:S08]  /*5c10*/  HMMA.16816.F32.BF16 R68, R128.reuse, R76, R68 ;  /* 0x0000004c8044723c */ /* 0x040ff00000041844 */
[C---:B-1----:R-:W-:Y:S01]  /*5c20*/  HMMA.16816.F32.BF16 R84, R128.reuse, R92, R84 ;  /* 0x0000005c8054723c */ /* 0x042fe20000041854 */
[--C-:B---3--:R-:W-:Y:S01]  /*5c30*/  FFMA.FTZ R0, R162, c[0x0][0x2d0], -R2.reuse ;  /* 0x0000b400a2007a23 */ /* 0x108fe20000010802 */
[----:B------:R2:W5:Y:S01]  /*5c40*/  LDL.LU R234, [R1+0x68] ;  /* 0x0000680001ea7983 */ /* 0x0005620000300800 */
[----:B------:R-:W-:Y:S01]  /*5c50*/  FFMA.FTZ R2, R163, c[0x0][0x2d0], -R2 ;  /* 0x0000b400a3027a23 */ /* 0x000fe20000010802 */
[----:B------:R-:W-:Y:S01]  /*5c60*/  MOV R83, R101 ;  /* 0x0000006500537202 */ /* 0x000fe20000000f00 */
[----:B------:R-:W-:Y:S01]  /*5c70*/  IMAD.MOV.U32 R80, RZ, RZ, R102 ;  /* 0x000000ffff507224 */ /* 0x000fe200078e0066 */
[----:B------:R2:W5:Y:S01]  /*5c80*/  LDL.LU R233, [R1+0x64] ;  /* 0x0000640001e97983 */ /* 0x0005620000300800 */
[----:B------:R-:W-:Y:S01]  /*5c90*/  IMAD.MOV.U32 R82, RZ, RZ, R100 ;  /* 0x000000ffff527224 */ /* 0x000fe200078e0064 */
[----:B------:R-:W-:Y:S01]  /*5ca0*/  MUFU.EX2 R0, R0 ;  /* 0x0000000000007308 */ /* 0x000fe20000000800 */
[C---:B------:R-:W-:Y:S01]  /*5cb0*/  HMMA.16816.F32.BF16 R100, R128.reuse, R108, R220 ;  /* 0x0000006c8064723c */ /* 0x040fe200000418dc */
[----:B------:R-:W-:Y:S01]  /*5cc0*/  IMAD.MOV.U32 R196, RZ, RZ, R224 ;  /* 0x000000ffffc47224 */ /* 0x000fe200078e00e0 */
[----:B------:R2:W5:Y:S04]  /*5cd0*/  LDL.LU R232, [R1+0x60] ;  /* 0x0000600001e87983 */ /* 0x0005680000300800 */
[----:B------:R2:W5:Y:S01]  /*5ce0*/  LDL.LU R231, [R1+0x5c] ;  /* 0x00005c0001e77983 */ /* 0x0005620000300800 */
[----:B------:R-:W-:Y:S01]  /*5cf0*/  MOV R223, R65 ;  /* 0x0000004100df7202 */ /* 0x000fe20000000f00 */
[----:B------:R-:W-:Y:S01]  /*5d00*/  IMAD.MOV.U32 R222, RZ, RZ, R66 ;  /* 0x000000ffffde7224 */ /* 0x000fe200078e0042 */
        /* <DEDUP_REMOVED lines=26> */
[C---:B------:R-:W-:Y:S01]  /*5eb0*/  HMMA.16816.F32.BF16 R160, R128.reuse, R158, R216 ;  /* 0x0000009e80a0723c */ /* 0x040fe200000418d8 */
[----:B------:R-:W-:Y:S01]  /*5ec0*/  IMAD.MOV.U32 R7, RZ, RZ, R98 ;  /* 0x000000ffff077224 */ /* 0x000fe200078e0062 */
[----:B------:R-:W-:Y:S01]  /*5ed0*/  MOV R6, R99 ;  /* 0x0000006300067202 */ /* 0x000fe20000000f00 */
[----:B------:R-:W-:Y:S01]  /*5ee0*/  IMAD.MOV.U32 R34, RZ, RZ, R112 ;  /* 0x000000ffff227224 */ /* 0x000fe200078e0070 */
[----:B------:R2:W5:Y:S04]  /*5ef0*/  LDL.LU R230, [R1+0x58] ;  /* 0x0000580001e67983 */ /* 0x0005680000300800 */
[C---:B------:R-:W-:Y:S01]  /*5f00*/  HMMA.16816.F32.BF16 R64, R128.reuse, R62, R212 ;  /* 0x0000003e8040723c */ /* 0x040fe200000418d4 */
[----:B------:R-:W-:Y:S01]  /*5f10*/  IMAD.MOV.U32 R218, RZ, RZ, R96 ;  /* 0x000000ffffda7224 */ /* 0x000fe200078e0060 */
[----:B------:R-:W-:Y:S01]  /*5f20*/  MOV R217, R97 ;  /* 0x0000006100d97202 */ /* 0x000fe20000000f00 */
[----:B------:R-:W-:Y:S01]  /*5f30*/  IMAD.MOV.U32 R248, RZ, RZ, R72 ;  /* 0x000000fffff87224 */ /* 0x000fe200078e0048 */
[----:B------:R-:W-:Y:S01]  /*5f40*/  MOV R216, R113 ;  /* 0x0000007100d87202 */ /* 0x000fe20000000f00 */
[----:B------:R2:W5:Y:S02]  /*5f50*/  LDL.LU R229, [R1+0x54] ;  /* 0x0000540001e57983 */ /* 0x0005640000300800 */
[----:B------:R-:W-:Y:S01]  /*5f60*/  IMAD.MOV.U32 R212, RZ, RZ, R80 ;  /* 0x000000ffffd47224 */ /* 0x000fe200078e0050 */
[----:B------:R-:W-:Y:S01]  /*5f70*/  MOV R213, R81 ;  /* 0x0000005100d57202 */ /* 0x000fe20000000f00 */
[----:B------:R-:W-:Y:S01]  /*5f80*/  IMAD.MOV.U32 R214, RZ, RZ, R82 ;  /* 0x000000ffffd67224 */ /* 0x000fe200078e0052 */
[----:B------:R-:W-:Y:S01]  /*5f90*/  MOV R215, R83 ;  /* 0x0000005300d77202 */ /* 0x000fe20000000f00 */
[C---:B------:R-:W-:Y:S01]  /*5fa0*/  HMMA.16816.F32.BF16 R116, R128.reuse, R8, R144 ;  /* 0x000000088074723c */ /* 0x040fe20000041890 */
[----:B------:R-:W-:Y:S01]  /*5fb0*/  MOV R219, R59 ;  /* 0x0000003b00db7202 */ /* 0x000fe20000000f00 */
[----:B------:R2:W5:Y:S06]  /*5fc0*/  LDL.LU R224, [R1+0x50] ;  /* 0x0000500001e07983 */ /* 0x00056c0000300800 */
[C---:B------:R-:W-:Y:S07]  /*5fd0*/  HMMA.16816.F32.BF16 R80, R128.reuse, R78, R208 ;  /* 0x0000004e8050723c */ /* 0x040fee00000418d0 */
[----:B------:R-:W-:Y:S01]  /*5fe0*/  IMAD.MOV.U32 R208, RZ, RZ, R114 ;  /* 0x000000ffffd07224 */ /* 0x000fe200078e0072 */
[----:B------:R-:W-:Y:S01]  /*5ff0*/  MOV R209, R115 ;  /* 0x0000007300d17202 */ /* 0x000fe20000000f00 */
[----:B------:R-:W-:Y:S01]  /*6000*/  HMMA.16816.F32.BF16 R144, R128, R142, R244 ;  /* 0x0000008e8090723c */ /* 0x000fe200000418f4 */
[----:B------:R-:W-:-:S07]  /*6010*/  MOV R211, R57 ;  /* 0x0000003900d37202 */ /* 0x000fce0000000f00 */
[----:B------:R-:W-:Y:S01]  /*6020*/  HMMA.16816.F32.BF16 R96, R128, R94, R204 ;  /* 0x0000005e8060723c */ /* 0x000fe200000418cc */
[----:B------:R-:W-:-:S07]  /*6030*/  IMAD.MOV.U32 R210, RZ, RZ, R56 ;  /* 0x000000ffffd27224 */ /* 0x000fce00078e0038 */
[----:B------:R-:W-:Y:S01]  /*6040*/  HMMA.16816.F32.BF16 R112, R128, R110, R200 ;  /* 0x0000006e8070723c */ /* 0x000fe200000418c8 */
[----:B------:R-:W-:-:S07]  /*6050*/  FADD.FTZ R6, R6, R208 ;  /* 0x000000d006067221 */ /* 0x000fce0000010000 */
[----:B------:R-:W-:Y:S01]  /*6060*/  HMMA.16816.F32.BF16 R128, R128, R10, R124 ;  /* 0x0000000a8080723c */ /* 0x000fe2000004187c */
[----:B------:R-:W-:-:S06]  /*6070*/  IMAD.MOV.U32 R244, RZ, RZ, R58 ;  /* 0x000000fffff47224 */ /* 0x000fcc00078e003a */
[----:B------:R-:W-:Y:S02]  /*6080*/  F2FP.BF16.PACK_AB R124, R30, R31 ;  /* 0x0000001f1e7c723e */ /* 0x000fe400000010ff */
[----:B----4-:R-:W-:Y:S02]  /*6090*/  F2FP.BF16.PACK_AB R126, R28, R29 ;  /* 0x0000001d1c7e723e */ /* 0x010fe400000010ff */
[----:B------:R-:W-:Y:S02]  /*60a0*/  F2FP.BF16.PACK_AB R125, R4, R5 ;  /* 0x00000005047d723e */ /* 0x000fe400000010ff */
[----:B-1----:R-:W-:Y:S01]  /*60b0*/  F2FP.BF16.PACK_AB R127, R2, R0 ;  /* 0x00000000027f723e */ /* 0x002fe200000010ff */
[----:B------:R-:W-:Y:S02]  /*60c0*/  FADD.FTZ R7, R7, R209 ;  /* 0x000000d107077221 */ /* 0x000fe40000010000 */
[----:B------:R-:W-:-:S04]  /*60d0*/  FADD.FTZ R6, R212, R6 ;  /* 0x00000006d4067221 */ /* 0x000fc80000010000 */
[----:B------:R-:W-:Y:S01]  /*60e0*/  HMMA.16816.F32.BF16 R56, R124, R60, R44 ;  /* 0x0000003c7c38723c */ /* 0x000fe2000004182c */
[----:B------:R-:W-:Y:S01]  /*60f0*/  FADD.FTZ R7, R213, R7 ;  /* 0x00000007d5077221 */ /* 0x000fe20000010000 */
[----:B------:R-:W-:Y:S01]  /*6100*/  MOV R245, R75 ;  /* 0x0000004b00f57202 */ /* 0x000fe20000000f00 */
[----:B------:R-:W-:-:S05]  /*6110*/  FADD.FTZ R6, R215, R6 ;  /* 0x00000006d7067221 */ /* 0x000fca0000010000 */
[----:B------:R-:W-:Y:S01]  /*6120*/  HMMA.16816.F32.BF16 R60, R124, R62, R12 ;  /* 0x0000003e7c3c723c */ /* 0x000fe2000004180c */
[----:B------:R-:W-:Y:S01]  /*6130*/  MOV R247, R73 ;  /* 0x0000004900f77202 */ /* 0x000fe20000000f00 */
[----:B------:R-:W-:-:S05]  /*6140*/  FADD.FTZ R7, R216, R7 ;  /* 0x00000007d8077221 */ /* 0x000fca0000010000 */
[----:B------:R-:W-:Y:S02]  /*6150*/  FADD.FTZ R13, R211, R210 ;  /* 0x000000d2d30d7221 */ /* 0x000fe40000010000 */
[----:B------:R-:W-:Y:S02]  /*6160*/  FADD.FTZ R14, R219, R218 ;  /* 0x000000dadb0e7221 */ /* 0x000fe40000010000 */
[----:B------:R-:W-:Y:S02]  /*6170*/  FADD.FTZ R13, R214, R13 ;  /* 0x0000000dd60d7221 */ /* 0x000fe40000010000 */
[----:B------:R-:W-:Y:S02]  /*6180*/  IMAD.MOV.U32 R246, RZ, RZ, R74 ;  /* 0x000000fffff67224 */ /* 0x000fe400078e004a */
        /* <DEDUP_REMOVED lines=9> */
[----:B------:R-:W-:-:S07]  /*6220*/  FADD.FTZ R6, R251, R13 ;  /* 0x0000000dfb067221 */ /* 0x000fce0000010000 */
[----:B------:R-:W-:Y:S07]  /*6230*/  HMMA.16816.F32.BF16 R120, R124, R8, R192 ;  /* 0x000000087c78723c */ /* 0x000fee00000418c0 */
        /* <DEDUP_REMOVED lines=62> */
.L_x_2833:
[----:B------:R-:W-:Y:S02]  /*6620*/  UISETP.NE.AND UP0, UPT, UR7, 0x1, UPT ;  /* 0x000000010700788c */ /* 0x000fe4000bf05270 */
[----:B------:R-:W-:Y:S02]  /*6630*/  ULDC.64 UR4, c[0x0][0x330] ;  /* 0x0000cc0000047ab9 */ /* 0x000fe40000000a00 */
[----:B------:R-:W-:-:S07]  /*6640*/  UIMAD.WIDE.U32 UR18, UR17, UR4, URZ ;  /* 0x00000004111272a5 */ /* 0x000fce000f8e003f */
[----:B------:R-:W-:Y:S02]  /*6650*/  @UP0 USHF.R.U32.HI UR17, URZ, UR5, UR19 ;  /* 0x000000053f110299 */ /* 0x000fe40008011613 */
.L_x_2834:
[----:B------:R-:W-:Y:S02]  /*6660*/  ULDC UR4, c[0x0][0x32c] ;  /* 0x0000cb0000047ab9 */ /* 0x000fe40000000800 */
[----:B------:R-:W-:-:S04]  /*6670*/  UIMAD UR4, UR17, UR7, UR4 ;  /* 0x00000007110472a4 */ /* 0x000fc8000f8e0204 */
[----:B------:R-:W-:-:S04]  /*6680*/  UISETP.LT.AND UP0, UPT, UR16, UR4, UPT ;  /* 0x000000041000728c */ /* 0x000fc8000bf01270 */
[----:B------:R-:W-:-:S04]  /*6690*/  USEL UR16, UR16, UR4, UP0 ;  /* 0x0000000410107287 */ /* 0x000fc80008000000 */
.L_x_2832:
[----:B------:R-:W-:-:S04]  /*66a0*/  UIMAD.WIDE UR4, UR16, 0x2aaaaaab, URZ ;  /* 0x2aaaaaab100478a5 */ /* 0x000fc8000f8e023f */
[----:B------:R-:W-:-:S04]  /*66b0*/  USHF.R.U32.HI UR4, URZ, 0x1f, UR5 ;  /* 0x0000001f3f047899 */ /* 0x000fc80008011605 */
[----:B------:R-:W-:-:S04]  /*66c0*/  ULEA.HI.SX32 UR4, UR5, UR4, 0x1d ;  /* 0x0000000405047291 */ /* 0x000fc8000f8fea3f */
[----:B------:R-:W-:-:S04]  /*66d0*/  UISETP.LT.AND UP0, UPT, UR8, UR4, UPT ;  /* 0x000000040800728c */ /* 0x000fc8000bf01270 */
[----:B------:R-:W-:-:S06]  /*66e0*/  USEL UR4, UR8, UR4, !UP0 ;  /* 0x0000000408047287 */ /* 0x000fcc000c000000 */
[----:B------:R-:W-:-:S13]  /*66f0*/  ISETP.GE.AND P0, PT, R242, UR4, PT ;  /* 0x00000004f2007c0c */ /* 0x000fda000bf06270 */
[----:B------:R-:W-:Y:S05]  /*6700*/  @!P0 BRA `(.L_x_2835) ;  /* 0x000045d000008947 */ /* 0x000fea0003800000 */
[----:B--2---:R-:W2:Y:S01]  /*6710*/  LDL R0, [R1+0x24] ;  /* 0x0000240001007983 */ /* 0x004ea20000100800 */
        /* <DEDUP_REMOVED lines=9> */
.L_x_2852:
[----:B------:R-:W2:Y:S01]  /*67b0*/  LDL.64 R38, [R1+0x38] ;  /* 0x0000380001267983 */ /* 0x000ea20000100a00 */
[----:B------:R-:W-:Y:S04]  /*67c0*/  DEPBAR.LE SB0, 0x0 ;  /* 0x000080000000791a */ /* 0x000fe80000000000 */
[----:B-1----:R-:W2:Y:S05]  /*67d0*/  LDL.64 R2, [R1+0x48] ;  /* 0x0000480001027983 */ /* 0x002eaa0000100a00 */
[----:B------:R-:W-:Y:S01]  /*67e0*/  BAR.SYNC.DEFER_BLOCKING 0x0 ;  /* 0x0000000000007b1d */ /* 0x000fe20000010000 */
[C---:B------:R-:W-:Y:S11]  /*67f0*/  ISETP.LT.AND P6, PT, R242.reuse, UR8, PT ;  /* 0x00000008f2007c0c */ /* 0x040ff6000bfc1270 */
[----:B------:R-:W-:Y:S02]  /*6800*/  @!UPT UIADD3 URZ, URZ, URZ, URZ ;  /* 0x0000003f3f3ff290 */ /* 0x000fe4000fffe03f */
[----:B-1----:R-:W-:Y:S01]  /*6810*/  @!P6 SHF.R.S32.HI R0, RZ, 0x1f, R242 ;  /* 0x0000001fff00e819 */ /* 0x002fe200000114f2 */
[----:B------:R-:W-:Y:S04]  /*6820*/  @!P6 IMAD.WIDE.U32 R36, R242, c[0x0][0x208], RZ ;  /* 0x00008200f224ea25 */ /* 0x000fe800078e00ff */
[----:B------:R-:W-:Y:S04]  /*6830*/  @!P6 IMAD R0, R0, c[0x0][0x208], RZ ;  /* 0x000082000000ea24 */ /* 0x000fe800078e02ff */
[----:B------:R-:W-:Y:S01]  /*6840*/  @!P6 IMAD R0, R242, c[0x0][0x20c], R0 ;  /* 0x00008300f200ea24 */ /* 0x000fe200078e0200 */
[----:B-----5:R-:W-:Y:S03]  /*6850*/  LDSM.16.M88.4 R48, [R231+0x8080] ;  /* 0x00808000e730783b */ /* 0x020fe60000000200 */
[----:B------:R-:W-:Y:S02]  /*6860*/  @!P6 IMAD.IADD R0, R37, 0x1, R0 ;  /* 0x000000012500e824 */ /* 0x000fe400078e0200 */
[----:B------:R-:W1:Y:S02]  /*6870*/  LDSM.16.M88.4 R16, [R224+0x5080] ;  /* 0x00508000e010783b */ /* 0x000e640000000200 */
[----:B------:R-:W-:Y:S03]  /*6880*/  @!P6 IMAD R0, R0, 0x30, RZ ;  /* 0x000000300000e824 */ /* 0x000fe600078e02ff */
[----:B------:R-:W3:Y:S05]  /*6890*/  LDSM.16.M88.4 R44, [R231+0xa080] ;  /* 0x00a08000e72c783b */ /* 0x000eea0000000200 */
[----:B------:R-:W4:Y:S05]  /*68a0*/  LDSM.16.M88.4 R32, [R224+0x5880] ;  /* 0x00588000e020783b */ /* 0x000f2a0000000200 */
[----:B------:R-:W2:Y:S05]  /*68b0*/  LDL.64 R246, [R1+0x30] ;  /* 0x0000300001f67983 */ /* 0x000eaa0000100a00 */
[----:B------:R-:W2:Y:S05]  /*68c0*/  LDSM.16.M88.4 R172, [R224+0x6080] ;  /* 0x00608000e0ac783b */ /* 0x000eaa0000000200 */
[----:B------:R-:W2:Y:S05]  /*68d0*/  LDL.64 R244, [R1+0x40] ;  /* 0x0000400001f47983 */ /* 0x000eaa0000100a00 */
[----:B------:R-:W-:Y:S05]  /*68e0*/  LDSM.16.M88.4 R192, [R233+0x8080] ;  /* 0x00808000e9c0783b */ /* 0x000fea0000000200 */
[----:B------:R-:W2:Y:S01]  /*68f0*/  LDL R167, [R1+0x28] ;  /* 0x0000280001a77983 */ /* 0x000ea20000100800 */
[-C--:B-1----:R-:W-:Y:S04]  /*6900*/  HMMA.16816.F32.BF16 R4, R48, R16.reuse, RZ ;  /* 0x000000103004723c */ /* 0x082fe800000418ff */
[----:B------:R-:W1:Y:S05]  /*6910*/  LDSM.16.M88.4 R196, [R235] ;  /* 0x00000000ebc4783b */ /* 0x000e6a0000000200 */
[----:B------:R-:W1:Y:S01]  /*6920*/  LDSM.16.M88.4 R200, [R233+0xa080] ;  /* 0x00a08000e9c8783b */ /* 0x000e620000000200 */
[C---:B---3--:R-:W-:Y:S04]  /*6930*/  HMMA.16816.F32.BF16 R8, R44.reuse, R16, RZ ;  /* 0x000000102c08723c */ /* 0x048fe800000418ff */
[----:B------:R-:W3:Y:S04]  /*6940*/  LDSM.16.M88.4 R204, [R241] ;  /* 0x00000000f1cc783b */ /* 0x000ee80000000200 */
[-C--:B------:R-:W-:Y:S01]  /*6950*/  HMMA.16816.F32.BF16 R12, R44, R18.reuse, RZ ;  /* 0x000000122c0c723c */ /* 0x080fe200000418ff */
[----:B------:R-:W1:Y:S07]  /*6960*/  LDSM.16.M88.4 R208, [R240] ;  /* 0x00000000f0d0783b */ /* 0x000e6e0000000200 */
[C---:B------:R-:W-:Y:S08]  /*6970*/  HMMA.16816.F32.BF16 R16, R48.reuse, R18, RZ ;  /* 0x000000123010723c */ /* 0x040ff000000418ff */
[-C--:B----4-:R-:W-:Y:S08]  /*6980*/  HMMA.16816.F32.BF16 R20, R48, R32.reuse, RZ ;  /* 0x000000203014723c */ /* 0x090ff000000418ff */
[C---:B------:R-:W-:Y:S08]  /*6990*/  HMMA.16816.F32.BF16 R24, R44.reuse, R32, RZ ;  /* 0x000000202c18723c */ /* 0x040ff000000418ff */
[-C--:B------:R-:W-:Y:S08]  /*69a0*/  HMMA.16816.F32.BF16 R28, R44, R34.reuse, RZ ;  /* 0x000000222c1c723c */ /* 0x080ff000000418ff */
[C---:B------:R-:W-:Y:S04]  /*69b0*/  HMMA.16816.F32.BF16 R32, R48.reuse, R34, RZ ;  /* 0x000000223020723c */ /* 0x040fe800000418ff */
[----:B--2---:R-:W-:Y:S04]  /*69c0*/  @!P6 IMAD.MOV.U32 R3, RZ, RZ, R39 ;  /* 0x000000ffff03e224 */ /* 0x004fe800078e0027 */
[----:B------:R-:W-:Y:S02]  /*69d0*/  @!P6 IMAD.WIDE.U32 R2, R36, 0x30, R2 ;  /* 0x000000302402e825 */ /* 0x000fe400078e0002 */
[-C--:B------:R-:W-:Y:S02]  /*69e0*/  HMMA.16816.F32.BF16 R36, R48, R172.reuse, RZ ;  /* 0x000000ac3024723c */ /* 0x080fe400000418ff */
[----:B------:R-:W-:Y:S02]  /*69f0*/  @!P6 IMAD.IADD R165, R3, 0x1, R0 ;  /* 0x0000000103a5e824 */ /* 0x000fe400078e0200 */
[C---:B------:R-:W-:Y:S03]  /*6a00*/  @!P6 IMAD.SHL.U32 R0, R2.reuse, 0x2, RZ ;  /* 0x000000020200e824 */ /* 0x040fe600078e00ff */
        /* <DEDUP_REMOVED lines=17> */
[----:B------:R-:W-:Y:S01]  /*6b20*/  @!P6 IADD3 R172, P0, R2, UR10, RZ ;  /* 0x0000000a02acec10 */ /* 0x000fe2000ff1e0ff */
[----:B------:R4:W-:Y:S02]  /*6b30*/  @!P6 LDGSTS.E.BYPASS.LTC128B.128 [R243+0x2880], [R2.64], !P4 ;  /* 0x0288000002f3efae */ /* 0x0009e4000e101d4e */
[C---:B------:R-:W-:Y:S03]  /*6b40*/  HMMA.16816.F32.BF16 R8, R200.reuse, R196, R8 ;  /* 0x000000c4c808723c */ /* 0x040fe60000041808 */
[----:B------:R4:W-:Y:S01]  /*6b50*/  @!P6 LDGSTS.E.BYPASS.LTC128B.128 [R243+0x4080], [R2.64+0x80], !P3 ;  /* 0x0408008002f3efae */ /* 0x0009e2000d901d4e */
[----:B------:R-:W-:Y:S02]  /*6b60*/  @!P6 IADD3.X R173, R3, UR11, RZ, P0, !PT ;  /* 0x0000000b03adec10 */ /* 0x000fe400087fe4ff */
[----:B------:R-:W-:Y:S02]  /*6b70*/  PLOP3.LUT P0, PT, PT, PT, UP3, 0x80, 0x0 ;  /* 0x000000000000781c */ /* 0x000fe40003f0f038 */
[-C--:B------:R-:W-:Y:S01]  /*6b80*/  HMMA.16816.F32.BF16 R12, R200, R198.reuse, R12 ;  /* 0x000000c6c80c723c */ /* 0x080fe2000004180c */
[----:B------:R2:W-:Y:S03]  /*6b90*/  @!P6 LDGSTS.E.BYPASS.LTC128B.128 [R243+0x3080], [R172.64], !P4 ;  /* 0x03080000acf3efae */ /* 0x0005e6000e101d4e */
[----:B------:R-:W-:Y:S02]  /*6ba0*/  IMAD.MOV.U32 R245, RZ, RZ, c[0x0][0x1e4] ;  /* 0x00007900fff57624 */ /* 0x000fe400078e00ff */
[----:B------:R2:W-:Y:S01]  /*6bb0*/  @!P6 LDGSTS.E.BYPASS.LTC128B.128 [R243+0x4880], [R172.64+0x80], !P3 ;  /* 0x04880080acf3efae */ /* 0x0005e2000d901d4e */
[C---:B------:R-:W-:Y:S01]  /*6bc0*/  ISETP.GT.AND P6, PT, R242.reuse, UR8, PT ;  /* 0x00000008f2007c0c */ /* 0x040fe2000bfc4270 */
[C---:B------:R-:W-:Y:S03]  /*6bd0*/  HMMA.16816.F32.BF16 R16, R192.reuse, R198, R16 ;  /* 0x000000c6c010723c */ /* 0x040fe60000041810 */
[----:B------:R-:W-:Y:S05]  /*6be0*/  LDSM.16.M88.4 R216, [R232+0xa080] ;  /* 0x00a08000e8d8783b */ /* 0x000fea0000000200 */
[-C--:B---3--:R-:W-:Y:S01]  /*6bf0*/  HMMA.16816.F32.BF16 R20, R192, R204.reuse, R20 ;  /* 0x000000ccc014723c */ /* 0x088fe20000041814 */
[----:B------:R-:W0:Y:S03]  /*6c00*/  LDGDEPBAR ;  /* 0x00000000000079af */ /* 0x000e260000000000 */
[----:B------:R-:W-:Y:S02]  /*6c10*/  @P6 IADD3 R0, R242, -0x1, RZ ;  /* 0xfffffffff2006810 */ /* 0x000fe40007ffe0ff */
[----:B-1----:R-:W-:Y:S01]  /*6c20*/  LDSM.16.M88.4 R212, [R230+0x5080] ;  /* 0x00508000e6d4783b */ /* 0x002fe20000000200 */
[----:B----4-:R-:W-:Y:S01]  /*6c30*/  @P6 IMAD.MOV.U32 R3, RZ, RZ, R247 ;  /* 0x000000ffff036224 */ /* 0x010fe200078e00f7 */
[C---:B------:R-:W-:Y:S03]  /*6c40*/  HMMA.16816.F32.BF16 R24, R200.reuse, R204, R24 ;  /* 0x000000ccc818723c */ /* 0x040fe60000041818 */
[----:B------:R-:W-:Y:S01]  /*6c50*/  LDSM.16.M88.4 R220, [R230+0x5880] ;  /* 0x00588000e6dc783b */ /* 0x000fe20000000200 */
[----:B--2---:R-:W-:Y:S01]  /*6c60*/  @P6 IMAD.WIDE.U32 R168, R0, c[0x0][0x1e0], RZ ;  /* 0x0000780000a86a25 */ /* 0x004fe200078e00ff */
[----:B------:R-:W-:Y:S03]  /*6c70*/  @P6 SHF.R.S32.HI R2, RZ, 0x1f, R0 ;  /* 0x0000001fff026819 */ /* 0x000fe60000011400 */
[-C--:B------:R-:W-:Y:S01]  /*6c80*/  HMMA.16816.F32.BF16 R28, R200, R206.reuse, R28 ;  /* 0x000000cec81c723c */ /* 0x080fe2000004181c */
[----:B------:R-:W1:Y:S03]  /*6c90*/  LDSM.16.M88.4 R172, [R232+0x8080] ;  /* 0x00808000e8ac783b */ /* 0x000e660000000200 */
[----:B------:R-:W-:Y:S02]  /*6ca0*/  @P6 IMAD R2, R2, c[0x0][0x1e0], RZ ;  /* 0x0000780002026a24 */ /* 0x000fe400078e02ff */
[----:B------:R-:W2:Y:S02]  /*6cb0*/  LDSM.16.M88.4 R196, [R230+0x6080] ;  /* 0x00608000e6c4783b */ /* 0x000ea40000000200 */
[C---:B------:R-:W-:Y:S03]  /*6cc0*/  HMMA.16816.F32.BF16 R32, R192.reuse, R206, R32 ;  /* 0x000000cec020723c */ /* 0x040fe60000041820 */
[----:B------:R-:W-:Y:S01]  /*6cd0*/  LDSM.16.M88.4 R204, [R229] ;  /* 0x00000000e5cc783b */ /* 0x000fe20000000200 */
[----:B------:R-:W-:Y:S04]  /*6ce0*/  @P6 IMAD R2, R0, c[0x0][0x1e4], R2 ;  /* 0x0000790000026a24 */ /* 0x000fe800078e0202 */
[-C--:B------:R-:W-:Y:S04]  /*6cf0*/  HMMA.16816.F32.BF16 R36, R192, R208.reuse, R36 ;  /* 0x000000d0c024723c */ /* 0x080fe80000041824 */
[----:B------:R-:W-:Y:S02]  /*6d00*/  @P6 IMAD.IADD R0, R169, 0x1, R2 ;  /* 0x00000001a9006824 */ /* 0x000fe400078e0202 */
[----:B------:R-:W-:Y:S02]  /*6d10*/  @P6 IMAD.MOV.U32 R2, RZ, RZ, R244 ;  /* 0x000000ffff026224 */ /* 0x000fe400078e00f4 */
[C---:B------:R-:W-:Y:S01]  /*6d20*/  HMMA.16816.F32.BF16 R40, R200.reuse, R208, R40 ;  /* 0x000000d0c828723c */ /* 0x040fe20000041828 */
[----:B------:R-:W-:Y:S03]  /*6d30*/  IMAD.MOV.U32 R244, RZ, RZ, c[0x0][0x1e0] ;  /* 0x00007800fff47624 */ /* 0x000fe600078e00ff */
[----:B------:R-:W-:Y:S04]  /*6d40*/  @P6 IMAD.WIDE.U32 R2, R168, 0x30, R2 ;  /* 0x00000030a8026825 */ /* 0x000fe800078e0002 */
[-C--:B------:R-:W-:Y:S01]  /*6d50*/  HMMA.16816.F32.BF16 R44, R200, R210.reuse, R44 ;  /* 0x000000d2c82c723c */ /* 0x080fe2000004182c */
[----:B------:R-:W3:Y:S03]  /*6d60*/  LDSM.16.M88.4 R200, [R234+0x8080] ;  /* 0x00808000eac8783b */ /* 0x000ee60000000200 */
[----:B------:R-:W-:Y:S02]  /*6d70*/  @P6 IMAD.SHL.U32 R168, R2, 0x2, RZ ;  /* 0x0000000202a86824 */ /* 0x000fe400078e00ff */
[----:B------:R-:W-:Y:S02]  /*6d80*/  @P6 IMAD.SHL.U32 R165, R244, 0x20, RZ ;  /* 0x00000020f4a56824 */ /* 0x000fe400078e00ff */
[----:B------:R-:W-:Y:S01]  /*6d90*/  HMMA.16816.F32.BF16 R48, R192, R210, R48 ;  /* 0x000000d2c030723c */ /* 0x000fe20000041830 */
[----:B------:R-:W4:Y:S03]  /*6da0*/  LDSM.16.M88.4 R192, [R234+0xa080] ;  /* 0x00a08000eac0783b */ /* 0x000f260000000200 */
[----:B------:R-:W-:Y:S02]  /*6db0*/  @P6 IMAD R0, R0, 0x30, RZ ;  /* 0x0000003000006824 */ /* 0x000fe400078e02ff */
[----:B------:R-:W2:Y:S02]  /*6dc0*/  LDSM.16.M88.4 R208, [R229+0x800] ;  /* 0x00080000e5d0783b */ /* 0x000ea40000000200 */
[-C--:B-1----:R-:W-:Y:S05]  /*6dd0*/  HMMA.16816.F32.BF16 R4, R172, R212.reuse, R4 ;  /* 0x000000d4ac04723c */ /* 0x082fea0000041804 */
[----:B------:R-:W-:Y:S03]  /*6de0*/  @P6 IMAD.IADD R0, R3, 0x1, R0 ;  /* 0x0000000103006824 */ /* 0x000fe600078e0200 */
[C---:B------:R-:W-:Y:S04]  /*6df0*/  HMMA.16816.F32.BF16 R8, R216.reuse, R212, R8 ;  /* 0x000000d4d808723c */ /* 0x040fe80000041808 */
[----:B------:R-:W-:Y:S02]  /*6e00*/  @P6 SHF.L.U64.HI R3, R2, 0x1, R0 ;  /* 0x0000000102036819 */ /* 0x000fe40000010200 */
[----:B------:R-:W-:Y:S02]  /*6e10*/  @P6 SHF.L.U64.HI R0, R244, 0x5, R245 ;  /* 0x00000005f4006819 */ /* 0x000fe400000102f5 */
        /* <DEDUP_REMOVED lines=13> */
[----:B------:R-:W-:Y:S05]  /*6ef0*/  LDSM.16.M88.4 R172, [R231+0xc080] ;  /* 0x00c08000e7ac783b */ /* 0x000fea0000000200 */
[----:B------:R-:W2:Y:S02]  /*6f00*/  LDSM.16.M88.4 R196, [R224+0x6880] ;  /* 0x00688000e0c4783b */ /* 0x000ea40000000200 */
[-C--:B---3--:R-:W-:Y:S08]  /*6f10*/  HMMA.16816.F32.BF16 R4, R200, R204.reuse, R4 ;  /* 0x000000ccc804723c */ /* 0x088ff00000041804 */
[C---:B----4-:R-:W-:Y:S08]  /*6f20*/  HMMA.16816.F32.BF16 R8, R192.reuse, R204, R8 ;  /* 0x000000ccc008723c */ /* 0x050ff00000041808 */
        /* <DEDUP_REMOVED lines=11> */
[----:B------:R-:W1:Y:S07]  /*6fe0*/  LDSM.16.M88.4 R192, [R224+0x7880] ;  /* 0x00788000e0c0783b */ /* 0x000e6e0000000200 */
[----:B------:R-:W-:Y:S01]  /*6ff0*/  HMMA.16816.F32.BF16 R48, R200, R214, R48 ;  /* 0x000000d6c830723c */ /* 0x000fe20000041830 */
[----:B------:R-:W3:Y:S05]  /*7000*/  LDSM.16.M88.4 R200, [R233+0xc080] ;  /* 0x00c08000e9c8783b */ /* 0x000eea0000000200 */
[----:B------:R-:W-:Y:S02]  /*7010*/  LDSM.16.M88.4 R212, [R237] ;  /* 0x00000000edd4783b */ /* 0x000fe40000000200 */
[-C--:B--2---:R-:W-:Y:S08]  /*7020*/  HMMA.16816.F32.BF16 R4, R172, R196.reuse, R4 ;  /* 0x000000c4ac04723c */ /* 0x084ff00000041804 */
        /* <DEDUP_REMOVED lines=14> */
[----:B------:R-:W-:Y:S05]  /*7110*/  LDSM.16.M88.4 R172, [R232+0xc080] ;  /* 0x00c08000e8ac783b */ /* 0x000fea0000000200 */
[----:B------:R-:W1:Y:S02]  /*7120*/  LDSM.16.M88.4 R192, [R230+0x6880] ;  /* 0x00688000e6c0783b */ /* 0x000e640000000200 */
[-C--:B---3--:R-:W-:Y:S08]  /*7130*/  HMMA.16816.F32.BF16 R4, R200, R204.reuse, R4 ;  /* 0x000000ccc804723c */ /* 0x088ff00000041804 */
        /* <DEDUP_REMOVED lines=14> */
[----:B------:R-:W-:Y:S05]  /*7220*/  LDSM.16.M88.4 R200, [R234+0xc080] ;  /* 0x00c08000eac8783b */ /* 0x000fea0000000200 */
[----:B------:R-:W4:Y:S02]  /*7230*/  LDSM.16.M88.4 R212, [R229+0x1800] ;  /* 0x00180000e5d4783b */ /* 0x000f240000000200 */
[-C--:B-1----:R-:W-:Y:S08]  /*7240*/  HMMA.16816.F32.BF16 R4, R172, R192.reuse, R4 ;  /* 0x000000c0ac04723c */ /* 0x082ff00000041804 */
[C---:B---3--:R-:W-:Y:S07]  /*7250*/  HMMA.16816.F32.BF16 R8, R204.reuse, R192, R8 ;  /* 0x000000c0cc08723c */ /* 0x048fee0000041808 */
[C---:B------:R-:W-:Y:S01]  /*7260*/  @P6 IADD3 R192, P5, R168.reuse, 0x80, RZ ;  /* 0x00000080a8c06810 */ /* 0x040fe20007fbe0ff */
[-C--:B------:R-:W-:Y:S04]  /*7270*/  HMMA.16816.F32.BF16 R12, R204, R194.reuse, R12 ;  /* 0x000000c2cc0c723c */ /* 0x080fe8000004180c */
[----:B------:R-:W-:Y:S02]  /*7280*/  @P6 IADD3 R168, P1, R168, c[0x0][0x1c8], RZ ;  /* 0x00007200a8a86a10 */ /* 0x000fe40007f3e0ff */
[----:B------:R-:W-:Y:S02]  /*7290*/  @P6 IADD3 R192, P2, R192, c[0x0][0x1c8], RZ ;  /* 0x00007200c0c06a10 */ /* 0x000fe40007f5e0ff */
[C---:B------:R-:W-:Y:S04]  /*72a0*/  HMMA.16816.F32.BF16 R16, R172.reuse, R194, R16 ;  /* 0x000000c2ac10723c */ /* 0x040fe80000041810 */
[----:B------:R-:W-:Y:S02]  /*72b0*/  @P6 IADD3.X R169, R3, c[0x0][0x1cc], RZ, P1, !PT ;  /* 0x0000730003a96a10 */ /* 0x000fe40000ffe4ff */
[-C--:B------:R-:W-:Y:S02]  /*72c0*/  @P6 IADD3 R2, P1, R168, R165.reuse, RZ ;  /* 0x000000a5a8026210 */ /* 0x080fe40007f3e0ff */
[-C--:B--2---:R-:W-:Y:S04]  /*72d0*/  HMMA.16816.F32.BF16 R20, R172, R196.reuse, R20 ;  /* 0x000000c4ac14723c */ /* 0x084fe80000041814 */
[----:B------:R-:W-:Y:S01]  /*72e0*/  @P6 IADD3.X R193, RZ, c[0x0][0x1cc], R3, P2, P5 ;  /* 0x00007300ffc16a10 */ /* 0x000fe200017ea403 */
[--C-:B------:R-:W-:Y:S03]  /*72f0*/  @P6 IMAD.X R3, R169, 0x1, R0.reuse, P1 ;  /* 0x00000001a9036824 */ /* 0x100fe600008e0600 */
[C---:B------:R-:W-:Y:S08]  /*7300*/  HMMA.16816.F32.BF16 R24, R204.reuse, R196, R24 ;  /* 0x000000c4cc18723c */ /* 0x040ff00000041818 */
[-C--:B------:R-:W-:Y:S08]  /*7310*/  HMMA.16816.F32.BF16 R28, R204, R198.reuse, R28 ;  /* 0x000000c6cc1c723c */ /* 0x080ff0000004181c */
[C---:B------:R-:W-:Y:S08]  /*7320*/  HMMA.16816.F32.BF16 R32, R172.reuse, R198, R32 ;  /* 0x000000c6ac20723c */ /* 0x040ff00000041820 */
[-C--:B----4-:R-:W-:Y:S08]  /*7330*/  HMMA.16816.F32.BF16 R36, R172, R208.reuse, R36 ;  /* 0x000000d0ac24723c */ /* 0x090ff00000041824 */
[C---:B------:R-:W-:Y:S08]  /*7340*/  HMMA.16816.F32.BF16 R40, R204.reuse, R208, R40 ;  /* 0x000000d0cc28723c */ /* 0x040ff00000041828 */
[-C--:B------:R-:W-:Y:S08]  /*7350*/  HMMA.16816.F32.BF16 R44, R204, R210.reuse, R44 ;  /* 0x000000d2cc2c723c */ /* 0x080ff0000004182c */
[----:B------:R-:W-:Y:S01]  /*7360*/  HMMA.16816.F32.BF16 R48, R172, R210, R48 ;  /* 0x000000d2ac30723c */ /* 0x000fe20000041830 */
[----:B------:R-:W2:Y:S05]  /*7370*/  LDL R210, [R1+0x10] ;  /* 0x0000100001d27983 */ /* 0x000eaa0000100800 */
[----:B------:R-:W1:Y:S02]  /*7380*/  LDSM.16.M88.4 R172, [R229+0x2800] ;  /* 0x00280000e5ac783b */ /* 0x000e640000000200 */
[-C--:B------:R-:W-:Y:S01]  /*7390*/  HMMA.16816.F32.BF16 R4, R200, R212.reuse, R4 ;  /* 0x000000d4c804723c */ /* 0x080fe20000041804 */
[----:B------:R-:W-:Y:S04]  /*73a0*/  DEPBAR.LE SB0, 0x0 ;  /* 0x000080000000791a */ /* 0x000fe80000000000 */
[----:B------:R-:W-:Y:S03]  /*73b0*/  BAR.SYNC.DEFER_BLOCKING 0x0 ;  /* 0x0000000000007b1d */ /* 0x000fe60000010000 */
[C---:B------:R-:W-:Y:S08]  /*73c0*/  HMMA.16816.F32.BF16 R8, R216.reuse, R212, R8 ;  /* 0x000000d4d808723c */ /* 0x040ff00000041808 */
[-C--:B------:R-:W-:Y:S08]  /*73d0*/  HMMA.16816.F32.BF16 R12, R216, R214.reuse, R12 ;  /* 0x000000d6d80c723c */ /* 0x080ff0000004180c */
[C---:B------:R-:W-:Y:S08]  /*73e0*/  HMMA.16816.F32.BF16 R16, R200.reuse, R214, R16 ;  /* 0x000000d6c810723c */ /* 0x040ff00000041810 */
[-C--:B------:R-:W-:Y:S08]  /*73f0*/  HMMA.16816.F32.BF16 R20, R200, R220.reuse, R20 ;  /* 0x000000dcc814723c */ /* 0x080ff00000041814 */
[C---:B------:R-:W-:Y:S08]  /*7400*/  HMMA.16816.F32.BF16 R24, R216.reuse, R220, R24 ;  /* 0x000000dcd818723c */ /* 0x040ff00000041818 */
[-C--:B------:R-:W-:Y:S01]  /*7410*/  HMMA.16816.F32.BF16 R28, R216, R222.reuse, R28 ;  /* 0x000000ded81c723c */ /* 0x080fe2000004181c */
[----:B------:R-:W-:Y:S01]  /*7420*/  @!PT LDS RZ, [RZ] ;  /* 0x00000000fffff984 */ /* 0x000fe20000000800 */
[----:B------:R-:W-:Y:S01]  /*7430*/  @!PT LDS RZ, [RZ] ;  /* 0x00000000fffff984 */ /* 0x000fe20000000800 */
[----:B------:R-:W-:Y:S01]  /*7440*/  @!PT LDS RZ, [RZ] ;  /* 0x00000000fffff984 */ /* 0x000fe20000000800 */
[----:B------:R3:W-:Y:S05]  /*7450*/  @P6 LDGSTS.E.BYPASS.LTC128B.128 [R243+0x5080], [R168.64], !P4 ;  /* 0x05080000a8f36fae */ /* 0x0007ea000e101d4e */
[----:B------:R4:W-:Y:S02]  /*7460*/  @P6 LDGSTS.E.BYPASS.LTC128B.128 [R243+0x6880], [R192.64], !P3 ;  /* 0x06880000c0f36fae */ /* 0x0009e4000d901d4e */
[C---:B------:R-:W-:Y:S03]  /*7470*/  HMMA.16816.F32.BF16 R32, R200.reuse, R222, R32 ;  /* 0x000000dec820723c */ /* 0x040fe60000041820 */
[----:B------:R2:W-:Y:S05]  /*7480*/  @P6 LDGSTS.E.BYPASS.LTC128B.128 [R243+0x5880], [R2.64], !P4 ;  /* 0x0588000002f36fae */ /* 0x0005ea000e101d4e */
[-C--:B-1----:R-:W-:Y:S01]  /*7490*/  HMMA.16816.F32.BF16 R36, R200, R172.reuse, R36 ;  /* 0x000000acc824723c */ /* 0x082fe20000041824 */
[----:B------:R2:W-:Y:S07]  /*74a0*/  @P6 LDGSTS.E.BYPASS.LTC128B.128 [R243+0x7080], [R2.64+0x80], !P3 ;  /* 0x0708008002f36fae */ /* 0x0005ee000d901d4e */
[C---:B------:R-:W-:Y:S01]  /*74b0*/  HMMA.16816.F32.BF16 R40, R216.reuse, R172, R40 ;  /* 0x000000acd828723c */ /* 0x040fe20000041828 */
[----:B------:R4:W2:Y:S07]  /*74c0*/  LDL R173, [R1+0x24] ;  /* 0x0000240001ad7983 */ /* 0x0008ae0000100800 */
[-C--:B------:R-:W-:Y:S08]  /*74d0*/  HMMA.16816.F32.BF16 R44, R216, R174.reuse, R44 ;  /* 0x000000aed82c723c */ /* 0x080ff0000004182c */
[----:B------:R-:W-:Y:S04]  /*74e0*/  HMMA.16816.F32.BF16 R48, R200, R174, R48 ;  /* 0x000000aec830723c */ /* 0x000fe80000041830 */
[----:B--2---:R-:W-:Y:S01]  /*74f0*/  @P0 IMAD.MOV.U32 R173, RZ, RZ, R167 ;  /* 0x000000ffffad0224 */ /* 0x004fe200078e00a7 */
[----:B---3--:R-:W-:Y:S04]  /*7500*/  @P6 IADD3 R168, P0, R2, R165, RZ ;  /* 0x000000a502a86210 */ /* 0x008fe80007f1e0ff */
[----:B------:R-:W1:Y:S03]  /*7510*/  SHFL.IDX PT, R165, R173, RZ, 0x1c1f ;  /* 0x001c1fffada57589 */ /* 0x000e6600000e0000 */
[----:B------:R-:W-:Y:S01]  /*7520*/  @P6 IMAD.X R169, R3, 0x1, R0, P0 ;  /* 0x0000000103a96824 */ /* 0x000fe200000e0600 */
[----:B------:R-:W-:Y:S01]  /*7530*/  PLOP3.LUT P0, PT, PT, PT, UP2, 0x40, 0x0 ;  /* 0x000000000000781c */ /* 0x000fe20003f0e828 */
[----:B------:R-:W-:Y:S03]  /*7540*/  IMAD R3, R242, -0x30, RZ ;  /* 0xffffffd0f2037824 */ /* 0x000fe600078e02ff */
[----:B------:R2:W-:Y:S02]  /*7550*/  @P6 LDGSTS.E.BYPASS.LTC128B.128 [R243+0x6080], [R168.64], !P4 ;  /* 0x06080000a8f36fae */ /* 0x0005e4000e101d4e */
[----:B------:R-:W-:Y:S03]  /*7560*/  IADD3 R175, -R210, 0x1, R3 ;  /* 0x00000001d2af7810 */ /* 0x000fe60007ffe103 */
[----:B------:R2:W-:Y:S01]  /*7570*/  @P6 LDGSTS.E.BYPASS.LTC128B.128 [R243+0x7880], [R168.64+0x80], !P3 ;  /* 0x07880080a8f36fae */ /* 0x0005e2000d901d4e */
[----:B------:R-:W-:Y:S04]  /*7580*/  IADD3 R175, R175, c[0x0][0x1d0], RZ ;  /* 0x00007400afaf7a10 */ /* 0x000fe80007ffe0ff */
[----:B------:R-:W-:Y:S01]  /*7590*/  IADD3 R175, R175, -c[0x0][0x168], RZ ;  /* 0x80005a00afaf7a10 */ /* 0x000fe20007ffe0ff */
[----:B------:R-:W0:Y:S03]  /*75a0*/  LDGDEPBAR ;  /* 0x00000000000079af */ /* 0x000e260000000000 */
[C---:B------:R-:W-:Y:S02]  /*75b0*/  IADD3 R174, R175.reuse, c[0x0][0x328], RZ ;  /* 0x0000ca00afae7a10 */ /* 0x040fe40007ffe0ff */
[----:B------:R-:W-:Y:S05]  /*75c0*/  IADD3 R175, R175, UR6, RZ ;  /* 0x00000006afaf7c10 */ /* 0x000fea000fffe0ff */
[----:B-1----:R-:W-:Y:S02]  /*75d0*/  IMAD.IADD R0, R165, 0x1, R175 ;  /* 0x00000001a5007824 */ /* 0x002fe400078e02af */
[----:B--2---:R-:W-:Y:S01]  /*75e0*/  IMAD.IADD R169, R174, 0x1, R165 ;  /* 0x00000001aea97824 */ /* 0x004fe200078e02a5 */
[----:B------:R-:W-:-:S05]  /*75f0*/  @P0 BRA `(.L_x_2836) ;  /* 0x0000019000000947 */ /* 0x000fca0003800000 */
[----:B----4-:R-:W-:Y:S01]  /*7600*/  IADD3 R2, R165, c[0x0][0x1d0], RZ ;  /* 0x00007400a5027a10 */ /* 0x010fe20007ffe0ff */
        /* <DEDUP_REMOVED lines=13> */
.L_x_2838:
[----:B------:R-:W-:Y:S04]  /*76e0*/  MOV R165, c[0x0][0x32c] ;  /* 0x0000cb0000a57a02 */ /* 0x000fe80000000f00 */
[----:B------:R-:W-:Y:S11]  /*76f0*/  ISETP.NE.AND P0, PT, R165, 0x1, PT ;  /* 0x00000001a500780c */ /* 0x000ff60003f05270 */
[----:B------:R-:W-:Y:S02]  /*7700*/  @!UPT UIADD3 URZ, URZ, URZ, URZ ;  /* 0x0000003f3f3ff290 */ /* 0x000fe4000fffe03f */
[----:B------:R-:W-:Y:S05]  /*7710*/  @P0 IMAD.HI.U32 R165, R2, c[0x0][0x330], RZ ;  /* 0x0000cc0002a50a27 */ /* 0x000fea00078e00ff */
[----:B------:R-:W-:Y:S02]  /*7720*/  @P0 SHF.R.U32.HI R2, RZ, c[0x0][0x334], R165 ;  /* 0x0000cd00ff020a19 */ /* 0x000fe400000116a5 */
.L_x_2839:
[----:B------:R-:W-:Y:S05]  /*7730*/  BSYNC B0 ;  /* 0x0000000000007941 */ /* 0x000fea0003800000 */
.L_x_2837:
[----:B------:R-:W-:Y:S04]  /*7740*/  IMAD.IADD R165, R3, 0x1, -R210 ;  /* 0x0000000103a57824 */ /* 0x000fe800078e0ad2 */
[----:B------:R-:W-:Y:S05]  /*7750*/  IMAD R2, R2, c[0x0][0x32c], R165 ;  /* 0x0000cb0002027a24 */ /* 0x000fea00078e02a5 */
[----:B------:R-:W-:Y:S02]  /*7760*/  IADD3 R165, R2, c[0x0][0x32c], RZ ;  /* 0x0000cb0002a57a10 */ /* 0x000fe40007ffe0ff */
[----:B------:R-:W-:Y:S02]  /*7770*/  IMNMX R0, R0, R2, !PT ;  /* 0x0000000200007217 */ /* 0x000fe40007800200 */
[----:B------:R-:W-:Y:S02]  /*7780*/  IMNMX R169, R169, R165, PT ;  /* 0x000000a5a9a97217 */ /* 0x000fe40003800200 */
.L_x_2836:
[----:B----4-:R-:W-:Y:S01]  /*7790*/  PLOP3.LUT P0, PT, PT, PT, UP2, 0x40, 0x0 ;  /* 0x000000000000781c */ /* 0x010fe20003f0e828 */
[----:B------:R-:W1:Y:S02]  /*77a0*/  SHFL.IDX PT, R165, R173, 0x1, 0x1c1f ;  /* 0x003c1f00ada57f89 */ /* 0x000e6400000e0000 */
[----:B-1----:R-:W-:Y:S01]  /*77b0*/  IADD3 R2, R175, R165, RZ ;  /* 0x000000a5af027210 */ /* 0x002fe20007ffe0ff */
[----:B------:R-:W-:Y:S09]  /*77c0*/  IMAD.IADD R168, R174, 0x1, R165 ;  /* 0x00000001aea87824 */ /* 0x000ff200078e02a5 */
        /* <DEDUP_REMOVED lines=15> */
.L_x_2842:
[----:B------:R-:W-:Y:S04]  /*78c0*/  MOV R167, c[0x0][0x32c] ;  /* 0x0000cb0000a77a02 */ /* 0x000fe80000000f00 */
[----:B------:R-:W-:Y:S11]  /*78d0*/  ISETP.NE.AND P0, PT, R167, 0x1, PT ;  /* 0x00000001a700780c */ /* 0x000ff60003f05270 */
[----:B------:R-:W-:Y:S02]  /*78e0*/  @!UPT UIADD3 URZ, URZ, URZ, URZ ;  /* 0x0000003f3f3ff290 */ /* 0x000fe4000fffe03f */
[----:B------:R-:W-:Y:S05]  /*78f0*/  @P0 IMAD.HI.U32 R167, R165, c[0x0][0x330], RZ ;  /* 0x0000cc00a5a70a27 */ /* 0x000fea00078e00ff */
[----:B------:R-:W-:Y:S02]  /*7900*/  @P0 SHF.R.U32.HI R165, RZ, c[0x0][0x334], R167 ;  /* 0x0000cd00ffa50a19 */ /* 0x000fe400000116a7 */
.L_x_2843:
[----:B------:R-:W-:Y:S05]  /*7910*/  BSYNC B0 ;  /* 0x0000000000007941 */ /* 0x000fea0003800000 */
.L_x_2841:
[----:B------:R-:W-:Y:S04]  /*7920*/  IMAD.IADD R167, R3, 0x1, -R210 ;  /* 0x0000000103a77824 */ /* 0x000fe800078e0ad2 */
[----:B------:R-:W-:Y:S05]  /*7930*/  IMAD R165, R165, c[0x0][0x32c], R167 ;  /* 0x0000cb00a5a57a24 */ /* 0x000fea00078e02a7 */
[----:B------:R-:W-:Y:S02]  /*7940*/  IADD3 R167, R165, c[0x0][0x32c], RZ ;  /* 0x0000cb00a5a77a10 */ /* 0x000fe40007ffe0ff */
[----:B------:R-:W-:Y:S02]  /*7950*/  IMNMX R2, R2, R165, !PT ;  /* 0x000000a502027217 */ /* 0x000fe40007800200 */
[----:B------:R-:W-:Y:S02]  /*7960*/  IMNMX R168, R168, R167, PT ;  /* 0x000000a7a8a87217 */ /* 0x000fe40003800200 */
.L_x_2840:
[----:B------:R-:W-:Y:S01]  /*7970*/  PLOP3.LUT P0, PT, PT, PT, UP2, 0x40, 0x0 ;  /* 0x000000000000781c */ /* 0x000fe20003f0e828 */
        /* <DEDUP_REMOVED lines=18> */
.L_x_2846:
[----:B------:R-:W-:Y:S04]  /*7aa0*/  MOV R192, c[0x0][0x32c] ;  /* 0x0000cb0000c07a02 */ /* 0x000fe80000000f00 */
[----:B------:R-:W-:Y:S11]  /*7ab0*/  ISETP.NE.AND P0, PT, R192, 0x1, PT ;  /* 0x00000001c000780c */ /* 0x000ff60003f05270 */
[----:B------:R-:W-:Y:S02]  /*7ac0*/  @!UPT UIADD3 URZ, URZ, URZ, URZ ;  /* 0x0000003f3f3ff290 */ /* 0x000fe4000fffe03f */
[----:B------:R-:W-:Y:S05]  /*7ad0*/  @P0 IMAD.HI.U32 R192, R172, c[0x0][0x330], RZ ;  /* 0x0000cc00acc00a27 */ /* 0x000fea00078e00ff */
[----:B------:R-:W-:Y:S02]  /*7ae0*/  @P0 SHF.R.U32.HI R172, RZ, c[0x0][0x334], R192 ;  /* 0x0000cd00ffac0a19 */ /* 0x000fe400000116c0 */
.L_x_2847:
[----:B------:R-:W-:Y:S05]  /*7af0*/  BSYNC B0 ;  /* 0x0000000000007941 */ /* 0x000fea0003800000 */
.L_x_2845:
[----:B------:R-:W-:Y:S04]  /*7b00*/  IMAD.IADD R192, R3, 0x1, -R210 ;  /* 0x0000000103c07824 */ /* 0x000fe800078e0ad2 */
[----:B------:R-:W-:Y:S05]  /*7b10*/  IMAD R172, R172, c[0x0][0x32c], R192 ;  /* 0x0000cb00acac7a24 */ /* 0x000fea00078e02c0 */
[----:B------:R-:W-:Y:S02]  /*7b20*/  IADD3 R192, R172, c[0x0][0x32c], RZ ;  /* 0x0000cb00acc07a10 */ /* 0x000fe40007ffe0ff */
[----:B------:R-:W-:Y:S02]  /*7b30*/  IMNMX R165, R165, R172, !PT ;  /* 0x000000aca5a57217 */ /* 0x000fe40007800200 */
[----:B------:R-:W-:Y:S02]  /*7b40*/  IMNMX R167, R167, R192, PT ;  /* 0x000000c0a7a77217 */ /* 0x000fe40003800200 */
.L_x_2844:
[C---:B------:R-:W-:Y:S02]  /*7b50*/  ISETP.GE.AND P1, PT, R3.reuse, 0x9, PT ;  /* 0x000000090300780c */ /* 0x040fe40003f26270 */
[----:B------:R-:W-:Y:S02]  /*7b60*/  ISETP.GE.AND P5, PT, R3, 0xa, PT ;  /* 0x0000000a0300780c */ /* 0x000fe40003fa6270 */
[----:B------:R-:W-:Y:S02]  /*7b70*/  ISETP.GT.AND P0, PT, R0, 0x8, !P1 ;  /* 0x000000080000780c */ /* 0x000fe40004f04270 */
[----:B------:R-:W-:Y:S02]  /*7b80*/  P2R R193, PR, RZ, 0x2 ;  /* 0x00000002ffc17803 */ /* 0x000fe40000000000 */
[----:B------:R-:W-:Y:S02]  /*7b90*/  ISETP.LT.OR P0, PT, R169, 0x9, P0 ;  /* 0x00000009a900780c */ /* 0x000fe40000701670 */
[----:B------:R-:W-:Y:S02]  /*7ba0*/  ISETP.GT.AND P1, PT, R2, 0x8, !P1 ;  /* 0x000000080200780c */ /* 0x000fe40004f24270 */
[----:B------:R-:W-:Y:S02]  /*7bb0*/  P2R R199, PR, RZ, 0x10 ;  /* 0x00000010ffc77803 */ /* 0x000fe40000000000 */
[----:B------:R-:W-:Y:S02]  /*7bc0*/  FSEL R194, R16, -INF , !P0 ;  /* 0xff80000010c27808 */ /* 0x000fe40004000000 */
[----:B------:R-:W-:Y:S02]  /*7bd0*/  ISETP.GT.AND P0, PT, R2, 0x9, !P5 ;  /* 0x000000090200780c */ /* 0x000fe40006f04270 */
[C---:B------:R-:W-:Y:S02]  /*7be0*/  ISETP.LT.OR P1, PT, R168.reuse, 0x9, P1 ;  /* 0x00000009a800780c */ /* 0x040fe40000f21670 */
[----:B------:R-:W-:Y:S02]  /*7bf0*/  ISETP.GE.AND P4, PT, R3, 0x11, PT ;  /* 0x000000110300780c */ /* 0x000fe40003f86270 */
[----:B------:R-:W-:Y:S02]  /*7c00*/  ISETP.LT.OR P0, PT, R168, 0xa, P0 ;  /* 0x0000000aa800780c */ /* 0x000fe40000701670 */
[----:B------:R-:W-:Y:S02]  /*7c10*/  FSEL R196, R18, -INF , !P1 ;  /* 0xff80000012c47808 */ /* 0x000fe40004800000 */
[----:B------:R-:W-:Y:S02]  /*7c20*/  ISETP.GT.AND P1, PT, R0, 0x10, !P4 ;  /* 0x000000100000780c */ /* 0x000fe40006724270 */
[----:B------:R-:W-:Y:S02]  /*7c30*/  P2R R198, PR, RZ, 0x8 ;  /* 0x00000008ffc67803 */ /* 0x000fe40000000000 */
[----:B------:R-:W-:Y:S02]  /*7c40*/  FSEL R197, R19, -INF , !P0 ;  /* 0xff80000013c57808 */ /* 0x000fe40004000000 */
[----:B------:R-:W-:Y:S02]  /*7c50*/  ISETP.LT.OR P0, PT, R169, 0x11, P1 ;  /* 0x00000011a900780c */ /* 0x000fe40000f01670 */
[C---:B------:R-:W-:Y:S02]  /*7c60*/  ISETP.GE.AND P3, PT, R3.reuse, 0x12, PT ;  /* 0x000000120300780c */ /* 0x040fe40003f66270 */
[----:B------:R-:W-:Y:S02]  /*7c70*/  FSEL R200, R20, -INF , !P0 ;  /* 0xff80000014c87808 */ /* 0x000fe40004000000 */
[----:B------:R-:W-:Y:S02]  /*7c80*/  ISETP.GT.AND P0, PT, R0, 0x11, !P3 ;  /* 0x000000110000780c */ /* 0x000fe40005f04270 */
[----:B------:R-:W-:Y:S02]  /*7c90*/  ISETP.GE.AND P1, PT, R3, 0x19, PT ;  /* 0x000000190300780c */ /* 0x000fe40003f26270 */
[----:B------:R-:W-:Y:S02]  /*7ca0*/  ISETP.LT.OR P0, PT, R169, 0x12, P0 ;  /* 0x00000012a900780c */ /* 0x000fe40000701670 */
[----:B------:R-:W-:Y:S02]  /*7cb0*/  P2R R172, PR, RZ, 0x10 ;  /* 0x00000010ffac7803 */ /* 0x000fe40000000000 */
[----:B------:R-:W-:Y:S02]  /*7cc0*/  FSEL R201, R21, -INF , !P0 ;  /* 0xff80000015c97808 */ /* 0x000fe40004000000 */
[----:B------:R-:W-:Y:S02]  /*7cd0*/  ISETP.GT.AND P0, PT, R2, 0x10, !P4 ;  /* 0x000000100200780c */ /* 0x000fe40006704270 */
[----:B------:R-:W-:Y:S02]  /*7ce0*/  ISETP.GE.AND P4, PT, R3, 0x1a, PT ;  /* 0x0000001a0300780c */ /* 0x000fe40003f86270 */
[----:B------:R-:W-:Y:S02]  /*7cf0*/  ISETP.LT.OR P0, PT, R168, 0x11, P0 ;  /* 0x00000011a800780c */ /* 0x000fe40000701670 */
[----:B------:R-:W-:Y:S02]  /*7d00*/  ISETP.GT.AND P2, PT, R0, 0x9, !P5 ;  /* 0x000000090000780c */ /* 0x000fe40006f44270 */
[----:B------:R-:W-:Y:S02]  /*7d10*/  FSEL R202, R22, -INF , !P0 ;  /* 0xff80000016ca7808 */ /* 0x000fe40004000000 */
[----:B------:R-:W-:Y:S02]  /*7d20*/  ISETP.GT.AND P0, PT, R2, 0x11, !P3 ;  /* 0x000000110200780c */ /* 0x000fe40005f04270 */
[----:B------:R-:W-:Y:S02]  /*7d30*/  ISETP.LT.OR P2, PT, R169, 0xa, P2 ;  /* 0x0000000aa900780c */ /* 0x000fe40001741670 */
[----:B------:R-:W-:Y:S02]  /*7d40*/  ISETP.LT.OR P0, PT, R168, 0x12, P0 ;  /* 0x00000012a800780c */ /* 0x000fe40000701670 */
[----:B------:R-:W-:Y:S02]  /*7d50*/  FSEL R195, R17, -INF , !P2 ;  /* 0xff80000011c37808 */ /* 0x000fe40005000000 */
        /* <DEDUP_REMOVED lines=14> */
[----:B------:R-:W-:Y:S02]  /*7e40*/  P2R R23, PR, RZ, 0x10 ;  /* 0x00000010ff177803 */ /* 0x000fe40000000000 */
        /* <DEDUP_REMOVED lines=14> */
[----:B------:R-:W-:Y:S02]  /*7f30*/  P2R R22, PR, RZ, 0x8 ;  /* 0x00000008ff167803 */ /* 0x000fe40000000000 */
[----:B------:R-:W-:Y:S02]  /*7f40*/  FSEL R218, R37, -INF , !P0 ;  /* 0xff80000025da7808 */ /* 0x000fe40004000000 */
[----:B------:R-:W-:Y:S04]  /*7f50*/  ISETP.GT.AND P0, PT, R2, 0x20, !P1 ;  /* 0x000000200200780c */ /* 0x000fe80004f04270 */
[----:B------:R-:W-:Y:S04]  /*7f60*/  ISETP.LT.OR P0, PT, R168, 0x21, P0 ;  /* 0x00000021a800780c */ /* 0x000fe80000701670 */
[----:B------:R-:W-:Y:S02]  /*7f70*/  FSEL R219, R38, -INF , !P0 ;  /* 0xff80000026db7808 */ /* 0x000fe40004000000 */
[----:B------:R-:W-:Y:S04]  /*7f80*/  ISETP.GT.AND P0, PT, R2, 0x21, !P6 ;  /* 0x000000210200780c */ /* 0x000fe80007704270 */
[----:B------:R-:W-:Y:S04]  /*7f90*/  ISETP.LT.OR P0, PT, R168, 0x22, P0 ;  /* 0x00000022a800780c */ /* 0x000fe80000701670 */
[----:B------:R-:W-:Y:S02]  /*7fa0*/  FSEL R220, R39, -INF , !P0 ;  /* 0xff80000027dc7808 */ /* 0x000fe40004000000 */
[----:B------:R-:W-:Y:S04]  /*7fb0*/  ISETP.GT.AND P0, PT, R0, RZ, !P3 ;  /* 0x000000ff0000720c */ /* 0x000fe80005f04270 */
[C---:B------:R-:W-:Y:S04]  /*7fc0*/  ISETP.LT.OR P0, PT, R169.reuse, 0x1, P0 ;  /* 0x00000001a900780c */ /* 0x040fe80000701670 */
[----:B------:R-:W-:Y:S02]  /*7fd0*/  FSEL R16, R4, -INF , !P0 ;  /* 0xff80000004107808 */ /* 0x000fe40004000000 */
[----:B------:R-:W-:Y:S01]  /*7fe0*/  ISETP.GT.AND P0, PT, R0, 0x1, !P4 ;  /* 0x000000010000780c */ /* 0x000fe20006704270 */
[----:B------:R-:W1:Y:S03]  /*7ff0*/  SHFL.IDX PT, R4, R173, 0x3, 0x1c1f ;  /* 0x007c1f00ad047f89 */ /* 0x000e6600000e0000 */
[----:B------:R-:W-:Y:S04]  /*8000*/  ISETP.LT.OR P0, PT, R169, 0x2, P0 ;  /* 0x00000002a900780c */ /* 0x000fe80000701670 */
[----:B------:R-:W-:Y:S02]  /*8010*/  FSEL R5, R5, -INF , !P0 ;  /* 0xff80000005057808 */ /* 0x000fe40004000000 */
[----:B------:R-:W-:Y:S04]  /*8020*/  ISETP.GT.AND P0, PT, R2, 0x1, !P4 ;  /* 0x000000010200780c */ /* 0x000fe80006704270 */
[----:B------:R-:W-:Y:S04]  /*8030*/  ISETP.LT.OR P0, PT, R168, 0x2, P0 ;  /* 0x00000002a800780c */ /* 0x000fe80000701670 */
[----:B------:R-:W-:Y:S02]  /*8040*/  FSEL R19, R7, -INF , !P0 ;  /* 0xff80000007137808 */ /* 0x000fe40004000000 */
[----:B------:R-:W-:Y:S04]  /*8050*/  ISETP.GT.AND P0, PT, R2, RZ, !P3 ;  /* 0x000000ff0200720c */ /* 0x000fe80005f04270 */
        /* <DEDUP_REMOVED lines=8> */
[----:B------:R-:W-:Y:S04]  /*80e0*/  ISETP.LT.OR P2, PT, R169, 0x2a, P2 ;  /* 0x0000002aa900780c */ /* 0x000fe80001741670 */
[----:B------:R-:W-:Y:S02]  /*80f0*/  FSEL R222, R49, -INF , !P2 ;  /* 0xff80000031de7808 */ /* 0x000fe40005000000 */
[----:B------:R-:W-:Y:S04]  /*8100*/  ISETP.GT.AND P2, PT, R2, 0x28, !P5 ;  /* 0x000000280200780c */ /* 0x000fe80006f44270 */
[----:B------:R-:W-:Y:S04]  /*8110*/  ISETP.LT.OR P2, PT, R168, 0x29, P2 ;  /* 0x00000029a800780c */ /* 0x000fe80001741670 */
[----:B------:R-:W-:Y:S02]  /*8120*/  FSEL R223, R50, -INF , !P2 ;  /* 0xff80000032df7808 */ /* 0x000fe40005000000 */
[----:B------:R-:W-:Y:S01]  /*8130*/  ISETP.GT.AND P2, PT, R2, 0x29, !P0 ;  /* 0x000000290200780c */ /* 0x000fe20004744270 */
[----:B------:R-:W-:Y:S03]  /*8140*/  IMAD.IADD R2, R174, 0x1, R4 ;  /* 0x00000001ae027824 */ /* 0x000fe600078e0204 */
[----:B------:R-:W-:Y:S04]  /*8150*/  ISETP.LT.OR P2, PT, R168, 0x2a, P2 ;  /* 0x0000002aa800780c */ /* 0x000fe80001741670 */
[----:B------:R-:W-:Y:S02]  /*8160*/  FSEL R246, R51, -INF , !P2 ;  /* 0xff80000033f67808 */ /* 0x000fe40005000000 */
[----:B------:R-:W-:Y:S02]  /*8170*/  ISETP.GT.AND P2, PT, R165, 0x1, !P4 ;  /* 0x00000001a500780c */ /* 0x000fe40006744270 */
[----:B------:R-:W-:Y:S02]  /*8180*/  ISETP.NE.AND P4, PT, R20, RZ, PT ;  /* 0x000000ff1400720c */ /* 0x000fe40003f85270 */
        /* <DEDUP_REMOVED lines=22> */
[----:B------:R-:W-:Y:S02]  /*82f0*/  ISETP.GT.AND P2, PT, R165, 0x19, !P4 ;  /* 0x00000019a500780c */ /* 0x000fe40006744270 */
[----:B------:R-:W-:Y:S02]  /*8300*/  ISETP.NE.AND P4, PT, R199, RZ, PT ;  /* 0x000000ffc700720c */ /* 0x000fe40003f85270 */
        /* <DEDUP_REMOVED lines=11> */
[----:B------:R-:W-:Y:S02]  /*83c0*/  ISETP.GT.AND P2, PT, R165, RZ, !P3 ;  /* 0x000000ffa500720c */ /* 0x000fe40005f44270 */
[----:B------:R-:W-:Y:S02]  /*83d0*/  ISETP.NE.AND P3, PT, R198, RZ, PT ;  /* 0x000000ffc600720c */ /* 0x000fe40003f65270 */
[----:B------:R-:W-:Y:S04]  /*83e0*/  ISETP.LT.OR P2, PT, R167, 0x1, P2 ;  /* 0x00000001a700780c */ /* 0x000fe80001741670 */
[----:B------:R-:W-:Y:S02]  /*83f0*/  FSEL R8, R8, -INF , !P2 ;  /* 0xff80000008087808 */ /* 0x000fe40005000000 */
[----:B------:R-:W-:Y:S04]  /*8400*/  ISETP.GT.AND P2, PT, R165, 0x29, !P0 ;  /* 0x00000029a500780c */ /* 0x000fe80004744270 */
[----:B------:R-:W-:Y:S04]  /*8410*/  ISETP.LT.OR P2, PT, R167, 0x2a, P2 ;  /* 0x0000002aa700780c */ /* 0x000fe80001741670 */
        /* <DEDUP_REMOVED lines=18> */
.L_x_2850:
[----:B------:R-:W-:Y:S04]  /*8540*/  MOV R7, c[0x0][0x32c] ;  /* 0x0000cb0000077a02 */ /* 0x000fe80000000f00 */
[----:B------:R-:W-:Y:S11]  /*8550*/  ISETP.NE.AND P2, PT, R7, 0x1, PT ;  /* 0x000000010700780c */ /* 0x000ff60003f45270 */
[----:B------:R-:W-:Y:S02]  /*8560*/  @!UPT UIADD3 URZ, URZ, URZ, URZ ;  /* 0x0000003f3f3ff290 */ /* 0x000fe4000fffe03f */
[----:B------:R-:W-:Y:S05]  /*8570*/  @P2 IMAD.HI.U32 R7, R4, c[0x0][0x330], RZ ;  /* 0x0000cc0004072a27 */ /* 0x000fea00078e00ff */
[----:B------:R-:W-:Y:S02]  /*8580*/  @P2 SHF.R.U32.HI R4, RZ, c[0x0][0x334], R7 ;  /* 0x0000cd00ff042a19 */ /* 0x000fe40000011607 */
.L_x_2851:
[----:B------:R-:W-:Y:S05]  /*8590*/  BSYNC B0 ;  /* 0x0000000000007941 */ /* 0x000fea0003800000 */
.L_x_2849:
[----:B------:R-:W-:Y:S04]  /*85a0*/  IMAD.IADD R3, R3, 0x1, -R210 ;  /* 0x0000000103037824 */ /* 0x000fe800078e0ad2 */
[----:B------:R-:W-:Y:S05]  /*85b0*/  IMAD R4, R4, c[0x0][0x32c], R3 ;  /* 0x0000cb0004047a24 */ /* 0x000fea00078e0203 */
[----:B------:R-:W-:Y:S02]  /*85c0*/  IADD3 R3, R4, c[0x0][0x32c], RZ ;  /* 0x0000cb0004037a10 */ /* 0x000fe40007ffe0ff */
[----:B------:R-:W-:Y:S02]  /*85d0*/  IMNMX R0, R0, R4, !PT ;  /* 0x0000000400007217 */ /* 0x000fe40007800200 */
[----:B------:R-:W-:Y:S02]  /*85e0*/  IMNMX R2, R2, R3, PT ;  /* 0x0000000302027217 */ /* 0x000fe40003800200 */
.L_x_2848:
        /* <DEDUP_REMOVED lines=8> */
[----:B------:R-:W-:Y:S02]  /*8670*/  FSEL R10, R10, -INF , !P2 ;  /* 0xff8000000a0a7808 */ /* 0x000fe40005000000 */
[----:B------:R-:W-:Y:S02]  /*8680*/  FMNMX.FTZ R169, R200, R169, !PT ;  /* 0x000000a9c8a97209 */ /* 0x000fe40007810000 */
[----:B------:R-:W-:Y:S02]  /*8690*/  ISETP.NE.AND P2, PT, R21, RZ, PT ;  /* 0x000000ff1500720c */ /* 0x000fe40003f45270 */
[----:B------:R-:W-:Y:S02]  /*86a0*/  FMNMX.FTZ R169, R201, R169, !PT ;  /* 0x000000a9c9a97209 */ /* 0x000fe40007810000 */
[----:B------:R-:W-:Y:S02]  /*86b0*/  ISETP.GT.AND P2, PT, R0, 0x1, !P2 ;  /* 0x000000010000780c */ /* 0x000fe40005744270 */
        /* <DEDUP_REMOVED lines=12> */
[----:B------:R-:W-:Y:S01]  /*8780*/  ISETP.NE.AND P2, PT, R192, RZ, PT ;  /* 0x000000ffc000720c */ /* 0x000fe20003f45270 */
[----:B------:R-:W1:Y:S01]  /*8790*/  SHFL.BFLY PT, R7, R169, 0x2, 0x1f ;  /* 0x0c401f00a9077f89 */ /* 0x000e6200000e0000 */
        /* <DEDUP_REMOVED lines=14> */
[----:B-1----:R-:W-:Y:S02]  /*8880*/  FMNMX.FTZ R169, R169, R7, !PT ;  /* 0x00000007a9a97209 */ /* 0x002fe40007810000 */
[----:B------:R-:W-:Y:S02]  /*8890*/  ISETP.GT.AND P2, PT, R0, 0x11, !P2 ;  /* 0x000000110000780c */ /* 0x000fe40005744270 */
[----:B------:R-:W-:Y:S01]  /*88a0*/  FMNMX.FTZ R3, R208, R3, !PT ;  /* 0x00000003d0037209 */ /* 0x000fe20007810000 */
[----:B------:R-:W1:Y:S01]  /*88b0*/  SHFL.BFLY PT, R7, R169, 0x1, 0x1f ;  /* 0x0c201f00a9077f89 */ /* 0x000e6200000e0000 */
        /* <DEDUP_REMOVED lines=14> */
[----:B------:R-:W-:Y:S02]  /*89a0*/  ISETP.LT.OR P2, PT, R2, 0x1a, P2 ;  /* 0x0000001a0200780c */ /* 0x000fe40001741670 */
[----:B------:R-:W-:Y:S01]  /*89b0*/  FMNMX.FTZ R3, R246, R3, !PT ;  /* 0x00000003f6037209 */ /* 0x000fe20007810000 */
[----:B------:R-:W-:Y:S01]  /*89c0*/  FMUL.FTZ R173, R169, c[0x0][0x2d0] ;  /* 0x0000b400a9ad7a20 */ /* 0x000fe20000410000 */
[----:B------:R-:W-:Y:S02]  /*89d0*/  FSEL R198, R31, -INF , !P2 ;  /* 0xff8000001fc67808 */ /* 0x000fe40005000000 */
[----:B------:R-:W-:Y:S01]  /*89e0*/  FSETP.NEU.FTZ.AND P2, PT, R169, -INF , PT ;  /* 0xff800000a900780b */ /* 0x000fe20003f5d000 */
[----:B------:R-:W1:Y:S01]  /*89f0*/  SHFL.BFLY PT, R168, R3, 0x2, 0x1f ;  /* 0x0c401f0003a87f89 */ /* 0x000e6200000e0000 */
[----:B------:R-:W-:Y:S02]  /*8a00*/  FMNMX.FTZ R4, R20, R4, !PT ;  /* 0x0000000414047209 */ /* 0x000fe40007810000 */
[----:B------:R-:W-:Y:S02]  /*8a10*/  FSEL R173, R173, RZ, P2 ;  /* 0x000000ffadad7208 */ /* 0x000fe40001000000 */
[----:B------:R-:W-:Y:S02]  /*8a20*/  FMNMX.FTZ R4, R12, R4, !PT ;  /* 0x000000040c047209 */ /* 0x000fe40007810000 */
[----:B------:R-:W-:Y:S01]  /*8a30*/  ISETP.GT.AND P1, PT, R0, 0x20, !P1 ;  /* 0x000000200000780c */ /* 0x000fe20004f24270 */
[--C-:B------:R-:W-:Y:S01]  /*8a40*/  FFMA.FTZ R5, R5, c[0x0][0x2d0], -R173.reuse ;  /* 0x0000b40005057a23 */ /* 0x100fe200000108ad */
[----:B------:R-:W-:Y:S01]  /*8a50*/  FMNMX.FTZ R4, R13, R4, !PT ;  /* 0x000000040d047209 */ /* 0x000fe20007810000 */
[--C-:B------:R-:W-:Y:S01]  /*8a60*/  FFMA.FTZ R16, R16, c[0x0][0x2d0], -R173.reuse ;  /* 0x0000b40010107a23 */ /* 0x100fe200000108ad */
[----:B------:R-:W-:Y:S01]  /*8a70*/  ISETP.LT.OR P1, PT, R2, 0x21, P1 ;  /* 0x000000210200780c */ /* 0x000fe20000f21670 */
[----:B------:R2:W-:Y:S01]  /*8a80*/  MUFU.EX2 R249, R5 ;  /* 0x0000000500f97308 */ /* 0x0005e20000000800 */
[----:B------:R-:W-:Y:S02]  /*8a90*/  FMNMX.FTZ R4, R206, R4, !PT ;  /* 0x00000004ce047209 */ /* 0x000fe40007810000 */
[----:B------:R-:W-:Y:S02]  /*8aa0*/  FSEL R215, R42, -INF , !P1 ;  /* 0xff8000002ad77808 */ /* 0x000fe40004800000 */
[----:B------:R-:W-:Y:S02]  /*8ab0*/  FMNMX.FTZ R4, R207, R4, !PT ;  /* 0x00000004cf047209 */ /* 0x000fe40007810000 */
[C---:B------:R-:W-:Y:S02]  /*8ac0*/  ISETP.GT.AND P6, PT, R0.reuse, 0x21, !P6 ;  /* 0x000000210000780c */ /* 0x040fe400077c4270 */
[----:B------:R-:W-:Y:S01]  /*8ad0*/  FMNMX.FTZ R4, R211, R4, !PT ;  /* 0x00000004d3047209 */ /* 0x000fe20007810000 */
[----:B------:R-:W3:Y:S01]  /*8ae0*/  MUFU.EX2 R50, R16 ;  /* 0x0000001000327308 */ /* 0x000ee20000000800 */
[----:B------:R-:W-:Y:S02]  /*8af0*/  ISETP.GT.AND P5, PT, R0, 0x28, !P5 ;  /* 0x000000280000780c */ /* 0x000fe40006fa4270 */
        /* <DEDUP_REMOVED lines=8> */
[----:B--2---:R-:W-:Y:S01]  /*8b80*/  FMNMX.FTZ R5, R14, R4, !PT ;  /* 0x000000040e057209 */ /* 0x004fe20007810000 */
[--C-:B------:R-:W-:Y:S01]  /*8b90*/  FFMA.FTZ R4, R194, c[0x0][0x2d0], -R173.reuse ;  /* 0x0000b400c2047a23 */ /* 0x100fe200000108ad */
[----:B------:R-:W-:Y:S02]  /*8ba0*/  FMNMX.FTZ R3, R247, R3, !PT ;  /* 0x00000003f7037209 */ /* 0x000fe40007810000 */
[----:B------:R-:W-:Y:S01]  /*8bb0*/  FMNMX.FTZ R5, R15, R5, !PT ;  /* 0x000000050f057209 */ /* 0x000fe20007810000 */
[----:B------:R2:W-:Y:S01]  /*8bc0*/  MUFU.EX2 R48, R4 ;  /* 0x0000000400307308 */ /* 0x0005e20000000800 */
[----:B------:R-:W-:Y:S01]  /*8bd0*/  ISETP.GT.AND P0, PT, R0, 0x29, !P0 ;  /* 0x000000290000780c */ /* 0x000fe20004704270 */
[----:B------:R-:W4:Y:S01]  /*8be0*/  SHFL.BFLY PT, R9, R3, 0x2, 0x1f ;  /* 0x0c401f0003097f89 */ /* 0x000f2200000e0000 */
[C---:B------:R-:W-:Y:S02]  /*8bf0*/  ISETP.LT.OR P6, PT, R2.reuse, 0x22, P6 ;  /* 0x000000220200780c */ /* 0x040fe400037c1670 */
[----:B------:R-:W-:Y:S02]  /*8c00*/  ISETP.LT.OR P5, PT, R2, 0x29, P5 ;  /* 0x000000290200780c */ /* 0x000fe40002fa1670 */
[----:B------:R-:W-:Y:S02]  /*8c10*/  FSEL R214, R43, -INF , !P6 ;  /* 0xff8000002bd67808 */ /* 0x000fe40007000000 */
[----:B------:R-:W-:Y:S02]  /*8c20*/  FSEL R216, R46, -INF , !P5 ;  /* 0xff8000002ed87808 */ /* 0x000fe40006800000 */
[----:B------:R-:W-:Y:S02]  /*8c30*/  ISETP.LT.OR P0, PT, R2, 0x2a, P0 ;  /* 0x0000002a0200780c */ /* 0x000fe40000701670 */
[----:B-1----:R-:W-:Y:S02]  /*8c40*/  FMNMX.FTZ R168, R168, R7, !PT ;  /* 0x00000007a8a87209 */ /* 0x002fe40007810000 */
[----:B------:R-:W-:Y:S02]  /*8c50*/  FSEL R172, R47, -INF , !P0 ;  /* 0xff8000002fac7808 */ /* 0x000fe40004000000 */
[C---:B------:R-:W-:Y:S01]  /*8c60*/  FSETP.NEU.FTZ.AND P1, PT, R168.reuse, -INF , PT ;  /* 0xff800000a800780b */ /* 0x040fe20003f3d000 */
[----:B------:R-:W-:Y:S01]  /*8c70*/  FMUL.FTZ R174, R168, c[0x0][0x2d0] ;  /* 0x0000b400a8ae7a20 */ /* 0x000fe20000410000 */
[----:B---3--:R-:W-:Y:S04]  /*8c80*/  F2FP.BF16.PACK_AB R192, R249, R50 ;  /* 0x00000032f9c0723e */ /* 0x008fe800000010ff */
[----:B------:R-:W-:Y:S02]  /*8c90*/  FSEL R174, R174, RZ, P1 ;  /* 0x000000ffaeae7208 */ /* 0x000fe40000800000 */
[----:B--2---:R-:W-:Y:S01]  /*8ca0*/  FMNMX.FTZ R4, R199, R5, !PT ;  /* 0x00000005c7047209 */ /* 0x004fe20007810000 */
[----:B------:R-:W-:Y:S01]  /*8cb0*/  FFMA.FTZ R5, R195, c[0x0][0x2d0], -R173 ;  /* 0x0000b400c3057a23 */ /* 0x000fe200000108ad */
[----:B----4-:R-:W-:Y:S01]  /*8cc0*/  FMNMX.FTZ R3, R3, R9, !PT ;  /* 0x0000000903037209 */ /* 0x010fe20007810000 */
[--C-:B------:R-:W-:Y:S01]  /*8cd0*/  FFMA.FTZ R0, R19, c[0x0][0x2d0], -R174.reuse ;  /* 0x0000b40013007a23 */ /* 0x100fe200000108ae */
[----:B------:R-:W-:Y:S01]  /*8ce0*/  FMNMX.FTZ R4, R210, R4, !PT ;  /* 0x00000004d2047209 */ /* 0x000fe20007810000 */
[----:B------:R1:W-:Y:S02]  /*8cf0*/  MUFU.EX2 R24, R5 ;  /* 0x0000000500187308 */ /* 0x0003e40000000800 */
[----:B------:R-:W2:Y:S08]  /*8d00*/  SHFL.BFLY PT, R167, R3, 0x1, 0x1f ;  /* 0x0c201f0003a77f89 */ /* 0x000eb000000e0000 */
[----:B------:R-:W-:Y:S01]  /*8d10*/  MUFU.EX2 R51, R0 ;  /* 0x0000000000337308 */ /* 0x000fe20000000800 */
[----:B-1----:R-:W-:Y:S01]  /*8d20*/  FMNMX.FTZ R5, R213, R4, !PT ;  /* 0x00000004d5057209 */ /* 0x002fe20007810000 */
[--C-:B------:R-:W-:Y:S01]  /*8d30*/  FFMA.FTZ R4, R6, c[0x0][0x2d0], -R174.reuse ;  /* 0x0000b40006047a23 */ /* 0x100fe200000108ae */
[----:B--2---:R-:W-:Y:S01]  /*8d40*/  FMNMX.FTZ R167, R3, R167, !PT ;  /* 0x000000a703a77209 */ /* 0x004fe20007810000 */
[--C-:B------:R-:W-:Y:S01]  /*8d50*/  FFMA.FTZ R3, R197, c[0x0][0x2d0], -R174.reuse ;  /* 0x0000b400c5037a23 */ /* 0x100fe200000108ae */
[----:B------:R-:W-:Y:S05]  /*8d60*/  FMNMX.FTZ R5, R198, R5, !PT ;  /* 0x00000005c6057209 */ /* 0x000fea0007810000 */
[----:B------:R1:W2:Y:S01]  /*8d70*/  MUFU.EX2 R49, R4 ;  /* 0x0000000400317308 */ /* 0x0002a20000000800 */
[C---:B------:R-:W-:Y:S01]  /*8d80*/  FSETP.NEU.FTZ.AND P0, PT, R167.reuse, -INF , PT ;  /* 0xff800000a700780b */ /* 0x040fe20003f1d000 */
[----:B------:R-:W-:Y:S05]  /*8d90*/  FMUL.FTZ R175, R167, c[0x0][0x2d0] ;  /* 0x0000b400a7af7a20 */ /* 0x000fea0000410000 */
[----:B------:R-:W-:Y:S03]  /*8da0*/  FSEL R175, R175, RZ, P0 ;  /* 0x000000ffafaf7208 */ /* 0x000fe60000000000 */
[----:B------:R3:W-:Y:S02]  /*8db0*/  MUFU.EX2 R197, R3 ;  /* 0x0000000300c57308 */ /* 0x0007e40000000800 */
[--C-:B------:R-:W-:Y:S08]  /*8dc0*/  FFMA.FTZ R8, R8, c[0x0][0x2d0], -R175.reuse ;  /* 0x0000b40008087a23 */ /* 0x100ff000000108af */
[----:B------:R-:W-:Y:S01]  /*8dd0*/  MUFU.EX2 R45, R8 ;  /* 0x00000008002d7308 */ /* 0x000fe20000000800 */
[----:B-1----:R-:W-:Y:S02]  /*8de0*/  FMNMX.FTZ R4, R215, R5, !PT ;  /* 0x00000005d7047209 */ /* 0x002fe40007810000 */
[----:B--2---:R-:W-:Y:S02]  /*8df0*/  F2FP.BF16.PACK_AB R193, R51, R49 ;  /* 0x0000003133c1723e */ /* 0x004fe400000010ff */
[----:B------:R-:W-:Y:S01]  /*8e00*/  FMNMX.FTZ R2, R214, R4, !PT ;  /* 0x00000004d6027209 */ /* 0x000fe20007810000 */
[--C-:B------:R-:W-:Y:S03]  /*8e10*/  FFMA.FTZ R4, R12, c[0x0][0x2d0], -R175.reuse ;  /* 0x0000b4000c047a23 */ /* 0x100fe600000108af */
[----:B------:R-:W-:Y:S01]  /*8e20*/  FMNMX.FTZ R0, R216, R2, !PT ;  /* 0x00000002d8007209 */ /* 0x000fe20007810000 */
[----:B------:R-:W-:Y:S01]  /*8e30*/  FFMA.FTZ R2, R196, c[0x0][0x2d0], -R174 ;  /* 0x0000b400c4027a23 */ /* 0x000fe200000108ae */
[----:B------:R-:W-:Y:S01]  /*8e40*/  MUFU.EX2 R251, R4 ;  /* 0x0000000400fb7308 */ /* 0x000fe20000000800 */
[--C-:B---3--:R-:W-:Y:S01]  /*8e50*/  FFMA.FTZ R3, R20, c[0x0][0x2d0], -R175.reuse ;  /* 0x0000b40014037a23 */ /* 0x108fe200000108af */
[----:B------:R-:W-:Y:S01]  /*8e60*/  FMNMX.FTZ R0, R172, R0, !PT ;  /* 0x00000000ac007209 */ /* 0x000fe20007810000 */
[----:B------:R-:W-:Y:S01]  /*8e70*/  LDSM.16.MT88.4 R20, [R225+0x2080] ;  /* 0x00208000e114783b */ /* 0x000fe20000004200 */
[----:B------:R-:W-:Y:S04]  /*8e80*/  MOV R196, R24 ;  /* 0x0000001800c47202 */ /* 0x000fe80000000f00 */
[----:B------:R-:W-:Y:S02]  /*8e90*/  F2FP.BF16.PACK_AB R194, R196, R48 ;  /* 0x00000030c4c2723e */ /* 0x000fe400000010ff */
[----:B------:R1:W-:Y:S10]  /*8ea0*/  MUFU.EX2 R6, R2 ;  /* 0x0000000200067308 */ /* 0x0003f40000000800 */
[----:B------:R2:W-:Y:S01]  /*8eb0*/  MUFU.EX2 R46, R3 ;  /* 0x00000003002e7308 */ /* 0x0005e20000000800 */
[----:B-1----:R-:W2:Y:S02]  /*8ec0*/  SHFL.BFLY PT, R2, R0, 0x2, 0x1f ;  /* 0x0c401f0000027f89 */ /* 0x002ea400000e0000 */
[----:B--2---:R-:W-:Y:S01]  /*8ed0*/  FMNMX.FTZ R3, R0, R2, !PT ;  /* 0x0000000200037209 */ /* 0x004fe20007810000 */
[----:B------:R-:W-:Y:S01]  /*8ee0*/  FFMA.FTZ R2, R13, c[0x0][0x2d0], -R175 ;  /* 0x0000b4000d027a23 */ /* 0x000fe200000108af */
[----:B------:R-:W-:Y:S05]  /*8ef0*/  FSEL R0, R169, RZ, P2 ;  /* 0x000000ffa9007208 */ /* 0x000fea0001000000 */
[----:B------:R1:W-:Y:S01]  /*8f00*/  MUFU.EX2 R5, R2 ;  /* 0x0000000200057308 */ /* 0x0003e20000000800 */
[----:B------:R-:W2:Y:S01]  /*8f10*/  SHFL.BFLY PT, R4, R3, 0x1, 0x1f ;  /* 0x0c201f0003047f89 */ /* 0x000ea200000e0000 */
[----:B------:R-:W-:Y:S04]  /*8f20*/  FADD.FTZ R0, -R0, R164 ;  /* 0x000000a400007221 */ /* 0x000fe80000010100 */
[----:B------:R-:W-:Y:S04]  /*8f30*/  FMUL.FTZ R0, R0, c[0x0][0x2d0] ;  /* 0x0000b40000007a20 */ /* 0x000fe80000410000 */
[----:B------:R3:W4:Y:S01]  /*8f40*/  MUFU.EX2 R165, R0 ;  /* 0x0000000000a57308 */ /* 0x0007220000000800 */
[----:B-1----:R-:W-:Y:S02]  /*8f50*/  FSEL R2, R168, RZ, P1 ;  /* 0x000000ffa8027208 */ /* 0x002fe40000800000 */
[----:B--2---:R-:W-:Y:S03]  /*8f60*/  FMNMX.FTZ R3, R3, R4, !PT ;  /* 0x0000000403037209 */ /* 0x004fe60007810000 */
[----:B------:R-:W-:Y:S02]  /*8f70*/  FADD.FTZ R2, -R2, R166 ;  /* 0x000000a602027221 */ /* 0x000fe40000010100 */
[----:B------:R-:W-:Y:S02]  /*8f80*/  FMUL.FTZ R166, R3, c[0x0][0x2d0] ;  /* 0x0000b40003a67a20 */ /* 0x000fe40000410000 */
[----:B------:R-:W-:Y:S01]  /*8f90*/  FMUL.FTZ R2, R2, c[0x0][0x2d0] ;  /* 0x0000b40002027a20 */ /* 0x000fe20000410000 */
[----:B---3--:R-:W-:Y:S01]  /*8fa0*/  FSEL R0, R167, RZ, P0 ;  /* 0x000000ffa7007208 */ /* 0x008fe20000000000 */
[----:B----4-:R-:W-:Y:S01]  /*8fb0*/  FMUL.FTZ R16, R165, R188 ;  /* 0x000000bca5107220 */ /* 0x010fe20000410000 */
[----:B------:R-:W-:Y:S01]  /*8fc0*/  FSETP.NEU.FTZ.AND P0, PT, R3, -INF , PT ;  /* 0xff8000000300780b */ /* 0x000fe20003f1d000 */
[----:B------:R-:W1:Y:S01]  /*8fd0*/  MUFU.EX2 R164, R2 ;  /* 0x0000000200a47308 */ /* 0x000e620000000800 */
[C---:B------:R-:W-:Y:S02]  /*8fe0*/  FMUL.FTZ R17, R165.reuse, R189 ;  /* 0x000000bda5117220 */ /* 0x040fe40000410000 */
[----:B------:R-:W-:Y:S01]  /*8ff0*/  FADD.FTZ R0, -R0, R170 ;  /* 0x000000aa00007221 */ /* 0x000fe20000010100 */
[----:B------:R-:W-:Y:S01]  /*9000*/  FSEL R166, R166, RZ, P0 ;  /* 0x000000ffa6a67208 */ /* 0x000fe20000000000 */
[----:B------:R-:W-:Y:S01]  /*9010*/  FMUL.FTZ R32, R165, R144 ;  /* 0x00000090a5207220 */ /* 0x000fe20000410000 */
[----:B------:R-:W-:Y:S01]  /*9020*/  MOV R170, R6 ;  /* 0x0000000600aa7202 */ /* 0x000fe20000000f00 */
[----:B------:R-:W-:Y:S02]  /*9030*/  FMUL.FTZ R0, R0, c[0x0][0x2d0] ;  /* 0x0000b40000007a20 */ /* 0x000fe40000410000 */
[--C-:B------:R-:W-:Y:S01]  /*9040*/  FFMA.FTZ R4, R14, c[0x0][0x2d0], -R166.reuse ;  /* 0x0000b4000e047a23 */ /* 0x100fe200000108a6 */
[----:B------:R-:W-:Y:S01]  /*9050*/  F2FP.BF16.PACK_AB R195, R197, R170 ;  /* 0x000000aac5c3723e */ /* 0x000fe200000010ff */
[----:B------:R2:W3:Y:S01]  /*9060*/  MUFU.EX2 R2, R0 ;  /* 0x0000000000027308 */ /* 0x0004e20000000800 */
[C---:B------:R-:W-:Y:S02]  /*9070*/  FMUL.FTZ R33, R165.reuse, R145 ;  /* 0x00000091a5217220 */ /* 0x040fe40000410000 */
[C---:B------:R-:W-:Y:S02]  /*9080*/  FMUL.FTZ R52, R165.reuse, R52 ;  /* 0x00000034a5347220 */ /* 0x040fe40000410000 */
[C---:B------:R-:W-:Y:S02]  /*9090*/  FMUL.FTZ R53, R165.reuse, R53 ;  /* 0x00000035a5357220 */ /* 0x040fe40000410000 */
[C---:B------:R-:W-:Y:S02]  /*90a0*/  FMUL.FTZ R64, R165.reuse, R64 ;  /* 0x00000040a5407220 */ /* 0x040fe40000410000 */
[C---:B------:R-:W-:Y:S01]  /*90b0*/  FMUL.FTZ R65, R165.reuse, R65 ;  /* 0x00000041a5417220 */ /* 0x040fe20000410000 */
[----:B------:R4:W5:Y:S01]  /*90c0*/  MUFU.EX2 R250, R4 ;  /* 0x0000000400fa7308 */ /* 0x0009620000000800 */
[----:B------:R-:W-:Y:S02]  /*90d0*/  FMUL.FTZ R68, R165, R68 ;  /* 0x00000044a5447220 */ /* 0x000fe40000410000 */
[C---:B-1----:R-:W-:Y:S02]  /*90e0*/  FMUL.FTZ R6, R164.reuse, R178 ;  /* 0x000000b2a4067220 */ /* 0x042fe40000410000 */
[C---:B------:R-:W-:Y:S02]  /*90f0*/  FMUL.FTZ R7, R164.reuse, R179 ;  /* 0x000000b3a4077220 */ /* 0x040fe40000410000 */
[C---:B------:R-:W-:Y:S02]  /*9100*/  FMUL.FTZ R18, R164.reuse, R190 ;  /* 0x000000bea4127220 */ /* 0x040fe40000410000 */
[C---:B------:R-:W-:Y:S01]  /*9110*/  FMUL.FTZ R19, R164.reuse, R191 ;  /* 0x000000bfa4137220 */ /* 0x040fe20000410000 */
[----:B------:R-:W-:Y:S01]  /*9120*/  MOV R191, R50 ;  /* 0x0000003200bf7202 */ /* 0x000fe20000000f00 */
[C---:B------:R-:W-:Y:S02]  /*9130*/  FMUL.FTZ R34, R164.reuse, R146 ;  /* 0x00000092a4227220 */ /* 0x040fe40000410000 */
[----:B------:R-:W-:Y:S02]  /*9140*/  FMUL.FTZ R35, R164, R147 ;  /* 0x00000093a4237220 */ /* 0x000fe40000410000 */
[--C-:B--2---:R-:W-:Y:S01]  /*9150*/  FFMA.FTZ R0, R10, c[0x0][0x2d0], -R166.reuse ;  /* 0x0000b4000a007a23 */ /* 0x104fe200000108a6 */
[----:B------:R-:W-:Y:S01]  /*9160*/  LDSM.16.MT88.4 R144, [R226+0x2880] ;  /* 0x00288000e290783b */ /* 0x000fe20000004200 */
[C---:B---3--:R-:W-:Y:S02]  /*9170*/  FMUL.FTZ R9, R2.reuse, R181 ;  /* 0x000000b502097220 */ /* 0x048fe40000410000 */
[----:B------:R-:W1:Y:S01]  /*9180*/  MUFU.EX2 R12, R0 ;  /* 0x00000000000c7308 */ /* 0x000e620000000800 */
[C---:B------:R-:W-:Y:S01]  /*9190*/  FMUL.FTZ R8, R2.reuse, R180 ;  /* 0x000000b402087220 */ /* 0x040fe20000410000 */
[----:B------:R-:W-:Y:S01]  /*91a0*/  MOV R180, R251 ;  /* 0x000000fb00b47202 */ /* 0x000fe20000000f00 */
[C---:B------:R-:W-:Y:S01]  /*91b0*/  FMUL.FTZ R13, R2.reuse, R185 ;  /* 0x000000b9020d7220 */ /* 0x040fe20000410000 */
[----:B------:R-:W-:Y:S01]  /*91c0*/  MOV R185, R45 ;  /* 0x0000002d00b97202 */ /* 0x000fe20000000f00 */
[--C-:B----4-:R-:W-:Y:S01]  /*91d0*/  FFMA.FTZ R4, R15, c[0x0][0x2d0], -R166.reuse ;  /* 0x0000b4000f047a23 */ /* 0x110fe200000108a6 */
[----:B-----5:R-:W-:Y:S01]  /*91e0*/  MOV R190, R250 ;  /* 0x000000fa00be7202 */ /* 0x020fe20000000f00 */
[C---:B------:R-:W-:Y:S02]  /*91f0*/  FMUL.FTZ R24, R2.reuse, R136 ;  /* 0x0000008802187220 */ /* 0x040fe40000410000 */
[C---:B------:R-:W-:Y:S01]  /*9200*/  FMUL.FTZ R25, R2.reuse, R137 ;  /* 0x0000008902197220 */ /* 0x040fe20000410000 */
[----:B------:R2:W3:Y:S01]  /*9210*/  MUFU.EX2 R252, R4 ;  /* 0x0000000400fc7308 */ /* 0x0004e20000000800 */
[C---:B------:R-:W-:Y:S02]  /*9220*/  FMUL.FTZ R29, R2.reuse, R141 ;  /* 0x0000008d021d7220 */ /* 0x040fe40000410000 */
[C---:B------:R-:W-:Y:S02]  /*9230*/  FMUL.FTZ R28, R2.reuse, R140 ;  /* 0x0000008c021c7220 */ /* 0x040fe40000410000 */
[C---:B------:R-:W-:Y:S01]  /*9240*/  FMUL.FTZ R40, R2.reuse, R152 ;  /* 0x0000009802287220 */ /* 0x040fe20000410000 */
[----:B------:R-:W-:Y:S01]  /*9250*/  MOV R152, R49 ;  /* 0x0000003100987202 */ /* 0x000fe20000000f00 */
[C---:B------:R-:W-:Y:S02]  /*9260*/  FMUL.FTZ R41, R2.reuse, R153 ;  /* 0x0000009902297220 */ /* 0x040fe40000410000 */
[----:B------:R-:W-:Y:S02]  /*9270*/  FMUL.FTZ R44, R2, R156 ;  /* 0x0000009c022c7220 */ /* 0x000fe40000410000 */
[----:B------:R-:W-:Y:S02]  /*9280*/  FMUL.FTZ R49, R165, R161 ;  /* 0x000000a1a5317220 */ /* 0x000fe40000410000 */
[----:B------:R-:W-:Y:S01]  /*9290*/  FMUL.FTZ R50, R164, R162 ;  /* 0x000000a2a4327220 */ /* 0x000fe20000410000 */
[----:B-1----:R-:W-:Y:S01]  /*92a0*/  MOV R181, R12 ;  /* 0x0000000c00b57202 */ /* 0x002fe20000000f00 */
[----:B------:R-:W-:Y:S02]  /*92b0*/  FFMA.FTZ R0, R11, c[0x0][0x2d0], -R166 ;  /* 0x0000b4000b007a23 */ /* 0x000fe400000108a6 */
[----:B------:R-:W-:Y:S02]  /*92c0*/  FMUL.FTZ R12, R2, R184 ;  /* 0x000000b8020c7220 */ /* 0x000fe40000410000 */
[----:B------:R1:W4:Y:S01]  /*92d0*/  MUFU.EX2 R47, R0 ;  /* 0x00000000002f7308 */ /* 0x0003220000000800 */
[C---:B------:R-:W-:Y:S02]  /*92e0*/  FMUL.FTZ R54, R164.reuse, R54 ;  /* 0x00000036a4367220 */ /* 0x040fe40000410000 */
[----:B------:R-:W-:Y:S02]  /*92f0*/  FMUL.FTZ R55, R164, R55 ;  /* 0x00000037a4377220 */ /* 0x000fe40000410000 */
[C---:B--2---:R-:W-:Y:S01]  /*9300*/  FMUL.FTZ R4, R165.reuse, R176 ;  /* 0x000000b0a5047220 */ /* 0x044fe20000410000 */
[----:B------:R-:W-:Y:S01]  /*9310*/  F2FP.BF16.PACK_AB R176, R46, R45 ;  /* 0x0000002d2eb0723e */ /* 0x000fe200000010ff */
[----:B------:R-:W-:Y:S01]  /*9320*/  FMUL.FTZ R45, R2, R157 ;  /* 0x0000009d022d7220 */ /* 0x000fe20000410000 */
[----:B---3--:R-:W-:Y:S01]  /*9330*/  F2FP.BF16.PACK_AB R179, R252, R250 ;  /* 0x000000fafcb3723e */ /* 0x008fe200000010ff */
[C---:B------:R-:W-:Y:S01]  /*9340*/  FMUL.FTZ R56, R2.reuse, R56 ;  /* 0x0000003802387220 */ /* 0x040fe20000410000 */
[----:B------:R-:W-:Y:S01]  /*9350*/  MOV R156, R252 ;  /* 0x000000fc009c7202 */ /* 0x000fe20000000f00 */
[C---:B------:R-:W-:Y:S02]  /*9360*/  FMUL.FTZ R57, R2.reuse, R57 ;  /* 0x0000003902397220 */ /* 0x040fe40000410000 */
[C---:B------:R-:W-:Y:S02]  /*9370*/  FMUL.FTZ R60, R2.reuse, R60 ;  /* 0x0000003c023c7220 */ /* 0x040fe40000410000 */
[----:B------:R-:W-:Y:S02]  /*9380*/  FMUL.FTZ R61, R2, R61 ;  /* 0x0000003d023d7220 */ /* 0x000fe40000410000 */
[C---:B------:R-:W-:Y:S02]  /*9390*/  FMUL.FTZ R66, R164.reuse, R66 ;  /* 0x00000042a4427220 */ /* 0x040fe40000410000 */
[C---:B------:R-:W-:Y:S02]  /*93a0*/  FMUL.FTZ R67, R164.reuse, R67 ;  /* 0x00000043a4437220 */ /* 0x040fe40000410000 */
[----:B------:R-:W-:Y:S02]  /*93b0*/  FMUL.FTZ R69, R165, R69 ;  /* 0x00000045a5457220 */ /* 0x000fe40000410000 */
[C---:B------:R-:W-:Y:S01]  /*93c0*/  FMUL.FTZ R70, R164.reuse, R70 ;  /* 0x00000046a4467220 */ /* 0x040fe20000410000 */
[----:B-1----:R-:W-:Y:S01]  /*93d0*/  FSEL R0, R3, RZ, P0 ;  /* 0x000000ff03007208 */ /* 0x002fe20000000000 */
[----:B------:R-:W-:Y:S01]  /*93e0*/  FMUL.FTZ R71, R164, R71 ;  /* 0x00000047a4477220 */ /* 0x000fe20000410000 */
[----:B----4-:R-:W-:Y:S01]  /*93f0*/  MOV R153, R47 ;  /* 0x0000002f00997202 */ /* 0x010fe20000000f00 */
        /* <DEDUP_REMOVED lines=8> */
[----:B------:R-:W-:Y:S01]  /*9480*/  FMUL.FTZ R73, R2, R73 ;  /* 0x0000004902497220 */ /* 0x000fe20000410000 */
[----:B------:R-:W-:Y:S01]  /*9490*/  IADD3 R242, R242, -0x1, RZ ;  /* 0xfffffffff2f27810 */ /* 0x000fe20007ffe0ff */
[C---:B------:R-:W-:Y:S01]  /*94a0*/  FMUL.FTZ R76, R2.reuse, R76 ;  /* 0x0000004c024c7220 */ /* 0x040fe20000410000 */
[-C--:B------:R-:W-:Y:S01]  /*94b0*/  HMMA.16816.F32.BF16 R4, R192, R20.reuse, R4 ;  /* 0x00000014c004723c */ /* 0x080fe20000041804 */
[----:B------:R-:W1:Y:S04]  /*94c0*/  MUFU.EX2 R0, R0 ;  /* 0x0000000000007308 */ /* 0x000e680000000800 */
[----:B------:R-:W-:Y:S02]  /*94d0*/  FMUL.FTZ R77, R2, R77 ;  /* 0x0000004d024d7220 */ /* 0x000fe40000410000 */
[C---:B------:R-:W-:Y:S02]  /*94e0*/  FMUL.FTZ R80, R165.reuse, R80 ;  /* 0x00000050a5507220 */ /* 0x040fe40000410000 */
[----:B------:R-:W-:Y:S03]  /*94f0*/  FMUL.FTZ R81, R165, R81 ;  /* 0x00000051a5517220 */ /* 0x000fe60000410000 */
[C---:B------:R-:W-:Y:S02]  /*9500*/  FMUL.FTZ R82, R164.reuse, R82 ;  /* 0x00000052a4527220 */ /* 0x040fe40000410000 */
[C---:B------:R-:W-:Y:S02]  /*9510*/  FMUL.FTZ R83, R164.reuse, R83 ;  /* 0x00000053a4537220 */ /* 0x040fe40000410000 */
[--C-:B------:R-:W-:Y:S02]  /*9520*/  FFMA.FTZ R140, R201, c[0x0][0x2d0], -R173.reuse ;  /* 0x0000b400c98c7a23 */ /* 0x100fe400000108ad */
[C---:B------:R-:W-:Y:S02]  /*9530*/  FMUL.FTZ R84, R165.reuse, R84 ;  /* 0x00000054a5547220 */ /* 0x040fe40000410000 */
[C---:B------:R-:W-:Y:S02]  /*9540*/  FMUL.FTZ R85, R165.reuse, R85 ;  /* 0x00000055a5557220 */ /* 0x040fe40000410000 */
[C---:B------:R-:W-:Y:S02]  /*9550*/  FMUL.FTZ R86, R164.reuse, R86 ;  /* 0x00000056a4567220 */ /* 0x040fe40000410000 */
[----:B------:R-:W-:Y:S02]  /*9560*/  FMUL.FTZ R87, R164, R87 ;  /* 0x00000057a4577220 */ /* 0x000fe40000410000 */
[C---:B-1----:R-:W-:Y:S01]  /*9570*/  FMUL.FTZ R10, R0.reuse, R182 ;  /* 0x000000b6000a7220 */ /* 0x042fe20000410000 */
[----:B------:R-:W-:Y:S01]  /*9580*/  MOV R182, R48 ;  /* 0x0000003000b67202 */ /* 0x000fe20000000f00 */
[C---:B------:R-:W-:Y:S01]  /*9590*/  FMUL.FTZ R11, R0.reuse, R183 ;  /* 0x000000b7000b7220 */ /* 0x040fe20000410000 */
[----:B------:R-:W-:Y:S01]  /*95a0*/  MOV R183, R46 ;  /* 0x0000002e00b77202 */ /* 0x000fe20000000f00 */
[C---:B------:R-:W-:Y:S02]  /*95b0*/  FMUL.FTZ R26, R0.reuse, R138 ;  /* 0x0000008a001a7220 */ /* 0x040fe40000410000 */
[C---:B------:R-:W-:Y:S02]  /*95c0*/  FMUL.FTZ R27, R0.reuse, R139 ;  /* 0x0000008b001b7220 */ /* 0x040fe40000410000 */
[----:B------:R-:W-:Y:S01]  /*95d0*/  LDSM.16.MT88.4 R136, [R227+0x2080] ;  /* 0x00208000e388783b */ /* 0x000fe20000004200 */
[C---:B------:R-:W-:Y:S04]  /*95e0*/  HMMA.16816.F32.BF16 R8, R176.reuse, R20, R8 ;  /* 0x00000014b008723c */ /* 0x040fe80000041808 */
[C---:B------:R-:W-:Y:S01]  /*95f0*/  FMUL.FTZ R14, R0.reuse, R186 ;  /* 0x000000ba000e7220 */ /* 0x040fe20000410000 */
[----:B------:R-:W-:Y:S01]  /*9600*/  MOV R186, R249 ;  /* 0x000000f900ba7202 */ /* 0x000fe20000000f00 */
[C---:B------:R-:W-:Y:S01]  /*9610*/  FMUL.FTZ R15, R0.reuse, R187 ;  /* 0x000000bb000f7220 */ /* 0x040fe20000410000 */
[----:B------:R-:W-:Y:S01]  /*9620*/  MOV R187, R51 ;  /* 0x0000003300bb7202 */ /* 0x000fe20000000f00 */
[C---:B------:R-:W-:Y:S04]  /*9630*/  FMUL.FTZ R20, R165.reuse, R132 ;  /* 0x00000084a5147220 */ /* 0x040fe80000410000 */
[C---:B------:R-:W-:Y:S01]  /*9640*/  FMUL.FTZ R21, R165.reuse, R133 ;  /* 0x00000085a5157220 */ /* 0x040fe20000410000 */
[-C--:B------:R-:W-:Y:S03]  /*9650*/  HMMA.16816.F32.BF16 R12, R176, R22.reuse, R12 ;  /* 0x00000016b00c723c */ /* 0x080fe6000004180c */
[C---:B------:R-:W-:Y:S02]  /*9660*/  FMUL.FTZ R30, R0.reuse, R142 ;  /* 0x0000008e001e7220 */ /* 0x040fe40000410000 */
[----:B------:R-:W-:Y:S02]  /*9670*/  FMUL.FTZ R31, R0, R143 ;  /* 0x0000008f001f7220 */ /* 0x000fe40000410000 */
[----:B------:R-:W-:Y:S01]  /*9680*/  FMUL.FTZ R51, R164, R163 ;  /* 0x000000a3a4337220 */ /* 0x000fe20000410000 */
[C---:B------:R-:W-:Y:S04]  /*9690*/  HMMA.16816.F32.BF16 R16, R192.reuse, R22, R16 ;  /* 0x00000016c010723c */ /* 0x040fe80000041810 */
[C---:B------:R-:W-:Y:S02]  /*96a0*/  FMUL.FTZ R42, R0.reuse, R154 ;  /* 0x0000009a002a7220 */ /* 0x040fe40000410000 */
[----:B------:R-:W-:Y:S02]  /*96b0*/  FMUL.FTZ R43, R0, R155 ;  /* 0x0000009b002b7220 */ /* 0x000fe40000410000 */
[C---:B------:R-:W-:Y:S01]  /*96c0*/  FMUL.FTZ R22, R164.reuse, R134 ;  /* 0x00000086a4167220 */ /* 0x040fe20000410000 */
[----:B------:R1:W-:Y:S03]  /*96d0*/  MUFU.EX2 R155, R140 ;  /* 0x0000008c009b7308 */ /* 0x0003e60000000800 */
[----:B------:R-:W-:Y:S02]  /*96e0*/  FMUL.FTZ R23, R164, R135 ;  /* 0x00000087a4177220 */ /* 0x000fe40000410000 */
[----:B------:R-:W2:Y:S01]  /*96f0*/  LDSM.16.MT88.4 R132, [R228+0x2080] ;  /* 0x00208000e484783b */ /* 0x000ea20000004200 */
[C---:B------:R-:W-:Y:S02]  /*9700*/  FMUL.FTZ R46, R0.reuse, R158 ;  /* 0x0000009e002e7220 */ /* 0x040fe40000410000 */
[C---:B------:R-:W-:Y:S02]  /*9710*/  FMUL.FTZ R47, R0.reuse, R159 ;  /* 0x0000009f002f7220 */ /* 0x040fe40000410000 */
[-C--:B------:R-:W-:Y:S03]  /*9720*/  HMMA.16816.F32.BF16 R20, R192, R36.reuse, R20 ;  /* 0x00000024c014723c */ /* 0x080fe60000041814 */
        /* <DEDUP_REMOVED lines=12> */
[C---:B------:R-:W-:Y:S04]  /*97f0*/  FMUL.FTZ R38, R164.reuse, R150 ;  /* 0x00000096a4267220 */ /* 0x040fe80000410000 */
[----:B------:R-:W-:Y:S02]  /*9800*/  FMUL.FTZ R39, R164, R151 ;  /* 0x00000097a4277220 */ /* 0x000fe40000410000 */
[----:B------:R-:W-:Y:S01]  /*9810*/  LDSM.16.MT88.4 R148, [R228+0x2880] ;  /* 0x00288000e494783b */ /* 0x000fe20000004200 */
[C---:B------:R-:W-:Y:S02]  /*9820*/  FMUL.FTZ R78, R0.reuse, R78 ;  /* 0x0000004e004e7220 */ /* 0x040fe40000410000 */
[----:B------:R-:W-:Y:S02]  /*9830*/  FMUL.FTZ R79, R0, R79 ;  /* 0x0000004f004f7220 */ /* 0x000fe40000410000 */
        /* <DEDUP_REMOVED lines=13> */
[--C-:B-1----:R-:W-:Y:S02]  /*9910*/  FFMA.FTZ R140, R202, c[0x0][0x2d0], -R174.reuse ;  /* 0x0000b400ca8c7a23 */ /* 0x102fe400000108ae */
[-C--:B------:R-:W-:Y:S02]  /*9920*/  HMMA.16816.F32.BF16 R52, R192, R136.reuse, R52 ;  /* 0x00000088c034723c */ /* 0x080fe40000041834 */
[----:B------:R1:W-:Y:S02]  /*9930*/  MUFU.EX2 R189, R140 ;  /* 0x0000008c00bd7308 */ /* 0x0003e40000000800 */
[C---:B------:R-:W-:Y:S02]  /*9940*/  FMUL.FTZ R96, R165.reuse, R96 ;  /* 0x00000060a5607220 */ /* 0x040fe40000410000 */
[C---:B------:R-:W-:Y:S02]  /*9950*/  FMUL.FTZ R97, R165.reuse, R97 ;  /* 0x00000061a5617220 */ /* 0x040fe40000410000 */
[C---:B------:R-:W-:Y:S04]  /*9960*/  HMMA.16816.F32.BF16 R56, R176.reuse, R136, R56 ;  /* 0x00000088b038723c */ /* 0x040fe80000041838 */
[C---:B------:R-:W-:Y:S02]  /*9970*/  FMUL.FTZ R98, R164.reuse, R98 ;  /* 0x00000062a4627220 */ /* 0x040fe40000410000 */
[----:B------:R-:W-:Y:S02]  /*9980*/  FMUL.FTZ R99, R164, R99 ;  /* 0x00000063a4637220 */ /* 0x000fe40000410000 */
[-C--:B------:R-:W-:Y:S04]  /*9990*/  HMMA.16816.F32.BF16 R60, R176, R138.reuse, R60 ;  /* 0x0000008ab03c723c */ /* 0x080fe8000004183c */
[--C-:B------:R-:W-:Y:S02]  /*99a0*/  FFMA.FTZ R136, R200, c[0x0][0x2d0], -R173.reuse ;  /* 0x0000b400c8887a23 */ /* 0x100fe400000108ad */
[C---:B------:R-:W-:Y:S02]  /*99b0*/  FMUL.FTZ R100, R165.reuse, R100 ;  /* 0x00000064a5647220 */ /* 0x040fe40000410000 */
[C---:B------:R-:W-:Y:S01]  /*99c0*/  HMMA.16816.F32.BF16 R64, R192.reuse, R138, R64 ;  /* 0x0000008ac040723c */ /* 0x040fe20000041840 */
[----:B------:R3:W-:Y:S03]  /*99d0*/  MUFU.EX2 R188, R136 ;  /* 0x0000008800bc7308 */ /* 0x0007e60000000800 */
        /* <DEDUP_REMOVED lines=9> */
[--C-:B-1----:R-:W-:Y:S02]  /*9a70*/  FFMA.FTZ R140, R205, c[0x0][0x2d0], -R173.reuse ;  /* 0x0000b400cd8c7a23 */ /* 0x102fe400000108ad */
[-C--:B------:R-:W-:Y:S01]  /*9a80*/  HMMA.16816.F32.BF16 R76, R176, R134.reuse, R76 ;  /* 0x00000086b04c723c */ /* 0x080fe2000004184c */
[----:B---3--:R-:W1:Y:S01]  /*9a90*/  LDSM.16.MT88.4 R136, [R226+0x3880] ;  /* 0x00388000e288783b */ /* 0x008e620000004200 */
[----:B------:R2:W-:Y:S02]  /*9aa0*/  MUFU.EX2 R184, R140 ;  /* 0x0000008c00b87308 */ /* 0x0005e40000000800 */
[--C-:B------:R-:W-:Y:S02]  /*9ab0*/  FFMA.FTZ R132, R203, c[0x0][0x2d0], -R174.reuse ;  /* 0x0000b400cb847a23 */ /* 0x100fe400000108ae */
[C---:B------:R-:W-:Y:S02]  /*9ac0*/  FMUL.FTZ R108, R2.reuse, R108 ;  /* 0x0000006c026c7220 */ /* 0x040fe40000410000 */
[C---:B------:R-:W-:Y:S04]  /*9ad0*/  HMMA.16816.F32.BF16 R80, R192.reuse, R134, R80 ;  /* 0x00000086c050723c */ /* 0x040fe80000041850 */
[----:B------:R3:W4:Y:S01]  /*9ae0*/  MUFU.EX2 R157, R132 ;  /* 0x00000084009d7308 */ /* 0x0007220000000800 */
[----:B------:R-:W-:Y:S02]  /*9af0*/  FMUL.FTZ R109, R2, R109 ;  /* 0x0000006d026d7220 */ /* 0x000fe40000410000 */
[C---:B------:R-:W-:Y:S02]  /*9b00*/  FMUL.FTZ R110, R0.reuse, R110 ;  /* 0x0000006e006e7220 */ /* 0x040fe40000410000 */
[----:B------:R-:W-:Y:S03]  /*9b10*/  FMUL.FTZ R111, R0, R111 ;  /* 0x0000006f006f7220 */ /* 0x000fe60000410000 */
[C---:B------:R-:W-:Y:S02]  /*9b20*/  FMUL.FTZ R112, R165.reuse, R112 ;  /* 0x00000070a5707220 */ /* 0x040fe40000410000 */
[C---:B------:R-:W-:Y:S02]  /*9b30*/  FMUL.FTZ R113, R165.reuse, R113 ;  /* 0x00000071a5717220 */ /* 0x040fe40000410000 */
[----:B------:R-:W-:Y:S02]  /*9b40*/  FMUL.FTZ R114, R164, R114 ;  /* 0x00000072a4727220 */ /* 0x000fe40000410000 */
[--C-:B--2---:R-:W-:Y:S02]  /*9b50*/  FFMA.FTZ R140, R208, c[0x0][0x2d0], -R174.reuse ;  /* 0x0000b400d08c7a23 */ /* 0x104fe400000108ae */
[C---:B------:R-:W-:Y:S02]  /*9b60*/  FMUL.FTZ R115, R164.reuse, R115 ;  /* 0x00000073a4737220 */ /* 0x040fe40000410000 */
[----:B------:R2:W-:Y:S01]  /*9b70*/  MUFU.EX2 R162, R140 ;  /* 0x0000008c00a27308 */ /* 0x0005e20000000800 */
[C---:B------:R-:W-:Y:S02]  /*9b80*/  FMUL.FTZ R116, R165.reuse, R116 ;  /* 0x00000074a5747220 */ /* 0x040fe40000410000 */
[----:B------:R-:W-:Y:S02]  /*9b90*/  FMUL.FTZ R117, R165, R117 ;  /* 0x00000075a5757220 */ /* 0x000fe40000410000 */
[----:B------:R-:W-:Y:S02]  /*9ba0*/  FMUL.FTZ R118, R164, R118 ;  /* 0x00000076a4767220 */ /* 0x000fe40000410000 */
[----:B---3--:R-:W-:Y:S02]  /*9bb0*/  FFMA.FTZ R132, R204, c[0x0][0x2d0], -R173 ;  /* 0x0000b400cc847a23 */ /* 0x008fe400000108ad */
[----:B------:R-:W-:Y:S01]  /*9bc0*/  FMUL.FTZ R119, R164, R119 ;  /* 0x00000077a4777220 */ /* 0x000fe20000410000 */
[-C--:B-1----:R-:W-:Y:S01]  /*9bd0*/  HMMA.16816.F32.BF16 R84, R192, R136.reuse, R84 ;  /* 0x00000088c054723c */ /* 0x082fe20000041854 */
[----:B------:R1:W3:Y:S02]  /*9be0*/  MUFU.EX2 R161, R132 ;  /* 0x0000008400a17308 */ /* 0x0002e40000000800 */
[C---:B------:R-:W-:Y:S02]  /*9bf0*/  FMUL.FTZ R120, R2.reuse, R120 ;  /* 0x0000007802787220 */ /* 0x040fe40000410000 */
[----:B------:R-:W-:Y:S02]  /*9c00*/  FMUL.FTZ R121, R2, R121 ;  /* 0x0000007902797220 */ /* 0x000fe40000410000 */
[C---:B------:R-:W-:Y:S01]  /*9c10*/  FMUL.FTZ R122, R0.reuse, R122 ;  /* 0x0000007a007a7220 */ /* 0x040fe20000410000 */
[C---:B------:R-:W-:Y:S04]  /*9c20*/  HMMA.16816.F32.BF16 R88, R176.reuse, R136, R88 ;  /* 0x00000088b058723c */ /* 0x040fe80000041858 */
[----:B------:R-:W-:Y:S02]  /*9c30*/  FMUL.FTZ R123, R0, R123 ;  /* 0x0000007b007b7220 */ /* 0x000fe40000410000 */
[--C-:B--2---:R-:W-:Y:S02]  /*9c40*/  FFMA.FTZ R140, R207, c[0x0][0x2d0], -R175.reuse ;  /* 0x0000b400cf8c7a23 */ /* 0x104fe400000108af */
[-C--:B------:R-:W-:Y:S02]  /*9c50*/  HMMA.16816.F32.BF16 R92, R176, R138.reuse, R92 ;  /* 0x0000008ab05c723c */ /* 0x080fe4000004185c */
[----:B------:R2:W-:Y:S02]  /*9c60*/  MUFU.EX2 R160, R140 ;  /* 0x0000008c00a07308 */ /* 0x0005e40000000800 */
[----:B------:R-:W-:Y:S02]  /*9c70*/  FFMA.FTZ R136, R209, c[0x0][0x2d0], -R174 ;  /* 0x0000b400d1887a23 */ /* 0x000fe400000108ae */
[C---:B------:R-:W-:Y:S02]  /*9c80*/  FMUL.FTZ R124, R2.reuse, R124 ;  /* 0x0000007c027c7220 */ /* 0x040fe40000410000 */
[C---:B------:R-:W-:Y:S01]  /*9c90*/  HMMA.16816.F32.BF16 R96, R192.reuse, R138, R96 ;  /* 0x0000008ac060723c */ /* 0x040fe20000041860 */
[----:B-1----:R-:W1:Y:S03]  /*9ca0*/  LDSM.16.MT88.4 R132, [R228+0x3880] ;  /* 0x00388000e484783b */ /* 0x002e660000004200 */
[----:B------:R5:W1:Y:S01]  /*9cb0*/  MUFU.EX2 R158, R136 ;  /* 0x00000088009e7308 */ /* 0x000a620000000800 */
[----:B------:R-:W-:Y:S02]  /*9cc0*/  FMUL.FTZ R125, R2, R125 ;  /* 0x0000007d027d7220 */ /* 0x000fe40000410000 */
[C---:B------:R-:W-:Y:S02]  /*9cd0*/  FMUL.FTZ R126, R0.reuse, R126 ;  /* 0x0000007e007e7220 */ /* 0x040fe40000410000 */
[----:B------:R-:W-:Y:S03]  /*9ce0*/  FMUL.FTZ R127, R0, R127 ;  /* 0x0000007f007f7220 */ /* 0x000fe60000410000 */
[C---:B------:R-:W-:Y:S02]  /*9cf0*/  FMUL.FTZ R128, R165.reuse, R128 ;  /* 0x00000080a5807220 */ /* 0x040fe40000410000 */
[----:B------:R-:W-:Y:S02]  /*9d00*/  FMUL.FTZ R129, R165, R129 ;  /* 0x00000081a5817220 */ /* 0x000fe40000410000 */
[C---:B------:R-:W-:Y:S02]  /*9d10*/  FMUL.FTZ R130, R164.reuse, R130 ;  /* 0x00000082a4827220 */ /* 0x040fe40000410000 */
[--C-:B--2---:R-:W-:Y:S02]  /*9d20*/  FFMA.FTZ R140, R211, c[0x0][0x2d0], -R175.reuse ;  /* 0x0000b400d38c7a23 */ /* 0x104fe400000108af */
[----:B------:R-:W-:Y:S02]  /*9d30*/  FMUL.FTZ R131, R164, R131 ;  /* 0x00000083a4837220 */ /* 0x000fe40000410000 */
[----:B------:R2:W-:Y:S01]  /*9d40*/  MUFU.EX2 R159, R140 ;  /* 0x0000008c009f7308 */ /* 0x0005e20000000800 */
[--C-:B-----5:R-:W-:Y:S09]  /*9d50*/  FFMA.FTZ R136, R206, c[0x0][0x2d0], -R175.reuse ;  /* 0x0000b400ce887a23 */ /* 0x120ff200000108af */
[----:B------:R5:W3:Y:S01]  /*9d60*/  MUFU.EX2 R154, R136 ;  /* 0x00000088009a7308 */ /* 0x000ae20000000800 */
[-C--:B-1----:R-:W-:Y:S01]  /*9d70*/  HMMA.16816.F32.BF16 R100, R192, R132.reuse, R100 ;  /* 0x00000084c064723c */ /* 0x082fe20000041864 */
[----:B--2---:R-:W-:Y:S07]  /*9d80*/  LDSM.16.MT88.4 R140, [R225+0x2880] ;  /* 0x00288000e18c783b */ /* 0x004fee0000004200 */
[C---:B------:R-:W-:Y:S07]  /*9d90*/  HMMA.16816.F32.BF16 R104, R176.reuse, R132, R104 ;  /* 0x00000084b068723c */ /* 0x040fee0000041868 */
[----:B------:R-:W-:Y:S01]  /*9da0*/  FFMA.FTZ R132, R212, c[0x0][0x2d0], -R175 ;  /* 0x0000b400d4847a23 */ /* 0x000fe200000108af */
[-C--:B------:R-:W-:Y:S01]  /*9db0*/  HMMA.16816.F32.BF16 R108, R176, R134.reuse, R108 ;  /* 0x00000086b06c723c */ /* 0x080fe2000004186c */
[----:B-----5:R-:W1:Y:S02]  /*9dc0*/  LDSM.16.MT88.4 R136, [R227+0x3880] ;  /* 0x00388000e388783b */ /* 0x020e640000004200 */
[----:B------:R2:W5:Y:S01]  /*9dd0*/  MUFU.EX2 R252, R132 ;  /* 0x0000008400fc7308 */ /* 0x0005620000000800 */
[----:B----4-:R-:W-:Y:S04]  /*9de0*/  F2FP.BF16.PACK_AB R133, R157, R189 ;  /* 0x000000bd9d85723e */ /* 0x010fe800000010ff */
[C---:B------:R-:W-:Y:S07]  /*9df0*/  HMMA.16816.F32.BF16 R112, R192.reuse, R134, R112 ;  /* 0x00000086c070723c */ /* 0x040fee0000041870 */
[----:B---3--:R-:W-:Y:S02]  /*9e00*/  F2FP.BF16.PACK_AB R134, R184, R161 ;  /* 0x000000a1b886723e */ /* 0x008fe400000010ff */
[----:B------:R-:W-:Y:S03]  /*9e10*/  F2FP.BF16.PACK_AB R135, R158, R162 ;  /* 0x000000a29e87723e */ /* 0x000fe600000010ff */
[--C-:B--2---:R-:W-:Y:S04]  /*9e20*/  FFMA.FTZ R132, R199, c[0x0][0x2d0], -R166.reuse ;  /* 0x0000b400c7847a23 */ /* 0x104fe800000108a6 */
[----:B------:R2:W-:Y:S01]  /*9e30*/  MUFU.EX2 R251, R132 ;  /* 0x0000008400fb7308 */ /* 0x0005e20000000800 */
[-C--:B-1----:R-:W-:Y:S08]  /*9e40*/  HMMA.16816.F32.BF16 R116, R192, R136.reuse, R116 ;  /* 0x00000088c074723c */ /* 0x082ff00000041874 */
[C---:B------:R-:W-:Y:S04]  /*9e50*/  HMMA.16816.F32.BF16 R120, R176.reuse, R136, R120 ;  /* 0x00000088b078723c */ /* 0x040fe80000041878 */
[--C-:B--2---:R-:W-:Y:S03]  /*9e60*/  FFMA.FTZ R132, R210, c[0x0][0x2d0], -R166.reuse ;  /* 0x0000b400d2847a23 */ /* 0x104fe600000108a6 */
[----:B------:R-:W-:Y:S01]  /*9e70*/  F2FP.BF16.PACK_AB R136, R160, R154 ;  /* 0x0000009aa088723e */ /* 0x000fe200000010ff */
[-C--:B------:R-:W-:Y:S01]  /*9e80*/  HMMA.16816.F32.BF16 R124, R176, R138.reuse, R124 ;  /* 0x0000008ab07c723c */ /* 0x080fe2000004187c */
[----:B------:R1:W2:Y:S07]  /*9e90*/  MUFU.EX2 R250, R132 ;  /* 0x0000008400fa7308 */ /* 0x0002ae0000000800 */
[----:B------:R-:W-:Y:S07]  /*9ea0*/  HMMA.16816.F32.BF16 R128, R192, R138, R128 ;  /* 0x0000008ac080723c */ /* 0x000fee0000041880 */
[----:B-----5:R-:W-:Y:S01]  /*9eb0*/  F2FP.BF16.PACK_AB R138, R252, R159 ;  /* 0x0000009ffc8a723e */ /* 0x020fe200000010ff */
[--C-:B-1----:R-:W-:Y:S01]  /*9ec0*/  FFMA.FTZ R132, R213, c[0x0][0x2d0], -R166.reuse ;  /* 0x0000b400d5847a23 */ /* 0x102fe200000108a6 */
[----:B--2---:R-:W-:Y:S03]  /*9ed0*/  F2FP.BF16.PACK_AB R137, R250, R251 ;  /* 0x000000fbfa89723e */ /* 0x004fe600000010ff */
[----:B------:R1:W-:Y:S02]  /*9ee0*/  MUFU.EX2 R249, R132 ;  /* 0x0000008400f97308 */ /* 0x0003e40000000800 */
[----:B-1----:R-:W-:Y:S08]  /*9ef0*/  FFMA.FTZ R132, R198, c[0x0][0x2d0], -R166 ;  /* 0x0000b400c6847a23 */ /* 0x002ff000000108a6 */
[----:B------:R1:W2:Y:S02]  /*9f00*/  MUFU.EX2 R201, R132 ;  /* 0x0000008400c97308 */ /* 0x0002a40000000800 */
[----:B-1----:R-:W-:Y:S02]  /*9f10*/  F2FP.BF16.PACK_AB R132, R155, R188 ;  /* 0x000000bc9b84723e */ /* 0x002fe400000010ff */
[----:B--2---:R-:W-:Y:S05]  /*9f20*/  F2FP.BF16.PACK_AB R139, R201, R249 ;  /* 0x000000f9c98b723e */ /* 0x004fea00000010ff */
[-C--:B------:R-:W-:Y:S08]  /*9f30*/  HMMA.16816.F32.BF16 R4, R132, R140.reuse, R4 ;  /* 0x0000008c8404723c */ /* 0x080ff00000041804 */
[C---:B------:R-:W-:Y:S08]  /*9f40*/  HMMA.16816.F32.BF16 R8, R136.reuse, R140, R8 ;  /* 0x0000008c8808723c */ /* 0x040ff00000041808 */
[-C--:B------:R-:W-:Y:S08]  /*9f50*/  HMMA.16816.F32.BF16 R12, R136, R142.reuse, R12 ;  /* 0x0000008e880c723c */ /* 0x080ff0000004180c */
[C---:B------:R-:W-:Y:S01]  /*9f60*/  HMMA.16816.F32.BF16 R16, R132.reuse, R142, R16 ;  /* 0x0000008e8410723c */ /* 0x040fe20000041810 */
[----:B------:R-:W1:Y:S07]  /*9f70*/  LDSM.16.MT88.4 R140, [R227+0x2880] ;  /* 0x00288000e38c783b */ /* 0x000e6e0000004200 */
[-C--:B------:R-:W-:Y:S08]  /*9f80*/  HMMA.16816.F32.BF16 R20, R132, R144.reuse, R20 ;  /* 0x000000908414723c */ /* 0x080ff00000041814 */
[C---:B------:R-:W-:Y:S07]  /*9f90*/  HMMA.16816.F32.BF16 R24, R136.reuse, R144, R24 ;  /* 0x000000908818723c */ /* 0x040fee0000041818 */
[--C-:B------:R-:W-:Y:S01]  /*9fa0*/  FFMA.FTZ R144, R217, c[0x0][0x2d0], -R173.reuse ;  /* 0x0000b400d9907a23 */ /* 0x100fe200000108ad */
[-C--:B------:R-:W-:Y:S03]  /*9fb0*/  HMMA.16816.F32.BF16 R28, R136, R146.reuse, R28 ;  /* 0x00000092881c723c */ /* 0x080fe6000004181c */
[----:B------:R2:W-:Y:S01]  /*9fc0*/  MUFU.EX2 R213, R144 ;  /* 0x0000009000d57308 */ /* 0x0005e20000000800 */
[----:B------:R-:W-:Y:S04]  /*9fd0*/  MOV R217, R184 ;  /* 0x000000b800d97202 */ /* 0x000fe80000000f00 */
[C---:B------:R-:W-:Y:S08]  /*9fe0*/  HMMA.16816.F32.BF16 R32, R132.reuse, R146, R32 ;  /* 0x000000928420723c */ /* 0x040ff00000041820 */
[-C--:B------:R-:W-:Y:S08]  /*9ff0*/  HMMA.16816.F32.BF16 R36, R132, R148.reuse, R36 ;  /* 0x000000948424723c */ /* 0x080ff00000041824 */
[C---:B------:R-:W-:Y:S04]  /*a000*/  HMMA.16816.F32.BF16 R40, R136.reuse, R148, R40 ;  /* 0x000000948828723c */ /* 0x040fe80000041828 */
[----:B--2---:R-:W-:Y:S01]  /*a010*/  FFMA.FTZ R144, R218, c[0x0][0x2d0], -R173 ;  /* 0x0000b400da907a23 */ /* 0x004fe200000108ad */
[----:B------:R-:W-:Y:S02]  /*a020*/  MOV R218, R183 ;  /* 0x000000b700da7202 */ /* 0x000fe40000000f00 */
[--C-:B------:R-:W-:Y:S01]  /*a030*/  FFMA.FTZ R148, R220, c[0x0][0x2d0], -R174.reuse ;  /* 0x0000b400dc947a23 */ /* 0x100fe200000108ae */
[-C--:B------:R-:W-:Y:S01]  /*a040*/  HMMA.16816.F32.BF16 R44, R136, R150.reuse, R44 ;  /* 0x00000096882c723c */ /* 0x080fe2000004182c */
[----:B------:R2:W-:Y:S03]  /*a050*/  MUFU.EX2 R212, R144 ;  /* 0x0000009000d47308 */ /* 0x0005e60000000800 */
[----:B------:R-:W-:Y:S04]  /*a060*/  MOV R220, R162 ;  /* 0x000000a200dc7202 */ /* 0x000fe80000000f00 */
[C---:B------:R-:W-:Y:S03]  /*a070*/  HMMA.16816.F32.BF16 R48, R132.reuse, R150, R48 ;  /* 0x000000968430723c */ /* 0x040fe60000041830 */
[----:B------:R3:W-:Y:S05]  /*a080*/  MUFU.EX2 R209, R148 ;  /* 0x0000009400d17308 */ /* 0x0007ea0000000800 */
[-C--:B-1----:R-:W-:Y:S08]  /*a090*/  HMMA.16816.F32.BF16 R52, R132, R140.reuse, R52 ;  /* 0x0000008c8434723c */ /* 0x082ff00000041834 */
[C---:B------:R-:W-:Y:S04]  /*a0a0*/  HMMA.16816.F32.BF16 R56, R136.reuse, R140, R56 ;  /* 0x0000008c8838723c */ /* 0x040fe80000041838 */
[----:B--2---:R-:W-:Y:S01]  /*a0b0*/  FFMA.FTZ R144, R219, c[0x0][0x2d0], -R174 ;  /* 0x0000b400db907a23 */ /* 0x004fe200000108ae */
[----:B------:R-:W-:Y:S02]  /*a0c0*/  MOV R219, R182 ;  /* 0x000000b600db7202 */ /* 0x000fe40000000f00 */
[----:B------:R-:W-:Y:S01]  /*a0d0*/  FFMA.FTZ R140, R244, c[0x0][0x2d0], -R175 ;  /* 0x0000b400f48c7a23 */ /* 0x000fe200000108af */
[-C--:B------:R-:W-:Y:S01]  /*a0e0*/  HMMA.16816.F32.BF16 R60, R136, R142.reuse, R60 ;  /* 0x0000008e883c723c */ /* 0x080fe2000004183c */
[----:B------:R1:W2:Y:S03]  /*a0f0*/  MUFU.EX2 R211, R144 ;  /* 0x0000009000d37308 */ /* 0x0002a60000000800 */
[--C-:B---3--:R-:W-:Y:S01]  /*a100*/  FFMA.FTZ R148, R221, c[0x0][0x2d0], -R173.reuse ;  /* 0x0000b400dd947a23 */ /* 0x108fe200000108ad */
[----:B------:R-:W-:Y:S01]  /*a110*/  MOV R221, R161 ;  /* 0x000000a100dd7202 */ /* 0x000fe20000000f00 */
[----:B------:R-:W-:Y:S01]  /*a120*/  FFMA.FTZ R173, R222, c[0x0][0x2d0], -R173 ;  /* 0x0000b400dead7a23 */ /* 0x000fe200000108ad */
[----:B------:R-:W-:Y:S01]  /*a130*/  MOV R222, R160 ;  /* 0x000000a000de7202 */ /* 0x000fe20000000f00 */
[C---:B------:R-:W-:Y:S01]  /*a140*/  HMMA.16816.F32.BF16 R64, R132.reuse, R142, R64 ;  /* 0x0000008e8440723c */ /* 0x040fe20000041840 */
[----:B------:R-:W-:Y:S02]  /*a150*/  LDSM.16.MT88.4 R160, [R228+0x3080] ;  /* 0x00308000e4a0783b */ /* 0x000fe40000004200 */
[----:B------:R3:W-:Y:S01]  /*a160*/  MUFU.EX2 R210, R148 ;  /* 0x0000009400d27308 */ /* 0x0007e20000000800 */
[----:B------:R-:W-:Y:S02]  /*a170*/  MOV R244, R155 ;  /* 0x0000009b00f47202 */ /* 0x000fe40000000f00 */
[----:B------:R-:W-:Y:S02]  /*a180*/  MOV R155, R153 ;  /* 0x00000099009b7202 */ /* 0x000fe40000000f00 */
[----:B------:R-:W-:Y:S01]  /*a190*/  MOV R153, R152 ;  /* 0x0000009800997202 */ /* 0x000fe20000000f00 */
[----:B------:R-:W-:Y:S03]  /*a1a0*/  FFMA.FTZ R152, R215, c[0x0][0x2d0], -R166 ;  /* 0x0000b400d7987a23 */ /* 0x000fe600000108a6 */
[----:B------:R-:W-:Y:S01]  /*a1b0*/  MOV R215, R188 ;  /* 0x000000bc00d77202 */ /* 0x000fe20000000f00 */
[----:B------:R4:W-:Y:S01]  /*a1c0*/  MUFU.EX2 R205, R140 ;  /* 0x0000008c00cd7308 */ /* 0x0009e20000000800 */
[----:B-1----:R-:W1:Y:S09]  /*a1d0*/  LDSM.16.MT88.4 R144, [R225+0x4080] ;  /* 0x00408000e190783b */ /* 0x002e720000004200 */
[----:B------:R2:W-:Y:S01]  /*a1e0*/  MUFU.EX2 R208, R173 ;  /* 0x000000ad00d07308 */ /* 0x0005e20000000800 */
[--C-:B---3--:R-:W-:Y:S01]  /*a1f0*/  FFMA.FTZ R148, R223, c[0x0][0x2d0], -R174.reuse ;  /* 0x0000b400df947a23 */ /* 0x108fe200000108ae */
[----:B------:R-:W-:Y:S01]  /*a200*/  MOV R223, R157 ;  /* 0x0000009d00df7202 */ /* 0x000fe20000000f00 */
[----:B------:R-:W-:Y:S01]  /*a210*/  FFMA.FTZ R174, R246, c[0x0][0x2d0], -R174 ;  /* 0x0000b400f6ae7a23 */ /* 0x000fe200000108ae */
[----:B------:R-:W-:Y:S02]  /*a220*/  MOV R157, R185 ;  /* 0x000000b9009d7202 */ /* 0x000fe40000000f00 */
[----:B------:R-:W-:Y:S04]  /*a230*/  MOV R246, R156 ;  /* 0x0000009c00f67202 */ /* 0x000fe80000000f00 */
[----:B------:R3:W-:Y:S01]  /*a240*/  MUFU.EX2 R207, R148 ;  /* 0x0000009400cf7308 */ /* 0x0007e20000000800 */
[----:B------:R-:W-:Y:S01]  /*a250*/  MOV R156, R186 ;  /* 0x000000ba009c7202 */ /* 0x000fe20000000f00 */
[--C-:B----4-:R-:W-:Y:S01]  /*a260*/  FFMA.FTZ R140, R245, c[0x0][0x2d0], -R175.reuse ;  /* 0x0000b400f58c7a23 */ /* 0x110fe200000108af */
[----:B------:R-:W-:Y:S02]  /*a270*/  MOV R245, R154 ;  /* 0x0000009a00f57202 */ /* 0x000fe40000000f00 */
[----:B------:R-:W-:Y:S05]  /*a280*/  MOV R154, R191 ;  /* 0x000000bf009a7202 */ /* 0x000fea0000000f00 */
[----:B------:R4:W5:Y:S01]  /*a290*/  MUFU.EX2 R203, R140 ;  /* 0x0000008c00cb7308 */ /* 0x0009620000000800 */
[----:B--2---:R-:W-:Y:S09]  /*a2a0*/  F2FP.BF16.PACK_AB R173, R209, R211 ;  /* 0x000000d3d1ad723e */ /* 0x004ff200000010ff */
[----:B------:R2:W2:Y:S01]  /*a2b0*/  MUFU.EX2 R206, R174 ;  /* 0x000000ae00ce7308 */ /* 0x0004a20000000800 */
[-C--:B-1----:R-:W-:Y:S01]  /*a2c0*/  HMMA.16816.F32.BF16 R68, R132, R144.reuse, R68 ;  /* 0x000000908444723c */ /* 0x082fe20000041844 */
[----:B---3--:R-:W1:Y:S08]  /*a2d0*/  LDSM.16.MT88.4 R148, [R226+0x4080] ;  /* 0x00408000e294783b */ /* 0x008e700000004200 */
[----:B------:R3:W-:Y:S01]  /*a2e0*/  MUFU.EX2 R200, R152 ;  /* 0x0000009800c87308 */ /* 0x0007e20000000800 */
[C---:B------:R-:W-:Y:S01]  /*a2f0*/  HMMA.16816.F32.BF16 R72, R136.reuse, R144, R72 ;  /* 0x000000908848723c */ /* 0x040fe20000041848 */
[----:B----4-:R-:W4:Y:S03]  /*a300*/  LDSM.16.MT88.4 R140, [R228+0x4080] ;  /* 0x00408000e48c783b */ /* 0x010f260000004200 */
[----:B-----5:R-:W-:Y:S03]  /*a310*/  F2FP.BF16.PACK_AB R192, R203, R205 ;  /* 0x000000cdcbc0723e */ /* 0x020fe600000010ff */
[--C-:B------:R-:W-:Y:S01]  /*a320*/  FFMA.FTZ R144, R248, c[0x0][0x2d0], -R175.reuse ;  /* 0x0000b400f8907a23 */ /* 0x100fe200000108af */
[-C--:B------:R-:W-:Y:S03]  /*a330*/  HMMA.16816.F32.BF16 R76, R136, R146.reuse, R76 ;  /* 0x00000092884c723c */ /* 0x080fe6000004184c */
[----:B------:R5:W-:Y:S01]  /*a340*/  MUFU.EX2 R204, R144 ;  /* 0x0000009000cc7308 */ /* 0x000be20000000800 */
[----:B------:R-:W-:Y:S01]  /*a350*/  MOV R248, R190 ;  /* 0x000000be00f87202 */ /* 0x000fe20000000f00 */
[----:B------:R-:W-:Y:S01]  /*a360*/  FFMA.FTZ R175, R247, c[0x0][0x2d0], -R175 ;  /* 0x0000b400f7af7a23 */ /* 0x000fe200000108af */
[----:B------:R-:W-:Y:S02]  /*a370*/  MOV R247, R189 ;  /* 0x000000bd00f77202 */ /* 0x000fe40000000f00 */
[C---:B------:R-:W-:Y:S01]  /*a380*/  HMMA.16816.F32.BF16 R80, R132.reuse, R146, R80 ;  /* 0x000000928450723c */ /* 0x040fe20000041850 */
[----:B------:R-:W-:Y:S03]  /*a390*/  LDSM.16.MT88.4 R188, [R225+0x3080] ;  /* 0x00308000e1bc783b */ /* 0x000fe60000004200 */
[----:B--2---:R-:W-:Y:S01]  /*a3a0*/  F2FP.BF16.PACK_AB R174, R208, R210 ;  /* 0x000000d2d0ae723e */ /* 0x004fe200000010ff */
[----:B------:R2:W2:Y:S01]  /*a3b0*/  MUFU.EX2 R202, R175 ;  /* 0x000000af00ca7308 */ /* 0x0004a20000000800 */
[----:B---3--:R-:W-:Y:S02]  /*a3c0*/  MOV R152, R170 ;  /* 0x000000aa00987202 */ /* 0x008fe40000000f00 */
[-C--:B-1----:R-:W-:Y:S01]  /*a3d0*/  HMMA.16816.F32.BF16 R84, R132, R148.reuse, R84 ;  /* 0x000000948454723c */ /* 0x082fe20000041854 */
[----:B-----5:R-:W1:Y:S07]  /*a3e0*/  LDSM.16.MT88.4 R144, [R227+0x4080] ;  /* 0x00408000e390783b */ /* 0x020e6e0000004200 */
[C---:B------:R-:W-:Y:S04]  /*a3f0*/  HMMA.16816.F32.BF16 R88, R136.reuse, R148, R88 ;  /* 0x000000948858723c */ /* 0x040fe80000041858 */
[----:B--2---:R-:W-:Y:S02]  /*a400*/  F2FP.BF16.PACK_AB R175, R206, R207 ;  /* 0x000000cfceaf723e */ /* 0x004fe400000010ff */
[----:B------:R-:W-:Y:S01]  /*a410*/  F2FP.BF16.PACK_AB R194, R202, R204 ;  /* 0x000000cccac2723e */ /* 0x000fe200000010ff */
[--C-:B------:R-:W-:Y:S01]  /*a420*/  FFMA.FTZ R148, R214, c[0x0][0x2d0], -R166.reuse ;  /* 0x0000b400d6947a23 */ /* 0x100fe200000108a6 */
[-C--:B------:R-:W-:Y:S04]  /*a430*/  HMMA.16816.F32.BF16 R92, R136, R150.reuse, R92 ;  /* 0x00000096885c723c */ /* 0x080fe8000004185c */
[----:B------:R-:W-:Y:S02]  /*a440*/  MOV R214, R171 ;  /* 0x000000ab00d67202 */ /* 0x000fe40000000f00 */
[----:B------:R2:W3:Y:S02]  /*a450*/  MUFU.EX2 R171, R148 ;  /* 0x0000009400ab7308 */ /* 0x0004e40000000800 */
[C---:B------:R-:W-:Y:S08]  /*a460*/  HMMA.16816.F32.BF16 R96, R132.reuse, R150, R96 ;  /* 0x000000968460723c */ /* 0x040ff00000041860 */
[-C--:B----4-:R-:W-:Y:S08]  /*a470*/  HMMA.16816.F32.BF16 R100, R132, R140.reuse, R100 ;  /* 0x0000008c8464723c */ /* 0x090ff00000041864 */
[C---:B------:R-:W-:Y:S04]  /*a480*/  HMMA.16816.F32.BF16 R104, R136.reuse, R140, R104 ;  /* 0x0000008c8868723c */ /* 0x040fe80000041868 */
[--C-:B--2---:R-:W-:Y:S01]  /*a490*/  FFMA.FTZ R148, R216, c[0x0][0x2d0], -R166.reuse ;  /* 0x0000b400d8947a23 */ /* 0x104fe200000108a6 */
[----:B---3--:R-:W-:Y:S03]  /*a4a0*/  F2FP.BF16.PACK_AB R193, R171, R200 ;  /* 0x000000c8abc1723e */ /* 0x008fe600000010ff */
[-C--:B------:R-:W-:Y:S01]  /*a4b0*/  HMMA.16816.F32.BF16 R108, R136, R142.reuse, R108 ;  /* 0x0000008e886c723c */ /* 0x080fe2000004186c */
[----:B------:R2:W-:Y:S03]  /*a4c0*/  MUFU.EX2 R170, R148 ;  /* 0x0000009400aa7308 */ /* 0x0005e60000000800 */
[----:B------:R-:W-:Y:S01]  /*a4d0*/  MOV R140, R181 ;  /* 0x000000b5008c7202 */ /* 0x000fe20000000f00 */
[----:B------:R-:W-:Y:S01]  /*a4e0*/  FFMA.FTZ R166, R172, c[0x0][0x2d0], -R166 ;  /* 0x0000b400aca67a23 */ /* 0x000fe200000108a6 */
[----:B------:R-:W-:Y:S02]  /*a4f0*/  F2FP.BF16.PACK_AB R172, R212, R213 ;  /* 0x000000d5d4ac723e */ /* 0x000fe400000010ff */
[C---:B------:R-:W-:Y:S03]  /*a500*/  HMMA.16816.F32.BF16 R112, R132.reuse, R142, R112 ;  /* 0x0000008e8470723c */ /* 0x040fe60000041870 */
[----:B------:R-:W3:Y:S01]  /*a510*/  MUFU.EX2 R166, R166 ;  /* 0x000000a600a67308 */ /* 0x000ee20000000800 */
[----:B------:R-:W-:Y:S03]  /*a520*/  MOV R141, R180 ;  /* 0x000000b4008d7202 */ /* 0x000fe60000000f00 */
[----:B------:R-:W-:Y:S01]  /*a530*/  MOV R142, R197 ;  /* 0x000000c5008e7202 */ /* 0x000fe20000000f00 */
[-C--:B-1----:R-:W-:Y:S04]  /*a540*/  HMMA.16816.F32.BF16 R116, R132, R144.reuse, R116 ;  /* 0x000000908474723c */ /* 0x082fe80000041874 */
[----:B------:R-:W-:Y:S02]  /*a550*/  MOV R143, R196 ;  /* 0x000000c4008f7202 */ /* 0x000fe40000000f00 */
[----:B------:R-:W-:Y:S01]  /*a560*/  LDSM.16.MT88.4 R196, [R227+0x3080] ;  /* 0x00308000e3c4783b */ /* 0x000fe20000004200 */
[----:B------:R-:W-:Y:S01]  /*a570*/  MOV R216, R155 ;  /* 0x0000009b00d87202 */ /* 0x000fe20000000f00 */
[C---:B------:R-:W-:Y:S04]  /*a580*/  HMMA.16816.F32.BF16 R120, R136.reuse, R144, R120 ;  /* 0x000000908878723c */ /* 0x040fe80000041878 */
[----:B------:R-:W-:Y:S02]  /*a590*/  MOV R155, R187 ;  /* 0x000000bb009b7202 */ /* 0x000fe40000000f00 */
[----:B--2---:R-:W1:Y:S02]  /*a5a0*/  LDSM.16.MT88.4 R148, [R226+0x3080] ;  /* 0x00308000e294783b */ /* 0x004e640000004200 */
[-C--:B------:R-:W-:Y:S04]  /*a5b0*/  HMMA.16816.F32.BF16 R124, R136, R146.reuse, R124 ;  /* 0x00000092887c723c */ /* 0x080fe8000004187c */
[----:B---3--:R-:W-:Y:S04]  /*a5c0*/  F2FP.BF16.PACK_AB R195, R166, R170 ;  /* 0x000000aaa6c3723e */ /* 0x008fe800000010ff */
[----:B------:R-:W-:Y:S08]  /*a5d0*/  HMMA.16816.F32.BF16 R128, R132, R146, R128 ;  /* 0x000000928480723c */ /* 0x000ff00000041880 */
[-C--:B------:R-:W-:Y:S01]  /*a5e0*/  HMMA.16816.F32.BF16 R176, R172, R188.reuse, R4 ;  /* 0x000000bcacb0723c */ /* 0x080fe20000041804 */
[----:B------:R-:W2:Y:S07]  /*a5f0*/  LDSM.16.MT88.4 R4, [R225+0x4880] ;  /* 0x00488000e104783b */ /* 0x000eae0000004200 */
[C---:B------:R-:W-:Y:S01]  /*a600*/  HMMA.16816.F32.BF16 R180, R192.reuse, R188, R8 ;  /* 0x000000bcc0b4723c */ /* 0x040fe20000041808 */
[----:B------:R-:W3:Y:S07]  /*a610*/  LDSM.16.MT88.4 R8, [R226+0x4880] ;  /* 0x00488000e208783b */ /* 0x000eee0000004200 */
[-C--:B------:R-:W-:Y:S01]  /*a620*/  HMMA.16816.F32.BF16 R184, R192, R190.reuse, R12 ;  /* 0x000000bec0b8723c */ /* 0x080fe2000004180c */
[----:B------:R-:W4:Y:S07]  /*a630*/  LDSM.16.MT88.4 R12, [R228+0x4880] ;  /* 0x00488000e40c783b */ /* 0x000f2e0000004200 */
[C---:B------:R-:W-:Y:S01]  /*a640*/  HMMA.16816.F32.BF16 R188, R172.reuse, R190, R16 ;  /* 0x000000beacbc723c */ /* 0x040fe20000041810 */
[----:B------:R-:W2:Y:S07]  /*a650*/  LDSM.16.MT88.4 R16, [R227+0x4880] ;  /* 0x00488000e310783b */ /* 0x000eae0000004200 */
[-C--:B-1----:R-:W-:Y:S01]  /*a660*/  HMMA.16816.F32.BF16 R132, R172, R148.reuse, R20 ;  /* 0x00000094ac84723c */ /* 0x082fe20000041814 */
[----:B------:R-:W5:Y:S06]  /*a670*/  LDL.LU R20, [R1+0x20] ;  /* 0x0000200001147983 */ /* 0x000f6c0000300800 */
[----:B------:R-:W-:Y:S01]  /*a680*/  MOV R23, R142 ;  /* 0x0000008e00177202 */ /* 0x000fe20000000f00 */
[C---:B------:R-:W-:Y:S04]  /*a690*/  HMMA.16816.F32.BF16 R136, R192.reuse, R148, R24 ;  /* 0x00000094c088723c */ /* 0x040fe80000041818 */
[----:B------:R-:W-:Y:S02]  /*a6a0*/  MOV R22, R143 ;  /* 0x0000008f00167202 */ /* 0x000fe40000000f00 */
[----:B------:R-:W-:Y:S02]  /*a6b0*/  MOV R21, R140 ;  /* 0x0000008c00157202 */ /* 0x000fe40000000f00 */
        /* <DEDUP_REMOVED lines=37> */
[-C--:B------:R-:W-:Y:S08]  /*a910*/  HMMA.16816.F32.BF16 R116, R172, R16.reuse, R116 ;  /* 0x00000010ac74723c */ /* 0x080ff00000041874 */
[C---:B------:R-:W-:Y:S08]  /*a920*/  HMMA.16816.F32.BF16 R120, R192.reuse, R16, R120 ;  /* 0x00000010c078723c */ /* 0x040ff00000041878 */
[-C--:B------:R-:W-:Y:S08]  /*a930*/  HMMA.16816.F32.BF16 R124, R192, R18.reuse, R124 ;  /* 0x00000012c07c723c */ /* 0x080ff0000004187c */
[----:B------:R-:W-:Y:S04]  /*a940*/  HMMA.16816.F32.BF16 R128, R172, R18, R128 ;  /* 0x00000012ac80723c */ /* 0x000fe80000041880 */
[----:B-----5:R-:W-:Y:S04]  /*a950*/  FFMA.FTZ R4, R2, R28, R29 ;  /* 0x0000001c02047223 */ /* 0x020fe8000001001d */
        /* <DEDUP_REMOVED lines=56> */
.L_x_2835:
[----:B------:R-:W3:Y:S01]  /*ace0*/  S2UR UR7, SR_CTAID.X ;  /* 0x00000000000779c3 */ /* 0x000ee20000002500 */
[----:B------:R-:W-:Y:S01]  /*acf0*/  ULDC.64 UR4, c[0x0][0x2c8] ;  /* 0x0000b20000047ab9 */ /* 0x000fe20000000a00 */
[----:B------:R-:W-:Y:S01]  /*ad00*/  PLOP3.LUT P0, PT, PT, PT, UP2, 0x40, 0x0 ;  /* 0x000000000000781c */ /* 0x000fe20003f0e828 */
[----:B---3--:R-:W-:-:S04]  /*ad10*/  ULEA UR7, UR7, 0x7f, 0x7 ;  /* 0x0000007f07077891 */ /* 0x008fc8000f8e383f */
        /* <DEDUP_REMOVED lines=21> */
.L_x_2854:
[----:B------:R-:W-:Y:S02]  /*ae70*/  ULDC UR4, c[0x0][0x32c] ;  /* 0x0000cb0000047ab9 */ /* 0x000fe40000000800 */
[----:B------:R-:W-:-:S03]  /*ae80*/  UISETP.NE.AND UP0, UPT, UR4, 0x1, UPT ;  /* 0x000000010400788c */ /* 0x000fc6000bf05270 */
[----:B------:R-:W-:Y:S02]  /*ae90*/  ULDC.64 UR4, c[0x0][0x330] ;  /* 0x0000cc0000047ab9 */ /* 0x000fe40000000a00 */
[----:B------:R-:W-:-:S07]  /*aea0*/  UIMAD.WIDE.U32 UR18, UR16, UR4, URZ ;  /* 0x00000004101272a5 */ /* 0x000fce000f8e003f */
[----:B------:R-:W-:Y:S02]  /*aeb0*/  @UP0 UMOV UR17, UR19 ;  /* 0x0000001300110c82 */ /* 0x000fe40008000000 */
[----:B------:R-:W-:Y:S02]  /*aec0*/  @UP0 USHF.R.U32.HI UR16, URZ, UR5, UR17 ;  /* 0x000000053f100299 */ /* 0x000fe40008011611 */
.L_x_2855:
[----:B------:R-:W-:Y:S02]  /*aed0*/  ULDC UR4, c[0x0][0x32c] ;  /* 0x0000cb0000047ab9 */ /* 0x000fe40000000800 */
[----:B------:R-:W-:-:S04]  /*aee0*/  UIMAD UR4, UR16, UR4, URZ ;  /* 0x00000004100472a4 */ /* 0x000fc8000f8e023f */
[----:B------:R-:W-:-:S04]  /*aef0*/  UISETP.LT.AND UP0, UPT, UR7, UR4, UPT ;  /* 0x000000040700728c */ /* 0x000fc8000bf01270 */
[----:B------:R-:W-:-:S04]  /*af00*/  USEL UR7, UR7, UR4, !UP0 ;  /* 0x0000000407077287 */ /* 0x000fc8000c000000 */
.L_x_2853:
        /* <DEDUP_REMOVED lines=8> */
[----:B-1----:R-:W-:Y:S01]  /*af90*/  MOV R2, R168 ;  /* 0x000000a800027202 */ /* 0x002fe20000000f00 */
[----:B------:R-:W-:Y:S01]  /*afa0*/  IMAD.MOV.U32 R170, RZ, RZ, R3 ;  /* 0x000000ffffaa7224 */ /* 0x000fe200078e0003 */
[----:B--2---:R-:W-:Y:S01]  /*afb0*/  MOV R0, R169 ;  /* 0x000000a900007202 */ /* 0x004fe20000000f00 */
[----:B------:R-:W-:Y:S01]  /*afc0*/  IMAD.MOV.U32 R244, RZ, RZ, R242 ;  /* 0x000000fffff47224 */ /* 0x000fe200078e00f2 */
[----:B------:R-:W-:Y:S01]  /*afd0*/  MOV R164, R167 ;  /* 0x000000a700a47202 */ /* 0x000fe20000000f00 */
[----:B------:R-:W-:Y:S01]  /*afe0*/  IMAD.MOV.U32 R248, RZ, RZ, c[0x0][0x1e4] ;  /* 0x00007900fff87624 */ /* 0x000fe200078e00ff */
[----:B------:R-:W-:Y:S02]  /*aff0*/  MOV R247, c[0x0][0x1e0] ;  /* 0x0000780000f77a02 */ /* 0x000fe40000000f00 */
.L_x_2857:
[----:B------:R-:W2:Y:S01]  /*b000*/  LDL.64 R24, [R1+0x38] ;  /* 0x0000380001187983 */ /* 0x000ea20000100a00 */
[----:B------:R-:W-:Y:S05]  /*b010*/  DEPBAR.LE SB0, 0x0 ;  /* 0x000080000000791a */ /* 0x000fea0000000000 */
[----:B------:R-:W-:Y:S01]  /*b020*/  BAR.SYNC.DEFER_BLOCKING 0x0 ;  /* 0x0000000000007b1d */ /* 0x000fe20000010000 */
[C---:B------:R-:W-:Y:S02]  /*b030*/  ISETP.LT.AND P6, PT, R244.reuse, UR8, PT ;  /* 0x00000008f4007c0c */ /* 0x040fe4000bfc1270 */
[C---:B------:R-:W-:Y:S11]  /*b040*/  IADD3 R242, R244.reuse, -0x1, RZ ;  /* 0xfffffffff4f27810 */ /* 0x040ff60007ffe0ff */
[----:B------:R-:W-:Y:S01]  /*b050*/  @!P6 SHF.R.S32.HI R3, RZ, 0x1f, R244 ;  /* 0x0000001fff03e819 */ /* 0x000fe200000114f4 */
[C---:B------:R-:W-:Y:S04]  /*b060*/  @!P6 IMAD.WIDE.U32 R20, R244.reuse, c[0x0][0x208], RZ ;  /* 0x00008200f414ea25 */ /* 0x040fe800078e00ff */
        /* <DEDUP_REMOVED lines=8> */
[----:B------:R-:W2:Y:S08]  /*b0f0*/  LDSM.16.M88.4 R32, [R224+0x5880] ;  /* 0x00588000e020783b */ /* 0x000eb00000000200 */
[----:B------:R-:W3:Y:S06]  /*b100*/  LDL.64 R250, [R1+0x40] ;  /* 0x0000400001fa7983 */ /* 0x000eec0000100a00 */
        /* <DEDUP_REMOVED lines=10> */
[----:B--2---:R-:W-:Y:S04]  /*b1b0*/  @!P6 MOV R29, R25 ;  /* 0x00000019001de202 */ /* 0x004fe80000000f00 */
[----:B---3--:R-:W-:Y:S05]  /*b1c0*/  @!P6 MOV R28, R22 ;  /* 0x00000016001ce202 */ /* 0x008fea0000000f00 */
[----:B------:R-:W-:Y:S02]  /*b1d0*/  @!P6 IMAD.WIDE.U32 R28, R20, 0x30, R28 ;  /* 0x00000030141ce825 */ /* 0x000fe400078e001c */
[-C--:B------:R-:W-:Y:S03]  /*b1e0*/  HMMA.16816.F32.BF16 R20, R48, R32.reuse, RZ ;  /* 0x000000203014723c */ /* 0x080fe600000418ff */
[----:B------:R-:W-:Y:S02]  /*b1f0*/  @!P6 IADD3 R29, R29, R3, RZ ;  /* 0x000000031d1de210 */ /* 0x000fe40007ffe0ff */
[C---:B------:R-:W-:Y:S03]  /*b200*/  @!P6 SHF.L.U32 R3, R28.reuse, 0x1, RZ ;  /* 0x000000011c03e819 */ /* 0x040fe600000006ff */
[C---:B------:R-:W-:Y:S04]  /*b210*/  HMMA.16816.F32.BF16 R24, R44.reuse, R32, RZ ;  /* 0x000000202c18723c */ /* 0x040fe800000418ff */
[C---:B------:R-:W-:Y:S02]  /*b220*/  @!P6 IADD3 R36, P0, R3.reuse, c[0x0][0x1f8], RZ ;  /* 0x00007e000324ea10 */ /* 0x040fe40007f1e0ff */
[----:B------:R-:W-:Y:S02]  /*b230*/  @!P6 IADD3 R3, P5, R3, 0x80, RZ ;  /* 0x000000800303e810 */ /* 0x000fe40007fbe0ff */
[----:B------:R-:W-:Y:S02]  /*b240*/  @!P6 SHF.L.U64.HI R32, R28, 0x1, R29 ;  /* 0x000000011c20e819 */ /* 0x000fe4000001021d */
[-C--:B------:R-:W-:Y:S02]  /*b250*/  HMMA.16816.F32.BF16 R28, R44, R34.reuse, RZ ;  /* 0x000000222c1c723c */ /* 0x080fe400000418ff */
[----:B------:R-:W-:Y:S02]  /*b260*/  @!P6 IADD3.X R37, R32, c[0x0][0x1fc], RZ, P0, !PT ;  /* 0x00007f002025ea10 */ /* 0x000fe400007fe4ff */
[----:B------:R-:W-:Y:S02]  /*b270*/  @!P6 IADD3 R38, P2, R3, c[0x0][0x1f8], RZ ;  /* 0x00007e000326ea10 */ /* 0x000fe40007f5e0ff */
[----:B------:R-:W-:Y:S01]  /*b280*/  @!P6 IADD3 R40, P1, R36, UR10, RZ ;  /* 0x0000000a2428ec10 */ /* 0x000fe2000ff3e0ff */
[----:B------:R-:W-:Y:S01]  /*b290*/  @!PT LDS RZ, [RZ] ;  /* 0x00000000fffff984 */ /* 0x000fe20000000800 */
[----:B------:R-:W-:Y:S01]  /*b2a0*/  @!PT LDS RZ, [RZ] ;  /* 0x00000000fffff984 */ /* 0x000fe20000000800 */
[----:B------:R-:W-:Y:S01]  /*b2b0*/  @!PT LDS RZ, [RZ] ;  /* 0x00000000fffff984 */ /* 0x000fe20000000800 */
[----:B------:R2:W-:Y:S01]  /*b2c0*/  @!P6 LDGSTS.E.BYPASS.LTC128B.128 [R243+0x2080], [R36.64], !P4 ;  /* 0x0208000024f3efae */ /* 0x0005e2000e101d4e */
[----:B------:R-:W-:Y:S02]  /*b2d0*/  @!P6 IADD3.X R39, RZ, c[0x0][0x1fc], R32, P2, P5 ;  /* 0x00007f00ff27ea10 */ /* 0x000fe400017ea420 */
[C---:B------:R-:W-:Y:S02]  /*b2e0*/  HMMA.16816.F32.BF16 R32, R48.reuse, R34, RZ ;  /* 0x000000223020723c */ /* 0x040fe400000418ff */
[----:B------:R-:W-:Y:S02]  /*b2f0*/  @!P6 IADD3.X R41, R37, UR11, RZ, P1, !PT ;  /* 0x0000000b2529ec10 */ /* 0x000fe40008ffe4ff */
[----:B------:R-:W-:Y:S01]  /*b300*/  @!P6 IADD3 R42, P0, R40, UR10, RZ ;  /* 0x0000000a282aec10 */ /* 0x000fe2000ff1e0ff */
[----:B------:R2:W-:Y:S01]  /*b310*/  @!P6 LDGSTS.E.BYPASS.LTC128B.128 [R243+0x3880], [R38.64], !P3 ;  /* 0x0388000026f3efae */ /* 0x0005e2000d901d4e */
[----:B------:R-:W-:Y:S02]  /*b320*/  ISETP.GT.AND P5, PT, R244, UR8, PT ;  /* 0x00000008f4007c0c */ /* 0x000fe4000bfa4270 */
[----:B------:R-:W-:Y:S05]  /*b330*/  @!P6 IADD3.X R43, R41, UR11, RZ, P0, !PT ;  /* 0x0000000b292bec10 */ /* 0x000fea00087fe4ff */
[----:B------:R3:W-:Y:S08]  /*b340*/  @!P6 LDGSTS.E.BYPASS.LTC128B.128 [R243+0x2880], [R40.64], !P4 ;  /* 0x0288000028f3efae */ /* 0x0007f0000e101d4e */
[----:B------:R3:W-:Y:S08]  /*b350*/  @!P6 LDGSTS.E.BYPASS.LTC128B.128 [R243+0x4080], [R40.64+0x80], !P3 ;  /* 0x0408008028f3efae */ /* 0x0007f0000d901d4e */
[----:B------:R3:W-:Y:S01]  /*b360*/  @!P6 LDGSTS.E.BYPASS.LTC128B.128 [R243+0x3080], [R42.64], !P4 ;  /* 0x030800002af3efae */ /* 0x0007e2000e101d4e */
[-C--:B--2---:R-:W-:Y:S07]  /*b370*/  HMMA.16816.F32.BF16 R36, R48, R172.reuse, RZ ;  /* 0x000000ac3024723c */ /* 0x084fee00000418ff */
[----:B------:R3:W-:Y:S08]  /*b380*/  @!P6 LDGSTS.E.BYPASS.LTC128B.128 [R243+0x4880], [R42.64+0x80], !P3 ;  /* 0x048800802af3efae */ /* 0x0007f0000d901d4e */
[----:B------:R-:W-:Y:S08]  /*b390*/  LDSM.16.M88.4 R212, [R232+0x8080] ;  /* 0x00808000e8d4783b */ /* 0x000ff00000000200 */
[----:B------:R-:W0:Y:S08]  /*b3a0*/  LDGDEPBAR ;  /* 0x00000000000079af */ /* 0x000e300000000000 */
[----:B------:R-:W2:Y:S01]  /*b3b0*/  LDSM.16.M88.4 R216, [R230+0x5080] ;  /* 0x00508000e6d8783b */ /* 0x000ea20000000200 */
[C---:B---3--:R-:W-:Y:S07]  /*b3c0*/  HMMA.16816.F32.BF16 R40, R44.reuse, R172, RZ ;  /* 0x000000ac2c28723c */ /* 0x048fee00000418ff */
[----:B------:R-:W3:Y:S01]  /*b3d0*/  LDSM.16.M88.4 R220, [R232+0xa080] ;  /* 0x00a08000e8dc783b */ /* 0x000ee20000000200 */
[-C--:B------:R-:W-:Y:S08]  /*b3e0*/  HMMA.16816.F32.BF16 R44, R44, R174.reuse, RZ ;  /* 0x000000ae2c2c723c */ /* 0x080ff000000418ff */
[----:B------:R-:W-:Y:S01]  /*b3f0*/  HMMA.16816.F32.BF16 R48, R48, R174, RZ ;  /* 0x000000ae3030723c */ /* 0x000fe200000418ff */
[----:B------:R-:W2:Y:S07]  /*b400*/  LDSM.16.M88.4 R172, [R230+0x5880] ;  /* 0x00588000e6ac783b */ /* 0x000eae0000000200 */
[-C--:B-1----:R-:W-:Y:S08]  /*b410*/  HMMA.16816.F32.BF16 R4, R192, R196.reuse, R4 ;  /* 0x000000c4c004723c */ /* 0x082ff00000041804 */
        /* <DEDUP_REMOVED lines=37> */
[----:B------:R-:W4:Y:S07]  /*b670*/  LDSM.16.M88.4 R200, [R224+0x7080] ;  /* 0x00708000e0c8783b */ /* 0x000f2e0000000200 */
[-C--:B--2---:R-:W-:Y:S08]  /*b680*/  HMMA.16816.F32.BF16 R20, R192, R208.reuse, R20 ;  /* 0x000000d0c014723c */ /* 0x084ff00000041814 */
[C---:B------:R-:W-:Y:S08]  /*b690*/  HMMA.16816.F32.BF16 R24, R204.reuse, R208, R24 ;  /* 0x000000d0cc18723c */ /* 0x040ff00000041818 */
[-C--:B------:R-:W-:Y:S08]  /*b6a0*/  HMMA.16816.F32.BF16 R28, R204, R210.reuse, R28 ;  /* 0x000000d2cc1c723c */ /* 0x080ff0000004181c */
[C---:B------:R-:W-:Y:S01]  /*b6b0*/  HMMA.16816.F32.BF16 R32, R192.reuse, R210, R32 ;  /* 0x000000d2c020723c */ /* 0x040fe20000041820 */
[----:B------:R-:W-:Y:S07]  /*b6c0*/  LDSM.16.M88.4 R208, [R237] ;  /* 0x00000000edd0783b */ /* 0x000fee0000000200 */
[-C--:B---3--:R-:W-:Y:S08]  /*b6d0*/  HMMA.16816.F32.BF16 R36, R192, R172.reuse, R36 ;  /* 0x000000acc024723c */ /* 0x088ff00000041824 */
[C---:B------:R-:W-:Y:S08]  /*b6e0*/  HMMA.16816.F32.BF16 R40, R204.reuse, R172, R40 ;  /* 0x000000accc28723c */ /* 0x040ff00000041828 */
[-C--:B------:R-:W-:Y:S01]  /*b6f0*/  HMMA.16816.F32.BF16 R44, R204, R174.reuse, R44 ;  /* 0x000000aecc2c723c */ /* 0x080fe2000004182c */
[----:B------:R-:W-:Y:S07]  /*b700*/  LDSM.16.M88.4 R204, [R233+0xe080] ;  /* 0x00e08000e9cc783b */ /* 0x000fee0000000200 */
[----:B------:R-:W-:Y:S01]  /*b710*/  HMMA.16816.F32.BF16 R48, R192, R174, R48 ;  /* 0x000000aec030723c */ /* 0x000fe20000041830 */
[----:B------:R-:W-:Y:S07]  /*b720*/  LDSM.16.M88.4 R172, [R233+0xc080] ;  /* 0x00c08000e9ac783b */ /* 0x000fee0000000200 */
[-C--:B-1----:R-:W-:Y:S01]  /*b730*/  HMMA.16816.F32.BF16 R4, R196, R212.reuse, R4 ;  /* 0x000000d4c404723c */ /* 0x082fe20000041804 */
[----:B------:R-:W1:Y:S07]  /*b740*/  LDSM.16.M88.4 R192, [R239] ;  /* 0x00000000efc0783b */ /* 0x000e6e0000000200 */
[C---:B------:R-:W-:Y:S08]  /*b750*/  HMMA.16816.F32.BF16 R8, R216.reuse, R212, R8 ;  /* 0x000000d4d808723c */ /* 0x040ff00000041808 */
[-C--:B------:R-:W-:Y:S08]  /*b760*/  HMMA.16816.F32.BF16 R12, R216, R214.reuse, R12 ;  /* 0x000000d6d80c723c */ /* 0x080ff0000004180c */
[C---:B------:R-:W-:Y:S01]  /*b770*/  HMMA.16816.F32.BF16 R16, R196.reuse, R214, R16 ;  /* 0x000000d6c410723c */ /* 0x040fe20000041810 */
[----:B------:R-:W-:Y:S07]  /*b780*/  LDSM.16.M88.4 R212, [R232+0xc080] ;  /* 0x00c08000e8d4783b */ /* 0x000fee0000000200 */
[-C--:B----4-:R-:W-:Y:S08]  /*b790*/  HMMA.16816.F32.BF16 R20, R196, R200.reuse, R20 ;  /* 0x000000c8c414723c */ /* 0x090ff00000041814 */
[C---:B------:R-:W-:Y:S08]  /*b7a0*/  HMMA.16816.F32.BF16 R24, R216.reuse, R200, R24 ;  /* 0x000000c8d818723c */ /* 0x040ff00000041818 */
[-C--:B------:R-:W-:Y:S08]  /*b7b0*/  HMMA.16816.F32.BF16 R28, R216, R202.reuse, R28 ;  /* 0x000000cad81c723c */ /* 0x080ff0000004181c */
[C---:B------:R-:W-:Y:S01]  /*b7c0*/  HMMA.16816.F32.BF16 R32, R196.reuse, R202, R32 ;  /* 0x000000cac420723c */ /* 0x040fe20000041820 */
[----:B------:R-:W2:Y:S07]  /*b7d0*/  LDSM.16.M88.4 R200, [R238] ;  /* 0x00000000eec8783b */ /* 0x000eae0000000200 */
[-C--:B------:R-:W-:Y:S08]  /*b7e0*/  HMMA.16816.F32.BF16 R36, R196, R220.reuse, R36 ;  /* 0x000000dcc424723c */ /* 0x080ff00000041824 */
[C---:B------:R-:W-:Y:S08]  /*b7f0*/  HMMA.16816.F32.BF16 R40, R216.reuse, R220, R40 ;  /* 0x000000dcd828723c */ /* 0x040ff00000041828 */
[-C--:B------:R-:W-:Y:S01]  /*b800*/  HMMA.16816.F32.BF16 R44, R216, R222.reuse, R44 ;  /* 0x000000ded82c723c */ /* 0x080fe2000004182c */
[----:B------:R-:W3:Y:S07]  /*b810*/  LDSM.16.M88.4 R216, [R230+0x6880] ;  /* 0x00688000e6d8783b */ /* 0x000eee0000000200 */
[----:B------:R-:W-:Y:S01]  /*b820*/  HMMA.16816.F32.BF16 R48, R196, R222, R48 ;  /* 0x000000dec430723c */ /* 0x000fe20000041830 */
[----:B------:R-:W4:Y:S07]  /*b830*/  LDSM.16.M88.4 R196, [R232+0xe080] ;  /* 0x00e08000e8c4783b */ /* 0x000f2e0000000200 */
[-C--:B-1----:R-:W-:Y:S01]  /*b840*/  HMMA.16816.F32.BF16 R4, R172, R192.reuse, R4 ;  /* 0x000000c0ac04723c */ /* 0x082fe20000041804 */
        /* <DEDUP_REMOVED lines=15> */
[----:B------:R-:W2:Y:S07]  /*b940*/  LDSM.16.M88.4 R172, [R230+0x7880] ;  /* 0x00788000e6ac783b */ /* 0x000eae0000000200 */
[-C--:B---3--:R-:W-:Y:S01]  /*b950*/  HMMA.16816.F32.BF16 R4, R212, R216.reuse, R4 ;  /* 0x000000d8d404723c */ /* 0x088fe20000041804 */
[----:B------:R-:W3:Y:S07]  /*b960*/  LDSM.16.M88.4 R208, [R229+0x2000] ;  /* 0x00200000e5d0783b */ /* 0x000eee0000000200 */
[C---:B----4-:R-:W-:Y:S08]  /*b970*/  HMMA.16816.F32.BF16 R8, R196.reuse, R216, R8 ;  /* 0x000000d8c408723c */ /* 0x050ff00000041808 */
[-C--:B------:R-:W-:Y:S08]  /*b980*/  HMMA.16816.F32.BF16 R12, R196, R218.reuse, R12 ;  /* 0x000000dac40c723c */ /* 0x080ff0000004180c */
[C---:B------:R-:W-:Y:S01]  /*b990*/  HMMA.16816.F32.BF16 R16, R212.reuse, R218, R16 ;  /* 0x000000dad410723c */ /* 0x040fe20000041810 */
[----:B------:R-:W4:Y:S01]  /*b9a0*/  LDSM.16.M88.4 R216, [R229+0x2800] ;  /* 0x00280000e5d8783b */ /* 0x000f220000000200 */
[----:B------:R-:W-:Y:S06]  /*b9b0*/  DEPBAR.LE SB0, 0x0 ;  /* 0x000080000000791a */ /* 0x000fec0000000000 */
[-C--:B-1----:R-:W-:Y:S01]  /*b9c0*/  HMMA.16816.F32.BF16 R20, R212, R220.reuse, R20 ;  /* 0x000000dcd414723c */ /* 0x082fe20000041814 */
[----:B------:R-:W-:Y:S07]  /*b9d0*/  BAR.SYNC.DEFER_BLOCKING 0x0 ;  /* 0x0000000000007b1d */ /* 0x000fee0000010000 */
[C---:B------:R-:W-:Y:S08]  /*b9e0*/  HMMA.16816.F32.BF16 R24, R196.reuse, R220, R24 ;  /* 0x000000dcc418723c */ /* 0x040ff00000041818 */
[-C--:B------:R-:W-:Y:S08]  /*b9f0*/  HMMA.16816.F32.BF16 R28, R196, R222.reuse, R28 ;  /* 0x000000dec41c723c */ /* 0x080ff0000004181c */
[C---:B------:R-:W-:Y:S08]  /*ba00*/  HMMA.16816.F32.BF16 R32, R212.reuse, R222, R32 ;  /* 0x000000ded420723c */ /* 0x040ff00000041820 */
[-C--:B--2---:R-:W-:Y:S08]  /*ba10*/  HMMA.16816.F32.BF16 R36, R212, R172.reuse, R36 ;  /* 0x000000acd424723c */ /* 0x084ff00000041824 */
[C---:B------:R-:W-:Y:S08]  /*ba20*/  HMMA.16816.F32.BF16 R40, R196.reuse, R172, R40 ;  /* 0x000000acc428723c */ /* 0x040ff00000041828 */
[-C--:B------:R-:W-:Y:S01]  /*ba30*/  HMMA.16816.F32.BF16 R44, R196, R174.reuse, R44 ;  /* 0x000000aec42c723c */ /* 0x080fe2000004182c */
[----:B------:R-:W2:Y:S06]  /*ba40*/  LDL.64 R198, [R1+0x30] ;  /* 0x0000300001c67983 */ /* 0x000eac0000100a00 */
[----:B------:R-:W2:Y:S01]  /*ba50*/  LDL.LU R252, [R1+0x1c] ;  /* 0x00001c0001fc7983 */ /* 0x000ea20000300800 */
[----:B------:R-:W-:Y:S03]  /*ba60*/  HMMA.16816.F32.BF16 R48, R212, R174, R48 ;  /* 0x000000aed430723c */ /* 0x000fe60000041830 */
[----:B------:R-:W2:Y:S05]  /*ba70*/  LDL.LU R251, [R1+0x14] ;  /* 0x0000140001fb7983 */ /* 0x000eaa0000300800 */
[-C--:B------:R-:W-:Y:S08]  /*ba80*/  HMMA.16816.F32.BF16 R4, R192, R200.reuse, R4 ;  /* 0x000000c8c004723c */ /* 0x080ff00000041804 */
[C---:B------:R-:W-:Y:S08]  /*ba90*/  HMMA.16816.F32.BF16 R8, R204.reuse, R200, R8 ;  /* 0x000000c8cc08723c */ /* 0x040ff00000041808 */
[-C--:B------:R-:W-:Y:S08]  /*baa0*/  HMMA.16816.F32.BF16 R12, R204, R202.reuse, R12 ;  /* 0x000000cacc0c723c */ /* 0x080ff0000004180c */
[C---:B------:R-:W-:Y:S04]  /*bab0*/  HMMA.16816.F32.BF16 R16, R192.reuse, R202, R16 ;  /* 0x000000cac010723c */ /* 0x040fe80000041810 */
[----:B------:R-:W-:Y:S02]  /*bac0*/  FMNMX.FTZ R3, R4, R0, !PT ;  /* 0x0000000004037209 */ /* 0x000fe40007810000 */
[----:B------:R-:W-:Y:S02]  /*bad0*/  FMNMX.FTZ R165, R6, R2, !PT ;  /* 0x0000000206a57209 */ /* 0x000fe40007810000 */
[-C--:B---3--:R-:W-:Y:S04]  /*bae0*/  HMMA.16816.F32.BF16 R20, R192, R208.reuse, R20 ;  /* 0x000000d0c014723c */ /* 0x088fe80000041814 */
[----:B------:R-:W-:Y:S02]  /*baf0*/  FMNMX.FTZ R3, R5, R3, !PT ;  /* 0x0000000305037209 */ /* 0x000fe40007810000 */
[----:B------:R-:W-:Y:S02]  /*bb00*/  FMNMX.FTZ R166, R7, R165, !PT ;  /* 0x000000a507a67209 */ /* 0x000fe40007810000 */
[C---:B------:R-:W-:Y:S04]  /*bb10*/  HMMA.16816.F32.BF16 R24, R204.reuse, R208, R24 ;  /* 0x000000d0cc18723c */ /* 0x040fe80000041818 */
[----:B------:R-:W-:Y:S04]  /*bb20*/  FMNMX.FTZ R165, R8, R164, !PT ;  /* 0x000000a408a57209 */ /* 0x000fe80007810000 */
[-C--:B------:R-:W-:Y:S04]  /*bb30*/  HMMA.16816.F32.BF16 R28, R204, R210.reuse, R28 ;  /* 0x000000d2cc1c723c */ /* 0x080fe8000004181c */
[----:B------:R-:W-:Y:S02]  /*bb40*/  FMNMX.FTZ R165, R9, R165, !PT ;  /* 0x000000a509a57209 */ /* 0x000fe40007810000 */
[----:B------:R-:W-:Y:S02]  /*bb50*/  FMNMX.FTZ R3, R16, R3, !PT ;  /* 0x0000000310037209 */ /* 0x000fe40007810000 */
[C---:B------:R-:W-:Y:S04]  /*bb60*/  HMMA.16816.F32.BF16 R32, R192.reuse, R210, R32 ;  /* 0x000000d2c020723c */ /* 0x040fe80000041820 */
[----:B------:R-:W-:Y:S02]  /*bb70*/  FMNMX.FTZ R169, R17, R3, !PT ;  /* 0x0000000311a97209 */ /* 0x000fe40007810000 */
[----:B------:R-:W-:Y:S02]  /*bb80*/  FMNMX.FTZ R3, R18, R166, !PT ;  /* 0x000000a612037209 */ /* 0x000fe40007810000 */
[-C--:B----4-:R-:W-:Y:S04]  /*bb90*/  HMMA.16816.F32.BF16 R36, R192, R216.reuse, R36 ;  /* 0x000000d8c024723c */ /* 0x090fe80000041824 */
        /* <DEDUP_REMOVED lines=28> */
[----:B------:R-:W-:Y:S03]  /*bd60*/  FMNMX.FTZ R165, R41, R165, !PT ;  /* 0x000000a529a57209 */ /* 0x000fe60007810000 */
[----:B------:R-:W3:Y:S01]  /*bd70*/  SHFL.BFLY PT, R167, R3, 0x2, 0x1f ;  /* 0x0c401f0003a77f89 */ /* 0x000ee200000e0000 */
[----:B------:R-:W-:Y:S04]  /*bd80*/  FMNMX.FTZ R165, R44, R165, !PT ;  /* 0x000000a52ca57209 */ /* 0x000fe80007810000 */
[----:B------:R-:W-:Y:S05]  /*bd90*/  FMNMX.FTZ R165, R45, R165, !PT ;  /* 0x000000a52da57209 */ /* 0x000fea0007810000 */
[----:B------:R-:W4:Y:S01]  /*bda0*/  SHFL.BFLY PT, R168, R165, 0x2, 0x1f ;  /* 0x0c401f00a5a87f89 */ /* 0x000f2200000e0000 */
[----:B-1----:R-:W-:Y:S02]  /*bdb0*/  FMNMX.FTZ R169, R169, R166, !PT ;  /* 0x000000a6a9a97209 */ /* 0x002fe40007810000 */
[----:B------:R-:W-:Y:S05]  /*bdc0*/  FMNMX.FTZ R166, R10, R170, !PT ;  /* 0x000000aa0aa67209 */ /* 0x000fea0007810000 */
[----:B------:R-:W1:Y:S01]  /*bdd0*/  SHFL.BFLY PT, R171, R169, 0x1, 0x1f ;  /* 0x0c201f00a9ab7f89 */ /* 0x000e6200000e0000 */
[----:B------:R-:W-:Y:S04]  /*bde0*/  FMNMX.FTZ R166, R11, R166, !PT ;  /* 0x000000a60ba67209 */ /* 0x000fe80007810000 */
[----:B------:R-:W-:Y:S02]  /*bdf0*/  FMNMX.FTZ R166, R14, R166, !PT ;  /* 0x000000a60ea67209 */ /* 0x000fe40007810000 */
[----:B---3--:R-:W-:Y:S02]  /*be00*/  FMNMX.FTZ R3, R3, R167, !PT ;  /* 0x000000a703037209 */ /* 0x008fe40007810000 */
[----:B------:R-:W-:Y:S03]  /*be10*/  FMNMX.FTZ R166, R15, R166, !PT ;  /* 0x000000a60fa67209 */ /* 0x000fe60007810000 */
[----:B------:R-:W3:Y:S01]  /*be20*/  SHFL.BFLY PT, R167, R3, 0x1, 0x1f ;  /* 0x0c201f0003a77f89 */ /* 0x000ee200000e0000 */
[----:B------:R-:W-:Y:S02]  /*be30*/  FMNMX.FTZ R166, R26, R166, !PT ;  /* 0x000000a61aa67209 */ /* 0x000fe40007810000 */
[----:B----4-:R-:W-:Y:S02]  /*be40*/  FMNMX.FTZ R165, R165, R168, !PT ;  /* 0x000000a8a5a57209 */ /* 0x010fe40007810000 */
[----:B------:R-:W-:Y:S03]  /*be50*/  FMNMX.FTZ R166, R27, R166, !PT ;  /* 0x000000a61ba67209 */ /* 0x000fe60007810000 */
[----:B------:R-:W4:Y:S01]  /*be60*/  SHFL.BFLY PT, R172, R165, 0x1, 0x1f ;  /* 0x0c201f00a5ac7f89 */ /* 0x000f2200000e0000 */
[----:B------:R-:W-:Y:S02]  /*be70*/  FMNMX.FTZ R166, R30, R166, !PT ;  /* 0x000000a61ea67209 */ /* 0x000fe40007810000 */
[----:B-1----:R-:W-:Y:S02]  /*be80*/  FMNMX.FTZ R169, R169, R171, !PT ;  /* 0x000000aba9a97209 */ /* 0x002fe40007810000 */
[----:B------:R-:W-:Y:S03]  /*be90*/  FMNMX.FTZ R166, R31, R166, !PT ;  /* 0x000000a61fa67209 */ /* 0x000fe60007810000 */
[C---:B------:R-:W-:Y:S02]  /*bea0*/  FADD.FTZ R0, -R169.reuse, R0 ;  /* 0x00000000a9007221 */ /* 0x040fe40000010100 */
[----:B------:R-:W-:Y:S02]  /*beb0*/  FMUL.FTZ R200, R169, c[0x0][0x2d0] ;  /* 0x0000b400a9c87a20 */ /* 0x000fe40000410000 */
[----:B------:R-:W-:Y:S02]  /*bec0*/  FMUL.FTZ R0, R0, c[0x0][0x2d0] ;  /* 0x0000b40000007a20 */ /* 0x000fe40000410000 */
[--C-:B------:R-:W-:Y:S01]  /*bed0*/  FFMA.FTZ R4, R4, c[0x0][0x2d0], -R200.reuse ;  /* 0x0000b40004047a23 */ /* 0x100fe200000108c8 */
[----:B---3--:R-:W-:Y:S01]  /*bee0*/  FMNMX.FTZ R168, R3, R167, !PT ;  /* 0x000000a703a87209 */ /* 0x008fe20007810000 */
[--C-:B------:R-:W-:Y:S01]  /*bef0*/  FFMA.FTZ R5, R5, c[0x0][0x2d0], -R200.reuse ;  /* 0x0000b40005057a23 */ /* 0x100fe200000108c8 */
[----:B------:R-:W-:Y:S01]  /*bf00*/  FMNMX.FTZ R3, R42, R166, !PT ;  /* 0x000000a62a037209 */ /* 0x000fe20007810000 */
[----:B------:R1:W-:Y:S01]  /*bf10*/  MUFU.EX2 R222, R4 ;  /* 0x0000000400de7308 */ /* 0x0003e20000000800 */
[----:B------:R-:W-:Y:S02]  /*bf20*/  FFMA.FTZ R16, R16, c[0x0][0x2d0], -R200 ;  /* 0x0000b40010107a23 */ /* 0x000fe400000108c8 */
[C---:B------:R-:W-:Y:S02]  /*bf30*/  FADD.FTZ R2, -R168.reuse, R2 ;  /* 0x00000002a8027221 */ /* 0x040fe40000010100 */
[----:B------:R-:W-:Y:S01]  /*bf40*/  FMUL.FTZ R205, R168, c[0x0][0x2d0] ;  /* 0x0000b400a8cd7a20 */ /* 0x000fe20000410000 */
[----:B----4-:R-:W-:Y:S01]  /*bf50*/  FMNMX.FTZ R167, R165, R172, !PT ;  /* 0x000000aca5a77209 */ /* 0x010fe20007810000 */
[----:B------:R-:W-:Y:S02]  /*bf60*/  FMUL.FTZ R2, R2, c[0x0][0x2d0] ;  /* 0x0000b40002027a20 */ /* 0x000fe40000410000 */
[--C-:B------:R-:W-:Y:S01]  /*bf70*/  FFMA.FTZ R6, R6, c[0x0][0x2d0], -R205.reuse ;  /* 0x0000b40006067a23 */ /* 0x100fe200000108cd */
[----:B------:R3:W4:Y:S01]  /*bf80*/  MUFU.EX2 R166, R0 ;  /* 0x0000000000a67308 */ /* 0x0007220000000800 */
[--C-:B------:R-:W-:Y:S02]  /*bf90*/  FFMA.FTZ R7, R7, c[0x0][0x2d0], -R205.reuse ;  /* 0x0000b40007077a23 */ /* 0x100fe400000108cd */
[----:B------:R-:W-:Y:S02]  /*bfa0*/  FMUL.FTZ R206, R167, c[0x0][0x2d0] ;  /* 0x0000b400a7ce7a20 */ /* 0x000fe40000410000 */
[----:B------:R-:W-:Y:S02]  /*bfb0*/  FFMA.FTZ R17, R17, c[0x0][0x2d0], -R200 ;  /* 0x0000b40011117a23 */ /* 0x000fe400000108c8 */
[--C-:B------:R-:W-:Y:S02]  /*bfc0*/  FFMA.FTZ R8, R8, c[0x0][0x2d0], -R206.reuse ;  /* 0x0000b40008087a23 */ /* 0x100fe400000108ce */
[----:B------:R-:W-:Y:S01]  /*bfd0*/  FFMA.FTZ R9, R9, c[0x0][0x2d0], -R206 ;  /* 0x0000b40009097a23 */ /* 0x000fe200000108ce */
[----:B------:R4:W4:Y:S01]  /*bfe0*/  MUFU.EX2 R165, R2 ;  /* 0x0000000200a57308 */ /* 0x0009220000000800 */
[--C-:B------:R-:W-:Y:S02]  /*bff0*/  FFMA.FTZ R18, R18, c[0x0][0x2d0], -R205.reuse ;  /* 0x0000b40012127a23 */ /* 0x100fe400000108cd */
[--C-:B------:R-:W-:Y:S01]  /*c000*/  FFMA.FTZ R19, R19, c[0x0][0x2d0], -R205.reuse ;  /* 0x0000b40013137a23 */ /* 0x100fe200000108cd */
[----:B-1----:R-:W-:Y:S01]  /*c010*/  @P5 SHF.R.S32.HI R4, RZ, 0x1f, R242 ;  /* 0x0000001fff045819 */ /* 0x002fe200000114f2 */
[--C-:B------:R-:W-:Y:S02]  /*c020*/  FFMA.FTZ R12, R12, c[0x0][0x2d0], -R206.reuse ;  /* 0x0000b4000c0c7a23 */ /* 0x100fe400000108ce */
[----:B------:R-:W-:Y:S02]  /*c030*/  FFMA.FTZ R13, R13, c[0x0][0x2d0], -R206 ;  /* 0x0000b4000d0d7a23 */ /* 0x000fe400000108ce */
[--C-:B------:R-:W-:Y:S01]  /*c040*/  FFMA.FTZ R20, R20, c[0x0][0x2d0], -R200.reuse ;  /* 0x0000b40014147a23 */ /* 0x100fe200000108c8 */
[----:B------:R-:W-:Y:S01]  /*c050*/  MUFU.EX2 R218, R6 ;  /* 0x0000000600da7308 */ /* 0x000fe20000000800 */
[--C-:B------:R-:W-:Y:S02]  /*c060*/  FFMA.FTZ R21, R21, c[0x0][0x2d0], -R200.reuse ;  /* 0x0000b40015157a23 */ /* 0x100fe400000108c8 */
[--C-:B------:R-:W-:Y:S01]  /*c070*/  FFMA.FTZ R22, R22, c[0x0][0x2d0], -R205.reuse ;  /* 0x0000b40016167a23 */ /* 0x100fe200000108cd */
[----:B---3--:R-:W-:Y:S01]  /*c080*/  FMNMX.FTZ R0, R43, R3, !PT ;  /* 0x000000032b007209 */ /* 0x008fe20007810000 */
[----:B------:R-:W-:Y:S02]  /*c090*/  FFMA.FTZ R33, R33, c[0x0][0x2d0], -R200 ;  /* 0x0000b40021217a23 */ /* 0x000fe400000108c8 */
[--C-:B------:R-:W-:Y:S01]  /*c0a0*/  FFMA.FTZ R34, R34, c[0x0][0x2d0], -R205.reuse ;  /* 0x0000b40022227a23 */ /* 0x100fe200000108cd */
[----:B------:R-:W-:Y:S01]  /*c0b0*/  FMNMX.FTZ R0, R46, R0, !PT ;  /* 0x000000002e007209 */ /* 0x000fe20007810000 */
[--C-:B------:R-:W-:Y:S01]  /*c0c0*/  FFMA.FTZ R35, R35, c[0x0][0x2d0], -R205.reuse ;  /* 0x0000b40023237a23 */ /* 0x100fe200000108cd */
[----:B------:R1:W3:Y:S01]  /*c0d0*/  MUFU.EX2 R219, R7 ;  /* 0x0000000700db7308 */ /* 0x0002e20000000800 */
[--C-:B------:R-:W-:Y:S01]  /*c0e0*/  FFMA.FTZ R24, R24, c[0x0][0x2d0], -R206.reuse ;  /* 0x0000b40018187a23 */ /* 0x100fe200000108ce */
[----:B------:R-:W-:Y:S01]  /*c0f0*/  FMNMX.FTZ R0, R47, R0, !PT ;  /* 0x000000002f007209 */ /* 0x000fe20007810000 */
[----:B------:R-:W-:Y:S02]  /*c100*/  FFMA.FTZ R25, R25, c[0x0][0x2d0], -R206 ;  /* 0x0000b40019197a23 */ /* 0x000fe400000108ce */
[----:B----4-:R-:W-:Y:S02]  /*c110*/  FADD.FTZ R2, -R167, R164 ;  /* 0x000000a4a7027221 */ /* 0x010fe40000010100 */
[----:B------:R-:W4:Y:S01]  /*c120*/  SHFL.BFLY PT, R3, R0, 0x2, 0x1f ;  /* 0x0c401f0000037f89 */ /* 0x000f2200000e0000 */
[--C-:B------:R-:W-:Y:S02]  /*c130*/  FFMA.FTZ R36, R36, c[0x0][0x2d0], -R200.reuse ;  /* 0x0000b40024247a23 */ /* 0x100fe400000108c8 */
[----:B------:R-:W-:Y:S01]  /*c140*/  FMUL.FTZ R2, R2, c[0x0][0x2d0] ;  /* 0x0000b40002027a20 */ /* 0x000fe20000410000 */
[----:B------:R-:W4:Y:S01]  /*c150*/  MUFU.EX2 R223, R5 ;  /* 0x0000000500df7308 */ /* 0x000f220000000800 */
[----:B------:R-:W-:Y:S02]  /*c160*/  FFMA.FTZ R37, R37, c[0x0][0x2d0], -R200 ;  /* 0x0000b40025257a23 */ /* 0x000fe400000108c8 */
[--C-:B------:R-:W-:Y:S02]  /*c170*/  FFMA.FTZ R38, R38, c[0x0][0x2d0], -R205.reuse ;  /* 0x0000b40026267a23 */ /* 0x100fe400000108cd */
[----:B------:R-:W-:Y:S02]  /*c180*/  FFMA.FTZ R39, R39, c[0x0][0x2d0], -R205 ;  /* 0x0000b40027277a23 */ /* 0x000fe400000108cd */
[C---:B------:R-:W-:Y:S02]  /*c190*/  FMUL.FTZ R148, R166.reuse, R148 ;  /* 0x00000094a6947220 */ /* 0x040fe40000410000 */
[----:B------:R-:W-:Y:S01]  /*c1a0*/  FMUL.FTZ R149, R166, R149 ;  /* 0x00000095a6957220 */ /* 0x000fe20000410000 */
[----:B------:R2:W2:Y:S01]  /*c1b0*/  MUFU.EX2 R164, R2 ;  /* 0x0000000200a47308 */ /* 0x0004a20000000800 */
[----:B------:R-:W-:Y:S02]  /*c1c0*/  FMUL.FTZ R150, R165, R150 ;  /* 0x00000096a5967220 */ /* 0x000fe40000410000 */
[----:B-1----:R-:W-:Y:S01]  /*c1d0*/  @P5 IMAD.WIDE.U32 R6, R242, c[0x0][0x1e0], RZ ;  /* 0x00007800f2065a25 */ /* 0x002fe200078e00ff */
[----:B---3--:R-:W-:Y:S03]  /*c1e0*/  F2FP.BF16.PACK_AB R173, R219, R218 ;  /* 0x000000dadbad723e */ /* 0x008fe600000010ff */
[----:B------:R-:W-:Y:S02]  /*c1f0*/  FMUL.FTZ R151, R165, R151 ;  /* 0x00000097a5977220 */ /* 0x000fe40000410000 */
[----:B------:R-:W-:Y:S01]  /*c200*/  FMUL.FTZ R160, R166, R160 ;  /* 0x000000a0a6a07220 */ /* 0x000fe20000410000 */
[----:B----4-:R-:W-:Y:S01]  /*c210*/  FMNMX.FTZ R0, R0, R3, !PT ;  /* 0x0000000300007209 */ /* 0x010fe20007810000 */
[----:B------:R-:W-:Y:S01]  /*c220*/  MUFU.EX2 R217, R8 ;  /* 0x0000000800d97308 */ /* 0x000fe20000000800 */
[C---:B------:R-:W-:Y:S01]  /*c230*/  FMUL.FTZ R161, R166.reuse, R161 ;  /* 0x000000a1a6a17220 */ /* 0x040fe20000410000 */
[----:B------:R-:W-:Y:S01]  /*c240*/  F2FP.BF16.PACK_AB R172, R223, R222 ;  /* 0x000000dedfac723e */ /* 0x000fe200000010ff */
[C---:B------:R-:W-:Y:S02]  /*c250*/  FMUL.FTZ R162, R165.reuse, R162 ;  /* 0x000000a2a5a27220 */ /* 0x040fe40000410000 */
[C---:B------:R-:W-:Y:S02]  /*c260*/  FMUL.FTZ R163, R165.reuse, R163 ;  /* 0x000000a3a5a37220 */ /* 0x040fe40000410000 */
[C---:B------:R-:W-:Y:S03]  /*c270*/  FMUL.FTZ R52, R166.reuse, R52 ;  /* 0x00000034a6347220 */ /* 0x040fe60000410000 */
[----:B------:R-:W-:Y:S01]  /*c280*/  MUFU.EX2 R216, R9 ;  /* 0x0000000900d87308 */ /* 0x000fe20000000800 */
[----:B------:R-:W-:Y:S01]  /*c290*/  FMUL.FTZ R53, R166, R53 ;  /* 0x00000035a6357220 */ /* 0x000fe20000410000 */
[----:B--2---:R-:W1:Y:S01]  /*c2a0*/  SHFL.BFLY PT, R2, R0, 0x1, 0x1f ;  /* 0x0c201f0000027f89 */ /* 0x004e6200000e0000 */
[C---:B------:R-:W-:Y:S02]  /*c2b0*/  FMUL.FTZ R136, R164.reuse, R136 ;  /* 0x00000088a4887220 */ /* 0x040fe40000410000 */
[C---:B------:R-:W-:Y:S02]  /*c2c0*/  FMUL.FTZ R137, R164.reuse, R137 ;  /* 0x00000089a4897220 */ /* 0x040fe40000410000 */
[C---:B------:R-:W-:Y:S03]  /*c2d0*/  FMUL.FTZ R140, R164.reuse, R140 ;  /* 0x0000008ca48c7220 */ /* 0x040fe60000410000 */
[----:B------:R2:W-:Y:S01]  /*c2e0*/  MUFU.EX2 R246, R16 ;  /* 0x0000001000f67308 */ /* 0x0005e20000000800 */
[C---:B------:R-:W-:Y:S01]  /*c2f0*/  FMUL.FTZ R141, R164.reuse, R141 ;  /* 0x0000008da48d7220 */ /* 0x040fe20000410000 */
[----:B------:R-:W-:Y:S01]  /*c300*/  @P5 MOV R5, R199 ;  /* 0x000000c700055202 */ /* 0x000fe20000000f00 */
[C---:B------:R-:W-:Y:S02]  /*c310*/  FMUL.FTZ R152, R164.reuse, R152 ;  /* 0x00000098a4987220 */ /* 0x040fe40000410000 */
[C---:B------:R-:W-:Y:S02]  /*c320*/  FMUL.FTZ R153, R164.reuse, R153 ;  /* 0x00000099a4997220 */ /* 0x040fe40000410000 */
[C---:B------:R-:W-:Y:S03]  /*c330*/  FMUL.FTZ R156, R164.reuse, R156 ;  /* 0x0000009ca49c7220 */ /* 0x040fe60000410000 */
[----:B------:R3:W3:Y:S01]  /*c340*/  MUFU.EX2 R245, R17 ;  /* 0x0000001100f57308 */ /* 0x0006e20000000800 */
[----:B------:R-:W-:Y:S02]  /*c350*/  FMUL.FTZ R157, R164, R157 ;  /* 0x0000009da49d7220 */ /* 0x000fe40000410000 */
[C---:B------:R-:W-:Y:S02]  /*c360*/  FMUL.FTZ R54, R165.reuse, R54 ;  /* 0x00000036a5367220 */ /* 0x040fe40000410000 */
[----:B------:R-:W-:Y:S01]  /*c370*/  FMUL.FTZ R55, R165, R55 ;  /* 0x00000037a5377220 */ /* 0x000fe20000410000 */
[----:B-1----:R-:W-:Y:S01]  /*c380*/  FMNMX.FTZ R3, R0, R2, !PT ;  /* 0x0000000200037209 */ /* 0x002fe20007810000 */
[----:B------:R-:W-:Y:S01]  /*c390*/  @P5 IMAD R2, R4, c[0x0][0x1e0], RZ ;  /* 0x0000780004025a24 */ /* 0x000fe200078e02ff */
[----:B------:R-:W-:Y:S02]  /*c3a0*/  @P5 MOV R4, R250 ;  /* 0x000000fa00045202 */ /* 0x000fe40000000f00 */
[----:B------:R1:W-:Y:S01]  /*c3b0*/  MUFU.EX2 R221, R18 ;  /* 0x0000001200dd7308 */ /* 0x0003e20000000800 */
[----:B------:R-:W4:Y:S01]  /*c3c0*/  LDL.LU R250, [R1+0x18] ;  /* 0x0000180001fa7983 */ /* 0x000f220000300800 */
[----:B------:R-:W-:Y:S02]  /*c3d0*/  @P5 IMAD R2, R242, c[0x0][0x1e4], R2 ;  /* 0x00007900f2025a24 */ /* 0x000fe400078e0202 */
[----:B------:R-:W-:Y:S01]  /*c3e0*/  @P5 IMAD.WIDE.U32 R4, R6, 0x30, R4 ;  /* 0x0000003006045825 */ /* 0x000fe200078e0004 */
[----:B--2---:R-:W-:Y:S01]  /*c3f0*/  @P5 SHF.L.U64.HI R16, R247, 0x5, R248 ;  /* 0x00000005f7105819 */ /* 0x004fe200000102f8 */
[----:B------:R-:W2:Y:S01]  /*c400*/  LDL.LU R249, [R1+0x20] ;  /* 0x0000200001f97983 */ /* 0x000ea20000300800 */
[----:B------:R-:W-:Y:S01]  /*c410*/  @P5 IADD3 R2, R7, R2, RZ ;  /* 0x0000000207025210 */ /* 0x000fe20007ffe0ff */
[----:B------:R-:W-:Y:S01]  /*c420*/  FADD.FTZ R0, -R3, R170 ;  /* 0x000000aa03007221 */ /* 0x000fe20000010100 */
[----:B------:R-:W-:Y:S01]  /*c430*/  @P5 SHF.L.U32 R6, R4, 0x1, RZ ;  /* 0x0000000104065819 */ /* 0x000fe200000006ff */
[----:B------:R1:W1:Y:S01]  /*c440*/  MUFU.EX2 R220, R19 ;  /* 0x0000001300dc7308 */ /* 0x0002620000000800 */
[----:B------:R-:W-:Y:S02]  /*c450*/  FMUL.FTZ R56, R164, R56 ;  /* 0x00000038a4387220 */ /* 0x000fe40000410000 */
[----:B------:R-:W-:Y:S01]  /*c460*/  @P5 IMAD R2, R2, 0x30, RZ ;  /* 0x0000003002025824 */ /* 0x000fe200078e02ff */
[----:B------:R-:W-:Y:S01]  /*c470*/  @P5 IADD3 R8, P2, R6, 0x80, RZ ;  /* 0x0000008006085810 */ /* 0x000fe20007f5e0ff */
[----:B------:R-:W-:Y:S01]  /*c480*/  FMUL.FTZ R0, R0, c[0x0][0x2d0] ;  /* 0x0000b40000007a20 */ /* 0x000fe20000410000 */
[----:B------:R-:W-:Y:S01]  /*c490*/  @P5 IADD3 R6, P0, R6, c[0x0][0x1c8], RZ ;  /* 0x0000720006065a10 */ /* 0x000fe20007f1e0ff */
[----:B---3--:R-:W-:Y:S01]  /*c4a0*/  FMUL.FTZ R17, R166, R189 ;  /* 0x000000bda6117220 */ /* 0x008fe20000410000 */
[----:B------:R-:W-:Y:S01]  /*c4b0*/  @P5 IADD3 R2, R5, R2, RZ ;  /* 0x0000000205025210 */ /* 0x000fe20007ffe0ff */
[----:B------:R-:W-:Y:S01]  /*c4c0*/  FMUL.FTZ R57, R164, R57 ;  /* 0x00000039a4397220 */ /* 0x000fe20000410000 */
[----:B------:R-:W-:Y:S01]  /*c4d0*/  @P5 IADD3 R8, P1, R8, c[0x0][0x1c8], RZ ;  /* 0x0000720008085a10 */ /* 0x000fe20007f3e0ff */
[----:B------:R-:W3:Y:S01]  /*c4e0*/  MUFU.EX2 R0, R0 ;  /* 0x0000000000007308 */ /* 0x000ee20000000800 */
[----:B------:R-:W-:Y:S01]  /*c4f0*/  @P5 SHF.L.U64.HI R5, R4, 0x1, R2 ;  /* 0x0000000104055819 */ /* 0x000fe20000010202 */
[C---:B------:R-:W-:Y:S01]  /*c500*/  FMUL.FTZ R60, R164.reuse, R60 ;  /* 0x0000003ca43c7220 */ /* 0x040fe20000410000 */
[----:B------:R-:W-:Y:S01]  /*c510*/  @P5 SHF.L.U32 R2, R247, 0x5, RZ ;  /* 0x00000005f7025819 */ /* 0x000fe200000006ff */
[----:B-1----:R-:W-:Y:S01]  /*c520*/  FMUL.FTZ R18, R165, R190 ;  /* 0x000000bea5127220 */ /* 0x002fe20000410000 */
[----:B------:R-:W-:Y:S01]  /*c530*/  @P5 IADD3.X R7, R5, c[0x0][0x1cc], RZ, P0, !PT ;  /* 0x0000730005075a10 */ /* 0x000fe200007fe4ff */
[----:B------:R-:W-:Y:S01]  /*c540*/  FMUL.FTZ R61, R164, R61 ;  /* 0x0000003da43d7220 */ /* 0x000fe20000410000 */
[----:B------:R-:W-:Y:S01]  /*c550*/  @P5 IADD3.X R9, RZ, c[0x0][0x1cc], R5, P1, P2 ;  /* 0x00007300ff095a10 */ /* 0x000fe20000fe4405 */
[----:B------:R-:W-:Y:S01]  /*c560*/  FMUL.FTZ R64, R166, R64 ;  /* 0x00000040a6407220 */ /* 0x000fe20000410000 */
[----:B------:R-:W-:Y:S01]  /*c570*/  @P5 IADD3 R4, P0, R6, R2, RZ ;  /* 0x0000000206045210 */ /* 0x000fe20007f1e0ff */
[----:B------:R1:W-:Y:S01]  /*c580*/  @P5 LDGSTS.E.BYPASS.LTC128B.128 [R243+0x5080], [R6.64], !P4 ;  /* 0x0508000006f35fae */ /* 0x0003e2000e101d4e */
[----:B------:R1:W-:Y:S01]  /*c590*/  MUFU.EX2 R215, R12 ;  /* 0x0000000c00d77308 */ /* 0x0003e20000000800 */
[----:B------:R-:W-:Y:S01]  /*c5a0*/  F2FP.BF16.PACK_AB R174, R245, R246 ;  /* 0x000000f6f5ae723e */ /* 0x000fe200000010ff */
[----:B------:R-:W-:Y:S01]  /*c5b0*/  FMUL.FTZ R19, R165, R191 ;  /* 0x000000bfa5137220 */ /* 0x000fe20000410000 */
[----:B------:R-:W-:Y:S01]  /*c5c0*/  @P5 IADD3.X R5, R7, R16, RZ, P0, !PT ;  /* 0x0000001007055210 */ /* 0x000fe200007fe4ff */
[----:B------:R-:W-:Y:S01]  /*c5d0*/  FMUL.FTZ R65, R166, R65 ;  /* 0x00000041a6417220 */ /* 0x000fe20000410000 */
[----:B------:R-:W-:Y:S01]  /*c5e0*/  F2FP.BF16.PACK_AB R175, R220, R221 ;  /* 0x000000dddcaf723e */ /* 0x000fe200000010ff */
[C---:B------:R-:W-:Y:S01]  /*c5f0*/  FMUL.FTZ R66, R165.reuse, R66 ;  /* 0x00000042a5427220 */ /* 0x040fe20000410000 */
[----:B------:R1:W-:Y:S01]  /*c600*/  @P5 LDGSTS.E.BYPASS.LTC128B.128 [R243+0x6880], [R8.64], !P3 ;  /* 0x0688000008f35fae */ /* 0x0003e2000d901d4e */
[----:B------:R-:W-:Y:S01]  /*c610*/  FMUL.FTZ R67, R165, R67 ;  /* 0x00000043a5437220 */ /* 0x000fe20000410000 */
[----:B------:R-:W-:Y:S01]  /*c620*/  ISETP.GT.AND P0, PT, R244, UR4, PT ;  /* 0x00000004f4007c0c */ /* 0x000fe2000bf04270 */
[----:B------:R1:W1:Y:S01]  /*c630*/  MUFU.EX2 R214, R13 ;  /* 0x0000000d00d67308 */ /* 0x0002620000000800 */
[----:B------:R-:W-:Y:S01]  /*c640*/  FMUL.FTZ R68, R166, R68 ;  /* 0x00000044a6447220 */ /* 0x000fe20000410000 */
[----:B------:R-:W-:Y:S01]  /*c650*/  MOV R244, R242 ;  /* 0x000000f200f47202 */ /* 0x000fe20000000f00 */
[C---:B---3--:R-:W-:Y:S02]  /*c660*/  FMUL.FTZ R138, R0.reuse, R138 ;  /* 0x0000008a008a7220 */ /* 0x048fe40000410000 */
[----:B------:R3:W-:Y:S01]  /*c670*/  @P5 LDGSTS.E.BYPASS.LTC128B.128 [R243+0x5880], [R4.64], !P4 ;  /* 0x0588000004f35fae */ /* 0x0007e2000e101d4e */
[C---:B------:R-:W-:Y:S02]  /*c680*/  FMUL.FTZ R139, R0.reuse, R139 ;  /* 0x0000008b008b7220 */ /* 0x040fe40000410000 */
[C---:B------:R-:W-:Y:S02]  /*c690*/  FMUL.FTZ R142, R0.reuse, R142 ;  /* 0x0000008e008e7220 */ /* 0x040fe40000410000 */
[----:B------:R-:W-:Y:S01]  /*c6a0*/  MUFU.EX2 R213, R20 ;  /* 0x0000001400d57308 */ /* 0x000fe20000000800 */
[----:B------:R-:W-:Y:S02]  /*c6b0*/  FMUL.FTZ R143, R0, R143 ;  /* 0x0000008f008f7220 */ /* 0x000fe40000410000 */
[----:B------:R3:W-:Y:S01]  /*c6c0*/  @P5 LDGSTS.E.BYPASS.LTC128B.128 [R243+0x7080], [R4.64+0x80], !P3 ;  /* 0x0708008004f35fae */ /* 0x0007e2000d901d4e */
[----:B-1----:R-:W-:Y:S01]  /*c6d0*/  FMUL.FTZ R12, R164, R184 ;  /* 0x000000b8a40c7220 */ /* 0x002fe20000410000 */
[----:B------:R-:W-:Y:S01]  /*c6e0*/  @P5 IADD3 R6, P1, R4, R2, RZ ;  /* 0x0000000204065210 */ /* 0x000fe20007f3e0ff */
[----:B------:R-:W-:Y:S02]  /*c6f0*/  FMUL.FTZ R2, R3, c[0x0][0x2d0] ;  /* 0x0000b40003027a20 */ /* 0x000fe40000410000 */
[----:B------:R-:W-:Y:S01]  /*c700*/  FMUL.FTZ R154, R0, R154 ;  /* 0x0000009a009a7220 */ /* 0x000fe20000410000 */
[----:B------:R-:W-:Y:S01]  /*c710*/  @P5 IADD3.X R7, R5, R16, RZ, P1, !PT ;  /* 0x0000001005075210 */ /* 0x000fe20000ffe4ff */
[--C-:B------:R-:W-:Y:S01]  /*c720*/  FFMA.FTZ R10, R10, c[0x0][0x2d0], -R2.reuse ;  /* 0x0000b4000a0a7a23 */ /* 0x100fe20000010802 */
[----:B------:R-:W-:Y:S01]  /*c730*/  MUFU.EX2 R212, R21 ;  /* 0x0000001500d47308 */ /* 0x000fe20000000800 */
[--C-:B------:R-:W-:Y:S02]  /*c740*/  FFMA.FTZ R11, R11, c[0x0][0x2d0], -R2.reuse ;  /* 0x0000b4000b0b7a23 */ /* 0x100fe40000010802 */
[----:B------:R1:W-:Y:S01]  /*c750*/  @P5 LDGSTS.E.BYPASS.LTC128B.128 [R243+0x6080], [R6.64], !P4 ;  /* 0x0608000006f35fae */ /* 0x0003e2000e101d4e */
[--C-:B------:R-:W-:Y:S02]  /*c760*/  FFMA.FTZ R14, R14, c[0x0][0x2d0], -R2.reuse ;  /* 0x0000b4000e0e7a23 */ /* 0x100fe40000010802 */
[--C-:B------:R-:W-:Y:S02]  /*c770*/  FFMA.FTZ R15, R15, c[0x0][0x2d0], -R2.reuse ;  /* 0x0000b4000f0f7a23 */ /* 0x100fe40000010802 */
[C---:B------:R-:W-:Y:S02]  /*c780*/  FMUL.FTZ R8, R164.reuse, R180 ;  /* 0x000000b4a4087220 */ /* 0x040fe40000410000 */
[----:B------:R1:W-:Y:S01]  /*c790*/  MUFU.EX2 R202, R10 ;  /* 0x0000000a00ca7308 */ /* 0x0003e20000000800 */
[----:B------:R1:W-:Y:S01]  /*c7a0*/  @P5 LDGSTS.E.BYPASS.LTC128B.128 [R243+0x7880], [R6.64+0x80], !P3 ;  /* 0x0788008006f35fae */ /* 0x0003e2000d901d4e */
[C---:B------:R-:W-:Y:S02]  /*c7b0*/  FMUL.FTZ R9, R164.reuse, R181 ;  /* 0x000000b5a4097220 */ /* 0x040fe40000410000 */
[----:B------:R-:W-:Y:S02]  /*c7c0*/  FMUL.FTZ R13, R164, R185 ;  /* 0x000000b9a40d7220 */ /* 0x000fe40000410000 */
[C---:B------:R-:W-:Y:S02]  /*c7d0*/  FMUL.FTZ R16, R166.reuse, R188 ;  /* 0x000000bca6107220 */ /* 0x040fe40000410000 */
[C---:B---3--:R-:W-:Y:S01]  /*c7e0*/  FMUL.FTZ R4, R166.reuse, R176 ;  /* 0x000000b0a6047220 */ /* 0x048fe20000410000 */
[----:B------:R-:W3:Y:S01]  /*c7f0*/  LDSM.16.MT88.4 R192, [R225+0x2080] ;  /* 0x00208000e1c0783b */ /* 0x000ee20000004200 */
[----:B------:R1:W1:Y:S01]  /*c800*/  MUFU.EX2 R201, R11 ;  /* 0x0000000b00c97308 */ /* 0x0002620000000800 */
[----:B------:R-:W-:Y:S01]  /*c810*/  FMUL.FTZ R5, R166, R177 ;  /* 0x000000b1a6057220 */ /* 0x000fe20000410000 */
[----:B------:R-:W-:Y:S01]  /*c820*/  F2FP.BF16.PACK_AB R176, R216, R217 ;  /* 0x000000d9d8b0723e */ /* 0x000fe200000010ff */
[--C-:B------:R-:W-:Y:S02]  /*c830*/  FFMA.FTZ R26, R26, c[0x0][0x2d0], -R2.reuse ;  /* 0x0000b4001a1a7a23 */ /* 0x100fe40000010802 */
[----:B------:R-:W-:Y:S02]  /*c840*/  FFMA.FTZ R27, R27, c[0x0][0x2d0], -R2 ;  /* 0x0000b4001b1b7a23 */ /* 0x000fe40000010802 */
[----:B------:R-:W3:Y:S01]  /*c850*/  LDSM.16.MT88.4 R196, [R226+0x2080] ;  /* 0x00208000e2c4783b */ /* 0x000ee20000004200 */
[C---:B------:R-:W-:Y:S02]  /*c860*/  FMUL.FTZ R155, R0.reuse, R155 ;  /* 0x0000009b009b7220 */ /* 0x040fe40000410000 */
[----:B------:R3:W-:Y:S01]  /*c870*/  MUFU.EX2 R203, R14 ;  /* 0x0000000e00cb7308 */ /* 0x0007e20000000800 */
[C---:B------:R-:W-:Y:S02]  /*c880*/  FMUL.FTZ R158, R0.reuse, R158 ;  /* 0x0000009e009e7220 */ /* 0x040fe40000410000 */
[C---:B------:R-:W-:Y:S02]  /*c890*/  FMUL.FTZ R159, R0.reuse, R159 ;  /* 0x0000009f009f7220 */ /* 0x040fe40000410000 */
[C---:B-1----:R-:W-:Y:S01]  /*c8a0*/  FMUL.FTZ R10, R0.reuse, R182 ;  /* 0x000000b6000a7220 */ /* 0x042fe20000410000 */
[----:B------:R-:W-:Y:S01]  /*c8b0*/  LDSM.16.MT88.4 R188, [R225+0x3080] ;  /* 0x00308000e1bc783b */ /* 0x000fe20000004200 */
[----:B------:R-:W-:Y:S02]  /*c8c0*/  FMUL.FTZ R58, R0, R58 ;  /* 0x0000003a003a7220 */ /* 0x000fe40000410000 */
[C---:B------:R-:W-:Y:S01]  /*c8d0*/  FMUL.FTZ R6, R165.reuse, R178 ;  /* 0x000000b2a5067220 */ /* 0x040fe20000410000 */
[----:B------:R-:W1:Y:S01]  /*c8e0*/  MUFU.EX2 R204, R15 ;  /* 0x0000000f00cc7308 */ /* 0x000e620000000800 */
[----:B------:R-:W-:Y:S01]  /*c8f0*/  FMUL.FTZ R7, R165, R179 ;  /* 0x000000b3a5077220 */ /* 0x000fe20000410000 */
[----:B------:R-:W-:Y:S01]  /*c900*/  F2FP.BF16.PACK_AB R178, R214, R215 ;  /* 0x000000d7d6b2723e */ /* 0x000fe200000010ff */
[C---:B------:R-:W-:Y:S01]  /*c910*/  FMUL.FTZ R59, R0.reuse, R59 ;  /* 0x0000003b003b7220 */ /* 0x040fe20000410000 */
[----:B------:R-:W0:Y:S01]  /*c920*/  LDGDEPBAR ;  /* 0x00000000000079af */ /* 0x000e220000000000 */
[C---:B------:R-:W-:Y:S01]  /*c930*/  FMUL.FTZ R11, R0.reuse, R183 ;  /* 0x000000b7000b7220 */ /* 0x040fe20000410000 */
[----:B------:R-:W-:Y:S01]  /*c940*/  F2FP.BF16.PACK_AB R177, R201, R202 ;  /* 0x000000cac9b1723e */ /* 0x000fe200000010ff */
[C---:B------:R-:W-:Y:S02]  /*c950*/  FMUL.FTZ R62, R0.reuse, R62 ;  /* 0x0000003e003e7220 */ /* 0x040fe40000410000 */
[----:B------:R-:W-:Y:S01]  /*c960*/  FMUL.FTZ R63, R0, R63 ;  /* 0x0000003f003f7220 */ /* 0x000fe20000410000 */
[----:B------:R-:W-:Y:S01]  /*c970*/  MUFU.EX2 R209, R22 ;  /* 0x0000001600d17308 */ /* 0x000fe20000000800 */
[----:B------:R-:W-:Y:S01]  /*c980*/  FMUL.FTZ R69, R166, R69 ;  /* 0x00000045a6457220 */ /* 0x000fe20000410000 */
[----:B------:R-:W3:Y:S01]  /*c990*/  LDSM.16.MT88.4 R180, [R228+0x2080] ;  /* 0x00208000e4b4783b */ /* 0x000ee20000004200 */
[C---:B------:R-:W-:Y:S02]  /*c9a0*/  FMUL.FTZ R70, R165.reuse, R70 ;  /* 0x00000046a5467220 */ /* 0x040fe40000410000 */
[----:B---3--:R-:W-:Y:S02]  /*c9b0*/  FMUL.FTZ R14, R0, R186 ;  /* 0x000000ba000e7220 */ /* 0x008fe40000410000 */
[C---:B------:R-:W-:Y:S01]  /*c9c0*/  FMUL.FTZ R71, R165.reuse, R71 ;  /* 0x00000047a5477220 */ /* 0x040fe20000410000 */
[-C--:B------:R-:W-:Y:S02]  /*c9d0*/  HMMA.16816.F32.BF16 R4, R172, R192.reuse, R4 ;  /* 0x000000c0ac04723c */ /* 0x080fe40000041804 */
[----:B------:R-:W-:Y:S03]  /*c9e0*/  MUFU.EX2 R210, R33 ;  /* 0x0000002100d27308 */ /* 0x000fe60000000800 */
[----:B-1----:R-:W-:Y:S01]  /*c9f0*/  F2FP.BF16.PACK_AB R179, R204, R203 ;  /* 0x000000cbccb3723e */ /* 0x002fe200000010ff */
[----:B------:R-:W-:Y:S02]  /*ca00*/  FMUL.FTZ R15, R0, R187 ;  /* 0x000000bb000f7220 */ /* 0x000fe40000410000 */
[----:B------:R-:W1:Y:S01]  /*ca10*/  LDSM.16.MT88.4 R184, [R227+0x2080] ;  /* 0x00208000e3b8783b */ /* 0x000e620000004200 */
[----:B------:R-:W-:Y:S03]  /*ca20*/  FFMA.FTZ R32, R32, c[0x0][0x2d0], -R200 ;  /* 0x0000b40020207a23 */ /* 0x000fe600000108c8 */
        /* <DEDUP_REMOVED lines=8> */
[C---:B------:R-:W-:Y:S03]  /*cab0*/  HMMA.16816.F32.BF16 R16, R172.reuse, R194, R16 ;  /* 0x000000c2ac10723c */ /* 0x040fe60000041810 */
[----:B------:R-:W-:Y:S01]  /*cac0*/  MUFU.EX2 R192, R27 ;  /* 0x0000001b00c07308 */ /* 0x000fe20000000800 */
[C---:B------:R-:W-:Y:S02]  /*cad0*/  FMUL.FTZ R132, R166.reuse, R132 ;  /* 0x00000084a6847220 */ /* 0x040fe40000410000 */
[----:B------:R-:W-:Y:S02]  /*cae0*/  FMUL.FTZ R133, R166, R133 ;  /* 0x00000085a6857220 */ /* 0x000fe40000410000 */
[C---:B------:R-:W-:Y:S04]  /*caf0*/  FMUL.FTZ R134, R165.reuse, R134 ;  /* 0x00000086a5867220 */ /* 0x040fe80000410000 */
[C---:B------:R-:W-:Y:S01]  /*cb00*/  FMUL.FTZ R135, R165.reuse, R135 ;  /* 0x00000087a5877220 */ /* 0x040fe20000410000 */
[----:B------:R-:W-:Y:S01]  /*cb10*/  MUFU.EX2 R194, R36 ;  /* 0x0000002400c27308 */ /* 0x000fe20000000800 */
[C---:B------:R-:W-:Y:S02]  /*cb20*/  FMUL.FTZ R76, R164.reuse, R76 ;  /* 0x0000004ca44c7220 */ /* 0x040fe40000410000 */
[----:B------:R-:W-:Y:S02]  /*cb30*/  FMUL.FTZ R77, R164, R77 ;  /* 0x0000004da44d7220 */ /* 0x000fe40000410000 */
[C---:B------:R-:W-:Y:S01]  /*cb40*/  FMUL.FTZ R78, R0.reuse, R78 ;  /* 0x0000004e004e7220 */ /* 0x040fe20000410000 */
[-C--:B------:R-:W-:Y:S03]  /*cb50*/  HMMA.16816.F32.BF16 R132, R172, R196.reuse, R132 ;  /* 0x000000c4ac84723c */ /* 0x080fe60000041884 */
[----:B------:R-:W-:Y:S01]  /*cb60*/  FMUL.FTZ R79, R0, R79 ;  /* 0x0000004f004f7220 */ /* 0x000fe20000410000 */
[----:B------:R3:W-:Y:S01]  /*cb70*/  MUFU.EX2 R211, R32 ;  /* 0x0000002000d37308 */ /* 0x0007e20000000800 */
[C---:B------:R-:W-:Y:S02]  /*cb80*/  FMUL.FTZ R80, R166.reuse, R80 ;  /* 0x00000050a6507220 */ /* 0x040fe40000410000 */
[C---:B------:R-:W-:Y:S01]  /*cb90*/  FMUL.FTZ R81, R166.reuse, R81 ;  /* 0x00000051a6517220 */ /* 0x040fe20000410000 */
[C---:B------:R-:W-:Y:S04]  /*cba0*/  HMMA.16816.F32.BF16 R136, R176.reuse, R196, R136 ;  /* 0x000000c4b088723c */ /* 0x040fe80000041888 */
[C---:B------:R-:W-:Y:S02]  /*cbb0*/  FMUL.FTZ R82, R165.reuse, R82 ;  /* 0x00000052a5527220 */ /* 0x040fe40000410000 */
[----:B------:R-:W-:Y:S01]  /*cbc0*/  MUFU.EX2 R197, R25 ;  /* 0x0000001900c57308 */ /* 0x000fe20000000800 */
[C---:B------:R-:W-:Y:S01]  /*cbd0*/  FMUL.FTZ R83, R165.reuse, R83 ;  /* 0x00000053a5537220 */ /* 0x040fe20000410000 */
[-C--:B------:R-:W-:Y:S04]  /*cbe0*/  HMMA.16816.F32.BF16 R140, R176, R198.reuse, R140 ;  /* 0x000000c6b08c723c */ /* 0x080fe8000004188c */
[C---:B------:R-:W-:Y:S02]  /*cbf0*/  FMUL.FTZ R144, R166.reuse, R144 ;  /* 0x00000090a6907220 */ /* 0x040fe40000410000 */
[----:B------:R-:W-:Y:S02]  /*cc00*/  FMUL.FTZ R145, R166, R145 ;  /* 0x00000091a6917220 */ /* 0x000fe40000410000 */
[C---:B------:R-:W-:Y:S04]  /*cc10*/  FMUL.FTZ R146, R165.reuse, R146 ;  /* 0x00000092a5927220 */ /* 0x040fe80000410000 */
[----:B------:R-:W-:Y:S02]  /*cc20*/  FMUL.FTZ R147, R165, R147 ;  /* 0x00000093a5937220 */ /* 0x000fe40000410000 */
[--C-:B---3--:R-:W-:Y:S02]  /*cc30*/  FFMA.FTZ R32, R23, c[0x0][0x2d0], -R205.reuse ;  /* 0x0000b40017207a23 */ /* 0x108fe400000108cd */
[----:B------:R-:W-:Y:S01]  /*cc40*/  LDSM.16.MT88.4 R20, [R228+0x3880] ;  /* 0x00388000e414783b */ /* 0x000fe20000004200 */
[C---:B------:R-:W-:Y:S01]  /*cc50*/  FMUL.FTZ R88, R164.reuse, R88 ;  /* 0x00000058a4587220 */ /* 0x040fe20000410000 */
[----:B------:R-:W-:Y:S01]  /*cc60*/  MUFU.EX2 R208, R32 ;  /* 0x0000002000d07308 */ /* 0x000fe20000000800 */
[C---:B------:R-:W-:Y:S04]  /*cc70*/  HMMA.16816.F32.BF16 R144, R172.reuse, R198, R144 ;  /* 0x000000c6ac90723c */ /* 0x040fe80000041890 */
[----:B------:R-:W-:Y:S02]  /*cc80*/  FMUL.FTZ R89, R164, R89 ;  /* 0x00000059a4597220 */ /* 0x000fe40000410000 */
[C---:B------:R-:W-:Y:S02]  /*cc90*/  FMUL.FTZ R90, R0.reuse, R90 ;  /* 0x0000005a005a7220 */ /* 0x040fe40000410000 */
[-C--:B------:R-:W-:Y:S01]  /*cca0*/  HMMA.16816.F32.BF16 R148, R172, R180.reuse, R148 ;  /* 0x000000b4ac94723c */ /* 0x080fe20000041894 */
[----:B------:R3:W-:Y:S03]  /*ccb0*/  MUFU.EX2 R199, R35 ;  /* 0x0000002300c77308 */ /* 0x0007e60000000800 */
[----:B------:R-:W-:Y:S02]  /*ccc0*/  FMUL.FTZ R91, R0, R91 ;  /* 0x0000005b005b7220 */ /* 0x000fe40000410000 */
[C---:B------:R-:W-:Y:S02]  /*ccd0*/  FMUL.FTZ R92, R164.reuse, R92 ;  /* 0x0000005ca45c7220 */ /* 0x040fe40000410000 */
[C---:B------:R-:W-:Y:S03]  /*cce0*/  HMMA.16816.F32.BF16 R152, R176.reuse, R180, R152 ;  /* 0x000000b4b098723c */ /* 0x040fe60000041898 */
[----:B------:R3:W2:Y:S01]  /*ccf0*/  MUFU.EX2 R198, R24 ;  /* 0x0000001800c67308 */ /* 0x0006a20000000800 */
[----:B------:R-:W-:Y:S02]  /*cd00*/  FMUL.FTZ R93, R164, R93 ;  /* 0x0000005da45d7220 */ /* 0x000fe40000410000 */
[C---:B------:R-:W-:Y:S02]  /*cd10*/  FMUL.FTZ R94, R0.reuse, R94 ;  /* 0x0000005e005e7220 */ /* 0x040fe40000410000 */
[-C--:B------:R-:W-:Y:S04]  /*cd20*/  HMMA.16816.F32.BF16 R156, R176, R182.reuse, R156 ;  /* 0x000000b6b09c723c */ /* 0x080fe8000004189c */
[----:B------:R-:W-:Y:S02]  /*cd30*/  FMUL.FTZ R95, R0, R95 ;  /* 0x0000005f005f7220 */ /* 0x000fe40000410000 */
[C---:B------:R-:W-:Y:S02]  /*cd40*/  FMUL.FTZ R104, R164.reuse, R104 ;  /* 0x00000068a4687220 */ /* 0x040fe40000410000 */
[C---:B------:R-:W-:Y:S01]  /*cd50*/  HMMA.16816.F32.BF16 R160, R172.reuse, R182, R160 ;  /* 0x000000b6aca0723c */ /* 0x040fe200000418a0 */
[----:B------:R-:W4:Y:S03]  /*cd60*/  LDSM.16.MT88.4 R180, [R225+0x3880] ;  /* 0x00388000e1b4783b */ /* 0x000f260000004200 */
[----:B------:R-:W-:Y:S02]  /*cd70*/  FMUL.FTZ R105, R164, R105 ;  /* 0x00000069a4697220 */ /* 0x000fe40000410000 */
[C---:B------:R-:W-:Y:S02]  /*cd80*/  FMUL.FTZ R106, R0.reuse, R106 ;  /* 0x0000006a006a7220 */ /* 0x040fe40000410000 */
[-C--:B-1----:R-:W-:Y:S01]  /*cd90*/  HMMA.16816.F32.BF16 R52, R172, R184.reuse, R52 ;  /* 0x000000b8ac34723c */ /* 0x082fe20000041834 */
[----:B---3--:R-:W-:Y:S03]  /*cda0*/  LDSM.16.MT88.4 R32, [R227+0x3880] ;  /* 0x00388000e320783b */ /* 0x008fe60000004200 */
[----:B------:R-:W-:Y:S02]  /*cdb0*/  FMUL.FTZ R107, R0, R107 ;  /* 0x0000006b006b7220 */ /* 0x000fe40000410000 */
[C---:B------:R-:W-:Y:S02]  /*cdc0*/  FMUL.FTZ R108, R164.reuse, R108 ;  /* 0x0000006ca46c7220 */ /* 0x040fe40000410000 */
[C---:B------:R-:W-:Y:S01]  /*cdd0*/  HMMA.16816.F32.BF16 R56, R176.reuse, R184, R56 ;  /* 0x000000b8b038723c */ /* 0x040fe20000041838 */
[----:B------:R-:W-:Y:S03]  /*cde0*/  LDSM.16.MT88.4 R24, [R225+0x2880] ;  /* 0x00288000e118783b */ /* 0x000fe60000004200 */
        /* <DEDUP_REMOVED lines=9> */
[----:B------:R-:W-:Y:S01]  /*ce80*/  FMUL.FTZ R119, R165, R119 ;  /* 0x00000077a5777220 */ /* 0x000fe20000410000 */
[-C--:B----4-:R-:W-:Y:S03]  /*ce90*/  HMMA.16816.F32.BF16 R68, R172, R180.reuse, R68 ;  /* 0x000000b4ac44723c */ /* 0x090fe60000041844 */
[C---:B------:R-:W-:Y:S02]  /*cea0*/  FMUL.FTZ R120, R164.reuse, R120 ;  /* 0x00000078a4787220 */ /* 0x040fe40000410000 */
[----:B------:R-:W-:Y:S02]  /*ceb0*/  FMUL.FTZ R121, R164, R121 ;  /* 0x00000079a4797220 */ /* 0x000fe40000410000 */
[C---:B------:R-:W-:Y:S01]  /*cec0*/  FMUL.FTZ R122, R0.reuse, R122 ;  /* 0x0000007a007a7220 */ /* 0x040fe20000410000 */
[C---:B------:R-:W-:Y:S04]  /*ced0*/  HMMA.16816.F32.BF16 R72, R176.reuse, R180, R72 ;  /* 0x000000b4b048723c */ /* 0x040fe80000041848 */
[----:B------:R-:W-:Y:S02]  /*cee0*/  FMUL.FTZ R123, R0, R123 ;  /* 0x0000007b007b7220 */ /* 0x000fe40000410000 */
[--C-:B------:R-:W-:Y:S02]  /*cef0*/  FFMA.FTZ R28, R28, c[0x0][0x2d0], -R206.reuse ;  /* 0x0000b4001c1c7a23 */ /* 0x100fe400000108ce */
[-C--:B------:R-:W-:Y:S02]  /*cf00*/  HMMA.16816.F32.BF16 R76, R176, R182.reuse, R76 ;  /* 0x000000b6b04c723c */ /* 0x080fe4000004184c */
[----:B------:R2:W-:Y:S02]  /*cf10*/  MUFU.EX2 R196, R28 ;  /* 0x0000001c00c47308 */ /* 0x0005e40000000800 */
[----:B------:R-:W-:Y:S02]  /*cf20*/  FFMA.FTZ R29, R29, c[0x0][0x2d0], -R206 ;  /* 0x0000b4001d1d7a23 */ /* 0x000fe400000108ce */
[--C-:B------:R-:W-:Y:S02]  /*cf30*/  FFMA.FTZ R30, R30, c[0x0][0x2d0], -R2.reuse ;  /* 0x0000b4001e1e7a23 */ /* 0x100fe40000010802 */
[C---:B------:R-:W-:Y:S01]  /*cf40*/  HMMA.16816.F32.BF16 R80, R172.reuse, R182, R80 ;  /* 0x000000b6ac50723c */ /* 0x040fe20000041850 */
[----:B------:R-:W3:Y:S03]  /*cf50*/  LDSM.16.MT88.4 R180, [R226+0x2880] ;  /* 0x00288000e2b4783b */ /* 0x000ee60000004200 */
[C---:B------:R-:W-:Y:S01]  /*cf60*/  FMUL.FTZ R84, R166.reuse, R84 ;  /* 0x00000054a6547220 */ /* 0x040fe20000410000 */
[----:B------:R4:W4:Y:S01]  /*cf70*/  MUFU.EX2 R195, R29 ;  /* 0x0000001d00c37308 */ /* 0x0009220000000800 */
[----:B------:R-:W-:Y:S02]  /*cf80*/  FMUL.FTZ R85, R166, R85 ;  /* 0x00000055a6557220 */ /* 0x000fe40000410000 */
[C---:B------:R-:W-:Y:S04]  /*cf90*/  FMUL.FTZ R86, R165.reuse, R86 ;  /* 0x00000056a5567220 */ /* 0x040fe80000410000 */
[----:B------:R-:W-:Y:S02]  /*cfa0*/  FMUL.FTZ R87, R165, R87 ;  /* 0x00000057a5577220 */ /* 0x000fe40000410000 */
[----:B------:R-:W-:Y:S01]  /*cfb0*/  FFMA.FTZ R31, R31, c[0x0][0x2d0], -R2 ;  /* 0x0000b4001f1f7a23 */ /* 0x000fe20000010802 */
[----:B------:R3:W-:Y:S01]  /*cfc0*/  MUFU.EX2 R170, R30 ;  /* 0x0000001e00aa7308 */ /* 0x0007e20000000800 */
[C---:B------:R-:W-:Y:S01]  /*cfd0*/  FMUL.FTZ R124, R164.reuse, R124 ;  /* 0x0000007ca47c7220 */ /* 0x040fe20000410000 */
[----:B--2---:R-:W-:Y:S02]  /*cfe0*/  F2FP.BF16.PACK_AB R28, R197, R198 ;  /* 0x000000c6c51c723e */ /* 0x004fe400000010ff */
[-C--:B-1----:R-:W-:Y:S03]  /*cff0*/  HMMA.16816.F32.BF16 R84, R172, R184.reuse, R84 ;  /* 0x000000b8ac54723c */ /* 0x082fe60000041854 */
[----:B------:R-:W-:Y:S02]  /*d000*/  FMUL.FTZ R125, R164, R125 ;  /* 0x0000007da47d7220 */ /* 0x000fe40000410000 */
[C---:B------:R-:W-:Y:S01]  /*d010*/  FMUL.FTZ R126, R0.reuse, R126 ;  /* 0x0000007e007e7220 */ /* 0x040fe20000410000 */
[----:B------:R-:W1:Y:S01]  /*d020*/  MUFU.EX2 R171, R31 ;  /* 0x0000001f00ab7308 */ /* 0x000e620000000800 */
[----:B------:R-:W-:Y:S01]  /*d030*/  FMUL.FTZ R127, R0, R127 ;  /* 0x0000007f007f7220 */ /* 0x000fe20000410000 */
[C---:B------:R-:W-:Y:S04]  /*d040*/  HMMA.16816.F32.BF16 R88, R176.reuse, R184, R88 ;  /* 0x000000b8b058723c */ /* 0x040fe80000041858 */
[----:B----4-:R-:W-:Y:S01]  /*d050*/  F2FP.BF16.PACK_AB R29, R192, R193 ;  /* 0x000000c1c01d723e */ /* 0x010fe200000010ff */
[C---:B------:R-:W-:Y:S02]  /*d060*/  FMUL.FTZ R128, R166.reuse, R128 ;  /* 0x00000080a6807220 */ /* 0x040fe40000410000 */
[C---:B------:R-:W-:Y:S01]  /*d070*/  FMUL.FTZ R129, R166.reuse, R129 ;  /* 0x00000081a6817220 */ /* 0x040fe20000410000 */
[-C--:B------:R-:W-:Y:S04]  /*d080*/  HMMA.16816.F32.BF16 R92, R176, R186.reuse, R92 ;  /* 0x000000bab05c723c */ /* 0x080fe8000004185c */
[C---:B------:R-:W-:Y:S01]  /*d090*/  FMUL.FTZ R96, R166.reuse, R96 ;  /* 0x00000060a6607220 */ /* 0x040fe20000410000 */
[----:B---3--:R-:W-:Y:S01]  /*d0a0*/  F2FP.BF16.PACK_AB R30, R195, R196 ;  /* 0x000000c4c31e723e */ /* 0x008fe200000010ff */
[C---:B------:R-:W-:Y:S02]  /*d0b0*/  FMUL.FTZ R97, R166.reuse, R97 ;  /* 0x00000061a6617220 */ /* 0x040fe40000410000 */
[C---:B------:R-:W-:Y:S04]  /*d0c0*/  FMUL.FTZ R98, R165.reuse, R98 ;  /* 0x00000062a5627220 */ /* 0x040fe80000410000 */
[----:B------:R-:W-:Y:S01]  /*d0d0*/  FMUL.FTZ R99, R165, R99 ;  /* 0x00000063a5637220 */ /* 0x000fe20000410000 */
[----:B-1----:R-:W-:Y:S01]  /*d0e0*/  F2FP.BF16.PACK_AB R31, R171, R170 ;  /* 0x000000aaab1f723e */ /* 0x002fe200000010ff */
[C---:B------:R-:W-:Y:S02]  /*d0f0*/  FMUL.FTZ R130, R165.reuse, R130 ;  /* 0x00000082a5827220 */ /* 0x040fe40000410000 */
[C---:B------:R-:W-:Y:S03]  /*d100*/  FMUL.FTZ R131, R165.reuse, R131 ;  /* 0x00000083a5837220 */ /* 0x040fe60000410000 */
[C---:B------:R-:W-:Y:S04]  /*d110*/  HMMA.16816.F32.BF16 R96, R172.reuse, R186, R96 ;  /* 0x000000baac60723c */ /* 0x040fe80000041860 */
[C---:B------:R-:W-:Y:S02]  /*d120*/  FMUL.FTZ R100, R166.reuse, R100 ;  /* 0x00000064a6647220 */ /* 0x040fe40000410000 */
[C---:B------:R-:W-:Y:S02]  /*d130*/  FMUL.FTZ R101, R166.reuse, R101 ;  /* 0x00000065a6657220 */ /* 0x040fe40000410000 */
[C---:B------:R-:W-:Y:S04]  /*d140*/  FMUL.FTZ R102, R165.reuse, R102 ;  /* 0x00000066a5667220 */ /* 0x040fe80000410000 */
[----:B------:R-:W-:Y:S02]  /*d150*/  FMUL.FTZ R103, R165, R103 ;  /* 0x00000067a5677220 */ /* 0x000fe40000410000 */
[----:B------:R-:W-:Y:S02]  /*d160*/  FFMA.FTZ R49, R49, c[0x0][0x2d0], -R200 ;  /* 0x0000b40031317a23 */ /* 0x000fe400000108c8 */
[C---:B------:R-:W-:Y:S02]  /*d170*/  FMUL.FTZ R112, R166.reuse, R112 ;  /* 0x00000070a6707220 */ /* 0x040fe40000410000 */
[----:B------:R-:W-:Y:S01]  /*d180*/  FMUL.FTZ R113, R166, R113 ;  /* 0x00000071a6717220 */ /* 0x000fe20000410000 */
[-C--:B------:R-:W-:Y:S03]  /*d190*/  HMMA.16816.F32.BF16 R100, R172, R20.reuse, R100 ;  /* 0x00000014ac64723c */ /* 0x080fe60000041864 */
[C---:B------:R-:W-:Y:S02]  /*d1a0*/  FMUL.FTZ R114, R165.reuse, R114 ;  /* 0x00000072a5727220 */ /* 0x040fe40000410000 */
[----:B------:R-:W-:Y:S02]  /*d1b0*/  FMUL.FTZ R115, R165, R115 ;  /* 0x00000073a5737220 */ /* 0x000fe40000410000 */
[--C-:B------:R-:W-:Y:S01]  /*d1c0*/  FFMA.FTZ R51, R51, c[0x0][0x2d0], -R205.reuse ;  /* 0x0000b40033337a23 */ /* 0x100fe200000108cd */
[C---:B------:R-:W-:Y:S04]  /*d1d0*/  HMMA.16816.F32.BF16 R104, R176.reuse, R20, R104 ;  /* 0x00000014b068723c */ /* 0x040fe80000041868 */
[--C-:B------:R-:W-:Y:S01]  /*d1e0*/  FFMA.FTZ R40, R40, c[0x0][0x2d0], -R206.reuse ;  /* 0x0000b40028287a23 */ /* 0x100fe200000108ce */
[----:B------:R-:W-:Y:S01]  /*d1f0*/  MUFU.EX2 R51, R51 ;  /* 0x0000003300337308 */ /* 0x000fe20000000800 */
[----:B------:R-:W-:Y:S01]  /*d200*/  FFMA.FTZ R45, R45, c[0x0][0x2d0], -R206 ;  /* 0x0000b4002d2d7a23 */ /* 0x000fe200000108ce */
[----:B------:R-:W-:Y:S01]  /*d210*/  F2FP.BF16.PACK_AB R20, R212, R213 ;  /* 0x000000d5d414723e */ /* 0x000fe200000010ff */
[-C--:B------:R-:W-:Y:S04]  /*d220*/  HMMA.16816.F32.BF16 R108, R176, R22.reuse, R108 ;  /* 0x00000016b06c723c */ /* 0x080fe8000004186c */
[----:B------:R-:W-:Y:S01]  /*d230*/  F2FP.BF16.PACK_AB R21, R208, R209 ;  /* 0x000000d1d015723e */ /* 0x000fe200000010ff */
[----:B------:R-:W-:Y:S02]  /*d240*/  FFMA.FTZ R50, R50, c[0x0][0x2d0], -R205 ;  /* 0x0000b40032327a23 */ /* 0x000fe400000108cd */
[----:B------:R-:W-:Y:S01]  /*d250*/  MUFU.EX2 R45, R45 ;  /* 0x0000002d002d7308 */ /* 0x000fe20000000800 */
[C---:B------:R-:W-:Y:S04]  /*d260*/  HMMA.16816.F32.BF16 R112, R172.reuse, R22, R112 ;  /* 0x00000016ac70723c */ /* 0x040fe80000041870 */
[----:B------:R-:W-:Y:S02]  /*d270*/  FFMA.FTZ R48, R48, c[0x0][0x2d0], -R200 ;  /* 0x0000b40030307a23 */ /* 0x000fe400000108c8 */
[--C-:B------:R-:W-:Y:S01]  /*d280*/  FFMA.FTZ R41, R41, c[0x0][0x2d0], -R206.reuse ;  /* 0x0000b40029297a23 */ /* 0x100fe200000108ce */
[----:B------:R-:W-:Y:S01]  /*d290*/  F2FP.BF16.PACK_AB R22, R210, R211 ;  /* 0x000000d3d216723e */ /* 0x000fe200000010ff */
[-C--:B------:R-:W-:Y:S01]  /*d2a0*/  HMMA.16816.F32.BF16 R116, R172, R32.reuse, R116 ;  /* 0x00000020ac74723c */ /* 0x080fe20000041874 */
[----:B------:R-:W-:Y:S03]  /*d2b0*/  MUFU.EX2 R50, R50 ;  /* 0x0000003200327308 */ /* 0x000fe60000000800 */
[----:B------:R-:W-:Y:S01]  /*d2c0*/  F2FP.BF16.PACK_AB R23, R199, R207 ;  /* 0x000000cfc717723e */ /* 0x000fe200000010ff */
[----:B------:R-:W-:Y:S02]  /*d2d0*/  FFMA.FTZ R44, R44, c[0x0][0x2d0], -R206 ;  /* 0x0000b4002c2c7a23 */ /* 0x000fe400000108ce */
[--C-:B------:R-:W-:Y:S01]  /*d2e0*/  FFMA.FTZ R42, R42, c[0x0][0x2d0], -R2.reuse ;  /* 0x0000b4002a2a7a23 */ /* 0x100fe20000010802 */
[C---:B------:R-:W-:Y:S03]  /*d2f0*/  HMMA.16816.F32.BF16 R120, R176.reuse, R32, R120 ;  /* 0x00000020b078723c */ /* 0x040fe60000041878 */
[----:B------:R-:W-:Y:S01]  /*d300*/  MUFU.EX2 R41, R41 ;  /* 0x0000002900297308 */ /* 0x000fe20000000800 */
[--C-:B------:R-:W-:Y:S02]  /*d310*/  FFMA.FTZ R43, R43, c[0x0][0x2d0], -R2.reuse ;  /* 0x0000b4002b2b7a23 */ /* 0x100fe40000010802 */
[--C-:B------:R-:W-:Y:S02]  /*d320*/  FFMA.FTZ R46, R46, c[0x0][0x2d0], -R2.reuse ;  /* 0x0000b4002e2e7a23 */ /* 0x100fe40000010802 */
[-C--:B------:R-:W-:Y:S01]  /*d330*/  HMMA.16816.F32.BF16 R124, R176, R34.reuse, R124 ;  /* 0x00000022b07c723c */ /* 0x080fe2000004187c */
[----:B------:R-:W1:Y:S03]  /*d340*/  LDSM.16.MT88.4 R176, [R228+0x2880] ;  /* 0x00288000e4b0783b */ /* 0x000e660000004200 */
[----:B------:R-:W-:Y:S01]  /*d350*/  FFMA.FTZ R2, R47, c[0x0][0x2d0], -R2 ;  /* 0x0000b4002f027a23 */ /* 0x000fe20000010802 */
[----:B------:R-:W-:Y:S01]  /*d360*/  MUFU.EX2 R44, R44 ;  /* 0x0000002c002c7308 */ /* 0x000fe20000000800 */
[----:B------:R-:W-:Y:S02]  /*d370*/  FFMA.FTZ R166, R166, R252, R222 ;  /* 0x000000fca6a67223 */ /* 0x000fe400000100de */
[----:B------:R-:W-:Y:S01]  /*d380*/  HMMA.16816.F32.BF16 R128, R172, R34, R128 ;  /* 0x00000022ac80723c */ /* 0x000fe20000041880 */
[----:B------:R-:W-:Y:S03]  /*d390*/  LDSM.16.MT88.4 R32, [R225+0x4080] ;  /* 0x00408000e120783b */ /* 0x000fe60000004200 */
[----:B------:R-:W-:Y:S02]  /*d3a0*/  FFMA.FTZ R164, R164, R250, R217 ;  /* 0x000000faa4a47223 */ /* 0x000fe400000100d9 */
[----:B------:R-:W-:Y:S01]  /*d3b0*/  FFMA.FTZ R0, R0, R249, R202 ;  /* 0x000000f900007223 */ /* 0x000fe200000100ca */
[----:B------:R-:W-:Y:S01]  /*d3c0*/  MUFU.EX2 R174, R37 ;  /* 0x0000002500ae7308 */ /* 0x000fe20000000800 */
[-C--:B------:R-:W-:Y:S05]  /*d3d0*/  HMMA.16816.F32.BF16 R4, R20, R24.reuse, R4 ;  /* 0x000000181404723c */ /* 0x080fea0000041804 */
[----:B------:R-:W-:Y:S02]  /*d3e0*/  FADD.FTZ R0, R201, R0 ;  /* 0x00000000c9007221 */ /* 0x000fe40000010000 */
[----:B------:R-:W-:Y:S01]  /*d3f0*/  FFMA.FTZ R165, R165, R251, R218 ;  /* 0x000000fba5a57223 */ /* 0x000fe200000100da */
[C---:B------:R-:W-:Y:S01]  /*d400*/  HMMA.16816.F32.BF16 R8, R28.reuse, R24, R8 ;  /* 0x000000181c08723c */ /* 0x040fe20000041808 */
[----:B------:R-:W-:Y:S07]  /*d410*/  MUFU.EX2 R172, R38 ;  /* 0x0000002600ac7308 */ /* 0x000fee0000000800 */
[-C--:B------:R-:W-:Y:S03]  /*d420*/  HMMA.16816.F32.BF16 R12, R28, R26.reuse, R12 ;  /* 0x0000001a1c0c723c */ /* 0x080fe6000004180c */
[----:B------:R-:W-:Y:S05]  /*d430*/  MUFU.EX2 R173, R49 ;  /* 0x0000003100ad7308 */ /* 0x000fea0000000800 */
[C---:B------:R-:W-:Y:S01]  /*d440*/  HMMA.16816.F32.BF16 R16, R20.reuse, R26, R16 ;  /* 0x0000001a1410723c */ /* 0x040fe20000041810 */
[----:B------:R-:W2:Y:S04]  /*d450*/  LDSM.16.MT88.4 R24, [R227+0x2880] ;  /* 0x00288000e318783b */ /* 0x000ea80000004200 */
[----:B------:R3:W-:Y:S03]  /*d460*/  MUFU.EX2 R49, R39 ;  /* 0x0000002700317308 */ /* 0x0007e60000000800 */
[-C--:B------:R-:W-:Y:S07]  /*d470*/  HMMA.16816.F32.BF16 R132, R20, R180.reuse, R132 ;  /* 0x000000b41484723c */ /* 0x080fee0000041884 */
[----:B------:R-:W-:Y:S01]  /*d480*/  MUFU.EX2 R175, R48 ;  /* 0x0000003000af7308 */ /* 0x000fe20000000800 */
[C---:B------:R-:W-:Y:S08]  /*d490*/  HMMA.16816.F32.BF16 R136, R28.reuse, R180, R136 ;  /* 0x000000b41c88723c */ /* 0x040ff00000041888 */
[-C--:B------:R-:W-:Y:S01]  /*d4a0*/  HMMA.16816.F32.BF16 R140, R28, R182.reuse, R140 ;  /* 0x000000b61c8c723c */ /* 0x080fe2000004188c */
[----:B------:R-:W4:Y:S01]  /*d4b0*/  MUFU.EX2 R48, R40 ;  /* 0x0000002800307308 */ /* 0x000f220000000800 */
[----:B---3--:R-:W3:Y:S06]  /*d4c0*/  LDSM.16.MT88.4 R36, [R226+0x4080] ;  /* 0x00408000e224783b */ /* 0x008eec0000004200 */
[C---:B------:R-:W-:Y:S03]  /*d4d0*/  HMMA.16816.F32.BF16 R144, R20.reuse, R182, R144 ;  /* 0x000000b61490723c */ /* 0x040fe60000041890 */
[----:B------:R2:W-:Y:S05]  /*d4e0*/  MUFU.EX2 R40, R2 ;  /* 0x0000000200287308 */ /* 0x0005ea0000000800 */
[-C--:B-1----:R-:W-:Y:S05]  /*d4f0*/  HMMA.16816.F32.BF16 R148, R20, R176.reuse, R148 ;  /* 0x000000b01494723c */ /* 0x082fea0000041894 */
[----:B------:R-:W-:Y:S03]  /*d500*/  MUFU.EX2 R42, R42 ;  /* 0x0000002a002a7308 */ /* 0x000fe60000000800 */
[C---:B------:R-:W-:Y:S07]  /*d510*/  HMMA.16816.F32.BF16 R152, R28.reuse, R176, R152 ;  /* 0x000000b01c98723c */ /* 0x040fee0000041898 */
[----:B------:R-:W1:Y:S01]  /*d520*/  MUFU.EX2 R43, R43 ;  /* 0x0000002b002b7308 */ /* 0x000e620000000800 */
[-C--:B------:R-:W-:Y:S04]  /*d530*/  HMMA.16816.F32.BF16 R156, R28, R178.reuse, R156 ;  /* 0x000000b21c9c723c */ /* 0x080fe8000004189c */
[----:B--2---:R-:W-:Y:S04]  /*d540*/  FADD.FTZ R2, R203, R0 ;  /* 0x00000000cb027221 */ /* 0x004fe80000010000 */
[C---:B------:R-:W-:Y:S01]  /*d550*/  HMMA.16816.F32.BF16 R160, R20.reuse, R178, R160 ;  /* 0x000000b214a0723c */ /* 0x040fe200000418a0 */
[----:B------:R-:W2:Y:S07]  /*d560*/  MUFU.EX2 R46, R46 ;  /* 0x0000002e002e7308 */ /* 0x000eae0000000800 */
        /* <DEDUP_REMOVED lines=15> */
[-C--:B-1----:R-:W-:Y:S08]  /*d660*/  HMMA.16816.F32.BF16 R100, R20, R24.reuse, R100 ;  /* 0x000000181464723c */ /* 0x082ff00000041864 */
[C---:B------:R-:W-:Y:S07]  /*d670*/  HMMA.16816.F32.BF16 R104, R28.reuse, R24, R104 ;  /* 0x000000181c68723c */ /* 0x040fee0000041868 */
[----:B----4-:R-:W-:Y:S01]  /*d680*/  F2FP.BF16.PACK_AB R24, R41, R48 ;  /* 0x000000302918723e */ /* 0x010fe200000010ff */
[-C--:B------:R-:W-:Y:S04]  /*d690*/  HMMA.16816.F32.BF16 R108, R28, R26.reuse, R108 ;  /* 0x0000001a1c6c723c */ /* 0x080fe8000004186c */
[----:B------:R-:W-:Y:S04]  /*d6a0*/  F2FP.BF16.PACK_AB R25, R43, R42 ;  /* 0x0000002a2b19723e */ /* 0x000fe800000010ff */
[C---:B------:R-:W-:Y:S07]  /*d6b0*/  HMMA.16816.F32.BF16 R112, R20.reuse, R26, R112 ;  /* 0x0000001a1470723c */ /* 0x040fee0000041870 */
[----:B------:R-:W-:Y:S01]  /*d6c0*/  F2FP.BF16.PACK_AB R26, R45, R44 ;  /* 0x0000002c2d1a723e */ /* 0x000fe200000010ff */
[-C--:B--2---:R-:W-:Y:S04]  /*d6d0*/  HMMA.16816.F32.BF16 R116, R20, R32.reuse, R116 ;  /* 0x000000201474723c */ /* 0x084fe80000041874 */
[----:B------:R-:W-:Y:S04]  /*d6e0*/  F2FP.BF16.PACK_AB R27, R40, R46 ;  /* 0x0000002e281b723e */ /* 0x000fe800000010ff */
[C---:B------:R-:W-:Y:S08]  /*d6f0*/  HMMA.16816.F32.BF16 R120, R28.reuse, R32, R120 ;  /* 0x000000201c78723c */ /* 0x040ff00000041878 */
[-C--:B------:R-:W-:Y:S01]  /*d700*/  HMMA.16816.F32.BF16 R124, R28, R34.reuse, R124 ;  /* 0x000000221c7c723c */ /* 0x080fe2000004187c */
[----:B------:R-:W1:Y:S07]  /*d710*/  LDSM.16.MT88.4 R28, [R228+0x3080] ;  /* 0x00308000e41c783b */ /* 0x000e6e0000004200 */
[----:B------:R-:W-:Y:S01]  /*d720*/  HMMA.16816.F32.BF16 R128, R20, R34, R128 ;  /* 0x000000221480723c */ /* 0x000fe20000041880 */
[----:B------:R-:W2:Y:S06]  /*d730*/  LDSM.16.MT88.4 R32, [R227+0x3080] ;  /* 0x00308000e320783b */ /* 0x000eac0000004200 */
[----:B------:R-:W-:Y:S02]  /*d740*/  F2FP.BF16.PACK_AB R20, R174, R194 ;  /* 0x000000c2ae14723e */ /* 0x000fe400000010ff */
[----:B------:R-:W-:Y:S03]  /*d750*/  F2FP.BF16.PACK_AB R22, R173, R175 ;  /* 0x000000afad16723e */ /* 0x000fe600000010ff */
[----:B------:R-:W-:Y:S02]  /*d760*/  F2FP.BF16.PACK_AB R21, R49, R172 ;  /* 0x000000ac3115723e */ /* 0x000fe400000010ff */
[----:B------:R-:W-:Y:S07]  /*d770*/  F2FP.BF16.PACK_AB R23, R51, R50 ;  /* 0x000000323317723e */ /* 0x000fee00000010ff */
[-C--:B------:R-:W-:Y:S01]  /*d780*/  HMMA.16816.F32.BF16 R176, R20, R188.reuse, R4 ;  /* 0x000000bc14b0723c */ /* 0x080fe20000041804 */
[----:B------:R-:W4:Y:S07]  /*d790*/  LDSM.16.MT88.4 R4, [R225+0x4880] ;  /* 0x00488000e104783b */ /* 0x000f2e0000004200 */
[C---:B------:R-:W-:Y:S01]  /*d7a0*/  HMMA.16816.F32.BF16 R180, R24.reuse, R188, R8 ;  /* 0x000000bc18b4723c */ /* 0x040fe20000041808 */
[----:B------:R-:W1:Y:S07]  /*d7b0*/  LDSM.16.MT88.4 R8, [R226+0x4880] ;  /* 0x00488000e208783b */ /* 0x000e6e0000004200 */
[-C--:B------:R-:W-:Y:S01]  /*d7c0*/  HMMA.16816.F32.BF16 R184, R24, R190.reuse, R12 ;  /* 0x000000be18b8723c */ /* 0x080fe2000004180c */
[----:B------:R-:W1:Y:S07]  /*d7d0*/  LDSM.16.MT88.4 R12, [R228+0x4880] ;  /* 0x00488000e40c783b */ /* 0x000e6e0000004200 */
[C---:B------:R-:W-:Y:S01]  /*d7e0*/  HMMA.16816.F32.BF16 R188, R20.reuse, R190, R16 ;  /* 0x000000be14bc723c */ /* 0x040fe20000041810 */
[----:B------:R-:W2:Y:S07]  /*d7f0*/  LDSM.16.MT88.4 R16, [R227+0x4880] ;  /* 0x00488000e310783b */ /* 0x000eae0000004200 */
[-C--:B---3--:R-:W-:Y:S08]  /*d800*/  HMMA.16816.F32.BF16 R132, R20, R36.reuse, R132 ;  /* 0x000000241484723c */ /* 0x088ff00000041884 */
[C---:B------:R-:W-:Y:S08]  /*d810*/  HMMA.16816.F32.BF16 R136, R24.reuse, R36, R136 ;  /* 0x000000241888723c */ /* 0x040ff00000041888 */
[-C--:B------:R-:W-:Y:S08]  /*d820*/  HMMA.16816.F32.BF16 R140, R24, R38.reuse, R140 ;  /* 0x00000026188c723c */ /* 0x080ff0000004188c */
        /* <DEDUP_REMOVED lines=36> */
[----:B------:R-:W-:Y:S01]  /*da70*/  FADD.FTZ R7, R208, R4 ;  /* 0x00000004d0077221 */ /* 0x000fe20000010000 */
[-C--:B------:R-:W-:Y:S03]  /*da80*/  HMMA.16816.F32.BF16 R108, R24, R14.reuse, R108 ;  /* 0x0000000e186c723c */ /* 0x080fe6000004186c */
[----:B------:R-:W-:Y:S02]  /*da90*/  FADD.FTZ R4, R211, R8 ;  /* 0x00000008d3047221 */ /* 0x000fe40000010000 */
[----:B------:R-:W-:Y:S02]  /*daa0*/  FADD.FTZ R5, R192, R0 ;  /* 0x00000000c0057221 */ /* 0x000fe40000010000 */
[----:B------:R-:W-:Y:S01]  /*dab0*/  FADD.FTZ R2, R207, R7 ;  /* 0x00000007cf027221 */ /* 0x000fe20000010000 */
[C---:B------:R-:W-:Y:S04]  /*dac0*/  HMMA.16816.F32.BF16 R112, R20.reuse, R14, R112 ;  /* 0x0000000e1470723c */ /* 0x040fe80000041870 */
[----:B------:R-:W-:Y:S02]  /*dad0*/  FADD.FTZ R0, R196, R6 ;  /* 0x00000006c4007221 */ /* 0x000fe40000010000 */
[----:B------:R-:W-:Y:S02]  /*dae0*/  FADD.FTZ R7, R210, R4 ;  /* 0x00000004d2077221 */ /* 0x000fe40000010000 */
        /* <DEDUP_REMOVED lines=21> */
[----:B------:R-:W-:Y:S01]  /*dc40*/  STL [R1+0x1c], R6 ;  /* 0x00001c0601007387 */ /* 0x000fe20000100800 */
[----:B------:R-:W-:Y:S02]  /*dc50*/  FADD.FTZ R0, R46, R4 ;  /* 0x000000042e007221 */ /* 0x000fe40000010000 */
[----:B------:R-:W-:Y:S02]  /*dc60*/  FADD.FTZ R4, R51, R5 ;  /* 0x0000000533047221 */ /* 0x000fe40000010000 */
[----:B------:R-:W-:Y:S02]  /*dc70*/  FADD.FTZ R2, R45, R2 ;  /* 0x000000022d027221 */ /* 0x000fe40000010000 */
[----:B------:R-:W-:Y:S01]  /*dc80*/  FADD.FTZ R0, R40, R0 ;  /* 0x0000000028007221 */ /* 0x000fe20000010000 */
[----:B------:R-:W-:Y:S04]  /*dc90*/  STL [R1+0x14], R4 ;  /* 0x0000140401007387 */ /* 0x000fe80000100800 */
[----:B------:R1:W-:Y:S04]  /*dca0*/  STL [R1+0x18], R2 ;  /* 0x0000180201007387 */ /* 0x0003e80000100800 */
[----:B------:R2:W-:Y:S01]  /*dcb0*/  STL [R1+0x20], R0 ;  /* 0x0000200001007387 */ /* 0x0005e20000100800 */
[----:B-1----:R-:W-:Y:S02]  /*dcc0*/  MOV R2, R168 ;  /* 0x000000a800027202 */ /* 0x002fe40000000f00 */
[----:B--2---:R-:W-:Y:S01]  /*dcd0*/  MOV R0, R169 ;  /* 0x000000a900007202 */ /* 0x004fe20000000f00 */
[----:B------:R-:W-:-:S05]  /*dce0*/  @P0 BRA `(.L_x_2857) ;  /* 0xffffd31000000947 */ /* 0x000fca000383ffff */
.L_x_2856:
[----:B------:R-:W-:-:S13]  /*dcf0*/  ISETP.GE.AND P0, PT, R242, UR8, PT ;  /* 0x00000008f2007c0c */ /* 0x000fda000bf06270 */
[----:B------:R-:W-:Y:S05]  /*dd00*/  @!P0 BRA `(.L_x_2858) ;  /* 0x000043d000008947 */ /* 0x000fea0003800000 */
[----:B-12---:R-:W2:Y:S04]  /*dd10*/  LDL.64 R4, [R1+0x48] ;  /* 0x0000480001047983 */ /* 0x006ea80000100a00 */
[----:B------:R-:W3:Y:S01]  /*dd20*/  LDL.64 R6, [R1+0x38] ;  /* 0x0000380001067983 */ /* 0x000ee20000100a00 */
        /* <DEDUP_REMOVED lines=16> */
[----:B--2---:R-:W-:Y:S02]  /*de30*/  IADD3 R8, P0, R4, 0x40, RZ ;  /* 0x0000004004087810 */ /* 0x004fe40007f1e0ff */
[----:B------:R-:W-:Y:S01]  /*de40*/  MOV R2, R4 ;  /* 0x0000000400027202 */ /* 0x000fe20000000f00 */
[--C-:B---3--:R-:W-:Y:S02]  /*de50*/  IMAD.MOV.U32 R3, RZ, RZ, R7.reuse ;  /* 0x000000ffff037224 */ /* 0x108fe400078e0007 */
[----:B------:R-:W-:-:S05]  /*de60*/  IMAD.X R9, RZ, RZ, R7, P0 ;  /* 0x000000ffff097224 */ /* 0x000fca00000e0607 */
[----:B------:R1:W-:Y:S04]  /*de70*/  STL.64 [R1], R8 ;  /* 0x0000000801007387 */ /* 0x0003e80000100a00 */
[----:B------:R1:W-:Y:S02]  /*de80*/  STL.64 [R1+0x8], R2 ;  /* 0x0000080201007387 */ /* 0x0003e40000100a00 */
.L_x_2875:
[----:B--2---:R-:W2:Y:S01]  /*de90*/  LDL.64 R40, [R1+0x8] ;  /* 0x0000080001287983 */ /* 0x004ea20000100a00 */
[----:B------:R-:W-:Y:S04]  /*dea0*/  DEPBAR.LE SB0, 0x0 ;  /* 0x000080000000791a */ /* 0x000fe80000000000 */
[----:B------:R-:W3:Y:S05]  /*deb0*/  LDL.64 R168, [R1] ;  /* 0x0000000001a87983 */ /* 0x000eea0000100a00 */
[----:B------:R-:W-:Y:S01]  /*dec0*/  BAR.SYNC.DEFER_BLOCKING 0x0 ;  /* 0x0000000000007b1d */ /* 0x000fe20000010000 */
[C---:B------:R-:W-:Y:S01]  /*ded0*/  ISETP.GT.AND P6, PT, R242.reuse, UR8, PT ;  /* 0x00000008f2007c0c */ /* 0x040fe2000bfc4270 */
[----:B------:R-:W-:Y:S01]  /*dee0*/  IMAD R0, R242, UR5, RZ ;  /* 0x00000005f2007c24 */ /* 0x000fe2000f8e02ff */
[----:B-1----:R-:W-:Y:S05]  /*def0*/  SHF.R.S32.HI R2, RZ, 0x1f, R242 ;  /* 0x0000001fff027819 */ /* 0x002fea00000114f2 */
[----:B------:R-:W-:Y:S01]  /*df00*/  IMAD R0, R2, UR18, R0 ;  /* 0x0000001202007c24 */ /* 0x000fe2000f8e0200 */
[----:B-----5:R-:W-:Y:S05]  /*df10*/  LDSM.16.M88.4 R48, [R231+0x8080] ;  /* 0x00808000e730783b */ /* 0x020fea0000000200 */
[----:B------:R-:W1:Y:S05]  /*df20*/  LDSM.16.M88.4 R16, [R224+0x5080] ;  /* 0x00508000e010783b */ /* 0x000e6a0000000200 */
[----:B------:R-:W4:Y:S05]  /*df30*/  LDSM.16.M88.4 R44, [R231+0xa080] ;  /* 0x00a08000e72c783b */ /* 0x000f2a0000000200 */
[----:B------:R-:W4:Y:S05]  /*df40*/  LDSM.16.M88.4 R32, [R224+0x5880] ;  /* 0x00588000e020783b */ /* 0x000f2a0000000200 */
[----:B------:R-:W3:Y:S05]  /*df50*/  LDL.64 R246, [R1+0x30] ;  /* 0x0000300001f67983 */ /* 0x000eea0000100a00 */
[----:B------:R-:W4:Y:S05]  /*df60*/  LDSM.16.M88.4 R172, [R224+0x6080] ;  /* 0x00608000e0ac783b */ /* 0x000f2a0000000200 */
[----:B------:R-:W3:Y:S05]  /*df70*/  LDL.64 R244, [R1+0x40] ;  /* 0x0000400001f47983 */ /* 0x000eea0000100a00 */
[----:B------:R-:W-:Y:S05]  /*df80*/  LDSM.16.M88.4 R192, [R233+0x8080] ;  /* 0x00808000e9c0783b */ /* 0x000fea0000000200 */
[----:B------:R-:W3:Y:S01]  /*df90*/  LDL R171, [R1+0x24] ;  /* 0x0000240001ab7983 */ /* 0x000ee20000100800 */
[-C--:B-1----:R-:W-:Y:S04]  /*dfa0*/  HMMA.16816.F32.BF16 R4, R48, R16.reuse, RZ ;  /* 0x000000103004723c */ /* 0x082fe800000418ff */
[----:B------:R-:W1:Y:S05]  /*dfb0*/  LDSM.16.M88.4 R196, [R235] ;  /* 0x00000000ebc4783b */ /* 0x000e6a0000000200 */
[----:B------:R-:W1:Y:S01]  /*dfc0*/  LDSM.16.M88.4 R200, [R233+0xa080] ;  /* 0x00a08000e9c8783b */ /* 0x000e620000000200 */
[C---:B----4-:R-:W-:Y:S04]  /*dfd0*/  HMMA.16816.F32.BF16 R8, R44.reuse, R16, RZ ;  /* 0x000000102c08723c */ /* 0x050fe800000418ff */
[----:B------:R-:W4:Y:S04]  /*dfe0*/  LDSM.16.M88.4 R204, [R241] ;  /* 0x00000000f1cc783b */ /* 0x000f280000000200 */
[-C--:B------:R-:W-:Y:S08]  /*dff0*/  HMMA.16816.F32.BF16 R12, R44, R18.reuse, RZ ;  /* 0x000000122c0c723c */ /* 0x080ff000000418ff */
[C---:B------:R-:W-:Y:S08]  /*e000*/  HMMA.16816.F32.BF16 R16, R48.reuse, R18, RZ ;  /* 0x000000123010723c */ /* 0x040ff000000418ff */
[-C--:B------:R-:W-:Y:S08]  /*e010*/  HMMA.16816.F32.BF16 R20, R48, R32.reuse, RZ ;  /* 0x000000203014723c */ /* 0x080ff000000418ff */
[C---:B------:R-:W-:Y:S08]  /*e020*/  HMMA.16816.F32.BF16 R24, R44.reuse, R32, RZ ;  /* 0x000000202c18723c */ /* 0x040ff000000418ff */
[-C--:B------:R-:W-:Y:S08]  /*e030*/  HMMA.16816.F32.BF16 R28, R44, R34.reuse, RZ ;  /* 0x000000222c1c723c */ /* 0x080ff000000418ff */
[C---:B------:R-:W-:Y:S08]  /*e040*/  HMMA.16816.F32.BF16 R32, R48.reuse, R34, RZ ;  /* 0x000000223020723c */ /* 0x040ff000000418ff */
[-C--:B------:R-:W-:Y:S01]  /*e050*/  HMMA.16816.F32.BF16 R36, R48, R172.reuse, RZ ;  /* 0x000000ac3024723c */ /* 0x080fe200000418ff */
[C---:B--2---:R-:W-:Y:S07]  /*e060*/  IMAD.WIDE.U32 R208, R242.reuse, UR18, R40 ;  /* 0x00000012f2d07c25 */ /* 0x044fee000f8e0028 */
[C---:B------:R-:W-:Y:S04]  /*e070*/  HMMA.16816.F32.BF16 R40, R44.reuse, R172, RZ ;  /* 0x000000ac2c28723c */ /* 0x040fe800000418ff */
[----:B------:R-:W-:Y:S02]  /*e080*/  IMAD.IADD R167, R209, 0x1, R0 ;  /* 0x00000001d1a77824 */ /* 0x000fe400078e0200 */
[----:B---3--:R-:W-:Y:S01]  /*e090*/  IMAD.WIDE.U32 R2, R242, UR18, R168 ;  /* 0x00000012f2027c25 */ /* 0x008fe2000f8e00a8 */
[C---:B------:R-:W-:Y:S01]  /*e0a0*/  LEA R168, P1, R208.reuse, c[0x0][0x1f8], 0x1 ;  /* 0x00007e00d0a87a11 */ /* 0x040fe200078208ff */
[-C--:B------:R-:W-:Y:S04]  /*e0b0*/  HMMA.16816.F32.BF16 R44, R44, R174.reuse, RZ ;  /* 0x000000ae2c2c723c */ /* 0x080fe800000418ff */
[----:B------:R-:W-:Y:S02]  /*e0c0*/  LEA.HI.X R169, R208, c[0x0][0x1fc], R167, 0x1, P1 ;  /* 0x00007f00d0a97a11 */ /* 0x000fe400008f0ca7 */
[----:B------:R-:W2:Y:S01]  /*e0d0*/  LDL R167, [R1+0x10] ;  /* 0x0000100001a77983 */ /* 0x000ea20000100800 */
[----:B------:R-:W-:Y:S01]  /*e0e0*/  LEA R212, P0, R2, c[0x0][0x1f8], 0x1 ;  /* 0x00007e0002d47a11 */ /* 0x000fe200078008ff */
[----:B------:R-:W-:Y:S01]  /*e0f0*/  IMAD.IADD R0, R0, 0x1, R3 ;  /* 0x0000000100007824 */ /* 0x000fe200078e0203 */
[----:B------:R-:W-:Y:S02]  /*e100*/  HMMA.16816.F32.BF16 R48, R48, R174, RZ ;  /* 0x000000ae3030723c */ /* 0x000fe400000418ff */
[----:B------:R-:W3:Y:S02]  /*e110*/  LDSM.16.M88.4 R208, [R240] ;  /* 0x00000000f0d0783b */ /* 0x000ee40000000200 */
[----:B------:R-:W-:Y:S03]  /*e120*/  LEA.HI.X R213, R2, c[0x0][0x1fc], R0, 0x1, P0 ;  /* 0x00007f0002d57a11 */ /* 0x000fe600000f0c00 */
[----:B------:R-:W-:Y:S01]  /*e130*/  @!PT LDS RZ, [RZ] ;  /* 0x00000000fffff984 */ /* 0x000fe20000000800 */
[----:B------:R-:W-:Y:S01]  /*e140*/  @!PT LDS RZ, [RZ] ;  /* 0x00000000fffff984 */ /* 0x000fe20000000800 */
[----:B------:R-:W-:Y:S01]  /*e150*/  @!PT LDS RZ, [RZ] ;  /* 0x00000000fffff984 */ /* 0x000fe20000000800 */
[----:B------:R4:W-:Y:S01]  /*e160*/  LDGSTS.E.BYPASS.LTC128B.128 [R243+0x2080], [R168.64], !P4 ;  /* 0x02080000a8f37fae */ /* 0x0009e2000e101d4e */
[----:B------:R-:W-:Y:S01]  /*e170*/  IADD3 R2, P0, R168, UR10, RZ ;  /* 0x0000000aa8027c10 */ /* 0x000fe2000ff1e0ff */
[-C--:B-1----:R-:W-:Y:S03]  /*e180*/  HMMA.16816.F32.BF16 R4, R192, R196.reuse, R4 ;  /* 0x000000c4c004723c */ /* 0x082fe60000041804 */
[----:B------:R1:W-:Y:S02]  /*e190*/  LDGSTS.E.BYPASS.LTC128B.128 [R243+0x3880], [R212.64], !P3 ;  /* 0x03880000d4f37fae */ /* 0x0003e4000d901d4e */
[----:B------:R-:W-:Y:S02]  /*e1a0*/  IADD3.X R3, R169, UR11, RZ, P0, !PT ;  /* 0x0000000ba9037c10 */ /* 0x000fe400087fe4ff */
[----:B------:R-:W-:Y:S01]  /*e1b0*/  IADD3 R172, P1, R2, UR10, RZ ;  /* 0x0000000a02ac7c10 */ /* 0x000fe2000ff3e0ff */
[C---:B------:R-:W-:Y:S02]  /*e1c0*/  HMMA.16816.F32.BF16 R8, R200.reuse, R196, R8 ;  /* 0x000000c4c808723c */ /* 0x040fe40000041808 */
[----:B------:R1:W-:Y:S02]  /*e1d0*/  LDGSTS.E.BYPASS.LTC128B.128 [R243+0x2880], [R2.64], !P4 ;  /* 0x0288000002f37fae */ /* 0x0003e4000e101d4e */
[C---:B------:R-:W-:Y:S02]  /*e1e0*/  IADD3.X R173, R3.reuse, UR11, RZ, P1, !PT ;  /* 0x0000000b03ad7c10 */ /* 0x040fe40008ffe4ff */
[----:B------:R-:W-:Y:S01]  /*e1f0*/  PLOP3.LUT P1, PT, PT, PT, UP3, 0x80, 0x0 ;  /* 0x000000000000781c */ /* 0x000fe20003f2f038 */
[----:B------:R1:W-:Y:S01]  /*e200*/  LDGSTS.E.BYPASS.LTC128B.128 [R243+0x4080], [R2.64+0x80], !P3 ;  /* 0x0408008002f37fae */ /* 0x0003e2000d901d4e */
[-C--:B------:R-:W-:Y:S04]  /*e210*/  HMMA.16816.F32.BF16 R12, R200, R198.reuse, R12 ;  /* 0x000000c6c80c723c */ /* 0x080fe8000004180c */
[----:B------:R3:W-:Y:S01]  /*e220*/  LDGSTS.E.BYPASS.LTC128B.128 [R243+0x3080], [R172.64], !P4 ;  /* 0x03080000acf37fae */ /* 0x0007e2000e101d4e */
[----:B------:R-:W-:Y:S03]  /*e230*/  @P6 IADD3 R0, R242, -0x1, RZ ;  /* 0xfffffffff2006810 */ /* 0x000fe60007ffe0ff */
[C---:B------:R-:W-:Y:S04]  /*e240*/  HMMA.16816.F32.BF16 R16, R192.reuse, R198, R16 ;  /* 0x000000c6c010723c */ /* 0x040fe80000041810 */
[----:B----4-:R-:W-:Y:S04]  /*e250*/  IADD3 R168, P0, R2, UR17, RZ ;  /* 0x0000001102a87c10 */ /* 0x010fe8000ff1e0ff */
[-C--:B------:R-:W-:Y:S04]  /*e260*/  HMMA.16816.F32.BF16 R20, R192, R204.reuse, R20 ;  /* 0x000000ccc014723c */ /* 0x080fe80000041814 */
[----:B------:R-:W-:Y:S02]  /*e270*/  IADD3.X R169, R3, UR4, RZ, P0, !PT ;  /* 0x0000000403a97c10 */ /* 0x000fe400087fe4ff */
[----:B------:R-:W-:Y:S02]  /*e280*/  PLOP3.LUT P0, PT, PT, PT, UP3, 0x80, 0x0 ;  /* 0x000000000000781c */ /* 0x000fe40003f0f038 */
[C---:B------:R-:W-:Y:S01]  /*e290*/  HMMA.16816.F32.BF16 R24, R200.reuse, R204, R24 ;  /* 0x000000ccc818723c */ /* 0x040fe20000041818 */
[----:B------:R4:W-:Y:S03]  /*e2a0*/  LDGSTS.E.BYPASS.LTC128B.128 [R243+0x4880], [R168.64], !P3 ;  /* 0x04880000a8f37fae */ /* 0x0009e6000d901d4e */
[----:B-1----:R-:W-:Y:S01]  /*e2b0*/  @P6 SHF.R.S32.HI R2, RZ, 0x1f, R0 ;  /* 0x0000001fff026819 */ /* 0x002fe20000011400 */
[----:B------:R-:W-:Y:S01]  /*e2c0*/  @P6 IMAD.MOV.U32 R3, RZ, RZ, R247 ;  /* 0x000000ffff036224 */ /* 0x000fe200078e00f7 */
[----:B------:R-:W-:Y:S02]  /*e2d0*/  LDSM.16.M88.4 R212, [R230+0x5080] ;  /* 0x00508000e6d4783b */ /* 0x000fe40000000200 */
[-C--:B------:R-:W-:Y:S03]  /*e2e0*/  HMMA.16816.F32.BF16 R28, R200, R206.reuse, R28 ;  /* 0x000000cec81c723c */ /* 0x080fe6000004181c */
[----:B------:R-:W0:Y:S01]  /*e2f0*/  LDGDEPBAR ;  /* 0x00000000000079af */ /* 0x000e220000000000 */
[----:B------:R-:W-:Y:S04]  /*e300*/  @P6 IMAD R2, R2, c[0x0][0x1e0], RZ ;  /* 0x0000780002026a24 */ /* 0x000fe800078e02ff */
[C---:B------:R-:W-:Y:S01]  /*e310*/  HMMA.16816.F32.BF16 R32, R192.reuse, R206, R32 ;  /* 0x000000cec020723c */ /* 0x040fe20000041820 */
[----:B---3--:R-:W1:Y:S03]  /*e320*/  LDSM.16.M88.4 R172, [R232+0x8080] ;  /* 0x00808000e8ac783b */ /* 0x008e660000000200 */
[C---:B------:R-:W-:Y:S02]  /*e330*/  @P6 IMAD R2, R0.reuse, c[0x0][0x1e4], R2 ;  /* 0x0000790000026a24 */ /* 0x040fe400078e0202 */
[----:B------:R-:W3:Y:S02]  /*e340*/  LDSM.16.M88.4 R216, [R232+0xa080] ;  /* 0x00a08000e8d8783b */ /* 0x000ee40000000200 */
[-C--:B------:R-:W-:Y:S03]  /*e350*/  HMMA.16816.F32.BF16 R36, R192, R208.reuse, R36 ;  /* 0x000000d0c024723c */ /* 0x080fe60000041824 */
[----:B------:R-:W3:Y:S01]  /*e360*/  LDSM.16.M88.4 R196, [R230+0x5880] ;  /* 0x00588000e6c4783b */ /* 0x000ee20000000200 */
[----:B----4-:R-:W-:Y:S04]  /*e370*/  @P6 IMAD.WIDE.U32 R168, R0, c[0x0][0x1e0], RZ ;  /* 0x0000780000a86a25 */ /* 0x010fe800078e00ff */
[C---:B------:R-:W-:Y:S01]  /*e380*/  HMMA.16816.F32.BF16 R40, R200.reuse, R208, R40 ;  /* 0x000000d0c828723c */ /* 0x040fe20000041828 */
[----:B------:R-:W-:Y:S03]  /*e390*/  LDSM.16.M88.4 R204, [R229] ;  /* 0x00000000e5cc783b */ /* 0x000fe60000000200 */
[----:B------:R-:W-:Y:S02]  /*e3a0*/  @P6 IMAD.IADD R0, R169, 0x1, R2 ;  /* 0x00000001a9006824 */ /* 0x000fe400078e0202 */
[----:B------:R-:W-:Y:S01]  /*e3b0*/  LDSM.16.M88.4 R220, [R229+0x800] ;  /* 0x00080000e5dc783b */ /* 0x000fe20000000200 */
[----:B------:R-:W-:Y:S01]  /*e3c0*/  @P6 IMAD.MOV.U32 R2, RZ, RZ, R244 ;  /* 0x000000ffff026224 */ /* 0x000fe200078e00f4 */
[-C--:B------:R-:W-:Y:S03]  /*e3d0*/  HMMA.16816.F32.BF16 R44, R200, R210.reuse, R44 ;  /* 0x000000d2c82c723c */ /* 0x080fe6000004182c */
[----:B------:R-:W4:Y:S01]  /*e3e0*/  LDSM.16.M88.4 R200, [R230+0x6080] ;  /* 0x00608000e6c8783b */ /* 0x000f220000000200 */
[----:B------:R-:W-:Y:S04]  /*e3f0*/  @P6 IMAD.WIDE.U32 R2, R168, 0x30, R2 ;  /* 0x00000030a8026825 */ /* 0x000fe800078e0002 */
[----:B------:R-:W-:Y:S01]  /*e400*/  HMMA.16816.F32.BF16 R48, R192, R210, R48 ;  /* 0x000000d2c030723c */ /* 0x000fe20000041830 */
[----:B------:R-:W4:Y:S03]  /*e410*/  LDSM.16.M88.4 R192, [R234+0x8080] ;  /* 0x00808000eac0783b */ /* 0x000f260000000200 */
[----:B------:R-:W-:Y:S02]  /*e420*/  @P6 IMAD.SHL.U32 R168, R2, 0x2, RZ ;  /* 0x0000000202a86824 */ /* 0x000fe400078e00ff */
[----:B------:R-:W4:Y:S01]  /*e430*/  LDSM.16.M88.4 R208, [R234+0xa080] ;  /* 0x00a08000ead0783b */ /* 0x000f220000000200 */
[----:B------:R-:W-:Y:S01]  /*e440*/  @P6 IMAD R0, R0, 0x30, RZ ;  /* 0x0000003000006824 */ /* 0x000fe200078e02ff */
[-C--:B-1----:R-:W-:Y:S05]  /*e450*/  HMMA.16816.F32.BF16 R4, R172, R212.reuse, R4 ;  /* 0x000000d4ac04723c */ /* 0x082fea0000041804 */
[----:B------:R-:W-:Y:S02]  /*e460*/  @P6 IMAD.IADD R3, R3, 0x1, R0 ;  /* 0x0000000103036824 */ /* 0x000fe400078e0200 */
[----:B------:R-:W-:Y:S01]  /*e470*/  @P1 IMAD.HI.U32 R0, R171, c[0x0][0x2c8], RZ ;  /* 0x0000b200ab001a27 */ /* 0x000fe200078e00ff */
[C---:B---3--:R-:W-:Y:S04]  /*e480*/  HMMA.16816.F32.BF16 R8, R216.reuse, R212, R8 ;  /* 0x000000d4d808723c */ /* 0x048fe80000041808 */
[----:B------:R-:W-:Y:S02]  /*e490*/  @P6 SHF.L.U64.HI R3, R2, 0x1, R3 ;  /* 0x0000000102036819 */ /* 0x000fe40000010203 */
[----:B------:R-:W-:Y:S02]  /*e4a0*/  @P0 SHF.R.U32.HI R171, RZ, c[0x0][0x2cc], R0 ;  /* 0x0000b300ffab0a19 */ /* 0x000fe40000011600 */
        /* <DEDUP_REMOVED lines=11> */
[----:B------:R-:W-:Y:S07]  /*e560*/  LDSM.16.M88.4 R216, [R233+0xe080] ;  /* 0x00e08000e9d8783b */ /* 0x000fee0000000200 */
[----:B------:R-:W-:Y:S01]  /*e570*/  HMMA.16816.F32.BF16 R48, R172, R202, R48 ;  /* 0x000000caac30723c */ /* 0x000fe20000041830 */
[----:B------:R-:W3:Y:S05]  /*e580*/  LDSM.16.M88.4 R172, [R231+0xc080] ;  /* 0x00c08000e7ac783b */ /* 0x000eea0000000200 */
[----:B------:R-:W4:Y:S02]  /*e590*/  LDSM.16.M88.4 R200, [R231+0xe080] ;  /* 0x00e08000e7c8783b */ /* 0x000f240000000200 */
        /* <DEDUP_REMOVED lines=15> */
[----:B------:R-:W-:Y:S05]  /*e690*/  LDSM.16.M88.4 R192, [R233+0xc080] ;  /* 0x00c08000e9c0783b */ /* 0x000fea0000000200 */
[----:B------:R-:W1:Y:S02]  /*e6a0*/  LDSM.16.M88.4 R212, [R239] ;  /* 0x00000000efd4783b */ /* 0x000e640000000200 */
[-C--:B---3--:R-:W-:Y:S08]  /*e6b0*/  HMMA.16816.F32.BF16 R4, R172, R196.reuse, R4 ;  /* 0x000000c4ac04723c */ /* 0x088ff00000041804 */
[C---:B----4-:R-:W-:Y:S08]  /*e6c0*/  HMMA.16816.F32.BF16 R8, R200.reuse, R196, R8 ;  /* 0x000000c4c808723c */ /* 0x050ff00000041808 */
[-C--:B------:R-:W-:Y:S08]  /*e6d0*/  HMMA.16816.F32.BF16 R12, R200, R198.reuse, R12 ;  /* 0x000000c6c80c723c */ /* 0x080ff0000004180c */
[C---:B------:R-:W-:Y:S01]  /*e6e0*/  HMMA.16816.F32.BF16 R16, R172.reuse, R198, R16 ;  /* 0x000000c6ac10723c */ /* 0x040fe20000041810 */
[----:B------:R-:W3:Y:S07]  /*e6f0*/  LDSM.16.M88.4 R196, [R237] ;  /* 0x00000000edc4783b */ /* 0x000eee0000000200 */
[-C--:B--2---:R-:W-:Y:S08]  /*e700*/  HMMA.16816.F32.BF16 R20, R172, R204.reuse, R20 ;  /* 0x000000ccac14723c */ /* 0x084ff00000041814 */
        /* <DEDUP_REMOVED lines=9> */
[----:B------:R-:W1:Y:S05]  /*e7a0*/  LDSM.16.M88.4 R172, [R232+0xc080] ;  /* 0x00c08000e8ac783b */ /* 0x000e6a0000000200 */
[----:B------:R-:W2:Y:S02]  /*e7b0*/  LDSM.16.M88.4 R208, [R230+0x7080] ;  /* 0x00708000e6d0783b */ /* 0x000ea40000000200 */
[-C--:B------:R-:W-:Y:S08]  /*e7c0*/  HMMA.16816.F32.BF16 R4, R192, R212.reuse, R4 ;  /* 0x000000d4c004723c */ /* 0x080ff00000041804 */
[C---:B------:R-:W-:Y:S08]  /*e7d0*/  HMMA.16816.F32.BF16 R8, R216.reuse, R212, R8 ;  /* 0x000000d4d808723c */ /* 0x040ff00000041808 */
[-C--:B------:R-:W-:Y:S08]  /*e7e0*/  HMMA.16816.F32.BF16 R12, R216, R214.reuse, R12 ;  /* 0x000000d6d80c723c */ /* 0x080ff0000004180c */
[C---:B------:R-:W-:Y:S01]  /*e7f0*/  HMMA.16816.F32.BF16 R16, R192.reuse, R214, R16 ;  /* 0x000000d6c010723c */ /* 0x040fe20000041810 */
[----:B------:R-:W4:Y:S07]  /*e800*/  LDSM.16.M88.4 R212, [R230+0x7880] ;  /* 0x00788000e6d4783b */ /* 0x000f2e0000000200 */
[-C--:B------:R-:W-:Y:S08]  /*e810*/  HMMA.16816.F32.BF16 R20, R192, R220.reuse, R20 ;  /* 0x000000dcc014723c */ /* 0x080ff00000041814 */
[C---:B------:R-:W-:Y:S08]  /*e820*/  HMMA.16816.F32.BF16 R24, R216.reuse, R220, R24 ;  /* 0x000000dcd818723c */ /* 0x040ff00000041818 */
[-C--:B------:R-:W-:Y:S08]  /*e830*/  HMMA.16816.F32.BF16 R28, R216, R222.reuse, R28 ;  /* 0x000000ded81c723c */ /* 0x080ff0000004181c */
[C---:B------:R-:W-:Y:S08]  /*e840*/  HMMA.16816.F32.BF16 R32, R192.reuse, R222, R32 ;  /* 0x000000dec020723c */ /* 0x040ff00000041820 */
[-C--:B---3--:R-:W-:Y:S08]  /*e850*/  HMMA.16816.F32.BF16 R36, R192, R196.reuse, R36 ;  /* 0x000000c4c024723c */ /* 0x088ff00000041824 */
[C---:B------:R-:W-:Y:S08]  /*e860*/  HMMA.16816.F32.BF16 R40, R216.reuse, R196, R40 ;  /* 0x000000c4d828723c */ /* 0x040ff00000041828 */
[-C--:B------:R-:W-:Y:S01]  /*e870*/  HMMA.16816.F32.BF16 R44, R216, R198.reuse, R44 ;  /* 0x000000c6d82c723c */ /* 0x080fe2000004182c */
[----:B------:R-:W-:Y:S07]  /*e880*/  LDSM.16.M88.4 R216, [R236+0xe080] ;  /* 0x00e08000ecd8783b */ /* 0x000fee0000000200 */
[----:B------:R-:W-:Y:S01]  /*e890*/  HMMA.16816.F32.BF16 R48, R192, R198, R48 ;  /* 0x000000c6c030723c */ /* 0x000fe20000041830 */
[----:B------:R-:W-:Y:S05]  /*e8a0*/  LDSM.16.M88.4 R192, [R234+0xc080] ;  /* 0x00c08000eac0783b */ /* 0x000fea0000000200 */
[----:B------:R-:W3:Y:S02]  /*e8b0*/  LDSM.16.M88.4 R196, [R229+0x1800] ;  /* 0x00180000e5c4783b */ /* 0x000ee40000000200 */
[-C--:B-1----:R-:W-:Y:S08]  /*e8c0*/  HMMA.16816.F32.BF16 R4, R172, R200.reuse, R4 ;  /* 0x000000c8ac04723c */ /* 0x082ff00000041804 */
[C---:B------:R-:W-:Y:S08]  /*e8d0*/  HMMA.16816.F32.BF16 R8, R204.reuse, R200, R8 ;  /* 0x000000c8cc08723c */ /* 0x040ff00000041808 */
[-C--:B------:R-:W-:Y:S08]  /*e8e0*/  HMMA.16816.F32.BF16 R12, R204, R202.reuse, R12 ;  /* 0x000000cacc0c723c */ /* 0x080ff0000004180c */
[C---:B------:R-:W-:Y:S01]  /*e8f0*/  HMMA.16816.F32.BF16 R16, R172.reuse, R202, R16 ;  /* 0x000000caac10723c */ /* 0x040fe20000041810 */
[----:B------:R-:W1:Y:S07]  /*e900*/  LDSM.16.M88.4 R200, [R229+0x2000] ;  /* 0x00200000e5c8783b */ /* 0x000e6e0000000200 */
[-C--:B--2---:R-:W-:Y:S08]  /*e910*/  HMMA.16816.F32.BF16 R20, R172, R208.reuse, R20 ;  /* 0x000000d0ac14723c */ /* 0x084ff00000041814 */
[C---:B------:R-:W-:Y:S08]  /*e920*/  HMMA.16816.F32.BF16 R24, R204.reuse, R208, R24 ;  /* 0x000000d0cc18723c */ /* 0x040ff00000041818 */
[-C--:B------:R-:W-:Y:S08]  /*e930*/  HMMA.16816.F32.BF16 R28, R204, R210.reuse, R28 ;  /* 0x000000d2cc1c723c */ /* 0x080ff0000004181c */
[C---:B------:R-:W-:Y:S08]  /*e940*/  HMMA.16816.F32.BF16 R32, R172.reuse, R210, R32 ;  /* 0x000000d2ac20723c */ /* 0x040ff00000041820 */
[-C--:B----4-:R-:W-:Y:S08]  /*e950*/  HMMA.16816.F32.BF16 R36, R172, R212.reuse, R36 ;  /* 0x000000d4ac24723c */ /* 0x090ff00000041824 */
[C---:B------:R-:W-:Y:S08]  /*e960*/  HMMA.16816.F32.BF16 R40, R204.reuse, R212, R40 ;  /* 0x000000d4cc28723c */ /* 0x040ff00000041828 */
[-C--:B------:R-:W-:Y:S08]  /*e970*/  HMMA.16816.F32.BF16 R44, R204, R214.reuse, R44 ;  /* 0x000000d6cc2c723c */ /* 0x080ff0000004182c */
[----:B------:R-:W-:Y:S01]  /*e980*/  HMMA.16816.F32.BF16 R48, R172, R214, R48 ;  /* 0x000000d6ac30723c */ /* 0x000fe20000041830 */
[----:B------:R-:W2:Y:S01]  /*e990*/  LDSM.16.M88.4 R172, [R229+0x2800] ;  /* 0x00280000e5ac783b */ /* 0x000ea20000000200 */
[----:B------:R-:W-:Y:S04]  /*e9a0*/  DEPBAR.LE SB0, 0x0 ;  /* 0x000080000000791a */ /* 0x000fe80000000000 */
[----:B------:R-:W-:Y:S02]  /*e9b0*/  BAR.SYNC.DEFER_BLOCKING 0x0 ;  /* 0x0000000000007b1d */ /* 0x000fe40000010000 */
[-C--:B---3--:R-:W-:Y:S08]  /*e9c0*/  HMMA.16816.F32.BF16 R4, R192, R196.reuse, R4 ;  /* 0x000000c4c004723c */ /* 0x088ff00000041804 */
[C---:B------:R-:W-:Y:S07]  /*e9d0*/  HMMA.16816.F32.BF16 R8, R216.reuse, R196, R8 ;  /* 0x000000c4d808723c */ /* 0x040fee0000041808 */
[C---:B------:R-:W-:Y:S01]  /*e9e0*/  @P6 IADD3 R196, P2, R168.reuse, 0x80, RZ ;  /* 0x00000080a8c46810 */ /* 0x040fe20007f5e0ff */
[-C--:B------:R-:W-:Y:S04]  /*e9f0*/  HMMA.16816.F32.BF16 R12, R216, R198.reuse, R12 ;  /* 0x000000c6d80c723c */ /* 0x080fe8000004180c */
[----:B------:R-:W-:Y:S02]  /*ea00*/  @P6 IADD3 R168, P5, R168, c[0x0][0x1c8], RZ ;  /* 0x00007200a8a86a10 */ /* 0x000fe40007fbe0ff */
[----:B------:R-:W-:Y:S02]  /*ea10*/  @P6 IADD3 R196, P1, R196, c[0x0][0x1c8], RZ ;  /* 0x00007200c4c46a10 */ /* 0x000fe40007f3e0ff */
[C---:B------:R-:W-:Y:S04]  /*ea20*/  HMMA.16816.F32.BF16 R16, R192.reuse, R198, R16 ;  /* 0x000000c6c010723c */ /* 0x040fe80000041810 */
[----:B------:R-:W-:Y:S02]  /*ea30*/  @P6 IADD3.X R169, R3, c[0x0][0x1cc], RZ, P5, !PT ;  /* 0x0000730003a96a10 */ /* 0x000fe40002ffe4ff */
[----:B------:R-:W-:Y:S02]  /*ea40*/  @P6 IADD3.X R197, RZ, c[0x0][0x1cc], R3, P1, P2 ;  /* 0x00007300ffc56a10 */ /* 0x000fe40000fe4403 */
[-C--:B-1----:R-:W-:Y:S01]  /*ea50*/  HMMA.16816.F32.BF16 R20, R192, R200.reuse, R20 ;  /* 0x000000c8c014723c */ /* 0x082fe20000041814 */
[----:B------:R-:W-:Y:S01]  /*ea60*/  @!PT LDS RZ, [RZ] ;  /* 0x00000000fffff984 */ /* 0x000fe20000000800 */
[----:B------:R-:W-:Y:S01]  /*ea70*/  @!PT LDS RZ, [RZ] ;  /* 0x00000000fffff984 */ /* 0x000fe20000000800 */
[----:B------:R-:W-:Y:S01]  /*ea80*/  @!PT LDS RZ, [RZ] ;  /* 0x00000000fffff984 */ /* 0x000fe20000000800 */
[----:B------:R1:W-:Y:S03]  /*ea90*/  @P6 LDGSTS.E.BYPASS.LTC128B.128 [R243+0x5080], [R168.64], !P4 ;  /* 0x05080000a8f36fae */ /* 0x0003e6000e101d4e */
[----:B------:R-:W-:Y:S02]  /*eaa0*/  @P6 IADD3 R2, P0, R168, UR16, RZ ;  /* 0x00000010a8026c10 */ /* 0x000fe4000ff1e0ff */
[----:B------:R3:W-:Y:S02]  /*eab0*/  @P6 LDGSTS.E.BYPASS.LTC128B.128 [R243+0x6880], [R196.64], !P3 ;  /* 0x06880000c4f36fae */ /* 0x0007e4000d901d4e */
[C---:B------:R-:W-:Y:S04]  /*eac0*/  HMMA.16816.F32.BF16 R24, R216.reuse, R200, R24 ;  /* 0x000000c8d818723c */ /* 0x040fe80000041818 */
[----:B------:R-:W-:Y:S04]  /*ead0*/  @P6 IADD3.X R3, R169, UR7, RZ, P0, !PT ;  /* 0x00000007a9036c10 */ /* 0x000fe800087fe4ff */
[-C--:B------:R-:W-:Y:S01]  /*eae0*/  HMMA.16816.F32.BF16 R28, R216, R202.reuse, R28 ;  /* 0x000000cad81c723c */ /* 0x080fe2000004181c */
[----:B------:R4:W-:Y:S05]  /*eaf0*/  @P6 LDGSTS.E.BYPASS.LTC128B.128 [R243+0x5880], [R2.64], !P4 ;  /* 0x0588000002f36fae */ /* 0x0009ea000e101d4e */
[----:B------:R4:W-:Y:S02]  /*eb00*/  @P6 LDGSTS.E.BYPASS.LTC128B.128 [R243+0x7080], [R2.64+0x80], !P3 ;  /* 0x0708008002f36fae */ /* 0x0009e4000d901d4e */
[C---:B------:R-:W-:Y:S04]  /*eb10*/  HMMA.16816.F32.BF16 R32, R192.reuse, R202, R32 ;  /* 0x000000cac020723c */ /* 0x040fe80000041820 */
[----:B-1----:R-:W-:Y:S04]  /*eb20*/  IMAD R168, R242, -0x30, RZ ;  /* 0xffffffd0f2a87824 */ /* 0x002fe800078e02ff */
[-C--:B--2---:R-:W-:Y:S04]  /*eb30*/  HMMA.16816.F32.BF16 R36, R192, R172.reuse, R36 ;  /* 0x000000acc024723c */ /* 0x084fe80000041824 */
[C---:B---3--:R-:W-:Y:S04]  /*eb40*/  @P6 IADD3 R196, P1, R2.reuse, UR16, RZ ;  /* 0x0000001002c46c10 */ /* 0x048fe8000ff3e0ff */
[C---:B------:R-:W-:Y:S04]  /*eb50*/  HMMA.16816.F32.BF16 R40, R216.reuse, R172, R40 ;  /* 0x000000acd828723c */ /* 0x040fe80000041828 */
[C---:B------:R-:W-:Y:S03]  /*eb60*/  @P6 IADD3.X R197, R3.reuse, UR7, RZ, P1, !PT ;  /* 0x0000000703c56c10 */ /* 0x040fe60008ffe4ff */
[----:B------:R-:W-:Y:S01]  /*eb70*/  @P6 IADD3 R172, P0, R2, UR12, RZ ;  /* 0x0000000c02ac6c10 */ /* 0x000fe2000ff1e0ff */
[-C--:B------:R-:W-:Y:S01]  /*eb80*/  HMMA.16816.F32.BF16 R44, R216, R174.reuse, R44 ;  /* 0x000000aed82c723c */ /* 0x080fe2000004182c */
[----:B------:R1:W-:Y:S03]  /*eb90*/  @P6 LDGSTS.E.BYPASS.LTC128B.128 [R243+0x6080], [R196.64], !P4 ;  /* 0x06080000c4f36fae */ /* 0x0003e6000e101d4e */
[----:B------:R-:W-:Y:S02]  /*eba0*/  @P6 IADD3.X R173, R3, UR9, RZ, P0, !PT ;  /* 0x0000000903ad6c10 */ /* 0x000fe400087fe4ff */
[----:B----4-:R-:W2:Y:S01]  /*ebb0*/  SHFL.IDX PT, R3, R171, RZ, 0x1c1f ;  /* 0x001c1fffab037589 */ /* 0x010ea200000e0000 */
[----:B------:R-:W-:Y:S01]  /*ebc0*/  PLOP3.LUT P0, PT, PT, PT, UP2, 0x40, 0x0 ;  /* 0x000000000000781c */ /* 0x000fe20003f0e828 */
[----:B------:R-:W-:Y:S03]  /*ebd0*/  HMMA.16816.F32.BF16 R48, R192, R174, R48 ;  /* 0x000000aec030723c */ /* 0x000fe60000041830 */
[----:B------:R3:W-:Y:S04]  /*ebe0*/  @P6 LDGSTS.E.BYPASS.LTC128B.128 [R243+0x7880], [R172.64], !P3 ;  /* 0x07880000acf36fae */ /* 0x0007e8000d901d4e */
[----:B------:R-:W-:Y:S01]  /*ebf0*/  IMAD.IADD R174, R168, 0x1, -R167 ;  /* 0x00000001a8ae7824 */ /* 0x000fe200078e0aa7 */
[----:B------:R-:W0:Y:S01]  /*ec00*/  LDGDEPBAR ;  /* 0x00000000000079af */ /* 0x000e220000000000 */
[----:B---3--:R-:W-:Y:S04]  /*ec10*/  IADD3 R173, -R167, 0x1, R168 ;  /* 0x00000001a7ad7810 */ /* 0x008fe80007ffe1a8 */
[----:B------:R-:W-:Y:S04]  /*ec20*/  IADD3 R173, R173, c[0x0][0x1d0], RZ ;  /* 0x00007400adad7a10 */ /* 0x000fe80007ffe0ff */
[----:B------:R-:W-:Y:S04]  /*ec30*/  IADD3 R173, R173, -c[0x0][0x168], RZ ;  /* 0x80005a00adad7a10 */ /* 0x000fe80007ffe0ff */
[C---:B------:R-:W-:Y:S02]  /*ec40*/  IADD3 R172, R173.reuse, c[0x0][0x328], RZ ;  /* 0x0000ca00adac7a10 */ /* 0x040fe40007ffe0ff */
[----:B------:R-:W-:Y:S03]  /*ec50*/  IADD3 R173, R173, UR6, RZ ;  /* 0x00000006adad7c10 */ /* 0x000fe6000fffe0ff */
[--C-:B--2---:R-:W-:Y:S02]  /*ec60*/  IMAD.IADD R2, R172, 0x1, R3.reuse ;  /* 0x00000001ac027824 */ /* 0x104fe400078e0203 */
[----:B------:R-:W-:Y:S01]  /*ec70*/  IMAD.IADD R0, R173, 0x1, R3 ;  /* 0x00000001ad007824 */ /* 0x000fe200078e0203 */
[----:B------:R-:W-:-:S05]  /*ec80*/  @P0 BRA `(.L_x_2859) ;  /* 0x0000018000000947 */ /* 0x000fca0003800000 */
[----:B-1----:R-:W-:Y:S01]  /*ec90*/  IADD3 R3, R3, c[0x0][0x1d0], RZ ;  /* 0x0000740003037a10 */ /* 0x002fe20007ffe0ff */
        /* <DEDUP_REMOVED lines=13> */
.L_x_2861:
[----:B------:R-:W-:Y:S04]  /*ed70*/  MOV R167, c[0x0][0x32c] ;  /* 0x0000cb0000a77a02 */ /* 0x000fe80000000f00 */
[----:B------:R-:W-:Y:S11]  /*ed80*/  ISETP.NE.AND P0, PT, R167, 0x1, PT ;  /* 0x00000001a700780c */ /* 0x000ff60003f05270 */
[----:B------:R-:W-:Y:S02]  /*ed90*/  @!UPT UIADD3 URZ, URZ, URZ, URZ ;  /* 0x0000003f3f3ff290 */ /* 0x000fe4000fffe03f */
[----:B------:R-:W-:Y:S05]  /*eda0*/  @P0 IMAD.HI.U32 R167, R3, c[0x0][0x330], RZ ;  /* 0x0000cc0003a70a27 */ /* 0x000fea00078e00ff */
[----:B------:R-:W-:Y:S02]  /*edb0*/  @P0 SHF.R.U32.HI R3, RZ, c[0x0][0x334], R167 ;  /* 0x0000cd00ff030a19 */ /* 0x000fe400000116a7 */
.L_x_2862:
[----:B------:R-:W-:Y:S05]  /*edc0*/  BSYNC B0 ;  /* 0x0000000000007941 */ /* 0x000fea0003800000 */
.L_x_2860:
[----:B------:R-:W-:Y:S05]  /*edd0*/  IMAD R3, R3, c[0x0][0x32c], R174 ;  /* 0x0000cb0003037a24 */ /* 0x000fea00078e02ae */
[----:B------:R-:W-:Y:S02]  /*ede0*/  IADD3 R167, R3, c[0x0][0x32c], RZ ;  /* 0x0000cb0003a77a10 */ /* 0x000fe40007ffe0ff */
[----:B------:R-:W-:Y:S02]  /*edf0*/  IMNMX R0, R0, R3, !PT ;  /* 0x0000000300007217 */ /* 0x000fe40007800200 */
[----:B------:R-:W-:Y:S02]  /*ee00*/  IMNMX R2, R2, R167, PT ;  /* 0x000000a702027217 */ /* 0x000fe40003800200 */
.L_x_2859:
[----:B-1----:R-:W-:Y:S01]  /*ee10*/  PLOP3.LUT P0, PT, PT, PT, UP2, 0x40, 0x0 ;  /* 0x000000000000781c */ /* 0x002fe20003f0e828 */
        /* <DEDUP_REMOVED lines=18> */
.L_x_2865:
[----:B------:R-:W-:Y:S04]  /*ef40*/  MOV R175, c[0x0][0x32c] ;  /* 0x0000cb0000af7a02 */ /* 0x000fe80000000f00 */
[----:B------:R-:W-:Y:S11]  /*ef50*/  ISETP.NE.AND P0, PT, R175, 0x1, PT ;  /* 0x00000001af00780c */ /* 0x000ff60003f05270 */
[----:B------:R-:W-:Y:S02]  /*ef60*/  @!UPT UIADD3 URZ, URZ, URZ, URZ ;  /* 0x0000003f3f3ff290 */ /* 0x000fe4000fffe03f */
[----:B------:R-:W-:Y:S05]  /*ef70*/  @P0 IMAD.HI.U32 R175, R169, c[0x0][0x330], RZ ;  /* 0x0000cc00a9af0a27 */ /* 0x000fea00078e00ff */
[----:B------:R-:W-:Y:S02]  /*ef80*/  @P0 SHF.R.U32.HI R169, RZ, c[0x0][0x334], R175 ;  /* 0x0000cd00ffa90a19 */ /* 0x000fe400000116af */
.L_x_2866:
[----:B------:R-:W-:Y:S05]  /*ef90*/  BSYNC B0 ;  /* 0x0000000000007941 */ /* 0x000fea0003800000 */
.L_x_2864:
[----:B------:R-:W-:Y:S05]  /*efa0*/  IMAD R169, R169, c[0x0][0x32c], R174 ;  /* 0x0000cb00a9a97a24 */ /* 0x000fea00078e02ae */
[----:B------:R-:W-:Y:S02]  /*efb0*/  IADD3 R175, R169, c[0x0][0x32c], RZ ;  /* 0x0000cb00a9af7a10 */ /* 0x000fe40007ffe0ff */
[----:B------:R-:W-:Y:S02]  /*efc0*/  IMNMX R3, R3, R169, !PT ;  /* 0x000000a903037217 */ /* 0x000fe40007800200 */
[----:B------:R-:W-:Y:S02]  /*efd0*/  IMNMX R167, R167, R175, PT ;  /* 0x000000afa7a77217 */ /* 0x000fe40003800200 */
.L_x_2863:
[C---:B------:R-:W-:Y:S02]  /*efe0*/  ISETP.GE.AND P0, PT, R168.reuse, 0x2, PT ;  /* 0x00000002a800780c */ /* 0x040fe40003f06270 */
[----:B------:R-:W-:Y:S02]  /*eff0*/  ISETP.GE.AND P2, PT, R168, 0xa, PT ;  /* 0x0000000aa800780c */ /* 0x000fe40003f46270 */
[----:B------:R-:W-:Y:S02]  /*f000*/  P2R R192, PR, RZ, 0x1 ;  /* 0x00000001ffc07803 */ /* 0x000fe40000000000 */
[----:B------:R-:W-:Y:S02]  /*f010*/  ISETP.GT.AND P0, PT, R0, 0x1, !P0 ;  /* 0x000000010000780c */ /* 0x000fe40004704270 */
[----:B------:R-:W-:Y:S02]  /*f020*/  ISETP.GE.AND P1, PT, R168, 0x9, PT ;  /* 0x00000009a800780c */ /* 0x000fe40003f26270 */
[----:B------:R-:W-:Y:S02]  /*f030*/  ISETP.LT.OR P0, PT, R2, 0x2, P0 ;  /* 0x000000020200780c */ /* 0x000fe40000701670 */
[----:B------:R-:W-:Y:S02]  /*f040*/  P2R R175, PR, RZ, 0x2 ;  /* 0x00000002ffaf7803 */ /* 0x000fe40000000000 */
[----:B------:R-:W-:Y:S02]  /*f050*/  FSEL R193, R5, -INF , !P0 ;  /* 0xff80000005c17808 */ /* 0x000fe40004000000 */
[C---:B------:R-:W-:Y:S02]  /*f060*/  ISETP.GT.AND P0, PT, R0.reuse, 0x9, !P2 ;  /* 0x000000090000780c */ /* 0x040fe40005704270 */
[----:B------:R-:W-:Y:S02]  /*f070*/  ISETP.GT.AND P1, PT, R0, 0x8, !P1 ;  /* 0x000000080000780c */ /* 0x000fe40004f24270 */
[----:B------:R-:W-:Y:S02]  /*f080*/  P2R R169, PR, RZ, 0x4 ;  /* 0x00000004ffa97803 */ /* 0x000fe40000000000 */
[----:B------:R-:W-:Y:S02]  /*f090*/  ISETP.LT.OR P0, PT, R2, 0xa, P0 ;  /* 0x0000000a0200780c */ /* 0x000fe40000701670 */
[----:B------:R-:W-:Y:S02]  /*f0a0*/  ISETP.GE.AND P2, PT, R168, 0x11, PT ;  /* 0x00000011a800780c */ /* 0x000fe40003f46270 */
        /* <DEDUP_REMOVED lines=23> */
[----:B------:R-:W-:Y:S02]  /*f220*/  ISETP.GE.AND P6, PT, R168, 0x22, PT ;  /* 0x00000022a800780c */ /* 0x000fe40003fc6270 */
        /* <DEDUP_REMOVED lines=10> */
[----:B------:R-:W-:Y:S04]  /*f2d0*/  ISETP.LT.OR P0, PT, R2, 0x29, P0 ;  /* 0x000000290200780c */ /* 0x000fe80000701670 */
[----:B------:R-:W-:Y:S02]  /*f2e0*/  FSEL R218, R48, -INF , !P0 ;  /* 0xff80000030da7808 */ /* 0x000fe40004000000 */
[----:B------:R-:W-:Y:S04]  /*f2f0*/  ISETP.GT.AND P0, PT, R0, RZ, !P2 ;  /* 0x000000ff0000720c */ /* 0x000fe80005704270 */
[----:B------:R-:W-:Y:S04]  /*f300*/  ISETP.LT.OR P0, PT, R2, 0x1, P0 ;  /* 0x000000010200780c */ /* 0x000fe80000701670 */
[----:B------:R-:W-:Y:S02]  /*f310*/  FSEL R32, R4, -INF , !P0 ;  /* 0xff80000004207808 */ /* 0x000fe40004000000 */
[----:B------:R-:W-:Y:S01]  /*f320*/  ISETP.GE.AND P0, PT, R168, 0x2a, PT ;  /* 0x0000002aa800780c */ /* 0x000fe20003f06270 */
[----:B------:R-:W1:Y:S03]  /*f330*/  SHFL.IDX PT, R4, R171, 0x2, 0x1c1f ;  /* 0x005c1f00ab047f89 */ /* 0x000e6600000e0000 */
        /* <DEDUP_REMOVED lines=21> */
.L_x_2869:
[----:B------:R-:W-:Y:S04]  /*f490*/  MOV R33, c[0x0][0x32c] ;  /* 0x0000cb0000217a02 */ /* 0x000fe80000000f00 */
[----:B------:R-:W-:Y:S11]  /*f4a0*/  ISETP.NE.AND P2, PT, R33, 0x1, PT ;  /* 0x000000012100780c */ /* 0x000ff60003f45270 */
[----:B------:R-:W-:Y:S02]  /*f4b0*/  @!UPT UIADD3 URZ, URZ, URZ, URZ ;  /* 0x0000003f3f3ff290 */ /* 0x000fe4000fffe03f */
[----:B------:R-:W-:Y:S05]  /*f4c0*/  @P2 IMAD.HI.U32 R33, R4, c[0x0][0x330], RZ ;  /* 0x0000cc0004212a27 */ /* 0x000fea00078e00ff */
[----:B------:R-:W-:Y:S02]  /*f4d0*/  @P2 SHF.R.U32.HI R4, RZ, c[0x0][0x334], R33 ;  /* 0x0000cd00ff042a19 */ /* 0x000fe40000011621 */
.L_x_2870:
[----:B------:R-:W-:Y:S05]  /*f4e0*/  BSYNC B0 ;  /* 0x0000000000007941 */ /* 0x000fea0003800000 */
.L_x_2868:
[----:B------:R-:W-:Y:S05]  /*f4f0*/  IMAD R4, R4, c[0x0][0x32c], R174 ;  /* 0x0000cb0004047a24 */ /* 0x000fea00078e02ae */
[----:B------:R-:W-:Y:S02]  /*f500*/  IADD3 R33, R4, c[0x0][0x32c], RZ ;  /* 0x0000cb0004217a10 */ /* 0x000fe40007ffe0ff */
[----:B------:R-:W-:Y:S02]  /*f510*/  IMNMX R0, R0, R4, !PT ;  /* 0x0000000400007217 */ /* 0x000fe40007800200 */
[----:B------:R-:W-:Y:S02]  /*f520*/  IMNMX R2, R2, R33, PT ;  /* 0x0000002102027217 */ /* 0x000fe40003800200 */
.L_x_2867:
[----:B------:R-:W-:Y:S02]  /*f530*/  ISETP.NE.AND P2, PT, R175, RZ, PT ;  /* 0x000000ffaf00720c */ /* 0x000fe40003f45270 */
[----:B------:R-:W-:Y:S02]  /*f540*/  P2R R48, PR, RZ, 0x10 ;  /* 0x00000010ff307803 */ /* 0x000fe40000000000 */
[----:B------:R-:W-:Y:S02]  /*f550*/  ISETP.GT.AND P2, PT, R3, 0x8, !P2 ;  /* 0x000000080300780c */ /* 0x000fe40005744270 */
[----:B------:R-:W-:Y:S02]  /*f560*/  ISETP.NE.AND P4, PT, R21, RZ, PT ;  /* 0x000000ff1500720c */ /* 0x000fe40003f85270 */
[----:B------:R-:W-:Y:S02]  /*f570*/  ISETP.LT.OR P2, PT, R167, 0x9, P2 ;  /* 0x00000009a700780c */ /* 0x000fe40001741670 */
[----:B------:R-:W-:Y:S02]  /*f580*/  P2R R37, PR, RZ, 0x8 ;  /* 0x00000008ff257803 */ /* 0x000fe40000000000 */
[----:B------:R-:W-:Y:S02]  /*f590*/  FSEL R33, R18, -INF , !P2 ;  /* 0xff80000012217808 */ /* 0x000fe40005000000 */
[----:B------:R-:W-:Y:S02]  /*f5a0*/  ISETP.NE.AND P2, PT, R169, RZ, PT ;  /* 0x000000ffa900720c */ /* 0x000fe40003f45270 */
[----:B------:R-:W-:Y:S02]  /*f5b0*/  ISETP.NE.AND P3, PT, R20, RZ, PT ;  /* 0x000000ff1400720c */ /* 0x000fe40003f65270 */
[----:B------:R-:W-:Y:S02]  /*f5c0*/  ISETP.GT.AND P2, PT, R3, 0x9, !P2 ;  /* 0x000000090300780c */ /* 0x000fe40005744270 */
[----:B------:R-:W-:Y:S02]  /*f5d0*/  P2R R4, PR, RZ, 0x10 ;  /* 0x00000010ff047803 */ /* 0x000fe40000000000 */
        /* <DEDUP_REMOVED lines=33> */
[----:B------:R-:W-:Y:S02]  /*f7f0*/  ISETP.GT.AND P2, PT, R3, 0x29, !P0 ;  /* 0x000000290300780c */ /* 0x000fe40004744270 */
[----:B------:R-:W1:Y:S02]  /*f800*/  SHFL.IDX PT, R3, R171, 0x3, 0x1c1f ;  /* 0x007c1f00ab037f89 */ /* 0x000e6400000e0000 */
[----:B------:R-:W-:Y:S04]  /*f810*/  ISETP.LT.OR P2, PT, R167, 0x2a, P2 ;  /* 0x0000002aa700780c */ /* 0x000fe80001741670 */
[----:B------:R-:W-:Y:S02]  /*f820*/  FSEL R214, R51, -INF , !P2 ;  /* 0xff80000033d67808 */ /* 0x000fe40005000000 */
[----:B------:R-:W-:Y:S02]  /*f830*/  ISETP.GT.AND P2, PT, R0, RZ, !P4 ;  /* 0x000000ff0000720c */ /* 0x000fe40006744270 */
        /* <DEDUP_REMOVED lines=62> */
.L_x_2873:
[----:B------:R-:W-:Y:S04]  /*fc20*/  MOV R4, c[0x0][0x32c] ;  /* 0x0000cb0000047a02 */ /* 0x000fe80000000f00 */
[----:B------:R-:W-:Y:S11]  /*fc30*/  ISETP.NE.AND P2, PT, R4, 0x1, PT ;  /* 0x000000010400780c */ /* 0x000ff60003f45270 */
[----:B------:R-:W-:Y:S02]  /*fc40*/  @!UPT UIADD3 URZ, URZ, URZ, URZ ;  /* 0x0000003f3f3ff290 */ /* 0x000fe4000fffe03f */
[----:B------:R-:W-:Y:S05]  /*fc50*/  @P2 IMAD.HI.U32 R4, R3, c[0x0][0x330], RZ ;  /* 0x0000cc0003042a27 */ /* 0x000fea00078e00ff */
[----:B------:R-:W-:Y:S02]  /*fc60*/  @P2 SHF.R.U32.HI R3, RZ, c[0x0][0x334], R4 ;  /* 0x0000cd00ff032a19 */ /* 0x000fe40000011604 */
.L_x_2874:
[----:B------:R-:W-:Y:S05]  /*fc70*/  BSYNC B0 ;  /* 0x0000000000007941 */ /* 0x000fea0003800000 */
.L_x_2872:
[----:B------:R-:W-:Y:S05]  /*fc80*/  IMAD R174, R3, c[0x0][0x32c], R174 ;  /* 0x0000cb0003ae7a24 */ /* 0x000fea00078e02ae */
[----:B------:R-:W-:Y:S02]  /*fc90*/  IADD3 R3, R174, c[0x0][0x32c], RZ ;  /* 0x0000cb00ae037a10 */ /* 0x000fe40007ffe0ff */
[----:B------:R-:W-:Y:S02]  /*fca0*/  IMNMX R0, R0, R174, !PT ;  /* 0x000000ae00007217 */ /* 0x000fe40007800200 */
[----:B------:R-:W-:Y:S02]  /*fcb0*/  IMNMX R2, R2, R3, PT ;  /* 0x0000000302027217 */ /* 0x000fe40003800200 */
.L_x_2871:
[----:B------:R-:W-:Y:S02]  /*fcc0*/  ISETP.NE.AND P2, PT, R17, RZ, PT ;  /* 0x000000ff1100720c */ /* 0x000fe40003f45270 */
        /* <DEDUP_REMOVED lines=45> */
[----:B------:R-:W-:Y:S01]  /*ffa0*/  FMNMX.FTZ R3, R212, R3, !PT ;  /* 0x00000003d4037209 */ /* 0x000fe20007810000 */
[----:B------:R-:W1:Y:S01]  /*ffb0*/  SHFL.BFLY PT, R5, R169, 0x2, 0x1f ;  /* 0x0c401f00a9057f89 */ /* 0x000e6200000e0000 */
[----:B------:R-:W-:Y:S02]  /*ffc0*/  ISETP.NE.AND P2, PT, R21, RZ, PT ;  /* 0x000000ff1500720c */ /* 0x000fe40003f45270 */
[----:B------:R-:W-:Y:S02]  /*ffd0*/  FMNMX.FTZ R4, R18, R166, !PT ;  /* 0x000000a612047209 */ /* 0x000fe40007810000 */
[----:B------:R-:W-:Y:S02]  /*ffe0*/  ISETP.GT.AND P2, PT, R0, 0x18, !P2 ;  /* 0x000000180000780c */ /* 0x000fe40005744270 */
[----:B------:R-:W-:Y:S02]  /*fff0*/  FMNMX.FTZ R3, R214, R3, !PT ;  /* 0x00000003d6037209 */ /* 0x000fe40007810000 */
[----:B------:R-:W-:Y:S02]  /*10000*/  FMNMX.FTZ R4, R9, R4, !PT ;  /* 0x0000000409047209 */ /* 0x000fe40007810000 */
[----:B------:R-:W-:Y:S01]  /*10010*/  ISETP.LT.OR P2, PT, R2, 0x19, P2 ;  /* 0x000000190200780c */ /* 0x000fe20001741670 */
[----:B------:R-:W2:Y:S01]  /*10020*/  SHFL.BFLY PT, R168, R3, 0x2, 0x1f ;  /* 0x0c401f0003a87f89 */ /* 0x000ea200000e0000 */
        /* <DEDUP_REMOVED lines=9> */
[----:B------:R-:W-:Y:S01]  /*100c0*/  FMNMX.FTZ R4, R205, R4, !PT ;  /* 0x00000004cd047209 */ /* 0x000fe20007810000 */
[----:B------:R-:W-:Y:S01]  /*100d0*/  LDSM.16.MT88.4 R28, [R225+0x2080] ;  /* 0x00208000e11c783b */ /* 0x000fe20000004200 */
[----:B------:R-:W-:Y:S02]  /*100e0*/  ISETP.GT.AND P1, PT, R0, 0x20, !P1 ;  /* 0x000000200000780c */ /* 0x000fe40004f24270 */
[----:B------:R-:W-:Y:S02]  /*100f0*/  FMNMX.FTZ R4, R206, R4, !PT ;  /* 0x00000004ce047209 */ /* 0x000fe40007810000 */
[----:B------:R-:W-:Y:S02]  /*10100*/  ISETP.LT.OR P1, PT, R2, 0x21, P1 ;  /* 0x000000210200780c */ /* 0x000fe40000f21670 */
[----:B------:R-:W-:Y:S02]  /*10110*/  ISETP.GT.AND P6, PT, R0, 0x21, !P6 ;  /* 0x000000210000780c */ /* 0x000fe400077c4270 */
[----:B------:R-:W-:Y:S02]  /*10120*/  FSEL R174, R42, -INF , !P1 ;  /* 0xff8000002aae7808 */ /* 0x000fe40004800000 */
[C---:B------:R-:W-:Y:S02]  /*10130*/  ISETP.GT.AND P5, PT, R0.reuse, 0x28, !P5 ;  /* 0x000000280000780c */ /* 0x040fe40006fa4270 */
[----:B------:R-:W-:Y:S02]  /*10140*/  ISETP.GT.AND P0, PT, R0, 0x29, !P0 ;  /* 0x000000290000780c */ /* 0x000fe40004704270 */
[C---:B------:R-:W-:Y:S02]  /*10150*/  ISETP.LT.OR P6, PT, R2.reuse, 0x22, P6 ;  /* 0x000000220200780c */ /* 0x040fe400037c1670 */
[C---:B------:R-:W-:Y:S02]  /*10160*/  ISETP.LT.OR P0, PT, R2.reuse, 0x2a, P0 ;  /* 0x0000002a0200780c */ /* 0x040fe40000701670 */
[----:B------:R-:W-:Y:S02]  /*10170*/  FSEL R172, R43, -INF , !P6 ;  /* 0xff8000002bac7808 */ /* 0x000fe40007000000 */
[----:B------:R-:W-:Y:S02]  /*10180*/  FSEL R22, R47, -INF , !P0 ;  /* 0xff8000002f167808 */ /* 0x000fe40004000000 */
[----:B------:R-:W-:Y:S04]  /*10190*/  ISETP.LT.OR P5, PT, R2, 0x29, P5 ;  /* 0x000000290200780c */ /* 0x000fe80002fa1670 */
[----:B------:R-:W-:Y:S02]  /*101a0*/  FSEL R173, R46, -INF , !P5 ;  /* 0xff8000002ead7808 */ /* 0x000fe40006800000 */
[----:B-1----:R-:W-:Y:S02]  /*101b0*/  FMNMX.FTZ R169, R169, R5, !PT ;  /* 0x00000005a9a97209 */ /* 0x002fe40007810000 */
[----:B--2---:R-:W-:Y:S02]  /*101c0*/  FMNMX.FTZ R168, R3, R168, !PT ;  /* 0x000000a803a87209 */ /* 0x004fe40007810000 */
[----:B------:R-:W-:Y:S01]  /*101d0*/  FMNMX.FTZ R3, R211, R4, !PT ;  /* 0x00000004d3037209 */ /* 0x000fe20007810000 */
[----:B------:R-:W1:Y:S03]  /*101e0*/  SHFL.BFLY PT, R5, R169, 0x1, 0x1f ;  /* 0x0c201f00a9057f89 */ /* 0x000e6600000e0000 */
[----:B------:R-:W-:Y:S04]  /*101f0*/  FMNMX.FTZ R3, R213, R3, !PT ;  /* 0x00000003d5037209 */ /* 0x000fe80007810000 */
[----:B------:R-:W-:Y:S01]  /*10200*/  FMNMX.FTZ R3, R215, R3, !PT ;  /* 0x00000003d7037209 */ /* 0x000fe20007810000 */
[----:B------:R-:W2:Y:S03]  /*10210*/  SHFL.BFLY PT, R7, R168, 0x1, 0x1f ;  /* 0x0c201f00a8077f89 */ /* 0x000ea600000e0000 */
[----:B------:R-:W-:Y:S05]  /*10220*/  FMNMX.FTZ R3, R216, R3, !PT ;  /* 0x00000003d8037209 */ /* 0x000fea0007810000 */
[----:B------:R-:W3:Y:S01]  /*10230*/  SHFL.BFLY PT, R8, R3, 0x2, 0x1f ;  /* 0x0c401f0003087f89 */ /* 0x000ee200000e0000 */
[----:B-1----:R-:W-:Y:S04]  /*10240*/  FMNMX.FTZ R169, R169, R5, !PT ;  /* 0x00000005a9a97209 */ /* 0x002fe80007810000 */
[C---:B------:R-:W-:Y:S01]  /*10250*/  FSETP.NEU.FTZ.AND P2, PT, R169.reuse, -INF , PT ;  /* 0xff800000a900780b */ /* 0x040fe20003f5d000 */
[----:B------:R-:W-:Y:S01]  /*10260*/  FMUL.FTZ R23, R169, c[0x0][0x2d0] ;  /* 0x0000b400a9177a20 */ /* 0x000fe20000410000 */
[----:B--2---:R-:W-:Y:S04]  /*10270*/  FMNMX.FTZ R168, R168, R7, !PT ;  /* 0x00000007a8a87209 */ /* 0x004fe80007810000 */
[----:B------:R-:W-:Y:S02]  /*10280*/  FSEL R23, R23, RZ, P2 ;  /* 0x000000ff17177208 */ /* 0x000fe40001000000 */
[C---:B------:R-:W-:Y:S01]  /*10290*/  FSETP.NEU.FTZ.AND P1, PT, R168.reuse, -INF , PT ;  /* 0xff800000a800780b */ /* 0x040fe20003f3d000 */
[----:B------:R-:W-:Y:S02]  /*102a0*/  FMUL.FTZ R48, R168, c[0x0][0x2d0] ;  /* 0x0000b400a8307a20 */ /* 0x000fe40000410000 */
[--C-:B------:R-:W-:Y:S01]  /*102b0*/  FFMA.FTZ R4, R32, c[0x0][0x2d0], -R23.reuse ;  /* 0x0000b40020047a23 */ /* 0x100fe20000010817 */
[----:B---3--:R-:W-:Y:S01]  /*102c0*/  FMNMX.FTZ R3, R3, R8, !PT ;  /* 0x0000000803037209 */ /* 0x008fe20007810000 */
[--C-:B------:R-:W-:Y:S01]  /*102d0*/  FFMA.FTZ R5, R193, c[0x0][0x2d0], -R23.reuse ;  /* 0x0000b400c1057a23 */ /* 0x100fe20000010817 */
[----:B------:R-:W-:Y:S01]  /*102e0*/  FSEL R48, R48, RZ, P1 ;  /* 0x000000ff30307208 */ /* 0x000fe20000800000 */
[----:B------:R1:W-:Y:S01]  /*102f0*/  MUFU.EX2 R25, R4 ;  /* 0x0000000400197308 */ /* 0x0003e20000000800 */
[--C-:B------:R-:W-:Y:S01]  /*10300*/  FFMA.FTZ R40, R198, c[0x0][0x2d0], -R23.reuse ;  /* 0x0000b400c6287a23 */ /* 0x100fe20000010817 */
[----:B------:R-:W2:Y:S02]  /*10310*/  SHFL.BFLY PT, R167, R3, 0x1, 0x1f ;  /* 0x0c201f0003a77f89 */ /* 0x000ea400000e0000 */
[--C-:B------:R-:W-:Y:S06]  /*10320*/  FFMA.FTZ R0, R19, c[0x0][0x2d0], -R48.reuse ;  /* 0x0000b40013007a23 */ /* 0x100fec0000010830 */
[----:B------:R3:W-:Y:S10]  /*10330*/  MUFU.EX2 R175, R5 ;  /* 0x0000000500af7308 */ /* 0x0007f40000000800 */
[----:B------:R-:W-:Y:S01]  /*10340*/  MUFU.EX2 R193, R0 ;  /* 0x0000000000c17308 */ /* 0x000fe20000000800 */
[----:B-1----:R-:W-:Y:S02]  /*10350*/  FMNMX.FTZ R4, R10, R170, !PT ;  /* 0x000000aa0a047209 */ /* 0x002fe40007810000 */
[----:B--2---:R-:W-:Y:S01]  /*10360*/  FMNMX.FTZ R167, R3, R167, !PT ;  /* 0x000000a703a77209 */ /* 0x004fe20007810000 */
[--C-:B------:R-:W-:Y:S01]  /*10370*/  FFMA.FTZ R3, R36, c[0x0][0x2d0], -R48.reuse ;  /* 0x0000b40024037a23 */ /* 0x100fe20000010830 */
[----:B------:R-:W-:Y:S01]  /*10380*/  FMNMX.FTZ R4, R11, R4, !PT ;  /* 0x000000040b047209 */ /* 0x000fe20007810000 */
[----:B------:R-:W-:Y:S01]  /*10390*/  LDSM.16.MT88.4 R36, [R226+0x2080] ;  /* 0x00208000e224783b */ /* 0x000fe20000004200 */
[C---:B------:R-:W-:Y:S01]  /*103a0*/  FSETP.NEU.FTZ.AND P0, PT, R167.reuse, -INF , PT ;  /* 0xff800000a700780b */ /* 0x040fe20003f1d000 */
[----:B------:R-:W-:Y:S02]  /*103b0*/  FMUL.FTZ R49, R167, c[0x0][0x2d0] ;  /* 0x0000b400a7317a20 */ /* 0x000fe40000410000 */
[----:B------:R1:W-:Y:S01]  /*103c0*/  MUFU.EX2 R223, R40 ;  /* 0x0000002800df7308 */ /* 0x0003e20000000800 */
[----:B---3--:R-:W-:Y:S01]  /*103d0*/  FMNMX.FTZ R5, R14, R4, !PT ;  /* 0x000000040e057209 */ /* 0x008fe20007810000 */
[--C-:B------:R-:W-:Y:S01]  /*103e0*/  FFMA.FTZ R4, R194, c[0x0][0x2d0], -R23.reuse ;  /* 0x0000b400c2047a23 */ /* 0x100fe20000010817 */
[----:B------:R-:W-:Y:S02]  /*103f0*/  FSEL R49, R49, RZ, P0 ;  /* 0x000000ff31317208 */ /* 0x000fe40000000000 */
[----:B------:R-:W-:Y:S05]  /*10400*/  FMNMX.FTZ R5, R15, R5, !PT ;  /* 0x000000050f057209 */ /* 0x000fea0007810000 */
[----:B------:R2:W-:Y:S01]  /*10410*/  MUFU.EX2 R192, R4 ;  /* 0x0000000400c07308 */ /* 0x0005e20000000800 */
[--C-:B-1----:R-:W-:Y:S09]  /*10420*/  FFMA.FTZ R40, R197, c[0x0][0x2d0], -R48.reuse ;  /* 0x0000b400c5287a23 */ /* 0x102ff20000010830 */
[----:B------:R1:W-:Y:S01]  /*10430*/  MUFU.EX2 R222, R40 ;  /* 0x0000002800de7308 */ /* 0x0003e20000000800 */
[----:B--2---:R-:W-:Y:S01]  /*10440*/  FMNMX.FTZ R4, R41, R5, !PT ;  /* 0x0000000529047209 */ /* 0x004fe20007810000 */
[--C-:B------:R-:W-:Y:S03]  /*10450*/  FFMA.FTZ R5, R195, c[0x0][0x2d0], -R23.reuse ;  /* 0x0000b400c3057a23 */ /* 0x100fe60000010817 */
[----:B------:R-:W-:Y:S05]  /*10460*/  FMNMX.FTZ R4, R45, R4, !PT ;  /* 0x000000042d047209 */ /* 0x000fea0007810000 */
[----:B------:R2:W3:Y:S10]  /*10470*/  MUFU.EX2 R42, R5 ;  /* 0x00000005002a7308 */ /* 0x0004f40000000800 */
[----:B------:R4:W-:Y:S01]  /*10480*/  MUFU.EX2 R195, R3 ;  /* 0x0000000300c37308 */ /* 0x0009e20000000800 */
[----:B-1----:R-:W-:Y:S09]  /*10490*/  FFMA.FTZ R40, R202, c[0x0][0x2d0], -R23 ;  /* 0x0000b400ca287a23 */ /* 0x002ff20000010817 */
[----:B------:R1:W-:Y:S01]  /*104a0*/  MUFU.EX2 R219, R40 ;  /* 0x0000002800db7308 */ /* 0x0003e20000000800 */
[----:B--2---:R-:W-:Y:S01]  /*104b0*/  FMNMX.FTZ R5, R171, R4, !PT ;  /* 0x00000004ab057209 */ /* 0x004fe20007810000 */
[--C-:B------:R-:W-:Y:S01]  /*104c0*/  FFMA.FTZ R4, R6, c[0x0][0x2d0], -R48.reuse ;  /* 0x0000b40006047a23 */ /* 0x100fe20000010830 */
[----:B---3--:R-:W-:Y:S02]  /*104d0*/  F2FP.BF16.PACK_AB R26, R42, R192 ;  /* 0x000000c02a1a723e */ /* 0x008fe400000010ff */
[----:B------:R-:W-:Y:S05]  /*104e0*/  FMNMX.FTZ R5, R44, R5, !PT ;  /* 0x000000052c057209 */ /* 0x000fea0007810000 */
[----:B------:R2:W-:Y:S01]  /*104f0*/  MUFU.EX2 R24, R4 ;  /* 0x0000000400187308 */ /* 0x0005e20000000800 */
[--C-:B----4-:R-:W-:Y:S09]  /*10500*/  FFMA.FTZ R3, R18, c[0x0][0x2d0], -R49.reuse ;  /* 0x0000b40012037a23 */ /* 0x110ff20000010831 */
[----:B------:R3:W-:Y:S01]  /*10510*/  MUFU.EX2 R250, R3 ;  /* 0x0000000300fa7308 */ /* 0x0007e20000000800 */
[--C-:B-1----:R-:W-:Y:S09]  /*10520*/  FFMA.FTZ R40, R201, c[0x0][0x2d0], -R48.reuse ;  /* 0x0000b400c9287a23 */ /* 0x102ff20000010830 */
[----:B------:R1:W-:Y:S01]  /*10530*/  MUFU.EX2 R202, R40 ;  /* 0x0000002800ca7308 */ /* 0x0003e20000000800 */
[----:B--2---:R-:W-:Y:S04]  /*10540*/  FMNMX.FTZ R4, R174, R5, !PT ;  /* 0x00000005ae047209 */ /* 0x004fe80007810000 */
[----:B------:R-:W-:Y:S01]  /*10550*/  FMNMX.FTZ R2, R172, R4, !PT ;  /* 0x00000004ac027209 */ /* 0x000fe20007810000 */
[--C-:B------:R-:W-:Y:S03]  /*10560*/  FFMA.FTZ R4, R12, c[0x0][0x2d0], -R49.reuse ;  /* 0x0000b4000c047a23 */ /* 0x100fe60000010831 */
[----:B------:R-:W-:Y:S01]  /*10570*/  FMNMX.FTZ R0, R173, R2, !PT ;  /* 0x00000002ad007209 */ /* 0x000fe20007810000 */
[----:B------:R-:W-:Y:S01]  /*10580*/  FFMA.FTZ R2, R33, c[0x0][0x2d0], -R48 ;  /* 0x0000b40021027a23 */ /* 0x000fe20000010830 */
[----:B------:R-:W-:Y:S01]  /*10590*/  MUFU.EX2 R249, R4 ;  /* 0x0000000400f97308 */ /* 0x000fe20000000800 */
[--C-:B---3--:R-:W-:Y:S01]  /*105a0*/  FFMA.FTZ R3, R9, c[0x0][0x2d0], -R49.reuse ;  /* 0x0000b40009037a23 */ /* 0x108fe20000010831 */
[----:B------:R-:W-:Y:S08]  /*105b0*/  FMNMX.FTZ R0, R22, R0, !PT ;  /* 0x0000000016007209 */ /* 0x000ff00007810000 */
[----:B------:R2:W3:Y:S01]  /*105c0*/  MUFU.EX2 R194, R2 ;  /* 0x0000000200c27308 */ /* 0x0004e20000000800 */
[--C-:B-1----:R-:W-:Y:S01]  /*105d0*/  FFMA.FTZ R40, R204, c[0x0][0x2d0], -R49.reuse ;  /* 0x0000b400cc287a23 */ /* 0x102fe20000010831 */
[----:B------:R-:W-:Y:S08]  /*105e0*/  MOV R204, R42 ;  /* 0x0000002a00cc7202 */ /* 0x000ff00000000f00 */
[----:B------:R-:W1:Y:S01]  /*105f0*/  MUFU.EX2 R251, R3 ;  /* 0x0000000300fb7308 */ /* 0x000e620000000800 */
[----:B--2---:R-:W2:Y:S01]  /*10600*/  SHFL.BFLY PT, R2, R0, 0x2, 0x1f ;  /* 0x0c401f0000027f89 */ /* 0x004ea200000e0000 */
[----:B---3--:R-:W-:Y:S02]  /*10610*/  F2FP.BF16.PACK_AB R27, R195, R194 ;  /* 0x000000c2c31b723e */ /* 0x008fe400000010ff */
[----:B-1----:R-:W-:Y:S02]  /*10620*/  F2FP.BF16.PACK_AB R32, R251, R250 ;  /* 0x000000fafb20723e */ /* 0x002fe400000010ff */
[----:B--2---:R-:W-:Y:S01]  /*10630*/  FMNMX.FTZ R3, R0, R2, !PT ;  /* 0x0000000200037209 */ /* 0x004fe20007810000 */
[----:B------:R-:W-:Y:S01]  /*10640*/  FFMA.FTZ R2, R13, c[0x0][0x2d0], -R49 ;  /* 0x0000b4000d027a23 */ /* 0x000fe20000010831 */
[----:B------:R-:W-:Y:S03]  /*10650*/  FSEL R0, R169, RZ, P2 ;  /* 0x000000ffa9007208 */ /* 0x000fe60001000000 */
[----:B------:R1:W2:Y:S01]  /*10660*/  MUFU.EX2 R252, R2 ;  /* 0x0000000200fc7308 */ /* 0x0002a20000000800 */
[----:B------:R-:W3:Y:S01]  /*10670*/  SHFL.BFLY PT, R4, R3, 0x1, 0x1f ;  /* 0x0c201f0003047f89 */ /* 0x000ee200000e0000 */
[----:B------:R-:W-:Y:S01]  /*10680*/  FADD.FTZ R0, -R0, R164 ;  /* 0x000000a400007221 */ /* 0x000fe20000010100 */
[----:B------:R-:W-:Y:S03]  /*10690*/  MOV R164, R25 ;  /* 0x0000001900a47202 */ /* 0x000fe60000000f00 */
[----:B------:R-:W-:Y:S04]  /*106a0*/  FMUL.FTZ R0, R0, c[0x0][0x2d0] ;  /* 0x0000b40000007a20 */ /* 0x000fe80000410000 */
[----:B------:R4:W5:Y:S01]  /*106b0*/  MUFU.EX2 R21, R0 ;  /* 0x0000000000157308 */ /* 0x0009620000000800 */
[----:B-1----:R-:W-:Y:S02]  /*106c0*/  FSEL R2, R168, RZ, P1 ;  /* 0x000000ffa8027208 */ /* 0x002fe40000800000 */
[----:B---3--:R-:W-:Y:S02]  /*106d0*/  FMNMX.FTZ R3, R3, R4, !PT ;  /* 0x0000000403037209 */ /* 0x008fe40007810000 */
[----:B--2---:R-:W-:Y:S01]  /*106e0*/  F2FP.BF16.PACK_AB R34, R252, R249 ;  /* 0x000000f9fc22723e */ /* 0x004fe200000010ff */
[----:B------:R-:W-:Y:S01]  /*106f0*/  FADD.FTZ R2, -R2, R165 ;  /* 0x000000a502027221 */ /* 0x000fe20000010100 */
[----:B------:R-:W-:Y:S01]  /*10700*/  MOV R165, R24 ;  /* 0x0000001800a57202 */ /* 0x000fe20000000f00 */
[----:B------:R-:W-:Y:S01]  /*10710*/  FMUL.FTZ R50, R3, c[0x0][0x2d0] ;  /* 0x0000b40003327a20 */ /* 0x000fe20000410000 */
[----:B------:R-:W-:Y:S01]  /*10720*/  F2FP.BF16.PACK_AB R24, R175, R164 ;  /* 0x000000a4af18723e */ /* 0x000fe200000010ff */
[----:B------:R-:W-:Y:S01]  /*10730*/  FMUL.FTZ R2, R2, c[0x0][0x2d0] ;  /* 0x0000b40002027a20 */ /* 0x000fe20000410000 */
[----:B----4-:R-:W-:Y:S01]  /*10740*/  FSEL R0, R167, RZ, P0 ;  /* 0x000000ffa7007208 */ /* 0x010fe20000000000 */
[----:B-----5:R-:W-:Y:S01]  /*10750*/  FMUL.FTZ R5, R21, R177 ;  /* 0x000000b115057220 */ /* 0x020fe20000410000 */
[----:B------:R-:W-:Y:S01]  /*10760*/  FSETP.NEU.FTZ.AND P0, PT, R3, -INF , PT ;  /* 0xff8000000300780b */ /* 0x000fe20003f1d000 */
[----:B------:R-:W1:Y:S01]  /*10770*/  MUFU.EX2 R20, R2 ;  /* 0x0000000200147308 */ /* 0x000e620000000800 */
[----:B------:R-:W-:Y:S01]  /*10780*/  F2FP.BF16.PACK_AB R25, R193, R165 ;  /* 0x000000a5c119723e */ /* 0x000fe200000010ff */
[----:B------:R-:W-:Y:S01]  /*10790*/  FADD.FTZ R0, -R0, R166 ;  /* 0x000000a600007221 */ /* 0x000fe20000010100 */
[----:B------:R-:W-:Y:S01]  /*107a0*/  FSEL R50, R50, RZ, P0 ;  /* 0x000000ff32327208 */ /* 0x000fe20000000000 */
[C---:B------:R-:W-:Y:S02]  /*107b0*/  FMUL.FTZ R16, R21.reuse, R188 ;  /* 0x000000bc15107220 */ /* 0x040fe40000410000 */
[----:B------:R-:W-:Y:S02]  /*107c0*/  FMUL.FTZ R0, R0, c[0x0][0x2d0] ;  /* 0x0000b40000007a20 */ /* 0x000fe40000410000 */
[--C-:B------:R-:W-:Y:S02]  /*107d0*/  FFMA.FTZ R4, R14, c[0x0][0x2d0], -R50.reuse ;  /* 0x0000b4000e047a23 */ /* 0x100fe40000010832 */
        /* <DEDUP_REMOVED lines=11> */
[C---:B------:R-:W-:Y:S02]  /*10890*/  FMUL.FTZ R18, R20.reuse, R190 ;  /* 0x000000be14127220 */ /* 0x040fe40000410000 */
[C---:B------:R-:W-:Y:S02]  /*108a0*/  FMUL.FTZ R19, R20.reuse, R191 ;  /* 0x000000bf14137220 */ /* 0x040fe40000410000 */
[----:B------:R-:W-:Y:S01]  /*108b0*/  FMUL.FTZ R134, R20, R134 ;  /* 0x0000008614867220 */ /* 0x000fe20000410000 */
[----:B------:R-:W-:Y:S01]  /*108c0*/  LDSM.16.MT88.4 R188, [R225+0x3080] ;  /* 0x00308000e1bc783b */ /* 0x000fe20000004200 */
[--C-:B--2---:R-:W-:Y:S02]  /*108d0*/  FFMA.FTZ R0, R10, c[0x0][0x2d0], -R50.reuse ;  /* 0x0000b4000a007a23 */ /* 0x104fe40000010832 */
[C---:B---3--:R-:W-:Y:S02]  /*108e0*/  FMUL.FTZ R8, R2.reuse, R180 ;  /* 0x000000b402087220 */ /* 0x048fe40000410000 */
[----:B------:R1:W-:Y:S01]  /*108f0*/  MUFU.EX2 R245, R0 ;  /* 0x0000000000f57308 */ /* 0x0003e20000000800 */
[C---:B------:R-:W-:Y:S02]  /*10900*/  FMUL.FTZ R9, R2.reuse, R181 ;  /* 0x000000b502097220 */ /* 0x040fe40000410000 */
[C---:B------:R-:W-:Y:S02]  /*10910*/  FMUL.FTZ R12, R2.reuse, R184 ;  /* 0x000000b8020c7220 */ /* 0x040fe40000410000 */
[--C-:B----4-:R-:W-:Y:S02]  /*10920*/  FFMA.FTZ R4, R15, c[0x0][0x2d0], -R50.reuse ;  /* 0x0000b4000f047a23 */ /* 0x110fe40000010832 */
[----:B------:R-:W-:Y:S02]  /*10930*/  FMUL.FTZ R13, R2, R185 ;  /* 0x000000b9020d7220 */ /* 0x000fe40000410000 */
[----:B------:R-:W-:Y:S01]  /*10940*/  FMUL.FTZ R135, R20, R135 ;  /* 0x0000008714877220 */ /* 0x000fe20000410000 */
[----:B------:R2:W3:Y:S01]  /*10950*/  MUFU.EX2 R248, R4 ;  /* 0x0000000400f87308 */ /* 0x0004e20000000800 */
[C---:B------:R-:W-:Y:S02]  /*10960*/  FMUL.FTZ R136, R2.reuse, R136 ;  /* 0x0000008802887220 */ /* 0x040fe40000410000 */
[C---:B------:R-:W-:Y:S02]  /*10970*/  FMUL.FTZ R137, R2.reuse, R137 ;  /* 0x0000008902897220 */ /* 0x040fe40000410000 */
[C---:B------:R-:W-:Y:S02]  /*10980*/  FMUL.FTZ R140, R2.reuse, R140 ;  /* 0x0000008c028c7220 */ /* 0x040fe40000410000 */
[----:B------:R-:W-:Y:S02]  /*10990*/  FMUL.FTZ R141, R2, R141 ;  /* 0x0000008d028d7220 */ /* 0x000fe40000410000 */
[C---:B------:R-:W-:Y:S02]  /*109a0*/  FMUL.FTZ R146, R20.reuse, R146 ;  /* 0x0000009214927220 */ /* 0x040fe40000410000 */
[C---:B------:R-:W-:Y:S02]  /*109b0*/  FMUL.FTZ R147, R20.reuse, R147 ;  /* 0x0000009314937220 */ /* 0x040fe40000410000 */
[C---:B------:R-:W-:Y:S02]  /*109c0*/  FMUL.FTZ R150, R20.reuse, R150 ;  /* 0x0000009614967220 */ /* 0x040fe40000410000 */
[----:B-1----:R-:W-:Y:S02]  /*109d0*/  FFMA.FTZ R0, R11, c[0x0][0x2d0], -R50 ;  /* 0x0000b4000b007a23 */ /* 0x002fe40000010832 */
[----:B------:R-:W-:Y:S02]  /*109e0*/  FMUL.FTZ R151, R20, R151 ;  /* 0x0000009714977220 */ /* 0x000fe40000410000 */
[----:B------:R1:W4:Y:S01]  /*109f0*/  MUFU.EX2 R246, R0 ;  /* 0x0000000000f67308 */ /* 0x0003220000000800 */
[C---:B------:R-:W-:Y:S02]  /*10a00*/  FMUL.FTZ R152, R2.reuse, R152 ;  /* 0x0000009802987220 */ /* 0x040fe40000410000 */
[----:B------:R-:W-:Y:S02]  /*10a10*/  FMUL.FTZ R153, R2, R153 ;  /* 0x0000009902997220 */ /* 0x000fe40000410000 */
[C---:B--2---:R-:W-:Y:S01]  /*10a20*/  FMUL.FTZ R4, R21.reuse, R176 ;  /* 0x000000b015047220 */ /* 0x044fe20000410000 */
[----:B---3--:R-:W-:Y:S01]  /*10a30*/  F2FP.BF16.PACK_AB R35, R248, R247 ;  /* 0x000000f7f823723e */ /* 0x008fe200000010ff */
[C---:B------:R-:W-:Y:S02]  /*10a40*/  FMUL.FTZ R156, R2.reuse, R156 ;  /* 0x0000009c029c7220 */ /* 0x040fe40000410000 */
[----:B------:R-:W-:Y:S02]  /*10a50*/  FMUL.FTZ R157, R2, R157 ;  /* 0x0000009d029d7220 */ /* 0x000fe40000410000 */
[C---:B------:R-:W-:Y:S01]  /*10a60*/  FMUL.FTZ R160, R21.reuse, R160 ;  /* 0x000000a015a07220 */ /* 0x040fe20000410000 */
[-C--:B------:R-:W-:Y:S05]  /*10a70*/  HMMA.16816.F32.BF16 R4, R24, R28.reuse, R4 ;  /* 0x0000001c1804723c */ /* 0x080fea0000041804 */
[----:B------:R-:W-:Y:S02]  /*10a80*/  FMUL.FTZ R161, R21, R161 ;  /* 0x000000a115a17220 */ /* 0x000fe40000410000 */
[C---:B------:R-:W-:Y:S02]  /*10a90*/  FMUL.FTZ R162, R20.reuse, R162 ;  /* 0x000000a214a27220 */ /* 0x040fe40000410000 */
[----:B------:R-:W-:Y:S03]  /*10aa0*/  FMUL.FTZ R163, R20, R163 ;  /* 0x000000a314a37220 */ /* 0x000fe60000410000 */
[----:B-1----:R-:W-:Y:S01]  /*10ab0*/  FSEL R0, R3, RZ, P0 ;  /* 0x000000ff03007208 */ /* 0x002fe20000000000 */
[C---:B------:R-:W-:Y:S01]  /*10ac0*/  FMUL.FTZ R52, R21.reuse, R52 ;  /* 0x0000003415347220 */ /* 0x040fe20000410000 */
[----:B----4-:R-:W-:Y:S01]  /*10ad0*/  F2FP.BF16.PACK_AB R33, R246, R245 ;  /* 0x000000f5f621723e */ /* 0x010fe200000010ff */
[C---:B------:R-:W-:Y:S01]  /*10ae0*/  FMUL.FTZ R53, R21.reuse, R53 ;  /* 0x0000003515357220 */ /* 0x040fe20000410000 */
[----:B------:R-:W-:Y:S01]  /*10af0*/  ISETP.GT.AND P0, PT, R242, UR8, PT ;  /* 0x00000008f2007c0c */ /* 0x000fe2000bf04270 */
[----:B------:R-:W-:Y:S02]  /*10b00*/  FADD.FTZ R0, -R0, R170 ;  /* 0x000000aa00007221 */ /* 0x000fe40000010100 */
[----:B------:R-:W-:Y:S02]  /*10b10*/  FMUL.FTZ R54, R20, R54 ;  /* 0x0000003614367220 */ /* 0x000fe40000410000 */
[----:B------:R-:W-:Y:S02]  /*10b20*/  FMUL.FTZ R0, R0, c[0x0][0x2d0] ;  /* 0x0000b40000007a20 */ /* 0x000fe40000410000 */
[----:B------:R-:W-:Y:S02]  /*10b30*/  FMUL.FTZ R55, R20, R55 ;  /* 0x0000003714377220 */ /* 0x000fe40000410000 */
[C---:B------:R-:W-:Y:S02]  /*10b40*/  FMUL.FTZ R56, R2.reuse, R56 ;  /* 0x0000003802387220 */ /* 0x040fe40000410000 */
[----:B------:R-:W1:Y:S01]  /*10b50*/  MUFU.EX2 R0, R0 ;  /* 0x0000000000007308 */ /* 0x000e620000000800 */
        /* <DEDUP_REMOVED lines=12> */
[C---:B-1----:R-:W-:Y:S02]  /*10c20*/  FMUL.FTZ R10, R0.reuse, R182 ;  /* 0x000000b6000a7220 */ /* 0x042fe40000410000 */
[C---:B------:R-:W-:Y:S02]  /*10c30*/  FMUL.FTZ R11, R0.reuse, R183 ;  /* 0x000000b7000b7220 */ /* 0x040fe40000410000 */
        /* <DEDUP_REMOVED lines=10> */
[----:B------:R-:W1:Y:S03]  /*10ce0*/  LDSM.16.MT88.4 R28, [R228+0x2080] ;  /* 0x00208000e41c783b */ /* 0x000e660000004200 */
[C---:B------:R-:W-:Y:S02]  /*10cf0*/  FMUL.FTZ R155, R0.reuse, R155 ;  /* 0x0000009b009b7220 */ /* 0x040fe40000410000 */
[C---:B------:R-:W-:Y:S02]  /*10d00*/  FMUL.FTZ R158, R0.reuse, R158 ;  /* 0x0000009e009e7220 */ /* 0x040fe40000410000 */
[-C--:B------:R-:W-:Y:S04]  /*10d10*/  HMMA.16816.F32.BF16 R132, R24, R36.reuse, R132 ;  /* 0x000000241884723c */ /* 0x080fe80000041884 */
[C---:B------:R-:W-:Y:S02]  /*10d20*/  FMUL.FTZ R159, R0.reuse, R159 ;  /* 0x0000009f009f7220 */ /* 0x040fe40000410000 */
[C---:B------:R-:W-:Y:S02]  /*10d30*/  FMUL.FTZ R58, R0.reuse, R58 ;  /* 0x0000003a003a7220 */ /* 0x040fe40000410000 */
[C---:B------:R-:W-:Y:S04]  /*10d40*/  HMMA.16816.F32.BF16 R136, R32.reuse, R36, R136 ;  /* 0x000000242088723c */ /* 0x040fe80000041888 */
[C---:B------:R-:W-:Y:S02]  /*10d50*/  FMUL.FTZ R59, R0.reuse, R59 ;  /* 0x0000003b003b7220 */ /* 0x040fe40000410000 */
[C---:B------:R-:W-:Y:S02]  /*10d60*/  FMUL.FTZ R62, R0.reuse, R62 ;  /* 0x0000003e003e7220 */ /* 0x040fe40000410000 */
[-C--:B------:R-:W-:Y:S04]  /*10d70*/  HMMA.16816.F32.BF16 R140, R32, R38.reuse, R140 ;  /* 0x00000026208c723c */ /* 0x080fe8000004188c */
[----:B------:R-:W-:Y:S02]  /*10d80*/  FMUL.FTZ R63, R0, R63 ;  /* 0x0000003f003f7220 */ /* 0x000fe40000410000 */
[----:B------:R-:W-:Y:S02]  /*10d90*/  FMUL.FTZ R73, R2, R73 ;  /* 0x0000004902497220 */ /* 0x000fe40000410000 */
[C---:B------:R-:W-:Y:S01]  /*10da0*/  HMMA.16816.F32.BF16 R144, R24.reuse, R38, R144 ;  /* 0x000000261890723c */ /* 0x040fe20000041890 */
[----:B------:R-:W2:Y:S03]  /*10db0*/  LDSM.16.MT88.4 R36, [R227+0x2080] ;  /* 0x00208000e324783b */ /* 0x000ea60000004200 */
        /* <DEDUP_REMOVED lines=17> */
[-C--:B--2---:R-:W-:Y:S04]  /*10ed0*/  HMMA.16816.F32.BF16 R52, R24, R36.reuse, R52 ;  /* 0x000000241834723c */ /* 0x084fe80000041834 */
[C---:B------:R-:W-:Y:S02]  /*10ee0*/  FMUL.FTZ R86, R20.reuse, R86 ;  /* 0x0000005614567220 */ /* 0x040fe40000410000 */
[----:B------:R-:W-:Y:S02]  /*10ef0*/  FMUL.FTZ R87, R20, R87 ;  /* 0x0000005714577220 */ /* 0x000fe40000410000 */
[C---:B------:R-:W-:Y:S04]  /*10f00*/  HMMA.16816.F32.BF16 R56, R32.reuse, R36, R56 ;  /* 0x000000242038723c */ /* 0x040fe80000041838 */
[C---:B------:R-:W-:Y:S02]  /*10f10*/  FMUL.FTZ R88, R2.reuse, R88 ;  /* 0x0000005802587220 */ /* 0x040fe40000410000 */
[----:B------:R-:W-:Y:S02]  /*10f20*/  FMUL.FTZ R89, R2, R89 ;  /* 0x0000005902597220 */ /* 0x000fe40000410000 */
[-C--:B------:R-:W-:Y:S04]  /*10f30*/  HMMA.16816.F32.BF16 R60, R32, R38.reuse, R60 ;  /* 0x00000026203c723c */ /* 0x080fe8000004183c */
[----:B------:R-:W-:Y:S02]  /*10f40*/  FFMA.FTZ R36, R196, c[0x0][0x2d0], -R23 ;  /* 0x0000b400c4247a23 */ /* 0x000fe40000010817 */
[C---:B------:R-:W-:Y:S02]  /*10f50*/  FMUL.FTZ R90, R0.reuse, R90 ;  /* 0x0000005a005a7220 */ /* 0x040fe40000410000 */
[C---:B------:R-:W-:Y:S01]  /*10f60*/  HMMA.16816.F32.BF16 R64, R24.reuse, R38, R64 ;  /* 0x000000261840723c */ /* 0x040fe20000041840 */
[----:B------:R2:W-:Y:S03]  /*10f70*/  MUFU.EX2 R244, R36 ;  /* 0x0000002400f47308 */ /* 0x0005e60000000800 */
        /* <DEDUP_REMOVED lines=10> */
[-C--:B------:R-:W-:Y:S01]  /*11020*/  HMMA.16816.F32.BF16 R76, R32, R30.reuse, R76 ;  /* 0x0000001e204c723c */ /* 0x080fe2000004184c */
[----:B--2---:R-:W1:Y:S03]  /*11030*/  LDSM.16.MT88.4 R36, [R226+0x3880] ;  /* 0x00388000e224783b */ /* 0x004e660000004200 */
[----:B------:R-:W-:Y:S02]  /*11040*/  FFMA.FTZ R28, R199, c[0x0][0x2d0], -R48 ;  /* 0x0000b400c71c7a23 */ /* 0x000fe40000010830 */
[C---:B------:R-:W-:Y:S01]  /*11050*/  FMUL.FTZ R99, R20.reuse, R99 ;  /* 0x0000006314637220 */ /* 0x040fe20000410000 */
[----:B------:R2:W-:Y:S01]  /*11060*/  MUFU.EX2 R199, R40 ;  /* 0x0000002800c77308 */ /* 0x0005e20000000800 */
[C---:B------:R-:W-:Y:S04]  /*11070*/  HMMA.16816.F32.BF16 R80, R24.reuse, R30, R80 ;  /* 0x0000001e1850723c */ /* 0x040fe80000041850 */
[C---:B------:R-:W-:Y:S02]  /*11080*/  FMUL.FTZ R100, R21.reuse, R100 ;  /* 0x0000006415647220 */ /* 0x040fe40000410000 */
[----:B------:R-:W-:Y:S02]  /*11090*/  FMUL.FTZ R101, R21, R101 ;  /* 0x0000006515657220 */ /* 0x000fe40000410000 */
[C---:B------:R-:W-:Y:S01]  /*110a0*/  FMUL.FTZ R102, R20.reuse, R102 ;  /* 0x0000006614667220 */ /* 0x040fe20000410000 */
[----:B------:R3:W-:Y:S03]  /*110b0*/  MUFU.EX2 R221, R28 ;  /* 0x0000001c00dd7308 */ /* 0x0007e60000000800 */
[----:B------:R-:W-:Y:S02]  /*110c0*/  FMUL.FTZ R103, R20, R103 ;  /* 0x0000006714677220 */ /* 0x000fe40000410000 */
[C---:B------:R-:W-:Y:S02]  /*110d0*/  FMUL.FTZ R104, R2.reuse, R104 ;  /* 0x0000006802687220 */ /* 0x040fe40000410000 */
[----:B------:R-:W-:Y:S02]  /*110e0*/  FMUL.FTZ R105, R2, R105 ;  /* 0x0000006902697220 */ /* 0x000fe40000410000 */
[C---:B------:R-:W-:Y:S02]  /*110f0*/  FMUL.FTZ R106, R0.reuse, R106 ;  /* 0x0000006a006a7220 */ /* 0x040fe40000410000 */
[----:B------:R-:W-:Y:S02]  /*11100*/  FMUL.FTZ R107, R0, R107 ;  /* 0x0000006b006b7220 */ /* 0x000fe40000410000 */
[C---:B------:R-:W-:Y:S02]  /*11110*/  FMUL.FTZ R108, R2.reuse, R108 ;  /* 0x0000006c026c7220 */ /* 0x040fe40000410000 */
[----:B--2---:R-:W-:Y:S02]  /*11120*/  FFMA.FTZ R40, R205, c[0x0][0x2d0], -R49 ;  /* 0x0000b400cd287a23 */ /* 0x004fe40000010831 */
[----:B------:R-:W2:Y:S01]  /*11130*/  LDL.LU R205, [R1+0x20] ;  /* 0x0000200001cd7983 */ /* 0x000ea20000300800 */
[----:B------:R-:W-:Y:S01]  /*11140*/  FMUL.FTZ R109, R2, R109 ;  /* 0x0000006d026d7220 */ /* 0x000fe20000410000 */
[----:B------:R4:W-:Y:S01]  /*11150*/  MUFU.EX2 R198, R40 ;  /* 0x0000002800c67308 */ /* 0x0009e20000000800 */
[C---:B------:R-:W-:Y:S02]  /*11160*/  FMUL.FTZ R110, R0.reuse, R110 ;  /* 0x0000006e006e7220 */ /* 0x040fe40000410000 */
[----:B------:R-:W-:Y:S01]  /*11170*/  FMUL.FTZ R111, R0, R111 ;  /* 0x0000006f006f7220 */ /* 0x000fe20000410000 */
[-C--:B-1----:R-:W-:Y:S03]  /*11180*/  HMMA.16816.F32.BF16 R84, R24, R36.reuse, R84 ;  /* 0x000000241854723c */ /* 0x082fe60000041854 */
[----:B---3--:R-:W-:Y:S02]  /*11190*/  FFMA.FTZ R28, R200, c[0x0][0x2d0], -R23 ;  /* 0x0000b400c81c7a23 */ /* 0x008fe40000010817 */
[C---:B------:R-:W-:Y:S02]  /*111a0*/  FMUL.FTZ R112, R21.reuse, R112 ;  /* 0x0000007015707220 */ /* 0x040fe40000410000 */
[----:B------:R1:W-:Y:S01]  /*111b0*/  MUFU.EX2 R220, R28 ;  /* 0x0000001c00dc7308 */ /* 0x0003e20000000800 */
[C---:B------:R-:W-:Y:S04]  /*111c0*/  HMMA.16816.F32.BF16 R88, R32.reuse, R36, R88 ;  /* 0x000000242058723c */ /* 0x040fe80000041858 */
[----:B------:R-:W-:Y:S02]  /*111d0*/  FMUL.FTZ R113, R21, R113 ;  /* 0x0000007115717220 */ /* 0x000fe40000410000 */
[C---:B------:R-:W-:Y:S02]  /*111e0*/  FMUL.FTZ R114, R20.reuse, R114 ;  /* 0x0000007214727220 */ /* 0x040fe40000410000 */
[-C--:B------:R-:W-:Y:S04]  /*111f0*/  HMMA.16816.F32.BF16 R92, R32, R38.reuse, R92 ;  /* 0x00000026205c723c */ /* 0x080fe8000004185c */
[----:B----4-:R-:W-:Y:S02]  /*11200*/  FFMA.FTZ R40, R171, c[0x0][0x2d0], -R50 ;  /* 0x0000b400ab287a23 */ /* 0x010fe40000010832 */
[----:B------:R-:W-:Y:S01]  /*11210*/  FFMA.FTZ R36, R203, c[0x0][0x2d0], -R48 ;  /* 0x0000b400cb247a23 */ /* 0x000fe20000010830 */
[----:B------:R-:W-:Y:S01]  /*11220*/  MOV R203, R195 ;  /* 0x000000c300cb7202 */ /* 0x000fe20000000f00 */
[C---:B------:R-:W-:Y:S02]  /*11230*/  HMMA.16816.F32.BF16 R96, R24.reuse, R38, R96 ;  /* 0x000000261860723c */ /* 0x040fe40000041860 */
[----:B------:R3:W-:Y:S02]  /*11240*/  MUFU.EX2 R201, R36 ;  /* 0x0000002400c97308 */ /* 0x0007e40000000800 */
[C---:B------:R-:W-:Y:S02]  /*11250*/  FMUL.FTZ R115, R20.reuse, R115 ;  /* 0x0000007314737220 */ /* 0x040fe40000410000 */
[C---:B------:R-:W-:Y:S01]  /*11260*/  FMUL.FTZ R116, R21.reuse, R116 ;  /* 0x0000007415747220 */ /* 0x040fe20000410000 */
[----:B-1----:R-:W1:Y:S01]  /*11270*/  LDSM.16.MT88.4 R28, [R228+0x3880] ;  /* 0x00388000e41c783b */ /* 0x002e620000004200 */
        /* <DEDUP_REMOVED lines=8> */
[--C-:B---3--:R-:W-:Y:S02]  /*11300*/  FFMA.FTZ R36, R51, c[0x0][0x2d0], -R49.reuse ;  /* 0x0000b40033247a23 */ /* 0x108fe40000010831 */
[----:B------:R-:W-:Y:S02]  /*11310*/  FMUL.FTZ R125, R2, R125 ;  /* 0x0000007d027d7220 */ /* 0x000fe40000410000 */
[----:B------:R3:W4:Y:S01]  /*11320*/  MUFU.EX2 R200, R36 ;  /* 0x0000002400c87308 */ /* 0x0007220000000800 */
[C---:B------:R-:W-:Y:S02]  /*11330*/  FMUL.FTZ R126, R0.reuse, R126 ;  /* 0x0000007e007e7220 */ /* 0x040fe40000410000 */
[----:B------:R-:W-:Y:S02]  /*11340*/  FMUL.FTZ R127, R0, R127 ;  /* 0x0000007f007f7220 */ /* 0x000fe40000410000 */
[C---:B------:R-:W-:Y:S02]  /*11350*/  FMUL.FTZ R128, R21.reuse, R128 ;  /* 0x0000008015807220 */ /* 0x040fe40000410000 */
[----:B------:R-:W-:Y:S02]  /*11360*/  FMUL.FTZ R129, R21, R129 ;  /* 0x0000008115817220 */ /* 0x000fe40000410000 */
[C---:B------:R-:W-:Y:S02]  /*11370*/  FMUL.FTZ R130, R20.reuse, R130 ;  /* 0x0000008214827220 */ /* 0x040fe40000410000 */
[----:B------:R-:W-:Y:S01]  /*11380*/  FMUL.FTZ R131, R20, R131 ;  /* 0x0000008314837220 */ /* 0x000fe20000410000 */
[-C--:B-1----:R-:W-:Y:S01]  /*11390*/  HMMA.16816.F32.BF16 R100, R24, R28.reuse, R100 ;  /* 0x0000001c1864723c */ /* 0x082fe20000041864 */
[----:B---3--:R-:W1:Y:S07]  /*113a0*/  LDSM.16.MT88.4 R36, [R227+0x3880] ;  /* 0x00388000e324783b */ /* 0x008e6e0000004200 */
[C---:B------:R-:W-:Y:S07]  /*113b0*/  HMMA.16816.F32.BF16 R104, R32.reuse, R28, R104 ;  /* 0x0000001c2068723c */ /* 0x040fee0000041868 */
[----:B------:R-:W-:Y:S01]  /*113c0*/  FFMA.FTZ R28, R206, c[0x0][0x2d0], -R49 ;  /* 0x0000b400ce1c7a23 */ /* 0x000fe20000010831 */
[-C--:B------:R-:W-:Y:S03]  /*113d0*/  HMMA.16816.F32.BF16 R108, R32, R30.reuse, R108 ;  /* 0x0000001e206c723c */ /* 0x080fe6000004186c */
[----:B------:R3:W5:Y:S01]  /*113e0*/  MUFU.EX2 R197, R28 ;  /* 0x0000001c00c57308 */ /* 0x0007620000000800 */
[----:B------:R-:W-:Y:S04]  /*113f0*/  MOV R206, R194 ;  /* 0x000000c200ce7202 */ /* 0x000fe80000000f00 */
[C---:B------:R-:W-:Y:S05]  /*11400*/  HMMA.16816.F32.BF16 R112, R24.reuse, R30, R112 ;  /* 0x0000001e1870723c */ /* 0x040fea0000041870 */
[----:B------:R4:W-:Y:S01]  /*11410*/  MUFU.EX2 R194, R40 ;  /* 0x0000002800c27308 */ /* 0x0009e20000000800 */
[--C-:B---3--:R-:W-:Y:S02]  /*11420*/  FFMA.FTZ R28, R41, c[0x0][0x2d0], -R50.reuse ;  /* 0x0000b400291c7a23 */ /* 0x108fe40000010832 */
[-C--:B-1----:R-:W-:Y:S07]  /*11430*/  HMMA.16816.F32.BF16 R116, R24, R36.reuse, R116 ;  /* 0x000000241874723c */ /* 0x082fee0000041874 */
[----:B------:R1:W-:Y:S01]  /*11440*/  MUFU.EX2 R196, R28 ;  /* 0x0000001c00c47308 */ /* 0x0003e20000000800 */
[----:B----4-:R-:W-:Y:S01]  /*11450*/  LDSM.16.MT88.4 R40, [R226+0x2880] ;  /* 0x00288000e228783b */ /* 0x010fe20000004200 */
[C---:B------:R-:W-:Y:S07]  /*11460*/  HMMA.16816.F32.BF16 R120, R32.reuse, R36, R120 ;  /* 0x000000242078723c */ /* 0x040fee0000041878 */
[--C-:B------:R-:W-:Y:S01]  /*11470*/  FFMA.FTZ R36, R44, c[0x0][0x2d0], -R50.reuse ;  /* 0x0000b4002c247a23 */ /* 0x100fe20000010832 */
[-C--:B------:R-:W-:Y:S03]  /*11480*/  HMMA.16816.F32.BF16 R124, R32, R38.reuse, R124 ;  /* 0x00000026207c723c */ /* 0x080fe6000004187c */
[----:B------:R-:W3:Y:S04]  /*11490*/  MUFU.EX2 R51, R36 ;  /* 0x0000002400337308 */ /* 0x000ee80000000800 */
[----:B------:R-:W-:Y:S01]  /*114a0*/  F2FP.BF16.PACK_AB R32, R199, R200 ;  /* 0x000000c8c720723e */ /* 0x000fe200000010ff */
[----:B------:R-:W-:Y:S04]  /*114b0*/  HMMA.16816.F32.BF16 R128, R24, R38, R128 ;  /* 0x000000261880723c */ /* 0x000fe80000041880 */
[----:B-1----:R-:W-:Y:S01]  /*114c0*/  FFMA.FTZ R28, R45, c[0x0][0x2d0], -R50 ;  /* 0x0000b4002d1c7a23 */ /* 0x002fe20000010832 */
[----:B-----5:R-:W-:Y:S01]  /*114d0*/  F2FP.BF16.PACK_AB R34, R197, R198 ;  /* 0x000000c6c522723e */ /* 0x020fe200000010ff */
[----:B------:R-:W-:Y:S01]  /*114e0*/  LDSM.16.MT88.4 R44, [R228+0x2880] ;  /* 0x00288000e42c783b */ /* 0x000fe20000004200 */
[----:B------:R-:W-:Y:S01]  /*114f0*/  F2FP.BF16.PACK_AB R24, R223, R244 ;  /* 0x000000f4df18723e */ /* 0x000fe200000010ff */
[----:B------:R1:W4:Y:S01]  /*11500*/  MUFU.EX2 R195, R28 ;  /* 0x0000001c00c37308 */ /* 0x0003220000000800 */
[----:B------:R-:W-:Y:S03]  /*11510*/  F2FP.BF16.PACK_AB R25, R221, R222 ;  /* 0x000000dedd19723e */ /* 0x000fe600000010ff */
[----:B------:R-:W-:Y:S02]  /*11520*/  F2FP.BF16.PACK_AB R26, R219, R220 ;  /* 0x000000dcdb1a723e */ /* 0x000fe400000010ff */
[----:B------:R-:W-:Y:S02]  /*11530*/  F2FP.BF16.PACK_AB R27, R201, R202 ;  /* 0x000000cac91b723e */ /* 0x000fe400000010ff */
[----:B---3--:R-:W-:Y:S01]  /*11540*/  F2FP.BF16.PACK_AB R35, R51, R194 ;  /* 0x000000c23323723e */ /* 0x008fe200000010ff */
[----:B------:R-:W-:Y:S08]  /*11550*/  LDSM.16.MT88.4 R36, [R227+0x2880] ;  /* 0x00288000e324783b */ /* 0x000ff00000004200 */
[----:B-1----:R-:W1:Y:S01]  /*11560*/  LDSM.16.MT88.4 R28, [R225+0x2880] ;  /* 0x00288000e11c783b */ /* 0x002e620000004200 */
[----:B----4-:R-:W-:Y:S01]  /*11570*/  F2FP.BF16.PACK_AB R33, R195, R196 ;  /* 0x000000c4c321723e */ /* 0x010fe200000010ff */
[-C--:B-1----:R-:W-:Y:S08]  /*11580*/  HMMA.16816.F32.BF16 R4, R24, R28.reuse, R4 ;  /* 0x0000001c1804723c */ /* 0x082ff00000041804 */
[C---:B------:R-:W-:Y:S08]  /*11590*/  HMMA.16816.F32.BF16 R8, R32.reuse, R28, R8 ;  /* 0x0000001c2008723c */ /* 0x040ff00000041808 */
[-C--:B------:R-:W-:Y:S08]  /*115a0*/  HMMA.16816.F32.BF16 R12, R32, R30.reuse, R12 ;  /* 0x0000001e200c723c */ /* 0x080ff0000004180c */
[C---:B------:R-:W-:Y:S01]  /*115b0*/  HMMA.16816.F32.BF16 R16, R24.reuse, R30, R16 ;  /* 0x0000001e1810723c */ /* 0x040fe20000041810 */
[----:B------:R-:W1:Y:S07]  /*115c0*/  LDSM.16.MT88.4 R28, [R225+0x4080] ;  /* 0x00408000e11c783b */ /* 0x000e6e0000004200 */
[-C--:B------:R-:W-:Y:S08]  /*115d0*/  HMMA.16816.F32.BF16 R132, R24, R40.reuse, R132 ;  /* 0x000000281884723c */ /* 0x080ff00000041884 */
[C---:B------:R-:W-:Y:S07]  /*115e0*/  HMMA.16816.F32.BF16 R136, R32.reuse, R40, R136 ;  /* 0x000000282088723c */ /* 0x040fee0000041888 */
[--C-:B------:R-:W-:Y:S01]  /*115f0*/  FFMA.FTZ R40, R209, c[0x0][0x2d0], -R23.reuse ;  /* 0x0000b400d1287a23 */ /* 0x100fe20000010817 */
[-C--:B------:R-:W-:Y:S04]  /*11600*/  HMMA.16816.F32.BF16 R140, R32, R42.reuse, R140 ;  /* 0x0000002a208c723c */ /* 0x080fe8000004188c */
[----:B------:R-:W-:Y:S02]  /*11610*/  MOV R209, R192 ;  /* 0x000000c000d17202 */ /* 0x000fe40000000f00 */
[----:B------:R3:W-:Y:S02]  /*11620*/  MUFU.EX2 R192, R40 ;  /* 0x0000002800c07308 */ /* 0x0007e40000000800 */
[C---:B------:R-:W-:Y:S08]  /*11630*/  HMMA.16816.F32.BF16 R144, R24.reuse, R42, R144 ;  /* 0x0000002a1890723c */ /* 0x040ff00000041890 */
[-C--:B------:R-:W-:Y:S08]  /*11640*/  HMMA.16816.F32.BF16 R148, R24, R44.reuse, R148 ;  /* 0x0000002c1894723c */ /* 0x080ff00000041894 */
[C---:B------:R-:W-:Y:S04]  /*11650*/  HMMA.16816.F32.BF16 R152, R32.reuse, R44, R152 ;  /* 0x0000002c2098723c */ /* 0x040fe80000041898 */
[--C-:B---3--:R-:W-:Y:S01]  /*11660*/  FFMA.FTZ R40, R210, c[0x0][0x2d0], -R23.reuse ;  /* 0x0000b400d2287a23 */ /* 0x108fe20000010817 */
[----:B------:R-:W-:Y:S03]  /*11670*/  MOV R210, R193 ;  /* 0x000000c100d27202 */ /* 0x000fe60000000f00 */
[-C--:B------:R-:W-:Y:S01]  /*11680*/  HMMA.16816.F32.BF16 R156, R32, R46.reuse, R156 ;  /* 0x0000002e209c723c */ /* 0x080fe2000004189c */
[----:B------:R3:W-:Y:S07]  /*11690*/  MUFU.EX2 R193, R40 ;  /* 0x0000002800c17308 */ /* 0x0007ee0000000800 */
[C---:B------:R-:W-:Y:S08]  /*116a0*/  HMMA.16816.F32.BF16 R160, R24.reuse, R46, R160 ;  /* 0x0000002e18a0723c */ /* 0x040ff000000418a0 */
[-C--:B------:R-:W-:Y:S08]  /*116b0*/  HMMA.16816.F32.BF16 R52, R24, R36.reuse, R52 ;  /* 0x000000241834723c */ /* 0x080ff00000041834 */
[C---:B------:R-:W-:Y:S01]  /*116c0*/  HMMA.16816.F32.BF16 R56, R32.reuse, R36, R56 ;  /* 0x000000242038723c */ /* 0x040fe20000041838 */
[----:B---3--:R-:W3:Y:S06]  /*116d0*/  LDSM.16.MT88.4 R40, [R226+0x4080] ;  /* 0x00408000e228783b */ /* 0x008eec0000004200 */
[--C-:B------:R-:W-:Y:S01]  /*116e0*/  FFMA.FTZ R36, R207, c[0x0][0x2d0], -R48.reuse ;  /* 0x0000b400cf247a23 */ /* 0x100fe20000010830 */
[-C--:B------:R-:W-:Y:S04]  /*116f0*/  HMMA.16816.F32.BF16 R60, R32, R38.reuse, R60 ;  /* 0x00000026203c723c */ /* 0x080fe8000004183c */
[----:B------:R-:W-:Y:S02]  /*11700*/  MOV R207, R175 ;  /* 0x000000af00cf7202 */ /* 0x000fe40000000f00 */
[----:B------:R4:W-:Y:S02]  /*11710*/  MUFU.EX2 R175, R36 ;  /* 0x0000002400af7308 */ /* 0x0009e40000000800 */
[C---:B------:R-:W-:Y:S08]  /*11720*/  HMMA.16816.F32.BF16 R64, R24.reuse, R38, R64 ;  /* 0x000000261840723c */ /* 0x040ff00000041840 */
[-C--:B-1----:R-:W-:Y:S08]  /*11730*/  HMMA.16816.F32.BF16 R68, R24, R28.reuse, R68 ;  /* 0x0000001c1844723c */ /* 0x082ff00000041844 */
[C---:B------:R-:W-:Y:S04]  /*11740*/  HMMA.16816.F32.BF16 R72, R32.reuse, R28, R72 ;  /* 0x0000001c2048723c */ /* 0x040fe80000041848 */
[--C-:B----4-:R-:W-:Y:S04]  /*11750*/  FFMA.FTZ R36, R208, c[0x0][0x2d0], -R48.reuse ;  /* 0x0000b400d0247a23 */ /* 0x110fe80000010830 */
[-C--:B------:R-:W-:Y:S01]  /*11760*/  HMMA.16816.F32.BF16 R76, R32, R30.reuse, R76 ;  /* 0x0000001e204c723c */ /* 0x080fe2000004184c */
[----:B------:R-:W4:Y:S01]  /*11770*/  LDL.LU R208, [R1+0x18] ;  /* 0x0000180001d07983 */ /* 0x000f220000300800 */
[----:B------:R1:W-:Y:S06]  /*11780*/  MUFU.EX2 R171, R36 ;  /* 0x0000002400ab7308 */ /* 0x0003ec0000000800 */
[C---:B------:R-:W-:Y:S01]  /*11790*/  HMMA.16816.F32.BF16 R80, R24.reuse, R30, R80 ;  /* 0x0000001e1850723c */ /* 0x040fe20000041850 */
[----:B------:R-:W-:Y:S07]  /*117a0*/  LDSM.16.MT88.4 R28, [R227+0x4080] ;  /* 0x00408000e31c783b */ /* 0x000fee0000004200 */
[-C--:B---3--:R-:W-:Y:S08]  /*117b0*/  HMMA.16816.F32.BF16 R84, R24, R40.reuse, R84 ;  /* 0x000000281854723c */ /* 0x088ff00000041854 */
[C---:B------:R-:W-:Y:S04]  /*117c0*/  HMMA.16816.F32.BF16 R88, R32.reuse, R40, R88 ;  /* 0x000000282058723c */ /* 0x040fe80000041858 */
[--C-:B-1----:R-:W-:Y:S02]  /*117d0*/  FFMA.FTZ R36, R218, c[0x0][0x2d0], -R23.reuse ;  /* 0x0000b400da247a23 */ /* 0x102fe40000010817 */
[----:B------:R-:W-:Y:S01]  /*117e0*/  FFMA.FTZ R23, R217, c[0x0][0x2d0], -R23 ;  /* 0x0000b400d9177a23 */ /* 0x000fe20000010817 */
[----:B------:R-:W-:Y:S01]  /*117f0*/  MOV R217, R165 ;  /* 0x000000a500d97202 */ /* 0x000fe20000000f00 */
[-C--:B------:R-:W-:Y:S01]  /*11800*/  HMMA.16816.F32.BF16 R92, R32, R42.reuse, R92 ;  /* 0x0000002a205c723c */ /* 0x080fe2000004185c */
[----:B------:R1:W-:Y:S01]  /*11810*/  MUFU.EX2 R170, R36 ;  /* 0x0000002400aa7308 */ /* 0x0003e20000000800 */
[----:B------:R-:W3:Y:S06]  /*11820*/  LDL.LU R218, [R1+0x14] ;  /* 0x0000140001da7983 */ /* 0x000eec0000300800 */
[C---:B------:R-:W-:Y:S01]  /*11830*/  HMMA.16816.F32.BF16 R96, R24.reuse, R42, R96 ;  /* 0x0000002a1860723c */ /* 0x040fe20000041860 */
[----:B------:R-:W-:Y:S02]  /*11840*/  LDSM.16.MT88.4 R40, [R227+0x3080] ;  /* 0x00308000e328783b */ /* 0x000fe40000004200 */
[----:B------:R5:W-:Y:S06]  /*11850*/  MUFU.EX2 R166, R23 ;  /* 0x0000001700a67308 */ /* 0x000bec0000000800 */
[----:B-1----:R-:W1:Y:S03]  /*11860*/  LDSM.16.MT88.4 R36, [R228+0x4080] ;  /* 0x00408000e424783b */ /* 0x002e660000004200 */
[--C-:B-----5:R-:W-:Y:S02]  /*11870*/  FFMA.FTZ R23, R212, c[0x0][0x2d0], -R48.reuse ;  /* 0x0000b400d4177a23 */ /* 0x120fe40000010830 */
[----:B------:R-:W-:Y:S01]  /*11880*/  FFMA.FTZ R48, R214, c[0x0][0x2d0], -R48 ;  /* 0x0000b400d6307a23 */ /* 0x000fe20000010830 */
[----:B------:R-:W-:Y:S01]  /*11890*/  MOV R214, R164 ;  /* 0x000000a400d67202 */ /* 0x000fe20000000f00 */
[----:B------:R5:W-:Y:S01]  /*118a0*/  MUFU.EX2 R165, R23 ;  /* 0x0000001700a57308 */ /* 0x000be20000000800 */
[----:B------:R-:W2:Y:S09]  /*118b0*/  LDL.LU R212, [R1+0x1c] ;  /* 0x00001c0001d47983 */ /* 0x000eb20000300800 */
[----:B------:R-:W-:Y:S01]  /*118c0*/  MUFU.EX2 R164, R48 ;  /* 0x0000003000a47308 */ /* 0x000fe20000000800 */
[--C-:B-----5:R-:W-:Y:S01]  /*118d0*/  FFMA.FTZ R23, R211, c[0x0][0x2d0], -R49.reuse ;  /* 0x0000b400d3177a23 */ /* 0x120fe20000010831 */
[-C--:B-1----:R-:W-:Y:S08]  /*118e0*/  HMMA.16816.F32.BF16 R100, R24, R36.reuse, R100 ;  /* 0x000000241864723c */ /* 0x082ff00000041864 */
[----:B------:R1:W-:Y:S01]  /*118f0*/  MUFU.EX2 R48, R23 ;  /* 0x0000001700307308 */ /* 0x0003e20000000800 */
[C---:B------:R-:W-:Y:S08]  /*11900*/  HMMA.16816.F32.BF16 R104, R32.reuse, R36, R104 ;  /* 0x000000242068723c */ /* 0x040ff00000041868 */
[-C--:B------:R-:W-:Y:S08]  /*11910*/  HMMA.16816.F32.BF16 R108, R32, R38.reuse, R108 ;  /* 0x00000026206c723c */ /* 0x080ff0000004186c */
[C---:B------:R-:W-:Y:S01]  /*11920*/  HMMA.16816.F32.BF16 R112, R24.reuse, R38, R112 ;  /* 0x000000261870723c */ /* 0x040fe20000041870 */
[----:B------:R-:W-:Y:S03]  /*11930*/  LDSM.16.MT88.4 R36, [R228+0x3080] ;  /* 0x00308000e424783b */ /* 0x000fe60000004200 */
[--C-:B-1----:R-:W-:Y:S04]  /*11940*/  FFMA.FTZ R23, R213, c[0x0][0x2d0], -R49.reuse ;  /* 0x0000b400d5177a23 */ /* 0x102fe80000010831 */
[-C--:B------:R-:W-:Y:S01]  /*11950*/  HMMA.16816.F32.BF16 R116, R24, R28.reuse, R116 ;  /* 0x0000001c1874723c */ /* 0x080fe20000041874 */
[----:B------:R1:W5:Y:S07]  /*11960*/  MUFU.EX2 R47, R23 ;  /* 0x00000017002f7308 */ /* 0x00036e0000000800 */
[C---:B------:R-:W-:Y:S08]  /*11970*/  HMMA.16816.F32.BF16 R120, R32.reuse, R28, R120 ;  /* 0x0000001c2078723c */ /* 0x040ff00000041878 */
[-C--:B------:R-:W-:Y:S01]  /*11980*/  HMMA.16816.F32.BF16 R124, R32, R30.reuse, R124 ;  /* 0x0000001e207c723c */ /* 0x080fe2000004187c */
[----:B------:R-:W4:Y:S07]  /*11990*/  LDSM.16.MT88.4 R32, [R226+0x3080] ;  /* 0x00308000e220783b */ /* 0x000f2e0000004200 */
[----:B------:R-:W-:Y:S04]  /*119a0*/  HMMA.16816.F32.BF16 R128, R24, R30, R128 ;  /* 0x0000001e1880723c */ /* 0x000fe80000041880 */
[--C-:B-1----:R-:W-:Y:S01]  /*119b0*/  FFMA.FTZ R23, R215, c[0x0][0x2d0], -R49.reuse ;  /* 0x0000b400d7177a23 */ /* 0x102fe20000010831 */
[----:B-----5:R-:W-:Y:S01]  /*119c0*/  F2FP.BF16.PACK_AB R28, R47, R48 ;  /* 0x000000302f1c723e */ /* 0x020fe200000010ff */
[----:B------:R-:W-:Y:S01]  /*119d0*/  FFMA.FTZ R49, R216, c[0x0][0x2d0], -R49 ;  /* 0x0000b400d8317a23 */ /* 0x000fe20000010831 */
[----:B------:R-:W-:Y:S01]  /*119e0*/  F2FP.BF16.PACK_AB R24, R193, R192 ;  /* 0x000000c0c118723e */ /* 0x000fe200000010ff */
[----:B------:R1:W-:Y:S01]  /*119f0*/  MUFU.EX2 R46, R23 ;  /* 0x00000017002e7308 */ /* 0x0003e20000000800 */
[----:B------:R-:W-:Y:S03]  /*11a00*/  F2FP.BF16.PACK_AB R25, R171, R175 ;  /* 0x000000afab19723e */ /* 0x000fe600000010ff */
[----:B------:R-:W-:Y:S02]  /*11a10*/  F2FP.BF16.PACK_AB R26, R166, R170 ;  /* 0x000000aaa61a723e */ /* 0x000fe400000010ff */
[----:B------:R-:W-:Y:S04]  /*11a20*/  F2FP.BF16.PACK_AB R27, R164, R165 ;  /* 0x000000a5a41b723e */ /* 0x000fe800000010ff */
[----:B------:R-:W5:Y:S03]  /*11a30*/  MUFU.EX2 R49, R49 ;  /* 0x0000003100317308 */ /* 0x000f660000000800 */
[-C--:B------:R-:W-:Y:S01]  /*11a40*/  HMMA.16816.F32.BF16 R176, R24, R188.reuse, R4 ;  /* 0x000000bc18b0723c */ /* 0x080fe20000041804 */
[----:B------:R-:W2:Y:S02]  /*11a50*/  LDSM.16.MT88.4 R4, [R225+0x4880] ;  /* 0x00488000e104783b */ /* 0x000ea40000004200 */
[--C-:B-1----:R-:W-:Y:S04]  /*11a60*/  FFMA.FTZ R23, R174, c[0x0][0x2d0], -R50.reuse ;  /* 0x0000b400ae177a23 */ /* 0x102fe80000010832 */
[----:B------:R1:W-:Y:S01]  /*11a70*/  MUFU.EX2 R44, R23 ;  /* 0x00000017002c7308 */ /* 0x0003e20000000800 */
[----:B-----5:R-:W-:Y:S01]  /*11a80*/  F2FP.BF16.PACK_AB R30, R49, R46 ;  /* 0x0000002e311e723e */ /* 0x020fe200000010ff */
[--C-:B-1----:R-:W-:Y:S08]  /*11a90*/  FFMA.FTZ R23, R172, c[0x0][0x2d0], -R50.reuse ;  /* 0x0000b400ac177a23 */ /* 0x102ff00000010832 */
[----:B------:R1:W5:Y:S02]  /*11aa0*/  MUFU.EX2 R45, R23 ;  /* 0x00000017002d7308 */ /* 0x0003640000000800 */
[--C-:B-1----:R-:W-:Y:S01]  /*11ab0*/  FFMA.FTZ R23, R173, c[0x0][0x2d0], -R50.reuse ;  /* 0x0000b400ad177a23 */ /* 0x102fe20000010832 */
[----:B-----5:R-:W-:Y:S01]  /*11ac0*/  F2FP.BF16.PACK_AB R29, R45, R44 ;  /* 0x0000002c2d1d723e */ /* 0x020fe200000010ff */
[----:B------:R-:W-:Y:S06]  /*11ad0*/  FFMA.FTZ R50, R22, c[0x0][0x2d0], -R50 ;  /* 0x0000b40016327a23 */ /* 0x000fec0000010832 */
[----:B------:R-:W-:Y:S10]  /*11ae0*/  MUFU.EX2 R23, R23 ;  /* 0x0000001700177308 */ /* 0x000ff40000000800 */
[----:B------:R-:W1:Y:S02]  /*11af0*/  MUFU.EX2 R50, R50 ;  /* 0x0000003200327308 */ /* 0x000e640000000800 */
[----:B-1----:R-:W-:Y:S07]  /*11b00*/  F2FP.BF16.PACK_AB R31, R50, R23 ;  /* 0x00000017321f723e */ /* 0x002fee00000010ff */
[C---:B------:R-:W-:Y:S01]  /*11b10*/  HMMA.16816.F32.BF16 R180, R28.reuse, R188, R8 ;  /* 0x000000bc1cb4723c */ /* 0x040fe20000041808 */
[----:B------:R-:W1:Y:S07]  /*11b20*/  LDSM.16.MT88.4 R8, [R226+0x4880] ;  /* 0x00488000e208783b */ /* 0x000e6e0000004200 */
[-C--:B------:R-:W-:Y:S01]  /*11b30*/  HMMA.16816.F32.BF16 R184, R28, R190.reuse, R12 ;  /* 0x000000be1cb8723c */ /* 0x080fe2000004180c */
[----:B------:R-:W5:Y:S07]  /*11b40*/  LDSM.16.MT88.4 R12, [R228+0x4880] ;  /* 0x00488000e40c783b */ /* 0x000f6e0000004200 */
[C---:B------:R-:W-:Y:S01]  /*11b50*/  HMMA.16816.F32.BF16 R188, R24.reuse, R190, R16 ;  /* 0x000000be18bc723c */ /* 0x040fe20000041810 */
[----:B------:R-:W1:Y:S07]  /*11b60*/  LDSM.16.MT88.4 R16, [R227+0x4880] ;  /* 0x00488000e310783b */ /* 0x000e6e0000004200 */
[-C--:B----4-:R-:W-:Y:S08]  /*11b70*/  HMMA.16816.F32.BF16 R132, R24, R32.reuse, R132 ;  /* 0x000000201884723c */ /* 0x090ff00000041884 */
[C---:B------:R-:W-:Y:S08]  /*11b80*/  HMMA.16816.F32.BF16 R136, R28.reuse, R32, R136 ;  /* 0x000000201c88723c */ /* 0x040ff00000041888 */
[-C--:B------:R-:W-:Y:S04]  /*11b90*/  HMMA.16816.F32.BF16 R140, R28, R34.reuse, R140 ;  /* 0x000000221c8c723c */ /* 0x080fe8000004188c */
[----:B---3--:R-:W-:Y:S04]  /*11ba0*/  FFMA.FTZ R20, R20, R218, R217 ;  /* 0x000000da14147223 */ /* 0x008fe800000100d9 */
[C---:B------:R-:W-:Y:S04]  /*11bb0*/  HMMA.16816.F32.BF16 R144, R24.reuse, R34, R144 ;  /* 0x000000221890723c */ /* 0x040fe80000041890 */
[----:B------:R-:W-:Y:S04]  /*11bc0*/  FADD.FTZ R20, R210, R20 ;  /* 0x00000014d2147221 */ /* 0x000fe80000010000 */
[-C--:B------:R-:W-:Y:S04]  /*11bd0*/  HMMA.16816.F32.BF16 R148, R24, R36.reuse, R148 ;  /* 0x000000241894723c */ /* 0x080fe80000041894 */
[----:B------:R-:W-:Y:S04]  /*11be0*/  FADD.FTZ R20, R206, R20 ;  /* 0x00000014ce147221 */ /* 0x000fe80000010000 */
[C---:B------:R-:W-:Y:S08]  /*11bf0*/  HMMA.16816.F32.BF16 R152, R28.reuse, R36, R152 ;  /* 0x000000241c98723c */ /* 0x040ff00000041898 */
[-C--:B------:R-:W-:Y:S08]  /*11c00*/  HMMA.16816.F32.BF16 R156, R28, R38.reuse, R156 ;  /* 0x000000261c9c723c */ /* 0x080ff0000004189c */
[C---:B------:R-:W-:Y:S04]  /*11c10*/  HMMA.16816.F32.BF16 R160, R24.reuse, R38, R160 ;  /* 0x0000002618a0723c */ /* 0x040fe800000418a0 */
[----:B--2---:R-:W-:Y:S04]  /*11c20*/  FFMA.FTZ R21, R21, R212, R214 ;  /* 0x000000d415157223 */ /* 0x004fe800000100d6 */
[-C--:B------:R-:W-:Y:S08]  /*11c30*/  HMMA.16816.F32.BF16 R52, R24, R40.reuse, R52 ;  /* 0x000000281834723c */ /* 0x080ff00000041834 */
[C---:B------:R-:W-:Y:S08]  /*11c40*/  HMMA.16816.F32.BF16 R56, R28.reuse, R40, R56 ;  /* 0x000000281c38723c */ /* 0x040ff00000041838 */
[-C--:B------:R-:W-:Y:S08]  /*11c50*/  HMMA.16816.F32.BF16 R60, R28, R42.reuse, R60 ;  /* 0x0000002a1c3c723c */ /* 0x080ff0000004183c */
[C---:B------:R-:W-:Y:S08]  /*11c60*/  HMMA.16816.F32.BF16 R64, R24.reuse, R42, R64 ;  /* 0x0000002a1840723c */ /* 0x040ff00000041840 */
[-C--:B------:R-:W-:Y:S08]  /*11c70*/  HMMA.16816.F32.BF16 R68, R24, R4.reuse, R68 ;  /* 0x000000041844723c */ /* 0x080ff00000041844 */
[C---:B------:R-:W-:Y:S07]  /*11c80*/  HMMA.16816.F32.BF16 R72, R28.reuse, R4, R72 ;  /* 0x000000041c48723c */ /* 0x040fee0000041848 */
[----:B------:R-:W-:Y:S01]  /*11c90*/  FFMA.FTZ R4, R2, R208, R250 ;  /* 0x000000d002047223 */ /* 0x000fe200000100fa */
[-C--:B------:R-:W-:Y:S04]  /*11ca0*/  HMMA.16816.F32.BF16 R76, R28, R6.reuse, R76 ;  /* 0x000000061c4c723c */ /* 0x080fe8000004184c */
[----:B------:R-:W-:Y:S02]  /*11cb0*/  FADD.FTZ R4, R251, R4 ;  /* 0x00000004fb047221 */ /* 0x000fe40000010000 */
[----:B------:R-:W-:Y:S02]  /*11cc0*/  FADD.FTZ R2, R207, R21 ;  /* 0x00000015cf027221 */ /* 0x000fe40000010000 */
[C---:B------:R-:W-:Y:S04]  /*11cd0*/  HMMA.16816.F32.BF16 R80, R24.reuse, R6, R80 ;  /* 0x000000061850723c */ /* 0x040fe80000041850 */
[----:B------:R-:W-:Y:S02]  /*11ce0*/  FADD.FTZ R5, R249, R4 ;  /* 0x00000004f9057221 */ /* 0x000fe40000010000 */
[----:B------:R-:W-:Y:S02]  /*11cf0*/  FFMA.FTZ R4, R0, R205, R245 ;  /* 0x000000cd00047223 */ /* 0x000fe400000100f5 */
        /* <DEDUP_REMOVED lines=12> */
[-C--:B-----5:R-:W-:Y:S04]  /*11dc0*/  HMMA.16816.F32.BF16 R100, R24, R12.reuse, R100 ;  /* 0x0000000c1864723c */ /* 0x0a0fe80000041864 */
        /* <DEDUP_REMOVED lines=29> */
[----:B------:R-:W-:Y:S01]  /*11fa0*/  FADD.FTZ R0, R170, R5 ;  /* 0x00000005aa007221 */ /* 0x000fe20000010000 */
[----:B------:R-:W-:Y:S01]  /*11fb0*/  MOV R170, R3 ;  /* 0x0000000300aa7202 */ /* 0x000fe20000000f00 */
        /* <DEDUP_REMOVED lines=9> */
[----:B------:R-:W-:Y:S01]  /*12050*/  FADD.FTZ R4, R49, R4 ;  /* 0x0000000431047221 */ /* 0x000fe20000010000 */
[----:B------:R2:W-:Y:S01]  /*12060*/  STL [R1+0x14], R5 ;  /* 0x0000140501007387 */ /* 0x0005e20000100800 */
[----:B------:R-:W-:Y:S03]  /*12070*/  FADD.FTZ R2, R23, R2 ;  /* 0x0000000217027221 */ /* 0x000fe60000010000 */
[----:B------:R2:W-:Y:S01]  /*12080*/  STL [R1+0x18], R4 ;  /* 0x0000180401007387 */ /* 0x0005e20000100800 */
[----:B------:R-:W-:Y:S05]  /*12090*/  FADD.FTZ R2, R50, R2 ;  /* 0x0000000232027221 */ /* 0x000fea0000010000 */
[----:B------:R2:W-:Y:S01]  /*120a0*/  STL [R1+0x20], R2 ;  /* 0x0000200201007387 */ /* 0x0005e20000100800 */
[----:B-1----:R-:W-:Y:S04]  /*120b0*/  IADD3 R0, R242, -0x1, RZ ;  /* 0xfffffffff2007810 */ /* 0x002fe80007ffe0ff */
[----:B------:R-:W-:Y:S01]  /*120c0*/  MOV R242, R0 ;  /* 0x0000000000f27202 */ /* 0x000fe20000000f00 */
[----:B------:R-:W-:-:S05]  /*120d0*/  @P0 BRA `(.L_x_2875) ;  /* 0xffffbdb000000947 */ /* 0x000fca000383ffff */
.L_x_2858:
[----:B-12---:R-:W2:Y:S04]  /*120e0*/  LDL.LU R0, [R1+0x1c] ;  /* 0x00001c0001007983 */ /* 0x006ea80000300800 */
        /* <DEDUP_REMOVED lines=184> */
.L_x_2814:
        /* <DEDUP_REMOVED lines=311> */
.L_x_2878:
[----:B---34-:R-:W-:Y:S05]  /*13fe0*/  BSYNC B0 ;  /* 0x0000000000007941 */ /* 0x018fea0003800000 */
.L_x_2877:
        /* <DEDUP_REMOVED lines=16> */
.L_x_2880:
[----:B------:R-:W-:Y:S05]  /*140f0*/  BSYNC B0 ;  /* 0x0000000000007941 */ /* 0x000fea0003800000 */
.L_x_2879:
        /* <DEDUP_REMOVED lines=16> */
.L_x_2882:
[----:B------:R-:W-:Y:S05]  /*14200*/  BSYNC B0 ;  /* 0x0000000000007941 */ /* 0x000fea0003800000 */
.L_x_2881:
        /* <DEDUP_REMOVED lines=16> */
.L_x_2884:
[----:B------:R-:W-:Y:S05]  /*14310*/  BSYNC B0 ;  /* 0x0000000000007941 */ /* 0x000fea0003800000 */
.L_x_2883:
        /* <DEDUP_REMOVED lines=16> */
.L_x_2886:
[----:B------:R-:W-:Y:S05]  /*14420*/  BSYNC B0 ;  /* 0x0000000000007941 */ /* 0x000fea0003800000 */
.L_x_2885:
        /* <DEDUP_REMOVED lines=16> */
.L_x_2888:
[----:B------:R-:W-:Y:S05]  /*14530*/  BSYNC B0 ;  /* 0x0000000000007941 */ /* 0x000fea0003800000 */
.L_x_2887:
        /* <DEDUP_REMOVED lines=16> */
.L_x_2890:
[----:B------:R-:W-:Y:S05]  /*14640*/  BSYNC B0 ;  /* 0x0000000000007941 */ /* 0x000fea0003800000 */
.L_x_2889:
        /* <DEDUP_REMOVED lines=17> */
.L_x_2876:
        /* <DEDUP_REMOVED lines=40> */
.L_x_2892:
[----:B------:R-:W-:Y:S05]  /*149e0*/  BSYNC B0 ;  /* 0x0000000000007941 */ /* 0x000fea0003800000 */
.L_x_2891:
        /* <DEDUP_REMOVED lines=56> */
.L_x_2894:
[----:B------:R-:W-:Y:S05]  /*14d70*/  BSYNC B0 ;  /* 0x0000000000007941 */ /* 0x000fea0003800000 */
.L_x_2893:
        /* <DEDUP_REMOVED lines=15> */
.L_x_2896:
[----:B------:R-:W-:Y:S05]  /*14e70*/  BSYNC B0 ;  /* 0x0000000000007941 */ /* 0x000fea0003800000 */
.L_x_2895:
        /* <DEDUP_REMOVED lines=15> */
.L_x_2898:
[----:B------:R-:W-:Y:S05]  /*14f70*/  BSYNC B0 ;  /* 0x0000000000007941 */ /* 0x000fea0003800000 */
.L_x_2897:
        /* <DEDUP_REMOVED lines=15> */
.L_x_2900:
[----:B------:R-:W-:Y:S05]  /*15070*/  BSYNC B0 ;  /* 0x0000000000007941 */ /* 0x000fea0003800000 */
.L_x_2899:
        /* <DEDUP_REMOVED lines=15> */
.L_x_2902:
[----:B------:R-:W-:Y:S05]  /*15170*/  BSYNC B0 ;  /* 0x0000000000007941 */ /* 0x000fea0003800000 */
.L_x_2901:
        /* <DEDUP_REMOVED lines=15> */
.L_x_2904:
[----:B------:R-:W-:Y:S05]  /*15270*/  BSYNC B0 ;  /* 0x0000000000007941 */ /* 0x000fea0003800000 */
.L_x_2903:
        /* <DEDUP_REMOVED lines=15> */
.L_x_2906:
[----:B------:R-:W-:Y:S05]  /*15370*/  BSYNC B0 ;  /* 0x0000000000007941 */ /* 0x000fea0003800000 */
.L_x_2905:
        /* <DEDUP_REMOVED lines=16> */
.L_x_2907:
        /* <DEDUP_REMOVED lines=16> */
.L_x_3800:


//--------------------- .text._ZN7cutlass13device_kernelIN5flash19enable_sm80_to_sm89INS1_16FlashAttnFwdSm80INS1_25CollectiveMainloopFwdSm80ILi4ELi1ELb0EN4cute5tupleIJNS5_1CILi128EEENS7_ILi48EEES8_EEELi128ENS_10bfloat16_tEfNS_4arch4Sm80ELb0ELb1ELb0ELb1ELb0ELb0ELb1ELb0EEENS1_21CollectiveEpilogueFwdINS6_IJS8_S8_S9_EEENS6_IJNS7_ILi1EEESH_SH_EEESB_SD_Li128ELb1ELb1ELb0ELb0EEENS1_19SingleTileSchedulerILb1ELb0ELb1ELi128EEEEEEEEEvNT_6ParamsE --------------------------
	.section	.text._ZN7cutlass13device_kernelIN5flash19enable_sm80_to_sm89INS1_16FlashAttnFwdSm80INS1_25CollectiveMainloopFwdSm80ILi4ELi1ELb0EN4cute5tupleIJNS5_1CILi128EEENS7_ILi48EEES8_EEELi128ENS_10bfloat16_tEfNS_4arch4Sm80ELb0ELb1ELb0ELb1ELb0ELb0ELb1ELb0EEENS1_21CollectiveEpilogueFwdINS6_IJS8_S8_S9_EEENS6_IJNS7_ILi1EEESH_SH_EEESB_SD_Li128ELb1ELb1ELb0ELb0EEENS1_19SingleTileSchedulerILb1ELb0ELb1ELi128EEEEEEEEEvNT_6ParamsE,"ax",@progbits
	.sectioninfo	@"SHI_REGISTERS=255"
	.align	128
.text._ZN7cutlass13device_kernelIN5flash19enable_sm80_to_sm89INS1_16FlashAttnFwdSm80INS1_25CollectiveMainloopFwdSm80ILi4ELi1ELb0EN4cute5tupleIJNS5_1CILi128EEENS7_ILi48EEES8_EEELi128ENS_10bfloat16_tEfNS_4arch4Sm80ELb0ELb1ELb0ELb1ELb0ELb0ELb1ELb0EEENS1_21CollectiveEpilogueFwdINS6_IJS8_S8_S9_EEENS6_IJNS7_ILi1EEESH_SH_EEESB_SD_Li128ELb1ELb1ELb0ELb0EEENS1_19SingleTileSchedulerILb1ELb0ELb1ELi128EEEEEEEEEvNT_6ParamsE:
        .type           _ZN7cutlass13device_kernelIN5flash19enable_sm80_to_sm89INS1_16FlashAttnFwdSm80INS1_25CollectiveMainloopFwdSm80ILi4ELi1ELb0EN4cute5tupleIJNS5_1CILi128EEENS7_ILi48EEES8_EEELi128ENS_10bfloat16_tEfNS_4arch4Sm80ELb0ELb1ELb0ELb1ELb0ELb0ELb1ELb0EEENS1_21CollectiveEpilogueFwdINS6_IJS8_S8_S9_EEENS6_IJNS7_ILi1EEESH_SH_EEESB_SD_Li128ELb1ELb1ELb0ELb0EEENS1_19SingleTileSchedulerILb1ELb0ELb1ELi128EEEEEEEEEvNT_6ParamsE,@function
        .size           _ZN7cutlass13device_kernelIN5flash19enable_sm80_to_sm89INS1_16FlashAttnFwdSm80INS1_25CollectiveMainloopFwdSm80ILi4ELi1ELb0EN4cute5tupleIJNS5_1CILi128EEENS7_ILi48EEES8_EEELi128ENS_10bfloat16_tEfNS_4arch4Sm80ELb0ELb1ELb0ELb1ELb0ELb0ELb1ELb0EEENS1_21CollectiveEpilogueFwdINS6_IJS8_S8_S9_EEENS6_IJNS7_ILi1EEESH_SH_EEESB_SD_Li128ELb1ELb1ELb0ELb0EEENS1_19SingleTileSchedulerILb1ELb0ELb1ELi128EEEEEEEEEvNT_6ParamsE,(.L_x_3801 - _ZN7cutlass13device_kernelIN5flash19enable_sm80_to_sm89INS1_16FlashAttnFwdSm80INS1_25CollectiveMainloopFwdSm80ILi4ELi1ELb0EN4cute5tupleIJNS5_1CILi128EEENS7_ILi48EEES8_EEELi128ENS_10bfloat16_tEfNS_4arch4Sm80ELb0ELb1ELb0ELb1ELb0ELb0ELb1ELb0EEENS1_21CollectiveEpilogueFwdINS6_IJS8_S8_S9_EEENS6_IJNS7_ILi1EEESH_SH_EEESB_SD_Li128ELb1ELb1ELb0ELb0EEENS1_19SingleTileSchedulerILb1ELb0ELb1ELi128EEEEEEEEEvNT_6ParamsE)
        .other          _ZN7cutlass13device_kernelIN5flash19enable_sm80_to_sm89INS1_16FlashAttnFwdSm80INS1_25CollectiveMainloopFwdSm80ILi4ELi1ELb0EN4cute5tupleIJNS5_1CILi128EEENS7_ILi48EEES8_EEELi128ENS_10bfloat16_tEfNS_4arch4Sm80ELb0ELb1ELb0ELb1ELb0ELb0ELb1ELb0EEENS1_21CollectiveEpilogueFwdINS6_IJS8_S8_S9_EEENS6_IJNS7_ILi1EEESH_SH_EEESB_SD_Li128ELb1ELb1ELb0ELb0EEENS1_19SingleTileSchedulerILb1ELb0ELb1ELi128EEEEEEEEEvNT_6ParamsE,@"STO_CUDA_ENTRY STV_DEFAULT"
_ZN7cutlass13device_kernelIN5flash19enable_sm80_to_sm89INS1_16FlashAttnFwdSm80INS1_25CollectiveMainloopFwdSm80ILi4ELi1ELb0EN4cute5tupleIJNS5_1CILi128EEENS7_ILi48EEES8_EEELi128ENS_10bfloat16_tEfNS_4arch4Sm80ELb0ELb1ELb0ELb1ELb0ELb0ELb1ELb0EEENS1_21CollectiveEpilogueFwdINS6_IJS8_S8_S9_EEENS6_IJNS7_ILi1EEESH_SH_EEESB_SD_Li128ELb1ELb1ELb0ELb0EEENS1_19SingleTileSchedulerILb1ELb0ELb1ELi128EEEEEEEEEvNT_6ParamsE:
        /* <DEDUP_REMOVED lines=17> */
.L_x_2909:
        /* <DEDUP_REMOVED lines=8> */
.L_x_2911:
[----:B------:R-:W-:-:S04]  /*0190*/  MOV R0, c[0x0][0x54c] ;  /* 0x0001530000007a02 */ /* 0x000fc80000000f00 */
.L_x_2910:
[----:B------:R-:W-:Y:S01]  /*01a0*/  USHF.L.U32 UR23, UR23, 0x7, URZ ;  /* 0x0000000717177899 */ /* 0x000fe2000800063f */
[----:B-----5:R-:W-:-:S05]  /*01b0*/  IMAD R0, R0, c[0x0][0x548], RZ ;  /* 0x0001520000007a24 */ /* 0x020fca00078e02ff */
[----:B------:R-:W-:-:S04]  /*01c0*/  ISETP.LE.AND P0, PT, R0, UR23, PT ;  /* 0x0000001700007c0c */ /* 0x000fc8000bf03270 */
[----:B------:R-:W-:-:S05]  /*01d0*/  SEL R0, R5, 0xffffffff, !P0 ;  /* 0xffffffff05007807 */ /* 0x000fca0004000000 */
[----:B------:R2:W-:Y:S01]  /*01e0*/  STL [R1+0x50], R0 ;  /* 0x0000500001007387 */ /* 0x0005e20000100800 */
[----:B------:R-:W-:Y:S05]  /*01f0*/  BRA `(.L_x_2912) ;  /* 0x0000013000007947 */ /* 0x000fea0003800000 */
.L_x_2908:
[----:B------:R-:W-:-:S04]  /*0200*/  ISETP.NE.U32.AND P0, PT, RZ, c[0x0][0x568], PT ;  /* 0x00015a00ff007a0c */ /* 0x000fc80003f05070 */
[----:B------:R-:W-:-:S13]  /*0210*/  ISETP.NE.AND.EX P0, PT, RZ, c[0x0][0x56c], PT, P0 ;  /* 0x00015b00ff007a0c */ /* 0x000fda0003f05300 */
[----:B------:R-:W-:Y:S05]  /*0220*/  @!P0 BRA `(.L_x_2913) ;  /* 0x0000002000008947 */ /* 0x000fea0003800000 */
[----:B------:R1:W5:Y:S01]  /*0230*/  LDG.E R0, [R2.64] ;  /* 0x0000001402007981 */ /* 0x000362000c1e1900 */
[----:B------:R-:W-:Y:S05]  /*0240*/  BRA `(.L_x_2914) ;  /* 0x0000009000007947 */ /* 0x000fea0003800000 */
.L_x_2913:
        /* <DEDUP_REMOVED lines=8> */
.L_x_2915:
[----:B------:R-:W-:-:S04]  /*02d0*/  MOV R0, c[0x0][0x54c] ;  /* 0x0001530000007a02 */ /* 0x000fc80000000f00 */
.L_x_2914:
[----:B------:R-:W-:Y:S01]  /*02e0*/  USHF.L.U32 UR23, UR23, 0x7, URZ ;  /* 0x0000000717177899 */ /* 0x000fe2000800063f */
[----:B-----5:R-:W-:-:S05]  /*02f0*/  IMAD R0, R0, c[0x0][0x548], RZ ;  /* 0x0001520000007a24 */ /* 0x020fca00078e02ff */
[----:B------:R-:W-:-:S04]  /*0300*/  ISETP.LE.AND P0, PT, R0, UR23, PT ;  /* 0x0000001700007c0c */ /* 0x000fc8000bf03270 */
[----:B------:R-:W-:-:S05]  /*0310*/  SEL R0, R5, 0xffffffff, !P0 ;  /* 0xffffffff05007807 */ /* 0x000fca0004000000 */
[----:B------:R2:W-:Y:S04]  /*0320*/  STL [R1+0x50], R0 ;  /* 0x0000500001007387 */ /* 0x0005e80000100800 */
.L_x_2912:
        /* <DEDUP_REMOVED lines=32> */
.L_x_2916:
[----:B------:R-:W-:-:S04]  /*0530*/  ISETP.NE.U32.AND P0, PT, RZ, c[0x0][0x368], PT ;  /* 0x0000da00ff007a0c */ /* 0x000fc80003f05070 */
[----:B------:R-:W-:-:S13]  /*0540*/  ISETP.NE.AND.EX P0, PT, RZ, c[0x0][0x36c], PT, P0 ;  /* 0x0000db00ff007a0c */ /* 0x000fda0003f05300 */
[----:B------:R-:W-:Y:S05]  /*0550*/  @!P0 BRA `(.L_x_2917) ;  /* 0x0000004000008947 */ /* 0x000fea0003800000 */
[----:B------:R-:W-:-:S05]  /*0560*/  IMAD.WIDE R2, R52, R9, c[0x0][0x368] ;  /* 0x0000da0034027625 */ /* 0x000fca00078e0209 */
[----:B------:R-:W2:Y:S02]  /*0570*/  LDG.E R0, [R2.64] ;  /* 0x0000001402007981 */ /* 0x000ea4000c1e1900 */
[----:B--2---:R1:W2:Y:S02]  /*0580*/  R2UR UR9, R0 ;  /* 0x00000000000973c2 */ /* 0x0042a400000e0000 */
[----:B-12---:R-:W-:Y:S05]  /*0590*/  BRA `(.L_x_2918) ;  /* 0x0000006000007947 */ /* 0x006fea0003800000 */
.L_x_2917:
[----:B------:R-:W-:Y:S05]  /*05a0*/  @!P5 BRA `(.L_x_2918) ;  /* 0x000000500000d947 */ /* 0x000fea0003800000 */
[----:B------:R1:W2:Y:S04]  /*05b0*/  LDG.E R0, [R2.64] ;  /* 0x0000001402007981 */ /* 0x0002a8000c1e1900 */
[----:B-1----:R-:W4:Y:S01]  /*05c0*/  LDG.E R2, [R2.64+0x4] ;  /* 0x0000041402027981 */ /* 0x002f22000c1e1900 */
[----:B--2---:R-:W1:Y:S08]  /*05d0*/  R2UR UR9, R0 ;  /* 0x00000000000973c2 */ /* 0x004e7000000e0000 */
[----:B----4-:R-:W1:Y:S02]  /*05e0*/  R2UR UR4, R2 ;  /* 0x00000000020473c2 */ /* 0x010e6400000e0000 */
[----:B-1----:R-:W-:-:S06]  /*05f0*/  UIADD3 UR9, -UR9, UR4, URZ ;  /* 0x0000000409097290 */ /* 0x002fcc000fffe13f */
.L_x_2918:
        /* <DEDUP_REMOVED lines=29> */
.L_x_2920:
[----:B------:R-:W-:Y:S02]  /*07d0*/  UISETP.NE.AND UP0, UPT, UR5, 0x1, UPT ;  /* 0x000000010500788c */ /* 0x000fe4000bf05270 */
[----:B------:R-:W-:Y:S02]  /*07e0*/  ULDC.64 UR6, c[0x0][0x330] ;  /* 0x0000cc0000067ab9 */ /* 0x000fe40000000a00 */
[----:B------:R-:W-:-:S07]  /*07f0*/  UIMAD.WIDE.U32 UR10, UR8, UR6, URZ ;  /* 0x00000006080a72a5 */ /* 0x000fce000f8e003f */
[----:B------:R-:W-:Y:S02]  /*0800*/  @UP0 USHF.R.U32.HI UR8, URZ, UR7, UR11 ;  /* 0x000000073f080299 */ /* 0x000fe4000801160b */
.L_x_2921:
[----:B------:R-:W-:Y:S02]  /*0810*/  ULDC UR6, c[0x0][0x32c] ;  /* 0x0000cb0000067ab9 */ /* 0x000fe40000000800 */
[----:B------:R-:W-:-:S04]  /*0820*/  UIMAD UR6, UR8, UR5, UR6 ;  /* 0x00000005080672a4 */ /* 0x000fc8000f8e0206 */
[----:B------:R-:W-:-:S04]  /*0830*/  UISETP.LT.AND UP0, UPT, UR4, UR6, UPT ;  /* 0x000000060400728c */ /* 0x000fc8000bf01270 */
[----:B------:R-:W-:Y:S02]  /*0840*/  USEL UR4, UR4, UR6, UP0 ;  /* 0x0000000604047287 */ /* 0x000fe40008000000 */
.L_x_2919:
        /* <DEDUP_REMOVED lines=33> */
.L_x_2923:
[----:B------:R-:W-:-:S03]  /*0a60*/  UISETP.NE.AND UP0, UPT, UR5, 0x1, UPT ;  /* 0x000000010500788c */ /* 0x000fc6000bf05270 */
[----:B------:R-:W-:Y:S02]  /*0a70*/  ULDC.64 UR4, c[0x0][0x330] ;  /* 0x0000cc0000047ab9 */ /* 0x000fe40000000a00 */
[----:B------:R-:W-:-:S06]  /*0a80*/  UIMAD.WIDE.U32 UR10, UR7, UR4, URZ ;  /* 0x00000004070a72a5 */ /* 0x000fcc000f8e003f */
[----:B------:R-:W-:Y:S02]  /*0a90*/  @UP0 USHF.R.U32.HI UR7, URZ, UR5, UR11 ;  /* 0x000000053f070299 */ /* 0x000fe4000801160b */
.L_x_2924:
[----:B------:R-:W-:Y:S02]  /*0aa0*/  ULDC UR4, c[0x0][0x32c] ;  /* 0x0000cb0000047ab9 */ /* 0x000fe40000000800 */
[----:B------:R-:W-:-:S04]  /*0ab0*/  UIMAD UR4, UR7, UR4, URZ ;  /* 0x00000004070472a4 */ /* 0x000fc8000f8e023f */
[----:B------:R-:W-:-:S04]  /*0ac0*/  UISETP.LT.AND UP0, UPT, UR6, UR4, UPT ;  /* 0x000000040600728c */ /* 0x000fc8000bf01270 */
[----:B------:R-:W-:-:S04]  /*0ad0*/  USEL UR6, UR6, UR4, !UP0 ;  /* 0x0000000406067287 */ /* 0x000fc8000c000000 */
.L_x_2922:
        /* <DEDUP_REMOVED lines=224> */
.L_x_2927:
[----:B---34-:R-:W-:Y:S05]  /*18e0*/  BSYNC B0 ;  /* 0x0000000000007941 */ /* 0x018fea0003800000 */
.L_x_2926:
        /* <DEDUP_REMOVED lines=16> */
.L_x_2929:
[----:B------:R-:W-:Y:S05]  /*19f0*/  BSYNC B0 ;  /* 0x0000000000007941 */ /* 0x000fea0003800000 */
.L_x_2928:
        /* <DEDUP_REMOVED lines=16> */
.L_x_2931:
[----:B------:R-:W-:Y:S05]  /*1b00*/  BSYNC B0 ;  /* 0x0000000000007941 */ /* 0x000fea0003800000 */
.L_x_2930:
        /* <DEDUP_REMOVED lines=16> */
.L_x_2933:
[----:B------:R-:W-:Y:S05]  /*1c10*/  BSYNC B0 ;  /* 0x0000000000007941 */ /* 0x000fea0003800000 */
.L_x_2932:
        /* <DEDUP_REMOVED lines=16> */
.L_x_2935:
[----:B------:R-:W-:Y:S05]  /*1d20*/  BSYNC B0 ;  /* 0x0000000000007941 */ /* 0x000fea0003800000 */
.L_x_2934:
        /* <DEDUP_REMOVED lines=16> */
.L_x_2937:
[----:B------:R-:W-:Y:S05]  /*1e30*/  BSYNC B0 ;  /* 0x0000000000007941 */ /* 0x000fea0003800000 */
.L_x_2936:
        /* <DEDUP_REMOVED lines=16> */
.L_x_2939:
[----:B------:R-:W-:Y:S05]  /*1f40*/  BSYNC B0 ;  /* 0x0000000000007941 */ /* 0x000fea0003800000 */
.L_x_2938:
        /* <DEDUP_REMOVED lines=172> */
[----:B------:R-:W-:Y:S02]  /*2a10*/  IMAD.IADD R229, R0, 0x1, R235 ;  /* 0x0000000100e57824 */ /* 0x000fe400078e02eb */
        /* <DEDUP_REMOVED lines=91> */
[----:B------:R-:W4:Y:S07]  /*2fd0*/  LDSM.16.M88.4 R24, [R229+0x2000] ;  /* 0x00200000e518783b */ /* 0x000f2e0000000200 */
[----:B------:R-:W-:Y:S01]  /*2fe0*/  HMMA.16816.F32.BF16 R56, R20, R70, R80 ;  /* 0x000000461438723c */ /* 0x000fe20000041850 */
[----:B------:R-:W5:Y:S01]  /*2ff0*/  LDSM.16.M88.4 R20, [R229+0x2800] ;  /* 0x00280000e514783b */ /* 0x000f620000000200 */
        /* <DEDUP_REMOVED lines=17> */
[C---:B------:R-:W-:Y:S08]  /*3110*/  HMMA.16816.F32.BF16 R80, R4.reuse, R28, R80 ;  /* 0x0000001c0450723c */ /* 0x040ff00000041850 */
[C---:B------:R-:W-:Y:S08]  /*3120*/  HMMA.16816.F32.BF16 R112, R4.reuse, R30, R76 ;  /* 0x0000001e0470723c */ /* 0x040ff0000004184c */
[C---:B-----5:R-:W-:Y:S08]  /*3130*/  HMMA.16816.F32.BF16 R64, R4.reuse, R20, R64 ;  /* 0x000000140440723c */ /* 0x060ff00000041840 */
        /* <DEDUP_REMOVED lines=33> */
.L_x_2940:
[----:B------:R-:W-:Y:S01]  /*3350*/  LOP3.LUT R0, R121, 0xffffffe0, RZ, 0xc0, !PT ;  /* 0xffffffe079007812 */ /* 0x000fe200078ec0ff */
[----:B------:R-:W-:Y:S01]  /*3360*/  UISETP.NE.AND UP1, UPT, UR17, URZ, UPT ;  /* 0x0000003f1100728c */ /* 0x000fe2000bf25270 */
[----:B-1----:R-:W-:Y:S01]  /*3370*/  LEA.HI R5, R122, R123, RZ, 0x2 ;  /* 0x0000007b7a057211 */ /* 0x002fe200078f10ff */
[----:B------:R-:W-:Y:S01]  /*3380*/  UIADD3 UR4, UR9, 0x1, UR24 ;  /* 0x0000000109047890 */ /* 0x000fe2000fffe018 */
[----:B------:R-:W-:Y:S01]  /*3390*/  SHF.R.S32.HI R4, RZ, 0x1f, R120 ;  /* 0x0000001fff047819 */ /* 0x000fe20000011478 */
[----:B------:R-:W-:Y:S01]  /*33a0*/  IMAD.IADD R0, R123, 0x1, -R0 ;  /* 0x000000017b007824 */ /* 0x000fe200078e0a00 */
[----:B------:R-:W-:Y:S01]  /*33b0*/  LOP3.LUT R5, R5, 0xfffffffc, RZ, 0xc0, !PT ;  /* 0xfffffffc05057812 */ /* 0x000fe200078ec0ff */
[----:B------:R-:W-:Y:S01]  /*33c0*/  UISETP.NE.AND UP0, UPT, UR16, URZ, UPT ;  /* 0x0000003f1000728c */ /* 0x000fe2000bf05270 */
[----:B------:R-:W-:Y:S01]  /*33d0*/  LEA.HI R4, R4, R120, RZ, 0x2 ;  /* 0x0000007804047211 */ /* 0x000fe200078f10ff */
[----:B------:R-:W-:Y:S01]  /*33e0*/  ULDC UR14, c[0x0][0x324] ;  /* 0x0000c900000e7ab9 */ /* 0x000fe20000000800 */
[----:B------:R-:W-:Y:S01]  /*33f0*/  SHF.R.S32.HI R7, RZ, 0x1f, R0 ;  /* 0x0000001fff077819 */ /* 0x000fe20000011400 */
[----:B------:R-:W-:Y:S01]  /*3400*/  IMAD.IADD R5, R123, 0x1, -R5 ;  /* 0x000000017b057824 */ /* 0x000fe200078e0a05 */
[----:B------:R-:W-:Y:S01]  /*3410*/  LOP3.LUT R6, R4, 0xffffffc, RZ, 0xc0, !PT ;  /* 0x0ffffffc04067812 */ /* 0x000fe200078ec0ff */
[----:B------:R-:W-:Y:S01]  /*3420*/  ULOP3.LUT UR14, URZ, UR14, URZ, 0x33, !UPT ;  /* 0x0000000e3f0e7292 */ /* 0x000fe2000f8e333f */
[----:B------:R-:W-:Y:S01]  /*3430*/  LEA.HI R7, R7, R0, RZ, 0x2 ;  /* 0x0000000007077211 */ /* 0x000fe200078f10ff */
[----:B------:R-:W0:Y:S01]  /*3440*/  LDGDEPBAR ;  /* 0x00000000000079af */ /* 0x000e220000000000 */
[----:B------:R-:W-:Y:S01]  /*3450*/  LEA.HI R4, R5, R5, RZ, 0x1 ;  /* 0x0000000505047211 */ /* 0x000fe200078f08ff */
[----:B------:R-:W-:Y:S01]  /*3460*/  IMAD.IADD R8, R120, 0x1, -R6 ;  /* 0x0000000178087824 */ /* 0x000fe200078e0a06 */
[----:B------:R-:W-:-:S02]  /*3470*/  LEA.HI.SX32 R6, R7, UR23, 0x1e ;  /* 0x0000001707067c11 */ /* 0x000fc4000f8ff2ff */
[----:B------:R-:W-:Y:S01]  /*3480*/  PLOP3.LUT P1, PT, PT, PT, UP1, 0x80, 0x0 ;  /* 0x000000000000781c */ /* 0x000fe20003f2f018 */
[C---:B------:R-:W-:Y:S01]  /*3490*/  IMAD.SHL.U32 R9, R4.reuse, 0x20, RZ ;  /* 0x0000002004097824 */ /* 0x040fe200078e00ff */
[----:B------:R-:W-:Y:S01]  /*34a0*/  LOP3.LUT R4, R4, 0x1ffffffe, RZ, 0xc0, !PT ;  /* 0x1ffffffe04047812 */ /* 0x000fe200078ec0ff */
[----:B------:R-:W-:Y:S01]  /*34b0*/  IMAD R8, R8, 0x10, R6 ;  /* 0x0000001008087824 */ /* 0x000fe200078e0206 */
[----:B------:R-:W-:Y:S02]  /*34c0*/  PLOP3.LUT P0, PT, PT, PT, UP1, 0x80, 0x0 ;  /* 0x000000000000781c */ /* 0x000fe40003f0f018 */
        /* <DEDUP_REMOVED lines=11> */
[----:B------:R-:W-:-:S02]  /*3580*/  IMAD.IADD R4, R0, 0x1, -R4 ;  /* 0x0000000100047824 */ /* 0x000fc400078e0a04 */
[----:B------:R-:W-:Y:S02]  /*3590*/  IMAD.U32 R0, RZ, RZ, UR4 ;  /* 0x00000004ff007e24 */ /* 0x000fe4000f8e00ff */
[----:B------:R-:W-:-:S05]  /*35a0*/  IMAD.SHL.U32 R8, R4, 0x2, RZ ;  /* 0x0000000204087824 */ /* 0x000fca00078e00ff */
[----:B------:R3:W-:Y:S01]  /*35b0*/  STL [R1+0x10], R8 ;  /* 0x0000100801007387 */ /* 0x0007e20000100800 */
[----:B------:R-:W-:Y:S02]  /*35c0*/  IADD3 R0, R0, -UR15, -R8 ;  /* 0x8000000f00007c10 */ /* 0x000fe4000fffe808 */
[----:B------:R-:W-:Y:S02]  /*35d0*/  IADD3 R11, -R8, UR9, R119 ;  /* 0x00000009080b7c10 */ /* 0x000fe4000fffe177 */
[C---:B-1----:R-:W-:Y:S02]  /*35e0*/  IADD3 R10, R0.reuse, c[0x0][0x328], RZ ;  /* 0x0000ca00000a7a10 */ /* 0x042fe40007ffe0ff */
[----:B------:R-:W-:Y:S01]  /*35f0*/  IADD3 R12, R0, UR14, RZ ;  /* 0x0000000e000c7c10 */ /* 0x000fe2000fffe0ff */
[----:B------:R-:W-:Y:S01]  /*3600*/  IMAD.IADD R0, R118, 0x1, R117 ;  /* 0x0000000176007824 */ /* 0x000fe200078e0275 */
[----:B------:R-:W-:Y:S01]  /*3610*/  IADD3 R13, -R8, UR24, RZ ;  /* 0x00000018080d7c10 */ /* 0x000fe2000fffe1ff */
[----:B--2---:R-:W-:-:S02]  /*3620*/  IMAD.IADD R5, R10, 0x1, R6 ;  /* 0x000000010a057824 */ /* 0x004fc400078e0206 */
[----:B------:R-:W-:-:S03]  /*3630*/  IMAD.IADD R4, R12, 0x1, R6 ;  /* 0x000000010c047824 */ /* 0x000fc600078e0206 */
[----:B------:R-:W-:Y:S01]  /*3640*/  IMNMX R5, R5, R11, PT ;  /* 0x0000000b05057217 */ /* 0x000fe20003800200 */
[----:B------:R-:W-:Y:S05]  /*3650*/  @P0 BRA `(.L_x_2941) ;  /* 0x0000015000000947 */ /* 0x000fea0003800000 */
[----:B------:R-:W-:Y:S01]  /*3660*/  IMAD.U32 R7, RZ, RZ, UR15 ;  /* 0x0000000fff077e24 */ /* 0x000fe2000f8e00ff */
        /* <DEDUP_REMOVED lines=11> */
.L_x_2943:
[----:B------:R-:W-:-:S04]  /*3720*/  MOV R7, c[0x0][0x32c] ;  /* 0x0000cb0000077a02 */ /* 0x000fc80000000f00 */
[----:B------:R-:W-:-:S13]  /*3730*/  ISETP.NE.AND P0, PT, R7, 0x1, PT ;  /* 0x000000010700780c */ /* 0x000fda0003f05270 */
[----:B------:R-:W-:-:S05]  /*3740*/  @P0 IMAD.HI.U32 R7, R6, c[0x0][0x330], RZ ;  /* 0x0000cc0006070a27 */ /* 0x000fca00078e00ff */
[----:B------:R-:W-:Y:S02]  /*3750*/  @P0 SHF.R.U32.HI R6, RZ, c[0x0][0x334], R7 ;  /* 0x0000cd00ff060a19 */ /* 0x000fe40000011607 */
.L_x_2944:
[----:B------:R-:W-:Y:S05]  /*3760*/  BSYNC B0 ;  /* 0x0000000000007941 */ /* 0x000fea0003800000 */
.L_x_2942:
[----:B------:R-:W-:-:S05]  /*3770*/  IMAD R6, R6, c[0x0][0x32c], R13 ;  /* 0x0000cb0006067a24 */ /* 0x000fca00078e020d */
[----:B------:R-:W-:Y:S02]  /*3780*/  IADD3 R7, R6, c[0x0][0x32c], RZ ;  /* 0x0000cb0006077a10 */ /* 0x000fe40007ffe0ff */
[----:B------:R-:W-:Y:S02]  /*3790*/  IMNMX R4, R4, R6, !PT ;  /* 0x0000000604047217 */ /* 0x000fe40007800200 */
[----:B------:R-:W-:Y:S02]  /*37a0*/  IMNMX R5, R5, R7, PT ;  /* 0x0000000705057217 */ /* 0x000fe40003800200 */
.L_x_2941:
[----:B---3--:R-:W1:Y:S01]  /*37b0*/  SHFL.IDX PT, R8, R9, 0x1, 0x1c1f ;  /* 0x003c1f0009087f89 */ /* 0x008e6200000e0000 */
[----:B------:R-:W-:-:S06]  /*37c0*/  UISETP.NE.AND UP0, UPT, UR16, URZ, UPT ;  /* 0x0000003f1000728c */ /* 0x000fcc000bf05270 */
[----:B------:R-:W-:Y:S01]  /*37d0*/  PLOP3.LUT P0, PT, PT, PT, UP0, 0x40, 0x0 ;  /* 0x000000000000781c */ /* 0x000fe20003f0e808 */
[--C-:B-1----:R-:W-:Y:S02]  /*37e0*/  IMAD.IADD R7, R10, 0x1, R8.reuse ;  /* 0x000000010a077824 */ /* 0x102fe400078e0208 */
[----:B------:R-:W-:-:S03]  /*37f0*/  IMAD.IADD R6, R12, 0x1, R8 ;  /* 0x000000010c067824 */ /* 0x000fc600078e0208 */
[----:B------:R-:W-:-:S07]  /*3800*/  IMNMX R7, R7, R11, PT ;  /* 0x0000000b07077217 */ /* 0x000fce0003800200 */
        /* <DEDUP_REMOVED lines=13> */
.L_x_2947:
[----:B------:R-:W-:-:S04]  /*38e0*/  MOV R14, c[0x0][0x32c] ;  /* 0x0000cb00000e7a02 */ /* 0x000fc80000000f00 */
[----:B------:R-:W-:-:S13]  /*38f0*/  ISETP.NE.AND P0, PT, R14, 0x1, PT ;  /* 0x000000010e00780c */ /* 0x000fda0003f05270 */
[----:B------:R-:W-:-:S05]  /*3900*/  @P0 IMAD.HI.U32 R14, R8, c[0x0][0x330], RZ ;  /* 0x0000cc00080e0a27 */ /* 0x000fca00078e00ff */
[----:B------:R-:W-:Y:S02]  /*3910*/  @P0 SHF.R.U32.HI R8, RZ, c[0x0][0x334], R14 ;  /* 0x0000cd00ff080a19 */ /* 0x000fe4000001160e */
.L_x_2948:
[----:B------:R-:W-:Y:S05]  /*3920*/  BSYNC B0 ;  /* 0x0000000000007941 */ /* 0x000fea0003800000 */
.L_x_2946:
[----:B------:R-:W-:-:S05]  /*3930*/  IMAD R8, R8, c[0x0][0x32c], R13 ;  /* 0x0000cb0008087a24 */ /* 0x000fca00078e020d */
[----:B------:R-:W-:Y:S02]  /*3940*/  IADD3 R14, R8, c[0x0][0x32c], RZ ;  /* 0x0000cb00080e7a10 */ /* 0x000fe40007ffe0ff */
[----:B------:R-:W-:Y:S02]  /*3950*/  IMNMX R6, R6, R8, !PT ;  /* 0x0000000806067217 */ /* 0x000fe40007800200 */
[----:B------:R-:W-:Y:S02]  /*3960*/  IMNMX R7, R7, R14, PT ;  /* 0x0000000e07077217 */ /* 0x000fe40003800200 */
.L_x_2945:
[----:B------:R-:W-:Y:S01]  /*3970*/  UISETP.GE.AND UP2, UPT, UR24, 0x9, UPT ;  /* 0x000000091800788c */ /* 0x000fe2000bf46270 */
[----:B------:R-:W1:Y:S01]  /*3980*/  SHFL.IDX PT, R8, R9, 0x2, 0x1c1f ;  /* 0x005c1f0009087f89 */ /* 0x000e6200000e0000 */
[----:B------:R-:W-:Y:S02]  /*3990*/  UISETP.GE.AND UP0, UPT, UR24, 0x1, UPT ;  /* 0x000000011800788c */ /* 0x000fe4000bf06270 */
[----:B------:R-:W-:Y:S02]  /*39a0*/  UISETP.GE.AND UP3, UPT, UR24, 0x2, UPT ;  /* 0x000000021800788c */ /* 0x000fe4000bf66270 */
        /* <DEDUP_REMOVED lines=20> */
[----:B------:R-:W-:Y:S01]  /*3af0*/  FSEL R17, R48, -INF , !P2 ;  /* 0xff80000030117808 */ /* 0x000fe20005000000 */
[----:B------:R-:W-:Y:S01]  /*3b00*/  UP2UR UR4, UPR, URZ, 0x1 ;  /* 0x000000013f047883 */ /* 0x000fe20008000000 */
[----:B------:R-:W-:Y:S01]  /*3b10*/  FSEL R19, R49, -INF , !P1 ;  /* 0xff80000031137808 */ /* 0x000fe20004800000 */
[----:B------:R-:W-:Y:S01]  /*3b20*/  UISETP.GE.AND UP3, UPT, UR24, 0x21, UPT ;  /* 0x000000211800788c */ /* 0x000fe2000bf66270 */
[----:B------:R-:W-:Y:S01]  /*3b30*/  PLOP3.LUT P0, PT, PT, PT, UP4, 0x40, 0x0 ;  /* 0x000000000000781c */ /* 0x000fe20003f0e848 */
[----:B------:R-:W-:Y:S01]  /*3b40*/  UISETP.GE.AND UP2, UPT, UR24, 0x22, UPT ;  /* 0x000000221800788c */ /* 0x000fe2000bf46270 */
[----:B------:R-:W-:Y:S01]  /*3b50*/  PLOP3.LUT P6, PT, PT, PT, UP1, 0x40, 0x0 ;  /* 0x000000000000781c */ /* 0x000fe20003fce818 */
[----:B------:R-:W-:Y:S01]  /*3b60*/  UISETP.GE.AND UP1, UPT, UR24, 0x29, UPT ;  /* 0x000000291800788c */ /* 0x000fe2000bf26270 */
[----:B------:R-:W-:Y:S01]  /*3b70*/  PLOP3.LUT P5, PT, PT, PT, UP0, 0x40, 0x0 ;  /* 0x000000000000781c */ /* 0x000fe20003fae808 */
[----:B------:R-:W-:Y:S01]  /*3b80*/  UISETP.GE.AND UP0, UPT, UR24, 0x2a, UPT ;  /* 0x0000002a1800788c */ /* 0x000fe2000bf06270 */
[----:B------:R-:W-:Y:S01]  /*3b90*/  PLOP3.LUT P2, PT, PT, PT, UP6, 0x40, 0x0 ;  /* 0x000000000000781c */ /* 0x000fe20003f4e868 */
[----:B------:R-:W-:Y:S01]  /*3ba0*/  UISETP.NE.AND UP6, UPT, UR16, URZ, UPT ;  /* 0x0000003f1000728c */ /* 0x000fe2000bfc5270 */
[----:B------:R-:W-:-:S02]  /*3bb0*/  PLOP3.LUT P1, PT, PT, PT, UP5, 0x40, 0x0 ;  /* 0x000000000000781c */ /* 0x000fc40003f2e858 */
[C---:B------:R-:W-:Y:S02]  /*3bc0*/  ISETP.GT.AND P0, PT, R4.reuse, 0x19, P0 ;  /* 0x000000190400780c */ /* 0x040fe40000704270 */
[C---:B------:R-:W-:Y:S02]  /*3bd0*/  ISETP.GT.AND P6, PT, R4.reuse, 0x9, P6 ;  /* 0x000000090400780c */ /* 0x040fe400037c4270 */
[C---:B------:R-:W-:Y:S02]  /*3be0*/  ISETP.GT.AND P5, PT, R4.reuse, 0x10, P5 ;  /* 0x000000100400780c */ /* 0x040fe40002fa4270 */
[C---:B------:R-:W-:Y:S02]  /*3bf0*/  ISETP.GT.AND P2, PT, R4.reuse, 0x11, P2 ;  /* 0x000000110400780c */ /* 0x040fe40001744270 */
[----:B------:R-:W-:Y:S02]  /*3c00*/  ISETP.GT.AND P1, PT, R4, 0x18, P1 ;  /* 0x000000180400780c */ /* 0x000fe40000f24270 */
[----:B------:R-:W-:-:S02]  /*3c10*/  ISETP.LT.OR P0, PT, R5, 0x1a, P0 ;  /* 0x0000001a0500780c */ /* 0x000fc40000701670 */
[C---:B------:R-:W-:Y:S02]  /*3c20*/  ISETP.LT.OR P6, PT, R5.reuse, 0xa, P6 ;  /* 0x0000000a0500780c */ /* 0x040fe400037c1670 */
[C---:B------:R-:W-:Y:S02]  /*3c30*/  ISETP.LT.OR P5, PT, R5.reuse, 0x11, P5 ;  /* 0x000000110500780c */ /* 0x040fe40002fa1670 */
[C---:B------:R-:W-:Y:S02]  /*3c40*/  ISETP.LT.OR P2, PT, R5.reuse, 0x12, P2 ;  /* 0x000000120500780c */ /* 0x040fe40001741670 */
[----:B------:R-:W-:Y:S02]  /*3c50*/  ISETP.LT.OR P1, PT, R5, 0x19, P1 ;  /* 0x000000190500780c */ /* 0x000fe40000f21670 */
[----:B------:R-:W-:Y:S02]  /*3c60*/  FSEL R33, R33, -INF , !P0 ;  /* 0xff80000021217808 */ /* 0x000fe40004000000 */
[----:B------:R-:W-:-:S02]  /*3c70*/  FSEL R21, R45, -INF , !P6 ;  /* 0xff8000002d157808 */ /* 0x000fc40007000000 */
[----:B------:R-:W-:Y:S02]  /*3c80*/  FSEL R22, R40, -INF , !P5 ;  /* 0xff80000028167808 */ /* 0x000fe40006800000 */
[----:B------:R-:W-:Y:S02]  /*3c90*/  FSEL R23, R41, -INF , !P2 ;  /* 0xff80000029177808 */ /* 0x000fe40005000000 */
[----:B------:R-:W-:Y:S02]  /*3ca0*/  FSEL R32, R32, -INF , !P1 ;  /* 0xff80000020207808 */ /* 0x000fe40004800000 */
[----:B------:R-:W-:Y:S01]  /*3cb0*/  PLOP3.LUT P0, PT, PT, PT, UP6, 0x40, 0x0 ;  /* 0x000000000000781c */ /* 0x000fe20003f0e868 */
[----:B------:R-:W-:Y:S01]  /*3cc0*/  UISETP.NE.AND UP6, UPT, UR26, URZ, UPT ;  /* 0x0000003f1a00728c */ /* 0x000fe2000bfc5270 */
[----:B------:R-:W-:Y:S02]  /*3cd0*/  PLOP3.LUT P6, PT, PT, PT, UP3, 0x40, 0x0 ;  /* 0x000000000000781c */ /* 0x000fe40003fce838 */
[----:B------:R-:W-:-:S02]  /*3ce0*/  PLOP3.LUT P5, PT, PT, PT, UP2, 0x40, 0x0 ;  /* 0x000000000000781c */ /* 0x000fc40003fae828 */
[----:B------:R-:W-:Y:S02]  /*3cf0*/  PLOP3.LUT P2, PT, PT, PT, UP1, 0x40, 0x0 ;  /* 0x000000000000781c */ /* 0x000fe40003f4e818 */
[----:B------:R-:W-:Y:S02]  /*3d00*/  PLOP3.LUT P1, PT, PT, PT, UP0, 0x40, 0x0 ;  /* 0x000000000000781c */ /* 0x000fe40003f2e808 */
[C---:B------:R-:W-:Y:S02]  /*3d10*/  ISETP.GT.AND P6, PT, R4.reuse, 0x20, P6 ;  /* 0x000000200400780c */ /* 0x040fe400037c4270 */
[C---:B------:R-:W-:Y:S02]  /*3d20*/  ISETP.GT.AND P5, PT, R4.reuse, 0x21, P5 ;  /* 0x000000210400780c */ /* 0x040fe40002fa4270 */
[C---:B------:R-:W-:Y:S02]  /*3d30*/  ISETP.GT.AND P2, PT, R4.reuse, 0x28, P2 ;  /* 0x000000280400780c */ /* 0x040fe40001744270 */
[----:B------:R-:W-:Y:S01]  /*3d40*/  ISETP.GT.AND P1, PT, R4, 0x29, P1 ;  /* 0x000000290400780c */ /* 0x000fe20000f24270 */
[----:B-1----:R-:W-:Y:S01]  /*3d50*/  IMAD.IADD R4, R12, 0x1, R8 ;  /* 0x000000010c047824 */ /* 0x002fe200078e0208 */
[----:B------:R-:W-:-:S02]  /*3d60*/  ISETP.LT.OR P6, PT, R5, 0x21, P6 ;  /* 0x000000210500780c */ /* 0x000fc400037c1670 */
[C---:B------:R-:W-:Y:S02]  /*3d70*/  ISETP.LT.OR P5, PT, R5.reuse, 0x22, P5 ;  /* 0x000000220500780c */ /* 0x040fe40002fa1670 */
[C---:B------:R-:W-:Y:S02]  /*3d80*/  ISETP.LT.OR P2, PT, R5.reuse, 0x29, P2 ;  /* 0x000000290500780c */ /* 0x040fe40001741670 */
[----:B------:R-:W-:Y:S01]  /*3d90*/  ISETP.LT.OR P1, PT, R5, 0x2a, P1 ;  /* 0x0000002a0500780c */ /* 0x000fe20000f21670 */
[----:B------:R-:W-:Y:S01]  /*3da0*/  IMAD.IADD R5, R10, 0x1, R8 ;  /* 0x000000010a057824 */ /* 0x000fe200078e0208 */
[----:B------:R-:W-:Y:S02]  /*3db0*/  FSEL R177, R36, -INF , !P6 ;  /* 0xff80000024b17808 */ /* 0x000fe40007000000 */
[----:B------:R-:W-:Y:S02]  /*3dc0*/  FSEL R176, R37, -INF , !P5 ;  /* 0xff80000025b07808 */ /* 0x000fe40006800000 */
[----:B------:R-:W-:-:S02]  /*3dd0*/  IMNMX R5, R5, R11, PT ;  /* 0x0000000b05057217 */ /* 0x000fc40003800200 */
[----:B------:R-:W-:Y:S02]  /*3de0*/  FSEL R179, R24, -INF , !P2 ;  /* 0xff80000018b37808 */ /* 0x000fe40005000000 */
[----:B------:R-:W-:Y:S01]  /*3df0*/  FSEL R184, R25, -INF , !P1 ;  /* 0xff80000019b87808 */ /* 0x000fe20004800000 */
        /* <DEDUP_REMOVED lines=13> */
.L_x_2951:
[----:B------:R-:W-:-:S04]  /*3ed0*/  MOV R14, c[0x0][0x32c] ;  /* 0x0000cb00000e7a02 */ /* 0x000fc80000000f00 */
[----:B------:R-:W-:-:S13]  /*3ee0*/  ISETP.NE.AND P0, PT, R14, 0x1, PT ;  /* 0x000000010e00780c */ /* 0x000fda0003f05270 */
[----:B------:R-:W-:-:S05]  /*3ef0*/  @P0 IMAD.HI.U32 R14, R8, c[0x0][0x330], RZ ;  /* 0x0000cc00080e0a27 */ /* 0x000fca00078e00ff */
[----:B------:R-:W-:Y:S02]  /*3f00*/  @P0 SHF.R.U32.HI R8, RZ, c[0x0][0x334], R14 ;  /* 0x0000cd00ff080a19 */ /* 0x000fe4000001160e */
.L_x_2952:
[----:B------:R-:W-:Y:S05]  /*3f10*/  BSYNC B0 ;  /* 0x0000000000007941 */ /* 0x000fea0003800000 */
.L_x_2950:
[----:B------:R-:W-:-:S05]  /*3f20*/  IMAD R8, R8, c[0x0][0x32c], R13 ;  /* 0x0000cb0008087a24 */ /* 0x000fca00078e020d */
[----:B------:R-:W-:Y:S02]  /*3f30*/  IADD3 R14, R8, c[0x0][0x32c], RZ ;  /* 0x0000cb00080e7a10 */ /* 0x000fe40007ffe0ff */
[----:B------:R-:W-:Y:S02]  /*3f40*/  IMNMX R4, R4, R8, !PT ;  /* 0x0000000804047217 */ /* 0x000fe40007800200 */
[----:B------:R-:W-:Y:S02]  /*3f50*/  IMNMX R5, R5, R14, PT ;  /* 0x0000000e05057217 */ /* 0x000fe40003800200 */
.L_x_2949:
[----:B------:R-:W-:Y:S02]  /*3f60*/  UP2UR UR29, UPR, URZ, 0x10 ;  /* 0x000000103f1d7883 */ /* 0x000fe40008000000 */
[----:B------:R-:W-:Y:S02]  /*3f70*/  UISETP.NE.AND UP4, UPT, UR25, URZ, UPT ;  /* 0x0000003f1900728c */ /* 0x000fe4000bf85270 */
[----:B------:R-:W-:Y:S02]  /*3f80*/  UP2UR UR24, UPR, URZ, 0x1 ;  /* 0x000000013f187883 */ /* 0x000fe40008000000 */
[----:B------:R-:W-:-:S02]  /*3f90*/  UISETP.NE.AND UP0, UPT, UR4, URZ, UPT ;  /* 0x0000003f0400728c */ /* 0x000fc4000bf05270 */
[----:B------:R-:W-:Y:S01]  /*3fa0*/  PLOP3.LUT P1, PT, PT, PT, UP4, 0x40, 0x0 ;  /* 0x000000000000781c */ /* 0x000fe20003f2e848 */
[----:B------:R-:W-:Y:S02]  /*3fb0*/  UP2UR UR28, UPR, URZ, 0x8 ;  /* 0x000000083f1c7883 */ /* 0x000fe40008000000 */
[----:B------:R-:W-:Y:S01]  /*3fc0*/  UISETP.NE.AND UP3, UPT, UR7, URZ, UPT ;  /* 0x0000003f0700728c */ /* 0x000fe2000bf65270 */
[----:B------:R-:W-:Y:S01]  /*3fd0*/  ISETP.GT.AND P1, PT, R6, RZ, P1 ;  /* 0x000000ff0600720c */ /* 0x000fe20000f24270 */
[----:B------:R-:W-:Y:S01]  /*3fe0*/  UP2UR UR26, UPR, URZ, 0x2 ;  /* 0x000000023f1a7883 */ /* 0x000fe20008000000 */
[----:B------:R-:W-:Y:S01]  /*3ff0*/  PLOP3.LUT P2, PT, PT, PT, UP0, 0x40, 0x0 ;  /* 0x000000000000781c */ /* 0x000fe20003f4e808 */
[----:B------:R-:W-:Y:S01]  /*4000*/  UISETP.NE.AND UP1, UPT, UR5, URZ, UPT ;  /* 0x0000003f0500728c */ /* 0x000fe2000bf25270 */
[C---:B------:R-:W-:Y:S01]  /*4010*/  ISETP.LT.OR P1, PT, R7.reuse, 0x1, P1 ;  /* 0x000000010700780c */ /* 0x040fe20000f21670 */
[----:B------:R-:W-:Y:S01]  /*4020*/  UISETP.NE.AND UP0, UPT, UR24, URZ, UPT ;  /* 0x0000003f1800728c */ /* 0x000fe2000bf05270 */
[----:B------:R-:W-:Y:S01]  /*4030*/  PLOP3.LUT P0, PT, PT, PT, UP3, 0x40, 0x0 ;  /* 0x000000000000781c */ /* 0x000fe20003f0e838 */
[----:B------:R-:W-:Y:S01]  /*4040*/  UP2UR UR27, UPR, URZ, 0x4 ;  /* 0x000000043f1b7883 */ /* 0x000fe20008000000 */
[----:B------:R-:W-:Y:S01]  /*4050*/  FSEL R14, R50, -INF , !P1 ;  /* 0xff800000320e7808 */ /* 0x000fe20004800000 */
[----:B------:R-:W-:Y:S01]  /*4060*/  UP2UR UR24, UPR, URZ, 0x40 ;  /* 0x000000403f187883 */ /* 0x000fe20008000000 */
[----:B------:R-:W-:Y:S01]  /*4070*/  PLOP3.LUT P1, PT, PT, PT, UP6, 0x40, 0x0 ;  /* 0x000000000000781c */ /* 0x000fe20003f2e868 */
[----:B------:R-:W-:Y:S01]  /*4080*/  UISETP.NE.AND UP2, UPT, UR6, URZ, UPT ;  /* 0x0000003f0600728c */ /* 0x000fe2000bf45270 */
[----:B------:R-:W-:Y:S01]  /*4090*/  PLOP3.LUT P5, PT, PT, PT, UP1, 0x40, 0x0 ;  /* 0x000000000000781c */ /* 0x000fe20003fae818 */
[----:B------:R-:W-:Y:S01]  /*40a0*/  UISETP.NE.AND UP6, UPT, UR4, URZ, UPT ;  /* 0x0000003f0400728c */ /* 0x000fe2000bfc5270 */
[C---:B------:R-:W-:Y:S01]  /*40b0*/  ISETP.GT.AND P2, PT, R6.reuse, 0x10, P2 ;  /* 0x000000100600780c */ /* 0x040fe20001744270 */
[----:B------:R-:W-:Y:S01]  /*40c0*/  UISETP.NE.AND UP1, UPT, UR26, URZ, UPT ;  /* 0x0000003f1a00728c */ /* 0x000fe2000bf25270 */
[C---:B------:R-:W-:Y:S01]  /*40d0*/  ISETP.GT.AND P0, PT, R6.reuse, 0x1, P0 ;  /* 0x000000010600780c */ /* 0x040fe20000704270 */
[----:B------:R-:W-:Y:S01]  /*40e0*/  UP2UR UR26, UPR, URZ, 0x40 ;  /* 0x000000403f1a7883 */ /* 0x000fe20008000000 */
[----:B------:R-:W-:Y:S01]  /*40f0*/  PLOP3.LUT P6, PT, PT, PT, UP2, 0x40, 0x0 ;  /* 0x000000000000781c */ /* 0x000fe20003fce828 */
[----:B------:R-:W-:Y:S01]  /*4100*/  UISETP.NE.AND UP6, UPT, UR5, URZ, UPT ;  /* 0x0000003f0500728c */ /* 0x000fe2000bfc5270 */
[C---:B------:R-:W-:Y:S01]  /*4110*/  ISETP.LT.OR P2, PT, R7.reuse, 0x11, P2 ;  /* 0x000000110700780c */ /* 0x040fe20001741670 */
[----:B------:R-:W-:Y:S01]  /*4120*/  UISETP.NE.AND UP2, UPT, UR27, URZ, UPT ;  /* 0x0000003f1b00728c */ /* 0x000fe2000bf45270 */
[----:B------:R-:W-:Y:S01]  /*4130*/  ISETP.LT.OR P0, PT, R7, 0x2, P0 ;  /* 0x000000020700780c */ /* 0x000fe20000701670 */
[----:B------:R-:W-:Y:S01]  /*4140*/  UP2UR UR27, UPR, URZ, 0x40 ;  /* 0x000000403f1b7883 */ /* 0x000fe20008000000 */
[----:B------:R-:W-:Y:S01]  /*4150*/  ISETP.GT.AND P1, PT, R6, 0x11, P1 ;  /* 0x000000110600780c */ /* 0x000fe20000f24270 */
[----:B------:R-:W-:Y:S01]  /*4160*/  UISETP.NE.AND UP6, UPT, UR6, URZ, UPT ;  /* 0x0000003f0600728c */ /* 0x000fe2000bfc5270 */
[----:B------:R-:W-:Y:S01]  /*4170*/  FSEL R29, R42, -INF , !P2 ;  /* 0xff8000002a1d7808 */ /* 0x000fe20005000000 */
[----:B------:R-:W-:Y:S01]  /*4180*/  UISETP.NE.AND UP3, UPT, UR28, URZ, UPT ;  /* 0x0000003f1c00728c */ /* 0x000fe2000bf65270 */
[----:B------:R-:W-:Y:S01]  /*4190*/  FSEL R15, R51, -INF , !P0 ;  /* 0xff800000330f7808 */ /* 0x000fe20004000000 */
[----:B------:R-:W-:Y:S01]  /*41a0*/  UP2UR UR28, UPR, URZ, 0x40 ;  /* 0x000000403f1c7883 */ /* 0x000fe20008000000 */
[----:B------:R-:W-:Y:S01]  /*41b0*/  PLOP3.LUT P2, PT, PT, PT, UP2, 0x40, 0x0 ;  /* 0x000000000000781c */ /* 0x000fe20003f4e828 */
[----:B------:R-:W-:Y:S01]  /*41c0*/  UISETP.NE.AND UP6, UPT, UR7, URZ, UPT ;  /* 0x0000003f0700728c */ /* 0x000fe2000bfc5270 */
[----:B------:R-:W-:Y:S01]  /*41d0*/  PLOP3.LUT P0, PT, PT, PT, UP5, 0x40, 0x0 ;  /* 0x000000000000781c */ /* 0x000fe20003f0e858 */
[----:B------:R-:W-:Y:S01]  /*41e0*/  UISETP.NE.AND UP4, UPT, UR29, URZ, UPT ;  /* 0x0000003f1d00728c */ /* 0x000fe2000bf85270 */
[----:B------:R-:W-:Y:S01]  /*41f0*/  ISETP.LT.OR P1, PT, R7, 0x12, P1 ;  /* 0x000000120700780c */ /* 0x000fe20000f21670 */
[----:B------:R-:W-:Y:S01]  /*4200*/  UP2UR UR29, UPR, URZ, 0x40 ;  /* 0x000000403f1d7883 */ /* 0x000fe20008000000 */
[C---:B------:R-:W-:Y:S01]  /*4210*/  ISETP.GT.AND P2, PT, R6.reuse, 0x21, P2 ;  /* 0x000000210600780c */ /* 0x040fe20001744270 */
[----:B------:R-:W-:Y:S01]  /*4220*/  UISETP.NE.AND UP6, UPT, UR25, URZ, UPT ;  /* 0x0000003f1900728c */ /* 0x000fe2000bfc5270 */
[----:B------:R-:W-:-:S02]  /*4230*/  ISETP.GT.AND P0, PT, R6, 0x18, P0 ;  /* 0x000000180600780c */ /* 0x000fc40000704270 */
[----:B------:R-:W-:Y:S02]  /*4240*/  FSEL R30, R43, -INF , !P1 ;  /* 0xff8000002b1e7808 */ /* 0x000fe40004800000 */
[----:B------:R-:W-:Y:S02]  /*4250*/  PLOP3.LUT P1, PT, PT, PT, UP1, 0x40, 0x0 ;  /* 0x000000000000781c */ /* 0x000fe40003f2e818 */
[C---:B------:R-:W-:Y:S02]  /*4260*/  ISETP.LT.OR P2, PT, R7.reuse, 0x22, P2 ;  /* 0x000000220700780c */ /* 0x040fe40001741670 */
[----:B------:R-:W-:Y:S02]  /*4270*/  ISETP.LT.OR P0, PT, R7, 0x19, P0 ;  /* 0x000000190700780c */ /* 0x000fe40000701670 */
[C---:B------:R-:W-:Y:S02]  /*4280*/  ISETP.GT.AND P1, PT, R6.reuse, 0x28, P1 ;  /* 0x000000280600780c */ /* 0x040fe40000f24270 */
[----:B------:R-:W-:-:S02]  /*4290*/  ISETP.GT.AND P6, PT, R6, 0x8, P6 ;  /* 0x000000080600780c */ /* 0x000fc400037c4270 */
[----:B------:R-:W-:Y:S02]  /*42a0*/  FSEL R178, R39, -INF , !P2 ;  /* 0xff80000027b27808 */ /* 0x000fe40005000000 */
[----:B------:R-:W-:Y:S02]  /*42b0*/  FSEL R31, R34, -INF , !P0 ;  /* 0xff800000221f7808 */ /* 0x000fe40004000000 */
[----:B------:R-:W-:Y:S01]  /*42c0*/  PLOP3.LUT P2, PT, PT, PT, UP6, 0x40, 0x0 ;  /* 0x000000000000781c */ /* 0x000fe20003f4e868 */
[----:B------:R-:W-:Y:S01]  /*42d0*/  UISETP.NE.AND UP6, UPT, UR29, URZ, UPT ;  /* 0x0000003f1d00728c */ /* 0x000fe2000bfc5270 */
[----:B------:R-:W-:Y:S02]  /*42e0*/  PLOP3.LUT P0, PT, PT, PT, UP0, 0x40, 0x0 ;  /* 0x000000000000781c */ /* 0x000fe40003f0e808 */
[C---:B------:R-:W-:Y:S02]  /*42f0*/  ISETP.LT.OR P1, PT, R7.reuse, 0x29, P1 ;  /* 0x000000290700780c */ /* 0x040fe40000f21670 */
[----:B------:R-:W-:-:S02]  /*4300*/  ISETP.LT.OR P6, PT, R7, 0x9, P6 ;  /* 0x000000090700780c */ /* 0x000fc400037c1670 */
[C---:B------:R-:W-:Y:S02]  /*4310*/  ISETP.GT.AND P0, PT, R6.reuse, 0x29, P0 ;  /* 0x000000290600780c */ /* 0x040fe40000704270 */
[----:B------:R-:W-:Y:S02]  /*4320*/  ISETP.GT.AND P5, PT, R6, 0x9, P5 ;  /* 0x000000090600780c */ /* 0x000fe40002fa4270 */
[----:B------:R-:W-:Y:S02]  /*4330*/  FSEL R189, R26, -INF , !P1 ;  /* 0xff8000001abd7808 */ /* 0x000fe40004800000 */
[----:B------:R-:W-:Y:S02]  /*4340*/  FSEL R16, R46, -INF , !P6 ;  /* 0xff8000002e107808 */ /* 0x000fe40007000000 */
[----:B------:R-:W-:Y:S01]  /*4350*/  PLOP3.LUT P1, PT, PT, PT, UP6, 0x40, 0x0 ;  /* 0x000000000000781c */ /* 0x000fe20003f2e868 */
[----:B------:R-:W-:Y:S01]  /*4360*/  UISETP.NE.AND UP6, UPT, UR28, URZ, UPT ;  /* 0x0000003f1c00728c */ /* 0x000fe2000bfc5270 */
[----:B------:R-:W-:-:S02]  /*4370*/  PLOP3.LUT P6, PT, PT, PT, UP4, 0x40, 0x0 ;  /* 0x000000000000781c */ /* 0x000fc40003fce848 */
[C---:B------:R-:W-:Y:S02]  /*4380*/  ISETP.LT.OR P0, PT, R7.reuse, 0x2a, P0 ;  /* 0x0000002a0700780c */ /* 0x040fe40000701670 */
[----:B------:R-:W-:Y:S02]  /*4390*/  ISETP.LT.OR P5, PT, R7, 0xa, P5 ;  /* 0x0000000a0700780c */ /* 0x000fe40002fa1670 */
[----:B------:R-:W-:Y:S02]  /*43a0*/  ISETP.GT.AND P6, PT, R6, 0x19, P6 ;  /* 0x000000190600780c */ /* 0x000fe400037c4270 */
[----:B------:R-:W-:Y:S02]  /*43b0*/  FSEL R188, R27, -INF , !P0 ;  /* 0xff8000001bbc7808 */ /* 0x000fe40004000000 */
[----:B------:R-:W-:Y:S02]  /*43c0*/  FSEL R18, R47, -INF , !P5 ;  /* 0xff8000002f127808 */ /* 0x000fe40006800000 */
[----:B------:R-:W-:Y:S01]  /*43d0*/  PLOP3.LUT P0, PT, PT, PT, UP6, 0x40, 0x0 ;  /* 0x000000000000781c */ /* 0x000fe20003f0e868 */
[----:B------:R-:W-:Y:S01]  /*43e0*/  UISETP.NE.AND UP6, UPT, UR27, URZ, UPT ;  /* 0x0000003f1b00728c */ /* 0x000fe2000bfc5270 */
[----:B------:R-:W-:-:S02]  /*43f0*/  PLOP3.LUT P5, PT, PT, PT, UP3, 0x40, 0x0 ;  /* 0x000000000000781c */ /* 0x000fc40003fae838 */
[----:B------:R-:W-:Y:S02]  /*4400*/  ISETP.LT.OR P6, PT, R7, 0x1a, P6 ;  /* 0x0000001a0700780c */ /* 0x000fe400037c1670 */
[----:B------:R-:W-:Y:S02]  /*4410*/  ISETP.GT.AND P5, PT, R6, 0x20, P5 ;  /* 0x000000200600780c */ /* 0x000fe40002fa4270 */
[----:B------:R-:W-:Y:S01]  /*4420*/  FSEL R34, R35, -INF , !P6 ;  /* 0xff80000023227808 */ /* 0x000fe20007000000 */
[----:B------:R-:W1:Y:S01]  /*4430*/  SHFL.IDX PT, R6, R9, 0x3, 0x1c1f ;  /* 0x007c1f0009067f89 */ /* 0x000e6200000e0000 */
[----:B------:R-:W-:Y:S01]  /*4440*/  PLOP3.LUT P6, PT, PT, PT, UP6, 0x40, 0x0 ;  /* 0x000000000000781c */ /* 0x000fe20003fce868 */
[----:B------:R-:W-:Y:S01]  /*4450*/  UISETP.NE.AND UP6, UPT, UR26, URZ, UPT ;  /* 0x0000003f1a00728c */ /* 0x000fe2000bfc5270 */
[----:B------:R-:W-:Y:S02]  /*4460*/  ISETP.LT.OR P5, PT, R7, 0x21, P5 ;  /* 0x000000210700780c */ /* 0x000fe40002fa1670 */
[----:B------:R-:W-:-:S02]  /*4470*/  ISETP.GT.AND P0, PT, R4, 0x8, P0 ;  /* 0x000000080400780c */ /* 0x000fc40000704270 */
[C---:B------:R-:W-:Y:S02]  /*4480*/  ISETP.GT.AND P2, PT, R4.reuse, RZ, P2 ;  /* 0x000000ff0400720c */ /* 0x040fe40001744270 */
[----:B------:R-:W-:Y:S02]  /*4490*/  ISETP.GT.AND P1, PT, R4, 0x1, P1 ;  /* 0x000000010400780c */ /* 0x000fe40000f24270 */
[----:B------:R-:W-:Y:S02]  /*44a0*/  FSEL R175, R38, -INF , !P5 ;  /* 0xff80000026af7808 */ /* 0x000fe40006800000 */
[C---:B------:R-:W-:Y:S02]  /*44b0*/  ISETP.LT.OR P0, PT, R5.reuse, 0x9, P0 ;  /* 0x000000090500780c */ /* 0x040fe40000701670 */
[----:B------:R-:W-:Y:S01]  /*44c0*/  PLOP3.LUT P5, PT, PT, PT, UP6, 0x40, 0x0 ;  /* 0x000000000000781c */ /* 0x000fe20003fae868 */
[----:B------:R-:W-:Y:S01]  /*44d0*/  UISETP.NE.AND UP6, UPT, UR24, URZ, UPT ;  /* 0x0000003f1800728c */ /* 0x000fe2000bfc5270 */
[----:B------:R-:W-:-:S02]  /*44e0*/  ISETP.LT.OR P2, PT, R5, 0x1, P2 ;  /* 0x000000010500780c */ /* 0x000fc40001741670 */
[----:B------:R-:W-:Y:S01]  /*44f0*/  ISETP.LT.OR P1, PT, R5, 0x2, P1 ;  /* 0x000000020500780c */ /* 0x000fe20000f21670 */
[----:B------:R-:W-:Y:S01]  /*4500*/  UP2UR UR24, UPR, URZ, 0x40 ;  /* 0x000000403f187883 */ /* 0x000fe20008000000 */
[----:B------:R-:W-:Y:S02]  /*4510*/  FSEL R112, R112, -INF , !P0 ;  /* 0xff80000070707808 */ /* 0x000fe40004000000 */
[----:B------:R-:W-:Y:S01]  /*4520*/  PLOP3.LUT P0, PT, PT, PT, UP4, 0x40, 0x0 ;  /* 0x000000000000781c */ /* 0x000fe20003f0e848 */
[----:B-1----:R-:W-:Y:S01]  /*4530*/  IMAD.IADD R8, R12, 0x1, R6 ;  /* 0x000000010c087824 */ /* 0x002fe200078e0206 */
[----:B------:R-:W-:Y:S02]  /*4540*/  FSEL R78, R80, -INF , !P2 ;  /* 0xff800000504e7808 */ /* 0x000fe40005000000 */
[----:B------:R-:W-:Y:S02]  /*4550*/  FSEL R79, R81, -INF , !P1 ;  /* 0xff800000514f7808 */ /* 0x000fe40004800000 */
        /* <DEDUP_REMOVED lines=14> */
[----:B------:R-:W-:Y:S01]  /*4640*/  PLOP3.LUT P0, PT, PT, PT, UP6, 0x40, 0x0 ;  /* 0x000000000000781c */ /* 0x000fe20003f0e868 */
[----:B------:R-:W-:Y:S01]  /*4650*/  UISETP.NE.AND UP6, UPT, UR24, URZ, UPT ;  /* 0x0000003f1800728c */ /* 0x000fe2000bfc5270 */
[----:B------:R-:W-:-:S02]  /*4660*/  FSEL R113, R113, -INF , !P6 ;  /* 0xff80000071717808 */ /* 0x000fc40007000000 */
[----:B------:R-:W-:Y:S02]  /*4670*/  FSEL R132, R72, -INF , !P5 ;  /* 0xff80000048847808 */ /* 0x000fe40006800000 */
[----:B------:R-:W-:Y:S02]  /*4680*/  FSEL R133, R73, -INF , !P2 ;  /* 0xff80000049857808 */ /* 0x000fe40005000000 */
[----:B------:R-:W-:Y:S02]  /*4690*/  FSEL R134, R68, -INF , !P1 ;  /* 0xff80000044867808 */ /* 0x000fe40004800000 */
[----:B------:R-:W-:Y:S02]  /*46a0*/  PLOP3.LUT P6, PT, PT, PT, UP3, 0x40, 0x0 ;  /* 0x000000000000781c */ /* 0x000fe40003fce838 */
[----:B------:R-:W-:Y:S02]  /*46b0*/  PLOP3.LUT P5, PT, PT, PT, UP2, 0x40, 0x0 ;  /* 0x000000000000781c */ /* 0x000fe40003fae828 */
[----:B------:R-:W-:-:S02]  /*46c0*/  PLOP3.LUT P2, PT, PT, PT, UP1, 0x40, 0x0 ;  /* 0x000000000000781c */ /* 0x000fc40003f4e818 */
[----:B------:R-:W-:Y:S02]  /*46d0*/  PLOP3.LUT P1, PT, PT, PT, UP0, 0x40, 0x0 ;  /* 0x000000000000781c */ /* 0x000fe40003f2e808 */
[C---:B------:R-:W-:Y:S02]  /*46e0*/  ISETP.GT.AND P6, PT, R4.reuse, 0x20, P6 ;  /* 0x000000200400780c */ /* 0x040fe400037c4270 */
[C---:B------:R-:W-:Y:S02]  /*46f0*/  ISETP.GT.AND P5, PT, R4.reuse, 0x21, P5 ;  /* 0x000000210400780c */ /* 0x040fe40002fa4270 */
[C---:B------:R-:W-:Y:S02]  /*4700*/  ISETP.GT.AND P2, PT, R4.reuse, 0x28, P2 ;  /* 0x000000280400780c */ /* 0x040fe40001744270 */
[----:B------:R-:W-:Y:S01]  /*4710*/  ISETP.GT.AND P1, PT, R4, 0x29, P1 ;  /* 0x000000290400780c */ /* 0x000fe20000f24270 */
[----:B------:R-:W-:Y:S01]  /*4720*/  IMAD.IADD R4, R10, 0x1, R6 ;  /* 0x000000010a047824 */ /* 0x000fe200078e0206 */
[----:B------:R-:W-:-:S02]  /*4730*/  ISETP.LT.OR P6, PT, R5, 0x21, P6 ;  /* 0x000000210500780c */ /* 0x000fc400037c1670 */
[C---:B------:R-:W-:Y:S02]  /*4740*/  ISETP.LT.OR P5, PT, R5.reuse, 0x22, P5 ;  /* 0x000000220500780c */ /* 0x040fe40002fa1670 */
[C---:B------:R-:W-:Y:S02]  /*4750*/  ISETP.LT.OR P2, PT, R5.reuse, 0x29, P2 ;  /* 0x000000290500780c */ /* 0x040fe40001741670 */
[----:B------:R-:W-:Y:S02]  /*4760*/  ISETP.LT.OR P1, PT, R5, 0x2a, P1 ;  /* 0x0000002a0500780c */ /* 0x000fe40000f21670 */
[----:B------:R-:W-:Y:S02]  /*4770*/  IMNMX R9, R4, R11, PT ;  /* 0x0000000b04097217 */ /* 0x000fe40003800200 */
[----:B------:R-:W-:Y:S02]  /*4780*/  FSEL R190, R64, -INF , !P6 ;  /* 0xff80000040be7808 */ /* 0x000fe40007000000 */
[----:B------:R-:W-:-:S02]  /*4790*/  FSEL R191, R65, -INF , !P5 ;  /* 0xff80000041bf7808 */ /* 0x000fc40006800000 */
        /* <DEDUP_REMOVED lines=15> */
.L_x_2955:
[----:B------:R-:W-:-:S04]  /*4890*/  MOV R5, c[0x0][0x32c] ;  /* 0x0000cb0000057a02 */ /* 0x000fc80000000f00 */
[----:B------:R-:W-:-:S13]  /*48a0*/  ISETP.NE.AND P0, PT, R5, 0x1, PT ;  /* 0x000000010500780c */ /* 0x000fda0003f05270 */
[----:B------:R-:W-:-:S05]  /*48b0*/  @P0 IMAD.HI.U32 R5, R4, c[0x0][0x330], RZ ;  /* 0x0000cc0004050a27 */ /* 0x000fca00078e00ff */
[----:B------:R-:W-:Y:S02]  /*48c0*/  @P0 SHF.R.U32.HI R4, RZ, c[0x0][0x334], R5 ;  /* 0x0000cd00ff040a19 */ /* 0x000fe40000011605 */
.L_x_2956:
[----:B------:R-:W-:Y:S05]  /*48d0*/  BSYNC B0 ;  /* 0x0000000000007941 */ /* 0x000fea0003800000 */
.L_x_2954:
[----:B------:R-:W-:-:S05]  /*48e0*/  IMAD R4, R4, c[0x0][0x32c], R13 ;  /* 0x0000cb0004047a24 */ /* 0x000fca00078e020d */
[----:B------:R-:W-:Y:S02]  /*48f0*/  IADD3 R5, R4, c[0x0][0x32c], RZ ;  /* 0x0000cb0004057a10 */ /* 0x000fe40007ffe0ff */
[----:B------:R-:W-:Y:S02]  /*4900*/  IMNMX R8, R8, R4, !PT ;  /* 0x0000000408087217 */ /* 0x000fe40007800200 */
[----:B------:R-:W-:Y:S02]  /*4910*/  IMNMX R9, R9, R5, PT ;  /* 0x0000000509097217 */ /* 0x000fe40003800200 */
.L_x_2953:
        /* <DEDUP_REMOVED lines=34> */
[----:B------:R-:W-:Y:S01]  /*4b40*/  FMNMX.FTZ R169, R179, R169, !PT ;  /* 0x000000a9b3a97209 */ /* 0x000fe20007810000 */
[----:B------:R-:W-:Y:S01]  /*4b50*/  STL [R1+0x68], R233 ;  /* 0x000068e901007387 */ /* 0x000fe20000100800 */
[----:B------:R-:W-:Y:S02]  /*4b60*/  FMNMX.FTZ R4, R189, R4, !PT ;  /* 0x00000004bd047209 */ /* 0x000fe40007810000 */
[----:B------:R-:W-:Y:S01]  /*4b70*/  FMNMX.FTZ R169, R184, R169, !PT ;  /* 0x000000a9b8a97209 */ /* 0x000fe20007810000 */
[----:B------:R-:W-:Y:S01]  /*4b80*/  STL [R1+0x64], R232 ;  /* 0x000064e801007387 */ /* 0x000fe20000100800 */
[----:B------:R-:W-:-:S02]  /*4b90*/  FMNMX.FTZ R168, R188, R4, !PT ;  /* 0x00000004bca87209 */ /* 0x000fc40007810000 */
        /* <DEDUP_REMOVED lines=9> */
[----:B------:R-:W-:Y:S01]  /*4c30*/  STL [R1+0x60], R231 ;  /* 0x000060e701007387 */ /* 0x000fe20000100800 */
[C---:B------:R-:W-:Y:S01]  /*4c40*/  ISETP.GT.AND P1, PT, R8.reuse, RZ, P1 ;  /* 0x000000ff0800720c */ /* 0x040fe20000f24270 */
[----:B------:R-:W-:Y:S01]  /*4c50*/  UISETP.NE.AND UP2, UPT, UR7, URZ, UPT ;  /* 0x0000003f0700728c */ /* 0x000fe2000bf45270 */
[----:B------:R-:W-:Y:S01]  /*4c60*/  FSEL R27, R83, -INF , !P0 ;  /* 0xff800000531b7808 */ /* 0x000fe20004000000 */
[----:B------:R-:W-:Y:S01]  /*4c70*/  STL [R1+0x5c], R230 ;  /* 0x00005ce601007387 */ /* 0x000fe20000100800 */
[----:B------:R-:W-:Y:S01]  /*4c80*/  PLOP3.LUT P5, PT, PT, PT, UP1, 0x40, 0x0 ;  /* 0x000000000000781c */ /* 0x000fe20003fae818 */
[----:B------:R-:W-:Y:S01]  /*4c90*/  UISETP.NE.AND UP1, UPT, UR6, URZ, UPT ;  /* 0x0000003f0600728c */ /* 0x000fe2000bf25270 */
[----:B------:R-:W-:Y:S01]  /*4ca0*/  ISETP.LT.OR P1, PT, R9, 0x1, P1 ;  /* 0x000000010900780c */ /* 0x000fe20000f21670 */
[----:B------:R-:W-:Y:S01]  /*4cb0*/  STL [R1+0x58], R229 ;  /* 0x000058e501007387 */ /* 0x000fe20000100800 */
[----:B------:R-:W-:-:S02]  /*4cc0*/  ISETP.GT.AND P6, PT, R8, 0x8, P6 ;  /* 0x000000080800780c */ /* 0x000fc400037c4270 */
[----:B------:R-:W-:Y:S01]  /*4cd0*/  PLOP3.LUT P2, PT, PT, PT, UP0, 0x40, 0x0 ;  /* 0x000000000000781c */ /* 0x000fe20003f4e808 */
[----:B------:R-:W-:Y:S01]  /*4ce0*/  UISETP.NE.AND UP0, UPT, UR5, URZ, UPT ;  /* 0x0000003f0500728c */ /* 0x000fe2000bf05270 */
[----:B------:R-:W-:Y:S01]  /*4cf0*/  FSEL R77, R82, -INF , !P1 ;  /* 0xff800000524d7808 */ /* 0x000fe20004800000 */
[----:B------:R-:W-:Y:S01]  /*4d00*/  LDSM.16.MT88.4 R52, [R225+0x3880] ;  /* 0x00388000e134783b */ /* 0x000fe20000004200 */
[----:B------:R-:W-:Y:S01]  /*4d10*/  ISETP.GT.AND P5, PT, R8, 0x9, P5 ;  /* 0x000000090800780c */ /* 0x000fe20002fa4270 */
[----:B------:R-:W-:Y:S01]  /*4d20*/  ULDC.64 UR4, c[0x0][0x2c8] ;  /* 0x0000b20000047ab9 */ /* 0x000fe20000000a00 */
[----:B-1----:R-:W-:Y:S01]  /*4d30*/  FMNMX.FTZ R169, R169, R4, !PT ;  /* 0x00000004a9a97209 */ /* 0x002fe20007810000 */
[----:B------:R-:W-:Y:S01]  /*4d40*/  LDSM.16.MT88.4 R48, [R225+0x2080] ;  /* 0x00208000e130783b */ /* 0x000fe20000004200 */
[----:B------:R-:W-:Y:S02]  /*4d50*/  ISETP.LT.OR P6, PT, R9, 0x9, P6 ;  /* 0x000000090900780c */ /* 0x000fe400037c1670 */
[----:B--2---:R-:W-:Y:S01]  /*4d60*/  FMNMX.FTZ R168, R168, R5, !PT ;  /* 0x00000005a8a87209 */ /* 0x004fe20007810000 */
[----:B------:R-:W1:Y:S01]  /*4d70*/  SHFL.BFLY PT, R4, R169, 0x1, 0x1f ;  /* 0x0c201f00a9047f89 */ /* 0x000e6200000e0000 */
[----:B------:R-:W-:-:S02]  /*4d80*/  LEA R228, R2, R225, 0x1 ;  /* 0x000000e102e47211 */ /* 0x000fc400078e08ff */
[----:B------:R-:W-:Y:S01]  /*4d90*/  PLOP3.LUT P1, PT, PT, PT, UP6, 0x40, 0x0 ;  /* 0x000000000000781c */ /* 0x000fe20003f2e868 */
[----:B------:R-:W2:Y:S01]  /*4da0*/  SHFL.BFLY PT, R5, R168, 0x1, 0x1f ;  /* 0x0c201f00a8057f89 */ /* 0x000ea200000e0000 */
[C---:B------:R-:W-:Y:S01]  /*4db0*/  ISETP.GT.AND P2, PT, R8.reuse, 0x10, P2 ;  /* 0x000000100800780c */ /* 0x040fe20001744270 */
[----:B------:R-:W-:Y:S01]  /*4dc0*/  UISETP.NE.AND UP6, UPT, UR16, URZ, UPT ;  /* 0x0000003f1000728c */ /* 0x000fe2000bfc5270 */
[----:B------:R-:W-:Y:S01]  /*4dd0*/  ISETP.LT.OR P5, PT, R9, 0xa, P5 ;  /* 0x0000000a0900780c */ /* 0x000fe20002fa1670 */
[----:B------:R-:W-:Y:S01]  /*4de0*/  LDSM.16.MT88.4 R120, [R228+0x3880] ;  /* 0x00388000e478783b */ /* 0x000fe20000004200 */
[----:B------:R-:W-:Y:S02]  /*4df0*/  FMNMX.FTZ R3, R77, R27, !PT ;  /* 0x0000001b4d037209 */ /* 0x000fe40007810000 */
[----:B------:R-:W-:Y:S01]  /*4e00*/  ISETP.GT.AND P1, PT, R8, 0x11, P1 ;  /* 0x000000110800780c */ /* 0x000fe20000f24270 */
[----:B------:R-:W-:Y:S01]  /*4e10*/  LDSM.16.MT88.4 R44, [R227+0x2080] ;  /* 0x00208000e32c783b */ /* 0x000fe20000004200 */
[----:B------:R-:W-:-:S02]  /*4e20*/  ISETP.LT.OR P2, PT, R9, 0x11, P2 ;  /* 0x000000110900780c */ /* 0x000fc40001741670 */
[----:B------:R-:W-:Y:S01]  /*4e30*/  FSEL R24, R115, -INF , !P5 ;  /* 0xff80000073187808 */ /* 0x000fe20006800000 */
[----:B------:R-:W-:Y:S01]  /*4e40*/  LDSM.16.MT88.4 R100, [R226+0x3880] ;  /* 0x00388000e264783b */ /* 0x000fe20000004200 */
[----:B------:R-:W-:Y:S02]  /*4e50*/  ISETP.LT.OR P1, PT, R9, 0x12, P1 ;  /* 0x000000120900780c */ /* 0x000fe40000f21670 */
[----:B------:R-:W-:Y:S01]  /*4e60*/  FSEL R25, R74, -INF , !P2 ;  /* 0xff8000004a197808 */ /* 0x000fe20005000000 */
[----:B------:R-:W-:Y:S01]  /*4e70*/  LDSM.16.MT88.4 R40, [R226+0x2080] ;  /* 0x00208000e228783b */ /* 0x000fe20000004200 */
[----:B------:R-:W-:Y:S02]  /*4e80*/  FSEL R26, R75, -INF , !P1 ;  /* 0xff8000004b1a7808 */ /* 0x000fe40004800000 */
[----:B------:R-:W-:Y:S01]  /*4e90*/  PLOP3.LUT P5, PT, PT, PT, UP3, 0x40, 0x0 ;  /* 0x000000000000781c */ /* 0x000fe20003fae838 */
[----:B------:R-:W-:Y:S01]  /*4ea0*/  LDSM.16.MT88.4 R36, [R228+0x2080] ;  /* 0x00208000e424783b */ /* 0x000fe20000004200 */
[----:B-1----:R-:W-:-:S02]  /*4eb0*/  FMNMX.FTZ R169, R169, R4, !PT ;  /* 0x00000004a9a97209 */ /* 0x002fc40007810000 */
[----:B------:R-:W-:Y:S01]  /*4ec0*/  PLOP3.LUT P2, PT, PT, PT, UP2, 0x40, 0x0 ;  /* 0x000000000000781c */ /* 0x000fe20003f4e828 */
[----:B------:R-:W-:Y:S01]  /*4ed0*/  LDSM.16.MT88.4 R124, [R227+0x3880] ;  /* 0x00388000e37c783b */ /* 0x000fe20000004200 */
[----:B--2---:R-:W-:Y:S01]  /*4ee0*/  FMNMX.FTZ R168, R168, R5, !PT ;  /* 0x00000005a8a87209 */ /* 0x004fe20007810000 */
[C---:B------:R-:W-:Y:S01]  /*4ef0*/  FMUL.FTZ R13, R169.reuse, c[0x0][0x2d0] ;  /* 0x0000b400a90d7a20 */ /* 0x040fe20000410000 */
[----:B------:R-:W-:Y:S01]  /*4f00*/  FSETP.NEU.FTZ.AND P0, PT, R169, -INF , PT ;  /* 0xff800000a900780b */ /* 0x000fe20003f1d000 */
[----:B------:R-:W-:Y:S01]  /*4f10*/  LDSM.16.MT88.4 R72, [R225+0x4080] ;  /* 0x00408000e148783b */ /* 0x000fe20000004200 */
[----:B------:R-:W-:Y:S01]  /*4f20*/  PLOP3.LUT P1, PT, PT, PT, UP1, 0x40, 0x0 ;  /* 0x000000000000781c */ /* 0x000fe20003f2e818 */
[C---:B------:R-:W-:Y:S01]  /*4f30*/  FMUL.FTZ R12, R168.reuse, c[0x0][0x2d0] ;  /* 0x0000b400a80c7a20 */ /* 0x040fe20000410000 */
[----:B------:R-:W-:Y:S01]  /*4f40*/  FSEL R13, R13, RZ, P0 ;  /* 0x000000ff0d0d7208 */ /* 0x000fe20000000000 */
[----:B------:R-:W-:Y:S01]  /*4f50*/  STL [R1+0x54], R224 ;  /* 0x000054e001007387 */ /* 0x000fe20000100800 */
[----:B------:R-:W-:-:S02]  /*4f60*/  FSETP.NEU.FTZ.AND P0, PT, R168, -INF , PT ;  /* 0xff800000a800780b */ /* 0x000fc40003f1d000 */
[----:B------:R-:W-:Y:S01]  /*4f70*/  ISETP.GT.AND P5, PT, R8, 0x20, P5 ;  /* 0x000000200800780c */ /* 0x000fe20002fa4270 */
[--C-:B------:R-:W-:Y:S01]  /*4f80*/  FFMA.FTZ R2, R22, c[0x0][0x2d0], -R13.reuse ;  /* 0x0000b40016027a23 */ /* 0x100fe2000001080d */
[----:B------:R-:W-:Y:S01]  /*4f90*/  FSEL R12, R12, RZ, P0 ;  /* 0x000000ff0c0c7208 */ /* 0x000fe20000000000 */
[----:B------:R-:W-:Y:S01]  /*4fa0*/  FFMA.FTZ R4, R17, c[0x0][0x2d0], -R13 ;  /* 0x0000b40011047a23 */ /* 0x000fe2000001080d */
[----:B------:R-:W-:Y:S01]  /*4fb0*/  PLOP3.LUT P0, PT, PT, PT, UP5, 0x40, 0x0 ;  /* 0x000000000000781c */ /* 0x000fe20003f0e858 */
[----:B------:R-:W-:Y:S01]  /*4fc0*/  MUFU.EX2 R229, R2 ;  /* 0x0000000200e57308 */ /* 0x000fe20000000800 */
[----:B------:R-:W-:Y:S01]  /*4fd0*/  ISETP.GT.AND P2, PT, R8, 0x21, P2 ;  /* 0x000000210800780c */ /* 0x000fe20001744270 */
[----:B------:R-:W-:Y:S01]  /*4fe0*/  FFMA.FTZ R0, R15, c[0x0][0x2d0], -R12 ;  /* 0x0000b4000f007a23 */ /* 0x000fe2000001080c */
[----:B------:R-:W-:Y:S01]  /*4ff0*/  FSEL R15, R114, -INF , !P6 ;  /* 0xff800000720f7808 */ /* 0x000fe20007000000 */
[----:B------:R-:W-:Y:S01]  /*5000*/  LDSM.16.MT88.4 R88, [R225+0x2880] ;  /* 0x00288000e158783b */ /* 0x000fe20000004200 */
[----:B------:R-:W-:Y:S01]  /*5010*/  ISETP.GT.AND P0, PT, R8, 0x18, P0 ;  /* 0x000000180800780c */ /* 0x000fe20000704270 */
[----:B------:R-:W-:Y:S01]  /*5020*/  UISETP.NE.AND UP5, UPT, UR17, URZ, UPT ;  /* 0x0000003f1100728c */ /* 0x000fe2000bfa5270 */
[----:B------:R-:W-:Y:S01]  /*5030*/  FMNMX.FTZ R3, R15, R3, !PT ;  /* 0x000000030f037209 */ /* 0x000fe20007810000 */
[----:B------:R1:W-:Y:S01]  /*5040*/  MUFU.EX2 R200, R0 ;  /* 0x0000000000c87308 */ /* 0x0003e20000000800 */
[----:B------:R-:W-:Y:S01]  /*5050*/  ISETP.LT.OR P0, PT, R9, 0x19, P0 ;  /* 0x000000190900780c */ /* 0x000fe20000701670 */
[----:B------:R-:W-:Y:S01]  /*5060*/  LDSM.16.MT88.4 R80, [R226+0x4080] ;  /* 0x00408000e250783b */ /* 0x000fe20000004200 */
[----:B------:R-:W-:-:S02]  /*5070*/  PLOP3.LUT P6, PT, PT, PT, UP4, 0x40, 0x0 ;  /* 0x000000000000781c */ /* 0x000fc40003fce848 */
[----:B------:R-:W-:Y:S01]  /*5080*/  FMNMX.FTZ R3, R24, R3, !PT ;  /* 0x0000000318037209 */ /* 0x000fe20007810000 */
[----:B------:R-:W-:Y:S01]  /*5090*/  LDSM.16.MT88.4 R84, [R226+0x2880] ;  /* 0x00288000e254783b */ /* 0x000fe20000004200 */
[----:B------:R-:W-:Y:S01]  /*50a0*/  FSEL R76, R70, -INF , !P0 ;  /* 0xff800000464c7808 */ /* 0x000fe20004000000 */
[----:B------:R2:W-:Y:S01]  /*50b0*/  MUFU.EX2 R236, R4 ;  /* 0x0000000400ec7308 */ /* 0x0005e20000000800 */
[----:B------:R-:W-:Y:S01]  /*50c0*/  PLOP3.LUT P0, PT, PT, PT, UP0, 0x40, 0x0 ;  /* 0x000000000000781c */ /* 0x000fe20003f0e808 */
[----:B------:R-:W-:Y:S01]  /*50d0*/  LDSM.16.MT88.4 R60, [R228+0x2880] ;  /* 0x00288000e43c783b */ /* 0x000fe20000004200 */
[C---:B------:R-:W-:Y:S02]  /*50e0*/  ISETP.GT.AND P6, PT, R8.reuse, 0x19, P6 ;  /* 0x000000190800780c */ /* 0x040fe400037c4270 */
[----:B------:R-:W-:Y:S02]  /*50f0*/  FMNMX.FTZ R3, R25, R3, !PT ;  /* 0x0000000319037209 */ /* 0x000fe40007810000 */
[----:B------:R-:W-:Y:S01]  /*5100*/  ISETP.GT.AND P1, PT, R8, 0x28, P1 ;  /* 0x000000280800780c */ /* 0x000fe20000f24270 */
[----:B-1----:R-:W-:Y:S01]  /*5110*/  FFMA.FTZ R0, R16, c[0x0][0x2d0], -R12 ;  /* 0x0000b40010007a23 */ /* 0x002fe2000001080c */
[----:B------:R-:W-:-:S02]  /*5120*/  ISETP.GT.AND P0, PT, R8, 0x29, P0 ;  /* 0x000000290800780c */ /* 0x000fc40000704270 */
[C---:B------:R-:W-:Y:S01]  /*5130*/  ISETP.LT.OR P6, PT, R9.reuse, 0x1a, P6 ;  /* 0x0000001a0900780c */ /* 0x040fe200037c1670 */
[----:B------:R1:W-:Y:S01]  /*5140*/  MUFU.EX2 R181, R0 ;  /* 0x0000000000b57308 */ /* 0x0003e20000000800 */
[----:B------:R-:W-:Y:S02]  /*5150*/  FMNMX.FTZ R3, R26, R3, !PT ;  /* 0x000000031a037209 */ /* 0x000fe40007810000 */
[----:B------:R-:W-:Y:S01]  /*5160*/  ISETP.LT.OR P5, PT, R9, 0x21, P5 ;  /* 0x000000210900780c */ /* 0x000fe20002fa1670 */
[----:B--2---:R-:W-:Y:S01]  /*5170*/  FFMA.FTZ R4, R19, c[0x0][0x2d0], -R13 ;  /* 0x0000b40013047a23 */ /* 0x004fe2000001080d */
[C---:B------:R-:W-:Y:S02]  /*5180*/  ISETP.LT.OR P2, PT, R9.reuse, 0x22, P2 ;  /* 0x000000220900780c */ /* 0x040fe40001741670 */
[C---:B------:R-:W-:Y:S01]  /*5190*/  ISETP.LT.OR P1, PT, R9.reuse, 0x29, P1 ;  /* 0x000000290900780c */ /* 0x040fe20000f21670 */
[----:B------:R2:W-:Y:S01]  /*51a0*/  MUFU.EX2 R230, R4 ;  /* 0x0000000400e67308 */ /* 0x0005e20000000800 */
[----:B------:R-:W-:-:S02]  /*51b0*/  ISETP.LT.OR P0, PT, R9, 0x2a, P0 ;  /* 0x0000002a0900780c */ /* 0x000fc40000701670 */
[----:B------:R-:W-:Y:S02]  /*51c0*/  FSEL R28, R71, -INF , !P6 ;  /* 0xff800000471c7808 */ /* 0x000fe40007000000 */
[----:B------:R-:W-:Y:S01]  /*51d0*/  FMNMX.FTZ R3, R76, R3, !PT ;  /* 0x000000034c037209 */ /* 0x000fe20007810000 */
[----:B------:R-:W-:Y:S01]  /*51e0*/  LDSM.16.MT88.4 R68, [R228+0x4080] ;  /* 0x00408000e444783b */ /* 0x000fe20000004200 */
[----:B------:R-:W-:Y:S01]  /*51f0*/  FSEL R171, R66, -INF , !P5 ;  /* 0xff80000042ab7808 */ /* 0x000fe20006800000 */
[----:B-1----:R-:W-:Y:S01]  /*5200*/  FFMA.FTZ R0, R18, c[0x0][0x2d0], -R12 ;  /* 0x0000b40012007a23 */ /* 0x002fe2000001080c */
[----:B------:R-:W-:Y:S02]  /*5210*/  FSEL R172, R67, -INF , !P2 ;  /* 0xff80000043ac7808 */ /* 0x000fe40005000000 */
[----:B------:R-:W-:Y:S01]  /*5220*/  FSEL R173, R58, -INF , !P1 ;  /* 0xff8000003aad7808 */ /* 0x000fe20004800000 */
[----:B------:R1:W3:Y:S01]  /*5230*/  MUFU.EX2 R202, R0 ;  /* 0x0000000000ca7308 */ /* 0x0002e20000000800 */
[----:B------:R-:W-:Y:S01]  /*5240*/  FSEL R174, R59, -INF , !P0 ;  /* 0xff8000003bae7808 */ /* 0x000fe20004000000 */
[----:B------:R-:W-:Y:S01]  /*5250*/  LDSM.16.MT88.4 R64, [R227+0x2880] ;  /* 0x00288000e340783b */ /* 0x000fe20000004200 */
[----:B--2---:R-:W-:-:S03]  /*5260*/  FFMA.FTZ R4, R20, c[0x0][0x2d0], -R13 ;  /* 0x0000b40014047a23 */ /* 0x004fc6000001080d */
[----:B------:R-:W-:Y:S02]  /*5270*/  LDSM.16.MT88.4 R56, [R227+0x4080] ;  /* 0x00408000e338783b */ /* 0x000fe40000004200 */
[----:B------:R2:W-:Y:S01]  /*5280*/  MUFU.EX2 R201, R4 ;  /* 0x0000000400c97308 */ /* 0x0005e20000000800 */
[----:B-1----:R-:W-:Y:S02]  /*5290*/  FMNMX.FTZ R0, R78, R79, !PT ;  /* 0x0000004f4e007209 */ /* 0x002fe40007810000 */
[----:B---3--:R-:W-:Y:S02]  /*52a0*/  F2FP.BF16.PACK_AB R7, R202, R181 ;  /* 0x000000b5ca07723e */ /* 0x008fe400000010ff */
[----:B------:R-:W-:-:S04]  /*52b0*/  FMNMX.FTZ R0, R112, R0, !PT ;  /* 0x0000000070007209 */ /* 0x000fc80007810000 */
[----:B------:R-:W-:Y:S01]  /*52c0*/  FMNMX.FTZ R0, R113, R0, !PT ;  /* 0x0000000071007209 */ /* 0x000fe20007810000 */
[----:B--2---:R-:W-:-:S03]  /*52d0*/  FFMA.FTZ R4, R21, c[0x0][0x2d0], -R13 ;  /* 0x0000b40015047a23 */ /* 0x004fc6000001080d */
        /* <DEDUP_REMOVED lines=10> */
[----:B------:R1:W-:Y:S03]  /*5380*/  MUFU.EX2 R198, R0 ;  /* 0x0000000000c67308 */ /* 0x0003e60000000800 */
[----:B------:R-:W-:-:S04]  /*5390*/  FMNMX.FTZ R2, R196, R2, !PT ;  /* 0x00000002c4027209 */ /* 0x000fc80007810000 */
[----:B------:R-:W-:Y:S01]  /*53a0*/  FMNMX.FTZ R2, R197, R2, !PT ;  /* 0x00000002c5027209 */ /* 0x000fe20007810000 */
[----:B------:R2:W3:Y:S04]  /*53b0*/  MUFU.EX2 R182, R4 ;  /* 0x0000000400b67308 */ /* 0x0004e80000000800 */
[----:B------:R-:W4:Y:S01]  /*53c0*/  SHFL.BFLY PT, R9, R2, 0x2, 0x1f ;  /* 0x0c401f0002097f89 */ /* 0x000f2200000e0000 */
[----:B-1----:R-:W-:-:S04]  /*53d0*/  FFMA.FTZ R0, R32, c[0x0][0x2d0], -R13 ;  /* 0x0000b40020007a23 */ /* 0x002fc8000001080d */
[----:B------:R1:W-:Y:S01]  /*53e0*/  MUFU.EX2 R203, R0 ;  /* 0x0000000000cb7308 */ /* 0x0003e20000000800 */
[----:B--2---:R-:W-:Y:S02]  /*53f0*/  F2FP.BF16.PACK_AB R4, R230, R236 ;  /* 0x000000ece604723e */ /* 0x004fe400000010ff */
[----:B---3--:R-:W-:-:S07]  /*5400*/  F2FP.BF16.PACK_AB R5, R200, R182 ;  /* 0x000000b6c805723e */ /* 0x008fce00000010ff */
[C---:B------:R-:W-:Y:S01]  /*5410*/  HMMA.16816.F32.BF16 R152, R4.reuse, R52, RZ ;  /* 0x000000340498723c */ /* 0x040fe200000418ff */
[----:B-1----:R-:W-:Y:S01]  /*5420*/  FMNMX.FTZ R0, R28, R3, !PT ;  /* 0x000000031c007209 */ /* 0x002fe20007810000 */
[----:B------:R-:W-:Y:S01]  /*5430*/  FFMA.FTZ R3, R33, c[0x0][0x2d0], -R13 ;  /* 0x0000b40021037a23 */ /* 0x000fe2000001080d */
[----:B----4-:R-:W-:Y:S02]  /*5440*/  FMNMX.FTZ R2, R2, R9, !PT ;  /* 0x0000000902027209 */ /* 0x010fe40007810000 */
[----:B------:R-:W-:Y:S01]  /*5450*/  FMNMX.FTZ R0, R171, R0, !PT ;  /* 0x00000000ab007209 */ /* 0x000fe20007810000 */
[----:B------:R1:W2:Y:S02]  /*5460*/  MUFU.EX2 R183, R3 ;  /* 0x0000000300b77308 */ /* 0x0002a40000000800 */
[----:B------:R-:W-:Y:S01]  /*5470*/  HMMA.16816.F32.BF16 R140, R4, R48, RZ ;  /* 0x00000030048c723c */ /* 0x000fe200000418ff */
[----:B------:R-:W3:Y:S01]  /*5480*/  SHFL.BFLY PT, R14, R2, 0x1, 0x1f ;  /* 0x0c201f00020e7f89 */ /* 0x000ee200000e0000 */
[----:B------:R-:W-:-:S04]  /*5490*/  FMNMX.FTZ R0, R172, R0, !PT ;  /* 0x00000000ac007209 */ /* 0x000fc80007810000 */
[----:B------:R-:W-:Y:S02]  /*54a0*/  FMNMX.FTZ R0, R173, R0, !PT ;  /* 0x00000000ad007209 */ /* 0x000fe40007810000 */
[----:B------:R-:W-:Y:S02]  /*54b0*/  HMMA.16816.F32.BF16 R136, R4, R120, RZ ;  /* 0x000000780488723c */ /* 0x000fe400000418ff */
[----:B------:R-:W-:Y:S01]  /*54c0*/  FMNMX.FTZ R0, R174, R0, !PT ;  /* 0x00000000ae007209 */ /* 0x000fe20007810000 */
[----:B-1----:R-:W-:-:S04]  /*54d0*/  FFMA.FTZ R3, R29, c[0x0][0x2d0], -R12 ;  /* 0x0000b4001d037a23 */ /* 0x002fc8000001080c */
[----:B------:R-:W1:Y:S01]  /*54e0*/  SHFL.BFLY PT, R8, R0, 0x2, 0x1f ;  /* 0x0c401f0000087f89 */ /* 0x000e6200000e0000 */
[C---:B------:R-:W-:Y:S01]  /*54f0*/  HMMA.16816.F32.BF16 R160, R4.reuse, R44, RZ ;  /* 0x0000002c04a0723c */ /* 0x040fe200000418ff */
[----:B--2---:R-:W-:Y:S01]  /*5500*/  F2FP.BF16.PACK_AB R10, R183, R203 ;  /* 0x000000cbb70a723e */ /* 0x004fe200000010ff */
[----:B------:R2:W-:Y:S06]  /*5510*/  MUFU.EX2 R224, R3 ;  /* 0x0000000300e07308 */ /* 0x0005ec0000000800 */
[----:B------:R-:W-:Y:S01]  /*5520*/  HMMA.16816.F32.BF16 R144, R4, R100, RZ ;  /* 0x000000640490723c */ /* 0x000fe200000418ff */
[----:B---3--:R-:W-:-:S04]  /*5530*/  FMNMX.FTZ R167, R2, R14, !PT ;  /* 0x0000000e02a77209 */ /* 0x008fc80007810000 */
[----:B------:R-:W-:-:S03]  /*5540*/  FSETP.NEU.FTZ.AND P0, PT, R167, -INF , PT ;  /* 0xff800000a700780b */ /* 0x000fc60003f1d000 */
        /* <DEDUP_REMOVED lines=8> */
[----:B------:R2:W-:Y:S07]  /*55d0*/  MUFU.EX2 R235, R3 ;  /* 0x0000000300eb7308 */ /* 0x0005ee0000000800 */
[C---:B------:R-:W-:Y:S08]  /*55e0*/  HMMA.16816.F32.BF16 R108, R4.reuse, R42, RZ ;  /* 0x0000002a046c723c */ /* 0x040ff000000418ff */
[----:B------:R-:W-:Y:S01]  /*55f0*/  HMMA.16816.F32.BF16 R104, R4, R38, RZ ;  /* 0x000000260468723c */ /* 0x000fe200000418ff */
[----:B--2---:R-:W-:-:S04]  /*5600*/  FFMA.FTZ R3, R34, c[0x0][0x2d0], -R12 ;  /* 0x0000b40022037a23 */ /* 0x004fc8000001080c */
[----:B------:R1:W2:Y:S03]  /*5610*/  MUFU.EX2 R234, R3 ;  /* 0x0000000300ea7308 */ /* 0x0002a60000000800 */
[C---:B------:R-:W-:Y:S08]  /*5620*/  HMMA.16816.F32.BF16 R96, R4.reuse, R46, RZ ;  /* 0x0000002e0460723c */ /* 0x040ff000000418ff */
[----:B------:R-:W-:Y:S01]  /*5630*/  HMMA.16816.F32.BF16 R92, R4, R54, RZ ;  /* 0x00000036045c723c */ /* 0x000fe200000418ff */
[----:B-1----:R-:W-:Y:S01]  /*5640*/  FMNMX.FTZ R3, R0, R8, !PT ;  /* 0x0000000800037209 */ /* 0x002fe20007810000 */
[----:B------:R-:W-:Y:S01]  /*5650*/  FMUL.FTZ R0, R167, c[0x0][0x2d0] ;  /* 0x0000b400a7007a20 */ /* 0x000fe20000410000 */
[----:B------:R-:W-:-:S05]  /*5660*/  F2FP.BF16.PACK_AB R8, R198, R229 ;  /* 0x000000e5c608723e */ /* 0x000fca00000010ff */
[----:B------:R-:W-:Y:S01]  /*5670*/  HMMA.16816.F32.BF16 R32, R4, R102, RZ ;  /* 0x000000660420723c */ /* 0x000fe200000418ff */
[----:B--2---:R-:W-:Y:S02]  /*5680*/  F2FP.BF16.PACK_AB R11, R234, R235 ;  /* 0x000000ebea0b723e */ /* 0x004fe400000010ff */
[----:B------:R-:W-:-:S05]  /*5690*/  FSEL R0, R0, RZ, P0 ;  /* 0x000000ff00007208 */ /* 0x000fca0000000000 */
[----:B------:R-:W-:Y:S01]  /*56a0*/  HMMA.16816.F32.BF16 R20, R4, R122, RZ ;  /* 0x0000007a0414723c */ /* 0x000fe200000418ff */
[----:B------:R-:W-:-:S04]  /*56b0*/  FFMA.FTZ R2, R78, c[0x0][0x2d0], -R0 ;  /* 0x0000b4004e027a23 */ /* 0x000fc80000010800 */
[----:B------:R1:W-:Y:S03]  /*56c0*/  MUFU.EX2 R242, R2 ;  /* 0x0000000200f27308 */ /* 0x0003e60000000800 */
[----:B------:R-:W-:Y:S01]  /*56d0*/  HMMA.16816.F32.BF16 R16, R4, R126, RZ ;  /* 0x0000007e0410723c */ /* 0x000fe200000418ff */
[----:B------:R-:W2:Y:S07]  /*56e0*/  SHFL.BFLY PT, R4, R3, 0x1, 0x1f ;  /* 0x0c201f0003047f89 */ /* 0x000eae00000e0000 */
[----:B------:R-:W-:Y:S01]  /*56f0*/  HMMA.16816.F32.BF16 R152, R8, R72, R152 ;  /* 0x000000480898723c */ /* 0x000fe20000041898 */
[----:B-1----:R-:W-:-:S07]  /*5700*/  FFMA.FTZ R2, R79, c[0x0][0x2d0], -R0 ;  /* 0x0000b4004f027a23 */ /* 0x002fce0000010800 */
[C---:B------:R-:W-:Y:S01]  /*5710*/  HMMA.16816.F32.BF16 R208, R8.reuse, R88, R140 ;  /* 0x0000005808d0723c */ /* 0x040fe2000004188c */
[----:B------:R1:W-:Y:S07]  /*5720*/  MUFU.EX2 R14, R2 ;  /* 0x00000002000e7308 */ /* 0x0003ee0000000800 */
[----:B------:R-:W-:Y:S01]  /*5730*/  HMMA.16816.F32.BF16 R136, R8, R68, R136 ;  /* 0x000000440888723c */ /* 0x000fe20000041888 */
[----:B--2---:R-:W-:Y:S01]  /*5740*/  FMNMX.FTZ R3, R3, R4, !PT ;  /* 0x0000000403037209 */ /* 0x004fe20007810000 */
[----:B------:R-:W-:-:S03]  /*5750*/  FFMA.FTZ R4, R113, c[0x0][0x2d0], -R0 ;  /* 0x0000b40071047a23 */ /* 0x000fc60000010800 */
[----:B------:R-:W-:-:S03]  /*5760*/  FSETP.NEU.FTZ.AND P0, PT, R3, -INF , PT ;  /* 0xff8000000300780b */ /* 0x000fc60003f1d000 */
[----:B------:R-:W-:Y:S01]  /*5770*/  HMMA.16816.F32.BF16 R140, R8, R64, R160 ;  /* 0x00000040088c723c */ /* 0x000fe200000418a0 */
[----:B-1----:R-:W-:-:S07]  /*5780*/  FFMA.FTZ R2, R112, c[0x0][0x2d0], -R0 ;  /* 0x0000b40070027a23 */ /* 0x002fce0000010800 */
[C---:B------:R-:W-:Y:S08]  /*5790*/  HMMA.16816.F32.BF16 R144, R8.reuse, R80, R144 ;  /* 0x000000500890723c */ /* 0x040ff00000041890 */
[----:B------:R-:W-:Y:S01]  /*57a0*/  HMMA.16816.F32.BF16 R192, R8, R84, R148 ;  /* 0x0000005408c0723c */ /* 0x000fe20000041894 */
[----:B------:R-:W-:Y:S01]  /*57b0*/  MOV R185, R136 ;  /* 0x0000008800b97202 */ /* 0x000fe20000000f00 */
[----:B------:R-:W-:Y:S01]  /*57c0*/  IMAD.MOV.U32 R233, RZ, RZ, R137 ;  /* 0x000000ffffe97224 */ /* 0x000fe200078e0089 */
[----:B------:R-:W-:Y:S01]  /*57d0*/  MUFU.EX2 R136, R4 ;  /* 0x0000000400887308 */ /* 0x000fe20000000800 */
[----:B------:R-:W-:Y:S01]  /*57e0*/  IMAD.MOV.U32 R232, RZ, RZ, R138 ;  /* 0x000000ffffe87224 */ /* 0x000fe200078e008a */
[----:B------:R-:W-:-:S03]  /*57f0*/  MOV R231, R139 ;  /* 0x0000008b00e77202 */ /* 0x000fc60000000f00 */
[C---:B------:R-:W-:Y:S01]  /*5800*/  HMMA.16816.F32.BF16 R148, R8.reuse, R60, R156 ;  /* 0x0000003c0894723c */ /* 0x040fe2000004189c */
[----:B------:R-:W-:Y:S01]  /*5810*/  MOV R7, R140 ;  /* 0x0000008c00077202 */ /* 0x000fe20000000f00 */
[----:B------:R-:W-:Y:S02]  /*5820*/  IMAD.MOV.U32 R6, RZ, RZ, R142 ;  /* 0x000000ffff067224 */ /* 0x000fe400078e008e */
[----:B------:R-:W-:Y:S02]  /*5830*/  IMAD.MOV.U32 R142, RZ, RZ, R155 ;  /* 0x000000ffff8e7224 */ /* 0x000fe400078e009b */
[----:B------:R-:W-:Y:S01]  /*5840*/  IMAD.MOV.U32 R155, RZ, RZ, R7 ;  /* 0x000000ffff9b7224 */ /* 0x000fe200078e0007 */
[----:B------:R-:W-:Y:S01]  /*5850*/  MOV R158, R143 ;  /* 0x0000008f009e7202 */ /* 0x000fe20000000f00 */
[----:B------:R-:W-:Y:S01]  /*5860*/  IMAD.MOV.U32 R157, RZ, RZ, R152 ;  /* 0x000000ffff9d7224 */ /* 0x000fe200078e0098 */
[----:B------:R-:W-:Y:S01]  /*5870*/  MOV R140, R145 ;  /* 0x00000091008c7202 */ /* 0x000fe20000000f00 */
[----:B------:R-:W1:Y:S01]  /*5880*/  MUFU.EX2 R152, R2 ;  /* 0x0000000200987308 */ /* 0x000e620000000800 */
[----:B------:R-:W-:Y:S01]  /*5890*/  IMAD.MOV.U32 R159, RZ, RZ, R141 ;  /* 0x000000ffff9f7224 */ /* 0x000fe200078e008d */
[C---:B------:R-:W-:Y:S01]  /*58a0*/  HMMA.16816.F32.BF16 R116, R8.reuse, R90, R116 ;  /* 0x0000005a0874723c */ /* 0x040fe20000041874 */
        /* <DEDUP_REMOVED lines=8> */
[----:B------:R-:W-:-:S02]  /*5930*/  IMAD.MOV.U32 R187, RZ, RZ, R194 ;  /* 0x000000ffffbb7224 */ /* 0x000fc400078e00c2 */
[----:B------:R-:W-:Y:S02]  /*5940*/  IMAD.MOV.U32 R5, RZ, RZ, R192 ;  /* 0x000000ffff057224 */ /* 0x000fe400078e00c0 */
[----:B------:R-:W-:Y:S01]  /*5950*/  IMAD.MOV.U32 R156, RZ, RZ, R153 ;  /* 0x000000ffff9c7224 */ /* 0x000fe200078e0099 */
[----:B-1----:R-:W-:Y:S01]  /*5960*/  F2FP.BF16.PACK_AB R6, R136, R152 ;  /* 0x000000988806723e */ /* 0x002fe200000010ff */
[----:B------:R-:W-:Y:S01]  /*5970*/  FMUL.FTZ R2, R3, c[0x0][0x2d0] ;  /* 0x0000b40003027a20 */ /* 0x000fe20000410000 */
[----:B------:R-:W-:Y:S01]  /*5980*/  HMMA.16816.F32.BF16 R248, R8, R86, R108 ;  /* 0x0000005608f8723c */ /* 0x000fe2000004186c */
[----:B------:R-:W-:Y:S01]  /*5990*/  IMAD.MOV.U32 R153, RZ, RZ, R5 ;  /* 0x000000ffff997224 */ /* 0x000fe200078e0005 */
[----:B------:R-:W-:Y:S01]  /*59a0*/  MOV R131, R154 ;  /* 0x0000009a00837202 */ /* 0x000fe20000000f00 */
[----:B------:R-:W-:Y:S01]  /*59b0*/  IMAD.MOV.U32 R130, RZ, RZ, R159 ;  /* 0x000000ffff827224 */ /* 0x000fe200078e009f */
[----:B------:R-:W-:Y:S01]  /*59c0*/  FSEL R2, R2, RZ, P0 ;  /* 0x000000ff02027208 */ /* 0x000fe20000000000 */
[----:B------:R-:W-:Y:S01]  /*59d0*/  IMAD.MOV.U32 R129, RZ, RZ, R155 ;  /* 0x000000ffff817224 */ /* 0x000fe200078e009b */
[----:B------:R-:W-:-:S02]  /*59e0*/  MOV R159, R200 ;  /* 0x000000c8009f7202 */ /* 0x000fc40000000f00 */
[C---:B------:R-:W-:Y:S01]  /*59f0*/  HMMA.16816.F32.BF16 R160, R8.reuse, R62, R104 ;  /* 0x0000003e08a0723c */ /* 0x040fe20000041868 */
[----:B------:R-:W-:Y:S01]  /*5a00*/  FFMA.FTZ R4, R77, c[0x0][0x2d0], -R2 ;  /* 0x0000b4004d047a23 */ /* 0x000fe20000010802 */
[----:B------:R-:W-:Y:S01]  /*5a10*/  MOV R137, R117 ;  /* 0x0000007500897202 */ /* 0x000fe20000000f00 */
[----:B------:R-:W-:Y:S02]  /*5a20*/  IMAD.MOV.U32 R139, RZ, RZ, R118 ;  /* 0x000000ffff8b7224 */ /* 0x000fe400078e0076 */
[----:B------:R1:W-:Y:S01]  /*5a30*/  MUFU.EX2 R195, R4 ;  /* 0x0000000400c37308 */ /* 0x0003e20000000800 */
[----:B------:R-:W-:Y:S02]  /*5a40*/  IMAD.MOV.U32 R138, RZ, RZ, R119 ;  /* 0x000000ffff8a7224 */ /* 0x000fe400078e0077 */
[----:B------:R-:W-:Y:S01]  /*5a50*/  HMMA.16816.F32.BF16 R244, R8, R66, R96 ;  /* 0x0000004208f4723c */ /* 0x000fe20000041860 */
[----:B------:R-:W-:-:S07]  /*5a60*/  IMAD.MOV.U32 R77, RZ, RZ, R116 ;  /* 0x000000ffff4d7224 */ /* 0x000fce00078e0074 */
        /* <DEDUP_REMOVED lines=8> */
[----:B------:R1:W-:Y:S02]  /*5af0*/  MUFU.EX2 R192, R4 ;  /* 0x0000000400c07308 */ /* 0x0003e40000000800 */
[----:B------:R-:W-:Y:S02]  /*5b00*/  FFMA.FTZ R8, R132, c[0x0][0x2d0], -R0 ;  /* 0x0000b40084087a23 */ /* 0x000fe40000010800 */
[----:B------:R-:W-:-:S04]  /*5b10*/  IMAD.MOV.U32 R132, RZ, RZ, R138 ;  /* 0x000000ffff847224 */ /* 0x000fc800078e008a */
[----:B------:R2:W-:Y:S01]  /*5b20*/  MUFU.EX2 R30, R8 ;  /* 0x00000008001e7308 */ /* 0x0005e20000000800 */
[----:B-1----:R-:W-:-:S07]  /*5b30*/  FFMA.FTZ R4, R24, c[0x0][0x2d0], -R2 ;  /* 0x0000b40018047a23 */ /* 0x002fce0000010802 */
[----:B------:R1:W3:Y:S01]  /*5b40*/  MUFU.EX2 R193, R4 ;  /* 0x0000000400c17308 */ /* 0x0002e20000000800 */
[----:B--2---:R-:W-:Y:S01]  /*5b50*/  FFMA.FTZ R8, R133, c[0x0][0x2d0], -R0 ;  /* 0x0000b40085087a23 */ /* 0x004fe20000010800 */
[----:B------:R-:W-:-:S06]  /*5b60*/  MOV R133, R139 ;  /* 0x0000008b00857202 */ /* 0x000fcc0000000f00 */
[----:B------:R2:W-:Y:S01]  /*5b70*/  MUFU.EX2 R15, R8 ;  /* 0x00000008000f7308 */ /* 0x0005e20000000800 */
[----:B-1----:R-:W-:Y:S02]  /*5b80*/  F2FP.BF16.PACK_AB R4, R14, R242 ;  /* 0x000000f20e04723e */ /* 0x002fe400000010ff */
[----:B---3--:R-:W-:Y:S01]  /*5b90*/  F2FP.BF16.PACK_AB R7, R193, R192 ;  /* 0x000000c0c107723e */ /* 0x008fe200000010ff */
[----:B--2---:R-:W-:-:S06]  /*5ba0*/  FFMA.FTZ R8, R134, c[0x0][0x2d0], -R0 ;  /* 0x0000b40086087a23 */ /* 0x004fcc0000010800 */
[C---:B------:R-:W-:Y:S01]  /*5bb0*/  HMMA.16816.F32.BF16 R108, R4.reuse, R40, RZ ;  /* 0x00000028046c723c */ /* 0x040fe200000418ff */
[----:B------:R-:W-:Y:S01]  /*5bc0*/  IMAD.MOV.U32 R134, RZ, RZ, R137 ;  /* 0x000000ffff867224 */ /* 0x000fe200078e0089 */
[----:B------:R1:W2:Y:S06]  /*5bd0*/  MUFU.EX2 R29, R8 ;  /* 0x00000008001d7308 */ /* 0x0002ac0000000800 */
[C---:B------:R-:W-:Y:S08]  /*5be0*/  HMMA.16816.F32.BF16 R104, R4.reuse, R42, RZ ;  /* 0x0000002a0468723c */ /* 0x040ff000000418ff */
[----:B------:R-:W-:Y:S01]  /*5bf0*/  HMMA.16816.F32.BF16 R40, R4, R102, RZ ;  /* 0x000000660428723c */ /* 0x000fe200000418ff */
[----:B-1----:R-:W-:-:S02]  /*5c00*/  FFMA.FTZ R8, R135, c[0x0][0x2d0], -R0 ;  /* 0x0000b40087087a23 */ /* 0x002fc40000010800 */
[----:B------:R-:W-:Y:S02]  /*5c10*/  IMAD.MOV.U32 R135, RZ, RZ, R30 ;  /* 0x000000ffff877224 */ /* 0x000fe400078e001e */
[----:B------:R1:W3:Y:S02]  /*5c20*/  MUFU.EX2 R128, R8 ;  /* 0x0000000800807308 */ /* 0x0002e40000000800 */
[----:B--2---:R-:W-:Y:S01]  /*5c30*/  MOV R103, R29 ;  /* 0x0000001d00677202 */ /* 0x004fe20000000f00 */
[----:B------:R-:W-:Y:S01]  /*5c40*/  HMMA.16816.F32.BF16 R116, R4, R48, RZ ;  /* 0x000000300474723c */ /* 0x000fe200000418ff */
[----:B------:R-:W-:-:S07]  /*5c50*/  IMAD.MOV.U32 R102, RZ, RZ, R181 ;  /* 0x000000ffff667224 */ /* 0x000fce00078e00b5 */
        /* <DEDUP_REMOVED lines=8> */
[C---:B------:R-:W-:Y:S07]  /*5ce0*/  HMMA.16816.F32.BF16 R24, R4.reuse, R52, RZ ;  /* 0x000000340418723c */ /* 0x040fee00000418ff */
[----:B------:R-:W-:Y:S01]  /*5cf0*/  IMAD.MOV.U32 R53, RZ, RZ, R183 ;  /* 0x000000ffff357224 */ /* 0x000fe200078e00b7 */
[----:B------:R-:W-:Y:S01]  /*5d00*/  HMMA.16816.F32.BF16 R48, R4, R46, RZ ;  /* 0x0000002e0430723c */ /* 0x000fe200000418ff */
[----:B------:R-:W-:Y:S01]  /*5d10*/  MOV R52, R203 ;  /* 0x000000cb00347202 */ /* 0x000fe20000000f00 */
[----:B-1----:R-:W-:-:S06]  /*5d20*/  FFMA.FTZ R8, R76, c[0x0][0x2d0], -R2 ;  /* 0x0000b4004c087a23 */ /* 0x002fcc0000010802 */
[C---:B------:R-:W-:Y:S01]  /*5d30*/  HMMA.16816.F32.BF16 R44, R4.reuse, R54, RZ ;  /* 0x00000036042c723c */ /* 0x040fe200000418ff */
[----:B------:R-:W-:Y:S01]  /*5d40*/  IMAD.MOV.U32 R76, RZ, RZ, R202 ;  /* 0x000000ffff4c7224 */ /* 0x000fe200078e00ca */
[----:B------:R1:W-:Y:S05]  /*5d50*/  MUFU.EX2 R166, R8 ;  /* 0x0000000800a67308 */ /* 0x0003ea0000000800 */
[----:B------:R-:W-:Y:S01]  /*5d60*/  MOV R54, R180 ;  /* 0x000000b400367202 */ /* 0x000fe20000000f00 */
[----:B------:R-:W-:Y:S01]  /*5d70*/  HMMA.16816.F32.BF16 R20, R4, R100, RZ ;  /* 0x000000640414723c */ /* 0x000fe200000418ff */
[----:B------:R-:W-:-:S06]  /*5d80*/  IMAD.MOV.U32 R55, RZ, RZ, R201 ;  /* 0x000000ffff377224 */ /* 0x000fcc00078e00c9 */
[----:B------:R-:W-:Y:S01]  /*5d90*/  MOV R100, R182 ;  /* 0x000000b600647202 */ /* 0x000fe20000000f00 */
[----:B------:R-:W-:Y:S01]  /*5da0*/  HMMA.16816.F32.BF16 R36, R4, R122, RZ ;  /* 0x0000007a0424723c */ /* 0x000fe200000418ff */
[----:B------:R-:W-:Y:S02]  /*5db0*/  IMAD.MOV.U32 R101, RZ, RZ, R136 ;  /* 0x000000ffff657224 */ /* 0x000fe400078e0088 */
[----:B-1----:R-:W-:-:S04]  /*5dc0*/  FFMA.FTZ R8, R28, c[0x0][0x2d0], -R2 ;  /* 0x0000b4001c087a23 */ /* 0x002fc80000010802 */
[----:B------:R1:W4:Y:S01]  /*5dd0*/  MUFU.EX2 R164, R8 ;  /* 0x0000000800a47308 */ /* 0x0003220000000800 */
[C---:B------:R-:W-:Y:S07]  /*5de0*/  HMMA.16816.F32.BF16 R28, R4.reuse, R126, RZ ;  /* 0x0000007e041c723c */ /* 0x040fee00000418ff */
[----:B---3--:R-:W-:Y:S01]  /*5df0*/  IMAD.MOV.U32 R127, RZ, RZ, R128 ;  /* 0x000000ffff7f7224 */ /* 0x008fe200078e0080 */
[----:B------:R-:W-:Y:S01]  /*5e00*/  HMMA.16816.F32.BF16 R16, R4, R124, RZ ;  /* 0x0000007c0410723c */ /* 0x000fe200000418ff */
[----:B------:R-:W-:-:S06]  /*5e10*/  IMAD.MOV.U32 R128, RZ, RZ, R153 ;  /* 0x000000ffff807224 */ /* 0x000fcc00078e0099 */
[----:B------:R-:W-:Y:S01]  /*5e20*/  IMAD.MOV.U32 R125, RZ, RZ, R152 ;  /* 0x000000ffff7d7224 */ /* 0x000fe200078e0098 */
[----:B-1----:R-:W-:Y:S07]  /*5e30*/  HMMA.16816.F32.BF16 R8, R4, R120, RZ ;  /* 0x000000780408723c */ /* 0x002fee00000418ff */
[----:B------:R-:W-:Y:S02]  /*5e40*/  F2FP.BF16.PACK_AB R4, R15, R135 ;  /* 0x000000870f04723e */ /* 0x000fe400000010ff */
[----:B------:R-:W-:-:S02]  /*5e50*/  F2FP.BF16.PACK_AB R6, R127, R103 ;  /* 0x000000677f06723e */ /* 0x000fc400000010ff */
[----:B--2---:R-:W-:Y:S02]  /*5e60*/  F2FP.BF16.PACK_AB R5, R170, R165 ;  /* 0x000000a5aa05723e */ /* 0x004fe400000010ff */
[----:B----4-:R-:W-:-:S07]  /*5e70*/  F2FP.BF16.PACK_AB R7, R164, R166 ;  /* 0x000000a6a407723e */ /* 0x010fce00000010ff */
[C---:B------:R-:W-:Y:S08]  /*5e80*/  HMMA.16816.F32.BF16 R24, R4.reuse, R72, R24 ;  /* 0x000000480418723c */ /* 0x040ff00000041818 */
[C---:B------:R-:W-:Y:S07]  /*5e90*/  HMMA.16816.F32.BF16 R120, R4.reuse, R68, R8 ;  /* 0x000000440478723c */ /* 0x040fee0000041808 */
[----:B------:R-:W-:Y:S01]  /*5ea0*/  FFMA.FTZ R8, R177, c[0x0][0x2d0], -R13 ;  /* 0x0000b400b1087a23 */ /* 0x000fe2000001080d */
[C---:B------:R-:W-:Y:S01]  /*5eb0*/  HMMA.16816.F32.BF16 R180, R4.reuse, R88, R116 ;  /* 0x0000005804b4723c */ /* 0x040fe20000041874 */
[----:B------:R-:W-:Y:S01]  /*5ec0*/  IMAD.MOV.U32 R68, RZ, RZ, R157 ;  /* 0x000000ffff447224 */ /* 0x000fe200078e009d */
[----:B------:R-:W-:Y:S01]  /*5ed0*/  MOV R69, R156 ;  /* 0x0000009c00457202 */ /* 0x000fe20000000f00 */
[----:B------:R1:W-:Y:S04]  /*5ee0*/  MUFU.EX2 R73, R8 ;  /* 0x0000000800497308 */ /* 0x0003e80000000800 */
[----:B------:R-:W-:Y:S01]  /*5ef0*/  IMAD.MOV.U32 R118, RZ, RZ, R125 ;  /* 0x000000ffff767224 */ /* 0x000fe200078e007d */
[----:B------:R-:W-:Y:S01]  /*5f00*/  HMMA.16816.F32.BF16 R88, R4, R90, R112 ;  /* 0x0000005a0458723c */ /* 0x000fe20000041870 */
[----:B------:R-:W-:Y:S01]  /*5f10*/  MOV R117, R54 ;  /* 0x0000003600757202 */ /* 0x000fe20000000f00 */
[----:B------:R-:W-:Y:S01]  /*5f20*/  IMAD.MOV.U32 R54, RZ, RZ, R134 ;  /* 0x000000ffff367224 */ /* 0x000fe200078e0086 */
[----:B------:R-:W-:Y:S01]  /*5f30*/  MOV R125, R52 ;  /* 0x00000034007d7202 */ /* 0x000fe20000000f00 */
[----:B------:R-:W-:-:S02]  /*5f40*/  IMAD.MOV.U32 R52, RZ, RZ, R77 ;  /* 0x000000ffff347224 */ /* 0x000fc400078e004d */
[----:B------:R-:W-:Y:S01]  /*5f50*/  IMAD.MOV.U32 R134, RZ, RZ, R187 ;  /* 0x000000ffff867224 */ /* 0x000fe200078e00bb */
[----:B------:R-:W-:Y:S01]  /*5f60*/  MOV R112, R78 ;  /* 0x0000004e00707202 */ /* 0x000fe20000000f00 */
[C---:B------:R-:W-:Y:S01]  /*5f70*/  HMMA.16816.F32.BF16 R200, R4.reuse, R56, R16 ;  /* 0x0000003804c8723c */ /* 0x040fe20000041810 */
[----:B------:R-:W-:Y:S01]  /*5f80*/  IMAD.MOV.U32 R77, RZ, RZ, R186 ;  /* 0x000000ffff4d7224 */ /* 0x000fe200078e00ba */
[----:B------:R-:W-:Y:S01]  /*5f90*/  MOV R115, R54 ;  /* 0x0000003600737202 */ /* 0x000fe20000000f00 */
[----:B-1----:R-:W-:Y:S01]  /*5fa0*/  FFMA.FTZ R8, R176, c[0x0][0x2d0], -R13 ;  /* 0x0000b400b0087a23 */ /* 0x002fe2000001080d */
[----:B------:R-:W-:Y:S01]  /*5fb0*/  MOV R113, R52 ;  /* 0x0000003400717202 */ /* 0x000fe20000000f00 */
[----:B------:R-:W-:Y:S02]  /*5fc0*/  IMAD.MOV.U32 R119, RZ, RZ, R55 ;  /* 0x000000ffff777224 */ /* 0x000fe400078e0037 */
[----:B------:R1:W2:Y:S01]  /*5fd0*/  MUFU.EX2 R124, R8 ;  /* 0x00000008007c7308 */ /* 0x0002a20000000800 */
[----:B------:R-:W-:Y:S01]  /*5fe0*/  HMMA.16816.F32.BF16 R16, R4, R62, R96 ;  /* 0x0000003e0410723c */ /* 0x000fe20000041860 */
[----:B------:R-:W-:Y:S01]  /*5ff0*/  IMAD.MOV.U32 R55, RZ, RZ, R133 ;  /* 0x000000ffff377224 */ /* 0x000fe200078e0085 */
[----:B------:R-:W-:Y:S01]  /*6000*/  MOV R133, R252 ;  /* 0x000000fc00857202 */ /* 0x000fe20000000f00 */
[----:B------:R-:W-:-:S02]  /*6010*/  IMAD.MOV.U32 R72, RZ, RZ, R125 ;  /* 0x000000ffff487224 */ /* 0x000fc400078e007d */
[----:B------:R-:W-:Y:S02]  /*6020*/  IMAD.MOV.U32 R125, RZ, RZ, R242 ;  /* 0x000000ffff7d7224 */ /* 0x000fe400078e00f2 */
[----:B------:R-:W-:Y:S01]  /*6030*/  IMAD.MOV.U32 R56, RZ, RZ, R55 ;  /* 0x000000ffff387224 */ /* 0x000fe200078e0037 */
[C---:B------:R-:W-:Y:S01]  /*6040*/  HMMA.16816.F32.BF16 R20, R4.reuse, R80, R20 ;  /* 0x000000500414723c */ /* 0x040fe20000041814 */
[----:B------:R-:W-:Y:S02]  /*6050*/  IMAD.MOV.U32 R99, RZ, RZ, R113 ;  /* 0x000000ffff637224 */ /* 0x000fe400078e0071 */
[----:B------:R-:W-:Y:S02]  /*6060*/  IMAD.MOV.U32 R52, RZ, RZ, R129 ;  /* 0x000000ffff347224 */ /* 0x000fe400078e0081 */
[----:B------:R-:W-:Y:S02]  /*6070*/  IMAD.MOV.U32 R54, RZ, RZ, R131 ;  /* 0x000000ffff367224 */ /* 0x000fe400078e0083 */
[----:B-1----:R-:W-:Y:S01]  /*6080*/  FFMA.FTZ R8, R179, c[0x0][0x2d0], -R13 ;  /* 0x0000b400b3087a23 */ /* 0x002fe2000001080d */
[C---:B------:R-:W-:Y:S01]  /*6090*/  HMMA.16816.F32.BF16 R136, R4.reuse, R84, R108 ;  /* 0x000000540488723c */ /* 0x040fe2000004186c */
[----:B--2---:R-:W-:Y:S01]  /*60a0*/  IMAD.MOV.U32 R96, RZ, RZ, R124 ;  /* 0x000000ffff607224 */ /* 0x004fe200078e007c */
[----:B------:R-:W-:Y:S01]  /*60b0*/  LDSM.16.MT88.4 R108, [R228+0x4880] ;  /* 0x00488000e46c783b */ /* 0x000fe20000004200 */
[----:B------:R1:W2:Y:S01]  /*60c0*/  MUFU.EX2 R116, R8 ;  /* 0x0000000800747308 */ /* 0x0002a20000000800 */
[----:B------:R-:W-:Y:S01]  /*60d0*/  IMAD.MOV.U32 R124, RZ, RZ, R76 ;  /* 0x000000ffff7c7224 */ /* 0x000fe200078e004c */
[----:B------:R-:W-:Y:S01]  /*60e0*/  MOV R76, R132 ;  /* 0x00000084004c7202 */ /* 0x000fe20000000f00 */
[----:B------:R-:W-:Y:S01]  /*60f0*/  IMAD.MOV.U32 R132, RZ, RZ, R128 ;  /* 0x000000ffff847224 */ /* 0x000fe200078e0080 */
[----:B------:R-:W-:Y:S01]  /*6100*/  MOV R128, R185 ;  /* 0x000000b900807202 */ /* 0x000fe20000000f00 */
[----:B------:R-:W-:Y:S01]  /*6110*/  HMMA.16816.F32.BF16 R104, R4, R86, R104 ;  /* 0x000000560468723c */ /* 0x000fe20000041868 */
[----:B------:R-:W-:Y:S01]  /*6120*/  MOV R84, R141 ;  /* 0x0000008d00547202 */ /* 0x000fe20000000f00 */
[----:B------:R-:W-:-:S02]  /*6130*/  IMAD.MOV.U32 R85, RZ, RZ, R140 ;  /* 0x000000ffff557224 */ /* 0x000fc400078e008c */
[----:B------:R-:W-:Y:S02]  /*6140*/  IMAD.MOV.U32 R81, RZ, RZ, R101 ;  /* 0x000000ffff517224 */ /* 0x000fe400078e0065 */
[----:B------:R-:W-:Y:S02]  /*6150*/  IMAD.MOV.U32 R57, RZ, RZ, R76 ;  /* 0x000000ffff397224 */ /* 0x000fe400078e004c */
[C---:B------:R-:W-:Y:S01]  /*6160*/  HMMA.16816.F32.BF16 R40, R4.reuse, R82, R40 ;  /* 0x000000520428723c */ /* 0x040fe20000041828 */
[----:B------:R-:W-:Y:S02]  /*6170*/  IMAD.MOV.U32 R86, RZ, RZ, R142 ;  /* 0x000000ffff567224 */ /* 0x000fe400078e008e */
[----:B-1----:R-:W-:Y:S02]  /*6180*/  FFMA.FTZ R8, R184, c[0x0][0x2d0], -R13 ;  /* 0x0000b400b8087a23 */ /* 0x002fe4000001080d */
[----:B------:R-:W1:Y:S01]  /*6190*/  LDSM.16.MT88.4 R184, [R225+0x3080] ;  /* 0x00308000e1b8783b */ /* 0x000e620000004200 */
[----:B------:R-:W-:Y:S01]  /*61a0*/  IMAD.MOV.U32 R13, RZ, RZ, R143 ;  /* 0x000000ffff0d7224 */ /* 0x000fe200078e008f */
[----:B------:R3:W-:Y:S01]  /*61b0*/  MUFU.EX2 R114, R8 ;  /* 0x0000000800727308 */ /* 0x0007e20000000800 */
[----:B--2---:R-:W-:Y:S01]  /*61c0*/  IMAD.MOV.U32 R82, RZ, RZ, R116 ;  /* 0x000000ffff527224 */ /* 0x004fe200078e0074 */
[----:B------:R-:W2:Y:S01]  /*61d0*/  LDSM.16.MT88.4 R140, [R226+0x3080] ;  /* 0x00308000e28c783b */ /* 0x000ea20000004200 */
[----:B------:R-:W-:Y:S01]  /*61e0*/  IMAD.MOV.U32 R87, RZ, RZ, R79 ;  /* 0x000000ffff577224 */ /* 0x000fe200078e004f */
[C---:B------:R-:W-:Y:S01]  /*61f0*/  HMMA.16816.F32.BF16 R152, R4.reuse, R60, R92 ;  /* 0x0000003c0498723c */ /* 0x040fe2000004185c */
[----:B------:R-:W-:Y:S01]  /*6200*/  IMAD.MOV.U32 R116, RZ, RZ, R119 ;  /* 0x000000ffff747224 */ /* 0x000fe200078e0077 */
[----:B------:R-:W-:Y:S01]  /*6210*/  LDSM.16.MT88.4 R60, [R227+0x3080] ;  /* 0x00308000e33c783b */ /* 0x000fe20000004200 */
[----:B------:R-:W-:Y:S01]  /*6220*/  IMAD.MOV.U32 R119, RZ, RZ, R135 ;  /* 0x000000ffff777224 */ /* 0x000fe200078e0087 */
[----:B------:R-:W-:Y:S01]  /*6230*/  MOV R135, R77 ;  /* 0x0000004d00877202 */ /* 0x000fe20000000f00 */
[----:B------:R-:W-:Y:S01]  /*6240*/  IMAD.MOV.U32 R98, RZ, RZ, R86 ;  /* 0x000000ffff627224 */ /* 0x000fe200078e0056 */
[----:B------:R-:W-:Y:S01]  /*6250*/  LDSM.16.MT88.4 R76, [R225+0x4880] ;  /* 0x00488000e14c783b */ /* 0x000fe20000004200 */
[----:B------:R-:W-:Y:S01]  /*6260*/  IMAD.MOV.U32 R97, RZ, RZ, R13 ;  /* 0x000000ffff617224 */ /* 0x000fe200078e000d */
[C---:B------:R-:W-:Y:S01]  /*6270*/  HMMA.16816.F32.BF16 R32, R4.reuse, R64, R32 ;  /* 0x000000400420723c */ /* 0x040fe20000041820 */
[----:B------:R-:W-:Y:S01]  /*6280*/  MOV R86, R87 ;  /* 0x0000005700567202 */ /* 0x000fe20000000f00 */
[----:B------:R-:W-:Y:S01]  /*6290*/  LDSM.16.MT88.4 R92, [R226+0x4880] ;  /* 0x00488000e25c783b */ /* 0x000fe20000004200 */
[----:B------:R-:W-:Y:S01]  /*62a0*/  IMAD.MOV.U32 R87, RZ, RZ, R112 ;  /* 0x000000ffff577224 */ /* 0x000fe200078e0070 */
[----:B------:R-:W-:Y:S01]  /*62b0*/  MOV R13, R115 ;  /* 0x00000073000d7202 */ /* 0x000fe20000000f00 */
[----:B---3--:R-:W-:Y:S01]  /*62c0*/  FFMA.FTZ R8, R175, c[0x0][0x2d0], -R12 ;  /* 0x0000b400af087a23 */ /* 0x008fe2000001080c */
[----:B------:R-:W-:Y:S01]  /*62d0*/  MOV R115, R81 ;  /* 0x0000005100737202 */ /* 0x000fe20000000f00 */
[----:B------:R-:W-:Y:S01]  /*62e0*/  IMAD.MOV.U32 R112, RZ, RZ, R56 ;  /* 0x000000ffff707224 */ /* 0x000fe200078e0038 */
[----:B------:R-:W-:Y:S01]  /*62f0*/  MOV R65, R124 ;  /* 0x0000007c00417202 */ /* 0x000fe20000000f00 */
[----:B------:R3:W-:Y:S01]  /*6300*/  MUFU.EX2 R126, R8 ;  /* 0x00000008007e7308 */ /* 0x0007e20000000800 */
[----:B------:R-:W-:Y:S01]  /*6310*/  IMAD.MOV.U32 R56, RZ, RZ, R72 ;  /* 0x000000ffff387224 */ /* 0x000fe200078e0048 */
[C---:B------:R-:W-:Y:S01]  /*6320*/  HMMA.16816.F32.BF16 R36, R4.reuse, R70, R36 ;  /* 0x000000460424723c */ /* 0x040fe20000041824 */
        /* <DEDUP_REMOVED lines=12> */
[----:B---3--:R-:W-:-:S03]  /*63f0*/  FFMA.FTZ R8, R178, c[0x0][0x2d0], -R12 ;  /* 0x0000b400b2087a23 */ /* 0x008fc6000001080c */
[C---:B------:R-:W-:Y:S01]  /*6400*/  HMMA.16816.F32.BF16 R44, R4.reuse, R74, R44 ;  /* 0x0000004a042c723c */ /* 0x040fe2000004182c */
[----:B------:R3:W4:Y:S01]  /*6410*/  MUFU.EX2 R80, R8 ;  /* 0x0000000800507308 */ /* 0x0007220000000800 */
        /* <DEDUP_REMOVED lines=8> */
[----:B------:R1:W5:Y:S01]  /*64a0*/  LDL.LU R236, [R1+0x74] ;  /* 0x0000740001ec7983 */ /* 0x0003620000300800 */
[----:B------:R-:W-:-:S02]  /*64b0*/  IMAD.MOV.U32 R117, RZ, RZ, R102 ;  /* 0x000000ffff757224 */ /* 0x000fc400078e0066 */
[----:B------:R-:W-:Y:S02]  /*64c0*/  IMAD.MOV.U32 R55, RZ, RZ, R158 ;  /* 0x000000ffff377224 */ /* 0x000fe400078e009e */
[----:B---3--:R-:W-:Y:S01]  /*64d0*/  FFMA.FTZ R8, R189, c[0x0][0x2d0], -R12 ;  /* 0x0000b400bd087a23 */ /* 0x008fe2000001080c */
[----:B------:R-:W-:Y:S01]  /*64e0*/  MOV R99, R115 ;  /* 0x0000007300637202 */ /* 0x000fe20000000f00 */
[----:B------:R-:W-:Y:S01]  /*64f0*/  FFMA.FTZ R4, R190, c[0x0][0x2d0], -R0 ;  /* 0x0000b400be047a23 */ /* 0x000fe20000010800 */
[----:B----4-:R-:W-:Y:S01]  /*6500*/  F2FP.BF16.PACK_AB R129, R80, R126 ;  /* 0x0000007e5081723e */ /* 0x010fe200000010ff */
[----:B------:R3:W-:Y:S01]  /*6510*/  MUFU.EX2 R252, R8 ;  /* 0x0000000800fc7308 */ /* 0x0007e20000000800 */
[----:B------:R-:W-:Y:S01]  /*6520*/  IMAD.MOV.U32 R98, RZ, RZ, R113 ;  /* 0x000000ffff627224 */ /* 0x000fe200078e0071 */
[----:B------:R-:W-:Y:S02]  /*6530*/  MOV R56, R118 ;  /* 0x0000007600387202 */ /* 0x000fe40000000f00 */
[----:B------:R-:W-:-:S02]  /*6540*/  MOV R97, R112 ;  /* 0x0000007000617202 */ /* 0x000fc40000000f00 */
[----:B------:R-:W-:Y:S01]  /*6550*/  F2FP.BF16.PACK_AB R130, R114, R82 ;  /* 0x000000527282723e */ /* 0x000fe200000010ff */
[----:B------:R-:W-:Y:S01]  /*6560*/  IMAD.MOV.U32 R74, RZ, RZ, R175 ;  /* 0x000000ffff4a7224 */ /* 0x000fe200078e00af */
[----:B------:R-:W-:Y:S01]  /*6570*/  F2FP.BF16.PACK_AB R128, R96, R73 ;  /* 0x000000496080723e */ /* 0x000fe200000010ff */
[----:B------:R-:W-:Y:S01]  /*6580*/  IMAD.MOV.U32 R58, RZ, RZ, R119 ;  /* 0x000000ffff3a7224 */ /* 0x000fe200078e0077 */
[----:B------:R-:W-:Y:S01]  /*6590*/  MOV R102, R235 ;  /* 0x000000eb00667202 */ /* 0x000fe20000000f00 */
[----:B------:R-:W-:Y:S01]  /*65a0*/  LDSM.16.MT88.4 R156, [R228+0x3080] ;  /* 0x00308000e49c783b */ /* 0x000fe20000004200 */
[----:B---3--:R-:W-:Y:S02]  /*65b0*/  FFMA.FTZ R8, R188, c[0x0][0x2d0], -R12 ;  /* 0x0000b400bc087a23 */ /* 0x008fe4000001080c */
[----:B------:R-:W-:Y:S01]  /*65c0*/  IMAD.MOV.U32 R113, RZ, RZ, R65 ;  /* 0x000000ffff717224 */ /* 0x000fe200078e0041 */
[----:B------:R-:W-:Y:S01]  /*65d0*/  MOV R118, R100 ;  /* 0x0000006400767202 */ /* 0x000fe20000000f00 */
[----:B------:R3:W4:Y:S01]  /*65e0*/  MUFU.EX2 R242, R8 ;  /* 0x0000000800f27308 */ /* 0x0007220000000800 */
[----:B------:R-:W-:-:S02]  /*65f0*/  MOV R112, R57 ;  /* 0x0000003900707202 */ /* 0x000fc40000000f00 */
[----:B------:R-:W-:Y:S01]  /*6600*/  MOV R189, R67 ;  /* 0x0000004300bd7202 */ /* 0x000fe20000000f00 */
[----:B------:R-:W-:Y:S01]  /*6610*/  IMAD.MOV.U32 R115, RZ, RZ, R117 ;  /* 0x000000ffff737224 */ /* 0x000fe200078e0075 */
[----:B------:R-:W-:Y:S01]  /*6620*/  MOV R75, R97 ;  /* 0x00000061004b7202 */ /* 0x000fe20000000f00 */
[----:B------:R-:W-:Y:S01]  /*6630*/  IMAD.MOV.U32 R66, RZ, RZ, R98 ;  /* 0x000000ffff427224 */ /* 0x000fe200078e0062 */
[----:B------:R2:W5:Y:S04]  /*6640*/  LDL.LU R235, [R1+0x70] ;  /* 0x0000700001eb7983 */ /* 0x0005680000300800 */
[----:B---3--:R-:W3:Y:S01]  /*6650*/  LDSM.16.MT88.4 R8, [R227+0x4880] ;  /* 0x00488000e308783b */ /* 0x008ee20000004200 */
[----:B------:R-:W-:Y:S01]  /*6660*/  IMAD.MOV.U32 R65, RZ, RZ, R127 ;  /* 0x000000ffff417224 */ /* 0x000fe200078e007f */
[----:B----4-:R-:W-:Y:S01]  /*6670*/  F2FP.BF16.PACK_AB R131, R242, R252 ;  /* 0x000000fcf283723e */ /* 0x010fe200000010ff */
        /* <DEDUP_REMOVED lines=8> */
[C---:B-1----:R-:W-:Y:S01]  /*6700*/  HMMA.16816.F32.BF16 R176, R128.reuse, R184, R208 ;  /* 0x000000b880b0723c */ /* 0x042fe200000418d0 */
[----:B------:R-:W-:Y:S01]  /*6710*/  MOV R116, R102 ;  /* 0x0000006600747202 */ /* 0x000fe20000000f00 */
[----:B------:R-:W-:Y:S01]  /*6720*/  IMAD.MOV.U32 R117, RZ, RZ, R103 ;  /* 0x000000ffff757224 */ /* 0x000fe200078e0067 */
[----:B------:R-:W-:Y:S01]  /*6730*/  MOV R97, R113 ;  /* 0x0000007100617202 */ /* 0x000fe20000000f00 */
[----:B------:R-:W-:Y:S01]  /*6740*/  IMAD.MOV.U32 R98, RZ, RZ, R115 ;  /* 0x000000ffff627224 */ /* 0x000fe200078e0073 */
[----:B------:R1:W5:Y:S03]  /*6750*/  LDL.LU R234, [R1+0x6c] ;  /* 0x00006c0001ea7983 */ /* 0x0003660000300800 */
[----:B--2---:R-:W-:Y:S01]  /*6760*/  HMMA.16816.F32.BF16 R132, R128, R140, R132 ;  /* 0x0000008c8084723c */ /* 0x004fe20000041884 */
[----:B----4-:R-:W-:-:S04]  /*6770*/  FFMA.FTZ R4, R191, c[0x0][0x2d0], -R0 ;  /* 0x0000b400bf047a23 */ /* 0x010fc80000010800 */
[----:B------:R2:W4:Y:S01]  /*6780*/  MUFU.EX2 R198, R4 ;  /* 0x0000000400c67308 */ /* 0x0005220000000800 */
        /* <DEDUP_REMOVED lines=9> */
[----:B--2---:R-:W-:-:S02]  /*6820*/  FFMA.FTZ R4, R196, c[0x0][0x2d0], -R0 ;  /* 0x0000b400c4047a23 */ /* 0x004fc40000010800 */
[----:B------:R-:W-:Y:S01]  /*6830*/  FFMA.FTZ R0, R197, c[0x0][0x2d0], -R0 ;  /* 0x0000b400c5007a23 */ /* 0x000fe20000010800 */
[----:B------:R-:W-:-:S03]  /*6840*/  MOV R98, R99 ;  /* 0x0000006300627202 */ /* 0x000fc60000000f00 */
        /* <DEDUP_REMOVED lines=10> */
[----:B--2---:R-:W-:-:S04]  /*68f0*/  FFMA.FTZ R0, R171, c[0x0][0x2d0], -R2 ;  /* 0x0000b400ab007a23 */ /* 0x004fc80000010802 */
[----:B------:R2:W-:Y:S01]  /*6900*/  MUFU.EX2 R5, R0 ;  /* 0x0000000000057308 */ /* 0x0005e20000000800 */
[----:B------:R-:W-:Y:S01]  /*6910*/  IMAD.MOV.U32 R64, RZ, RZ, R65 ;  /* 0x000000ffff407224 */ /* 0x000fe200078e0041 */
[----:B------:R-:W-:Y:S01]  /*6920*/  MOV R65, R118 ;  /* 0x0000007600417202 */ /* 0x000fe20000000f00 */
[----:B------:R-:W-:Y:S01]  /*6930*/  IMAD.MOV.U32 R12, RZ, RZ, R117 ;  /* 0x000000ffff0c7224 */ /* 0x000fe200078e0075 */
[----:B------:R-:W-:Y:S02]  /*6940*/  MOV R59, R116 ;  /* 0x00000074003b7202 */ /* 0x000fe40000000f00 */
[----:B---3--:R-:W-:Y:S02]  /*6950*/  HMMA.16816.F32.BF16 R116, R128, R8, R144 ;  /* 0x000000088074723c */ /* 0x008fe40000041890 */
[----:B------:R-:W3:Y:S01]  /*6960*/  MUFU.EX2 R196, R4 ;  /* 0x0000000400c47308 */ /* 0x000ee20000000800 */
[----:B------:R-:W-:Y:S01]  /*6970*/  MOV R83, R75 ;  /* 0x0000004b00537202 */ /* 0x000fe20000000f00 */
[----:B--2---:R-:W-:-:S04]  /*6980*/  FFMA.FTZ R0, R172, c[0x0][0x2d0], -R2 ;  /* 0x0000b400ac007a23 */ /* 0x004fc80000010802 */
[----:B------:R-:W-:Y:S02]  /*6990*/  HMMA.16816.F32.BF16 R144, R128, R142, R248 ;  /* 0x0000008e8090723c */ /* 0x000fe400000418f8 */
[----:B------:R2:W1:Y:S01]  /*69a0*/  MUFU.EX2 R4, R0 ;  /* 0x0000000000047308 */ /* 0x0004620000000800 */
[----:B------:R-:W-:Y:S01]  /*69b0*/  IMAD.MOV.U32 R74, RZ, RZ, R66 ;  /* 0x000000ffff4a7224 */ /* 0x000fe200078e0042 */
[----:B------:R-:W-:-:S03]  /*69c0*/  MOV R75, R67 ;  /* 0x00000043004b7202 */ /* 0x000fc60000000f00 */
[----:B------:R-:W-:Y:S01]  /*69d0*/  IMAD.MOV.U32 R248, RZ, RZ, R64 ;  /* 0x000000fffff87224 */ /* 0x000fe200078e0040 */
[----:B------:R-:W-:Y:S01]  /*69e0*/  HMMA.16816.F32.BF16 R188, R128, R186, R208 ;  /* 0x000000ba80bc723c */ /* 0x000fe200000418d0 */
[----:B------:R-:W-:Y:S01]  /*69f0*/  MOV R127, R230 ;  /* 0x000000e6007f7202 */ /* 0x000fe20000000f00 */
[----:B------:R-:W-:Y:S01]  /*6a00*/  IMAD.MOV.U32 R7, RZ, RZ, R98 ;  /* 0x000000ffff077224 */ /* 0x000fe200078e0062 */
[----:B------:R-:W-:-:S04]  /*6a10*/  MOV R6, R99 ;  /* 0x0000006300067202 */ /* 0x000fc80000000f00 */
[----:B------:R-:W-:Y:S02]  /*6a20*/  IMAD.MOV.U32 R210, RZ, RZ, R82 ;  /* 0x000000ffffd27224 */ /* 0x000fe400078e0052 */
[--C-:B--2---:R-:W-:Y:S02]  /*6a30*/  FFMA.FTZ R0, R173, c[0x0][0x2d0], -R2.reuse ;  /* 0x0000b400ad007a23 */ /* 0x104fe40000010802 */
[----:B------:R-:W-:Y:S01]  /*6a40*/  FFMA.FTZ R2, R174, c[0x0][0x2d0], -R2 ;  /* 0x0000b400ae027a23 */ /* 0x000fe20000010802 */
[----:B------:R-:W-:Y:S01]  /*6a50*/  MOV R174, R65 ;  /* 0x0000004100ae7202 */ /* 0x000fe20000000f00 */
[----:B------:R-:W-:Y:S01]  /*6a60*/  IMAD.MOV.U32 R209, RZ, RZ, R80 ;  /* 0x000000ffffd17224 */ /* 0x000fe200078e0050 */
[----:B------:R-:W-:Y:S01]  /*6a70*/  HMMA.16816.F32.BF16 R64, R128, R62, R244 ;  /* 0x0000003e8040723c */ /* 0x000fe200000418f4 */
[----:B------:R-:W-:-:S06]  /*6a80*/  IMAD.MOV.U32 R208, RZ, RZ, R96 ;  /* 0x000000ffffd07224 */ /* 0x000fcc00078e0060 */
[----:B------:R-:W-:Y:S02]  /*6a90*/  MOV R245, R83 ;  /* 0x0000005300f57202 */ /* 0x000fe40000000f00 */
[----:B------:R-:W-:Y:S02]  /*6aa0*/  MOV R244, R81 ;  /* 0x0000005100f47202 */ /* 0x000fe40000000f00 */
[----:B------:R-:W-:Y:S01]  /*6ab0*/  HMMA.16816.F32.BF16 R80, R128, R78, R220 ;  /* 0x0000004e8050723c */ /* 0x000fe200000418dc */
[----:B------:R-:W-:Y:S06]  /*6ac0*/  MUFU.EX2 R0, R0 ;  /* 0x0000000000007308 */ /* 0x000fec0000000800 */
[----:B------:R-:W-:-:S02]  /*6ad0*/  MOV R221, R97 ;  /* 0x0000006100dd7202 */ /* 0x000fc40000000f00 */
[----:B------:R-:W-:Y:S01]  /*6ae0*/  HMMA.16816.F32.BF16 R96, R128, R94, R216 ;  /* 0x0000005e8060723c */ /* 0x000fe200000418d8 */
[----:B------:R-:W2:Y:S01]  /*6af0*/  MUFU.EX2 R2, R2 ;  /* 0x0000000200027308 */ /* 0x000ea20000000800 */
[----:B------:R-:W-:-:S05]  /*6b00*/  IMAD.MOV.U32 R220, RZ, RZ, R72 ;  /* 0x000000ffffdc7224 */ /* 0x000fca00078e0048 */
[----:B------:R-:W-:Y:S02]  /*6b10*/  MOV R217, R127 ;  /* 0x0000007f00d97202 */ /* 0x000fe40000000f00 */
[----:B------:R-:W-:Y:S01]  /*6b20*/  MOV R219, R125 ;  /* 0x0000007d00db7202 */ /* 0x000fe20000000f00 */
[----:B------:R-:W-:Y:S02]  /*6b30*/  IMAD.MOV.U32 R218, RZ, RZ, R124 ;  /* 0x000000ffffda7224 */ /* 0x000fe400078e007c */
[----:B------:R-:W-:Y:S01]  /*6b40*/  FADD.FTZ R6, R6, R217 ;  /* 0x000000d906067221 */ /* 0x000fe20000010000 */
[----:B------:R-:W-:Y:S01]  /*6b50*/  MOV R222, R75 ;  /* 0x0000004b00de7202 */ /* 0x000fe20000000f00 */
[----:B------:R-:W-:Y:S02]  /*6b60*/  FADD.FTZ R14, R219, R14 ;  /* 0x0000000edb0e7221 */ /* 0x000fe40000010000 */
[----:B------:R-:W-:Y:S02]  /*6b70*/  IMAD.MOV.U32 R223, RZ, RZ, R74 ;  /* 0x000000ffffdf7224 */ /* 0x000fe400078e004a */
[----:B------:R-:W-:-:S02]  /*6b80*/  FADD.FTZ R7, R7, R218 ;  /* 0x000000da07077221 */ /* 0x000fc40000010000 */
[----:B------:R-:W-:Y:S01]  /*6b90*/  FADD.FTZ R6, R220, R6 ;  /* 0x00000006dc067221 */ /* 0x000fe20000010000 */
[----:B------:R-:W-:Y:S01]  /*6ba0*/  MOV R246, R59 ;  /* 0x0000003b00f67202 */ /* 0x000fe20000000f00 */
[----:B------:R-:W-:Y:S02]  /*6bb0*/  FADD.FTZ R14, R222, R14 ;  /* 0x0000000ede0e7221 */ /* 0x000fe40000010000 */
[----:B------:R-:W-:Y:S02]  /*6bc0*/  FADD.FTZ R7, R221, R7 ;  /* 0x00000007dd077221 */ /* 0x000fe40000010000 */
[----:B------:R-:W-:Y:S02]  /*6bd0*/  FADD.FTZ R6, R223, R6 ;  /* 0x00000006df067221 */ /* 0x000fe40000010000 */
[----:B------:R-:W-:Y:S02]  /*6be0*/  IMAD.MOV.U32 R247, RZ, RZ, R58 ;  /* 0x000000fffff77224 */ /* 0x000fe400078e003a */
[----:B------:R-:W-:-:S02]  /*6bf0*/  FADD.FTZ R14, R245, R14 ;  /* 0x0000000ef50e7221 */ /* 0x000fc40000010000 */
[----:B------:R-:W-:Y:S02]  /*6c00*/  FADD.FTZ R7, R244, R7 ;  /* 0x00000007f4077221 */ /* 0x000fe40000010000 */
[----:B------:R-:W-:Y:S01]  /*6c10*/  FADD.FTZ R6, R246, R6 ;  /* 0x00000006f6067221 */ /* 0x000fe20000010000 */
[----:B----4-:R-:W-:Y:S01]  /*6c20*/  F2FP.BF16.PACK_AB R124, R198, R199 ;  /* 0x000000c7c67c723e */ /* 0x010fe200000010ff */
[----:B------:R-:W-:Y:S01]  /*6c30*/  IMAD.MOV.U32 R197, RZ, RZ, R126 ;  /* 0x000000ffffc57224 */ /* 0x000fe200078e007e */
[----:B---3--:R-:W-:Y:S01]  /*6c40*/  F2FP.BF16.PACK_AB R126, R175, R196 ;  /* 0x000000c4af7e723e */ /* 0x008fe200000010ff */
[----:B------:R-:W-:Y:S01]  /*6c50*/  FADD.FTZ R14, R247, R14 ;  /* 0x0000000ef70e7221 */ /* 0x000fe20000010000 */
[----:B-1----:R-:W-:Y:S02]  /*6c60*/  F2FP.BF16.PACK_AB R125, R4, R5 ;  /* 0x00000005047d723e */ /* 0x002fe400000010ff */
[----:B--2---:R-:W-:Y:S01]  /*6c70*/  F2FP.BF16.PACK_AB R127, R2, R0 ;  /* 0x00000000027f723e */ /* 0x004fe200000010ff */
[----:B------:R-:W-:-:S02]  /*6c80*/  FADD.FTZ R12, R12, R7 ;  /* 0x000000070c0c7221 */ /* 0x000fc40000010000 */
[----:B------:R-:W-:Y:S02]  /*6c90*/  FADD.FTZ R6, R174, R6 ;  /* 0x00000006ae067221 */ /* 0x000fe40000010000 */
[----:B------:R-:W-:Y:S02]  /*6ca0*/  FADD.FTZ R7, R195, R194 ;  /* 0x000000c2c3077221 */ /* 0x000fe40000010000 */
[----:B------:R-:W-:Y:S01]  /*6cb0*/  FADD.FTZ R14, R15, R14 ;  /* 0x0000000e0f0e7221 */ /* 0x000fe20000010000 */
[C---:B------:R-:W-:Y:S01]  /*6cc0*/  HMMA.16816.F32.BF16 R136, R124.reuse, R140, R136 ;  /* 0x0000008c7c88723c */ /* 0x040fe20000041888 */
[----:B------:R-:W-:Y:S02]  /*6cd0*/  IMAD.MOV.U32 R249, RZ, RZ, R112 ;  /* 0x000000fffff97224 */ /* 0x000fe400078e0070 */
[----:B------:R-:W-:Y:S02]  /*6ce0*/  FADD.FTZ R12, R248, R12 ;  /* 0x0000000cf80c7221 */ /* 0x000fe40000010000 */
[----:B------:R-:W-:Y:S01]  /*6cf0*/  FADD.FTZ R15, R13, R6 ;  /* 0x000000060d0f7221 */ /* 0x000fe20000010000 */
[----:B------:R-:W-:Y:S01]  /*6d00*/  MOV R250, R113 ;  /* 0x0000007100fa7202 */ /* 0x000fe20000000f00 */
[----:B------:R-:W-:Y:S01]  /*6d10*/  FADD.FTZ R13, R192, R7 ;  /* 0x00000007c00d7221 */ /* 0x000fe20000010000 */
[----:B------:R-:W-:Y:S01]  /*6d20*/  HMMA.16816.F32.BF16 R140, R124, R142, R104 ;  /* 0x0000008e7c8c723c */ /* 0x000fe20000041868 */
[----:B------:R-:W-:Y:S01]  /*6d30*/  MOV R251, R115 ;  /* 0x0000007300fb7202 */ /* 0x000fe20000000f00 */
[----:B------:R-:W-:-:S02]  /*6d40*/  IMAD.MOV.U32 R173, RZ, RZ, R56 ;  /* 0x000000ffffad7224 */ /* 0x000fc400078e0038 */
[----:B------:R-:W-:Y:S01]  /*6d50*/  FADD.FTZ R7, R249, R12 ;  /* 0x0000000cf9077221 */ /* 0x000fe20000010000 */
[----:B------:R-:W-:-:S03]  /*6d60*/  MOV R172, R57 ;  /* 0x0000003900ac7202 */ /* 0x000fc60000000f00 */
[----:B------:R-:W-:Y:S01]  /*6d70*/  HMMA.16816.F32.BF16 R104, R124, R108, R120 ;  /* 0x0000006c7c68723c */ /* 0x000fe20000041878 */
[----:B------:R-:W-:Y:S01]  /*6d80*/  MOV R171, R73 ;  /* 0x0000004900ab7202 */ /* 0x000fe20000000f00 */
[----:B------:R-:W-:Y:S02]  /*6d90*/  FADD.FTZ R6, R250, R14 ;  /* 0x0000000efa067221 */ /* 0x000fe40000010000 */
[----:B------:R-:W-:-:S04]  /*6da0*/  FADD.FTZ R12, R251, R15 ;  /* 0x0000000ffb0c7221 */ /* 0x000fc80000010000 */
        /* <DEDUP_REMOVED lines=10> */
[----:B------:R-:W-:Y:S01]  /*6e50*/  MOV R103, R231 ;  /* 0x000000e700677202 */ /* 0x000fe20000000f00 */
[----:B------:R-:W-:Y:S01]  /*6e60*/  IMAD.MOV.U32 R100, RZ, RZ, R101 ;  /* 0x000000ffff647224 */ /* 0x000fe200078e0065 */
[----:B------:R-:W-:Y:S01]  /*6e70*/  MOV R101, R233 ;  /* 0x000000e900657202 */ /* 0x000fe20000000f00 */
[----:B------:R-:W-:Y:S01]  /*6e80*/  IMAD.MOV.U32 R102, RZ, RZ, R232 ;  /* 0x000000ffff667224 */ /* 0x000fe200078e00e8 */
[----:B------:R-:W-:Y:S01]  /*6e90*/  HMMA.16816.F32.BF16 R180, R124, R184, R180 ;  /* 0x000000b87cb4723c */ /* 0x000fe200000418b4 */
[----:B------:R-:W-:Y:S01]  /*6ea0*/  FADD.FTZ R6, R164, R6 ;  /* 0x00000006a4067221 */ /* 0x000fe20000010000 */
[----:B------:R1:W5:Y:S01]  /*6eb0*/  LDL.LU R233, [R1+0x68] ;  /* 0x0000680001e97983 */ /* 0x0003620000300800 */
[----:B------:R-:W-:-:S02]  /*6ec0*/  IMAD.MOV.U32 R211, RZ, RZ, R114 ;  /* 0x000000ffffd37224 */ /* 0x000fc400078e0072 */
[----:B------:R-:W-:Y:S01]  /*6ed0*/  FADD.FTZ R5, R5, R6 ;  /* 0x0000000605057221 */ /* 0x000fe20000010000 */
[----:B------:R1:W5:Y:S02]  /*6ee0*/  LDL.LU R232, [R1+0x64] ;  /* 0x0000640001e87983 */ /* 0x0003640000300800 */
[----:B------:R-:W-:Y:S01]  /*6ef0*/  HMMA.16816.F32.BF16 R184, R124, R186, R88 ;  /* 0x000000ba7cb8723c */ /* 0x000fe20000041858 */
[----:B------:R-:W-:Y:S01]  /*6f00*/  FADD.FTZ R4, R4, R5 ;  /* 0x0000000504047221 */ /* 0x000fe20000010000 */
[----:B------:R1:W5:Y:S01]  /*6f10*/  LDL.LU R231, [R1+0x60] ;  /* 0x0000600001e77983 */ /* 0x0003620000300800 */
[----:B------:R-:W-:-:S05]  /*6f20*/  FADD.FTZ R9, R210, R9 ;  /* 0x00000009d2097221 */ /* 0x000fca0000010000 */
[C---:B------:R-:W-:Y:S01]  /*6f30*/  HMMA.16816.F32.BF16 R148, R128.reuse, R156, R148 ;  /* 0x0000009c8094723c */ /* 0x040fe20000041894 */
[----:B------:R-:W-:Y:S01]  /*6f40*/  FADD.FTZ R7, R209, R8 ;  /* 0x00000008d1077221 */ /* 0x000fe20000010000 */
[----:B------:R1:W5:Y:S06]  /*6f50*/  LDL.LU R230, [R1+0x5c] ;  /* 0x00005c0001e67983 */ /* 0x00036c0000300800 */
[C---:B------:R-:W-:Y:S01]  /*6f60*/  HMMA.16816.F32.BF16 R52, R128.reuse, R60, R52 ;  /* 0x0000003c8034723c */ /* 0x040fe20000041834 */
[----:B------:R-:W-:Y:S01]  /*6f70*/  FADD.FTZ R4, R0, R4 ;  /* 0x0000000400047221 */ /* 0x000fe20000010000 */
[----:B------:R1:W5:Y:S06]  /*6f80*/  LDL.LU R229, [R1+0x58] ;  /* 0x0000580001e57983 */ /* 0x00036c0000300800 */
        /* <DEDUP_REMOVED lines=9> */
[----:B------:R-:W-:Y:S01]  /*7020*/  FADD.FTZ R0, R211, R9 ;  /* 0x00000009d3007221 */ /* 0x000fe20000010000 */
[----:B------:R1:W5:Y:S06]  /*7030*/  LDL.LU R224, [R1+0x54] ;  /* 0x0000540001e07983 */ /* 0x00036c0000300800 */
[C---:B------:R-:W-:Y:S08]  /*7040*/  HMMA.16816.F32.BF16 R156, R124.reuse, R158, R16 ;  /* 0x0000009e7c9c723c */ /* 0x040ff00000041810 */
[C---:B------:R-:W-:Y:S08]  /*7050*/  HMMA.16816.F32.BF16 R60, R124.reuse, R62, R48 ;  /* 0x0000003e7c3c723c */ /* 0x040ff00000041830 */
[C---:B------:R-:W-:Y:S08]  /*7060*/  HMMA.16816.F32.BF16 R76, R124.reuse, R78, R44 ;  /* 0x0000004e7c4c723c */ /* 0x040ff0000004182c */
[C---:B------:R-:W-:Y:S08]  /*7070*/  HMMA.16816.F32.BF16 R92, R124.reuse, R94, R40 ;  /* 0x0000005e7c5c723c */ /* 0x040ff00000041828 */
[----:B------:R-:W-:Y:S01]  /*7080*/  HMMA.16816.F32.BF16 R108, R124, R110, R36 ;  /* 0x0000006e7c6c723c */ /* 0x000fe20000041824 */
[----:B------:R-:W-:-:S07]  /*7090*/  FADD.FTZ R7, R252, R7 ;  /* 0x00000007fc077221 */ /* 0x000fce0000010000 */
[-C--:B------:R-:W-:Y:S08]  /*70a0*/  HMMA.16816.F32.BF16 R128, R128, R10.reuse, R204 ;  /* 0x0000000a8080723c */ /* 0x080ff000000418cc */
        /* <DEDUP_REMOVED lines=10> */
[----:B--2---:R-:W-:-:S05]  /*7150*/  FADD.FTZ R0, R2, R4 ;  /* 0x0000000402007221 */ /* 0x004fca0000010000 */
        /* <DEDUP_REMOVED lines=20> */
.L_x_2958:
[----:B------:R-:W-:Y:S02]  /*72a0*/  UISETP.NE.AND UP0, UPT, UR6, 0x1, UPT ;  /* 0x000000010600788c */ /* 0x000fe4000bf05270 */
[----:B------:R-:W-:Y:S02]  /*72b0*/  ULDC.64 UR4, c[0x0][0x330] ;  /* 0x0000cc0000047ab9 */ /* 0x000fe40000000a00 */
[----:B------:R-:W-:-:S07]  /*72c0*/  UIMAD.WIDE.U32 UR24, UR22, UR4, URZ ;  /* 0x00000004161872a5 */ /* 0x000fce000f8e003f */
[----:B------:R-:W-:Y:S02]  /*72d0*/  @UP0 UMOV UR23, UR25 ;  /* 0x0000001900170c82 */ /* 0x000fe40008000000 */
[----:B------:R-:W-:Y:S02]  /*72e0*/  @UP0 USHF.R.U32.HI UR22, URZ, UR5, UR23 ;  /* 0x000000053f160299 */ /* 0x000fe40008011617 */
.L_x_2959:
[----:B------:R-:W-:Y:S02]  /*72f0*/  ULDC UR4, c[0x0][0x32c] ;  /* 0x0000cb0000047ab9 */ /* 0x000fe40000000800 */
[----:B------:R-:W-:-:S04]  /*7300*/  UIMAD UR4, UR22, UR6, UR4 ;  /* 0x00000006160472a4 */ /* 0x000fc8000f8e0204 */
[----:B------:R-:W-:-:S04]  /*7310*/  UISETP.LT.AND UP0, UPT, UR7, UR4, UPT ;  /* 0x000000040700728c */ /* 0x000fc8000bf01270 */
[----:B------:R-:W-:-:S04]  /*7320*/  USEL UR7, UR7, UR4, UP0 ;  /* 0x0000000407077287 */ /* 0x000fc80008000000 */
.L_x_2957:
        /* <DEDUP_REMOVED lines=8> */
[----:B-1----:R-:W2:Y:S01]  /*73b0*/  LDL R0, [R1+0x24] ;  /* 0x0000240001007983 */ /* 0x002ea20000100800 */
        /* <DEDUP_REMOVED lines=11> */
[----:B------:R1:W-:Y:S02]  /*7470*/  @P0 STL [R1+0x28], R0 ;  /* 0x0000280001000387 */ /* 0x0003e40000100800 */
.L_x_2977:
[----:B------:R-:W2:Y:S01]  /*7480*/  LDL.64 R36, [R1+0x38] ;  /* 0x0000380001247983 */ /* 0x000ea20000100a00 */
[----:B------:R-:W-:Y:S04]  /*7490*/  DEPBAR.LE SB0, 0x0 ;  /* 0x000080000000791a */ /* 0x000fe80000000000 */
[----:B-1----:R-:W2:Y:S01]  /*74a0*/  LDL.64 R2, [R1+0x48] ;  /* 0x0000480001027983 */ /* 0x002ea20000100a00 */
[----:B------:R-:W-:Y:S02]  /*74b0*/  UISETP.GT.AND UP0, UPT, UR8, UR13, UPT ;  /* 0x0000000d0800728c */ /* 0x000fe4000bf04270 */
[----:B------:R-:W-:Y:S02]  /*74c0*/  UISETP.NE.AND UP2, UPT, UR17, URZ, UPT ;  /* 0x0000003f1100728c */ /* 0x000fe4000bf45270 */
[----:B------:R-:W-:Y:S01]  /*74d0*/  BAR.SYNC.DEFER_BLOCKING 0x0 ;  /* 0x0000000000007b1d */ /* 0x000fe20000010000 */
[----:B------:R-:W-:Y:S01]  /*74e0*/  UISETP.NE.AND UP1, UPT, UR16, URZ, UPT ;  /* 0x0000003f1000728c */ /* 0x000fe2000bf25270 */
[----:B------:R-:W-:Y:S05]  /*74f0*/  PLOP3.LUT P0, PT, PT, PT, UP0, 0x80, 0x0 ;  /* 0x000000000000781c */ /* 0x000fea0003f0f008 */
[----:B------:R-:W-:Y:S02]  /*7500*/  @!UP0 USHF.R.S32.HI UR23, URZ, 0x1f, UR13 ;  /* 0x0000001f3f178899 */ /* 0x000fe4000801140d */
[----:B------:R-:W-:Y:S02]  /*7510*/  @!UP0 UIMAD.WIDE.U32 UR24, UR13, UR6, URZ ;  /* 0x000000060d1882a5 */ /* 0x000fe4000f8e003f */
[----:B------:R-:W-:Y:S04]  /*7520*/  @!UP0 UIMAD UR23, UR23, UR6, URZ ;  /* 0x00000006171782a4 */ /* 0x000fe8000f8e023f */
[----:B------:R-:W-:Y:S01]  /*7530*/  @!UP0 UIMAD UR23, UR13, UR7, UR23 ;  /* 0x000000070d1782a4 */ /* 0x000fe2000f8e0217 */
[----:B-1----:R-:W-:Y:S03]  /*7540*/  IMAD.U32 R0, RZ, RZ, UR24 ;  /* 0x00000018ff007e24 */ /* 0x002fe6000f8e00ff */
[----:B------:R-:W-:Y:S04]  /*7550*/  @!UP0 UIADD3 UR23, UR25, UR23, URZ ;  /* 0x0000001719178290 */ /* 0x000fe8000fffe03f */
[----:B------:R-:W-:Y:S01]  /*7560*/  @!UP0 UIMAD UR23, UR23, 0x30, URZ ;  /* 0x00000030171788a4 */ /* 0x000fe2000f8e023f */
[----:B-----5:R-:W-:Y:S01]  /*7570*/  LDSM.16.M88.4 R48, [R231+0x8080] ;  /* 0x00808000e730783b */ /* 0x020fe20000000200 */
[----:B------:R-:W-:Y:S04]  /*7580*/  UISETP.GT.AND UP0, UPT, UR13, UR8, UPT ;  /* 0x000000080d00728c */ /* 0x000fe8000bf04270 */
[----:B------:R-:W1:Y:S05]  /*7590*/  LDSM.16.M88.4 R16, [R224+0x5080] ;  /* 0x00508000e010783b */ /* 0x000e6a0000000200 */
[----:B------:R-:W3:Y:S02]  /*75a0*/  LDSM.16.M88.4 R44, [R231+0xa080] ;  /* 0x00a08000e72c783b */ /* 0x000ee40000000200 */
[----:B------:R-:W-:Y:S03]  /*75b0*/  @UP0 UIADD3 UR24, UR13, -0x1, URZ ;  /* 0xffffffff0d180890 */ /* 0x000fe6000fffe03f */
[----:B------:R-:W4:Y:S01]  /*75c0*/  LDSM.16.M88.4 R32, [R224+0x5880] ;  /* 0x00588000e020783b */ /* 0x000f220000000200 */
[----:B------:R-:W-:Y:S04]  /*75d0*/  @UP0 UIMAD.WIDE.U32 UR26, UR24, UR4, URZ ;  /* 0x00000004181a02a5 */ /* 0x000fe8000f8e003f */
        /* <DEDUP_REMOVED lines=18> */
[-C--:B------:R-:W-:Y:S01]  /*7700*/  HMMA.16816.F32.BF16 R36, R48, R172.reuse, RZ ;  /* 0x000000ac3024723c */ /* 0x080fe200000418ff */
[----:B------:R-:W-:Y:S04]  /*7710*/  @!P0 IMAD.WIDE.U32 R2, R0, 0x30, R2 ;  /* 0x0000003000028825 */ /* 0x000fe800078e0002 */
[----:B------:R-:W-:Y:S01]  /*7720*/  @!P0 IMAD.SHL.U32 R0, R2, 0x2, RZ ;  /* 0x0000000202008824 */ /* 0x000fe200078e00ff */
[----:B------:R-:W-:Y:S02]  /*7730*/  @!P0 IADD3 R165, R3, UR23, RZ ;  /* 0x0000001703a58c10 */ /* 0x000fe4000fffe0ff */
[C---:B------:R-:W-:Y:S01]  /*7740*/  HMMA.16816.F32.BF16 R40, R44.reuse, R172, RZ ;  /* 0x000000ac2c28723c */ /* 0x040fe200000418ff */
[----:B------:R-:W-:Y:S03]  /*7750*/  @UP0 USHF.R.S32.HI UR23, URZ, 0x1f, UR24 ;  /* 0x0000001f3f170899 */ /* 0x000fe60008011418 */
[----:B------:R-:W-:Y:S01]  /*7760*/  @!P0 IADD3 R168, P1, R0, c[0x0][0x1f8], RZ ;  /* 0x00007e0000a88a10 */ /* 0x000fe20007f3e0ff */
[----:B------:R-:W-:Y:S01]  /*7770*/  @UP0 UIMAD UR23, UR23, UR4, URZ ;  /* 0x00000004171702a4 */ /* 0x000fe2000f8e023f */
[----:B------:R-:W-:Y:S02]  /*7780*/  @!P0 SHF.L.U64.HI R165, R2, 0x1, R165 ;  /* 0x0000000102a58819 */ /* 0x000fe400000102a5 */
[-C--:B------:R-:W-:Y:S01]  /*7790*/  HMMA.16816.F32.BF16 R44, R44, R174.reuse, RZ ;  /* 0x000000ae2c2c723c */ /* 0x080fe200000418ff */
[----:B------:R-:W-:Y:S01]  /*77a0*/  @!P0 IADD3 R2, P2, R168, UR12, RZ ;  /* 0x0000000ca8028c10 */ /* 0x000fe2000ff5e0ff */
[----:B------:R-:W-:Y:S02]  /*77b0*/  @UP0 UIMAD UR23, UR24, UR5, UR23 ;  /* 0x00000005181702a4 */ /* 0x000fe4000f8e0217 */
[----:B------:R-:W-:Y:S01]  /*77c0*/  @!P0 IADD3.X R169, R165, c[0x0][0x1fc], RZ, P1, !PT ;  /* 0x00007f00a5a98a10 */ /* 0x000fe20000ffe4ff */
[----:B------:R-:W-:Y:S01]  /*77d0*/  @UP0 USHF.L.U64.HI UR24, UR4, 0x5, UR5 ;  /* 0x0000000504180899 */ /* 0x000fe20008010205 */
[----:B------:R-:W-:Y:S01]  /*77e0*/  @!P0 IADD3 R172, P1, R2, UR12, RZ ;  /* 0x0000000c02ac8c10 */ /* 0x000fe2000ff3e0ff */
[----:B------:R-:W-:Y:S01]  /*77f0*/  @UP0 UIADD3 UR23, UR27, UR23, URZ ;  /* 0x000000171b170290 */ /* 0x000fe2000fffe03f */
[----:B------:R-:W-:Y:S01]  /*7800*/  HMMA.16816.F32.BF16 R48, R48, R174, RZ ;  /* 0x000000ae3030723c */ /* 0x000fe200000418ff */
[----:B------:R-:W-:Y:S01]  /*7810*/  @!PT LDS RZ, [RZ] ;  /* 0x00000000fffff984 */ /* 0x000fe20000000800 */
[----:B------:R-:W-:Y:S01]  /*7820*/  @!PT LDS RZ, [RZ] ;  /* 0x00000000fffff984 */ /* 0x000fe20000000800 */
[----:B------:R-:W-:Y:S01]  /*7830*/  @!PT LDS RZ, [RZ] ;  /* 0x00000000fffff984 */ /* 0x000fe20000000800 */
[----:B------:R2:W-:Y:S02]  /*7840*/  @!P0 LDGSTS.E.BYPASS.LTC128B.128 [R243+0x2080], [R168.64], !P4 ;  /* 0x02080000a8f38fae */ /* 0x0005e4000e101d54 */
[----:B------:R-:W-:Y:S01]  /*7850*/  @UP0 UIMAD UR23, UR23, 0x30, URZ ;  /* 0x00000030171708a4 */ /* 0x000fe2000f8e023f */
[----:B------:R-:W-:Y:S02]  /*7860*/  @!P0 IADD3 R0, P6, R0, 0x80, RZ ;  /* 0x0000008000008810 */ /* 0x000fe40007fde0ff */
[----:B------:R-:W-:Y:S02]  /*7870*/  @!P0 IADD3.X R3, R169, UR11, RZ, P2, !PT ;  /* 0x0000000ba9038c10 */ /* 0x000fe400097fe4ff */
[-C--:B-1----:R-:W-:Y:S05]  /*7880*/  HMMA.16816.F32.BF16 R4, R192, R196.reuse, R4 ;  /* 0x000000c4c004723c */ /* 0x082fea0000041804 */
[----:B------:R-:W-:Y:S01]  /*7890*/  @!P0 IADD3 R212, P5, R0, c[0x0][0x1f8], RZ ;  /* 0x00007e0000d48a10 */ /* 0x000fe20007fbe0ff */
[----:B------:R-:W-:Y:S01]  /*78a0*/  IMAD.U32 R0, RZ, RZ, UR26 ;  /* 0x0000001aff007e24 */ /* 0x000fe2000f8e00ff */
[----:B------:R-:W-:Y:S01]  /*78b0*/  @!P0 IADD3.X R173, R3, UR11, RZ, P1, !PT ;  /* 0x0000000b03ad8c10 */ /* 0x000fe20008ffe4ff */
[C---:B------:R-:W-:Y:S01]  /*78c0*/  HMMA.16816.F32.BF16 R8, R200.reuse, R196, R8 ;  /* 0x000000c4c808723c */ /* 0x040fe20000041808 */
[----:B------:R-:W-:Y:S03]  /*78d0*/  PLOP3.LUT P1, PT, PT, PT, UP0, 0x80, 0x0 ;  /* 0x000000000000781c */ /* 0x000fe60003f2f008 */
[----:B------:R-:W-:Y:S04]  /*78e0*/  @!P0 IADD3.X R213, RZ, c[0x0][0x1fc], R165, P5, P6 ;  /* 0x00007f00ffd58a10 */ /* 0x000fe80002fec4a5 */
[-C--:B------:R-:W-:Y:S01]  /*78f0*/  HMMA.16816.F32.BF16 R12, R200, R198.reuse, R12 ;  /* 0x000000c6c80c723c */ /* 0x080fe2000004180c */
[----:B------:R1:W-:Y:S05]  /*7900*/  @!P0 LDGSTS.E.BYPASS.LTC128B.128 [R243+0x3880], [R212.64], !P3 ;  /* 0x03880000d4f38fae */ /* 0x0003ea000d901d54 */
[----:B------:R4:W-:Y:S02]  /*7910*/  @!P0 LDGSTS.E.BYPASS.LTC128B.128 [R243+0x2880], [R2.64], !P4 ;  /* 0x0288000002f38fae */ /* 0x0009e4000e101d54 */
[C---:B------:R-:W-:Y:S03]  /*7920*/  HMMA.16816.F32.BF16 R16, R192.reuse, R198, R16 ;  /* 0x000000c6c010723c */ /* 0x040fe60000041810 */
[----:B------:R4:W-:Y:S05]  /*7930*/  @!P0 LDGSTS.E.BYPASS.LTC128B.128 [R243+0x4080], [R2.64+0x80], !P3 ;  /* 0x0408008002f38fae */ /* 0x0009ea000d901d54 */
[-C--:B---3--:R-:W-:Y:S01]  /*7940*/  HMMA.16816.F32.BF16 R20, R192, R204.reuse, R20 ;  /* 0x000000ccc014723c */ /* 0x088fe20000041814 */
[----:B------:R3:W-:Y:S05]  /*7950*/  @!P0 LDGSTS.E.BYPASS.LTC128B.128 [R243+0x3080], [R172.64], !P4 ;  /* 0x03080000acf38fae */ /* 0x0007ea000e101d54 */
[----:B------:R3:W-:Y:S01]  /*7960*/  @!P0 LDGSTS.E.BYPASS.LTC128B.128 [R243+0x4880], [R172.64+0x80], !P3 ;  /* 0x04880080acf38fae */ /* 0x0007e2000d901d54 */
[----:B------:R-:W-:Y:S01]  /*7970*/  PLOP3.LUT P0, PT, PT, PT, UP2, 0x80, 0x0 ;  /* 0x000000000000781c */ /* 0x000fe20003f0f028 */
[C---:B------:R-:W-:Y:S03]  /*7980*/  HMMA.16816.F32.BF16 R24, R200.reuse, R204, R24 ;  /* 0x000000ccc818723c */ /* 0x040fe60000041818 */
[----:B------:R-:W-:Y:S05]  /*7990*/  LDSM.16.M88.4 R216, [R232+0xa080] ;  /* 0x00a08000e8d8783b */ /* 0x000fea0000000200 */
[-C--:B------:R-:W-:Y:S01]  /*79a0*/  HMMA.16816.F32.BF16 R28, R200, R206.reuse, R28 ;  /* 0x000000cec81c723c */ /* 0x080fe2000004181c */
[----:B------:R-:W0:Y:S05]  /*79b0*/  LDGDEPBAR ;  /* 0x00000000000079af */ /* 0x000e2a0000000000 */
[----:B-1----:R-:W-:Y:S01]  /*79c0*/  LDSM.16.M88.4 R212, [R230+0x5080] ;  /* 0x00508000e6d4783b */ /* 0x002fe20000000200 */
[----:B----4-:R-:W-:Y:S01]  /*79d0*/  @P1 IMAD.MOV.U32 R2, RZ, RZ, R244 ;  /* 0x000000ffff021224 */ /* 0x010fe200078e00f4 */
[C---:B------:R-:W-:Y:S03]  /*79e0*/  HMMA.16816.F32.BF16 R32, R192.reuse, R206, R32 ;  /* 0x000000cec020723c */ /* 0x040fe60000041820 */
[----:B------:R-:W-:Y:S01]  /*79f0*/  LDSM.16.M88.4 R196, [R230+0x5880] ;  /* 0x00588000e6c4783b */ /* 0x000fe20000000200 */
[----:B------:R-:W-:Y:S04]  /*7a00*/  @P1 IMAD.MOV.U32 R3, RZ, RZ, R247 ;  /* 0x000000ffff031224 */ /* 0x000fe800078e00f7 */
[-C--:B------:R-:W-:Y:S01]  /*7a10*/  HMMA.16816.F32.BF16 R36, R192, R208.reuse, R36 ;  /* 0x000000d0c024723c */ /* 0x080fe20000041824 */
[----:B---3--:R-:W1:Y:S03]  /*7a20*/  LDSM.16.M88.4 R172, [R232+0x8080] ;  /* 0x00808000e8ac783b */ /* 0x008e660000000200 */
[----:B------:R-:W-:Y:S02]  /*7a30*/  @P1 IMAD.WIDE.U32 R2, R0, 0x30, R2 ;  /* 0x0000003000021825 */ /* 0x000fe400078e0002 */
[----:B------:R-:W3:Y:S02]  /*7a40*/  LDSM.16.M88.4 R204, [R230+0x6080] ;  /* 0x00608000e6cc783b */ /* 0x000ee40000000200 */
[C---:B------:R-:W-:Y:S03]  /*7a50*/  HMMA.16816.F32.BF16 R40, R200.reuse, R208, R40 ;  /* 0x000000d0c828723c */ /* 0x040fe60000041828 */
[----:B------:R-:W-:Y:S01]  /*7a60*/  LDSM.16.M88.4 R220, [R229] ;  /* 0x00000000e5dc783b */ /* 0x000fe20000000200 */
[C---:B--2---:R-:W-:Y:S01]  /*7a70*/  @P1 IMAD.SHL.U32 R168, R2.reuse, 0x2, RZ ;  /* 0x0000000202a81824 */ /* 0x044fe200078e00ff */
[----:B------:R-:W-:Y:S01]  /*7a80*/  @P1 IADD3 R3, R3, UR23, RZ ;  /* 0x0000001703031c10 */ /* 0x000fe2000fffe0ff */
[----:B------:R-:W-:Y:S02]  /*7a90*/  @UP0 USHF.L.U32 UR23, UR4, 0x5, URZ ;  /* 0x0000000504170899 */ /* 0x000fe4000800063f */
[-C--:B------:R-:W-:Y:S01]  /*7aa0*/  HMMA.16816.F32.BF16 R44, R200, R210.reuse, R44 ;  /* 0x000000d2c82c723c */ /* 0x080fe2000004182c */
[----:B------:R-:W2:Y:S03]  /*7ab0*/  LDSM.16.M88.4 R200, [R234+0x8080] ;  /* 0x00808000eac8783b */ /* 0x000ea60000000200 */
[----:B------:R-:W-:Y:S04]  /*7ac0*/  @P1 SHF.L.U64.HI R3, R2, 0x1, R3 ;  /* 0x0000000102031819 */ /* 0x000fe80000010203 */
[----:B------:R-:W-:Y:S01]  /*7ad0*/  HMMA.16816.F32.BF16 R48, R192, R210, R48 ;  /* 0x000000d2c030723c */ /* 0x000fe20000041830 */
[----:B------:R-:W4:Y:S05]  /*7ae0*/  LDSM.16.M88.4 R192, [R234+0xa080] ;  /* 0x00a08000eac0783b */ /* 0x000f2a0000000200 */
[----:B------:R-:W2:Y:S02]  /*7af0*/  LDSM.16.M88.4 R208, [R229+0x800] ;  /* 0x00080000e5d0783b */ /* 0x000ea40000000200 */
        /* <DEDUP_REMOVED lines=15> */
[----:B------:R-:W3:Y:S05]  /*7bf0*/  LDSM.16.M88.4 R172, [R231+0xc080] ;  /* 0x00c08000e7ac783b */ /* 0x000eea0000000200 */
[----:B------:R-:W1:Y:S02]  /*7c00*/  LDSM.16.M88.4 R204, [R231+0xe080] ;  /* 0x00e08000e7cc783b */ /* 0x000e640000000200 */
[-C--:B--2---:R-:W-:Y:S08]  /*7c10*/  HMMA.16816.F32.BF16 R4, R200, R220.reuse, R4 ;  /* 0x000000dcc804723c */ /* 0x084ff00000041804 */
        /* <DEDUP_REMOVED lines=14> */
[----:B------:R-:W2:Y:S05]  /*7d00*/  LDSM.16.M88.4 R200, [R233+0xc080] ;  /* 0x00c08000e9c8783b */ /* 0x000eaa0000000200 */
[----:B------:R-:W4:Y:S02]  /*7d10*/  LDSM.16.M88.4 R212, [R233+0xe080] ;  /* 0x00e08000e9d4783b */ /* 0x000f240000000200 */
[-C--:B---3--:R-:W-:Y:S08]  /*7d20*/  HMMA.16816.F32.BF16 R4, R172, R196.reuse, R4 ;  /* 0x000000c4ac04723c */ /* 0x088ff00000041804 */
[C---:B------:R-:W-:Y:S08]  /*7d30*/  HMMA.16816.F32.BF16 R8, R204.reuse, R196, R8 ;  /* 0x000000c4cc08723c */ /* 0x040ff00000041808 */
        /* <DEDUP_REMOVED lines=15> */
[-C--:B--2---:R-:W-:Y:S08]  /*7e30*/  HMMA.16816.F32.BF16 R4, R200, R208.reuse, R4 ;  /* 0x000000d0c804723c */ /* 0x084ff00000041804 */
[C---:B----4-:R-:W-:Y:S08]  /*7e40*/  HMMA.16816.F32.BF16 R8, R212.reuse, R208, R8 ;  /* 0x000000d0d408723c */ /* 0x050ff00000041808 */
        /* <DEDUP_REMOVED lines=13> */
[----:B------:R-:W3:Y:S05]  /*7f20*/  LDSM.16.M88.4 R196, [R236+0xe080] ;  /* 0x00e08000ecc4783b */ /* 0x000eea0000000200 */
[----:B------:R-:W3:Y:S02]  /*7f30*/  LDSM.16.M88.4 R200, [R229+0x2000] ;  /* 0x00200000e5c8783b */ /* 0x000ee40000000200 */
[-C--:B-1----:R-:W-:Y:S08]  /*7f40*/  HMMA.16816.F32.BF16 R4, R172, R192.reuse, R4 ;  /* 0x000000c0ac04723c */ /* 0x082ff00000041804 */
[C---:B------:R-:W-:Y:S07]  /*7f50*/  HMMA.16816.F32.BF16 R8, R204.reuse, R192, R8 ;  /* 0x000000c0cc08723c */ /* 0x040fee0000041808 */
[C---:B------:R-:W-:Y:S01]  /*7f60*/  @P1 IADD3 R192, P6, R168.reuse, 0x80, RZ ;  /* 0x00000080a8c01810 */ /* 0x040fe20007fde0ff */
[-C--:B------:R-:W-:Y:S04]  /*7f70*/  HMMA.16816.F32.BF16 R12, R204, R194.reuse, R12 ;  /* 0x000000c2cc0c723c */ /* 0x080fe8000004180c */
[----:B------:R-:W-:Y:S02]  /*7f80*/  @P1 IADD3 R168, P2, R168, c[0x0][0x1c8], RZ ;  /* 0x00007200a8a81a10 */ /* 0x000fe40007f5e0ff */
[----:B------:R-:W-:Y:S02]  /*7f90*/  @P1 IADD3 R192, P5, R192, c[0x0][0x1c8], RZ ;  /* 0x00007200c0c01a10 */ /* 0x000fe40007fbe0ff */
[C---:B------:R-:W-:Y:S01]  /*7fa0*/  HMMA.16816.F32.BF16 R16, R172.reuse, R194, R16 ;  /* 0x000000c2ac10723c */ /* 0x040fe20000041810 */
[----:B------:R-:W4:Y:S03]  /*7fb0*/  LDL R194, [R1+0x10] ;  /* 0x0000100001c27983 */ /* 0x000f260000100800 */
[----:B------:R-:W-:Y:S02]  /*7fc0*/  @P1 IADD3.X R169, R3, c[0x0][0x1cc], RZ, P2, !PT ;  /* 0x0000730003a91a10 */ /* 0x000fe400017fe4ff */
[----:B------:R-:W-:Y:S02]  /*7fd0*/  @P1 IADD3.X R193, RZ, c[0x0][0x1cc], R3, P5, P6 ;  /* 0x00007300ffc11a10 */ /* 0x000fe40002fec403 */
[-C--:B--2---:R-:W-:Y:S04]  /*7fe0*/  HMMA.16816.F32.BF16 R20, R172, R208.reuse, R20 ;  /* 0x000000d0ac14723c */ /* 0x084fe80000041814 */
[----:B------:R-:W-:Y:S04]  /*7ff0*/  @P1 IADD3 R2, P2, R168, UR23, RZ ;  /* 0x00000017a8021c10 */ /* 0x000fe8000ff5e0ff */
[C---:B------:R-:W-:Y:S04]  /*8000*/  HMMA.16816.F32.BF16 R24, R204.reuse, R208, R24 ;  /* 0x000000d0cc18723c */ /* 0x040fe80000041818 */
[----:B------:R-:W-:Y:S04]  /*8010*/  @P1 IADD3.X R3, R169, UR24, RZ, P2, !PT ;  /* 0x00000018a9031c10 */ /* 0x000fe800097fe4ff */
[-C--:B------:R-:W-:Y:S08]  /*8020*/  HMMA.16816.F32.BF16 R28, R204, R210.reuse, R28 ;  /* 0x000000d2cc1c723c */ /* 0x080ff0000004181c */
[C---:B------:R-:W-:Y:S08]  /*8030*/  HMMA.16816.F32.BF16 R32, R172.reuse, R210, R32 ;  /* 0x000000d2ac20723c */ /* 0x040ff00000041820 */
[-C--:B---3--:R-:W-:Y:S08]  /*8040*/  HMMA.16816.F32.BF16 R36, R172, R212.reuse, R36 ;  /* 0x000000d4ac24723c */ /* 0x088ff00000041824 */
[C---:B------:R-:W-:Y:S08]  /*8050*/  HMMA.16816.F32.BF16 R40, R204.reuse, R212, R40 ;  /* 0x000000d4cc28723c */ /* 0x040ff00000041828 */
[-C--:B------:R-:W-:Y:S08]  /*8060*/  HMMA.16816.F32.BF16 R44, R204, R214.reuse, R44 ;  /* 0x000000d6cc2c723c */ /* 0x080ff0000004182c */
[----:B------:R-:W-:Y:S01]  /*8070*/  HMMA.16816.F32.BF16 R48, R172, R214, R48 ;  /* 0x000000d6ac30723c */ /* 0x000fe20000041830 */
[----:B------:R-:W1:Y:S01]  /*8080*/  LDSM.16.M88.4 R172, [R229+0x2800] ;  /* 0x00280000e5ac783b */ /* 0x000e620000000200 */
[----:B------:R-:W-:Y:S04]  /*8090*/  DEPBAR.LE SB0, 0x0 ;  /* 0x000080000000791a */ /* 0x000fe80000000000 */
[----:B------:R-:W-:Y:S02]  /*80a0*/  BAR.SYNC.DEFER_BLOCKING 0x0 ;  /* 0x0000000000007b1d */ /* 0x000fe40000010000 */
[-C--:B------:R-:W-:Y:S08]  /*80b0*/  HMMA.16816.F32.BF16 R4, R216, R220.reuse, R4 ;  /* 0x000000dcd804723c */ /* 0x080ff00000041804 */
        /* <DEDUP_REMOVED lines=18> */
[----:B------:R-:W-:Y:S07]  /*81e0*/  HMMA.16816.F32.BF16 R48, R216, R174, R48 ;  /* 0x000000aed830723c */ /* 0x000fee0000041830 */
[----:B------:R-:W-:Y:S02]  /*81f0*/  IMAD.U32 R174, RZ, RZ, UR15 ;  /* 0x0000000fffae7e24 */ /* 0x000fe4000f8e00ff */
[----:B--2---:R-:W-:Y:S03]  /*8200*/  @P0 IMAD.MOV.U32 R172, RZ, RZ, R167 ;  /* 0x000000ffffac0224 */ /* 0x004fe600078e00a7 */
[----:B------:R-:W-:Y:S01]  /*8210*/  @P1 IADD3 R168, P0, R2, UR23, RZ ;  /* 0x0000001702a81c10 */ /* 0x000fe2000ff1e0ff */
[----:B------:R-:W-:Y:S01]  /*8220*/  UIMAD UR23, UR13, -0x30, URZ ;  /* 0xffffffd00d1778a4 */ /* 0x000fe2000f8e023f */
[----:B------:R-:W2:Y:S02]  /*8230*/  SHFL.IDX PT, R0, R172, RZ, 0x1c1f ;  /* 0x001c1fffac007589 */ /* 0x000ea400000e0000 */
[----:B------:R-:W-:Y:S03]  /*8240*/  @P1 IADD3.X R169, R3, UR24, RZ, P0, !PT ;  /* 0x0000001803a91c10 */ /* 0x000fe600087fe4ff */
[----:B-1----:R-:W-:Y:S01]  /*8250*/  IMAD.U32 R2, RZ, RZ, UR23 ;  /* 0x00000017ff027e24 */ /* 0x002fe2000f8e00ff */
[----:B------:R-:W-:Y:S01]  /*8260*/  PLOP3.LUT P0, PT, PT, PT, UP1, 0x40, 0x0 ;  /* 0x000000000000781c */ /* 0x000fe20003f0e818 */
[----:B------:R1:W-:Y:S03]  /*8270*/  @P1 LDGSTS.E.BYPASS.LTC128B.128 [R243+0x6080], [R168.64], !P4 ;  /* 0x06080000a8f31fae */ /* 0x0003e6000e101d54 */
[----:B----4-:R-:W-:Y:S02]  /*8280*/  IADD3 R2, -R194, 0x1, R2 ;  /* 0x00000001c2027810 */ /* 0x010fe40007ffe102 */
[----:B------:R1:W-:Y:S02]  /*8290*/  @P1 LDGSTS.E.BYPASS.LTC128B.128 [R243+0x7880], [R168.64+0x80], !P3 ;  /* 0x07880080a8f31fae */ /* 0x0003e4000d901d54 */
[----:B------:R-:W-:Y:S03]  /*82a0*/  IADD3 R174, -R174, UR9, R2 ;  /* 0x00000009aeae7c10 */ /* 0x000fe6000fffe102 */
[----:B------:R-:W0:Y:S01]  /*82b0*/  LDGDEPBAR ;  /* 0x00000000000079af */ /* 0x000e220000000000 */
[C---:B------:R-:W-:Y:S02]  /*82c0*/  IADD3 R173, R174.reuse, c[0x0][0x328], RZ ;  /* 0x0000ca00aead7a10 */ /* 0x040fe40007ffe0ff */
[----:B------:R-:W-:Y:S05]  /*82d0*/  IADD3 R174, R174, UR14, RZ ;  /* 0x0000000eaeae7c10 */ /* 0x000fea000fffe0ff */
[----:B--2---:R-:W-:Y:S02]  /*82e0*/  IMAD.IADD R167, R0, 0x1, R174 ;  /* 0x0000000100a77824 */ /* 0x004fe400078e02ae */
[----:B-1----:R-:W-:Y:S01]  /*82f0*/  IMAD.IADD R168, R173, 0x1, R0 ;  /* 0x00000001ada87824 */ /* 0x002fe200078e0200 */
[----:B------:R-:W-:-:S05]  /*8300*/  @P0 BRA `(.L_x_2961) ;  /* 0x0000019000000947 */ /* 0x000fca0003800000 */
[----:B---3--:R-:W-:Y:S01]  /*8310*/  IMAD.U32 R2, RZ, RZ, UR15 ;  /* 0x0000000fff027e24 */ /* 0x008fe2000f8e00ff */
        /* <DEDUP_REMOVED lines=13> */
.L_x_2963:
[----:B------:R-:W-:Y:S04]  /*83f0*/  MOV R2, c[0x0][0x32c] ;  /* 0x0000cb0000027a02 */ /* 0x000fe80000000f00 */
[----:B------:R-:W-:Y:S11]  /*8400*/  ISETP.NE.AND P0, PT, R2, 0x1, PT ;  /* 0x000000010200780c */ /* 0x000ff60003f05270 */
[----:B------:R-:W-:Y:S02]  /*8410*/  @!UPT UIADD3 URZ, URZ, URZ, URZ ;  /* 0x0000003f3f3ff290 */ /* 0x000fe4000fffe03f */
[----:B------:R-:W-:Y:S05]  /*8420*/  @P0 IMAD.HI.U32 R2, R0, c[0x0][0x330], RZ ;  /* 0x0000cc0000020a27 */ /* 0x000fea00078e00ff */
[----:B------:R-:W-:Y:S02]  /*8430*/  @P0 SHF.R.U32.HI R0, RZ, c[0x0][0x334], R2 ;  /* 0x0000cd00ff000a19 */ /* 0x000fe40000011602 */
.L_x_2964:
[----:B------:R-:W-:Y:S05]  /*8440*/  BSYNC B0 ;  /* 0x0000000000007941 */ /* 0x000fea0003800000 */
.L_x_2962:
[----:B------:R-:W-:Y:S05]  /*8450*/  IADD3 R2, -R194, UR23, RZ ;  /* 0x00000017c2027c10 */ /* 0x000fea000fffe1ff */
[----:B------:R-:W-:Y:S05]  /*8460*/  IMAD R0, R0, c[0x0][0x32c], R2 ;  /* 0x0000cb0000007a24 */ /* 0x000fea00078e0202 */
[----:B------:R-:W-:Y:S02]  /*8470*/  IADD3 R2, R0, c[0x0][0x32c], RZ ;  /* 0x0000cb0000027a10 */ /* 0x000fe40007ffe0ff */
[----:B------:R-:W-:Y:S02]  /*8480*/  IMNMX R167, R167, R0, !PT ;  /* 0x00000000a7a77217 */ /* 0x000fe40007800200 */
[----:B------:R-:W-:Y:S02]  /*8490*/  IMNMX R168, R168, R2, PT ;  /* 0x00000002a8a87217 */ /* 0x000fe40003800200 */
.L_x_2961:
[----:B---3--:R-:W1:Y:S01]  /*84a0*/  SHFL.IDX PT, R0, R172, 0x1, 0x1c1f ;  /* 0x003c1f00ac007f89 */ /* 0x008e6200000e0000 */
[----:B------:R-:W-:Y:S06]  /*84b0*/  UISETP.NE.AND UP0, UPT, UR16, URZ, UPT ;  /* 0x0000003f1000728c */ /* 0x000fec000bf05270 */
[----:B------:R-:W-:Y:S02]  /*84c0*/  PLOP3.LUT P0, PT, PT, PT, UP0, 0x40, 0x0 ;  /* 0x000000000000781c */ /* 0x000fe40003f0e808 */
[----:B-1----:R-:W-:Y:S01]  /*84d0*/  IADD3 R3, R174, R0, RZ ;  /* 0x00000000ae037210 */ /* 0x002fe20007ffe0ff */
[----:B------:R-:W-:Y:S10]  /*84e0*/  IMAD.IADD R165, R173, 0x1, R0 ;  /* 0x00000001ada57824 */ /* 0x000ff400078e0200 */
        /* <DEDUP_REMOVED lines=15> */
.L_x_2967:
[----:B------:R-:W-:Y:S04]  /*85e0*/  MOV R2, c[0x0][0x32c] ;  /* 0x0000cb0000027a02 */ /* 0x000fe80000000f00 */
[----:B------:R-:W-:Y:S11]  /*85f0*/  ISETP.NE.AND P0, PT, R2, 0x1, PT ;  /* 0x000000010200780c */ /* 0x000ff60003f05270 */
[----:B------:R-:W-:Y:S02]  /*8600*/  @!UPT UIADD3 URZ, URZ, URZ, URZ ;  /* 0x0000003f3f3ff290 */ /* 0x000fe4000fffe03f */
[----:B------:R-:W-:Y:S05]  /*8610*/  @P0 IMAD.HI.U32 R2, R0, c[0x0][0x330], RZ ;  /* 0x0000cc0000020a27 */ /* 0x000fea00078e00ff */
[----:B------:R-:W-:Y:S02]  /*8620*/  @P0 SHF.R.U32.HI R0, RZ, c[0x0][0x334], R2 ;  /* 0x0000cd00ff000a19 */ /* 0x000fe40000011602 */
.L_x_2968:
[----:B------:R-:W-:Y:S05]  /*8630*/  BSYNC B0 ;  /* 0x0000000000007941 */ /* 0x000fea0003800000 */
.L_x_2966:
[----:B------:R-:W-:Y:S05]  /*8640*/  IADD3 R2, -R194, UR23, RZ ;  /* 0x00000017c2027c10 */ /* 0x000fea000fffe1ff */
[----:B------:R-:W-:Y:S05]  /*8650*/  IMAD R0, R0, c[0x0][0x32c], R2 ;  /* 0x0000cb0000007a24 */ /* 0x000fea00078e0202 */
[----:B------:R-:W-:Y:S02]  /*8660*/  IADD3 R2, R0, c[0x0][0x32c], RZ ;  /* 0x0000cb0000027a10 */ /* 0x000fe40007ffe0ff */
[----:B------:R-:W-:Y:S02]  /*8670*/  IMNMX R3, R3, R0, !PT ;  /* 0x0000000003037217 */ /* 0x000fe40007800200 */
[----:B------:R-:W-:Y:S02]  /*8680*/  IMNMX R165, R165, R2, PT ;  /* 0x00000002a5a57217 */ /* 0x000fe40003800200 */
.L_x_2965:
[----:B------:R-:W1:Y:S01]  /*8690*/  SHFL.IDX PT, R169, R172, 0x2, 0x1c1f ;  /* 0x005c1f00aca97f89 */ /* 0x000e6200000e0000 */
        /* <DEDUP_REMOVED lines=19> */
.L_x_2971:
[----:B------:R-:W-:Y:S04]  /*87d0*/  MOV R175, c[0x0][0x32c] ;  /* 0x0000cb0000af7a02 */ /* 0x000fe80000000f00 */
[----:B------:R-:W-:Y:S11]  /*87e0*/  ISETP.NE.AND P0, PT, R175, 0x1, PT ;  /* 0x00000001af00780c */ /* 0x000ff60003f05270 */
[----:B------:R-:W-:Y:S02]  /*87f0*/  @!UPT UIADD3 URZ, URZ, URZ, URZ ;  /* 0x0000003f3f3ff290 */ /* 0x000fe4000fffe03f */
[----:B------:R-:W-:Y:S05]  /*8800*/  @P0 IMAD.HI.U32 R175, R169, c[0x0][0x330], RZ ;  /* 0x0000cc00a9af0a27 */ /* 0x000fea00078e00ff */
[----:B------:R-:W-:Y:S02]  /*8810*/  @P0 SHF.R.U32.HI R169, RZ, c[0x0][0x334], R175 ;  /* 0x0000cd00ffa90a19 */ /* 0x000fe400000116af */
.L_x_2972:
[----:B------:R-:W-:Y:S05]  /*8820*/  BSYNC B0 ;  /* 0x0000000000007941 */ /* 0x000fea0003800000 */
.L_x_2970:
[----:B------:R-:W-:Y:S05]  /*8830*/  IADD3 R175, -R194, UR23, RZ ;  /* 0x00000017c2af7c10 */ /* 0x000fea000fffe1ff */
[----:B------:R-:W-:Y:S05]  /*8840*/  IMAD R169, R169, c[0x0][0x32c], R175 ;  /* 0x0000cb00a9a97a24 */ /* 0x000fea00078e02af */
[----:B------:R-:W-:Y:S02]  /*8850*/  IADD3 R175, R169, c[0x0][0x32c], RZ ;  /* 0x0000cb00a9af7a10 */ /* 0x000fe40007ffe0ff */
[----:B------:R-:W-:Y:S02]  /*8860*/  IMNMX R0, R0, R169, !PT ;  /* 0x000000a900007217 */ /* 0x000fe40007800200 */
[----:B------:R-:W-:Y:S02]  /*8870*/  IMNMX R2, R2, R175, PT ;  /* 0x000000af02027217 */ /* 0x000fe40003800200 */
.L_x_2969:
[----:B------:R-:W-:Y:S02]  /*8880*/  UISETP.GE.AND UP3, UPT, UR23, 0x1, UPT ;  /* 0x000000011700788c */ /* 0x000fe4000bf66270 */
[----:B------:R-:W-:Y:S02]  /*8890*/  UISETP.GE.AND UP0, UPT, UR23, 0x2, UPT ;  /* 0x000000021700788c */ /* 0x000fe4000bf06270 */
[----:B------:R-:W-:Y:S02]  /*88a0*/  UISETP.GE.AND UP2, UPT, UR23, 0x9, UPT ;  /* 0x000000091700788c */ /* 0x000fe4000bf46270 */
[----:B------:R-:W-:Y:S01]  /*88b0*/  PLOP3.LUT P1, PT, PT, PT, UP3, 0x40, 0x0 ;  /* 0x000000000000781c */ /* 0x000fe20003f2e838 */
[----:B------:R-:W-:Y:S01]  /*88c0*/  UISETP.GE.AND UP1, UPT, UR23, 0xa, UPT ;  /* 0x0000000a1700788c */ /* 0x000fe2000bf26270 */
[----:B------:R-:W-:Y:S01]  /*88d0*/  PLOP3.LUT P2, PT, PT, PT, UP0, 0x40, 0x0 ;  /* 0x000000000000781c */ /* 0x000fe20003f4e808 */
[----:B------:R-:W-:Y:S01]  /*88e0*/  UP2UR UR27, UPR, URZ, 0x1 ;  /* 0x000000013f1b7883 */ /* 0x000fe20008000000 */
[----:B------:R-:W-:Y:S01]  /*88f0*/  ISETP.GT.AND P1, PT, R3, RZ, P1 ;  /* 0x000000ff0300720c */ /* 0x000fe20000f24270 */
[----:B------:R-:W-:Y:S01]  /*8900*/  UISETP.GE.AND UP6, UPT, UR23, 0x12, UPT ;  /* 0x000000121700788c */ /* 0x000fe2000bfc6270 */
[----:B------:R-:W-:Y:S01]  /*8910*/  PLOP3.LUT P0, PT, PT, PT, UP0, 0x40, 0x0 ;  /* 0x000000000000781c */ /* 0x000fe20003f0e808 */
[----:B------:R-:W-:Y:S01]  /*8920*/  UISETP.GE.AND UP0, UPT, UR23, 0x11, UPT ;  /* 0x000000111700788c */ /* 0x000fe2000bf06270 */
[----:B------:R-:W-:Y:S01]  /*8930*/  ISETP.LT.OR P1, PT, R165, 0x1, P1 ;  /* 0x00000001a500780c */ /* 0x000fe20000f21670 */
[----:B------:R-:W-:Y:S01]  /*8940*/  UISETP.GE.AND UP5, UPT, UR23, 0x19, UPT ;  /* 0x000000191700788c */ /* 0x000fe2000bfa6270 */
[----:B------:R-:W-:Y:S01]  /*8950*/  ISETP.GT.AND P2, PT, R167, 0x1, P2 ;  /* 0x00000001a700780c */ /* 0x000fe20001744270 */
[----:B------:R-:W-:Y:S01]  /*8960*/  UISETP.GE.AND UP4, UPT, UR23, 0x1a, UPT ;  /* 0x0000001a1700788c */ /* 0x000fe2000bf86270 */
[----:B------:R-:W-:Y:S01]  /*8970*/  ISETP.GT.AND P0, PT, R3, 0x1, P0 ;  /* 0x000000010300780c */ /* 0x000fe20000704270 */
[----:B------:R-:W-:Y:S01]  /*8980*/  UP2UR UR24, UPR, URZ, 0x1 ;  /* 0x000000013f187883 */ /* 0x000fe20008000000 */
[----:B------:R-:W-:Y:S01]  /*8990*/  FSEL R192, R6, -INF , !P1 ;  /* 0xff80000006c07808 */ /* 0x000fe20004800000 */
[----:B------:R-:W-:Y:S01]  /*89a0*/  UP2UR UR28, UPR, URZ, 0x8 ;  /* 0x000000083f1c7883 */ /* 0x000fe20008000000 */
[----:B------:R-:W-:Y:S01]  /*89b0*/  PLOP3.LUT P1, PT, PT, PT, UP2, 0x40, 0x0 ;  /* 0x000000000000781c */ /* 0x000fe20003f2e828 */
[----:B------:R-:W-:Y:S01]  /*89c0*/  UP2UR UR25, UPR, URZ, 0x2 ;  /* 0x000000023f197883 */ /* 0x000fe20008000000 */
[----:B------:R-:W-:Y:S01]  /*89d0*/  ISETP.LT.OR P2, PT, R168, 0x2, P2 ;  /* 0x00000002a800780c */ /* 0x000fe20001741670 */
[----:B------:R-:W-:Y:S01]  /*89e0*/  UP2UR UR29, UPR, URZ, 0x40 ;  /* 0x000000403f1d7883 */ /* 0x000fe20008000000 */
[----:B------:R-:W-:Y:S01]  /*89f0*/  ISETP.LT.OR P0, PT, R165, 0x2, P0 ;  /* 0x00000002a500780c */ /* 0x000fe20000701670 */
[----:B------:R-:W-:Y:S01]  /*8a00*/  UP2UR UR26, UPR, URZ, 0x4 ;  /* 0x000000043f1a7883 */ /* 0x000fe20008000000 */
[----:B------:R-:W-:Y:S02]  /*8a10*/  ISETP.GT.AND P1, PT, R3, 0x8, P1 ;  /* 0x000000080300780c */ /* 0x000fe40000f24270 */
[----:B------:R-:W-:Y:S01]  /*8a20*/  PLOP3.LUT P5, PT, PT, PT, UP3, 0x40, 0x0 ;  /* 0x000000000000781c */ /* 0x000fe20003fae838 */
[----:B------:R-:W-:Y:S01]  /*8a30*/  UISETP.GE.AND UP3, UPT, UR23, 0x21, UPT ;  /* 0x000000211700788c */ /* 0x000fe2000bf66270 */
[----:B------:R-:W-:Y:S02]  /*8a40*/  FSEL R5, R5, -INF , !P2 ;  /* 0xff80000005057808 */ /* 0x000fe40005000000 */
[----:B------:R-:W-:Y:S02]  /*8a50*/  FSEL R193, R7, -INF , !P0 ;  /* 0xff80000007c17808 */ /* 0x000fe40004000000 */
[----:B------:R-:W-:Y:S02]  /*8a60*/  PLOP3.LUT P2, PT, PT, PT, UP1, 0x40, 0x0 ;  /* 0x000000000000781c */ /* 0x000fe40003f4e818 */
[----:B------:R-:W-:Y:S01]  /*8a70*/  PLOP3.LUT P0, PT, PT, PT, UP1, 0x40, 0x0 ;  /* 0x000000000000781c */ /* 0x000fe20003f0e818 */
[----:B------:R-:W-:Y:S01]  /*8a80*/  UISETP.GE.AND UP1, UPT, UR23, 0x29, UPT ;  /* 0x000000291700788c */ /* 0x000fe2000bf26270 */
[----:B------:R-:W-:Y:S02]  /*8a90*/  ISETP.LT.OR P1, PT, R165, 0x9, P1 ;  /* 0x00000009a500780c */ /* 0x000fe40000f21670 */
[C---:B------:R-:W-:Y:S02]  /*8aa0*/  ISETP.GT.AND P5, PT, R167.reuse, RZ, P5 ;  /* 0x000000ffa700720c */ /* 0x040fe40002fa4270 */
[----:B------:R-:W-:Y:S02]  /*8ab0*/  ISETP.GT.AND P2, PT, R167, 0x9, P2 ;  /* 0x00000009a700780c */ /* 0x000fe40001744270 */
[----:B------:R-:W-:Y:S02]  /*8ac0*/  ISETP.GT.AND P0, PT, R3, 0x9, P0 ;  /* 0x000000090300780c */ /* 0x000fe40000704270 */
[----:B------:R-:W-:Y:S02]  /*8ad0*/  FSEL R18, R18, -INF , !P1 ;  /* 0xff80000012127808 */ /* 0x000fe40004800000 */
[----:B------:R-:W-:Y:S02]  /*8ae0*/  PLOP3.LUT P1, PT, PT, PT, UP0, 0x40, 0x0 ;  /* 0x000000000000781c */ /* 0x000fe40003f2e808 */
[C---:B------:R-:W-:Y:S02]  /*8af0*/  ISETP.LT.OR P5, PT, R168.reuse, 0x1, P5 ;  /* 0x00000001a800780c */ /* 0x040fe40002fa1670 */
[----:B------:R-:W-:Y:S02]  /*8b00*/  ISETP.LT.OR P2, PT, R168, 0xa, P2 ;  /* 0x0000000aa800780c */ /* 0x000fe40001741670 */
[----:B------:R-:W-:Y:S02]  /*8b10*/  ISETP.LT.OR P0, PT, R165, 0xa, P0 ;  /* 0x0000000aa500780c */ /* 0x000fe40000701670 */
[----:B------:R-:W-:Y:S02]  /*8b20*/  ISETP.GT.AND P1, PT, R3, 0x10, P1 ;  /* 0x000000100300780c */ /* 0x000fe40000f24270 */
[----:B------:R-:W-:Y:S02]  /*8b30*/  FSEL R175, R4, -INF , !P5 ;  /* 0xff80000004af7808 */ /* 0x000fe40006800000 */
[----:B------:R-:W-:Y:S01]  /*8b40*/  PLOP3.LUT P5, PT, PT, PT, UP2, 0x40, 0x0 ;  /* 0x000000000000781c */ /* 0x000fe20003fae828 */
[----:B------:R-:W-:Y:S01]  /*8b50*/  UISETP.GE.AND UP2, UPT, UR23, 0x22, UPT ;  /* 0x000000221700788c */ /* 0x000fe2000bf46270 */
[----:B------:R-:W-:Y:S02]  /*8b60*/  FSEL R17, R17, -INF , !P2 ;  /* 0xff80000011117808 */ /* 0x000fe40005000000 */
[----:B------:R-:W-:Y:S02]  /*8b70*/  FSEL R19, R19, -INF , !P0 ;  /* 0xff80000013137808 */ /* 0x000fe40004000000 */
[----:B------:R-:W-:Y:S02]  /*8b80*/  PLOP3.LUT P2, PT, PT, PT, UP6, 0x40, 0x0 ;  /* 0x000000000000781c */ /* 0x000fe40003f4e868 */
[----:B------:R-:W-:Y:S01]  /*8b90*/  PLOP3.LUT P0, PT, PT, PT, UP6, 0x40, 0x0 ;  /* 0x000000000000781c */ /* 0x000fe20003f0e868 */
[----:B------:R-:W-:Y:S01]  /*8ba0*/  UISETP.NE.AND UP6, UPT, UR24, URZ, UPT ;  /* 0x0000003f1800728c */ /* 0x000fe2000bfc5270 */
[----:B------:R-:W-:Y:S02]  /*8bb0*/  ISETP.LT.OR P1, PT, R165, 0x11, P1 ;  /* 0x00000011a500780c */ /* 0x000fe40000f21670 */
[C---:B------:R-:W-:Y:S01]  /*8bc0*/  ISETP.GT.AND P5, PT, R167.reuse, 0x8, P5 ;  /* 0x00000008a700780c */ /* 0x040fe20002fa4270 */
[----:B------:R-:W-:Y:S01]  /*8bd0*/  UP2UR UR30, UPR, URZ, 0x40 ;  /* 0x000000403f1e7883 */ /* 0x000fe20008000000 */
[----:B------:R-:W-:Y:S01]  /*8be0*/  ISETP.GT.AND P2, PT, R167, 0x11, P2 ;  /* 0x00000011a700780c */ /* 0x000fe20001744270 */
[----:B------:R-:W-:Y:S01]  /*8bf0*/  UISETP.NE.AND UP6, UPT, UR25, URZ, UPT ;  /* 0x0000003f1900728c */ /* 0x000fe2000bfc5270 */
[----:B------:R-:W-:Y:S02]  /*8c00*/  ISETP.GT.AND P0, PT, R3, 0x11, P0 ;  /* 0x000000110300780c */ /* 0x000fe40000704270 */
[----:B------:R-:W-:Y:S01]  /*8c10*/  FSEL R198, R22, -INF , !P1 ;  /* 0xff80000016c67808 */ /* 0x000fe20004800000 */
[----:B------:R-:W-:Y:S01]  /*8c20*/  UP2UR UR31, UPR, URZ, 0x40 ;  /* 0x000000403f1f7883 */ /* 0x000fe20008000000 */
[----:B------:R-:W-:Y:S01]  /*8c30*/  PLOP3.LUT P1, PT, PT, PT, UP5, 0x40, 0x0 ;  /* 0x000000000000781c */ /* 0x000fe20003f2e858 */
[----:B------:R-:W-:Y:S01]  /*8c40*/  UISETP.NE.AND UP6, UPT, UR26, URZ, UPT ;  /* 0x0000003f1a00728c */ /* 0x000fe2000bfc5270 */
[C---:B------:R-:W-:Y:S02]  /*8c50*/  ISETP.LT.OR P5, PT, R168.reuse, 0x9, P5 ;  /* 0x00000009a800780c */ /* 0x040fe40002fa1670 */
[----:B------:R-:W-:Y:S01]  /*8c60*/  ISETP.LT.OR P2, PT, R168, 0x12, P2 ;  /* 0x00000012a800780c */ /* 0x000fe20001741670 */
[----:B------:R-:W-:Y:S01]  /*8c70*/  UP2UR UR32, UPR, URZ, 0x40 ;  /* 0x000000403f207883 */ /* 0x000fe20008000000 */
[----:B------:R-:W-:Y:S01]  /*8c80*/  ISETP.LT.OR P0, PT, R165, 0x12, P0 ;  /* 0x00000012a500780c */ /* 0x000fe20000701670 */
[----:B------:R-:W-:Y:S01]  /*8c90*/  UISETP.NE.AND UP6, UPT, UR27, URZ, UPT ;  /* 0x0000003f1b00728c */ /* 0x000fe2000bfc5270 */
[----:B------:R-:W-:Y:S02]  /*8ca0*/  ISETP.GT.AND P1, PT, R3, 0x18, P1 ;  /* 0x000000180300780c */ /* 0x000fe40000f24270 */
[----:B------:R-:W-:Y:S01]  /*8cb0*/  FSEL R16, R16, -INF , !P5 ;  /* 0xff80000010107808 */ /* 0x000fe20006800000 */
[----:B------:R-:W-:Y:S01]  /*8cc0*/  UP2UR UR33, UPR, URZ, 0x40 ;  /* 0x000000403f217883 */ /* 0x000fe20008000000 */
[----:B------:R-:W-:Y:S01]  /*8cd0*/  PLOP3.LUT P5, PT, PT, PT, UP0, 0x40, 0x0 ;  /* 0x000000000000781c */ /* 0x000fe20003fae808 */
[----:B------:R-:W-:Y:S01]  /*8ce0*/  UISETP.GE.AND UP0, UPT, UR23, 0x2a, UPT ;  /* 0x0000002a1700788c */ /* 0x000fe2000bf06270 */
[----:B------:R-:W-:Y:S01]  /*8cf0*/  FSEL R197, R21, -INF , !P2 ;  /* 0xff80000015c57808 */ /* 0x000fe20005000000 */
[----:B------:R-:W-:Y:S01]  /*8d00*/  UISETP.NE.AND UP6, UPT, UR28, URZ, UPT ;  /* 0x0000003f1c00728c */ /* 0x000fe2000bfc5270 */
[----:B------:R-:W-:Y:S02]  /*8d10*/  FSEL R199, R23, -INF , !P0 ;  /* 0xff80000017c77808 */ /* 0x000fe40004000000 */
[----:B------:R-:W-:Y:S02]  /*8d20*/  PLOP3.LUT P2, PT, PT, PT, UP4, 0x40, 0x0 ;  /* 0x000000000000781c */ /* 0x000fe40003f4e848 */
[----:B------:R-:W-:Y:S02]  /*8d30*/  PLOP3.LUT P0, PT, PT, PT, UP4, 0x40, 0x0 ;  /* 0x000000000000781c */ /* 0x000fe40003f0e848 */
[----:B------:R-:W-:Y:S02]  /*8d40*/  ISETP.LT.OR P1, PT, R165, 0x19, P1 ;  /* 0x00000019a500780c */ /* 0x000fe40000f21670 */
[C---:B------:R-:W-:Y:S02]  /*8d50*/  ISETP.GT.AND P5, PT, R167.reuse, 0x10, P5 ;  /* 0x00000010a700780c */ /* 0x040fe40002fa4270 */
        /* <DEDUP_REMOVED lines=9> */
[----:B------:R-:W-:Y:S02]  /*8df0*/  PLOP3.LUT P5, PT, PT, PT, UP5, 0x40, 0x0 ;  /* 0x000000000000781c */ /* 0x000fe40003fae858 */
[----:B------:R-:W-:Y:S02]  /*8e00*/  FSEL R203, R33, -INF , !P2 ;  /* 0xff80000021cb7808 */ /* 0x000fe40005000000 */
        /* <DEDUP_REMOVED lines=16> */
[----:B------:R-:W-:Y:S02]  /*8f10*/  PLOP3.LUT P2, PT, PT, PT, UP1, 0x40, 0x0 ;  /* 0x000000000000781c */ /* 0x000fe40003f4e818 */
[----:B------:R-:W-:Y:S02]  /*8f20*/  FSEL R221, R39, -INF , !P0 ;  /* 0xff80000027dd7808 */ /* 0x000fe40004000000 */
[----:B------:R-:W-:Y:S01]  /*8f30*/  PLOP3.LUT P0, PT, PT, PT, UP6, 0x40, 0x0 ;  /* 0x000000000000781c */ /* 0x000fe20003f0e868 */
[----:B------:R-:W-:Y:S01]  /*8f40*/  UISETP.NE.AND UP6, UPT, UR33, URZ, UPT ;  /* 0x0000003f2100728c */ /* 0x000fe2000bfc5270 */
[----:B------:R-:W-:Y:S02]  /*8f50*/  ISETP.LT.OR P1, PT, R165, 0x2a, P1 ;  /* 0x0000002aa500780c */ /* 0x000fe40000f21670 */
[----:B------:R-:W-:Y:S02]  /*8f60*/  ISETP.GT.AND P5, PT, R167, 0x20, P5 ;  /* 0x00000020a700780c */ /* 0x000fe40002fa4270 */
[----:B------:R-:W-:Y:S02]  /*8f70*/  ISETP.GT.AND P2, PT, R3, 0x28, P2 ;  /* 0x000000280300780c */ /* 0x000fe40001744270 */
[----:B------:R-:W-:Y:S01]  /*8f80*/  PLOP3.LUT P6, PT, PT, PT, UP1, 0x40, 0x0 ;  /* 0x000000000000781c */ /* 0x000fe20003fce818 */
[----:B------:R-:W1:Y:S01]  /*8f90*/  SHFL.IDX PT, R3, R172, 0x3, 0x1c1f ;  /* 0x007c1f00ac037f89 */ /* 0x000e6200000e0000 */
[----:B------:R-:W-:Y:S02]  /*8fa0*/  FSEL R248, R51, -INF , !P1 ;  /* 0xff80000033f87808 */ /* 0x000fe40004800000 */
[----:B------:R-:W-:Y:S01]  /*8fb0*/  PLOP3.LUT P1, PT, PT, PT, UP6, 0x40, 0x0 ;  /* 0x000000000000781c */ /* 0x000fe20003f2e868 */
[----:B------:R-:W-:Y:S01]  /*8fc0*/  UISETP.NE.AND UP6, UPT, UR32, URZ, UPT ;  /* 0x0000003f2000728c */ /* 0x000fe2000bfc5270 */
[----:B------:R-:W-:Y:S02]  /*8fd0*/  ISETP.LT.OR P5, PT, R168, 0x21, P5 ;  /* 0x00000021a800780c */ /* 0x000fe40002fa1670 */
[----:B------:R-:W-:Y:S02]  /*8fe0*/  ISETP.LT.OR P2, PT, R165, 0x29, P2 ;  /* 0x00000029a500780c */ /* 0x000fe40001741670 */
[C---:B------:R-:W-:Y:S02]  /*8ff0*/  ISETP.GT.AND P6, PT, R167.reuse, 0x28, P6 ;  /* 0x00000028a700780c */ /* 0x040fe400037c4270 */
[----:B------:R-:W-:Y:S02]  /*9000*/  FSEL R215, R36, -INF , !P5 ;  /* 0xff80000024d77808 */ /* 0x000fe40006800000 */
[----:B------:R-:W-:Y:S02]  /*9010*/  PLOP3.LUT P5, PT, PT, PT, UP0, 0x40, 0x0 ;  /* 0x000000000000781c */ /* 0x000fe40003fae808 */
[----:B------:R-:W-:Y:S02]  /*9020*/  FSEL R245, R50, -INF , !P2 ;  /* 0xff80000032f57808 */ /* 0x000fe40005000000 */
[----:B------:R-:W-:Y:S02]  /*9030*/  ISETP.GT.AND P2, PT, R0, RZ, P0 ;  /* 0x000000ff0000720c */ /* 0x000fe40000744270 */
[----:B------:R-:W-:Y:S01]  /*9040*/  PLOP3.LUT P0, PT, PT, PT, UP6, 0x40, 0x0 ;  /* 0x000000000000781c */ /* 0x000fe20003f0e868 */
[----:B------:R-:W-:Y:S01]  /*9050*/  UISETP.NE.AND UP6, UPT, UR31, URZ, UPT ;  /* 0x0000003f1f00728c */ /* 0x000fe2000bfc5270 */
[----:B------:R-:W-:Y:S02]  /*9060*/  ISETP.LT.OR P6, PT, R168, 0x29, P6 ;  /* 0x00000029a800780c */ /* 0x000fe400037c1670 */
[----:B------:R-:W-:Y:S02]  /*9070*/  ISETP.GT.AND P5, PT, R167, 0x29, P5 ;  /* 0x00000029a700780c */ /* 0x000fe40002fa4270 */
[----:B------:R-:W-:Y:S02]  /*9080*/  FSEL R223, R48, -INF , !P6 ;  /* 0xff80000030df7808 */ /* 0x000fe40007000000 */
[----:B------:R-:W-:Y:S01]  /*9090*/  PLOP3.LUT P6, PT, PT, PT, UP6, 0x40, 0x0 ;  /* 0x000000000000781c */ /* 0x000fe20003fce868 */
[----:B------:R-:W-:Y:S01]  /*90a0*/  UISETP.NE.AND UP6, UPT, UR30, URZ, UPT ;  /* 0x0000003f1e00728c */ /* 0x000fe2000bfc5270 */
[----:B------:R-:W-:Y:S02]  /*90b0*/  ISETP.GT.AND P0, PT, R0, 0x8, P0 ;  /* 0x000000080000780c */ /* 0x000fe40000704270 */
[----:B------:R-:W-:Y:S02]  /*90c0*/  ISETP.LT.OR P5, PT, R168, 0x2a, P5 ;  /* 0x0000002aa800780c */ /* 0x000fe40002fa1670 */
[----:B------:R-:W-:Y:S02]  /*90d0*/  ISETP.GT.AND P1, PT, R0, 0x1, P1 ;  /* 0x000000010000780c */ /* 0x000fe40000f24270 */
[C---:B------:R-:W-:Y:S02]  /*90e0*/  ISETP.LT.OR P0, PT, R2.reuse, 0x9, P0 ;  /* 0x000000090200780c */ /* 0x040fe40000701670 */
[----:B------:R-:W-:Y:S02]  /*90f0*/  FSEL R242, R49, -INF , !P5 ;  /* 0xff80000031f27808 */ /* 0x000fe40006800000 */
[----:B------:R-:W-:Y:S01]  /*9100*/  PLOP3.LUT P5, PT, PT, PT, UP6, 0x40, 0x0 ;  /* 0x000000000000781c */ /* 0x000fe20003fae868 */
[----:B------:R-:W-:Y:S01]  /*9110*/  UISETP.NE.AND UP6, UPT, UR29, URZ, UPT ;  /* 0x0000003f1d00728c */ /* 0x000fe2000bfc5270 */
[C---:B------:R-:W-:Y:S02]  /*9120*/  ISETP.LT.OR P2, PT, R2.reuse, 0x1, P2 ;  /* 0x000000010200780c */ /* 0x040fe40001741670 */
[----:B------:R-:W-:Y:S01]  /*9130*/  ISETP.LT.OR P1, PT, R2, 0x2, P1 ;  /* 0x000000020200780c */ /* 0x000fe20000f21670 */
[----:B------:R-:W-:Y:S01]  /*9140*/  UP2UR UR29, UPR, URZ, 0x40 ;  /* 0x000000403f1d7883 */ /* 0x000fe20008000000 */
[----:B------:R-:W-:Y:S02]  /*9150*/  FSEL R12, R12, -INF , !P0 ;  /* 0xff8000000c0c7808 */ /* 0x000fe40004000000 */
[----:B------:R-:W-:Y:S02]  /*9160*/  PLOP3.LUT P0, PT, PT, PT, UP4, 0x40, 0x0 ;  /* 0x000000000000781c */ /* 0x000fe40003f0e848 */
[----:B------:R-:W-:Y:S02]  /*9170*/  FSEL R8, R8, -INF , !P2 ;  /* 0xff80000008087808 */ /* 0x000fe40005000000 */
        /* <DEDUP_REMOVED lines=54> */
.L_x_2975:
[----:B------:R-:W-:Y:S04]  /*94e0*/  MOV R4, c[0x0][0x32c] ;  /* 0x0000cb0000047a02 */ /* 0x000fe80000000f00 */
[----:B------:R-:W-:Y:S11]  /*94f0*/  ISETP.NE.AND P0, PT, R4, 0x1, PT ;  /* 0x000000010400780c */ /* 0x000ff60003f05270 */
[----:B------:R-:W-:Y:S02]  /*9500*/  @!UPT UIADD3 URZ, URZ, URZ, URZ ;  /* 0x0000003f3f3ff290 */ /* 0x000fe4000fffe03f */
[----:B------:R-:W-:Y:S05]  /*9510*/  @P0 IMAD.HI.U32 R4, R3, c[0x0][0x330], RZ ;  /* 0x0000cc0003040a27 */ /* 0x000fea00078e00ff */
[----:B------:R-:W-:Y:S02]  /*9520*/  @P0 SHF.R.U32.HI R3, RZ, c[0x0][0x334], R4 ;  /* 0x0000cd00ff030a19 */ /* 0x000fe40000011604 */
.L_x_2976:
[----:B------:R-:W-:Y:S05]  /*9530*/  BSYNC B0 ;  /* 0x0000000000007941 */ /* 0x000fea0003800000 */
.L_x_2974:
[----:B------:R-:W-:Y:S05]  /*9540*/  IADD3 R4, -R194, UR23, RZ ;  /* 0x00000017c2047c10 */ /* 0x000fea000fffe1ff */
[----:B------:R-:W-:Y:S05]  /*9550*/  IMAD R3, R3, c[0x0][0x32c], R4 ;  /* 0x0000cb0003037a24 */ /* 0x000fea00078e0204 */
[----:B------:R-:W-:Y:S02]  /*9560*/  IADD3 R4, R3, c[0x0][0x32c], RZ ;  /* 0x0000cb0003047a10 */ /* 0x000fe40007ffe0ff */
[----:B------:R-:W-:Y:S02]  /*9570*/  IMNMX R0, R0, R3, !PT ;  /* 0x0000000300007217 */ /* 0x000fe40007800200 */
[----:B------:R-:W-:Y:S02]  /*9580*/  IMNMX R2, R2, R4, PT ;  /* 0x0000000402027217 */ /* 0x000fe40003800200 */
.L_x_2973:
        /* <DEDUP_REMOVED lines=39> */
[----:B------:R-:W-:Y:S01]  /*9800*/  PLOP3.LUT P2, PT, PT, PT, UP2, 0x40, 0x0 ;  /* 0x000000000000781c */ /* 0x000fe20003f4e828 */
[----:B------:R-:W-:Y:S01]  /*9810*/  UISETP.NE.AND UP2, UPT, UR27, URZ, UPT ;  /* 0x0000003f1b00728c */ /* 0x000fe2000bf45270 */
[----:B------:R-:W-:Y:S02]  /*9820*/  FMNMX.FTZ R3, R208, R3, !PT ;  /* 0x00000003d0037209 */ /* 0x000fe40007810000 */
[----:B------:R-:W-:Y:S02]  /*9830*/  ISETP.GT.AND P2, PT, R0, 0x8, P2 ;  /* 0x000000080000780c */ /* 0x000fe40001744270 */
[----:B------:R-:W-:Y:S02]  /*9840*/  FMNMX.FTZ R3, R210, R3, !PT ;  /* 0x00000003d2037209 */ /* 0x000fe40007810000 */
[----:B------:R-:W-:Y:S02]  /*9850*/  ISETP.LT.OR P2, PT, R2, 0x9, P2 ;  /* 0x000000090200780c */ /* 0x000fe40001741670 */
[----:B------:R-:W-:Y:S02]  /*9860*/  FMNMX.FTZ R3, R211, R3, !PT ;  /* 0x00000003d3037209 */ /* 0x000fe40007810000 */
[----:B------:R-:W-:Y:S02]  /*9870*/  FSEL R14, R14, -INF , !P2 ;  /* 0xff8000000e0e7808 */ /* 0x000fe40005000000 */
[----:B------:R-:W-:Y:S02]  /*9880*/  FMNMX.FTZ R3, R244, R3, !PT ;  /* 0x00000003f4037209 */ /* 0x000fe40007810000 */
[----:B------:R-:W-:Y:S01]  /*9890*/  PLOP3.LUT P1, PT, PT, PT, UP4, 0x40, 0x0 ;  /* 0x000000000000781c */ /* 0x000fe20003f2e848 */
[----:B------:R-:W-:Y:S01]  /*98a0*/  UISETP.NE.AND UP4, UPT, UR23, URZ, UPT ;  /* 0x0000003f1700728c */ /* 0x000fe2000bf85270 */
[----:B------:R-:W-:Y:S02]  /*98b0*/  FMNMX.FTZ R3, R246, R3, !PT ;  /* 0x00000003f6037209 */ /* 0x000fe40007810000 */
[----:B-1----:R-:W-:Y:S02]  /*98c0*/  FMNMX.FTZ R169, R169, R6, !PT ;  /* 0x00000006a9a97209 */ /* 0x002fe40007810000 */
[----:B------:R-:W-:Y:S02]  /*98d0*/  FMNMX.FTZ R167, R247, R3, !PT ;  /* 0x00000003f7a77209 */ /* 0x000fe40007810000 */
[----:B------:R-:W-:Y:S01]  /*98e0*/  ISETP.GT.AND P1, PT, R0, RZ, P1 ;  /* 0x000000ff0000720c */ /* 0x000fe20000f24270 */
[----:B------:R-:W1:Y:S01]  /*98f0*/  SHFL.BFLY PT, R4, R169, 0x1, 0x1f ;  /* 0x0c201f00a9047f89 */ /* 0x000e6200000e0000 */
[----:B------:R-:W-:Y:S01]  /*9900*/  PLOP3.LUT P0, PT, PT, PT, UP3, 0x40, 0x0 ;  /* 0x000000000000781c */ /* 0x000fe20003f0e838 */
[----:B------:R-:W-:Y:S01]  /*9910*/  UISETP.NE.AND UP3, UPT, UR28, URZ, UPT ;  /* 0x0000003f1c00728c */ /* 0x000fe2000bf65270 */
[----:B------:R-:W-:Y:S02]  /*9920*/  ISETP.LT.OR P1, PT, R2, 0x1, P1 ;  /* 0x000000010200780c */ /* 0x000fe40000f21670 */
[----:B------:R-:W-:Y:S02]  /*9930*/  ISETP.GT.AND P0, PT, R0, 0x1, P0 ;  /* 0x000000010000780c */ /* 0x000fe40000704270 */
[----:B------:R-:W-:Y:S02]  /*9940*/  FMNMX.FTZ R168, R245, R168, !PT ;  /* 0x000000a8f5a87209 */ /* 0x000fe40007810000 */
[----:B------:R-:W-:Y:S02]  /*9950*/  ISETP.LT.OR P0, PT, R2, 0x2, P0 ;  /* 0x000000020200780c */ /* 0x000fe40000701670 */
[----:B------:R-:W-:Y:S02]  /*9960*/  FSEL R10, R10, -INF , !P1 ;  /* 0xff8000000a0a7808 */ /* 0x000fe40004800000 */
[----:B------:R-:W-:Y:S02]  /*9970*/  FMNMX.FTZ R168, R248, R168, !PT ;  /* 0x000000a8f8a87209 */ /* 0x000fe40007810000 */
[----:B------:R-:W-:Y:S02]  /*9980*/  FSEL R11, R11, -INF , !P0 ;  /* 0xff8000000b0b7808 */ /* 0x000fe40004000000 */
[----:B------:R-:W-:Y:S01]  /*9990*/  PLOP3.LUT P6, PT, PT, PT, UP1, 0x40, 0x0 ;  /* 0x000000000000781c */ /* 0x000fe20003fce818 */
[----:B------:R-:W2:Y:S01]  /*99a0*/  SHFL.BFLY PT, R6, R168, 0x2, 0x1f ;  /* 0x0c401f00a8067f89 */ /* 0x000ea200000e0000 */
[----:B------:R-:W-:Y:S01]  /*99b0*/  PLOP3.LUT P5, PT, PT, PT, UP0, 0x40, 0x0 ;  /* 0x000000000000781c */ /* 0x000fe20003fae808 */
[----:B------:R-:W-:Y:S01]  /*99c0*/  UISETP.NE.AND UP1, UPT, UR26, URZ, UPT ;  /* 0x0000003f1a00728c */ /* 0x000fe2000bf25270 */
[C---:B------:R-:W-:Y:S01]  /*99d0*/  ISETP.GT.AND P6, PT, R0.reuse, 0x9, P6 ;  /* 0x000000090000780c */ /* 0x040fe200037c4270 */
[----:B------:R-:W-:Y:S01]  /*99e0*/  UISETP.NE.AND UP0, UPT, UR25, URZ, UPT ;  /* 0x0000003f1900728c */ /* 0x000fe2000bf05270 */
[----:B------:R-:W-:Y:S02]  /*99f0*/  ISETP.GT.AND P5, PT, R0, 0x10, P5 ;  /* 0x000000100000780c */ /* 0x000fe40002fa4270 */
[----:B-1----:R-:W-:Y:S02]  /*9a00*/  FMNMX.FTZ R169, R169, R4, !PT ;  /* 0x00000004a9a97209 */ /* 0x002fe40007810000 */
[----:B------:R-:W-:Y:S02]  /*9a10*/  FMNMX.FTZ R4, R10, R171, !PT ;  /* 0x000000ab0a047209 */ /* 0x000fe40007810000 */
[C---:B------:R-:W-:Y:S01]  /*9a20*/  FSETP.NEU.FTZ.AND P2, PT, R169.reuse, -INF , PT ;  /* 0xff800000a900780b */ /* 0x040fe20003f5d000 */
[----:B------:R-:W-:Y:S01]  /*9a30*/  FMUL.FTZ R173, R169, c[0x0][0x2d0] ;  /* 0x0000b400a9ad7a20 */ /* 0x000fe20000410000 */
[C---:B------:R-:W-:Y:S02]  /*9a40*/  ISETP.LT.OR P6, PT, R2.reuse, 0xa, P6 ;  /* 0x0000000a0200780c */ /* 0x040fe400037c1670 */
[----:B------:R-:W-:Y:S02]  /*9a50*/  ISETP.LT.OR P5, PT, R2, 0x11, P5 ;  /* 0x000000110200780c */ /* 0x000fe40002fa1670 */
[----:B------:R-:W-:Y:S02]  /*9a60*/  FSEL R173, R173, RZ, P2 ;  /* 0x000000ffadad7208 */ /* 0x000fe40001000000 */
[----:B------:R-:W-:Y:S02]  /*9a70*/  FSEL R15, R15, -INF , !P6 ;  /* 0xff8000000f0f7808 */ /* 0x000fe40007000000 */
[----:B------:R-:W-:Y:S01]  /*9a80*/  FMNMX.FTZ R167, R249, R167, !PT ;  /* 0x000000a7f9a77209 */ /* 0x000fe20007810000 */
[--C-:B------:R-:W-:Y:S01]  /*9a90*/  FFMA.FTZ R3, R175, c[0x0][0x2d0], -R173.reuse ;  /* 0x0000b400af037a23 */ /* 0x100fe200000108ad */
[----:B------:R-:W-:Y:S02]  /*9aa0*/  FSEL R200, R26, -INF , !P5 ;  /* 0xff8000001ac87808 */ /* 0x000fe40006800000 */
[----:B--2---:R-:W-:Y:S01]  /*9ab0*/  FMNMX.FTZ R168, R168, R6, !PT ;  /* 0x00000006a8a87209 */ /* 0x004fe20007810000 */
[----:B------:R1:W-:Y:S01]  /*9ac0*/  MUFU.EX2 R250, R3 ;  /* 0x0000000300fa7308 */ /* 0x0003e20000000800 */
[----:B------:R-:W2:Y:S01]  /*9ad0*/  SHFL.BFLY PT, R6, R167, 0x2, 0x1f ;  /* 0x0c401f00a7067f89 */ /* 0x000ea200000e0000 */
[----:B------:R-:W-:Y:S02]  /*9ae0*/  PLOP3.LUT P1, PT, PT, PT, UP6, 0x40, 0x0 ;  /* 0x000000000000781c */ /* 0x000fe40003f2e868 */
[----:B------:R-:W-:Y:S02]  /*9af0*/  PLOP3.LUT P0, PT, PT, PT, UP5, 0x40, 0x0 ;  /* 0x000000000000781c */ /* 0x000fe40003f0e858 */
[C---:B------:R-:W-:Y:S02]  /*9b00*/  ISETP.GT.AND P6, PT, R0.reuse, 0x11, P1 ;  /* 0x000000110000780c */ /* 0x040fe40000fc4270 */
[----:B------:R-:W-:Y:S01]  /*9b10*/  ISETP.GT.AND P0, PT, R0, 0x18, P0 ;  /* 0x000000180000780c */ /* 0x000fe20000704270 */
[----:B------:R-:W3:Y:S01]  /*9b20*/  SHFL.BFLY PT, R7, R168, 0x1, 0x1f ;  /* 0x0c201f00a8077f89 */ /* 0x000ee200000e0000 */
[C---:B------:R-:W-:Y:S02]  /*9b30*/  ISETP.LT.OR P6, PT, R2.reuse, 0x12, P6 ;  /* 0x000000120200780c */ /* 0x040fe400037c1670 */
[----:B------:R-:W-:Y:S02]  /*9b40*/  PLOP3.LUT P1, PT, PT, PT, UP4, 0x40, 0x0 ;  /* 0x000000000000781c */ /* 0x000fe40003f2e848 */
[----:B------:R-:W-:Y:S02]  /*9b50*/  FSEL R202, R27, -INF , !P6 ;  /* 0xff8000001bca7808 */ /* 0x000fe40007000000 */
[----:B------:R-:W-:Y:S02]  /*9b60*/  ISETP.LT.OR P0, PT, R2, 0x19, P0 ;  /* 0x000000190200780c */ /* 0x000fe40000701670 */
[----:B------:R-:W-:Y:S02]  /*9b70*/  ISETP.GT.AND P1, PT, R0, 0x19, P1 ;  /* 0x000000190000780c */ /* 0x000fe40000f24270 */
[----:B------:R-:W-:Y:S02]  /*9b80*/  PLOP3.LUT P5, PT, PT, PT, UP3, 0x40, 0x0 ;  /* 0x000000000000781c */ /* 0x000fe40003fae838 */
[----:B------:R-:W-:Y:S01]  /*9b90*/  FSEL R204, R30, -INF , !P0 ;  /* 0xff8000001ecc7808 */ /* 0x000fe20004000000 */
[--C-:B-1----:R-:W-:Y:S01]  /*9ba0*/  FFMA.FTZ R3, R5, c[0x0][0x2d0], -R173.reuse ;  /* 0x0000b40005037a23 */ /* 0x102fe200000108ad */
[----:B------:R-:W-:Y:S02]  /*9bb0*/  ISETP.LT.OR P1, PT, R2, 0x1a, P1 ;  /* 0x0000001a0200780c */ /* 0x000fe40000f21670 */
[----:B--2---:R-:W-:Y:S01]  /*9bc0*/  FMNMX.FTZ R167, R167, R6, !PT ;  /* 0x00000006a7a77209 */ /* 0x004fe20007810000 */
[----:B------:R1:W2:Y:S01]  /*9bd0*/  MUFU.EX2 R251, R3 ;  /* 0x0000000300fb7308 */ /* 0x0002a20000000800 */
[----:B------:R-:W-:Y:S02]  /*9be0*/  ISETP.GT.AND P0, PT, R0, 0x20, P5 ;  /* 0x000000200000780c */ /* 0x000fe40002f04270 */
[----:B------:R-:W-:Y:S01]  /*9bf0*/  PLOP3.LUT P6, PT, PT, PT, UP2, 0x40, 0x0 ;  /* 0x000000000000781c */ /* 0x000fe20003fce828 */
[----:B------:R-:W4:Y:S01]  /*9c00*/  SHFL.BFLY PT, R5, R167, 0x1, 0x1f ;  /* 0x0c201f00a7057f89 */ /* 0x000f2200000e0000 */
[----:B---3--:R-:W-:Y:S02]  /*9c10*/  FMNMX.FTZ R168, R168, R7, !PT ;  /* 0x00000007a8a87209 */ /* 0x008fe40007810000 */
[----:B------:R-:W-:Y:S02]  /*9c20*/  FSEL R207, R31, -INF , !P1 ;  /* 0xff8000001fcf7808 */ /* 0x000fe40004800000 */
[----:B------:R-:W-:Y:S01]  /*9c30*/  ISETP.LT.OR P0, PT, R2, 0x21, P0 ;  /* 0x000000210200780c */ /* 0x000fe20000701670 */
[----:B------:R-:W-:Y:S01]  /*9c40*/  FMUL.FTZ R174, R168, c[0x0][0x2d0] ;  /* 0x0000b400a8ae7a20 */ /* 0x000fe20000410000 */
[----:B------:R-:W-:Y:S02]  /*9c50*/  ISETP.GT.AND P6, PT, R0, 0x21, P6 ;  /* 0x000000210000780c */ /* 0x000fe400037c4270 */
[----:B------:R-:W-:Y:S02]  /*9c60*/  FSETP.NEU.FTZ.AND P1, PT, R168, -INF , PT ;  /* 0xff800000a800780b */ /* 0x000fe40003f3d000 */
[----:B------:R-:W-:Y:S02]  /*9c70*/  FSEL R213, R42, -INF , !P0 ;  /* 0xff8000002ad57808 */ /* 0x000fe40004000000 */
[----:B------:R-:W-:Y:S02]  /*9c80*/  ISETP.LT.OR P6, PT, R2, 0x22, P6 ;  /* 0x000000220200780c */ /* 0x000fe400037c1670 */
[----:B------:R-:W-:Y:S02]  /*9c90*/  PLOP3.LUT P5, PT, PT, PT, UP1, 0x40, 0x0 ;  /* 0x000000000000781c */ /* 0x000fe40003fae818 */
[----:B------:R-:W-:Y:S01]  /*9ca0*/  PLOP3.LUT P0, PT, PT, PT, UP0, 0x40, 0x0 ;  /* 0x000000000000781c */ /* 0x000fe20003f0e808 */
[----:B------:R-:W-:Y:S01]  /*9cb0*/  UISETP.GT.AND UP0, UPT, UR13, UR22, UPT ;  /* 0x000000160d00728c */ /* 0x000fe2000bf04270 */
[----:B------:R-:W-:Y:S01]  /*9cc0*/  FSEL R174, R174, RZ, P1 ;  /* 0x000000ffaeae7208 */ /* 0x000fe20000800000 */
[----:B------:R-:W-:Y:S01]  /*9cd0*/  UIADD3 UR13, UR13, -0x1, URZ ;  /* 0xffffffff0d0d7890 */ /* 0x000fe2000fffe03f */
[----:B-1----:R-:W-:Y:S01]  /*9ce0*/  FMNMX.FTZ R3, R11, R4, !PT ;  /* 0x000000040b037209 */ /* 0x002fe20007810000 */
[--C-:B------:R-:W-:Y:S01]  /*9cf0*/  FFMA.FTZ R4, R16, c[0x0][0x2d0], -R173.reuse ;  /* 0x0000b40010047a23 */ /* 0x100fe200000108ad */
[----:B------:R-:W-:Y:S02]  /*9d00*/  FSEL R212, R43, -INF , !P6 ;  /* 0xff8000002bd47808 */ /* 0x000fe40007000000 */
[----:B------:R-:W-:Y:S01]  /*9d10*/  FMNMX.FTZ R3, R14, R3, !PT ;  /* 0x000000030e037209 */ /* 0x000fe20007810000 */
[----:B------:R1:W-:Y:S01]  /*9d20*/  MUFU.EX2 R49, R4 ;  /* 0x0000000400317308 */ /* 0x0003e20000000800 */
[C---:B------:R-:W-:Y:S02]  /*9d30*/  ISETP.GT.AND P5, PT, R0.reuse, 0x28, P5 ;  /* 0x000000280000780c */ /* 0x040fe40002fa4270 */
[----:B------:R-:W-:Y:S02]  /*9d40*/  FMNMX.FTZ R3, R15, R3, !PT ;  /* 0x000000030f037209 */ /* 0x000fe40007810000 */
[----:B------:R-:W-:Y:S01]  /*9d50*/  ISETP.GT.AND P0, PT, R0, 0x29, P0 ;  /* 0x000000290000780c */ /* 0x000fe20000704270 */
[--C-:B------:R-:W-:Y:S01]  /*9d60*/  FFMA.FTZ R0, R193, c[0x0][0x2d0], -R174.reuse ;  /* 0x0000b400c1007a23 */ /* 0x100fe200000108ae */
[C---:B------:R-:W-:Y:S02]  /*9d70*/  ISETP.LT.OR P5, PT, R2.reuse, 0x29, P5 ;  /* 0x000000290200780c */ /* 0x040fe40002fa1670 */
[----:B------:R-:W-:Y:S01]  /*9d80*/  ISETP.LT.OR P0, PT, R2, 0x2a, P0 ;  /* 0x0000002a0200780c */ /* 0x000fe20000701670 */
[----:B------:R-:W-:Y:S01]  /*9d90*/  MUFU.EX2 R28, R0 ;  /* 0x00000000001c7308 */ /* 0x000fe20000000800 */
[----:B----4-:R-:W-:Y:S02]  /*9da0*/  FMNMX.FTZ R167, R167, R5, !PT ;  /* 0x00000005a7a77209 */ /* 0x010fe40007810000 */
[----:B------:R-:W-:Y:S02]  /*9db0*/  FSEL R172, R47, -INF , !P0 ;  /* 0xff8000002fac7808 */ /* 0x000fe40004000000 */
[C---:B------:R-:W-:Y:S01]  /*9dc0*/  FSETP.NEU.FTZ.AND P0, PT, R167.reuse, -INF , PT ;  /* 0xff800000a700780b */ /* 0x040fe20003f1d000 */
[----:B------:R-:W-:Y:S01]  /*9dd0*/  FMUL.FTZ R175, R167, c[0x0][0x2d0] ;  /* 0x0000b400a7af7a20 */ /* 0x000fe20000410000 */
[----:B------:R-:W-:Y:S04]  /*9de0*/  FSEL R214, R46, -INF , !P5 ;  /* 0xff8000002ed67808 */ /* 0x000fe80006800000 */
[----:B------:R-:W-:Y:S02]  /*9df0*/  FSEL R175, R175, RZ, P0 ;  /* 0x000000ffafaf7208 */ /* 0x000fe40000000000 */
[----:B-1----:R-:W-:Y:S01]  /*9e00*/  FMNMX.FTZ R4, R200, R3, !PT ;  /* 0x00000003c8047209 */ /* 0x002fe20007810000 */
[----:B------:R-:W-:Y:S03]  /*9e10*/  FFMA.FTZ R3, R17, c[0x0][0x2d0], -R173 ;  /* 0x0000b40011037a23 */ /* 0x000fe600000108ad */
[----:B------:R-:W-:Y:S01]  /*9e20*/  FMNMX.FTZ R4, R202, R4, !PT ;  /* 0x00000004ca047209 */ /* 0x000fe20007810000 */
[----:B------:R1:W3:Y:S03]  /*9e30*/  MUFU.EX2 R32, R3 ;  /* 0x0000000300207308 */ /* 0x0002e60000000800 */
[----:B-1----:R-:W-:Y:S01]  /*9e40*/  FMNMX.FTZ R3, R204, R4, !PT ;  /* 0x00000004cc037209 */ /* 0x002fe20007810000 */
[--C-:B------:R-:W-:Y:S01]  /*9e50*/  FFMA.FTZ R4, R192, c[0x0][0x2d0], -R174.reuse ;  /* 0x0000b400c0047a23 */ /* 0x100fe200000108ae */
[----:B--2---:R-:W-:Y:S02]  /*9e60*/  F2FP.BF16.PACK_AB R192, R251, R250 ;  /* 0x000000fafbc0723e */ /* 0x004fe400000010ff */
[----:B------:R-:W-:Y:S03]  /*9e70*/  FMNMX.FTZ R3, R207, R3, !PT ;  /* 0x00000003cf037209 */ /* 0x000fe60007810000 */
[----:B------:R1:W2:Y:S01]  /*9e80*/  MUFU.EX2 R51, R4 ;  /* 0x0000000400337308 */ /* 0x0002a20000000800 */
[----:B---3--:R-:W-:Y:S02]  /*9e90*/  F2FP.BF16.PACK_AB R194, R32, R49 ;  /* 0x0000003120c2723e */ /* 0x008fe400000010ff */
[----:B------:R-:W-:Y:S04]  /*9ea0*/  FMNMX.FTZ R3, R213, R3, !PT ;  /* 0x00000003d5037209 */ /* 0x000fe80007810000 */
[----:B------:R-:W-:Y:S01]  /*9eb0*/  FMNMX.FTZ R2, R212, R3, !PT ;  /* 0x00000003d4027209 */ /* 0x000fe20007810000 */
[--C-:B------:R-:W-:Y:S03]  /*9ec0*/  FFMA.FTZ R3, R19, c[0x0][0x2d0], -R174.reuse ;  /* 0x0000b40013037a23 */ /* 0x100fe600000108ae */
[----:B------:R-:W-:Y:S01]  /*9ed0*/  FMNMX.FTZ R0, R214, R2, !PT ;  /* 0x00000002d6007209 */ /* 0x000fe20007810000 */
[----:B------:R3:W-:Y:S01]  /*9ee0*/  MUFU.EX2 R48, R3 ;  /* 0x0000000300307308 */ /* 0x0007e20000000800 */
[----:B------:R-:W-:Y:S02]  /*9ef0*/  FFMA.FTZ R2, R18, c[0x0][0x2d0], -R174 ;  /* 0x0000b40012027a23 */ /* 0x000fe400000108ae */
[----:B------:R-:W-:Y:S07]  /*9f00*/  FMNMX.FTZ R0, R172, R0, !PT ;  /* 0x00000000ac007209 */ /* 0x000fee0007810000 */
[----:B------:R4:W5:Y:S01]  /*9f10*/  MUFU.EX2 R29, R2 ;  /* 0x00000002001d7308 */ /* 0x0009620000000800 */
[--C-:B-1----:R-:W-:Y:S01]  /*9f20*/  FFMA.FTZ R4, R12, c[0x0][0x2d0], -R175.reuse ;  /* 0x0000b4000c047a23 */ /* 0x102fe200000108af */
[----:B--2---:R-:W-:Y:S08]  /*9f30*/  F2FP.BF16.PACK_AB R193, R28, R51 ;  /* 0x000000331cc1723e */ /* 0x004ff000000010ff */
[----:B------:R-:W-:Y:S01]  /*9f40*/  MUFU.EX2 R20, R4 ;  /* 0x0000000400147308 */ /* 0x000fe20000000800 */
[--C-:B---3--:R-:W-:Y:S09]  /*9f50*/  FFMA.FTZ R3, R8, c[0x0][0x2d0], -R175.reuse ;  /* 0x0000b40008037a23 */ /* 0x108ff200000108af */
[----:B------:R1:W-:Y:S01]  /*9f60*/  MUFU.EX2 R24, R3 ;  /* 0x0000000300187308 */ /* 0x0003e20000000800 */
[----:B----4-:R-:W2:Y:S01]  /*9f70*/  SHFL.BFLY PT, R2, R0, 0x2, 0x1f ;  /* 0x0c401f0000027f89 */ /* 0x010ea200000e0000 */
[----:B-----5:R-:W-:Y:S01]  /*9f80*/  F2FP.BF16.PACK_AB R195, R48, R29 ;  /* 0x0000001d30c3723e */ /* 0x020fe200000010ff */
[--C-:B-1----:R-:W-:Y:S07]  /*9f90*/  FFMA.FTZ R3, R9, c[0x0][0x2d0], -R175.reuse ;  /* 0x0000b40009037a23 */ /* 0x102fee00000108af */
[----:B------:R2:W-:Y:S02]  /*9fa0*/  MUFU.EX2 R25, R3 ;  /* 0x0000000300197308 */ /* 0x0005e40000000800 */
[----:B--2---:R-:W-:Y:S01]  /*9fb0*/  FMNMX.FTZ R3, R0, R2, !PT ;  /* 0x0000000200037209 */ /* 0x004fe20007810000 */
[----:B------:R-:W-:Y:S01]  /*9fc0*/  FFMA.FTZ R2, R13, c[0x0][0x2d0], -R175 ;  /* 0x0000b4000d027a23 */ /* 0x000fe200000108af */
[----:B------:R-:W-:Y:S06]  /*9fd0*/  FSEL R0, R169, RZ, P2 ;  /* 0x000000ffa9007208 */ /* 0x000fec0001000000 */
        /* <DEDUP_REMOVED lines=14> */
[----:B------:R-:W-:Y:S01]  /*a0c0*/  FMUL.FTZ R5, R165, R177 ;  /* 0x000000b1a5057220 */ /* 0x000fe20000410000 */
[----:B------:R-:W-:Y:S01]  /*a0d0*/  F2FP.BF16.PACK_AB R176, R25, R24 ;  /* 0x0000001819b0723e */ /* 0x000fe200000010ff */
[----:B------:R-:W-:Y:S01]  /*a0e0*/  FADD.FTZ R0, -R0, R170 ;  /* 0x000000aa00007221 */ /* 0x000fe20000010100 */
[----:B------:R-:W-:Y:S01]  /*a0f0*/  FSEL R166, R166, RZ, P0 ;  /* 0x000000ffa6a67208 */ /* 0x000fe20000000000 */
[----:B------:R-:W-:Y:S01]  /*a100*/  FMUL.FTZ R16, R165, R188 ;  /* 0x000000bca5107220 */ /* 0x000fe20000410000 */
[----:B------:R-:W-:Y:S01]  /*a110*/  MOV R170, R20 ;  /* 0x0000001400aa7202 */ /* 0x000fe20000000f00 */
[----:B------:R-:W-:Y:S01]  /*a120*/  FMUL.FTZ R0, R0, c[0x0][0x2d0] ;  /* 0x0000b40000007a20 */ /* 0x000fe20000410000 */
[----:B------:R-:W2:Y:S01]  /*a130*/  LDSM.16.MT88.4 R20, [R225+0x2080] ;  /* 0x00208000e114783b */ /* 0x000ea20000004200 */
[--C-:B------:R-:W-:Y:S02]  /*a140*/  FFMA.FTZ R10, R10, c[0x0][0x2d0], -R166.reuse ;  /* 0x0000b4000a0a7a23 */ /* 0x100fe400000108a6 */
[----:B------:R3:W4:Y:S01]  /*a150*/  MUFU.EX2 R2, R0 ;  /* 0x0000000000027308 */ /* 0x0007220000000800 */
[--C-:B------:R-:W-:Y:S02]  /*a160*/  FFMA.FTZ R14, R14, c[0x0][0x2d0], -R166.reuse ;  /* 0x0000b4000e0e7a23 */ /* 0x100fe400000108a6 */
[--C-:B------:R-:W-:Y:S02]  /*a170*/  FFMA.FTZ R15, R15, c[0x0][0x2d0], -R166.reuse ;  /* 0x0000b4000f0f7a23 */ /* 0x100fe400000108a6 */
[C---:B------:R-:W-:Y:S02]  /*a180*/  FMUL.FTZ R17, R165.reuse, R189 ;  /* 0x000000bda5117220 */ /* 0x040fe40000410000 */
[C---:B------:R-:W-:Y:S02]  /*a190*/  FMUL.FTZ R33, R165.reuse, R145 ;  /* 0x00000091a5217220 */ /* 0x040fe40000410000 */
[C---:B------:R-:W-:Y:S01]  /*a1a0*/  FMUL.FTZ R52, R165.reuse, R52 ;  /* 0x00000034a5347220 */ /* 0x040fe20000410000 */
[----:B------:R-:W-:Y:S01]  /*a1b0*/  MUFU.EX2 R218, R10 ;  /* 0x0000000a00da7308 */ /* 0x000fe20000000800 */
[----:B------:R-:W-:Y:S02]  /*a1c0*/  FMUL.FTZ R53, R165, R53 ;  /* 0x00000035a5357220 */ /* 0x000fe40000410000 */
[----:B-1----:R-:W-:Y:S01]  /*a1d0*/  FMUL.FTZ R6, R164, R178 ;  /* 0x000000b2a4067220 */ /* 0x002fe20000410000 */
[----:B------:R-:W-:Y:S01]  /*a1e0*/  F2FP.BF16.PACK_AB R178, R50, R170 ;  /* 0x000000aa32b2723e */ /* 0x000fe200000010ff */
[C---:B------:R-:W-:Y:S02]  /*a1f0*/  FMUL.FTZ R7, R164.reuse, R179 ;  /* 0x000000b3a4077220 */ /* 0x040fe40000410000 */
[C---:B------:R-:W-:Y:S02]  /*a200*/  FMUL.FTZ R34, R164.reuse, R146 ;  /* 0x00000092a4227220 */ /* 0x040fe40000410000 */
[C---:B------:R-:W-:Y:S01]  /*a210*/  FMUL.FTZ R35, R164.reuse, R147 ;  /* 0x00000093a4237220 */ /* 0x040fe20000410000 */
[----:B------:R-:W-:Y:S01]  /*a220*/  MUFU.EX2 R220, R14 ;  /* 0x0000000e00dc7308 */ /* 0x000fe20000000800 */
[C---:B------:R-:W-:Y:S01]  /*a230*/  FMUL.FTZ R18, R164.reuse, R190 ;  /* 0x000000bea4127220 */ /* 0x040fe20000410000 */
[----:B------:R-:W-:Y:S01]  /*a240*/  MOV R190, R25 ;  /* 0x0000001900be7202 */ /* 0x000fe20000000f00 */
[----:B------:R-:W-:Y:S01]  /*a250*/  FMUL.FTZ R19, R164, R191 ;  /* 0x000000bfa4137220 */ /* 0x000fe20000410000 */
[----:B------:R-:W-:Y:S01]  /*a260*/  MOV R191, R24 ;  /* 0x0000001800bf7202 */ /* 0x000fe20000000f00 */
[----:B---3--:R-:W-:Y:S02]  /*a270*/  FFMA.FTZ R0, R11, c[0x0][0x2d0], -R166 ;  /* 0x0000b4000b007a23 */ /* 0x008fe400000108a6 */
[C---:B----4-:R-:W-:Y:S02]  /*a280*/  FMUL.FTZ R24, R2.reuse, R136 ;  /* 0x0000008802187220 */ /* 0x050fe40000410000 */
[C---:B------:R-:W-:Y:S01]  /*a290*/  FMUL.FTZ R25, R2.reuse, R137 ;  /* 0x0000008902197220 */ /* 0x040fe20000410000 */
[----:B------:R1:W3:Y:S01]  /*a2a0*/  MUFU.EX2 R219, R0 ;  /* 0x0000000000db7308 */ /* 0x0002e20000000800 */
[C---:B------:R-:W-:Y:S02]  /*a2b0*/  FMUL.FTZ R40, R2.reuse, R152 ;  /* 0x0000009802287220 */ /* 0x040fe40000410000 */
[C---:B------:R-:W-:Y:S02]  /*a2c0*/  FMUL.FTZ R41, R2.reuse, R153 ;  /* 0x0000009902297220 */ /* 0x040fe40000410000 */
[C---:B------:R-:W-:Y:S01]  /*a2d0*/  FMUL.FTZ R13, R2.reuse, R185 ;  /* 0x000000b9020d7220 */ /* 0x040fe20000410000 */
[-C--:B--2---:R-:W-:Y:S01]  /*a2e0*/  HMMA.16816.F32.BF16 R4, R192, R20.reuse, R4 ;  /* 0x00000014c004723c */ /* 0x084fe20000041804 */
[C---:B------:R-:W-:Y:S01]  /*a2f0*/  FMUL.FTZ R8, R2.reuse, R180 ;  /* 0x000000b402087220 */ /* 0x040fe20000410000 */
[----:B------:R-:W-:Y:S02]  /*a300*/  MOV R180, R48 ;  /* 0x0000003000b47202 */ /* 0x000fe40000000f00 */
[----:B------:R-:W2:Y:S01]  /*a310*/  MUFU.EX2 R222, R15 ;  /* 0x0000000f00de7308 */ /* 0x000ea20000000800 */
[C---:B------:R-:W-:Y:S01]  /*a320*/  FMUL.FTZ R9, R2.reuse, R181 ;  /* 0x000000b502097220 */ /* 0x040fe20000410000 */
[----:B------:R-:W-:Y:S01]  /*a330*/  MOV R181, R32 ;  /* 0x0000002000b57202 */ /* 0x000fe20000000f00 */
[C---:B------:R-:W-:Y:S02]  /*a340*/  FMUL.FTZ R12, R2.reuse, R184 ;  /* 0x000000b8020c7220 */ /* 0x040fe40000410000 */
[C---:B------:R-:W-:Y:S02]  /*a350*/  FMUL.FTZ R32, R165.reuse, R144 ;  /* 0x00000090a5207220 */ /* 0x040fe40000410000 */
[----:B------:R-:W-:Y:S01]  /*a360*/  LDSM.16.MT88.4 R144, [R226+0x2880] ;  /* 0x00288000e290783b */ /* 0x000fe20000004200 */
[C---:B------:R-:W-:Y:S01]  /*a370*/  FMUL.FTZ R44, R2.reuse, R156 ;  /* 0x0000009c022c7220 */ /* 0x040fe20000410000 */
[----:B------:R-:W-:Y:S01]  /*a380*/  MOV R156, R51 ;  /* 0x00000033009c7202 */ /* 0x000fe20000000f00 */
[----:B------:R-:W-:Y:S01]  /*a390*/  FMUL.FTZ R45, R2, R157 ;  /* 0x0000009d022d7220 */ /* 0x000fe20000410000 */
[----:B------:R-:W-:Y:S01]  /*a3a0*/  MOV R157, R250 ;  /* 0x000000fa009d7202 */ /* 0x000fe20000000f00 */
[----:B------:R-:W-:Y:S01]  /*a3b0*/  FMUL.FTZ R48, R165, R160 ;  /* 0x000000a0a5307220 */ /* 0x000fe20000410000 */
[----:B-1----:R-:W-:Y:S01]  /*a3c0*/  FSEL R0, R3, RZ, P0 ;  /* 0x000000ff03007208 */ /* 0x002fe20000000000 */
[C---:B------:R-:W-:Y:S01]  /*a3d0*/  FMUL.FTZ R51, R164.reuse, R163 ;  /* 0x000000a3a4337220 */ /* 0x040fe20000410000 */
[----:B---3--:R-:W-:Y:S01]  /*a3e0*/  F2FP.BF16.PACK_AB R177, R219, R218 ;  /* 0x000000dadbb1723e */ /* 0x008fe200000010ff */
[----:B------:R-:W-:Y:S01]  /*a3f0*/  FMUL.FTZ R54, R164, R54 ;  /* 0x00000036a4367220 */ /* 0x000fe20000410000 */
[----:B------:R-:W-:Y:S01]  /*a400*/  PLOP3.LUT P0, PT, PT, PT, UP0, 0x80, 0x0 ;  /* 0x000000000000781c */ /* 0x000fe20003f0f008 */
[----:B------:R-:W-:Y:S02]  /*a410*/  FADD.FTZ R0, -R0, R171 ;  /* 0x000000ab00007221 */ /* 0x000fe40000010100 */
[----:B------:R-:W-:Y:S02]  /*a420*/  FMUL.FTZ R55, R164, R55 ;  /* 0x00000037a4377220 */ /* 0x000fe40000410000 */
[----:B------:R-:W-:Y:S01]  /*a430*/  FMUL.FTZ R0, R0, c[0x0][0x2d0] ;  /* 0x0000b40000007a20 */ /* 0x000fe20000410000 */
[----:B--2---:R-:W-:Y:S01]  /*a440*/  F2FP.BF16.PACK_AB R179, R222, R220 ;  /* 0x000000dcdeb3723e */ /* 0x004fe200000010ff */
[C---:B------:R-:W-:Y:S02]  /*a450*/  FMUL.FTZ R56, R2.reuse, R56 ;  /* 0x0000003802387220 */ /* 0x040fe40000410000 */
[C---:B------:R-:W-:Y:S02]  /*a460*/  FMUL.FTZ R57, R2.reuse, R57 ;  /* 0x0000003902397220 */ /* 0x040fe40000410000 */
[----:B------:R-:W1:Y:S01]  /*a470*/  MUFU.EX2 R0, R0 ;  /* 0x0000000000007308 */ /* 0x000e620000000800 */
        /* <DEDUP_REMOVED lines=19> */
[C---:B------:R-:W-:Y:S01]  /*a5b0*/  HMMA.16816.F32.BF16 R8, R176.reuse, R20, R8 ;  /* 0x00000014b008723c */ /* 0x040fe20000041808 */
[C---:B------:R-:W-:Y:S02]  /*a5c0*/  FMUL.FTZ R14, R0.reuse, R186 ;  /* 0x000000ba000e7220 */ /* 0x040fe40000410000 */
[----:B------:R-:W-:Y:S01]  /*a5d0*/  FMUL.FTZ R15, R0, R187 ;  /* 0x000000bb000f7220 */ /* 0x000fe20000410000 */
[----:B------:R-:W-:Y:S01]  /*a5e0*/  MOV R187, R49 ;  /* 0x0000003100bb7202 */ /* 0x000fe20000000f00 */
[----:B------:R-:W-:Y:S02]  /*a5f0*/  FMUL.FTZ R29, R2, R141 ;  /* 0x0000008d021d7220 */ /* 0x000fe40000410000 */
[C---:B------:R-:W-:Y:S02]  /*a600*/  FMUL.FTZ R20, R165.reuse, R132 ;  /* 0x00000084a5147220 */ /* 0x040fe40000410000 */
[----:B------:R-:W-:Y:S01]  /*a610*/  FMUL.FTZ R21, R165, R133 ;  /* 0x00000085a5157220 */ /* 0x000fe20000410000 */
[-C--:B------:R-:W-:Y:S02]  /*a620*/  HMMA.16816.F32.BF16 R12, R176, R22.reuse, R12 ;  /* 0x00000016b00c723c */ /* 0x080fe4000004180c */
[C---:B------:R-:W-:Y:S02]  /*a630*/  FMUL.FTZ R30, R0.reuse, R142 ;  /* 0x0000008e001e7220 */ /* 0x040fe40000410000 */
[C---:B------:R-:W-:Y:S02]  /*a640*/  FMUL.FTZ R31, R0.reuse, R143 ;  /* 0x0000008f001f7220 */ /* 0x040fe40000410000 */
[----:B------:R-:W-:Y:S02]  /*a650*/  FMUL.FTZ R42, R0, R154 ;  /* 0x0000009a002a7220 */ /* 0x000fe40000410000 */
[C---:B------:R-:W-:Y:S01]  /*a660*/  HMMA.16816.F32.BF16 R16, R192.reuse, R22, R16 ;  /* 0x00000016c010723c */ /* 0x040fe20000041810 */
[----:B------:R-:W-:Y:S03]  /*a670*/  FMUL.FTZ R28, R2, R140 ;  /* 0x0000008c021c7220 */ /* 0x000fe60000410000 */
[C---:B------:R-:W-:Y:S02]  /*a680*/  FMUL.FTZ R43, R0.reuse, R155 ;  /* 0x0000009b002b7220 */ /* 0x040fe40000410000 */
[----:B------:R-:W-:Y:S01]  /*a690*/  FMUL.FTZ R46, R0, R158 ;  /* 0x0000009e002e7220 */ /* 0x000fe20000410000 */
[----:B------:R-:W-:Y:S01]  /*a6a0*/  LDSM.16.MT88.4 R152, [R227+0x2880] ;  /* 0x00288000e398783b */ /* 0x000fe20000004200 */
[C---:B------:R-:W-:Y:S01]  /*a6b0*/  FMUL.FTZ R22, R164.reuse, R134 ;  /* 0x00000086a4167220 */ /* 0x040fe20000410000 */
[----:B------:R-:W-:Y:S03]  /*a6c0*/  MOV R158, R251 ;  /* 0x000000fb009e7202 */ /* 0x000fe60000000f00 */
[----:B------:R-:W-:Y:S02]  /*a6d0*/  FMUL.FTZ R23, R164, R135 ;  /* 0x00000087a4177220 */ /* 0x000fe40000410000 */
[--C-:B------:R-:W-:Y:S01]  /*a6e0*/  FFMA.FTZ R140, R197, c[0x0][0x2d0], -R173.reuse ;  /* 0x0000b400c58c7a23 */ /* 0x100fe200000108ad */
[----:B------:R-:W1:Y:S01]  /*a6f0*/  LDSM.16.MT88.4 R132, [R228+0x2080] ;  /* 0x00208000e484783b */ /* 0x000e620000004200 */
[----:B------:R-:W-:Y:S01]  /*a700*/  FMUL.FTZ R47, R0, R159 ;  /* 0x0000009f002f7220 */ /* 0x000fe20000410000 */
[----:B------:R-:W-:Y:S01]  /*a710*/  MOV R159, R50 ;  /* 0x00000032009f7202 */ /* 0x000fe20000000f00 */
[----:B------:R2:W-:Y:S01]  /*a720*/  MUFU.EX2 R189, R140 ;  /* 0x0000008c00bd7308 */ /* 0x0005e20000000800 */
[-C--:B------:R-:W-:Y:S01]  /*a730*/  HMMA.16816.F32.BF16 R20, R192, R36.reuse, R20 ;  /* 0x00000024c014723c */ /* 0x080fe20000041814 */
[C---:B------:R-:W-:Y:S02]  /*a740*/  FMUL.FTZ R49, R165.reuse, R161 ;  /* 0x000000a1a5317220 */ /* 0x040fe40000410000 */
[----:B------:R-:W-:Y:S02]  /*a750*/  FMUL.FTZ R50, R164, R162 ;  /* 0x000000a2a4327220 */ /* 0x000fe40000410000 */
[C---:B------:R-:W-:Y:S02]  /*a760*/  FMUL.FTZ R58, R0.reuse, R58 ;  /* 0x0000003a003a7220 */ /* 0x040fe40000410000 */
[C---:B------:R-:W-:Y:S01]  /*a770*/  FMUL.FTZ R59, R0.reuse, R59 ;  /* 0x0000003b003b7220 */ /* 0x040fe20000410000 */
[C---:B------:R-:W-:Y:S01]  /*a780*/  HMMA.16816.F32.BF16 R24, R176.reuse, R36, R24 ;  /* 0x00000024b018723c */ /* 0x040fe20000041818 */
[C---:B------:R-:W-:Y:S03]  /*a790*/  FMUL.FTZ R62, R0.reuse, R62 ;  /* 0x0000003e003e7220 */ /* 0x040fe60000410000 */
[C---:B------:R-:W-:Y:S02]  /*a7a0*/  FMUL.FTZ R63, R0.reuse, R63 ;  /* 0x0000003f003f7220 */ /* 0x040fe40000410000 */
[C---:B------:R-:W-:Y:S02]  /*a7b0*/  FMUL.FTZ R74, R0.reuse, R74 ;  /* 0x0000004a004a7220 */ /* 0x040fe40000410000 */
[-C--:B------:R-:W-:Y:S01]  /*a7c0*/  HMMA.16816.F32.BF16 R28, R176, R38.reuse, R28 ;  /* 0x00000026b01c723c */ /* 0x080fe2000004181c */
[C---:B------:R-:W-:Y:S03]  /*a7d0*/  FMUL.FTZ R36, R165.reuse, R148 ;  /* 0x00000094a5247220 */ /* 0x040fe60000410000 */
[C---:B------:R-:W-:Y:S02]  /*a7e0*/  FMUL.FTZ R37, R165.reuse, R149 ;  /* 0x00000095a5257220 */ /* 0x040fe40000410000 */
[----:B------:R-:W-:Y:S02]  /*a7f0*/  FMUL.FTZ R75, R0, R75 ;  /* 0x0000004b004b7220 */ /* 0x000fe40000410000 */
[C---:B------:R-:W-:Y:S01]  /*a800*/  HMMA.16816.F32.BF16 R32, R192.reuse, R38, R32 ;  /* 0x00000026c020723c */ /* 0x040fe20000041820 */
[C---:B------:R-:W-:Y:S03]  /*a810*/  FMUL.FTZ R76, R2.reuse, R76 ;  /* 0x0000004c024c7220 */ /* 0x040fe60000410000 */
[----:B------:R-:W-:Y:S02]  /*a820*/  FMUL.FTZ R77, R2, R77 ;  /* 0x0000004d024d7220 */ /* 0x000fe40000410000 */
[----:B------:R-:W-:Y:S02]  /*a830*/  FMUL.FTZ R78, R0, R78 ;  /* 0x0000004e004e7220 */ /* 0x000fe40000410000 */
[C---:B------:R-:W-:Y:S04]  /*a840*/  FMUL.FTZ R38, R164.reuse, R150 ;  /* 0x00000096a4267220 */ /* 0x040fe80000410000 */
[----:B------:R-:W-:Y:S02]  /*a850*/  FMUL.FTZ R39, R164, R151 ;  /* 0x00000097a4277220 */ /* 0x000fe40000410000 */
[----:B------:R-:W-:Y:S01]  /*a860*/  LDSM.16.MT88.4 R148, [R228+0x2880] ;  /* 0x00288000e494783b */ /* 0x000fe20000004200 */
[--C-:B--2---:R-:W-:Y:S02]  /*a870*/  FFMA.FTZ R140, R198, c[0x0][0x2d0], -R174.reuse ;  /* 0x0000b400c68c7a23 */ /* 0x104fe400000108ae */
[----:B------:R-:W-:Y:S02]  /*a880*/  FMUL.FTZ R79, R0, R79 ;  /* 0x0000004f004f7220 */ /* 0x000fe40000410000 */
[-C--:B-1----:R-:W-:Y:S01]  /*a890*/  HMMA.16816.F32.BF16 R36, R192, R132.reuse, R36 ;  /* 0x00000084c024723c */ /* 0x082fe20000041824 */
[C---:B------:R-:W-:Y:S01]  /*a8a0*/  FMUL.FTZ R80, R165.reuse, R80 ;  /* 0x00000050a5507220 */ /* 0x040fe20000410000 */
[----:B------:R1:W-:Y:S01]  /*a8b0*/  MUFU.EX2 R171, R140 ;  /* 0x0000008c00ab7308 */ /* 0x0003e20000000800 */
[C---:B------:R-:W-:Y:S02]  /*a8c0*/  FMUL.FTZ R81, R165.reuse, R81 ;  /* 0x00000051a5517220 */ /* 0x040fe40000410000 */
[C---:B------:R-:W-:Y:S02]  /*a8d0*/  FMUL.FTZ R82, R164.reuse, R82 ;  /* 0x00000052a4527220 */ /* 0x040fe40000410000 */
[C---:B------:R-:W-:Y:S01]  /*a8e0*/  FMUL.FTZ R83, R164.reuse, R83 ;  /* 0x00000053a4537220 */ /* 0x040fe20000410000 */
[C---:B------:R-:W-:Y:S01]  /*a8f0*/  HMMA.16816.F32.BF16 R40, R176.reuse, R132, R40 ;  /* 0x00000084b028723c */ /* 0x040fe20000041828 */
[C---:B------:R-:W-:Y:S03]  /*a900*/  FMUL.FTZ R84, R165.reuse, R84 ;  /* 0x00000054a5547220 */ /* 0x040fe60000410000 */
[C---:B------:R-:W-:Y:S02]  /*a910*/  FMUL.FTZ R85, R165.reuse, R85 ;  /* 0x00000055a5557220 */ /* 0x040fe40000410000 */
[C---:B------:R-:W-:Y:S02]  /*a920*/  FMUL.FTZ R86, R164.reuse, R86 ;  /* 0x00000056a4567220 */ /* 0x040fe40000410000 */
[-C--:B------:R-:W-:Y:S01]  /*a930*/  HMMA.16816.F32.BF16 R44, R176, R134.reuse, R44 ;  /* 0x00000086b02c723c */ /* 0x080fe2000004182c */
[----:B------:R-:W-:Y:S03]  /*a940*/  FMUL.FTZ R87, R164, R87 ;  /* 0x00000057a4577220 */ /* 0x000fe60000410000 */
[C---:B------:R-:W-:Y:S02]  /*a950*/  FMUL.FTZ R88, R2.reuse, R88 ;  /* 0x0000005802587220 */ /* 0x040fe40000410000 */
[----:B------:R-:W-:Y:S02]  /*a960*/  FMUL.FTZ R89, R2, R89 ;  /* 0x0000005902597220 */ /* 0x000fe40000410000 */
[C---:B------:R-:W-:Y:S01]  /*a970*/  HMMA.16816.F32.BF16 R48, R192.reuse, R134, R48 ;  /* 0x00000086c030723c */ /* 0x040fe20000041830 */
[----:B------:R-:W2:Y:S03]  /*a980*/  LDSM.16.MT88.4 R132, [R225+0x3880] ;  /* 0x00388000e184783b */ /* 0x000ea60000004200 */
[C---:B------:R-:W-:Y:S02]  /*a990*/  FMUL.FTZ R90, R0.reuse, R90 ;  /* 0x0000005a005a7220 */ /* 0x040fe40000410000 */
[----:B------:R-:W-:Y:S02]  /*a9a0*/  FMUL.FTZ R91, R0, R91 ;  /* 0x0000005b005b7220 */ /* 0x000fe40000410000 */
[-C--:B------:R-:W-:Y:S01]  /*a9b0*/  HMMA.16816.F32.BF16 R52, R192, R136.reuse, R52 ;  /* 0x00000088c034723c */ /* 0x080fe20000041834 */
[C---:B------:R-:W-:Y:S03]  /*a9c0*/  FMUL.FTZ R92, R2.reuse, R92 ;  /* 0x0000005c025c7220 */ /* 0x040fe60000410000 */
[----:B------:R-:W-:Y:S02]  /*a9d0*/  FMUL.FTZ R93, R2, R93 ;  /* 0x0000005d025d7220 */ /* 0x000fe40000410000 */
[C---:B------:R-:W-:Y:S02]  /*a9e0*/  FMUL.FTZ R94, R0.reuse, R94 ;  /* 0x0000005e005e7220 */ /* 0x040fe40000410000 */
[C---:B------:R-:W-:Y:S01]  /*a9f0*/  HMMA.16816.F32.BF16 R56, R176.reuse, R136, R56 ;  /* 0x00000088b038723c */ /* 0x040fe20000041838 */
[----:B------:R-:W-:Y:S03]  /*aa00*/  FMUL.FTZ R95, R0, R95 ;  /* 0x0000005f005f7220 */ /* 0x000fe60000410000 */
[C---:B------:R-:W-:Y:S02]  /*aa10*/  FMUL.FTZ R96, R165.reuse, R96 ;  /* 0x00000060a5607220 */ /* 0x040fe40000410000 */
[----:B------:R-:W-:Y:S02]  /*aa20*/  FMUL.FTZ R97, R165, R97 ;  /* 0x00000061a5617220 */ /* 0x000fe40000410000 */
[-C--:B------:R-:W-:Y:S01]  /*aa30*/  HMMA.16816.F32.BF16 R60, R176, R138.reuse, R60 ;  /* 0x0000008ab03c723c */ /* 0x080fe2000004183c */
[--C-:B------:R-:W-:Y:S03]  /*aa40*/  FFMA.FTZ R136, R196, c[0x0][0x2d0], -R173.reuse ;  /* 0x0000b400c4887a23 */ /* 0x100fe600000108ad */
[C---:B------:R-:W-:Y:S01]  /*aa50*/  FMUL.FTZ R98, R164.reuse, R98 ;  /* 0x00000062a4627220 */ /* 0x040fe20000410000 */
[----:B------:R3:W-:Y:S01]  /*aa60*/  MUFU.EX2 R162, R136 ;  /* 0x0000008800a27308 */ /* 0x0007e20000000800 */
[----:B------:R-:W-:Y:S02]  /*aa70*/  FMUL.FTZ R99, R164, R99 ;  /* 0x00000063a4637220 */ /* 0x000fe40000410000 */
[C---:B------:R-:W-:Y:S01]  /*aa80*/  HMMA.16816.F32.BF16 R64, R192.reuse, R138, R64 ;  /* 0x0000008ac040723c */ /* 0x040fe20000041840 */
[C---:B------:R-:W-:Y:S03]  /*aa90*/  FMUL.FTZ R104, R2.reuse, R104 ;  /* 0x0000006802687220 */ /* 0x040fe60000410000 */
[----:B------:R-:W-:Y:S02]  /*aaa0*/  FMUL.FTZ R105, R2, R105 ;  /* 0x0000006902697220 */ /* 0x000fe40000410000 */
[C---:B------:R-:W-:Y:S02]  /*aab0*/  FMUL.FTZ R106, R0.reuse, R106 ;  /* 0x0000006a006a7220 */ /* 0x040fe40000410000 */
[----:B------:R-:W-:Y:S01]  /*aac0*/  FMUL.FTZ R107, R0, R107 ;  /* 0x0000006b006b7220 */ /* 0x000fe20000410000 */
[-C--:B--2---:R-:W-:Y:S03]  /*aad0*/  HMMA.16816.F32.BF16 R68, R192, R132.reuse, R68 ;  /* 0x00000084c044723c */ /* 0x084fe60000041844 */
[--C-:B-1----:R-:W-:Y:S02]  /*aae0*/  FFMA.FTZ R140, R203, c[0x0][0x2d0], -R173.reuse ;  /* 0x0000b400cb8c7a23 */ /* 0x102fe400000108ad */
[C---:B------:R-:W-:Y:S02]  /*aaf0*/  FMUL.FTZ R108, R2.reuse, R108 ;  /* 0x0000006c026c7220 */ /* 0x040fe40000410000 */
[----:B------:R1:W-:Y:S01]  /*ab00*/  MUFU.EX2 R184, R140 ;  /* 0x0000008c00b87308 */ /* 0x0003e20000000800 */
[C---:B------:R-:W-:Y:S01]  /*ab10*/  HMMA.16816.F32.BF16 R72, R176.reuse, R132, R72 ;  /* 0x00000084b048723c */ /* 0x040fe20000041848 */
[----:B------:R-:W-:Y:S01]  /*ab20*/  FMUL.FTZ R109, R2, R109 ;  /* 0x0000006d026d7220 */ /* 0x000fe20000410000 */
[----:B---3--:R-:W2:Y:S02]  /*ab30*/  LDSM.16.MT88.4 R136, [R226+0x3880] ;  /* 0x00388000e288783b */ /* 0x008ea40000004200 */
[C---:B------:R-:W-:Y:S03]  /*ab40*/  FMUL.FTZ R110, R0.reuse, R110 ;  /* 0x0000006e006e7220 */ /* 0x040fe60000410000 */
[--C-:B------:R-:W-:Y:S01]  /*ab50*/  FFMA.FTZ R132, R199, c[0x0][0x2d0], -R174.reuse ;  /* 0x0000b400c7847a23 */ /* 0x100fe200000108ae */
[-C--:B------:R-:W-:Y:S01]  /*ab60*/  HMMA.16816.F32.BF16 R76, R176, R134.reuse, R76 ;  /* 0x00000086b04c723c */ /* 0x080fe2000004184c */
[----:B------:R-:W-:Y:S02]  /*ab70*/  FMUL.FTZ R111, R0, R111 ;  /* 0x0000006f006f7220 */ /* 0x000fe40000410000 */
[----:B------:R3:W4:Y:S01]  /*ab80*/  MUFU.EX2 R160, R132 ;  /* 0x0000008400a07308 */ /* 0x0007220000000800 */
[C---:B------:R-:W-:Y:S02]  /*ab90*/  FMUL.FTZ R112, R165.reuse, R112 ;  /* 0x00000070a5707220 */ /* 0x040fe40000410000 */
[C---:B------:R-:W-:Y:S02]  /*aba0*/  FMUL.FTZ R113, R165.reuse, R113 ;  /* 0x00000071a5717220 */ /* 0x040fe40000410000 */
[C---:B------:R-:W-:Y:S01]  /*abb0*/  HMMA.16816.F32.BF16 R80, R192.reuse, R134, R80 ;  /* 0x00000086c050723c */ /* 0x040fe20000041850 */
[C---:B------:R-:W-:Y:S03]  /*abc0*/  FMUL.FTZ R114, R164.reuse, R114 ;  /* 0x00000072a4727220 */ /* 0x040fe60000410000 */
[----:B------:R-:W-:Y:S02]  /*abd0*/  FMUL.FTZ R115, R164, R115 ;  /* 0x00000073a4737220 */ /* 0x000fe40000410000 */
[C---:B------:R-:W-:Y:S02]  /*abe0*/  FMUL.FTZ R116, R165.reuse, R116 ;  /* 0x00000074a5747220 */ /* 0x040fe40000410000 */
[--C-:B-1----:R-:W-:Y:S04]  /*abf0*/  FFMA.FTZ R140, R206, c[0x0][0x2d0], -R174.reuse ;  /* 0x0000b400ce8c7a23 */ /* 0x102fe800000108ae */
[----:B------:R1:W-:Y:S01]  /*ac00*/  MUFU.EX2 R196, R140 ;  /* 0x0000008c00c47308 */ /* 0x0003e20000000800 */
[----:B------:R-:W-:Y:S02]  /*ac10*/  FMUL.FTZ R117, R165, R117 ;  /* 0x00000075a5757220 */ /* 0x000fe40000410000 */
[C---:B------:R-:W-:Y:S02]  /*ac20*/  FMUL.FTZ R118, R164.reuse, R118 ;  /* 0x00000076a4767220 */ /* 0x040fe40000410000 */
[----:B------:R-:W-:Y:S02]  /*ac30*/  FMUL.FTZ R119, R164, R119 ;  /* 0x00000077a4777220 */ /* 0x000fe40000410000 */
[----:B---3--:R-:W-:Y:S02]  /*ac40*/  FFMA.FTZ R132, R201, c[0x0][0x2d0], -R173 ;  /* 0x0000b400c9847a23 */ /* 0x008fe400000108ad */
[C---:B------:R-:W-:Y:S02]  /*ac50*/  FMUL.FTZ R120, R2.reuse, R120 ;  /* 0x0000007802787220 */ /* 0x040fe40000410000 */
[----:B------:R3:W5:Y:S01]  /*ac60*/  MUFU.EX2 R163, R132 ;  /* 0x0000008400a37308 */ /* 0x0007620000000800 */
[----:B------:R-:W-:Y:S02]  /*ac70*/  FMUL.FTZ R121, R2, R121 ;  /* 0x0000007902797220 */ /* 0x000fe40000410000 */
[C---:B------:R-:W-:Y:S01]  /*ac80*/  FMUL.FTZ R122, R0.reuse, R122 ;  /* 0x0000007a007a7220 */ /* 0x040fe20000410000 */
[-C--:B--2---:R-:W-:Y:S01]  /*ac90*/  HMMA.16816.F32.BF16 R84, R192, R136.reuse, R84 ;  /* 0x00000088c054723c */ /* 0x084fe20000041854 */
[----:B------:R-:W-:Y:S02]  /*aca0*/  FMUL.FTZ R123, R0, R123 ;  /* 0x0000007b007b7220 */ /* 0x000fe40000410000 */
[C---:B------:R-:W-:Y:S02]  /*acb0*/  FMUL.FTZ R124, R2.reuse, R124 ;  /* 0x0000007c027c7220 */ /* 0x040fe40000410000 */
[----:B------:R-:W-:Y:S02]  /*acc0*/  FMUL.FTZ R125, R2, R125 ;  /* 0x0000007d027d7220 */ /* 0x000fe40000410000 */
[----:B------:R-:W-:Y:S01]  /*acd0*/  FMUL.FTZ R126, R0, R126 ;  /* 0x0000007e007e7220 */ /* 0x000fe20000410000 */
[C---:B------:R-:W-:Y:S01]  /*ace0*/  HMMA.16816.F32.BF16 R88, R176.reuse, R136, R88 ;  /* 0x00000088b058723c */ /* 0x040fe20000041858 */
[--C-:B-1----:R-:W-:Y:S03]  /*acf0*/  FFMA.FTZ R140, R208, c[0x0][0x2d0], -R175.reuse ;  /* 0x0000b400d08c7a23 */ /* 0x102fe600000108af */
[----:B------:R-:W-:Y:S01]  /*ad00*/  FMUL.FTZ R127, R0, R127 ;  /* 0x0000007f007f7220 */ /* 0x000fe20000410000 */
[----:B------:R1:W-:Y:S01]  /*ad10*/  MUFU.EX2 R161, R140 ;  /* 0x0000008c00a17308 */ /* 0x0003e20000000800 */
[----:B------:R-:W-:Y:S02]  /*ad20*/  FMUL.FTZ R128, R165, R128 ;  /* 0x00000080a5807220 */ /* 0x000fe40000410000 */
[-C--:B------:R-:W-:Y:S01]  /*ad30*/  HMMA.16816.F32.BF16 R92, R176, R138.reuse, R92 ;  /* 0x0000008ab05c723c */ /* 0x080fe2000004185c */
[----:B------:R-:W-:Y:S01]  /*ad40*/  FFMA.FTZ R136, R209, c[0x0][0x2d0], -R174 ;  /* 0x0000b400d1887a23 */ /* 0x000fe200000108ae */
[----:B---3--:R-:W2:Y:S02]  /*ad50*/  LDSM.16.MT88.4 R132, [R228+0x3880] ;  /* 0x00388000e484783b */ /* 0x008ea40000004200 */
[C---:B------:R-:W-:Y:S02]  /*ad60*/  FMUL.FTZ R129, R165.reuse, R129 ;  /* 0x00000081a5817220 */ /* 0x040fe40000410000 */
[C---:B------:R-:W-:Y:S01]  /*ad70*/  FMUL.FTZ R130, R164.reuse, R130 ;  /* 0x00000082a4827220 */ /* 0x040fe20000410000 */
[----:B------:R3:W2:Y:S01]  /*ad80*/  MUFU.EX2 R186, R136 ;  /* 0x0000008800ba7308 */ /* 0x0006a20000000800 */
[C---:B------:R-:W-:Y:S01]  /*ad90*/  HMMA.16816.F32.BF16 R96, R192.reuse, R138, R96 ;  /* 0x0000008ac060723c */ /* 0x040fe20000041860 */
[C---:B------:R-:W-:Y:S03]  /*ada0*/  FMUL.FTZ R100, R165.reuse, R100 ;  /* 0x00000064a5647220 */ /* 0x040fe60000410000 */
[----:B------:R-:W-:Y:S02]  /*adb0*/  FMUL.FTZ R101, R165, R101 ;  /* 0x00000065a5657220 */ /* 0x000fe40000410000 */
[C---:B------:R-:W-:Y:S02]  /*adc0*/  FMUL.FTZ R102, R164.reuse, R102 ;  /* 0x00000066a4667220 */ /* 0x040fe40000410000 */
[C---:B------:R-:W-:Y:S04]  /*add0*/  FMUL.FTZ R103, R164.reuse, R103 ;  /* 0x00000067a4677220 */ /* 0x040fe80000410000 */
[----:B------:R-:W-:Y:S02]  /*ade0*/  FMUL.FTZ R131, R164, R131 ;  /* 0x00000083a4837220 */ /* 0x000fe40000410000 */
[--C-:B-1----:R-:W-:Y:S04]  /*adf0*/  FFMA.FTZ R140, R210, c[0x0][0x2d0], -R175.reuse ;  /* 0x0000b400d28c7a23 */ /* 0x102fe800000108af */
[----:B------:R1:W-:Y:S01]  /*ae00*/  MUFU.EX2 R185, R140 ;  /* 0x0000008c00b97308 */ /* 0x0003e20000000800 */
[--C-:B---3--:R-:W-:Y:S09]  /*ae10*/  FFMA.FTZ R136, R205, c[0x0][0x2d0], -R175.reuse ;  /* 0x0000b400cd887a23 */ /* 0x108ff200000108af */
[----:B------:R3:W3:Y:S01]  /*ae20*/  MUFU.EX2 R188, R136 ;  /* 0x0000008800bc7308 */ /* 0x0006e20000000800 */
[-C--:B--2---:R-:W-:Y:S01]  /*ae30*/  HMMA.16816.F32.BF16 R100, R192, R132.reuse, R100 ;  /* 0x00000084c064723c */ /* 0x084fe20000041864 */
[----:B-1----:R-:W-:Y:S07]  /*ae40*/  LDSM.16.MT88.4 R140, [R225+0x2880] ;  /* 0x00288000e18c783b */ /* 0x002fee0000004200 */
[C---:B------:R-:W-:Y:S07]  /*ae50*/  HMMA.16816.F32.BF16 R104, R176.reuse, R132, R104 ;  /* 0x00000084b068723c */ /* 0x040fee0000041868 */
[----:B------:R-:W-:Y:S01]  /*ae60*/  FFMA.FTZ R132, R211, c[0x0][0x2d0], -R175 ;  /* 0x0000b400d3847a23 */ /* 0x000fe200000108af */
[-C--:B------:R-:W-:Y:S01]  /*ae70*/  HMMA.16816.F32.BF16 R108, R176, R134.reuse, R108 ;  /* 0x00000086b06c723c */ /* 0x080fe2000004186c */
[----:B---3--:R-:W1:Y:S02]  /*ae80*/  LDSM.16.MT88.4 R136, [R227+0x3880] ;  /* 0x00388000e388783b */ /* 0x008e640000004200 */
[----:B------:R2:W3:Y:S01]  /*ae90*/  MUFU.EX2 R252, R132 ;  /* 0x0000008400fc7308 */ /* 0x0004e20000000800 */
[----:B----4-:R-:W-:Y:S04]  /*aea0*/  F2FP.BF16.PACK_AB R133, R160, R171 ;  /* 0x000000aba085723e */ /* 0x010fe800000010ff */
[C---:B------:R-:W-:Y:S07]  /*aeb0*/  HMMA.16816.F32.BF16 R112, R192.reuse, R134, R112 ;  /* 0x00000086c070723c */ /* 0x040fee0000041870 */
[----:B-----5:R-:W-:Y:S02]  /*aec0*/  F2FP.BF16.PACK_AB R134, R184, R163 ;  /* 0x000000a3b886723e */ /* 0x020fe400000010ff */
[----:B------:R-:W-:Y:S03]  /*aed0*/  F2FP.BF16.PACK_AB R135, R186, R196 ;  /* 0x000000c4ba87723e */ /* 0x000fe600000010ff */
[--C-:B--2---:R-:W-:Y:S04]  /*aee0*/  FFMA.FTZ R132, R200, c[0x0][0x2d0], -R166.reuse ;  /* 0x0000b400c8847a23 */ /* 0x104fe800000108a6 */
[----:B------:R2:W-:Y:S01]  /*aef0*/  MUFU.EX2 R205, R132 ;  /* 0x0000008400cd7308 */ /* 0x0005e20000000800 */
[-C--:B-1----:R-:W-:Y:S08]  /*af00*/  HMMA.16816.F32.BF16 R116, R192, R136.reuse, R116 ;  /* 0x00000088c074723c */ /* 0x082ff00000041874 */
[C---:B------:R-:W-:Y:S01]  /*af10*/  HMMA.16816.F32.BF16 R120, R176.reuse, R136, R120 ;  /* 0x00000088b078723c */ /* 0x040fe20000041878 */
[--C-:B--2---:R-:W-:Y:S06]  /*af20*/  FFMA.FTZ R132, R202, c[0x0][0x2d0], -R166.reuse ;  /* 0x0000b400ca847a23 */ /* 0x104fec00000108a6 */
[----:B------:R-:W-:Y:S01]  /*af30*/  F2FP.BF16.PACK_AB R136, R161, R188 ;  /* 0x000000bca188723e */ /* 0x000fe200000010ff */
[-C--:B------:R-:W-:Y:S01]  /*af40*/  HMMA.16816.F32.BF16 R124, R176, R138.reuse, R124 ;  /* 0x0000008ab07c723c */ /* 0x080fe2000004187c */
[----:B------:R1:W2:Y:S07]  /*af50*/  MUFU.EX2 R203, R132 ;  /* 0x0000008400cb7308 */ /* 0x0002ae0000000800 */
[----:B------:R-:W-:Y:S07]  /*af60*/  HMMA.16816.F32.BF16 R128, R192, R138, R128 ;  /* 0x0000008ac080723c */ /* 0x000fee0000041880 */
[----:B---3--:R-:W-:Y:S01]  /*af70*/  F2FP.BF16.PACK_AB R138, R252, R185 ;  /* 0x000000b9fc8a723e */ /* 0x008fe200000010ff */
        /* <DEDUP_REMOVED lines=16> */
[----:B------:R2:W-:Y:S05]  /*b080*/  MUFU.EX2 R250, R144 ;  /* 0x0000009000fa7308 */ /* 0x0005ea0000000800 */
[C---:B------:R-:W-:Y:S08]  /*b090*/  HMMA.16816.F32.BF16 R32, R132.reuse, R146, R32 ;  /* 0x000000928420723c */ /* 0x040ff00000041820 */
[-C--:B------:R-:W-:Y:S08]  /*b0a0*/  HMMA.16816.F32.BF16 R36, R132, R148.reuse, R36 ;  /* 0x000000948424723c */ /* 0x080ff00000041824 */
[C---:B------:R-:W-:Y:S01]  /*b0b0*/  HMMA.16816.F32.BF16 R40, R136.reuse, R148, R40 ;  /* 0x000000948828723c */ /* 0x040fe20000041828 */
[--C-:B--2---:R-:W-:Y:S06]  /*b0c0*/  FFMA.FTZ R144, R216, c[0x0][0x2d0], -R173.reuse ;  /* 0x0000b400d8907a23 */ /* 0x104fec00000108ad */
[--C-:B------:R-:W-:Y:S01]  /*b0d0*/  FFMA.FTZ R148, R221, c[0x0][0x2d0], -R174.reuse ;  /* 0x0000b400dd947a23 */ /* 0x100fe200000108ae */
[-C--:B------:R-:W-:Y:S01]  /*b0e0*/  HMMA.16816.F32.BF16 R44, R136, R150.reuse, R44 ;  /* 0x00000096882c723c */ /* 0x080fe2000004182c */
[----:B------:R2:W-:Y:S03]  /*b0f0*/  MUFU.EX2 R251, R144 ;  /* 0x0000009000fb7308 */ /* 0x0005e60000000800 */
[----:B------:R-:W-:Y:S04]  /*b100*/  MOV R221, R186 ;  /* 0x000000ba00dd7202 */ /* 0x000fe80000000f00 */
[C---:B------:R-:W-:Y:S03]  /*b110*/  HMMA.16816.F32.BF16 R48, R132.reuse, R150, R48 ;  /* 0x000000968430723c */ /* 0x040fe60000041830 */
[----:B------:R3:W-:Y:S05]  /*b120*/  MUFU.EX2 R216, R148 ;  /* 0x0000009400d87308 */ /* 0x0007ea0000000800 */
[-C--:B------:R-:W-:Y:S08]  /*b130*/  HMMA.16816.F32.BF16 R52, R132, R152.reuse, R52 ;  /* 0x000000988434723c */ /* 0x080ff00000041834 */
[C---:B------:R-:W-:Y:S01]  /*b140*/  HMMA.16816.F32.BF16 R56, R136.reuse, R152, R56 ;  /* 0x000000988838723c */ /* 0x040fe20000041838 */
[--C-:B--2---:R-:W-:Y:S04]  /*b150*/  FFMA.FTZ R144, R217, c[0x0][0x2d0], -R174.reuse ;  /* 0x0000b400d9907a23 */ /* 0x104fe800000108ae */
[----:B------:R2:W4:Y:S02]  /*b160*/  MUFU.EX2 R217, R144 ;  /* 0x0000009000d97308 */ /* 0x0005240000000800 */
[----:B------:R-:W-:Y:S01]  /*b170*/  MOV R152, R187 ;  /* 0x000000bb00987202 */ /* 0x000fe20000000f00 */
[-C--:B------:R-:W-:Y:S01]  /*b180*/  HMMA.16816.F32.BF16 R60, R136, R154.reuse, R60 ;  /* 0x0000009a883c723c */ /* 0x080fe2000004183c */
[--C-:B---3--:R-:W-:Y:S03]  /*b190*/  FFMA.FTZ R148, R223, c[0x0][0x2d0], -R173.reuse ;  /* 0x0000b400df947a23 */ /* 0x108fe600000108ad */
[----:B------:R-:W-:Y:S01]  /*b1a0*/  MOV R223, R183 ;  /* 0x000000b700df7202 */ /* 0x000fe20000000f00 */
[----:B------:R-:W-:Y:S01]  /*b1b0*/  FFMA.FTZ R173, R242, c[0x0][0x2d0], -R173 ;  /* 0x0000b400f2ad7a23 */ /* 0x000fe200000108ad */
[----:B------:R-:W-:Y:S02]  /*b1c0*/  MOV R242, R182 ;  /* 0x000000b600f27202 */ /* 0x000fe40000000f00 */
[C---:B------:R-:W-:Y:S01]  /*b1d0*/  HMMA.16816.F32.BF16 R64, R132.reuse, R154, R64 ;  /* 0x0000009a8440723c */ /* 0x040fe20000041840 */
[----:B------:R3:W-:Y:S06]  /*b1e0*/  MUFU.EX2 R215, R148 ;  /* 0x0000009400d77308 */ /* 0x0007ec0000000800 */
[----:B------:R-:W-:Y:S01]  /*b1f0*/  MOV R155, R185 ;  /* 0x000000b9009b7202 */ /* 0x000fe20000000f00 */
[-C--:B-1----:R-:W-:Y:S01]  /*b200*/  HMMA.16816.F32.BF16 R68, R132, R140.reuse, R68 ;  /* 0x0000008c8444723c */ /* 0x082fe20000041844 */
[----:B------:R-:W-:Y:S02]  /*b210*/  MOV R154, R184 ;  /* 0x000000b8009a7202 */ /* 0x000fe40000000f00 */
[----:B------:R4:W1:Y:S01]  /*b220*/  MUFU.EX2 R211, R173 ;  /* 0x000000ad00d37308 */ /* 0x0008620000000800 */
[----:B--2---:R-:W2:Y:S04]  /*b230*/  LDSM.16.MT88.4 R144, [R226+0x4080] ;  /* 0x00408000e290783b */ /* 0x004ea80000004200 */
[C---:B------:R-:W-:Y:S07]  /*b240*/  HMMA.16816.F32.BF16 R72, R136.reuse, R140, R72 ;  /* 0x0000008c8848723c */ /* 0x040fee0000041848 */
[--C-:B------:R-:W-:Y:S01]  /*b250*/  FFMA.FTZ R140, R245, c[0x0][0x2d0], -R174.reuse ;  /* 0x0000b400f58c7a23 */ /* 0x100fe200000108ae */
[-C--:B------:R-:W-:Y:S01]  /*b260*/  HMMA.16816.F32.BF16 R76, R136, R142.reuse, R76 ;  /* 0x0000008e884c723c */ /* 0x080fe2000004184c */
[----:B---3--:R-:W3:Y:S02]  /*b270*/  LDSM.16.MT88.4 R148, [R228+0x4080] ;  /* 0x00408000e494783b */ /* 0x008ee40000004200 */
[----:B------:R5:W-:Y:S01]  /*b280*/  MUFU.EX2 R210, R140 ;  /* 0x0000008c00d27308 */ /* 0x000be20000000800 */
[----:B------:R-:W-:Y:S01]  /*b290*/  MOV R245, R196 ;  /* 0x000000c400f57202 */ /* 0x000fe20000000f00 */
[----:B------:R-:W-:Y:S01]  /*b2a0*/  FFMA.FTZ R174, R248, c[0x0][0x2d0], -R174 ;  /* 0x0000b400f8ae7a23 */ /* 0x000fe200000108ae */
[----:B------:R-:W-:Y:S02]  /*b2b0*/  MOV R248, R163 ;  /* 0x000000a300f87202 */ /* 0x000fe40000000f00 */
[C---:B------:R-:W-:Y:S01]  /*b2c0*/  HMMA.16816.F32.BF16 R80, R132.reuse, R142, R80 ;  /* 0x0000008e8450723c */ /* 0x040fe20000041850 */
[----:B------:R-:W-:Y:S03]  /*b2d0*/  LDSM.16.MT88.4 R196, [R227+0x3080] ;  /* 0x00308000e3c4783b */ /* 0x000fe60000004200 */
[----:B----4-:R-:W-:Y:S01]  /*b2e0*/  F2FP.BF16.PACK_AB R173, R216, R217 ;  /* 0x000000d9d8ad723e */ /* 0x010fe200000010ff */
[----:B------:R1:W-:Y:S01]  /*b2f0*/  MUFU.EX2 R209, R174 ;  /* 0x000000ae00d17308 */ /* 0x0003e20000000800 */
[--C-:B-----5:R-:W-:Y:S01]  /*b300*/  FFMA.FTZ R140, R244, c[0x0][0x2d0], -R175.reuse ;  /* 0x0000b400f48c7a23 */ /* 0x120fe200000108af */
[----:B------:R-:W-:Y:S01]  /*b310*/  MOV R244, R161 ;  /* 0x000000a100f47202 */ /* 0x000fe20000000f00 */
[-C--:B--2---:R-:W-:Y:S01]  /*b320*/  HMMA.16816.F32.BF16 R84, R132, R144.reuse, R84 ;  /* 0x000000908454723c */ /* 0x084fe20000041854 */
[----:B------:R-:W-:Y:S06]  /*b330*/  MOV R161, R159 ;  /* 0x0000009f00a17202 */ /* 0x000fec0000000f00 */
[----:B------:R2:W-:Y:S01]  /*b340*/  MUFU.EX2 R208, R140 ;  /* 0x0000008c00d07308 */ /* 0x0005e20000000800 */
[----:B------:R-:W-:Y:S01]  /*b350*/  MOV R159, R191 ;  /* 0x000000bf009f7202 */ /* 0x000fe20000000f00 */
[C---:B------:R-:W-:Y:S03]  /*b360*/  HMMA.16816.F32.BF16 R88, R136.reuse, R144, R88 ;  /* 0x000000908858723c */ /* 0x040fe60000041858 */
[----:B-1----:R-:W-:Y:S04]  /*b370*/  F2FP.BF16.PACK_AB R174, R211, R215 ;  /* 0x000000d7d3ae723e */ /* 0x002fe800000010ff */
[--C-:B------:R-:W-:Y:S01]  /*b380*/  FFMA.FTZ R144, R213, c[0x0][0x2d0], -R166.reuse ;  /* 0x0000b400d5907a23 */ /* 0x100fe200000108a6 */
[-C--:B------:R-:W-:Y:S01]  /*b390*/  HMMA.16816.F32.BF16 R92, R136, R146.reuse, R92 ;  /* 0x00000092885c723c */ /* 0x080fe2000004185c */
[----:B------:R-:W-:Y:S02]  /*b3a0*/  MOV R213, R171 ;  /* 0x000000ab00d57202 */ /* 0x000fe40000000f00 */
[----:B------:R1:W-:Y:S05]  /*b3b0*/  MUFU.EX2 R171, R144 ;  /* 0x0000009000ab7308 */ /* 0x0003ea0000000800 */
[C---:B------:R-:W-:Y:S01]  /*b3c0*/  HMMA.16816.F32.BF16 R96, R132.reuse, R146, R96 ;  /* 0x000000928460723c */ /* 0x040fe20000041860 */
[--C-:B--2---:R-:W-:Y:S03]  /*b3d0*/  FFMA.FTZ R140, R246, c[0x0][0x2d0], -R175.reuse ;  /* 0x0000b400f68c7a23 */ /* 0x104fe600000108af */
[----:B------:R-:W-:Y:S02]  /*b3e0*/  MOV R246, R160 ;  /* 0x000000a000f67202 */ /* 0x000fe40000000f00 */
[----:B------:R-:W-:Y:S02]  /*b3f0*/  MOV R160, R190 ;  /* 0x000000be00a07202 */ /* 0x000fe40000000f00 */
[-C--:B---3--:R-:W-:Y:S01]  /*b400*/  HMMA.16816.F32.BF16 R100, R132, R148.reuse, R100 ;  /* 0x000000948464723c */ /* 0x088fe20000041864 */
[----:B------:R2:W3:Y:S03]  /*b410*/  MUFU.EX2 R207, R140 ;  /* 0x0000008c00cf7308 */ /* 0x0004e60000000800 */
[----:B------:R-:W-:Y:S04]  /*b420*/  MOV R153, R160 ;  /* 0x000000a000997202 */ /* 0x000fe80000000f00 */
[C---:B------:R-:W-:Y:S01]  /*b430*/  HMMA.16816.F32.BF16 R104, R136.reuse, R148, R104 ;  /* 0x000000948868723c */ /* 0x040fe20000041868 */
[--C-:B-1----:R-:W-:Y:S03]  /*b440*/  FFMA.FTZ R144, R212, c[0x0][0x2d0], -R166.reuse ;  /* 0x0000b400d4907a23 */ /* 0x102fe600000108a6 */
[----:B------:R-:W-:Y:S03]  /*b450*/  MOV R212, R162 ;  /* 0x000000a200d47202 */ /* 0x000fe60000000f00 */
[----:B------:R-:W-:Y:S01]  /*b460*/  MOV R149, R170 ;  /* 0x000000aa00957202 */ /* 0x000fe20000000f00 */
[-C--:B------:R-:W-:Y:S01]  /*b470*/  HMMA.16816.F32.BF16 R108, R136, R150.reuse, R108 ;  /* 0x00000096886c723c */ /* 0x080fe2000004186c */
[----:B------:R1:W4:Y:S03]  /*b480*/  MUFU.EX2 R200, R144 ;  /* 0x0000009000c87308 */ /* 0x0003260000000800 */
[----:B------:R-:W-:Y:S04]  /*b490*/  MOV R148, R181 ;  /* 0x000000b500947202 */ /* 0x000fe80000000f00 */
[C---:B------:R-:W-:Y:S01]  /*b4a0*/  HMMA.16816.F32.BF16 R112, R132.reuse, R150, R112 ;  /* 0x000000968470723c */ /* 0x040fe20000041870 */
[--C-:B--2---:R-:W-:Y:S03]  /*b4b0*/  FFMA.FTZ R140, R247, c[0x0][0x2d0], -R175.reuse ;  /* 0x0000b400f78c7a23 */ /* 0x104fe600000108af */
[----:B------:R-:W-:Y:S01]  /*b4c0*/  MOV R247, R189 ;  /* 0x000000bd00f77202 */ /* 0x000fe20000000f00 */
[----:B------:R2:W-:Y:S01]  /*b4d0*/  MUFU.EX2 R206, R140 ;  /* 0x0000008c00ce7308 */ /* 0x0005e20000000800 */
[----:B------:R-:W-:Y:S01]  /*b4e0*/  FFMA.FTZ R175, R249, c[0x0][0x2d0], -R175 ;  /* 0x0000b400f9af7a23 */ /* 0x000fe200000108af */
[----:B------:R-:W-:Y:S02]  /*b4f0*/  MOV R249, R188 ;  /* 0x000000bc00f97202 */ /* 0x000fe40000000f00 */
[----:B------:R-:W-:Y:S03]  /*b500*/  LDSM.16.MT88.4 R188, [R225+0x3080] ;  /* 0x00308000e1bc783b */ /* 0x000fe60000004200 */
[----:B---3--:R-:W-:Y:S02]  /*b510*/  F2FP.BF16.PACK_AB R192, R207, R208 ;  /* 0x000000d0cfc0723e */ /* 0x008fe400000010ff */
[----:B------:R-:W-:Y:S01]  /*b520*/  MOV R151, R180 ;  /* 0x000000b400977202 */ /* 0x000fe20000000f00 */
[----:B------:R3:W5:Y:S01]  /*b530*/  MUFU.EX2 R204, R175 ;  /* 0x000000af00cc7308 */ /* 0x0007620000000800 */
[--C-:B-1----:R-:W-:Y:S01]  /*b540*/  FFMA.FTZ R144, R214, c[0x0][0x2d0], -R166.reuse ;  /* 0x0000b400d6907a23 */ /* 0x102fe200000108a6 */
[----:B----4-:R-:W-:Y:S01]  /*b550*/  F2FP.BF16.PACK_AB R193, R200, R171 ;  /* 0x000000abc8c1723e */ /* 0x010fe200000010ff */
[----:B------:R-:W-:Y:S01]  /*b560*/  FFMA.FTZ R166, R172, c[0x0][0x2d0], -R166 ;  /* 0x0000b400aca67a23 */ /* 0x000fe200000108a6 */
[----:B------:R-:W-:Y:S02]  /*b570*/  F2FP.BF16.PACK_AB R172, R251, R250 ;  /* 0x000000fafbac723e */ /* 0x000fe400000010ff */
[----:B------:R-:W-:Y:S02]  /*b580*/  MOV R214, R161 ;  /* 0x000000a100d67202 */ /* 0x000fe40000000f00 */
[----:B------:R-:W-:Y:S02]  /*b590*/  LDSM.16.MT88.4 R160, [R228+0x3080] ;  /* 0x00308000e4a0783b */ /* 0x000fe40000004200 */
[----:B------:R1:W-:Y:S06]  /*b5a0*/  MUFU.EX2 R170, R144 ;  /* 0x0000009000aa7308 */ /* 0x0003ec0000000800 */
[----:B--2---:R-:W2:Y:S04]  /*b5b0*/  LDSM.16.MT88.4 R140, [R227+0x4080] ;  /* 0x00408000e38c783b */ /* 0x004ea80000004200 */
[----:B------:R-:W4:Y:S01]  /*b5c0*/  MUFU.EX2 R166, R166 ;  /* 0x000000a600a67308 */ /* 0x000f220000000800 */
[----:B---3--:R-:W-:Y:S02]  /*b5d0*/  F2FP.BF16.PACK_AB R175, R209, R210 ;  /* 0x000000d2d1af723e */ /* 0x008fe400000010ff */
[----:B-----5:R-:W-:Y:S01]  /*b5e0*/  F2FP.BF16.PACK_AB R194, R204, R206 ;  /* 0x000000ceccc2723e */ /* 0x020fe200000010ff */
[----:B-1----:R-:W1:Y:S01]  /*b5f0*/  LDSM.16.MT88.4 R144, [R226+0x3080] ;  /* 0x00308000e290783b */ /* 0x002e620000004200 */
[----:B----4-:R-:W-:Y:S01]  /*b600*/  F2FP.BF16.PACK_AB R195, R166, R170 ;  /* 0x000000aaa6c3723e */ /* 0x010fe200000010ff */
[-C--:B--2---:R-:W-:Y:S08]  /*b610*/  HMMA.16816.F32.BF16 R116, R132, R140.reuse, R116 ;  /* 0x0000008c8474723c */ /* 0x084ff00000041874 */
[C---:B------:R-:W-:Y:S08]  /*b620*/  HMMA.16816.F32.BF16 R120, R136.reuse, R140, R120 ;  /* 0x0000008c8878723c */ /* 0x040ff00000041878 */
[-C--:B------:R-:W-:Y:S08]  /*b630*/  HMMA.16816.F32.BF16 R124, R136, R142.reuse, R124 ;  /* 0x0000008e887c723c */ /* 0x080ff0000004187c */
        /* <DEDUP_REMOVED lines=12> */
[C---:B------:R-:W-:Y:S01]  /*b700*/  HMMA.16816.F32.BF16 R136, R192.reuse, R144, R24 ;  /* 0x00000090c088723c */ /* 0x040fe20000041818 */
[----:B------:R-:W-:Y:S03]  /*b710*/  MOV R22, R148 ;  /* 0x0000009400167202 */ /* 0x000fe60000000f00 */
[----:B------:R-:W-:Y:S03]  /*b720*/  MOV R21, R149 ;  /* 0x0000009500157202 */ /* 0x000fe60000000f00 */
[----:B------:R-:W-:Y:S01]  /*b730*/  MOV R27, R242 ;  /* 0x000000f2001b7202 */ /* 0x000fe20000000f00 */
[-C--:B------:R-:W-:Y:S01]  /*b740*/  HMMA.16816.F32.BF16 R140, R192, R146.reuse, R28 ;  /* 0x00000092c08c723c */ /* 0x080fe2000004181c */
[----:B------:R-:W5:Y:S03]  /*b750*/  LDL.LU R29, [R1+0x14] ;  /* 0x00001400011d7983 */ /* 0x000f660000300800 */
[----:B------:R-:W-:Y:S01]  /*b760*/  MOV R242, R155 ;  /* 0x0000009b00f27202 */ /* 0x000fe20000000f00 */
[----:B------:R-:W5:Y:S01]  /*b770*/  LDL.LU R28, [R1+0x1c] ;  /* 0x00001c00011c7983 */ /* 0x000f620000300800 */
[----:B------:R-:W-:Y:S02]  /*b780*/  MOV R24, R223 ;  /* 0x000000df00187202 */ /* 0x000fe40000000f00 */
[C---:B------:R-:W-:Y:S01]  /*b790*/  HMMA.16816.F32.BF16 R144, R172.reuse, R146, R32 ;  /* 0x00000092ac90723c */ /* 0x040fe20000041820 */
[----:B------:R-:W5:Y:S03]  /*b7a0*/  LDL.LU R34, [R1+0x18] ;  /* 0x0000180001227983 */ /* 0x000f660000300800 */
[----:B------:R-:W-:Y:S02]  /*b7b0*/  MOV R223, R154 ;  /* 0x0000009a00df7202 */ /* 0x000fe40000000f00 */
[----:B------:R-:W-:Y:S02]  /*b7c0*/  MOV R26, R152 ;  /* 0x00000098001a7202 */ /* 0x000fe40000000f00 */
[-C--:B------:R-:W-:Y:S01]  /*b7d0*/  HMMA.16816.F32.BF16 R148, R172, R160.reuse, R36 ;  /* 0x000000a0ac94723c */ /* 0x080fe20000041824 */
[----:B------:R-:W-:Y:S03]  /*b7e0*/  MOV R25, R153 ;  /* 0x0000009900197202 */ /* 0x000fe60000000f00 */
[----:B------:R-:W-:Y:S02]  /*b7f0*/  MOV R30, R159 ;  /* 0x0000009f001e7202 */ /* 0x000fe40000000f00 */
[----:B------:R-:W-:Y:S02]  /*b800*/  MOV R31, R158 ;  /* 0x0000009e001f7202 */ /* 0x000fe40000000f00 */
[C---:B------:R-:W-:Y:S01]  /*b810*/  HMMA.16816.F32.BF16 R152, R192.reuse, R160, R40 ;  /* 0x000000a0c098723c */ /* 0x040fe20000041828 */
[----:B------:R-:W-:Y:S03]  /*b820*/  MOV R33, R157 ;  /* 0x0000009d00217202 */ /* 0x000fe60000000f00 */
[----:B------:R-:W-:Y:S04]  /*b830*/  MOV R35, R156 ;  /* 0x0000009c00237202 */ /* 0x000fe80000000f00 */
        /* <DEDUP_REMOVED lines=21> */
[----:B------:R-:W-:Y:S01]  /*b990*/  HMMA.16816.F32.BF16 R128, R172, R18, R128 ;  /* 0x00000012ac80723c */ /* 0x000fe20000041880 */
[----:B-----5:R-:W-:Y:S03]  /*b9a0*/  FFMA.FTZ R164, R164, R29, R35 ;  /* 0x0000001da4a47223 */ /* 0x020fe60000010023 */
[----:B------:R-:W-:Y:S02]  /*b9b0*/  FFMA.FTZ R4, R2, R28, R30 ;  /* 0x0000001c02047223 */ /* 0x000fe4000001001e */
[----:B------:R-:W-:Y:S02]  /*b9c0*/  FADD.FTZ R164, R24, R164 ;  /* 0x000000a418a47221 */ /* 0x000fe40000010000 */
[----:B------:R-:W-:Y:S04]  /*b9d0*/  FFMA.FTZ R165, R165, R34, R33 ;  /* 0x00000022a5a57223 */ /* 0x000fe80000010021 */
        /* <DEDUP_REMOVED lines=53> */
.L_x_2960:
        /* <DEDUP_REMOVED lines=25> */
.L_x_2979:
[----:B------:R-:W-:Y:S02]  /*bec0*/  ULDC UR4, c[0x0][0x32c] ;  /* 0x0000cb0000047ab9 */ /* 0x000fe40000000800 */
[----:B------:R-:W-:-:S03]  /*bed0*/  UISETP.NE.AND UP0, UPT, UR4, 0x1, UPT ;  /* 0x000000010400788c */ /* 0x000fc6000bf05270 */
[----:B------:R-:W-:Y:S02]  /*bee0*/  ULDC.64 UR4, c[0x0][0x330] ;  /* 0x0000cc0000047ab9 */ /* 0x000fe40000000a00 */
[----:B------:R-:W-:-:S06]  /*bef0*/  UIMAD.WIDE.U32 UR22, UR7, UR4, URZ ;  /* 0x00000004071672a5 */ /* 0x000fcc000f8e003f */
[----:B------:R-:W-:Y:S02]  /*bf00*/  @UP0 USHF.R.U32.HI UR7, URZ, UR5, UR23 ;  /* 0x000000053f070299 */ /* 0x000fe40008011617 */
.L_x_2980:
[----:B------:R-:W-:Y:S02]  /*bf10*/  ULDC UR4, c[0x0][0x32c] ;  /* 0x0000cb0000047ab9 */ /* 0x000fe40000000800 */
[----:B------:R-:W-:-:S04]  /*bf20*/  UIMAD UR4, UR7, UR4, URZ ;  /* 0x00000004070472a4 */ /* 0x000fc8000f8e023f */
[----:B------:R-:W-:-:S04]  /*bf30*/  UISETP.LT.AND UP0, UPT, UR6, UR4, UPT ;  /* 0x000000040600728c */ /* 0x000fc8000bf01270 */
[----:B------:R-:W-:-:S04]  /*bf40*/  USEL UR6, UR6, UR4, !UP0 ;  /* 0x0000000406067287 */ /* 0x000fc8000c000000 */
.L_x_2978:
        /* <DEDUP_REMOVED lines=9> */
[----:B-1----:R-:W-:Y:S01]  /*bfe0*/  IMAD.MOV.U32 R2, RZ, RZ, R168 ;  /* 0x000000ffff027224 */ /* 0x002fe200078e00a8 */
[----:B------:R-:W-:Y:S01]  /*bff0*/  MOV R170, R3 ;  /* 0x0000000300aa7202 */ /* 0x000fe20000000f00 */
[----:B------:R-:W-:Y:S01]  /*c000*/  IMAD.MOV.U32 R0, RZ, RZ, R169 ;  /* 0x000000ffff007224 */ /* 0x000fe200078e00a9 */
[----:B------:R-:W-:Y:S01]  /*c010*/  MOV R164, R167 ;  /* 0x000000a700a47202 */ /* 0x000fe20000000f00 */
[----:B------:R-:W-:Y:S02]  /*c020*/  UMOV UR23, UR13 ;  /* 0x0000000d00177c82 */ /* 0x000fe40008000000 */
[----:B------:R-:W-:Y:S02]  /*c030*/  ULDC.64 UR6, c[0x0][0x208] ;  /* 0x0000820000067ab9 */ /* 0x000fe40000000a00 */
[----:B------:R-:W-:Y:S02]  /*c040*/  ULDC.64 UR4, c[0x0][0x1e0] ;  /* 0x0000780000047ab9 */ /* 0x000fe40000000a00 */
.L_x_2982:
[----:B------:R-:W2:Y:S01]  /*c050*/  LDL.64 R22, [R1+0x38] ;  /* 0x0000380001167983 */ /* 0x000ea20000100a00 */
[----:B------:R-:W-:Y:S04]  /*c060*/  DEPBAR.LE SB0, 0x0 ;  /* 0x000080000000791a */ /* 0x000fe80000000000 */
[----:B------:R-:W-:Y:S01]  /*c070*/  UISETP.GT.AND UP0, UPT, UR8, UR23, UPT ;  /* 0x000000170800728c */ /* 0x000fe2000bf04270 */
[----:B------:R-:W3:Y:S06]  /*c080*/  LDL.64 R20, [R1+0x48] ;  /* 0x0000480001147983 */ /* 0x000eec0000100a00 */
[----:B------:R-:W-:Y:S01]  /*c090*/  BAR.SYNC.DEFER_BLOCKING 0x0 ;  /* 0x0000000000007b1d */ /* 0x000fe20000010000 */
[----:B------:R-:W-:Y:S03]  /*c0a0*/  PLOP3.LUT P0, PT, PT, PT, UP0, 0x80, 0x0 ;  /* 0x000000000000781c */ /* 0x000fe60003f0f008 */
[----:B------:R-:W-:Y:S02]  /*c0b0*/  @!UP0 USHF.R.S32.HI UR13, URZ, 0x1f, UR23 ;  /* 0x0000001f3f0d8899 */ /* 0x000fe40008011417 */
[----:B------:R-:W-:Y:S02]  /*c0c0*/  @!UP0 UIMAD.WIDE.U32 UR24, UR23, UR6, URZ ;  /* 0x00000006171882a5 */ /* 0x000fe4000f8e003f */
[----:B------:R-:W-:Y:S04]  /*c0d0*/  @!UP0 UIMAD UR13, UR13, UR6, URZ ;  /* 0x000000060d0d82a4 */ /* 0x000fe8000f8e023f */
[----:B------:R-:W-:Y:S01]  /*c0e0*/  @!UP0 UIMAD UR13, UR23, UR7, UR13 ;  /* 0x00000007170d82a4 */ /* 0x000fe2000f8e020d */
[----:B------:R-:W-:Y:S03]  /*c0f0*/  MOV R3, UR24 ;  /* 0x0000001800037c02 */ /* 0x000fe60008000f00 */
[----:B------:R-:W-:Y:S04]  /*c100*/  @!UP0 UIADD3 UR13, UR25, UR13, URZ ;  /* 0x0000000d190d8290 */ /* 0x000fe8000fffe03f */
[----:B------:R-:W-:Y:S02]  /*c110*/  @!UP0 UIMAD UR13, UR13, 0x30, URZ ;  /* 0x000000300d0d88a4 */ /* 0x000fe4000f8e023f */
[----:B------:R-:W-:Y:S01]  /*c120*/  UISETP.GT.AND UP0, UPT, UR23, UR8, UPT ;  /* 0x000000081700728c */ /* 0x000fe2000bf04270 */
[----:B-----5:R-:W-:Y:S08]  /*c130*/  LDSM.16.M88.4 R48, [R231+0x8080] ;  /* 0x00808000e730783b */ /* 0x020ff00000000200 */
[----:B------:R-:W1:Y:S02]  /*c140*/  LDSM.16.M88.4 R16, [R224+0x5080] ;  /* 0x00508000e010783b */ /* 0x000e640000000200 */
[----:B------:R-:W-:Y:S06]  /*c150*/  @UP0 USHF.L.U64.HI UR25, UR4, 0x5, UR5 ;  /* 0x0000000504190899 */ /* 0x000fec0008010205 */
[----:B------:R-:W4:Y:S08]  /*c160*/  LDSM.16.M88.4 R44, [R231+0xa080] ;  /* 0x00a08000e72c783b */ /* 0x000f300000000200 */
[----:B------:R-:W2:Y:S08]  /*c170*/  LDSM.16.M88.4 R32, [R224+0x5880] ;  /* 0x00588000e020783b */ /* 0x000eb00000000200 */
        /* <DEDUP_REMOVED lines=9> */
[----:B------:R-:W1:Y:S08]  /*c210*/  LDSM.16.M88.4 R208, [R240] ;  /* 0x00000000f0d0783b */ /* 0x000e700000000200 */
[----:B------:R-:W4:Y:S01]  /*c220*/  LDL.64 R250, [R1+0x40] ;  /* 0x0000400001fa7983 */ /* 0x000f220000100a00 */
[----:B--2---:R-:W-:Y:S02]  /*c230*/  @!P0 MOV R25, R23 ;  /* 0x0000001700198202 */ /* 0x004fe40000000f00 */
[----:B---3--:R-:W-:Y:S02]  /*c240*/  @!P0 MOV R24, R20 ;  /* 0x0000001400188202 */ /* 0x008fe40000000f00 */
[-C--:B------:R-:W-:Y:S03]  /*c250*/  HMMA.16816.F32.BF16 R20, R48, R32.reuse, RZ ;  /* 0x000000203014723c */ /* 0x080fe600000418ff */
[----:B------:R-:W-:Y:S05]  /*c260*/  @!P0 IMAD.WIDE.U32 R24, R3, 0x30, R24 ;  /* 0x0000003003188825 */ /* 0x000fea00078e0018 */
[C---:B------:R-:W-:Y:S04]  /*c270*/  @!P0 SHF.L.U32 R3, R24.reuse, 0x1, RZ ;  /* 0x0000000118038819 */ /* 0x040fe800000006ff */
[----:B------:R-:W-:Y:S01]  /*c280*/  @!P0 IADD3 R25, R25, UR13, RZ ;  /* 0x0000000d19198c10 */ /* 0x000fe2000fffe0ff */
[----:B------:R-:W-:Y:S01]  /*c290*/  UIADD3 UR13, UR23, -0x1, URZ ;  /* 0xffffffff170d7890 */ /* 0x000fe2000fffe03f */
[C---:B------:R-:W-:Y:S02]  /*c2a0*/  @!P0 IADD3 R28, P1, R3.reuse, c[0x0][0x1f8], RZ ;  /* 0x00007e00031c8a10 */ /* 0x040fe40007f3e0ff */
[----:B------:R-:W-:Y:S01]  /*c2b0*/  @!P0 IADD3 R40, P6, R3, 0x80, RZ ;  /* 0x0000008003288810 */ /* 0x000fe20007fde0ff */
[----:B------:R-:W-:Y:S01]  /*c2c0*/  @UP0 UIMAD.WIDE.U32 UR26, UR13, UR4, URZ ;  /* 0x000000040d1a02a5 */ /* 0x000fe2000f8e003f */
[----:B------:R-:W-:Y:S01]  /*c2d0*/  @!P0 SHF.L.U64.HI R3, R24, 0x1, R25 ;  /* 0x0000000118038819 */ /* 0x000fe20000010219 */
[----:B------:R-:W-:Y:S01]  /*c2e0*/  @UP0 USHF.R.S32.HI UR24, URZ, 0x1f, UR13 ;  /* 0x0000001f3f180899 */ /* 0x000fe2000801140d */
[C---:B------:R-:W-:Y:S02]  /*c2f0*/  HMMA.16816.F32.BF16 R24, R44.reuse, R32, RZ ;  /* 0x000000202c18723c */ /* 0x040fe400000418ff */
[----:B------:R-:W-:Y:S01]  /*c300*/  @!P0 IADD3.X R29, R3, c[0x0][0x1fc], RZ, P1, !PT ;  /* 0x00007f00031d8a10 */ /* 0x000fe20000ffe4ff */
[----:B------:R-:W-:Y:S01]  /*c310*/  @UP0 UIMAD UR24, UR24, UR4, URZ ;  /* 0x00000004181802a4 */ /* 0x000fe2000f8e023f */
[----:B------:R-:W-:Y:S02]  /*c320*/  @!P0 IADD3 R40, P5, R40, c[0x0][0x1f8], RZ ;  /* 0x00007e0028288a10 */ /* 0x000fe40007fbe0ff */
[----:B------:R-:W-:Y:S01]  /*c330*/  @!P0 IADD3 R36, P2, R28, UR12, RZ ;  /* 0x0000000c1c248c10 */ /* 0x000fe2000ff5e0ff */
[----:B------:R-:W-:Y:S01]  /*c340*/  @!PT LDS RZ, [RZ] ;  /* 0x00000000fffff984 */ /* 0x000fe20000000800 */
[----:B------:R-:W-:Y:S01]  /*c350*/  @!PT LDS RZ, [RZ] ;  /* 0x00000000fffff984 */ /* 0x000fe20000000800 */
[----:B------:R-:W-:Y:S01]  /*c360*/  @!PT LDS RZ, [RZ] ;  /* 0x00000000fffff984 */ /* 0x000fe20000000800 */
[----:B------:R2:W-:Y:S01]  /*c370*/  @!P0 LDGSTS.E.BYPASS.LTC128B.128 [R243+0x2080], [R28.64], !P4 ;  /* 0x020800001cf38fae */ /* 0x0005e2000e101d54 */
[----:B------:R-:W-:Y:S01]  /*c380*/  @!P0 IADD3.X R41, RZ, c[0x0][0x1fc], R3, P5, P6 ;  /* 0x00007f00ff298a10 */ /* 0x000fe20002fec403 */
[----:B------:R-:W-:Y:S03]  /*c390*/  @UP0 UIMAD UR24, UR13, UR5, UR24 ;  /* 0x000000050d1802a4 */ /* 0x000fe6000f8e0218 */
[----:B------:R-:W-:Y:S01]  /*c3a0*/  @!P0 IADD3.X R37, R29, UR11, RZ, P2, !PT ;  /* 0x0000000b1d258c10 */ /* 0x000fe200097fe4ff */
[----:B------:R-:W-:Y:S01]  /*c3b0*/  @UP0 UIADD3 UR24, UR27, UR24, URZ ;  /* 0x000000181b180290 */ /* 0x000fe2000fffe03f */
[----:B------:R-:W-:Y:S01]  /*c3c0*/  @!P0 IADD3 R38, P1, R36, UR12, RZ ;  /* 0x0000000c24268c10 */ /* 0x000fe2000ff3e0ff */
[----:B------:R3:W-:Y:S02]  /*c3d0*/  @!P0 LDGSTS.E.BYPASS.LTC128B.128 [R243+0x3880], [R40.64], !P3 ;  /* 0x0388000028f38fae */ /* 0x0007e4000d901d54 */
[----:B------:R-:W-:Y:S01]  /*c3e0*/  @UP0 UIMAD UR24, UR24, 0x30, URZ ;  /* 0x00000030181808a4 */ /* 0x000fe2000f8e023f */
[----:B------:R-:W-:Y:S05]  /*c3f0*/  @!P0 IADD3.X R39, R37, UR11, RZ, P1, !PT ;  /* 0x0000000b25278c10 */ /* 0x000fea0008ffe4ff */
        /* <DEDUP_REMOVED lines=12> */
[C---:B---3--:R-:W-:Y:S08]  /*c4c0*/  HMMA.16816.F32.BF16 R40, R44.reuse, R172, RZ ;  /* 0x000000ac2c28723c */ /* 0x048ff000000418ff */
[-C--:B------:R-:W-:Y:S08]  /*c4d0*/  HMMA.16816.F32.BF16 R44, R44, R174.reuse, RZ ;  /* 0x000000ae2c2c723c */ /* 0x080ff000000418ff */
[----:B------:R-:W-:Y:S01]  /*c4e0*/  HMMA.16816.F32.BF16 R48, R48, R174, RZ ;  /* 0x000000ae3030723c */ /* 0x000fe200000418ff */
[----:B------:R-:W3:Y:S07]  /*c4f0*/  LDSM.16.M88.4 R172, [R230+0x5880] ;  /* 0x00588000e6ac783b */ /* 0x000eee0000000200 */
[-C--:B------:R-:W-:Y:S08]  /*c500*/  HMMA.16816.F32.BF16 R4, R192, R196.reuse, R4 ;  /* 0x000000c4c004723c */ /* 0x080ff00000041804 */
[C---:B----4-:R-:W-:Y:S08]  /*c510*/  HMMA.16816.F32.BF16 R8, R200.reuse, R196, R8 ;  /* 0x000000c4c808723c */ /* 0x050ff00000041808 */
[-C--:B------:R-:W-:Y:S08]  /*c520*/  HMMA.16816.F32.BF16 R12, R200, R198.reuse, R12 ;  /* 0x000000c6c80c723c */ /* 0x080ff0000004180c */
[C---:B------:R-:W-:Y:S01]  /*c530*/  HMMA.16816.F32.BF16 R16, R192.reuse, R198, R16 ;  /* 0x000000c6c010723c */ /* 0x040fe20000041810 */
[----:B------:R-:W4:Y:S07]  /*c540*/  LDSM.16.M88.4 R196, [R230+0x6080] ;  /* 0x00608000e6c4783b */ /* 0x000f2e0000000200 */
        /* <DEDUP_REMOVED lines=22> */
[-C--:B----4-:R-:W-:Y:S08]  /*c6b0*/  HMMA.16816.F32.BF16 R36, R212, R196.reuse, R36 ;  /* 0x000000c4d424723c */ /* 0x090ff00000041824 */
[C---:B------:R-:W-:Y:S08]  /*c6c0*/  HMMA.16816.F32.BF16 R40, R220.reuse, R196, R40 ;  /* 0x000000c4dc28723c */ /* 0x040ff00000041828 */
[-C--:B------:R-:W-:Y:S01]  /*c6d0*/  HMMA.16816.F32.BF16 R44, R220, R198.reuse, R44 ;  /* 0x000000c6dc2c723c */ /* 0x080fe2000004182c */
[----:B------:R-:W-:Y:S07]  /*c6e0*/  LDSM.16.M88.4 R220, [R238] ;  /* 0x00000000eedc783b */ /* 0x000fee0000000200 */
[----:B------:R-:W-:Y:S01]  /*c6f0*/  HMMA.16816.F32.BF16 R48, R212, R198, R48 ;  /* 0x000000c6d430723c */ /* 0x000fe20000041830 */
[----:B------:R-:W-:Y:S07]  /*c700*/  LDSM.16.M88.4 R196, [R231+0xc080] ;  /* 0x00c08000e7c4783b */ /* 0x000fee0000000200 */
[-C--:B------:R-:W-:Y:S01]  /*c710*/  HMMA.16816.F32.BF16 R4, R192, R200.reuse, R4 ;  /* 0x000000c8c004723c */ /* 0x080fe20000041804 */
[----:B------:R-:W3:Y:S07]  /*c720*/  LDSM.16.M88.4 R212, [R224+0x6880] ;  /* 0x00688000e0d4783b */ /* 0x000eee0000000200 */
        /* <DEDUP_REMOVED lines=8> */
[----:B------:R-:W2:Y:S07]  /*c7b0*/  LDSM.16.M88.4 R208, [R224+0x7880] ;  /* 0x00788000e0d0783b */ /* 0x000eae0000000200 */
[-C--:B-1----:R-:W-:Y:S08]  /*c7c0*/  HMMA.16816.F32.BF16 R36, R192, R172.reuse, R36 ;  /* 0x000000acc024723c */ /* 0x082ff00000041824 */
[C---:B------:R-:W-:Y:S08]  /*c7d0*/  HMMA.16816.F32.BF16 R40, R204.reuse, R172, R40 ;  /* 0x000000accc28723c */ /* 0x040ff00000041828 */
[-C--:B------:R-:W-:Y:S01]  /*c7e0*/  HMMA.16816.F32.BF16 R44, R204, R174.reuse, R44 ;  /* 0x000000aecc2c723c */ /* 0x080fe2000004182c */
[----:B------:R-:W-:Y:S07]  /*c7f0*/  LDSM.16.M88.4 R204, [R233+0xe080] ;  /* 0x00e08000e9cc783b */ /* 0x000fee0000000200 */
[----:B------:R-:W-:Y:S01]  /*c800*/  HMMA.16816.F32.BF16 R48, R192, R174, R48 ;  /* 0x000000aec030723c */ /* 0x000fe20000041830 */
[----:B------:R-:W-:Y:S07]  /*c810*/  LDSM.16.M88.4 R172, [R233+0xc080] ;  /* 0x00c08000e9ac783b */ /* 0x000fee0000000200 */
[-C--:B---3--:R-:W-:Y:S01]  /*c820*/  HMMA.16816.F32.BF16 R4, R196, R212.reuse, R4 ;  /* 0x000000d4c404723c */ /* 0x088fe20000041804 */
[----:B------:R-:W1:Y:S07]  /*c830*/  LDSM.16.M88.4 R192, [R239] ;  /* 0x00000000efc0783b */ /* 0x000e6e0000000200 */
[C---:B------:R-:W-:Y:S08]  /*c840*/  HMMA.16816.F32.BF16 R8, R216.reuse, R212, R8 ;  /* 0x000000d4d808723c */ /* 0x040ff00000041808 */
[-C--:B------:R-:W-:Y:S08]  /*c850*/  HMMA.16816.F32.BF16 R12, R216, R214.reuse, R12 ;  /* 0x000000d6d80c723c */ /* 0x080ff0000004180c */
[C---:B------:R-:W-:Y:S01]  /*c860*/  HMMA.16816.F32.BF16 R16, R196.reuse, R214, R16 ;  /* 0x000000d6c410723c */ /* 0x040fe20000041810 */
[----:B------:R-:W3:Y:S07]  /*c870*/  LDSM.16.M88.4 R212, [R237] ;  /* 0x00000000edd4783b */ /* 0x000eee0000000200 */
        /* <DEDUP_REMOVED lines=11> */
[-C--:B-1----:R-:W-:Y:S01]  /*c930*/  HMMA.16816.F32.BF16 R4, R172, R192.reuse, R4 ;  /* 0x000000c0ac04723c */ /* 0x082fe20000041804 */
[----:B------:R-:W1:Y:S07]  /*c940*/  LDSM.16.M88.4 R208, [R232+0xe080] ;  /* 0x00e08000e8d0783b */ /* 0x000e6e0000000200 */
[C---:B------:R-:W-:Y:S08]  /*c950*/  HMMA.16816.F32.BF16 R8, R204.reuse, R192, R8 ;  /* 0x000000c0cc08723c */ /* 0x040ff00000041808 */
        /* <DEDUP_REMOVED lines=14> */
[-C--:B--2---:R-:W-:Y:S01]  /*ca40*/  HMMA.16816.F32.BF16 R4, R196, R200.reuse, R4 ;  /* 0x000000c8c404723c */ /* 0x084fe20000041804 */
[----:B------:R-:W2:Y:S07]  /*ca50*/  LDSM.16.M88.4 R212, [R229+0x2000] ;  /* 0x00200000e5d4783b */ /* 0x000eae0000000200 */
[C---:B-1----:R-:W-:Y:S08]  /*ca60*/  HMMA.16816.F32.BF16 R8, R208.reuse, R200, R8 ;  /* 0x000000c8d008723c */ /* 0x042ff00000041808 */
[-C--:B------:R-:W-:Y:S08]  /*ca70*/  HMMA.16816.F32.BF16 R12, R208, R202.reuse, R12 ;  /* 0x000000cad00c723c */ /* 0x080ff0000004180c */
[C---:B------:R-:W-:Y:S01]  /*ca80*/  HMMA.16816.F32.BF16 R16, R196.reuse, R202, R16 ;  /* 0x000000cac410723c */ /* 0x040fe20000041810 */
[----:B------:R-:W1:Y:S01]  /*ca90*/  LDSM.16.M88.4 R200, [R229+0x2800] ;  /* 0x00280000e5c8783b */ /* 0x000e620000000200 */
[----:B------:R-:W-:Y:S06]  /*caa0*/  DEPBAR.LE SB0, 0x0 ;  /* 0x000080000000791a */ /* 0x000fec0000000000 */
[-C--:B----4-:R-:W-:Y:S01]  /*cab0*/  HMMA.16816.F32.BF16 R20, R196, R192.reuse, R20 ;  /* 0x000000c0c414723c */ /* 0x090fe20000041814 */
[----:B------:R-:W-:Y:S07]  /*cac0*/  BAR.SYNC.DEFER_BLOCKING 0x0 ;  /* 0x0000000000007b1d */ /* 0x000fee0000010000 */
[C---:B------:R-:W-:Y:S08]  /*cad0*/  HMMA.16816.F32.BF16 R24, R208.reuse, R192, R24 ;  /* 0x000000c0d018723c */ /* 0x040ff00000041818 */
[-C--:B------:R-:W-:Y:S08]  /*cae0*/  HMMA.16816.F32.BF16 R28, R208, R194.reuse, R28 ;  /* 0x000000c2d01c723c */ /* 0x080ff0000004181c */
[C---:B------:R-:W-:Y:S01]  /*caf0*/  HMMA.16816.F32.BF16 R32, R196.reuse, R194, R32 ;  /* 0x000000c2c420723c */ /* 0x040fe20000041820 */
[----:B------:R-:W3:Y:S06]  /*cb00*/  LDL.64 R192, [R1+0x30] ;  /* 0x0000300001c07983 */ /* 0x000eec0000100a00 */
[----:B------:R-:W3:Y:S01]  /*cb10*/  LDL.LU R252, [R1+0x18] ;  /* 0x0000180001fc7983 */ /* 0x000ee20000300800 */
[-C--:B------:R-:W-:Y:S03]  /*cb20*/  HMMA.16816.F32.BF16 R36, R196, R216.reuse, R36 ;  /* 0x000000d8c424723c */ /* 0x080fe60000041824 */
[----:B------:R-:W3:Y:S05]  /*cb30*/  LDL.LU R251, [R1+0x14] ;  /* 0x0000140001fb7983 */ /* 0x000eea0000300800 */
[C---:B------:R-:W-:Y:S08]  /*cb40*/  HMMA.16816.F32.BF16 R40, R208.reuse, R216, R40 ;  /* 0x000000d8d028723c */ /* 0x040ff00000041828 */
[-C--:B------:R-:W-:Y:S08]  /*cb50*/  HMMA.16816.F32.BF16 R44, R208, R218.reuse, R44 ;  /* 0x000000dad02c723c */ /* 0x080ff0000004182c */
[----:B------:R-:W-:Y:S08]  /*cb60*/  HMMA.16816.F32.BF16 R48, R196, R218, R48 ;  /* 0x000000dac430723c */ /* 0x000ff00000041830 */
[-C--:B---3--:R-:W-:Y:S08]  /*cb70*/  HMMA.16816.F32.BF16 R4, R204, R220.reuse, R4 ;  /* 0x000000dccc04723c */ /* 0x088ff00000041804 */
[C---:B------:R-:W-:Y:S08]  /*cb80*/  HMMA.16816.F32.BF16 R8, R172.reuse, R220, R8 ;  /* 0x000000dcac08723c */ /* 0x040ff00000041808 */
[-C--:B------:R-:W-:Y:S08]  /*cb90*/  HMMA.16816.F32.BF16 R12, R172, R222.reuse, R12 ;  /* 0x000000deac0c723c */ /* 0x080ff0000004180c */
[C---:B------:R-:W-:Y:S04]  /*cba0*/  HMMA.16816.F32.BF16 R16, R204.reuse, R222, R16 ;  /* 0x000000decc10723c */ /* 0x040fe80000041810 */
[----:B------:R-:W-:Y:S02]  /*cbb0*/  FMNMX.FTZ R3, R4, R0, !PT ;  /* 0x0000000004037209 */ /* 0x000fe40007810000 */
[----:B------:R-:W-:Y:S02]  /*cbc0*/  FMNMX.FTZ R165, R6, R2, !PT ;  /* 0x0000000206a57209 */ /* 0x000fe40007810000 */
[-C--:B--2---:R-:W-:Y:S04]  /*cbd0*/  HMMA.16816.F32.BF16 R20, R204, R212.reuse, R20 ;  /* 0x000000d4cc14723c */ /* 0x084fe80000041814 */
        /* <DEDUP_REMOVED lines=40> */
[----:B------:R-:W2:Y:S01]  /*ce60*/  SHFL.BFLY PT, R167, R3, 0x2, 0x1f ;  /* 0x0c401f0003a77f89 */ /* 0x000ea200000e0000 */
[----:B------:R-:W-:Y:S04]  /*ce70*/  FMNMX.FTZ R165, R44, R165, !PT ;  /* 0x000000a52ca57209 */ /* 0x000fe80007810000 */
[----:B------:R-:W-:Y:S05]  /*ce80*/  FMNMX.FTZ R165, R45, R165, !PT ;  /* 0x000000a52da57209 */ /* 0x000fea0007810000 */
[----:B------:R-:W3:Y:S01]  /*ce90*/  SHFL.BFLY PT, R168, R165, 0x2, 0x1f ;  /* 0x0c401f00a5a87f89 */ /* 0x000ee200000e0000 */
[----:B-1----:R-:W-:Y:S02]  /*cea0*/  FMNMX.FTZ R169, R169, R166, !PT ;  /* 0x000000a6a9a97209 */ /* 0x002fe40007810000 */
[----:B------:R-:W-:Y:S05]  /*ceb0*/  FMNMX.FTZ R166, R10, R170, !PT ;  /* 0x000000aa0aa67209 */ /* 0x000fea0007810000 */
[----:B------:R-:W1:Y:S01]  /*cec0*/  SHFL.BFLY PT, R171, R169, 0x1, 0x1f ;  /* 0x0c201f00a9ab7f89 */ /* 0x000e6200000e0000 */
[----:B------:R-:W-:Y:S04]  /*ced0*/  FMNMX.FTZ R166, R11, R166, !PT ;  /* 0x000000a60ba67209 */ /* 0x000fe80007810000 */
[----:B------:R-:W-:Y:S02]  /*cee0*/  FMNMX.FTZ R166, R14, R166, !PT ;  /* 0x000000a60ea67209 */ /* 0x000fe40007810000 */
[----:B--2---:R-:W-:Y:S02]  /*cef0*/  FMNMX.FTZ R3, R3, R167, !PT ;  /* 0x000000a703037209 */ /* 0x004fe40007810000 */
[----:B------:R-:W-:Y:S03]  /*cf00*/  FMNMX.FTZ R166, R15, R166, !PT ;  /* 0x000000a60fa67209 */ /* 0x000fe60007810000 */
[----:B------:R-:W2:Y:S01]  /*cf10*/  SHFL.BFLY PT, R167, R3, 0x1, 0x1f ;  /* 0x0c201f0003a77f89 */ /* 0x000ea200000e0000 */
[----:B------:R-:W-:Y:S02]  /*cf20*/  FMNMX.FTZ R166, R26, R166, !PT ;  /* 0x000000a61aa67209 */ /* 0x000fe40007810000 */
[----:B---3--:R-:W-:Y:S02]  /*cf30*/  FMNMX.FTZ R165, R165, R168, !PT ;  /* 0x000000a8a5a57209 */ /* 0x008fe40007810000 */
[----:B------:R-:W-:Y:S03]  /*cf40*/  FMNMX.FTZ R166, R27, R166, !PT ;  /* 0x000000a61ba67209 */ /* 0x000fe60007810000 */
[----:B------:R-:W3:Y:S01]  /*cf50*/  SHFL.BFLY PT, R172, R165, 0x1, 0x1f ;  /* 0x0c201f00a5ac7f89 */ /* 0x000ee200000e0000 */
[----:B------:R-:W-:Y:S02]  /*cf60*/  FMNMX.FTZ R166, R30, R166, !PT ;  /* 0x000000a61ea67209 */ /* 0x000fe40007810000 */
[----:B-1----:R-:W-:Y:S02]  /*cf70*/  FMNMX.FTZ R169, R169, R171, !PT ;  /* 0x000000aba9a97209 */ /* 0x002fe40007810000 */
[----:B------:R-:W-:Y:S03]  /*cf80*/  FMNMX.FTZ R166, R31, R166, !PT ;  /* 0x000000a61fa67209 */ /* 0x000fe60007810000 */
[C---:B------:R-:W-:Y:S02]  /*cf90*/  FADD.FTZ R0, -R169.reuse, R0 ;  /* 0x00000000a9007221 */ /* 0x040fe40000010100 */
[----:B------:R-:W-:Y:S02]  /*cfa0*/  FMUL.FTZ R204, R169, c[0x0][0x2d0] ;  /* 0x0000b400a9cc7a20 */ /* 0x000fe40000410000 */
[----:B------:R-:W-:Y:S02]  /*cfb0*/  FMUL.FTZ R0, R0, c[0x0][0x2d0] ;  /* 0x0000b40000007a20 */ /* 0x000fe40000410000 */
[--C-:B------:R-:W-:Y:S01]  /*cfc0*/  FFMA.FTZ R4, R4, c[0x0][0x2d0], -R204.reuse ;  /* 0x0000b40004047a23 */ /* 0x100fe200000108cc */
[----:B--2---:R-:W-:Y:S01]  /*cfd0*/  FMNMX.FTZ R168, R3, R167, !PT ;  /* 0x000000a703a87209 */ /* 0x004fe20007810000 */
[--C-:B------:R-:W-:Y:S01]  /*cfe0*/  FFMA.FTZ R5, R5, c[0x0][0x2d0], -R204.reuse ;  /* 0x0000b40005057a23 */ /* 0x100fe200000108cc */
[----:B------:R-:W-:Y:S01]  /*cff0*/  FMNMX.FTZ R3, R42, R166, !PT ;  /* 0x000000a62a037209 */ /* 0x000fe20007810000 */
[----:B------:R1:W-:Y:S01]  /*d000*/  MUFU.EX2 R245, R4 ;  /* 0x0000000400f57308 */ /* 0x0003e20000000800 */
[----:B------:R-:W-:Y:S02]  /*d010*/  FFMA.FTZ R16, R16, c[0x0][0x2d0], -R204 ;  /* 0x0000b40010107a23 */ /* 0x000fe400000108cc */
[C---:B------:R-:W-:Y:S02]  /*d020*/  FADD.FTZ R2, -R168.reuse, R2 ;  /* 0x00000002a8027221 */ /* 0x040fe40000010100 */
[----:B------:R-:W-:Y:S01]  /*d030*/  FMUL.FTZ R205, R168, c[0x0][0x2d0] ;  /* 0x0000b400a8cd7a20 */ /* 0x000fe20000410000 */
[----:B---3--:R-:W-:Y:S01]  /*d040*/  FMNMX.FTZ R167, R165, R172, !PT ;  /* 0x000000aca5a77209 */ /* 0x008fe20007810000 */
[----:B------:R-:W-:Y:S02]  /*d050*/  FMUL.FTZ R2, R2, c[0x0][0x2d0] ;  /* 0x0000b40002027a20 */ /* 0x000fe40000410000 */
[--C-:B------:R-:W-:Y:S01]  /*d060*/  FFMA.FTZ R6, R6, c[0x0][0x2d0], -R205.reuse ;  /* 0x0000b40006067a23 */ /* 0x100fe200000108cd */
[----:B------:R2:W-:Y:S01]  /*d070*/  MUFU.EX2 R166, R0 ;  /* 0x0000000000a67308 */ /* 0x0005e20000000800 */
[----:B------:R-:W-:Y:S02]  /*d080*/  FMUL.FTZ R206, R167, c[0x0][0x2d0] ;  /* 0x0000b400a7ce7a20 */ /* 0x000fe40000410000 */
[--C-:B------:R-:W-:Y:S02]  /*d090*/  FFMA.FTZ R7, R7, c[0x0][0x2d0], -R205.reuse ;  /* 0x0000b40007077a23 */ /* 0x100fe400000108cd */
[--C-:B------:R-:W-:Y:S02]  /*d0a0*/  FFMA.FTZ R8, R8, c[0x0][0x2d0], -R206.reuse ;  /* 0x0000b40008087a23 */ /* 0x100fe400000108ce */
[----:B------:R-:W-:Y:S02]  /*d0b0*/  FFMA.FTZ R9, R9, c[0x0][0x2d0], -R206 ;  /* 0x0000b40009097a23 */ /* 0x000fe400000108ce */
[----:B------:R-:W-:Y:S01]  /*d0c0*/  FFMA.FTZ R17, R17, c[0x0][0x2d0], -R204 ;  /* 0x0000b40011117a23 */ /* 0x000fe200000108cc */
[----:B------:R3:W-:Y:S01]  /*d0d0*/  MUFU.EX2 R165, R2 ;  /* 0x0000000200a57308 */ /* 0x0007e20000000800 */
[--C-:B------:R-:W-:Y:S02]  /*d0e0*/  FFMA.FTZ R18, R18, c[0x0][0x2d0], -R205.reuse ;  /* 0x0000b40012127a23 */ /* 0x100fe400000108cd */
[--C-:B------:R-:W-:Y:S01]  /*d0f0*/  FFMA.FTZ R19, R19, c[0x0][0x2d0], -R205.reuse ;  /* 0x0000b40013137a23 */ /* 0x100fe200000108cd */
[----:B-1----:R-:W-:Y:S01]  /*d100*/  @P0 MOV R4, R250 ;  /* 0x000000fa00040202 */ /* 0x002fe20000000f00 */
[--C-:B------:R-:W-:Y:S01]  /*d110*/  FFMA.FTZ R12, R12, c[0x0][0x2d0], -R206.reuse ;  /* 0x0000b4000c0c7a23 */ /* 0x100fe200000108ce */
[----:B------:R-:W4:Y:S01]  /*d120*/  LDL.LU R250, [R1+0x1c] ;  /* 0x00001c0001fa7983 */ /* 0x000f220000300800 */
[----:B------:R-:W-:Y:S02]  /*d130*/  FFMA.FTZ R13, R13, c[0x0][0x2d0], -R206 ;  /* 0x0000b4000d0d7a23 */ /* 0x000fe400000108ce */
[--C-:B------:R-:W-:Y:S01]  /*d140*/  FFMA.FTZ R20, R20, c[0x0][0x2d0], -R204.reuse ;  /* 0x0000b40014147a23 */ /* 0x100fe200000108cc */
[----:B------:R-:W1:Y:S01]  /*d150*/  MUFU.EX2 R246, R5 ;  /* 0x0000000500f67308 */ /* 0x000e620000000800 */
[----:B------:R-:W4:Y:S01]  /*d160*/  LDL.LU R249, [R1+0x20] ;  /* 0x0000200001f97983 */ /* 0x000f220000300800 */
[--C-:B------:R-:W-:Y:S01]  /*d170*/  FFMA.FTZ R21, R21, c[0x0][0x2d0], -R204.reuse ;  /* 0x0000b40015157a23 */ /* 0x100fe200000108cc */
[----:B--2---:R-:W-:Y:S01]  /*d180*/  FMNMX.FTZ R0, R43, R3, !PT ;  /* 0x000000032b007209 */ /* 0x004fe20007810000 */
[--C-:B------:R-:W-:Y:S02]  /*d190*/  FFMA.FTZ R22, R22, c[0x0][0x2d0], -R205.reuse ;  /* 0x0000b40016167a23 */ /* 0x100fe400000108cd */
[----:B------:R-:W-:Y:S01]  /*d1a0*/  FFMA.FTZ R33, R33, c[0x0][0x2d0], -R204 ;  /* 0x0000b40021217a23 */ /* 0x000fe200000108cc */
[----:B------:R-:W-:Y:S01]  /*d1b0*/  FMNMX.FTZ R0, R46, R0, !PT ;  /* 0x000000002e007209 */ /* 0x000fe20007810000 */
[--C-:B------:R-:W-:Y:S02]  /*d1c0*/  FFMA.FTZ R34, R34, c[0x0][0x2d0], -R205.reuse ;  /* 0x0000b40022227a23 */ /* 0x100fe400000108cd */
[----:B------:R-:W-:Y:S01]  /*d1d0*/  MUFU.EX2 R222, R6 ;  /* 0x0000000600de7308 */ /* 0x000fe20000000800 */
[--C-:B------:R-:W-:Y:S01]  /*d1e0*/  FFMA.FTZ R35, R35, c[0x0][0x2d0], -R205.reuse ;  /* 0x0000b40023237a23 */ /* 0x100fe200000108cd */
[----:B------:R-:W-:Y:S01]  /*d1f0*/  FMNMX.FTZ R0, R47, R0, !PT ;  /* 0x000000002f007209 */ /* 0x000fe20007810000 */
[----:B------:R-:W-:Y:S02]  /*d200*/  FFMA.FTZ R24, R24, c[0x0][0x2d0], -R206 ;  /* 0x0000b40018187a23 */ /* 0x000fe400000108ce */
[----:B---3--:R-:W-:Y:S02]  /*d210*/  FADD.FTZ R2, -R167, R164 ;  /* 0x000000a4a7027221 */ /* 0x008fe40000010100 */
[----:B------:R-:W2:Y:S01]  /*d220*/  SHFL.BFLY PT, R3, R0, 0x2, 0x1f ;  /* 0x0c401f0000037f89 */ /* 0x000ea200000e0000 */
[----:B------:R-:W-:Y:S02]  /*d230*/  FFMA.FTZ R25, R25, c[0x0][0x2d0], -R206 ;  /* 0x0000b40019197a23 */ /* 0x000fe400000108ce */
[----:B------:R-:W-:Y:S01]  /*d240*/  FMUL.FTZ R2, R2, c[0x0][0x2d0] ;  /* 0x0000b40002027a20 */ /* 0x000fe20000410000 */
[----:B------:R-:W-:Y:S01]  /*d250*/  MUFU.EX2 R221, R8 ;  /* 0x0000000800dd7308 */ /* 0x000fe20000000800 */
[--C-:B------:R-:W-:Y:S01]  /*d260*/  FFMA.FTZ R36, R36, c[0x0][0x2d0], -R204.reuse ;  /* 0x0000b40024247a23 */ /* 0x100fe200000108cc */
[----:B-1----:R-:W-:Y:S01]  /*d270*/  F2FP.BF16.PACK_AB R172, R246, R245 ;  /* 0x000000f5f6ac723e */ /* 0x002fe200000010ff */
[----:B------:R-:W-:Y:S02]  /*d280*/  FFMA.FTZ R37, R37, c[0x0][0x2d0], -R204 ;  /* 0x0000b40025257a23 */ /* 0x000fe400000108cc */
[--C-:B------:R-:W-:Y:S02]  /*d290*/  FFMA.FTZ R38, R38, c[0x0][0x2d0], -R205.reuse ;  /* 0x0000b40026267a23 */ /* 0x100fe400000108cd */
[----:B------:R-:W-:Y:S03]  /*d2a0*/  FFMA.FTZ R39, R39, c[0x0][0x2d0], -R205 ;  /* 0x0000b40027277a23 */ /* 0x000fe600000108cd */
[----:B------:R1:W3:Y:S01]  /*d2b0*/  MUFU.EX2 R164, R2 ;  /* 0x0000000200a47308 */ /* 0x0002e20000000800 */
[C---:B------:R-:W-:Y:S02]  /*d2c0*/  FMUL.FTZ R132, R166.reuse, R132 ;  /* 0x00000084a6847220 */ /* 0x040fe40000410000 */
[C---:B------:R-:W-:Y:S02]  /*d2d0*/  FMUL.FTZ R133, R166.reuse, R133 ;  /* 0x00000085a6857220 */ /* 0x040fe40000410000 */
[C---:B------:R-:W-:Y:S02]  /*d2e0*/  FMUL.FTZ R134, R165.reuse, R134 ;  /* 0x00000086a5867220 */ /* 0x040fe40000410000 */
[C---:B------:R-:W-:Y:S02]  /*d2f0*/  FMUL.FTZ R135, R165.reuse, R135 ;  /* 0x00000087a5877220 */ /* 0x040fe40000410000 */
[----:B------:R-:W-:Y:S01]  /*d300*/  FMUL.FTZ R144, R166, R144 ;  /* 0x00000090a6907220 */ /* 0x000fe20000410000 */
[----:B--2---:R-:W-:Y:S01]  /*d310*/  FMNMX.FTZ R0, R0, R3, !PT ;  /* 0x0000000300007209 */ /* 0x004fe20007810000 */
[----:B------:R-:W2:Y:S01]  /*d320*/  MUFU.EX2 R223, R7 ;  /* 0x0000000700df7308 */ /* 0x000ea20000000800 */
[----:B------:R-:W-:Y:S01]  /*d330*/  @P0 MOV R5, R193 ;  /* 0x000000c100050202 */ /* 0x000fe20000000f00 */
[C---:B------:R-:W-:Y:S02]  /*d340*/  FMUL.FTZ R145, R166.reuse, R145 ;  /* 0x00000091a6917220 */ /* 0x040fe40000410000 */
[C---:B------:R-:W-:Y:S02]  /*d350*/  FMUL.FTZ R146, R165.reuse, R146 ;  /* 0x00000092a5927220 */ /* 0x040fe40000410000 */
[C---:B------:R-:W-:Y:S02]  /*d360*/  FMUL.FTZ R147, R165.reuse, R147 ;  /* 0x00000093a5937220 */ /* 0x040fe40000410000 */
[C---:B------:R-:W-:Y:S02]  /*d370*/  FMUL.FTZ R148, R166.reuse, R148 ;  /* 0x00000094a6947220 */ /* 0x040fe40000410000 */
[----:B------:R2:W-:Y:S01]  /*d380*/  MUFU.EX2 R220, R9 ;  /* 0x0000000900dc7308 */ /* 0x0005e20000000800 */
[----:B------:R-:W-:Y:S01]  /*d390*/  FMUL.FTZ R149, R166, R149 ;  /* 0x00000095a6957220 */ /* 0x000fe20000410000 */
[----:B-1----:R-:W1:Y:S01]  /*d3a0*/  SHFL.BFLY PT, R2, R0, 0x1, 0x1f ;  /* 0x0c201f0000027f89 */ /* 0x002e6200000e0000 */
[C---:B------:R-:W-:Y:S02]  /*d3b0*/  FMUL.FTZ R150, R165.reuse, R150 ;  /* 0x00000096a5967220 */ /* 0x040fe40000410000 */
[----:B------:R-:W-:Y:S02]  /*d3c0*/  FMUL.FTZ R151, R165, R151 ;  /* 0x00000097a5977220 */ /* 0x000fe40000410000 */
[C---:B---3--:R-:W-:Y:S03]  /*d3d0*/  FMUL.FTZ R152, R164.reuse, R152 ;  /* 0x00000098a4987220 */ /* 0x048fe60000410000 */
[----:B------:R-:W-:Y:S01]  /*d3e0*/  MUFU.EX2 R248, R16 ;  /* 0x0000001000f87308 */ /* 0x000fe20000000800 */
[C---:B------:R-:W-:Y:S02]  /*d3f0*/  FMUL.FTZ R153, R164.reuse, R153 ;  /* 0x00000099a4997220 */ /* 0x040fe40000410000 */
[C---:B------:R-:W-:Y:S01]  /*d400*/  FMUL.FTZ R156, R164.reuse, R156 ;  /* 0x0000009ca49c7220 */ /* 0x040fe20000410000 */
[----:B--2---:R-:W-:Y:S01]  /*d410*/  F2FP.BF16.PACK_AB R173, R223, R222 ;  /* 0x000000dedfad723e */ /* 0x004fe200000010ff */
[----:B------:R-:W-:Y:S02]  /*d420*/  FMUL.FTZ R157, R164, R157 ;  /* 0x0000009da49d7220 */ /* 0x000fe40000410000 */
[C---:B------:R-:W-:Y:S02]  /*d430*/  FMUL.FTZ R160, R166.reuse, R160 ;  /* 0x000000a0a6a07220 */ /* 0x040fe40000410000 */
[C---:B------:R-:W-:Y:S01]  /*d440*/  FMUL.FTZ R161, R166.reuse, R161 ;  /* 0x000000a1a6a17220 */ /* 0x040fe20000410000 */
[----:B------:R-:W2:Y:S01]  /*d450*/  MUFU.EX2 R247, R17 ;  /* 0x0000001100f77308 */ /* 0x000ea20000000800 */
[C---:B------:R-:W-:Y:S02]  /*d460*/  FMUL.FTZ R162, R165.reuse, R162 ;  /* 0x000000a2a5a27220 */ /* 0x040fe40000410000 */
[C---:B------:R-:W-:Y:S02]  /*d470*/  FMUL.FTZ R163, R165.reuse, R163 ;  /* 0x000000a3a5a37220 */ /* 0x040fe40000410000 */
[----:B------:R-:W-:Y:S01]  /*d480*/  FMUL.FTZ R52, R166, R52 ;  /* 0x00000034a6347220 */ /* 0x000fe20000410000 */
[----:B-1----:R-:W-:Y:S01]  /*d490*/  FMNMX.FTZ R3, R0, R2, !PT ;  /* 0x0000000200037209 */ /* 0x002fe20007810000 */
[----:B------:R-:W-:Y:S01]  /*d4a0*/  FMUL.FTZ R53, R166, R53 ;  /* 0x00000035a6357220 */ /* 0x000fe20000410000 */
[----:B------:R-:W-:Y:S02]  /*d4b0*/  MOV R2, UR26 ;  /* 0x0000001a00027c02 */ /* 0x000fe40008000f00 */
[----:B------:R1:W-:Y:S01]  /*d4c0*/  MUFU.EX2 R244, R18 ;  /* 0x0000001200f47308 */ /* 0x0003e20000000800 */
[----:B------:R-:W-:Y:S02]  /*d4d0*/  FMUL.FTZ R54, R165, R54 ;  /* 0x00000036a5367220 */ /* 0x000fe40000410000 */
[C---:B------:R-:W-:Y:S02]  /*d4e0*/  FADD.FTZ R0, -R3.reuse, R170 ;  /* 0x000000aa03007221 */ /* 0x040fe40000010100 */
[----:B------:R-:W-:Y:S04]  /*d4f0*/  @P0 IMAD.WIDE.U32 R4, R2, 0x30, R4 ;  /* 0x0000003002040825 */ /* 0x000fe800078e0004 */
[----:B------:R-:W-:Y:S01]  /*d500*/  FMUL.FTZ R2, R3, c[0x0][0x2d0] ;  /* 0x0000b40003027a20 */ /* 0x000fe20000410000 */
[----:B------:R-:W-:Y:S01]  /*d510*/  @P0 SHF.L.U32 R6, R4, 0x1, RZ ;  /* 0x0000000104060819 */ /* 0x000fe200000006ff */
[----:B------:R-:W3:Y:S01]  /*d520*/  MUFU.EX2 R242, R19 ;  /* 0x0000001300f27308 */ /* 0x000ee20000000800 */
[----:B------:R-:W-:Y:S01]  /*d530*/  @P0 IADD3 R5, R5, UR24, RZ ;  /* 0x0000001805050c10 */ /* 0x000fe2000fffe0ff */
[----:B------:R-:W-:Y:S01]  /*d540*/  @UP0 USHF.L.U32 UR24, UR4, 0x5, URZ ;  /* 0x0000000504180899 */ /* 0x000fe2000800063f */
[----:B------:R-:W-:Y:S01]  /*d550*/  @P0 IADD3 R8, P5, R6, 0x80, RZ ;  /* 0x0000008006080810 */ /* 0x000fe20007fbe0ff */
[----:B------:R-:W-:Y:S01]  /*d560*/  FMUL.FTZ R0, R0, c[0x0][0x2d0] ;  /* 0x0000b40000007a20 */ /* 0x000fe20000410000 */
[----:B------:R-:W-:Y:S01]  /*d570*/  @P0 IADD3 R6, P1, R6, c[0x0][0x1c8], RZ ;  /* 0x0000720006060a10 */ /* 0x000fe20007f3e0ff */
[--C-:B------:R-:W-:Y:S01]  /*d580*/  FFMA.FTZ R10, R10, c[0x0][0x2d0], -R2.reuse ;  /* 0x0000b4000a0a7a23 */ /* 0x100fe20000010802 */
[----:B------:R-:W-:Y:S01]  /*d590*/  @P0 SHF.L.U64.HI R5, R4, 0x1, R5 ;  /* 0x0000000104050819 */ /* 0x000fe20000010205 */
[--C-:B------:R-:W-:Y:S01]  /*d5a0*/  FFMA.FTZ R11, R11, c[0x0][0x2d0], -R2.reuse ;  /* 0x0000b4000b0b7a23 */ /* 0x100fe20000010802 */
[----:B------:R-:W-:Y:S01]  /*d5b0*/  @P0 IADD3 R8, P2, R8, c[0x0][0x1c8], RZ ;  /* 0x0000720008080a10 */ /* 0x000fe20007f5e0ff */
[--C-:B------:R-:W-:Y:S01]  /*d5c0*/  FFMA.FTZ R14, R14, c[0x0][0x2d0], -R2.reuse ;  /* 0x0000b4000e0e7a23 */ /* 0x100fe20000010802 */
[----:B------:R-:W-:Y:S01]  /*d5d0*/  @P0 IADD3.X R7, R5, c[0x0][0x1cc], RZ, P1, !PT ;  /* 0x0000730005070a10 */ /* 0x000fe20000ffe4ff */
[--C-:B------:R-:W-:Y:S01]  /*d5e0*/  FFMA.FTZ R15, R15, c[0x0][0x2d0], -R2.reuse ;  /* 0x0000b4000f0f7a23 */ /* 0x100fe20000010802 */
[----:B------:R-:W-:Y:S01]  /*d5f0*/  @P0 IADD3.X R9, RZ, c[0x0][0x1cc], R5, P2, P5 ;  /* 0x00007300ff090a10 */ /* 0x000fe200017ea405 */
[----:B------:R-:W3:Y:S01]  /*d600*/  MUFU.EX2 R0, R0 ;  /* 0x0000000000007308 */ /* 0x000ee20000000800 */
[----:B------:R-:W-:Y:S01]  /*d610*/  @P0 IADD3 R4, P1, R6, UR24, RZ ;  /* 0x0000001806040c10 */ /* 0x000fe2000ff3e0ff */
[----:B------:R3:W-:Y:S01]  /*d620*/  @P0 LDGSTS.E.BYPASS.LTC128B.128 [R243+0x5080], [R6.64], !P4 ;  /* 0x0508000006f30fae */ /* 0x0007e2000e101d54 */
[----:B--2---:R-:W-:Y:S01]  /*d630*/  F2FP.BF16.PACK_AB R174, R247, R248 ;  /* 0x000000f8f7ae723e */ /* 0x004fe200000010ff */
[C---:B------:R-:W-:Y:S01]  /*d640*/  FMUL.FTZ R16, R166.reuse, R188 ;  /* 0x000000bca6107220 */ /* 0x040fe20000410000 */
[----:B------:R-:W-:Y:S01]  /*d650*/  @P0 IADD3.X R5, R7, UR25, RZ, P1, !PT ;  /* 0x0000001907050c10 */ /* 0x000fe20008ffe4ff */
[----:B------:R-:W-:Y:S01]  /*d660*/  FMUL.FTZ R17, R166, R189 ;  /* 0x000000bda6117220 */ /* 0x000fe20000410000 */
[----:B------:R-:W-:Y:S01]  /*d670*/  UISETP.GT.AND UP0, UPT, UR23, UR22, UPT ;  /* 0x000000161700728c */ /* 0x000fe2000bf04270 */
[C---:B-1----:R-:W-:Y:S02]  /*d680*/  FMUL.FTZ R18, R165.reuse, R190 ;  /* 0x000000bea5127220 */ /* 0x042fe40000410000 */
[----:B------:R1:W-:Y:S01]  /*d690*/  @P0 LDGSTS.E.BYPASS.LTC128B.128 [R243+0x6880], [R8.64], !P3 ;  /* 0x0688000008f30fae */ /* 0x0003e2000d901d54 */
[----:B------:R2:W-:Y:S01]  /*d6a0*/  MUFU.EX2 R219, R12 ;  /* 0x0000000c00db7308 */ /* 0x0005e20000000800 */
[----:B---3--:R-:W-:Y:S01]  /*d6b0*/  F2FP.BF16.PACK_AB R175, R242, R244 ;  /* 0x000000f4f2af723e */ /* 0x008fe200000010ff */
[----:B------:R-:W-:Y:S01]  /*d6c0*/  FMUL.FTZ R19, R165, R191 ;  /* 0x000000bfa5137220 */ /* 0x000fe20000410000 */
[----:B------:R-:W-:Y:S01]  /*d6d0*/  UMOV UR23, UR13 ;  /* 0x0000000d00177c82 */ /* 0x000fe20008000000 */
[--C-:B------:R-:W-:Y:S02]  /*d6e0*/  FFMA.FTZ R26, R26, c[0x0][0x2d0], -R2.reuse ;  /* 0x0000b4001a1a7a23 */ /* 0x100fe40000010802 */
[----:B------:R-:W-:Y:S01]  /*d6f0*/  FFMA.FTZ R27, R27, c[0x0][0x2d0], -R2 ;  /* 0x0000b4001b1b7a23 */ /* 0x000fe20000010802 */
[----:B------:R3:W-:Y:S01]  /*d700*/  @P0 LDGSTS.E.BYPASS.LTC128B.128 [R243+0x5880], [R4.64], !P4 ;  /* 0x0588000004f30fae */ /* 0x0007e2000e101d54 */
[----:B------:R-:W-:Y:S02]  /*d710*/  FMUL.FTZ R55, R165, R55 ;  /* 0x00000037a5377220 */ /* 0x000fe40000410000 */
[----:B------:R3:W-:Y:S01]  /*d720*/  MUFU.EX2 R218, R13 ;  /* 0x0000000d00da7308 */ /* 0x0007e20000000800 */
[----:B------:R-:W-:Y:S02]  /*d730*/  FMUL.FTZ R56, R164, R56 ;  /* 0x00000038a4387220 */ /* 0x000fe40000410000 */
[C---:B------:R-:W-:Y:S02]  /*d740*/  FMUL.FTZ R154, R0.reuse, R154 ;  /* 0x0000009a009a7220 */ /* 0x040fe40000410000 */
[----:B------:R3:W-:Y:S01]  /*d750*/  @P0 LDGSTS.E.BYPASS.LTC128B.128 [R243+0x7080], [R4.64+0x80], !P3 ;  /* 0x0708008004f30fae */ /* 0x0007e2000d901d54 */
[----:B------:R-:W-:Y:S01]  /*d760*/  FMUL.FTZ R155, R0, R155 ;  /* 0x0000009b009b7220 */ /* 0x000fe20000410000 */
[----:B------:R-:W-:Y:S01]  /*d770*/  @P0 IADD3 R6, P2, R4, UR24, RZ ;  /* 0x0000001804060c10 */ /* 0x000fe2000ff5e0ff */
[C---:B------:R-:W-:Y:S02]  /*d780*/  FMUL.FTZ R158, R0.reuse, R158 ;  /* 0x0000009e009e7220 */ /* 0x040fe40000410000 */
[----:B------:R3:W-:Y:S01]  /*d790*/  MUFU.EX2 R201, R10 ;  /* 0x0000000a00c97308 */ /* 0x0007e20000000800 */
[----:B------:R-:W-:Y:S01]  /*d7a0*/  FMUL.FTZ R159, R0, R159 ;  /* 0x0000009f009f7220 */ /* 0x000fe20000410000 */
[----:B------:R-:W-:Y:S01]  /*d7b0*/  @P0 IADD3.X R7, R5, UR25, RZ, P2, !PT ;  /* 0x0000001905070c10 */ /* 0x000fe200097fe4ff */
[C---:B------:R-:W-:Y:S02]  /*d7c0*/  FMUL.FTZ R57, R164.reuse, R57 ;  /* 0x00000039a4397220 */ /* 0x040fe40000410000 */
[C---:B--2---:R-:W-:Y:S02]  /*d7d0*/  FMUL.FTZ R12, R164.reuse, R184 ;  /* 0x000000b8a40c7220 */ /* 0x044fe40000410000 */
[----:B------:R2:W-:Y:S01]  /*d7e0*/  @P0 LDGSTS.E.BYPASS.LTC128B.128 [R243+0x6080], [R6.64], !P4 ;  /* 0x0608000006f30fae */ /* 0x0005e2000e101d54 */
[C---:B-1----:R-:W-:Y:S02]  /*d7f0*/  FMUL.FTZ R8, R164.reuse, R180 ;  /* 0x000000b4a4087220 */ /* 0x042fe40000410000 */
[----:B------:R1:W1:Y:S01]  /*d800*/  MUFU.EX2 R200, R11 ;  /* 0x0000000b00c87308 */ /* 0x0002620000000800 */
[----:B------:R-:W-:Y:S02]  /*d810*/  FMUL.FTZ R9, R164, R181 ;  /* 0x000000b5a4097220 */ /* 0x000fe40000410000 */
[----:B------:R-:W-:Y:S02]  /*d820*/  FMUL.FTZ R58, R0, R58 ;  /* 0x0000003a003a7220 */ /* 0x000fe40000410000 */
[----:B------:R2:W-:Y:S01]  /*d830*/  @P0 LDGSTS.E.BYPASS.LTC128B.128 [R243+0x7880], [R6.64+0x80], !P3 ;  /* 0x0788008006f30fae */ /* 0x0005e2000d901d54 */
[----:B---3--:R-:W-:Y:S01]  /*d840*/  FMUL.FTZ R13, R164, R185 ;  /* 0x000000b9a40d7220 */ /* 0x008fe20000410000 */
[----:B------:R-:W-:Y:S01]  /*d850*/  PLOP3.LUT P0, PT, PT, PT, UP0, 0x80, 0x0 ;  /* 0x000000000000781c */ /* 0x000fe20003f0f008 */
[----:B------:R-:W-:Y:S02]  /*d860*/  FMUL.FTZ R59, R0, R59 ;  /* 0x0000003b003b7220 */ /* 0x000fe40000410000 */
[----:B------:R3:W-:Y:S01]  /*d870*/  MUFU.EX2 R202, R14 ;  /* 0x0000000e00ca7308 */ /* 0x0007e20000000800 */
[----:B------:R-:W-:Y:S02]  /*d880*/  FMUL.FTZ R60, R164, R60 ;  /* 0x0000003ca43c7220 */ /* 0x000fe40000410000 */
[----:B------:R-:W3:Y:S01]  /*d890*/  LDSM.16.MT88.4 R192, [R225+0x2080] ;  /* 0x00208000e1c0783b */ /* 0x000ee20000004200 */
[----:B------:R-:W-:Y:S01]  /*d8a0*/  FMUL.FTZ R4, R166, R176 ;  /* 0x000000b0a6047220 */ /* 0x000fe20000410000 */
[----:B------:R-:W-:Y:S01]  /*d8b0*/  F2FP.BF16.PACK_AB R176, R220, R221 ;  /* 0x000000dddcb0723e */ /* 0x000fe200000010ff */
[----:B------:R-:W-:Y:S02]  /*d8c0*/  FMUL.FTZ R5, R166, R177 ;  /* 0x000000b1a6057220 */ /* 0x000fe40000410000 */
[----:B------:R-:W-:Y:S02]  /*d8d0*/  FMUL.FTZ R10, R0, R182 ;  /* 0x000000b6000a7220 */ /* 0x000fe40000410000 */
[----:B------:R-:W3:Y:S01]  /*d8e0*/  MUFU.EX2 R203, R15 ;  /* 0x0000000f00cb7308 */ /* 0x000ee20000000800 */
[----:B------:R-:W3:Y:S01]  /*d8f0*/  LDSM.16.MT88.4 R196, [R226+0x2080] ;  /* 0x00208000e2c4783b */ /* 0x000ee20000004200 */
[----:B------:R-:W-:Y:S02]  /*d900*/  FMUL.FTZ R61, R164, R61 ;  /* 0x0000003da43d7220 */ /* 0x000fe40000410000 */
[----:B-1----:R-:W-:Y:S01]  /*d910*/  FMUL.FTZ R11, R0, R183 ;  /* 0x000000b7000b7220 */ /* 0x002fe20000410000 */
[----:B------:R-:W-:Y:S01]  /*d920*/  F2FP.BF16.PACK_AB R177, R200, R201 ;  /* 0x000000c9c8b1723e */ /* 0x000fe200000010ff */
[C---:B------:R-:W-:Y:S02]  /*d930*/  FMUL.FTZ R62, R0.reuse, R62 ;  /* 0x0000003e003e7220 */ /* 0x040fe40000410000 */
[----:B------:R-:W-:Y:S01]  /*d940*/  FMUL.FTZ R63, R0, R63 ;  /* 0x0000003f003f7220 */ /* 0x000fe20000410000 */
[----:B------:R-:W1:Y:S01]  /*d950*/  LDSM.16.MT88.4 R180, [R228+0x2080] ;  /* 0x00208000e4b4783b */ /* 0x000e620000004200 */
[----:B------:R-:W-:Y:S01]  /*d960*/  MUFU.EX2 R217, R20 ;  /* 0x0000001400d97308 */ /* 0x000fe20000000800 */
[----:B------:R-:W-:Y:S02]  /*d970*/  FMUL.FTZ R64, R166, R64 ;  /* 0x00000040a6407220 */ /* 0x000fe40000410000 */
[C---:B--2---:R-:W-:Y:S01]  /*d980*/  FMUL.FTZ R6, R165.reuse, R178 ;  /* 0x000000b2a5067220 */ /* 0x044fe20000410000 */
[----:B------:R-:W-:Y:S01]  /*d990*/  F2FP.BF16.PACK_AB R178, R218, R219 ;  /* 0x000000dbdab2723e */ /* 0x000fe200000010ff */
[C---:B------:R-:W-:Y:S02]  /*d9a0*/  FMUL.FTZ R7, R165.reuse, R179 ;  /* 0x000000b3a5077220 */ /* 0x040fe40000410000 */
[----:B------:R-:W-:Y:S01]  /*d9b0*/  LDSM.16.MT88.4 R188, [R225+0x3080] ;  /* 0x00308000e1bc783b */ /* 0x000fe20000004200 */
[----:B---3--:R-:W-:Y:S02]  /*d9c0*/  FMUL.FTZ R14, R0, R186 ;  /* 0x000000ba000e7220 */ /* 0x008fe40000410000 */
[----:B------:R-:W-:Y:S01]  /*d9d0*/  MUFU.EX2 R216, R21 ;  /* 0x0000001500d87308 */ /* 0x000fe20000000800 */
[----:B------:R-:W-:Y:S02]  /*d9e0*/  FMUL.FTZ R65, R166, R65 ;  /* 0x00000041a6417220 */ /* 0x000fe40000410000 */
[----:B------:R-:W-:Y:S01]  /*d9f0*/  FMUL.FTZ R66, R165, R66 ;  /* 0x00000042a5427220 */ /* 0x000fe20000410000 */
[----:B------:R-:W-:Y:S01]  /*da00*/  F2FP.BF16.PACK_AB R179, R203, R202 ;  /* 0x000000cacbb3723e */ /* 0x000fe200000010ff */
[----:B------:R-:W0:Y:S01]  /*da10*/  LDGDEPBAR ;  /* 0x00000000000079af */ /* 0x000e220000000000 */
[----:B------:R-:W-:Y:S02]  /*da20*/  FMUL.FTZ R15, R0, R187 ;  /* 0x000000bb000f7220 */ /* 0x000fe40000410000 */
[C---:B------:R-:W-:Y:S02]  /*da30*/  FMUL.FTZ R67, R165.reuse, R67 ;  /* 0x00000043a5437220 */ /* 0x040fe40000410000 */
[----:B------:R-:W-:Y:S01]  /*da40*/  MUFU.EX2 R213, R22 ;  /* 0x0000001600d57308 */ /* 0x000fe20000000800 */
[C---:B------:R-:W-:Y:S01]  /*da50*/  FMUL.FTZ R68, R166.reuse, R68 ;  /* 0x00000044a6447220 */ /* 0x040fe20000410000 */
[-C--:B------:R-:W-:Y:S01]  /*da60*/  HMMA.16816.F32.BF16 R4, R172, R192.reuse, R4 ;  /* 0x000000c0ac04723c */ /* 0x080fe20000041804 */
[----:B------:R-:W2:Y:S04]  /*da70*/  LDSM.16.MT88.4 R184, [R227+0x2080] ;  /* 0x00208000e3b8783b */ /* 0x000ea80000004200 */
[----:B------:R-:W-:Y:S03]  /*da80*/  FMUL.FTZ R69, R166, R69 ;  /* 0x00000045a6457220 */ /* 0x000fe60000410000 */
[----:B------:R-:W-:Y:S01]  /*da90*/  MUFU.EX2 R214, R33 ;  /* 0x0000002100d67308 */ /* 0x000fe20000000800 */
[C---:B------:R-:W-:Y:S04]  /*daa0*/  HMMA.16816.F32.BF16 R8, R176.reuse, R192, R8 ;  /* 0x000000c0b008723c */ /* 0x040fe80000041808 */
[C---:B------:R-:W-:Y:S02]  /*dab0*/  FMUL.FTZ R70, R165.reuse, R70 ;  /* 0x00000046a5467220 */ /* 0x040fe40000410000 */
[C---:B------:R-:W-:Y:S02]  /*dac0*/  FMUL.FTZ R71, R165.reuse, R71 ;  /* 0x00000047a5477220 */ /* 0x040fe40000410000 */
[-C--:B------:R-:W-:Y:S01]  /*dad0*/  HMMA.16816.F32.BF16 R12, R176, R194.reuse, R12 ;  /* 0x000000c2b00c723c */ /* 0x080fe2000004180c */
[----:B------:R-:W-:Y:S03]  /*dae0*/  MUFU.EX2 R211, R34 ;  /* 0x0000002200d37308 */ /* 0x000fe60000000800 */
[----:B------:R-:W-:Y:S02]  /*daf0*/  FFMA.FTZ R32, R32, c[0x0][0x2d0], -R204 ;  /* 0x0000b40020207a23 */ /* 0x000fe400000108cc */
[C---:B------:R-:W-:Y:S02]  /*db00*/  FMUL.FTZ R72, R164.reuse, R72 ;  /* 0x00000048a4487220 */ /* 0x040fe40000410000 */
[C---:B------:R-:W-:Y:S03]  /*db10*/  HMMA.16816.F32.BF16 R16, R172.reuse, R194, R16 ;  /* 0x000000c2ac10723c */ /* 0x040fe60000041810 */
[----:B------:R-:W-:Y:S01]  /*db20*/  MUFU.EX2 R210, R35 ;  /* 0x0000002300d27308 */ /* 0x000fe20000000800 */
[----:B------:R-:W-:Y:S02]  /*db30*/  FMUL.FTZ R73, R164, R73 ;  /* 0x00000049a4497220 */ /* 0x000fe40000410000 */
[----:B------:R-:W-:Y:S02]  /*db40*/  FMUL.FTZ R74, R0, R74 ;  /* 0x0000004a004a7220 */ /* 0x000fe40000410000 */
[-C--:B------:R-:W-:Y:S04]  /*db50*/  HMMA.16816.F32.BF16 R132, R172, R196.reuse, R132 ;  /* 0x000000c4ac84723c */ /* 0x080fe80000041884 */
[C---:B------:R-:W-:Y:S01]  /*db60*/  FMUL.FTZ R136, R164.reuse, R136 ;  /* 0x00000088a4887220 */ /* 0x040fe20000410000 */
[----:B------:R-:W-:Y:S01]  /*db70*/  MUFU.EX2 R209, R24 ;  /* 0x0000001800d17308 */ /* 0x000fe20000000800 */
[----:B------:R-:W-:Y:S02]  /*db80*/  FMUL.FTZ R137, R164, R137 ;  /* 0x00000089a4897220 */ /* 0x000fe40000410000 */
[C---:B------:R-:W-:Y:S04]  /*db90*/  FMUL.FTZ R138, R0.reuse, R138 ;  /* 0x0000008a008a7220 */ /* 0x040fe80000410000 */
[C---:B------:R-:W-:Y:S02]  /*dba0*/  FMUL.FTZ R139, R0.reuse, R139 ;  /* 0x0000008b008b7220 */ /* 0x040fe40000410000 */
[----:B------:R-:W-:Y:S01]  /*dbb0*/  FMUL.FTZ R75, R0, R75 ;  /* 0x0000004b004b7220 */ /* 0x000fe20000410000 */
[----:B------:R-:W3:Y:S01]  /*dbc0*/  MUFU.EX2 R208, R25 ;  /* 0x0000001900d07308 */ /* 0x000ee20000000800 */
[C---:B------:R-:W-:Y:S02]  /*dbd0*/  FMUL.FTZ R76, R164.reuse, R76 ;  /* 0x0000004ca44c7220 */ /* 0x040fe40000410000 */
[C---:B------:R-:W-:Y:S01]  /*dbe0*/  FMUL.FTZ R77, R164.reuse, R77 ;  /* 0x0000004da44d7220 */ /* 0x040fe20000410000 */
[C---:B------:R-:W-:Y:S04]  /*dbf0*/  HMMA.16816.F32.BF16 R136, R176.reuse, R196, R136 ;  /* 0x000000c4b088723c */ /* 0x040fe80000041888 */
[C---:B------:R-:W-:Y:S02]  /*dc00*/  FMUL.FTZ R140, R164.reuse, R140 ;  /* 0x0000008ca48c7220 */ /* 0x040fe40000410000 */
[----:B------:R-:W-:Y:S01]  /*dc10*/  FMUL.FTZ R141, R164, R141 ;  /* 0x0000008da48d7220 */ /* 0x000fe20000410000 */
[----:B------:R-:W-:Y:S01]  /*dc20*/  MUFU.EX2 R193, R26 ;  /* 0x0000001a00c17308 */ /* 0x000fe20000000800 */
[C---:B------:R-:W-:Y:S04]  /*dc30*/  FMUL.FTZ R142, R0.reuse, R142 ;  /* 0x0000008e008e7220 */ /* 0x040fe80000410000 */
[C---:B------:R-:W-:Y:S02]  /*dc40*/  FMUL.FTZ R143, R0.reuse, R143 ;  /* 0x0000008f008f7220 */ /* 0x040fe40000410000 */
[C---:B------:R-:W-:Y:S02]  /*dc50*/  FMUL.FTZ R78, R0.reuse, R78 ;  /* 0x0000004e004e7220 */ /* 0x040fe40000410000 */
[----:B------:R-:W-:Y:S01]  /*dc60*/  FMUL.FTZ R79, R0, R79 ;  /* 0x0000004f004f7220 */ /* 0x000fe20000410000 */
[----:B------:R2:W2:Y:S01]  /*dc70*/  MUFU.EX2 R192, R27 ;  /* 0x0000001b00c07308 */ /* 0x0004a20000000800 */
[C---:B------:R-:W-:Y:S01]  /*dc80*/  FMUL.FTZ R80, R166.reuse, R80 ;  /* 0x00000050a6507220 */ /* 0x040fe20000410000 */
[-C--:B------:R-:W-:Y:S03]  /*dc90*/  HMMA.16816.F32.BF16 R140, R176, R198.reuse, R140 ;  /* 0x000000c6b08c723c */ /* 0x080fe6000004188c */
[C---:B------:R-:W-:Y:S02]  /*dca0*/  FMUL.FTZ R81, R166.reuse, R81 ;  /* 0x00000051a6517220 */ /* 0x040fe40000410000 */
[C---:B------:R-:W-:Y:S02]  /*dcb0*/  FMUL.FTZ R82, R165.reuse, R82 ;  /* 0x00000052a5527220 */ /* 0x040fe40000410000 */
[C---:B------:R-:W-:Y:S01]  /*dcc0*/  FMUL.FTZ R83, R165.reuse, R83 ;  /* 0x00000053a5537220 */ /* 0x040fe20000410000 */
[C---:B------:R-:W-:Y:S01]  /*dcd0*/  HMMA.16816.F32.BF16 R144, R172.reuse, R198, R144 ;  /* 0x000000c6ac90723c */ /* 0x040fe20000041890 */
[----:B------:R-:W-:Y:S03]  /*dce0*/  MUFU.EX2 R198, R36 ;  /* 0x0000002400c67308 */ /* 0x000fe60000000800 */
[C---:B------:R-:W-:Y:S02]  /*dcf0*/  FMUL.FTZ R84, R166.reuse, R84 ;  /* 0x00000054a6547220 */ /* 0x040fe40000410000 */
[----:B------:R-:W-:Y:S02]  /*dd00*/  FMUL.FTZ R85, R166, R85 ;  /* 0x00000055a6557220 */ /* 0x000fe40000410000 */
[-C--:B-1----:R-:W-:Y:S03]  /*dd10*/  HMMA.16816.F32.BF16 R148, R172, R180.reuse, R148 ;  /* 0x000000b4ac94723c */ /* 0x082fe60000041894 */
[----:B------:R-:W-:Y:S01]  /*dd20*/  MUFU.EX2 R197, R37 ;  /* 0x0000002500c57308 */ /* 0x000fe20000000800 */
[C---:B------:R-:W-:Y:S01]  /*dd30*/  FMUL.FTZ R86, R165.reuse, R86 ;  /* 0x00000056a5567220 */ /* 0x040fe20000410000 */
[----:B--2---:R-:W-:Y:S01]  /*dd40*/  LDSM.16.MT88.4 R24, [R225+0x2880] ;  /* 0x00288000e118783b */ /* 0x004fe20000004200 */
[----:B------:R-:W-:Y:S02]  /*dd50*/  FMUL.FTZ R87, R165, R87 ;  /* 0x00000057a5577220 */ /* 0x000fe40000410000 */
[C---:B------:R-:W-:Y:S04]  /*dd60*/  HMMA.16816.F32.BF16 R152, R176.reuse, R180, R152 ;  /* 0x000000b4b098723c */ /* 0x040fe80000041898 */
[C---:B------:R-:W-:Y:S01]  /*dd70*/  FMUL.FTZ R88, R164.reuse, R88 ;  /* 0x00000058a4587220 */ /* 0x040fe20000410000 */
[----:B------:R-:W-:Y:S01]  /*dd80*/  MUFU.EX2 R194, R38 ;  /* 0x0000002600c27308 */ /* 0x000fe20000000800 */
[----:B------:R-:W-:Y:S02]  /*dd90*/  FMUL.FTZ R89, R164, R89 ;  /* 0x00000059a4597220 */ /* 0x000fe40000410000 */
[-C--:B------:R-:W-:Y:S04]  /*dda0*/  HMMA.16816.F32.BF16 R156, R176, R182.reuse, R156 ;  /* 0x000000b6b09c723c */ /* 0x080fe8000004189c */
[C---:B------:R-:W-:Y:S02]  /*ddb0*/  FMUL.FTZ R90, R0.reuse, R90 ;  /* 0x0000005a005a7220 */ /* 0x040fe40000410000 */
[----:B------:R-:W-:Y:S01]  /*ddc0*/  FMUL.FTZ R91, R0, R91 ;  /* 0x0000005b005b7220 */ /* 0x000fe20000410000 */
[----:B------:R1:W-:Y:S01]  /*ddd0*/  MUFU.EX2 R215, R32 ;  /* 0x0000002000d77308 */ /* 0x0003e20000000800 */
[C---:B------:R-:W-:Y:S01]  /*dde0*/  HMMA.16816.F32.BF16 R160, R172.reuse, R182, R160 ;  /* 0x000000b6aca0723c */ /* 0x040fe200000418a0 */
[----:B------:R-:W2:Y:S03]  /*ddf0*/  LDSM.16.MT88.4 R180, [R225+0x3880] ;  /* 0x00388000e1b4783b */ /* 0x000ea60000004200 */
[C---:B------:R-:W-:Y:S02]  /*de00*/  FMUL.FTZ R92, R164.reuse, R92 ;  /* 0x0000005ca45c7220 */ /* 0x040fe40000410000 */
[----:B------:R-:W-:Y:S02]  /*de10*/  FMUL.FTZ R93, R164, R93 ;  /* 0x0000005da45d7220 */ /* 0x000fe40000410000 */
[-C--:B------:R-:W-:Y:S04]  /*de20*/  HMMA.16816.F32.BF16 R52, R172, R184.reuse, R52 ;  /* 0x000000b8ac34723c */ /* 0x080fe80000041834 */
[C---:B------:R-:W-:Y:S02]  /*de30*/  FMUL.FTZ R94, R0.reuse, R94 ;  /* 0x0000005e005e7220 */ /* 0x040fe40000410000 */
[----:B------:R-:W-:Y:S02]  /*de40*/  FMUL.FTZ R95, R0, R95 ;  /* 0x0000005f005f7220 */ /* 0x000fe40000410000 */
[C---:B------:R-:W-:Y:S04]  /*de50*/  HMMA.16816.F32.BF16 R56, R176.reuse, R184, R56 ;  /* 0x000000b8b038723c */ /* 0x040fe80000041838 */
[C---:B------:R-:W-:Y:S02]  /*de60*/  FMUL.FTZ R96, R166.reuse, R96 ;  /* 0x00000060a6607220 */ /* 0x040fe40000410000 */
[C---:B------:R-:W-:Y:S02]  /*de70*/  FMUL.FTZ R97, R166.reuse, R97 ;  /* 0x00000061a6617220 */ /* 0x040fe40000410000 */
[-C--:B------:R-:W-:Y:S04]  /*de80*/  HMMA.16816.F32.BF16 R60, R176, R186.reuse, R60 ;  /* 0x000000bab03c723c */ /* 0x080fe8000004183c */
[--C-:B-1----:R-:W-:Y:S02]  /*de90*/  FFMA.FTZ R32, R23, c[0x0][0x2d0], -R205.reuse ;  /* 0x0000b40017207a23 */ /* 0x102fe400000108cd */
[----:B------:R-:W-:Y:S01]  /*dea0*/  LDSM.16.MT88.4 R20, [R228+0x3880] ;  /* 0x00388000e414783b */ /* 0x000fe20000004200 */
[C---:B------:R-:W-:Y:S01]  /*deb0*/  FMUL.FTZ R98, R165.reuse, R98 ;  /* 0x00000062a5627220 */ /* 0x040fe20000410000 */
[C---:B------:R-:W-:Y:S01]  /*dec0*/  HMMA.16816.F32.BF16 R64, R172.reuse, R186, R64 ;  /* 0x000000baac40723c */ /* 0x040fe20000041840 */
[----:B------:R1:W1:Y:S03]  /*ded0*/  MUFU.EX2 R212, R32 ;  /* 0x0000002000d47308 */ /* 0x0002660000000800 */
[C---:B------:R-:W-:Y:S02]  /*dee0*/  FMUL.FTZ R99, R165.reuse, R99 ;  /* 0x00000063a5637220 */ /* 0x040fe40000410000 */
[----:B------:R-:W3:Y:S01]  /*def0*/  LDSM.16.MT88.4 R184, [R226+0x3880] ;  /* 0x00388000e2b8783b */ /* 0x000ee20000004200 */
[C---:B------:R-:W-:Y:S01]  /*df00*/  FMUL.FTZ R100, R166.reuse, R100 ;  /* 0x00000064a6647220 */ /* 0x040fe20000410000 */
[-C--:B--2---:R-:W-:Y:S04]  /*df10*/  HMMA.16816.F32.BF16 R68, R172, R180.reuse, R68 ;  /* 0x000000b4ac44723c */ /* 0x084fe80000041844 */
[C---:B------:R-:W-:Y:S02]  /*df20*/  FMUL.FTZ R101, R166.reuse, R101 ;  /* 0x00000065a6657220 */ /* 0x040fe40000410000 */
[C---:B------:R-:W-:Y:S02]  /*df30*/  FMUL.FTZ R102, R165.reuse, R102 ;  /* 0x00000066a5667220 */ /* 0x040fe40000410000 */
[C---:B------:R-:W-:Y:S01]  /*df40*/  FMUL.FTZ R103, R165.reuse, R103 ;  /* 0x00000067a5677220 */ /* 0x040fe20000410000 */
[C---:B------:R-:W-:Y:S04]  /*df50*/  HMMA.16816.F32.BF16 R72, R176.reuse, R180, R72 ;  /* 0x000000b4b048723c */ /* 0x040fe80000041848 */
[C---:B------:R-:W-:Y:S02]  /*df60*/  FMUL.FTZ R112, R166.reuse, R112 ;  /* 0x00000070a6707220 */ /* 0x040fe40000410000 */
[C---:B------:R-:W-:Y:S02]  /*df70*/  FMUL.FTZ R113, R166.reuse, R113 ;  /* 0x00000071a6717220 */ /* 0x040fe40000410000 */
[-C--:B------:R-:W-:Y:S01]  /*df80*/  HMMA.16816.F32.BF16 R76, R176, R182.reuse, R76 ;  /* 0x000000b6b04c723c */ /* 0x080fe2000004184c */
[----:B-1----:R-:W1:Y:S03]  /*df90*/  LDSM.16.MT88.4 R32, [R227+0x3880] ;  /* 0x00388000e320783b */ /* 0x002e660000004200 */
[C---:B------:R-:W-:Y:S02]  /*dfa0*/  FMUL.FTZ R114, R165.reuse, R114 ;  /* 0x00000072a5727220 */ /* 0x040fe40000410000 */
[C---:B------:R-:W-:Y:S02]  /*dfb0*/  FMUL.FTZ R115, R165.reuse, R115 ;  /* 0x00000073a5737220 */ /* 0x040fe40000410000 */
[C---:B------:R-:W-:Y:S01]  /*dfc0*/  HMMA.16816.F32.BF16 R80, R172.reuse, R182, R80 ;  /* 0x000000b6ac50723c */ /* 0x040fe20000041850 */
[----:B------:R-:W2:Y:S03]  /*dfd0*/  LDSM.16.MT88.4 R180, [R226+0x2880] ;  /* 0x00288000e2b4783b */ /* 0x000ea60000004200 */
[C---:B------:R-:W-:Y:S02]  /*dfe0*/  FMUL.FTZ R116, R166.reuse, R116 ;  /* 0x00000074a6747220 */ /* 0x040fe40000410000 */
[----:B------:R-:W-:Y:S02]  /*dff0*/  FMUL.FTZ R117, R166, R117 ;  /* 0x00000075a6757220 */ /* 0x000fe40000410000 */
[C---:B------:R-:W-:Y:S04]  /*e000*/  FMUL.FTZ R118, R165.reuse, R118 ;  /* 0x00000076a5767220 */ /* 0x040fe80000410000 */
[----:B------:R-:W-:Y:S01]  /*e010*/  FMUL.FTZ R119, R165, R119 ;  /* 0x00000077a5777220 */ /* 0x000fe20000410000 */
[-C--:B---3--:R-:W-:Y:S03]  /*e020*/  HMMA.16816.F32.BF16 R84, R172, R184.reuse, R84 ;  /* 0x000000b8ac54723c */ /* 0x088fe60000041854 */
        /* <DEDUP_REMOVED lines=11> */
[----:B------:R-:W1:Y:S03]  /*e0e0*/  LDSM.16.MT88.4 R184, [R228+0x2880] ;  /* 0x00288000e4b8783b */ /* 0x000e660000004200 */
[----:B------:R-:W-:Y:S01]  /*e0f0*/  FFMA.FTZ R31, R31, c[0x0][0x2d0], -R2 ;  /* 0x0000b4001f1f7a23 */ /* 0x000fe20000010802 */
[----:B------:R2:W2:Y:S01]  /*e100*/  MUFU.EX2 R199, R29 ;  /* 0x0000001d00c77308 */ /* 0x0004a20000000800 */
[C---:B------:R-:W-:Y:S02]  /*e110*/  FMUL.FTZ R124, R164.reuse, R124 ;  /* 0x0000007ca47c7220 */ /* 0x040fe40000410000 */
[-C--:B------:R-:W-:Y:S04]  /*e120*/  HMMA.16816.F32.BF16 R100, R172, R20.reuse, R100 ;  /* 0x00000014ac64723c */ /* 0x080fe80000041864 */
[C---:B------:R-:W-:Y:S02]  /*e130*/  FMUL.FTZ R104, R164.reuse, R104 ;  /* 0x00000068a4687220 */ /* 0x040fe40000410000 */
[----:B------:R-:W-:Y:S01]  /*e140*/  FMUL.FTZ R105, R164, R105 ;  /* 0x00000069a4697220 */ /* 0x000fe20000410000 */
[----:B------:R4:W-:Y:S01]  /*e150*/  MUFU.EX2 R171, R30 ;  /* 0x0000001e00ab7308 */ /* 0x0009e20000000800 */
[C---:B------:R-:W-:Y:S04]  /*e160*/  FMUL.FTZ R106, R0.reuse, R106 ;  /* 0x0000006a006a7220 */ /* 0x040fe80000410000 */
[----:B------:R-:W-:Y:S01]  /*e170*/  FMUL.FTZ R107, R0, R107 ;  /* 0x0000006b006b7220 */ /* 0x000fe20000410000 */
[----:B---3--:R-:W-:Y:S01]  /*e180*/  F2FP.BF16.PACK_AB R28, R208, R209 ;  /* 0x000000d1d01c723e */ /* 0x008fe200000010ff */
[----:B------:R-:W-:Y:S02]  /*e190*/  FMUL.FTZ R125, R164, R125 ;  /* 0x0000007da47d7220 */ /* 0x000fe40000410000 */
[C---:B------:R-:W-:Y:S01]  /*e1a0*/  FMUL.FTZ R126, R0.reuse, R126 ;  /* 0x0000007e007e7220 */ /* 0x040fe20000410000 */
[----:B------:R-:W3:Y:S01]  /*e1b0*/  MUFU.EX2 R170, R31 ;  /* 0x0000001f00aa7308 */ /* 0x000ee20000000800 */
[----:B------:R-:W-:Y:S01]  /*e1c0*/  FMUL.FTZ R127, R0, R127 ;  /* 0x0000007f007f7220 */ /* 0x000fe20000410000 */
[C---:B------:R-:W-:Y:S04]  /*e1d0*/  HMMA.16816.F32.BF16 R104, R176.reuse, R20, R104 ;  /* 0x00000014b068723c */ /* 0x040fe80000041868 */
[----:B------:R-:W-:Y:S01]  /*e1e0*/  FMUL.FTZ R108, R164, R108 ;  /* 0x0000006ca46c7220 */ /* 0x000fe20000410000 */
[----:B--2---:R-:W-:Y:S01]  /*e1f0*/  F2FP.BF16.PACK_AB R29, R192, R193 ;  /* 0x000000c1c01d723e */ /* 0x004fe200000010ff */
[----:B------:R-:W-:Y:S01]  /*e200*/  FMUL.FTZ R109, R164, R109 ;  /* 0x0000006da46d7220 */ /* 0x000fe20000410000 */
[----:B------:R-:W-:Y:S01]  /*e210*/  F2FP.BF16.PACK_AB R20, R216, R217 ;  /* 0x000000d9d814723e */ /* 0x000fe200000010ff */
[----:B------:R-:W-:Y:S01]  /*e220*/  FMUL.FTZ R110, R0, R110 ;  /* 0x0000006e006e7220 */ /* 0x000fe20000410000 */
[----:B------:R-:W-:Y:S03]  /*e230*/  F2FP.BF16.PACK_AB R21, R212, R213 ;  /* 0x000000d5d415723e */ /* 0x000fe600000010ff */
[----:B------:R-:W-:Y:S01]  /*e240*/  FMUL.FTZ R111, R0, R111 ;  /* 0x0000006f006f7220 */ /* 0x000fe20000410000 */
[----:B----4-:R-:W-:Y:S01]  /*e250*/  F2FP.BF16.PACK_AB R30, R199, R207 ;  /* 0x000000cfc71e723e */ /* 0x010fe200000010ff */
[C---:B------:R-:W-:Y:S02]  /*e260*/  FMUL.FTZ R128, R166.reuse, R128 ;  /* 0x00000080a6807220 */ /* 0x040fe40000410000 */
[----:B------:R-:W-:Y:S02]  /*e270*/  FMUL.FTZ R129, R166, R129 ;  /* 0x00000081a6817220 */ /* 0x000fe40000410000 */
[C---:B------:R-:W-:Y:S01]  /*e280*/  FMUL.FTZ R130, R165.reuse, R130 ;  /* 0x00000082a5827220 */ /* 0x040fe20000410000 */
[-C--:B------:R-:W-:Y:S03]  /*e290*/  HMMA.16816.F32.BF16 R108, R176, R22.reuse, R108 ;  /* 0x00000016b06c723c */ /* 0x080fe6000004186c */
[----:B---3--:R-:W-:Y:S01]  /*e2a0*/  F2FP.BF16.PACK_AB R31, R170, R171 ;  /* 0x000000abaa1f723e */ /* 0x008fe200000010ff */
[----:B------:R-:W-:Y:S02]  /*e2b0*/  FMUL.FTZ R131, R165, R131 ;  /* 0x00000083a5837220 */ /* 0x000fe40000410000 */
[----:B------:R-:W-:Y:S02]  /*e2c0*/  FFMA.FTZ R49, R49, c[0x0][0x2d0], -R204 ;  /* 0x0000b40031317a23 */ /* 0x000fe400000108cc */
[C---:B------:R-:W-:Y:S02]  /*e2d0*/  HMMA.16816.F32.BF16 R112, R172.reuse, R22, R112 ;  /* 0x00000016ac70723c */ /* 0x040fe40000041870 */
[----:B------:R-:W-:Y:S02]  /*e2e0*/  MUFU.EX2 R195, R49 ;  /* 0x0000003100c37308 */ /* 0x000fe40000000800 */
[--C-:B------:R-:W-:Y:S02]  /*e2f0*/  FFMA.FTZ R51, R51, c[0x0][0x2d0], -R205.reuse ;  /* 0x0000b40033337a23 */ /* 0x100fe400000108cd */
[--C-:B------:R-:W-:Y:S01]  /*e300*/  FFMA.FTZ R40, R40, c[0x0][0x2d0], -R206.reuse ;  /* 0x0000b40028287a23 */ /* 0x100fe200000108ce */
[----:B------:R-:W-:Y:S01]  /*e310*/  F2FP.BF16.PACK_AB R22, R214, R215 ;  /* 0x000000d7d616723e */ /* 0x000fe200000010ff */
[-C--:B-1----:R-:W-:Y:S04]  /*e320*/  HMMA.16816.F32.BF16 R116, R172, R32.reuse, R116 ;  /* 0x00000020ac74723c */ /* 0x082fe80000041874 */
[----:B------:R1:W-:Y:S01]  /*e330*/  MUFU.EX2 R49, R39 ;  /* 0x0000002700317308 */ /* 0x0003e20000000800 */
[----:B------:R-:W-:Y:S01]  /*e340*/  F2FP.BF16.PACK_AB R23, R210, R211 ;  /* 0x000000d3d217723e */ /* 0x000fe200000010ff */
[----:B------:R-:W-:Y:S02]  /*e350*/  FFMA.FTZ R45, R45, c[0x0][0x2d0], -R206 ;  /* 0x0000b4002d2d7a23 */ /* 0x000fe400000108ce */
[C---:B------:R-:W-:Y:S04]  /*e360*/  HMMA.16816.F32.BF16 R120, R176.reuse, R32, R120 ;  /* 0x00000020b078723c */ /* 0x040fe80000041878 */
[----:B------:R-:W-:Y:S02]  /*e370*/  FFMA.FTZ R50, R50, c[0x0][0x2d0], -R205 ;  /* 0x0000b40032327a23 */ /* 0x000fe400000108cd */
[----:B------:R-:W-:Y:S01]  /*e380*/  MUFU.EX2 R51, R51 ;  /* 0x0000003300337308 */ /* 0x000fe20000000800 */
[----:B------:R-:W-:Y:S01]  /*e390*/  FFMA.FTZ R48, R48, c[0x0][0x2d0], -R204 ;  /* 0x0000b40030307a23 */ /* 0x000fe200000108cc */
[-C--:B------:R-:W-:Y:S04]  /*e3a0*/  HMMA.16816.F32.BF16 R124, R176, R34.reuse, R124 ;  /* 0x00000022b07c723c */ /* 0x080fe8000004187c */
[--C-:B------:R-:W-:Y:S02]  /*e3b0*/  FFMA.FTZ R41, R41, c[0x0][0x2d0], -R206.reuse ;  /* 0x0000b40029297a23 */ /* 0x100fe400000108ce */
[----:B------:R-:W-:Y:S02]  /*e3c0*/  FFMA.FTZ R44, R44, c[0x0][0x2d0], -R206 ;  /* 0x0000b4002c2c7a23 */ /* 0x000fe400000108ce */
[----:B------:R-:W-:Y:S01]  /*e3d0*/  HMMA.16816.F32.BF16 R128, R172, R34, R128 ;  /* 0x00000022ac80723c */ /* 0x000fe20000041880 */
[----:B------:R-:W2:Y:S01]  /*e3e0*/  LDSM.16.MT88.4 R32, [R227+0x2880] ;  /* 0x00288000e320783b */ /* 0x000ea20000004200 */
[----:B------:R-:W-:Y:S02]  /*e3f0*/  MUFU.EX2 R45, R45 ;  /* 0x0000002d002d7308 */ /* 0x000fe40000000800 */
[--C-:B------:R-:W-:Y:S02]  /*e400*/  FFMA.FTZ R42, R42, c[0x0][0x2d0], -R2.reuse ;  /* 0x0000b4002a2a7a23 */ /* 0x100fe40000010802 */
[--C-:B------:R-:W-:Y:S02]  /*e410*/  FFMA.FTZ R43, R43, c[0x0][0x2d0], -R2.reuse ;  /* 0x0000b4002b2b7a23 */ /* 0x100fe40000010802 */
[-C--:B------:R-:W-:Y:S01]  /*e420*/  HMMA.16816.F32.BF16 R4, R20, R24.reuse, R4 ;  /* 0x000000181404723c */ /* 0x080fe20000041804 */
[----:B------:R-:W-:Y:S03]  /*e430*/  LDSM.16.MT88.4 R172, [R226+0x4080] ;  /* 0x00408000e2ac783b */ /* 0x000fe60000004200 */
[----:B------:R-:W-:Y:S01]  /*e440*/  MUFU.EX2 R196, R48 ;  /* 0x0000003000c47308 */ /* 0x000fe20000000800 */
[--C-:B------:R-:W-:Y:S02]  /*e450*/  FFMA.FTZ R46, R46, c[0x0][0x2d0], -R2.reuse ;  /* 0x0000b4002e2e7a23 */ /* 0x100fe40000010802 */
[----:B------:R-:W-:Y:S01]  /*e460*/  FFMA.FTZ R2, R47, c[0x0][0x2d0], -R2 ;  /* 0x0000b4002f027a23 */ /* 0x000fe20000010802 */
[C---:B------:R-:W-:Y:S01]  /*e470*/  HMMA.16816.F32.BF16 R8, R28.reuse, R24, R8 ;  /* 0x000000181c08723c */ /* 0x040fe20000041808 */
[----:B-1----:R-:W-:Y:S03]  /*e480*/  LDSM.16.MT88.4 R36, [R227+0x3080] ;  /* 0x00308000e324783b */ /* 0x002fe60000004200 */
[----:B------:R-:W-:Y:S02]  /*e490*/  FFMA.FTZ R166, R166, R252, R245 ;  /* 0x000000fca6a67223 */ /* 0x000fe400000100f5 */
[----:B------:R-:W-:Y:S01]  /*e4a0*/  MUFU.EX2 R50, R50 ;  /* 0x0000003200327308 */ /* 0x000fe20000000800 */
[----:B------:R-:W-:Y:S01]  /*e4b0*/  FFMA.FTZ R165, R165, R251, R222 ;  /* 0x000000fba5a57223 */ /* 0x000fe200000100de */
[-C--:B------:R-:W-:Y:S04]  /*e4c0*/  HMMA.16816.F32.BF16 R12, R28, R26.reuse, R12 ;  /* 0x0000001a1c0c723c */ /* 0x080fe8000004180c */
[----:B------:R-:W-:Y:S04]  /*e4d0*/  FFMA.FTZ R164, R164, R250, R221 ;  /* 0x000000faa4a47223 */ /* 0x000fe800000100dd */
[C---:B------:R-:W-:Y:S01]  /*e4e0*/  HMMA.16816.F32.BF16 R16, R20.reuse, R26, R16 ;  /* 0x0000001a1410723c */ /* 0x040fe20000041810 */
[----:B------:R-:W1:Y:S01]  /*e4f0*/  LDSM.16.MT88.4 R24, [R225+0x4080] ;  /* 0x00408000e118783b */ /* 0x000e620000004200 */
[----:B------:R-:W-:Y:S06]  /*e500*/  MUFU.EX2 R48, R40 ;  /* 0x0000002800307308 */ /* 0x000fec0000000800 */
[-C--:B------:R-:W-:Y:S04]  /*e510*/  HMMA.16816.F32.BF16 R132, R20, R180.reuse, R132 ;  /* 0x000000b41484723c */ /* 0x080fe80000041884 */
[----:B------:R3:W-:Y:S04]  /*e520*/  MUFU.EX2 R40, R2 ;  /* 0x0000000200287308 */ /* 0x0007e80000000800 */
[C---:B------:R-:W-:Y:S06]  /*e530*/  HMMA.16816.F32.BF16 R136, R28.reuse, R180, R136 ;  /* 0x000000b41c88723c */ /* 0x040fec0000041888 */
[----:B------:R-:W4:Y:S02]  /*e540*/  MUFU.EX2 R41, R41 ;  /* 0x0000002900297308 */ /* 0x000f240000000800 */
[-C--:B------:R-:W-:Y:S08]  /*e550*/  HMMA.16816.F32.BF16 R140, R28, R182.reuse, R140 ;  /* 0x000000b61c8c723c */ /* 0x080ff0000004188c */
[C---:B------:R-:W-:Y:S01]  /*e560*/  HMMA.16816.F32.BF16 R144, R20.reuse, R182, R144 ;  /* 0x000000b61490723c */ /* 0x040fe20000041890 */
[----:B------:R-:W-:Y:S03]  /*e570*/  MUFU.EX2 R44, R44 ;  /* 0x0000002c002c7308 */ /* 0x000fe60000000800 */
[----:B---3--:R-:W-:Y:S04]  /*e580*/  FADD.FTZ R2, R246, R166 ;  /* 0x000000a6f6027221 */ /* 0x008fe80000010000 */
[-C--:B------:R-:W-:Y:S03]  /*e590*/  HMMA.16816.F32.BF16 R148, R20, R184.reuse, R148 ;  /* 0x000000b81494723c */ /* 0x080fe60000041894 */
[----:B------:R-:W-:Y:S01]  /*e5a0*/  MUFU.EX2 R42, R42 ;  /* 0x0000002a002a7308 */ /* 0x000fe20000000800 */
[----:B------:R-:W-:Y:S04]  /*e5b0*/  FADD.FTZ R2, R248, R2 ;  /* 0x00000002f8027221 */ /* 0x000fe80000010000 */
[C---:B------:R-:W-:Y:S04]  /*e5c0*/  HMMA.16816.F32.BF16 R152, R28.reuse, R184, R152 ;  /* 0x000000b81c98723c */ /* 0x040fe80000041898 */
[----:B------:R-:W-:Y:S01]  /*e5d0*/  FADD.FTZ R2, R247, R2 ;  /* 0x00000002f7027221 */ /* 0x000fe20000010000 */
[----:B------:R-:W3:Y:S03]  /*e5e0*/  MUFU.EX2 R43, R43 ;  /* 0x0000002b002b7308 */ /* 0x000ee60000000800 */
[-C--:B------:R-:W-:Y:S07]  /*e5f0*/  HMMA.16816.F32.BF16 R156, R28, R186.reuse, R156 ;  /* 0x000000ba1c9c723c */ /* 0x080fee000004189c */
[----:B------:R-:W1:Y:S01]  /*e600*/  MUFU.EX2 R46, R46 ;  /* 0x0000002e002e7308 */ /* 0x000e620000000800 */
[C---:B------:R-:W-:Y:S08]  /*e610*/  HMMA.16816.F32.BF16 R160, R20.reuse, R186, R160 ;  /* 0x000000ba14a0723c */ /* 0x040ff000000418a0 */
[-C--:B--2---:R-:W-:Y:S08]  /*e620*/  HMMA.16816.F32.BF16 R52, R20, R32.reuse, R52 ;  /* 0x000000201434723c */ /* 0x084ff00000041834 */
        /* <DEDUP_REMOVED lines=12> */
[C---:B------:R-:W-:Y:S08]  /*e6f0*/  HMMA.16816.F32.BF16 R96, R20.reuse, R174, R96 ;  /* 0x000000ae1460723c */ /* 0x040ff00000041860 */
[-C--:B--2---:R-:W-:Y:S08]  /*e700*/  HMMA.16816.F32.BF16 R100, R20, R32.reuse, R100 ;  /* 0x000000201464723c */ /* 0x084ff00000041864 */
[C---:B------:R-:W-:Y:S08]  /*e710*/  HMMA.16816.F32.BF16 R104, R28.reuse, R32, R104 ;  /* 0x000000201c68723c */ /* 0x040ff00000041868 */
[-C--:B------:R-:W-:Y:S08]  /*e720*/  HMMA.16816.F32.BF16 R108, R28, R34.reuse, R108 ;  /* 0x000000221c6c723c */ /* 0x080ff0000004186c */
[C---:B------:R-:W-:Y:S01]  /*e730*/  HMMA.16816.F32.BF16 R112, R20.reuse, R34, R112 ;  /* 0x000000221470723c */ /* 0x040fe20000041870 */
[----:B------:R-:W-:Y:S07]  /*e740*/  LDSM.16.MT88.4 R32, [R228+0x3080] ;  /* 0x00308000e420783b */ /* 0x000fee0000004200 */
[-C--:B-1----:R-:W-:Y:S08]  /*e750*/  HMMA.16816.F32.BF16 R116, R20, R24.reuse, R116 ;  /* 0x000000181474723c */ /* 0x082ff00000041874 */
[C---:B------:R-:W-:Y:S07]  /*e760*/  HMMA.16816.F32.BF16 R120, R28.reuse, R24, R120 ;  /* 0x000000181c78723c */ /* 0x040fee0000041878 */
[----:B----4-:R-:W-:Y:S01]  /*e770*/  F2FP.BF16.PACK_AB R24, R41, R48 ;  /* 0x000000302918723e */ /* 0x010fe200000010ff */
[-C--:B------:R-:W-:Y:S01]  /*e780*/  HMMA.16816.F32.BF16 R124, R28, R26.reuse, R124 ;  /* 0x0000001a1c7c723c */ /* 0x080fe2000004187c */
[----:B------:R-:W1:Y:S03]  /*e790*/  LDSM.16.MT88.4 R28, [R226+0x3080] ;  /* 0x00308000e21c783b */ /* 0x000e660000004200 */
[----:B---3--:R-:W-:Y:S04]  /*e7a0*/  F2FP.BF16.PACK_AB R25, R43, R42 ;  /* 0x0000002a2b19723e */ /* 0x008fe800000010ff */
[----:B------:R-:W-:Y:S07]  /*e7b0*/  HMMA.16816.F32.BF16 R128, R20, R26, R128 ;  /* 0x0000001a1480723c */ /* 0x000fee0000041880 */
[----:B------:R-:W-:Y:S02]  /*e7c0*/  F2FP.BF16.PACK_AB R20, R197, R198 ;  /* 0x000000c6c514723e */ /* 0x000fe400000010ff */
[----:B------:R-:W-:Y:S03]  /*e7d0*/  F2FP.BF16.PACK_AB R22, R195, R196 ;  /* 0x000000c4c316723e */ /* 0x000fe600000010ff */
[----:B------:R-:W-:Y:S02]  /*e7e0*/  F2FP.BF16.PACK_AB R21, R49, R194 ;  /* 0x000000c23115723e */ /* 0x000fe400000010ff */
[----:B------:R-:W-:Y:S02]  /*e7f0*/  F2FP.BF16.PACK_AB R23, R51, R50 ;  /* 0x000000323317723e */ /* 0x000fe400000010ff */
[----:B------:R-:W-:Y:S02]  /*e800*/  F2FP.BF16.PACK_AB R26, R45, R44 ;  /* 0x0000002c2d1a723e */ /* 0x000fe400000010ff */
[----:B------:R-:W-:Y:S03]  /*e810*/  F2FP.BF16.PACK_AB R27, R40, R46 ;  /* 0x0000002e281b723e */ /* 0x000fe600000010ff */
        /* <DEDUP_REMOVED lines=21> */
[C---:B------:R-:W-:Y:S07]  /*e970*/  HMMA.16816.F32.BF16 R72, R24.reuse, R4, R72 ;  /* 0x000000041848723c */ /* 0x040fee0000041848 */
[----:B------:R-:W-:Y:S01]  /*e980*/  FFMA.FTZ R4, R0, R249, R201 ;  /* 0x000000f900047223 */ /* 0x000fe200000100c9 */
        /* <DEDUP_REMOVED lines=39> */
[----:B------:R-:W-:Y:S01]  /*ec00*/  FADD.FTZ R2, R194, R7 ;  /* 0x00000007c2027221 */ /* 0x000fe20000010000 */
[----:B------:R-:W-:Y:S01]  /*ec10*/  MOV R170, R3 ;  /* 0x0000000300aa7202 */ /* 0x000fe20000000f00 */
        /* <DEDUP_REMOVED lines=9> */
[----:B------:R-:W-:Y:S03]  /*ecb0*/  FADD.FTZ R4, R50, R4 ;  /* 0x0000000432047221 */ /* 0x000fe60000010000 */
[----:B------:R-:W-:Y:S01]  /*ecc0*/  STL [R1+0x18], R5 ;  /* 0x0000180501007387 */ /* 0x000fe20000100800 */
[----:B------:R-:W-:Y:S02]  /*ecd0*/  FADD.FTZ R4, R51, R4 ;  /* 0x0000000433047221 */ /* 0x000fe40000010000 */
[----:B------:R-:W-:Y:S02]  /*ece0*/  FADD.FTZ R2, R44, R2 ;  /* 0x000000022c027221 */ /* 0x000fe40000010000 */
[----:B------:R-:W-:Y:S01]  /*ecf0*/  FADD.FTZ R0, R43, R6 ;  /* 0x000000062b007221 */ /* 0x000fe20000010000 */
[----:B------:R-:W-:Y:S01]  /*ed00*/  STL [R1+0x14], R4 ;  /* 0x0000140401007387 */ /* 0x000fe20000100800 */
[----:B------:R-:W-:Y:S02]  /*ed10*/  FADD.FTZ R2, R45, R2 ;  /* 0x000000022d027221 */ /* 0x000fe40000010000 */
[----:B------:R-:W-:Y:S03]  /*ed20*/  FADD.FTZ R0, R46, R0 ;  /* 0x000000002e007221 */ /* 0x000fe60000010000 */
[----:B------:R1:W-:Y:S01]  /*ed30*/  STL [R1+0x1c], R2 ;  /* 0x00001c0201007387 */ /* 0x0003e20000100800 */
[----:B------:R-:W-:Y:S05]  /*ed40*/  FADD.FTZ R0, R40, R0 ;  /* 0x0000000028007221 */ /* 0x000fea0000010000 */
[----:B------:R2:W-:Y:S01]  /*ed50*/  STL [R1+0x20], R0 ;  /* 0x0000200001007387 */ /* 0x0005e20000100800 */
[----:B-1----:R-:W-:Y:S02]  /*ed60*/  MOV R2, R168 ;  /* 0x000000a800027202 */ /* 0x002fe40000000f00 */
[----:B--2---:R-:W-:Y:S01]  /*ed70*/  MOV R0, R169 ;  /* 0x000000a900007202 */ /* 0x004fe20000000f00 */
[----:B------:R-:W-:-:S05]  /*ed80*/  @P0 BRA `(.L_x_2982) ;  /* 0xffffd2c000000947 */ /* 0x000fca000383ffff */
.L_x_2981:
[----:B------:R-:W-:-:S06]  /*ed90*/  UISETP.GE.AND UP0, UPT, UR13, UR8, UPT ;  /* 0x000000080d00728c */ /* 0x000fcc000bf06270 */
[----:B------:R-:W-:-:S13]  /*eda0*/  PLOP3.LUT P0, PT, PT, PT, UP0, 0x80, 0x0 ;  /* 0x000000000000781c */ /* 0x000fda0003f0f008 */
[----:B------:R-:W-:Y:S05]  /*edb0*/  @!P0 BRA `(.L_x_2983) ;  /* 0x000048e000008947 */ /* 0x000fea0003800000 */
[----:B-1----:R-:W2:Y:S04]  /*edc0*/  LDL.64 R4, [R1+0x48] ;  /* 0x0000480001047983 */ /* 0x002ea80000100a00 */
        /* <DEDUP_REMOVED lines=23> */
.L_x_3000:
[----:B------:R-:W2:Y:S01]  /*ef40*/  LDL.64 R40, [R1+0x8] ;  /* 0x0000080001287983 */ /* 0x000ea20000100a00 */
[----:B------:R-:W-:Y:S04]  /*ef50*/  DEPBAR.LE SB0, 0x0 ;  /* 0x000080000000791a */ /* 0x000fe80000000000 */
[----:B------:R-:W-:Y:S01]  /*ef60*/  USHF.R.S32.HI UR5, URZ, 0x1f, UR13 ;  /* 0x0000001f3f057899 */ /* 0x000fe2000801140d */
[----:B------:R-:W3:Y:S01]  /*ef70*/  LDL.64 R168, [R1] ;  /* 0x0000000001a87983 */ /* 0x000ee20000100a00 */
[----:B-1----:R-:W-:Y:S01]  /*ef80*/  IMAD.U32 R2, RZ, RZ, UR22 ;  /* 0x00000016ff027e24 */ /* 0x002fe2000f8e00ff */
[----:B------:R-:W-:Y:S01]  /*ef90*/  UIMAD UR4, UR25, UR13, URZ ;  /* 0x0000000d190472a4 */ /* 0x000fe2000f8e023f */
[----:B------:R-:W-:Y:S01]  /*efa0*/  IMAD.U32 R3, RZ, RZ, UR23 ;  /* 0x00000017ff037e24 */ /* 0x000fe2000f8e00ff */
[----:B------:R-:W-:Y:S02]  /*efb0*/  UISETP.GT.AND UP0, UPT, UR13, UR8, UPT ;  /* 0x000000080d00728c */ /* 0x000fe4000bf04270 */
[----:B------:R-:W-:Y:S01]  /*efc0*/  BAR.SYNC.DEFER_BLOCKING 0x0 ;  /* 0x0000000000007b1d */ /* 0x000fe20000010000 */
[----:B------:R-:W-:Y:S02]  /*efd0*/  UIMAD UR4, UR5, UR22, UR4 ;  /* 0x00000016050472a4 */ /* 0x000fe4000f8e0204 */
[----:B------:R-:W-:Y:S06]  /*efe0*/  UISETP.NE.AND UP1, UPT, UR17, URZ, UPT ;  /* 0x0000003f1100728c */ /* 0x000fec000bf25270 */
[----:B------:R-:W-:Y:S01]  /*eff0*/  PLOP3.LUT P2, PT, PT, PT, UP1, 0x80, 0x0 ;  /* 0x000000000000781c */ /* 0x000fe20003f4f018 */
[----:B------:R-:W-:Y:S04]  /*f000*/  @UP0 UIADD3 UR27, UR13, -0x1, URZ ;  /* 0xffffffff0d1b0890 */ /* 0x000fe8000fffe03f */
[----:B------:R-:W-:Y:S01]  /*f010*/  @UP0 USHF.R.S32.HI UR26, URZ, 0x1f, UR27 ;  /* 0x0000001f3f1a0899 */ /* 0x000fe2000801141b */
[----:B-----5:R-:W-:Y:S06]  /*f020*/  LDSM.16.M88.4 R48, [R231+0x8080] ;  /* 0x00808000e730783b */ /* 0x020fec0000000200 */
[----:B------:R-:W1:Y:S06]  /*f030*/  LDSM.16.M88.4 R16, [R224+0x5080] ;  /* 0x00508000e010783b */ /* 0x000e6c0000000200 */
[----:B------:R-:W4:Y:S06]  /*f040*/  LDSM.16.M88.4 R44, [R231+0xa080] ;  /* 0x00a08000e72c783b */ /* 0x000f2c0000000200 */
[----:B------:R-:W4:Y:S06]  /*f050*/  LDSM.16.M88.4 R32, [R224+0x5880] ;  /* 0x00588000e020783b */ /* 0x000f2c0000000200 */
[----:B------:R-:W3:Y:S06]  /*f060*/  LDL.64 R246, [R1+0x30] ;  /* 0x0000300001f67983 */ /* 0x000eec0000100a00 */
[----:B------:R-:W4:Y:S06]  /*f070*/  LDSM.16.M88.4 R172, [R224+0x6080] ;  /* 0x00608000e0ac783b */ /* 0x000f2c0000000200 */
[----:B------:R-:W3:Y:S06]  /*f080*/  LDL.64 R244, [R1+0x40] ;  /* 0x0000400001f47983 */ /* 0x000eec0000100a00 */
[----:B------:R-:W-:Y:S01]  /*f090*/  LDSM.16.M88.4 R192, [R233+0x8080] ;  /* 0x00808000e9c0783b */ /* 0x000fe20000000200 */
[-C--:B-1----:R-:W-:Y:S05]  /*f0a0*/  HMMA.16816.F32.BF16 R4, R48, R16.reuse, RZ ;  /* 0x000000103004723c */ /* 0x082fea00000418ff */
[----:B------:R-:W3:Y:S03]  /*f0b0*/  LDL R171, [R1+0x24] ;  /* 0x0000240001ab7983 */ /* 0x000ee60000100800 */
[C---:B----4-:R-:W-:Y:S03]  /*f0c0*/  HMMA.16816.F32.BF16 R8, R44.reuse, R16, RZ ;  /* 0x000000102c08723c */ /* 0x050fe600000418ff */
[----:B------:R-:W1:Y:S06]  /*f0d0*/  LDSM.16.M88.4 R196, [R235] ;  /* 0x00000000ebc4783b */ /* 0x000e6c0000000200 */
[----:B------:R-:W4:Y:S01]  /*f0e0*/  LDL R167, [R1+0x10] ;  /* 0x0000100001a77983 */ /* 0x000f220000100800 */
[-C--:B------:R-:W-:Y:S05]  /*f0f0*/  HMMA.16816.F32.BF16 R12, R44, R18.reuse, RZ ;  /* 0x000000122c0c723c */ /* 0x080fea00000418ff */
[----:B------:R-:W1:Y:S03]  /*f100*/  LDSM.16.M88.4 R200, [R233+0xa080] ;  /* 0x00a08000e9c8783b */ /* 0x000e660000000200 */
[C---:B------:R-:W-:Y:S03]  /*f110*/  HMMA.16816.F32.BF16 R16, R48.reuse, R18, RZ ;  /* 0x000000123010723c */ /* 0x040fe600000418ff */
[----:B------:R-:W1:Y:S05]  /*f120*/  LDSM.16.M88.4 R204, [R241] ;  /* 0x00000000f1cc783b */ /* 0x000e6a0000000200 */
[-C--:B------:R-:W-:Y:S08]  /*f130*/  HMMA.16816.F32.BF16 R20, R48, R32.reuse, RZ ;  /* 0x000000203014723c */ /* 0x080ff000000418ff */
[C---:B------:R-:W-:Y:S08]  /*f140*/  HMMA.16816.F32.BF16 R24, R44.reuse, R32, RZ ;  /* 0x000000202c18723c */ /* 0x040ff000000418ff */
[-C--:B------:R-:W-:Y:S08]  /*f150*/  HMMA.16816.F32.BF16 R28, R44, R34.reuse, RZ ;  /* 0x000000222c1c723c */ /* 0x080ff000000418ff */
[C---:B------:R-:W-:Y:S08]  /*f160*/  HMMA.16816.F32.BF16 R32, R48.reuse, R34, RZ ;  /* 0x000000223020723c */ /* 0x040ff000000418ff */
[-C--:B------:R-:W-:Y:S01]  /*f170*/  HMMA.16816.F32.BF16 R36, R48, R172.reuse, RZ ;  /* 0x000000ac3024723c */ /* 0x080fe200000418ff */
[C---:B--2---:R-:W-:Y:S07]  /*f180*/  IMAD.WIDE.U32 R208, R2.reuse, UR13, R40 ;  /* 0x0000000d02d07c25 */ /* 0x044fee000f8e0028 */
[C---:B------:R-:W-:Y:S04]  /*f190*/  HMMA.16816.F32.BF16 R40, R44.reuse, R172, RZ ;  /* 0x000000ac2c28723c */ /* 0x040fe800000418ff */
[----:B------:R-:W-:Y:S01]  /*f1a0*/  IADD3 R0, R209, UR4, RZ ;  /* 0x00000004d1007c10 */ /* 0x000fe2000fffe0ff */
[----:B---3--:R-:W-:Y:S01]  /*f1b0*/  IMAD.WIDE.U32 R2, R2, UR13, R168 ;  /* 0x0000000d02027c25 */ /* 0x008fe2000f8e00a8 */
[C---:B------:R-:W-:Y:S02]  /*f1c0*/  LEA R168, P1, R208.reuse, c[0x0][0x1f8], 0x1 ;  /* 0x00007e00d0a87a11 */ /* 0x040fe400078208ff */
[-C--:B------:R-:W-:Y:S04]  /*f1d0*/  HMMA.16816.F32.BF16 R44, R44, R174.reuse, RZ ;  /* 0x000000ae2c2c723c */ /* 0x080fe800000418ff */
[----:B------:R-:W-:Y:S02]  /*f1e0*/  LEA.HI.X R169, R208, c[0x0][0x1fc], R0, 0x1, P1 ;  /* 0x00007f00d0a97a11 */ /* 0x000fe400008f0c00 */
[----:B------:R-:W2:Y:S01]  /*f1f0*/  LDSM.16.M88.4 R208, [R240] ;  /* 0x00000000f0d0783b */ /* 0x000ea20000000200 */
[----:B------:R-:W-:Y:S01]  /*f200*/  IADD3 R3, R3, UR4, RZ ;  /* 0x0000000403037c10 */ /* 0x000fe2000fffe0ff */
[----:B------:R-:W-:Y:S01]  /*f210*/  ULDC.64 UR4, c[0x0][0x1e0] ;  /* 0x0000780000047ab9 */ /* 0x000fe20000000a00 */
[C---:B------:R-:W-:Y:S01]  /*f220*/  LEA R212, P0, R2.reuse, c[0x0][0x1f8], 0x1 ;  /* 0x00007e0002d47a11 */ /* 0x040fe200078008ff */
[----:B------:R-:W-:Y:S01]  /*f230*/  @UP0 UIMAD.WIDE.U32 UR28, UR27, UR4, URZ ;  /* 0x000000041b1c02a5 */ /* 0x000fe2000f8e003f */
[----:B------:R-:W-:Y:S01]  /*f240*/  HMMA.16816.F32.BF16 R48, R48, R174, RZ ;  /* 0x000000ae3030723c */ /* 0x000fe200000418ff */
[----:B------:R-:W-:Y:S01]  /*f250*/  @!PT LDS RZ, [RZ] ;  /* 0x00000000fffff984 */ /* 0x000fe20000000800 */
[----:B------:R-:W-:Y:S01]  /*f260*/  @!PT LDS RZ, [RZ] ;  /* 0x00000000fffff984 */ /* 0x000fe20000000800 */
[----:B------:R-:W-:Y:S01]  /*f270*/  @!PT LDS RZ, [RZ] ;  /* 0x00000000fffff984 */ /* 0x000fe20000000800 */
[----:B------:R3:W-:Y:S01]  /*f280*/  LDGSTS.E.BYPASS.LTC128B.128 [R243+0x2080], [R168.64], !P4 ;  /* 0x02080000a8f37fae */ /* 0x0007e2000e101d54 */
[----:B------:R-:W-:Y:S01]  /*f290*/  @UP0 UIMAD UR26, UR26, UR4, URZ ;  /* 0x000000041a1a02a4 */ /* 0x000fe2000f8e023f */
[----:B------:R-:W-:Y:S02]  /*f2a0*/  LEA.HI.X R213, R2, c[0x0][0x1fc], R3, 0x1, P0 ;  /* 0x00007f0002d57a11 */ /* 0x000fe400000f0c03 */
[----:B------:R-:W-:Y:S01]  /*f2b0*/  IMAD.U32 R0, RZ, RZ, UR28 ;  /* 0x0000001cff007e24 */ /* 0x000fe2000f8e00ff */
[----:B------:R-:W-:Y:S01]  /*f2c0*/  IADD3 R2, P0, R168, UR12, RZ ;  /* 0x0000000ca8027c10 */ /* 0x000fe2000ff1e0ff */
[----:B------:R-:W-:Y:S01]  /*f2d0*/  @UP0 UIMAD UR26, UR27, UR5, UR26 ;  /* 0x000000051b1a02a4 */ /* 0x000fe2000f8e021a */
[-C--:B-1----:R-:W-:Y:S01]  /*f2e0*/  HMMA.16816.F32.BF16 R4, R192, R196.reuse, R4 ;  /* 0x000000c4c004723c */ /* 0x082fe20000041804 */
[----:B------:R1:W-:Y:S02]  /*f2f0*/  LDGSTS.E.BYPASS.LTC128B.128 [R243+0x3880], [R212.64], !P3 ;  /* 0x03880000d4f37fae */ /* 0x0003e4000d901d54 */
[----:B------:R-:W-:Y:S02]  /*f300*/  @UP0 UIADD3 UR4, UR29, UR26, URZ ;  /* 0x0000001a1d040290 */ /* 0x000fe4000fffe03f */
[----:B------:R-:W-:Y:S01]  /*f310*/  IADD3.X R3, R169, UR11, RZ, P0, !PT ;  /* 0x0000000ba9037c10 */ /* 0x000fe200087fe4ff */
[----:B------:R-:W-:Y:S01]  /*f320*/  UIMAD UR29, UR13, -0x30, URZ ;  /* 0xffffffd00d1d78a4 */ /* 0x000fe2000f8e023f */
[C---:B------:R-:W-:Y:S01]  /*f330*/  IADD3 R172, P1, R2.reuse, UR12, RZ ;  /* 0x0000000c02ac7c10 */ /* 0x040fe2000ff3e0ff */
[C---:B------:R-:W-:Y:S01]  /*f340*/  HMMA.16816.F32.BF16 R8, R200.reuse, R196, R8 ;  /* 0x000000c4c808723c */ /* 0x040fe20000041808 */
[----:B------:R-:W-:Y:S01]  /*f350*/  @UP0 UIMAD UR4, UR4, 0x30, URZ ;  /* 0x00000030040408a4 */ /* 0x000fe2000f8e023f */
[----:B------:R1:W-:Y:S02]  /*f360*/  LDGSTS.E.BYPASS.LTC128B.128 [R243+0x2880], [R2.64], !P4 ;  /* 0x0288000002f37fae */ /* 0x0003e4000e101d54 */
[C---:B------:R-:W-:Y:S02]  /*f370*/  IADD3.X R173, R3.reuse, UR11, RZ, P1, !PT ;  /* 0x0000000b03ad7c10 */ /* 0x040fe40008ffe4ff */
[----:B------:R-:W-:Y:S01]  /*f380*/  PLOP3.LUT P1, PT, PT, PT, UP0, 0x80, 0x0 ;  /* 0x000000000000781c */ /* 0x000fe20003f2f008 */
[----:B------:R-:W-:Y:S01]  /*f390*/  UISETP.NE.AND UP0, UPT, UR16, URZ, UPT ;  /* 0x0000003f1000728c */ /* 0x000fe2000bf05270 */
[-C--:B------:R-:W-:Y:S01]  /*f3a0*/  HMMA.16816.F32.BF16 R12, R200, R198.reuse, R12 ;  /* 0x000000c6c80c723c */ /* 0x080fe2000004180c */
[----:B------:R2:W-:Y:S03]  /*f3b0*/  LDGSTS.E.BYPASS.LTC128B.128 [R243+0x4080], [R2.64+0x80], !P3 ;  /* 0x0408008002f37fae */ /* 0x0005e6000d901d54 */
[----:B---3--:R-:W-:Y:S03]  /*f3c0*/  IADD3 R168, P0, R2, UR19, RZ ;  /* 0x0000001302a87c10 */ /* 0x008fe6000ff1e0ff */
[----:B------:R3:W-:Y:S01]  /*f3d0*/  LDGSTS.E.BYPASS.LTC128B.128 [R243+0x3080], [R172.64], !P4 ;  /* 0x03080000acf37fae */ /* 0x0007e2000e101d54 */
[C---:B------:R-:W-:Y:S04]  /*f3e0*/  HMMA.16816.F32.BF16 R16, R192.reuse, R198, R16 ;  /* 0x000000c6c010723c */ /* 0x040fe80000041810 */
[----:B------:R-:W-:Y:S02]  /*f3f0*/  IADD3.X R169, R3, UR24, RZ, P0, !PT ;  /* 0x0000001803a97c10 */ /* 0x000fe400087fe4ff */
[----:B------:R-:W-:Y:S02]  /*f400*/  PLOP3.LUT P0, PT, PT, PT, UP1, 0x80, 0x0 ;  /* 0x000000000000781c */ /* 0x000fe40003f0f018 */
[-C--:B------:R-:W-:Y:S01]  /*f410*/  HMMA.16816.F32.BF16 R20, R192, R204.reuse, R20 ;  /* 0x000000ccc014723c */ /* 0x080fe20000041814 */
[----:B------:R4:W-:Y:S06]  /*f420*/  LDGSTS.E.BYPASS.LTC128B.128 [R243+0x4880], [R168.64], !P3 ;  /* 0x04880000a8f37fae */ /* 0x0009ec000d901d54 */
[----:B-1----:R-:W-:Y:S01]  /*f430*/  LDSM.16.M88.4 R212, [R230+0x5080] ;  /* 0x00508000e6d4783b */ /* 0x002fe20000000200 */
[C---:B------:R-:W-:Y:S04]  /*f440*/  HMMA.16816.F32.BF16 R24, R200.reuse, R204, R24 ;  /* 0x000000ccc818723c */ /* 0x040fe80000041818 */
[----:B--2---:R-:W-:Y:S01]  /*f450*/  @P1 IMAD.MOV.U32 R3, RZ, RZ, R247 ;  /* 0x000000ffff031224 */ /* 0x004fe200078e00f7 */
[----:B------:R-:W0:Y:S01]  /*f460*/  LDGDEPBAR ;  /* 0x00000000000079af */ /* 0x000e220000000000 */
[----:B------:R-:W-:Y:S02]  /*f470*/  @P1 IMAD.MOV.U32 R2, RZ, RZ, R244 ;  /* 0x000000ffff021224 */ /* 0x000fe400078e00f4 */
[-C--:B------:R-:W-:Y:S03]  /*f480*/  HMMA.16816.F32.BF16 R28, R200, R206.reuse, R28 ;  /* 0x000000cec81c723c */ /* 0x080fe6000004181c */
[----:B---3--:R-:W1:Y:S01]  /*f490*/  LDSM.16.M88.4 R172, [R232+0x8080] ;  /* 0x00808000e8ac783b */ /* 0x008e620000000200 */
[----:B------:R-:W-:Y:S04]  /*f4a0*/  @P1 IMAD.WIDE.U32 R2, R0, 0x30, R2 ;  /* 0x0000003000021825 */ /* 0x000fe800078e0002 */
[C---:B------:R-:W-:Y:S01]  /*f4b0*/  HMMA.16816.F32.BF16 R32, R192.reuse, R206, R32 ;  /* 0x000000cec020723c */ /* 0x040fe20000041820 */
[----:B------:R-:W2:Y:S03]  /*f4c0*/  LDSM.16.M88.4 R216, [R232+0xa080] ;  /* 0x00a08000e8d8783b */ /* 0x000ea60000000200 */
[----:B------:R-:W-:Y:S01]  /*f4d0*/  @P2 IMAD.HI.U32 R0, R171, c[0x0][0x2c8], RZ ;  /* 0x0000b200ab002a27 */ /* 0x000fe200078e00ff */
[----:B------:R-:W-:Y:S02]  /*f4e0*/  @P1 IADD3 R3, R3, UR4, RZ ;  /* 0x0000000403031c10 */ /* 0x000fe4000fffe0ff */
[----:B------:R-:W3:Y:S01]  /*f4f0*/  LDSM.16.M88.4 R196, [R230+0x5880] ;  /* 0x00588000e6c4783b */ /* 0x000ee20000000200 */
[-C--:B------:R-:W-:Y:S04]  /*f500*/  HMMA.16816.F32.BF16 R36, R192, R208.reuse, R36 ;  /* 0x000000d0c024723c */ /* 0x080fe80000041824 */
[C---:B------:R-:W-:Y:S01]  /*f510*/  @P1 SHF.L.U64.HI R3, R2.reuse, 0x1, R3 ;  /* 0x0000000102031819 */ /* 0x040fe20000010203 */
[----:B------:R-:W-:Y:S01]  /*f520*/  LDSM.16.M88.4 R204, [R229] ;  /* 0x00000000e5cc783b */ /* 0x000fe20000000200 */
[----:B----4-:R-:W-:Y:S01]  /*f530*/  IMAD.MOV.U32 R169, RZ, RZ, R171 ;  /* 0x000000ffffa97224 */ /* 0x010fe200078e00ab */
[----:B------:R-:W-:Y:S01]  /*f540*/  @P0 SHF.R.U32.HI R169, RZ, c[0x0][0x2cc], R0 ;  /* 0x0000b300ffa90a19 */ /* 0x000fe20000011600 */
[C---:B------:R-:W-:Y:S01]  /*f550*/  HMMA.16816.F32.BF16 R40, R200.reuse, R208, R40 ;  /* 0x000000d0c828723c */ /* 0x040fe20000041828 */
[----:B------:R-:W-:Y:S02]  /*f560*/  IMAD.U32 R0, RZ, RZ, UR29 ;  /* 0x0000001dff007e24 */ /* 0x000fe4000f8e00ff */
[----:B------:R-:W-:Y:S03]  /*f570*/  LDSM.16.M88.4 R220, [R229+0x800] ;  /* 0x00080000e5dc783b */ /* 0x000fe60000000200 */
[----:B------:R-:W-:Y:S02]  /*f580*/  IADD3 R0, -R167, 0x1, R0 ;  /* 0x00000001a7007810 */ /* 0x000fe40007ffe100 */
[-C--:B------:R-:W-:Y:S01]  /*f590*/  HMMA.16816.F32.BF16 R44, R200, R210.reuse, R44 ;  /* 0x000000d2c82c723c */ /* 0x080fe2000004182c */
[----:B------:R-:W4:Y:S07]  /*f5a0*/  LDSM.16.M88.4 R200, [R230+0x6080] ;  /* 0x00608000e6c8783b */ /* 0x000f2e0000000200 */
[----:B------:R-:W-:Y:S01]  /*f5b0*/  HMMA.16816.F32.BF16 R48, R192, R210, R48 ;  /* 0x000000d2c030723c */ /* 0x000fe20000041830 */
[----:B------:R-:W4:Y:S06]  /*f5c0*/  LDSM.16.M88.4 R192, [R234+0x8080] ;  /* 0x00808000eac0783b */ /* 0x000f2c0000000200 */
[----:B------:R-:W4:Y:S01]  /*f5d0*/  LDSM.16.M88.4 R208, [R234+0xa080] ;  /* 0x00a08000ead0783b */ /* 0x000f220000000200 */
        /* <DEDUP_REMOVED lines=15> */
[----:B------:R-:W2:Y:S06]  /*f6d0*/  LDSM.16.M88.4 R172, [R231+0xc080] ;  /* 0x00c08000e7ac783b */ /* 0x000eac0000000200 */
[----:B------:R-:W3:Y:S01]  /*f6e0*/  LDSM.16.M88.4 R200, [R231+0xe080] ;  /* 0x00e08000e7c8783b */ /* 0x000ee20000000200 */
        /* <DEDUP_REMOVED lines=15> */
[----:B------:R-:W-:Y:S06]  /*f7e0*/  LDSM.16.M88.4 R192, [R233+0xc080] ;  /* 0x00c08000e9c0783b */ /* 0x000fec0000000200 */
[----:B------:R-:W1:Y:S01]  /*f7f0*/  LDSM.16.M88.4 R212, [R239] ;  /* 0x00000000efd4783b */ /* 0x000e620000000200 */
[-C--:B--2---:R-:W-:Y:S08]  /*f800*/  HMMA.16816.F32.BF16 R4, R172, R196.reuse, R4 ;  /* 0x000000c4ac04723c */ /* 0x084ff00000041804 */
[C---:B---3--:R-:W-:Y:S08]  /*f810*/  HMMA.16816.F32.BF16 R8, R200.reuse, R196, R8 ;  /* 0x000000c4c808723c */ /* 0x048ff00000041808 */
[-C--:B------:R-:W-:Y:S08]  /*f820*/  HMMA.16816.F32.BF16 R12, R200, R198.reuse, R12 ;  /* 0x000000c6c80c723c */ /* 0x080ff0000004180c */
[C---:B------:R-:W-:Y:S01]  /*f830*/  HMMA.16816.F32.BF16 R16, R172.reuse, R198, R16 ;  /* 0x000000c6ac10723c */ /* 0x040fe20000041810 */
[----:B------:R-:W2:Y:S07]  /*f840*/  LDSM.16.M88.4 R196, [R237] ;  /* 0x00000000edc4783b */ /* 0x000eae0000000200 */
[-C--:B----4-:R-:W-:Y:S08]  /*f850*/  HMMA.16816.F32.BF16 R20, R172, R204.reuse, R20 ;  /* 0x000000ccac14723c */ /* 0x090ff00000041814 */
        /* <DEDUP_REMOVED lines=9> */
[----:B------:R-:W1:Y:S06]  /*f8f0*/  LDSM.16.M88.4 R172, [R232+0xc080] ;  /* 0x00c08000e8ac783b */ /* 0x000e6c0000000200 */
        /* <DEDUP_REMOVED lines=16> */
[----:B------:R-:W-:Y:S06]  /*fa00*/  LDSM.16.M88.4 R192, [R234+0xc080] ;  /* 0x00c08000eac0783b */ /* 0x000fec0000000200 */
[----:B------:R-:W2:Y:S01]  /*fa10*/  LDSM.16.M88.4 R196, [R229+0x1800] ;  /* 0x00180000e5c4783b */ /* 0x000ea20000000200 */
        /* <DEDUP_REMOVED lines=11> */
[----:B------:R-:W-:Y:S01]  /*fad0*/  HMMA.16816.F32.BF16 R48, R172, R214, R48 ;  /* 0x000000d6ac30723c */ /* 0x000fe20000041830 */
[----:B------:R-:W1:Y:S01]  /*fae0*/  LDSM.16.M88.4 R172, [R229+0x2800] ;  /* 0x00280000e5ac783b */ /* 0x000e620000000200 */
[----:B------:R-:W-:Y:S05]  /*faf0*/  DEPBAR.LE SB0, 0x0 ;  /* 0x000080000000791a */ /* 0x000fea0000000000 */
[----:B------:R-:W-:Y:S01]  /*fb00*/  BAR.SYNC.DEFER_BLOCKING 0x0 ;  /* 0x0000000000007b1d */ /* 0x000fe20000010000 */
[-C--:B--2---:R-:W-:Y:S08]  /*fb10*/  HMMA.16816.F32.BF16 R4, R192, R196.reuse, R4 ;  /* 0x000000c4c004723c */ /* 0x084ff00000041804 */
[C---:B------:R-:W-:Y:S07]  /*fb20*/  HMMA.16816.F32.BF16 R8, R216.reuse, R196, R8 ;  /* 0x000000c4d808723c */ /* 0x040fee0000041808 */
[----:B------:R-:W-:Y:S01]  /*fb30*/  @P1 IMAD.SHL.U32 R196, R2, 0x2, RZ ;  /* 0x0000000202c41824 */ /* 0x000fe200078e00ff */
[-C--:B------:R-:W-:Y:S08]  /*fb40*/  HMMA.16816.F32.BF16 R12, R216, R198.reuse, R12 ;  /* 0x000000c6d80c723c */ /* 0x080ff0000004180c */
        /* <DEDUP_REMOVED lines=8> */
[-C--:B------:R-:W-:Y:S01]  /*fbd0*/  HMMA.16816.F32.BF16 R28, R216, R222.reuse, R28 ;  /* 0x000000ded81c723c */ /* 0x080fe2000004181c */
[----:B------:R-:W-:Y:S01]  /*fbe0*/  @!PT LDS RZ, [RZ] ;  /* 0x00000000fffff984 */ /* 0x000fe20000000800 */
[----:B------:R-:W-:Y:S01]  /*fbf0*/  @!PT LDS RZ, [RZ] ;  /* 0x00000000fffff984 */ /* 0x000fe20000000800 */
[----:B------:R-:W-:Y:S01]  /*fc00*/  @!PT LDS RZ, [RZ] ;  /* 0x00000000fffff984 */ /* 0x000fe20000000800 */
[----:B------:R2:W-:Y:S03]  /*fc10*/  @P1 LDGSTS.E.BYPASS.LTC128B.128 [R243+0x5080], [R196.64], !P4 ;  /* 0x05080000c4f31fae */ /* 0x0005e6000e101d54 */
[----:B------:R-:W-:Y:S03]  /*fc20*/  @P1 IADD3 R2, P0, R196, UR7, RZ ;  /* 0x00000007c4021c10 */ /* 0x000fe6000ff1e0ff */
[----:B------:R3:W-:Y:S01]  /*fc30*/  @P1 LDGSTS.E.BYPASS.LTC128B.128 [R243+0x6880], [R198.64], !P3 ;  /* 0x06880000c6f31fae */ /* 0x0007e2000d901d54 */
[C---:B------:R-:W-:Y:S04]  /*fc40*/  HMMA.16816.F32.BF16 R32, R192.reuse, R222, R32 ;  /* 0x000000dec020723c */ /* 0x040fe80000041820 */
[----:B------:R-:W-:Y:S04]  /*fc50*/  @P1 IADD3.X R3, R197, UR6, RZ, P0, !PT ;  /* 0x00000006c5031c10 */ /* 0x000fe800087fe4ff */
[-C--:B-1----:R-:W-:Y:S01]  /*fc60*/  HMMA.16816.F32.BF16 R36, R192, R172.reuse, R36 ;  /* 0x000000acc024723c */ /* 0x082fe20000041824 */
[----:B------:R1:W-:Y:S06]  /*fc70*/  @P1 LDGSTS.E.BYPASS.LTC128B.128 [R243+0x5880], [R2.64], !P4 ;  /* 0x0588000002f31fae */ /* 0x0003ec000e101d54 */
[----:B------:R1:W-:Y:S01]  /*fc80*/  @P1 LDGSTS.E.BYPASS.LTC128B.128 [R243+0x7080], [R2.64+0x80], !P3 ;  /* 0x0708008002f31fae */ /* 0x0003e2000d901d54 */
[C---:B------:R-:W-:Y:S04]  /*fc90*/  HMMA.16816.F32.BF16 R40, R216.reuse, R172, R40 ;  /* 0x000000acd828723c */ /* 0x040fe80000041828 */
[C---:B--2---:R-:W-:Y:S03]  /*fca0*/  @P1 IADD3 R196, P2, R2.reuse, UR7, RZ ;  /* 0x0000000702c41c10 */ /* 0x044fe6000ff5e0ff */
[----:B------:R-:W-:Y:S01]  /*fcb0*/  @P1 IADD3 R172, P0, R2, UR18, RZ ;  /* 0x0000001202ac1c10 */ /* 0x000fe2000ff1e0ff */
[-C--:B------:R-:W-:Y:S04]  /*fcc0*/  HMMA.16816.F32.BF16 R44, R216, R174.reuse, R44 ;  /* 0x000000aed82c723c */ /* 0x080fe8000004182c */
[C---:B------:R-:W-:Y:S02]  /*fcd0*/  @P1 IADD3.X R197, R3.reuse, UR6, RZ, P2, !PT ;  /* 0x0000000603c51c10 */ /* 0x040fe400097fe4ff */
[----:B------:R-:W-:Y:S02]  /*fce0*/  @P1 IADD3.X R173, R3, UR10, RZ, P0, !PT ;  /* 0x0000000a03ad1c10 */ /* 0x000fe400087fe4ff */
[----:B------:R-:W-:Y:S01]  /*fcf0*/  HMMA.16816.F32.BF16 R48, R192, R174, R48 ;  /* 0x000000aec030723c */ /* 0x000fe20000041830 */
[----:B------:R3:W-:Y:S01]  /*fd00*/  @P1 LDGSTS.E.BYPASS.LTC128B.128 [R243+0x6080], [R196.64], !P4 ;  /* 0x06080000c4f31fae */ /* 0x0007e2000e101d54 */
[----:B------:R-:W-:Y:S05]  /*fd10*/  PLOP3.LUT P0, PT, PT, PT, UP0, 0x40, 0x0 ;  /* 0x000000000000781c */ /* 0x000fea0003f0e808 */
[----:B------:R2:W-:Y:S06]  /*fd20*/  @P1 LDGSTS.E.BYPASS.LTC128B.128 [R243+0x7880], [R172.64], !P3 ;  /* 0x07880000acf31fae */ /* 0x0005ec000d901d54 */
[----:B-1----:R-:W1:Y:S06]  /*fd30*/  SHFL.IDX PT, R3, R169, RZ, 0x1c1f ;  /* 0x001c1fffa9037589 */ /* 0x002e6c00000e0000 */
[----:B------:R-:W0:Y:S01]  /*fd40*/  LDGDEPBAR ;  /* 0x00000000000079af */ /* 0x000e220000000000 */
[----:B--2---:R-:W-:Y:S01]  /*fd50*/  IADD3 R173, -R167, UR29, RZ ;  /* 0x0000001da7ad7c10 */ /* 0x004fe2000fffe1ff */
[----:B------:R-:W-:Y:S05]  /*fd60*/  IMAD.U32 R172, RZ, RZ, UR15 ;  /* 0x0000000fffac7e24 */ /* 0x000fea000f8e00ff */
[----:B------:R-:W-:Y:S04]  /*fd70*/  IADD3 R172, -R172, UR9, R0 ;  /* 0x00000009acac7c10 */ /* 0x000fe8000fffe100 */
[C---:B------:R-:W-:Y:S02]  /*fd80*/  IADD3 R171, R172.reuse, c[0x0][0x328], RZ ;  /* 0x0000ca00acab7a10 */ /* 0x040fe40007ffe0ff */
[----:B------:R-:W-:Y:S03]  /*fd90*/  IADD3 R172, R172, UR14, RZ ;  /* 0x0000000eacac7c10 */ /* 0x000fe6000fffe0ff */
[--C-:B-1----:R-:W-:Y:S02]  /*fda0*/  IMAD.IADD R2, R171, 0x1, R3.reuse ;  /* 0x00000001ab027824 */ /* 0x102fe400078e0203 */
[----:B------:R-:W-:Y:S01]  /*fdb0*/  IMAD.IADD R0, R172, 0x1, R3 ;  /* 0x00000001ac007824 */ /* 0x000fe200078e0203 */
        /* <DEDUP_REMOVED lines=15> */
.L_x_2986:
[----:B------:R-:W-:Y:S04]  /*feb0*/  MOV R167, c[0x0][0x32c] ;  /* 0x0000cb0000a77a02 */ /* 0x000fe80000000f00 */
[----:B------:R-:W-:Y:S11]  /*fec0*/  ISETP.NE.AND P0, PT, R167, 0x1, PT ;  /* 0x00000001a700780c */ /* 0x000ff60003f05270 */
[----:B------:R-:W-:Y:S02]  /*fed0*/  @!UPT UIADD3 URZ, URZ, URZ, URZ ;  /* 0x0000003f3f3ff290 */ /* 0x000fe4000fffe03f */
[----:B------:R-:W-:Y:S05]  /*fee0*/  @P0 IMAD.HI.U32 R167, R3, c[0x0][0x330], RZ ;  /* 0x0000cc0003a70a27 */ /* 0x000fea00078e00ff */
[----:B------:R-:W-:Y:S02]  /*fef0*/  @P0 SHF.R.U32.HI R3, RZ, c[0x0][0x334], R167 ;  /* 0x0000cd00ff030a19 */ /* 0x000fe400000116a7 */
.L_x_2987:
[----:B------:R-:W-:Y:S05]  /*ff00*/  BSYNC B0 ;  /* 0x0000000000007941 */ /* 0x000fea0003800000 */
.L_x_2985:
[----:B------:R-:W-:Y:S05]  /*ff10*/  IMAD R3, R3, c[0x0][0x32c], R173 ;  /* 0x0000cb0003037a24 */ /* 0x000fea00078e02ad */
[----:B------:R-:W-:Y:S02]  /*ff20*/  IADD3 R167, R3, c[0x0][0x32c], RZ ;  /* 0x0000cb0003a77a10 */ /* 0x000fe40007ffe0ff */
[----:B------:R-:W-:Y:S02]  /*ff30*/  IMNMX R0, R0, R3, !PT ;  /* 0x0000000300007217 */ /* 0x000fe40007800200 */
[----:B------:R-:W-:Y:S02]  /*ff40*/  IMNMX R2, R2, R167, PT ;  /* 0x000000a702027217 */ /* 0x000fe40003800200 */
.L_x_2984:
        /* <DEDUP_REMOVED lines=20> */
.L_x_2990:
[----:B------:R-:W-:Y:S04]  /*10090*/  MOV R174, c[0x0][0x32c] ;  /* 0x0000cb0000ae7a02 */ /* 0x000fe80000000f00 */
[----:B------:R-:W-:Y:S11]  /*100a0*/  ISETP.NE.AND P0, PT, R174, 0x1, PT ;  /* 0x00000001ae00780c */ /* 0x000ff60003f05270 */
[----:B------:R-:W-:Y:S02]  /*100b0*/  @!UPT UIADD3 URZ, URZ, URZ, URZ ;  /* 0x0000003f3f3ff290 */ /* 0x000fe4000fffe03f */
[----:B------:R-:W-:Y:S05]  /*100c0*/  @P0 IMAD.HI.U32 R174, R168, c[0x0][0x330], RZ ;  /* 0x0000cc00a8ae0a27 */ /* 0x000fea00078e00ff */
[----:B------:R-:W-:Y:S02]  /*100d0*/  @P0 SHF.R.U32.HI R168, RZ, c[0x0][0x334], R174 ;  /* 0x0000cd00ffa80a19 */ /* 0x000fe400000116ae */
.L_x_2991:
[----:B------:R-:W-:Y:S05]  /*100e0*/  BSYNC B0 ;  /* 0x0000000000007941 */ /* 0x000fea0003800000 */
.L_x_2989:
[----:B------:R-:W-:Y:S05]  /*100f0*/  IMAD R168, R168, c[0x0][0x32c], R173 ;  /* 0x0000cb00a8a87a24 */ /* 0x000fea00078e02ad */
[----:B------:R-:W-:Y:S02]  /*10100*/  IADD3 R174, R168, c[0x0][0x32c], RZ ;  /* 0x0000cb00a8ae7a10 */ /* 0x000fe40007ffe0ff */
[----:B------:R-:W-:Y:S02]  /*10110*/  IMNMX R3, R3, R168, !PT ;  /* 0x000000a803037217 */ /* 0x000fe40007800200 */
[----:B------:R-:W-:Y:S02]  /*10120*/  IMNMX R167, R167, R174, PT ;  /* 0x000000aea7a77217 */ /* 0x000fe40003800200 */
.L_x_2988:
[----:B------:R-:W-:Y:S01]  /*10130*/  UISETP.GE.AND UP2, UPT, UR29, 0x9, UPT ;  /* 0x000000091d00788c */ /* 0x000fe2000bf46270 */
[----:B------:R-:W1:Y:S01]  /*10140*/  SHFL.IDX PT, R168, R169, 0x2, 0x1c1f ;  /* 0x005c1f00a9a87f89 */ /* 0x000e6200000e0000 */
        /* <DEDUP_REMOVED lines=85> */
.L_x_2994:
[----:B------:R-:W-:Y:S04]  /*106a0*/  MOV R5, c[0x0][0x32c] ;  /* 0x0000cb0000057a02 */ /* 0x000fe80000000f00 */
[----:B------:R-:W-:Y:S11]  /*106b0*/  ISETP.NE.AND P0, PT, R5, 0x1, PT ;  /* 0x000000010500780c */ /* 0x000ff60003f05270 */
[----:B------:R-:W-:Y:S02]  /*106c0*/  @!UPT UIADD3 URZ, URZ, URZ, URZ ;  /* 0x0000003f3f3ff290 */ /* 0x000fe4000fffe03f */
[----:B------:R-:W-:Y:S05]  /*106d0*/  @P0 IMAD.HI.U32 R5, R4, c[0x0][0x330], RZ ;  /* 0x0000cc0004050a27 */ /* 0x000fea00078e00ff */
[----:B------:R-:W-:Y:S02]  /*106e0*/  @P0 SHF.R.U32.HI R4, RZ, c[0x0][0x334], R5 ;  /* 0x0000cd00ff040a19 */ /* 0x000fe40000011605 */
.L_x_2995:
[----:B------:R-:W-:Y:S05]  /*106f0*/  BSYNC B0 ;  /* 0x0000000000007941 */ /* 0x000fea0003800000 */
.L_x_2993:
[----:B------:R-:W-:Y:S05]  /*10700*/  IMAD R4, R4, c[0x0][0x32c], R173 ;  /* 0x0000cb0004047a24 */ /* 0x000fea00078e02ad */
[----:B------:R-:W-:Y:S02]  /*10710*/  IADD3 R5, R4, c[0x0][0x32c], RZ ;  /* 0x0000cb0004057a10 */ /* 0x000fe40007ffe0ff */
[----:B------:R-:W-:Y:S02]  /*10720*/  IMNMX R0, R0, R4, !PT ;  /* 0x0000000400007217 */ /* 0x000fe40007800200 */
[----:B------:R-:W-:Y:S02]  /*10730*/  IMNMX R2, R2, R5, PT ;  /* 0x0000000502027217 */ /* 0x000fe40003800200 */
.L_x_2992:
[----:B------:R-:W-:Y:S02]  /*10740*/  UP2UR UR33, UPR, URZ, 0x10 ;  /* 0x000000103f217883 */ /* 0x000fe40008000000 */
[----:B------:R-:W-:Y:S02]  /*10750*/  UISETP.NE.AND UP4, UPT, UR28, URZ, UPT ;  /* 0x0000003f1c00728c */ /* 0x000fe4000bf85270 */
[----:B------:R-:W-:Y:S02]  /*10760*/  UP2UR UR32, UPR, URZ, 0x8 ;  /* 0x000000083f207883 */ /* 0x000fe40008000000 */
[----:B------:R-:W-:Y:S02]  /*10770*/  UISETP.NE.AND UP3, UPT, UR27, URZ, UPT ;  /* 0x0000003f1b00728c */ /* 0x000fe4000bf65270 */
[----:B------:R-:W-:Y:S01]  /*10780*/  PLOP3.LUT P1, PT, PT, PT, UP4, 0x40, 0x0 ;  /* 0x000000000000781c */ /* 0x000fe20003f2e848 */
[----:B------:R-:W-:Y:S02]  /*10790*/  UP2UR UR29, UPR, URZ, 0x1 ;  /* 0x000000013f1d7883 */ /* 0x000fe40008000000 */
[----:B------:R-:W-:Y:S01]  /*107a0*/  UISETP.NE.AND UP0, UPT, UR4, URZ, UPT ;  /* 0x0000003f0400728c */ /* 0x000fe2000bf05270 */
[----:B------:R-:W-:Y:S01]  /*107b0*/  ISETP.GT.AND P1, PT, R3, RZ, P1 ;  /* 0x000000ff0300720c */ /* 0x000fe20000f24270 */
[----:B------:R-:W-:Y:S01]  /*107c0*/  UP2UR UR31, UPR, URZ, 0x4 ;  /* 0x000000043f1f7883 */ /* 0x000fe20008000000 */
[----:B------:R-:W-:Y:S01]  /*107d0*/  PLOP3.LUT P0, PT, PT, PT, UP3, 0x40, 0x0 ;  /* 0x000000000000781c */ /* 0x000fe20003f0e838 */
[----:B------:R-:W-:Y:S01]  /*107e0*/  UISETP.NE.AND UP2, UPT, UR26, URZ, UPT ;  /* 0x0000003f1a00728c */ /* 0x000fe2000bf45270 */
[----:B------:R-:W-:Y:S01]  /*107f0*/  ISETP.LT.OR P1, PT, R167, 0x1, P1 ;  /* 0x00000001a700780c */ /* 0x000fe20000f21670 */
[----:B------:R-:W-:Y:S01]  /*10800*/  UP2UR UR30, UPR, URZ, 0x2 ;  /* 0x000000023f1e7883 */ /* 0x000fe20008000000 */
[----:B------:R-:W-:Y:S01]  /*10810*/  PLOP3.LUT P2, PT, PT, PT, UP0, 0x40, 0x0 ;  /* 0x000000000000781c */ /* 0x000fe20003f4e808 */
[----:B------:R-:W-:Y:S01]  /*10820*/  UISETP.NE.AND UP1, UPT, UR5, URZ, UPT ;  /* 0x0000003f0500728c */ /* 0x000fe2000bf25270 */
[----:B------:R-:W-:Y:S01]  /*10830*/  FSEL R6, R6, -INF , !P1 ;  /* 0xff80000006067808 */ /* 0x000fe20004800000 */
[----:B------:R-:W-:Y:S01]  /*10840*/  UISETP.NE.AND UP0, UPT, UR29, URZ, UPT ;  /* 0x0000003f1d00728c */ /* 0x000fe2000bf05270 */
[----:B------:R-:W-:Y:S01]  /*10850*/  PLOP3.LUT P1, PT, PT, PT, UP6, 0x40, 0x0 ;  /* 0x000000000000781c */ /* 0x000fe20003f2e868 */
[----:B------:R-:W-:Y:S01]  /*10860*/  UP2UR UR29, UPR, URZ, 0x40 ;  /* 0x000000403f1d7883 */ /* 0x000fe20008000000 */
[C---:B------:R-:W-:Y:S01]  /*10870*/  ISETP.GT.AND P0, PT, R3.reuse, 0x1, P0 ;  /* 0x000000010300780c */ /* 0x040fe20000704270 */
[----:B------:R-:W-:Y:S01]  /*10880*/  UISETP.NE.AND UP6, UPT, UR4, URZ, UPT ;  /* 0x0000003f0400728c */ /* 0x000fe2000bfc5270 */
[----:B------:R-:W-:Y:S01]  /*10890*/  ISETP.GT.AND P2, PT, R3, 0x10, P2 ;  /* 0x000000100300780c */ /* 0x000fe20001744270 */
[----:B------:R-:W-:Y:S01]  /*108a0*/  UISETP.NE.AND UP3, UPT, UR32, URZ, UPT ;  /* 0x0000003f2000728c */ /* 0x000fe2000bf65270 */
[----:B------:R-:W-:Y:S01]  /*108b0*/  PLOP3.LUT P6, PT, PT, PT, UP2, 0x40, 0x0 ;  /* 0x000000000000781c */ /* 0x000fe20003fce828 */
[----:B------:R-:W-:Y:S01]  /*108c0*/  UISETP.NE.AND UP2, UPT, UR31, URZ, UPT ;  /* 0x0000003f1f00728c */ /* 0x000fe2000bf45270 */
[----:B------:R-:W-:Y:S01]  /*108d0*/  PLOP3.LUT P5, PT, PT, PT, UP1, 0x40, 0x0 ;  /* 0x000000000000781c */ /* 0x000fe20003fae818 */
[----:B------:R-:W-:Y:S01]  /*108e0*/  UISETP.NE.AND UP1, UPT, UR30, URZ, UPT ;  /* 0x0000003f1e00728c */ /* 0x000fe2000bf25270 */
[C---:B------:R-:W-:Y:S01]  /*108f0*/  ISETP.LT.OR P0, PT, R167.reuse, 0x2, P0 ;  /* 0x00000002a700780c */ /* 0x040fe20000701670 */
[----:B------:R-:W-:Y:S01]  /*10900*/  UP2UR UR30, UPR, URZ, 0x40 ;  /* 0x000000403f1e7883 */ /* 0x000fe20008000000 */
[----:B------:R-:W-:Y:S01]  /*10910*/  ISETP.LT.OR P2, PT, R167, 0x11, P2 ;  /* 0x00000011a700780c */ /* 0x000fe20001741670 */
[----:B------:R-:W-:Y:S01]  /*10920*/  UISETP.NE.AND UP6, UPT, UR5, URZ, UPT ;  /* 0x0000003f0500728c */ /* 0x000fe2000bfc5270 */
[----:B------:R-:W-:Y:S01]  /*10930*/  ISETP.GT.AND P1, PT, R3, 0x11, P1 ;  /* 0x000000110300780c */ /* 0x000fe20000f24270 */
[----:B------:R-:W-:Y:S01]  /*10940*/  UISETP.NE.AND UP4, UPT, UR33, URZ, UPT ;  /* 0x0000003f2100728c */ /* 0x000fe2000bf85270 */
[----:B------:R-:W-:Y:S01]  /*10950*/  FSEL R16, R7, -INF , !P0 ;  /* 0xff80000007107808 */ /* 0x000fe20004000000 */
[----:B------:R-:W-:Y:S01]  /*10960*/  UP2UR UR31, UPR, URZ, 0x40 ;  /* 0x000000403f1f7883 */ /* 0x000fe20008000000 */
[----:B------:R-:W-:Y:S01]  /*10970*/  PLOP3.LUT P0, PT, PT, PT, UP5, 0x40, 0x0 ;  /* 0x000000000000781c */ /* 0x000fe20003f0e858 */
[----:B------:R-:W-:Y:S01]  /*10980*/  UISETP.NE.AND UP6, UPT, UR26, URZ, UPT ;  /* 0x0000003f1a00728c */ /* 0x000fe2000bfc5270 */
[----:B------:R-:W-:Y:S02]  /*10990*/  FSEL R193, R22, -INF , !P2 ;  /* 0xff80000016c17808 */ /* 0x000fe40005000000 */
[----:B------:R-:W-:Y:S01]  /*109a0*/  PLOP3.LUT P2, PT, PT, PT, UP2, 0x40, 0x0 ;  /* 0x000000000000781c */ /* 0x000fe20003f4e828 */
[----:B------:R-:W-:Y:S01]  /*109b0*/  UP2UR UR32, UPR, URZ, 0x40 ;  /* 0x000000403f207883 */ /* 0x000fe20008000000 */
[----:B------:R-:W-:Y:S01]  /*109c0*/  ISETP.LT.OR P1, PT, R167, 0x12, P1 ;  /* 0x00000012a700780c */ /* 0x000fe20000f21670 */
[----:B------:R-:W-:Y:S01]  /*109d0*/  UISETP.NE.AND UP6, UPT, UR27, URZ, UPT ;  /* 0x0000003f1b00728c */ /* 0x000fe2000bfc5270 */
[C---:B------:R-:W-:Y:S02]  /*109e0*/  ISETP.GT.AND P0, PT, R3.reuse, 0x18, P0 ;  /* 0x000000180300780c */ /* 0x040fe40000704270 */
[----:B------:R-:W-:Y:S01]  /*109f0*/  ISETP.GT.AND P2, PT, R3, 0x21, P2 ;  /* 0x000000210300780c */ /* 0x000fe20001744270 */
[----:B------:R-:W-:Y:S01]  /*10a00*/  UP2UR UR33, UPR, URZ, 0x40 ;  /* 0x000000403f217883 */ /* 0x000fe20008000000 */
[----:B------:R-:W-:Y:S01]  /*10a10*/  FSEL R195, R23, -INF , !P1 ;  /* 0xff80000017c37808 */ /* 0x000fe20004800000 */
[----:B------:R-:W-:Y:S01]  /*10a20*/  UISETP.NE.AND UP6, UPT, UR28, URZ, UPT ;  /* 0x0000003f1c00728c */ /* 0x000fe2000bfc5270 */
[----:B------:R-:W-:Y:S02]  /*10a30*/  PLOP3.LUT P1, PT, PT, PT, UP1, 0x40, 0x0 ;  /* 0x000000000000781c */ /* 0x000fe40003f2e818 */
[C---:B------:R-:W-:Y:S02]  /*10a40*/  ISETP.LT.OR P0, PT, R167.reuse, 0x19, P0 ;  /* 0x00000019a700780c */ /* 0x040fe40000701670 */
[----:B------:R-:W-:Y:S02]  /*10a50*/  ISETP.LT.OR P2, PT, R167, 0x22, P2 ;  /* 0x00000022a700780c */ /* 0x000fe40001741670 */
[C---:B------:R-:W-:Y:S02]  /*10a60*/  ISETP.GT.AND P6, PT, R3.reuse, 0x8, P6 ;  /* 0x000000080300780c */ /* 0x040fe400037c4270 */
[----:B------:R-:W-:Y:S02]  /*10a70*/  ISETP.GT.AND P1, PT, R3, 0x28, P1 ;  /* 0x000000280300780c */ /* 0x000fe40000f24270 */
[----:B------:R-:W-:Y:S02]  /*10a80*/  FSEL R197, R34, -INF , !P0 ;  /* 0xff80000022c57808 */ /* 0x000fe40004000000 */
[----:B------:R-:W-:Y:S02]  /*10a90*/  PLOP3.LUT P0, PT, PT, PT, UP0, 0x40, 0x0 ;  /* 0x000000000000781c */ /* 0x000fe40003f0e808 */
[----:B------:R-:W-:Y:S02]  /*10aa0*/  FSEL R205, R39, -INF , !P2 ;  /* 0xff80000027cd7808 */ /* 0x000fe40005000000 */
[----:B------:R-:W-:Y:S01]  /*10ab0*/  PLOP3.LUT P2, PT, PT, PT, UP6, 0x40, 0x0 ;  /* 0x000000000000781c */ /* 0x000fe20003f4e868 */
[----:B------:R-:W-:Y:S01]  /*10ac0*/  UISETP.NE.AND UP6, UPT, UR33, URZ, UPT ;  /* 0x0000003f2100728c */ /* 0x000fe2000bfc5270 */
        /* <DEDUP_REMOVED lines=11> */
[----:B------:R-:W-:Y:S02]  /*10b80*/  ISETP.GT.AND P6, PT, R3, 0x19, P6 ;  /* 0x000000190300780c */ /* 0x000fe400037c4270 */
[----:B------:R-:W-:Y:S02]  /*10b90*/  FSEL R19, R19, -INF , !P5 ;  /* 0xff80000013137808 */ /* 0x000fe40006800000 */
[----:B------:R-:W-:Y:S02]  /*10ba0*/  PLOP3.LUT P5, PT, PT, PT, UP3, 0x40, 0x0 ;  /* 0x000000000000781c */ /* 0x000fe40003fae838 */
[----:B------:R-:W-:Y:S02]  /*10bb0*/  FSEL R214, R51, -INF , !P0 ;  /* 0xff80000033d67808 */ /* 0x000fe40004000000 */
[----:B------:R-:W-:Y:S01]  /*10bc0*/  PLOP3.LUT P0, PT, PT, PT, UP6, 0x40, 0x0 ;  /* 0x000000000000781c */ /* 0x000fe20003f0e868 */
[----:B------:R-:W-:Y:S01]  /*10bd0*/  UISETP.NE.AND UP6, UPT, UR31, URZ, UPT ;  /* 0x0000003f1f00728c */ /* 0x000fe2000bfc5270 */
[----:B------:R-:W-:Y:S02]  /*10be0*/  ISETP.LT.OR P6, PT, R167, 0x1a, P6 ;  /* 0x0000001aa700780c */ /* 0x000fe400037c1670 */
[----:B------:R-:W-:Y:S02]  /*10bf0*/  ISETP.GT.AND P5, PT, R3, 0x20, P5 ;  /* 0x000000200300780c */ /* 0x000fe40002fa4270 */
[----:B------:R-:W-:Y:S01]  /*10c00*/  FSEL R199, R35, -INF , !P6 ;  /* 0xff80000023c77808 */ /* 0x000fe20007000000 */
[----:B------:R-:W1:Y:S01]  /*10c10*/  SHFL.IDX PT, R3, R169, 0x3, 0x1c1f ;  /* 0x007c1f00a9037f89 */ /* 0x000e6200000e0000 */
[----:B------:R-:W-:Y:S01]  /*10c20*/  PLOP3.LUT P6, PT, PT, PT, UP6, 0x40, 0x0 ;  /* 0x000000000000781c */ /* 0x000fe20003fce868 */
[----:B------:R-:W-:Y:S01]  /*10c30*/  UISETP.NE.AND UP6, UPT, UR30, URZ, UPT ;  /* 0x0000003f1e00728c */ /* 0x000fe2000bfc5270 */
[C---:B------:R-:W-:Y:S02]  /*10c40*/  ISETP.GT.AND P0, PT, R0.reuse, 0x8, P0 ;  /* 0x000000080000780c */ /* 0x040fe40000704270 */
[----:B------:R-:W-:Y:S02]  /*10c50*/  ISETP.LT.OR P5, PT, R167, 0x21, P5 ;  /* 0x00000021a700780c */ /* 0x000fe40002fa1670 */
[C---:B------:R-:W-:Y:S02]  /*10c60*/  ISETP.GT.AND P2, PT, R0.reuse, RZ, P2 ;  /* 0x000000ff0000720c */ /* 0x040fe40001744270 */
[----:B------:R-:W-:Y:S02]  /*10c70*/  ISETP.GT.AND P1, PT, R0, 0x1, P1 ;  /* 0x000000010000780c */ /* 0x000fe40000f24270 */
[----:B------:R-:W-:Y:S02]  /*10c80*/  ISETP.LT.OR P0, PT, R2, 0x9, P0 ;  /* 0x000000090200780c */ /* 0x000fe40000701670 */
        /* <DEDUP_REMOVED lines=63> */
.L_x_2998:
[----:B------:R-:W-:Y:S04]  /*11080*/  MOV R4, c[0x0][0x32c] ;  /* 0x0000cb0000047a02 */ /* 0x000fe80000000f00 */
[----:B------:R-:W-:Y:S11]  /*11090*/  ISETP.NE.AND P0, PT, R4, 0x1, PT ;  /* 0x000000010400780c */ /* 0x000ff60003f05270 */
[----:B------:R-:W-:Y:S02]  /*110a0*/  @!UPT UIADD3 URZ, URZ, URZ, URZ ;  /* 0x0000003f3f3ff290 */ /* 0x000fe4000fffe03f */
[----:B------:R-:W-:Y:S05]  /*110b0*/  @P0 IMAD.HI.U32 R4, R3, c[0x0][0x330], RZ ;  /* 0x0000cc0003040a27 */ /* 0x000fea00078e00ff */
[----:B------:R-:W-:Y:S02]  /*110c0*/  @P0 SHF.R.U32.HI R3, RZ, c[0x0][0x334], R4 ;  /* 0x0000cd00ff030a19 */ /* 0x000fe40000011604 */
.L_x_2999:
[----:B------:R-:W-:Y:S05]  /*110d0*/  BSYNC B0 ;  /* 0x0000000000007941 */ /* 0x000fea0003800000 */
.L_x_2997:
[----:B------:R-:W-:Y:S05]  /*110e0*/  IMAD R173, R3, c[0x0][0x32c], R173 ;  /* 0x0000cb0003ad7a24 */ /* 0x000fea00078e02ad */
[----:B------:R-:W-:Y:S02]  /*110f0*/  IADD3 R3, R173, c[0x0][0x32c], RZ ;  /* 0x0000cb00ad037a10 */ /* 0x000fe40007ffe0ff */
[----:B------:R-:W-:Y:S02]  /*11100*/  IMNMX R0, R0, R173, !PT ;  /* 0x000000ad00007217 */ /* 0x000fe40007800200 */
[----:B------:R-:W-:Y:S02]  /*11110*/  IMNMX R2, R2, R3, PT ;  /* 0x0000000302027217 */ /* 0x000fe40003800200 */
.L_x_2996:
        /* <DEDUP_REMOVED lines=48> */
[----:B------:R-:W-:Y:S02]  /*11420*/  FMNMX.FTZ R168, R211, R168, !PT ;  /* 0x000000a8d3a87209 */ /* 0x000fe40007810000 */
[----:B------:R-:W-:Y:S02]  /*11430*/  FMNMX.FTZ R3, R212, R3, !PT ;  /* 0x00000003d4037209 */ /* 0x000fe40007810000 */
[----:B-1----:R-:W-:Y:S02]  /*11440*/  FMNMX.FTZ R169, R169, R5, !PT ;  /* 0x00000005a9a97209 */ /* 0x002fe40007810000 */
[----:B------:R-:W-:Y:S02]  /*11450*/  FMNMX.FTZ R167, R213, R3, !PT ;  /* 0x00000003d5a77209 */ /* 0x000fe40007810000 */
[----:B------:R-:W-:Y:S01]  /*11460*/  FMNMX.FTZ R168, R214, R168, !PT ;  /* 0x000000a8d6a87209 */ /* 0x000fe20007810000 */
[----:B------:R-:W1:Y:S01]  /*11470*/  SHFL.BFLY PT, R4, R169, 0x1, 0x1f ;  /* 0x0c201f00a9047f89 */ /* 0x000e6200000e0000 */
[----:B------:R-:W-:Y:S01]  /*11480*/  PLOP3.LUT P1, PT, PT, PT, UP4, 0x40, 0x0 ;  /* 0x000000000000781c */ /* 0x000fe20003f2e848 */
[----:B------:R-:W-:Y:S01]  /*11490*/  UISETP.NE.AND UP4, UPT, UR29, URZ, UPT ;  /* 0x0000003f1d00728c */ /* 0x000fe2000bf85270 */
[----:B------:R-:W-:Y:S01]  /*114a0*/  PLOP3.LUT P0, PT, PT, PT, UP3, 0x40, 0x0 ;  /* 0x000000000000781c */ /* 0x000fe20003f0e838 */
[----:B------:R-:W-:Y:S01]  /*114b0*/  UISETP.NE.AND UP3, UPT, UR28, URZ, UPT ;  /* 0x0000003f1c00728c */ /* 0x000fe2000bf65270 */
[C---:B------:R-:W-:Y:S02]  /*114c0*/  ISETP.GT.AND P1, PT, R0.reuse, RZ, P1 ;  /* 0x000000ff0000720c */ /* 0x040fe40000f24270 */
[----:B------:R-:W-:Y:S01]  /*114d0*/  ISETP.GT.AND P0, PT, R0, 0x1, P0 ;  /* 0x000000010000780c */ /* 0x000fe20000704270 */
[----:B------:R-:W2:Y:S01]  /*114e0*/  SHFL.BFLY PT, R5, R168, 0x2, 0x1f ;  /* 0x0c401f00a8057f89 */ /* 0x000ea200000e0000 */
[C---:B------:R-:W-:Y:S02]  /*114f0*/  ISETP.LT.OR P1, PT, R2.reuse, 0x1, P1 ;  /* 0x000000010200780c */ /* 0x040fe40000f21670 */
[----:B------:R-:W-:Y:S02]  /*11500*/  ISETP.LT.OR P0, PT, R2, 0x2, P0 ;  /* 0x000000020200780c */ /* 0x000fe40000701670 */
[----:B------:R-:W-:Y:S02]  /*11510*/  FSEL R10, R10, -INF , !P1 ;  /* 0xff8000000a0a7808 */ /* 0x000fe40004800000 */
[----:B------:R-:W-:Y:S02]  /*11520*/  FSEL R11, R11, -INF , !P0 ;  /* 0xff8000000b0b7808 */ /* 0x000fe40004000000 */
[----:B------:R-:W-:Y:S01]  /*11530*/  PLOP3.LUT P6, PT, PT, PT, UP1, 0x40, 0x0 ;  /* 0x000000000000781c */ /* 0x000fe20003fce818 */
[----:B------:R-:W-:Y:S01]  /*11540*/  UISETP.NE.AND UP1, UPT, UR26, URZ, UPT ;  /* 0x0000003f1a00728c */ /* 0x000fe2000bf25270 */
[----:B------:R-:W-:Y:S01]  /*11550*/  PLOP3.LUT P5, PT, PT, PT, UP0, 0x40, 0x0 ;  /* 0x000000000000781c */ /* 0x000fe20003fae808 */
[----:B------:R-:W-:Y:S01]  /*11560*/  UISETP.NE.AND UP0, UPT, UR5, URZ, UPT ;  /* 0x0000003f0500728c */ /* 0x000fe2000bf05270 */
[C---:B------:R-:W-:Y:S02]  /*11570*/  ISETP.GT.AND P6, PT, R0.reuse, 0x9, P6 ;  /* 0x000000090000780c */ /* 0x040fe400037c4270 */
[----:B------:R-:W-:Y:S02]  /*11580*/  ISETP.GT.AND P5, PT, R0, 0x10, P5 ;  /* 0x000000100000780c */ /* 0x000fe40002fa4270 */
[----:B-1----:R-:W-:Y:S02]  /*11590*/  FMNMX.FTZ R169, R169, R4, !PT ;  /* 0x00000004a9a97209 */ /* 0x002fe40007810000 */
[----:B------:R-:W-:Y:S02]  /*115a0*/  FMNMX.FTZ R4, R10, R170, !PT ;  /* 0x000000aa0a047209 */ /* 0x000fe40007810000 */
[C---:B------:R-:W-:Y:S01]  /*115b0*/  FSETP.NEU.FTZ.AND P2, PT, R169.reuse, -INF , PT ;  /* 0xff800000a900780b */ /* 0x040fe20003f5d000 */
[----:B------:R-:W-:Y:S01]  /*115c0*/  FMUL.FTZ R23, R169, c[0x0][0x2d0] ;  /* 0x0000b400a9177a20 */ /* 0x000fe20000410000 */
[----:B------:R-:W-:Y:S02]  /*115d0*/  ISETP.LT.OR P6, PT, R2, 0xa, P6 ;  /* 0x0000000a0200780c */ /* 0x000fe400037c1670 */
[----:B--2---:R-:W-:Y:S02]  /*115e0*/  FMNMX.FTZ R168, R168, R5, !PT ;  /* 0x00000005a8a87209 */ /* 0x004fe40007810000 */
[----:B------:R-:W-:Y:S02]  /*115f0*/  FSEL R23, R23, RZ, P2 ;  /* 0x000000ff17177208 */ /* 0x000fe40001000000 */
[----:B------:R-:W-:Y:S01]  /*11600*/  ISETP.LT.OR P5, PT, R2, 0x11, P5 ;  /* 0x000000110200780c */ /* 0x000fe20002fa1670 */
[----:B------:R-:W1:Y:S01]  /*11610*/  SHFL.BFLY PT, R7, R168, 0x1, 0x1f ;  /* 0x0c201f00a8077f89 */ /* 0x000e6200000e0000 */
[----:B------:R-:W-:Y:S01]  /*11620*/  FSEL R15, R15, -INF , !P6 ;  /* 0xff8000000f0f7808 */ /* 0x000fe20007000000 */
[--C-:B------:R-:W-:Y:S01]  /*11630*/  FFMA.FTZ R3, R174, c[0x0][0x2d0], -R23.reuse ;  /* 0x0000b400ae037a23 */ /* 0x100fe20000010817 */
[----:B------:R-:W-:Y:S01]  /*11640*/  FMNMX.FTZ R167, R216, R167, !PT ;  /* 0x000000a7d8a77209 */ /* 0x000fe20007810000 */
[--C-:B------:R-:W-:Y:S01]  /*11650*/  FFMA.FTZ R40, R196, c[0x0][0x2d0], -R23.reuse ;  /* 0x0000b400c4287a23 */ /* 0x100fe20000010817 */
[----:B------:R-:W-:Y:S01]  /*11660*/  FSEL R41, R26, -INF , !P5 ;  /* 0xff8000001a297808 */ /* 0x000fe20006800000 */
[----:B------:R2:W-:Y:S01]  /*11670*/  MUFU.EX2 R24, R3 ;  /* 0x0000000300187308 */ /* 0x0005e20000000800 */
[----:B------:R-:W-:Y:S01]  /*11680*/  PLOP3.LUT P1, PT, PT, PT, UP6, 0x40, 0x0 ;  /* 0x000000000000781c */ /* 0x000fe20003f2e868 */
[----:B------:R-:W3:Y:S01]  /*11690*/  SHFL.BFLY PT, R5, R167, 0x2, 0x1f ;  /* 0x0c401f00a7057f89 */ /* 0x000ee200000e0000 */
[----:B------:R-:W-:Y:S02]  /*116a0*/  PLOP3.LUT P0, PT, PT, PT, UP5, 0x40, 0x0 ;  /* 0x000000000000781c */ /* 0x000fe40003f0e858 */
[C---:B------:R-:W-:Y:S02]  /*116b0*/  ISETP.GT.AND P6, PT, R0.reuse, 0x11, P1 ;  /* 0x000000110000780c */ /* 0x040fe40000fc4270 */
[----:B------:R-:W-:Y:S02]  /*116c0*/  ISETP.GT.AND P0, PT, R0, 0x18, P0 ;  /* 0x000000180000780c */ /* 0x000fe40000704270 */
[C---:B------:R-:W-:Y:S01]  /*116d0*/  ISETP.LT.OR P6, PT, R2.reuse, 0x12, P6 ;  /* 0x000000120200780c */ /* 0x040fe200037c1670 */
[----:B------:R-:W-:Y:S01]  /*116e0*/  MUFU.EX2 R244, R40 ;  /* 0x0000002800f47308 */ /* 0x000fe20000000800 */
[----:B------:R-:W-:Y:S02]  /*116f0*/  PLOP3.LUT P1, PT, PT, PT, UP4, 0x40, 0x0 ;  /* 0x000000000000781c */ /* 0x000fe40003f2e848 */
[----:B------:R-:W-:Y:S02]  /*11700*/  FSEL R44, R27, -INF , !P6 ;  /* 0xff8000001b2c7808 */ /* 0x000fe40007000000 */
[----:B------:R-:W-:Y:S02]  /*11710*/  ISETP.LT.OR P0, PT, R2, 0x19, P0 ;  /* 0x000000190200780c */ /* 0x000fe40000701670 */
[----:B------:R-:W-:Y:S02]  /*11720*/  ISETP.GT.AND P1, PT, R0, 0x19, P1 ;  /* 0x000000190000780c */ /* 0x000fe40000f24270 */
[----:B-1----:R-:W-:Y:S02]  /*11730*/  FMNMX.FTZ R168, R168, R7, !PT ;  /* 0x00000007a8a87209 */ /* 0x002fe40007810000 */
[----:B------:R-:W-:Y:S02]  /*11740*/  PLOP3.LUT P5, PT, PT, PT, UP3, 0x40, 0x0 ;  /* 0x000000000000781c */ /* 0x000fe40003fae838 */
[----:B------:R-:W-:Y:S01]  /*11750*/  FSEL R45, R30, -INF , !P0 ;  /* 0xff8000001e2d7808 */ /* 0x000fe20004000000 */
[--C-:B--2---:R-:W-:Y:S01]  /*11760*/  FFMA.FTZ R3, R175, c[0x0][0x2d0], -R23.reuse ;  /* 0x0000b400af037a23 */ /* 0x104fe20000010817 */
[----:B------:R-:W-:Y:S01]  /*11770*/  ISETP.LT.OR P1, PT, R2, 0x1a, P1 ;  /* 0x0000001a0200780c */ /* 0x000fe20000f21670 */
[----:B------:R-:W-:Y:S01]  /*11780*/  FMUL.FTZ R48, R168, c[0x0][0x2d0] ;  /* 0x0000b400a8307a20 */ /* 0x000fe20000410000 */
[----:B------:R-:W-:Y:S01]  /*11790*/  ISETP.GT.AND P0, PT, R0, 0x20, P5 ;  /* 0x000000200000780c */ /* 0x000fe20002f04270 */
[----:B------:R1:W2:Y:S01]  /*117a0*/  MUFU.EX2 R21, R3 ;  /* 0x0000000300157308 */ /* 0x0002a20000000800 */
[----:B---3--:R-:W-:Y:S02]  /*117b0*/  FMNMX.FTZ R167, R167, R5, !PT ;  /* 0x00000005a7a77209 */ /* 0x008fe40007810000 */
[----:B------:R-:W-:Y:S02]  /*117c0*/  PLOP3.LUT P6, PT, PT, PT, UP2, 0x40, 0x0 ;  /* 0x000000000000781c */ /* 0x000fe40003fce828 */
[----:B------:R-:W-:Y:S01]  /*117d0*/  FSEL R171, R31, -INF , !P1 ;  /* 0xff8000001fab7808 */ /* 0x000fe20004800000 */
[----:B------:R-:W3:Y:S01]  /*117e0*/  SHFL.BFLY PT, R5, R167, 0x1, 0x1f ;  /* 0x0c201f00a7057f89 */ /* 0x000ee200000e0000 */
[----:B------:R-:W-:Y:S02]  /*117f0*/  ISETP.LT.OR P0, PT, R2, 0x21, P0 ;  /* 0x000000210200780c */ /* 0x000fe40000701670 */
[----:B------:R-:W-:Y:S02]  /*11800*/  ISETP.GT.AND P6, PT, R0, 0x21, P6 ;  /* 0x000000210000780c */ /* 0x000fe400037c4270 */
[----:B------:R-:W-:Y:S02]  /*11810*/  FSETP.NEU.FTZ.AND P1, PT, R168, -INF , PT ;  /* 0xff800000a800780b */ /* 0x000fe40003f3d000 */
[----:B------:R-:W-:Y:S01]  /*11820*/  FSEL R173, R42, -INF , !P0 ;  /* 0xff8000002aad7808 */ /* 0x000fe20004000000 */
[----:B------:R-:W-:Y:S01]  /*11830*/  LDSM.16.MT88.4 R28, [R225+0x2080] ;  /* 0x00208000e11c783b */ /* 0x000fe20000004200 */
[----:B------:R-:W-:Y:S02]  /*11840*/  ISETP.LT.OR P6, PT, R2, 0x22, P6 ;  /* 0x000000220200780c */ /* 0x000fe400037c1670 */
[----:B------:R-:W-:Y:S02]  /*11850*/  PLOP3.LUT P5, PT, PT, PT, UP1, 0x40, 0x0 ;  /* 0x000000000000781c */ /* 0x000fe40003fae818 */
[----:B------:R-:W-:Y:S01]  /*11860*/  PLOP3.LUT P0, PT, PT, PT, UP0, 0x40, 0x0 ;  /* 0x000000000000781c */ /* 0x000fe20003f0e808 */
[----:B------:R-:W-:Y:S01]  /*11870*/  UISETP.GT.AND UP0, UPT, UR13, UR8, UPT ;  /* 0x000000080d00728c */ /* 0x000fe2000bf04270 */
[----:B------:R-:W-:Y:S01]  /*11880*/  FSEL R48, R48, RZ, P1 ;  /* 0x000000ff30307208 */ /* 0x000fe20000800000 */
[----:B------:R-:W-:Y:S01]  /*11890*/  UIADD3 UR13, UR13, -0x1, URZ ;  /* 0xffffffff0d0d7890 */ /* 0x000fe2000fffe03f */
[----:B------:R-:W-:Y:S02]  /*118a0*/  FSEL R172, R43, -INF , !P6 ;  /* 0xff8000002bac7808 */ /* 0x000fe40007000000 */
[----:B-1----:R-:W-:Y:S01]  /*118b0*/  FMNMX.FTZ R3, R11, R4, !PT ;  /* 0x000000040b037209 */ /* 0x002fe20007810000 */
[--C-:B------:R-:W-:Y:S01]  /*118c0*/  FFMA.FTZ R4, R192, c[0x0][0x2d0], -R23.reuse ;  /* 0x0000b400c0047a23 */ /* 0x100fe20000010817 */
[----:B------:R-:W-:Y:S01]  /*118d0*/  ISETP.GT.AND P5, PT, R0, 0x28, P5 ;  /* 0x000000280000780c */ /* 0x000fe20002fa4270 */
[--C-:B------:R-:W-:Y:S01]  /*118e0*/  FFMA.FTZ R40, R193, c[0x0][0x2d0], -R48.reuse ;  /* 0x0000b400c1287a23 */ /* 0x100fe20000010830 */
[----:B------:R-:W-:Y:S01]  /*118f0*/  FMNMX.FTZ R3, R14, R3, !PT ;  /* 0x000000030e037209 */ /* 0x000fe20007810000 */
[----:B------:R1:W4:Y:S01]  /*11900*/  MUFU.EX2 R20, R4 ;  /* 0x0000000400147308 */ /* 0x0003220000000800 */
[----:B------:R-:W-:Y:S01]  /*11910*/  ISETP.GT.AND P0, PT, R0, 0x29, P0 ;  /* 0x000000290000780c */ /* 0x000fe20000704270 */
[--C-:B------:R-:W-:Y:S01]  /*11920*/  FFMA.FTZ R0, R16, c[0x0][0x2d0], -R48.reuse ;  /* 0x0000b40010007a23 */ /* 0x100fe20000010830 */
[----:B------:R-:W-:Y:S02]  /*11930*/  FMNMX.FTZ R3, R15, R3, !PT ;  /* 0x000000030f037209 */ /* 0x000fe40007810000 */
[C---:B------:R-:W-:Y:S02]  /*11940*/  ISETP.LT.OR P5, PT, R2.reuse, 0x29, P5 ;  /* 0x000000290200780c */ /* 0x040fe40002fa1670 */
[----:B------:R-:W-:Y:S02]  /*11950*/  ISETP.LT.OR P0, PT, R2, 0x2a, P0 ;  /* 0x0000002a0200780c */ /* 0x000fe40000701670 */
[----:B---3--:R-:W-:Y:S01]  /*11960*/  FMNMX.FTZ R167, R167, R5, !PT ;  /* 0x00000005a7a77209 */ /* 0x008fe20007810000 */
[----:B------:R-:W-:Y:S01]  /*11970*/  MUFU.EX2 R252, R0 ;  /* 0x0000000000fc7308 */ /* 0x000fe20000000800 */
[----:B------:R-:W-:Y:S02]  /*11980*/  FSEL R22, R47, -INF , !P0 ;  /* 0xff8000002f167808 */ /* 0x000fe40004000000 */
[C---:B------:R-:W-:Y:S01]  /*11990*/  FSETP.NEU.FTZ.AND P0, PT, R167.reuse, -INF , PT ;  /* 0xff800000a700780b */ /* 0x040fe20003f1d000 */
[----:B------:R-:W-:Y:S01]  /*119a0*/  FMUL.FTZ R49, R167, c[0x0][0x2d0] ;  /* 0x0000b400a7317a20 */ /* 0x000fe20000410000 */
[----:B------:R-:W-:Y:S02]  /*119b0*/  FSEL R174, R46, -INF , !P5 ;  /* 0xff8000002eae7808 */ /* 0x000fe40006800000 */
[----:B--2---:R-:W-:Y:S02]  /*119c0*/  MOV R43, R21 ;  /* 0x00000015002b7202 */ /* 0x004fe40000000f00 */
[----:B------:R-:W-:Y:S01]  /*119d0*/  FSEL R49, R49, RZ, P0 ;  /* 0x000000ff31317208 */ /* 0x000fe20000000000 */
[----:B------:R2:W-:Y:S01]  /*119e0*/  MUFU.EX2 R242, R40 ;  /* 0x0000002800f27308 */ /* 0x0005e20000000800 */
[----:B-1----:R-:W-:Y:S01]  /*119f0*/  FMNMX.FTZ R4, R41, R3, !PT ;  /* 0x0000000329047209 */ /* 0x002fe20007810000 */
[--C-:B------:R-:W-:Y:S01]  /*11a00*/  FFMA.FTZ R3, R17, c[0x0][0x2d0], -R23.reuse ;  /* 0x0000b40011037a23 */ /* 0x100fe20000010817 */
[----:B----4-:R-:W-:Y:S02]  /*11a10*/  MOV R42, R20 ;  /* 0x00000014002a7202 */ /* 0x010fe40000000f00 */
[----:B------:R-:W-:Y:S05]  /*11a20*/  FMNMX.FTZ R4, R44, R4, !PT ;  /* 0x000000042c047209 */ /* 0x000fea0007810000 */
[----:B------:R1:W3:Y:S01]  /*11a30*/  MUFU.EX2 R7, R3 ;  /* 0x0000000300077308 */ /* 0x0002e20000000800 */
[----:B--2---:R-:W-:Y:S09]  /*11a40*/  FFMA.FTZ R40, R200, c[0x0][0x2d0], -R23 ;  /* 0x0000b400c8287a23 */ /* 0x004ff20000010817 */
[----:B------:R2:W-:Y:S01]  /*11a50*/  MUFU.EX2 R221, R40 ;  /* 0x0000002800dd7308 */ /* 0x0005e20000000800 */
[----:B-1----:R-:W-:Y:S01]  /*11a60*/  FMNMX.FTZ R3, R45, R4, !PT ;  /* 0x000000042d037209 */ /* 0x002fe20007810000 */
[--C-:B------:R-:W-:Y:S01]  /*11a70*/  FFMA.FTZ R4, R6, c[0x0][0x2d0], -R48.reuse ;  /* 0x0000b40006047a23 */ /* 0x100fe20000010830 */
[----:B---3--:R-:W-:Y:S02]  /*11a80*/  MOV R47, R7 ;  /* 0x00000007002f7202 */ /* 0x008fe40000000f00 */
[----:B------:R-:W-:Y:S05]  /*11a90*/  FMNMX.FTZ R3, R171, R3, !PT ;  /* 0x00000003ab037209 */ /* 0x000fea0007810000 */
[----:B------:R1:W3:Y:S01]  /*11aa0*/  MUFU.EX2 R20, R4 ;  /* 0x0000000400147308 */ /* 0x0002e20000000800 */
[----:B------:R-:W-:Y:S02]  /*11ab0*/  F2FP.BF16.PACK_AB R26, R47, R42 ;  /* 0x0000002a2f1a723e */ /* 0x000fe400000010ff */
[----:B------:R-:W-:Y:S04]  /*11ac0*/  FMNMX.FTZ R3, R173, R3, !PT ;  /* 0x00000003ad037209 */ /* 0x000fe80007810000 */
[----:B------:R-:W-:Y:S01]  /*11ad0*/  FMNMX.FTZ R2, R172, R3, !PT ;  /* 0x00000003ac027209 */ /* 0x000fe20007810000 */
[--C-:B------:R-:W-:Y:S03]  /*11ae0*/  FFMA.FTZ R3, R19, c[0x0][0x2d0], -R48.reuse ;  /* 0x0000b40013037a23 */ /* 0x100fe60000010830 */
[----:B------:R-:W-:Y:S01]  /*11af0*/  FMNMX.FTZ R0, R174, R2, !PT ;  /* 0x00000002ae007209 */ /* 0x000fe20007810000 */
[----:B------:R4:W-:Y:S01]  /*11b00*/  MUFU.EX2 R251, R3 ;  /* 0x0000000300fb7308 */ /* 0x0009e20000000800 */
[--C-:B------:R-:W-:Y:S02]  /*11b10*/  FFMA.FTZ R2, R18, c[0x0][0x2d0], -R48.reuse ;  /* 0x0000b40012027a23 */ /* 0x100fe40000010830 */
[----:B------:R-:W-:Y:S01]  /*11b20*/  FMNMX.FTZ R0, R22, R0, !PT ;  /* 0x0000000016007209 */ /* 0x000fe20007810000 */
[----:B--2---:R-:W-:Y:S06]  /*11b30*/  FFMA.FTZ R40, R197, c[0x0][0x2d0], -R48 ;  /* 0x0000b400c5287a23 */ /* 0x004fec0000010830 */
[----:B------:R2:W5:Y:S01]  /*11b40*/  MUFU.EX2 R250, R2 ;  /* 0x0000000200fa7308 */ /* 0x0005620000000800 */
[--C-:B-1----:R-:W-:Y:S01]  /*11b50*/  FFMA.FTZ R4, R12, c[0x0][0x2d0], -R49.reuse ;  /* 0x0000b4000c047a23 */ /* 0x102fe20000010831 */
[----:B---3--:R-:W-:Y:S04]  /*11b60*/  MOV R46, R20 ;  /* 0x00000014002e7202 */ /* 0x008fe80000000f00 */
[----:B------:R-:W-:Y:S04]  /*11b70*/  F2FP.BF16.PACK_AB R25, R252, R46 ;  /* 0x0000002efc19723e */ /* 0x000fe800000010ff */
[----:B------:R-:W-:Y:S01]  /*11b80*/  MUFU.EX2 R246, R4 ;  /* 0x0000000400f67308 */ /* 0x000fe20000000800 */
[--C-:B----4-:R-:W-:Y:S09]  /*11b90*/  FFMA.FTZ R3, R8, c[0x0][0x2d0], -R49.reuse ;  /* 0x0000b40008037a23 */ /* 0x110ff20000010831 */
[----:B------:R1:W-:Y:S01]  /*11ba0*/  MUFU.EX2 R247, R3 ;  /* 0x0000000300f77308 */ /* 0x0003e20000000800 */
[----:B--2---:R-:W2:Y:S01]  /*11bb0*/  SHFL.BFLY PT, R2, R0, 0x2, 0x1f ;  /* 0x0c401f0000027f89 */ /* 0x004ea200000e0000 */
[----:B-----5:R-:W-:Y:S08]  /*11bc0*/  F2FP.BF16.PACK_AB R27, R251, R250 ;  /* 0x000000fafb1b723e */ /* 0x020ff000000010ff */
[----:B------:R3:W-:Y:S01]  /*11bd0*/  MUFU.EX2 R220, R40 ;  /* 0x0000002800dc7308 */ /* 0x0007e20000000800 */
[--C-:B-1----:R-:W-:Y:S09]  /*11be0*/  FFMA.FTZ R3, R9, c[0x0][0x2d0], -R49.reuse ;  /* 0x0000b40009037a23 */ /* 0x102ff20000010831 */
[----:B------:R2:W1:Y:S01]  /*11bf0*/  MUFU.EX2 R248, R3 ;  /* 0x0000000300f87308 */ /* 0x0004620000000800 */
[--C-:B---3--:R-:W-:Y:S09]  /*11c00*/  FFMA.FTZ R40, R201, c[0x0][0x2d0], -R49.reuse ;  /* 0x0000b400c9287a23 */ /* 0x108ff20000010831 */
[----:B------:R3:W-:Y:S01]  /*11c10*/  MUFU.EX2 R201, R40 ;  /* 0x0000002800c97308 */ /* 0x0007e20000000800 */
[----:B--2---:R-:W-:Y:S01]  /*11c20*/  FMNMX.FTZ R3, R0, R2, !PT ;  /* 0x0000000200037209 */ /* 0x004fe20007810000 */
[--C-:B------:R-:W-:Y:S01]  /*11c30*/  FFMA.FTZ R2, R13, c[0x0][0x2d0], -R49.reuse ;  /* 0x0000b4000d027a23 */ /* 0x100fe20000010831 */
[----:B------:R-:W-:Y:S02]  /*11c40*/  FSEL R0, R169, RZ, P2 ;  /* 0x000000ffa9007208 */ /* 0x000fe40001000000 */
[----:B-1----:R-:W-:Y:S05]  /*11c50*/  F2FP.BF16.PACK_AB R32, R248, R247 ;  /* 0x000000f7f820723e */ /* 0x002fea00000010ff */
[----:B------:R1:W2:Y:S01]  /*11c60*/  MUFU.EX2 R249, R2 ;  /* 0x0000000200f97308 */ /* 0x0002a20000000800 */
[----:B------:R-:W4:Y:S01]  /*11c70*/  SHFL.BFLY PT, R4, R3, 0x1, 0x1f ;  /* 0x0c201f0003047f89 */ /* 0x000f2200000e0000 */
[----:B------:R-:W-:Y:S02]  /*11c80*/  FADD.FTZ R0, -R0, R164 ;  /* 0x000000a400007221 */ /* 0x000fe40000010100 */
[----:B---3--:R-:W-:Y:S01]  /*11c90*/  FFMA.FTZ R40, R202, c[0x0][0x2d0], -R49 ;  /* 0x0000b400ca287a23 */ /* 0x008fe20000010831 */
[----:B------:R-:W-:Y:S01]  /*11ca0*/  MOV R202, R47 ;  /* 0x0000002f00ca7202 */ /* 0x000fe20000000f00 */
[----:B------:R-:W-:Y:S04]  /*11cb0*/  FMUL.FTZ R0, R0, c[0x0][0x2d0] ;  /* 0x0000b40000007a20 */ /* 0x000fe80000410000 */
[----:B------:R-:W-:Y:S10]  /*11cc0*/  MUFU.EX2 R200, R40 ;  /* 0x0000002800c87308 */ /* 0x000ff40000000800 */
[----:B------:R3:W5:Y:S01]  /*11cd0*/  MUFU.EX2 R21, R0 ;  /* 0x0000000000157308 */ /* 0x0007620000000800 */
[----:B-1----:R-:W-:Y:S02]  /*11ce0*/  FSEL R2, R168, RZ, P1 ;  /* 0x000000ffa8027208 */ /* 0x002fe40000800000 */
[----:B----4-:R-:W-:Y:S02]  /*11cf0*/  FMNMX.FTZ R3, R3, R4, !PT ;  /* 0x0000000403037209 */ /* 0x010fe40007810000 */
[----:B--2---:R-:W-:Y:S01]  /*11d00*/  F2FP.BF16.PACK_AB R34, R249, R246 ;  /* 0x000000f6f922723e */ /* 0x004fe200000010ff */
[----:B------:R-:W-:Y:S02]  /*11d10*/  FADD.FTZ R2, -R2, R165 ;  /* 0x000000a502027221 */ /* 0x000fe40000010100 */
[----:B------:R-:W-:Y:S02]  /*11d20*/  FMUL.FTZ R50, R3, c[0x0][0x2d0] ;  /* 0x0000b40003327a20 */ /* 0x000fe40000410000 */
[----:B------:R-:W-:Y:S04]  /*11d30*/  FMUL.FTZ R2, R2, c[0x0][0x2d0] ;  /* 0x0000b40002027a20 */ /* 0x000fe80000410000 */
[----:B------:R-:W1:Y:S01]  /*11d40*/  MUFU.EX2 R20, R2 ;  /* 0x0000000200147308 */ /* 0x000e620000000800 */
[----:B---3--:R-:W-:Y:S01]  /*11d50*/  FSEL R0, R167, RZ, P0 ;  /* 0x000000ffa7007208 */ /* 0x008fe20000000000 */
[----:B-----5:R-:W-:Y:S01]  /*11d60*/  FMUL.FTZ R4, R21, R176 ;  /* 0x000000b015047220 */ /* 0x020fe20000410000 */
[----:B------:R-:W-:Y:S01]  /*11d70*/  FSETP.NEU.FTZ.AND P0, PT, R3, -INF , PT ;  /* 0xff8000000300780b */ /* 0x000fe20003f1d000 */
[C---:B------:R-:W-:Y:S01]  /*11d80*/  FMUL.FTZ R5, R21.reuse, R177 ;  /* 0x000000b115057220 */ /* 0x040fe20000410000 */
[----:B------:R-:W-:Y:S01]  /*11d90*/  MOV R177, R43 ;  /* 0x0000002b00b17202 */ /* 0x000fe20000000f00 */
[----:B------:R-:W-:Y:S01]  /*11da0*/  FADD.FTZ R0, -R0, R166 ;  /* 0x000000a600007221 */ /* 0x000fe20000010100 */
[----:B------:R-:W-:Y:S01]  /*11db0*/  FSEL R50, R50, RZ, P0 ;  /* 0x000000ff32327208 */ /* 0x000fe20000000000 */
[----:B------:R-:W-:Y:S01]  /*11dc0*/  FMUL.FTZ R16, R21, R188 ;  /* 0x000000bc15107220 */ /* 0x000fe20000410000 */
[----:B------:R-:W-:Y:S01]  /*11dd0*/  MOV R176, R46 ;  /* 0x0000002e00b07202 */ /* 0x000fe20000000f00 */
[----:B------:R-:W-:Y:S02]  /*11de0*/  FMUL.FTZ R0, R0, c[0x0][0x2d0] ;  /* 0x0000b40000007a20 */ /* 0x000fe40000410000 */
[--C-:B------:R-:W-:Y:S02]  /*11df0*/  FFMA.FTZ R10, R10, c[0x0][0x2d0], -R50.reuse ;  /* 0x0000b4000a0a7a23 */ /* 0x100fe40000010832 */
[----:B------:R2:W3:Y:S01]  /*11e00*/  MUFU.EX2 R2, R0 ;  /* 0x0000000000027308 */ /* 0x0004e20000000800 */
[--C-:B------:R-:W-:Y:S02]  /*11e10*/  FFMA.FTZ R14, R14, c[0x0][0x2d0], -R50.reuse ;  /* 0x0000b4000e0e7a23 */ /* 0x100fe40000010832 */
[--C-:B------:R-:W-:Y:S02]  /*11e20*/  FFMA.FTZ R15, R15, c[0x0][0x2d0], -R50.reuse ;  /* 0x0000b4000f0f7a23 */ /* 0x100fe40000010832 */
[C---:B-1----:R-:W-:Y:S01]  /*11e30*/  FMUL.FTZ R6, R20.reuse, R178 ;  /* 0x000000b214067220 */ /* 0x042fe20000410000 */
[----:B------:R-:W-:Y:S01]  /*11e40*/  MOV R178, R42 ;  /* 0x0000002a00b27202 */ /* 0x000fe20000000f00 */
[C---:B------:R-:W-:Y:S02]  /*11e50*/  FMUL.FTZ R7, R20.reuse, R179 ;  /* 0x000000b314077220 */ /* 0x040fe40000410000 */
[C---:B------:R-:W-:Y:S01]  /*11e60*/  FMUL.FTZ R17, R21.reuse, R189 ;  /* 0x000000bd15117220 */ /* 0x040fe20000410000 */
[----:B------:R-:W-:Y:S01]  /*11e70*/  MUFU.EX2 R175, R10 ;  /* 0x0000000a00af7308 */ /* 0x000fe20000000800 */
[C---:B------:R-:W-:Y:S02]  /*11e80*/  FMUL.FTZ R18, R20.reuse, R190 ;  /* 0x000000be14127220 */ /* 0x040fe40000410000 */
[C---:B------:R-:W-:Y:S02]  /*11e90*/  FMUL.FTZ R19, R20.reuse, R191 ;  /* 0x000000bf14137220 */ /* 0x040fe40000410000 */
[C---:B------:R-:W-:Y:S01]  /*11ea0*/  FMUL.FTZ R132, R21.reuse, R132 ;  /* 0x0000008415847220 */ /* 0x040fe20000410000 */
[----:B------:R-:W-:Y:S01]  /*11eb0*/  LDSM.16.MT88.4 R188, [R225+0x3080] ;  /* 0x00308000e1bc783b */ /* 0x000fe20000004200 */
[C---:B------:R-:W-:Y:S02]  /*11ec0*/  FMUL.FTZ R133, R21.reuse, R133 ;  /* 0x0000008515857220 */ /* 0x040fe40000410000 */
[C---:B------:R-:W-:Y:S01]  /*11ed0*/  FMUL.FTZ R134, R20.reuse, R134 ;  /* 0x0000008614867220 */ /* 0x040fe20000410000 */
[----:B------:R-:W-:Y:S01]  /*11ee0*/  MUFU.EX2 R206, R14 ;  /* 0x0000000e00ce7308 */ /* 0x000fe20000000800 */
[----:B------:R-:W-:Y:S02]  /*11ef0*/  FMUL.FTZ R135, R20, R135 ;  /* 0x0000008714877220 */ /* 0x000fe40000410000 */
[----:B------:R-:W-:Y:S02]  /*11f00*/  FMUL.FTZ R144, R21, R144 ;  /* 0x0000009015907220 */ /* 0x000fe40000410000 */
[----:B--2---:R-:W-:Y:S02]  /*11f10*/  FFMA.FTZ R0, R11, c[0x0][0x2d0], -R50 ;  /* 0x0000b4000b007a23 */ /* 0x004fe40000010832 */
[C---:B---3--:R-:W-:Y:S02]  /*11f20*/  FMUL.FTZ R8, R2.reuse, R180 ;  /* 0x000000b402087220 */ /* 0x048fe40000410000 */
[C---:B------:R-:W-:Y:S01]  /*11f30*/  FMUL.FTZ R9, R2.reuse, R181 ;  /* 0x000000b502097220 */ /* 0x040fe20000410000 */
[----:B------:R1:W2:Y:S01]  /*11f40*/  MUFU.EX2 R192, R0 ;  /* 0x0000000000c07308 */ /* 0x0002a20000000800 */
[C---:B------:R-:W-:Y:S02]  /*11f50*/  FMUL.FTZ R12, R2.reuse, R184 ;  /* 0x000000b8020c7220 */ /* 0x040fe40000410000 */
[C---:B------:R-:W-:Y:S02]  /*11f60*/  FMUL.FTZ R13, R2.reuse, R185 ;  /* 0x000000b9020d7220 */ /* 0x040fe40000410000 */
[C---:B------:R-:W-:Y:S02]  /*11f70*/  FMUL.FTZ R136, R2.reuse, R136 ;  /* 0x0000008802887220 */ /* 0x040fe40000410000 */
[C---:B------:R-:W-:Y:S02]  /*11f80*/  FMUL.FTZ R137, R2.reuse, R137 ;  /* 0x0000008902897220 */ /* 0x040fe40000410000 */
[C---:B------:R-:W-:Y:S01]  /*11f90*/  FMUL.FTZ R140, R2.reuse, R140 ;  /* 0x0000008c028c7220 */ /* 0x040fe20000410000 */
[----:B------:R-:W3:Y:S01]  /*11fa0*/  MUFU.EX2 R207, R15 ;  /* 0x0000000f00cf7308 */ /* 0x000ee20000000800 */
[----:B------:R-:W-:Y:S02]  /*11fb0*/  FMUL.FTZ R141, R2, R141 ;  /* 0x0000008d028d7220 */ /* 0x000fe40000410000 */
[C---:B------:R-:W-:Y:S02]  /*11fc0*/  FMUL.FTZ R145, R21.reuse, R145 ;  /* 0x0000009115917220 */ /* 0x040fe40000410000 */
[C---:B------:R-:W-:Y:S02]  /*11fd0*/  FMUL.FTZ R146, R20.reuse, R146 ;  /* 0x0000009214927220 */ /* 0x040fe40000410000 */
[C---:B------:R-:W-:Y:S02]  /*11fe0*/  FMUL.FTZ R147, R20.reuse, R147 ;  /* 0x0000009314937220 */ /* 0x040fe40000410000 */
[C---:B------:R-:W-:Y:S02]  /*11ff0*/  FMUL.FTZ R148, R21.reuse, R148 ;  /* 0x0000009415947220 */ /* 0x040fe40000410000 */
[----:B------:R-:W-:Y:S02]  /*12000*/  FMUL.FTZ R149, R21, R149 ;  /* 0x0000009515957220 */ /* 0x000fe40000410000 */
[C---:B------:R-:W-:Y:S01]  /*12010*/  FMUL.FTZ R150, R20.reuse, R150 ;  /* 0x0000009614967220 */ /* 0x040fe20000410000 */
[----:B-1----:R-:W-:Y:S01]  /*12020*/  FSEL R0, R3, RZ, P0 ;  /* 0x000000ff03007208 */ /* 0x002fe20000000000 */
[----:B------:R-:W-:Y:S01]  /*12030*/  FMUL.FTZ R151, R20, R151 ;  /* 0x0000009714977220 */ /* 0x000fe20000410000 */
[----:B--2---:R-:W-:Y:S01]  /*12040*/  F2FP.BF16.PACK_AB R33, R192, R175 ;  /* 0x000000afc021723e */ /* 0x004fe200000010ff */
[----:B------:R-:W-:Y:S01]  /*12050*/  FMUL.FTZ R152, R2, R152 ;  /* 0x0000009802987220 */ /* 0x000fe20000410000 */
[----:B------:R-:W-:Y:S01]  /*12060*/  PLOP3.LUT P0, PT, PT, PT, UP0, 0x80, 0x0 ;  /* 0x000000000000781c */ /* 0x000fe20003f0f008 */
[----:B------:R-:W-:Y:S01]  /*12070*/  FADD.FTZ R0, -R0, R170 ;  /* 0x000000aa00007221 */ /* 0x000fe20000010100 */
[----:B------:R-:W-:Y:S01]  /*12080*/  MOV R170, R24 ;  /* 0x0000001800aa7202 */ /* 0x000fe20000000f00 */
[----:B------:R-:W-:Y:S02]  /*12090*/  FMUL.FTZ R153, R2, R153 ;  /* 0x0000009902997220 */ /* 0x000fe40000410000 */
[----:B------:R-:W-:Y:S01]  /*120a0*/  FMUL.FTZ R0, R0, c[0x0][0x2d0] ;  /* 0x0000b40000007a20 */ /* 0x000fe20000410000 */
[----:B------:R-:W-:Y:S01]  /*120b0*/  F2FP.BF16.PACK_AB R24, R43, R170 ;  /* 0x000000aa2b18723e */ /* 0x000fe200000010ff */
[----:B------:R-:W-:Y:S01]  /*120c0*/  FFMA.FTZ R40, R45, c[0x0][0x2d0], -R50 ;  /* 0x0000b4002d287a23 */ /* 0x000fe20000010832 */
[----:B---3--:R-:W-:Y:S01]  /*120d0*/  F2FP.BF16.PACK_AB R35, R207, R206 ;  /* 0x000000cecf23723e */ /* 0x008fe200000010ff */
[C---:B------:R-:W-:Y:S02]  /*120e0*/  FMUL.FTZ R156, R2.reuse, R156 ;  /* 0x0000009c029c7220 */ /* 0x040fe40000410000 */
[----:B------:R-:W1:Y:S01]  /*120f0*/  MUFU.EX2 R0, R0 ;  /* 0x0000000000007308 */ /* 0x000e620000000800 */
[----:B------:R-:W-:Y:S01]  /*12100*/  FMUL.FTZ R157, R2, R157 ;  /* 0x0000009d029d7220 */ /* 0x000fe20000410000 */
[-C--:B------:R-:W-:Y:S05]  /*12110*/  HMMA.16816.F32.BF16 R4, R24, R28.reuse, R4 ;  /* 0x0000001c1804723c */ /* 0x080fea0000041804 */
[C---:B------:R-:W-:Y:S02]  /*12120*/  FMUL.FTZ R160, R21.reuse, R160 ;  /* 0x000000a015a07220 */ /* 0x040fe40000410000 */
[C---:B------:R-:W-:Y:S01]  /*12130*/  FMUL.FTZ R161, R21.reuse, R161 ;  /* 0x000000a115a17220 */ /* 0x040fe20000410000 */
[----:B------:R-:W-:Y:S01]  /*12140*/  MUFU.EX2 R164, R40 ;  /* 0x0000002800a47308 */ /* 0x000fe20000000800 */
[C---:B------:R-:W-:Y:S03]  /*12150*/  FMUL.FTZ R162, R20.reuse, R162 ;  /* 0x000000a214a27220 */ /* 0x040fe60000410000 */
[C---:B------:R-:W-:Y:S02]  /*12160*/  FMUL.FTZ R163, R20.reuse, R163 ;  /* 0x000000a314a37220 */ /* 0x040fe40000410000 */
[C---:B------:R-:W-:Y:S02]  /*12170*/  FMUL.FTZ R52, R21.reuse, R52 ;  /* 0x0000003415347220 */ /* 0x040fe40000410000 */
[C---:B------:R-:W-:Y:S02]  /*12180*/  FMUL.FTZ R53, R21.reuse, R53 ;  /* 0x0000003515357220 */ /* 0x040fe40000410000 */
[C---:B------:R-:W-:Y:S02]  /*12190*/  FMUL.FTZ R54, R20.reuse, R54 ;  /* 0x0000003614367220 */ /* 0x040fe40000410000 */
        /* <DEDUP_REMOVED lines=17> */
[----:B------:R-:W-:Y:S02]  /*122b0*/  FMUL.FTZ R159, R0, R159 ;  /* 0x0000009f009f7220 */ /* 0x000fe40000410000 */
[C---:B------:R-:W-:Y:S02]  /*122c0*/  FMUL.FTZ R56, R2.reuse, R56 ;  /* 0x0000003802387220 */ /* 0x040fe40000410000 */
        /* <DEDUP_REMOVED lines=9> */
[C---:B------:R-:W-:Y:S02]  /*12360*/  FMUL.FTZ R62, R0.reuse, R62 ;  /* 0x0000003e003e7220 */ /* 0x040fe40000410000 */
[----:B------:R-:W-:Y:S01]  /*12370*/  FMUL.FTZ R63, R0, R63 ;  /* 0x0000003f003f7220 */ /* 0x000fe20000410000 */
        /* <DEDUP_REMOVED lines=12> */
[----:B------:R-:W-:Y:S02]  /*12440*/  FMUL.FTZ R71, R20, R71 ;  /* 0x0000004714477220 */ /* 0x000fe40000410000 */
[C---:B------:R-:W-:Y:S02]  /*12450*/  FMUL.FTZ R72, R2.reuse, R72 ;  /* 0x0000004802487220 */ /* 0x040fe40000410000 */
[-C--:B--2---:R-:W-:Y:S04]  /*12460*/  HMMA.16816.F32.BF16 R52, R24, R36.reuse, R52 ;  /* 0x000000241834723c */ /* 0x084fe80000041834 */
[----:B------:R-:W-:Y:S02]  /*12470*/  FMUL.FTZ R73, R2, R73 ;  /* 0x0000004902497220 */ /* 0x000fe40000410000 */
[C---:B------:R-:W-:Y:S02]  /*12480*/  FMUL.FTZ R74, R0.reuse, R74 ;  /* 0x0000004a004a7220 */ /* 0x040fe40000410000 */
[C---:B------:R-:W-:Y:S04]  /*12490*/  HMMA.16816.F32.BF16 R56, R32.reuse, R36, R56 ;  /* 0x000000242038723c */ /* 0x040fe80000041838 */
[----:B------:R-:W-:Y:S02]  /*124a0*/  FMUL.FTZ R75, R0, R75 ;  /* 0x0000004b004b7220 */ /* 0x000fe40000410000 */
[----:B------:R-:W-:Y:S02]  /*124b0*/  FMUL.FTZ R76, R2, R76 ;  /* 0x0000004c024c7220 */ /* 0x000fe40000410000 */
[-C--:B------:R-:W-:Y:S04]  /*124c0*/  HMMA.16816.F32.BF16 R60, R32, R38.reuse, R60 ;  /* 0x00000026203c723c */ /* 0x080fe8000004183c */
[--C-:B------:R-:W-:Y:S02]  /*124d0*/  FFMA.FTZ R36, R194, c[0x0][0x2d0], -R23.reuse ;  /* 0x0000b400c2247a23 */ /* 0x100fe40000010817 */
[----:B------:R-:W-:Y:S02]  /*124e0*/  FMUL.FTZ R77, R2, R77 ;  /* 0x0000004d024d7220 */ /* 0x000fe40000410000 */
[C---:B------:R-:W-:Y:S01]  /*124f0*/  HMMA.16816.F32.BF16 R64, R24.reuse, R38, R64 ;  /* 0x000000261840723c */ /* 0x040fe20000041840 */
[----:B------:R2:W-:Y:S03]  /*12500*/  MUFU.EX2 R245, R36 ;  /* 0x0000002400f57308 */ /* 0x0005e60000000800 */
        /* <DEDUP_REMOVED lines=10> */
[-C--:B------:R-:W-:Y:S01]  /*125b0*/  HMMA.16816.F32.BF16 R76, R32, R30.reuse, R76 ;  /* 0x0000001e204c723c */ /* 0x080fe2000004184c */
[----:B--2---:R-:W1:Y:S03]  /*125c0*/  LDSM.16.MT88.4 R36, [R226+0x3880] ;  /* 0x00388000e224783b */ /* 0x004e660000004200 */
[--C-:B------:R-:W-:Y:S02]  /*125d0*/  FFMA.FTZ R28, R195, c[0x0][0x2d0], -R48.reuse ;  /* 0x0000b400c31c7a23 */ /* 0x100fe40000010830 */
[C---:B------:R-:W-:Y:S02]  /*125e0*/  FMUL.FTZ R86, R20.reuse, R86 ;  /* 0x0000005614567220 */ /* 0x040fe40000410000 */
[C---:B------:R-:W-:Y:S01]  /*125f0*/  HMMA.16816.F32.BF16 R80, R24.reuse, R30, R80 ;  /* 0x0000001e1850723c */ /* 0x040fe20000041850 */
[----:B------:R2:W-:Y:S03]  /*12600*/  MUFU.EX2 R223, R28 ;  /* 0x0000001c00df7308 */ /* 0x0005e60000000800 */
        /* <DEDUP_REMOVED lines=10> */
[----:B--2---:R-:W-:Y:S02]  /*126b0*/  FFMA.FTZ R28, R198, c[0x0][0x2d0], -R23 ;  /* 0x0000b400c61c7a23 */ /* 0x004fe40000010817 */
[C---:B------:R-:W-:Y:S02]  /*126c0*/  FMUL.FTZ R97, R21.reuse, R97 ;  /* 0x0000006115617220 */ /* 0x040fe40000410000 */
[----:B------:R2:W-:Y:S01]  /*126d0*/  MUFU.EX2 R222, R28 ;  /* 0x0000001c00de7308 */ /* 0x0005e20000000800 */
[C---:B------:R-:W-:Y:S01]  /*126e0*/  FMUL.FTZ R98, R20.reuse, R98 ;  /* 0x0000006214627220 */ /* 0x040fe20000410000 */
[-C--:B-1----:R-:W-:Y:S03]  /*126f0*/  HMMA.16816.F32.BF16 R84, R24, R36.reuse, R84 ;  /* 0x000000241854723c */ /* 0x082fe60000041854 */
[C---:B------:R-:W-:Y:S02]  /*12700*/  FMUL.FTZ R99, R20.reuse, R99 ;  /* 0x0000006314637220 */ /* 0x040fe40000410000 */
[C---:B------:R-:W-:Y:S02]  /*12710*/  FMUL.FTZ R100, R21.reuse, R100 ;  /* 0x0000006415647220 */ /* 0x040fe40000410000 */
[----:B------:R-:W-:Y:S01]  /*12720*/  FMUL.FTZ R101, R21, R101 ;  /* 0x0000006515657220 */ /* 0x000fe20000410000 */
[C---:B------:R-:W-:Y:S04]  /*12730*/  HMMA.16816.F32.BF16 R88, R32.reuse, R36, R88 ;  /* 0x000000242058723c */ /* 0x040fe80000041858 */
[C---:B------:R-:W-:Y:S02]  /*12740*/  FMUL.FTZ R102, R20.reuse, R102 ;  /* 0x0000006614667220 */ /* 0x040fe40000410000 */
[----:B------:R-:W-:Y:S02]  /*12750*/  FMUL.FTZ R103, R20, R103 ;  /* 0x0000006714677220 */ /* 0x000fe40000410000 */
[-C--:B------:R-:W-:Y:S04]  /*12760*/  HMMA.16816.F32.BF16 R92, R32, R38.reuse, R92 ;  /* 0x00000026205c723c */ /* 0x080fe8000004185c */
[----:B------:R-:W-:Y:S01]  /*12770*/  FFMA.FTZ R36, R199, c[0x0][0x2d0], -R48 ;  /* 0x0000b400c7247a23 */ /* 0x000fe20000010830 */
[----:B--2---:R-:W1:Y:S01]  /*12780*/  LDSM.16.MT88.4 R28, [R228+0x3880] ;  /* 0x00388000e41c783b */ /* 0x004e620000004200 */
        /* <DEDUP_REMOVED lines=13> */
[--C-:B--2---:R-:W-:Y:S02]  /*12860*/  FFMA.FTZ R36, R51, c[0x0][0x2d0], -R49.reuse ;  /* 0x0000b40033247a23 */ /* 0x104fe40000010831 */
[C---:B------:R-:W-:Y:S02]  /*12870*/  FMUL.FTZ R115, R20.reuse, R115 ;  /* 0x0000007314737220 */ /* 0x040fe40000410000 */
[----:B------:R2:W3:Y:S01]  /*12880*/  MUFU.EX2 R218, R36 ;  /* 0x0000002400da7308 */ /* 0x0004e20000000800 */
        /* <DEDUP_REMOVED lines=10> */
[-C--:B------:R-:W-:Y:S01]  /*12930*/  HMMA.16816.F32.BF16 R108, R32, R30.reuse, R108 ;  /* 0x0000001e206c723c */ /* 0x080fe2000004186c */
[----:B--2---:R-:W1:Y:S03]  /*12940*/  LDSM.16.MT88.4 R36, [R227+0x3880] ;  /* 0x00388000e324783b */ /* 0x004e660000004200 */
[----:B------:R-:W-:Y:S02]  /*12950*/  FFMA.FTZ R28, R203, c[0x0][0x2d0], -R49 ;  /* 0x0000b400cb1c7a23 */ /* 0x000fe40000010831 */
[C---:B------:R-:W-:Y:S02]  /*12960*/  FMUL.FTZ R124, R2.reuse, R124 ;  /* 0x0000007c027c7220 */ /* 0x040fe40000410000 */
[C---:B------:R-:W-:Y:S01]  /*12970*/  HMMA.16816.F32.BF16 R112, R24.reuse, R30, R112 ;  /* 0x0000001e1870723c */ /* 0x040fe20000041870 */
[----:B------:R2:W4:Y:S01]  /*12980*/  MUFU.EX2 R199, R28 ;  /* 0x0000001c00c77308 */ /* 0x0005220000000800 */
[----:B------:R-:W5:Y:S02]  /*12990*/  LDL.LU R203, [R1+0x20] ;  /* 0x0000200001cb7983 */ /* 0x000f640000300800 */
[----:B------:R-:W-:Y:S02]  /*129a0*/  FMUL.FTZ R125, R2, R125 ;  /* 0x0000007d027d7220 */ /* 0x000fe40000410000 */
[C---:B------:R-:W-:Y:S02]  /*129b0*/  FMUL.FTZ R126, R0.reuse, R126 ;  /* 0x0000007e007e7220 */ /* 0x040fe40000410000 */
[----:B------:R-:W-:Y:S04]  /*129c0*/  FMUL.FTZ R127, R0, R127 ;  /* 0x0000007f007f7220 */ /* 0x000fe80000410000 */
[C---:B------:R-:W-:Y:S02]  /*129d0*/  FMUL.FTZ R128, R21.reuse, R128 ;  /* 0x0000008015807220 */ /* 0x040fe40000410000 */
[----:B------:R-:W-:Y:S02]  /*129e0*/  FMUL.FTZ R129, R21, R129 ;  /* 0x0000008115817220 */ /* 0x000fe40000410000 */
[C---:B------:R-:W-:Y:S02]  /*129f0*/  FMUL.FTZ R130, R20.reuse, R130 ;  /* 0x0000008214827220 */ /* 0x040fe40000410000 */
[----:B------:R-:W-:Y:S02]  /*12a00*/  FMUL.FTZ R131, R20, R131 ;  /* 0x0000008314837220 */ /* 0x000fe40000410000 */
[--C-:B--2---:R-:W-:Y:S02]  /*12a10*/  FFMA.FTZ R28, R41, c[0x0][0x2d0], -R50.reuse ;  /* 0x0000b400291c7a23 */ /* 0x104fe40000010832 */
[----:B------:R-:W-:Y:S02]  /*12a20*/  LDSM.16.MT88.4 R40, [R226+0x2880] ;  /* 0x00288000e228783b */ /* 0x000fe40000004200 */
[----:B------:R2:W-:Y:S01]  /*12a30*/  MUFU.EX2 R166, R28 ;  /* 0x0000001c00a67308 */ /* 0x0005e20000000800 */
[-C--:B-1----:R-:W-:Y:S08]  /*12a40*/  HMMA.16816.F32.BF16 R116, R24, R36.reuse, R116 ;  /* 0x000000241874723c */ /* 0x082ff00000041874 */
[C---:B------:R-:W-:Y:S07]  /*12a50*/  HMMA.16816.F32.BF16 R120, R32.reuse, R36, R120 ;  /* 0x000000242078723c */ /* 0x040fee0000041878 */
[--C-:B------:R-:W-:Y:S01]  /*12a60*/  FFMA.FTZ R36, R171, c[0x0][0x2d0], -R50.reuse ;  /* 0x0000b400ab247a23 */ /* 0x100fe20000010832 */
[-C--:B------:R-:W-:Y:S03]  /*12a70*/  HMMA.16816.F32.BF16 R124, R32, R38.reuse, R124 ;  /* 0x00000026207c723c */ /* 0x080fe6000004187c */
[----:B------:R-:W1:Y:S01]  /*12a80*/  MUFU.EX2 R51, R36 ;  /* 0x0000002400337308 */ /* 0x000e620000000800 */
[----:B--2---:R-:W-:Y:S02]  /*12a90*/  FFMA.FTZ R28, R44, c[0x0][0x2d0], -R50 ;  /* 0x0000b4002c1c7a23 */ /* 0x004fe40000010832 */
[----:B------:R-:W-:Y:S01]  /*12aa0*/  LDSM.16.MT88.4 R44, [R228+0x2880] ;  /* 0x00288000e42c783b */ /* 0x000fe20000004200 */
[----:B---3--:R-:W-:Y:S01]  /*12ab0*/  F2FP.BF16.PACK_AB R32, R201, R218 ;  /* 0x000000dac920723e */ /* 0x008fe200000010ff */
[----:B------:R-:W-:Y:S04]  /*12ac0*/  HMMA.16816.F32.BF16 R128, R24, R38, R128 ;  /* 0x000000261880723c */ /* 0x000fe80000041880 */
[----:B----4-:R-:W-:Y:S01]  /*12ad0*/  F2FP.BF16.PACK_AB R34, R199, R200 ;  /* 0x000000c8c722723e */ /* 0x010fe200000010ff */
[----:B------:R2:W3:Y:S02]  /*12ae0*/  MUFU.EX2 R165, R28 ;  /* 0x0000001c00a57308 */ /* 0x0004e40000000800 */
[----:B------:R-:W-:Y:S02]  /*12af0*/  F2FP.BF16.PACK_AB R24, R244, R245 ;  /* 0x000000f5f418723e */ /* 0x000fe400000010ff */
[----:B------:R-:W-:Y:S03]  /*12b00*/  F2FP.BF16.PACK_AB R25, R223, R242 ;  /* 0x000000f2df19723e */ /* 0x000fe600000010ff */
[----:B------:R-:W-:Y:S02]  /*12b10*/  F2FP.BF16.PACK_AB R26, R221, R222 ;  /* 0x000000dedd1a723e */ /* 0x000fe400000010ff */
[----:B------:R-:W-:Y:S02]  /*12b20*/  F2FP.BF16.PACK_AB R27, R219, R220 ;  /* 0x000000dcdb1b723e */ /* 0x000fe400000010ff */
[----:B-1----:R-:W-:Y:S01]  /*12b30*/  F2FP.BF16.PACK_AB R35, R51, R164 ;  /* 0x000000a43323723e */ /* 0x002fe200000010ff */
[----:B------:R-:W-:Y:S08]  /*12b40*/  LDSM.16.MT88.4 R36, [R227+0x2880] ;  /* 0x00288000e324783b */ /* 0x000ff00000004200 */
[----:B--2---:R-:W1:Y:S01]  /*12b50*/  LDSM.16.MT88.4 R28, [R225+0x2880] ;  /* 0x00288000e11c783b */ /* 0x004e620000004200 */
[----:B---3--:R-:W-:Y:S01]  /*12b60*/  F2FP.BF16.PACK_AB R33, R165, R166 ;  /* 0x000000a6a521723e */ /* 0x008fe200000010ff */
        /* <DEDUP_REMOVED lines=14> */
[--C-:B--2---:R-:W-:Y:S01]  /*12c50*/  FFMA.FTZ R40, R209, c[0x0][0x2d0], -R23.reuse ;  /* 0x0000b400d1287a23 */ /* 0x104fe20000010817 */
[----:B------:R-:W-:Y:S03]  /*12c60*/  MOV R209, R177 ;  /* 0x000000b100d17202 */ /* 0x000fe60000000f00 */
[-C--:B------:R-:W-:Y:S01]  /*12c70*/  HMMA.16816.F32.BF16 R156, R32, R46.reuse, R156 ;  /* 0x0000002e209c723c */ /* 0x080fe2000004189c */
[----:B------:R2:W-:Y:S07]  /*12c80*/  MUFU.EX2 R198, R40 ;  /* 0x0000002800c67308 */ /* 0x0005ee0000000800 */
[C---:B------:R-:W-:Y:S08]  /*12c90*/  HMMA.16816.F32.BF16 R160, R24.reuse, R46, R160 ;  /* 0x0000002e18a0723c */ /* 0x040ff000000418a0 */
[-C--:B------:R-:W-:Y:S08]  /*12ca0*/  HMMA.16816.F32.BF16 R52, R24, R36.reuse, R52 ;  /* 0x000000241834723c */ /* 0x080ff00000041834 */
[C---:B------:R-:W-:Y:S01]  /*12cb0*/  HMMA.16816.F32.BF16 R56, R32.reuse, R36, R56 ;  /* 0x000000242038723c */ /* 0x040fe20000041838 */
[----:B--2---:R-:W2:Y:S06]  /*12cc0*/  LDSM.16.MT88.4 R40, [R226+0x4080] ;  /* 0x00408000e228783b */ /* 0x004eac0000004200 */
[--C-:B------:R-:W-:Y:S01]  /*12cd0*/  FFMA.FTZ R36, R204, c[0x0][0x2d0], -R48.reuse ;  /* 0x0000b400cc247a23 */ /* 0x100fe20000010830 */
[-C--:B------:R-:W-:Y:S01]  /*12ce0*/  HMMA.16816.F32.BF16 R60, R32, R38.reuse, R60 ;  /* 0x00000026203c723c */ /* 0x080fe2000004183c */
[----:B------:R-:W3:Y:S02]  /*12cf0*/  LDL.LU R204, [R1+0x1c] ;  /* 0x00001c0001cc7983 */ /* 0x000ee40000300800 */
[----:B------:R4:W-:Y:S05]  /*12d00*/  MUFU.EX2 R196, R36 ;  /* 0x0000002400c47308 */ /* 0x0009ea0000000800 */
[C---:B------:R-:W-:Y:S08]  /*12d10*/  HMMA.16816.F32.BF16 R64, R24.reuse, R38, R64 ;  /* 0x000000261840723c */ /* 0x040ff00000041840 */
[-C--:B-1----:R-:W-:Y:S08]  /*12d20*/  HMMA.16816.F32.BF16 R68, R24, R28.reuse, R68 ;  /* 0x0000001c1844723c */ /* 0x082ff00000041844 */
[C---:B------:R-:W-:Y:S04]  /*12d30*/  HMMA.16816.F32.BF16 R72, R32.reuse, R28, R72 ;  /* 0x0000001c2048723c */ /* 0x040fe80000041848 */
[--C-:B----4-:R-:W-:Y:S02]  /*12d40*/  FFMA.FTZ R36, R205, c[0x0][0x2d0], -R48.reuse ;  /* 0x0000b400cd247a23 */ /* 0x110fe40000010830 */
[----:B------:R-:W4:Y:S02]  /*12d50*/  LDL.LU R205, [R1+0x14] ;  /* 0x0000140001cd7983 */ /* 0x000f240000300800 */
[-C--:B------:R-:W-:Y:S01]  /*12d60*/  HMMA.16816.F32.BF16 R76, R32, R30.reuse, R76 ;  /* 0x0000001e204c723c */ /* 0x080fe2000004184c */
[----:B------:R1:W-:Y:S07]  /*12d70*/  MUFU.EX2 R195, R36 ;  /* 0x0000002400c37308 */ /* 0x0003ee0000000800 */
[C---:B------:R-:W-:Y:S01]  /*12d80*/  HMMA.16816.F32.BF16 R80, R24.reuse, R30, R80 ;  /* 0x0000001e1850723c */ /* 0x040fe20000041850 */
[----:B------:R-:W-:Y:S07]  /*12d90*/  LDSM.16.MT88.4 R28, [R227+0x4080] ;  /* 0x00408000e31c783b */ /* 0x000fee0000004200 */
[-C--:B--2---:R-:W-:Y:S08]  /*12da0*/  HMMA.16816.F32.BF16 R84, R24, R40.reuse, R84 ;  /* 0x000000281854723c */ /* 0x084ff00000041854 */
[C---:B------:R-:W-:Y:S04]  /*12db0*/  HMMA.16816.F32.BF16 R88, R32.reuse, R40, R88 ;  /* 0x000000282058723c */ /* 0x040fe80000041858 */
[--C-:B-1----:R-:W-:Y:S01]  /*12dc0*/  FFMA.FTZ R36, R215, c[0x0][0x2d0], -R23.reuse ;  /* 0x0000b400d7247a23 */ /* 0x102fe20000010817 */
[----:B------:R-:W-:Y:S01]  /*12dd0*/  MOV R215, R176 ;  /* 0x000000b000d77202 */ /* 0x000fe20000000f00 */
[----:B------:R-:W-:Y:S02]  /*12de0*/  FFMA.FTZ R23, R217, c[0x0][0x2d0], -R23 ;  /* 0x0000b400d9177a23 */ /* 0x000fe40000010817 */
[-C--:B------:R-:W-:Y:S01]  /*12df0*/  HMMA.16816.F32.BF16 R92, R32, R42.reuse, R92 ;  /* 0x0000002a205c723c */ /* 0x080fe2000004185c */
[----:B------:R1:W-:Y:S01]  /*12e00*/  MUFU.EX2 R194, R36 ;  /* 0x0000002400c27308 */ /* 0x0003e20000000800 */
[----:B------:R-:W2:Y:S06]  /*12e10*/  LDL.LU R217, [R1+0x18] ;  /* 0x0000180001d97983 */ /* 0x000eac0000300800 */
[C---:B------:R-:W-:Y:S01]  /*12e20*/  HMMA.16816.F32.BF16 R96, R24.reuse, R42, R96 ;  /* 0x0000002a1860723c */ /* 0x040fe20000041860 */
[----:B------:R-:W-:Y:S02]  /*12e30*/  LDSM.16.MT88.4 R40, [R227+0x3080] ;  /* 0x00308000e328783b */ /* 0x000fe40000004200 */
[----:B------:R5:W-:Y:S06]  /*12e40*/  MUFU.EX2 R193, R23 ;  /* 0x0000001700c17308 */ /* 0x000bec0000000800 */
[----:B-1----:R-:W1:Y:S03]  /*12e50*/  LDSM.16.MT88.4 R36, [R228+0x4080] ;  /* 0x00408000e424783b */ /* 0x002e660000004200 */
[--C-:B-----5:R-:W-:Y:S01]  /*12e60*/  FFMA.FTZ R23, R211, c[0x0][0x2d0], -R48.reuse ;  /* 0x0000b400d3177a23 */ /* 0x120fe20000010830 */
[----:B------:R-:W-:Y:S01]  /*12e70*/  MOV R211, R170 ;  /* 0x000000aa00d37202 */ /* 0x000fe20000000f00 */
[----:B------:R-:W-:Y:S02]  /*12e80*/  FFMA.FTZ R48, R214, c[0x0][0x2d0], -R48 ;  /* 0x0000b400d6307a23 */ /* 0x000fe40000010830 */
[----:B------:R5:W-:Y:S10]  /*12e90*/  MUFU.EX2 R171, R23 ;  /* 0x0000001700ab7308 */ /* 0x000bf40000000800 */
        /* <DEDUP_REMOVED lines=13> */
[----:B------:R-:W3:Y:S07]  /*12f70*/  LDSM.16.MT88.4 R32, [R226+0x3080] ;  /* 0x00308000e220783b */ /* 0x000eee0000004200 */
        /* <DEDUP_REMOVED lines=26> */
[----:B------:R-:W5:Y:S03]  /*13120*/  LDSM.16.MT88.4 R12, [R228+0x4880] ;  /* 0x00488000e40c783b */ /* 0x000f660000004200 */
[----:B----4-:R-:W-:Y:S04]  /*13130*/  FFMA.FTZ R20, R20, R205, R215 ;  /* 0x000000cd14147223 */ /* 0x010fe800000100d7 */
[C---:B------:R-:W-:Y:S01]  /*13140*/  HMMA.16816.F32.BF16 R188, R24.reuse, R190, R16 ;  /* 0x000000be18bc723c */ /* 0x040fe20000041810 */
[----:B------:R-:W4:Y:S03]  /*13150*/  LDSM.16.MT88.4 R16, [R227+0x4880] ;  /* 0x00488000e310783b */ /* 0x000f260000004200 */
[----:B------:R-:W-:Y:S04]  /*13160*/  FADD.FTZ R20, R252, R20 ;  /* 0x00000014fc147221 */ /* 0x000fe80000010000 */
[-C--:B---3--:R-:W-:Y:S04]  /*13170*/  HMMA.16816.F32.BF16 R132, R24, R32.reuse, R132 ;  /* 0x000000201884723c */ /* 0x088fe80000041884 */
[----:B------:R-:W-:Y:S04]  /*13180*/  FADD.FTZ R20, R250, R20 ;  /* 0x00000014fa147221 */ /* 0x000fe80000010000 */
[C---:B------:R-:W-:Y:S08]  /*13190*/  HMMA.16816.F32.BF16 R136, R28.reuse, R32, R136 ;  /* 0x000000201c88723c */ /* 0x040ff00000041888 */
[-C--:B------:R-:W-:Y:S04]  /*131a0*/  HMMA.16816.F32.BF16 R140, R28, R34.reuse, R140 ;  /* 0x000000221c8c723c */ /* 0x080fe8000004188c */
[----:B--2---:R-:W-:Y:S04]  /*131b0*/  FFMA.FTZ R21, R21, R217, R211 ;  /* 0x000000d915157223 */ /* 0x004fe800000100d3 */
        /* <DEDUP_REMOVED lines=26> */
[----:B------:R-:W-:Y:S02]  /*13360*/  FFMA.FTZ R4, R0, R203, R175 ;  /* 0x000000cb00047223 */ /* 0x000fe400000100af */
        /* <DEDUP_REMOVED lines=17> */
[----:B------:R-:W-:Y:S01]  /*13480*/  FADD.FTZ R0, R221, R7 ;  /* 0x00000007dd007221 */ /* 0x000fe20000010000 */
[----:B------:R-:W-:Y:S01]  /*13490*/  MOV R165, R168 ;  /* 0x000000a800a57202 */ /* 0x000fe20000000f00 */
[----:B------:R-:W-:Y:S02]  /*134a0*/  FADD.FTZ R2, R200, R5 ;  /* 0x00000005c8027221 */ /* 0x000fe40000010000 */
[----:B------:R-:W-:Y:S01]  /*134b0*/  FADD.FTZ R6, R219, R6 ;  /* 0x00000006db067221 */ /* 0x000fe20000010000 */
[-C--:B----4-:R-:W-:Y:S03]  /*134c0*/  HMMA.16816.F32.BF16 R116, R24, R16.reuse, R116 ;  /* 0x000000101874723c */ /* 0x090fe60000041874 */
        /* <DEDUP_REMOVED lines=17> */
[----:B------:R1:W-:Y:S01]  /*135e0*/  STL [R1+0x18], R5 ;  /* 0x0000180501007387 */ /* 0x0003e20000100800 */
[----:B------:R-:W-:Y:S02]  /*135f0*/  FADD.FTZ R4, R171, R6 ;  /* 0x00000006ab047221 */ /* 0x000fe40000010000 */
[----:B------:R-:W-:Y:S02]  /*13600*/  FADD.FTZ R2, R46, R2 ;  /* 0x000000022e027221 */ /* 0x000fe40000010000 */
[----:B------:R-:W-:Y:S01]  /*13610*/  FADD.FTZ R4, R170, R4 ;  /* 0x00000004aa047221 */ /* 0x000fe20000010000 */
[----:B------:R-:W-:Y:S01]  /*13620*/  MOV R170, R3 ;  /* 0x0000000300aa7202 */ /* 0x000fe20000000f00 */
[----:B------:R-:W-:Y:S02]  /*13630*/  FADD.FTZ R2, R49, R2 ;  /* 0x0000000231027221 */ /* 0x000fe40000010000 */
[----:B------:R-:W-:Y:S01]  /*13640*/  FADD.FTZ R0, R23, R0 ;  /* 0x0000000017007221 */ /* 0x000fe20000010000 */
[----:B------:R1:W-:Y:S03]  /*13650*/  STL [R1+0x14], R4 ;  /* 0x0000140401007387 */ /* 0x0003e60000100800 */
[----:B------:R-:W-:Y:S01]  /*13660*/  FADD.FTZ R0, R50, R0 ;  /* 0x0000000032007221 */ /* 0x000fe20000010000 */
[----:B------:R1:W-:Y:S04]  /*13670*/  STL [R1+0x1c], R2 ;  /* 0x00001c0201007387 */ /* 0x0003e80000100800 */
[----:B------:R1:W-:Y:S01]  /*13680*/  STL [R1+0x20], R0 ;  /* 0x0000200001007387 */ /* 0x0003e20000100800 */
[----:B------:R-:W-:-:S05]  /*13690*/  @P0 BRA `(.L_x_3000) ;  /* 0xffffb8a000000947 */ /* 0x000fca000383ffff */
.L_x_2983:
[----:B-1----:R-:W2:Y:S04]  /*136a0*/  LDL.LU R0, [R1+0x18] ;  /* 0x0000180001007983 */ /* 0x002ea80000300800 */
        /* <DEDUP_REMOVED lines=184> */
.L_x_2925:
        /* <DEDUP_REMOVED lines=184> */
.L_x_3002:
        /* <DEDUP_REMOVED lines=151> */
.L_x_3004:
[----:B--234-:R-:W-:Y:S05]  /*15720*/  BSYNC B0 ;  /* 0x0000000000007941 */ /* 0x01cfea0003800000 */
.L_x_3003:
        /* <DEDUP_REMOVED lines=16> */
.L_x_3006:
[----:B------:R-:W-:Y:S05]  /*15830*/  BSYNC B0 ;  /* 0x0000000000007941 */ /* 0x000fea0003800000 */
.L_x_3005:
        /* <DEDUP_REMOVED lines=16> */
.L_x_3008:
[----:B------:R-:W-:Y:S05]  /*15940*/  BSYNC B0 ;  /* 0x0000000000007941 */ /* 0x000fea0003800000 */
.L_x_3007:
        /* <DEDUP_REMOVED lines=16> */
.L_x_3010:
[----:B------:R-:W-:Y:S05]  /*15a50*/  BSYNC B0 ;  /* 0x0000000000007941 */ /* 0x000fea0003800000 */
.L_x_3009:
        /* <DEDUP_REMOVED lines=16> */
.L_x_3012:
[----:B------:R-:W-:Y:S05]  /*15b60*/  BSYNC B0 ;  /* 0x0000000000007941 */ /* 0x000fea0003800000 */
.L_x_3011:
        /* <DEDUP_REMOVED lines=16> */
.L_x_3014:
[----:B------:R-:W-:Y:S05]  /*15c70*/  BSYNC B0 ;  /* 0x0000000000007941 */ /* 0x000fea0003800000 */
.L_x_3013:
        /* <DEDUP_REMOVED lines=16> */
.L_x_3016:
[----:B------:R-:W-:Y:S05]  /*15d80*/  BSYNC B0 ;  /* 0x0000000000007941 */ /* 0x000fea0003800000 */
.L_x_3015:
        /* <DEDUP_REMOVED lines=17> */
.L_x_3001:
        /* <DEDUP_REMOVED lines=19> */
.L_x_3017:
        /* <DEDUP_REMOVED lines=42> */
.L_x_3019:
[----:B------:R-:W-:Y:S05]  /*16270*/  BSYNC B0 ;  /* 0x0000000000007941 */ /* 0x000fea0003800000 */
.L_x_3018:
        /* <DEDUP_REMOVED lines=59> */
.L_x_3021:
[----:B------:R-:W-:Y:S05]  /*16630*/  BSYNC B0 ;  /* 0x0000000000007941 */ /* 0x000fea0003800000 */
.L_x_3020:
        /* <DEDUP_REMOVED lines=15> */
.L_x_3023:
[----:B------:R-:W-:Y:S05]  /*16730*/  BSYNC B0 ;  /* 0x0000000000007941 */ /* 0x000fea0003800000 */
.L_x_3022:
        /* <DEDUP_REMOVED lines=15> */
.L_x_3025:
[----:B------:R-:W-:Y:S05]  /*16830*/  BSYNC B0 ;  /* 0x0000000000007941 */ /* 0x000fea0003800000 */
.L_x_3024:
        /* <DEDUP_REMOVED lines=15> */
.L_x_3027:
[----:B------:R-:W-:Y:S05]  /*16930*/  BSYNC B0 ;  /* 0x0000000000007941 */ /* 0x000fea0003800000 */
.L_x_3026:
        /* <DEDUP_REMOVED lines=15> */
.L_x_3029:
[----:B------:R-:W-:Y:S05]  /*16a30*/  BSYNC B0 ;  /* 0x0000000000007941 */ /* 0x000fea0003800000 */
.L_x_3028:
        /* <DEDUP_REMOVED lines=15> */
.L_x_3031:
[----:B------:R-:W-:Y:S05]  /*16b30*/  BSYNC B0 ;  /* 0x0000000000007941 */ /* 0x000fea0003800000 */
.L_x_3030:
        /* <DEDUP_REMOVED lines=15> */
.L_x_3033:
[----:B------:R-:W-:Y:S05]  /*16c30*/  BSYNC B0 ;  /* 0x0000000000007941 */ /* 0x000fea0003800000 */
.L_x_3032:
        /* <DEDUP_REMOVED lines=16> */
.L_x_3034:
        /* <DEDUP_REMOVED lines=12> */
.L_x_3801:


//--------------------- .text._ZN7cutlass13device_kernelIN5flash19enable_sm80_to_sm89INS1_16FlashAttnFwdSm80INS1_25CollectiveMainloopFwdSm80ILi4ELi1ELb0EN4cute5tupleIJNS5_1CILi128EEENS7_ILi48EEES8_EEELi128ENS_10bfloat16_tEfNS_4arch4Sm80ELb0ELb1ELb0ELb1ELb0ELb1ELb1ELb0EEENS1_21CollectiveEpilogueFwdINS6_IJS8_S8_S9_EEENS6_IJNS7_ILi1EEESH_SH_EEESB_SD_Li128ELb1ELb1ELb0ELb0EEENS1_19SingleTileSchedulerILb1ELb0ELb1ELi128EEEEEEEEEvNT_6ParamsE --------------------------
	.section	.text._ZN7cutlass13device_kernelIN5flash19enable_sm80_to_sm89INS1_16FlashAttnFwdSm80INS1_25CollectiveMainloopFwdSm80ILi4ELi1ELb0EN4cute5tupleIJNS5_1CILi128EEENS7_ILi48EEES8_EEELi128ENS_10bfloat16_tEfNS_4arch4Sm80ELb0ELb1ELb0ELb1ELb0ELb1ELb1ELb0EEENS1_21CollectiveEpilogueFwdINS6_IJS8_S8_S9_EEENS6_IJNS7_ILi1EEESH_SH_EEESB_SD_Li128ELb1ELb1ELb0ELb0EEENS1_19SingleTileSchedulerILb1ELb0ELb1ELi128EEEEEEEEEvNT_6ParamsE,"ax",@progbits
	.sectioninfo	@"SHI_REGISTERS=255"
	.align	128
.text._ZN7cutlass13device_kernelIN5flash19enable_sm80_to_sm89INS1_16FlashAttnFwdSm80INS1_25CollectiveMainloopFwdSm80ILi4ELi1ELb0EN4cute5tupleIJNS5_1CILi128EEENS7_ILi48EEES8_EEELi128ENS_10bfloat16_tEfNS_4arch4Sm80ELb0ELb1ELb0ELb1ELb0ELb1ELb1ELb0EEENS1_21CollectiveEpilogueFwdINS6_IJS8_S8_S9_EEENS6_IJNS7_ILi1EEESH_SH_EEESB_SD_Li128ELb1ELb1ELb0ELb0EEENS1_19SingleTileSchedulerILb1ELb0ELb1ELi128EEEEEEEEEvNT_6ParamsE:
        .type           _ZN7cutlass13device_kernelIN5flash19enable_sm80_to_sm89INS1_16FlashAttnFwdSm80INS1_25CollectiveMainloopFwdSm80ILi4ELi1ELb0EN4cute5tupleIJNS5_1CILi128EEENS7_ILi48EEES8_EEELi128ENS_10bfloat16_tEfNS_4arch4Sm80ELb0ELb1ELb0ELb1ELb0ELb1ELb1ELb0EEENS1_21CollectiveEpilogueFwdINS6_IJS8_S8_S9_EEENS6_IJNS7_ILi1EEESH_SH_EEESB_SD_Li128ELb1ELb1ELb0ELb0EEENS1_19SingleTileSchedulerILb1ELb0ELb1ELi128EEEEEEEEEvNT_6ParamsE,@function
        .size           _ZN7cutlass13device_kernelIN5flash19enable_sm80_to_sm89INS1_16FlashAttnFwdSm80INS1_25CollectiveMainloopFwdSm80ILi4ELi1ELb0EN4cute5tupleIJNS5_1CILi128EEENS7_ILi48EEES8_EEELi128ENS_10bfloat16_tEfNS_4arch4Sm80ELb0ELb1ELb0ELb1ELb0ELb1ELb1ELb0EEENS1_21CollectiveEpilogueFwdINS6_IJS8_S8_S9_EEENS6_IJNS7_ILi1EEESH_SH_EEESB_SD_Li128ELb1ELb1ELb0ELb0EEENS1_19SingleTileSchedulerILb1ELb0ELb1ELi128EEEEEEEEEvNT_6ParamsE,(.L_x_3802 - _ZN7cutlass13device_kernelIN5flash19enable_sm80_to_sm89INS1_16FlashAttnFwdSm80INS1_25CollectiveMainloopFwdSm80ILi4ELi1ELb0EN4cute5tupleIJNS5_1CILi128EEENS7_ILi48EEES8_EEELi128ENS_10bfloat16_tEfNS_4arch4Sm80ELb0ELb1ELb0ELb1ELb0ELb1ELb1ELb0EEENS1_21CollectiveEpilogueFwdINS6_IJS8_S8_S9_EEENS6_IJNS7_ILi1EEESH_SH_EEESB_SD_Li128ELb1ELb1ELb0ELb0EEENS1_19SingleTileSchedulerILb1ELb0ELb1ELi128EEEEEEEEEvNT_6ParamsE)
        .other          _ZN7cutlass13device_kernelIN5flash19enable_sm80_to_sm89INS1_16FlashAttnFwdSm80INS1_25CollectiveMainloopFwdSm80ILi4ELi1ELb0EN4cute5tupleIJNS5_1CILi128EEENS7_ILi48EEES8_EEELi128ENS_10bfloat16_tEfNS_4arch4Sm80ELb0ELb1ELb0ELb1ELb0ELb1ELb1ELb0EEENS1_21CollectiveEpilogueFwdINS6_IJS8_S8_S9_EEENS6_IJNS7_ILi1EEESH_SH_EEESB_SD_Li128ELb1ELb1ELb0ELb0EEENS1_19SingleTileSchedulerILb1ELb0ELb1ELi128EEEEEEEEEvNT_6ParamsE,@"STO_CUDA_ENTRY STV_DEFAULT"
_ZN7cutlass13device_kernelIN5flash19enable_sm80_to_sm89INS1_16FlashAttnFwdSm80INS1_25CollectiveMainloopFwdSm80ILi4ELi1ELb0EN4cute5tupleIJNS5_1CILi128EEENS7_ILi48EEES8_EEELi128ENS_10bfloat16_tEfNS_4arch4Sm80ELb0ELb1ELb0ELb1ELb0ELb1ELb1ELb0EEENS1_21CollectiveEpilogueFwdINS6_IJS8_S8_S9_EEENS6_IJNS7_ILi1EEESH_SH_EEESB_SD_Li128ELb1ELb1ELb0ELb0EEENS1_19SingleTileSchedulerILb1ELb0ELb1ELi128EEEEEEEEEvNT_6ParamsE:
        /* <DEDUP_REMOVED lines=17> */
.L_x_3036:
        /* <DEDUP_REMOVED lines=8> */
.L_x_3038:
[----:B------:R-:W-:-:S05]  /*0190*/  MOV R0, c[0x0][0x54c] ;  /* 0x0001530000007a02 */ /* 0x000fca0000000f00 */
.L_x_3037:
[----:B-----5:R-:W-:Y:S01]  /*01a0*/  IMAD R0, R0, c[0x0][0x548], RZ ;  /* 0x0001520000007a24 */ /* 0x020fe200078e02ff */
[----:B------:R-:W-:-:S04]  /*01b0*/  SHF.L.U32 R141, R179, 0x7, RZ ;  /* 0x00000007b38d7819 */ /* 0x000fc800000006ff */
[----:B------:R-:W-:-:S04]  /*01c0*/  ISETP.GE.AND P0, PT, R141, R0, PT ;  /* 0x000000008d00720c */ /* 0x000fc80003f06270 */
[----:B------:R-:W-:-:S05]  /*01d0*/  SEL R0, R5, 0xffffffff, !P0 ;  /* 0xffffffff05007807 */ /* 0x000fca0004000000 */
[----:B------:R2:W-:Y:S01]  /*01e0*/  STL [R1+0xe0], R0 ;  /* 0x0000e00001007387 */ /* 0x0005e20000100800 */
[----:B------:R-:W-:Y:S05]  /*01f0*/  BRA `(.L_x_3039) ;  /* 0x0000013000007947 */ /* 0x000fea0003800000 */
.L_x_3035:
[----:B---3--:R-:W-:-:S04]  /*0200*/  ISETP.NE.U32.AND P0, PT, RZ, c[0x0][0x568], PT ;  /* 0x00015a00ff007a0c */ /* 0x008fc80003f05070 */
[----:B------:R-:W-:-:S13]  /*0210*/  ISETP.NE.AND.EX P0, PT, RZ, c[0x0][0x56c], PT, P0 ;  /* 0x00015b00ff007a0c */ /* 0x000fda0003f05300 */
[----:B------:R-:W-:Y:S05]  /*0220*/  @!P0 BRA `(.L_x_3040) ;  /* 0x0000002000008947 */ /* 0x000fea0003800000 */
[----:B------:R1:W5:Y:S01]  /*0230*/  LDG.E R0, [R2.64] ;  /* 0x0000000602007981 */ /* 0x000362000c1e1900 */
[----:B------:R-:W-:Y:S05]  /*0240*/  BRA `(.L_x_3041) ;  /* 0x0000009000007947 */ /* 0x000fea0003800000 */
.L_x_3040:
        /* <DEDUP_REMOVED lines=8> */
.L_x_3042:
[----:B------:R-:W-:-:S05]  /*02d0*/  MOV R0, c[0x0][0x54c] ;  /* 0x0001530000007a02 */ /* 0x000fca0000000f00 */
.L_x_3041:
[----:B-----5:R-:W-:Y:S01]  /*02e0*/  IMAD R0, R0, c[0x0][0x548], RZ ;  /* 0x0001520000007a24 */ /* 0x020fe200078e02ff */
[----:B------:R-:W-:-:S04]  /*02f0*/  SHF.L.U32 R141, R179, 0x7, RZ ;  /* 0x00000007b38d7819 */ /* 0x000fc800000006ff */
[----:B------:R-:W-:-:S04]  /*0300*/  ISETP.GE.AND P0, PT, R141, R0, PT ;  /* 0x000000008d00720c */ /* 0x000fc80003f06270 */
[----:B------:R-:W-:-:S05]  /*0310*/  SEL R0, R5, 0xffffffff, !P0 ;  /* 0xffffffff05007807 */ /* 0x000fca0004000000 */
[----:B------:R2:W-:Y:S04]  /*0320*/  STL [R1+0xe0], R0 ;  /* 0x0000e00001007387 */ /* 0x0005e80000100800 */
.L_x_3039:
        /* <DEDUP_REMOVED lines=42> */
.L_x_3043:
[----:B-----5:R1:W-:Y:S01]  /*05d0*/  STL [R1+0x58], R18 ;  /* 0x0000581201007387 */ /* 0x0203e20000100800 */
[----:B------:R-:W-:-:S04]  /*05e0*/  ISETP.NE.U32.AND P0, PT, RZ, c[0x0][0x368], PT ;  /* 0x0000da00ff007a0c */ /* 0x000fc80003f05070 */
[----:B------:R-:W-:-:S13]  /*05f0*/  ISETP.NE.AND.EX P0, PT, RZ, c[0x0][0x36c], PT, P0 ;  /* 0x0000db00ff007a0c */ /* 0x000fda0003f05300 */
[----:B------:R-:W-:Y:S05]  /*0600*/  @!P0 BRA `(.L_x_3044) ;  /* 0x0000003000008947 */ /* 0x000fea0003800000 */
[----:B------:R-:W-:-:S05]  /*0610*/  IMAD.WIDE R6, R38, R35, c[0x0][0x368] ;  /* 0x0000da0026067625 */ /* 0x000fca00078e0223 */
[----:B------:R2:W5:Y:S01]  /*0620*/  LDG.E R11, [R6.64] ;  /* 0x00000006060b7981 */ /* 0x000562000c1e1900 */
[----:B------:R-:W-:Y:S05]  /*0630*/  BRA `(.L_x_3045) ;  /* 0x0000004000007947 */ /* 0x000fea0003800000 */
.L_x_3044:
[----:B------:R-:W-:Y:S05]  /*0640*/  @!P5 BRA `(.L_x_3045) ;  /* 0x000000300000d947 */ /* 0x000fea0003800000 */
[----:B------:R2:W3:Y:S04]  /*0650*/  LDG.E R0, [R6.64] ;  /* 0x0000000606007981 */ /* 0x0004e8000c1e1900 */
[----:B--2---:R-:W3:Y:S02]  /*0660*/  LDG.E R6, [R6.64+0x4] ;  /* 0x0000040606067981 */ /* 0x004ee4000c1e1900 */
[----:B---3--:R-:W-:Y:S02]  /*0670*/  IADD3 R11, -R0, R6, RZ ;  /* 0x00000006000b7210 */ /* 0x008fe40007ffe1ff */
.L_x_3045:
        /* <DEDUP_REMOVED lines=37> */
.L_x_3047:
[----:B------:R-:W-:-:S13]  /*08d0*/  ISETP.NE.AND P0, PT, R8, 0x1, PT ;  /* 0x000000010800780c */ /* 0x000fda0003f05270 */
[----:B------:R-:W-:-:S05]  /*08e0*/  @P0 IMAD.HI.U32 R2, R0, c[0x0][0x330], RZ ;  /* 0x0000cc0000020a27 */ /* 0x000fca00078e00ff */
[----:B------:R-:W-:-:S05]  /*08f0*/  @P0 SHF.R.U32.HI R0, RZ, c[0x0][0x334], R2 ;  /* 0x0000cd00ff000a19 */ /* 0x000fca0000011602 */
.L_x_3048:
[----:B------:R-:W-:-:S05]  /*0900*/  IMAD R0, R0, R8, c[0x0][0x32c] ;  /* 0x0000cb0000007624 */ /* 0x000fca00078e0208 */
[----:B------:R-:W-:Y:S02]  /*0910*/  IMNMX R6, R6, R0, PT ;  /* 0x0000000006067217 */ /* 0x000fe40003800200 */
.L_x_3046:
        /* <DEDUP_REMOVED lines=14> */
.L_x_3050:
[----:B------:R-:W-:-:S13]  /*0a00*/  ISETP.NE.AND P0, PT, R8, 0x1, PT ;  /* 0x000000010800780c */ /* 0x000fda0003f05270 */
[----:B------:R-:W-:-:S05]  /*0a10*/  @P0 IMAD.HI.U32 R2, R0, c[0x0][0x330], RZ ;  /* 0x0000cc0000020a27 */ /* 0x000fca00078e00ff */
[----:B------:R-:W-:-:S05]  /*0a20*/  @P0 SHF.R.U32.HI R0, RZ, c[0x0][0x334], R2 ;  /* 0x0000cd00ff000a19 */ /* 0x000fca0000011602 */
.L_x_3051:
[----:B------:R-:W-:-:S05]  /*0a30*/  IMAD R0, R0, c[0x0][0x32c], RZ ;  /* 0x0000cb0000007a24 */ /* 0x000fca00078e02ff */
[----:B------:R-:W-:-:S04]  /*0a40*/  IMNMX R3, R3, R0, !PT ;  /* 0x0000000003037217 */ /* 0x000fc80007800200 */
.L_x_3049:
        /* <DEDUP_REMOVED lines=273> */
.L_x_3087:
        /* <DEDUP_REMOVED lines=62> */
.L_x_3057:
[----:B------:R-:W-:Y:S05]  /*1f40*/  BSYNC B0 ;  /* 0x0000000000007941 */ /* 0x000fea0003800000 */
.L_x_3056:
        /* <DEDUP_REMOVED lines=39> */
.L_x_3059:
[----:B------:R-:W-:Y:S05]  /*21c0*/  BSYNC B0 ;  /* 0x0000000000007941 */ /* 0x000fea0003800000 */
.L_x_3058:
        /* <DEDUP_REMOVED lines=37> */
.L_x_3061:
[----:B------:R-:W-:Y:S05]  /*2420*/  BSYNC B0 ;  /* 0x0000000000007941 */ /* 0x000fea0003800000 */
.L_x_3060:
        /* <DEDUP_REMOVED lines=68> */
.L_x_3065:
[----:B------:R-:W-:Y:S05]  /*2870*/  BSYNC B0 ;  /* 0x0000000000007941 */ /* 0x000fea0003800000 */
.L_x_3064:
        /* <DEDUP_REMOVED lines=55> */
.L_x_3063:
[----:B------:R-:W-:Y:S05]  /*2bf0*/  BSYNC B1 ;  /* 0x0000000000017941 */ /* 0x000fea0003800000 */
.L_x_3062:
        /* <DEDUP_REMOVED lines=56> */
.L_x_3069:
[----:B------:R-:W-:Y:S05]  /*2f80*/  BSYNC B0 ;  /* 0x0000000000007941 */ /* 0x000fea0003800000 */
.L_x_3068:
        /* <DEDUP_REMOVED lines=55> */
.L_x_3067:
[----:B------:R-:W-:Y:S05]  /*3300*/  BSYNC B1 ;  /* 0x0000000000017941 */ /* 0x000fea0003800000 */
.L_x_3066:
        /* <DEDUP_REMOVED lines=55> */
.L_x_3072:
[----:B------:R-:W-:Y:S05]  /*3680*/  BSYNC B0 ;  /* 0x0000000000007941 */ /* 0x000fea0003800000 */
.L_x_3071:
        /* <DEDUP_REMOVED lines=56> */
.L_x_3055:
        /* <DEDUP_REMOVED lines=211> */
.L_x_3074:
[----:B------:R-:W-:Y:S05]  /*4740*/  BSYNC B0 ;  /* 0x0000000000007941 */ /* 0x000fea0003800000 */
.L_x_3073:
        /* <DEDUP_REMOVED lines=130> */
.L_x_3076:
[----:B------:R-:W-:Y:S05]  /*4f70*/  BSYNC B0 ;  /* 0x0000000000007941 */ /* 0x000fea0003800000 */
.L_x_3075:
        /* <DEDUP_REMOVED lines=130> */
.L_x_3054:
        /* <DEDUP_REMOVED lines=12> */
.L_x_3078:
[----:B------:R-:W-:Y:S05]  /*5860*/  BSYNC B0 ;  /* 0x0000000000007941 */ /* 0x000fea0003800000 */
.L_x_3077:
        /* <DEDUP_REMOVED lines=10> */
.L_x_3080:
[----:B------:R-:W-:Y:S05]  /*5910*/  BSYNC B0 ;  /* 0x0000000000007941 */ /* 0x000fea0003800000 */
.L_x_3079:
        /* <DEDUP_REMOVED lines=9> */
.L_x_3070:
[----:B------:R-:W-:Y:S05]  /*59b0*/  BSYNC B2 ;  /* 0x0000000000027941 */ /* 0x000fea0003800000 */
.L_x_3053:
        /* <DEDUP_REMOVED lines=74> */
.L_x_3082:
[----:B-1----:R-:W-:Y:S05]  /*5e60*/  BSYNC B0 ;  /* 0x0000000000007941 */ /* 0x002fea0003800000 */
.L_x_3081:
        /* <DEDUP_REMOVED lines=19> */
.L_x_3084:
[----:B------:R-:W-:Y:S05]  /*5fa0*/  BSYNC B0 ;  /* 0x0000000000007941 */ /* 0x000fea0003800000 */
.L_x_3083:
        /* <DEDUP_REMOVED lines=19> */
.L_x_3086:
[----:B------:R-:W-:Y:S05]  /*60e0*/  BSYNC B0 ;  /* 0x0000000000007941 */ /* 0x000fea0003800000 */
.L_x_3085:
        /* <DEDUP_REMOVED lines=37> */
.L_x_3052:
        /* <DEDUP_REMOVED lines=22> */
.L_x_3090:
[----:B------:R-:W-:-:S13]  /*64a0*/  ISETP.NE.AND P0, PT, R4, 0x1, PT ;  /* 0x000000010400780c */ /* 0x000fda0003f05270 */
[----:B------:R-:W-:-:S05]  /*64b0*/  @P0 IMAD.HI.U32 R2, R0, c[0x0][0x330], RZ ;  /* 0x0000cc0000020a27 */ /* 0x000fca00078e00ff */
[----:B------:R-:W-:Y:S02]  /*64c0*/  @P0 SHF.R.U32.HI R0, RZ, c[0x0][0x334], R2 ;  /* 0x0000cd00ff000a19 */ /* 0x000fe40000011602 */
.L_x_3091:
[----:B------:R-:W-:Y:S05]  /*64d0*/  BSYNC B0 ;  /* 0x0000000000007941 */ /* 0x000fea0003800000 */
.L_x_3089:
[----:B------:R-:W-:-:S05]  /*64e0*/  IMAD R0, R0, R4, c[0x0][0x32c] ;  /* 0x0000cb0000007624 */ /* 0x000fca00078e0204 */
[----:B------:R-:W-:-:S04]  /*64f0*/  IMNMX R3, R3, R0, PT ;  /* 0x0000000003037217 */ /* 0x000fc80003800200 */
.L_x_3088:
        /* <DEDUP_REMOVED lines=21> */
.L_x_3094:
[----:B------:R-:W-:-:S13]  /*6650*/  ISETP.NE.AND P0, PT, R4, 0x1, PT ;  /* 0x000000010400780c */ /* 0x000fda0003f05270 */
[----:B------:R-:W-:-:S05]  /*6660*/  @P0 IMAD.HI.U32 R2, R0, c[0x0][0x330], RZ ;  /* 0x0000cc0000020a27 */ /* 0x000fca00078e00ff */
[----:B------:R-:W-:Y:S02]  /*6670*/  @P0 SHF.R.U32.HI R0, RZ, c[0x0][0x334], R2 ;  /* 0x0000cd00ff000a19 */ /* 0x000fe40000011602 */
.L_x_3095:
[----:B------:R-:W-:Y:S05]  /*6680*/  BSYNC B0 ;  /* 0x0000000000007941 */ /* 0x000fea0003800000 */
.L_x_3093:
[----:B------:R-:W-:-:S05]  /*6690*/  IMAD R0, R0, c[0x0][0x32c], RZ ;  /* 0x0000cb0000007a24 */ /* 0x000fca00078e02ff */
[----:B------:R-:W-:-:S05]  /*66a0*/  IMNMX R3, R3, R0, !PT ;  /* 0x0000000003037217 */ /* 0x000fca0007800200 */
.L_x_3092:
        /* <DEDUP_REMOVED lines=233> */
.L_x_3235:
[----:B------:R-:W-:Y:S05]  /*7540*/  BRA.DIV ~URZ, `(.L_x_3098) ;  /* 0x00014fc27f007947 */ /* 0x000fea000b800000 */
[----:B------:R4:W1:Y:S02]  /*7550*/  SHFL.IDX PT, R0, R16, RZ, 0x181f ;  /* 0x00181fff10007589 */ /* 0x00086400000e0000 */
.L_x_3236:
        /* <DEDUP_REMOVED lines=22> */
.L_x_3100:
[----:B------:R-:W-:Y:S05]  /*76c0*/  BSYNC B0 ;  /* 0x0000000000007941 */ /* 0x000fea0003800000 */
.L_x_3099:
[----:B------:R-:W-:Y:S05]  /*76d0*/  BRA.DIV ~URZ, `(.L_x_3101) ;  /* 0x00014eb27f007947 */ /* 0x000fea000b800000 */
[----:B---3--:R3:W1:Y:S04]  /*76e0*/  SHFL.IDX PT, R7, R17, 0x1, 0x181f ;  /* 0x00381f0011077f89 */ /* 0x00866800000e0000 */
[----:B-1----:R3:W1:Y:S02]  /*76f0*/  SHFL.IDX PT, R0, R16, 0x1, 0x181f ;  /* 0x00381f0010007f89 */ /* 0x00266400000e0000 */
.L_x_3237:
        /* <DEDUP_REMOVED lines=21> */
.L_x_3103:
[----:B------:R-:W-:Y:S05]  /*7850*/  BSYNC B0 ;  /* 0x0000000000007941 */ /* 0x000fea0003800000 */
.L_x_3102:
[----:B------:R-:W-:Y:S05]  /*7860*/  BRA.DIV ~URZ, `(.L_x_3104) ;  /* 0x00014e127f007947 */ /* 0x000fea000b800000 */
[----:B------:R2:W3:Y:S02]  /*7870*/  SHFL.IDX PT, R7, R17, 0x2, 0x181f ;  /* 0x00581f0011077f89 */ /* 0x0004e400000e0000 */
.L_x_3238:
[----:B------:R-:W-:Y:S05]  /*7880*/  BRA.DIV ~URZ, `(.L_x_3105) ;  /* 0x00014e727f007947 */ /* 0x000fea000b800000 */
[----:B-1----:R1:W2:Y:S02]  /*7890*/  SHFL.IDX PT, R0, R16, 0x2, 0x181f ;  /* 0x00581f0010007f89 */ /* 0x0022a400000e0000 */
.L_x_3239:
        /* <DEDUP_REMOVED lines=21> */
.L_x_3107:
[----:B------:R-:W-:Y:S05]  /*79f0*/  BSYNC B0 ;  /* 0x0000000000007941 */ /* 0x000fea0003800000 */
.L_x_3106:
[----:B------:R-:W-:Y:S05]  /*7a00*/  BRA.DIV ~URZ, `(.L_x_3108) ;  /* 0x00014d727f007947 */ /* 0x000fea000b800000 */
[----:B---3--:R3:W1:Y:S04]  /*7a10*/  SHFL.IDX PT, R7, R17, 0x3, 0x181f ;  /* 0x00781f0011077f89 */ /* 0x00866800000e0000 */
[----:B--2---:R3:W2:Y:S02]  /*7a20*/  SHFL.IDX PT, R0, R16, 0x3, 0x181f ;  /* 0x00781f0010007f89 */ /* 0x0046a400000e0000 */
.L_x_3240:
        /* <DEDUP_REMOVED lines=21> */
.L_x_3110:
[----:B------:R-:W-:Y:S05]  /*7b80*/  BSYNC B0 ;  /* 0x0000000000007941 */ /* 0x000fea0003800000 */
.L_x_3109:
[----:B------:R-:W-:Y:S05]  /*7b90*/  BRA.DIV ~URZ, `(.L_x_3111) ;  /* 0x00014cd27f007947 */ /* 0x000fea000b800000 */
[----:B-1----:R1:W3:Y:S02]  /*7ba0*/  SHFL.IDX PT, R7, R17, 0x4, 0x181f ;  /* 0x00981f0011077f89 */ /* 0x0022e400000e0000 */
.L_x_3241:
[----:B------:R-:W-:Y:S05]  /*7bb0*/  BRA.DIV ~URZ, `(.L_x_3112) ;  /* 0x00014d327f007947 */ /* 0x000fea000b800000 */
[----:B--2---:R2:W1:Y:S02]  /*7bc0*/  SHFL.IDX PT, R0, R16, 0x4, 0x181f ;  /* 0x00981f0010007f89 */ /* 0x00446400000e0000 */
.L_x_3242:
        /* <DEDUP_REMOVED lines=21> */
.L_x_3114:
[----:B------:R-:W-:Y:S05]  /*7d20*/  BSYNC B0 ;  /* 0x0000000000007941 */ /* 0x000fea0003800000 */
.L_x_3113:
[----:B------:R-:W-:Y:S05]  /*7d30*/  BRA.DIV ~URZ, `(.L_x_3115) ;  /* 0x00014c327f007947 */ /* 0x000fea000b800000 */
[----:B---3--:R3:W2:Y:S04]  /*7d40*/  SHFL.IDX PT, R7, R17, 0x5, 0x181f ;  /* 0x00b81f0011077f89 */ /* 0x0086a800000e0000 */
[----:B-1----:R3:W1:Y:S02]  /*7d50*/  SHFL.IDX PT, R0, R16, 0x5, 0x181f ;  /* 0x00b81f0010007f89 */ /* 0x00266400000e0000 */
.L_x_3243:
        /* <DEDUP_REMOVED lines=21> */
.L_x_3117:
[----:B------:R-:W-:Y:S05]  /*7eb0*/  BSYNC B0 ;  /* 0x0000000000007941 */ /* 0x000fea0003800000 */
.L_x_3116:
[----:B------:R-:W-:Y:S05]  /*7ec0*/  BRA.DIV ~URZ, `(.L_x_3118) ;  /* 0x00014b927f007947 */ /* 0x000fea000b800000 */
[----:B--2---:R2:W3:Y:S02]  /*7ed0*/  SHFL.IDX PT, R7, R17, 0x6, 0x181f ;  /* 0x00d81f0011077f89 */ /* 0x0044e400000e0000 */
.L_x_3244:
[----:B------:R-:W-:Y:S05]  /*7ee0*/  BRA.DIV ~URZ, `(.L_x_3119) ;  /* 0x00014bf27f007947 */ /* 0x000fea000b800000 */
[----:B-1----:R1:W2:Y:S02]  /*7ef0*/  SHFL.IDX PT, R0, R16, 0x6, 0x181f ;  /* 0x00d81f0010007f89 */ /* 0x0022a400000e0000 */
.L_x_3245:
        /* <DEDUP_REMOVED lines=21> */
.L_x_3121:
[----:B------:R-:W-:Y:S05]  /*8050*/  BSYNC B0 ;  /* 0x0000000000007941 */ /* 0x000fea0003800000 */
.L_x_3120:
[----:B------:R-:W-:Y:S05]  /*8060*/  BRA.DIV ~URZ, `(.L_x_3122) ;  /* 0x00014af27f007947 */ /* 0x000fea000b800000 */
[----:B--23--:R-:W2:Y:S04]  /*8070*/  SHFL.IDX PT, R17, R17, 0x7, 0x181f ;  /* 0x00f81f0011117f89 */ /* 0x00cea800000e0000 */
[----:B-1--4-:R-:W1:Y:S02]  /*8080*/  SHFL.IDX PT, R16, R16, 0x7, 0x181f ;  /* 0x00f81f0010107f89 */ /* 0x012e6400000e0000 */
.L_x_3246:
        /* <DEDUP_REMOVED lines=12> */
[----:B------:R-:W-:Y:S01]  /*8150*/  STL.64 [R1+0x20], R2 ;  /* 0x0000200201007387 */ /* 0x000fe20000100a00 */
[----:B------:R-:W-:Y:S01]  /*8160*/  IMAD.WIDE.U32 R144, R121, c[0x0][0x1e0], RZ ;  /* 0x0000780079907a25 */ /* 0x000fe200078e00ff */
[----:B------:R-:W-:-:S02]  /*8170*/  IADD3 R18, R18, 0x40, RZ ;  /* 0x0000004012127810 */ /* 0x000fc40007ffe0ff */
[----:B------:R3:W-:Y:S01]  /*8180*/  STL.64 [R1+0x38], R8 ;  /* 0x0000380801007387 */ /* 0x0007e20000100a00 */
[C---:B-1----:R-:W-:Y:S02]  /*8190*/  @!P0 LEA R14, P1, R21.reuse, R16, 0x1 ;  /* 0x00000010150e8211 */ /* 0x042fe400078208ff */
[----:B------:R-:W-:Y:S02]  /*81a0*/  @!P0 SHF.R.S32.HI R0, RZ, 0x1f, R18 ;  /* 0x0000001fff008819 */ /* 0x000fe40000011412 */
[----:B--2---:R-:W-:Y:S02]  /*81b0*/  @!P0 LEA.HI.X R15, R21, R17, R19, 0x1, P1 ;  /* 0x00000011150f8211 */ /* 0x004fe400008f0c13 */
[----:B------:R-:W-:Y:S02]  /*81c0*/  IADD3 R12, P1, R2, 0x48, RZ ;  /* 0x00000048020c7810 */ /* 0x000fe40007f3e0ff */
[----:B------:R-:W-:Y:S02]  /*81d0*/  @!P0 LEA.HI R0, R0, R18, RZ, 0x3 ;  /* 0x0000001200008211 */ /* 0x000fe400078f18ff */
[----:B------:R-:W-:-:S02]  /*81e0*/  IADD3.X R13, RZ, R3, RZ, P1, !PT ;  /* 0x00000003ff0d7210 */ /* 0x000fc40000ffe4ff */
[----:B------:R-:W-:Y:S02]  /*81f0*/  IADD3 R10, P1, R2, 0x10, RZ ;  /* 0x00000010020a7810 */ /* 0x000fe40007f3e0ff */
[----:B------:R-:W-:Y:S01]  /*8200*/  @!P0 LOP3.LUT R7, R0, 0xfffffff8, RZ, 0xc0, !PT ;  /* 0xfffffff800078812 */ /* 0x000fe200078ec0ff */
[----:B------:R-:W-:Y:S01]  /*8210*/  STL.64 [R1+0x30], R12 ;  /* 0x0000300c01007387 */ /* 0x000fe20000100a00 */
[----:B------:R-:W-:Y:S02]  /*8220*/  @!P0 IMAD.SHL.U32 R0, R234, 0x2, RZ ;  /* 0x00000002ea008824 */ /* 0x000fe400078e00ff */
[----:B------:R-:W-:-:S03]  /*8230*/  IMAD.X R11, RZ, RZ, R3, P1 ;  /* 0x000000ffff0b7224 */ /* 0x000fc600008e0603 */
[----:B------:R-:W-:Y:S01]  /*8240*/  @!PT LDS RZ, [RZ] ;  /* 0x00000000fffff984 */ /* 0x000fe20000000800 */
[----:B------:R-:W-:Y:S01]  /*8250*/  @!PT LDS RZ, [RZ] ;  /* 0x00000000fffff984 */ /* 0x000fe20000000800 */
[----:B------:R-:W-:Y:S01]  /*8260*/  @!PT LDS RZ, [RZ] ;  /* 0x00000000fffff984 */ /* 0x000fe20000000800 */
[----:B------:R1:W-:Y:S04]  /*8270*/  @!P0 LDGSTS.E.BYPASS.LTC128B.128 [R0+0xb880], [R14.64], !P4 ;  /* 0x0b8800000e008fae */ /* 0x0003e8000e101d46 */
[----:B------:R2:W-:Y:S01]  /*8280*/  STL.64 [R1+0x28], R10 ;  /* 0x0000280a01007387 */ /* 0x0005e20000100a00 */
[----:B---3--:R-:W-:-:S05]  /*8290*/  IADD3 R8, P2, R2, 0x8, RZ ;  /* 0x0000000802087810 */ /* 0x008fca0007f5e0ff */
[----:B------:R-:W-:-:S05]  /*82a0*/  IMAD.X R9, RZ, RZ, R3, P2 ;  /* 0x000000ffff097224 */ /* 0x000fca00010e0603 */
[----:B------:R3:W-:Y:S01]  /*82b0*/  STL.64 [R1+0x40], R8 ;  /* 0x0000400801007387 */ /* 0x0007e20000100a00 */
[----:B--2---:R-:W-:Y:S02]  /*82c0*/  IMAD.MOV.U32 R10, RZ, RZ, R16 ;  /* 0x000000ffff0a7224 */ /* 0x004fe400078e0010 */
[----:B------:R-:W-:-:S04]  /*82d0*/  IMAD.MOV.U32 R11, RZ, RZ, R17 ;  /* 0x000000ffff0b7224 */ /* 0x000fc800078e0011 */
[----:B------:R-:W-:Y:S01]  /*82e0*/  @!P0 IMAD.WIDE R10, R7, 0x2, R10 ;  /* 0x00000002070a8825 */ /* 0x000fe200078e020a */
[----:B---3--:R-:W-:-:S03]  /*82f0*/  MOV R8, UR4 ;  /* 0x0000000400087c02 */ /* 0x008fc60008000f00 */
[----:B------:R-:W-:Y:S01]  /*8300*/  IMAD.U32 R9, RZ, RZ, UR5 ;  /* 0x00000005ff097e24 */ /* 0x000fe2000f8e00ff */
[----:B------:R1:W-:Y:S04]  /*8310*/  @!P0 LDGSTS.E.BYPASS.LTC128B.128 [R0+0xf880], [R10.64], !P3 ;  /* 0x0f8800000a008fae */ /* 0x0003e8000d901d46 */
[----:B------:R2:W-:Y:S04]  /*8320*/  STL.64 [R1+0x18], R8 ;  /* 0x0000180801007387 */ /* 0x0005e80000100a00 */
[----:B------:R-:W0:Y:S01]  /*8330*/  LDGDEPBAR ;  /* 0x00000000000079af */ /* 0x000e220000000000 */
[----:B------:R-:W-:Y:S01]  /*8340*/  WARPSYNC 0xffffffff ;  /* 0xffffffff00007948 */ /* 0x000fe20003800000 */
[----:B-1----:R-:W-:-:S04]  /*8350*/  IMAD R0, R121, c[0x0][0x1e4], RZ ;  /* 0x0000790079007a24 */ /* 0x002fc800078e02ff */
[----:B------:R-:W-:Y:S02]  /*8360*/  IMAD.IADD R141, R0, 0x1, R145 ;  /* 0x00000001008d7824 */ /* 0x000fe400078e0291 */
[----:B--2---:R-:W2:Y:S04]  /*8370*/  LDL R28, [R1+0xe4] ;  /* 0x0000e400011c7983 */ /* 0x004ea80000100800 */
        /* <DEDUP_REMOVED lines=25> */
[----:B------:R-:W-:-:S04]  /*8510*/  IMAD.WIDE.U32 R8, R127, R144, R24 ;  /* 0x000000907f087225 */ /* 0x000fc800078e0018 */
        /* <DEDUP_REMOVED lines=40> */
[----:B---3--:R-:W-:Y:S05]  /*87a0*/  CALL.REL.NOINC `($_ZN7cutlass13device_kernelIN5flash19enable_sm80_to_sm89INS1_16FlashAttnFwdSm80INS1_25CollectiveMainloopFwdSm80ILi4ELi1ELb0EN4cute5tupleIJNS5_1CILi128EEENS7_ILi48EEES8_EEELi128ENS_10bfloat16_tEfNS_4arch4Sm80ELb0ELb1ELb0ELb1ELb0ELb1ELb1ELb0EEENS1_21CollectiveEpilogueFwdINS6_IJS8_S8_S9_EEENS6_IJNS7_ILi1EEESH_SH_EEESB_SD_Li128ELb1ELb1ELb0ELb0EEENS1_19SingleTileSchedulerILb1ELb0ELb1ELi128EEEEEEEEEvNT_6ParamsE$_ZZN5flash25CollectiveMainloopFwdSm80ILi4ELi1ELb0EN4cute5tupleIJNS1_1CILi128EEENS3_ILi48EEES4_EEELi128EN7cutlass10bfloat16_tEfNS7_4arch4Sm80ELb0ELb1ELb0ELb1ELb0ELb1ELb1ELb0EE3mmaINS_16FlashAttnFwdSm80ISB_NS_21CollectiveEpilogueFwdINS2_IJS4_S4_S5_EEENS2_IJNS3_ILi1EEESG_SG_EEES8_SA_Li128ELb1ELb1ELb0ELb0EEENS_19SingleTileSchedulerILb1ELb0ELb1ELi128EEEE13SharedStorageENS1_6TensorINS1_11ArrayEngineIfLm128EEENS1_6LayoutINS2_IJNS2_IJNS3_ILi2EEESR_EEESR_NS3_ILi16EEEEEENS2_IJNS2_IJSG_SR_EEENS3_ILi4EEENS3_ILi8EEEEEEEEEENS_7SoftmaxILi4ELi0EEEEEbRKNSB_6ParamsERT0_RT1_iRKNS_16SeqlenInfoQKNewKILb1ELb1EEENS2_IJiiiiEEERT_ENKUlvE_clEv) ;  /* 0x00014f2000007944 */ /* 0x008fea0003c00000 */
[----:B------:R-:W-:Y:S05]  /*87b0*/  BSYNC B2 ;  /* 0x0000000000027941 */ /* 0x000fea0003800000 */
.L_x_3123:
        /* <DEDUP_REMOVED lines=15> */
[----:B------:R-:W-:Y:S01]  /*88b0*/  IMAD.SHL.U32 R2, R2, 0x20, RZ ;  /* 0x0000002002027824 */ /* 0x000fe200078e00ff */
[----:B------:R-:W-:Y:S01]  /*88c0*/  LOP3.LUT R0, R135, 0x8, R0, 0xf8, !PT ;  /* 0x0000000887007812 */ /* 0x000fe200078ef800 */
[----:B------:R-:W-:-:S03]  /*88d0*/  ULDC.64 UR4, c[0x0][0x208] ;  /* 0x0000820000047ab9 */ /* 0x000fc60000000a00 */
        /* <DEDUP_REMOVED lines=169> */
[----:B------:R-:W2:Y:S07]  /*9370*/  LDSM.16.M88.4 R28, [R221+0x2000] ;  /* 0x00200000dd1c783b */ /* 0x000eae0000000200 */
[----:B------:R-:W-:Y:S01]  /*9380*/  HMMA.16816.F32.BF16 R60, R24, R62, R84 ;  /* 0x0000003e183c723c */ /* 0x000fe20000041854 */
[----:B------:R-:W3:Y:S01]  /*9390*/  LDSM.16.M88.4 R24, [R221+0x2800] ;  /* 0x00280000dd18783b */ /* 0x000ee20000000200 */
        /* <DEDUP_REMOVED lines=31> */
[----:B------:R-:W-:Y:S01]  /*9590*/  HMMA.16816.F32.BF16 R40, R12, R26, R16 ;  /* 0x0000001a0c28723c */ /* 0x000fe20000041810 */
[----:B------:R-:W-:Y:S06]  /*95a0*/  BAR.SYNC.DEFER_BLOCKING 0x0 ;  /* 0x0000000000007b1d */ /* 0x000fec0000010000 */
[----:B------:R-:W-:Y:S01]  /*95b0*/  @!UPT UIADD3 URZ, URZ, URZ, URZ ;  /* 0x0000003f3f3ff290 */ /* 0x000fe2000fffe03f */
[----:B------:R-:W-:Y:S11]  /*95c0*/  @!P0 BRA `(.L_x_3125) ;  /* 0x0000021000008947 */ /* 0x000ff60003800000 */
[----:B------:R-:W2:Y:S04]  /*95d0*/  LDL R126, [R1+0xe4] ;  /* 0x0000e400017e7983 */ /* 0x000ea80000100800 */
[----:B------:R-:W3:Y:S04]  /*95e0*/  LDL.64 R128, [R1+0xb0] ;  /* 0x0000b00001807983 */ /* 0x000ee80000100a00 */
[----:B------:R-:W4:Y:S01]  /*95f0*/  LDL.64 R124, [R1+0xc0] ;  /* 0x0000c000017c7983 */ /* 0x000f220000100a00 */
[----:B------:R-:W-:-:S02]  /*9600*/  ISETP.GE.AND P4, PT, R123, c[0x0][0x1d4], PT ;  /* 0x000075007b007a0c */ /* 0x000fc40003f86270 */
[----:B--2---:R-:W-:-:S04]  /*9610*/  IADD3 R0, R126, -0x2, RZ ;  /* 0xfffffffe7e007810 */ /* 0x004fc80007ffe0ff */
[----:B------:R-:W-:Y:S01]  /*9620*/  SHF.R.S32.HI R8, RZ, 0x1f, R0 ;  /* 0x0000001fff087819 */ /* 0x000fe20000011400 */
[----:B---3--:R-:W-:Y:S02]  /*9630*/  IMAD.MOV.U32 R3, RZ, RZ, R129 ;  /* 0x000000ffff037224 */ /* 0x008fe400078e0081 */
[----:B------:R-:W-:Y:S02]  /*9640*/  IMAD R7, R141, R0, RZ ;  /* 0x000000008d077224 */ /* 0x000fe400078e02ff */
[----:B----4-:R-:W-:-:S04]  /*9650*/  IMAD.MOV.U32 R2, RZ, RZ, R124 ;  /* 0x000000ffff027224 */ /* 0x010fc800078e007c */
        /* <DEDUP_REMOVED lines=24> */
.L_x_3125:
[----:B------:R-:W-:Y:S05]  /*97e0*/  BSYNC B0 ;  /* 0x0000000000007941 */ /* 0x000fea0003800000 */
.L_x_3124:
[----:B------:R-:W2:Y:S01]  /*97f0*/  LDL R211, [R1+0x4] ;  /* 0x0000040001d37983 */ /* 0x000ea20000100800 */
[----:B-----5:R-:W-:Y:S01]  /*9800*/  SHF.R.S32.HI R0, RZ, 0x1f, R120 ;  /* 0x0000001fff007819 */ /* 0x020fe20000011478 */
[----:B-1----:R-:W-:Y:S01]  /*9810*/  IMAD.MOV.U32 R11, RZ, RZ, c[0x0][0x2c4] ;  /* 0x0000b100ff0b7624 */ /* 0x002fe200078e00ff */
[----:B------:R-:W-:Y:S01]  /*9820*/  ULDC UR4, c[0x0][0x324] ;  /* 0x0000c90000047ab9 */ /* 0x000fe20000000800 */
[----:B------:R-:W-:Y:S01]  /*9830*/  IMAD.MOV.U32 R24, RZ, RZ, c[0x0][0x32c] ;  /* 0x0000cb00ff187624 */ /* 0x000fe200078e00ff */
[CC--:B------:R-:W-:Y:S01]  /*9840*/  LEA.HI R2, R0.reuse, R120.reuse, RZ, 0x2 ;  /* 0x0000007800027211 */ /* 0x0c0fe200078f10ff */
[----:B------:R-:W-:Y:S01]  /*9850*/  ULOP3.LUT UR4, URZ, UR4, URZ, 0x33, !UPT ;  /* 0x000000043f047292 */ /* 0x000fe2000f8e333f */
[----:B------:R-:W-:Y:S01]  /*9860*/  LEA.HI R0, R0, R120, RZ, 0x5 ;  /* 0x0000007800007211 */ /* 0x000fe200078f28ff */
[----:B------:R-:W0:Y:S01]  /*9870*/  LDGDEPBAR ;  /* 0x00000000000079af */ /* 0x000e220000000000 */
[----:B------:R-:W-:-:S02]  /*9880*/  LOP3.LUT R3, R2, 0xfffffffc, RZ, 0xc0, !PT ;  /* 0xfffffffc02037812 */ /* 0x000fc400078ec0ff */
[----:B------:R-:W-:Y:S02]  /*9890*/  LOP3.LUT R2, R0, 0xffffffe0, RZ, 0xc0, !PT ;  /* 0xffffffe000027812 */ /* 0x000fe400078ec0ff */
[--C-:B------:R-:W-:Y:S01]  /*98a0*/  SHF.R.S32.HI R8, RZ, 0x5, R0.reuse ;  /* 0x00000005ff087819 */ /* 0x100fe20000011400 */
[C---:B------:R-:W-:Y:S01]  /*98b0*/  IMAD.IADD R3, R120.reuse, 0x1, -R3 ;  /* 0x0000000178037824 */ /* 0x040fe200078e0a03 */
[----:B------:R-:W-:Y:S01]  /*98c0*/  SHF.R.S32.HI R7, RZ, 0x1f, R0 ;  /* 0x0000001fff077819 */ /* 0x000fe20000011400 */
[----:B------:R-:W-:Y:S01]  /*98d0*/  IMAD.IADD R0, R120, 0x1, -R2 ;  /* 0x0000000178007824 */ /* 0x000fe200078e0a02 */
[----:B------:R-:W-:Y:S02]  /*98e0*/  ISETP.NE.AND P0, PT, R11, 0x1, PT ;  /* 0x000000010b00780c */ /* 0x000fe40003f05270 */
[----:B------:R-:W-:Y:S02]  /*98f0*/  LEA.HI R7, R7, R8, RZ, 0x2 ;  /* 0x0000000807077211 */ /* 0x000fe400078f10ff */
[----:B------:R-:W-:-:S02]  /*9900*/  SHF.R.S32.HI R10, RZ, 0x1f, R0 ;  /* 0x0000001fff0a7819 */ /* 0x000fc40000011400 */
[----:B------:R-:W-:Y:S02]  /*9910*/  LEA.HI R2, R3, R3, RZ, 0x1 ;  /* 0x0000000303027211 */ /* 0x000fe400078f08ff */
[----:B------:R-:W-:Y:S02]  /*9920*/  LOP3.LUT R9, R7, 0xffffffc, RZ, 0xc0, !PT ;  /* 0x0ffffffc07097812 */ /* 0x000fe400078ec0ff */
[----:B------:R-:W-:Y:S02]  /*9930*/  LEA.HI R7, R10, R0, RZ, 0x2 ;  /* 0x000000000a077211 */ /* 0x000fe400078f10ff */
[C---:B------:R-:W-:Y:S01]  /*9940*/  LOP3.LUT R10, R2.reuse, 0x1ffffffe, RZ, 0xc0, !PT ;  /* 0x1ffffffe020a7812 */ /* 0x040fe200078ec0ff */
[----:B------:R-:W-:Y:S01]  /*9950*/  IMAD.SHL.U32 R2, R2, 0x20, RZ ;  /* 0x0000002002027824 */ /* 0x000fe200078e00ff */
[----:B------:R-:W-:Y:S01]  /*9960*/  SHF.R.S32.HI R12, RZ, 0x2, R7 ;  /* 0x00000002ff0c7819 */ /* 0x000fe20000011407 */
[----:B------:R-:W-:Y:S01]  /*9970*/  IMAD.IADD R9, R8, 0x1, -R9 ;  /* 0x0000000108097824 */ /* 0x000fe200078e0a09 */
[----:B------:R-:W-:Y:S01]  /*9980*/  ISETP.GE.AND P1, PT, R24, 0x1, PT ;  /* 0x000000011800780c */ /* 0x000fe20003f26270 */
[----:B------:R-:W-:Y:S01]  /*9990*/  IMAD.IADD R3, R3, 0x1, -R10 ;  /* 0x0000000103037824 */ /* 0x000fe200078e0a0a */
[----:B------:R-:W-:Y:S01]  /*99a0*/  LOP3.LUT R8, R2, 0xffffffc0, RZ, 0xc0, !PT ;  /* 0xffffffc002087812 */ /* 0x000fe200078ec0ff */
[----:B------:R-:W-:Y:S01]  /*99b0*/  IMAD.SHL.U32 R11, R9, 0x10, RZ ;  /* 0x00000010090b7824 */ /* 0x000fe200078e00ff */
[----:B------:R-:W-:Y:S01]  /*99c0*/  LOP3.LUT R236, R236, 0xfffffdff, RZ, 0xc0, !PT ;  /* 0xfffffdffecec7812 */ /* 0x000fe200078ec0ff */
[----:B------:R-:W-:Y:S01]  /*99d0*/  IMAD.SHL.U32 R3, R3, 0x8, RZ ;  /* 0x0000000803037824 */ /* 0x000fe200078e00ff */
[----:B------:R-:W-:Y:S02]  /*99e0*/  STL [R1+0xdc], R12 ;  /* 0x0000dc0c01007387 */ /* 0x000fe40000100800 */
[----:B------:R-:W-:-:S02]  /*99f0*/  @P0 LOP3.LUT R236, R236, 0x200, RZ, 0xfc, !PT ;  /* 0x00000200ecec0812 */ /* 0x000fc400078efcff */
[----:B------:R1:W-:Y:S02]  /*9a00*/  STL [R1+0xd4], R8 ;  /* 0x0000d40801007387 */ /* 0x0003e40000100800 */
[----:B------:R-:W-:Y:S02]  /*9a10*/  LOP3.LUT R236, R236, 0xfffffeff, RZ, 0xc0, !PT ;  /* 0xfffffeffecec7812 */ /* 0x000fe400078ec0ff */
[----:B------:R3:W-:Y:S02]  /*9a20*/  STL [R1+0xd8], R11 ;  /* 0x0000d80b01007387 */ /* 0x0007e40000100800 */
[----:B------:R-:W-:Y:S02]  /*9a30*/  @P1 LOP3.LUT R236, R236, 0x100, RZ, 0xfc, !PT ;  /* 0x00000100ecec1812 */ /* 0x000fe400078efcff */
[----:B------:R-:W-:Y:S01]  /*9a40*/  STL [R1+0xd0], R3 ;  /* 0x0000d00301007387 */ /* 0x000fe20000100800 */
[----:B--2---:R-:W-:-:S05]  /*9a50*/  IMAD R2, R211, 0x80, R12 ;  /* 0x00000080d3027824 */ /* 0x004fca00078e020c */
[----:B------:R-:W-:-:S05]  /*9a60*/  IADD3 R2, R8, R2, R11 ;  /* 0x0000000208027210 */ /* 0x000fca0007ffe00b */
[----:B------:R-:W-:-:S04]  /*9a70*/  IMAD.IADD R10, R3, 0x1, R2 ;  /* 0x00000001030a7824 */ /* 0x000fc800078e0202 */
[----:B------:R-:W-:-:S05]  /*9a80*/  @P0 IMAD.HI.U32 R2, R10, c[0x0][0x2c8], RZ ;  /* 0x0000b2000a020a27 */ /* 0x000fca00078e00ff */
[----:B------:R-:W-:Y:S02]  /*9a90*/  @P0 SHF.R.U32.HI R10, RZ, c[0x0][0x2cc], R2 ;  /* 0x0000b300ff0a0a19 */ /* 0x000fe40000011602 */
[----:B------:R-:W-:-:S03]  /*9aa0*/  LOP3.LUT R2, R7, 0x7ffffffc, RZ, 0xc0, !PT ;  /* 0x7ffffffc07027812 */ /* 0x000fc600078ec0ff */
[----:B------:R-:W2:Y:S02]  /*9ab0*/  SHFL.IDX PT, R7, R10, RZ, 0x1c1f ;  /* 0x001c1fff0a077589 */ /* 0x000ea400000e0000 */
[----:B------:R-:W-:Y:S02]  /*9ac0*/  IMAD.IADD R2, R0, 0x1, -R2 ;  /* 0x0000000100027824 */ /* 0x000fe400078e0a02 */
[----:B------:R-:W-:Y:S02]  /*9ad0*/  IMAD.IADD R0, R121, 0x1, R5 ;  /* 0x0000000179007824 */ /* 0x000fe400078e0205 */
[----:B-1----:R-:W-:-:S04]  /*9ae0*/  IMAD.SHL.U32 R8, R2, 0x2, RZ ;  /* 0x0000000202087824 */ /* 0x002fc800078e00ff */
[----:B------:R-:W-:Y:S01]  /*9af0*/  IMAD.IADD R12, R0, 0x1, -R8 ;  /* 0x00000001000c7824 */ /* 0x000fe200078e0a08 */
[----:B------:R1:W-:Y:S01]  /*9b00*/  STL [R1+0x88], R8 ;  /* 0x0000880801007387 */ /* 0x0003e20000100800 */
[----:B------:R-:W-:Y:S01]  /*9b10*/  IADD3 R2, -R8, 0x1, R0 ;  /* 0x0000000108027810 */ /* 0x000fe20007ffe100 */
[----:B------:R-:W-:Y:S02]  /*9b20*/  IMAD.IADD R0, R139, 0x1, R140 ;  /* 0x000000018b007824 */ /* 0x000fe400078e028c */
[----:B------:R-:W-:Y:S02]  /*9b30*/  IMAD.IADD R14, R121, 0x1, -R8 ;  /* 0x00000001790e7824 */ /* 0x000fe400078e0a08 */
[----:B------:R-:W-:-:S05]  /*9b40*/  IMAD.IADD R2, R2, 0x1, -R122 ;  /* 0x0000000102027824 */ /* 0x000fca00078e0a7a */
[C---:B---3--:R-:W-:Y:S02]  /*9b50*/  IADD3 R11, R2.reuse, c[0x0][0x328], RZ ;  /* 0x0000ca00020b7a10 */ /* 0x048fe40007ffe0ff */
[----:B------:R-:W-:-:S03]  /*9b60*/  IADD3 R13, R2, UR4, RZ ;  /* 0x00000004020d7c10 */ /* 0x000fc6000fffe0ff */
[--C-:B--2---:R-:W-:Y:S02]  /*9b70*/  IMAD.IADD R3, R11, 0x1, R7.reuse ;  /* 0x000000010b037824 */ /* 0x104fe400078e0207 */
        /* <DEDUP_REMOVED lines=9> */
[----:B-1----:R-:W-:-:S05]  /*9c10*/  @P0 IMAD.HI.U32 R8, R7, c[0x0][0x330], RZ ;  /* 0x0000cc0007080a27 */ /* 0x002fca00078e00ff */
[----:B------:R-:W-:-:S04]  /*9c20*/  @P0 SHF.R.U32.HI R7, RZ, c[0x0][0x334], R8 ;  /* 0x0000cd00ff070a19 */ /* 0x000fc80000011608 */
[----:B------:R-:W-:Y:S01]  /*9c30*/  LOP3.LUT R7, RZ, R7, RZ, 0x33, !PT ;  /* 0x00000007ff077212 */ /* 0x000fe200078e33ff */
[----:B------:R-:W-:Y:S05]  /*9c40*/  BRA `(.L_x_3129) ;  /* 0x0000003000007947 */ /* 0x000fea0003800000 */
.L_x_3128:
[----:B------:R-:W-:-:S13]  /*9c50*/  ISETP.NE.AND P0, PT, R24, 0x1, PT ;  /* 0x000000011800780c */ /* 0x000fda0003f05270 */
[----:B-1----:R-:W-:-:S05]  /*9c60*/  @P0 IMAD.HI.U32 R8, R7, c[0x0][0x330], RZ ;  /* 0x0000cc0007080a27 */ /* 0x002fca00078e00ff */
[----:B------:R-:W-:Y:S02]  /*9c70*/  @P0 SHF.R.U32.HI R7, RZ, c[0x0][0x334], R8 ;  /* 0x0000cd00ff070a19 */ /* 0x000fe40000011608 */
.L_x_3129:
[----:B------:R-:W-:Y:S05]  /*9c80*/  BSYNC B0 ;  /* 0x0000000000007941 */ /* 0x000fea0003800000 */
.L_x_3127:
[----:B------:R-:W-:-:S05]  /*9c90*/  IMAD R7, R7, c[0x0][0x32c], R14 ;  /* 0x0000cb0007077a24 */ /* 0x000fca00078e020e */
[----:B------:R-:W-:Y:S02]  /*9ca0*/  IADD3 R8, R7, c[0x0][0x32c], RZ ;  /* 0x0000cb0007087a10 */ /* 0x000fe40007ffe0ff */
[----:B------:R-:W-:Y:S02]  /*9cb0*/  IMNMX R2, R2, R7, !PT ;  /* 0x0000000702027217 */ /* 0x000fe40007800200 */
[----:B------:R-:W-:Y:S02]  /*9cc0*/  IMNMX R3, R3, R8, PT ;  /* 0x0000000803037217 */ /* 0x000fe40003800200 */
.L_x_3126:
[----:B------:R-:W2:Y:S02]  /*9cd0*/  SHFL.IDX PT, R9, R10, 0x1, 0x1c1f ;  /* 0x003c1f000a097f89 */ /* 0x000ea400000e0000 */
[----:B-12---:R-:W-:Y:S01]  /*9ce0*/  IMAD.IADD R8, R11, 0x1, R9 ;  /* 0x000000010b087824 */ /* 0x006fe200078e0209 */
[----:B------:R-:W-:-:S04]  /*9cf0*/  IADD3 R7, R13, R9, RZ ;  /* 0x000000090d077210 */ /* 0x000fc80007ffe0ff */
        /* <DEDUP_REMOVED lines=12> */
.L_x_3132:
[----:B------:R-:W-:-:S13]  /*9dc0*/  ISETP.NE.AND P0, PT, R24, 0x1, PT ;  /* 0x000000011800780c */ /* 0x000fda0003f05270 */
[----:B------:R-:W-:-:S05]  /*9dd0*/  @P0 IMAD.HI.U32 R15, R9, c[0x0][0x330], RZ ;  /* 0x0000cc00090f0a27 */ /* 0x000fca00078e00ff */
[----:B------:R-:W-:Y:S02]  /*9de0*/  @P0 SHF.R.U32.HI R9, RZ, c[0x0][0x334], R15 ;  /* 0x0000cd00ff090a19 */ /* 0x000fe4000001160f */
.L_x_3133:
[----:B------:R-:W-:Y:S05]  /*9df0*/  BSYNC B0 ;  /* 0x0000000000007941 */ /* 0x000fea0003800000 */
.L_x_3131:
[----:B------:R-:W-:-:S05]  /*9e00*/  IMAD R9, R9, c[0x0][0x32c], R14 ;  /* 0x0000cb0009097a24 */ /* 0x000fca00078e020e */
[----:B------:R-:W-:Y:S02]  /*9e10*/  IADD3 R15, R9, c[0x0][0x32c], RZ ;  /* 0x0000cb00090f7a10 */ /* 0x000fe40007ffe0ff */
[----:B------:R-:W-:Y:S02]  /*9e20*/  IMNMX R7, R7, R9, !PT ;  /* 0x0000000907077217 */ /* 0x000fe40007800200 */
[----:B------:R-:W-:Y:S02]  /*9e30*/  IMNMX R8, R8, R15, PT ;  /* 0x0000000f08087217 */ /* 0x000fe40003800200 */
.L_x_3130:
[C---:B------:R-:W-:Y:S01]  /*9e40*/  ISETP.GE.AND P0, PT, R121.reuse, 0x2, PT ;  /* 0x000000027900780c */ /* 0x040fe20003f06270 */
[----:B------:R-:W1:Y:S01]  /*9e50*/  SHFL.IDX PT, R9, R10, 0x2, 0x1c1f ;  /* 0x005c1f000a097f89 */ /* 0x000e6200000e0000 */
[----:B------:R-:W-:Y:S02]  /*9e60*/  ISETP.GE.AND P1, PT, R121, 0x9, PT ;  /* 0x000000097900780c */ /* 0x000fe40003f26270 */
[----:B------:R-:W-:Y:S02]  /*9e70*/  P2R R21, PR, RZ, 0x1 ;  /* 0x00000001ff157803 */ /* 0x000fe40000000000 */
[----:B------:R-:W-:-:S02]  /*9e80*/  ISETP.GT.AND P0, PT, R2, 0x1, !P0 ;  /* 0x000000010200780c */ /* 0x000fc40004704270 */
[----:B------:R-:W-:Y:S02]  /*9e90*/  ISETP.GE.AND P6, PT, R121, 0xa, PT ;  /* 0x0000000a7900780c */ /* 0x000fe40003fc6270 */
        /* <DEDUP_REMOVED lines=47> */
[----:B-1----:R-:W-:-:S03]  /*a190*/  IMAD.IADD R2, R13, 0x1, R9 ;  /* 0x000000010d027824 */ /* 0x002fc600078e0209 */
[----:B------:R-:W-:Y:S01]  /*a1a0*/  ISETP.LT.OR P0, PT, R3, 0x2a, P0 ;  /* 0x0000002a0300780c */ /* 0x000fe20000701670 */
[----:B------:R-:W-:-:S03]  /*a1b0*/  IMAD.IADD R3, R11, 0x1, R9 ;  /* 0x000000010b037824 */ /* 0x000fc600078e0209 */
[----:B------:R-:W-:Y:S02]  /*a1c0*/  FSEL R153, R41, -INF , !P0 ;  /* 0xff80000029997808 */ /* 0x000fe40004000000 */
[----:B------:R-:W-:Y:S02]  /*a1d0*/  ISETP.GE.AND P0, PT, R24, 0x1, PT ;  /* 0x000000011800780c */ /* 0x000fe40003f06270 */
[----:B------:R-:W-:-:S11]  /*a1e0*/  IMNMX R3, R12, R3, PT ;  /* 0x000000030c037217 */ /* 0x000fd60003800200 */
        /* <DEDUP_REMOVED lines=11> */
.L_x_3136:
[----:B------:R-:W-:-:S13]  /*a2a0*/  ISETP.NE.AND P0, PT, R24, 0x1, PT ;  /* 0x000000011800780c */ /* 0x000fda0003f05270 */
[----:B------:R-:W-:-:S05]  /*a2b0*/  @P0 IMAD.HI.U32 R20, R9, c[0x0][0x330], RZ ;  /* 0x0000cc0009140a27 */ /* 0x000fca00078e00ff */
[----:B------:R-:W-:Y:S02]  /*a2c0*/  @P0 SHF.R.U32.HI R9, RZ, c[0x0][0x334], R20 ;  /* 0x0000cd00ff090a19 */ /* 0x000fe40000011614 */
.L_x_3137:
[----:B------:R-:W-:Y:S05]  /*a2d0*/  BSYNC B0 ;  /* 0x0000000000007941 */ /* 0x000fea0003800000 */
.L_x_3135:
[----:B------:R-:W-:-:S05]  /*a2e0*/  IMAD R9, R9, c[0x0][0x32c], R14 ;  /* 0x0000cb0009097a24 */ /* 0x000fca00078e020e */
[----:B------:R-:W-:Y:S02]  /*a2f0*/  IADD3 R20, R9, c[0x0][0x32c], RZ ;  /* 0x0000cb0009147a10 */ /* 0x000fe40007ffe0ff */
[----:B------:R-:W-:Y:S02]  /*a300*/  IMNMX R2, R2, R9, !PT ;  /* 0x0000000902027217 */ /* 0x000fe40007800200 */
[----:B------:R-:W-:Y:S02]  /*a310*/  IMNMX R3, R3, R20, PT ;  /* 0x0000001403037217 */ /* 0x000fe40003800200 */
.L_x_3134:
[----:B------:R-:W-:Y:S02]  /*a320*/  ISETP.NE.AND P0, PT, R19, RZ, PT ;  /* 0x000000ff1300720c */ /* 0x000fe40003f05270 */
[----:B------:R-:W-:Y:S02]  /*a330*/  P2R R9, PR, RZ, 0x10 ;  /* 0x00000010ff097803 */ /* 0x000fe40000000000 */
        /* <DEDUP_REMOVED lines=30> */
[----:B------:R-:W-:-:S04]  /*a520*/  ISETP.GT.AND P0, PT, R7, RZ, !P1 ;  /* 0x000000ff0700720c */ /* 0x000fc80004f04270 */
[----:B------:R-:W-:-:S04]  /*a530*/  ISETP.LT.OR P0, PT, R8, 0x1, P0 ;  /* 0x000000010800780c */ /* 0x000fc80000701670 */
[----:B------:R-:W-:Y:S02]  /*a540*/  FSEL R20, R54, -INF , !P0 ;  /* 0xff80000036147808 */ /* 0x000fe40004000000 */
[----:B------:R-:W-:-:S04]  /*a550*/  ISETP.NE.AND P0, PT, R16, RZ, PT ;  /* 0x000000ff1000720c */ /* 0x000fc80003f05270 */
[----:B------:R-:W-:-:S04]  /*a560*/  ISETP.GT.AND P0, PT, R7, 0x28, !P0 ;  /* 0x000000280700780c */ /* 0x000fc80004704270 */
[----:B------:R-:W-:-:S04]  /*a570*/  ISETP.LT.OR P0, PT, R8, 0x29, P0 ;  /* 0x000000290800780c */ /* 0x000fc80000701670 */
[----:B------:R-:W-:Y:S02]  /*a580*/  FSEL R150, R42, -INF , !P0 ;  /* 0xff8000002a967808 */ /* 0x000fe40004000000 */
[----:B------:R-:W-:-:S04]  /*a590*/  ISETP.NE.AND P0, PT, R15, RZ, PT ;  /* 0x000000ff0f00720c */ /* 0x000fc80003f05270 */
[----:B------:R-:W-:Y:S02]  /*a5a0*/  ISETP.GT.AND P0, PT, R7, 0x29, !P0 ;  /* 0x000000290700780c */ /* 0x000fe40004704270 */
[----:B------:R-:W1:Y:S02]  /*a5b0*/  SHFL.IDX PT, R7, R10, 0x3, 0x1c1f ;  /* 0x007c1f000a077f89 */ /* 0x000e6400000e0000 */
[----:B------:R-:W-:-:S04]  /*a5c0*/  ISETP.LT.OR P0, PT, R8, 0x2a, P0 ;  /* 0x0000002a0800780c */ /* 0x000fc80000701670 */
[----:B------:R-:W-:Y:S02]  /*a5d0*/  FSEL R149, R43, -INF , !P0 ;  /* 0xff8000002b957808 */ /* 0x000fe40004000000 */
[----:B------:R-:W-:-:S04]  /*a5e0*/  ISETP.GT.AND P0, PT, R2, RZ, !P1 ;  /* 0x000000ff0200720c */ /* 0x000fc80004f04270 */
[----:B------:R-:W-:-:S04]  /*a5f0*/  ISETP.LT.OR P0, PT, R3, 0x1, P0 ;  /* 0x000000010300780c */ /* 0x000fc80000701670 */
[----:B------:R-:W-:Y:S02]  /*a600*/  FSEL R35, R84, -INF , !P0 ;  /* 0xff80000054237808 */ /* 0x000fe40004000000 */
[----:B------:R-:W-:Y:S02]  /*a610*/  ISETP.GT.AND P0, PT, R2, 0x1, !P4 ;  /* 0x000000010200780c */ /* 0x000fe40006704270 */
[----:B------:R-:W-:Y:S02]  /*a620*/  ISETP.NE.AND P4, PT, R9, RZ, PT ;  /* 0x000000ff0900720c */ /* 0x000fe40003f85270 */
        /* <DEDUP_REMOVED lines=52> */
.L_x_3140:
[----:B------:R-:W-:-:S13]  /*a970*/  ISETP.NE.AND P0, PT, R24, 0x1, PT ;  /* 0x000000011800780c */ /* 0x000fda0003f05270 */
[----:B------:R-:W-:-:S05]  /*a980*/  @P0 IMAD.HI.U32 R8, R7, c[0x0][0x330], RZ ;  /* 0x0000cc0007080a27 */ /* 0x000fca00078e00ff */
[----:B------:R-:W-:Y:S02]  /*a990*/  @P0 SHF.R.U32.HI R7, RZ, c[0x0][0x334], R8 ;  /* 0x0000cd00ff070a19 */ /* 0x000fe40000011608 */
.L_x_3141:
[----:B------:R-:W-:Y:S05]  /*a9a0*/  BSYNC B0 ;  /* 0x0000000000007941 */ /* 0x000fea0003800000 */
.L_x_3139:
[----:B------:R-:W-:-:S05]  /*a9b0*/  IMAD R7, R7, c[0x0][0x32c], R14 ;  /* 0x0000cb0007077a24 */ /* 0x000fca00078e020e */
[----:B------:R-:W-:Y:S02]  /*a9c0*/  IADD3 R8, R7, c[0x0][0x32c], RZ ;  /* 0x0000cb0007087a10 */ /* 0x000fe40007ffe0ff */
[----:B------:R-:W-:Y:S02]  /*a9d0*/  IMNMX R2, R2, R7, !PT ;  /* 0x0000000702027217 */ /* 0x000fe40007800200 */
[----:B------:R-:W-:Y:S02]  /*a9e0*/  IMNMX R3, R3, R8, PT ;  /* 0x0000000803037217 */ /* 0x000fe40003800200 */
.L_x_3138:
[----:B------:R-:W-:Y:S01]  /*a9f0*/  FMNMX.FTZ R172, R22, R23, !PT ;  /* 0x0000001716ac7209 */ /* 0x000fe20007810000 */
        /* <DEDUP_REMOVED lines=8> */
[----:B------:R-:W-:Y:S01]  /*aa80*/  LDSM.16.MT88.4 R48, [R217+0x2080] ;  /* 0x00208000d930783b */ /* 0x000fe20000004200 */
[----:B------:R-:W-:Y:S01]  /*aa90*/  ISETP.LT.OR P0, PT, R3, 0x9, P0 ;  /* 0x000000090300780c */ /* 0x000fe20000701670 */
[----:B------:R-:W-:Y:S01]  /*aaa0*/  IMAD R219, R4, 0x2, R218 ;  /* 0x0000000204db7824 */ /* 0x000fe200078e02da */
[----:B------:R-:W-:Y:S01]  /*aab0*/  FMNMX.FTZ R172, R28, R172, !PT ;  /* 0x000000ac1cac7209 */ /* 0x000fe20007810000 */
[----:B------:R-:W-:Y:S01]  /*aac0*/  STL [R1+0xf0], R216 ;  /* 0x0000f0d801007387 */ /* 0x000fe20000100800 */
[----:B------:R-:W-:-:S02]  /*aad0*/  FSEL R14, R82, -INF , !P0 ;  /* 0xff800000520e7808 */ /* 0x000fc40004000000 */
[----:B------:R-:W-:Y:S01]  /*aae0*/  FMNMX.FTZ R172, R29, R172, !PT ;  /* 0x000000ac1dac7209 */ /* 0x000fe20007810000 */
[----:B------:R-:W-:Y:S01]  /*aaf0*/  LDSM.16.MT88.4 R60, [R218+0x2080] ;  /* 0x00208000da3c783b */ /* 0x000fe20000004200 */
[----:B------:R-:W-:Y:S02]  /*ab00*/  ISETP.GT.AND P0, PT, R2, 0x9, !P6 ;  /* 0x000000090200780c */ /* 0x000fe40007704270 */
[----:B------:R-:W-:Y:S01]  /*ab10*/  FMNMX.FTZ R172, R30, R172, !PT ;  /* 0x000000ac1eac7209 */ /* 0x000fe20007810000 */
[----:B------:R-:W-:Y:S01]  /*ab20*/  LDSM.16.MT88.4 R52, [R219+0x2880] ;  /* 0x00288000db34783b */ /* 0x000fe20000004200 */
[----:B------:R-:W-:Y:S02]  /*ab30*/  ISETP.LT.OR P0, PT, R3, 0xa, P0 ;  /* 0x0000000a0300780c */ /* 0x000fe40000701670 */
[----:B------:R-:W-:Y:S02]  /*ab40*/  FMNMX.FTZ R172, R31, R172, !PT ;  /* 0x000000ac1fac7209 */ /* 0x000fe40007810000 */
[----:B------:R-:W-:-:S02]  /*ab50*/  FSEL R13, R83, -INF , !P0 ;  /* 0xff800000530d7808 */ /* 0x000fc40004000000 */
[----:B------:R-:W-:Y:S01]  /*ab60*/  FMNMX.FTZ R172, R156, R172, !PT ;  /* 0x000000ac9cac7209 */ /* 0x000fe20007810000 */
[----:B------:R-:W-:Y:S01]  /*ab70*/  LDSM.16.MT88.4 R80, [R219+0x2080] ;  /* 0x00208000db50783b */ /* 0x000fe20000004200 */
[----:B------:R-:W-:Y:S02]  /*ab80*/  ISETP.GT.AND P0, PT, R2, 0x10, !P5 ;  /* 0x000000100200780c */ /* 0x000fe40006f04270 */
[----:B------:R-:W-:Y:S02]  /*ab90*/  FMNMX.FTZ R172, R155, R172, !PT ;  /* 0x000000ac9bac7209 */ /* 0x000fe40007810000 */
[----:B------:R-:W-:Y:S02]  /*aba0*/  ISETP.LT.OR P0, PT, R3, 0x11, P0 ;  /* 0x000000110300780c */ /* 0x000fe40000701670 */
[----:B------:R-:W-:Y:S02]  /*abb0*/  FMNMX.FTZ R172, R154, R172, !PT ;  /* 0x000000ac9aac7209 */ /* 0x000fe40007810000 */
[----:B------:R-:W-:-:S02]  /*abc0*/  ISETP.NE.AND P6, PT, R18, RZ, PT ;  /* 0x000000ff1200720c */ /* 0x000fc40003fc5270 */
[----:B------:R-:W-:Y:S02]  /*abd0*/  FMNMX.FTZ R172, R153, R172, !PT ;  /* 0x000000ac99ac7209 */ /* 0x000fe40007810000 */
[----:B------:R-:W-:Y:S02]  /*abe0*/  FSEL R18, R78, -INF , !P0 ;  /* 0xff8000004e127808 */ /* 0x000fe40004000000 */
[----:B------:R-:W-:Y:S01]  /*abf0*/  ISETP.GT.AND P0, PT, R2, 0x11, !P4 ;  /* 0x000000110200780c */ /* 0x000fe20006704270 */
[----:B------:R-:W1:Y:S01]  /*ac00*/  SHFL.BFLY PT, R7, R172, 0x2, 0x1f ;  /* 0x0c401f00ac077f89 */ /* 0x000e6200000e0000 */
[----:B------:R-:W-:Y:S02]  /*ac10*/  FMNMX.FTZ R174, R20, R27, !PT ;  /* 0x0000001b14ae7209 */ /* 0x000fe40007810000 */
[----:B------:R-:W-:Y:S02]  /*ac20*/  ISETP.LT.OR P0, PT, R3, 0x12, P0 ;  /* 0x000000120300780c */ /* 0x000fe40000701670 */
[----:B------:R-:W-:-:S02]  /*ac30*/  FMNMX.FTZ R174, R32, R174, !PT ;  /* 0x000000ae20ae7209 */ /* 0x000fc40007810000 */
[----:B------:R-:W-:Y:S02]  /*ac40*/  FSEL R19, R79, -INF , !P0 ;  /* 0xff8000004f137808 */ /* 0x000fe40004000000 */
[----:B------:R-:W-:Y:S02]  /*ac50*/  ISETP.GT.AND P0, PT, R2, 0x18, !P3 ;  /* 0x000000180200780c */ /* 0x000fe40005f04270 */
[----:B------:R-:W-:Y:S02]  /*ac60*/  FMNMX.FTZ R174, R33, R174, !PT ;  /* 0x000000ae21ae7209 */ /* 0x000fe40007810000 */
[----:B------:R-:W-:Y:S02]  /*ac70*/  ISETP.LT.OR P0, PT, R3, 0x19, P0 ;  /* 0x000000190300780c */ /* 0x000fe40000701670 */
[----:B------:R-:W-:Y:S02]  /*ac80*/  FMNMX.FTZ R174, R34, R174, !PT ;  /* 0x000000ae22ae7209 */ /* 0x000fe40007810000 */
[----:B------:R-:W-:-:S02]  /*ac90*/  FSEL R45, R74, -INF , !P0 ;  /* 0xff8000004a2d7808 */ /* 0x000fc40004000000 */
[----:B------:R-:W-:Y:S02]  /*aca0*/  ISETP.GT.AND P0, PT, R2, 0x19, !P2 ;  /* 0x000000190200780c */ /* 0x000fe40005704270 */
[----:B------:R-:W-:Y:S02]  /*acb0*/  FMNMX.FTZ R174, R36, R174, !PT ;  /* 0x000000ae24ae7209 */ /* 0x000fe40007810000 */
[----:B------:R-:W-:Y:S02]  /*acc0*/  ISETP.LT.OR P0, PT, R3, 0x1a, P0 ;  /* 0x0000001a0300780c */ /* 0x000fe40000701670 */
[----:B-1----:R-:W-:Y:S02]  /*acd0*/  FMNMX.FTZ R172, R172, R7, !PT ;  /* 0x00000007acac7209 */ /* 0x002fe40007810000 */
[----:B------:R-:W-:Y:S02]  /*ace0*/  ISETP.NE.AND P5, PT, R21, RZ, PT ;  /* 0x000000ff1500720c */ /* 0x000fe40003fa5270 */
[----:B------:R-:W-:Y:S01]  /*acf0*/  FMNMX.FTZ R174, R38, R174, !PT ;  /* 0x000000ae26ae7209 */ /* 0x000fe20007810000 */
[----:B------:R-:W1:Y:S01]  /*ad00*/  SHFL.BFLY PT, R7, R172, 0x1, 0x1f ;  /* 0x0c201f00ac077f89 */ /* 0x000e6200000e0000 */
[----:B------:R-:W-:-:S02]  /*ad10*/  FSEL R56, R75, -INF , !P0 ;  /* 0xff8000004b387808 */ /* 0x000fc40004000000 */
[----:B------:R-:W-:Y:S01]  /*ad20*/  ISETP.GT.AND P0, PT, R2, 0x1, !P5 ;  /* 0x000000010200780c */ /* 0x000fe20006f04270 */
[----:B------:R-:W-:Y:S01]  /*ad30*/  LDSM.16.MT88.4 R72, [R217+0x3880] ;  /* 0x00388000d948783b */ /* 0x000fe20000004200 */
[----:B------:R-:W-:Y:S02]  /*ad40*/  FMNMX.FTZ R174, R39, R174, !PT ;  /* 0x000000ae27ae7209 */ /* 0x000fe40007810000 */
[----:B------:R-:W-:Y:S02]  /*ad50*/  ISETP.LT.OR P0, PT, R3, 0x2, P0 ;  /* 0x000000020300780c */ /* 0x000fe40000701670 */
[----:B------:R-:W-:Y:S02]  /*ad60*/  FMNMX.FTZ R174, R152, R174, !PT ;  /* 0x000000ae98ae7209 */ /* 0x000fe40007810000 */
[----:B------:R-:W-:Y:S02]  /*ad70*/  FSEL R12, R87, -INF , !P0 ;  /* 0xff800000570c7808 */ /* 0x000fe40004000000 */
[----:B------:R-:W-:-:S02]  /*ad80*/  ISETP.GT.AND P0, PT, R2, RZ, !P1 ;  /* 0x000000ff0200720c */ /* 0x000fc40004f04270 */
[----:B------:R-:W-:Y:S02]  /*ad90*/  FMNMX.FTZ R174, R151, R174, !PT ;  /* 0x000000ae97ae7209 */ /* 0x000fe40007810000 */
[----:B------:R-:W-:Y:S02]  /*ada0*/  ISETP.LT.OR P0, PT, R3, 0x1, P0 ;  /* 0x000000010300780c */ /* 0x000fe40000701670 */
[----:B------:R-:W-:Y:S02]  /*adb0*/  FMNMX.FTZ R174, R150, R174, !PT ;  /* 0x000000ae96ae7209 */ /* 0x000fe40007810000 */
[----:B------:R-:W-:Y:S02]  /*adc0*/  FSEL R11, R86, -INF , !P0 ;  /* 0xff800000560b7808 */ /* 0x000fe40004000000 */
[----:B------:R-:W-:Y:S01]  /*add0*/  FMNMX.FTZ R174, R149, R174, !PT ;  /* 0x000000ae95ae7209 */ /* 0x000fe20007810000 */
[----:B------:R-:W-:Y:S01]  /*ade0*/  LDSM.16.MT88.4 R84, [R217+0x2880] ;  /* 0x00288000d954783b */ /* 0x000fe20000004200 */
[----:B------:R-:W-:-:S02]  /*adf0*/  ISETP.GT.AND P0, PT, R2, 0x20, !P6 ;  /* 0x000000200200780c */ /* 0x000fc40007704270 */
[----:B-1----:R-:W-:Y:S02]  /*ae00*/  FMNMX.FTZ R172, R172, R7, !PT ;  /* 0x00000007acac7209 */ /* 0x002fe40007810000 */
[----:B------:R-:W-:Y:S01]  /*ae10*/  FMNMX.FTZ R173, R35, R37, !PT ;  /* 0x0000002523ad7209 */ /* 0x000fe20007810000 */
[----:B------:R-:W1:Y:S01]  /*ae20*/  SHFL.BFLY PT, R7, R174, 0x2, 0x1f ;  /* 0x0c401f00ae077f89 */ /* 0x000e6200000e0000 */
[----:B------:R-:W-:Y:S01]  /*ae30*/  ISETP.LT.OR P0, PT, R3, 0x21, P0 ;  /* 0x000000210300780c */ /* 0x000fe20000701670 */
[----:B------:R-:W-:Y:S01]  /*ae40*/  FMUL.FTZ R24, R172, c[0x0][0x2d0] ;  /* 0x0000b400ac187a20 */ /* 0x000fe20000410000 */
[----:B------:R-:W-:Y:S02]  /*ae50*/  FMNMX.FTZ R173, R40, R173, !PT ;  /* 0x000000ad28ad7209 */ /* 0x000fe40007810000 */
[----:B------:R-:W-:Y:S02]  /*ae60*/  FSEL R144, R70, -INF , !P0 ;  /* 0xff80000046907808 */ /* 0x000fe40004000000 */
[----:B------:R-:W-:-:S02]  /*ae70*/  FSETP.NEU.FTZ.AND P0, PT, R172, -INF , PT ;  /* 0xff800000ac00780b */ /* 0x000fc40003f1d000 */
[----:B------:R-:W-:Y:S02]  /*ae80*/  FMNMX.FTZ R173, R41, R173, !PT ;  /* 0x000000ad29ad7209 */ /* 0x000fe40007810000 */
[----:B------:R-:W-:Y:S02]  /*ae90*/  FSEL R24, R24, RZ, P0 ;  /* 0x000000ff18187208 */ /* 0x000fe40000000000 */
[----:B------:R-:W-:Y:S02]  /*aea0*/  FMNMX.FTZ R173, R42, R173, !PT ;  /* 0x000000ad2aad7209 */ /* 0x000fe40007810000 */
[----:B------:R-:W-:Y:S01]  /*aeb0*/  ISETP.NE.AND P4, PT, R17, RZ, PT ;  /* 0x000000ff1100720c */ /* 0x000fe20003f85270 */
[--C-:B------:R-:W-:Y:S01]  /*aec0*/  FFMA.FTZ R8, R22, c[0x0][0x2d0], -R24.reuse ;  /* 0x0000b40016087a23 */ /* 0x100fe20000010818 */
[----:B------:R-:W-:Y:S01]  /*aed0*/  FMNMX.FTZ R173, R43, R173, !PT ;  /* 0x000000ad2bad7209 */ /* 0x000fe20007810000 */
[----:B------:R-:W-:Y:S01]  /*aee0*/  FFMA.FTZ R9, R31, c[0x0][0x2d0], -R24 ;  /* 0x0000b4001f097a23 */ /* 0x000fe20000010818 */
[----:B------:R-:W-:Y:S01]  /*aef0*/  ISETP.NE.AND P5, PT, R16, RZ, PT ;  /* 0x000000ff1000720c */ /* 0x000fe20003fa5270 */
[----:B------:R2:W-:Y:S01]  /*af00*/  MUFU.EX2 R176, R8 ;  /* 0x0000000800b07308 */ /* 0x0005e20000000800 */
[----:B------:R-:W-:-:S02]  /*af10*/  FMNMX.FTZ R173, R44, R173, !PT ;  /* 0x000000ad2cad7209 */ /* 0x000fc40007810000 */
[----:B------:R-:W-:Y:S02]  /*af20*/  ISETP.NE.AND P6, PT, R15, RZ, PT ;  /* 0x000000ff0f00720c */ /* 0x000fe40003fc5270 */
[----:B------:R-:W-:Y:S02]  /*af30*/  FMNMX.FTZ R173, R46, R173, !PT ;  /* 0x000000ad2ead7209 */ /* 0x000fe40007810000 */
[----:B-1----:R-:W-:Y:S01]  /*af40*/  FMNMX.FTZ R174, R174, R7, !PT ;  /* 0x00000007aeae7209 */ /* 0x002fe20007810000 */
[----:B------:R-:W-:Y:S01]  /*af50*/  MUFU.EX2 R235, R9 ;  /* 0x0000000900eb7308 */ /* 0x000fe20000000800 */
[----:B------:R-:W-:Y:S02]  /*af60*/  FMNMX.FTZ R173, R147, R173, !PT ;  /* 0x000000ad93ad7209 */ /* 0x000fe40007810000 */
[----:B------:R-:W-:Y:S01]  /*af70*/  ISETP.GT.AND P1, PT, R2, 0x28, !P5 ;  /* 0x000000280200780c */ /* 0x000fe20006f24270 */
[----:B------:R-:W1:Y:S01]  /*af80*/  SHFL.BFLY PT, R7, R174, 0x1, 0x1f ;  /* 0x0c201f00ae077f89 */ /* 0x000e6200000e0000 */
[----:B------:R-:W-:-:S02]  /*af90*/  FMNMX.FTZ R173, R146, R173, !PT ;  /* 0x000000ad92ad7209 */ /* 0x000fc40007810000 */
[----:B------:R-:W-:Y:S01]  /*afa0*/  ISETP.GT.AND P2, PT, R2, 0x29, !P6 ;  /* 0x000000290200780c */ /* 0x000fe20007744270 */
[----:B--2---:R-:W-:Y:S01]  /*afb0*/  FFMA.FTZ R8, R23, c[0x0][0x2d0], -R24 ;  /* 0x0000b40017087a23 */ /* 0x004fe20000010818 */
[----:B------:R-:W-:Y:S02]  /*afc0*/  FMNMX.FTZ R173, R145, R173, !PT ;  /* 0x000000ad91ad7209 */ /* 0x000fe40007810000 */
[----:B------:R-:W-:Y:S01]  /*afd0*/  ISETP.LT.OR P1, PT, R3, 0x29, P1 ;  /* 0x000000290300780c */ /* 0x000fe20000f21670 */
[----:B------:R2:W3:Y:S01]  /*afe0*/  MUFU.EX2 R252, R8 ;  /* 0x0000000800fc7308 */ /* 0x0004e20000000800 */
[----:B------:R-:W-:Y:S02]  /*aff0*/  FMNMX.FTZ R173, R148, R173, !PT ;  /* 0x000000ad94ad7209 */ /* 0x000fe40007810000 */
[----:B------:R-:W-:-:S03]  /*b000*/  LEA R220, R4, R217, 0x1 ;  /* 0x000000d904dc7211 */ /* 0x000fc600078e08ff */
[----:B------:R-:W4:Y:S04]  /*b010*/  SHFL.BFLY PT, R10, R173, 0x2, 0x1f ;  /* 0x0c401f00ad0a7f89 */ /* 0x000f2800000e0000 */
[----:B------:R-:W-:Y:S01]  /*b020*/  LDSM.16.MT88.4 R76, [R220+0x4080] ;  /* 0x00408000dc4c783b */ /* 0x000fe20000004200 */
[----:B--2---:R-:W-:Y:S01]  /*b030*/  FFMA.FTZ R8, R25, c[0x0][0x2d0], -R24 ;  /* 0x0000b40019087a23 */ /* 0x004fe20000010818 */
[----:B-1----:R-:W-:-:S03]  /*b040*/  FMNMX.FTZ R174, R174, R7, !PT ;  /* 0x00000007aeae7209 */ /* 0x002fc60007810000 */
[----:B------:R1:W-:Y:S01]  /*b050*/  MUFU.EX2 R239, R8 ;  /* 0x0000000800ef7308 */ /* 0x0003e20000000800 */
[C---:B------:R-:W-:Y:S01]  /*b060*/  FSETP.NEU.FTZ.AND P0, PT, R174.reuse, -INF , PT ;  /* 0xff800000ae00780b */ /* 0x040fe20003f1d000 */
[----:B------:R-:W-:-:S05]  /*b070*/  FMUL.FTZ R7, R174, c[0x0][0x2d0] ;  /* 0x0000b400ae077a20 */ /* 0x000fca0000410000 */
[----:B------:R-:W-:Y:S02]  /*b080*/  FSEL R7, R7, RZ, P0 ;  /* 0x000000ff07077208 */ /* 0x000fe40000000000 */
[----:B------:R-:W-:Y:S02]  /*b090*/  ISETP.GT.AND P0, PT, R2, 0x21, !P4 ;  /* 0x000000210200780c */ /* 0x000fe40006704270 */
[----:B----4-:R-:W-:Y:S01]  /*b0a0*/  FMNMX.FTZ R173, R173, R10, !PT ;  /* 0x0000000aadad7209 */ /* 0x010fe20007810000 */
[--C-:B------:R-:W-:Y:S01]  /*b0b0*/  FFMA.FTZ R2, R27, c[0x0][0x2d0], -R7.reuse ;  /* 0x0000b4001b027a23 */ /* 0x100fe20000010807 */
[----:B------:R-:W-:Y:S01]  /*b0c0*/  ISETP.LT.OR P0, PT, R3, 0x22, P0 ;  /* 0x000000220300780c */ /* 0x000fe20000701670 */
[----:B------:R-:W-:Y:S01]  /*b0d0*/  FFMA.FTZ R9, R20, c[0x0][0x2d0], -R7 ;  /* 0x0000b40014097a23 */ /* 0x000fe20000010807 */
[----:B------:R-:W-:Y:S01]  /*b0e0*/  FSEL R27, R58, -INF , !P1 ;  /* 0xff8000003a1b7808 */ /* 0x000fe20004800000 */
[----:B-1----:R-:W-:Y:S01]  /*b0f0*/  FFMA.FTZ R8, R26, c[0x0][0x2d0], -R24 ;  /* 0x0000b4001a087a23 */ /* 0x002fe20000010818 */
[----:B------:R-:W-:Y:S01]  /*b100*/  MUFU.EX2 R238, R2 ;  /* 0x0000000200ee7308 */ /* 0x000fe20000000800 */
[----:B------:R-:W1:Y:S01]  /*b110*/  SHFL.BFLY PT, R10, R173, 0x1, 0x1f ;  /* 0x0c201f00ad0a7f89 */ /* 0x000e6200000e0000 */
[----:B------:R-:W-:-:S02]  /*b120*/  FSEL R25, R71, -INF , !P0 ;  /* 0xff80000047197808 */ /* 0x000fc40004000000 */
[----:B------:R-:W-:Y:S01]  /*b130*/  ISETP.LT.OR P0, PT, R3, 0x2a, P2 ;  /* 0x0000002a0300780c */ /* 0x000fe20001701670 */
[----:B------:R-:W-:Y:S01]  /*b140*/  LDSM.16.MT88.4 R68, [R220+0x2080] ;  /* 0x00208000dc44783b */ /* 0x000fe20000004200 */
[----:B---3--:R-:W-:Y:S02]  /*b150*/  F2FP.BF16.PACK_AB R20, R252, R176 ;  /* 0x000000b0fc14723e */ /* 0x008fe400000010ff */
[----:B------:R2:W3:Y:S01]  /*b160*/  MUFU.EX2 R188, R8 ;  /* 0x0000000800bc7308 */ /* 0x0004e20000000800 */
[----:B------:R-:W-:-:S07]  /*b170*/  FSEL R26, R59, -INF , !P0 ;  /* 0xff8000003b1a7808 */ /* 0x000fce0004000000 */
[----:B------:R-:W4:Y:S01]  /*b180*/  MUFU.EX2 R197, R9 ;  /* 0x0000000900c57308 */ /* 0x000f220000000800 */
[----:B--2---:R-:W-:Y:S01]  /*b190*/  FFMA.FTZ R8, R28, c[0x0][0x2d0], -R24 ;  /* 0x0000b4001c087a23 */ /* 0x004fe20000010818 */
[----:B-1----:R-:W-:Y:S02]  /*b1a0*/  FMNMX.FTZ R173, R173, R10, !PT ;  /* 0x0000000aadad7209 */ /* 0x002fe40007810000 */
[----:B---3--:R-:W-:-:S04]  /*b1b0*/  F2FP.BF16.PACK_AB R22, R188, R239 ;  /* 0x000000efbc16723e */ /* 0x008fc800000010ff */
[----:B------:R1:W-:Y:S01]  /*b1c0*/  MUFU.EX2 R177, R8 ;  /* 0x0000000800b17308 */ /* 0x0003e20000000800 */
[----:B------:R-:W-:Y:S02]  /*b1d0*/  FSETP.NEU.FTZ.AND P0, PT, R173, -INF , PT ;  /* 0xff800000ad00780b */ /* 0x000fe40003f1d000 */
[----:B----4-:R-:W-:Y:S01]  /*b1e0*/  F2FP.BF16.PACK_AB R21, R238, R197 ;  /* 0x000000c5ee15723e */ /* 0x010fe200000010ff */
[----:B-1----:R-:W-:-:S04]  /*b1f0*/  FFMA.FTZ R8, R29, c[0x0][0x2d0], -R24 ;  /* 0x0000b4001d087a23 */ /* 0x002fc80000010818 */
[----:B------:R1:W-:Y:S02]  /*b200*/  MUFU.EX2 R159, R8 ;  /* 0x00000008009f7308 */ /* 0x0003e40000000800 */
[----:B-1----:R-:W-:Y:S02]  /*b210*/  FFMA.FTZ R8, R30, c[0x0][0x2d0], -R24 ;  /* 0x0000b4001e087a23 */ /* 0x002fe40000010818 */
[----:B------:R-:W-:Y:S04]  /*b220*/  LDSM.16.MT88.4 R28, [R219+0x3880] ;  /* 0x00388000db1c783b */ /* 0x000fe80000004200 */
[----:B------:R1:W-:Y:S02]  /*b230*/  MUFU.EX2 R191, R8 ;  /* 0x0000000800bf7308 */ /* 0x0003e40000000800 */
[----:B-1----:R-:W-:-:S04]  /*b240*/  FMNMX.FTZ R8, R11, R12, !PT ;  /* 0x0000000c0b087209 */ /* 0x002fc80007810000 */
[----:B------:R-:W-:-:S04]  /*b250*/  FMNMX.FTZ R8, R14, R8, !PT ;  /* 0x000000080e087209 */ /* 0x000fc80007810000 */
[----:B------:R-:W-:-:S04]  /*b260*/  FMNMX.FTZ R8, R13, R8, !PT ;  /* 0x000000080d087209 */ /* 0x000fc80007810000 */
[----:B------:R-:W-:-:S04]  /*b270*/  FMNMX.FTZ R8, R18, R8, !PT ;  /* 0x0000000812087209 */ /* 0x000fc80007810000 */
[----:B------:R-:W-:-:S04]  /*b280*/  FMNMX.FTZ R8, R19, R8, !PT ;  /* 0x0000000813087209 */ /* 0x000fc80007810000 */
        /* <DEDUP_REMOVED lines=8> */
[----:B------:R2:W3:Y:S03]  /*b310*/  MUFU.EX2 R221, R2 ;  /* 0x0000000200dd7308 */ /* 0x0004e60000000800 */
[----:B------:R-:W-:-:S05]  /*b320*/  FMNMX.FTZ R3, R26, R3, !PT ;  /* 0x000000031a037209 */ /* 0x000fca0007810000 */
[----:B------:R-:W4:Y:S01]  /*b330*/  SHFL.BFLY PT, R9, R3, 0x2, 0x1f ;  /* 0x0c401f0003097f89 */ /* 0x000f2200000e0000 */
[----:B-1----:R-:W-:-:S04]  /*b340*/  FFMA.FTZ R8, R38, c[0x0][0x2d0], -R7 ;  /* 0x0000b40026087a23 */ /* 0x002fc80000010807 */
[----:B------:R1:W-:Y:S01]  /*b350*/  MUFU.EX2 R190, R8 ;  /* 0x0000000800be7308 */ /* 0x0003e20000000800 */
[----:B--2---:R-:W-:Y:S01]  /*b360*/  FFMA.FTZ R2, R34, c[0x0][0x2d0], -R7 ;  /* 0x0000b40022027a23 */ /* 0x004fe20000010807 */
[----:B---3--:R-:W-:-:S06]  /*b370*/  F2FP.BF16.PACK_AB R23, R221, R237 ;  /* 0x000000eddd17723e */ /* 0x008fcc00000010ff */
[----:B------:R2:W-:Y:S01]  /*b380*/  MUFU.EX2 R121, R2 ;  /* 0x0000000200797308 */ /* 0x0005e20000000800 */
[----:B------:R-:W-:Y:S01]  /*b390*/  HMMA.16816.F32.BF16 R116, R20, R60, RZ ;  /* 0x0000003c1474723c */ /* 0x000fe200000418ff */
[----:B-1----:R-:W-:Y:S01]  /*b3a0*/  FFMA.FTZ R8, R39, c[0x0][0x2d0], -R7 ;  /* 0x0000b40027087a23 */ /* 0x002fe20000010807 */
[----:B----4-:R-:W-:-:S05]  /*b3b0*/  FMNMX.FTZ R3, R3, R9, !PT ;  /* 0x0000000903037209 */ /* 0x010fca0007810000 */
[----:B------:R-:W1:Y:S01]  /*b3c0*/  MUFU.EX2 R47, R8 ;  /* 0x00000008002f7308 */ /* 0x000e620000000800 */
[----:B------:R-:W-:Y:S01]  /*b3d0*/  HMMA.16816.F32.BF16 R108, R20, R80, RZ ;  /* 0x00000050146c723c */ /* 0x000fe200000418ff */
[----:B--2---:R-:W-:-:S06]  /*b3e0*/  FFMA.FTZ R2, R36, c[0x0][0x2d0], -R7 ;  /* 0x0000b40024027a23 */ /* 0x004fcc0000010807 */
[----:B------:R2:W-:Y:S01]  /*b3f0*/  MUFU.EX2 R5, R2 ;  /* 0x0000000200057308 */ /* 0x0005e20000000800 */
[----:B------:R-:W-:Y:S01]  /*b400*/  HMMA.16816.F32.BF16 R104, R20, R72, RZ ;  /* 0x000000481468723c */ /* 0x000fe200000418ff */
[----:B-1----:R-:W-:-:S07]  /*b410*/  IMAD.MOV.U32 R4, RZ, RZ, R47 ;  /* 0x000000ffff047224 */ /* 0x002fce00078e002f */
[----:B------:R-:W-:Y:S01]  /*b420*/  HMMA.16816.F32.BF16 R112, R20, R68, RZ ;  /* 0x000000441470723c */ /* 0x000fe200000418ff */
[----:B------:R-:W-:Y:S01]  /*b430*/  F2FP.BF16.PACK_AB R15, R4, R190 ;  /* 0x000000be040f723e */ /* 0x000fe200000010ff */
[----:B--2---:R-:W-:-:S05]  /*b440*/  FMUL.FTZ R2, R173, c[0x0][0x2d0] ;  /* 0x0000b400ad027a20 */ /* 0x004fca0000410000 */
[----:B------:R-:W-:-:S05]  /*b450*/  FSEL R2, R2, RZ, P0 ;  /* 0x000000ff02027208 */ /* 0x000fca0000000000 */
[--C-:B------:R-:W-:Y:S02]  /*b460*/  FFMA.FTZ R8, R35, c[0x0][0x2d0], -R2.reuse ;  /* 0x0000b40023087a23 */ /* 0x100fe40000010802 */
[--C-:B------:R-:W-:Y:S01]  /*b470*/  FFMA.FTZ R0, R40, c[0x0][0x2d0], -R2.reuse ;  /* 0x0000b40028007a23 */ /* 0x100fe20000010802 */
[----:B------:R-:W-:Y:S01]  /*b480*/  LDSM.16.MT88.4 R32, [R220+0x3880] ;  /* 0x00388000dc20783b */ /* 0x000fe20000004200 */
[----:B------:R1:W-:Y:S08]  /*b490*/  MUFU.EX2 R178, R8 ;  /* 0x0000000800b27308 */ /* 0x0003f00000000800 */
[----:B------:R2:W-:Y:S01]  /*b4a0*/  MUFU.EX2 R195, R0 ;  /* 0x0000000000c37308 */ /* 0x0005e20000000800 */
[----:B-1----:R-:W-:-:S02]  /*b4b0*/  FFMA.FTZ R8, R37, c[0x0][0x2d0], -R2 ;  /* 0x0000b40025087a23 */ /* 0x002fc40000010802 */
[----:B------:R-:W-:Y:S05]  /*b4c0*/  LDSM.16.MT88.4 R36, [R218+0x3880] ;  /* 0x00388000da24783b */ /* 0x000fea0000004200 */
[----:B------:R1:W3:Y:S01]  /*b4d0*/  MUFU.EX2 R179, R8 ;  /* 0x0000000800b37308 */ /* 0x0002e20000000800 */
[----:B--2---:R-:W-:-:S07]  /*b4e0*/  FFMA.FTZ R0, R41, c[0x0][0x2d0], -R2 ;  /* 0x0000b40029007a23 */ /* 0x004fce0000010802 */
[----:B------:R2:W-:Y:S01]  /*b4f0*/  MUFU.EX2 R196, R0 ;  /* 0x0000000000c47308 */ /* 0x0005e20000000800 */
[----:B-1----:R-:W1:Y:S01]  /*b500*/  SHFL.BFLY PT, R8, R3, 0x1, 0x1f ;  /* 0x0c201f0003087f89 */ /* 0x002e6200000e0000 */
[----:B---3--:R-:W-:Y:S01]  /*b510*/  F2FP.BF16.PACK_AB R16, R179, R178 ;  /* 0x000000b2b310723e */ /* 0x008fe200000010ff */
[----:B--2---:R-:W-:-:S05]  /*b520*/  FFMA.FTZ R0, R42, c[0x0][0x2d0], -R2 ;  /* 0x0000b4002a007a23 */ /* 0x004fca0000010802 */
[----:B------:R2:W-:Y:S01]  /*b530*/  MUFU.EX2 R157, R0 ;  /* 0x00000000009d7308 */ /* 0x0005e20000000800 */
[----:B-1----:R-:W-:Y:S01]  /*b540*/  FMNMX.FTZ R168, R3, R8, !PT ;  /* 0x0000000803a87209 */ /* 0x002fe20007810000 */
[--C-:B------:R-:W-:Y:S02]  /*b550*/  FFMA.FTZ R3, R44, c[0x0][0x2d0], -R2.reuse ;  /* 0x0000b4002c037a23 */ /* 0x100fe40000010802 */
[----:B--2---:R-:W-:Y:S01]  /*b560*/  FFMA.FTZ R0, R43, c[0x0][0x2d0], -R2 ;  /* 0x0000b4002b007a23 */ /* 0x004fe20000010802 */
[----:B------:R-:W-:-:S03]  /*b570*/  FSETP.NEU.FTZ.AND P0, PT, R168, -INF , PT ;  /* 0xff800000a800780b */ /* 0x000fc60003f1d000 */
[----:B------:R-:W-:Y:S01]  /*b580*/  MUFU.EX2 R216, R3 ;  /* 0x0000000300d87308 */ /* 0x000fe20000000800 */
[----:B------:R-:W1:Y:S07]  /*b590*/  LDSM.16.MT88.4 R40, [R220+0x2880] ;  /* 0x00288000dc28783b */ /* 0x000e6e0000004200 */
[----:B------:R2:W-:Y:S02]  /*b5a0*/  MUFU.EX2 R120, R0 ;  /* 0x0000000000787308 */ /* 0x0005e40000000800 */
[----:B--2---:R-:W-:-:S05]  /*b5b0*/  FMUL.FTZ R0, R168, c[0x0][0x2d0] ;  /* 0x0000b400a8007a20 */ /* 0x004fca0000410000 */
[----:B------:R-:W-:-:S05]  /*b5c0*/  FSEL R0, R0, RZ, P0 ;  /* 0x000000ff00007208 */ /* 0x000fca0000000000 */
[--C-:B------:R-:W-:Y:S02]  /*b5d0*/  FFMA.FTZ R3, R11, c[0x0][0x2d0], -R0.reuse ;  /* 0x0000b4000b037a23 */ /* 0x100fe40000010800 */
[----:B------:R-:W-:Y:S02]  /*b5e0*/  HMMA.16816.F32.BF16 R8, R20, R48, RZ ;  /* 0x000000301408723c */ /* 0x000fe400000418ff */
[----:B------:R2:W-:Y:S02]  /*b5f0*/  MUFU.EX2 R169, R3 ;  /* 0x0000000300a97308 */ /* 0x0005e40000000800 */
[----:B--2---:R-:W-:Y:S01]  /*b600*/  FFMA.FTZ R3, R12, c[0x0][0x2d0], -R0 ;  /* 0x0000b4000c037a23 */ /* 0x004fe20000010800 */
[----:B------:R-:W-:-:S05]  /*b610*/  F2FP.BF16.PACK_AB R12, R159, R177 ;  /* 0x000000b19f0c723e */ /* 0x000fca00000010ff */
[----:B------:R2:W3:Y:S02]  /*b620*/  MUFU.EX2 R189, R3 ;  /* 0x0000000300bd7308 */ /* 0x0004e40000000800 */
[----:B--2---:R-:W-:Y:S01]  /*b630*/  FFMA.FTZ R3, R14, c[0x0][0x2d0], -R0 ;  /* 0x0000b4000e037a23 */ /* 0x004fe20000010800 */
[----:B---3--:R-:W-:Y:S02]  /*b640*/  F2FP.BF16.PACK_AB R17, R189, R169 ;  /* 0x000000a9bd11723e */ /* 0x008fe400000010ff */
[----:B------:R-:W-:-:S03]  /*b650*/  F2FP.BF16.PACK_AB R14, R235, R191 ;  /* 0x000000bfeb0e723e */ /* 0x000fc600000010ff */
[----:B------:R2:W-:Y:S02]  /*b660*/  MUFU.EX2 R170, R3 ;  /* 0x0000000300aa7308 */ /* 0x0005e40000000800 */
[----:B--2---:R-:W-:Y:S01]  /*b670*/  FFMA.FTZ R3, R13, c[0x0][0x2d0], -R0 ;  /* 0x0000b4000d037a23 */ /* 0x004fe20000010800 */
[----:B------:R-:W-:-:S05]  /*b680*/  F2FP.BF16.PACK_AB R13, R5, R121 ;  /* 0x00000079050d723e */ /* 0x000fca00000010ff */
[----:B------:R2:W-:Y:S02]  /*b690*/  MUFU.EX2 R171, R3 ;  /* 0x0000000300ab7308 */ /* 0x0005e40000000800 */
[C---:B------:R-:W-:Y:S07]  /*b6a0*/  HMMA.16816.F32.BF16 R180, R12.reuse, R84, R8 ;  /* 0x000000540cb4723c */ /* 0x040fee0000041808 */
[----:B------:R-:W-:Y:S01]  /*b6b0*/  F2FP.BF16.PACK_AB R8, R120, R157 ;  /* 0x0000009d7808723e */ /* 0x000fe200000010ff */
[----:B------:R-:W-:Y:S01]  /*b6c0*/  HMMA.16816.F32.BF16 R124, R12, R52, R108 ;  /* 0x000000340c7c723c */ /* 0x000fe2000004186c */
[----:B--2---:R-:W-:-:S04]  /*b6d0*/  FFMA.FTZ R3, R46, c[0x0][0x2d0], -R2 ;  /* 0x0000b4002e037a23 */ /* 0x004fc80000010802 */
[----:B------:R2:W3:Y:S03]  /*b6e0*/  MUFU.EX2 R198, R3 ;  /* 0x0000000300c67308 */ /* 0x0004e60000000800 */
[----:B-1----:R-:W-:Y:S01]  /*b6f0*/  HMMA.16816.F32.BF16 R248, R12, R40, R112 ;  /* 0x000000280cf8723c */ /* 0x002fe20000041870 */
[----:B--2---:R-:W-:Y:S01]  /*b700*/  FFMA.FTZ R3, R18, c[0x0][0x2d0], -R0 ;  /* 0x0000b40012037a23 */ /* 0x004fe20000010800 */
[----:B------:R-:W-:Y:S11]  /*b710*/  F2FP.BF16.PACK_AB R18, R196, R195 ;  /* 0x000000c3c412723e */ /* 0x000ff600000010ff */
[----:B------:R-:W-:Y:S03]  /*b720*/  @!UPT UIADD3 URZ, URZ, URZ, URZ ;  /* 0x0000003f3f3ff290 */ /* 0x000fe6000fffe03f */
[----:B------:R-:W-:Y:S01]  /*b730*/  IMAD.MOV.U32 R193, RZ, RZ, R125 ;  /* 0x000000ffffc17224 */ /* 0x000fe200078e007d */
[----:B---3--:R-:W-:Y:S01]  /*b740*/  F2FP.BF16.PACK_AB R10, R198, R216 ;  /* 0x000000d8c60a723e */ /* 0x008fe200000010ff */
[----:B------:R1:W-:Y:S01]  /*b750*/  MUFU.EX2 R208, R3 ;  /* 0x0000000300d07308 */ /* 0x0003e20000000800 */
[----:B------:R-:W-:Y:S01]  /*b760*/  MOV R194, R124 ;  /* 0x0000007c00c27202 */ /* 0x000fe20000000f00 */
[----:B------:R-:W-:Y:S01]  /*b770*/  IMAD.MOV.U32 R192, RZ, RZ, R126 ;  /* 0x000000ffffc07224 */ /* 0x000fe200078e007e */
[----:B------:R-:W-:Y:S01]  /*b780*/  MOV R6, R127 ;  /* 0x0000007f00067202 */ /* 0x000fe20000000f00 */
[----:B-1----:R-:W-:Y:S01]  /*b790*/  FFMA.FTZ R3, R19, c[0x0][0x2d0], -R0 ;  /* 0x0000b40013037a23 */ /* 0x002fe20000010800 */
[----:B------:R-:W-:-:S03]  /*b7a0*/  F2FP.BF16.PACK_AB R19, R171, R170 ;  /* 0x000000aaab13723e */ /* 0x000fc600000010ff */
[----:B------:R1:W2:Y:S04]  /*b7b0*/  MUFU.EX2 R175, R3 ;  /* 0x0000000300af7308 */ /* 0x0002a80000000800 */
[C---:B------:R-:W-:Y:S08]  /*b7c0*/  HMMA.16816.F32.BF16 R92, R16.reuse, R80, RZ ;  /* 0x00000050105c723c */ /* 0x040ff000000418ff */
[C---:B------:R-:W-:Y:S01]  /*b7d0*/  HMMA.16816.F32.BF16 R64, R16.reuse, R48, RZ ;  /* 0x000000301040723c */ /* 0x040fe200000418ff */
[--C-:B-1----:R-:W-:Y:S01]  /*b7e0*/  FFMA.FTZ R3, R45, c[0x0][0x2d0], -R0.reuse ;  /* 0x0000b4002d037a23 */ /* 0x102fe20000010800 */
[----:B--2---:R-:W-:Y:S01]  /*b7f0*/  F2FP.BF16.PACK_AB R9, R175, R208 ;  /* 0x000000d0af09723e */ /* 0x004fe200000010ff */
[----:B------:R-:W1:Y:S02]  /*b800*/  LDSM.16.MT88.4 R44, [R218+0x2880] ;  /* 0x00288000da2c783b */ /* 0x000e640000004200 */
[----:B------:R2:W-:Y:S03]  /*b810*/  MUFU.EX2 R210, R3 ;  /* 0x0000000300d27308 */ /* 0x0005e60000000800 */
[C---:B------:R-:W-:Y:S08]  /*b820*/  HMMA.16816.F32.BF16 R100, R16.reuse, R60, RZ ;  /* 0x0000003c1064723c */ /* 0x040ff000000418ff */
[----:B------:R-:W-:Y:S01]  /*b830*/  HMMA.16816.F32.BF16 R88, R16, R72, RZ ;  /* 0x000000481058723c */ /* 0x000fe200000418ff */
[----:B--2---:R-:W-:-:S07]  /*b840*/  FFMA.FTZ R3, R56, c[0x0][0x2d0], -R0 ;  /* 0x0000b40038037a23 */ /* 0x004fce0000010800 */
[C---:B------:R-:W-:Y:S01]  /*b850*/  HMMA.16816.F32.BF16 R96, R16.reuse, R68, RZ ;  /* 0x000000441060723c */ /* 0x040fe200000418ff */
[----:B------:R-:W2:Y:S01]  /*b860*/  LDSM.16.MT88.4 R56, [R217+0x4080] ;  /* 0x00408000d938783b */ /* 0x000ea20000004200 */
[----:B------:R-:W3:Y:S06]  /*b870*/  MUFU.EX2 R209, R3 ;  /* 0x0000000300d17308 */ /* 0x000eec0000000800 */
[C---:B------:R-:W-:Y:S08]  /*b880*/  HMMA.16816.F32.BF16 R112, R16.reuse, R36, RZ ;  /* 0x000000241070723c */ /* 0x040ff000000418ff */
[----:B------:R-:W-:Y:S01]  /*b890*/  HMMA.16816.F32.BF16 R108, R16, R50, RZ ;  /* 0x00000032106c723c */ /* 0x000fe200000418ff */
[----:B---3--:R-:W-:-:S07]  /*b8a0*/  F2FP.BF16.PACK_AB R11, R209, R210 ;  /* 0x000000d2d10b723e */ /* 0x008fce00000010ff */
[----:B-1----:R-:W-:Y:S08]  /*b8b0*/  HMMA.16816.F32.BF16 R240, R12, R44, R116 ;  /* 0x0000002c0cf0723c */ /* 0x002ff00000041874 */
[C---:B------:R-:W-:Y:S01]  /*b8c0*/  HMMA.16816.F32.BF16 R92, R8.reuse, R52, R92 ;  /* 0x00000034085c723c */ /* 0x040fe2000004185c */
[----:B------:R-:W3:Y:S04]  /*b8d0*/  LDL R53, [R1+0x64] ;  /* 0x0000640001357983 */ /* 0x000ee80000100800 */
[----:B------:R-:W3:Y:S03]  /*b8e0*/  LDL R52, [R1+0x58] ;  /* 0x0000580001347983 */ /* 0x000ee60000100800 */
[C---:B------:R-:W-:Y:S01]  /*b8f0*/  HMMA.16816.F32.BF16 R184, R8.reuse, R84, R64 ;  /* 0x0000005408b8723c */ /* 0x040fe20000041840 */
[----:B------:R-:W1:Y:S07]  /*b900*/  LDSM.16.MT88.4 R64, [R218+0x4080] ;  /* 0x00408000da40783b */ /* 0x000e6e0000004200 */
[C---:B------:R-:W-:Y:S08]  /*b910*/  HMMA.16816.F32.BF16 R164, R8.reuse, R44, R100 ;  /* 0x0000002c08a4723c */ /* 0x040ff00000041864 */
[----:B------:R-:W-:Y:S01]  /*b920*/  IMAD.MOV.U32 R85, RZ, RZ, R95 ;  /* 0x000000ffff557224 */ /* 0x000fe200078e005f */
[----:B------:R-:W-:Y:S01]  /*b930*/  MOV R45, R94 ;  /* 0x0000005e002d7202 */ /* 0x000fe20000000f00 */
[----:B------:R-:W-:Y:S01]  /*b940*/  IMAD.MOV.U32 R84, RZ, RZ, R93 ;  /* 0x000000ffff547224 */ /* 0x000fe200078e005d */
[----:B--2---:R-:W-:Y:S01]  /*b950*/  HMMA.16816.F32.BF16 R88, R8, R56, R88 ;  /* 0x000000380858723c */ /* 0x004fe20000041858 */
[----:B------:R-:W-:-:S07]  /*b960*/  IMAD.MOV.U32 R158, RZ, RZ, R92 ;  /* 0x000000ffff9e7224 */ /* 0x000fce00078e005c */
[----:B------:R-:W-:Y:S07]  /*b970*/  HMMA.16816.F32.BF16 R92, R12, R56, R104 ;  /* 0x000000380c5c723c */ /* 0x000fee0000041868 */
[----:B------:R-:W-:Y:S01]  /*b980*/  IMAD.MOV.U32 R57, RZ, RZ, R121 ;  /* 0x000000ffff397224 */ /* 0x000fe200078e0079 */
[----:B------:R-:W-:Y:S01]  /*b990*/  HMMA.16816.F32.BF16 R244, R8, R40, R96 ;  /* 0x0000002808f4723c */ /* 0x000fe20000041860 */
[----:B------:R-:W-:-:S07]  /*b9a0*/  IMAD.MOV.U32 R56, RZ, RZ, R120 ;  /* 0x000000ffff387224 */ /* 0x000fce00078e0078 */
[----:B------:R-:W-:Y:S01]  /*b9b0*/  HMMA.16816.F32.BF16 R96, R16, R32, RZ ;  /* 0x000000201060723c */ /* 0x000fe200000418ff */
[----:B------:R-:W-:Y:S01]  /*b9c0*/  MOV R44, R90 ;  /* 0x0000005a002c7202 */ /* 0x000fe20000000f00 */
[----:B------:R-:W-:Y:S01]  /*b9d0*/  IMAD.MOV.U32 R41, RZ, RZ, R91 ;  /* 0x000000ffff297224 */ /* 0x000fe200078e005b */
[----:B------:R-:W-:Y:S01]  /*b9e0*/  MOV R3, R89 ;  /* 0x0000005900037202 */ /* 0x000fe20000000f00 */
[----:B------:R-:W-:-:S04]  /*b9f0*/  IMAD.MOV.U32 R40, RZ, RZ, R88 ;  /* 0x000000ffff287224 */ /* 0x000fc800078e0058 */
[----:B------:R-:W-:Y:S01]  /*ba00*/  IMAD.MOV.U32 R163, RZ, RZ, R93 ;  /* 0x000000ffffa37224 */ /* 0x000fe200078e005d */
[----:B------:R-:W-:Y:S01]  /*ba10*/  MOV R162, R94 ;  /* 0x0000005e00a27202 */ /* 0x000fe20000000f00 */
        /* <DEDUP_REMOVED lines=9> */
[----:B------:R-:W-:Y:S01]  /*bab0*/  HMMA.16816.F32.BF16 R136, R16, R30, RZ ;  /* 0x0000001e1088723c */ /* 0x000fe200000418ff */
[----:B------:R-:W2:Y:S07]  /*bac0*/  LDSM.16.MT88.4 R16, [R219+0x4080] ;  /* 0x00408000db10783b */ /* 0x000eae0000004200 */
[C---:B------:R-:W-:Y:S08]  /*bad0*/  HMMA.16816.F32.BF16 R104, R20.reuse, R36, RZ ;  /* 0x000000241468723c */ /* 0x040ff000000418ff */
[C---:B------:R-:W-:Y:S08]  /*bae0*/  HMMA.16816.F32.BF16 R100, R20.reuse, R32, RZ ;  /* 0x000000201464723c */ /* 0x040ff000000418ff */
[C---:B------:R-:W-:Y:S08]  /*baf0*/  HMMA.16816.F32.BF16 R72, R20.reuse, R74, RZ ;  /* 0x0000004a1448723c */ /* 0x040ff000000418ff */
[C---:B------:R-:W-:Y:S08]  /*bb00*/  HMMA.16816.F32.BF16 R80, R20.reuse, R82, RZ ;  /* 0x000000521450723c */ /* 0x040ff000000418ff */
[C---:B------:R-:W-:Y:S08]  /*bb10*/  HMMA.16816.F32.BF16 R88, R20.reuse, R50, RZ ;  /* 0x000000321458723c */ /* 0x040ff000000418ff */
[----:B------:R-:W-:Y:S08]  /*bb20*/  HMMA.16816.F32.BF16 R60, R20, R62, RZ ;  /* 0x0000003e143c723c */ /* 0x000ff000000418ff */
[C---:B-1----:R-:W-:Y:S08]  /*bb30*/  HMMA.16816.F32.BF16 R204, R12.reuse, R64, R104 ;  /* 0x000000400ccc723c */ /* 0x042ff00000041868 */
[C---:B------:R-:W-:Y:S08]  /*bb40*/  HMMA.16816.F32.BF16 R104, R12.reuse, R76, R100 ;  /* 0x0000004c0c68723c */ /* 0x040ff00000041864 */
[----:B------:R-:W-:Y:S08]  /*bb50*/  HMMA.16816.F32.BF16 R100, R12, R58, R72 ;  /* 0x0000003a0c64723c */ /* 0x000ff00000041848 */
[----:B--2---:R-:W-:Y:S08]  /*bb60*/  HMMA.16816.F32.BF16 R72, R8, R16, R92 ;  /* 0x000000100848723c */ /* 0x004ff0000004185c */
[C---:B------:R-:W-:Y:S08]  /*bb70*/  HMMA.16816.F32.BF16 R68, R20.reuse, R70, RZ ;  /* 0x000000461444723c */ /* 0x040ff000000418ff */
[C---:B------:R-:W-:Y:S08]  /*bb80*/  HMMA.16816.F32.BF16 R48, R20.reuse, R38, RZ ;  /* 0x000000261430723c */ /* 0x040ff000000418ff */
[C---:B------:R-:W-:Y:S08]  /*bb90*/  HMMA.16816.F32.BF16 R36, R20.reuse, R34, RZ ;  /* 0x000000221424723c */ /* 0x040ff000000418ff */
[C---:B------:R-:W-:Y:S07]  /*bba0*/  HMMA.16816.F32.BF16 R32, R20.reuse, R28, RZ ;  /* 0x0000001c1420723c */ /* 0x040fee00000418ff */
[----:B------:R-:W-:Y:S01]  /*bbb0*/  MOV R28, R179 ;  /* 0x000000b3001c7202 */ /* 0x000fe20000000f00 */
[----:B------:R-:W-:Y:S01]  /*bbc0*/  HMMA.16816.F32.BF16 R20, R20, R30, RZ ;  /* 0x0000001e1414723c */ /* 0x000fe200000418ff */
[----:B------:R-:W-:-:S06]  /*bbd0*/  IMAD.MOV.U32 R29, RZ, RZ, R178 ;  /* 0x000000ffff1d7224 */ /* 0x000fcc00078e00b2 */
[----:B------:R-:W-:Y:S01]  /*bbe0*/  IMAD.MOV.U32 R30, RZ, RZ, R177 ;  /* 0x000000ffff1e7224 */ /* 0x000fe200078e00b1 */
[----:B------:R-:W-:Y:S01]  /*bbf0*/  MOV R31, R176 ;  /* 0x000000b0001f7202 */ /* 0x000fe20000000f00 */
[C---:B------:R-:W-:Y:S08]  /*bc00*/  HMMA.16816.F32.BF16 R88, R12.reuse, R86, R88 ;  /* 0x000000560c58723c */ /* 0x040ff00000041858 */
[C---:B------:R-:W-:Y:S07]  /*bc10*/  HMMA.16816.F32.BF16 R176, R12.reuse, R54, R80 ;  /* 0x000000360cb0723c */ /* 0x040fee0000041850 */
[----:B------:R-:W-:Y:S01]  /*bc20*/  IMAD.MOV.U32 R81, RZ, RZ, R198 ;  /* 0x000000ffff517224 */ /* 0x000fe200078e00c6 */
[----:B------:R-:W-:Y:S01]  /*bc30*/  MOV R83, R196 ;  /* 0x000000c400537202 */ /* 0x000fe20000000f00 */
[----:B------:R-:W-:Y:S01]  /*bc40*/  IMAD.MOV.U32 R82, RZ, RZ, R197 ;  /* 0x000000ffff527224 */ /* 0x000fe200078e00c5 */
[----:B------:R-:W-:Y:S08]  /*bc50*/  HMMA.16816.F32.BF16 R60, R12, R46, R60 ;  /* 0x0000002e0c3c723c */ /* 0x000ff0000004183c */
[----:B------:R-:W-:Y:S07]  /*bc60*/  HMMA.16816.F32.BF16 R196, R8, R64, R112 ;  /* 0x0000004008c4723c */ /* 0x000fee0000041870 */
[----:B------:R-:W-:Y:S01]  /*bc70*/  IMAD.MOV.U32 R115, RZ, RZ, R3 ;  /* 0x000000ffff737224 */ /* 0x000fe200078e0003 */
[----:B------:R-:W-:Y:S01]  /*bc80*/  HMMA.16816.F32.BF16 R68, R12, R42, R68 ;  /* 0x0000002a0c44723c */ /* 0x000fe20000041844 */
[----:B------:R-:W-:-:S02]  /*bc90*/  FFMA.FTZ R3, R156, c[0x0][0x2d0], -R24 ;  /* 0x0000b4009c037a23 */ /* 0x000fc40000010818 */
[----:B------:R-:W-:Y:S02]  /*bca0*/  IMAD.MOV.U32 R113, RZ, RZ, R85 ;  /* 0x000000ffff717224 */ /* 0x000fe400078e0055 */
[----:B------:R-:W-:-:S03]  /*bcb0*/  IMAD.MOV.U32 R65, RZ, RZ, R84 ;  /* 0x000000ffff417224 */ /* 0x000fc600078e0054 */
[----:B------:R-:W-:Y:S01]  /*bcc0*/  HMMA.16816.F32.BF16 R84, R8, R86, R108 ;  /* 0x000000560854723c */ /* 0x000fe2000004186c */
[----:B------:R1:W-:Y:S01]  /*bcd0*/  MUFU.EX2 R109, R3 ;  /* 0x00000003006d7308 */ /* 0x0003e20000000800 */
[----:B------:R-:W-:Y:S01]  /*bce0*/  MOV R112, R45 ;  /* 0x0000002d00707202 */ /* 0x000fe20000000f00 */
[----:B------:R-:W-:Y:S02]  /*bcf0*/  IMAD.MOV.U32 R80, RZ, RZ, R44 ;  /* 0x000000ffff507224 */ /* 0x000fe400078e002c */
[----:B------:R-:W-:-:S03]  /*bd00*/  IMAD.MOV.U32 R92, RZ, RZ, R75 ;  /* 0x000000ffff5c7224 */ /* 0x000fc600078e004b */
[----:B------:R-:W-:Y:S01]  /*bd10*/  HMMA.16816.F32.BF16 R44, R8, R46, R116 ;  /* 0x0000002e082c723c */ /* 0x000fe20000041874 */
[----:B------:R-:W-:Y:S01]  /*bd20*/  IMAD.MOV.U32 R75, RZ, RZ, R81 ;  /* 0x000000ffff4b7224 */ /* 0x000fe200078e0051 */
[----:B------:R-:W-:-:S06]  /*bd30*/  MOV R114, R40 ;  /* 0x0000002800727202 */ /* 0x000fcc0000000f00 */
[----:B------:R-:W-:Y:S01]  /*bd40*/  HMMA.16816.F32.BF16 R212, R8, R76, R96 ;  /* 0x0000004c08d4723c */ /* 0x000fe20000041860 */
[----:B-1----:R-:W-:-:S04]  /*bd50*/  FFMA.FTZ R3, R155, c[0x0][0x2d0], -R24 ;  /* 0x0000b4009b037a23 */ /* 0x002fc80000010818 */
[----:B------:R1:W-:Y:S01]  /*bd60*/  MUFU.EX2 R116, R3 ;  /* 0x0000000300747308 */ /* 0x0003e20000000800 */
[----:B------:R-:W-:Y:S02]  /*bd70*/  IMAD.MOV.U32 R81, RZ, RZ, R41 ;  /* 0x000000ffff517224 */ /* 0x000fe400078e0029 */
[C---:B------:R-:W-:Y:S08]  /*bd80*/  HMMA.16816.F32.BF16 R40, R8.reuse, R42, R120 ;  /* 0x0000002a0828723c */ /* 0x040ff00000041878 */
[----:B------:R-:W-:Y:S01]  /*bd90*/  HMMA.16816.F32.BF16 R124, R8, R54, R124 ;  /* 0x00000036087c723c */ /* 0x000fe2000004187c */
[----:B-1----:R-:W-:Y:S01]  /*bda0*/  FFMA.FTZ R3, R154, c[0x0][0x2d0], -R24 ;  /* 0x0000b4009a037a23 */ /* 0x002fe20000010818 */
[----:B------:R-:W-:Y:S01]  /*bdb0*/  MOV R93, R74 ;  /* 0x0000004a005d7202 */ /* 0x000fe20000000f00 */
[----:B------:R-:W-:-:S05]  /*bdc0*/  IMAD.MOV.U32 R95, RZ, RZ, R72 ;  /* 0x000000ffff5f7224 */ /* 0x000fca00078e0048 */
[C---:B------:R-:W-:Y:S01]  /*bdd0*/  HMMA.16816.F32.BF16 R200, R12.reuse, R16, R32 ;  /* 0x000000100cc8723c */ /* 0x040fe20000041820 */
[----:B------:R1:W-:Y:S01]  /*bde0*/  MUFU.EX2 R122, R3 ;  /* 0x00000003007a7308 */ /* 0x0003e20000000800 */
        /* <DEDUP_REMOVED lines=13> */
[----:B-1----:R-:W-:-:S04]  /*bec0*/  FFMA.FTZ R3, R153, c[0x0][0x2d0], -R24 ;  /* 0x0000b40099037a23 */ /* 0x002fc80000010818 */
[----:B------:R1:W2:Y:S01]  /*bed0*/  MUFU.EX2 R119, R3 ;  /* 0x0000000300777308 */ /* 0x0002a20000000800 */
[----:B------:R-:W-:Y:S02]  /*bee0*/  IMAD.MOV.U32 R99, RZ, RZ, R190 ;  /* 0x000000ffff637224 */ /* 0x000fe400078e00be */
[C---:B------:R-:W-:Y:S08]  /*bef0*/  HMMA.16816.F32.BF16 R36, R12.reuse, R78, R36 ;  /* 0x0000004e0c24723c */ /* 0x040ff00000041824 */
[----:B------:R-:W-:Y:S01]  /*bf00*/  HMMA.16816.F32.BF16 R32, R12, R18, R20 ;  /* 0x000000120c20723c */ /* 0x000fe20000041814 */
[----:B-1----:R-:W-:-:S04]  /*bf10*/  FFMA.FTZ R3, R152, c[0x0][0x2d0], -R7 ;  /* 0x0000b40098037a23 */ /* 0x002fc80000010807 */
[----:B------:R1:W-:Y:S02]  /*bf20*/  MUFU.EX2 R238, R3 ;  /* 0x0000000300ee7308 */ /* 0x0003e40000000800 */
[----:B-1----:R-:W-:-:S06]  /*bf30*/  FFMA.FTZ R3, R151, c[0x0][0x2d0], -R7 ;  /* 0x0000b40097037a23 */ /* 0x002fcc0000010807 */
[----:B------:R1:W4:Y:S02]  /*bf40*/  MUFU.EX2 R239, R3 ;  /* 0x0000000300ef7308 */ /* 0x0003240000000800 */
[----:B-1----:R-:W-:-:S06]  /*bf50*/  FFMA.FTZ R3, R150, c[0x0][0x2d0], -R7 ;  /* 0x0000b40096037a23 */ /* 0x002fcc0000010807 */
[----:B------:R1:W-:Y:S02]  /*bf60*/  MUFU.EX2 R252, R3 ;  /* 0x0000000300fc7308 */ /* 0x0003e40000000800 */
[----:B-1----:R-:W-:-:S06]  /*bf70*/  FFMA.FTZ R3, R149, c[0x0][0x2d0], -R7 ;  /* 0x0000b40095037a23 */ /* 0x002fcc0000010807 */
[----:B------:R1:W1:Y:S02]  /*bf80*/  MUFU.EX2 R237, R3 ;  /* 0x0000000300ed7308 */ /* 0x0002640000000800 */
[----:B-1----:R-:W-:-:S06]  /*bf90*/  FFMA.FTZ R3, R147, c[0x0][0x2d0], -R2 ;  /* 0x0000b40093037a23 */ /* 0x002fcc0000010802 */
[----:B------:R1:W-:Y:S01]  /*bfa0*/  MUFU.EX2 R55, R3 ;  /* 0x0000000300377308 */ /* 0x0003e20000000800 */
[----:B------:R-:W-:Y:S02]  /*bfb0*/  IMAD.MOV.U32 R73, RZ, RZ, R31 ;  /* 0x000000ffff497224 */ /* 0x000fe400078e001f */
[----:B-1----:R-:W-:-:S05]  /*bfc0*/  FFMA.FTZ R3, R146, c[0x0][0x2d0], -R2 ;  /* 0x0000b40092037a23 */ /* 0x002fca0000010802 */
[----:B------:R1:W1:Y:S01]  /*bfd0*/  MUFU.EX2 R235, R3 ;  /* 0x0000000300eb7308 */ /* 0x0002620000000800 */
[----:B------:R-:W-:Y:S01]  /*bfe0*/  MOV R56, R189 ;  /* 0x000000bd00387202 */ /* 0x000fe20000000f00 */
[----:B------:R-:W-:Y:S01]  /*bff0*/  IMAD.MOV.U32 R57, RZ, RZ, R188 ;  /* 0x000000ffff397224 */ /* 0x000fe200078e00bc */
[----:B------:R-:W-:Y:S01]  /*c000*/  MOV R123, R108 ;  /* 0x0000006c007b7202 */ /* 0x000fe20000000f00 */
[----:B------:R-:W2:Y:S01]  /*c010*/  LDSM.16.MT88.4 R188, [R217+0x3080] ;  /* 0x00308000d9bc783b */ /* 0x000ea20000004200 */
[--C-:B-1----:R-:W-:Y:S02]  /*c020*/  FFMA.FTZ R3, R145, c[0x0][0x2d0], -R2.reuse ;  /* 0x0000b40091037a23 */ /* 0x102fe40000010802 */
[----:B------:R-:W-:-:S04]  /*c030*/  FFMA.FTZ R2, R148, c[0x0][0x2d0], -R2 ;  /* 0x0000b40094027a23 */ /* 0x000fc80000010802 */
[----:B------:R1:W-:Y:S01]  /*c040*/  MUFU.EX2 R24, R2 ;  /* 0x0000000200187308 */ /* 0x0003e20000000800 */
[----:B------:R-:W-:Y:S02]  /*c050*/  IMAD.MOV.U32 R117, RZ, RZ, R110 ;  /* 0x000000ffff757224 */ /* 0x000fe400078e006e */
[----:B------:R-:W-:Y:S01]  /*c060*/  IMAD.MOV.U32 R118, RZ, RZ, R111 ;  /* 0x000000ffff767224 */ /* 0x000fe200078e006f */
[----:B------:R-:W-:Y:S01]  /*c070*/  MOV R111, R72 ;  /* 0x00000048006f7202 */ /* 0x000fe20000000f00 */
[----:B------:R-:W-:Y:S02]  /*c080*/  IMAD.MOV.U32 R108, RZ, RZ, R77 ;  /* 0x000000ffff6c7224 */ /* 0x000fe400078e004d */
[----:B------:R-:W-:Y:S01]  /*c090*/  IMAD.MOV.U32 R110, RZ, RZ, R96 ;  /* 0x000000ffff6e7224 */ /* 0x000fe200078e0060 */
[----:B------:R-:W-:Y:S01]  /*c0a0*/  MOV R96, R75 ;  /* 0x0000004b00607202 */ /* 0x000fe20000000f00 */
[----:B-1----:R-:W-:Y:S01]  /*c0b0*/  FFMA.FTZ R2, R144, c[0x0][0x2d0], -R0 ;  /* 0x0000b40090027a23 */ /* 0x002fe20000010800 */
[----:B------:R-:W-:Y:S01]  /*c0c0*/  MOV R75, R161 ;  /* 0x000000a1004b7202 */ /* 0x000fe20000000f00 */
[----:B------:R-:W-:Y:S01]  /*c0d0*/  IMAD.MOV.U32 R77, RZ, RZ, R74 ;  /* 0x000000ffff4d7224 */ /* 0x000fe200078e004a */
[----:B------:R-:W1:Y:S01]  /*c0e0*/  LDSM.16.MT88.4 R144, [R218+0x3080] ;  /* 0x00308000da90783b */ /* 0x000e620000004200 */
[----:B------:R2:W-:Y:S01]  /*c0f0*/  MUFU.EX2 R7, R2 ;  /* 0x0000000200077308 */ /* 0x0005e20000000800 */
[----:B------:R-:W-:-:S02]  /*c100*/  IMAD.MOV.U32 R74, RZ, RZ, R162 ;  /* 0x000000ffff4a7224 */ /* 0x000fc400078e00a2 */
[----:B------:R-:W-:Y:S02]  /*c110*/  IMAD.MOV.U32 R72, RZ, RZ, R160 ;  /* 0x000000ffff487224 */ /* 0x000fe400078e00a0 */
[----:B--2---:R-:W-:Y:S02]  /*c120*/  FFMA.FTZ R2, R25, c[0x0][0x2d0], -R0 ;  /* 0x0000b40019027a23 */ /* 0x004fe40000010800 */
[----:B------:R-:W-:Y:S01]  /*c130*/  IMAD.MOV.U32 R25, RZ, RZ, R119 ;  /* 0x000000ffff197224 */ /* 0x000fe200078e0077 */
[----:B------:R-:W-:Y:S01]  /*c140*/  MOV R119, R76 ;  /* 0x0000004c00777202 */ /* 0x000fe20000000f00 */
[----:B------:R-:W-:Y:S02]  /*c150*/  IMAD.MOV.U32 R76, RZ, RZ, R73 ;  /* 0x000000ffff4c7224 */ /* 0x000fe400078e0049 */
[----:B------:R-:W-:Y:S02]  /*c160*/  IMAD.MOV.U32 R73, RZ, RZ, R163 ;  /* 0x000000ffff497224 */ /* 0x000fe400078e00a3 */
[----:B------:R-:W2:Y:S01]  /*c170*/  LDSM.16.MT88.4 R160, [R220+0x3080] ;  /* 0x00308000dca0783b */ /* 0x000ea20000004200 */
[----:B------:R-:W1:Y:S01]  /*c180*/  MUFU.EX2 R54, R3 ;  /* 0x0000000300367308 */ /* 0x000e620000000800 */
[----:B------:R-:W-:Y:S01]  /*c190*/  MOV R155, R76 ;  /* 0x0000004c009b7202 */ /* 0x000fe20000000f00 */
[----:B------:R-:W-:-:S06]  /*c1a0*/  IMAD.MOV.U32 R76, RZ, RZ, R99 ;  /* 0x000000ffff4c7224 */ /* 0x000fcc00078e0063 */
[----:B------:R1:W1:Y:S01]  /*c1b0*/  MUFU.EX2 R3, R2 ;  /* 0x0000000200037308 */ /* 0x0002620000000800 */
[----:B------:R-:W-:Y:S01]  /*c1c0*/  MOV R99, R6 ;  /* 0x0000000600637202 */ /* 0x000fe20000000f00 */
[--C-:B-1----:R-:W-:Y:S02]  /*c1d0*/  FFMA.FTZ R2, R27, c[0x0][0x2d0], -R0.reuse ;  /* 0x0000b4001b027a23 */ /* 0x102fe40000010800 */
[----:B------:R-:W-:-:S04]  /*c1e0*/  FFMA.FTZ R0, R26, c[0x0][0x2d0], -R0 ;  /* 0x0000b4001a007a23 */ /* 0x000fc80000010800 */
[----:B------:R-:W-:Y:S08]  /*c1f0*/  MUFU.EX2 R2, R2 ;  /* 0x0000000200027308 */ /* 0x000ff00000000800 */
[----:B------:R-:W1:Y:S01]  /*c200*/  MUFU.EX2 R6, R0 ;  /* 0x0000000000067308 */ /* 0x000e620000000800 */
[----:B------:R-:W-:Y:S01]  /*c210*/  IMAD.MOV.U32 R26, RZ, RZ, R122 ;  /* 0x000000ffff1a7224 */ /* 0x000fe200078e007a */
[----:B------:R-:W-:Y:S01]  /*c220*/  HMMA.16816.F32.BF16 R12, R8, R66, R132 ;  /* 0x00000042080c723c */ /* 0x000fe20000041884 */
[----:B------:R-:W-:Y:S01]  /*c230*/  IMAD.MOV.U32 R121, RZ, RZ, R118 ;  /* 0x000000ffff797224 */ /* 0x000fe200078e0076 */
[----:B------:R-:W-:Y:S01]  /*c240*/  MOV R118, R108 ;  /* 0x0000006c00767202 */ /* 0x000fe20000000f00 */
[----:B------:R-:W-:Y:S01]  /*c250*/  IMAD.MOV.U32 R108, RZ, RZ, R111 ;  /* 0x000000ffff6c7224 */ /* 0x000fe200078e006f */
[----:B------:R-:W-:-:S03]  /*c260*/  MOV R122, R117 ;  /* 0x00000075007a7202 */ /* 0x000fc60000000f00 */
[----:B------:R-:W-:Y:S02]  /*c270*/  F2FP.BF16.PACK_AB R132, R116, R109 ;  /* 0x0000006d7484723e */ /* 0x000fe400000010ff */
[----:B----4-:R-:W-:Y:S02]  /*c280*/  F2FP.BF16.PACK_AB R133, R239, R238 ;  /* 0x000000eeef85723e */ /* 0x010fe400000010ff */
[----:B------:R-:W-:Y:S02]  /*c290*/  F2FP.BF16.PACK_AB R134, R25, R26 ;  /* 0x0000001a1986723e */ /* 0x000fe400000010ff */
[----:B------:R-:W-:Y:S01]  /*c2a0*/  F2FP.BF16.PACK_AB R135, R237, R252 ;  /* 0x000000fced87723e */ /* 0x000fe200000010ff */
[----:B------:R-:W-:Y:S01]  /*c2b0*/  HMMA.16816.F32.BF16 R20, R8, R58, R128 ;  /* 0x0000003a0814723c */ /* 0x000fe20000041880 */
[----:B------:R-:W-:Y:S02]  /*c2c0*/  IMAD.MOV.U32 R120, RZ, RZ, R119 ;  /* 0x000000ffff787224 */ /* 0x000fe400078e0077 */
[----:B------:R-:W-:Y:S01]  /*c2d0*/  IMAD.MOV.U32 R117, RZ, RZ, R110 ;  /* 0x000000ffff757224 */ /* 0x000fe200078e006e */
[----:B------:R-:W-:Y:S01]  /*c2e0*/  MOV R110, R97 ;  /* 0x00000061006e7202 */ /* 0x000fe20000000f00 */
[----:B------:R-:W-:-:S02]  /*c2f0*/  IMAD.MOV.U32 R156, RZ, RZ, R77 ;  /* 0x000000ffff9c7224 */ /* 0x000fc400078e004d */
[----:B------:R-:W-:Y:S01]  /*c300*/  F2FP.BF16.PACK_AB R128, R235, R55 ;  /* 0x00000037eb80723e */ /* 0x000fe200000010ff */
[----:B------:R-:W-:Y:S01]  /*c310*/  IMAD.MOV.U32 R111, RZ, RZ, R96 ;  /* 0x000000ffff6f7224 */ /* 0x000fe200078e0060 */
[----:B------:R-:W-:Y:S02]  /*c320*/  F2FP.BF16.PACK_AB R130, R24, R54 ;  /* 0x000000361882723e */ /* 0x000fe400000010ff */
[----:B------:R-:W-:Y:S02]  /*c330*/  F2FP.BF16.PACK_AB R129, R3, R7 ;  /* 0x000000070381723e */ /* 0x000fe400000010ff */
[----:B-1----:R-:W-:Y:S01]  /*c340*/  F2FP.BF16.PACK_AB R131, R6, R2 ;  /* 0x000000020683723e */ /* 0x002fe200000010ff */
[----:B------:R-:W-:Y:S01]  /*c350*/  IMAD.MOV.U32 R119, RZ, RZ, R98 ;  /* 0x000000ffff777224 */ /* 0x000fe200078e0062 */
[----:B------:R-:W-:Y:S01]  /*c360*/  MOV R77, R56 ;  /* 0x00000038004d7202 */ /* 0x000fe20000000f00 */
[----:B------:R-:W-:Y:S01]  /*c370*/  IMAD.MOV.U32 R96, RZ, RZ, R57 ;  /* 0x000000ffff607224 */ /* 0x000fe200078e0039 */
[----:B------:R-:W-:Y:S01]  /*c380*/  MOV R56, R194 ;  /* 0x000000c200387202 */ /* 0x000fe20000000f00 */
[----:B------:R-:W-:-:S02]  /*c390*/  IMAD.MOV.U32 R97, RZ, RZ, R195 ;  /* 0x000000ffff617224 */ /* 0x000fc400078e00c3 */
[----:B------:R-:W-:Y:S02]  /*c3a0*/  IMAD.MOV.U32 R57, RZ, RZ, R193 ;  /* 0x000000ffff397224 */ /* 0x000fe400078e00c1 */
[----:B------:R-:W-:Y:S01]  /*c3b0*/  IMAD.MOV.U32 R98, RZ, RZ, R192 ;  /* 0x000000ffff627224 */ /* 0x000fe200078e00c0 */
[----:B------:R-:W-:Y:S01]  /*c3c0*/  HMMA.16816.F32.BF16 R16, R8, R18, R136 ;  /* 0x000000120810723c */ /* 0x000fe20000041888 */
[----:B------:R-:W-:-:S07]  /*c3d0*/  IMAD.MOV.U32 R82, RZ, RZ, R30 ;  /* 0x000000ffff527224 */ /* 0x000fce00078e001e */
[----:B------:R-:W-:Y:S07]  /*c3e0*/  HMMA.16816.F32.BF16 R192, R132, R190, R88 ;  /* 0x000000be84c0723c */ /* 0x000fee0000041858 */
[----:B------:R-:W-:Y:S01]  /*c3f0*/  IMAD.MOV.U32 R91, RZ, RZ, R155 ;  /* 0x000000ffff5b7224 */ /* 0x000fe200078e009b */
[----:B------:R-:W-:Y:S01]  /*c400*/  HMMA.16816.F32.BF16 R28, R8, R78, R140 ;  /* 0x0000004e081c723c */ /* 0x000fe2000004188c */
[----:B------:R-:W-:Y:S02]  /*c410*/  IMAD.MOV.U32 R90, RZ, RZ, R156 ;  /* 0x000000ffff5a7224 */ /* 0x000fe400078e009c */
[----:B------:R-:W-:Y:S01]  /*c420*/  IMAD.MOV.U32 R88, RZ, RZ, R118 ;  /* 0x000000ffff587224 */ /* 0x000fe200078e0076 */
[----:B------:R-:W-:-:S04]  /*c430*/  MOV R118, R96 ;  /* 0x0000006000767202 */ /* 0x000fc80000000f00 */
[C---:B------:R-:W-:Y:S08]  /*c440*/  HMMA.16816.F32.BF16 R148, R132.reuse, R146, R60 ;  /* 0x000000928494723c */ /* 0x040ff0000004183c */
[-C--:B------:R-:W-:Y:S01]  /*c450*/  HMMA.16816.F32.BF16 R136, R132, R144.reuse, R240 ;  /* 0x000000908488723c */ /* 0x080fe200000418f0 */
[----:B------:R-:W-:Y:S01]  /*c460*/  MOV R63, R157 ;  /* 0x0000009d003f7202 */ /* 0x000fe20000000f00 */
[----:B------:R-:W-:Y:S01]  /*c470*/  IMAD.MOV.U32 R59, RZ, RZ, R99 ;  /* 0x000000ffff3b7224 */ /* 0x000fe200078e0063 */
[----:B------:R-:W-:Y:S01]  /*c480*/  MOV R89, R117 ;  /* 0x0000007500597202 */ /* 0x000fe20000000f00 */
[----:B------:R-:W-:Y:S03]  /*c490*/  LDSM.16.MT88.4 R8, [R219+0x4880] ;  /* 0x00488000db08783b */ /* 0x000fe60000004200 */
[----:B------:R-:W-:Y:S01]  /*c4a0*/  MOV R242, R159 ;  /* 0x0000009f00f27202 */ /* 0x000fe20000000f00 */
[----:B------:R-:W-:Y:S01]  /*c4b0*/  IMAD.MOV.U32 R243, RZ, RZ, R158 ;  /* 0x000000fffff37224 */ /* 0x000fe200078e009e */
[----:B------:R-:W-:Y:S01]  /*c4c0*/  HMMA.16816.F32.BF16 R140, R128, R144, R164 ;  /* 0x00000090808c723c */ /* 0x000fe200000418a4 */
[----:B------:R-:W-:-:S07]  /*c4d0*/  MOV R241, R82 ;  /* 0x0000005200f17202 */ /* 0x000fce0000000f00 */
[-C--:B--2---:R-:W-:Y:S08]  /*c4e0*/  HMMA.16816.F32.BF16 R152, R132, R160.reuse, R248 ;  /* 0x000000a08498723c */ /* 0x084ff000000418f8 */
[----:B------:R-:W-:Y:S01]  /*c4f0*/  HMMA.16816.F32.BF16 R156, R128, R160, R244 ;  /* 0x000000a0809c723c */ /* 0x000fe200000418f4 */
[----:B------:R-:W-:-:S07]  /*c500*/  IMAD.MOV.U32 R249, RZ, RZ, R118 ;  /* 0x000000fffff97224 */ /* 0x000fce00078e0076 */
[----:B------:R-:W-:Y:S01]  /*c510*/  HMMA.16816.F32.BF16 R164, R132, R162, R68 ;  /* 0x000000a284a4723c */ /* 0x000fe20000041844 */
[----:B------:R-:W-:-:S07]  /*c520*/  IMAD.MOV.U32 R246, RZ, RZ, R122 ;  /* 0x000000fffff67224 */ /* 0x000fce00078e007a */
[C---:B------:R-:W-:Y:S07]  /*c530*/  HMMA.16816.F32.BF16 R160, R128.reuse, R162, R40 ;  /* 0x000000a280a0723c */ /* 0x040fee0000041828 */
[----:B------:R-:W-:Y:S01]  /*c540*/  MOV R43, R91 ;  /* 0x0000005b002b7202 */ /* 0x000fe20000000f00 */
[----:B------:R-:W-:Y:S04]  /*c550*/  HMMA.16816.F32.BF16 R144, R128, R146, R44 ;  /* 0x000000928090723c */ /* 0x000fe8000004182c */
[----:B------:R-:W-:-:S03]  /*c560*/  IMAD.MOV.U32 R40, RZ, RZ, R43 ;  /* 0x000000ffff287224 */ /* 0x000fc600078e002b */
[----:B------:R-:W-:Y:S01]  /*c570*/  IMAD.MOV.U32 R44, RZ, RZ, R242 ;  /* 0x000000ffff2c7224 */ /* 0x000fe200078e00f2 */
[----:B------:R-:W-:Y:S01]  /*c580*/  MOV R43, R246 ;  /* 0x000000f6002b7202 */ /* 0x000fe20000000f00 */
[----:B------:R-:W-:-:S03]  /*c590*/  IMAD.MOV.U32 R246, RZ, RZ, R249 ;  /* 0x000000fffff67224 */ /* 0x000fc600078e00f9 */
[----:B------:R-:W-:Y:S01]  /*c5a0*/  MOV R249, R44 ;  /* 0x0000002c00f97202 */ /* 0x000fe20000000f00 */
[----:B------:R-:W-:Y:S01]  /*c5b0*/  IMAD.MOV.U32 R44, RZ, RZ, R241 ;  /* 0x000000ffff2c7224 */ /* 0x000fe200078e00f1 */
[----:B------:R-:W-:Y:S02]  /*c5c0*/  MOV R241, R94 ;  /* 0x0000005e00f17202 */ /* 0x000fe40000000f00 */
[----:B------:R-:W2:Y:S01]  /*c5d0*/  LDL.LU R94, [R1+0xe4] ;  /* 0x0000e400015e7983 */ /* 0x000ea20000300800 */
[----:B------:R-:W-:Y:S01]  /*c5e0*/  IMAD.MOV.U32 R117, RZ, RZ, R97 ;  /* 0x000000ffff757224 */ /* 0x000fe200078e0061 */
[----:B------:R-:W-:Y:S02]  /*c5f0*/  MOV R58, R98 ;  /* 0x00000062003a7202 */ /* 0x000fe40000000f00 */
[----:B------:R-:W1:Y:S01]  /*c600*/  LDSM.16.MT88.4 R96, [R218+0x4880] ;  /* 0x00488000da60783b */ /* 0x000e620000004200 */
[----:B------:R-:W-:Y:S01]  /*c610*/  HMMA.16816.F32.BF16 R180, R132, R188, R180 ;  /* 0x000000bc84b4723c */ /* 0x000fe200000418b4 */
[----:B------:R-:W-:Y:S01]  /*c620*/  IMAD.MOV.U32 R240, RZ, RZ, R83 ;  /* 0x000000fffff07224 */ /* 0x000fe200078e0053 */
[----:B------:R-:W-:Y:S01]  /*c630*/  MOV R245, R121 ;  /* 0x0000007900f57202 */ /* 0x000fe20000000f00 */
[----:B------:R-:W-:-:S05]  /*c640*/  IMAD.MOV.U32 R42, RZ, RZ, R90 ;  /* 0x000000ffff2a7224 */ /* 0x000fca00078e005a */
[----:B------:R-:W-:Y:S01]  /*c650*/  HMMA.16816.F32.BF16 R184, R128, R188, R184 ;  /* 0x000000bc80b8723c */ /* 0x000fe200000418b8 */
[----:B------:R-:W-:Y:S01]  /*c660*/  IMAD.MOV.U32 R244, RZ, RZ, R120 ;  /* 0x000000fffff47224 */ /* 0x000fe200078e0078 */
[----:B------:R-:W-:-:S06]  /*c670*/  MOV R247, R123 ;  /* 0x0000007b00f77202 */ /* 0x000fcc0000000f00 */
[----:B------:R-:W-:Y:S01]  /*c680*/  HMMA.16816.F32.BF16 R188, R128, R190, R84 ;  /* 0x000000be80bc723c */ /* 0x000fe20000041854 */
[----:B------:R-:W-:-:S06]  /*c690*/  MOV R45, R240 ;  /* 0x000000f0002d7202 */ /* 0x000fcc0000000f00 */
        /* <DEDUP_REMOVED lines=13> */
[----:B-1----:R-:W-:Y:S01]  /*c770*/  HMMA.16816.F32.BF16 R88, R132, R96, R204 ;  /* 0x000000608458723c */ /* 0x002fe200000418cc */
[----:B------:R-:W-:Y:S01]  /*c780*/  IMAD.MOV.U32 R250, RZ, RZ, R45 ;  /* 0x000000fffffa7224 */ /* 0x000fe200078e002d */
[----:B------:R-:W-:-:S05]  /*c790*/  MOV R45, R27 ;  /* 0x0000001b002d7202 */ /* 0x000fca0000000f00 */
        /* <DEDUP_REMOVED lines=9> */
[----:B------:R-:W-:-:S03]  /*c830*/  IMAD.MOV.U32 R93, RZ, RZ, R5 ;  /* 0x000000ffff5d7224 */ /* 0x000fc600078e0005 */
[----:B------:R4:W5:Y:S01]  /*c840*/  LDL.LU R5, [R1+0xec] ;  /* 0x0000ec0001057983 */ /* 0x0009620000300800 */
[----:B------:R-:W-:Y:S01]  /*c850*/  MOV R78, R80 ;  /* 0x00000050004e7202 */ /* 0x000fe20000000f00 */
[----:B------:R-:W-:Y:S02]  /*c860*/  IMAD.MOV.U32 R79, RZ, RZ, R81 ;  /* 0x000000ffff4f7224 */ /* 0x000fe400078e0051 */
[----:B------:R-:W1:Y:S01]  /*c870*/  LDSM.16.MT88.4 R80, [R217+0x4880] ;  /* 0x00488000d950783b */ /* 0x000e620000004200 */
[----:B------:R-:W-:-:S03]  /*c880*/  IMAD.MOV.U32 R84, RZ, RZ, R65 ;  /* 0x000000ffff547224 */ /* 0x000fc600078e0041 */
[----:B------:R-:W3:Y:S01]  /*c890*/  LDSM.16.MT88.4 R64, [R219+0x3080] ;  /* 0x00308000db40783b */ /* 0x000ee20000004200 */
[----:B------:R-:W-:Y:S01]  /*c8a0*/  MOV R206, R207 ;  /* 0x000000cf00ce7202 */ /* 0x000fe20000000f00 */
[----:B------:R-:W-:Y:S01]  /*c8b0*/  IMAD.MOV.U32 R207, RZ, RZ, R244 ;  /* 0x000000ffffcf7224 */ /* 0x000fe200078e00f4 */
[----:B------:R-:W-:Y:S01]  /*c8c0*/  MOV R244, R250 ;  /* 0x000000fa00f47202 */ /* 0x000fe20000000f00 */
[----:B------:R-:W-:Y:S01]  /*c8d0*/  IMAD.MOV.U32 R250, RZ, RZ, R241 ;  /* 0x000000fffffa7224 */ /* 0x000fe200078e00f1 */
[----:B------:R-:W-:Y:S01]  /*c8e0*/  MOV R0, R76 ;  /* 0x0000004c00007202 */ /* 0x000fe20000000f00 */
[----:B------:R-:W-:Y:S01]  /*c8f0*/  IMAD.MOV.U32 R241, RZ, RZ, c[0x0][0x2c4] ;  /* 0x0000b100fff17624 */ /* 0x000fe200078e00ff */
[----:B------:R-:W-:Y:S01]  /*c900*/  MOV R85, R112 ;  /* 0x0000007000557202 */ /* 0x000fe20000000f00 */
[----:B------:R-:W-:Y:S01]  /*c910*/  IMAD.MOV.U32 R86, RZ, RZ, R113 ;  /* 0x000000ffff567224 */ /* 0x000fe200078e0071 */
[----:B------:R-:W-:Y:S01]  /*c920*/  MOV R76, R114 ;  /* 0x00000072004c7202 */ /* 0x000fe20000000f00 */
[----:B------:R-:W-:-:S02]  /*c930*/  IMAD.MOV.U32 R77, RZ, RZ, R115 ;  /* 0x000000ffff4d7224 */ /* 0x000fc400078e0073 */
[----:B------:R-:W3:Y:S01]  /*c940*/  LDSM.16.MT88.4 R112, [R220+0x4880] ;  /* 0x00488000dc70783b */ /* 0x000ee20000004200 */
[----:B------:R-:W-:Y:S01]  /*c950*/  ISETP.NE.AND P6, PT, R241, 0x1, PT ;  /* 0x00000001f100780c */ /* 0x000fe20003fc5270 */
[----:B------:R-:W-:Y:S01]  /*c960*/  HMMA.16816.F32.BF16 R120, R132, R8, R200 ;  /* 0x000000088478723c */ /* 0x000fe200000418c8 */
        /* <DEDUP_REMOVED lines=19> */
[----:B------:R-:W-:Y:S01]  /*caa0*/  MOV R46, R95 ;  /* 0x0000005f002e7202 */ /* 0x000fe20000000f00 */
[----:B-1----:R-:W-:Y:S01]  /*cab0*/  HMMA.16816.F32.BF16 R84, R132, R82, R100 ;  /* 0x000000528454723c */ /* 0x002fe20000041864 */
[----:B------:R-:W-:Y:S01]  /*cac0*/  MOV R241, R108 ;  /* 0x0000006c00f17202 */ /* 0x000fe20000000f00 */
[----:B------:R-:W-:Y:S01]  /*cad0*/  IMAD.MOV.U32 R108, RZ, RZ, R110 ;  /* 0x000000ffff6c7224 */ /* 0x000fe200078e006e */
[----:B------:R-:W-:Y:S01]  /*cae0*/  MOV R110, R4 ;  /* 0x00000004006e7202 */ /* 0x000fe20000000f00 */
[----:B------:R-:W-:-:S04]  /*caf0*/  IMAD.SHL.U32 R4, R211, 0x80, RZ ;  /* 0x00000080d3047824 */ /* 0x000fc800078e00ff */
[----:B------:R-:W-:Y:S01]  /*cb00*/  HMMA.16816.F32.BF16 R100, R132, R98, R48 ;  /* 0x000000628464723c */ /* 0x000fe20000041830 */
[----:B------:R-:W-:-:S07]  /*cb10*/  MOV R60, R243 ;  /* 0x000000f3003c7202 */ /* 0x000fce0000000f00 */
[C---:B---3--:R-:W-:Y:S08]  /*cb20*/  HMMA.16816.F32.BF16 R56, R132.reuse, R64, R56 ;  /* 0x000000408438723c */ /* 0x048ff00000041838 */
[----:B------:R-:W-:Y:S08]  /*cb30*/  HMMA.16816.F32.BF16 R68, R132, R66, R176 ;  /* 0x000000428444723c */ /* 0x000ff000000418b0 */
[C---:B------:R-:W-:Y:S08]  /*cb40*/  HMMA.16816.F32.BF16 R60, R128.reuse, R64, R60 ;  /* 0x00000040803c723c */ /* 0x040ff0000004183c */
[----:B------:R-:W-:Y:S01]  /*cb50*/  HMMA.16816.F32.BF16 R64, R128, R66, R124 ;  /* 0x000000428040723c */ /* 0x000fe2000004187c */
[----:B------:R-:W-:-:S07]  /*cb60*/  IMAD.MOV.U32 R243, RZ, RZ, R116 ;  /* 0x000000fffff37224 */ /* 0x000fce00078e0074 */
[C---:B------:R-:W-:Y:S08]  /*cb70*/  HMMA.16816.F32.BF16 R72, R132.reuse, R80, R72 ;  /* 0x000000508448723c */ /* 0x040ff00000041848 */
[C---:B------:R-:W-:Y:S08]  /*cb80*/  HMMA.16816.F32.BF16 R104, R132.reuse, R112, R104 ;  /* 0x000000708468723c */ /* 0x040ff00000041868 */
[----:B------:R-:W-:Y:S08]  /*cb90*/  HMMA.16816.F32.BF16 R116, R132, R114, R36 ;  /* 0x000000728474723c */ /* 0x000ff00000041824 */
[C---:B------:R-:W-:Y:S08]  /*cba0*/  HMMA.16816.F32.BF16 R76, R128.reuse, R80, R76 ;  /* 0x00000050804c723c */ /* 0x040ff0000004184c */
[----:B------:R-:W-:Y:S08]  /*cbb0*/  HMMA.16816.F32.BF16 R80, R128, R82, R20 ;  /* 0x000000528050723c */ /* 0x000ff00000041814 */
[----:B------:R-:W-:Y:S01]  /*cbc0*/  HMMA.16816.F32.BF16 R132, R132, R10, R32 ;  /* 0x0000000a8484723c */ /* 0x000fe20000041820 */
[----:B--2---:R-:W-:-:S07]  /*cbd0*/  IMAD.MOV.U32 R27, RZ, RZ, R94 ;  /* 0x000000ffff1b7224 */ /* 0x004fce00078e005e */
[C---:B------:R-:W-:Y:S08]  /*cbe0*/  HMMA.16816.F32.BF16 R92, R128.reuse, R96, R196 ;  /* 0x00000060805c723c */ /* 0x040ff000000418c4 */
[----:B------:R-:W-:Y:S07]  /*cbf0*/  HMMA.16816.F32.BF16 R96, R128, R98, R12 ;  /* 0x000000628060723c */ /* 0x000fee000004180c */
[----:B------:R-:W-:Y:S01]  /*cc00*/  FADD.FTZ R13, R203, R202 ;  /* 0x000000cacb0d7221 */ /* 0x000fe20000010000 */
[----:B------:R-:W-:Y:S01]  /*cc10*/  MOV R203, R204 ;  /* 0x000000cc00cb7202 */ /* 0x000fe20000000f00 */
[----:B------:R-:W-:Y:S01]  /*cc20*/  IMAD.MOV.U32 R204, RZ, RZ, R207 ;  /* 0x000000ffffcc7224 */ /* 0x000fe200078e00cf */
[----:B------:R-:W-:Y:S01]  /*cc30*/  MOV R207, R42 ;  /* 0x0000002a00cf7202 */ /* 0x000fe20000000f00 */
[----:B------:R-:W-:Y:S01]  /*cc40*/  IMAD.MOV.U32 R42, RZ, RZ, R245 ;  /* 0x000000ffff2a7224 */ /* 0x000fe200078e00f5 */
[----:B------:R-:W-:Y:S01]  /*cc50*/  MOV R245, R250 ;  /* 0x000000fa00f57202 */ /* 0x000fe20000000f00 */
[----:B------:R-:W-:-:S04]  /*cc60*/  @P6 IMAD.HI.U32 R12, R4, c[0x0][0x2c8], RZ ;  /* 0x0000b200040c6a27 */ /* 0x000fc800078e00ff */
[----:B------:R-:W-:Y:S01]  /*cc70*/  FADD.FTZ R14, R206, R205 ;  /* 0x000000cdce0e7221 */ /* 0x000fe20000010000 */
[----:B------:R-:W-:Y:S01]  /*cc80*/  MOV R205, R40 ;  /* 0x0000002800cd7202 */ /* 0x000fe20000000f00 */
[----:B------:R-:W-:Y:S01]  /*cc90*/  IMAD.MOV.U32 R250, RZ, RZ, R45 ;  /* 0x000000fffffa7224 */ /* 0x000fe200078e002d */
[----:B------:R-:W-:Y:S01]  /*cca0*/  MOV R45, R0 ;  /* 0x00000000002d7202 */ /* 0x000fe20000000f00 */
[----:B------:R-:W-:Y:S01]  /*ccb0*/  IMAD.MOV.U32 R0, RZ, RZ, R4 ;  /* 0x000000ffff007224 */ /* 0x000fe200078e0004 */
[----:B------:R-:W-:Y:S01]  /*ccc0*/  @P6 SHF.R.U32.HI R0, RZ, c[0x0][0x2cc], R12 ;  /* 0x0000b300ff006a19 */ /* 0x000fe2000001160c */
[----:B------:R-:W-:Y:S02]  /*ccd0*/  FADD.FTZ R15, R242, R241 ;  /* 0x000000f1f20f7221 */ /* 0x000fe40000010000 */
[----:B------:R-:W-:Y:S02]  /*cce0*/  IMAD.MOV.U32 R206, RZ, RZ, R41 ;  /* 0x000000ffffce7224 */ /* 0x000fe400078e0029 */
[----:B------:R-:W-:-:S02]  /*ccf0*/  IMAD.MOV.U32 R40, RZ, RZ, R43 ;  /* 0x000000ffff287224 */ /* 0x000fc400078e002b */
[----:B------:R-:W-:Y:S02]  /*cd00*/  FADD.FTZ R13, R203, R13 ;  /* 0x0000000dcb0d7221 */ /* 0x000fe40000010000 */
[----:B------:R-:W-:Y:S01]  /*cd10*/  FADD.FTZ R14, R204, R14 ;  /* 0x0000000ecc0e7221 */ /* 0x000fe20000010000 */
[----:B------:R-:W-:Y:S01]  /*cd20*/  MOV R41, R244 ;  /* 0x000000f400297202 */ /* 0x000fe20000000f00 */
[----:B------:R-:W-:Y:S01]  /*cd30*/  FADD.FTZ R12, R169, R207 ;  /* 0x000000cfa90c7221 */ /* 0x000fe20000010000 */
[----:B------:R-:W-:Y:S01]  /*cd40*/  MOV R43, R246 ;  /* 0x000000f6002b7202 */ /* 0x000fe20000000f00 */
[----:B------:R-:W-:Y:S01]  /*cd50*/  IMAD.MOV.U32 R244, RZ, RZ, R247 ;  /* 0x000000fffff47224 */ /* 0x000fe200078e00f7 */
[----:B------:R-:W-:Y:S01]  /*cd60*/  MOV R247, R44 ;  /* 0x0000002c00f77202 */ /* 0x000fe20000000f00 */
[----:B------:R-:W-:Y:S02]  /*cd70*/  FADD.FTZ R15, R205, R15 ;  /* 0x0000000fcd0f7221 */ /* 0x000fe40000010000 */
[----:B------:R-:W-:-:S02]  /*cd80*/  IMAD.MOV.U32 R246, RZ, RZ, R251 ;  /* 0x000000fffff67224 */ /* 0x000fc400078e00fb */
        /* <DEDUP_REMOVED lines=8> */
[----:B------:R-:W-:Y:S01]  /*ce10*/  HMMA.16816.F32.BF16 R124, R128, R8, R244 ;  /* 0x00000008807c723c */ /* 0x000fe200000418f4 */
[----:B------:R-:W-:-:S02]  /*ce20*/  FADD.FTZ R15, R248, R15 ;  /* 0x0000000ff80f7221 */ /* 0x000fc40000010000 */
[----:B------:R-:W-:Y:S02]  /*ce30*/  IMAD.MOV.U32 R44, RZ, RZ, R240 ;  /* 0x000000ffff2c7224 */ /* 0x000fe400078e00f0 */
[----:B------:R-:W-:Y:S02]  /*ce40*/  FADD.FTZ R13, R249, R13 ;  /* 0x0000000df90d7221 */ /* 0x000fe40000010000 */
[----:B------:R-:W-:Y:S02]  /*ce50*/  FADD.FTZ R9, R250, R14 ;  /* 0x0000000efa097221 */ /* 0x000fe40000010000 */
[----:B------:R-:W-:Y:S01]  /*ce60*/  FADD.FTZ R12, R208, R12 ;  /* 0x0000000cd00c7221 */ /* 0x000fe20000010000 */
[----:B------:R-:W-:Y:S01]  /*ce70*/  MOV R47, R108 ;  /* 0x0000006c002f7202 */ /* 0x000fe20000000f00 */
[----:B------:R-:W-:Y:S01]  /*ce80*/  FADD.FTZ R8, R251, R15 ;  /* 0x0000000ffb087221 */ /* 0x000fe20000010000 */
[----:B------:R-:W-:Y:S01]  /*ce90*/  MOV R240, R110 ;  /* 0x0000006e00f07202 */ /* 0x000fe20000000f00 */
[----:B------:R-:W-:-:S02]  /*cea0*/  FADD.FTZ R13, R44, R13 ;  /* 0x0000000d2c0d7221 */ /* 0x000fc40000010000 */
[----:B------:R-:W-:Y:S02]  /*ceb0*/  FADD.FTZ R14, R45, R9 ;  /* 0x000000092d0e7221 */ /* 0x000fe40000010000 */
[----:B------:R-:W-:Y:S02]  /*cec0*/  FADD.FTZ R9, R175, R12 ;  /* 0x0000000caf097221 */ /* 0x000fe40000010000 */
[----:B------:R-:W-:Y:S02]  /*ced0*/  IMAD.MOV.U32 R242, RZ, RZ, R109 ;  /* 0x000000fffff27224 */ /* 0x000fe400078e006d */
[----:B------:R-:W-:Y:S02]  /*cee0*/  IMAD.MOV.U32 R241, RZ, RZ, R111 ;  /* 0x000000fffff17224 */ /* 0x000fe400078e006f */
[----:B------:R-:W-:Y:S01]  /*cef0*/  HMMA.16816.F32.BF16 R108, R128, R112, R212 ;  /* 0x00000070806c723c */ /* 0x000fe200000418d4 */
[----:B------:R-:W-:Y:S02]  /*cf00*/  FADD.FTZ R12, R46, R8 ;  /* 0x000000082e0c7221 */ /* 0x000fe40000010000 */
[----:B------:R-:W-:-:S02]  /*cf10*/  FADD.FTZ R8, R47, R13 ;  /* 0x0000000d2f087221 */ /* 0x000fc40000010000 */
[----:B------:R-:W-:-:S03]  /*cf20*/  FADD.FTZ R9, R210, R9 ;  /* 0x00000009d2097221 */ /* 0x000fc60000010000 */
[C---:B------:R-:W-:Y:S08]  /*cf30*/  HMMA.16816.F32.BF16 R112, R128.reuse, R114, R28 ;  /* 0x000000728070723c */ /* 0x040ff0000004181c */
        /* <DEDUP_REMOVED lines=21> */
[----:B-1----:R-:W-:-:S05]  /*d090*/  FADD.FTZ R2, R6, R7 ;  /* 0x0000000706027221 */ /* 0x002fca0000010000 */
[----:B------:R-:W-:Y:S01]  /*d0a0*/  STL [R1+0x98], R2 ;  /* 0x0000980201007387 */ /* 0x000fe20000100800 */
[----:B------:R-:W-:Y:S01]  /*d0b0*/  FADD.FTZ R9, R54, R9 ;  /* 0x0000000936097221 */ /* 0x000fe20000010000 */
[----:B------:R-:W-:-:S03]  /*d0c0*/  IADD3 R0, -R52, R53, R0 ;  /* 0x0000003534007210 */ /* 0x000fc60007ffe100 */
[----:B------:R-:W-:Y:S01]  /*d0d0*/  FADD.FTZ R3, R24, R9 ;  /* 0x0000000918037221 */ /* 0x000fe20000010000 */
[----:B------:R-:W-:-:S04]  /*d0e0*/  IADD3 R235, R27, -0x2, RZ ;  /* 0xfffffffe1beb7810 */ /* 0x000fc80007ffe0ff */
[----:B------:R1:W-:Y:S02]  /*d0f0*/  STL [R1+0x94], R3 ;  /* 0x0000940301007387 */ /* 0x0003e40000100800 */
[----:B-1----:R-:W-:Y:S01]  /*d100*/  IADD3 R3, R0, c[0x0][0x328], RZ ;  /* 0x0000ca0000037a10 */ /* 0x002fe20007ffe0ff */
[----:B------:R-:W-:Y:S05]  /*d110*/  @!P6 BRA `(.L_x_3142) ;  /* 0x000001000000e947 */ /* 0x000fea0003800000 */
[C---:B----4-:R-:W-:Y:S01]  /*d120*/  ISETP.GT.AND P0, PT, R0.reuse, RZ, PT ;  /* 0x000000ff0000720c */ /* 0x050fe20003f04270 */
        /* <DEDUP_REMOVED lines=9> */
.L_x_3144:
[----:B------:R-:W-:-:S13]  /*d1c0*/  ISETP.NE.AND P0, PT, R25, 0x1, PT ;  /* 0x000000011900780c */ /* 0x000fda0003f05270 */
[----:B------:R-:W-:-:S05]  /*d1d0*/  @P0 IMAD.HI.U32 R0, R2, c[0x0][0x330], RZ ;  /* 0x0000cc0002000a27 */ /* 0x000fca00078e00ff */
[----:B------:R-:W-:Y:S02]  /*d1e0*/  @P0 SHF.R.U32.HI R2, RZ, c[0x0][0x334], R0 ;  /* 0x0000cd00ff020a19 */ /* 0x000fe40000011600 */
.L_x_3145:
[----:B------:R-:W-:Y:S05]  /*d1f0*/  BSYNC B0 ;  /* 0x0000000000007941 */ /* 0x000fea0003800000 */
.L_x_3143:
[----:B------:R-:W-:-:S05]  /*d200*/  IMAD R2, R2, R25, c[0x0][0x32c] ;  /* 0x0000cb0002027624 */ /* 0x000fca00078e0219 */
[----:B------:R-:W-:-:S04]  /*d210*/  IMNMX R3, R3, R2, PT ;  /* 0x0000000203037217 */ /* 0x000fc80003800200 */
.L_x_3142:
[----:B----4-:R-:W2:Y:S01]  /*d220*/  LDL R2, [R1+0x9c] ;  /* 0x00009c0001027983 */ /* 0x010ea20000100800 */
[----:B------:R-:W-:-:S05]  /*d230*/  IMAD.HI R3, R3, 0x2aaaaaab, RZ ;  /* 0x2aaaaaab03037827 */ /* 0x000fca00078e02ff */
[----:B------:R-:W-:-:S04]  /*d240*/  SHF.R.U32.HI R0, RZ, 0x1f, R3 ;  /* 0x0000001fff007819 */ /* 0x000fc80000011603 */
[----:B------:R-:W-:-:S04]  /*d250*/  LEA.HI.SX32 R3, R3, R0, 0x1d ;  /* 0x0000000003037211 */ /* 0x000fc800078feaff */
[----:B--2---:R-:W-:-:S04]  /*d260*/  IMNMX R2, R2, R3, !PT ;  /* 0x0000000302027217 */ /* 0x004fc80007800200 */
[----:B------:R-:W-:Y:S01]  /*d270*/  ISETP.GE.AND P0, PT, R235, R2, PT ;  /* 0x00000002eb00720c */ /* 0x000fe20003f06270 */
[----:B------:R1:W-:-:S12]  /*d280*/  STL [R1+0xa4], R2 ;  /* 0x0000a40201007387 */ /* 0x0003d80000100800 */
[----:B------:R-:W-:Y:S05]  /*d290*/  @!P0 BRA `(.L_x_3146) ;  /* 0x000044d000008947 */ /* 0x000fea0003800000 */
.L_x_3163:
[----:B--2---:R-:W2:Y:S01]  /*d2a0*/  LDL R4, [R1+0x9c] ;  /* 0x00009c0001047983 */ /* 0x004ea20000100800 */
[----:B------:R-:W-:Y:S04]  /*d2b0*/  DEPBAR.LE SB0, 0x0 ;  /* 0x000080000000791a */ /* 0x000fe80000000000 */
[----:B------:R-:W3:Y:S01]  /*d2c0*/  LDL.64 R212, [R1+0xb8] ;  /* 0x0000b80001d47983 */ /* 0x000ee20000100a00 */
[----:B------:R-:W-:Y:S04]  /*d2d0*/  WARPSYNC 0xffffffff ;  /* 0xffffffff00007948 */ /* 0x000fe80003800000 */
[----:B------:R-:W3:Y:S05]  /*d2e0*/  LDL.64 R170, [R1+0xc8] ;  /* 0x0000c80001aa7983 */ /* 0x000eea0000100a00 */
[----:B------:R-:W4:Y:S05]  /*d2f0*/  LDL R175, [R1+0xa8] ;  /* 0x0000a80001af7983 */ /* 0x000f2a0000100800 */
[----:B------:R-:W3:Y:S05]  /*d300*/  LDL R169, [R1+0xe8] ;  /* 0x0000e80001a97983 */ /* 0x000eea0000100800 */
[----:B------:R-:W-:Y:S06]  /*d310*/  BAR.SYNC.DEFER_BLOCKING 0x0 ;  /* 0x0000000000007b1d */ /* 0x000fec0000010000 */
[----:B------:R-:W-:Y:S05]  /*d320*/  LDSM.16.M88.4 R52, [R223+0x8080] ;  /* 0x00808000df34783b */ /* 0x000fea0000000200 */
[----:B-----5:R-:W1:Y:S05]  /*d330*/  LDSM.16.M88.4 R20, [R216+0x5080] ;  /* 0x00508000d814783b */ /* 0x020e6a0000000200 */
[----:B------:R-:W1:Y:S05]  /*d340*/  LDSM.16.M88.4 R48, [R223+0xa080] ;  /* 0x00a08000df30783b */ /* 0x000e6a0000000200 */
[----:B------:R-:W1:Y:S05]  /*d350*/  LDSM.16.M88.4 R36, [R216+0x5880] ;  /* 0x00588000d824783b */ /* 0x000e6a0000000200 */
[----:B------:R-:W3:Y:S05]  /*d360*/  LDL R243, [R1+0xdc] ;  /* 0x0000dc0001f37983 */ /* 0x000eea0000100800 */
[----:B------:R-:W1:Y:S05]  /*d370*/  LDSM.16.M88.4 R176, [R216+0x6080] ;  /* 0x00608000d8b0783b */ /* 0x000e6a0000000200 */
[----:B------:R-:W3:Y:S05]  /*d380*/  LDL R242, [R1+0x4] ;  /* 0x0000040001f27983 */ /* 0x000eea0000100800 */
[----:B------:R-:W-:Y:S05]  /*d390*/  LDSM.16.M88.4 R196, [R225+0x8080] ;  /* 0x00808000e1c4783b */ /* 0x000fea0000000200 */
[----:B------:R-:W3:Y:S01]  /*d3a0*/  LDL.64 R240, [R1+0xb0] ;  /* 0x0000b00001f07983 */ /* 0x000ee20000100a00 */
[-C--:B-1----:R-:W-:Y:S04]  /*d3b0*/  HMMA.16816.F32.BF16 R8, R52, R20.reuse, RZ ;  /* 0x000000143408723c */ /* 0x082fe800000418ff */
[----:B------:R-:W1:Y:S05]  /*d3c0*/  LDSM.16.M88.4 R200, [R227] ;  /* 0x00000000e3c8783b */ /* 0x000e6a0000000200 */
[----:B------:R-:W3:Y:S01]  /*d3d0*/  LDL.64 R238, [R1+0xc0] ;  /* 0x0000c00001ee7983 */ /* 0x000ee20000100a00 */
[C---:B------:R-:W-:Y:S04]  /*d3e0*/  HMMA.16816.F32.BF16 R12, R48.reuse, R20, RZ ;  /* 0x00000014300c723c */ /* 0x040fe800000418ff */
[----:B------:R-:W1:Y:S04]  /*d3f0*/  LDSM.16.M88.4 R204, [R225+0xa080] ;  /* 0x00a08000e1cc783b */ /* 0x000e680000000200 */
[-C--:B------:R-:W-:Y:S01]  /*d400*/  HMMA.16816.F32.BF16 R16, R48, R22.reuse, RZ ;  /* 0x000000163010723c */ /* 0x080fe200000418ff */
[----:B------:R-:W3:Y:S05]  /*d410*/  LDL R237, [R1+0xd8] ;  /* 0x0000d80001ed7983 */ /* 0x000eea0000100800 */
[----:B------:R-:W1:Y:S02]  /*d420*/  LDSM.16.M88.4 R208, [R233] ;  /* 0x00000000e9d0783b */ /* 0x000e640000000200 */
        /* <DEDUP_REMOVED lines=26> */
[----:B----4-:R-:W-:Y:S02]  /*d5d0*/  ISETP.GE.AND P4, PT, R175, c[0x0][0x1d4], PT ;  /* 0x00007500af007a0c */ /* 0x010fe40003f86270 */
[----:B------:R-:W2:Y:S01]  /*d5e0*/  LDL R175, [R1+0xd4] ;  /* 0x0000d40001af7983 */ /* 0x000ea20000100800 */
[----:B------:R-:W-:Y:S02]  /*d5f0*/  @!P0 IMAD R0, R0, c[0x0][0x208], RZ ;  /* 0x0000820000008a24 */ /* 0x000fe400078e02ff */
[----:B---3--:R-:W-:Y:S01]  /*d600*/  @!P0 IMAD.MOV.U32 R171, RZ, RZ, R213 ;  /* 0x000000ffffab8224 */ /* 0x008fe200078e00d5 */
[----:B------:R-:W-:Y:S01]  /*d610*/  ISETP.GE.AND P3, PT, R169, c[0x0][0x1d4], PT ;  /* 0x00007500a9007a0c */ /* 0x000fe20003f66270 */
[----:B------:R-:W-:Y:S01]  /*d620*/  @!P0 IMAD R0, R235, c[0x0][0x20c], R0 ;  /* 0x00008300eb008a24 */ /* 0x000fe200078e0200 */
[----:B------:R-:W3:Y:S01]  /*d630*/  LDL R169, [R1+0xd0] ;  /* 0x0000d00001a97983 */ /* 0x000ee20000100800 */
[----:B------:R-:W-:Y:S04]  /*d640*/  @!P0 IMAD.WIDE.U32 R170, R2, 0x30, R170 ;  /* 0x0000003002aa8825 */ /* 0x000fe800078e00aa */
[----:B------:R-:W-:Y:S01]  /*d650*/  @!P0 IMAD.IADD R0, R3, 0x1, R0 ;  /* 0x0000000103008824 */ /* 0x000fe200078e0200 */
[----:B------:R-:W-:Y:S03]  /*d660*/  @!P0 LEA R6, P1, R170, c[0x0][0x1f8], 0x1 ;  /* 0x00007e00aa068a11 */ /* 0x000fe600078208ff */
[----:B------:R-:W-:Y:S01]  /*d670*/  @!P0 IMAD R0, R0, 0x30, RZ ;  /* 0x0000003000008824 */ /* 0x000fe200078e02ff */
[----:B------:R-:W-:Y:S03]  /*d680*/  @!P0 IADD3 R2, P2, R6, UR10, RZ ;  /* 0x0000000a06028c10 */ /* 0x000fe6000ff5e0ff */
[----:B------:R-:W-:Y:S05]  /*d690*/  @!P0 IMAD.IADD R0, R171, 0x1, R0 ;  /* 0x00000001ab008824 */ /* 0x000fea00078e0200 */
[----:B------:R-:W-:Y:S02]  /*d6a0*/  @!P0 LEA.HI.X R7, R170, c[0x0][0x1fc], R0, 0x1, P1 ;  /* 0x00007f00aa078a11 */ /* 0x000fe400008f0c00 */
[----:B------:R-:W-:Y:S02]  /*d6b0*/  @!P0 IADD3 R170, P1, R2, UR10, RZ ;  /* 0x0000000a02aa8c10 */ /* 0x000fe4000ff3e0ff */
[----:B------:R-:W-:Y:S01]  /*d6c0*/  @!P0 IADD3.X R3, R7, UR5, RZ, P2, !PT ;  /* 0x0000000507038c10 */ /* 0x000fe200097fe4ff */
[----:B------:R-:W-:Y:S01]  /*d6d0*/  @!PT LDS RZ, [RZ] ;  /* 0x00000000fffff984 */ /* 0x000fe20000000800 */
[----:B------:R-:W-:Y:S01]  /*d6e0*/  @!PT LDS RZ, [RZ] ;  /* 0x00000000fffff984 */ /* 0x000fe20000000800 */
[----:B------:R-:W-:Y:S01]  /*d6f0*/  @!PT LDS RZ, [RZ] ;  /* 0x00000000fffff984 */ /* 0x000fe20000000800 */
[----:B------:R1:W-:Y:S03]  /*d700*/  @!P0 LDGSTS.E.BYPASS.LTC128B.128 [R234+0x2080], [R6.64], !P4 ;  /* 0x0208000006ea8fae */ /* 0x0003e6000e101d46 */
[----:B------:R-:W-:Y:S02]  /*d710*/  @!P0 IADD3.X R171, R3, UR5, RZ, P1, !PT ;  /* 0x0000000503ab8c10 */ /* 0x000fe40008ffe4ff */
[----:B------:R1:W-:Y:S05]  /*d720*/  @!P0 LDGSTS.E.BYPASS.LTC128B.128 [R234+0x3880], [R6.64+0x80], !P3 ;  /* 0x0388008006ea8fae */ /* 0x0003ea000d901d46 */
[----:B------:R4:W-:Y:S05]  /*d730*/  @!P0 LDGSTS.E.BYPASS.LTC128B.128 [R234+0x2880], [R2.64], !P4 ;  /* 0x0288000002ea8fae */ /* 0x0009ea000e101d46 */
[----:B------:R4:W-:Y:S05]  /*d740*/  @!P0 LDGSTS.E.BYPASS.LTC128B.128 [R234+0x4080], [R2.64+0x80], !P3 ;  /* 0x0408008002ea8fae */ /* 0x0009ea000d901d46 */
[----:B------:R4:W-:Y:S05]  /*d750*/  @!P0 LDGSTS.E.BYPASS.LTC128B.128 [R234+0x3080], [R170.64], !P4 ;  /* 0x03080000aaea8fae */ /* 0x0009ea000e101d46 */
[----:B------:R4:W-:Y:S01]  /*d760*/  @!P0 LDGSTS.E.BYPASS.LTC128B.128 [R234+0x4880], [R170.64+0x80], !P3 ;  /* 0x04880080aaea8fae */ /* 0x0009e2000d901d46 */
[C---:B------:R-:W-:Y:S04]  /*d770*/  ISETP.GT.AND P0, PT, R235.reuse, R4, PT ;  /* 0x00000004eb00720c */ /* 0x040fe80003f04270 */
[----:B------:R-:W-:Y:S05]  /*d780*/  LDSM.16.M88.4 R200, [R224+0x8080] ;  /* 0x00808000e0c8783b */ /* 0x000fea0000000200 */
[----:B------:R-:W4:Y:S04]  /*d790*/  LDSM.16.M88.4 R204, [R222+0x5080] ;  /* 0x00508000decc783b */ /* 0x000f280000000200 */
[----:B------:R-:W-:Y:S01]  /*d7a0*/  @P0 IADD3 R0, R235, -0x1, RZ ;  /* 0xffffffffeb000810 */ /* 0x000fe20007ffe0ff */
[----:B------:R-:W4:Y:S01]  /*d7b0*/  LDSM.16.M88.4 R208, [R224+0xa080] ;  /* 0x00a08000e0d0783b */ /* 0x000f220000000200 */
[----:B-1----:R-:W-:Y:S04]  /*d7c0*/  @P0 MOV R7, R241 ;  /* 0x000000f100070202 */ /* 0x002fe80000000f00 */
[----:B------:R-:W1:Y:S01]  /*d7d0*/  LDSM.16.M88.4 R212, [R222+0x5880] ;  /* 0x00588000ded4783b */ /* 0x000e620000000200 */
[----:B----4-:R-:W-:Y:S04]  /*d7e0*/  @P0 SHF.R.S32.HI R2, RZ, 0x1f, R0 ;  /* 0x0000001fff020819 */ /* 0x010fe80000011400 */
[----:B------:R-:W0:Y:S01]  /*d7f0*/  LDGDEPBAR ;  /* 0x00000000000079af */ /* 0x000e220000000000 */
[----:B------:R-:W-:Y:S02]  /*d800*/  @P0 IMAD R2, R2, c[0x0][0x1e0], RZ ;  /* 0x0000780002020a24 */ /* 0x000fe400078e02ff */
[----:B------:R-:W-:Y:S02]  /*d810*/  IMAD.MOV.U32 R170, RZ, RZ, c[0x0][0x1e4] ;  /* 0x00007900ffaa7624 */ /* 0x000fe400078e00ff */
[----:B------:R-:W4:Y:S01]  /*d820*/  LDSM.16.M88.4 R176, [R222+0x6080] ;  /* 0x00608000deb0783b */ /* 0x000f220000000200 */
[C---:B------:R-:W-:Y:S02]  /*d830*/  @P0 IMAD R4, R0.reuse, c[0x0][0x1e4], R2 ;  /* 0x0000790000040a24 */ /* 0x040fe400078e0202 */
[----:B------:R-:W-:Y:S02]  /*d840*/  @P0 IMAD.WIDE.U32 R2, R0, c[0x0][0x1e0], RZ ;  /* 0x0000780000020a25 */ /* 0x000fe400078e00ff */
[----:B------:R-:W-:Y:S02]  /*d850*/  LDSM.16.M88.4 R196, [R226+0x8080] ;  /* 0x00808000e2c4783b */ /* 0x000fe40000000200 */
[----:B------:R-:W-:Y:S02]  /*d860*/  @P0 IMAD.IADD R3, R3, 0x1, R4 ;  /* 0x0000000103030824 */ /* 0x000fe400078e0204 */
[----:B------:R-:W-:Y:S01]  /*d870*/  @P0 IMAD.MOV.U32 R6, RZ, RZ, R238 ;  /* 0x000000ffff060224 */ /* 0x000fe200078e00ee */
[----:B------:R-:W-:Y:S01]  /*d880*/  STL [R1+0xa0], R242 ;  /* 0x0000a0f201007387 */ /* 0x000fe20000100800 */
[----:B------:R-:W-:Y:S01]  /*d890*/  @P0 IMAD R3, R3, 0x30, RZ ;  /* 0x0000003003030824 */ /* 0x000fe200078e02ff */
[----:B------:R-:W-:Y:S01]  /*d8a0*/  MOV R238, c[0x0][0x32c] ;  /* 0x0000cb0000ee7a02 */ /* 0x000fe20000000f00 */
[----:B------:R-:W-:Y:S04]  /*d8b0*/  @P0 IMAD.WIDE.U32 R6, R2, 0x30, R6 ;  /* 0x0000003002060825 */ /* 0x000fe800078e0006 */
[----:B------:R-:W-:Y:S01]  /*d8c0*/  IMAD R0, R242, 0x80, R243 ;  /* 0x00000080f2007824 */ /* 0x000fe200078e02f3 */
[C---:B------:R-:W-:Y:S01]  /*d8d0*/  @P0 LEA R2, P1, R6.reuse, c[0x0][0x1c8], 0x1 ;  /* 0x0000720006020a11 */ /* 0x040fe200078208ff */
[-C--:B------:R-:W-:Y:S08]  /*d8e0*/  HMMA.16816.F32.BF16 R8, R200, R204.reuse, R8 ;  /* 0x000000ccc808723c */ /* 0x080ff00000041808 */
        /* <DEDUP_REMOVED lines=14> */
[----:B------:R-:W4:Y:S05]  /*d9d0*/  LDSM.16.M88.4 R176, [R221+0x1000] ;  /* 0x00100000ddb0783b */ /* 0x000f2a0000000200 */
[----:B------:R-:W-:Y:S02]  /*d9e0*/  LDSM.16.M88.4 R200, [R223+0xc080] ;  /* 0x00c08000dfc8783b */ /* 0x000fe40000000200 */
[-C--:B------:R-:W-:Y:S08]  /*d9f0*/  HMMA.16816.F32.BF16 R8, R196, R204.reuse, R8 ;  /* 0x000000ccc408723c */ /* 0x080ff00000041808 */
        /* <DEDUP_REMOVED lines=12> */
[----:B------:R-:W4:Y:S03]  /*dac0*/  LDSM.16.M88.4 R208, [R223+0xe080] ;  /* 0x00e08000dfd0783b */ /* 0x000f260000000200 */
[----:B--2---:R-:W-:Y:S01]  /*dad0*/  IADD3 R0, R175, R0, R237 ;  /* 0x00000000af007210 */ /* 0x004fe20007ffe0ed */
[----:B------:R-:W-:Y:S03]  /*dae0*/  IMAD.MOV.U32 R175, RZ, RZ, c[0x0][0x2c4] ;  /* 0x0000b100ffaf7624 */ /* 0x000fe600078e00ff */
[----:B------:R-:W-:Y:S01]  /*daf0*/  HMMA.16816.F32.BF16 R52, R196, R178, R52 ;  /* 0x000000b2c434723c */ /* 0x000fe20000041834 */
[----:B------:R-:W2:Y:S03]  /*db00*/  LDSM.16.M88.4 R176, [R216+0x7880] ;  /* 0x00788000d8b0783b */ /* 0x000ea60000000200 */
[----:B---3--:R-:W-:Y:S01]  /*db10*/  IMAD.IADD R171, R169, 0x1, R0 ;  /* 0x00000001a9ab7824 */ /* 0x008fe200078e0200 */
[----:B------:R-:W-:Y:S01]  /*db20*/  ISETP.NE.AND P5, PT, R175, 0x1, PT ;  /* 0x00000001af00780c */ /* 0x000fe20003fa5270 */
[----:B------:R-:W-:Y:S01]  /*db30*/  LDSM.16.M88.4 R196, [R225+0xc080] ;  /* 0x00c08000e1c4783b */ /* 0x000fe20000000200 */
[----:B------:R-:W-:Y:S01]  /*db40*/  @P0 IMAD.IADD R0, R7, 0x1, R3 ;  /* 0x0000000107000824 */ /* 0x000fe200078e0203 */
[-C--:B-1----:R-:W-:Y:S01]  /*db50*/  HMMA.16816.F32.BF16 R8, R200, R204.reuse, R8 ;  /* 0x000000ccc808723c */ /* 0x082fe20000041808 */
[----:B------:R-:W-:Y:S04]  /*db60*/  IMAD.MOV.U32 R169, RZ, RZ, c[0x0][0x1e0] ;  /* 0x00007800ffa97624 */ /* 0x000fe800078e00ff */
[----:B------:R-:W-:Y:S02]  /*db70*/  @P0 LEA.HI.X R3, R6, c[0x0][0x1cc], R0, 0x1, P1 ;  /* 0x0000730006030a11 */ /* 0x000fe400008f0c00 */
[C---:B------:R-:W-:Y:S02]  /*db80*/  @P0 SHF.L.U32 R7, R169.reuse, 0x5, RZ ;  /* 0x00000005a9070819 */ /* 0x040fe400000006ff */
[----:B------:R-:W-:Y:S03]  /*db90*/  @P0 SHF.L.U64.HI R0, R169, 0x5, R170 ;  /* 0x00000005a9000819 */ /* 0x000fe600000102aa */
[-C--:B------:R-:W-:Y:S01]  /*dba0*/  @P0 IADD3 R6, P2, R2, R7.reuse, RZ ;  /* 0x0000000702060210 */ /* 0x080fe20007f5e0ff */
[----:B------:R-:W-:Y:S05]  /*dbb0*/  @P5 IMAD.HI.U32 R4, R171, c[0x0][0x2c8], RZ ;  /* 0x0000b200ab045a27 */ /* 0x000fea00078e00ff */
[----:B------:R-:W-:Y:S01]  /*dbc0*/  @P5 SHF.R.U32.HI R171, RZ, c[0x0][0x2cc], R4 ;  /* 0x0000b300ffab5a19 */ /* 0x000fe20000011604 */
        /* <DEDUP_REMOVED lines=8> */
[----:B------:R-:W-:Y:S07]  /*dc50*/  LDSM.16.M88.4 R212, [R230] ;  /* 0x00000000e6d4783b */ /* 0x000fee0000000200 */
[-C--:B--2---:R-:W-:Y:S08]  /*dc60*/  HMMA.16816.F32.BF16 R40, R200, R176.reuse, R40 ;  /* 0x000000b0c828723c */ /* 0x084ff00000041828 */
[C---:B------:R-:W-:Y:S08]  /*dc70*/  HMMA.16816.F32.BF16 R44, R208.reuse, R176, R44 ;  /* 0x000000b0d02c723c */ /* 0x040ff0000004182c */
[-C--:B------:R-:W-:Y:S01]  /*dc80*/  HMMA.16816.F32.BF16 R48, R208, R178.reuse, R48 ;  /* 0x000000b2d030723c */ /* 0x080fe20000041830 */
[----:B------:R-:W2:Y:S07]  /*dc90*/  LDSM.16.M88.4 R208, [R225+0xe080] ;  /* 0x00e08000e1d0783b */ /* 0x000eae0000000200 */
[----:B------:R-:W-:Y:S01]  /*dca0*/  HMMA.16816.F32.BF16 R52, R200, R178, R52 ;  /* 0x000000b2c834723c */ /* 0x000fe20000041834 */
[----:B------:R-:W3:Y:S05]  /*dcb0*/  LDSM.16.M88.4 R176, [R229] ;  /* 0x00000000e5b0783b */ /* 0x000eea0000000200 */
[----:B------:R-:W-:Y:S02]  /*dcc0*/  LDSM.16.M88.4 R200, [R224+0xc080] ;  /* 0x00c08000e0c8783b */ /* 0x000fe40000000200 */
[-C--:B-1----:R-:W-:Y:S08]  /*dcd0*/  HMMA.16816.F32.BF16 R8, R196, R204.reuse, R8 ;  /* 0x000000ccc408723c */ /* 0x082ff00000041808 */
[C---:B--2---:R-:W-:Y:S08]  /*dce0*/  HMMA.16816.F32.BF16 R12, R208.reuse, R204, R12 ;  /* 0x000000ccd00c723c */ /* 0x044ff0000004180c */
        /* <DEDUP_REMOVED lines=11> */
[----:B------:R-:W2:Y:S07]  /*dda0*/  LDSM.16.M88.4 R208, [R224+0xe080] ;  /* 0x00e08000e0d0783b */ /* 0x000eae0000000200 */
[----:B------:R-:W-:Y:S01]  /*ddb0*/  HMMA.16816.F32.BF16 R52, R196, R178, R52 ;  /* 0x000000b2c434723c */ /* 0x000fe20000041834 */
[----:B------:R-:W3:Y:S05]  /*ddc0*/  LDSM.16.M88.4 R176, [R222+0x7880] ;  /* 0x00788000deb0783b */ /* 0x000eea0000000200 */
        /* <DEDUP_REMOVED lines=11> */
[-C--:B---3--:R-:W-:Y:S08]  /*de80*/  HMMA.16816.F32.BF16 R40, R200, R176.reuse, R40 ;  /* 0x000000b0c828723c */ /* 0x088ff00000041828 */
[C---:B------:R-:W-:Y:S08]  /*de90*/  HMMA.16816.F32.BF16 R44, R208.reuse, R176, R44 ;  /* 0x000000b0d02c723c */ /* 0x040ff0000004182c */
[-C--:B------:R-:W-:Y:S01]  /*dea0*/  HMMA.16816.F32.BF16 R48, R208, R178.reuse, R48 ;  /* 0x000000b2d030723c */ /* 0x080fe20000041830 */
[----:B------:R-:W3:Y:S07]  /*deb0*/  LDSM.16.M88.4 R208, [R221+0x2000] ;  /* 0x00200000ddd0783b */ /* 0x000eee0000000200 */
[----:B------:R-:W-:Y:S01]  /*dec0*/  HMMA.16816.F32.BF16 R52, R200, R178, R52 ;  /* 0x000000b2c834723c */ /* 0x000fe20000041834 */
[----:B------:R-:W4:Y:S05]  /*ded0*/  LDL R200, [R1+0x88] ;  /* 0x0000880001c87983 */ /* 0x000f2a0000100800 */
[----:B------:R-:W4:Y:S02]  /*dee0*/  LDL R201, [R1+0x74] ;  /* 0x0000740001c97983 */ /* 0x000f240000100800 */
[-C--:B-1----:R-:W-:Y:S03]  /*def0*/  HMMA.16816.F32.BF16 R8, R196, R204.reuse, R8 ;  /* 0x000000ccc408723c */ /* 0x082fe60000041808 */
[----:B------:R-:W1:Y:S01]  /*df00*/  LDSM.16.M88.4 R176, [R221+0x2800] ;  /* 0x00280000ddb0783b */ /* 0x000e620000000200 */
[----:B------:R-:W-:Y:S04]  /*df10*/  DEPBAR.LE SB0, 0x0 ;  /* 0x000080000000791a */ /* 0x000fe80000000000 */
[C---:B--2---:R-:W-:Y:S01]  /*df20*/  HMMA.16816.F32.BF16 R12, R212.reuse, R204, R12 ;  /* 0x000000ccd40c723c */ /* 0x044fe2000004180c */
[----:B------:R-:W-:Y:S07]  /*df30*/  BAR.SYNC.DEFER_BLOCKING 0x0 ;  /* 0x0000000000007b1d */ /* 0x000fee0000010000 */
[-C--:B------:R-:W-:Y:S08]  /*df40*/  HMMA.16816.F32.BF16 R16, R212, R206.reuse, R16 ;  /* 0x000000ced410723c */ /* 0x080ff00000041810 */
[C---:B------:R-:W-:Y:S08]  /*df50*/  HMMA.16816.F32.BF16 R20, R196.reuse, R206, R20 ;  /* 0x000000cec414723c */ /* 0x040ff00000041814 */
[-C--:B---3--:R-:W-:Y:S01]  /*df60*/  HMMA.16816.F32.BF16 R24, R196, R208.reuse, R24 ;  /* 0x000000d0c418723c */ /* 0x088fe20000041818 */
[----:B------:R-:W-:Y:S01]  /*df70*/  @!PT LDS RZ, [RZ] ;  /* 0x00000000fffff984 */ /* 0x000fe20000000800 */
[----:B------:R-:W-:Y:S01]  /*df80*/  @!PT LDS RZ, [RZ] ;  /* 0x00000000fffff984 */ /* 0x000fe20000000800 */
[----:B------:R-:W-:Y:S01]  /*df90*/  @!PT LDS RZ, [RZ] ;  /* 0x00000000fffff984 */ /* 0x000fe20000000800 */
[----:B------:R2:W-:Y:S05]  /*dfa0*/  @P0 LDGSTS.E.BYPASS.LTC128B.128 [R234+0x5080], [R2.64], !P4 ;  /* 0x0508000002ea0fae */ /* 0x0005ea000e101d46 */
[----:B------:R2:W-:Y:S02]  /*dfb0*/  @P0 LDGSTS.E.BYPASS.LTC128B.128 [R234+0x6880], [R2.64+0x80], !P3 ;  /* 0x0688008002ea0fae */ /* 0x0005e4000d901d46 */
[C---:B------:R-:W-:Y:S08]  /*dfc0*/  HMMA.16816.F32.BF16 R28, R212.reuse, R208, R28 ;  /* 0x000000d0d41c723c */ /* 0x040ff0000004181c */
[-C--:B------:R-:W-:Y:S08]  /*dfd0*/  HMMA.16816.F32.BF16 R32, R212, R210.reuse, R32 ;  /* 0x000000d2d420723c */ /* 0x080ff00000041820 */
[C---:B------:R-:W-:Y:S08]  /*dfe0*/  HMMA.16816.F32.BF16 R36, R196.reuse, R210, R36 ;  /* 0x000000d2c424723c */ /* 0x040ff00000041824 */
[-C--:B-1----:R-:W-:Y:S08]  /*dff0*/  HMMA.16816.F32.BF16 R40, R196, R176.reuse, R40 ;  /* 0x000000b0c428723c */ /* 0x082ff00000041828 */
[C---:B------:R-:W-:Y:S07]  /*e000*/  HMMA.16816.F32.BF16 R44, R212.reuse, R176, R44 ;  /* 0x000000b0d42c723c */ /* 0x040fee000004182c */
[----:B------:R-:W-:Y:S01]  /*e010*/  @P0 IADD3 R176, P1, R6, R7, RZ ;  /* 0x0000000706b00210 */ /* 0x000fe20007f3e0ff */
[--C-:B------:R-:W-:Y:S01]  /*e020*/  @P0 IMAD.X R7, R3, 0x1, R0.reuse, P2 ;  /* 0x0000000103070824 */ /* 0x100fe200010e0600 */
[-C--:B------:R-:W-:Y:S01]  /*e030*/  HMMA.16816.F32.BF16 R48, R212, R178.reuse, R48 ;  /* 0x000000b2d430723c */ /* 0x080fe20000041830 */
[----:B--2---:R-:W1:Y:S02]  /*e040*/  SHFL.IDX PT, R3, R171, RZ, 0x1c1f ;  /* 0x001c1fffab037589 */ /* 0x004e6400000e0000 */
[----:B------:R-:W-:Y:S02]  /*e050*/  @P0 IMAD.X R177, R7, 0x1, R0, P1 ;  /* 0x0000000107b10824 */ /* 0x000fe400008e0600 */
[----:B------:R-:W-:Y:S01]  /*e060*/  IMAD R0, R235, -0x30, RZ ;  /* 0xffffffd0eb007824 */ /* 0x000fe200078e02ff */
[----:B------:R1:W-:Y:S02]  /*e070*/  @P0 LDGSTS.E.BYPASS.LTC128B.128 [R234+0x5880], [R6.64], !P4 ;  /* 0x0588000006ea0fae */ /* 0x0003e4000e101d46 */
[----:B------:R-:W-:Y:S03]  /*e080*/  HMMA.16816.F32.BF16 R52, R196, R178, R52 ;  /* 0x000000b2c434723c */ /* 0x000fe60000041834 */
[----:B------:R1:W-:Y:S05]  /*e090*/  @P0 LDGSTS.E.BYPASS.LTC128B.128 [R234+0x7080], [R6.64+0x80], !P3 ;  /* 0x0708008006ea0fae */ /* 0x0003ea000d901d46 */
[----:B------:R2:W-:Y:S05]  /*e0a0*/  @P0 LDGSTS.E.BYPASS.LTC128B.128 [R234+0x6080], [R176.64], !P4 ;  /* 0x06080000b0ea0fae */ /* 0x0005ea000e101d46 */
[----:B------:R2:W-:Y:S01]  /*e0b0*/  @P0 LDGSTS.E.BYPASS.LTC128B.128 [R234+0x7880], [R176.64+0x80], !P3 ;  /* 0x07880080b0ea0fae */ /* 0x0005e2000d901d46 */
[----:B------:R-:W-:Y:S04]  /*e0c0*/  ISETP.GE.AND P3, PT, R238, 0x1, PT ;  /* 0x00000001ee00780c */ /* 0x000fe80003f66270 */
[----:B------:R-:W0:Y:S01]  /*e0d0*/  LDGDEPBAR ;  /* 0x00000000000079af */ /* 0x000e220000000000 */
[----:B----4-:R-:W-:Y:S04]  /*e0e0*/  IADD3 R179, -R200, 0x1, R0 ;  /* 0x00000001c8b37810 */ /* 0x010fe80007ffe100 */
[----:B------:R-:W-:Y:S04]  /*e0f0*/  IADD3 R179, -R201, R179, R5 ;  /* 0x000000b3c9b37210 */ /* 0x000fe80007ffe105 */
[C---:B------:R-:W-:Y:S02]  /*e100*/  IADD3 R178, R179.reuse, c[0x0][0x328], RZ ;  /* 0x0000ca00b3b27a10 */ /* 0x040fe40007ffe0ff */
[----:B------:R-:W-:Y:S03]  /*e110*/  IADD3 R179, R179, UR4, RZ ;  /* 0x00000004b3b37c10 */ /* 0x000fe6000fffe0ff */
[C---:B-1----:R-:W-:Y:S02]  /*e120*/  IMAD.IADD R6, R3.reuse, 0x1, R178 ;  /* 0x0000000103067824 */ /* 0x042fe400078e02b2 */
[----:B------:R-:W-:Y:S01]  /*e130*/  IMAD.IADD R2, R3, 0x1, R179 ;  /* 0x0000000103027824 */ /* 0x000fe200078e02b3 */
        /* <DEDUP_REMOVED lines=14> */
.L_x_3149:
[----:B------:R-:W-:Y:S04]  /*e220*/  MOV R4, c[0x0][0x32c] ;  /* 0x0000cb0000047a02 */ /* 0x000fe80000000f00 */
[----:B------:R-:W-:Y:S11]  /*e230*/  ISETP.NE.AND P0, PT, R4, 0x1, PT ;  /* 0x000000010400780c */ /* 0x000ff60003f05270 */
[----:B------:R-:W-:Y:S02]  /*e240*/  @!UPT UIADD3 URZ, URZ, URZ, URZ ;  /* 0x0000003f3f3ff290 */ /* 0x000fe4000fffe03f */
[----:B------:R-:W-:Y:S05]  /*e250*/  @P0 IMAD.HI.U32 R4, R3, c[0x0][0x330], RZ ;  /* 0x0000cc0003040a27 */ /* 0x000fea00078e00ff */
[----:B------:R-:W-:Y:S02]  /*e260*/  @P0 SHF.R.U32.HI R3, RZ, c[0x0][0x334], R4 ;  /* 0x0000cd00ff030a19 */ /* 0x000fe40000011604 */
.L_x_3150:
[----:B------:R-:W-:Y:S05]  /*e270*/  BSYNC B0 ;  /* 0x0000000000007941 */ /* 0x000fea0003800000 */
.L_x_3148:
[----:B------:R-:W-:Y:S04]  /*e280*/  IMAD.IADD R4, R0, 0x1, -R200 ;  /* 0x0000000100047824 */ /* 0x000fe800078e0ac8 */
[----:B------:R-:W-:Y:S05]  /*e290*/  IMAD R3, R3, c[0x0][0x32c], R4 ;  /* 0x0000cb0003037a24 */ /* 0x000fea00078e0204 */
[----:B------:R-:W-:Y:S02]  /*e2a0*/  IADD3 R4, R3, c[0x0][0x32c], RZ ;  /* 0x0000cb0003047a10 */ /* 0x000fe40007ffe0ff */
[----:B------:R-:W-:Y:S02]  /*e2b0*/  IMNMX R2, R2, R3, !PT ;  /* 0x0000000302027217 */ /* 0x000fe40007800200 */
[----:B------:R-:W-:Y:S02]  /*e2c0*/  IMNMX R6, R6, R4, PT ;  /* 0x0000000406067217 */ /* 0x000fe40003800200 */
.L_x_3147:
[----:B--2---:R-:W1:Y:S02]  /*e2d0*/  SHFL.IDX PT, R4, R171, 0x1, 0x1c1f ;  /* 0x003c1f00ab047f89 */ /* 0x004e6400000e0000 */
[-C--:B-1----:R-:W-:Y:S02]  /*e2e0*/  IADD3 R7, R178, R4.reuse, RZ ;  /* 0x00000004b2077210 */ /* 0x082fe40007ffe0ff */
[----:B------:R-:W-:Y:S01]  /*e2f0*/  IADD3 R3, R179, R4, RZ ;  /* 0x00000004b3037210 */ /* 0x000fe20007ffe0ff */
        /* <DEDUP_REMOVED lines=14> */
.L_x_3153:
[----:B------:R-:W-:Y:S04]  /*e3e0*/  MOV R169, c[0x0][0x32c] ;  /* 0x0000cb0000a97a02 */ /* 0x000fe80000000f00 */
[----:B------:R-:W-:Y:S11]  /*e3f0*/  ISETP.NE.AND P0, PT, R169, 0x1, PT ;  /* 0x00000001a900780c */ /* 0x000ff60003f05270 */
[----:B------:R-:W-:Y:S02]  /*e400*/  @!UPT UIADD3 URZ, URZ, URZ, URZ ;  /* 0x0000003f3f3ff290 */ /* 0x000fe4000fffe03f */
[----:B------:R-:W-:Y:S05]  /*e410*/  @P0 IMAD.HI.U32 R169, R4, c[0x0][0x330], RZ ;  /* 0x0000cc0004a90a27 */ /* 0x000fea00078e00ff */
[----:B------:R-:W-:Y:S02]  /*e420*/  @P0 SHF.R.U32.HI R4, RZ, c[0x0][0x334], R169 ;  /* 0x0000cd00ff040a19 */ /* 0x000fe400000116a9 */
.L_x_3154:
[----:B------:R-:W-:Y:S05]  /*e430*/  BSYNC B0 ;  /* 0x0000000000007941 */ /* 0x000fea0003800000 */
.L_x_3152:
[----:B------:R-:W-:Y:S04]  /*e440*/  IMAD.IADD R169, R0, 0x1, -R200 ;  /* 0x0000000100a97824 */ /* 0x000fe800078e0ac8 */
[----:B------:R-:W-:Y:S05]  /*e450*/  IMAD R4, R4, c[0x0][0x32c], R169 ;  /* 0x0000cb0004047a24 */ /* 0x000fea00078e02a9 */
[----:B------:R-:W-:Y:S02]  /*e460*/  IADD3 R169, R4, c[0x0][0x32c], RZ ;  /* 0x0000cb0004a97a10 */ /* 0x000fe40007ffe0ff */
[----:B------:R-:W-:Y:S02]  /*e470*/  IMNMX R3, R3, R4, !PT ;  /* 0x0000000403037217 */ /* 0x000fe40007800200 */
[----:B------:R-:W-:Y:S02]  /*e480*/  IMNMX R7, R7, R169, PT ;  /* 0x000000a907077217 */ /* 0x000fe40003800200 */
.L_x_3151:
[----:B------:R-:W1:Y:S02]  /*e490*/  SHFL.IDX PT, R170, R171, 0x2, 0x1c1f ;  /* 0x005c1f00abaa7f89 */ /* 0x000e6400000e0000 */
        /* <DEDUP_REMOVED lines=16> */
.L_x_3157:
[----:B------:R-:W-:Y:S04]  /*e5a0*/  MOV R175, c[0x0][0x32c] ;  /* 0x0000cb0000af7a02 */ /* 0x000fe80000000f00 */
[----:B------:R-:W-:Y:S11]  /*e5b0*/  ISETP.NE.AND P0, PT, R175, 0x1, PT ;  /* 0x00000001af00780c */ /* 0x000ff60003f05270 */
[----:B------:R-:W-:Y:S02]  /*e5c0*/  @!UPT UIADD3 URZ, URZ, URZ, URZ ;  /* 0x0000003f3f3ff290 */ /* 0x000fe4000fffe03f */
[----:B------:R-:W-:Y:S05]  /*e5d0*/  @P0 IMAD.HI.U32 R175, R170, c[0x0][0x330], RZ ;  /* 0x0000cc00aaaf0a27 */ /* 0x000fea00078e00ff */
[----:B------:R-:W-:Y:S02]  /*e5e0*/  @P0 SHF.R.U32.HI R170, RZ, c[0x0][0x334], R175 ;  /* 0x0000cd00ffaa0a19 */ /* 0x000fe400000116af */
.L_x_3158:
[----:B------:R-:W-:Y:S05]  /*e5f0*/  BSYNC B0 ;  /* 0x0000000000007941 */ /* 0x000fea0003800000 */
.L_x_3156:
[----:B------:R-:W-:Y:S04]  /*e600*/  IMAD.IADD R175, R0, 0x1, -R200 ;  /* 0x0000000100af7824 */ /* 0x000fe800078e0ac8 */
[----:B------:R-:W-:Y:S05]  /*e610*/  IMAD R170, R170, c[0x0][0x32c], R175 ;  /* 0x0000cb00aaaa7a24 */ /* 0x000fea00078e02af */
[----:B------:R-:W-:Y:S02]  /*e620*/  IADD3 R175, R170, c[0x0][0x32c], RZ ;  /* 0x0000cb00aaaf7a10 */ /* 0x000fe40007ffe0ff */
[----:B------:R-:W-:Y:S02]  /*e630*/  IMNMX R4, R4, R170, !PT ;  /* 0x000000aa04047217 */ /* 0x000fe40007800200 */
[----:B------:R-:W-:Y:S02]  /*e640*/  IMNMX R169, R169, R175, PT ;  /* 0x000000afa9a97217 */ /* 0x000fe40003800200 */
.L_x_3155:
[C---:B------:R-:W-:Y:S02]  /*e650*/  ISETP.GE.AND P2, PT, R0.reuse, 0x9, PT ;  /* 0x000000090000780c */ /* 0x040fe40003f46270 */
[----:B------:R-:W-:Y:S02]  /*e660*/  ISETP.GE.AND P1, PT, R0, 0xa, PT ;  /* 0x0000000a0000780c */ /* 0x000fe40003f26270 */
[----:B------:R-:W-:Y:S02]  /*e670*/  ISETP.GT.AND P0, PT, R2, 0x8, !P2 ;  /* 0x000000080200780c */ /* 0x000fe40005704270 */
[----:B------:R-:W-:Y:S02]  /*e680*/  P2R R196, PR, RZ, 0x4 ;  /* 0x00000004ffc47803 */ /* 0x000fe40000000000 */
[----:B------:R-:W-:Y:S02]  /*e690*/  ISETP.LT.OR P0, PT, R6, 0x9, P0 ;  /* 0x000000090600780c */ /* 0x000fe40000701670 */
[----:B------:R-:W-:Y:S02]  /*e6a0*/  P2R R170, PR, RZ, 0x2 ;  /* 0x00000002ffaa7803 */ /* 0x000fe40000000000 */
[----:B------:R-:W-:Y:S02]  /*e6b0*/  FSEL R197, R20, -INF , !P0 ;  /* 0xff80000014c57808 */ /* 0x000fe40004000000 */
[----:B------:R-:W-:Y:S02]  /*e6c0*/  ISETP.GT.AND P0, PT, R2, 0x9, !P1 ;  /* 0x000000090200780c */ /* 0x000fe40004f04270 */
[----:B------:R-:W-:Y:S02]  /*e6d0*/  ISETP.GE.AND P5, PT, R0, 0x21, PT ;  /* 0x000000210000780c */ /* 0x000fe40003fa6270 */
[----:B------:R-:W-:Y:S02]  /*e6e0*/  ISETP.LT.OR P0, PT, R6, 0xa, P0 ;  /* 0x0000000a0600780c */ /* 0x000fe40000701670 */
[C---:B------:R-:W-:Y:S02]  /*e6f0*/  ISETP.GE.AND P4, PT, R0.reuse, 0x22, PT ;  /* 0x000000220000780c */ /* 0x040fe40003f86270 */
[----:B------:R-:W-:Y:S02]  /*e700*/  FSEL R198, R21, -INF , !P0 ;  /* 0xff80000015c67808 */ /* 0x000fe40004000000 */
[----:B------:R-:W-:Y:S02]  /*e710*/  ISETP.GT.AND P0, PT, R3, 0x8, !P2 ;  /* 0x000000080300780c */ /* 0x000fe40005704270 */
[C---:B------:R-:W-:Y:S02]  /*e720*/  ISETP.GE.AND P2, PT, R0.reuse, 0x11, PT ;  /* 0x000000110000780c */ /* 0x040fe40003f46270 */
[----:B------:R-:W-:Y:S02]  /*e730*/  ISETP.LT.OR P0, PT, R7, 0x9, P0 ;  /* 0x000000090700780c */ /* 0x000fe40000701670 */
        /* <DEDUP_REMOVED lines=31> */
[----:B------:R-:W-:Y:S02]  /*e930*/  ISETP.GT.AND P0, PT, R3, 0x18, !P2 ;  /* 0x000000180300780c */ /* 0x000fe40005704270 */
[----:B------:R-:W-:Y:S02]  /*e940*/  ISETP.GE.AND P2, PT, R0, 0x1, PT ;  /* 0x000000010000780c */ /* 0x000fe40003f46270 */
[----:B------:R-:W-:Y:S04]  /*e950*/  ISETP.LT.OR P0, PT, R7, 0x19, P0 ;  /* 0x000000190700780c */ /* 0x000fe80000701670 */
[----:B------:R-:W-:Y:S02]  /*e960*/  FSEL R210, R38, -INF , !P0 ;  /* 0xff80000026d27808 */ /* 0x000fe40004000000 */
[----:B------:R-:W-:Y:S02]  /*e970*/  ISETP.GT.AND P0, PT, R3, 0x19, !P1 ;  /* 0x000000190300780c */ /* 0x000fe40004f04270 */
[----:B------:R-:W-:Y:S02]  /*e980*/  ISETP.GE.AND P1, PT, R0, 0x2, PT ;  /* 0x000000020000780c */ /* 0x000fe40003f26270 */
        /* <DEDUP_REMOVED lines=33> */
[----:B------:R-:W-:Y:S04]  /*eba0*/  ISETP.GT.AND P0, PT, R3, 0x28, !P3 ;  /* 0x000000280300780c */ /* 0x000fe80005f04270 */
[----:B------:R-:W-:Y:S04]  /*ebb0*/  ISETP.LT.OR P0, PT, R7, 0x29, P0 ;  /* 0x000000290700780c */ /* 0x000fe80000701670 */
[----:B------:R-:W-:Y:S02]  /*ebc0*/  FSEL R251, R54, -INF , !P0 ;  /* 0xff80000036fb7808 */ /* 0x000fe40004000000 */
[----:B------:R-:W-:Y:S04]  /*ebd0*/  ISETP.GT.AND P0, PT, R3, 0x29, !P6 ;  /* 0x000000290300780c */ /* 0x000fe80007704270 */
[----:B------:R-:W-:Y:S01]  /*ebe0*/  ISETP.LT.OR P0, PT, R7, 0x2a, P0 ;  /* 0x0000002a0700780c */ /* 0x000fe20000701670 */
[--C-:B-1----:R-:W-:Y:S03]  /*ebf0*/  IMAD.IADD R7, R178, 0x1, R2.reuse ;  /* 0x00000001b2077824 */ /* 0x102fe600078e0202 */
[----:B------:R-:W-:Y:S01]  /*ec00*/  FSEL R176, R55, -INF , !P0 ;  /* 0xff80000037b07808 */ /* 0x000fe20004000000 */
[----:B------:R-:W-:Y:S01]  /*ec10*/  IMAD.IADD R6, R179, 0x1, R2 ;  /* 0x00000001b3067824 */ /* 0x000fe200078e0202 */
        /* <DEDUP_REMOVED lines=37> */
[C---:B------:R-:W-:Y:S04]  /*ee70*/  ISETP.LT.OR P0, PT, R169.reuse, 0x1, P0 ;  /* 0x00000001a900780c */ /* 0x040fe80000701670 */
[----:B------:R-:W-:Y:S02]  /*ee80*/  FSEL R12, R12, -INF , !P0 ;  /* 0xff8000000c0c7808 */ /* 0x000fe40004000000 */
        /* <DEDUP_REMOVED lines=19> */
.L_x_3161:
[----:B------:R-:W-:Y:S04]  /*efc0*/  MOV R3, c[0x0][0x32c] ;  /* 0x0000cb0000037a02 */ /* 0x000fe80000000f00 */
[----:B------:R-:W-:Y:S11]  /*efd0*/  ISETP.NE.AND P0, PT, R3, 0x1, PT ;  /* 0x000000010300780c */ /* 0x000ff60003f05270 */
[----:B------:R-:W-:Y:S02]  /*efe0*/  @!UPT UIADD3 URZ, URZ, URZ, URZ ;  /* 0x0000003f3f3ff290 */ /* 0x000fe4000fffe03f */
[----:B------:R-:W-:Y:S05]  /*eff0*/  @P0 IMAD.HI.U32 R3, R2, c[0x0][0x330], RZ ;  /* 0x0000cc0002030a27 */ /* 0x000fea00078e00ff */
[----:B------:R-:W-:Y:S02]  /*f000*/  @P0 SHF.R.U32.HI R2, RZ, c[0x0][0x334], R3 ;  /* 0x0000cd00ff020a19 */ /* 0x000fe40000011603 */
.L_x_3162:
[----:B------:R-:W-:Y:S05]  /*f010*/  BSYNC B0 ;  /* 0x0000000000007941 */ /* 0x000fea0003800000 */
.L_x_3160:
[----:B------:R-:W-:Y:S04]  /*f020*/  IMAD.IADD R0, R0, 0x1, -R200 ;  /* 0x0000000100007824 */ /* 0x000fe800078e0ac8 */
[----:B------:R-:W-:Y:S05]  /*f030*/  IMAD R2, R2, c[0x0][0x32c], R0 ;  /* 0x0000cb0002027a24 */ /* 0x000fea00078e0200 */
[----:B------:R-:W-:Y:S02]  /*f040*/  IADD3 R0, R2, c[0x0][0x32c], RZ ;  /* 0x0000cb0002007a10 */ /* 0x000fe40007ffe0ff */
[----:B------:R-:W-:Y:S02]  /*f050*/  IMNMX R6, R6, R2, !PT ;  /* 0x0000000206067217 */ /* 0x000fe40007800200 */
[----:B------:R-:W-:Y:S02]  /*f060*/  IMNMX R7, R7, R0, PT ;  /* 0x0000000007077217 */ /* 0x000fe40003800200 */
.L_x_3159:
        /* <DEDUP_REMOVED lines=34> */
[----:B------:R-:W-:Y:S02]  /*f290*/  FMNMX.FTZ R2, R176, R2, !PT ;  /* 0x00000002b0027209 */ /* 0x000fe40007810000 */
[----:B------:R-:W-:Y:S02]  /*f2a0*/  ISETP.LT.OR P0, PT, R7, 0x9, P0 ;  /* 0x000000090700780c */ /* 0x000fe40000701670 */
[----:B------:R-:W-:Y:S02]  /*f2b0*/  FMNMX.FTZ R4, R13, R4, !PT ;  /* 0x000000040d047209 */ /* 0x000fe40007810000 */
[----:B------:R-:W-:Y:S02]  /*f2c0*/  FSEL R18, R18, -INF , !P0 ;  /* 0xff80000012127808 */ /* 0x000fe40004000000 */
[----:B------:R-:W-:Y:S02]  /*f2d0*/  ISETP.NE.AND P0, PT, R170, RZ, PT ;  /* 0x000000ffaa00720c */ /* 0x000fe40003f05270 */
[----:B-1----:R-:W-:Y:S02]  /*f2e0*/  FMNMX.FTZ R0, R0, R3, !PT ;  /* 0x0000000300007209 */ /* 0x002fe40007810000 */
[----:B------:R-:W1:Y:S01]  /*f2f0*/  SHFL.BFLY PT, R3, R2, 0x2, 0x1f ;  /* 0x0c401f0002037f89 */ /* 0x000e6200000e0000 */
[----:B------:R-:W-:Y:S02]  /*f300*/  FMNMX.FTZ R9, R16, R4, !PT ;  /* 0x0000000410097209 */ /* 0x000fe40007810000 */
[----:B------:R-:W-:Y:S02]  /*f310*/  ISETP.GT.AND P0, PT, R6, 0x9, !P0 ;  /* 0x000000090600780c */ /* 0x000fe40004704270 */
[----:B------:R-:W-:Y:S02]  /*f320*/  ISETP.NE.AND P1, PT, R21, RZ, PT ;  /* 0x000000ff1500720c */ /* 0x000fe40003f25270 */
[----:B------:R-:W-:Y:S01]  /*f330*/  ISETP.LT.OR P0, PT, R7, 0xa, P0 ;  /* 0x0000000a0700780c */ /* 0x000fe20000701670 */
[----:B------:R-:W2:Y:S01]  /*f340*/  SHFL.BFLY PT, R4, R0, 0x1, 0x1f ;  /* 0x0c201f0000047f89 */ /* 0x000ea200000e0000 */
[----:B------:R-:W-:Y:S02]  /*f350*/  ISETP.NE.AND P2, PT, R20, RZ, PT ;  /* 0x000000ff1400720c */ /* 0x000fe40003f45270 */
        /* <DEDUP_REMOVED lines=11> */
[----:B--2---:R-:W-:Y:S02]  /*f410*/  FMNMX.FTZ R171, R0, R4, !PT ;  /* 0x0000000400ab7209 */ /* 0x004fe40007810000 */
[----:B------:R-:W1:Y:S01]  /*f420*/  SHFL.BFLY PT, R4, R3, 0x1, 0x1f ;  /* 0x0c201f0003047f89 */ /* 0x000e6200000e0000 */
[----:B------:R-:W-:Y:S02]  /*f430*/  ISETP.LT.OR P0, PT, R7, 0x12, P0 ;  /* 0x000000120700780c */ /* 0x000fe40000701670 */
[----:B------:R-:W-:Y:S01]  /*f440*/  FMUL.FTZ R179, R171, c[0x0][0x2d0] ;  /* 0x0000b400abb37a20 */ /* 0x000fe20000410000 */
[----:B------:R-:W-:Y:S02]  /*f450*/  FMNMX.FTZ R9, R215, R9, !PT ;  /* 0x00000009d7097209 */ /* 0x000fe40007810000 */
[----:B------:R-:W-:Y:S02]  /*f460*/  FSEL R214, R31, -INF , !P0 ;  /* 0xff8000001fd67808 */ /* 0x000fe40004000000 */
[----:B------:R-:W-:Y:S02]  /*f470*/  ISETP.GT.AND P0, PT, R6, 0x18, !P1 ;  /* 0x000000180600780c */ /* 0x000fe40004f04270 */
[----:B------:R-:W-:Y:S02]  /*f480*/  FMNMX.FTZ R9, R237, R9, !PT ;  /* 0x00000009ed097209 */ /* 0x000fe40007810000 */
[----:B------:R-:W-:Y:S02]  /*f490*/  ISETP.LT.OR P0, PT, R7, 0x19, P0 ;  /* 0x000000190700780c */ /* 0x000fe40000701670 */
[----:B------:R-:W-:Y:S02]  /*f4a0*/  FMNMX.FTZ R2, R250, R9, !PT ;  /* 0x00000009fa027209 */ /* 0x000fe40007810000 */
[----:B------:R-:W-:Y:S02]  /*f4b0*/  FSEL R238, R34, -INF , !P0 ;  /* 0xff80000022ee7808 */ /* 0x000fe40004000000 */
[----:B------:R-:W-:Y:S02]  /*f4c0*/  ISETP.GT.AND P0, PT, R6, 0x19, !P2 ;  /* 0x000000190600780c */ /* 0x000fe40005704270 */
[----:B------:R-:W-:Y:S02]  /*f4d0*/  FSETP.NEU.FTZ.AND P2, PT, R171, -INF , PT ;  /* 0xff800000ab00780b */ /* 0x000fe40003f5d000 */
[----:B------:R-:W-:Y:S02]  /*f4e0*/  FMNMX.FTZ R0, R252, R2, !PT ;  /* 0x00000002fc007209 */ /* 0x000fe40007810000 */
[----:B------:R-:W-:Y:S02]  /*f4f0*/  FSEL R179, R179, RZ, P2 ;  /* 0x000000ffb3b37208 */ /* 0x000fe40001000000 */
[----:B-1----:R-:W-:Y:S02]  /*f500*/  FMNMX.FTZ R170, R3, R4, !PT ;  /* 0x0000000403aa7209 */ /* 0x002fe40007810000 */
[----:B------:R-:W-:Y:S01]  /*f510*/  FMNMX.FTZ R0, R36, R0, !PT ;  /* 0x0000000024007209 */ /* 0x000fe20007810000 */
[--C-:B------:R-:W-:Y:S01]  /*f520*/  FFMA.FTZ R3, R197, c[0x0][0x2d0], -R179.reuse ;  /* 0x0000b400c5037a23 */ /* 0x100fe200000108b3 */
[----:B------:R-:W-:Y:S01]  /*f530*/  ISETP.LT.OR P0, PT, R7, 0x1a, P0 ;  /* 0x0000001a0700780c */ /* 0x000fe20000701670 */
[--C-:B------:R-:W-:Y:S01]  /*f540*/  FFMA.FTZ R8, R8, c[0x0][0x2d0], -R179.reuse ;  /* 0x0000b40008087a23 */ /* 0x100fe200000108b3 */
[----:B------:R-:W-:Y:S01]  /*f550*/  FMNMX.FTZ R0, R177, R0, !PT ;  /* 0x00000000b1007209 */ /* 0x000fe20007810000 */
[----:B------:R1:W-:Y:S01]  /*f560*/  MUFU.EX2 R45, R3 ;  /* 0x00000003002d7308 */ /* 0x0003e20000000800 */
[C---:B------:R-:W-:Y:S01]  /*f570*/  FMUL.FTZ R200, R170.reuse, c[0x0][0x2d0] ;  /* 0x0000b400aac87a20 */ /* 0x040fe20000410000 */
[----:B------:R-:W-:Y:S01]  /*f580*/  FSETP.NEU.FTZ.AND P1, PT, R170, -INF , PT ;  /* 0xff800000aa00780b */ /* 0x000fe20003f3d000 */
[--C-:B------:R-:W-:Y:S01]  /*f590*/  FFMA.FTZ R9, R24, c[0x0][0x2d0], -R179.reuse ;  /* 0x0000b40018097a23 */ /* 0x100fe200000108b3 */
[----:B------:R-:W2:Y:S01]  /*f5a0*/  SHFL.BFLY PT, R2, R0, 0x2, 0x1f ;  /* 0x0c401f0000027f89 */ /* 0x000ea200000e0000 */
[----:B------:R-:W-:Y:S02]  /*f5b0*/  FSEL R239, R35, -INF , !P0 ;  /* 0xff80000023ef7808 */ /* 0x000fe40004000000 */
[----:B------:R-:W-:Y:S02]  /*f5c0*/  ISETP.GT.AND P0, PT, R6, 0x20, !P5 ;  /* 0x000000200600780c */ /* 0x000fe40006f04270 */
[----:B------:R-:W-:Y:S01]  /*f5d0*/  FSEL R200, R200, RZ, P1 ;  /* 0x000000ffc8c87208 */ /* 0x000fe20000800000 */
[----:B------:R3:W-:Y:S01]  /*f5e0*/  MUFU.EX2 R49, R8 ;  /* 0x0000000800317308 */ /* 0x0007e20000000800 */
[C---:B------:R-:W-:Y:S04]  /*f5f0*/  ISETP.LT.OR P0, PT, R7.reuse, 0x21, P0 ;  /* 0x000000210700780c */ /* 0x040fe80000701670 */
[----:B------:R-:W-:Y:S02]  /*f600*/  FSEL R247, R46, -INF , !P0 ;  /* 0xff8000002ef77808 */ /* 0x000fe40004000000 */
[----:B------:R-:W-:Y:S03]  /*f610*/  ISETP.GT.AND P0, PT, R6, 0x21, !P4 ;  /* 0x000000210600780c */ /* 0x000fe60006704270 */
[----:B------:R-:W-:Y:S01]  /*f620*/  MUFU.EX2 R29, R9 ;  /* 0x00000009001d7308 */ /* 0x000fe20000000800 */
[----:B------:R-:W-:Y:S01]  /*f630*/  ISETP.LT.OR P0, PT, R7, 0x22, P0 ;  /* 0x000000220700780c */ /* 0x000fe20000701670 */
[----:B-1----:R-:W-:Y:S03]  /*f640*/  FFMA.FTZ R3, R198, c[0x0][0x2d0], -R179 ;  /* 0x0000b400c6037a23 */ /* 0x002fe600000108b3 */
[----:B------:R-:W-:Y:S02]  /*f650*/  FSEL R241, R47, -INF , !P0 ;  /* 0xff8000002ff17808 */ /* 0x000fe40004000000 */
[----:B------:R-:W-:Y:S02]  /*f660*/  ISETP.GT.AND P0, PT, R6, 0x28, !P3 ;  /* 0x000000280600780c */ /* 0x000fe40005f04270 */
[----:B--2---:R-:W-:Y:S01]  /*f670*/  FMNMX.FTZ R0, R0, R2, !PT ;  /* 0x0000000200007209 */ /* 0x004fe20007810000 */
[----:B------:R1:W-:Y:S01]  /*f680*/  MUFU.EX2 R26, R3 ;  /* 0x00000003001a7308 */ /* 0x0003e20000000800 */
[--C-:B------:R-:W-:Y:S01]  /*f690*/  FFMA.FTZ R2, R10, c[0x0][0x2d0], -R200.reuse ;  /* 0x0000b4000a027a23 */ /* 0x100fe200000108c8 */
[----:B------:R-:W-:Y:S02]  /*f6a0*/  ISETP.LT.OR P0, PT, R7, 0x29, P0 ;  /* 0x000000290700780c */ /* 0x000fe40000701670 */
[----:B---3--:R-:W-:Y:S02]  /*f6b0*/  FMNMX.FTZ R8, R14, R168, !PT ;  /* 0x000000a80e087209 */ /* 0x008fe40007810000 */
[----:B------:R-:W-:Y:S02]  /*f6c0*/  FSEL R240, R50, -INF , !P0 ;  /* 0xff80000032f07808 */ /* 0x000fe40004000000 */
[----:B------:R-:W-:Y:S02]  /*f6d0*/  ISETP.GT.AND P0, PT, R6, 0x29, !P6 ;  /* 0x000000290600780c */ /* 0x000fe40007704270 */
[----:B------:R2:W-:Y:S01]  /*f6e0*/  MUFU.EX2 R38, R2 ;  /* 0x0000000200267308 */ /* 0x0005e20000000800 */
[----:B------:R-:W-:Y:S02]  /*f6f0*/  FMNMX.FTZ R8, R15, R8, !PT ;  /* 0x000000080f087209 */ /* 0x000fe40007810000 */
[----:B------:R-:W-:Y:S02]  /*f700*/  ISETP.LT.OR P0, PT, R7, 0x2a, P0 ;  /* 0x0000002a0700780c */ /* 0x000fe40000701670 */
[----:B------:R-:W-:Y:S02]  /*f710*/  FMNMX.FTZ R8, R18, R8, !PT ;  /* 0x0000000812087209 */ /* 0x000fe40007810000 */
[----:B------:R-:W-:Y:S02]  /*f720*/  FSEL R178, R51, -INF , !P0 ;  /* 0xff80000033b27808 */ /* 0x000fe40004000000 */
[----:B------:R-:W-:Y:S04]  /*f730*/  FMNMX.FTZ R4, R19, R8, !PT ;  /* 0x0000000813047209 */ /* 0x000fe80007810000 */
[----:B------:R-:W-:Y:S01]  /*f740*/  FMNMX.FTZ R4, R213, R4, !PT ;  /* 0x00000004d5047209 */ /* 0x000fe20007810000 */
[----:B-1----:R-:W1:Y:S03]  /*f750*/  SHFL.BFLY PT, R3, R0, 0x1, 0x1f ;  /* 0x0c201f0000037f89 */ /* 0x002e6600000e0000 */
[----:B------:R-:W-:Y:S04]  /*f760*/  FMNMX.FTZ R4, R214, R4, !PT ;  /* 0x00000004d6047209 */ /* 0x000fe80007810000 */
[----:B------:R-:W-:Y:S01]  /*f770*/  FMNMX.FTZ R4, R238, R4, !PT ;  /* 0x00000004ee047209 */ /* 0x000fe20007810000 */
[--C-:B--2---:R-:W-:Y:S03]  /*f780*/  FFMA.FTZ R2, R11, c[0x0][0x2d0], -R200.reuse ;  /* 0x0000b4000b027a23 */ /* 0x104fe600000108c8 */
[----:B------:R-:W-:Y:S01]  /*f790*/  FMNMX.FTZ R4, R239, R4, !PT ;  /* 0x00000004ef047209 */ /* 0x000fe20007810000 */
[----:B------:R2:W3:Y:S03]  /*f7a0*/  MUFU.EX2 R39, R2 ;  /* 0x0000000200277308 */ /* 0x0004e60000000800 */
[----:B------:R-:W-:Y:S04]  /*f7b0*/  FMNMX.FTZ R4, R247, R4, !PT ;  /* 0x00000004f7047209 */ /* 0x000fe80007810000 */
[----:B------:R-:W-:Y:S02]  /*f7c0*/  FMNMX.FTZ R4, R241, R4, !PT ;  /* 0x00000004f1047209 */ /* 0x000fe40007810000 */
[----:B-1----:R-:W-:Y:S01]  /*f7d0*/  FMNMX.FTZ R169, R0, R3, !PT ;  /* 0x0000000300a97209 */ /* 0x002fe20007810000 */
[--C-:B------:R-:W-:Y:S01]  /*f7e0*/  FFMA.FTZ R3, R202, c[0x0][0x2d0], -R200.reuse ;  /* 0x0000b400ca037a23 */ /* 0x100fe200000108c8 */
[----:B------:R-:W-:Y:S02]  /*f7f0*/  MOV R202, R36 ;  /* 0x0000002400ca7202 */ /* 0x000fe40000000f00 */
[C---:B------:R-:W-:Y:S01]  /*f800*/  FSETP.NEU.FTZ.AND P0, PT, R169.reuse, -INF , PT ;  /* 0xff800000a900780b */ /* 0x040fe20003f1d000 */
[----:B------:R1:W4:Y:S01]  /*f810*/  MUFU.EX2 R27, R3 ;  /* 0x00000003001b7308 */ /* 0x0003220000000800 */
[----:B------:R-:W-:Y:S05]  /*f820*/  FMUL.FTZ R201, R169, c[0x0][0x2d0] ;  /* 0x0000b400a9c97a20 */ /* 0x000fea0000410000 */
[----:B------:R-:W-:Y:S02]  /*f830*/  FSEL R201, R201, RZ, P0 ;  /* 0x000000ffc9c97208 */ /* 0x000fe40000000000 */
[----:B--2---:R-:W-:Y:S01]  /*f840*/  FMNMX.FTZ R2, R240, R4, !PT ;  /* 0x00000004f0027209 */ /* 0x004fe20007810000 */
[----:B------:R-:W-:Y:S01]  /*f850*/  FFMA.FTZ R4, R199, c[0x0][0x2d0], -R200 ;  /* 0x0000b400c7047a23 */ /* 0x000fe200000108c8 */
[----:B---3--:R-:W-:Y:S02]  /*f860*/  F2FP.BF16.PACK_AB R197, R39, R38 ;  /* 0x0000002627c5723e */ /* 0x008fe400000010ff */
[----:B------:R-:W-:Y:S01]  /*f870*/  FMNMX.FTZ R2, R178, R2, !PT ;  /* 0x00000002b2027209 */ /* 0x000fe20007810000 */
[----:B------:R2:W-:Y:S04]  /*f880*/  MUFU.EX2 R25, R4 ;  /* 0x0000000400197308 */ /* 0x0005e80000000800 */
[----:B------:R-:W3:Y:S01]  /*f890*/  SHFL.BFLY PT, R0, R2, 0x2, 0x1f ;  /* 0x0c401f0002007f89 */ /* 0x000ee200000e0000 */
[--C-:B-1----:R-:W-:Y:S05]  /*f8a0*/  FFMA.FTZ R3, R12, c[0x0][0x2d0], -R201.reuse ;  /* 0x0000b4000c037a23 */ /* 0x102fea00000108c9 */
[----:B------:R1:W-:Y:S01]  /*f8b0*/  MUFU.EX2 R37, R3 ;  /* 0x0000000300257308 */ /* 0x0003e20000000800 */
[--C-:B--2---:R-:W-:Y:S09]  /*f8c0*/  FFMA.FTZ R4, R16, c[0x0][0x2d0], -R201.reuse ;  /* 0x0000b40010047a23 */ /* 0x104ff200000108c9 */
[----:B------:R-:W-:Y:S01]  /*f8d0*/  MUFU.EX2 R48, R4 ;  /* 0x0000000400307308 */ /* 0x000fe20000000800 */
[--C-:B-1----:R-:W-:Y:S09]  /*f8e0*/  FFMA.FTZ R3, R13, c[0x0][0x2d0], -R201.reuse ;  /* 0x0000b4000d037a23 */ /* 0x102ff200000108c9 */
[----:B------:R3:W-:Y:S02]  /*f8f0*/  MUFU.EX2 R44, R3 ;  /* 0x00000003002c7308 */ /* 0x0007e40000000800 */
[----:B---3--:R-:W-:Y:S01]  /*f900*/  FMNMX.FTZ R3, R2, R0, !PT ;  /* 0x0000000002037209 */ /* 0x008fe20007810000 */
[----:B------:R-:W-:Y:S01]  /*f910*/  FFMA.FTZ R2, R17, c[0x0][0x2d0], -R201 ;  /* 0x0000b40011027a23 */ /* 0x000fe200000108c9 */
[----:B------:R-:W-:Y:S06]  /*f920*/  FSEL R0, R171, RZ, P2 ;  /* 0x000000ffab007208 */ /* 0x000fec0001000000 */
[----:B------:R1:W-:Y:S01]  /*f930*/  MUFU.EX2 R28, R2 ;  /* 0x00000002001c7308 */ /* 0x0003e20000000800 */
[----:B------:R-:W2:Y:S01]  /*f940*/  SHFL.BFLY PT, R4, R3, 0x1, 0x1f ;  /* 0x0c201f0003047f89 */ /* 0x000ea200000e0000 */
[----:B------:R-:W-:Y:S01]  /*f950*/  FADD.FTZ R0, -R0, R172 ;  /* 0x000000ac00007221 */ /* 0x000fe20000010100 */
[----:B----4-:R-:W-:Y:S03]  /*f960*/  MOV R172, R27 ;  /* 0x0000001b00ac7202 */ /* 0x010fe60000000f00 */
[----:B------:R-:W-:Y:S04]  /*f970*/  FMUL.FTZ R0, R0, c[0x0][0x2d0] ;  /* 0x0000b40000007a20 */ /* 0x000fe80000410000 */
[----:B------:R3:W4:Y:S01]  /*f980*/  MUFU.EX2 R7, R0 ;  /* 0x0000000000077308 */ /* 0x0007220000000800 */
[----:B-1----:R-:W-:Y:S02]  /*f990*/  FSEL R2, R170, RZ, P1 ;  /* 0x000000ffaa027208 */ /* 0x002fe40000800000 */
[----:B--2---:R-:W-:Y:S03]  /*f9a0*/  FMNMX.FTZ R3, R3, R4, !PT ;  /* 0x0000000403037209 */ /* 0x004fe60007810000 */
[----:B------:R-:W-:Y:S01]  /*f9b0*/  FADD.FTZ R2, -R2, R174 ;  /* 0x000000ae02027221 */ /* 0x000fe20000010100 */
[----:B------:R-:W-:Y:S01]  /*f9c0*/  MOV R174, R26 ;  /* 0x0000001a00ae7202 */ /* 0x000fe20000000f00 */
[----:B------:R-:W-:Y:S02]  /*f9d0*/  FMUL.FTZ R4, R3, c[0x0][0x2d0] ;  /* 0x0000b40003047a20 */ /* 0x000fe40000410000 */
[----:B------:R-:W-:Y:S01]  /*f9e0*/  FMUL.FTZ R2, R2, c[0x0][0x2d0] ;  /* 0x0000b40002027a20 */ /* 0x000fe20000410000 */
[----:B---3--:R-:W-:Y:S01]  /*f9f0*/  FSEL R0, R169, RZ, P0 ;  /* 0x000000ffa9007208 */ /* 0x008fe20000000000 */
[----:B----4-:R-:W-:Y:S01]  /*fa00*/  FMUL.FTZ R9, R7, R181 ;  /* 0x000000b507097220 */ /* 0x010fe20000410000 */
[----:B------:R-:W-:Y:S01]  /*fa10*/  FSETP.NEU.FTZ.AND P0, PT, R3, -INF , PT ;  /* 0xff8000000300780b */ /* 0x000fe20003f1d000 */
[----:B------:R-:W1:Y:S01]  /*fa20*/  MUFU.EX2 R6, R2 ;  /* 0x0000000200067308 */ /* 0x000e620000000800 */
[----:B------:R-:W-:Y:S01]  /*fa30*/  F2FP.BF16.PACK_AB R198, R174, R45 ;  /* 0x0000002daec6723e */ /* 0x000fe200000010ff */
[----:B------:R-:W-:Y:S01]  /*fa40*/  FADD.FTZ R0, -R0, R173 ;  /* 0x000000ad00007221 */ /* 0x000fe20000010100 */
[----:B------:R-:W-:Y:S01]  /*fa50*/  FSEL R4, R4, RZ, P0 ;  /* 0x000000ff04047208 */ /* 0x000fe20000000000 */
[C---:B------:R-:W-:Y:S01]  /*fa60*/  FMUL.FTZ R20, R7.reuse, R192 ;  /* 0x000000c007147220 */ /* 0x040fe20000410000 */
[----:B------:R-:W-:Y:S01]  /*fa70*/  MOV R173, R25 ;  /* 0x0000001900ad7202 */ /* 0x000fe20000000f00 */
[----:B------:R-:W-:Y:S01]  /*fa80*/  FMUL.FTZ R0, R0, c[0x0][0x2d0] ;  /* 0x0000b40000007a20 */ /* 0x000fe20000410000 */
[----:B------:R-:W2:Y:S01]  /*fa90*/  LDSM.16.MT88.4 R24, [R217+0x2080] ;  /* 0x00208000d918783b */ /* 0x000ea20000004200 */
[--C-:B------:R-:W-:Y:S01]  /*faa0*/  FFMA.FTZ R8, R18, c[0x0][0x2d0], -R4.reuse ;  /* 0x0000b40012087a23 */ /* 0x100fe20000010804 */
[----:B------:R-:W-:Y:S01]  /*fab0*/  F2FP.BF16.PACK_AB R199, R172, R173 ;  /* 0x000000adacc7723e */ /* 0x000fe200000010ff */
[----:B------:R3:W4:Y:S01]  /*fac0*/  MUFU.EX2 R2, R0 ;  /* 0x0000000000027308 */ /* 0x0007220000000800 */
[C---:B------:R-:W-:Y:S01]  /*fad0*/  FMUL.FTZ R21, R7.reuse, R193 ;  /* 0x000000c107157220 */ /* 0x040fe20000410000 */
[----:B------:R-:W-:Y:S01]  /*fae0*/  MOV R192, R39 ;  /* 0x0000002700c07202 */ /* 0x000fe20000000f00 */
        /* <DEDUP_REMOVED lines=8> */
[C---:B------:R-:W-:Y:S02]  /*fb70*/  FMUL.FTZ R57, R7.reuse, R57 ;  /* 0x0000003907397220 */ /* 0x040fe40000410000 */
[----:B------:R-:W-:Y:S02]  /*fb80*/  FMUL.FTZ R68, R7, R68 ;  /* 0x0000004407447220 */ /* 0x000fe40000410000 */
[----:B-1----:R-:W-:Y:S01]  /*fb90*/  FMUL.FTZ R10, R6, R182 ;  /* 0x000000b6060a7220 */ /* 0x002fe20000410000 */
[----:B------:R-:W-:Y:S01]  /*fba0*/  F2FP.BF16.PACK_AB R182, R28, R48 ;  /* 0x000000301cb6723e */ /* 0x000fe200000010ff */
[C---:B------:R-:W-:Y:S02]  /*fbb0*/  FMUL.FTZ R11, R6.reuse, R183 ;  /* 0x000000b7060b7220 */ /* 0x040fe40000410000 */
[C---:B------:R-:W-:Y:S01]  /*fbc0*/  FMUL.FTZ R22, R6.reuse, R194 ;  /* 0x000000c206167220 */ /* 0x040fe20000410000 */
[----:B------:R-:W-:Y:S01]  /*fbd0*/  MOV R194, R45 ;  /* 0x0000002d00c27202 */ /* 0x000fe20000000f00 */
[C---:B------:R-:W-:Y:S01]  /*fbe0*/  FMUL.FTZ R23, R6.reuse, R195 ;  /* 0x000000c306177220 */ /* 0x040fe20000410000 */
[----:B------:R-:W-:Y:S01]  /*fbf0*/  MOV R195, R48 ;  /* 0x0000003000c37202 */ /* 0x000fe20000000f00 */
[----:B------:R-:W-:Y:S02]  /*fc00*/  FMUL.FTZ R39, R6, R151 ;  /* 0x0000009706277220 */ /* 0x000fe40000410000 */
[--C-:B---3--:R-:W-:Y:S02]  /*fc10*/  FFMA.FTZ R0, R14, c[0x0][0x2d0], -R4.reuse ;  /* 0x0000b4000e007a23 */ /* 0x108fe40000010804 */
[C---:B----4-:R-:W-:Y:S02]  /*fc20*/  FMUL.FTZ R13, R2.reuse, R185 ;  /* 0x000000b9020d7220 */ /* 0x050fe40000410000 */
[----:B------:R1:W-:Y:S01]  /*fc30*/  MUFU.EX2 R242, R0 ;  /* 0x0000000000f27308 */ /* 0x0003e20000000800 */
[C---:B------:R-:W-:Y:S01]  /*fc40*/  FMUL.FTZ R12, R2.reuse, R184 ;  /* 0x000000b8020c7220 */ /* 0x040fe20000410000 */
[----:B------:R-:W-:Y:S01]  /*fc50*/  MOV R184, R28 ;  /* 0x0000001c00b87202 */ /* 0x000fe20000000f00 */
[C---:B------:R-:W-:Y:S02]  /*fc60*/  FMUL.FTZ R16, R2.reuse, R188 ;  /* 0x000000bc02107220 */ /* 0x040fe40000410000 */
[--C-:B-----5:R-:W-:Y:S02]  /*fc70*/  FFMA.FTZ R8, R19, c[0x0][0x2d0], -R4.reuse ;  /* 0x0000b40013087a23 */ /* 0x120fe40000010804 */
[C---:B------:R-:W-:Y:S02]  /*fc80*/  FMUL.FTZ R17, R2.reuse, R189 ;  /* 0x000000bd02117220 */ /* 0x040fe40000410000 */
[C---:B------:R-:W-:Y:S01]  /*fc90*/  FMUL.FTZ R28, R2.reuse, R140 ;  /* 0x0000008c021c7220 */ /* 0x040fe20000410000 */
[----:B------:R3:W4:Y:S01]  /*fca0*/  MUFU.EX2 R46, R8 ;  /* 0x00000008002e7308 */ /* 0x0007220000000800 */
        /* <DEDUP_REMOVED lines=9> */
[----:B------:R1:W5:Y:S01]  /*fd40*/  MUFU.EX2 R243, R0 ;  /* 0x0000000000f37308 */ /* 0x0003620000000800 */
[C---:B------:R-:W-:Y:S02]  /*fd50*/  FMUL.FTZ R60, R2.reuse, R60 ;  /* 0x0000003c023c7220 */ /* 0x040fe40000410000 */
[----:B------:R-:W-:Y:S02]  /*fd60*/  FMUL.FTZ R61, R2, R61 ;  /* 0x0000003d023d7220 */ /* 0x000fe40000410000 */
[C---:B---3--:R-:W-:Y:S01]  /*fd70*/  FMUL.FTZ R8, R7.reuse, R180 ;  /* 0x000000b407087220 */ /* 0x048fe20000410000 */
[----:B------:R-:W-:Y:S01]  /*fd80*/  F2FP.BF16.PACK_AB R180, R44, R37 ;  /* 0x000000252cb4723e */ /* 0x000fe200000010ff */
[C---:B------:R-:W-:Y:S01]  /*fd90*/  FMUL.FTZ R37, R7.reuse, R149 ;  /* 0x0000009507257220 */ /* 0x040fe20000410000 */
[----:B----4-:R-:W-:Y:S01]  /*fda0*/  F2FP.BF16.PACK_AB R183, R46, R47 ;  /* 0x0000002f2eb7723e */ /* 0x010fe200000010ff */
[----:B------:R-:W-:Y:S01]  /*fdb0*/  FMUL.FTZ R44, R2, R156 ;  /* 0x0000009c022c7220 */ /* 0x000fe20000410000 */
[----:B------:R-:W-:Y:S01]  /*fdc0*/  MOV R149, R38 ;  /* 0x0000002600957202 */ /* 0x000fe20000000f00 */
[----:B------:R-:W-:Y:S01]  /*fdd0*/  FMUL.FTZ R38, R6, R150 ;  /* 0x0000009606267220 */ /* 0x000fe20000410000 */
[----:B------:R-:W-:Y:S01]  /*fde0*/  MOV R150, R49 ;  /* 0x0000003100967202 */ /* 0x000fe20000000f00 */
[C---:B------:R-:W-:Y:S01]  /*fdf0*/  FMUL.FTZ R64, R2.reuse, R64 ;  /* 0x0000004002407220 */ /* 0x040fe20000410000 */
[----:B------:R-:W-:Y:S01]  /*fe00*/  MOV R157, R149 ;  /* 0x00000095009d7202 */ /* 0x000fe20000000f00 */
[----:B------:R-:W-:Y:S01]  /*fe10*/  FMUL.FTZ R65, R2, R65 ;  /* 0x0000004102417220 */ /* 0x000fe20000410000 */
[----:B------:R-:W-:Y:S01]  /*fe20*/  MOV R156, R150 ;  /* 0x00000096009c7202 */ /* 0x000fe20000000f00 */
[C---:B------:R-:W-:Y:S01]  /*fe30*/  FMUL.FTZ R69, R7.reuse, R69 ;  /* 0x0000004507457220 */ /* 0x040fe20000410000 */
[----:B------:R-:W-:Y:S01]  /*fe40*/  MOV R167, R157 ;  /* 0x0000009d00a77202 */ /* 0x000fe20000000f00 */
[C---:B------:R-:W-:Y:S01]  /*fe50*/  FMUL.FTZ R70, R6.reuse, R70 ;  /* 0x0000004606467220 */ /* 0x040fe20000410000 */
[----:B------:R-:W-:Y:S01]  /*fe60*/  MOV R157, R193 ;  /* 0x000000c1009d7202 */ /* 0x000fe20000000f00 */
[C---:B------:R-:W-:Y:S02]  /*fe70*/  FMUL.FTZ R71, R6.reuse, R71 ;  /* 0x0000004706477220 */ /* 0x040fe40000410000 */
[----:B------:R-:W-:Y:S01]  /*fe80*/  FMUL.FTZ R72, R7, R72 ;  /* 0x0000004807487220 */ /* 0x000fe20000410000 */
[----:B-1----:R-:W-:Y:S01]  /*fe90*/  FSEL R0, R3, RZ, P0 ;  /* 0x000000ff03007208 */ /* 0x002fe20000000000 */
[----:B------:R-:W-:Y:S01]  /*fea0*/  FMUL.FTZ R73, R7, R73 ;  /* 0x0000004907497220 */ /* 0x000fe20000410000 */
[----:B-----5:R-:W-:Y:S01]  /*feb0*/  F2FP.BF16.PACK_AB R181, R243, R242 ;  /* 0x000000f2f3b5723e */ /* 0x020fe200000010ff */
[----:B------:R-:W-:Y:S02]  /*fec0*/  FMUL.FTZ R74, R6, R74 ;  /* 0x0000004a064a7220 */ /* 0x000fe40000410000 */
[----:B------:R-:W-:Y:S01]  /*fed0*/  FADD.FTZ R0, -R0, R168 ;  /* 0x000000a800007221 */ /* 0x000fe20000010100 */
[----:B------:R-:W-:Y:S01]  /*fee0*/  MOV R168, R29 ;  /* 0x0000001d00a87202 */ /* 0x000fe20000000f00 */
[----:B------:R-:W-:Y:S02]  /*fef0*/  FMUL.FTZ R29, R2, R141 ;  /* 0x0000008d021d7220 */ /* 0x000fe40000410000 */
[----:B------:R-:W-:Y:S01]  /*ff00*/  FMUL.FTZ R0, R0, c[0x0][0x2d0] ;  /* 0x0000b40000007a20 */ /* 0x000fe20000410000 */
[----:B------:R-:W-:Y:S01]  /*ff10*/  F2FP.BF16.PACK_AB R196, R168, R49 ;  /* 0x00000031a8c4723e */ /* 0x000fe200000010ff */
[----:B------:R-:W-:Y:S01]  /*ff20*/  FMUL.FTZ R49, R2, R161 ;  /* 0x000000a102317220 */ /* 0x000fe20000410000 */
[----:B------:R-:W-:Y:S01]  /*ff30*/  MOV R166, R168 ;  /* 0x000000a800a67202 */ /* 0x000fe20000000f00 */
[----:B------:R-:W3:Y:S01]  /*ff40*/  LDL.LU R161, [R1+0x90] ;  /* 0x0000900001a17983 */ /* 0x000ee20000300800 */
[----:B------:R-:W-:Y:S01]  /*ff50*/  FMUL.FTZ R75, R6, R75 ;  /* 0x0000004b064b7220 */ /* 0x000fe20000410000 */
[----:B------:R-:W1:Y:S01]  /*ff60*/  MUFU.EX2 R0, R0 ;  /* 0x0000000000007308 */ /* 0x000e620000000800 */
[C---:B------:R-:W-:Y:S01]  /*ff70*/  FMUL.FTZ R76, R2.reuse, R76 ;  /* 0x0000004c024c7220 */ /* 0x040fe20000410000 */
[-C--:B--2---:R-:W-:Y:S05]  /*ff80*/  HMMA.16816.F32.BF16 R8, R196, R24.reuse, R8 ;  /* 0x00000018c408723c */ /* 0x084fea0000041808 */
[----:B------:R-:W-:Y:S02]  /*ff90*/  FMUL.FTZ R77, R2, R77 ;  /* 0x0000004d024d7220 */ /* 0x000fe40000410000 */
[--C-:B------:R-:W-:Y:S02]  /*ffa0*/  FFMA.FTZ R144, R204, c[0x0][0x2d0], -R179.reuse ;  /* 0x0000b400cc907a23 */ /* 0x100fe400000108b3 */
[C---:B------:R-:W-:Y:S02]  /*ffb0*/  FMUL.FTZ R80, R2.reuse, R80 ;  /* 0x0000005002507220 */ /* 0x040fe40000410000 */
[----:B------:R2:W-:Y:S01]  /*ffc0*/  MUFU.EX2 R189, R144 ;  /* 0x0000009000bd7308 */ /* 0x0005e20000000800 */
[----:B------:R-:W-:Y:S02]  /*ffd0*/  FMUL.FTZ R81, R2, R81 ;  /* 0x0000005102517220 */ /* 0x000fe40000410000 */
[C---:B------:R-:W-:Y:S02]  /*ffe0*/  FMUL.FTZ R84, R7.reuse, R84 ;  /* 0x0000005407547220 */ /* 0x040fe40000410000 */
[C---:B------:R-:W-:Y:S02]  /*fff0*/  FMUL.FTZ R85, R7.reuse, R85 ;  /* 0x0000005507557220 */ /* 0x040fe40000410000 */
[C---:B------:R-:W-:Y:S02]  /*10000*/  FMUL.FTZ R86, R6.reuse, R86 ;  /* 0x0000005606567220 */ /* 0x040fe40000410000 */
[----:B------:R-:W-:Y:S02]  /*10010*/  FMUL.FTZ R87, R6, R87 ;  /* 0x0000005706577220 */ /* 0x000fe40000410000 */
[C---:B-1----:R-:W-:Y:S02]  /*10020*/  FMUL.FTZ R14, R0.reuse, R186 ;  /* 0x000000ba000e7220 */ /* 0x042fe40000410000 */
        /* <DEDUP_REMOVED lines=8> */
[C---:B------:R-:W-:Y:S02]  /*100b0*/  FMUL.FTZ R19, R0.reuse, R191 ;  /* 0x000000bf00137220 */ /* 0x040fe40000410000 */
[C---:B------:R-:W-:Y:S04]  /*100c0*/  FMUL.FTZ R24, R7.reuse, R136 ;  /* 0x0000008807187220 */ /* 0x040fe80000410000 */
[C---:B------:R-:W-:Y:S01]  /*100d0*/  FMUL.FTZ R25, R7.reuse, R137 ;  /* 0x0000008907197220 */ /* 0x040fe20000410000 */
[-C--:B------:R-:W-:Y:S03]  /*100e0*/  HMMA.16816.F32.BF16 R16, R180, R26.reuse, R16 ;  /* 0x0000001ab410723c */ /* 0x080fe60000041810 */
[C---:B------:R-:W-:Y:S02]  /*100f0*/  FMUL.FTZ R34, R0.reuse, R146 ;  /* 0x0000009200227220 */ /* 0x040fe40000410000 */
[C---:B------:R-:W-:Y:S02]  /*10100*/  FMUL.FTZ R35, R0.reuse, R147 ;  /* 0x0000009300237220 */ /* 0x040fe40000410000 */
[C---:B------:R-:W-:Y:S01]  /*10110*/  FMUL.FTZ R46, R0.reuse, R158 ;  /* 0x0000009e002e7220 */ /* 0x040fe20000410000 */
[C---:B------:R-:W-:Y:S04]  /*10120*/  HMMA.16816.F32.BF16 R20, R196.reuse, R26, R20 ;  /* 0x0000001ac414723c */ /* 0x040fe80000041814 */
[C---:B------:R-:W-:Y:S01]  /*10130*/  FMUL.FTZ R47, R0.reuse, R159 ;  /* 0x0000009f002f7220 */ /* 0x040fe20000410000 */
[----:B------:R-:W-:Y:S01]  /*10140*/  MOV R159, R202 ;  /* 0x000000ca009f7202 */ /* 0x000fe20000000f00 */
[----:B------:R-:W-:Y:S01]  /*10150*/  FMUL.FTZ R50, R0, R162 ;  /* 0x000000a200327220 */ /* 0x000fe20000410000 */
[----:B------:R-:W-:Y:S01]  /*10160*/  MOV R158, R148 ;  /* 0x00000094009e7202 */ /* 0x000fe20000000f00 */
[C---:B------:R-:W-:Y:S04]  /*10170*/  FMUL.FTZ R26, R6.reuse, R138 ;  /* 0x0000008a061a7220 */ /* 0x040fe80000410000 */
[----:B------:R-:W-:Y:S01]  /*10180*/  FMUL.FTZ R27, R6, R139 ;  /* 0x0000008b061b7220 */ /* 0x000fe20000410000 */
[----:B------:R-:W-:Y:S01]  /*10190*/  MOV R160, R158 ;  /* 0x0000009e00a07202 */ /* 0x000fe20000000f00 */
[----:B------:R-:W1:Y:S01]  /*101a0*/  LDSM.16.MT88.4 R136, [R220+0x2080] ;  /* 0x00208000dc88783b */ /* 0x000e620000004200 */
[----:B------:R-:W-:Y:S01]  /*101b0*/  MOV R158, R195 ;  /* 0x000000c3009e7202 */ /* 0x000fe20000000f00 */
        /* <DEDUP_REMOVED lines=11> */
[----:B------:R-:W-:Y:S02]  /*10270*/  FMUL.FTZ R40, R7, R152 ;  /* 0x0000009807287220 */ /* 0x000fe40000410000 */
[C---:B------:R-:W-:Y:S04]  /*10280*/  HMMA.16816.F32.BF16 R36, R196.reuse, R42, R36 ;  /* 0x0000002ac424723c */ /* 0x040fe80000041824 */
[--C-:B--2---:R-:W-:Y:S02]  /*10290*/  FFMA.FTZ R144, R205, c[0x0][0x2d0], -R200.reuse ;  /* 0x0000b400cd907a23 */ /* 0x104fe400000108c8 */
[----:B------:R-:W-:Y:S02]  /*102a0*/  FMUL.FTZ R82, R0, R82 ;  /* 0x0000005200527220 */ /* 0x000fe40000410000 */
[C---:B------:R-:W-:Y:S01]  /*102b0*/  FMUL.FTZ R42, R6.reuse, R154 ;  /* 0x0000009a062a7220 */ /* 0x040fe20000410000 */
[----:B------:R2:W-:Y:S03]  /*102c0*/  MUFU.EX2 R186, R144 ;  /* 0x0000009000ba7308 */ /* 0x0005e60000000800 */
[----:B------:R-:W-:Y:S02]  /*102d0*/  FMUL.FTZ R43, R6, R155 ;  /* 0x0000009b062b7220 */ /* 0x000fe40000410000 */
[----:B------:R-:W-:Y:S02]  /*102e0*/  FMUL.FTZ R83, R0, R83 ;  /* 0x0000005300537220 */ /* 0x000fe40000410000 */
[C---:B------:R-:W-:Y:S02]  /*102f0*/  FMUL.FTZ R88, R7.reuse, R88 ;  /* 0x0000005807587220 */ /* 0x040fe40000410000 */
[C---:B------:R-:W-:Y:S01]  /*10300*/  FMUL.FTZ R89, R7.reuse, R89 ;  /* 0x0000005907597220 */ /* 0x040fe20000410000 */
[-C--:B-1----:R-:W-:Y:S03]  /*10310*/  HMMA.16816.F32.BF16 R40, R196, R136.reuse, R40 ;  /* 0x00000088c428723c */ /* 0x082fe60000041828 */
        /* <DEDUP_REMOVED lines=8> */
[C---:B------:R-:W-:Y:S02]  /*103a0*/  FMUL.FTZ R94, R0.reuse, R94 ;  /* 0x0000005e005e7220 */ /* 0x040fe40000410000 */
[----:B------:R-:W-:Y:S02]  /*103b0*/  FMUL.FTZ R95, R0, R95 ;  /* 0x0000005f005f7220 */ /* 0x000fe40000410000 */
        /* <DEDUP_REMOVED lines=16> */
[--C-:B-1----:R-:W-:Y:S02]  /*104c0*/  FFMA.FTZ R144, R210, c[0x0][0x2d0], -R200.reuse ;  /* 0x0000b400d2907a23 */ /* 0x102fe400000108c8 */
[C---:B------:R-:W-:Y:S01]  /*104d0*/  FMUL.FTZ R106, R6.reuse, R106 ;  /* 0x0000006a066a7220 */ /* 0x040fe20000410000 */
[-C--:B--2---:R-:W-:Y:S02]  /*104e0*/  HMMA.16816.F32.BF16 R72, R196, R136.reuse, R72 ;  /* 0x00000088c448723c */ /* 0x084fe40000041848 */
[----:B------:R1:W-:Y:S01]  /*104f0*/  MUFU.EX2 R164, R144 ;  /* 0x0000009000a47308 */ /* 0x0003e20000000800 */
[C---:B------:R-:W-:Y:S02]  /*10500*/  FMUL.FTZ R107, R6.reuse, R107 ;  /* 0x0000006b066b7220 */ /* 0x040fe40000410000 */
[C---:B------:R-:W-:Y:S02]  /*10510*/  FMUL.FTZ R118, R6.reuse, R118 ;  /* 0x0000007606767220 */ /* 0x040fe40000410000 */
[C---:B------:R-:W-:Y:S01]  /*10520*/  FMUL.FTZ R119, R6.reuse, R119 ;  /* 0x0000007706777220 */ /* 0x040fe20000410000 */
[C---:B------:R-:W-:Y:S04]  /*10530*/  HMMA.16816.F32.BF16 R76, R180.reuse, R136, R76 ;  /* 0x00000088b44c723c */ /* 0x040fe8000004184c */
[C---:B------:R-:W-:Y:S02]  /*10540*/  FMUL.FTZ R122, R6.reuse, R122 ;  /* 0x0000007a067a7220 */ /* 0x040fe40000410000 */
[----:B------:R-:W-:Y:S02]  /*10550*/  FMUL.FTZ R123, R6, R123 ;  /* 0x0000007b067b7220 */ /* 0x000fe40000410000 */
[-C--:B------:R-:W-:Y:S01]  /*10560*/  HMMA.16816.F32.BF16 R80, R180, R138.reuse, R80 ;  /* 0x0000008ab450723c */ /* 0x080fe20000041850 */
[----:B----4-:R-:W2:Y:S03]  /*10570*/  LDSM.16.MT88.4 R140, [R218+0x3880] ;  /* 0x00388000da8c783b */ /* 0x010ea60000004200 */
[--C-:B------:R-:W-:Y:S02]  /*10580*/  FFMA.FTZ R136, R206, c[0x0][0x2d0], -R200.reuse ;  /* 0x0000b400ce887a23 */ /* 0x100fe400000108c8 */
[C---:B------:R-:W-:Y:S02]  /*10590*/  FMUL.FTZ R134, R6.reuse, R134 ;  /* 0x0000008606867220 */ /* 0x040fe40000410000 */
[C---:B------:R-:W-:Y:S01]  /*105a0*/  HMMA.16816.F32.BF16 R84, R196.reuse, R138, R84 ;  /* 0x0000008ac454723c */ /* 0x040fe20000041854 */
[----:B------:R4:W5:Y:S03]  /*105b0*/  MUFU.EX2 R191, R136 ;  /* 0x0000008800bf7308 */ /* 0x0009660000000800 */
[----:B-1----:R-:W-:Y:S02]  /*105c0*/  FFMA.FTZ R144, R211, c[0x0][0x2d0], -R201 ;  /* 0x0000b400d3907a23 */ /* 0x002fe400000108c9 */
[----:B------:R-:W-:Y:S02]  /*105d0*/  FMUL.FTZ R135, R6, R135 ;  /* 0x0000008706877220 */ /* 0x000fe40000410000 */
[C---:B------:R-:W-:Y:S03]  /*105e0*/  FMUL.FTZ R104, R7.reuse, R104 ;  /* 0x0000006807687220 */ /* 0x040fe60000410000 */
[----:B------:R1:W-:Y:S01]  /*105f0*/  MUFU.EX2 R162, R144 ;  /* 0x0000009000a27308 */ /* 0x0003e20000000800 */
[----:B------:R-:W-:Y:S02]  /*10600*/  FMUL.FTZ R105, R7, R105 ;  /* 0x0000006907697220 */ /* 0x000fe40000410000 */
[C---:B------:R-:W-:Y:S02]  /*10610*/  FMUL.FTZ R108, R2.reuse, R108 ;  /* 0x0000006c026c7220 */ /* 0x040fe40000410000 */
[----:B------:R-:W-:Y:S02]  /*10620*/  FMUL.FTZ R109, R2, R109 ;  /* 0x0000006d026d7220 */ /* 0x000fe40000410000 */
[C---:B------:R-:W-:Y:S02]  /*10630*/  FMUL.FTZ R110, R0.reuse, R110 ;  /* 0x0000006e006e7220 */ /* 0x040fe40000410000 */
[----:B------:R-:W-:Y:S02]  /*10640*/  FMUL.FTZ R111, R0, R111 ;  /* 0x0000006f006f7220 */ /* 0x000fe40000410000 */
[C---:B------:R-:W-:Y:S02]  /*10650*/  FMUL.FTZ R112, R2.reuse, R112 ;  /* 0x0000007002707220 */ /* 0x040fe40000410000 */
[----:B------:R-:W-:Y:S02]  /*10660*/  FMUL.FTZ R113, R2, R113 ;  /* 0x0000007102717220 */ /* 0x000fe40000410000 */
[----:B----4-:R-:W-:Y:S02]  /*10670*/  FFMA.FTZ R136, R207, c[0x0][0x2d0], -R179 ;  /* 0x0000b400cf887a23 */ /* 0x010fe400000108b3 */
[C---:B------:R-:W-:Y:S02]  /*10680*/  FMUL.FTZ R114, R0.reuse, R114 ;  /* 0x0000007200727220 */ /* 0x040fe40000410000 */
[----:B------:R4:W-:Y:S01]  /*10690*/  MUFU.EX2 R163, R136 ;  /* 0x0000008800a37308 */ /* 0x0009e20000000800 */
[----:B------:R-:W-:Y:S01]  /*106a0*/  FMUL.FTZ R115, R0, R115 ;  /* 0x0000007300737220 */ /* 0x000fe20000410000 */
[-C--:B--2---:R-:W-:Y:S03]  /*106b0*/  HMMA.16816.F32.BF16 R88, R196, R140.reuse, R88 ;  /* 0x0000008cc458723c */ /* 0x084fe60000041858 */
[--C-:B-1----:R-:W-:Y:S02]  /*106c0*/  FFMA.FTZ R144, R215, c[0x0][0x2d0], -R201.reuse ;  /* 0x0000b400d7907a23 */ /* 0x102fe400000108c9 */
[C---:B------:R-:W-:Y:S03]  /*106d0*/  FMUL.FTZ R116, R7.reuse, R116 ;  /* 0x0000007407747220 */ /* 0x040fe60000410000 */
[----:B------:R-:W-:Y:S01]  /*106e0*/  MUFU.EX2 R151, R144 ;  /* 0x0000009000977308 */ /* 0x000fe20000000800 */
[C---:B------:R-:W-:Y:S04]  /*106f0*/  HMMA.16816.F32.BF16 R92, R180.reuse, R140, R92 ;  /* 0x0000008cb45c723c */ /* 0x040fe8000004185c */
[C---:B------:R-:W-:Y:S02]  /*10700*/  FMUL.FTZ R117, R7.reuse, R117 ;  /* 0x0000007507757220 */ /* 0x040fe40000410000 */
[C---:B------:R-:W-:Y:S02]  /*10710*/  FMUL.FTZ R120, R7.reuse, R120 ;  /* 0x0000007807787220 */ /* 0x040fe40000410000 */
[-C--:B------:R-:W-:Y:S04]  /*10720*/  HMMA.16816.F32.BF16 R96, R180, R142.reuse, R96 ;  /* 0x0000008eb460723c */ /* 0x080fe80000041860 */
[----:B------:R-:W-:Y:S01]  /*10730*/  FFMA.FTZ R140, R212, c[0x0][0x2d0], -R200 ;  /* 0x0000b400d48c7a23 */ /* 0x000fe200000108c8 */
[----:B----4-:R-:W1:Y:S01]  /*10740*/  LDSM.16.MT88.4 R136, [R220+0x3880] ;  /* 0x00388000dc88783b */ /* 0x010e620000004200 */
[C---:B------:R-:W-:Y:S02]  /*10750*/  FMUL.FTZ R121, R7.reuse, R121 ;  /* 0x0000007907797220 */ /* 0x040fe40000410000 */
[C---:B------:R-:W-:Y:S01]  /*10760*/  HMMA.16816.F32.BF16 R100, R196.reuse, R142, R100 ;  /* 0x0000008ec464723c */ /* 0x040fe20000041864 */
[----:B------:R2:W4:Y:S03]  /*10770*/  MUFU.EX2 R145, R140 ;  /* 0x0000008c00917308 */ /* 0x0005260000000800 */
        /* <DEDUP_REMOVED lines=10> */
[----:B--2---:R-:W-:Y:S04]  /*10820*/  FFMA.FTZ R140, R209, c[0x0][0x2d0], -R201 ;  /* 0x0000b400d18c7a23 */ /* 0x004fe800000108c9 */
[----:B------:R2:W2:Y:S01]  /*10830*/  MUFU.EX2 R188, R140 ;  /* 0x0000008c00bc7308 */ /* 0x0004a20000000800 */
[----:B---3--:R-:W-:Y:S01]  /*10840*/  FFMA.FTZ R6, R6, R161, R167 ;  /* 0x000000a106067223 */ /* 0x008fe200000100a7 */
[-C--:B-1----:R-:W-:Y:S03]  /*10850*/  HMMA.16816.F32.BF16 R104, R196, R136.reuse, R104 ;  /* 0x00000088c468723c */ /* 0x082fe60000041868 */
[----:B------:R-:W-:Y:S01]  /*10860*/  FADD.FTZ R6, R165, R6 ;  /* 0x00000006a5067221 */ /* 0x000fe20000010000 */
[----:B------:R-:W-:Y:S04]  /*10870*/  MOV R161, R172 ;  /* 0x000000ac00a17202 */ /* 0x000fe80000000f00 */
[C---:B------:R-:W-:Y:S07]  /*10880*/  HMMA.16816.F32.BF16 R108, R180.reuse, R136, R108 ;  /* 0x00000088b46c723c */ /* 0x040fee000004186c */
[--C-:B------:R-:W-:Y:S01]  /*10890*/  FFMA.FTZ R136, R237, c[0x0][0x2d0], -R201.reuse ;  /* 0x0000b400ed887a23 */ /* 0x100fe200000108c9 */
[-C--:B------:R-:W-:Y:S01]  /*108a0*/  HMMA.16816.F32.BF16 R112, R180, R138.reuse, R112 ;  /* 0x0000008ab470723c */ /* 0x080fe20000041870 */
[----:B--2---:R-:W1:Y:S02]  /*108b0*/  LDSM.16.MT88.4 R140, [R219+0x3880] ;  /* 0x00388000db8c783b */ /* 0x004e640000004200 */
[----:B------:R2:W-:Y:S01]  /*108c0*/  MUFU.EX2 R237, R136 ;  /* 0x0000008800ed7308 */ /* 0x0005e20000000800 */
[----:B-----5:R-:W-:Y:S04]  /*108d0*/  F2FP.BF16.PACK_AB R137, R191, R186 ;  /* 0x000000babf89723e */ /* 0x020fe800000010ff */
[C---:B------:R-:W-:Y:S04]  /*108e0*/  HMMA.16816.F32.BF16 R116, R196.reuse, R138, R116 ;  /* 0x0000008ac474723c */ /* 0x040fe80000041874 */
[--C-:B--2---:R-:W-:Y:S04]  /*108f0*/  FFMA.FTZ R136, R213, c[0x0][0x2d0], -R4.reuse ;  /* 0x0000b400d5887a23 */ /* 0x104fe80000010804 */
[----:B------:R2:W-:Y:S01]  /*10900*/  MUFU.EX2 R215, R136 ;  /* 0x0000008800d77308 */ /* 0x0005e20000000800 */
[-C--:B-1----:R-:W-:Y:S08]  /*10910*/  HMMA.16816.F32.BF16 R120, R196, R140.reuse, R120 ;  /* 0x0000008cc478723c */ /* 0x082ff00000041878 */
[C---:B------:R-:W-:Y:S04]  /*10920*/  HMMA.16816.F32.BF16 R124, R180.reuse, R140, R124 ;  /* 0x0000008cb47c723c */ /* 0x040fe8000004187c */
[--C-:B--2---:R-:W-:Y:S01]  /*10930*/  FFMA.FTZ R136, R214, c[0x0][0x2d0], -R4.reuse ;  /* 0x0000b400d6887a23 */ /* 0x104fe20000010804 */
[----:B----4-:R-:W-:Y:S03]  /*10940*/  MOV R214, R145 ;  /* 0x0000009100d67202 */ /* 0x010fe60000000f00 */
[-C--:B------:R-:W-:Y:S01]  /*10950*/  HMMA.16816.F32.BF16 R128, R180, R142.reuse, R128 ;  /* 0x0000008eb480723c */ /* 0x080fe20000041880 */
[----:B------:R-:W1:Y:S01]  /*10960*/  LDSM.16.MT88.4 R144, [R217+0x2880] ;  /* 0x00288000d990783b */ /* 0x000e620000004200 */
[----:B------:R2:W3:Y:S02]  /*10970*/  MUFU.EX2 R204, R136 ;  /* 0x0000008800cc7308 */ /* 0x0004e40000000800 */
[----:B------:R-:W-:Y:S02]  /*10980*/  F2FP.BF16.PACK_AB R139, R214, R164 ;  /* 0x000000a4d68b723e */ /* 0x000fe400000010ff */
[----:B------:R-:W-:Y:S02]  /*10990*/  F2FP.BF16.PACK_AB R140, R162, R188 ;  /* 0x000000bca28c723e */ /* 0x000fe400000010ff */
[----:B------:R-:W-:Y:S04]  /*109a0*/  HMMA.16816.F32.BF16 R132, R196, R142, R132 ;  /* 0x0000008ec484723c */ /* 0x000fe80000041884 */
[----:B------:R-:W-:Y:S02]  /*109b0*/  MOV R183, R156 ;  /* 0x0000009c00b77202 */ /* 0x000fe40000000f00 */
[----:B------:R-:W-:Y:S02]  /*109c0*/  MOV R156, R194 ;  /* 0x000000c2009c7202 */ /* 0x000fe40000000f00 */
[----:B------:R-:W-:Y:S01]  /*109d0*/  LDSM.16.MT88.4 R192, [R217+0x3080] ;  /* 0x00308000d9c0783b */ /* 0x000fe20000004200 */
[----:B--2---:R-:W-:Y:S03]  /*109e0*/  FFMA.FTZ R136, R238, c[0x0][0x2d0], -R4 ;  /* 0x0000b400ee887a23 */ /* 0x004fe60000010804 */
[----:B------:R-:W-:Y:S01]  /*109f0*/  MOV R238, R152 ;  /* 0x0000009800ee7202 */ /* 0x000fe20000000f00 */
[----:B------:R-:W-:Y:S01]  /*10a00*/  FFMA.FTZ R152, R246, c[0x0][0x2d0], -R200 ;  /* 0x0000b400f6987a23 */ /* 0x000fe200000108c8 */
[----:B---3--:R-:W-:Y:S01]  /*10a10*/  F2FP.BF16.PACK_AB R141, R204, R215 ;  /* 0x000000d7cc8d723e */ /* 0x008fe200000010ff */
[----:B------:R2:W-:Y:S01]  /*10a20*/  MUFU.EX2 R203, R136 ;  /* 0x0000008800cb7308 */ /* 0x0005e20000000800 */
[----:B------:R-:W-:Y:S02]  /*10a30*/  F2FP.BF16.PACK_AB R138, R238, R163 ;  /* 0x000000a3ee8a723e */ /* 0x000fe400000010ff */
[----:B------:R-:W-:Y:S07]  /*10a40*/  MOV R246, R162 ;  /* 0x000000a200f67202 */ /* 0x000fee0000000f00 */
[----:B------:R3:W-:Y:S01]  /*10a50*/  MUFU.EX2 R211, R152 ;  /* 0x0000009800d37308 */ /* 0x0007e20000000800 */
[----:B--2---:R-:W-:Y:S01]  /*10a60*/  FFMA.FTZ R136, R239, c[0x0][0x2d0], -R4 ;  /* 0x0000b400ef887a23 */ /* 0x004fe20000010804 */
[----:B------:R-:W-:Y:S02]  /*10a70*/  MOV R239, R151 ;  /* 0x0000009700ef7202 */ /* 0x000fe40000000f00 */
[----:B------:R-:W2:Y:S06]  /*10a80*/  LDSM.16.MT88.4 R148, [R218+0x2880] ;  /* 0x00288000da94783b */ /* 0x000eac0000004200 */
[----:B------:R4:W5:Y:S01]  /*10a90*/  MUFU.EX2 R202, R136 ;  /* 0x0000008800ca7308 */ /* 0x0009620000000800 */
[----:B------:R-:W-:Y:S01]  /*10aa0*/  F2FP.BF16.PACK_AB R142, R237, R239 ;  /* 0x000000efed8e723e */ /* 0x000fe200000010ff */
[--C-:B---3--:R-:W-:Y:S01]  /*10ab0*/  FFMA.FTZ R152, R248, c[0x0][0x2d0], -R200.reuse ;  /* 0x0000b400f8987a23 */ /* 0x108fe200000108c8 */
[----:B------:R-:W-:Y:S07]  /*10ac0*/  MOV R248, R191 ;  /* 0x000000bf00f87202 */ /* 0x000fee0000000f00 */
[----:B------:R3:W-:Y:S01]  /*10ad0*/  MUFU.EX2 R210, R152 ;  /* 0x0000009800d27308 */ /* 0x0007e20000000800 */
[----:B----4-:R-:W-:Y:S02]  /*10ae0*/  F2FP.BF16.PACK_AB R136, R189, R185 ;  /* 0x000000b9bd88723e */ /* 0x010fe400000010ff */
[----:B-----5:R-:W-:Y:S05]  /*10af0*/  F2FP.BF16.PACK_AB R143, R202, R203 ;  /* 0x000000cbca8f723e */ /* 0x020fea00000010ff */
[-C--:B-1----:R-:W-:Y:S05]  /*10b00*/  HMMA.16816.F32.BF16 R8, R136, R144.reuse, R8 ;  /* 0x000000908808723c */ /* 0x082fea0000041808 */
[--C-:B---3--:R-:W-:Y:S01]  /*10b10*/  FFMA.FTZ R152, R251, c[0x0][0x2d0], -R200.reuse ;  /* 0x0000b400fb987a23 */ /* 0x108fe200000108c8 */
[----:B------:R-:W-:Y:S01]  /*10b20*/  MOV R251, R189 ;  /* 0x000000bd00fb7202 */ /* 0x000fe20000000f00 */
[----:B------:R-:W-:Y:S01]  /*10b30*/  FFMA.FTZ R200, R176, c[0x0][0x2d0], -R200 ;  /* 0x0000b400b0c87a23 */ /* 0x000fe200000108c8 */
[C---:B------:R-:W-:Y:S01]  /*10b40*/  HMMA.16816.F32.BF16 R12, R140.reuse, R144, R12 ;  /* 0x000000908c0c723c */ /* 0x040fe2000004180c */
[----:B------:R1:W-:Y:S07]  /*10b50*/  MUFU.EX2 R206, R152 ;  /* 0x0000009800ce7308 */ /* 0x0003ee0000000800 */
[-C--:B------:R-:W-:Y:S03]  /*10b60*/  HMMA.16816.F32.BF16 R16, R140, R146.reuse, R16 ;  /* 0x000000928c10723c */ /* 0x080fe60000041810 */
[----:B------:R-:W-:Y:S05]  /*10b70*/  MUFU.EX2 R207, R200 ;  /* 0x000000c800cf7308 */ /* 0x000fea0000000800 */
[C---:B------:R-:W-:Y:S01]  /*10b80*/  HMMA.16816.F32.BF16 R20, R136.reuse, R146, R20 ;  /* 0x000000928814723c */ /* 0x040fe20000041814 */
[----:B------:R-:W3:Y:S07]  /*10b90*/  LDSM.16.MT88.4 R144, [R220+0x2880] ;  /* 0x00288000dc90783b */ /* 0x000eee0000004200 */
[-C--:B--2---:R-:W-:Y:S04]  /*10ba0*/  HMMA.16816.F32.BF16 R24, R136, R148.reuse, R24 ;  /* 0x000000948818723c */ /* 0x084fe80000041818 */
[----:B-1----:R-:W-:Y:S01]  /*10bb0*/  FFMA.FTZ R152, R250, c[0x0][0x2d0], -R201 ;  /* 0x0000b400fa987a23 */ /* 0x002fe200000108c9 */
[----:B------:R-:W-:Y:S03]  /*10bc0*/  MOV R250, R188 ;  /* 0x000000bc00fa7202 */ /* 0x000fe60000000f00 */
[C---:B------:R-:W-:Y:S01]  /*10bd0*/  HMMA.16816.F32.BF16 R28, R140.reuse, R148, R28 ;  /* 0x000000948c1c723c */ /* 0x040fe2000004181c */
[----:B------:R1:W-:Y:S07]  /*10be0*/  MUFU.EX2 R205, R152 ;  /* 0x0000009800cd7308 */ /* 0x0003ee0000000800 */
[-C--:B------:R-:W-:Y:S08]  /*10bf0*/  HMMA.16816.F32.BF16 R32, R140, R150.reuse, R32 ;  /* 0x000000968c20723c */ /* 0x080ff00000041820 */
[C---:B------:R-:W-:Y:S01]  /*10c00*/  HMMA.16816.F32.BF16 R36, R136.reuse, R150, R36 ;  /* 0x000000968824723c */ /* 0x040fe20000041824 */
[----:B------:R-:W2:Y:S07]  /*10c10*/  LDSM.16.MT88.4 R148, [R219+0x2880] ;  /* 0x00288000db94783b */ /* 0x000eae0000004200 */
[-C--:B---3--:R-:W-:Y:S01]  /*10c20*/  HMMA.16816.F32.BF16 R40, R136, R144.reuse, R40 ;  /* 0x000000908828723c */ /* 0x088fe20000041828 */
[----:B-1----:R-:W-:Y:S07]  /*10c30*/  LDSM.16.MT88.4 R152, [R219+0x4080] ;  /* 0x00408000db98783b */ /* 0x002fee0000004200 */
[C---:B------:R-:W-:Y:S08]  /*10c40*/  HMMA.16816.F32.BF16 R44, R140.reuse, R144, R44 ;  /* 0x000000908c2c723c */ /* 0x040ff0000004182c */
[-C--:B------:R-:W-:Y:S08]  /*10c50*/  HMMA.16816.F32.BF16 R48, R140, R146.reuse, R48 ;  /* 0x000000928c30723c */ /* 0x080ff00000041830 */
[C---:B------:R-:W-:Y:S01]  /*10c60*/  HMMA.16816.F32.BF16 R52, R136.reuse, R146, R52 ;  /* 0x000000928834723c */ /* 0x040fe20000041834 */
[----:B------:R-:W1:Y:S07]  /*10c70*/  LDSM.16.MT88.4 R144, [R217+0x4080] ;  /* 0x00408000d990783b */ /* 0x000e6e0000004200 */
[-C--:B--2---:R-:W-:Y:S08]  /*10c80*/  HMMA.16816.F32.BF16 R56, R136, R148.reuse, R56 ;  /* 0x000000948838723c */ /* 0x084ff00000041838 */
[C---:B------:R-:W-:Y:S07]  /*10c90*/  HMMA.16816.F32.BF16 R60, R140.reuse, R148, R60 ;  /* 0x000000948c3c723c */ /* 0x040fee000004183c */
[--C-:B------:R-:W-:Y:S01]  /*10ca0*/  FFMA.FTZ R148, R244, c[0x0][0x2d0], -R179.reuse ;  /* 0x0000b400f4947a23 */ /* 0x100fe200000108b3 */
[-C--:B------:R-:W-:Y:S03]  /*10cb0*/  HMMA.16816.F32.BF16 R64, R140, R150.reuse, R64 ;  /* 0x000000968c40723c */ /* 0x080fe60000041840 */
[----:B------:R2:W-:Y:S01]  /*10cc0*/  MUFU.EX2 R213, R148 ;  /* 0x0000009400d57308 */ /* 0x0005e20000000800 */
[----:B------:R-:W-:Y:S04]  /*10cd0*/  MOV R244, R164 ;  /* 0x000000a400f47202 */ /* 0x000fe80000000f00 */
[C---:B------:R-:W-:Y:S08]  /*10ce0*/  HMMA.16816.F32.BF16 R68, R136.reuse, R150, R68 ;  /* 0x000000968844723c */ /* 0x040ff00000041844 */
[-C--:B-1----:R-:W-:Y:S08]  /*10cf0*/  HMMA.16816.F32.BF16 R72, R136, R144.reuse, R72 ;  /* 0x000000908848723c */ /* 0x082ff00000041848 */
[C---:B------:R-:W-:Y:S04]  /*10d00*/  HMMA.16816.F32.BF16 R76, R140.reuse, R144, R76 ;  /* 0x000000908c4c723c */ /* 0x040fe8000004184c */
[--C-:B--2---:R-:W-:Y:S01]  /*10d10*/  FFMA.FTZ R148, R245, c[0x0][0x2d0], -R179.reuse ;  /* 0x0000b400f5947a23 */ /* 0x104fe200000108b3 */
[----:B------:R-:W-:Y:S02]  /*10d20*/  MOV R245, R163 ;  /* 0x000000a300f57202 */ /* 0x000fe40000000f00 */
[--C-:B------:R-:W-:Y:S01]  /*10d30*/  FFMA.FTZ R144, R249, c[0x0][0x2d0], -R179.reuse ;  /* 0x0000b400f9907a23 */ /* 0x100fe200000108b3 */
[-C--:B------:R-:W-:Y:S01]  /*10d40*/  HMMA.16816.F32.BF16 R80, R140, R146.reuse, R80 ;  /* 0x000000928c50723c */ /* 0x080fe20000041850 */
[----:B------:R1:W2:Y:S03]  /*10d50*/  MUFU.EX2 R212, R148 ;  /* 0x0000009400d47308 */ /* 0x0002a60000000800 */
[----:B------:R-:W-:Y:S01]  /*10d60*/  FFMA.FTZ R179, R175, c[0x0][0x2d0], -R179 ;  /* 0x0000b400afb37a23 */ /* 0x000fe200000108b3 */
[----:B------:R-:W-:Y:S01]  /*10d70*/  MOV R249, R190 ;  /* 0x000000be00f97202 */ /* 0x000fe20000000f00 */
[----:B------:R-:W3:Y:S02]  /*10d80*/  LDL.LU R175, [R1+0x8c] ;  /* 0x00008c0001af7983 */ /* 0x000ee40000300800 */
[C---:B------:R-:W-:Y:S03]  /*10d90*/  HMMA.16816.F32.BF16 R84, R136.reuse, R146, R84 ;  /* 0x000000928854723c */ /* 0x040fe60000041854 */
[----:B------:R4:W-:Y:S10]  /*10da0*/  MUFU.EX2 R209, R144 ;  /* 0x0000009000d17308 */ /* 0x0009f40000000800 */
[----:B------:R-:W-:Y:S01]  /*10db0*/  MUFU.EX2 R208, R179 ;  /* 0x000000b300d07308 */ /* 0x000fe20000000800 */
[----:B-1----:R-:W1:Y:S01]  /*10dc0*/  LDSM.16.MT88.4 R148, [R218+0x4080] ;  /* 0x00408000da94783b */ /* 0x002e620000004200 */
[----:B--2---:R-:W-:Y:S07]  /*10dd0*/  F2FP.BF16.PACK_AB R172, R212, R213 ;  /* 0x000000d5d4ac723e */ /* 0x004fee00000010ff */
[----:B----4-:R-:W2:Y:S01]  /*10de0*/  LDSM.16.MT88.4 R144, [R220+0x4080] ;  /* 0x00408000dc90783b */ /* 0x010ea20000004200 */
[-C--:B-1----:R-:W-:Y:S08]  /*10df0*/  HMMA.16816.F32.BF16 R88, R136, R148.reuse, R88 ;  /* 0x000000948858723c */ /* 0x082ff00000041858 */
[C---:B------:R-:W-:Y:S07]  /*10e00*/  HMMA.16816.F32.BF16 R92, R140.reuse, R148, R92 ;  /* 0x000000948c5c723c */ /* 0x040fee000004185c */
[--C-:B------:R-:W-:Y:S01]  /*10e10*/  FFMA.FTZ R148, R252, c[0x0][0x2d0], -R201.reuse ;  /* 0x0000b400fc947a23 */ /* 0x100fe200000108c9 */
[-C--:B------:R-:W-:Y:S03]  /*10e20*/  HMMA.16816.F32.BF16 R96, R140, R150.reuse, R96 ;  /* 0x000000968c60723c */ /* 0x080fe60000041860 */
[----:B------:R1:W4:Y:S01]  /*10e30*/  MUFU.EX2 R200, R148 ;  /* 0x0000009400c87308 */ /* 0x0003220000000800 */
[----:B------:R-:W-:Y:S04]  /*10e40*/  MOV R252, R187 ;  /* 0x000000bb00fc7202 */ /* 0x000fe80000000f00 */
[C---:B------:R-:W-:Y:S08]  /*10e50*/  HMMA.16816.F32.BF16 R100, R136.reuse, R150, R100 ;  /* 0x000000968864723c */ /* 0x040ff00000041864 */
[-C--:B--2---:R-:W-:Y:S08]  /*10e60*/  HMMA.16816.F32.BF16 R104, R136, R144.reuse, R104 ;  /* 0x000000908868723c */ /* 0x084ff00000041868 */
[C---:B------:R-:W-:Y:S04]  /*10e70*/  HMMA.16816.F32.BF16 R108, R140.reuse, R144, R108 ;  /* 0x000000908c6c723c */ /* 0x040fe8000004186c */
[--C-:B-1----:R-:W-:Y:S01]  /*10e80*/  FFMA.FTZ R148, R159, c[0x0][0x2d0], -R201.reuse ;  /* 0x0000b4009f947a23 */ /* 0x102fe200000108c9 */
[----:B----4-:R-:W-:Y:S01]  /*10e90*/  F2FP.BF16.PACK_AB R176, R200, R205 ;  /* 0x000000cdc8b0723e */ /* 0x010fe200000010ff */
[----:B------:R-:W2:Y:S01]  /*10ea0*/  LDL.LU R159, [R1+0x94] ;  /* 0x00009400019f7983 */ /* 0x000ea20000300800 */
[--C-:B------:R-:W-:Y:S01]  /*10eb0*/  FFMA.FTZ R144, R241, c[0x0][0x2d0], -R4.reuse ;  /* 0x0000b400f1907a23 */ /* 0x100fe20000010804 */
[-C--:B------:R-:W-:Y:S01]  /*10ec0*/  HMMA.16816.F32.BF16 R112, R140, R146.reuse, R112 ;  /* 0x000000928c70723c */ /* 0x080fe20000041870 */
[----:B------:R1:W-:Y:S03]  /*10ed0*/  MUFU.EX2 R199, R148 ;  /* 0x0000009400c77308 */ /* 0x0003e60000000800 */
[----:B------:R-:W-:Y:S01]  /*10ee0*/  MOV R241, R185 ;  /* 0x000000b900f17202 */ /* 0x000fe20000000f00 */
[----:B------:R-:W-:Y:S03]  /*10ef0*/  FFMA.FTZ R201, R177, c[0x0][0x2d0], -R201 ;  /* 0x0000b400b1c97a23 */ /* 0x000fe600000108c9 */
[C---:B------:R-:W-:Y:S03]  /*10f00*/  HMMA.16816.F32.BF16 R116, R136.reuse, R146, R116 ;  /* 0x000000928874723c */ /* 0x040fe60000041874 */
[----:B------:R4:W-:Y:S05]  /*10f10*/  MUFU.EX2 R197, R144 ;  /* 0x0000009000c57308 */ /* 0x0009ea0000000800 */
[-C--:B------:R-:W-:Y:S05]  /*10f20*/  HMMA.16816.F32.BF16 R120, R136, R152.reuse, R120 ;  /* 0x000000988878723c */ /* 0x080fea0000041878 */
[----:B------:R-:W5:Y:S03]  /*10f30*/  MUFU.EX2 R201, R201 ;  /* 0x000000c900c97308 */ /* 0x000f660000000800 */
[C---:B------:R-:W-:Y:S04]  /*10f40*/  HMMA.16816.F32.BF16 R124, R140.reuse, R152, R124 ;  /* 0x000000988c7c723c */ /* 0x040fe8000004187c */
[--C-:B-1----:R-:W-:Y:S01]  /*10f50*/  FFMA.FTZ R148, R247, c[0x0][0x2d0], -R4.reuse ;  /* 0x0000b400f7947a23 */ /* 0x102fe20000010804 */
[----:B------:R-:W-:Y:S03]  /*10f60*/  MOV R247, R186 ;  /* 0x000000ba00f77202 */ /* 0x000fe60000000f00 */
[-C--:B------:R-:W-:Y:S01]  /*10f70*/  HMMA.16816.F32.BF16 R128, R140, R154.reuse, R128 ;  /* 0x0000009a8c80723c */ /* 0x080fe20000041880 */
[----:B------:R1:W1:Y:S03]  /*10f80*/  MUFU.EX2 R198, R148 ;  /* 0x0000009400c67308 */ /* 0x0002660000000800 */
[--C-:B----4-:R-:W-:Y:S01]  /*10f90*/  FFMA.FTZ R144, R240, c[0x0][0x2d0], -R4.reuse ;  /* 0x0000b400f0907a23 */ /* 0x110fe20000010804 */
[----:B------:R-:W-:Y:S01]  /*10fa0*/  MOV R240, R184 ;  /* 0x000000b800f07202 */ /* 0x000fe20000000f00 */
[----:B------:R-:W-:Y:S02]  /*10fb0*/  FFMA.FTZ R4, R178, c[0x0][0x2d0], -R4 ;  /* 0x0000b400b2047a23 */ /* 0x000fe40000010804 */
[----:B------:R-:W-:Y:S03]  /*10fc0*/  HMMA.16816.F32.BF16 R132, R136, R154, R132 ;  /* 0x0000009a8884723c */ /* 0x000fe60000041884 */
[----:B------:R-:W-:Y:S01]  /*10fd0*/  MUFU.EX2 R168, R4 ;  /* 0x0000000400a87308 */ /* 0x000fe20000000800 */
[----:B-----5:R-:W-:Y:S09]  /*10fe0*/  F2FP.BF16.PACK_AB R178, R201, R199 ;  /* 0x000000c7c9b2723e */ /* 0x020ff200000010ff */
[----:B------:R-:W4:Y:S01]  /*10ff0*/  MUFU.EX2 R196, R144 ;  /* 0x0000009000c47308 */ /* 0x000f220000000800 */
[----:B-1----:R-:W1:Y:S01]  /*11000*/  LDSM.16.MT88.4 R148, [R218+0x3080] ;  /* 0x00308000da94783b */ /* 0x002e620000004200 */
[----:B------:R-:W-:Y:S02]  /*11010*/  F2FP.BF16.PACK_AB R177, R197, R198 ;  /* 0x000000c6c5b1723e */ /* 0x000fe400000010ff */
[----:B----4-:R-:W-:Y:S01]  /*11020*/  F2FP.BF16.PACK_AB R179, R168, R196 ;  /* 0x000000c4a8b3723e */ /* 0x010fe200000010ff */
[----:B---3--:R-:W-:Y:S01]  /*11030*/  FFMA.FTZ R7, R7, R175, R183 ;  /* 0x000000af07077223 */ /* 0x008fe200000100b7 */
[----:B------:R-:W-:Y:S03]  /*11040*/  F2FP.BF16.PACK_AB R175, R207, R206 ;  /* 0x000000cecfaf723e */ /* 0x000fe600000010ff */
[----:B------:R-:W-:Y:S02]  /*11050*/  FADD.FTZ R4, R166, R7 ;  /* 0x00000007a6047221 */ /* 0x000fe40000010000 */
[----:B------:R-:W3:Y:S01]  /*11060*/  LDSM.16.MT88.4 R164, [R220+0x3080] ;  /* 0x00308000dca4783b */ /* 0x000ee20000004200 */
[----:B--2---:R-:W-:Y:S01]  /*11070*/  FFMA.FTZ R2, R2, R159, R160 ;  /* 0x0000009f02027223 */ /* 0x004fe200000100a0 */
[----:B------:R-:W-:Y:S02]  /*11080*/  MOV R159, R173 ;  /* 0x000000ad009f7202 */ /* 0x000fe40000000f00 */
[----:B------:R-:W-:Y:S02]  /*11090*/  F2FP.BF16.PACK_AB R173, R210, R211 ;  /* 0x000000d3d2ad723e */ /* 0x000fe400000010ff */
[----:B------:R-:W-:Y:S02]  /*110a0*/  MOV R160, R174 ;  /* 0x000000ae00a07202 */ /* 0x000fe40000000f00 */
[----:B------:R-:W-:Y:S02]  /*110b0*/  F2FP.BF16.PACK_AB R174, R208, R209 ;  /* 0x000000d1d0ae723e */ /* 0x000fe400000010ff */
[----:B------:R-:W-:Y:S05]  /*110c0*/  MOV R7, R159 ;  /* 0x0000009f00077202 */ /* 0x000fea0000000f00 */
[-C--:B------:R-:W-:Y:S01]  /*110d0*/  HMMA.16816.F32.BF16 R180, R172, R192.reuse, R8 ;  /* 0x000000c0acb4723c */ /* 0x080fe20000041808 */
[----:B------:R-:W2:Y:S04]  /*110e0*/  LDSM.16.MT88.4 R8, [R219+0x3080] ;  /* 0x00308000db08783b */ /* 0x000ea80000004200 */
[----:B------:R-:W-:Y:S03]  /*110f0*/  FADD.FTZ R7, R7, R6 ;  /* 0x0000000607077221 */ /* 0x000fe60000010000 */
[C---:B------:R-:W-:Y:S01]  /*11100*/  HMMA.16816.F32.BF16 R184, R176.reuse, R192, R12 ;  /* 0x000000c0b0b8723c */ /* 0x040fe2000004180c */
[----:B------:R-:W4:Y:S07]  /*11110*/  LDSM.16.MT88.4 R12, [R217+0x4880] ;  /* 0x00488000d90c783b */ /* 0x000f2e0000004200 */
[-C--:B------:R-:W-:Y:S01]  /*11120*/  HMMA.16816.F32.BF16 R188, R176, R194.reuse, R16 ;  /* 0x000000c2b0bc723c */ /* 0x080fe20000041810 */
[----:B------:R-:W2:Y:S07]  /*11130*/  LDSM.16.MT88.4 R16, [R218+0x4880] ;  /* 0x00488000da10783b */ /* 0x000eae0000004200 */
[C---:B------:R-:W-:Y:S01]  /*11140*/  HMMA.16816.F32.BF16 R192, R172.reuse, R194, R20 ;  /* 0x000000c2acc0723c */ /* 0x040fe20000041814 */
[----:B------:R-:W2:Y:S07]  /*11150*/  LDSM.16.MT88.4 R20, [R220+0x4880] ;  /* 0x00488000dc14783b */ /* 0x000eae0000004200 */
[-C--:B-1----:R-:W-:Y:S01]  /*11160*/  HMMA.16816.F32.BF16 R136, R172, R148.reuse, R24 ;  /* 0x00000094ac88723c */ /* 0x082fe20000041818 */
[----:B------:R-:W1:Y:S07]  /*11170*/  LDSM.16.MT88.4 R24, [R219+0x4880] ;  /* 0x00488000db18783b */ /* 0x000e6e0000004200 */
[C---:B------:R-:W-:Y:S01]  /*11180*/  HMMA.16816.F32.BF16 R140, R176.reuse, R148, R28 ;  /* 0x00000094b08c723c */ /* 0x040fe2000004181c */
[----:B------:R-:W5:Y:S06]  /*11190*/  LDL.LU R28, [R1+0x98] ;  /* 0x00009800011c7983 */ /* 0x000f6c0000300800 */
[----:B------:R-:W-:Y:S01]  /*111a0*/  MOV R29, R158 ;  /* 0x0000009e001d7202 */ /* 0x000fe20000000f00 */
[-C--:B------:R-:W-:Y:S04]  /*111b0*/  HMMA.16816.F32.BF16 R144, R176, R150.reuse, R32 ;  /* 0x00000096b090723c */ /* 0x080fe80000041820 */
[----:B------:R-:W-:Y:S02]  /*111c0*/  MOV R31, R161 ;  /* 0x000000a1001f7202 */ /* 0x000fe40000000f00 */
[----:B------:R-:W-:Y:S02]  /*111d0*/  MOV R30, R160 ;  /* 0x000000a0001e7202 */ /* 0x000fe40000000f00 */
[C---:B------:R-:W-:Y:S04]  /*111e0*/  HMMA.16816.F32.BF16 R148, R172.reuse, R150, R36 ;  /* 0x00000096ac94723c */ /* 0x040fe80000041824 */
[----:B------:R-:W-:Y:S02]  /*111f0*/  MOV R34, R157 ;  /* 0x0000009d00227202 */ /* 0x000fe40000000f00 */
[----:B------:R-:W-:Y:S02]  /*11200*/  MOV R35, R156 ;  /* 0x0000009c00237202 */ /* 0x000fe40000000f00 */
[-C--:B---3--:R-:W-:Y:S04]  /*11210*/  HMMA.16816.F32.BF16 R152, R172, R164.reuse, R40 ;  /* 0x000000a4ac98723c */ /* 0x088fe80000041828 */
[----:B------:R-:W-:Y:S02]  /*11220*/  FADD.FTZ R2, R34, R2 ;  /* 0x0000000222027221 */ /* 0x000fe40000010000 */
[----:B------:R-:W-:Y:S02]  /*11230*/  FADD.FTZ R4, R35, R4 ;  /* 0x0000000423047221 */ /* 0x000fe40000010000 */
[C---:B------:R-:W-:Y:S08]  /*11240*/  HMMA.16816.F32.BF16 R156, R176.reuse, R164, R44 ;  /* 0x000000a4b09c723c */ /* 0x040ff0000004182c */
[-C--:B------:R-:W-:Y:S08]  /*11250*/  HMMA.16816.F32.BF16 R160, R176, R166.reuse, R48 ;  /* 0x000000a6b0a0723c */ /* 0x080ff00000041830 */
[C---:B------:R-:W-:Y:S08]  /*11260*/  HMMA.16816.F32.BF16 R164, R172.reuse, R166, R52 ;  /* 0x000000a6aca4723c */ /* 0x040ff00000041834 */
[-C--:B--2---:R-:W-:Y:S08]  /*11270*/  HMMA.16816.F32.BF16 R56, R172, R8.reuse, R56 ;  /* 0x00000008ac38723c */ /* 0x084ff00000041838 */
[C---:B------:R-:W-:Y:S01]  /*11280*/  HMMA.16816.F32.BF16 R60, R176.reuse, R8, R60 ;  /* 0x00000008b03c723c */ /* 0x040fe2000004183c */
[----:B------:R-:W2:Y:S06]  /*11290*/  LDL R9, [R1+0xa4] ;  /* 0x0000a40001097983 */ /* 0x000eac0000100800 */
[----:B------:R-:W-:Y:S01]  /*112a0*/  FADD.FTZ R8, R29, R2 ;  /* 0x000000021d087221 */ /* 0x000fe20000010000 */
[-C--:B------:R-:W-:Y:S04]  /*112b0*/  HMMA.16816.F32.BF16 R64, R176, R10.reuse, R64 ;  /* 0x0000000ab040723c */ /* 0x080fe80000041840 */
[----:B------:R-:W-:Y:S04]  /*112c0*/  FADD.FTZ R2, R30, R4 ;  /* 0x000000041e027221 */ /* 0x000fe80000010000 */
        /* <DEDUP_REMOVED lines=16> */
[----:B------:R-:W-:Y:S07]  /*113d0*/  HMMA.16816.F32.BF16 R132, R172, R26, R132 ;  /* 0x0000001aac84723c */ /* 0x000fee0000041884 */
[----:B------:R-:W-:Y:S02]  /*113e0*/  MOV R174, R170 ;  /* 0x000000aa00ae7202 */ /* 0x000fe40000000f00 */
[----:B------:R-:W-:Y:S03]  /*113f0*/  MOV R172, R171 ;  /* 0x000000ab00ac7202 */ /* 0x000fe60000000f00 */
[----:B------:R-:W-:Y:S01]  /*11400*/  MOV R173, R169 ;  /* 0x000000a900ad7202 */ /* 0x000fe20000000f00 */
[----:B-----5:R-:W-:Y:S02]  /*11410*/  FFMA.FTZ R6, R0, R28, R242 ;  /* 0x0000001c00067223 */ /* 0x020fe400000100f2 */
        /* <DEDUP_REMOVED lines=33> */
[----:B--2---:R-:W-:Y:S01]  /*11630*/  ISETP.GT.AND P0, PT, R235, R9, PT ;  /* 0x00000009eb00720c */ /* 0x004fe20003f04270 */
[----:B------:R-:W-:Y:S02]  /*11640*/  FADD.FTZ R4, R199, R4 ;  /* 0x00000004c7047221 */ /* 0x000fe40000010000 */
[----:B------:R-:W-:Y:S02]  /*11650*/  FADD.FTZ R2, R196, R2 ;  /* 0x00000002c4027221 */ /* 0x000fe40000010000 */
[----:B------:R-:W-:Y:S02]  /*11660*/  FADD.FTZ R6, R207, R6 ;  /* 0x00000006cf067221 */ /* 0x000fe40000010000 */
        /* <DEDUP_REMOVED lines=16> */
.L_x_3146:
        /* <DEDUP_REMOVED lines=27> */
.L_x_3166:
[----:B------:R-:W-:-:S13]  /*11920*/  ISETP.NE.AND P0, PT, R6, 0x1, PT ;  /* 0x000000010600780c */ /* 0x000fda0003f05270 */
[----:B------:R-:W-:-:S05]  /*11930*/  @P0 IMAD.HI.U32 R3, R0, c[0x0][0x330], RZ ;  /* 0x0000cc0000030a27 */ /* 0x000fca00078e00ff */
[----:B------:R-:W-:Y:S02]  /*11940*/  @P0 SHF.R.U32.HI R0, RZ, c[0x0][0x334], R3 ;  /* 0x0000cd00ff000a19 */ /* 0x000fe40000011603 */
.L_x_3167:
[----:B------:R-:W-:Y:S05]  /*11950*/  BSYNC B0 ;  /* 0x0000000000007941 */ /* 0x000fea0003800000 */
.L_x_3165:
[----:B------:R-:W-:-:S05]  /*11960*/  IMAD R0, R0, c[0x0][0x32c], RZ ;  /* 0x0000cb0000007a24 */ /* 0x000fca00078e02ff */
[----:B------:R-:W-:-:S03]  /*11970*/  IMNMX R2, R2, R0, !PT ;  /* 0x0000000002027217 */ /* 0x000fc60007800200 */
.L_x_3164:
        /* <DEDUP_REMOVED lines=9> */
[----:B------:R-:W-:Y:S01]  /*11a10*/  MOV R2, R174 ;  /* 0x000000ae00027202 */ /* 0x000fe20000000f00 */
[----:B------:R-:W-:Y:S01]  /*11a20*/  IMAD.MOV.U32 R169, RZ, RZ, R168 ;  /* 0x000000ffffa97224 */ /* 0x000fe200078e00a8 */
[----:B------:R-:W-:Y:S01]  /*11a30*/  MOV R0, R172 ;  /* 0x000000ac00007202 */ /* 0x000fe20000000f00 */
[----:B------:R-:W-:Y:S01]  /*11a40*/  IMAD.MOV.U32 R237, RZ, RZ, R235 ;  /* 0x000000ffffed7224 */ /* 0x000fe200078e00eb */
[----:B-1----:R-:W-:Y:S02]  /*11a50*/  MOV R3, R173 ;  /* 0x000000ad00037202 */ /* 0x002fe40000000f00 */
.L_x_3169:
[----:B------:R-:W2:Y:S01]  /*11a60*/  LDL R235, [R1+0x9c] ;  /* 0x00009c0001eb7983 */ /* 0x000ea20000100800 */
[----:B------:R-:W-:Y:S04]  /*11a70*/  DEPBAR.LE SB0, 0x0 ;  /* 0x000080000000791a */ /* 0x000fe80000000000 */
[----:B----4-:R-:W4:Y:S01]  /*11a80*/  LDL.64 R212, [R1+0xb8] ;  /* 0x0000b80001d47983 */ /* 0x010f220000100a00 */
[----:B------:R-:W-:Y:S05]  /*11a90*/  WARPSYNC 0xffffffff ;  /* 0xffffffff00007948 */ /* 0x000fea0003800000 */
[----:B------:R-:W4:Y:S06]  /*11aa0*/  LDL.64 R210, [R1+0xc8] ;  /* 0x0000c80001d27983 */ /* 0x000f2c0000100a00 */
[----:B------:R-:W4:Y:S04]  /*11ab0*/  LDL R208, [R1+0xa8] ;  /* 0x0000a80001d07983 */ /* 0x000f280000100800 */
[----:B------:R-:W4:Y:S04]  /*11ac0*/  LDL R168, [R1+0xe8] ;  /* 0x0000e80001a87983 */ /* 0x000f280000100800 */
        /* <DEDUP_REMOVED lines=13> */
[C---:B------:R-:W-:Y:S07]  /*11ba0*/  HMMA.16816.F32.BF16 R20, R52.reuse, R22, RZ ;  /* 0x000000163414723c */ /* 0x040fee00000418ff */
[----:B------:R-:W3:Y:S06]  /*11bb0*/  LDL.64 R240, [R1+0xb0] ;  /* 0x0000b00001f07983 */ /* 0x000eec0000100a00 */
[----:B------:R-:W3:Y:S01]  /*11bc0*/  LDL.64 R238, [R1+0xc0] ;  /* 0x0000c00001ee7983 */ /* 0x000ee20000100a00 */
        /* <DEDUP_REMOVED lines=24> */
[C---:B------:R-:W-:Y:S01]  /*11d50*/  @!P0 IMAD.WIDE.U32 R6, R237.reuse, c[0x0][0x208], RZ ;  /* 0x00008200ed068a25 */ /* 0x040fe200078e00ff */
[----:B----4-:R-:W-:Y:S02]  /*11d60*/  @!P0 MOV R196, R210 ;  /* 0x000000d200c48202 */ /* 0x010fe40000000f00 */
[----:B------:R-:W-:Y:S01]  /*11d70*/  @!P0 MOV R197, R213 ;  /* 0x000000d500c58202 */ /* 0x000fe20000000f00 */
        /* <DEDUP_REMOVED lines=28> */
[----:B----4-:R-:W4:Y:S08]  /*11f40*/  LDSM.16.M88.4 R196, [R224+0x8080] ;  /* 0x00808000e0c4783b */ /* 0x010f300000000200 */
[----:B------:R-:W0:Y:S08]  /*11f50*/  LDGDEPBAR ;  /* 0x00000000000079af */ /* 0x000e300000000000 */
[----:B------:R-:W1:Y:S08]  /*11f60*/  LDSM.16.M88.4 R200, [R222+0x6080] ;  /* 0x00608000dec8783b */ /* 0x000e700000000200 */
[----:B------:R-:W-:Y:S08]  /*11f70*/  LDSM.16.M88.4 R172, [R226+0x8080] ;  /* 0x00808000e2ac783b */ /* 0x000ff00000000200 */
[----:B------:R-:W1:Y:S01]  /*11f80*/  LDSM.16.M88.4 R176, [R221] ;  /* 0x00000000ddb0783b */ /* 0x000e620000000200 */
[-C--:B----4-:R-:W-:Y:S08]  /*11f90*/  HMMA.16816.F32.BF16 R8, R196, R204.reuse, R8 ;  /* 0x000000ccc408723c */ /* 0x090ff00000041808 */
        /* <DEDUP_REMOVED lines=14> */
[----:B------:R-:W-:Y:S07]  /*12080*/  LDSM.16.M88.4 R196, [R216+0x6880] ;  /* 0x00688000d8c4783b */ /* 0x000fee0000000200 */
[-C--:B------:R-:W-:Y:S01]  /*12090*/  HMMA.16816.F32.BF16 R8, R172, R176.reuse, R8 ;  /* 0x000000b0ac08723c */ /* 0x080fe20000041808 */
[----:B------:R-:W-:Y:S07]  /*120a0*/  LDSM.16.M88.4 R200, [R223+0xe080] ;  /* 0x00e08000dfc8783b */ /* 0x000fee0000000200 */
[C---:B----4-:R-:W-:Y:S08]  /*120b0*/  HMMA.16816.F32.BF16 R12, R204.reuse, R176, R12 ;  /* 0x000000b0cc0c723c */ /* 0x050ff0000004180c */
        /* <DEDUP_REMOVED lines=14> */
[-C--:B----4-:R-:W-:Y:S01]  /*121a0*/  HMMA.16816.F32.BF16 R8, R176, R196.reuse, R8 ;  /* 0x000000c4b008723c */ /* 0x090fe20000041808 */
[----:B------:R-:W-:Y:S07]  /*121b0*/  LDSM.16.M88.4 R208, [R225+0xe080] ;  /* 0x00e08000e1d0783b */ /* 0x000fee0000000200 */
[C---:B------:R-:W-:Y:S08]  /*121c0*/  HMMA.16816.F32.BF16 R12, R200.reuse, R196, R12 ;  /* 0x000000c4c80c723c */ /* 0x040ff0000004180c */
[-C--:B------:R-:W-:Y:S08]  /*121d0*/  HMMA.16816.F32.BF16 R16, R200, R198.reuse, R16 ;  /* 0x000000c6c810723c */ /* 0x080ff00000041810 */
[C---:B------:R-:W-:Y:S01]  /*121e0*/  HMMA.16816.F32.BF16 R20, R176.reuse, R198, R20 ;  /* 0x000000c6b014723c */ /* 0x040fe20000041814 */
[----:B------:R-:W4:Y:S07]  /*121f0*/  LDSM.16.M88.4 R196, [R231] ;  /* 0x00000000e7c4783b */ /* 0x000f2e0000000200 */
        /* <DEDUP_REMOVED lines=8> */
[----:B------:R-:W1:Y:S07]  /*12280*/  LDSM.16.M88.4 R200, [R229] ;  /* 0x00000000e5c8783b */ /* 0x000e6e0000000200 */
[----:B------:R-:W-:Y:S01]  /*12290*/  HMMA.16816.F32.BF16 R52, R176, R206, R52 ;  /* 0x000000ceb034723c */ /* 0x000fe20000041834 */
[----:B------:R-:W-:Y:S07]  /*122a0*/  LDSM.16.M88.4 R176, [R224+0xc080] ;  /* 0x00c08000e0b0783b */ /* 0x000fee0000000200 */
[-C--:B----4-:R-:W-:Y:S01]  /*122b0*/  HMMA.16816.F32.BF16 R8, R172, R196.reuse, R8 ;  /* 0x000000c4ac08723c */ /* 0x090fe20000041808 */
[----:B------:R-:W-:Y:S07]  /*122c0*/  LDSM.16.M88.4 R204, [R224+0xe080] ;  /* 0x00e08000e0cc783b */ /* 0x000fee0000000200 */
        /* <DEDUP_REMOVED lines=29> */
[----:B------:R-:W1:Y:S01]  /*124a0*/  LDSM.16.M88.4 R204, [R221+0x2800] ;  /* 0x00280000ddcc783b */ /* 0x000e620000000200 */
[----:B------:R-:W-:Y:S06]  /*124b0*/  DEPBAR.LE SB0, 0x0 ;  /* 0x000080000000791a */ /* 0x000fec0000000000 */
[----:B------:R-:W-:Y:S01]  /*124c0*/  HMMA.16816.F32.BF16 R52, R176, R210, R52 ;  /* 0x000000d2b034723c */ /* 0x000fe20000041834 */
[----:B------:R-:W-:Y:S07]  /*124d0*/  BAR.SYNC.DEFER_BLOCKING 0x0 ;  /* 0x0000000000007b1d */ /* 0x000fee0000010000 */
[-C--:B----4-:R-:W-:Y:S08]  /*124e0*/  HMMA.16816.F32.BF16 R8, R172, R196.reuse, R8 ;  /* 0x000000c4ac08723c */ /* 0x090ff00000041808 */
        /* <DEDUP_REMOVED lines=44> */
[----:B------:R-:W-:Y:S04]  /*127b0*/  FMNMX.FTZ R6, R44, R6, !PT ;  /* 0x000000062c067209 */ /* 0x000fe80007810000 */
[----:B------:R-:W-:Y:S01]  /*127c0*/  FMNMX.FTZ R6, R45, R6, !PT ;  /* 0x000000062d067209 */ /* 0x000fe20007810000 */
[----:B------:R-:W2:Y:S03]  /*127d0*/  SHFL.BFLY PT, R7, R172, 0x2, 0x1f ;  /* 0x0c401f00ac077f89 */ /* 0x000ea600000e0000 */
[----:B------:R-:W-:Y:S04]  /*127e0*/  FMNMX.FTZ R6, R48, R6, !PT ;  /* 0x0000000630067209 */ /* 0x000fe80007810000 */
[----:B------:R-:W-:Y:S05]  /*127f0*/  FMNMX.FTZ R6, R49, R6, !PT ;  /* 0x0000000631067209 */ /* 0x000fea0007810000 */
[----:B------:R-:W4:Y:S01]  /*12800*/  SHFL.BFLY PT, R170, R6, 0x2, 0x1f ;  /* 0x0c401f0006aa7f89 */ /* 0x000f2200000e0000 */
[----:B-1----:R-:W-:Y:S07]  /*12810*/  FMNMX.FTZ R4, R4, R168, !PT ;  /* 0x000000a804047209 */ /* 0x002fee0007810000 */
[----:B------:R-:W1:Y:S01]  /*12820*/  SHFL.BFLY PT, R174, R4, 0x1, 0x1f ;  /* 0x0c201f0004ae7f89 */ /* 0x000e6200000e0000 */
[----:B--2---:R-:W-:Y:S02]  /*12830*/  FMNMX.FTZ R172, R172, R7, !PT ;  /* 0x00000007acac7209 */ /* 0x004fe40007810000 */
[----:B------:R-:W-:Y:S05]  /*12840*/  FMNMX.FTZ R7, R14, R169, !PT ;  /* 0x000000a90e077209 */ /* 0x000fea0007810000 */
[----:B------:R-:W2:Y:S01]  /*12850*/  SHFL.BFLY PT, R171, R172, 0x1, 0x1f ;  /* 0x0c201f00acab7f89 */ /* 0x000ea200000e0000 */
[----:B------:R-:W-:Y:S04]  /*12860*/  FMNMX.FTZ R7, R15, R7, !PT ;  /* 0x000000070f077209 */ /* 0x000fe80007810000 */
[----:B------:R-:W-:Y:S02]  /*12870*/  FMNMX.FTZ R7, R18, R7, !PT ;  /* 0x0000000712077209 */ /* 0x000fe40007810000 */
[----:B----4-:R-:W-:Y:S02]  /*12880*/  FMNMX.FTZ R6, R6, R170, !PT ;  /* 0x000000aa06067209 */ /* 0x010fe40007810000 */
[----:B------:R-:W-:Y:S03]  /*12890*/  FMNMX.FTZ R7, R19, R7, !PT ;  /* 0x0000000713077209 */ /* 0x000fe60007810000 */
[----:B------:R-:W4:Y:S01]  /*128a0*/  SHFL.BFLY PT, R173, R6, 0x1, 0x1f ;  /* 0x0c201f0006ad7f89 */ /* 0x000f2200000e0000 */
[----:B------:R-:W-:Y:S02]  /*128b0*/  FMNMX.FTZ R7, R30, R7, !PT ;  /* 0x000000071e077209 */ /* 0x000fe40007810000 */
[----:B-1----:R-:W-:Y:S02]  /*128c0*/  FMNMX.FTZ R174, R4, R174, !PT ;  /* 0x000000ae04ae7209 */ /* 0x002fe40007810000 */
[----:B------:R-:W-:Y:S03]  /*128d0*/  FMNMX.FTZ R7, R31, R7, !PT ;  /* 0x000000071f077209 */ /* 0x000fe60007810000 */
[----:B------:R-:W-:Y:S01]  /*128e0*/  FADD.FTZ R2, -R174, R2 ;  /* 0x00000002ae027221 */ /* 0x000fe20000010100 */
[----:B------:R-:W-:Y:S01]  /*128f0*/  FMNMX.FTZ R7, R34, R7, !PT ;  /* 0x0000000722077209 */ /* 0x000fe20007810000 */
[----:B------:R-:W-:Y:S01]  /*12900*/  FMUL.FTZ R208, R174, c[0x0][0x2d0] ;  /* 0x0000b400aed07a20 */ /* 0x000fe20000410000 */
[----:B--2---:R-:W-:Y:S01]  /*12910*/  FMNMX.FTZ R172, R172, R171, !PT ;  /* 0x000000abacac7209 */ /* 0x004fe20007810000 */
[----:B------:R-:W-:Y:S01]  /*12920*/  FMUL.FTZ R2, R2, c[0x0][0x2d0] ;  /* 0x0000b40002027a20 */ /* 0x000fe20000410000 */
[----:B------:R-:W-:Y:S01]  /*12930*/  FMNMX.FTZ R7, R35, R7, !PT ;  /* 0x0000000723077209 */ /* 0x000fe20007810000 */
[----:B------:R-:W-:Y:S02]  /*12940*/  FFMA.FTZ R11, R11, c[0x0][0x2d0], -R208 ;  /* 0x0000b4000b0b7a23 */ /* 0x000fe400000108d0 */
[----:B------:R-:W-:Y:S01]  /*12950*/  FADD.FTZ R0, -R172, R0 ;  /* 0x00000000ac007221 */ /* 0x000fe20000010100 */
[----:B------:R-:W-:Y:S01]  /*12960*/  FMNMX.FTZ R4, R46, R7, !PT ;  /* 0x000000072e047209 */ /* 0x000fe20007810000 */
[----:B------:R-:W-:Y:S01]  /*12970*/  FMUL.FTZ R207, R172, c[0x0][0x2d0] ;  /* 0x0000b400accf7a20 */ /* 0x000fe20000410000 */
[----:B------:R1:W-:Y:S01]  /*12980*/  MUFU.EX2 R247, R11 ;  /* 0x0000000b00f77308 */ /* 0x0003e20000000800 */
[----:B------:R-:W-:Y:S02]  /*12990*/  FMUL.FTZ R0, R0, c[0x0][0x2d0] ;  /* 0x0000b40000007a20 */ /* 0x000fe40000410000 */
[--C-:B------:R-:W-:Y:S01]  /*129a0*/  FFMA.FTZ R8, R8, c[0x0][0x2d0], -R207.reuse ;  /* 0x0000b40008087a23 */ /* 0x100fe200000108cf */
[----:B----4-:R-:W-:Y:S01]  /*129b0*/  FMNMX.FTZ R173, R6, R173, !PT ;  /* 0x000000ad06ad7209 */ /* 0x010fe20007810000 */
[--C-:B------:R-:W-:Y:S02]  /*129c0*/  FFMA.FTZ R9, R9, c[0x0][0x2d0], -R207.reuse ;  /* 0x0000b40009097a23 */ /* 0x100fe400000108cf */
[--C-:B------:R-:W-:Y:S02]  /*129d0*/  FFMA.FTZ R10, R10, c[0x0][0x2d0], -R208.reuse ;  /* 0x0000b4000a0a7a23 */ /* 0x100fe400000108d0 */
[--C-:B------:R-:W-:Y:S01]  /*129e0*/  FFMA.FTZ R20, R20, c[0x0][0x2d0], -R207.reuse ;  /* 0x0000b40014147a23 */ /* 0x100fe200000108cf */
[----:B------:R2:W4:Y:S01]  /*129f0*/  MUFU.EX2 R7, R0 ;  /* 0x0000000000077308 */ /* 0x0005220000000800 */
[--C-:B------:R-:W-:Y:S02]  /*12a00*/  FFMA.FTZ R21, R21, c[0x0][0x2d0], -R207.reuse ;  /* 0x0000b40015157a23 */ /* 0x100fe400000108cf */
[--C-:B------:R-:W-:Y:S02]  /*12a10*/  FFMA.FTZ R22, R22, c[0x0][0x2d0], -R208.reuse ;  /* 0x0000b40016167a23 */ /* 0x100fe400000108d0 */
[--C-:B------:R-:W-:Y:S02]  /*12a20*/  FFMA.FTZ R23, R23, c[0x0][0x2d0], -R208.reuse ;  /* 0x0000b40017177a23 */ /* 0x100fe400000108d0 */
[----:B------:R-:W-:Y:S02]  /*12a30*/  FMUL.FTZ R209, R173, c[0x0][0x2d0] ;  /* 0x0000b400add17a20 */ /* 0x000fe40000410000 */
[----:B------:R-:W-:Y:S01]  /*12a40*/  FFMA.FTZ R24, R24, c[0x0][0x2d0], -R207 ;  /* 0x0000b40018187a23 */ /* 0x000fe200000108cf */
[----:B------:R-:W-:Y:S01]  /*12a50*/  MUFU.EX2 R243, R8 ;  /* 0x0000000800f37308 */ /* 0x000fe20000000800 */
[--C-:B------:R-:W-:Y:S02]  /*12a60*/  FFMA.FTZ R12, R12, c[0x0][0x2d0], -R209.reuse ;  /* 0x0000b4000c0c7a23 */ /* 0x100fe400000108d1 */
[--C-:B------:R-:W-:Y:S01]  /*12a70*/  FFMA.FTZ R13, R13, c[0x0][0x2d0], -R209.reuse ;  /* 0x0000b4000d0d7a23 */ /* 0x100fe200000108d1 */
[----:B-1----:R-:W-:Y:S01]  /*12a80*/  @P0 MOV R11, c[0x0][0x1e0] ;  /* 0x00007800000b0a02 */ /* 0x002fe20000000f00 */
[--C-:B------:R-:W-:Y:S02]  /*12a90*/  FFMA.FTZ R16, R16, c[0x0][0x2d0], -R209.reuse ;  /* 0x0000b40010107a23 */ /* 0x100fe400000108d1 */
[----:B------:R-:W-:Y:S02]  /*12aa0*/  FFMA.FTZ R17, R17, c[0x0][0x2d0], -R209 ;  /* 0x0000b40011117a23 */ /* 0x000fe400000108d1 */
[--C-:B------:R-:W-:Y:S01]  /*12ab0*/  FFMA.FTZ R25, R25, c[0x0][0x2d0], -R207.reuse ;  /* 0x0000b40019197a23 */ /* 0x100fe200000108cf */
[----:B------:R-:W1:Y:S01]  /*12ac0*/  MUFU.EX2 R250, R9 ;  /* 0x0000000900fa7308 */ /* 0x000e620000000800 */
[--C-:B------:R-:W-:Y:S02]  /*12ad0*/  FFMA.FTZ R26, R26, c[0x0][0x2d0], -R208.reuse ;  /* 0x0000b4001a1a7a23 */ /* 0x100fe400000108d0 */
[--C-:B------:R-:W-:Y:S01]  /*12ae0*/  FFMA.FTZ R36, R36, c[0x0][0x2d0], -R207.reuse ;  /* 0x0000b40024247a23 */ /* 0x100fe200000108cf */
[----:B--2---:R-:W-:Y:S01]  /*12af0*/  FMNMX.FTZ R0, R47, R4, !PT ;  /* 0x000000042f007209 */ /* 0x004fe20007810000 */
[C---:B----4-:R-:W-:Y:S02]  /*12b00*/  FMUL.FTZ R136, R7.reuse, R136 ;  /* 0x0000008807887220 */ /* 0x050fe40000410000 */
[----:B------:R-:W-:Y:S01]  /*12b10*/  FMUL.FTZ R137, R7, R137 ;  /* 0x0000008907897220 */ /* 0x000fe20000410000 */
[----:B------:R-:W-:Y:S01]  /*12b20*/  FMNMX.FTZ R0, R50, R0, !PT ;  /* 0x0000000032007209 */ /* 0x000fe20007810000 */
[----:B------:R-:W-:Y:S01]  /*12b30*/  FFMA.FTZ R37, R37, c[0x0][0x2d0], -R207 ;  /* 0x0000b40025257a23 */ /* 0x000fe200000108cf */
[----:B------:R2:W4:Y:S01]  /*12b40*/  MUFU.EX2 R4, R2 ;  /* 0x0000000200047308 */ /* 0x0005220000000800 */
[--C-:B------:R-:W-:Y:S01]  /*12b50*/  FFMA.FTZ R38, R38, c[0x0][0x2d0], -R208.reuse ;  /* 0x0000b40026267a23 */ /* 0x100fe200000108d0 */
[----:B------:R-:W-:Y:S01]  /*12b60*/  FMNMX.FTZ R0, R51, R0, !PT ;  /* 0x0000000033007209 */ /* 0x000fe20007810000 */
[--C-:B------:R-:W-:Y:S02]  /*12b70*/  FFMA.FTZ R39, R39, c[0x0][0x2d0], -R208.reuse ;  /* 0x0000b40027277a23 */ /* 0x100fe400000108d0 */
[--C-:B------:R-:W-:Y:S02]  /*12b80*/  FFMA.FTZ R28, R28, c[0x0][0x2d0], -R209.reuse ;  /* 0x0000b4001c1c7a23 */ /* 0x100fe400000108d1 */
[----:B------:R-:W-:Y:S02]  /*12b90*/  FFMA.FTZ R29, R29, c[0x0][0x2d0], -R209 ;  /* 0x0000b4001d1d7a23 */ /* 0x000fe400000108d1 */
[--C-:B------:R-:W-:Y:S01]  /*12ba0*/  FFMA.FTZ R40, R40, c[0x0][0x2d0], -R207.reuse ;  /* 0x0000b40028287a23 */ /* 0x100fe200000108cf */
[----:B------:R3:W3:Y:S01]  /*12bb0*/  MUFU.EX2 R242, R10 ;  /* 0x0000000a00f27308 */ /* 0x0006e20000000800 */
[----:B------:R-:W-:Y:S02]  /*12bc0*/  FFMA.FTZ R41, R41, c[0x0][0x2d0], -R207 ;  /* 0x0000b40029297a23 */ /* 0x000fe400000108cf */
[--C-:B------:R-:W-:Y:S01]  /*12bd0*/  FFMA.FTZ R42, R42, c[0x0][0x2d0], -R208.reuse ;  /* 0x0000b4002a2a7a23 */ /* 0x100fe200000108d0 */
[----:B-1----:R-:W-:Y:S01]  /*12be0*/  F2FP.BF16.PACK_AB R176, R250, R243 ;  /* 0x000000f3fab0723e */ /* 0x002fe200000010ff */
[----:B------:R-:W-:Y:S04]  /*12bf0*/  @P0 IMAD.WIDE.U32 R8, R235, c[0x0][0x1e0], RZ ;  /* 0x00007800eb080a25 */ /* 0x000fe800078e00ff */
[----:B------:R-:W-:Y:S01]  /*12c00*/  FFMA.FTZ R43, R43, c[0x0][0x2d0], -R208 ;  /* 0x0000b4002b2b7a23 */ /* 0x000fe200000108d0 */
[----:B------:R1:W-:Y:S01]  /*12c10*/  MUFU.EX2 R252, R20 ;  /* 0x0000001400fc7308 */ /* 0x0003e20000000800 */
[C---:B------:R-:W-:Y:S02]  /*12c20*/  FMUL.FTZ R148, R7.reuse, R148 ;  /* 0x0000009407947220 */ /* 0x040fe40000410000 */
[----:B------:R-:W-:Y:S02]  /*12c30*/  FMUL.FTZ R149, R7, R149 ;  /* 0x0000009507957220 */ /* 0x000fe40000410000 */
[----:B--2---:R-:W-:Y:S02]  /*12c40*/  FADD.FTZ R2, -R173, R3 ;  /* 0x00000003ad027221 */ /* 0x004fe40000010100 */
[----:B------:R-:W2:Y:S01]  /*12c50*/  SHFL.BFLY PT, R3, R0, 0x2, 0x1f ;  /* 0x0c401f0000037f89 */ /* 0x000ea200000e0000 */
[----:B----4-:R-:W-:Y:S02]  /*12c60*/  FMUL.FTZ R138, R4, R138 ;  /* 0x0000008a048a7220 */ /* 0x010fe40000410000 */
[----:B------:R-:W-:Y:S01]  /*12c70*/  FMUL.FTZ R2, R2, c[0x0][0x2d0] ;  /* 0x0000b40002027a20 */ /* 0x000fe20000410000 */
[----:B------:R-:W4:Y:S01]  /*12c80*/  MUFU.EX2 R251, R21 ;  /* 0x0000001500fb7308 */ /* 0x000f220000000800 */
[C---:B------:R-:W-:Y:S01]  /*12c90*/  FMUL.FTZ R139, R4.reuse, R139 ;  /* 0x0000008b048b7220 */ /* 0x040fe20000410000 */
[----:B---3--:R-:W-:Y:S01]  /*12ca0*/  @P0 SHF.L.U32 R10, R11, 0x5, RZ ;  /* 0x000000050b0a0819 */ /* 0x008fe200000006ff */
[C---:B------:R-:W-:Y:S01]  /*12cb0*/  FMUL.FTZ R150, R4.reuse, R150 ;  /* 0x0000009604967220 */ /* 0x040fe20000410000 */
[----:B------:R-:W-:Y:S01]  /*12cc0*/  F2FP.BF16.PACK_AB R177, R247, R242 ;  /* 0x000000f2f7b1723e */ /* 0x000fe200000010ff */
[C---:B------:R-:W-:Y:S02]  /*12cd0*/  FMUL.FTZ R151, R4.reuse, R151 ;  /* 0x0000009704977220 */ /* 0x040fe40000410000 */
[C---:B------:R-:W-:Y:S03]  /*12ce0*/  FMUL.FTZ R152, R7.reuse, R152 ;  /* 0x0000009807987220 */ /* 0x040fe60000410000 */
[----:B------:R3:W3:Y:S01]  /*12cf0*/  MUFU.EX2 R6, R2 ;  /* 0x0000000200067308 */ /* 0x0006e20000000800 */
[C---:B------:R-:W-:Y:S02]  /*12d00*/  FMUL.FTZ R153, R7.reuse, R153 ;  /* 0x0000009907997220 */ /* 0x040fe40000410000 */
[C---:B-1----:R-:W-:Y:S02]  /*12d10*/  FMUL.FTZ R20, R7.reuse, R192 ;  /* 0x000000c007147220 */ /* 0x042fe40000410000 */
[C---:B------:R-:W-:Y:S02]  /*12d20*/  FMUL.FTZ R154, R4.reuse, R154 ;  /* 0x0000009a049a7220 */ /* 0x040fe40000410000 */
[----:B------:R-:W-:Y:S02]  /*12d30*/  FMUL.FTZ R155, R4, R155 ;  /* 0x0000009b049b7220 */ /* 0x000fe40000410000 */
[C---:B------:R-:W-:Y:S01]  /*12d40*/  FMUL.FTZ R164, R7.reuse, R164 ;  /* 0x000000a407a47220 */ /* 0x040fe20000410000 */
[----:B--2---:R-:W-:Y:S01]  /*12d50*/  FMNMX.FTZ R0, R0, R3, !PT ;  /* 0x0000000300007209 */ /* 0x004fe20007810000 */
[----:B------:R1:W-:Y:S01]  /*12d60*/  MUFU.EX2 R249, R22 ;  /* 0x0000001600f97308 */ /* 0x0003e20000000800 */
[----:B------:R-:W-:Y:S01]  /*12d70*/  @P0 MOV R3, R241 ;  /* 0x000000f100030202 */ /* 0x000fe20000000f00 */
[----:B------:R-:W-:Y:S01]  /*12d80*/  FMUL.FTZ R165, R7, R165 ;  /* 0x000000a507a57220 */ /* 0x000fe20000410000 */
[----:B----4-:R-:W-:Y:S01]  /*12d90*/  F2FP.BF16.PACK_AB R178, R251, R252 ;  /* 0x000000fcfbb2723e */ /* 0x010fe200000010ff */
[C---:B------:R-:W-:Y:S02]  /*12da0*/  FMUL.FTZ R21, R7.reuse, R193 ;  /* 0x000000c107157220 */ /* 0x040fe40000410000 */
[C---:B------:R-:W-:Y:S02]  /*12db0*/  FMUL.FTZ R166, R4.reuse, R166 ;  /* 0x000000a604a67220 */ /* 0x040fe40000410000 */
[----:B------:R-:W-:Y:S02]  /*12dc0*/  FMUL.FTZ R167, R4, R167 ;  /* 0x000000a704a77220 */ /* 0x000fe40000410000 */
[----:B------:R-:W2:Y:S01]  /*12dd0*/  MUFU.EX2 R248, R23 ;  /* 0x0000001700f87308 */ /* 0x000ea20000000800 */
[----:B------:R-:W-:Y:S01]  /*12de0*/  FMUL.FTZ R56, R7, R56 ;  /* 0x0000003807387220 */ /* 0x000fe20000410000 */
[----:B---3--:R-:W3:Y:S01]  /*12df0*/  SHFL.BFLY PT, R2, R0, 0x1, 0x1f ;  /* 0x0c201f0000027f89 */ /* 0x008ee200000e0000 */
[C---:B------:R-:W-:Y:S02]  /*12e00*/  FMUL.FTZ R140, R6.reuse, R140 ;  /* 0x0000008c068c7220 */ /* 0x040fe40000410000 */
[C---:B------:R-:W-:Y:S02]  /*12e10*/  FMUL.FTZ R141, R6.reuse, R141 ;  /* 0x0000008d068d7220 */ /* 0x040fe40000410000 */
[C---:B------:R-:W-:Y:S03]  /*12e20*/  FMUL.FTZ R144, R6.reuse, R144 ;  /* 0x0000009006907220 */ /* 0x040fe60000410000 */
[----:B------:R4:W-:Y:S01]  /*12e30*/  MUFU.EX2 R241, R12 ;  /* 0x0000000c00f17308 */ /* 0x0009e20000000800 */
[C---:B------:R-:W-:Y:S02]  /*12e40*/  FMUL.FTZ R145, R6.reuse, R145 ;  /* 0x0000009106917220 */ /* 0x040fe40000410000 */
[----:B------:R-:W-:Y:S02]  /*12e50*/  FMUL.FTZ R156, R6, R156 ;  /* 0x0000009c069c7220 */ /* 0x000fe40000410000 */
[----:B-1----:R-:W-:Y:S02]  /*12e60*/  FMUL.FTZ R22, R4, R194 ;  /* 0x000000c204167220 */ /* 0x002fe40000410000 */
[C---:B------:R-:W-:Y:S02]  /*12e70*/  FMUL.FTZ R157, R6.reuse, R157 ;  /* 0x0000009d069d7220 */ /* 0x040fe40000410000 */
[C---:B------:R-:W-:Y:S01]  /*12e80*/  FMUL.FTZ R160, R6.reuse, R160 ;  /* 0x000000a006a07220 */ /* 0x040fe20000410000 */
[----:B------:R1:W-:Y:S01]  /*12e90*/  MUFU.EX2 R246, R13 ;  /* 0x0000000d00f67308 */ /* 0x0003e20000000800 */
[C---:B------:R-:W-:Y:S02]  /*12ea0*/  FMUL.FTZ R161, R6.reuse, R161 ;  /* 0x000000a106a17220 */ /* 0x040fe40000410000 */
[----:B------:R-:W-:Y:S01]  /*12eb0*/  FMUL.FTZ R60, R6, R60 ;  /* 0x0000003c063c7220 */ /* 0x000fe20000410000 */
[----:B--2---:R-:W-:Y:S01]  /*12ec0*/  F2FP.BF16.PACK_AB R179, R248, R249 ;  /* 0x000000f9f8b3723e */ /* 0x004fe200000010ff */
[----:B------:R-:W-:Y:S01]  /*12ed0*/  FMUL.FTZ R23, R4, R195 ;  /* 0x000000c304177220 */ /* 0x000fe20000410000 */
[----:B---3--:R-:W-:Y:S01]  /*12ee0*/  FMNMX.FTZ R168, R0, R2, !PT ;  /* 0x0000000200a87209 */ /* 0x008fe20007810000 */
[C---:B------:R-:W-:Y:S01]  /*12ef0*/  FMUL.FTZ R61, R6.reuse, R61 ;  /* 0x0000003d063d7220 */ /* 0x040fe20000410000 */
[----:B------:R-:W-:Y:S02]  /*12f00*/  @P0 SHF.R.S32.HI R2, RZ, 0x1f, R235 ;  /* 0x0000001fff020819 */ /* 0x000fe400000114eb */
[----:B------:R2:W-:Y:S01]  /*12f10*/  MUFU.EX2 R244, R16 ;  /* 0x0000001000f47308 */ /* 0x0005e20000000800 */
[----:B------:R-:W-:Y:S02]  /*12f20*/  FMUL.FTZ R64, R6, R64 ;  /* 0x0000004006407220 */ /* 0x000fe40000410000 */
[----:B------:R-:W-:Y:S02]  /*12f30*/  FADD.FTZ R0, -R168, R169 ;  /* 0x000000a9a8007221 */ /* 0x000fe40000010100 */
[----:B------:R-:W-:Y:S02]  /*12f40*/  @P0 IMAD R2, R2, c[0x0][0x1e0], RZ ;  /* 0x0000780002020a24 */ /* 0x000fe400078e02ff */
[----:B------:R-:W-:Y:S02]  /*12f50*/  FMUL.FTZ R169, R168, c[0x0][0x2d0] ;  /* 0x0000b400a8a97a20 */ /* 0x000fe40000410000 */
[----:B------:R-:W-:Y:S01]  /*12f60*/  @P0 IMAD R2, R235, c[0x0][0x1e4], R2 ;  /* 0x00007900eb020a24 */ /* 0x000fe200078e0202 */
[----:B------:R3:W-:Y:S01]  /*12f70*/  MUFU.EX2 R245, R17 ;  /* 0x0000001100f57308 */ /* 0x0007e20000000800 */
[----:B------:R-:W-:Y:S02]  /*12f80*/  FMUL.FTZ R0, R0, c[0x0][0x2d0] ;  /* 0x0000b40000007a20 */ /* 0x000fe40000410000 */
[--C-:B------:R-:W-:Y:S01]  /*12f90*/  FFMA.FTZ R14, R14, c[0x0][0x2d0], -R169.reuse ;  /* 0x0000b4000e0e7a23 */ /* 0x100fe200000108a9 */
[----:B------:R-:W-:Y:S01]  /*12fa0*/  @P0 IADD3 R9, R9, R2, RZ ;  /* 0x0000000209090210 */ /* 0x000fe20007ffe0ff */
[--C-:B------:R-:W-:Y:S01]  /*12fb0*/  FFMA.FTZ R15, R15, c[0x0][0x2d0], -R169.reuse ;  /* 0x0000b4000f0f7a23 */ /* 0x100fe200000108a9 */
[----:B------:R-:W-:Y:S01]  /*12fc0*/  @P0 MOV R2, R238 ;  /* 0x000000ee00020202 */ /* 0x000fe20000000f00 */
[----:B------:R-:W-:Y:S02]  /*12fd0*/  FFMA.FTZ R18, R18, c[0x0][0x2d0], -R169 ;  /* 0x0000b40012127a23 */ /* 0x000fe400000108a9 */
[----:B------:R-:W-:Y:S01]  /*12fe0*/  @P0 IMAD R9, R9, 0x30, RZ ;  /* 0x0000003009090824 */ /* 0x000fe200078e02ff */
[----:B------:R-:W3:Y:S01]  /*12ff0*/  MUFU.EX2 R0, R0 ;  /* 0x0000000000007308 */ /* 0x000ee20000000800 */
[----:B------:R-:W-:Y:S04]  /*13000*/  @P0 IMAD.WIDE.U32 R2, R8, 0x30, R2 ;  /* 0x0000003008020825 */ /* 0x000fe800078e0002 */
[----:B------:R-:W-:Y:S01]  /*13010*/  FFMA.FTZ R19, R19, c[0x0][0x2d0], -R169 ;  /* 0x0000b40013137a23 */ /* 0x000fe200000108a9 */
[----:B------:R-:W-:Y:S01]  /*13020*/  @P0 LEA R8, P1, R2, c[0x0][0x1c8], 0x1 ;  /* 0x0000720002080a11 */ /* 0x000fe200078208ff */
[C---:B----4-:R-:W-:Y:S01]  /*13030*/  FMUL.FTZ R12, R6.reuse, R184 ;  /* 0x000000b8060c7220 */ /* 0x050fe20000410000 */
[----:B------:R-:W-:Y:S01]  /*13040*/  @P0 IADD3 R9, R3, R9, RZ ;  /* 0x0000000903090210 */ /* 0x000fe20007ffe0ff */
[----:B-1----:R-:W-:Y:S01]  /*13050*/  FMUL.FTZ R13, R6, R185 ;  /* 0x000000b9060d7220 */ /* 0x002fe20000410000 */
[----:B------:R-:W-:Y:S01]  /*13060*/  @P0 MOV R3, c[0x0][0x1e4] ;  /* 0x0000790000030a02 */ /* 0x000fe20000000f00 */
[----:B------:R1:W-:Y:S01]  /*13070*/  MUFU.EX2 R204, R15 ;  /* 0x0000000f00cc7308 */ /* 0x0003e20000000800 */
[----:B------:R-:W-:Y:S01]  /*13080*/  @P0 LEA.HI.X R9, R2, c[0x0][0x1cc], R9, 0x1, P1 ;  /* 0x0000730002090a11 */ /* 0x000fe200008f0c09 */
[----:B--2---:R-:W-:Y:S01]  /*13090*/  FMUL.FTZ R16, R6, R188 ;  /* 0x000000bc06107220 */ /* 0x004fe20000410000 */
[-C--:B------:R-:W-:Y:S01]  /*130a0*/  @P0 IADD3 R2, P2, R8, R10.reuse, RZ ;  /* 0x0000000a08020210 */ /* 0x080fe20007f5e0ff */
[----:B---3--:R-:W-:Y:S01]  /*130b0*/  FMUL.FTZ R17, R6, R189 ;  /* 0x000000bd06117220 */ /* 0x008fe20000410000 */
[----:B------:R-:W-:Y:S01]  /*130c0*/  @P0 SHF.L.U64.HI R11, R11, 0x5, R3 ;  /* 0x000000050b0b0819 */ /* 0x000fe20000010203 */
[----:B------:R2:W-:Y:S01]  /*130d0*/  @P0 LDGSTS.E.BYPASS.LTC128B.128 [R234+0x5080], [R8.64], !P4 ;  /* 0x0508000008ea0fae */ /* 0x0005e2000e101d46 */
[----:B------:R-:W-:Y:S01]  /*130e0*/  @P0 IADD3 R10, P1, R2, R10, RZ ;  /* 0x0000000a020a0210 */ /* 0x000fe20007f3e0ff */
[C---:B------:R-:W-:Y:S01]  /*130f0*/  FMUL.FTZ R65, R6.reuse, R65 ;  /* 0x0000004106417220 */ /* 0x040fe20000410000 */
[-C--:B------:R-:W-:Y:S01]  /*13100*/  @P0 IADD3.X R3, R9, R11.reuse, RZ, P2, !PT ;  /* 0x0000000b09030210 */ /* 0x080fe200017fe4ff */
[----:B------:R3:W-:Y:S01]  /*13110*/  MUFU.EX2 R205, R18 ;  /* 0x0000001200cd7308 */ /* 0x0007e20000000800 */
[----:B------:R-:W-:Y:S02]  /*13120*/  FMUL.FTZ R76, R6, R76 ;  /* 0x0000004c064c7220 */ /* 0x000fe40000410000 */
[----:B------:R-:W-:Y:S01]  /*13130*/  @P0 IADD3.X R11, R3, R11, RZ, P1, !PT ;  /* 0x0000000b030b0210 */ /* 0x000fe20000ffe4ff */
[----:B------:R2:W-:Y:S01]  /*13140*/  @P0 LDGSTS.E.BYPASS.LTC128B.128 [R234+0x6880], [R8.64+0x80], !P3 ;  /* 0x0688008008ea0fae */ /* 0x0005e2000d901d46 */
[C---:B------:R-:W-:Y:S02]  /*13150*/  FMUL.FTZ R142, R0.reuse, R142 ;  /* 0x0000008e008e7220 */ /* 0x040fe40000410000 */
[----:B------:R-:W-:Y:S02]  /*13160*/  FMUL.FTZ R143, R0, R143 ;  /* 0x0000008f008f7220 */ /* 0x000fe40000410000 */
[C---:B------:R-:W-:Y:S01]  /*13170*/  FMUL.FTZ R77, R6.reuse, R77 ;  /* 0x0000004d064d7220 */ /* 0x040fe20000410000 */
[----:B------:R4:W4:Y:S01]  /*13180*/  MUFU.EX2 R206, R19 ;  /* 0x0000001300ce7308 */ /* 0x0009220000000800 */
[C---:B------:R-:W-:Y:S01]  /*13190*/  FMUL.FTZ R80, R6.reuse, R80 ;  /* 0x0000005006507220 */ /* 0x040fe20000410000 */
[----:B------:R4:W-:Y:S01]  /*131a0*/  @P0 LDGSTS.E.BYPASS.LTC128B.128 [R234+0x5880], [R2.64], !P4 ;  /* 0x0588000002ea0fae */ /* 0x0009e2000e101d46 */
[----:B------:R-:W-:Y:S02]  /*131b0*/  FMUL.FTZ R81, R6, R81 ;  /* 0x0000005106517220 */ /* 0x000fe40000410000 */
[----:B-1----:R-:W-:Y:S02]  /*131c0*/  FMUL.FTZ R15, R0, R187 ;  /* 0x000000bb000f7220 */ /* 0x002fe40000410000 */
[C---:B------:R-:W-:Y:S02]  /*131d0*/  FMUL.FTZ R92, R6.reuse, R92 ;  /* 0x0000005c065c7220 */ /* 0x040fe40000410000 */
[C---:B------:R-:W-:Y:S01]  /*131e0*/  FMUL.FTZ R93, R6.reuse, R93 ;  /* 0x0000005d065d7220 */ /* 0x040fe20000410000 */
[----:B------:R1:W-:Y:S01]  /*131f0*/  @P0 LDGSTS.E.BYPASS.LTC128B.128 [R234+0x7080], [R2.64+0x80], !P3 ;  /* 0x0708008002ea0fae */ /* 0x0003e2000d901d46 */
[----:B------:R-:W-:Y:S01]  /*13200*/  MUFU.EX2 R240, R24 ;  /* 0x0000001800f07308 */ /* 0x000fe20000000800 */
[----:B------:R-:W-:Y:S02]  /*13210*/  FMUL.FTZ R96, R6, R96 ;  /* 0x0000006006607220 */ /* 0x000fe40000410000 */
[----:B---3--:R-:W-:Y:S02]  /*13220*/  FMUL.FTZ R18, R0, R190 ;  /* 0x000000be00127220 */ /* 0x008fe40000410000 */
[----:B------:R-:W-:Y:S02]  /*13230*/  FMUL.FTZ R97, R6, R97 ;  /* 0x0000006106617220 */ /* 0x000fe40000410000 */
[----:B------:R3:W-:Y:S01]  /*13240*/  @P0 LDGSTS.E.BYPASS.LTC128B.128 [R234+0x6080], [R10.64], !P4 ;  /* 0x060800000aea0fae */ /* 0x0007e2000e101d46 */
[--C-:B------:R-:W-:Y:S02]  /*13250*/  FFMA.FTZ R30, R30, c[0x0][0x2d0], -R169.reuse ;  /* 0x0000b4001e1e7a23 */ /* 0x100fe400000108a9 */
[C---:B--2---:R-:W-:Y:S01]  /*13260*/  FMUL.FTZ R8, R7.reuse, R180 ;  /* 0x000000b407087220 */ /* 0x044fe20000410000 */
[----:B------:R-:W-:Y:S01]  /*13270*/  F2FP.BF16.PACK_AB R180, R246, R241 ;  /* 0x000000f1f6b4723e */ /* 0x000fe200000010ff */
[----:B------:R-:W-:Y:S01]  /*13280*/  FMUL.FTZ R9, R7, R181 ;  /* 0x000000b507097220 */ /* 0x000fe20000410000 */
[----:B------:R-:W-:Y:S01]  /*13290*/  MUFU.EX2 R239, R25 ;  /* 0x0000001900ef7308 */ /* 0x000fe20000000800 */
[----:B----4-:R-:W-:Y:S01]  /*132a0*/  FMUL.FTZ R19, R0, R191 ;  /* 0x000000bf00137220 */ /* 0x010fe20000410000 */
[----:B------:R3:W-:Y:S01]  /*132b0*/  @P0 LDGSTS.E.BYPASS.LTC128B.128 [R234+0x7880], [R10.64+0x80], !P3 ;  /* 0x078800800aea0fae */ /* 0x0007e2000d901d46 */
[----:B------:R-:W-:Y:S02]  /*132c0*/  FFMA.FTZ R31, R31, c[0x0][0x2d0], -R169 ;  /* 0x0000b4001f1f7a23 */ /* 0x000fe400000108a9 */
[C---:B------:R-:W-:Y:S02]  /*132d0*/  FMUL.FTZ R108, R6.reuse, R108 ;  /* 0x0000006c066c7220 */ /* 0x040fe40000410000 */
[C---:B------:R-:W-:Y:S02]  /*132e0*/  FMUL.FTZ R109, R6.reuse, R109 ;  /* 0x0000006d066d7220 */ /* 0x040fe40000410000 */
[C---:B------:R-:W-:Y:S01]  /*132f0*/  FMUL.FTZ R112, R6.reuse, R112 ;  /* 0x0000007006707220 */ /* 0x040fe20000410000 */
[----:B------:R-:W2:Y:S01]  /*13300*/  LDSM.16.MT88.4 R196, [R217+0x2080] ;  /* 0x00208000d9c4783b */ /* 0x000ea20000004200 */
[----:B------:R4:W-:Y:S01]  /*13310*/  MUFU.EX2 R214, R26 ;  /* 0x0000001a00d67308 */ /* 0x0009e20000000800 */
[C---:B------:R-:W-:Y:S02]  /*13320*/  FMUL.FTZ R113, R6.reuse, R113 ;  /* 0x0000007106717220 */ /* 0x040fe40000410000 */
[--C-:B-1----:R-:W-:Y:S02]  /*13330*/  FFMA.FTZ R3, R27, c[0x0][0x2d0], -R208.reuse ;  /* 0x0000b4001b037a23 */ /* 0x102fe400000108d0 */
[C---:B------:R-:W-:Y:S02]  /*13340*/  FMUL.FTZ R124, R6.reuse, R124 ;  /* 0x0000007c067c7220 */ /* 0x040fe40000410000 */
[----:B------:R-:W1:Y:S01]  /*13350*/  LDSM.16.MT88.4 R200, [R218+0x2080] ;  /* 0x00208000dac8783b */ /* 0x000e620000004200 */
[C---:B------:R-:W-:Y:S02]  /*13360*/  FMUL.FTZ R125, R6.reuse, R125 ;  /* 0x0000007d067d7220 */ /* 0x040fe40000410000 */
[----:B------:R-:W4:Y:S01]  /*13370*/  MUFU.EX2 R2, R14 ;  /* 0x0000000e00027308 */ /* 0x000f220000000800 */
[C---:B------:R-:W-:Y:S02]  /*13380*/  FMUL.FTZ R128, R6.reuse, R128 ;  /* 0x0000008006807220 */ /* 0x040fe40000410000 */
[----:B------:R-:W-:Y:S02]  /*13390*/  FMUL.FTZ R129, R6, R129 ;  /* 0x0000008106817220 */ /* 0x000fe40000410000 */
[----:B------:R-:W-:Y:S01]  /*133a0*/  LDSM.16.MT88.4 R188, [R219+0x2080] ;  /* 0x00208000dbbc783b */ /* 0x000fe20000004200 */
[----:B------:R-:W-:Y:S02]  /*133b0*/  FMUL.FTZ R146, R0, R146 ;  /* 0x0000009200927220 */ /* 0x000fe40000410000 */
[C---:B---3--:R-:W-:Y:S01]  /*133c0*/  FMUL.FTZ R10, R4.reuse, R182 ;  /* 0x000000b6040a7220 */ /* 0x048fe20000410000 */
[----:B------:R-:W-:Y:S01]  /*133d0*/  F2FP.BF16.PACK_AB R182, R245, R244 ;  /* 0x000000f4f5b6723e */ /* 0x000fe200000010ff */
[----:B------:R-:W-:Y:S01]  /*133e0*/  FMUL.FTZ R11, R4, R183 ;  /* 0x000000b7040b7220 */ /* 0x000fe20000410000 */
[----:B------:R-:W-:Y:S01]  /*133f0*/  F2FP.BF16.PACK_AB R183, R206, R205 ;  /* 0x000000cdceb7723e */ /* 0x000fe200000010ff */
[----:B------:R-:W-:Y:S01]  /*13400*/  MUFU.EX2 R238, R36 ;  /* 0x0000002400ee7308 */ /* 0x000fe20000000800 */
[----:B------:R-:W-:Y:S01]  /*13410*/  LDSM.16.MT88.4 R192, [R217+0x3080] ;  /* 0x00308000d9c0783b */ /* 0x000fe20000004200 */
[C---:B------:R-:W-:Y:S02]  /*13420*/  FMUL.FTZ R147, R0.reuse, R147 ;  /* 0x0000009300937220 */ /* 0x040fe40000410000 */
[C---:B------:R-:W-:Y:S02]  /*13430*/  FMUL.FTZ R158, R0.reuse, R158 ;  /* 0x0000009e009e7220 */ /* 0x040fe40000410000 */
[C---:B------:R-:W-:Y:S02]  /*13440*/  FMUL.FTZ R159, R0.reuse, R159 ;  /* 0x0000009f009f7220 */ /* 0x040fe40000410000 */
[C---:B------:R-:W-:Y:S01]  /*13450*/  FMUL.FTZ R162, R0.reuse, R162 ;  /* 0x000000a200a27220 */ /* 0x040fe20000410000 */
[----:B----4-:R-:W-:Y:S01]  /*13460*/  LDSM.16.MT88.4 R24, [R220+0x3880] ;  /* 0x00388000dc18783b */ /* 0x010fe20000004200 */
[----:B------:R-:W-:Y:S01]  /*13470*/  MUFU.EX2 R215, R37 ;  /* 0x0000002500d77308 */ /* 0x000fe20000000800 */
[----:B------:R-:W-:Y:S01]  /*13480*/  FMUL.FTZ R163, R0, R163 ;  /* 0x000000a300a37220 */ /* 0x000fe20000410000 */
[----:B------:R-:W-:Y:S01]  /*13490*/  F2FP.BF16.PACK_AB R181, R204, R2 ;  /* 0x00000002ccb5723e */ /* 0x000fe200000010ff */
[----:B------:R-:W-:Y:S02]  /*134a0*/  FMUL.FTZ R14, R0, R186 ;  /* 0x000000ba000e7220 */ /* 0x000fe40000410000 */
[C---:B------:R-:W-:Y:S01]  /*134b0*/  FMUL.FTZ R57, R7.reuse, R57 ;  /* 0x0000003907397220 */ /* 0x040fe20000410000 */
[-C--:B--2---:R-:W-:Y:S01]  /*134c0*/  HMMA.16816.F32.BF16 R8, R176, R196.reuse, R8 ;  /* 0x000000c4b008723c */ /* 0x084fe20000041808 */
[----:B------:R-:W2:Y:S03]  /*134d0*/  LDSM.16.MT88.4 R184, [R220+0x2080] ;  /* 0x00208000dcb8783b */ /* 0x000ea60000004200 */
[----:B------:R-:W-:Y:S01]  /*134e0*/  MUFU.EX2 R212, R38 ;  /* 0x0000002600d47308 */ /* 0x000fe20000000800 */
[C---:B------:R-:W-:Y:S02]  /*134f0*/  FMUL.FTZ R58, R4.reuse, R58 ;  /* 0x0000003a043a7220 */ /* 0x040fe40000410000 */
[----:B------:R-:W-:Y:S01]  /*13500*/  FMUL.FTZ R59, R4, R59 ;  /* 0x0000003b043b7220 */ /* 0x000fe20000410000 */
[C---:B------:R-:W-:Y:S01]  /*13510*/  HMMA.16816.F32.BF16 R12, R180.reuse, R196, R12 ;  /* 0x000000c4b40c723c */ /* 0x040fe2000004180c */
[----:B------:R-:W0:Y:S03]  /*13520*/  LDGDEPBAR ;  /* 0x00000000000079af */ /* 0x000e260000000000 */
[C---:B------:R-:W-:Y:S02]  /*13530*/  FMUL.FTZ R62, R0.reuse, R62 ;  /* 0x0000003e003e7220 */ /* 0x040fe40000410000 */
[----:B------:R3:W-:Y:S01]  /*13540*/  MUFU.EX2 R211, R39 ;  /* 0x0000002700d37308 */ /* 0x0007e20000000800 */
[C---:B------:R-:W-:Y:S01]  /*13550*/  FMUL.FTZ R63, R0.reuse, R63 ;  /* 0x0000003f003f7220 */ /* 0x040fe20000410000 */
[-C--:B------:R-:W-:Y:S04]  /*13560*/  HMMA.16816.F32.BF16 R16, R180, R198.reuse, R16 ;  /* 0x000000c6b410723c */ /* 0x080fe80000041810 */
[C---:B------:R-:W-:Y:S02]  /*13570*/  FMUL.FTZ R66, R0.reuse, R66 ;  /* 0x0000004200427220 */ /* 0x040fe40000410000 */
[----:B------:R-:W-:Y:S02]  /*13580*/  FMUL.FTZ R67, R0, R67 ;  /* 0x0000004300437220 */ /* 0x000fe40000410000 */
[----:B------:R-:W-:Y:S01]  /*13590*/  MUFU.EX2 R210, R28 ;  /* 0x0000001c00d27308 */ /* 0x000fe20000000800 */
[C---:B------:R-:W-:Y:S04]  /*135a0*/  HMMA.16816.F32.BF16 R20, R176.reuse, R198, R20 ;  /* 0x000000c6b014723c */ /* 0x040fe80000041814 */
[C---:B------:R-:W-:Y:S02]  /*135b0*/  FMUL.FTZ R68, R7.reuse, R68 ;  /* 0x0000004407447220 */ /* 0x040fe40000410000 */
[C---:B------:R-:W-:Y:S02]  /*135c0*/  FMUL.FTZ R69, R7.reuse, R69 ;  /* 0x0000004507457220 */ /* 0x040fe40000410000 */
[-C--:B-1----:R-:W-:Y:S01]  /*135d0*/  HMMA.16816.F32.BF16 R136, R176, R200.reuse, R136 ;  /* 0x000000c8b088723c */ /* 0x082fe20000041888 */
[----:B------:R-:W-:Y:S03]  /*135e0*/  MUFU.EX2 R196, R30 ;  /* 0x0000001e00c47308 */ /* 0x000fe60000000800 */
[C---:B------:R-:W-:Y:S01]  /*135f0*/  FMUL.FTZ R70, R4.reuse, R70 ;  /* 0x0000004604467220 */ /* 0x040fe20000410000 */
[----:B---3--:R-:W-:Y:S01]  /*13600*/  LDSM.16.MT88.4 R36, [R219+0x3880] ;  /* 0x00388000db24783b */ /* 0x008fe20000004200 */
[C---:B------:R-:W-:Y:S02]  /*13610*/  FMUL.FTZ R71, R4.reuse, R71 ;  /* 0x0000004704477220 */ /* 0x040fe40000410000 */
[C---:B------:R-:W-:Y:S03]  /*13620*/  HMMA.16816.F32.BF16 R140, R180.reuse, R200, R140 ;  /* 0x000000c8b48c723c */ /* 0x040fe6000004188c */
[----:B------:R-:W-:Y:S01]  /*13630*/  MUFU.EX2 R175, R31 ;  /* 0x0000001f00af7308 */ /* 0x000fe20000000800 */
[C---:B------:R-:W-:Y:S02]  /*13640*/  FMUL.FTZ R72, R7.reuse, R72 ;  /* 0x0000004807487220 */ /* 0x040fe40000410000 */
[C---:B------:R-:W-:Y:S02]  /*13650*/  FMUL.FTZ R73, R7.reuse, R73 ;  /* 0x0000004907497220 */ /* 0x040fe40000410000 */
[-C--:B------:R-:W-:Y:S04]  /*13660*/  HMMA.16816.F32.BF16 R144, R180, R202.reuse, R144 ;  /* 0x000000cab490723c */ /* 0x080fe80000041890 */
[C---:B------:R-:W-:Y:S01]  /*13670*/  FMUL.FTZ R74, R4.reuse, R74 ;  /* 0x0000004a044a7220 */ /* 0x040fe20000410000 */
[----:B------:R-:W-:Y:S01]  /*13680*/  MUFU.EX2 R200, R40 ;  /* 0x0000002800c87308 */ /* 0x000fe20000000800 */
[----:B------:R-:W-:Y:S02]  /*13690*/  FMUL.FTZ R75, R4, R75 ;  /* 0x0000004b044b7220 */ /* 0x000fe40000410000 */
[C---:B------:R-:W-:Y:S04]  /*136a0*/  HMMA.16816.F32.BF16 R148, R176.reuse, R202, R148 ;  /* 0x000000cab094723c */ /* 0x040fe80000041894 */
[C---:B------:R-:W-:Y:S02]  /*136b0*/  FMUL.FTZ R78, R0.reuse, R78 ;  /* 0x0000004e004e7220 */ /* 0x040fe40000410000 */
[C---:B------:R-:W-:Y:S01]  /*136c0*/  FMUL.FTZ R79, R0.reuse, R79 ;  /* 0x0000004f004f7220 */ /* 0x040fe20000410000 */
[----:B------:R1:W-:Y:S01]  /*136d0*/  MUFU.EX2 R203, R29 ;  /* 0x0000001d00cb7308 */ /* 0x0003e20000000800 */
[-C--:B--2---:R-:W-:Y:S04]  /*136e0*/  HMMA.16816.F32.BF16 R152, R176, R184.reuse, R152 ;  /* 0x000000b8b098723c */ /* 0x084fe80000041898 */
[C---:B------:R-:W-:Y:S02]  /*136f0*/  FMUL.FTZ R82, R0.reuse, R82 ;  /* 0x0000005200527220 */ /* 0x040fe40000410000 */
[----:B------:R-:W-:Y:S02]  /*13700*/  FMUL.FTZ R83, R0, R83 ;  /* 0x0000005300537220 */ /* 0x000fe40000410000 */
[C---:B------:R-:W-:Y:S01]  /*13710*/  HMMA.16816.F32.BF16 R156, R180.reuse, R184, R156 ;  /* 0x000000b8b49c723c */ /* 0x040fe2000004189c */
[----:B------:R-:W-:Y:S03]  /*13720*/  MUFU.EX2 R199, R41 ;  /* 0x0000002900c77308 */ /* 0x000fe60000000800 */
[C---:B------:R-:W-:Y:S02]  /*13730*/  FMUL.FTZ R84, R7.reuse, R84 ;  /* 0x0000005407547220 */ /* 0x040fe40000410000 */
[C---:B------:R-:W-:Y:S02]  /*13740*/  FMUL.FTZ R85, R7.reuse, R85 ;  /* 0x0000005507557220 */ /* 0x040fe40000410000 */
[-C--:B------:R-:W-:Y:S03]  /*13750*/  HMMA.16816.F32.BF16 R160, R180, R186.reuse, R160 ;  /* 0x000000bab4a0723c */ /* 0x080fe600000418a0 */
[----:B------:R-:W2:Y:S01]  /*13760*/  MUFU.EX2 R213, R3 ;  /* 0x0000000300d57308 */ /* 0x000ea20000000800 */
[C---:B------:R-:W-:Y:S02]  /*13770*/  FMUL.FTZ R86, R4.reuse, R86 ;  /* 0x0000005604567220 */ /* 0x040fe40000410000 */
[C---:B------:R-:W-:Y:S01]  /*13780*/  FMUL.FTZ R87, R4.reuse, R87 ;  /* 0x0000005704577220 */ /* 0x040fe20000410000 */
[----:B-1----:R-:W-:Y:S01]  /*13790*/  LDSM.16.MT88.4 R28, [R217+0x2880] ;  /* 0x00288000d91c783b */ /* 0x002fe20000004200 */
[C---:B------:R-:W-:Y:S04]  /*137a0*/  HMMA.16816.F32.BF16 R164, R176.reuse, R186, R164 ;  /* 0x000000bab0a4723c */ /* 0x040fe800000418a4 */
[C---:B------:R-:W-:Y:S02]  /*137b0*/  FMUL.FTZ R88, R7.reuse, R88 ;  /* 0x0000005807587220 */ /* 0x040fe40000410000 */
[C---:B------:R-:W-:Y:S01]  /*137c0*/  FMUL.FTZ R89, R7.reuse, R89 ;  /* 0x0000005907597220 */ /* 0x040fe20000410000 */
[----:B------:R-:W1:Y:S01]  /*137d0*/  LDSM.16.MT88.4 R184, [R217+0x3880] ;  /* 0x00388000d9b8783b */ /* 0x000e620000004200 */
[-C--:B------:R-:W-:Y:S04]  /*137e0*/  HMMA.16816.F32.BF16 R56, R176, R188.reuse, R56 ;  /* 0x000000bcb038723c */ /* 0x080fe80000041838 */
[C---:B------:R-:W-:Y:S02]  /*137f0*/  FMUL.FTZ R90, R4.reuse, R90 ;  /* 0x0000005a045a7220 */ /* 0x040fe40000410000 */
[----:B------:R-:W-:Y:S02]  /*13800*/  FMUL.FTZ R91, R4, R91 ;  /* 0x0000005b045b7220 */ /* 0x000fe40000410000 */
[C---:B------:R-:W-:Y:S04]  /*13810*/  HMMA.16816.F32.BF16 R60, R180.reuse, R188, R60 ;  /* 0x000000bcb43c723c */ /* 0x040fe8000004183c */
[C---:B------:R-:W-:Y:S02]  /*13820*/  FMUL.FTZ R94, R0.reuse, R94 ;  /* 0x0000005e005e7220 */ /* 0x040fe40000410000 */
[C---:B------:R-:W-:Y:S02]  /*13830*/  FMUL.FTZ R95, R0.reuse, R95 ;  /* 0x0000005f005f7220 */ /* 0x040fe40000410000 */
[-C--:B------:R-:W-:Y:S04]  /*13840*/  HMMA.16816.F32.BF16 R64, R180, R190.reuse, R64 ;  /* 0x000000beb440723c */ /* 0x080fe80000041840 */
[C---:B------:R-:W-:Y:S02]  /*13850*/  FMUL.FTZ R98, R0.reuse, R98 ;  /* 0x0000006200627220 */ /* 0x040fe40000410000 */
[----:B------:R-:W-:Y:S02]  /*13860*/  FMUL.FTZ R99, R0, R99 ;  /* 0x0000006300637220 */ /* 0x000fe40000410000 */
[C---:B------:R-:W-:Y:S01]  /*13870*/  HMMA.16816.F32.BF16 R68, R176.reuse, R190, R68 ;  /* 0x000000beb044723c */ /* 0x040fe20000041844 */
[----:B------:R-:W3:Y:S03]  /*13880*/  LDSM.16.MT88.4 R188, [R218+0x3880] ;  /* 0x00388000dabc783b */ /* 0x000ee60000004200 */
[C---:B------:R-:W-:Y:S02]  /*13890*/  FMUL.FTZ R100, R7.reuse, R100 ;  /* 0x0000006407647220 */ /* 0x040fe40000410000 */
[C---:B------:R-:W-:Y:S02]  /*138a0*/  FMUL.FTZ R101, R7.reuse, R101 ;  /* 0x0000006507657220 */ /* 0x040fe40000410000 */
[C---:B------:R-:W-:Y:S04]  /*138b0*/  FMUL.FTZ R102, R4.reuse, R102 ;  /* 0x0000006604667220 */ /* 0x040fe80000410000 */
[C---:B------:R-:W-:Y:S02]  /*138c0*/  FMUL.FTZ R103, R4.reuse, R103 ;  /* 0x0000006704677220 */ /* 0x040fe40000410000 */
[C---:B------:R-:W-:Y:S01]  /*138d0*/  FMUL.FTZ R104, R7.reuse, R104 ;  /* 0x0000006807687220 */ /* 0x040fe20000410000 */
[-C--:B-1----:R-:W-:Y:S03]  /*138e0*/  HMMA.16816.F32.BF16 R72, R176, R184.reuse, R72 ;  /* 0x000000b8b048723c */ /* 0x082fe60000041848 */
[C---:B------:R-:W-:Y:S02]  /*138f0*/  FMUL.FTZ R105, R7.reuse, R105 ;  /* 0x0000006907697220 */ /* 0x040fe40000410000 */
[C---:B------:R-:W-:Y:S02]  /*13900*/  FMUL.FTZ R106, R4.reuse, R106 ;  /* 0x0000006a046a7220 */ /* 0x040fe40000410000 */
[----:B------:R-:W-:Y:S01]  /*13910*/  FMUL.FTZ R107, R4, R107 ;  /* 0x0000006b046b7220 */ /* 0x000fe20000410000 */
[C---:B------:R-:W-:Y:S01]  /*13920*/  HMMA.16816.F32.BF16 R76, R180.reuse, R184, R76 ;  /* 0x000000b8b44c723c */ /* 0x040fe2000004184c */
[----:B------:R-:W4:Y:S03]  /*13930*/  LDL.LU R184, [R1+0x94] ;  /* 0x0000940001b87983 */ /* 0x000f260000300800 */
[C---:B------:R-:W-:Y:S01]  /*13940*/  FMUL.FTZ R110, R0.reuse, R110 ;  /* 0x0000006e006e7220 */ /* 0x040fe20000410000 */
[----:B------:R-:W4:Y:S01]  /*13950*/  LDL.LU R185, [R1+0x98] ;  /* 0x0000980001b97983 */ /* 0x000f220000300800 */
[C---:B------:R-:W-:Y:S02]  /*13960*/  FMUL.FTZ R111, R0.reuse, R111 ;  /* 0x0000006f006f7220 */ /* 0x040fe40000410000 */
[-C--:B------:R-:W-:Y:S04]  /*13970*/  HMMA.16816.F32.BF16 R80, R180, R186.reuse, R80 ;  /* 0x000000bab450723c */ /* 0x080fe80000041850 */
[C---:B------:R-:W-:Y:S02]  /*13980*/  FMUL.FTZ R114, R0.reuse, R114 ;  /* 0x0000007200727220 */ /* 0x040fe40000410000 */
[----:B------:R-:W-:Y:S02]  /*13990*/  FMUL.FTZ R115, R0, R115 ;  /* 0x0000007300737220 */ /* 0x000fe40000410000 */
[C---:B------:R-:W-:Y:S01]  /*139a0*/  HMMA.16816.F32.BF16 R84, R176.reuse, R186, R84 ;  /* 0x000000bab054723c */ /* 0x040fe20000041854 */
[----:B------:R-:W4:Y:S03]  /*139b0*/  LDL.LU R186, [R1+0x8c] ;  /* 0x00008c0001ba7983 */ /* 0x000f260000300800 */
[C---:B------:R-:W-:Y:S01]  /*139c0*/  FMUL.FTZ R116, R7.reuse, R116 ;  /* 0x0000007407747220 */ /* 0x040fe20000410000 */
[----:B------:R-:W4:Y:S01]  /*139d0*/  LDL.LU R187, [R1+0x90] ;  /* 0x0000900001bb7983 */ /* 0x000f220000300800 */
[C---:B------:R-:W-:Y:S02]  /*139e0*/  FMUL.FTZ R117, R7.reuse, R117 ;  /* 0x0000007507757220 */ /* 0x040fe40000410000 */
[-C--:B---3--:R-:W-:Y:S04]  /*139f0*/  HMMA.16816.F32.BF16 R88, R176, R188.reuse, R88 ;  /* 0x000000bcb058723c */ /* 0x088fe80000041858 */
[C---:B------:R-:W-:Y:S02]  /*13a00*/  FMUL.FTZ R118, R4.reuse, R118 ;  /* 0x0000007604767220 */ /* 0x040fe40000410000 */
[C---:B------:R-:W-:Y:S02]  /*13a10*/  FMUL.FTZ R119, R4.reuse, R119 ;  /* 0x0000007704777220 */ /* 0x040fe40000410000 */
        /* <DEDUP_REMOVED lines=10> */
[--C-:B------:R-:W-:Y:S02]  /*13ac0*/  FFMA.FTZ R32, R32, c[0x0][0x2d0], -R209.reuse ;  /* 0x0000b40020207a23 */ /* 0x100fe400000108d1 */
[----:B------:R-:W-:Y:S02]  /*13ad0*/  FFMA.FTZ R33, R33, c[0x0][0x2d0], -R209 ;  /* 0x0000b40021217a23 */ /* 0x000fe400000108d1 */
[C---:B------:R-:W-:Y:S01]  /*13ae0*/  HMMA.16816.F32.BF16 R108, R180.reuse, R24, R108 ;  /* 0x00000018b46c723c */ /* 0x040fe2000004186c */
[----:B------:R1:W-:Y:S03]  /*13af0*/  MUFU.EX2 R202, R32 ;  /* 0x0000002000ca7308 */ /* 0x0003e60000000800 */
[--C-:B------:R-:W-:Y:S02]  /*13b00*/  FFMA.FTZ R34, R34, c[0x0][0x2d0], -R169.reuse ;  /* 0x0000b40022227a23 */ /* 0x100fe400000108a9 */
[----:B------:R-:W-:Y:S01]  /*13b10*/  FFMA.FTZ R35, R35, c[0x0][0x2d0], -R169 ;  /* 0x0000b40023237a23 */ /* 0x000fe200000108a9 */
[----:B------:R-:W-:Y:S01]  /*13b20*/  F2FP.BF16.PACK_AB R24, R239, R240 ;  /* 0x000000f0ef18723e */ /* 0x000fe200000010ff */
[-C--:B------:R-:W-:Y:S03]  /*13b30*/  HMMA.16816.F32.BF16 R112, R180, R26.reuse, R112 ;  /* 0x0000001ab470723c */ /* 0x080fe60000041870 */
[----:B------:R3:W3:Y:S01]  /*13b40*/  MUFU.EX2 R201, R33 ;  /* 0x0000002100c97308 */ /* 0x0006e20000000800 */
[C---:B------:R-:W-:Y:S01]  /*13b50*/  FMUL.FTZ R130, R0.reuse, R130 ;  /* 0x0000008200827220 */ /* 0x040fe20000410000 */
[----:B--2---:R-:W-:Y:S01]  /*13b60*/  F2FP.BF16.PACK_AB R25, R213, R214 ;  /* 0x000000d6d519723e */ /* 0x004fe200000010ff */
[----:B------:R-:W-:Y:S02]  /*13b70*/  FMUL.FTZ R131, R0, R131 ;  /* 0x0000008300837220 */ /* 0x000fe40000410000 */
[C---:B------:R-:W-:Y:S04]  /*13b80*/  HMMA.16816.F32.BF16 R116, R176.reuse, R26, R116 ;  /* 0x0000001ab074723c */ /* 0x040fe80000041874 */
[C---:B------:R-:W-:Y:S01]  /*13b90*/  FMUL.FTZ R132, R7.reuse, R132 ;  /* 0x0000008407847220 */ /* 0x040fe20000410000 */
[----:B------:R2:W-:Y:S01]  /*13ba0*/  MUFU.EX2 R170, R34 ;  /* 0x0000002200aa7308 */ /* 0x0005e20000000800 */
[----:B------:R-:W-:Y:S01]  /*13bb0*/  FMUL.FTZ R133, R7, R133 ;  /* 0x0000008507857220 */ /* 0x000fe20000410000 */
[----:B------:R-:W-:Y:S01]  /*13bc0*/  F2FP.BF16.PACK_AB R26, R215, R238 ;  /* 0x000000eed71a723e */ /* 0x000fe200000010ff */
[-C--:B------:R-:W-:Y:S04]  /*13bd0*/  HMMA.16816.F32.BF16 R120, R176, R36.reuse, R120 ;  /* 0x00000024b078723c */ /* 0x080fe80000041878 */
[----:B-1----:R-:W-:Y:S01]  /*13be0*/  F2FP.BF16.PACK_AB R32, R203, R210 ;  /* 0x000000d2cb20723e */ /* 0x002fe200000010ff */
[C---:B------:R-:W-:Y:S01]  /*13bf0*/  FMUL.FTZ R134, R4.reuse, R134 ;  /* 0x0000008604867220 */ /* 0x040fe20000410000 */
[----:B------:R-:W-:Y:S01]  /*13c00*/  F2FP.BF16.PACK_AB R27, R211, R212 ;  /* 0x000000d4d31b723e */ /* 0x000fe200000010ff */
[----:B------:R-:W1:Y:S01]  /*13c10*/  MUFU.EX2 R171, R35 ;  /* 0x0000002300ab7308 */ /* 0x000e620000000800 */
[C---:B------:R-:W-:Y:S04]  /*13c20*/  HMMA.16816.F32.BF16 R124, R180.reuse, R36, R124 ;  /* 0x00000024b47c723c */ /* 0x040fe8000004187c */
[----:B---3--:R-:W-:Y:S01]  /*13c30*/  F2FP.BF16.PACK_AB R33, R175, R196 ;  /* 0x000000c4af21723e */ /* 0x008fe200000010ff */
[----:B------:R-:W-:Y:S02]  /*13c40*/  FMUL.FTZ R135, R4, R135 ;  /* 0x0000008704877220 */ /* 0x000fe40000410000 */
[--C-:B------:R-:W-:Y:S01]  /*13c50*/  FFMA.FTZ R52, R52, c[0x0][0x2d0], -R207.reuse ;  /* 0x0000b40034347a23 */ /* 0x100fe200000108cf */
[-C--:B------:R-:W-:Y:S01]  /*13c60*/  HMMA.16816.F32.BF16 R128, R180, R38.reuse, R128 ;  /* 0x00000026b480723c */ /* 0x080fe20000041880 */
[----:B------:R-:W3:Y:S02]  /*13c70*/  LDSM.16.MT88.4 R180, [R218+0x2880] ;  /* 0x00288000dab4783b */ /* 0x000ee40000004200 */
[----:B------:R-:W-:Y:S01]  /*13c80*/  MUFU.EX2 R198, R52 ;  /* 0x0000003400c67308 */ /* 0x000fe20000000800 */
[----:B------:R-:W-:Y:S01]  /*13c90*/  FFMA.FTZ R53, R53, c[0x0][0x2d0], -R207 ;  /* 0x0000b40035357a23 */ /* 0x000fe200000108cf */
[----:B--2---:R-:W-:Y:S01]  /*13ca0*/  F2FP.BF16.PACK_AB R34, R201, R202 ;  /* 0x000000cac922723e */ /* 0x004fe200000010ff */
[--C-:B------:R-:W-:Y:S02]  /*13cb0*/  FFMA.FTZ R55, R55, c[0x0][0x2d0], -R208.reuse ;  /* 0x0000b40037377a23 */ /* 0x100fe400000108d0 */
[----:B------:R-:W-:Y:S01]  /*13cc0*/  HMMA.16816.F32.BF16 R132, R176, R38, R132 ;  /* 0x00000026b084723c */ /* 0x000fe20000041884 */
[----:B------:R-:W2:Y:S03]  /*13cd0*/  LDSM.16.MT88.4 R36, [R220+0x2880] ;  /* 0x00288000dc24783b */ /* 0x000ea60000004200 */
[--C-:B------:R-:W-:Y:S01]  /*13ce0*/  FFMA.FTZ R49, R49, c[0x0][0x2d0], -R209.reuse ;  /* 0x0000b40031317a23 */ /* 0x100fe200000108d1 */
[----:B------:R-:W-:Y:S01]  /*13cf0*/  MUFU.EX2 R52, R43 ;  /* 0x0000002b00347308 */ /* 0x000fe20000000800 */
[----:B------:R-:W-:Y:S01]  /*13d00*/  FFMA.FTZ R54, R54, c[0x0][0x2d0], -R208 ;  /* 0x0000b40036367a23 */ /* 0x000fe200000108d0 */
[----:B-1----:R-:W-:Y:S01]  /*13d10*/  F2FP.BF16.PACK_AB R35, R171, R170 ;  /* 0x000000aaab23723e */ /* 0x002fe200000010ff */
[-C--:B------:R-:W-:Y:S01]  /*13d20*/  HMMA.16816.F32.BF16 R8, R24, R28.reuse, R8 ;  /* 0x0000001c1808723c */ /* 0x080fe20000041808 */
[----:B------:R-:W-:Y:S04]  /*13d30*/  LDSM.16.MT88.4 R176, [R217+0x4080] ;  /* 0x00408000d9b0783b */ /* 0x000fe80000004200 */
[--C-:B------:R-:W-:Y:S02]  /*13d40*/  FFMA.FTZ R44, R44, c[0x0][0x2d0], -R209.reuse ;  /* 0x0000b4002c2c7a23 */ /* 0x100fe400000108d1 */
[----:B------:R-:W-:Y:S01]  /*13d50*/  MUFU.EX2 R197, R53 ;  /* 0x0000003500c57308 */ /* 0x000fe20000000800 */
[C---:B------:R-:W-:Y:S04]  /*13d60*/  HMMA.16816.F32.BF16 R12, R32.reuse, R28, R12 ;  /* 0x0000001c200c723c */ /* 0x040fe8000004180c */
[--C-:B------:R-:W-:Y:S02]  /*13d70*/  FFMA.FTZ R45, R45, c[0x0][0x2d0], -R209.reuse ;  /* 0x0000b4002d2d7a23 */ /* 0x100fe400000108d1 */
[----:B------:R-:W-:Y:S02]  /*13d80*/  FFMA.FTZ R48, R48, c[0x0][0x2d0], -R209 ;  /* 0x0000b40030307a23 */ /* 0x000fe400000108d1 */
[-C--:B------:R-:W-:Y:S01]  /*13d90*/  HMMA.16816.F32.BF16 R16, R32, R30.reuse, R16 ;  /* 0x0000001e2010723c */ /* 0x080fe20000041810 */
[----:B------:R1:W-:Y:S03]  /*13da0*/  MUFU.EX2 R53, R42 ;  /* 0x0000002a00357308 */ /* 0x0003e60000000800 */
[--C-:B------:R-:W-:Y:S02]  /*13db0*/  FFMA.FTZ R46, R46, c[0x0][0x2d0], -R169.reuse ;  /* 0x0000b4002e2e7a23 */ /* 0x100fe400000108a9 */
[--C-:B------:R-:W-:Y:S02]  /*13dc0*/  FFMA.FTZ R47, R47, c[0x0][0x2d0], -R169.reuse ;  /* 0x0000b4002f2f7a23 */ /* 0x100fe400000108a9 */
[C---:B------:R-:W-:Y:S01]  /*13dd0*/  HMMA.16816.F32.BF16 R20, R24.reuse, R30, R20 ;  /* 0x0000001e1814723c */ /* 0x040fe20000041814 */
[----:B------:R-:W2:Y:S02]  /*13de0*/  LDSM.16.MT88.4 R28, [R219+0x2880] ;  /* 0x00288000db1c783b */ /* 0x000ea40000004200 */
[----:B------:R-:W-:Y:S01]  /*13df0*/  MUFU.EX2 R55, R55 ;  /* 0x0000003700377308 */ /* 0x000fe20000000800 */
[--C-:B------:R-:W-:Y:S02]  /*13e00*/  FFMA.FTZ R50, R50, c[0x0][0x2d0], -R169.reuse ;  /* 0x0000b40032327a23 */ /* 0x100fe400000108a9 */
[----:B------:R-:W-:Y:S02]  /*13e10*/  FFMA.FTZ R169, R51, c[0x0][0x2d0], -R169 ;  /* 0x0000b40033a97a23 */ /* 0x000fe400000108a9 */
[-C--:B---3--:R-:W-:Y:S05]  /*13e20*/  HMMA.16816.F32.BF16 R136, R24, R180.reuse, R136 ;  /* 0x000000b41888723c */ /* 0x088fea0000041888 */
[----:B------:R-:W-:Y:S03]  /*13e30*/  MUFU.EX2 R49, R49 ;  /* 0x0000003100317308 */ /* 0x000fe60000000800 */
[C---:B------:R-:W-:Y:S01]  /*13e40*/  HMMA.16816.F32.BF16 R140, R32.reuse, R180, R140 ;  /* 0x000000b4208c723c */ /* 0x040fe2000004188c */
[----:B-1----:R-:W-:Y:S06]  /*13e50*/  LDSM.16.MT88.4 R40, [R219+0x4080] ;  /* 0x00408000db28783b */ /* 0x002fec0000004200 */
[----:B------:R-:W-:Y:S01]  /*13e60*/  MUFU.EX2 R169, R169 ;  /* 0x000000a900a97308 */ /* 0x000fe20000000800 */
[-C--:B------:R-:W-:Y:S08]  /*13e70*/  HMMA.16816.F32.BF16 R144, R32, R182.reuse, R144 ;  /* 0x000000b62090723c */ /* 0x080ff00000041890 */
[C---:B------:R-:W-:Y:S01]  /*13e80*/  HMMA.16816.F32.BF16 R148, R24.reuse, R182, R148 ;  /* 0x000000b61894723c */ /* 0x040fe20000041894 */
[----:B------:R-:W-:Y:S07]  /*13e90*/  MUFU.EX2 R54, R54 ;  /* 0x0000003600367308 */ /* 0x000fee0000000800 */
[-C--:B--2---:R-:W-:Y:S03]  /*13ea0*/  HMMA.16816.F32.BF16 R152, R24, R36.reuse, R152 ;  /* 0x000000241898723c */ /* 0x084fe60000041898 */
[----:B------:R-:W-:Y:S05]  /*13eb0*/  MUFU.EX2 R44, R44 ;  /* 0x0000002c002c7308 */ /* 0x000fea0000000800 */
[C---:B------:R-:W-:Y:S05]  /*13ec0*/  HMMA.16816.F32.BF16 R156, R32.reuse, R36, R156 ;  /* 0x00000024209c723c */ /* 0x040fea000004189c */
[----:B------:R-:W1:Y:S03]  /*13ed0*/  MUFU.EX2 R45, R45 ;  /* 0x0000002d002d7308 */ /* 0x000e660000000800 */
[-C--:B------:R-:W-:Y:S07]  /*13ee0*/  HMMA.16816.F32.BF16 R160, R32, R38.reuse, R160 ;  /* 0x0000002620a0723c */ /* 0x080fee00000418a0 */
[----:B------:R-:W-:Y:S01]  /*13ef0*/  MUFU.EX2 R48, R48 ;  /* 0x0000003000307308 */ /* 0x000fe20000000800 */
[C---:B------:R-:W-:Y:S01]  /*13f00*/  HMMA.16816.F32.BF16 R164, R24.reuse, R38, R164 ;  /* 0x0000002618a4723c */ /* 0x040fe200000418a4 */
[----:B------:R-:W2:Y:S07]  /*13f10*/  LDSM.16.MT88.4 R36, [R218+0x4080] ;  /* 0x00408000da24783b */ /* 0x000eae0000004200 */
[-C--:B------:R-:W-:Y:S01]  /*13f20*/  HMMA.16816.F32.BF16 R56, R24, R28.reuse, R56 ;  /* 0x0000001c1838723c */ /* 0x080fe20000041838 */
[----:B------:R-:W-:Y:S07]  /*13f30*/  MUFU.EX2 R46, R46 ;  /* 0x0000002e002e7308 */ /* 0x000fee0000000800 */
[C---:B------:R-:W-:Y:S03]  /*13f40*/  HMMA.16816.F32.BF16 R60, R32.reuse, R28, R60 ;  /* 0x0000001c203c723c */ /* 0x040fe6000004183c */
[----:B------:R-:W3:Y:S05]  /*13f50*/  MUFU.EX2 R47, R47 ;  /* 0x0000002f002f7308 */ /* 0x000eea0000000800 */
[-C--:B------:R-:W-:Y:S05]  /*13f60*/  HMMA.16816.F32.BF16 R64, R32, R30.reuse, R64 ;  /* 0x0000001e2040723c */ /* 0x080fea0000041840 */
[----:B------:R-:W1:Y:S03]  /*13f70*/  MUFU.EX2 R50, R50 ;  /* 0x0000003200327308 */ /* 0x000e660000000800 */
        /* <DEDUP_REMOVED lines=8> */
[-C--:B------:R-:W-:Y:S04]  /*14000*/  HMMA.16816.F32.BF16 R96, R32, R38.reuse, R96 ;  /* 0x000000262060723c */ /* 0x080fe80000041860 */
[----:B----4-:R-:W-:Y:S02]  /*14010*/  FFMA.FTZ R3, R6, R184, R241 ;  /* 0x000000b806037223 */ /* 0x010fe400000100f1 */
[----:B------:R-:W2:Y:S02]  /*14020*/  LDL R6, [R1+0x70] ;  /* 0x0000700001067983 */ /* 0x000ea40000100800 */
[C---:B------:R-:W-:Y:S02]  /*14030*/  HMMA.16816.F32.BF16 R100, R24.reuse, R38, R100 ;  /* 0x000000261864723c */ /* 0x040fe40000041864 */
[----:B------:R-:W4:Y:S02]  /*14040*/  LDSM.16.MT88.4 R36, [R218+0x3080] ;  /* 0x00308000da24783b */ /* 0x000f240000004200 */
[----:B------:R-:W-:Y:S02]  /*14050*/  FFMA.FTZ R2, R0, R185, R2 ;  /* 0x000000b900027223 */ /* 0x000fe40000010002 */
[----:B------:R-:W-:Y:S02]  /*14060*/  FADD.FTZ R3, R246, R3 ;  /* 0x00000003f6037221 */ /* 0x000fe40000010000 */
[-C--:B-1----:R-:W-:Y:S04]  /*14070*/  HMMA.16816.F32.BF16 R104, R24, R28.reuse, R104 ;  /* 0x0000001c1868723c */ /* 0x082fe80000041868 */
[----:B------:R-:W-:Y:S02]  /*14080*/  FADD.FTZ R3, R244, R3 ;  /* 0x00000003f4037221 */ /* 0x000fe40000010000 */
[----:B------:R-:W-:Y:S02]  /*14090*/  FFMA.FTZ R7, R7, R186, R243 ;  /* 0x000000ba07077223 */ /* 0x000fe400000100f3 */
[C---:B------:R-:W-:Y:S04]  /*140a0*/  HMMA.16816.F32.BF16 R108, R32.reuse, R28, R108 ;  /* 0x0000001c206c723c */ /* 0x040fe8000004186c */
[----:B------:R-:W-:Y:S02]  /*140b0*/  FFMA.FTZ R4, R4, R187, R242 ;  /* 0x000000bb04047223 */ /* 0x000fe400000100f2 */
[----:B------:R-:W-:Y:S01]  /*140c0*/  FADD.FTZ R0, R250, R7 ;  /* 0x00000007fa007221 */ /* 0x000fe20000010000 */
[----:B------:R-:W-:Y:S01]  /*140d0*/  F2FP.BF16.PACK_AB R28, R45, R44 ;  /* 0x0000002c2d1c723e */ /* 0x000fe200000010ff */
[-C--:B------:R-:W-:Y:S04]  /*140e0*/  HMMA.16816.F32.BF16 R112, R32, R30.reuse, R112 ;  /* 0x0000001e2070723c */ /* 0x080fe80000041870 */
[----:B---3--:R-:W-:Y:S01]  /*140f0*/  F2FP.BF16.PACK_AB R29, R47, R46 ;  /* 0x0000002e2f1d723e */ /* 0x008fe200000010ff */
[----:B------:R-:W-:Y:S02]  /*14100*/  FADD.FTZ R7, R245, R3 ;  /* 0x00000003f5077221 */ /* 0x000fe40000010000 */
[----:B------:R-:W-:Y:S01]  /*14110*/  FADD.FTZ R2, R204, R2 ;  /* 0x00000002cc027221 */ /* 0x000fe20000010000 */
[C---:B------:R-:W-:Y:S04]  /*14120*/  HMMA.16816.F32.BF16 R116, R24.reuse, R30, R116 ;  /* 0x0000001e1874723c */ /* 0x040fe80000041874 */
[----:B------:R-:W-:Y:S02]  /*14130*/  FADD.FTZ R2, R205, R2 ;  /* 0x00000002cd027221 */ /* 0x000fe40000010000 */
[----:B------:R-:W-:Y:S01]  /*14140*/  FADD.FTZ R0, R252, R0 ;  /* 0x00000000fc007221 */ /* 0x000fe20000010000 */
[----:B------:R-:W-:Y:S01]  /*14150*/  F2FP.BF16.PACK_AB R30, R49, R48 ;  /* 0x00000030311e723e */ /* 0x000fe200000010ff */
[-C--:B------:R-:W-:Y:S04]  /*14160*/  HMMA.16816.F32.BF16 R120, R24, R40.reuse, R120 ;  /* 0x000000281878723c */ /* 0x080fe80000041878 */
[----:B------:R-:W-:Y:S01]  /*14170*/  F2FP.BF16.PACK_AB R31, R169, R50 ;  /* 0x00000032a91f723e */ /* 0x000fe200000010ff */
[----:B------:R-:W-:Y:S03]  /*14180*/  FADD.FTZ R0, R251, R0 ;  /* 0x00000000fb007221 */ /* 0x000fe60000010000 */
[C---:B------:R-:W-:Y:S08]  /*14190*/  HMMA.16816.F32.BF16 R124, R32.reuse, R40, R124 ;  /* 0x00000028207c723c */ /* 0x040ff0000004187c */
[-C--:B------:R-:W-:Y:S01]  /*141a0*/  HMMA.16816.F32.BF16 R128, R32, R42.reuse, R128 ;  /* 0x0000002a2080723c */ /* 0x080fe20000041880 */
[----:B------:R-:W1:Y:S07]  /*141b0*/  LDSM.16.MT88.4 R32, [R220+0x3080] ;  /* 0x00308000dc20783b */ /* 0x000e6e0000004200 */
[----:B------:R-:W-:Y:S07]  /*141c0*/  HMMA.16816.F32.BF16 R132, R24, R42, R132 ;  /* 0x0000002a1884723c */ /* 0x000fee0000041884 */
[----:B------:R-:W-:Y:S02]  /*141d0*/  F2FP.BF16.PACK_AB R24, R199, R200 ;  /* 0x000000c8c718723e */ /* 0x000fe400000010ff */
[----:B------:R-:W-:Y:S03]  /*141e0*/  F2FP.BF16.PACK_AB R26, R197, R198 ;  /* 0x000000c6c51a723e */ /* 0x000fe600000010ff */
[----:B------:R-:W-:Y:S02]  /*141f0*/  F2FP.BF16.PACK_AB R25, R52, R53 ;  /* 0x000000353419723e */ /* 0x000fe400000010ff */
[----:B------:R-:W-:Y:S07]  /*14200*/  F2FP.BF16.PACK_AB R27, R55, R54 ;  /* 0x00000036371b723e */ /* 0x000fee00000010ff */
[-C--:B------:R-:W-:Y:S01]  /*14210*/  HMMA.16816.F32.BF16 R180, R24, R192.reuse, R8 ;  /* 0x000000c018b4723c */ /* 0x080fe20000041808 */
[----:B------:R-:W3:Y:S07]  /*14220*/  LDSM.16.MT88.4 R8, [R219+0x3080] ;  /* 0x00308000db08783b */ /* 0x000eee0000004200 */
[C---:B------:R-:W-:Y:S01]  /*14230*/  HMMA.16816.F32.BF16 R184, R28.reuse, R192, R12 ;  /* 0x000000c01cb8723c */ /* 0x040fe2000004180c */
[----:B------:R-:W1:Y:S07]  /*14240*/  LDSM.16.MT88.4 R12, [R217+0x4880] ;  /* 0x00488000d90c783b */ /* 0x000e6e0000004200 */
[-C--:B------:R-:W-:Y:S01]  /*14250*/  HMMA.16816.F32.BF16 R188, R28, R194.reuse, R16 ;  /* 0x000000c21cbc723c */ /* 0x080fe20000041810 */
[----:B------:R-:W1:Y:S07]  /*14260*/  LDSM.16.MT88.4 R16, [R218+0x4880] ;  /* 0x00488000da10783b */ /* 0x000e6e0000004200 */
[C---:B------:R-:W-:Y:S01]  /*14270*/  HMMA.16816.F32.BF16 R192, R24.reuse, R194, R20 ;  /* 0x000000c218c0723c */ /* 0x040fe20000041814 */
[----:B------:R-:W3:Y:S07]  /*14280*/  LDSM.16.MT88.4 R20, [R220+0x4880] ;  /* 0x00488000dc14783b */ /* 0x000eee0000004200 */
[-C--:B----4-:R-:W-:Y:S08]  /*14290*/  HMMA.16816.F32.BF16 R136, R24, R36.reuse, R136 ;  /* 0x000000241888723c */ /* 0x090ff00000041888 */
        /* <DEDUP_REMOVED lines=14> */
[C---:B------:R-:W-:Y:S04]  /*14380*/  HMMA.16816.F32.BF16 R68, R24.reuse, R10, R68 ;  /* 0x0000000a1844723c */ /* 0x040fe80000041844 */
[----:B------:R-:W-:Y:S04]  /*14390*/  FADD.FTZ R8, R248, R8 ;  /* 0x00000008f8087221 */ /* 0x000fe80000010000 */
        /* <DEDUP_REMOVED lines=12> */
[-C--:B------:R-:W-:Y:S03]  /*14460*/  HMMA.16816.F32.BF16 R112, R28, R22.reuse, R112 ;  /* 0x000000161c70723c */ /* 0x080fe60000041870 */
[----:B--2---:R-:W-:Y:S01]  /*14470*/  ISETP.GT.AND P0, PT, R237, R6, PT ;  /* 0x00000006ed00720c */ /* 0x004fe20003f04270 */
[----:B------:R-:W-:Y:S04]  /*14480*/  FADD.FTZ R6, R206, R2 ;  /* 0x00000002ce067221 */ /* 0x000fe80000010000 */
[C---:B------:R-:W-:Y:S04]  /*14490*/  HMMA.16816.F32.BF16 R116, R24.reuse, R22, R116 ;  /* 0x000000161874723c */ /* 0x040fe80000041874 */
[----:B------:R-:W-:Y:S01]  /*144a0*/  FADD.FTZ R2, R210, R7 ;  /* 0x00000007d2027221 */ /* 0x000fe20000010000 */
[----:B------:R-:W-:Y:S01]  /*144b0*/  MOV R237, R235 ;  /* 0x000000eb00ed7202 */ /* 0x000fe20000000f00 */
[----:B------:R-:W-:Y:S02]  /*144c0*/  FADD.FTZ R0, R196, R6 ;  /* 0x00000006c4007221 */ /* 0x000fe40000010000 */
[----:B------:R-:W-:Y:S01]  /*144d0*/  FADD.FTZ R7, R213, R3 ;  /* 0x00000003d5077221 */ /* 0x000fe20000010000 */
[-C--:B----4-:R-:W-:Y:S03]  /*144e0*/  HMMA.16816.F32.BF16 R120, R24, R36.reuse, R120 ;  /* 0x000000241878723c */ /* 0x090fe60000041878 */
        /* <DEDUP_REMOVED lines=30> */
[----:B------:R-:W-:Y:S02]  /*146d0*/  MOV R169, R168 ;  /* 0x000000a800a97202 */ /* 0x000fe40000000f00 */
[----:B------:R2:W-:Y:S04]  /*146e0*/  STL [R1+0x94], R2 ;  /* 0x0000940201007387 */ /* 0x0005e80000100800 */
[----:B------:R3:W-:Y:S04]  /*146f0*/  STL [R1+0x98], R0 ;  /* 0x0000980001007387 */ /* 0x0007e80000100800 */
[----:B------:R4:W-:Y:S01]  /*14700*/  STL [R1+0x8c], R6 ;  /* 0x00008c0601007387 */ /* 0x0009e20000100800 */
[----:B-1----:R-:W-:Y:S02]  /*14710*/  MOV R3, R173 ;  /* 0x000000ad00037202 */ /* 0x002fe40000000f00 */
[----:B--2---:R-:W-:Y:S02]  /*14720*/  MOV R2, R174 ;  /* 0x000000ae00027202 */ /* 0x004fe40000000f00 */
[----:B---3--:R-:W-:Y:S01]  /*14730*/  MOV R0, R172 ;  /* 0x000000ac00007202 */ /* 0x008fe20000000f00 */
[----:B------:R-:W-:-:S05]  /*14740*/  @P0 BRA `(.L_x_3169) ;  /* 0xffffd31000000947 */ /* 0x000fca000383ffff */
.L_x_3168:
[----:B------:R-:W2:Y:S02]  /*14750*/  LDL R4, [R1+0x9c] ;  /* 0x00009c0001047983 */ /* 0x000ea40000100800 */
[----:B--2---:R-:W-:-:S13]  /*14760*/  ISETP.GE.AND P0, PT, R235, R4, PT ;  /* 0x00000004eb00720c */ /* 0x004fda0003f06270 */
[----:B------:R-:W-:Y:S05]  /*14770*/  @!P0 BRA `(.L_x_3170) ;  /* 0x000044f000008947 */ /* 0x000fea0003800000 */
[----:B------:R-:W2:Y:S04]  /*14780*/  LDL.64 R10, [R1+0xc8] ;  /* 0x0000c800010a7983 */ /* 0x000ea80000100a00 */
[----:B------:R-:W3:Y:S01]  /*14790*/  LDL.64 R14, [R1+0xb8] ;  /* 0x0000b800010e7983 */ /* 0x000ee20000100a00 */
[----:B------:R-:W-:Y:S01]  /*147a0*/  IMAD.U32 R2, RZ, RZ, UR10 ;  /* 0x0000000aff027e24 */ /* 0x000fe2000f8e00ff */
[----:B------:R-:W-:Y:S01]  /*147b0*/  MOV R0, UR12 ;  /* 0x0000000c00007c02 */ /* 0x000fe20008000f00 */
[----:B-1----:R-:W-:Y:S01]  /*147c0*/  IMAD.MOV.U32 R3, RZ, RZ, 0x30 ;  /* 0x00000030ff037424 */ /* 0x002fe200078e00ff */
[----:B------:R-:W-:Y:S01]  /*147d0*/  MOV R8, c[0x0][0x1e4] ;  /* 0x0000790000087a02 */ /* 0x000fe20000000f00 */
[----:B------:R-:W-:Y:S01]  /*147e0*/  IMAD.MOV.U32 R4, RZ, RZ, c[0x0][0x1e0] ;  /* 0x00007800ff047624 */ /* 0x000fe200078e00ff */
[----:B------:R-:W-:Y:S01]  /*147f0*/  IADD3 R2, P0, R2, 0x80, RZ ;  /* 0x0000008002027810 */ /* 0x000fe20007f1e0ff */
[----:B------:R-:W-:Y:S01]  /*14800*/  IMAD.MOV.U32 R7, RZ, RZ, R174 ;  /* 0x000000ffff077224 */ /* 0x000fe200078e00ae */
[----:B------:R-:W-:Y:S01]  /*14810*/  IADD3 R9, P1, R0, 0x80, RZ ;  /* 0x0000008000097810 */ /* 0x000fe20007f3e0ff */
[----:B------:R-:W-:Y:S01]  /*14820*/  IMAD R0, R3, c[0x0][0x20c], RZ ;  /* 0x0000830003007a24 */ /* 0x000fe200078e02ff */
[----:B----4-:R-:W-:Y:S01]  /*14830*/  MOV R6, R172 ;  /* 0x000000ac00067202 */ /* 0x010fe20000000f00 */
[----:B------:R1:W-:Y:S01]  /*14840*/  STL [R1+0x84], R2 ;  /* 0x0000840201007387 */ /* 0x0003e20000100800 */
[----:B------:R-:W-:Y:S01]  /*14850*/  IMAD.MOV.U32 R170, RZ, RZ, R168 ;  /* 0x000000ffffaa7224 */ /* 0x000fe200078e00a8 */
[----:B------:R-:W-:-:S02]  /*14860*/  MOV R169, R173 ;  /* 0x000000ad00a97202 */ /* 0x000fc40000000f00 */
[----:B------:R4:W-:Y:S01]  /*14870*/  STL [R1+0x70], R9 ;  /* 0x0000700901007387 */ /* 0x0009e20000100800 */
[----:B------:R-:W-:Y:S02]  /*14880*/  IADD3.X R252, RZ, UR9, RZ, P1, !PT ;  /* 0x00000009fffc7c10 */ /* 0x000fe40008ffe4ff */
[----:B--2---:R-:W-:Y:S01]  /*14890*/  IADD3 R12, P2, R10, 0x40, RZ ;  /* 0x000000400a0c7810 */ /* 0x004fe20007f5e0ff */
[----:B------:R-:W-:Y:S01]  /*148a0*/  IMAD.WIDE.U32 R10, R3, c[0x0][0x208], RZ ;  /* 0x00008200030a7a25 */ /* 0x000fe200078e00ff */
[----:B------:R-:W-:Y:S02]  /*148b0*/  SHF.L.U64.HI R3, R4, 0x5, R8 ;  /* 0x0000000504037819 */ /* 0x000fe40000010208 */
[----:B---3--:R-:W-:Y:S01]  /*148c0*/  IADD3.X R13, RZ, R15, RZ, P2, !PT ;  /* 0x0000000fff0d7210 */ /* 0x008fe200017fe4ff */
[----:B-1----:R-:W-:Y:S02]  /*148d0*/  IMAD.IADD R2, R11, 0x1, R0 ;  /* 0x000000010b027824 */ /* 0x002fe400078e0200 */
[----:B------:R-:W-:-:S02]  /*148e0*/  IMAD.X R0, RZ, RZ, UR5, P0 ;  /* 0x00000005ff007e24 */ /* 0x000fc400080e06ff */
[----:B------:R4:W-:Y:S04]  /*148f0*/  STL.64 [R1+0x78], R12 ;  /* 0x0000780c01007387 */ /* 0x0009e80000100a00 */
[----:B------:R4:W-:Y:S02]  /*14900*/  STL [R1+0x80], R0 ;  /* 0x0000800001007387 */ /* 0x0009e40000100800 */
.L_x_3187:
[----:B------:R-:W2:Y:S01]  /*14910*/  LDL.64 R18, [R1+0xb8] ;  /* 0x0000b80001127983 */ /* 0x000ea20000100a00 */
[----:B------:R-:W-:Y:S04]  /*14920*/  DEPBAR.LE SB0, 0x0 ;  /* 0x000080000000791a */ /* 0x000fe80000000000 */
[----:B------:R-:W3:Y:S01]  /*14930*/  LDL.64 R16, [R1+0xc8] ;  /* 0x0000c80001107983 */ /* 0x000ee20000100a00 */
[----:B------:R-:W-:Y:S01]  /*14940*/  WARPSYNC 0xffffffff ;  /* 0xffffffff00007948 */ /* 0x000fe20003800000 */
[----:B------:R-:W-:Y:S02]  /*14950*/  IMAD.MOV.U32 R2, RZ, RZ, 0x30 ;  /* 0x00000030ff027424 */ /* 0x000fe400078e00ff */
[----:B----4-:R-:W-:Y:S01]  /*14960*/  IMAD.MOV.U32 R0, RZ, RZ, 0x30 ;  /* 0x00000030ff007424 */ /* 0x010fe200078e00ff */
[----:B------:R-:W4:Y:S01]  /*14970*/  LDL R29, [R1+0xa8] ;  /* 0x0000a800011d7983 */ /* 0x000f220000100800 */
[----:B------:R-:W-:Y:S01]  /*14980*/  IMAD.WIDE.U32 R2, R2, c[0x0][0x208], RZ ;  /* 0x0000820002027a25 */ /* 0x000fe200078e00ff */
[----:B------:R-:W-:Y:S03]  /*14990*/  SHF.R.S32.HI R2, RZ, 0x1f, R235 ;  /* 0x0000001fff027819 */ /* 0x000fe600000114eb */
[----:B------:R-:W4:Y:S01]  /*149a0*/  LDL.64 R30, [R1+0x78] ;  /* 0x00007800011e7983 */ /* 0x000f220000100a00 */
[----:B------:R-:W-:Y:S02]  /*149b0*/  IMAD R0, R0, c[0x0][0x20c], RZ ;  /* 0x0000830000007a24 */ /* 0x000fe400078e02ff */
[----:B------:R-:W-:Y:S02]  /*149c0*/  IMAD.MOV.U32 R26, RZ, RZ, 0x30 ;  /* 0x00000030ff1a7424 */ /* 0x000fe400078e00ff */
[----:B------:R-:W4:Y:S01]  /*149d0*/  LDL R28, [R1+0xe8] ;  /* 0x0000e800011c7983 */ /* 0x000f220000100800 */
[----:B------:R-:W-:Y:S02]  /*149e0*/  IMAD.IADD R0, R3, 0x1, R0 ;  /* 0x0000000103007824 */ /* 0x000fe400078e0200 */
[----:B------:R-:W-:Y:S02]  /*149f0*/  IMAD.WIDE.U32 R26, R26, c[0x0][0x208], RZ ;  /* 0x000082001a1a7a25 */ /* 0x000fe400078e00ff */
[----:B------:R-:W4:Y:S02]  /*14a00*/  LDL R41, [R1+0x84] ;  /* 0x0000840001297983 */ /* 0x000f240000100800 */
[----:B------:R-:W-:Y:S03]  /*14a10*/  IMAD R0, R0, R235, RZ ;  /* 0x000000eb00007224 */ /* 0x000fe600078e02ff */
[----:B------:R-:W4:Y:S01]  /*14a20*/  LDL R40, [R1+0x80] ;  /* 0x0000800001287983 */ /* 0x000f220000100800 */
[----:B------:R-:W-:Y:S04]  /*14a30*/  IMAD R0, R2, R26, R0 ;  /* 0x0000001a02007224 */ /* 0x000fe800078e0200 */
[----:B------:R-:W-:Y:S06]  /*14a40*/  BAR.SYNC.DEFER_BLOCKING 0x0 ;  /* 0x0000000000007b1d */ /* 0x000fec0000010000 */
[----:B------:R-:W-:Y:S05]  /*14a50*/  LDSM.16.M88.4 R52, [R223+0x8080] ;  /* 0x00808000df34783b */ /* 0x000fea0000000200 */
[----:B-----5:R-:W1:Y:S05]  /*14a60*/  LDSM.16.M88.4 R20, [R216+0x5080] ;  /* 0x00508000d814783b */ /* 0x020e6a0000000200 */
[----:B------:R-:W1:Y:S05]  /*14a70*/  LDSM.16.M88.4 R48, [R223+0xa080] ;  /* 0x00a08000df30783b */ /* 0x000e6a0000000200 */
[----:B------:R-:W2:Y:S05]  /*14a80*/  LDSM.16.M88.4 R36, [R216+0x5880] ;  /* 0x00588000d824783b */ /* 0x000eaa0000000200 */
[----:B------:R-:W4:Y:S05]  /*14a90*/  LDL R212, [R1+0x9c] ;  /* 0x00009c0001d47983 */ /* 0x000f2a0000100800 */
[----:B------:R-:W2:Y:S05]  /*14aa0*/  LDSM.16.M88.4 R172, [R216+0x6080] ;  /* 0x00608000d8ac783b */ /* 0x000eaa0000000200 */
[----:B------:R-:W4:Y:S05]  /*14ab0*/  LDL R215, [R1+0xdc] ;  /* 0x0000dc0001d77983 */ /* 0x000f2a0000100800 */
[----:B------:R-:W-:Y:S05]  /*14ac0*/  LDSM.16.M88.4 R176, [R225+0x8080] ;  /* 0x00808000e1b0783b */ /* 0x000fea0000000200 */
[----:B------:R-:W4:Y:S01]  /*14ad0*/  LDL R168, [R1+0x4] ;  /* 0x0000040001a87983 */ /* 0x000f220000100800 */
[-C--:B-1----:R-:W-:Y:S04]  /*14ae0*/  HMMA.16816.F32.BF16 R8, R52, R20.reuse, RZ ;  /* 0x000000143408723c */ /* 0x082fe800000418ff */
[----:B------:R-:W1:Y:S05]  /*14af0*/  LDSM.16.M88.4 R196, [R227] ;  /* 0x00000000e3c4783b */ /* 0x000e6a0000000200 */
[----:B------:R-:W4:Y:S01]  /*14b00*/  LDL R213, [R1+0xd8] ;  /* 0x0000d80001d57983 */ /* 0x000f220000100800 */
[C---:B------:R-:W-:Y:S04]  /*14b10*/  HMMA.16816.F32.BF16 R12, R48.reuse, R20, RZ ;  /* 0x00000014300c723c */ /* 0x040fe800000418ff */
[----:B------:R-:W1:Y:S05]  /*14b20*/  LDSM.16.M88.4 R200, [R225+0xa080] ;  /* 0x00a08000e1c8783b */ /* 0x000e6a0000000200 */
[----:B------:R-:W1:Y:S05]  /*14b30*/  LDSM.16.M88.4 R204, [R233] ;  /* 0x00000000e9cc783b */ /* 0x000e6a0000000200 */
[----:B------:R-:W1:Y:S05]  /*14b40*/  LDSM.16.M88.4 R208, [R232] ;  /* 0x00000000e8d0783b */ /* 0x000e6a0000000200 */
[----:B------:R-:W4:Y:S05]  /*14b50*/  LDL R171, [R1+0xd4] ;  /* 0x0000d40001ab7983 */ /* 0x000f2a0000100800 */
[----:B------:R-:W4:Y:S05]  /*14b60*/  LDL.64 R238, [R1+0xc0] ;  /* 0x0000c00001ee7983 */ /* 0x000f2a0000100a00 */
[----:B------:R-:W4:Y:S05]  /*14b70*/  LDL R214, [R1+0xd0] ;  /* 0x0000d00001d67983 */ /* 0x000f2a0000100800 */
[----:B------:R-:W4:Y:S01]  /*14b80*/  LDL.64 R240, [R1+0xb0] ;  /* 0x0000b00001f07983 */ /* 0x000f220000100a00 */
[----:B--2---:R-:W-:Y:S01]  /*14b90*/  IMAD.MOV.U32 R25, RZ, RZ, R19 ;  /* 0x000000ffff197224 */ /* 0x004fe200078e0013 */
[----:B---3--:R-:W-:Y:S02]  /*14ba0*/  MOV R24, R16 ;  /* 0x0000001000187202 */ /* 0x008fe40000000f00 */
[-C--:B------:R-:W-:Y:S03]  /*14bb0*/  HMMA.16816.F32.BF16 R16, R48, R22.reuse, RZ ;  /* 0x000000163010723c */ /* 0x080fe600000418ff */
[-C--:B------:R-:W-:Y:S01]  /*14bc0*/  IMAD.WIDE.U32 R24, R235, R26.reuse, R24 ;  /* 0x0000001aeb187225 */ /* 0x080fe200078e0018 */
[----:B----4-:R-:W-:Y:S03]  /*14bd0*/  ISETP.GE.AND P4, PT, R29, c[0x0][0x1d4], PT ;  /* 0x000075001d007a0c */ /* 0x010fe60003f86270 */
[----:B------:R-:W-:Y:S01]  /*14be0*/  IMAD.IADD R4, R25, 0x1, R0 ;  /* 0x0000000119047824 */ /* 0x000fe200078e0200 */
[C---:B------:R-:W-:Y:S04]  /*14bf0*/  HMMA.16816.F32.BF16 R20, R52.reuse, R22, RZ ;  /* 0x000000163414723c */ /* 0x040fe800000418ff */
[----:B------:R-:W-:Y:S01]  /*14c00*/  LEA R32, P1, R24, c[0x0][0x1f8], 0x1 ;  /* 0x00007e0018207a11 */ /* 0x000fe200078208ff */
[----:B------:R-:W-:Y:S01]  /*14c10*/  IMAD.WIDE.U32 R2, R235, R26, R30 ;  /* 0x0000001aeb027225 */ /* 0x000fe200078e001e */
[----:B------:R-:W-:Y:S02]  /*14c20*/  ISETP.GE.AND P3, PT, R28, c[0x0][0x1d4], PT ;  /* 0x000075001c007a0c */ /* 0x000fe40003f66270 */
[----:B------:R-:W-:Y:S01]  /*14c30*/  LEA.HI.X R33, R24, c[0x0][0x1fc], R4, 0x1, P1 ;  /* 0x00007f0018217a11 */ /* 0x000fe200008f0c04 */
[----:B------:R-:W-:Y:S01]  /*14c40*/  IMAD.IADD R0, R0, 0x1, R3 ;  /* 0x0000000100007824 */ /* 0x000fe200078e0203 */
[-C--:B------:R-:W-:Y:S02]  /*14c50*/  HMMA.16816.F32.BF16 R24, R52, R36.reuse, RZ ;  /* 0x000000243418723c */ /* 0x080fe400000418ff */
[C---:B------:R-:W-:Y:S01]  /*14c60*/  LEA R34, P0, R2.reuse, c[0x0][0x1f8], 0x1 ;  /* 0x00007e0002227a11 */ /* 0x040fe200078008ff */
[----:B------:R-:W-:Y:S01]  /*14c70*/  @!PT LDS RZ, [RZ] ;  /* 0x00000000fffff984 */ /* 0x000fe20000000800 */
[----:B------:R-:W-:Y:S01]  /*14c80*/  @!PT LDS RZ, [RZ] ;  /* 0x00000000fffff984 */ /* 0x000fe20000000800 */
[----:B------:R-:W-:Y:S01]  /*14c90*/  @!PT LDS RZ, [RZ] ;  /* 0x00000000fffff984 */ /* 0x000fe20000000800 */
[----:B------:R2:W-:Y:S03]  /*14ca0*/  LDGSTS.E.BYPASS.LTC128B.128 [R234+0x2080], [R32.64], !P4 ;  /* 0x0208000020ea7fae */ /* 0x0005e6000e101d46 */
[----:B------:R-:W-:Y:S02]  /*14cb0*/  LEA.HI.X R35, R2, c[0x0][0x1fc], R0, 0x1, P0 ;  /* 0x00007f0002237a11 */ /* 0x000fe400000f0c00 */
[C---:B------:R-:W-:Y:S03]  /*14cc0*/  HMMA.16816.F32.BF16 R28, R48.reuse, R36, RZ ;  /* 0x00000024301c723c */ /* 0x040fe600000418ff */
[----:B------:R2:W-:Y:S01]  /*14cd0*/  LDGSTS.E.BYPASS.LTC128B.128 [R234+0x3880], [R34.64], !P3 ;  /* 0x0388000022ea7fae */ /* 0x0005e2000d901d46 */
[----:B------:R-:W-:Y:S04]  /*14ce0*/  IADD3 R2, P0, R32, UR10, RZ ;  /* 0x0000000a20027c10 */ /* 0x000fe8000ff1e0ff */
[----:B------:R-:W-:Y:S04]  /*14cf0*/  IADD3.X R3, R33, UR5, RZ, P0, !PT ;  /* 0x0000000521037c10 */ /* 0x000fe800087fe4ff */
[C---:B------:R-:W-:Y:S01]  /*14d00*/  IADD3 R36, P0, R2.reuse, UR10, RZ ;  /* 0x0000000a02247c10 */ /* 0x040fe2000ff1e0ff */
[----:B------:R3:W-:Y:S03]  /*14d10*/  LDGSTS.E.BYPASS.LTC128B.128 [R234+0x2880], [R2.64], !P4 ;  /* 0x0288000002ea7fae */ /* 0x0007e6000e101d46 */
[C---:B------:R-:W-:Y:S02]  /*14d20*/  IADD3.X R37, R3.reuse, UR5, RZ, P0, !PT ;  /* 0x0000000503257c10 */ /* 0x040fe400087fe4ff */
[----:B------:R3:W-:Y:S05]  /*14d30*/  LDGSTS.E.BYPASS.LTC128B.128 [R234+0x4080], [R2.64+0x80], !P3 ;  /* 0x0408008002ea7fae */ /* 0x0007ea000d901d46 */
[----:B------:R4:W-:Y:S01]  /*14d40*/  LDGSTS.E.BYPASS.LTC128B.128 [R234+0x3080], [R36.64], !P4 ;  /* 0x0308000024ea7fae */ /* 0x0009e2000e101d46 */
[-C--:B--2---:R-:W-:Y:S01]  /*14d50*/  HMMA.16816.F32.BF16 R32, R48, R38.reuse, RZ ;  /* 0x000000263020723c */ /* 0x084fe200000418ff */
[----:B---3--:R-:W-:Y:S07]  /*14d60*/  IADD3 R2, P0, R2, R41, RZ ;  /* 0x0000002902027210 */ /* 0x008fee0007f1e0ff */
[C---:B----4-:R-:W-:Y:S04]  /*14d70*/  HMMA.16816.F32.BF16 R36, R52.reuse, R38, RZ ;  /* 0x000000263424723c */ /* 0x050fe800000418ff */
[----:B------:R-:W-:Y:S01]  /*14d80*/  IMAD.X R3, R3, 0x1, R40, P0 ;  /* 0x0000000103037824 */ /* 0x000fe200000e0628 */
[C---:B------:R-:W-:Y:S04]  /*14d90*/  ISETP.GT.AND P0, PT, R235.reuse, R212, PT ;  /* 0x000000d4eb00720c */ /* 0x040fe80003f04270 */
[----:B------:R2:W-:Y:S01]  /*14da0*/  LDGSTS.E.BYPASS.LTC128B.128 [R234+0x4880], [R2.64], !P3 ;  /* 0x0488000002ea7fae */ /* 0x0005e2000d901d46 */
[-C--:B------:R-:W-:Y:S04]  /*14db0*/  HMMA.16816.F32.BF16 R40, R52, R172.reuse, RZ ;  /* 0x000000ac3428723c */ /* 0x080fe800000418ff */
[----:B------:R-:W0:Y:S04]  /*14dc0*/  LDGDEPBAR ;  /* 0x00000000000079af */ /* 0x000e280000000000 */
[C---:B------:R-:W-:Y:S04]  /*14dd0*/  HMMA.16816.F32.BF16 R44, R48.reuse, R172, RZ ;  /* 0x000000ac302c723c */ /* 0x040fe800000418ff */
[----:B------:R-:W-:Y:S04]  /*14de0*/  @P0 IADD3 R0, R235, -0x1, RZ ;  /* 0xffffffffeb000810 */ /* 0x000fe80007ffe0ff */
[-C--:B------:R-:W-:Y:S08]  /*14df0*/  HMMA.16816.F32.BF16 R48, R48, R174.reuse, RZ ;  /* 0x000000ae3030723c */ /* 0x080ff000000418ff */
[----:B------:R-:W-:Y:S01]  /*14e00*/  HMMA.16816.F32.BF16 R52, R52, R174, RZ ;  /* 0x000000ae3434723c */ /* 0x000fe200000418ff */
[----:B------:R-:W-:Y:S03]  /*14e10*/  LDSM.16.M88.4 R172, [R224+0x8080] ;  /* 0x00808000e0ac783b */ /* 0x000fe60000000200 */
[----:B--2---:R-:W-:Y:S04]  /*14e20*/  @P0 SHF.R.S32.HI R2, RZ, 0x1f, R0 ;  /* 0x0000001fff020819 */ /* 0x004fe80000011400 */
[-C--:B-1----:R-:W-:Y:S05]  /*14e30*/  HMMA.16816.F32.BF16 R8, R176, R196.reuse, R8 ;  /* 0x000000c4b008723c */ /* 0x082fea0000041808 */
[----:B------:R-:W-:Y:S03]  /*14e40*/  @P0 IMAD R2, R2, c[0x0][0x1e0], RZ ;  /* 0x0000780002020a24 */ /* 0x000fe600078e02ff */
[C---:B------:R-:W-:Y:S08]  /*14e50*/  HMMA.16816.F32.BF16 R12, R200.reuse, R196, R12 ;  /* 0x000000c4c80c723c */ /* 0x040ff0000004180c */
[-C--:B------:R-:W-:Y:S04]  /*14e60*/  HMMA.16816.F32.BF16 R16, R200, R198.reuse, R16 ;  /* 0x000000c6c810723c */ /* 0x080fe80000041810 */
[----:B------:R-:W-:Y:S04]  /*14e70*/  @P0 IMAD.MOV.U32 R3, RZ, RZ, R241 ;  /* 0x000000ffff030224 */ /* 0x000fe800078e00f1 */
        /* <DEDUP_REMOVED lines=8> */
[C---:B------:R-:W-:Y:S01]  /*14f00*/  HMMA.16816.F32.BF16 R44, R200.reuse, R208, R44 ;  /* 0x000000d0c82c723c */ /* 0x040fe2000004182c */
[----:B------:R-:W2:Y:S06]  /*14f10*/  LDL R208, [R1+0x74] ;  /* 0x0000740001d07983 */ /* 0x000eac0000100800 */
[----:B------:R-:W-:Y:S01]  /*14f20*/  IMAD.MOV.U32 R209, RZ, RZ, c[0x0][0x32c] ;  /* 0x0000cb00ffd17624 */ /* 0x000fe200078e00ff */
[-C--:B------:R-:W-:Y:S01]  /*14f30*/  HMMA.16816.F32.BF16 R48, R200, R210.reuse, R48 ;  /* 0x000000d2c830723c */ /* 0x080fe20000041830 */
[----:B------:R-:W3:Y:S07]  /*14f40*/  LDSM.16.M88.4 R200, [R224+0xa080] ;  /* 0x00a08000e0c8783b */ /* 0x000eee0000000200 */
[----:B------:R-:W-:Y:S01]  /*14f50*/  HMMA.16816.F32.BF16 R52, R176, R210, R52 ;  /* 0x000000d2b034723c */ /* 0x000fe20000041834 */
[----:B------:R-:W4:Y:S07]  /*14f60*/  LDSM.16.M88.4 R176, [R222+0x5880] ;  /* 0x00588000deb0783b */ /* 0x000f2e0000000200 */
[-C--:B-1----:R-:W-:Y:S08]  /*14f70*/  HMMA.16816.F32.BF16 R8, R172, R196.reuse, R8 ;  /* 0x000000c4ac08723c */ /* 0x082ff00000041808 */
[C---:B---3--:R-:W-:Y:S08]  /*14f80*/  HMMA.16816.F32.BF16 R12, R200.reuse, R196, R12 ;  /* 0x000000c4c80c723c */ /* 0x048ff0000004180c */
        /* <DEDUP_REMOVED lines=10> */
[-C--:B------:R-:W-:Y:S01]  /*15030*/  HMMA.16816.F32.BF16 R48, R200, R206.reuse, R48 ;  /* 0x000000cec830723c */ /* 0x080fe20000041830 */
[----:B------:R-:W3:Y:S07]  /*15040*/  LDSM.16.M88.4 R200, [R226+0xa080] ;  /* 0x00a08000e2c8783b */ /* 0x000eee0000000200 */
[----:B------:R-:W-:Y:S01]  /*15050*/  HMMA.16816.F32.BF16 R52, R172, R206, R52 ;  /* 0x000000ceac34723c */ /* 0x000fe20000041834 */
[----:B------:R-:W4:Y:S05]  /*15060*/  LDSM.16.M88.4 R172, [R221+0x800] ;  /* 0x00080000ddac783b */ /* 0x000f2a0000000200 */
[----:B------:R-:W4:Y:S02]  /*15070*/  LDSM.16.M88.4 R204, [R221+0x1000] ;  /* 0x00100000ddcc783b */ /* 0x000f240000000200 */
[-C--:B-1----:R-:W-:Y:S08]  /*15080*/  HMMA.16816.F32.BF16 R8, R176, R196.reuse, R8 ;  /* 0x000000c4b008723c */ /* 0x082ff00000041808 */
[C---:B---3--:R-:W-:Y:S08]  /*15090*/  HMMA.16816.F32.BF16 R12, R200.reuse, R196, R12 ;  /* 0x000000c4c80c723c */ /* 0x048ff0000004180c */
[-C--:B------:R-:W-:Y:S08]  /*150a0*/  HMMA.16816.F32.BF16 R16, R200, R198.reuse, R16 ;  /* 0x000000c6c810723c */ /* 0x080ff00000041810 */
[C---:B------:R-:W-:Y:S01]  /*150b0*/  HMMA.16816.F32.BF16 R20, R176.reuse, R198, R20 ;  /* 0x000000c6b014723c */ /* 0x040fe20000041814 */
[----:B------:R-:W-:Y:S07]  /*150c0*/  LDSM.16.M88.4 R196, [R216+0x6880] ;  /* 0x00688000d8c4783b */ /* 0x000fee0000000200 */
        /* <DEDUP_REMOVED lines=11> */
[----:B------:R-:W2:Y:S02]  /*15180*/  LDSM.16.M88.4 R204, [R216+0x7880] ;  /* 0x00788000d8cc783b */ /* 0x000ea40000000200 */
        /* <DEDUP_REMOVED lines=15> */
[----:B------:R-:W3:Y:S05]  /*15280*/  LDSM.16.M88.4 R172, [R230] ;  /* 0x00000000e6ac783b */ /* 0x000eea0000000200 */
[----:B------:R-:W4:Y:S02]  /*15290*/  LDSM.16.M88.4 R204, [R229] ;  /* 0x00000000e5cc783b */ /* 0x000f240000000200 */
[-C--:B-1----:R-:W-:Y:S08]  /*152a0*/  HMMA.16816.F32.BF16 R8, R176, R196.reuse, R8 ;  /* 0x000000c4b008723c */ /* 0x082ff00000041808 */
        /* <DEDUP_REMOVED lines=12> */
[----:B------:R-:W2:Y:S07]  /*15370*/  LDSM.16.M88.4 R200, [R224+0xe080] ;  /* 0x00e08000e0c8783b */ /* 0x000eae0000000200 */
[----:B------:R-:W-:Y:S01]  /*15380*/  HMMA.16816.F32.BF16 R52, R176, R206, R52 ;  /* 0x000000ceb034723c */ /* 0x000fe20000041834 */
[----:B------:R-:W3:Y:S05]  /*15390*/  LDSM.16.M88.4 R176, [R222+0x7080] ;  /* 0x00708000deb0783b */ /* 0x000eea0000000200 */
[----:B------:R-:W4:Y:S02]  /*153a0*/  LDSM.16.M88.4 R204, [R222+0x7880] ;  /* 0x00788000decc783b */ /* 0x000f240000000200 */
        /* <DEDUP_REMOVED lines=11> */
[C---:B------:R-:W-:Y:S07]  /*15460*/  HMMA.16816.F32.BF16 R44, R200.reuse, R204, R44 ;  /* 0x000000ccc82c723c */ /* 0x040fee000004182c */
[----:B------:R-:W-:Y:S01]  /*15470*/  IMAD.MOV.U32 R205, RZ, RZ, c[0x0][0x1e4] ;  /* 0x00007900ffcd7624 */ /* 0x000fe200078e00ff */
[-C--:B------:R-:W-:Y:S01]  /*15480*/  HMMA.16816.F32.BF16 R48, R200, R206.reuse, R48 ;  /* 0x000000cec830723c */ /* 0x080fe20000041830 */
[----:B------:R-:W2:Y:S03]  /*15490*/  LDSM.16.M88.4 R200, [R228+0xe080] ;  /* 0x00e08000e4c8783b */ /* 0x000ea60000000200 */
[----:B------:R-:W-:Y:S04]  /*154a0*/  IMAD.MOV.U32 R204, RZ, RZ, c[0x0][0x1e0] ;  /* 0x00007800ffcc7624 */ /* 0x000fe800078e00ff */
[----:B------:R-:W-:Y:S01]  /*154b0*/  HMMA.16816.F32.BF16 R52, R172, R206, R52 ;  /* 0x000000ceac34723c */ /* 0x000fe20000041834 */
[----:B------:R-:W3:Y:S03]  /*154c0*/  LDL R206, [R1+0x70] ;  /* 0x0000700001ce7983 */ /* 0x000ee60000100800 */
[----:B------:R-:W-:Y:S02]  /*154d0*/  SHF.L.U64.HI R204, R204, 0x5, R205 ;  /* 0x00000005cccc7819 */ /* 0x000fe400000102cd */
[----:B------:R-:W4:Y:S01]  /*154e0*/  LDSM.16.M88.4 R172, [R221+0x2000] ;  /* 0x00200000ddac783b */ /* 0x000f220000000200 */
[----:B------:R-:W-:Y:S01]  /*154f0*/  MOV R207, c[0x0][0x1e0] ;  /* 0x0000780000cf7a02 */ /* 0x000fe20000000f00 */
[-C--:B-1----:R-:W-:Y:S05]  /*15500*/  HMMA.16816.F32.BF16 R8, R176, R196.reuse, R8 ;  /* 0x000000c4b008723c */ /* 0x082fea0000041808 */
[----:B------:R-:W-:Y:S03]  /*15510*/  IMAD.SHL.U32 R207, R207, 0x20, RZ ;  /* 0x00000020cfcf7824 */ /* 0x000fe600078e00ff */
[C---:B--2---:R-:W-:Y:S07]  /*15520*/  HMMA.16816.F32.BF16 R12, R200.reuse, R196, R12 ;  /* 0x000000c4c80c723c */ /* 0x044fee000004180c */
[C---:B------:R-:W-:Y:S01]  /*15530*/  @P0 IMAD.WIDE.U32 R196, R0.reuse, c[0x0][0x1e0], RZ ;  /* 0x0000780000c40a25 */ /* 0x040fe200078e00ff */
[-C--:B------:R-:W-:Y:S04]  /*15540*/  HMMA.16816.F32.BF16 R16, R200, R198.reuse, R16 ;  /* 0x000000c6c810723c */ /* 0x080fe80000041810 */
[----:B------:R-:W-:Y:S01]  /*15550*/  @P0 IMAD R0, R0, c[0x0][0x1e4], R2 ;  /* 0x0000790000000a24 */ /* 0x000fe200078e0202 */
[----:B------:R-:W-:Y:S03]  /*15560*/  @P0 MOV R2, R238 ;  /* 0x000000ee00020202 */ /* 0x000fe60000000f00 */
[C---:B------:R-:W-:Y:S04]  /*15570*/  HMMA.16816.F32.BF16 R20, R176.reuse, R198, R20 ;  /* 0x000000c6b014723c */ /* 0x040fe80000041814 */
[----:B------:R-:W-:Y:S02]  /*15580*/  @P0 IMAD.IADD R0, R197, 0x1, R0 ;  /* 0x00000001c5000824 */ /* 0x000fe400078e0200 */
[----:B------:R-:W-:Y:S02]  /*15590*/  @P0 IMAD.WIDE.U32 R2, R196, 0x30, R2 ;  /* 0x00000030c4020825 */ /* 0x000fe400078e0002 */
[-C--:B----4-:R-:W-:Y:S01]  /*155a0*/  HMMA.16816.F32.BF16 R24, R176, R172.reuse, R24 ;  /* 0x000000acb018723c */ /* 0x090fe20000041818 */
[----:B------:R-:W1:Y:S01]  /*155b0*/  LDSM.16.M88.4 R196, [R221+0x2800] ;  /* 0x00280000ddc4783b */ /* 0x000e620000000200 */
[----:B------:R-:W-:Y:S04]  /*155c0*/  DEPBAR.LE SB0, 0x0 ;  /* 0x000080000000791a */ /* 0x000fe80000000000 */
[----:B------:R-:W-:Y:S01]  /*155d0*/  @P0 IMAD R4, R0, 0x30, RZ ;  /* 0x0000003000040824 */ /* 0x000fe200078e02ff */
[----:B------:R-:W-:Y:S01]  /*155e0*/  BAR.SYNC.DEFER_BLOCKING 0x0 ;  /* 0x0000000000007b1d */ /* 0x000fe20000010000 */
[C---:B------:R-:W-:Y:S05]  /*155f0*/  HMMA.16816.F32.BF16 R28, R200.reuse, R172, R28 ;  /* 0x000000acc81c723c */ /* 0x040fea000004181c */
[----:B------:R-:W-:Y:S01]  /*15600*/  @P0 IMAD.IADD R4, R3, 0x1, R4 ;  /* 0x0000000103040824 */ /* 0x000fe200078e0204 */
[----:B------:R-:W-:Y:S01]  /*15610*/  LEA R3, R168, R215, 0x7 ;  /* 0x000000d7a8037211 */ /* 0x000fe200078e38ff */
[C---:B------:R-:W-:Y:S01]  /*15620*/  @P0 IMAD.SHL.U32 R0, R2.reuse, 0x2, RZ ;  /* 0x0000000202000824 */ /* 0x040fe200078e00ff */
[-C--:B------:R-:W-:Y:S04]  /*15630*/  HMMA.16816.F32.BF16 R32, R200, R174.reuse, R32 ;  /* 0x000000aec820723c */ /* 0x080fe80000041820 */
[----:B------:R-:W-:Y:S01]  /*15640*/  IADD3 R3, R171, R3, R213 ;  /* 0x00000003ab037210 */ /* 0x000fe20007ffe0d5 */
[----:B------:R-:W-:Y:S01]  /*15650*/  IMAD.MOV.U32 R213, RZ, RZ, c[0x0][0x2c4] ;  /* 0x0000b100ffd57624 */ /* 0x000fe200078e00ff */
[----:B------:R-:W2:Y:S01]  /*15660*/  LDL R171, [R1+0x88] ;  /* 0x0000880001ab7983 */ /* 0x000ea20000100800 */
[----:B------:R-:W-:Y:S01]  /*15670*/  @P0 SHF.L.U64.HI R4, R2, 0x1, R4 ;  /* 0x0000000102040819 */ /* 0x000fe20000010204 */
[C---:B------:R-:W-:Y:S04]  /*15680*/  HMMA.16816.F32.BF16 R36, R176.reuse, R174, R36 ;  /* 0x000000aeb024723c */ /* 0x040fe80000041824 */
[----:B------:R-:W-:Y:S01]  /*15690*/  @P0 IADD3 R2, P1, R0, c[0x0][0x1c8], RZ ;  /* 0x0000720000020a10 */ /* 0x000fe20007f3e0ff */
[----:B------:R-:W-:Y:S01]  /*156a0*/  IMAD.IADD R172, R214, 0x1, R3 ;  /* 0x00000001d6ac7824 */ /* 0x000fe200078e0203 */
[----:B------:R-:W-:Y:S01]  /*156b0*/  @P0 IADD3 R0, P2, R0, 0x80, RZ ;  /* 0x0000008000000810 */ /* 0x000fe20007f5e0ff */
[----:B------:R-:W-:Y:S01]  /*156c0*/  IMAD R168, R235, -0x30, RZ ;  /* 0xffffffd0eba87824 */ /* 0x000fe200078e02ff */
[----:B------:R-:W-:Y:S02]  /*156d0*/  @P0 IADD3.X R3, R4, c[0x0][0x1cc], RZ, P1, !PT ;  /* 0x0000730004030a10 */ /* 0x000fe40000ffe4ff */
[----:B------:R-:W-:Y:S02]  /*156e0*/  ISETP.NE.AND P5, PT, R213, 0x1, PT ;  /* 0x00000001d500780c */ /* 0x000fe40003fa5270 */
[----:B------:R-:W-:Y:S01]  /*156f0*/  @P0 IADD3 R174, P1, R0, c[0x0][0x1c8], RZ ;  /* 0x0000720000ae0a10 */ /* 0x000fe20007f3e0ff */
[----:B------:R-:W-:Y:S01]  /*15700*/  @!PT LDS RZ, [RZ] ;  /* 0x00000000fffff984 */ /* 0x000fe20000000800 */
[----:B------:R-:W-:Y:S01]  /*15710*/  @!PT LDS RZ, [RZ] ;  /* 0x00000000fffff984 */ /* 0x000fe20000000800 */
[----:B------:R-:W-:Y:S01]  /*15720*/  @!PT LDS RZ, [RZ] ;  /* 0x00000000fffff984 */ /* 0x000fe20000000800 */
[----:B------:R4:W-:Y:S03]  /*15730*/  @P0 LDGSTS.E.BYPASS.LTC128B.128 [R234+0x5080], [R2.64], !P4 ;  /* 0x0508000002ea0fae */ /* 0x0009e6000e101d46 */
[----:B------:R-:W-:Y:S01]  /*15740*/  @P0 IADD3.X R175, RZ, c[0x0][0x1cc], R4, P1, P2 ;  /* 0x00007300ffaf0a10 */ /* 0x000fe20000fe4404 */
[-C--:B-1----:R-:W-:Y:S04]  /*15750*/  HMMA.16816.F32.BF16 R40, R176, R196.reuse, R40 ;  /* 0x000000c4b028723c */ /* 0x082fe80000041828 */
[----:B------:R3:W-:Y:S02]  /*15760*/  @P0 LDGSTS.E.BYPASS.LTC128B.128 [R234+0x6880], [R174.64], !P3 ;  /* 0x06880000aeea0fae */ /* 0x0007e4000d901d46 */
[----:B------:R-:W-:Y:S02]  /*15770*/  @P5 IMAD.HI.U32 R0, R172, c[0x0][0x2c8], RZ ;  /* 0x0000b200ac005a27 */ /* 0x000fe400078e00ff */
[C---:B------:R-:W-:Y:S04]  /*15780*/  HMMA.16816.F32.BF16 R44, R200.reuse, R196, R44 ;  /* 0x000000c4c82c723c */ /* 0x040fe8000004182c */
[----:B------:R-:W-:Y:S04]  /*15790*/  @P5 SHF.R.U32.HI R172, RZ, c[0x0][0x2cc], R0 ;  /* 0x0000b300ffac5a19 */ /* 0x000fe80000011600 */
[-C--:B------:R-:W-:Y:S01]  /*157a0*/  HMMA.16816.F32.BF16 R48, R200, R198.reuse, R48 ;  /* 0x000000c6c830723c */ /* 0x080fe20000041830 */
[----:B------:R-:W1:Y:S03]  /*157b0*/  SHFL.IDX PT, R4, R172, RZ, 0x1c1f ;  /* 0x001c1fffac047589 */ /* 0x000e6600000e0000 */
[-C--:B----4-:R-:W-:Y:S04]  /*157c0*/  @P0 IADD3 R2, P1, R2, R207.reuse, RZ ;  /* 0x000000cf02020210 */ /* 0x090fe80007f3e0ff */
[----:B------:R-:W-:Y:S04]  /*157d0*/  HMMA.16816.F32.BF16 R52, R176, R198, R52 ;  /* 0x000000c6b034723c */ /* 0x000fe80000041834 */
[----:B------:R-:W-:Y:S02]  /*157e0*/  @P0 IADD3.X R3, R3, R204, RZ, P1, !PT ;  /* 0x000000cc03030210 */ /* 0x000fe40000ffe4ff */
[C---:B------:R-:W-:Y:S03]  /*157f0*/  @P0 IADD3 R196, P2, R2.reuse, R207, RZ ;  /* 0x000000cf02c40210 */ /* 0x040fe60007f5e0ff */
[----:B------:R1:W-:Y:S03]  /*15800*/  @P0 LDGSTS.E.BYPASS.LTC128B.128 [R234+0x5880], [R2.64], !P4 ;  /* 0x0588000002ea0fae */ /* 0x0003e6000e101d46 */
[C---:B------:R-:W-:Y:S02]  /*15810*/  @P0 IMAD.X R197, R3.reuse, 0x1, R204, P2 ;  /* 0x0000000103c50824 */ /* 0x040fe400010e06cc */
[----:B------:R1:W-:Y:S05]  /*15820*/  @P0 LDGSTS.E.BYPASS.LTC128B.128 [R234+0x7080], [R2.64+0x80], !P3 ;  /* 0x0708008002ea0fae */ /* 0x0003ea000d901d46 */
[----:B------:R4:W-:Y:S01]  /*15830*/  @P0 LDGSTS.E.BYPASS.LTC128B.128 [R234+0x6080], [R196.64], !P4 ;  /* 0x06080000c4ea0fae */ /* 0x0009e2000e101d46 */
[----:B---3--:R-:W-:Y:S05]  /*15840*/  @P0 IADD3 R174, P1, R2, R206, RZ ;  /* 0x000000ce02ae0210 */ /* 0x008fea0007f3e0ff */
[----:B------:R-:W-:Y:S05]  /*15850*/  @P0 IMAD.X R175, R3, 0x1, R252, P1 ;  /* 0x0000000103af0824 */ /* 0x000fea00008e06fc */
[----:B------:R2:W-:Y:S01]  /*15860*/  @P0 LDGSTS.E.BYPASS.LTC128B.128 [R234+0x7880], [R174.64], !P3 ;  /* 0x07880000aeea0fae */ /* 0x0005e2000d901d46 */
[----:B------:R-:W-:Y:S04]  /*15870*/  ISETP.GE.AND P3, PT, R209, 0x1, PT ;  /* 0x00000001d100780c */ /* 0x000fe80003f66270 */
[----:B------:R-:W0:Y:S01]  /*15880*/  LDGDEPBAR ;  /* 0x00000000000079af */ /* 0x000e220000000000 */
[C---:B--2---:R-:W-:Y:S02]  /*15890*/  IADD3 R174, -R171.reuse, 0x1, R168 ;  /* 0x00000001abae7810 */ /* 0x044fe40007ffe1a8 */
[----:B------:R-:W-:Y:S02]  /*158a0*/  IADD3 R175, -R171, R168, RZ ;  /* 0x000000a8abaf7210 */ /* 0x000fe40007ffe1ff */
[----:B------:R-:W-:Y:S04]  /*158b0*/  IADD3 R174, -R208, R174, R5 ;  /* 0x000000aed0ae7210 */ /* 0x000fe80007ffe105 */
[C---:B------:R-:W-:Y:S02]  /*158c0*/  IADD3 R173, R174.reuse, c[0x0][0x328], RZ ;  /* 0x0000ca00aead7a10 */ /* 0x040fe40007ffe0ff */
[----:B------:R-:W-:Y:S03]  /*158d0*/  IADD3 R174, R174, UR4, RZ ;  /* 0x00000004aeae7c10 */ /* 0x000fe6000fffe0ff */
[--C-:B-1----:R-:W-:Y:S02]  /*158e0*/  IMAD.IADD R2, R173, 0x1, R4.reuse ;  /* 0x00000001ad027824 */ /* 0x102fe400078e0204 */
[----:B------:R-:W-:Y:S01]  /*158f0*/  IMAD.IADD R0, R174, 0x1, R4 ;  /* 0x00000001ae007824 */ /* 0x000fe200078e0204 */
[----:B------:R-:W-:-:S05]  /*15900*/  @!P3 BRA `(.L_x_3171) ;  /* 0x000001700000b947 */ /* 0x000fca0003800000 */
[----:B----4-:R-:W-:Y:S01]  /*15910*/  IADD3 R3, -R208, R5, R4 ;  /* 0x00000005d0037210 */ /* 0x010fe20007ffe104 */
        /* <DEDUP_REMOVED lines=12> */
.L_x_3173:
[----:B------:R-:W-:Y:S04]  /*159e0*/  MOV R4, c[0x0][0x32c] ;  /* 0x0000cb0000047a02 */ /* 0x000fe80000000f00 */
[----:B------:R-:W-:Y:S11]  /*159f0*/  ISETP.NE.AND P0, PT, R4, 0x1, PT ;  /* 0x000000010400780c */ /* 0x000ff60003f05270 */
[----:B------:R-:W-:Y:S02]  /*15a00*/  @!UPT UIADD3 URZ, URZ, URZ, URZ ;  /* 0x0000003f3f3ff290 */ /* 0x000fe4000fffe03f */
[----:B------:R-:W-:Y:S05]  /*15a10*/  @P0 IMAD.HI.U32 R4, R3, c[0x0][0x330], RZ ;  /* 0x0000cc0003040a27 */ /* 0x000fea00078e00ff */
[----:B------:R-:W-:Y:S02]  /*15a20*/  @P0 SHF.R.U32.HI R3, RZ, c[0x0][0x334], R4 ;  /* 0x0000cd00ff030a19 */ /* 0x000fe40000011604 */
.L_x_3174:
[----:B------:R-:W-:Y:S05]  /*15a30*/  BSYNC B0 ;  /* 0x0000000000007941 */ /* 0x000fea0003800000 */
.L_x_3172:
[----:B------:R-:W-:Y:S05]  /*15a40*/  IMAD R3, R3, c[0x0][0x32c], R175 ;  /* 0x0000cb0003037a24 */ /* 0x000fea00078e02af */
[----:B------:R-:W-:Y:S02]  /*15a50*/  IADD3 R4, R3, c[0x0][0x32c], RZ ;  /* 0x0000cb0003047a10 */ /* 0x000fe40007ffe0ff */
[----:B------:R-:W-:Y:S02]  /*15a60*/  IMNMX R0, R0, R3, !PT ;  /* 0x0000000300007217 */ /* 0x000fe40007800200 */
[----:B------:R-:W-:Y:S02]  /*15a70*/  IMNMX R2, R2, R4, PT ;  /* 0x0000000402027217 */ /* 0x000fe40003800200 */
.L_x_3171:
[----:B----4-:R-:W1:Y:S02]  /*15a80*/  SHFL.IDX PT, R171, R172, 0x1, 0x1c1f ;  /* 0x003c1f00acab7f89 */ /* 0x010e6400000e0000 */
        /* <DEDUP_REMOVED lines=16> */
.L_x_3177:
[----:B------:R-:W-:Y:S04]  /*15b90*/  MOV R176, c[0x0][0x32c] ;  /* 0x0000cb0000b07a02 */ /* 0x000fe80000000f00 */
[----:B------:R-:W-:Y:S11]  /*15ba0*/  ISETP.NE.AND P0, PT, R176, 0x1, PT ;  /* 0x00000001b000780c */ /* 0x000ff60003f05270 */
[----:B------:R-:W-:Y:S02]  /*15bb0*/  @!UPT UIADD3 URZ, URZ, URZ, URZ ;  /* 0x0000003f3f3ff290 */ /* 0x000fe4000fffe03f */
[----:B------:R-:W-:Y:S05]  /*15bc0*/  @P0 IMAD.HI.U32 R176, R171, c[0x0][0x330], RZ ;  /* 0x0000cc00abb00a27 */ /* 0x000fea00078e00ff */
[----:B------:R-:W-:Y:S02]  /*15bd0*/  @P0 SHF.R.U32.HI R171, RZ, c[0x0][0x334], R176 ;  /* 0x0000cd00ffab0a19 */ /* 0x000fe400000116b0 */
.L_x_3178:
[----:B------:R-:W-:Y:S05]  /*15be0*/  BSYNC B0 ;  /* 0x0000000000007941 */ /* 0x000fea0003800000 */
.L_x_3176:
[----:B------:R-:W-:Y:S05]  /*15bf0*/  IMAD R171, R171, c[0x0][0x32c], R175 ;  /* 0x0000cb00abab7a24 */ /* 0x000fea00078e02af */
[----:B------:R-:W-:Y:S02]  /*15c00*/  IADD3 R176, R171, c[0x0][0x32c], RZ ;  /* 0x0000cb00abb07a10 */ /* 0x000fe40007ffe0ff */
[----:B------:R-:W-:Y:S02]  /*15c10*/  IMNMX R3, R3, R171, !PT ;  /* 0x000000ab03037217 */ /* 0x000fe40007800200 */
[----:B------:R-:W-:Y:S02]  /*15c20*/  IMNMX R4, R4, R176, PT ;  /* 0x000000b004047217 */ /* 0x000fe40003800200 */
.L_x_3175:
[C---:B------:R-:W-:Y:S02]  /*15c30*/  ISETP.GE.AND P0, PT, R168.reuse, 0x2, PT ;  /* 0x00000002a800780c */ /* 0x040fe40003f06270 */
        /* <DEDUP_REMOVED lines=39> */
[----:B------:R-:W-:Y:S02]  /*15eb0*/  LOP3.LUT R236, R236, 0xffffffdf, RZ, 0xc0, !PT ;  /* 0xffffffdfecec7812 */ /* 0x000fe400078ec0ff */
        /* <DEDUP_REMOVED lines=11> */
[----:B------:R-:W-:Y:S04]  /*15f70*/  ISETP.GT.AND P0, PT, R0, RZ, !P1 ;  /* 0x000000ff0000720c */ /* 0x000fe80004f04270 */
[----:B------:R-:W-:Y:S04]  /*15f80*/  ISETP.LT.OR P0, PT, R2, 0x1, P0 ;  /* 0x000000010200780c */ /* 0x000fe80000701670 */
[----:B------:R-:W-:Y:S02]  /*15f90*/  FSEL R9, R8, -INF , !P0 ;  /* 0xff80000008097808 */ /* 0x000fe40004000000 */
[----:B------:R-:W-:Y:S01]  /*15fa0*/  ISETP.GE.AND P0, PT, R168, 0x2a, PT ;  /* 0x0000002aa800780c */ /* 0x000fe20003f06270 */
[----:B------:R-:W1:Y:S11]  /*15fb0*/  SHFL.IDX PT, R8, R172, 0x2, 0x1c1f ;  /* 0x005c1f00ac087f89 */ /* 0x000e7600000e0000 */
[----:B------:R-:W-:Y:S01]  /*15fc0*/  @!UPT UIADD3 URZ, URZ, URZ, URZ ;  /* 0x0000003f3f3ff290 */ /* 0x000fe2000fffe03f */
[----:B------:R-:W-:Y:S02]  /*15fd0*/  @P0 LOP3.LUT R236, R236, 0x20, RZ, 0xfc, !PT ;  /* 0x00000020ecec0812 */ /* 0x000fe400078efcff */
[----:B------:R-:W-:Y:S04]  /*15fe0*/  ISETP.GT.AND P0, PT, R0, 0x29, !P0 ;  /* 0x000000290000780c */ /* 0x000fe80004704270 */
[----:B------:R-:W-:Y:S04]  /*15ff0*/  ISETP.LT.OR P0, PT, R2, 0x2a, P0 ;  /* 0x0000002a0200780c */ /* 0x000fe80000701670 */
[----:B------:R-:W-:Y:S01]  /*16000*/  FSEL R53, R53, -INF , !P0 ;  /* 0xff80000035357808 */ /* 0x000fe20004000000 */
[--C-:B-1----:R-:W-:Y:S01]  /*16010*/  IMAD.IADD R2, R173, 0x1, R8.reuse ;  /* 0x00000001ad027824 */ /* 0x102fe200078e0208 */
[----:B------:R-:W-:Y:S01]  /*16020*/  ISETP.GE.AND P0, PT, R209, 0x1, PT ;  /* 0x00000001d100780c */ /* 0x000fe20003f06270 */
[----:B------:R-:W-:Y:S11]  /*16030*/  IMAD.IADD R0, R174, 0x1, R8 ;  /* 0x00000001ae007824 */ /* 0x000ff600078e0208 */
[----:B------:R-:W-:Y:S01]  /*16040*/  @!UPT UIADD3 URZ, URZ, URZ, URZ ;  /* 0x0000003f3f3ff290 */ /* 0x000fe2000fffe03f */
        /* <DEDUP_REMOVED lines=14> */
.L_x_3181:
[----:B------:R-:W-:Y:S04]  /*16130*/  MOV R20, c[0x0][0x32c] ;  /* 0x0000cb0000147a02 */ /* 0x000fe80000000f00 */
[----:B------:R-:W-:Y:S11]  /*16140*/  ISETP.NE.AND P0, PT, R20, 0x1, PT ;  /* 0x000000011400780c */ /* 0x000ff60003f05270 */
[----:B------:R-:W-:Y:S02]  /*16150*/  @!UPT UIADD3 URZ, URZ, URZ, URZ ;  /* 0x0000003f3f3ff290 */ /* 0x000fe4000fffe03f */
[----:B------:R-:W-:Y:S05]  /*16160*/  @P0 IMAD.HI.U32 R20, R8, c[0x0][0x330], RZ ;  /* 0x0000cc0008140a27 */ /* 0x000fea00078e00ff */
[----:B------:R-:W-:Y:S02]  /*16170*/  @P0 SHF.R.U32.HI R8, RZ, c[0x0][0x334], R20 ;  /* 0x0000cd00ff080a19 */ /* 0x000fe40000011614 */
.L_x_3182:
[----:B------:R-:W-:Y:S05]  /*16180*/  BSYNC B0 ;  /* 0x0000000000007941 */ /* 0x000fea0003800000 */
.L_x_3180:
[----:B------:R-:W-:Y:S05]  /*16190*/  IMAD R8, R8, c[0x0][0x32c], R175 ;  /* 0x0000cb0008087a24 */ /* 0x000fea00078e02af */
[----:B------:R-:W-:Y:S02]  /*161a0*/  IADD3 R20, R8, c[0x0][0x32c], RZ ;  /* 0x0000cb0008147a10 */ /* 0x000fe40007ffe0ff */
[----:B------:R-:W-:Y:S02]  /*161b0*/  IMNMX R0, R0, R8, !PT ;  /* 0x0000000800007217 */ /* 0x000fe40007800200 */
[----:B------:R-:W-:Y:S02]  /*161c0*/  IMNMX R2, R2, R20, PT ;  /* 0x0000001402027217 */ /* 0x000fe40003800200 */
.L_x_3179:
[----:B------:R-:W-:Y:S04]  /*161d0*/  LOP3.LUT P0, RZ, R236, 0x10, RZ, 0xc0, !PT ;  /* 0x00000010ecff7812 */ /* 0x000fe8000780c0ff */
[C---:B------:R-:W-:Y:S04]  /*161e0*/  ISETP.GT.AND P0, PT, R3.reuse, 0x8, !P0 ;  /* 0x000000080300780c */ /* 0x040fe80004704270 */
[----:B------:R-:W-:Y:S04]  /*161f0*/  ISETP.LT.OR P0, PT, R4, 0x9, P0 ;  /* 0x000000090400780c */ /* 0x000fe80000701670 */
[----:B------:R-:W-:Y:S02]  /*16200*/  FSEL R22, R22, -INF , !P0 ;  /* 0xff80000016167808 */ /* 0x000fe40004000000 */
[----:B------:R-:W-:Y:S04]  /*16210*/  LOP3.LUT P0, RZ, R236, 0x2, RZ, 0xc0, !PT ;  /* 0x00000002ecff7812 */ /* 0x000fe8000780c0ff */
[----:B------:R-:W-:Y:S04]  /*16220*/  ISETP.GT.AND P0, PT, R3, 0x9, !P0 ;  /* 0x000000090300780c */ /* 0x000fe80004704270 */
[----:B------:R-:W-:Y:S04]  /*16230*/  ISETP.LT.OR P0, PT, R4, 0xa, P0 ;  /* 0x0000000a0400780c */ /* 0x000fe80000701670 */
[----:B------:R-:W-:Y:S02]  /*16240*/  FSEL R23, R23, -INF , !P0 ;  /* 0xff80000017177808 */ /* 0x000fe40004000000 */
[----:B------:R-:W-:Y:S04]  /*16250*/  LOP3.LUT P0, RZ, R236, 0x1, RZ, 0xc0, !PT ;  /* 0x00000001ecff7812 */ /* 0x000fe8000780c0ff */
        /* <DEDUP_REMOVED lines=16> */
[----:B------:R-:W-:Y:S04]  /*16360*/  ISETP.LT.OR P0, PT, R4, 0x22, P0 ;  /* 0x000000220400780c */ /* 0x000fe80000701670 */
[----:B------:R-:W-:Y:S02]  /*16370*/  FSEL R206, R43, -INF , !P0 ;  /* 0xff8000002bce7808 */ /* 0x000fe40004000000 */
[----:B------:R-:W-:Y:S04]  /*16380*/  LOP3.LUT P0, RZ, R236, 0x4, RZ, 0xc0, !PT ;  /* 0x00000004ecff7812 */ /* 0x000fe8000780c0ff */
[----:B------:R-:W-:Y:S04]  /*16390*/  ISETP.GT.AND P0, PT, R3, 0x1, !P0 ;  /* 0x000000010300780c */ /* 0x000fe80004704270 */
[C---:B------:R-:W-:Y:S04]  /*163a0*/  ISETP.LT.OR P0, PT, R4.reuse, 0x2, P0 ;  /* 0x000000020400780c */ /* 0x040fe80000701670 */
[----:B------:R-:W-:Y:S02]  /*163b0*/  FSEL R20, R11, -INF , !P0 ;  /* 0xff8000000b147808 */ /* 0x000fe40004000000 */
[C---:B------:R-:W-:Y:S04]  /*163c0*/  ISETP.GT.AND P0, PT, R3.reuse, RZ, !P1 ;  /* 0x000000ff0300720c */ /* 0x040fe80004f04270 */
[----:B------:R-:W-:Y:S04]  /*163d0*/  ISETP.LT.OR P0, PT, R4, 0x1, P0 ;  /* 0x000000010400780c */ /* 0x000fe80000701670 */
[----:B------:R-:W-:Y:S02]  /*163e0*/  FSEL R10, R10, -INF , !P0 ;  /* 0xff8000000a0a7808 */ /* 0x000fe40004000000 */
[----:B------:R-:W-:Y:S04]  /*163f0*/  LOP3.LUT P0, RZ, R236, 0x8, RZ, 0xc0, !PT ;  /* 0x00000008ecff7812 */ /* 0x000fe8000780c0ff */
[C---:B------:R-:W-:Y:S04]  /*16400*/  ISETP.GT.AND P0, PT, R3.reuse, 0x28, !P0 ;  /* 0x000000280300780c */ /* 0x040fe80004704270 */
[----:B------:R-:W-:Y:S04]  /*16410*/  ISETP.LT.OR P0, PT, R4, 0x29, P0 ;  /* 0x000000290400780c */ /* 0x000fe80000701670 */
[----:B------:R-:W-:Y:S02]  /*16420*/  FSEL R205, R54, -INF , !P0 ;  /* 0xff80000036cd7808 */ /* 0x000fe40004000000 */
[----:B------:R-:W-:Y:S04]  /*16430*/  LOP3.LUT P0, RZ, R236, 0x20, RZ, 0xc0, !PT ;  /* 0x00000020ecff7812 */ /* 0x000fe8000780c0ff */
[----:B------:R-:W-:Y:S02]  /*16440*/  ISETP.GT.AND P0, PT, R3, 0x29, !P0 ;  /* 0x000000290300780c */ /* 0x000fe40004704270 */
[----:B------:R-:W1:Y:S02]  /*16450*/  SHFL.IDX PT, R3, R172, 0x3, 0x1c1f ;  /* 0x007c1f00ac037f89 */ /* 0x000e6400000e0000 */
[----:B------:R-:W-:Y:S04]  /*16460*/  ISETP.LT.OR P0, PT, R4, 0x2a, P0 ;  /* 0x0000002a0400780c */ /* 0x000fe80000701670 */
[----:B------:R-:W-:Y:S02]  /*16470*/  FSEL R204, R55, -INF , !P0 ;  /* 0xff80000037cc7808 */ /* 0x000fe40004000000 */
[----:B------:R-:W-:Y:S04]  /*16480*/  ISETP.GT.AND P0, PT, R0, RZ, !P1 ;  /* 0x000000ff0000720c */ /* 0x000fe80004f04270 */
        /* <DEDUP_REMOVED lines=59> */
.L_x_3185:
[----:B------:R-:W-:Y:S04]  /*16840*/  MOV R4, c[0x0][0x32c] ;  /* 0x0000cb0000047a02 */ /* 0x000fe80000000f00 */
[----:B------:R-:W-:Y:S11]  /*16850*/  ISETP.NE.AND P0, PT, R4, 0x1, PT ;  /* 0x000000010400780c */ /* 0x000ff60003f05270 */
[----:B------:R-:W-:Y:S02]  /*16860*/  @!UPT UIADD3 URZ, URZ, URZ, URZ ;  /* 0x0000003f3f3ff290 */ /* 0x000fe4000fffe03f */
[----:B------:R-:W-:Y:S05]  /*16870*/  @P0 IMAD.HI.U32 R4, R3, c[0x0][0x330], RZ ;  /* 0x0000cc0003040a27 */ /* 0x000fea00078e00ff */
[----:B------:R-:W-:Y:S02]  /*16880*/  @P0 SHF.R.U32.HI R3, RZ, c[0x0][0x334], R4 ;  /* 0x0000cd00ff030a19 */ /* 0x000fe40000011604 */
.L_x_3186:
[----:B------:R-:W-:Y:S05]  /*16890*/  BSYNC B0 ;  /* 0x0000000000007941 */ /* 0x000fea0003800000 */
.L_x_3184:
[----:B------:R-:W-:Y:S05]  /*168a0*/  IMAD R175, R3, c[0x0][0x32c], R175 ;  /* 0x0000cb0003af7a24 */ /* 0x000fea00078e02af */
[----:B------:R-:W-:Y:S02]  /*168b0*/  IADD3 R3, R175, c[0x0][0x32c], RZ ;  /* 0x0000cb00af037a10 */ /* 0x000fe40007ffe0ff */
[----:B------:R-:W-:Y:S02]  /*168c0*/  IMNMX R0, R0, R175, !PT ;  /* 0x000000af00007217 */ /* 0x000fe40007800200 */
[----:B------:R-:W-:Y:S02]  /*168d0*/  IMNMX R2, R2, R3, PT ;  /* 0x0000000302027217 */ /* 0x000fe40003800200 */
.L_x_3183:
        /* <DEDUP_REMOVED lines=36> */
[----:B------:R-:W-:Y:S02]  /*16b20*/  LOP3.LUT P1, RZ, R236, 0x1, RZ, 0xc0, !PT ;  /* 0x00000001ecff7812 */ /* 0x000fe4000782c0ff */
[----:B------:R-:W-:Y:S02]  /*16b30*/  FMNMX.FTZ R3, R206, R3, !PT ;  /* 0x00000003ce037209 */ /* 0x000fe40007810000 */
[----:B------:R-:W-:Y:S02]  /*16b40*/  FSEL R19, R19, -INF , !P0 ;  /* 0xff80000013137808 */ /* 0x000fe40004000000 */
[----:B------:R-:W-:Y:S02]  /*16b50*/  ISETP.GT.AND P0, PT, R0, 0x10, !P1 ;  /* 0x000000100000780c */ /* 0x000fe40004f04270 */
[----:B------:R-:W-:Y:S02]  /*16b60*/  FMNMX.FTZ R3, R205, R3, !PT ;  /* 0x00000003cd037209 */ /* 0x000fe40007810000 */
[----:B------:R-:W-:Y:S02]  /*16b70*/  FMNMX.FTZ R4, R11, R169, !PT ;  /* 0x000000a90b047209 */ /* 0x000fe40007810000 */
[----:B------:R-:W-:Y:S02]  /*16b80*/  ISETP.LT.OR P0, PT, R2, 0x11, P0 ;  /* 0x000000110200780c */ /* 0x000fe40000701670 */
[----:B-1----:R-:W-:Y:S02]  /*16b90*/  FMNMX.FTZ R172, R172, R8, !PT ;  /* 0x00000008acac7209 */ /* 0x002fe40007810000 */
[----:B------:R-:W-:Y:S02]  /*16ba0*/  FMNMX.FTZ R3, R204, R3, !PT ;  /* 0x00000003cc037209 */ /* 0x000fe40007810000 */
[----:B------:R-:W-:Y:S01]  /*16bb0*/  FMNMX.FTZ R4, R21, R4, !PT ;  /* 0x0000000415047209 */ /* 0x000fe20007810000 */
[----:B------:R-:W1:Y:S01]  /*16bc0*/  SHFL.BFLY PT, R8, R172, 0x1, 0x1f ;  /* 0x0c201f00ac087f89 */ /* 0x000e6200000e0000 */
[----:B------:R-:W-:Y:S02]  /*16bd0*/  FSEL R42, R30, -INF , !P0 ;  /* 0xff8000001e2a7808 */ /* 0x000fe40004000000 */
[----:B------:R-:W-:Y:S02]  /*16be0*/  ISETP.GT.AND P0, PT, R0, 0x11, !P6 ;  /* 0x000000110000780c */ /* 0x000fe40007704270 */
[----:B------:R-:W-:Y:S02]  /*16bf0*/  FMNMX.FTZ R4, R16, R4, !PT ;  /* 0x0000000410047209 */ /* 0x000fe40007810000 */
[----:B------:R-:W-:Y:S01]  /*16c00*/  ISETP.LT.OR P0, PT, R2, 0x12, P0 ;  /* 0x000000120200780c */ /* 0x000fe20000701670 */
[----:B------:R-:W2:Y:S01]  /*16c10*/  SHFL.BFLY PT, R174, R3, 0x2, 0x1f ;  /* 0x0c401f0003ae7f89 */ /* 0x000ea200000e0000 */
        /* <DEDUP_REMOVED lines=12> */
[----:B------:R-:W-:Y:S01]  /*16ce0*/  ISETP.GT.AND P0, PT, R0, 0x20, !P3 ;  /* 0x000000200000780c */ /* 0x000fe20005f04270 */
[----:B------:R-:W-:Y:S01]  /*16cf0*/  LDSM.16.MT88.4 R32, [R217+0x2080] ;  /* 0x00208000d920783b */ /* 0x000fe20000004200 */
[----:B-1----:R-:W-:Y:S02]  /*16d00*/  FMNMX.FTZ R172, R172, R8, !PT ;  /* 0x00000008acac7209 */ /* 0x002fe40007810000 */
[----:B------:R-:W-:Y:S02]  /*16d10*/  ISETP.LT.OR P0, PT, R2, 0x21, P0 ;  /* 0x000000210200780c */ /* 0x000fe40000701670 */
[----:B--2---:R-:W-:Y:S01]  /*16d20*/  FMNMX.FTZ R174, R3, R174, !PT ;  /* 0x000000ae03ae7209 */ /* 0x004fe20007810000 */
[----:B------:R-:W-:Y:S01]  /*16d30*/  FMUL.FTZ R12, R172, c[0x0][0x2d0] ;  /* 0x0000b400ac0c7a20 */ /* 0x000fe20000410000 */
[----:B------:R-:W-:Y:S02]  /*16d40*/  FMNMX.FTZ R3, R200, R4, !PT ;  /* 0x00000004c8037209 */ /* 0x000fe40007810000 */
[----:B------:R-:W-:Y:S01]  /*16d50*/  FSEL R208, R46, -INF , !P0 ;  /* 0xff8000002ed07808 */ /* 0x000fe20004000000 */
[----:B------:R-:W1:Y:S01]  /*16d60*/  SHFL.BFLY PT, R13, R174, 0x1, 0x1f ;  /* 0x0c201f00ae0d7f89 */ /* 0x000e6200000e0000 */
[----:B------:R-:W-:Y:S02]  /*16d70*/  ISETP.GT.AND P0, PT, R0, 0x21, !P2 ;  /* 0x000000210000780c */ /* 0x000fe40005704270 */
[----:B------:R-:W-:Y:S02]  /*16d80*/  FSETP.NEU.FTZ.AND P2, PT, R172, -INF , PT ;  /* 0xff800000ac00780b */ /* 0x000fe40003f5d000 */
[----:B------:R-:W-:Y:S02]  /*16d90*/  FMNMX.FTZ R3, R203, R3, !PT ;  /* 0x00000003cb037209 */ /* 0x000fe40007810000 */
[----:B------:R-:W-:Y:S02]  /*16da0*/  FSEL R12, R12, RZ, P2 ;  /* 0x000000ff0c0c7208 */ /* 0x000fe40001000000 */
[----:B------:R-:W-:Y:S02]  /*16db0*/  FMNMX.FTZ R3, R202, R3, !PT ;  /* 0x00000003ca037209 */ /* 0x000fe40007810000 */
[----:B------:R-:W-:Y:S01]  /*16dc0*/  ISETP.LT.OR P0, PT, R2, 0x22, P0 ;  /* 0x000000220200780c */ /* 0x000fe20000701670 */
[--C-:B------:R-:W-:Y:S01]  /*16dd0*/  FFMA.FTZ R4, R9, c[0x0][0x2d0], -R12.reuse ;  /* 0x0000b40009047a23 */ /* 0x100fe2000001080c */
[----:B------:R-:W-:Y:S01]  /*16de0*/  FMNMX.FTZ R3, R201, R3, !PT ;  /* 0x00000003c9037209 */ /* 0x000fe20007810000 */
[--C-:B------:R-:W-:Y:S01]  /*16df0*/  FFMA.FTZ R8, R171, c[0x0][0x2d0], -R12.reuse ;  /* 0x0000b400ab087a23 */ /* 0x100fe2000001080c */
[----:B------:R-:W-:Y:S01]  /*16e00*/  LOP3.LUT P1, RZ, R236, 0x8, RZ, 0xc0, !PT ;  /* 0x00000008ecff7812 */ /* 0x000fe2000782c0ff */
[----:B------:R2:W-:Y:S01]  /*16e10*/  MUFU.EX2 R243, R4 ;  /* 0x0000000400f37308 */ /* 0x0005e20000000800 */
[----:B------:R-:W-:Y:S01]  /*16e20*/  FSEL R175, R47, -INF , !P0 ;  /* 0xff8000002faf7808 */ /* 0x000fe20004000000 */
[----:B------:R-:W3:Y:S01]  /*16e30*/  SHFL.BFLY PT, R9, R3, 0x2, 0x1f ;  /* 0x0c401f0003097f89 */ /* 0x000ee200000e0000 */
[----:B------:R-:W-:Y:S01]  /*16e40*/  ISETP.GT.AND P0, PT, R0, 0x28, !P1 ;  /* 0x000000280000780c */ /* 0x000fe20004f04270 */
[--C-:B------:R-:W-:Y:S01]  /*16e50*/  FFMA.FTZ R179, R179, c[0x0][0x2d0], -R12.reuse ;  /* 0x0000b400b3b37a23 */ /* 0x100fe2000001080c */
[----:B------:R-:W-:Y:S01]  /*16e60*/  LOP3.LUT P6, RZ, R236, 0x20, RZ, 0xc0, !PT ;  /* 0x00000020ecff7812 */ /* 0x000fe200078cc0ff */
[--C-:B------:R-:W-:Y:S01]  /*16e70*/  FFMA.FTZ R178, R178, c[0x0][0x2d0], -R12.reuse ;  /* 0x0000b400b2b27a23 */ /* 0x100fe2000001080c */
[----:B------:R-:W-:Y:S01]  /*16e80*/  ISETP.LT.OR P0, PT, R2, 0x29, P0 ;  /* 0x000000290200780c */ /* 0x000fe20000701670 */
[--C-:B------:R-:W-:Y:S01]  /*16e90*/  FFMA.FTZ R45, R36, c[0x0][0x2d0], -R12.reuse ;  /* 0x0000b400242d7a23 */ /* 0x100fe2000001080c */
[----:B-1----:R-:W-:Y:S01]  /*16ea0*/  FMNMX.FTZ R174, R174, R13, !PT ;  /* 0x0000000daeae7209 */ /* 0x002fe20007810000 */
[----:B------:R1:W4:Y:S01]  /*16eb0*/  MUFU.EX2 R248, R8 ;  /* 0x0000000800f87308 */ /* 0x0003220000000800 */
[----:B------:R-:W-:Y:S01]  /*16ec0*/  FSEL R171, R50, -INF , !P0 ;  /* 0xff80000032ab7808 */ /* 0x000fe20004000000 */
[--C-:B------:R-:W-:Y:S01]  /*16ed0*/  FFMA.FTZ R46, R37, c[0x0][0x2d0], -R12.reuse ;  /* 0x0000b400252e7a23 */ /* 0x100fe2000001080c */
[C---:B------:R-:W-:Y:S01]  /*16ee0*/  FSETP.NEU.FTZ.AND P1, PT, R174.reuse, -INF , PT ;  /* 0xff800000ae00780b */ /* 0x040fe20003f3d000 */
[----:B------:R-:W-:Y:S01]  /*16ef0*/  FMUL.FTZ R25, R174, c[0x0][0x2d0] ;  /* 0x0000b400ae197a20 */ /* 0x000fe20000410000 */
[----:B------:R-:W-:Y:S01]  /*16f00*/  ISETP.GT.AND P0, PT, R0, 0x29, !P6 ;  /* 0x000000290000780c */ /* 0x000fe20007704270 */
[--C-:B------:R-:W-:Y:S03]  /*16f10*/  FFMA.FTZ R53, R53, c[0x0][0x2d0], -R12.reuse ;  /* 0x0000b40035357a23 */ /* 0x100fe6000001080c */
[----:B------:R-:W-:Y:S01]  /*16f20*/  FSEL R25, R25, RZ, P1 ;  /* 0x000000ff19197208 */ /* 0x000fe20000800000 */
[----:B------:R-:W-:Y:S01]  /*16f30*/  MUFU.EX2 R215, R179 ;  /* 0x000000b300d77308 */ /* 0x000fe20000000800 */
[----:B------:R-:W-:Y:S02]  /*16f40*/  ISETP.LT.OR P0, PT, R2, 0x2a, P0 ;  /* 0x0000002a0200780c */ /* 0x000fe40000701670 */
[----:B--2---:R-:W-:Y:S01]  /*16f50*/  FMNMX.FTZ R4, R14, R170, !PT ;  /* 0x000000aa0e047209 */ /* 0x004fe20007810000 */
[--C-:B------:R-:W-:Y:S01]  /*16f60*/  FFMA.FTZ R2, R20, c[0x0][0x2d0], -R25.reuse ;  /* 0x0000b40014027a23 */ /* 0x100fe20000010819 */
[----:B---3--:R-:W-:Y:S01]  /*16f70*/  FMNMX.FTZ R3, R3, R9, !PT ;  /* 0x0000000903037209 */ /* 0x008fe20007810000 */
[--C-:B------:R-:W-:Y:S01]  /*16f80*/  FFMA.FTZ R10, R10, c[0x0][0x2d0], -R25.reuse ;  /* 0x0000b4000a0a7a23 */ /* 0x100fe20000010819 */
[----:B------:R-:W-:Y:S01]  /*16f90*/  FMNMX.FTZ R4, R15, R4, !PT ;  /* 0x000000040f047209 */ /* 0x000fe20007810000 */
[--C-:B------:R-:W-:Y:S02]  /*16fa0*/  FFMA.FTZ R27, R168, c[0x0][0x2d0], -R25.reuse ;  /* 0x0000b400a81b7a23 */ /* 0x100fe40000010819 */
[----:B------:R2:W-:Y:S01]  /*16fb0*/  MUFU.EX2 R242, R2 ;  /* 0x0000000200f27308 */ /* 0x0005e20000000800 */
[----:B------:R-:W3:Y:S01]  /*16fc0*/  SHFL.BFLY PT, R173, R3, 0x1, 0x1f ;  /* 0x0c201f0003ad7f89 */ /* 0x000ee200000e0000 */
[----:B------:R-:W-:Y:S02]  /*16fd0*/  FSEL R24, R51, -INF , !P0 ;  /* 0xff80000033187808 */ /* 0x000fe40004000000 */
[----:B-1----:R-:W-:Y:S01]  /*16fe0*/  FMNMX.FTZ R8, R18, R4, !PT ;  /* 0x0000000412087209 */ /* 0x002fe20007810000 */
[--C-:B------:R-:W-:Y:S01]  /*16ff0*/  FFMA.FTZ R4, R176, c[0x0][0x2d0], -R12.reuse ;  /* 0x0000b400b0047a23 */ /* 0x100fe2000001080c */
[----:B----4-:R-:W-:Y:S01]  /*17000*/  F2FP.BF16.PACK_AB R28, R248, R243 ;  /* 0x000000f3f81c723e */ /* 0x010fe200000010ff */
[--C-:B------:R-:W-:Y:S01]  /*17010*/  FFMA.FTZ R176, R40, c[0x0][0x2d0], -R12.reuse ;  /* 0x0000b40028b07a23 */ /* 0x100fe2000001080c */
[----:B------:R-:W-:Y:S02]  /*17020*/  FMNMX.FTZ R8, R19, R8, !PT ;  /* 0x0000000813087209 */ /* 0x000fe40007810000 */
[----:B------:R1:W-:Y:S02]  /*17030*/  MUFU.EX2 R247, R4 ;  /* 0x0000000400f77308 */ /* 0x0003e40000000800 */
[----:B------:R-:W-:Y:S04]  /*17040*/  FMNMX.FTZ R8, R42, R8, !PT ;  /* 0x000000082a087209 */ /* 0x000fe80007810000 */
[----:B------:R-:W-:Y:S04]  /*17050*/  FMNMX.FTZ R8, R44, R8, !PT ;  /* 0x000000082c087209 */ /* 0x000fe80007810000 */
[----:B------:R-:W4:Y:S01]  /*17060*/  MUFU.EX2 R244, R10 ;  /* 0x0000000a00f47308 */ /* 0x000f220000000800 */
[--C-:B--2---:R-:W-:Y:S01]  /*17070*/  FFMA.FTZ R2, R22, c[0x0][0x2d0], -R25.reuse ;  /* 0x0000b40016027a23 */ /* 0x104fe20000010819 */
[----:B---3--:R-:W-:Y:S01]  /*17080*/  FMNMX.FTZ R173, R3, R173, !PT ;  /* 0x000000ad03ad7209 */ /* 0x008fe20007810000 */
[--C-:B------:R-:W-:Y:S03]  /*17090*/  FFMA.FTZ R3, R23, c[0x0][0x2d0], -R25.reuse ;  /* 0x0000b40017037a23 */ /* 0x100fe60000010819 */
[C---:B------:R-:W-:Y:S04]  /*170a0*/  FSETP.NEU.FTZ.AND P0, PT, R173.reuse, -INF , PT ;  /* 0xff800000ad00780b */ /* 0x040fe80003f1d000 */
[----:B------:R2:W-:Y:S01]  /*170b0*/  MUFU.EX2 R251, R3 ;  /* 0x0000000300fb7308 */ /* 0x0005e20000000800 */
[----:B------:R-:W-:Y:S02]  /*170c0*/  FMUL.FTZ R26, R173, c[0x0][0x2d0] ;  /* 0x0000b400ad1a7a20 */ /* 0x000fe40000410000 */
[----:B-1----:R-:W-:Y:S03]  /*170d0*/  FFMA.FTZ R4, R177, c[0x0][0x2d0], -R12 ;  /* 0x0000b400b1047a23 */ /* 0x002fe6000001080c */
[----:B------:R-:W-:Y:S04]  /*170e0*/  FSEL R26, R26, RZ, P0 ;  /* 0x000000ff1a1a7208 */ /* 0x000fe80000000000 */
[----:B------:R1:W3:Y:S01]  /*170f0*/  MUFU.EX2 R250, R4 ;  /* 0x0000000400fa7308 */ /* 0x0002e20000000800 */
[--C-:B------:R-:W-:Y:S01]  /*17100*/  FFMA.FTZ R40, R203, c[0x0][0x2d0], -R26.reuse ;  /* 0x0000b400cb287a23 */ /* 0x100fe2000001081a */
[----:B----4-:R-:W-:Y:S08]  /*17110*/  F2FP.BF16.PACK_AB R29, R242, R244 ;  /* 0x000000f4f21d723e */ /* 0x010ff000000010ff */
[----:B------:R-:W4:Y:S01]  /*17120*/  MUFU.EX2 R240, R2 ;  /* 0x0000000200f07308 */ /* 0x000f220000000800 */
[--C-:B--2---:R-:W-:Y:S09]  /*17130*/  FFMA.FTZ R3, R11, c[0x0][0x2d0], -R26.reuse ;  /* 0x0000b4000b037a23 */ /* 0x104ff2000001081a */
[----:B------:R2:W-:Y:S01]  /*17140*/  MUFU.EX2 R238, R3 ;  /* 0x0000000300ee7308 */ /* 0x0005e20000000800 */
[----:B-1----:R-:W-:Y:S02]  /*17150*/  FMNMX.FTZ R4, R48, R8, !PT ;  /* 0x0000000830047209 */ /* 0x002fe40007810000 */
[----:B---3--:R-:W-:Y:S02]  /*17160*/  F2FP.BF16.PACK_AB R30, R250, R247 ;  /* 0x000000f7fa1e723e */ /* 0x008fe400000010ff */
[----:B------:R-:W-:Y:S05]  /*17170*/  FMNMX.FTZ R4, R49, R4, !PT ;  /* 0x0000000431047209 */ /* 0x000fea0007810000 */
[----:B------:R1:W-:Y:S01]  /*17180*/  MUFU.EX2 R214, R27 ;  /* 0x0000001b00d67308 */ /* 0x0003e20000000800 */
[----:B------:R-:W-:Y:S01]  /*17190*/  FMNMX.FTZ R0, R208, R4, !PT ;  /* 0x00000004d0007209 */ /* 0x000fe20007810000 */
[--C-:B------:R-:W-:Y:S01]  /*171a0*/  FFMA.FTZ R4, R16, c[0x0][0x2d0], -R26.reuse ;  /* 0x0000b40010047a23 */ /* 0x100fe2000001081a */
[----:B----4-:R-:W-:Y:S02]  /*171b0*/  F2FP.BF16.PACK_AB R31, R251, R240 ;  /* 0x000000f0fb1f723e */ /* 0x010fe400000010ff */
[----:B------:R-:W-:Y:S04]  /*171c0*/  FMNMX.FTZ R0, R175, R0, !PT ;  /* 0x00000000af007209 */ /* 0x000fe80007810000 */
[----:B------:R-:W-:Y:S01]  /*171d0*/  FMNMX.FTZ R0, R171, R0, !PT ;  /* 0x00000000ab007209 */ /* 0x000fe20007810000 */
[----:B------:R-:W-:Y:S03]  /*171e0*/  MUFU.EX2 R241, R4 ;  /* 0x0000000400f17308 */ /* 0x000fe60000000800 */
[----:B------:R-:W-:Y:S01]  /*171f0*/  FMNMX.FTZ R0, R24, R0, !PT ;  /* 0x0000000018007209 */ /* 0x000fe20007810000 */
[--C-:B--2---:R-:W-:Y:S04]  /*17200*/  FFMA.FTZ R3, R21, c[0x0][0x2d0], -R26.reuse ;  /* 0x0000b40015037a23 */ /* 0x104fe8000001081a */
[----:B------:R-:W2:Y:S02]  /*17210*/  SHFL.BFLY PT, R2, R0, 0x2, 0x1f ;  /* 0x0c401f0000027f89 */ /* 0x000ea400000e0000 */
[----:B------:R2:W3:Y:S01]  /*17220*/  MUFU.EX2 R239, R3 ;  /* 0x0000000300ef7308 */ /* 0x0004e20000000800 */
[--C-:B-1----:R-:W-:Y:S09]  /*17230*/  FFMA.FTZ R27, R196, c[0x0][0x2d0], -R25.reuse ;  /* 0x0000b400c41b7a23 */ /* 0x102ff20000010819 */
[----:B------:R1:W-:Y:S10]  /*17240*/  MUFU.EX2 R213, R27 ;  /* 0x0000001b00d57308 */ /* 0x0003f40000000800 */
[----:B------:R-:W-:Y:S01]  /*17250*/  MUFU.EX2 R211, R46 ;  /* 0x0000002e00d37308 */ /* 0x000fe20000000800 */
[----:B--2---:R-:W-:Y:S01]  /*17260*/  FMNMX.FTZ R3, R0, R2, !PT ;  /* 0x0000000200037209 */ /* 0x004fe20007810000 */
[----:B------:R-:W-:Y:S01]  /*17270*/  FFMA.FTZ R2, R17, c[0x0][0x2d0], -R26 ;  /* 0x0000b40011027a23 */ /* 0x000fe2000001081a */
[----:B------:R-:W-:Y:S02]  /*17280*/  FSEL R0, R172, RZ, P2 ;  /* 0x000000ffac007208 */ /* 0x000fe40001000000 */
[----:B---3--:R-:W-:Y:S01]  /*17290*/  F2FP.BF16.PACK_AB R36, R239, R238 ;  /* 0x000000eeef24723e */ /* 0x008fe200000010ff */
[----:B------:R-:W2:Y:S04]  /*172a0*/  SHFL.BFLY PT, R4, R3, 0x1, 0x1f ;  /* 0x0c201f0003047f89 */ /* 0x000ea800000e0000 */
[----:B------:R3:W4:Y:S01]  /*172b0*/  MUFU.EX2 R249, R2 ;  /* 0x0000000200f97308 */ /* 0x0007220000000800 */
[----:B------:R-:W-:Y:S02]  /*172c0*/  FADD.FTZ R0, -R0, R6 ;  /* 0x0000000600007221 */ /* 0x000fe40000010100 */
[----:B-1----:R-:W-:Y:S02]  /*172d0*/  FFMA.FTZ R27, R199, c[0x0][0x2d0], -R25 ;  /* 0x0000b400c71b7a23 */ /* 0x002fe40000010819 */
[----:B------:R-:W-:Y:S05]  /*172e0*/  FMUL.FTZ R0, R0, c[0x0][0x2d0] ;  /* 0x0000b40000007a20 */ /* 0x000fea0000410000 */
[----:B------:R1:W5:Y:S10]  /*172f0*/  MUFU.EX2 R6, R0 ;  /* 0x0000000000067308 */ /* 0x0003740000000800 */
[----:B------:R-:W-:Y:S01]  /*17300*/  MUFU.EX2 R209, R27 ;  /* 0x0000001b00d17308 */ /* 0x000fe20000000800 */
[----:B--2---:R-:W-:Y:S02]  /*17310*/  FMNMX.FTZ R3, R3, R4, !PT ;  /* 0x0000000403037209 */ /* 0x004fe40007810000 */
[----:B---3--:R-:W-:Y:S02]  /*17320*/  FSEL R2, R174, RZ, P1 ;  /* 0x000000ffae027208 */ /* 0x008fe40000800000 */
[----:B----4-:R-:W-:Y:S01]  /*17330*/  F2FP.BF16.PACK_AB R38, R249, R241 ;  /* 0x000000f1f926723e */ /* 0x010fe200000010ff */
[----:B------:R-:W-:Y:S02]  /*17340*/  FMUL.FTZ R4, R3, c[0x0][0x2d0] ;  /* 0x0000b40003047a20 */ /* 0x000fe40000410000 */
[----:B------:R-:W-:Y:S02]  /*17350*/  FADD.FTZ R2, -R2, R7 ;  /* 0x0000000702027221 */ /* 0x000fe40000010100 */
[----:B------:R-:W-:Y:S01]  /*17360*/  MUFU.EX2 R237, R178 ;  /* 0x000000b200ed7308 */ /* 0x000fe20000000800 */
[----:B-1----:R-:W-:Y:S01]  /*17370*/  FSEL R0, R173, RZ, P0 ;  /* 0x000000ffad007208 */ /* 0x002fe20000000000 */
[----:B------:R-:W-:Y:S01]  /*17380*/  FMUL.FTZ R2, R2, c[0x0][0x2d0] ;  /* 0x0000b40002027a20 */ /* 0x000fe20000410000 */
[----:B------:R-:W-:Y:S01]  /*17390*/  FSETP.NEU.FTZ.AND P0, PT, R3, -INF , PT ;  /* 0xff8000000300780b */ /* 0x000fe20003f1d000 */
[----:B-----5:R-:W-:Y:S02]  /*173a0*/  FMUL.FTZ R9, R6, R181 ;  /* 0x000000b506097220 */ /* 0x020fe40000410000 */
[----:B------:R-:W-:Y:S01]  /*173b0*/  FADD.FTZ R0, -R0, R169 ;  /* 0x000000a900007221 */ /* 0x000fe20000010100 */
[----:B------:R-:W-:Y:S03]  /*173c0*/  FSEL R4, R4, RZ, P0 ;  /* 0x000000ff04047208 */ /* 0x000fe60000000000 */
[----:B------:R-:W1:Y:S01]  /*173d0*/  MUFU.EX2 R7, R2 ;  /* 0x0000000200077308 */ /* 0x000e620000000800 */
[----:B------:R-:W-:Y:S01]  /*173e0*/  FFMA.FTZ R169, R52, c[0x0][0x2d0], -R12 ;  /* 0x0000b40034a97a23 */ /* 0x000fe2000001080c */
[----:B------:R-:W2:Y:S01]  /*173f0*/  LDL.LU R181, [R1+0x98] ;  /* 0x0000980001b57983 */ /* 0x000ea20000300800 */
[----:B------:R-:W-:Y:S02]  /*17400*/  FMUL.FTZ R0, R0, c[0x0][0x2d0] ;  /* 0x0000b40000007a20 */ /* 0x000fe40000410000 */
[--C-:B------:R-:W-:Y:S02]  /*17410*/  FFMA.FTZ R8, R18, c[0x0][0x2d0], -R4.reuse ;  /* 0x0000b40012087a23 */ /* 0x100fe40000010804 */
[C---:B------:R-:W-:Y:S02]  /*17420*/  FMUL.FTZ R20, R6.reuse, R192 ;  /* 0x000000c006147220 */ /* 0x040fe40000410000 */
[C---:B------:R-:W-:Y:S01]  /*17430*/  FMUL.FTZ R21, R6.reuse, R193 ;  /* 0x000000c106157220 */ /* 0x040fe20000410000 */
[----:B------:R3:W4:Y:S01]  /*17440*/  MUFU.EX2 R2, R0 ;  /* 0x0000000000027308 */ /* 0x0007220000000800 */
        /* <DEDUP_REMOVED lines=9> */
[C---:B------:R-:W-:Y:S01]  /*174e0*/  FMUL.FTZ R11, R7.reuse, R183 ;  /* 0x000000b7070b7220 */ /* 0x040fe20000410000 */
[----:B------:R-:W2:Y:S01]  /*174f0*/  LDL.LU R182, [R1+0x94] ;  /* 0x0000940001b67983 */ /* 0x000ea20000300800 */
[C---:B------:R-:W-:Y:S01]  /*17500*/  FMUL.FTZ R22, R7.reuse, R194 ;  /* 0x000000c207167220 */ /* 0x040fe20000410000 */
[----:B------:R-:W-:Y:S01]  /*17510*/  MUFU.EX2 R178, R53 ;  /* 0x0000003500b27308 */ /* 0x000fe20000000800 */
[C---:B------:R-:W-:Y:S01]  /*17520*/  FMUL.FTZ R23, R7.reuse, R195 ;  /* 0x000000c307177220 */ /* 0x040fe20000410000 */
[----:B------:R-:W2:Y:S01]  /*17530*/  LDL.LU R183, [R1+0x90] ;  /* 0x0000900001b77983 */ /* 0x000ea20000300800 */
[C---:B------:R-:W-:Y:S02]  /*17540*/  FMUL.FTZ R138, R7.reuse, R138 ;  /* 0x0000008a078a7220 */ /* 0x040fe40000410000 */
[--C-:B---3--:R-:W-:Y:S01]  /*17550*/  FFMA.FTZ R0, R14, c[0x0][0x2d0], -R4.reuse ;  /* 0x0000b4000e007a23 */ /* 0x108fe20000010804 */
[----:B------:R-:W-:Y:S01]  /*17560*/  LDSM.16.MT88.4 R192, [R217+0x3080] ;  /* 0x00308000d9c0783b */ /* 0x000fe20000004200 */
[C---:B----4-:R-:W-:Y:S02]  /*17570*/  FMUL.FTZ R13, R2.reuse, R185 ;  /* 0x000000b9020d7220 */ /* 0x050fe40000410000 */
[C---:B------:R-:W-:Y:S01]  /*17580*/  FMUL.FTZ R16, R2.reuse, R188 ;  /* 0x000000bc02107220 */ /* 0x040fe20000410000 */
[----:B------:R1:W-:Y:S01]  /*17590*/  MUFU.EX2 R50, R0 ;  /* 0x0000000000327308 */ /* 0x0003e20000000800 */
[C---:B------:R-:W-:Y:S02]  /*175a0*/  FMUL.FTZ R17, R2.reuse, R189 ;  /* 0x000000bd02117220 */ /* 0x040fe40000410000 */
[----:B------:R-:W-:Y:S02]  /*175b0*/  FMUL.FTZ R139, R7, R139 ;  /* 0x0000008b078b7220 */ /* 0x000fe40000410000 */
[--C-:B-----5:R-:W-:Y:S02]  /*175c0*/  FFMA.FTZ R8, R19, c[0x0][0x2d0], -R4.reuse ;  /* 0x0000b40013087a23 */ /* 0x120fe40000010804 */
        /* <DEDUP_REMOVED lines=10> */
[C---:B------:R-:W-:Y:S02]  /*17670*/  FMUL.FTZ R156, R2.reuse, R156 ;  /* 0x0000009c029c7220 */ /* 0x040fe40000410000 */
[----:B-1----:R-:W-:Y:S02]  /*17680*/  FFMA.FTZ R0, R15, c[0x0][0x2d0], -R4 ;  /* 0x0000b4000f007a23 */ /* 0x002fe40000010804 */
[C---:B------:R-:W-:Y:S02]  /*17690*/  FMUL.FTZ R157, R2.reuse, R157 ;  /* 0x0000009d029d7220 */ /* 0x040fe40000410000 */
[C---:B------:R-:W-:Y:S01]  /*176a0*/  FMUL.FTZ R160, R2.reuse, R160 ;  /* 0x000000a002a07220 */ /* 0x040fe20000410000 */
[----:B------:R1:W4:Y:S01]  /*176b0*/  MUFU.EX2 R245, R0 ;  /* 0x0000000000f57308 */ /* 0x0003220000000800 */
[----:B------:R-:W-:Y:S02]  /*176c0*/  FMUL.FTZ R161, R2, R161 ;  /* 0x000000a102a17220 */ /* 0x000fe40000410000 */
[C---:B------:R-:W-:Y:S01]  /*176d0*/  FMUL.FTZ R165, R6.reuse, R165 ;  /* 0x000000a506a57220 */ /* 0x040fe20000410000 */
[----:B---3--:R-:W-:Y:S01]  /*176e0*/  F2FP.BF16.PACK_AB R39, R51, R246 ;  /* 0x000000f63327723e */ /* 0x008fe200000010ff */
[C---:B------:R-:W-:Y:S01]  /*176f0*/  FMUL.FTZ R8, R6.reuse, R180 ;  /* 0x000000b406087220 */ /* 0x040fe20000410000 */
[----:B------:R-:W-:Y:S01]  /*17700*/  MOV R180, R212 ;  /* 0x000000d400b47202 */ /* 0x000fe20000000f00 */
[C---:B------:R-:W-:Y:S02]  /*17710*/  FMUL.FTZ R166, R7.reuse, R166 ;  /* 0x000000a607a67220 */ /* 0x040fe40000410000 */
[C---:B------:R-:W-:Y:S01]  /*17720*/  FMUL.FTZ R167, R7.reuse, R167 ;  /* 0x000000a707a77220 */ /* 0x040fe20000410000 */
[----:B------:R-:W-:Y:S01]  /*17730*/  MUFU.EX2 R212, R45 ;  /* 0x0000002d00d47308 */ /* 0x000fe20000000800 */
        /* <DEDUP_REMOVED lines=8> */
[----:B------:R-:W-:Y:S02]  /*177c0*/  FMUL.FTZ R61, R2, R61 ;  /* 0x0000003d023d7220 */ /* 0x000fe40000410000 */
[----:B------:R-:W-:Y:S02]  /*177d0*/  FADD.FTZ R0, -R0, R170 ;  /* 0x000000aa00007221 */ /* 0x000fe40000010100 */
[----:B------:R-:W-:Y:S02]  /*177e0*/  FFMA.FTZ R170, R41, c[0x0][0x2d0], -R12 ;  /* 0x0000b40029aa7a23 */ /* 0x000fe4000001080c */
[----:B------:R-:W-:Y:S02]  /*177f0*/  FMUL.FTZ R0, R0, c[0x0][0x2d0] ;  /* 0x0000b40000007a20 */ /* 0x000fe40000410000 */
[C---:B------:R-:W-:Y:S02]  /*17800*/  FMUL.FTZ R12, R2.reuse, R184 ;  /* 0x000000b8020c7220 */ /* 0x040fe40000410000 */
[C---:B------:R-:W-:Y:S01]  /*17810*/  FMUL.FTZ R64, R2.reuse, R64 ;  /* 0x0000004002407220 */ /* 0x040fe20000410000 */
[----:B------:R-:W3:Y:S01]  /*17820*/  LDL.LU R184, [R1+0x8c] ;  /* 0x00008c0001b87983 */ /* 0x000ee20000300800 */
[----:B------:R-:W1:Y:S01]  /*17830*/  MUFU.EX2 R0, R0 ;  /* 0x0000000000007308 */ /* 0x000e620000000800 */
        /* <DEDUP_REMOVED lines=9> */
[--C-:B------:R-:W-:Y:S02]  /*178d0*/  FFMA.FTZ R27, R198, c[0x0][0x2d0], -R25.reuse ;  /* 0x0000b400c61b7a23 */ /* 0x100fe40000010819 */
[C---:B------:R-:W-:Y:S02]  /*178e0*/  FMUL.FTZ R76, R2.reuse, R76 ;  /* 0x0000004c024c7220 */ /* 0x040fe40000410000 */
[----:B------:R-:W-:Y:S01]  /*178f0*/  FMUL.FTZ R77, R2, R77 ;  /* 0x0000004d024d7220 */ /* 0x000fe20000410000 */
[----:B------:R4:W-:Y:S01]  /*17900*/  MUFU.EX2 R210, R27 ;  /* 0x0000001b00d27308 */ /* 0x0009e20000000800 */
        /* <DEDUP_REMOVED lines=29> */
[C---:B------:R-:W-:Y:S02]  /*17ae0*/  FMUL.FTZ R87, R7.reuse, R87 ;  /* 0x0000005707577220 */ /* 0x040fe40000410000 */
[C---:B------:R-:W-:Y:S01]  /*17af0*/  FMUL.FTZ R88, R6.reuse, R88 ;  /* 0x0000005806587220 */ /* 0x040fe20000410000 */
[-C--:B-1----:R-:W-:Y:S03]  /*17b00*/  HMMA.16816.F32.BF16 R136, R28, R32.reuse, R136 ;  /* 0x000000201c88723c */ /* 0x082fe60000041888 */
[----:B------:R-:W-:Y:S02]  /*17b10*/  FMUL.FTZ R89, R6, R89 ;  /* 0x0000005906597220 */ /* 0x000fe40000410000 */
        /* <DEDUP_REMOVED lines=11> */
[----:B------:R-:W-:Y:S02]  /*17bd0*/  FMUL.FTZ R97, R2, R97 ;  /* 0x0000006102617220 */ /* 0x000fe40000410000 */
[C---:B------:R-:W-:Y:S04]  /*17be0*/  FMUL.FTZ R98, R0.reuse, R98 ;  /* 0x0000006200627220 */ /* 0x040fe80000410000 */
        /* <DEDUP_REMOVED lines=33> */
[C---:B------:R-:W-:Y:S02]  /*17e00*/  FMUL.FTZ R131, R0.reuse, R131 ;  /* 0x0000008300837220 */ /* 0x040fe40000410000 */
[----:B--2---:R-:W-:Y:S02]  /*17e10*/  FFMA.FTZ R0, R0, R181, R50 ;  /* 0x000000b500007223 */ /* 0x004fe40000010032 */
[--C-:B----4-:R-:W-:Y:S02]  /*17e20*/  FFMA.FTZ R27, R55, c[0x0][0x2d0], -R26.reuse ;  /* 0x0000b400371b7a23 */ /* 0x110fe4000001081a */
[C---:B------:R-:W-:Y:S01]  /*17e30*/  FMUL.FTZ R120, R6.reuse, R120 ;  /* 0x0000007806787220 */ /* 0x040fe20000410000 */
[----:B------:R-:W-:Y:S01]  /*17e40*/  MUFU.EX2 R55, R170 ;  /* 0x000000aa00377308 */ /* 0x000fe20000000800 */
[C---:B------:R-:W-:Y:S02]  /*17e50*/  FMUL.FTZ R121, R6.reuse, R121 ;  /* 0x0000007906797220 */ /* 0x040fe40000410000 */
[C---:B------:R-:W-:Y:S02]  /*17e60*/  FMUL.FTZ R122, R7.reuse, R122 ;  /* 0x0000007a077a7220 */ /* 0x040fe40000410000 */
[C---:B------:R-:W-:Y:S02]  /*17e70*/  FMUL.FTZ R123, R7.reuse, R123 ;  /* 0x0000007b077b7220 */ /* 0x040fe40000410000 */
[C---:B------:R-:W-:Y:S02]  /*17e80*/  FMUL.FTZ R132, R6.reuse, R132 ;  /* 0x0000008406847220 */ /* 0x040fe40000410000 */
[----:B------:R-:W-:Y:S01]  /*17e90*/  FMUL.FTZ R133, R6, R133 ;  /* 0x0000008506857220 */ /* 0x000fe20000410000 */
[----:B------:R2:W-:Y:S01]  /*17ea0*/  MUFU.EX2 R196, R27 ;  /* 0x0000001b00c47308 */ /* 0x0005e20000000800 */
[C---:B------:R-:W-:Y:S02]  /*17eb0*/  FMUL.FTZ R134, R7.reuse, R134 ;  /* 0x0000008607867220 */ /* 0x040fe40000410000 */
[C---:B------:R-:W-:Y:S02]  /*17ec0*/  FMUL.FTZ R135, R7.reuse, R135 ;  /* 0x0000008707877220 */ /* 0x040fe40000410000 */
[----:B------:R-:W-:Y:S01]  /*17ed0*/  FFMA.FTZ R41, R200, c[0x0][0x2d0], -R26 ;  /* 0x0000b400c8297a23 */ /* 0x000fe2000001081a */
[-C--:B-1----:R-:W-:Y:S03]  /*17ee0*/  HMMA.16816.F32.BF16 R56, R28, R32.reuse, R56 ;  /* 0x000000201c38723c */ /* 0x082fe60000041838 */
[----:B------:R-:W-:Y:S05]  /*17ef0*/  FFMA.FTZ R7, R7, R183, R244 ;  /* 0x000000b707077223 */ /* 0x000fea00000100f4 */
[C---:B------:R-:W-:Y:S08]  /*17f00*/  HMMA.16816.F32.BF16 R60, R36.reuse, R32, R60 ;  /* 0x00000020243c723c */ /* 0x040ff0000004183c */
[-C--:B------:R-:W-:Y:S04]  /*17f10*/  HMMA.16816.F32.BF16 R64, R36, R34.reuse, R64 ;  /* 0x000000222440723c */ /* 0x080fe80000041840 */
[--C-:B--2---:R-:W-:Y:S04]  /*17f20*/  FFMA.FTZ R27, R54, c[0x0][0x2d0], -R26.reuse ;  /* 0x0000b400361b7a23 */ /* 0x104fe8000001081a */
[C---:B------:R-:W-:Y:S01]  /*17f30*/  HMMA.16816.F32.BF16 R68, R28.reuse, R34, R68 ;  /* 0x000000221c44723c */ /* 0x040fe20000041844 */
[----:B------:R-:W1:Y:S01]  /*17f40*/  LDSM.16.MT88.4 R32, [R217+0x3880] ;  /* 0x00388000d920783b */ /* 0x000e620000004200 */
[----:B------:R2:W-:Y:S02]  /*17f50*/  MUFU.EX2 R198, R27 ;  /* 0x0000001b00c67308 */ /* 0x0005e40000000800 */
[--C-:B--2---:R-:W-:Y:S02]  /*17f60*/  FFMA.FTZ R27, R43, c[0x0][0x2d0], -R26.reuse ;  /* 0x0000b4002b1b7a23 */ /* 0x104fe4000001081a */
[--C-:B------:R-:W-:Y:S06]  /*17f70*/  FFMA.FTZ R43, R206, c[0x0][0x2d0], -R25.reuse ;  /* 0x0000b400ce2b7a23 */ /* 0x100fec0000010819 */
[----:B------:R2:W-:Y:S10]  /*17f80*/  MUFU.EX2 R199, R27 ;  /* 0x0000001b00c77308 */ /* 0x0005f40000000800 */
[----:B------:R-:W-:Y:S01]  /*17f90*/  MUFU.EX2 R54, R43 ;  /* 0x0000002b00367308 */ /* 0x000fe20000000800 */
[-C--:B-1----:R-:W-:Y:S08]  /*17fa0*/  HMMA.16816.F32.BF16 R72, R28, R32.reuse, R72 ;  /* 0x000000201c48723c */ /* 0x082ff00000041848 */
[C---:B------:R-:W-:Y:S04]  /*17fb0*/  HMMA.16816.F32.BF16 R76, R36.reuse, R32, R76 ;  /* 0x00000020244c723c */ /* 0x040fe8000004184c */
[----:B--2---:R-:W-:Y:S01]  /*17fc0*/  FFMA.FTZ R27, R197, c[0x0][0x2d0], -R26 ;  /* 0x0000b400c51b7a23 */ /* 0x004fe2000001081a */
[----:B------:R-:W-:Y:S03]  /*17fd0*/  MOV R197, R180 ;  /* 0x000000b400c57202 */ /* 0x000fe60000000f00 */
[-C--:B------:R-:W-:Y:S01]  /*17fe0*/  HMMA.16816.F32.BF16 R80, R36, R34.reuse, R80 ;  /* 0x000000222450723c */ /* 0x080fe20000041850 */
[----:B------:R1:W-:Y:S02]  /*17ff0*/  MUFU.EX2 R179, R27 ;  /* 0x0000001b00b37308 */ /* 0x0003e40000000800 */
[----:B------:R-:W-:Y:S05]  /*18000*/  ISETP.GT.AND P0, PT, R235, R197, PT ;  /* 0x000000c5eb00720c */ /* 0x000fea0003f04270 */
[C---:B------:R-:W-:Y:S01]  /*18010*/  HMMA.16816.F32.BF16 R84, R28.reuse, R34, R84 ;  /* 0x000000221c54723c */ /* 0x040fe20000041854 */
[----:B------:R-:W2:Y:S03]  /*18020*/  LDSM.16.MT88.4 R32, [R218+0x3880] ;  /* 0x00388000da20783b */ /* 0x000ea60000004200 */
[--C-:B-1----:R-:W-:Y:S02]  /*18030*/  FFMA.FTZ R27, R42, c[0x0][0x2d0], -R4.reuse ;  /* 0x0000b4002a1b7a23 */ /* 0x102fe40000010804 */
[--C-:B------:R-:W-:Y:S02]  /*18040*/  FFMA.FTZ R42, R205, c[0x0][0x2d0], -R25.reuse ;  /* 0x0000b400cd2a7a23 */ /* 0x100fe40000010819 */
[----:B------:R1:W-:Y:S10]  /*18050*/  MUFU.EX2 R46, R27 ;  /* 0x0000001b002e7308 */ /* 0x0003f40000000800 */
[----:B------:R-:W-:Y:S01]  /*18060*/  MUFU.EX2 R170, R42 ;  /* 0x0000002a00aa7308 */ /* 0x000fe20000000800 */
[-C--:B--2---:R-:W-:Y:S03]  /*18070*/  HMMA.16816.F32.BF16 R88, R28, R32.reuse, R88 ;  /* 0x000000201c58723c */ /* 0x084fe60000041858 */
[--C-:B-1----:R-:W-:Y:S02]  /*18080*/  FFMA.FTZ R27, R44, c[0x0][0x2d0], -R4.reuse ;  /* 0x0000b4002c1b7a23 */ /* 0x102fe40000010804 */
[--C-:B------:R-:W-:Y:S03]  /*18090*/  FFMA.FTZ R44, R207, c[0x0][0x2d0], -R25.reuse ;  /* 0x0000b400cf2c7a23 */ /* 0x100fe60000010819 */
[C---:B------:R-:W-:Y:S01]  /*180a0*/  HMMA.16816.F32.BF16 R92, R36.reuse, R32, R92 ;  /* 0x00000020245c723c */ /* 0x040fe2000004185c */
[----:B------:R1:W-:Y:S03]  /*180b0*/  MUFU.EX2 R45, R27 ;  /* 0x0000001b002d7308 */ /* 0x0003e60000000800 */
[----:B------:R-:W-:Y:S04]  /*180c0*/  FFMA.FTZ R25, R204, c[0x0][0x2d0], -R25 ;  /* 0x0000b400cc197a23 */ /* 0x000fe80000010819 */
[-C--:B------:R-:W-:Y:S03]  /*180d0*/  HMMA.16816.F32.BF16 R96, R36, R34.reuse, R96 ;  /* 0x000000222460723c */ /* 0x080fe60000041860 */
[----:B------:R2:W-:Y:S05]  /*180e0*/  MUFU.EX2 R177, R25 ;  /* 0x0000001900b17308 */ /* 0x0005ea0000000800 */
[C---:B------:R-:W-:Y:S01]  /*180f0*/  HMMA.16816.F32.BF16 R100, R28.reuse, R34, R100 ;  /* 0x000000221c64723c */ /* 0x040fe20000041864 */
[----:B------:R-:W4:Y:S04]  /*18100*/  LDSM.16.MT88.4 R32, [R220+0x3880] ;  /* 0x00388000dc20783b */ /* 0x000f280000004200 */
[----:B------:R-:W-:Y:S01]  /*18110*/  MUFU.EX2 R52, R44 ;  /* 0x0000002c00347308 */ /* 0x000fe20000000800 */
[--C-:B-1----:R-:W-:Y:S09]  /*18120*/  FFMA.FTZ R27, R48, c[0x0][0x2d0], -R4.reuse ;  /* 0x0000b400301b7a23 */ /* 0x102ff20000010804 */
[----:B------:R1:W-:Y:S01]  /*18130*/  MUFU.EX2 R47, R27 ;  /* 0x0000001b002f7308 */ /* 0x0003e20000000800 */
[--C-:B--2---:R-:W-:Y:S09]  /*18140*/  FFMA.FTZ R25, R208, c[0x0][0x2d0], -R4.reuse ;  /* 0x0000b400d0197a23 */ /* 0x104ff20000010804 */
[----:B------:R2:W-:Y:S10]  /*18150*/  MUFU.EX2 R43, R25 ;  /* 0x00000019002b7308 */ /* 0x0005f40000000800 */
[----:B------:R-:W-:Y:S01]  /*18160*/  MUFU.EX2 R44, R41 ;  /* 0x00000029002c7308 */ /* 0x000fe20000000800 */
[--C-:B-1----:R-:W-:Y:S01]  /*18170*/  FFMA.FTZ R27, R49, c[0x0][0x2d0], -R4.reuse ;  /* 0x0000b400311b7a23 */ /* 0x102fe20000010804 */
[-C--:B----4-:R-:W-:Y:S08]  /*18180*/  HMMA.16816.F32.BF16 R104, R28, R32.reuse, R104 ;  /* 0x000000201c68723c */ /* 0x090ff00000041868 */
[----:B------:R1:W-:Y:S01]  /*18190*/  MUFU.EX2 R48, R27 ;  /* 0x0000001b00307308 */ /* 0x0003e20000000800 */
[C---:B------:R-:W-:Y:S04]  /*181a0*/  HMMA.16816.F32.BF16 R108, R36.reuse, R32, R108 ;  /* 0x00000020246c723c */ /* 0x040fe8000004186c */
[----:B--2---:R-:W-:Y:S05]  /*181b0*/  FFMA.FTZ R25, R175, c[0x0][0x2d0], -R4 ;  /* 0x0000b400af197a23 */ /* 0x004fea0000010804 */
[----:B------:R-:W2:Y:S01]  /*181c0*/  MUFU.EX2 R49, R176 ;  /* 0x000000b000317308 */ /* 0x000ea20000000800 */
[-C--:B------:R-:W-:Y:S08]  /*181d0*/  HMMA.16816.F32.BF16 R112, R36, R34.reuse, R112 ;  /* 0x000000222470723c */ /* 0x080ff00000041870 */
[C---:B------:R-:W-:Y:S01]  /*181e0*/  HMMA.16816.F32.BF16 R116, R28.reuse, R34, R116 ;  /* 0x000000221c74723c */ /* 0x040fe20000041874 */
[----:B------:R-:W4:Y:S01]  /*181f0*/  LDSM.16.MT88.4 R32, [R219+0x3880] ;  /* 0x00388000db20783b */ /* 0x000f220000004200 */
[----:B------:R-:W5:Y:S02]  /*18200*/  MUFU.EX2 R176, R169 ;  /* 0x000000a900b07308 */ /* 0x000f640000000800 */
[--C-:B-1----:R-:W-:Y:S02]  /*18210*/  FFMA.FTZ R27, R202, c[0x0][0x2d0], -R26.reuse ;  /* 0x0000b400ca1b7a23 */ /* 0x102fe4000001081a */
[----:B------:R-:W-:Y:S06]  /*18220*/  FFMA.FTZ R26, R201, c[0x0][0x2d0], -R26 ;  /* 0x0000b400c91a7a23 */ /* 0x000fec000001081a */
[----:B------:R3:W-:Y:S10]  /*18230*/  MUFU.EX2 R169, R26 ;  /* 0x0000001a00a97308 */ /* 0x0007f40000000800 */
[----:B------:R1:W1:Y:S10]  /*18240*/  MUFU.EX2 R168, R27 ;  /* 0x0000001b00a87308 */ /* 0x0002740000000800 */
[----:B------:R5:W5:Y:S01]  /*18250*/  MUFU.EX2 R41, R25 ;  /* 0x0000001900297308 */ /* 0x000b620000000800 */
[----:B---3--:R-:W-:Y:S02]  /*18260*/  FFMA.FTZ R26, R6, R184, R243 ;  /* 0x000000b8061a7223 */ /* 0x008fe400000100f3 */
[--C-:B------:R-:W-:Y:S02]  /*18270*/  FFMA.FTZ R6, R171, c[0x0][0x2d0], -R4.reuse ;  /* 0x0000b400ab067a23 */ /* 0x100fe40000010804 */
[----:B------:R-:W-:Y:S01]  /*18280*/  FFMA.FTZ R4, R24, c[0x0][0x2d0], -R4 ;  /* 0x0000b40018047a23 */ /* 0x000fe20000010804 */
[-C--:B----4-:R-:W-:Y:S04]  /*18290*/  HMMA.16816.F32.BF16 R120, R28, R32.reuse, R120 ;  /* 0x000000201c78723c */ /* 0x090fe80000041878 */
[----:B------:R3:W-:Y:S01]  /*182a0*/  MUFU.EX2 R42, R6 ;  /* 0x00000006002a7308 */ /* 0x0007e20000000800 */
[----:B--2---:R-:W-:Y:S02]  /*182b0*/  F2FP.BF16.PACK_AB R24, R55, R49 ;  /* 0x000000313718723e */ /* 0x004fe400000010ff */
[----:B-1----:R-:W-:Y:S01]  /*182c0*/  F2FP.BF16.PACK_AB R27, R177, R170 ;  /* 0x000000aab11b723e */ /* 0x002fe200000010ff */
[C---:B------:R-:W-:Y:S06]  /*182d0*/  HMMA.16816.F32.BF16 R124, R36.reuse, R32, R124 ;  /* 0x00000020247c723c */ /* 0x040fec000004187c */
[----:B------:R1:W2:Y:S01]  /*182e0*/  MUFU.EX2 R40, R4 ;  /* 0x0000000400287308 */ /* 0x0002a20000000800 */
[----:B------:R-:W-:Y:S01]  /*182f0*/  F2FP.BF16.PACK_AB R32, R198, R196 ;  /* 0x000000c4c620723e */ /* 0x000fe200000010ff */
[-C--:B------:R-:W-:Y:S01]  /*18300*/  HMMA.16816.F32.BF16 R128, R36, R34.reuse, R128 ;  /* 0x000000222480723c */ /* 0x080fe20000041880 */
[----:B------:R-:W4:Y:S03]  /*18310*/  LDSM.16.MT88.4 R36, [R217+0x2880] ;  /* 0x00288000d924783b */ /* 0x000f260000004200 */
[----:B------:R-:W-:Y:S02]  /*18320*/  F2FP.BF16.PACK_AB R33, R45, R46 ;  /* 0x0000002e2d21723e */ /* 0x000fe400000010ff */
[----:B-----5:R-:W-:Y:S02]  /*18330*/  F2FP.BF16.PACK_AB R25, R54, R52 ;  /* 0x000000343619723e */ /* 0x020fe400000010ff */
[----:B------:R-:W-:Y:S04]  /*18340*/  HMMA.16816.F32.BF16 R132, R28, R34, R132 ;  /* 0x000000221c84723c */ /* 0x000fe80000041884 */
[----:B---3--:R-:W-:Y:S02]  /*18350*/  FFMA.FTZ R6, R2, R182, R238 ;  /* 0x000000b602067223 */ /* 0x008fe400000100ee */
[----:B------:R-:W-:Y:S01]  /*18360*/  FADD.FTZ R2, R242, R7 ;  /* 0x00000007f2027221 */ /* 0x000fe20000010000 */
[----:B------:R-:W-:Y:S01]  /*18370*/  F2FP.BF16.PACK_AB R28, R237, R215 ;  /* 0x000000d7ed1c723e */ /* 0x000fe200000010ff */
[----:B------:R-:W-:Y:S01]  /*18380*/  FADD.FTZ R6, R239, R6 ;  /* 0x00000006ef067221 */ /* 0x000fe20000010000 */
[----:B------:R-:W-:Y:S03]  /*18390*/  F2FP.BF16.PACK_AB R29, R213, R214 ;  /* 0x000000d6d51d723e */ /* 0x000fe600000010ff */
[----:B------:R-:W-:Y:S01]  /*183a0*/  F2FP.BF16.PACK_AB R30, R211, R212 ;  /* 0x000000d4d31e723e */ /* 0x000fe200000010ff */
[----:B-1----:R-:W-:Y:S01]  /*183b0*/  FADD.FTZ R4, R248, R26 ;  /* 0x0000001af8047221 */ /* 0x002fe20000010000 */
[----:B------:R-:W-:Y:S01]  /*183c0*/  F2FP.BF16.PACK_AB R31, R210, R209 ;  /* 0x000000d1d21f723e */ /* 0x000fe200000010ff */
[----:B------:R-:W-:Y:S01]  /*183d0*/  FADD.FTZ R6, R241, R6 ;  /* 0x00000006f1067221 */ /* 0x000fe20000010000 */
[----:B------:R-:W-:Y:S01]  /*183e0*/  F2FP.BF16.PACK_AB R34, R179, R199 ;  /* 0x000000c7b322723e */ /* 0x000fe200000010ff */
[----:B------:R-:W-:Y:S01]  /*183f0*/  FADD.FTZ R4, R247, R4 ;  /* 0x00000004f7047221 */ /* 0x000fe20000010000 */
[----:B------:R-:W-:Y:S01]  /*18400*/  F2FP.BF16.PACK_AB R35, R48, R47 ;  /* 0x0000002f3023723e */ /* 0x000fe200000010ff */
[----:B------:R-:W-:Y:S01]  /*18410*/  FADD.FTZ R2, R240, R2 ;  /* 0x00000002f0027221 */ /* 0x000fe20000010000 */
[----:B------:R-:W-:Y:S01]  /*18420*/  F2FP.BF16.PACK_AB R26, R178, R176 ;  /* 0x000000b0b21a723e */ /* 0x000fe200000010ff */
[----:B------:R-:W-:Y:S02]  /*18430*/  FADD.FTZ R7, R250, R4 ;  /* 0x00000004fa077221 */ /* 0x000fe40000010000 */
[----:B------:R-:W-:Y:S02]  /*18440*/  FADD.FTZ R4, R245, R0 ;  /* 0x00000000f5047221 */ /* 0x000fe40000010000 */
[----:B------:R-:W-:Y:S02]  /*18450*/  FADD.FTZ R0, R249, R6 ;  /* 0x00000006f9007221 */ /* 0x000fe40000010000 */
[----:B------:R-:W-:Y:S02]  /*18460*/  FADD.FTZ R7, R215, R7 ;  /* 0x00000007d7077221 */ /* 0x000fe40000010000 */
[----:B------:R-:W-:Y:S02]  /*18470*/  FADD.FTZ R6, R196, R0 ;  /* 0x00000000c4067221 */ /* 0x000fe40000010000 */
[----:B------:R-:W-:Y:S01]  /*18480*/  FADD.FTZ R2, R251, R2 ;  /* 0x00000002fb027221 */ /* 0x000fe20000010000 */
[-C--:B----4-:R-:W-:Y:S03]  /*18490*/  HMMA.16816.F32.BF16 R8, R28, R36.reuse, R8 ;  /* 0x000000241c08723c */ /* 0x090fe60000041808 */
[----:B------:R-:W-:Y:S02]  /*184a0*/  FADD.FTZ R6, R198, R6 ;  /* 0x00000006c6067221 */ /* 0x000fe40000010000 */
[----:B------:R-:W-:Y:S03]  /*184b0*/  FADD.FTZ R4, R246, R4 ;  /* 0x00000004f6047221 */ /* 0x000fe60000010000 */
[C---:B------:R-:W-:Y:S04]  /*184c0*/  HMMA.16816.F32.BF16 R12, R32.reuse, R36, R12 ;  /* 0x00000024200c723c */ /* 0x040fe8000004180c */
[----:B------:R-:W-:Y:S04]  /*184d0*/  FADD.FTZ R4, R51, R4 ;  /* 0x0000000433047221 */ /* 0x000fe80000010000 */
[-C--:B------:R-:W-:Y:S04]  /*184e0*/  HMMA.16816.F32.BF16 R16, R32, R38.reuse, R16 ;  /* 0x000000262010723c */ /* 0x080fe80000041810 */
[----:B------:R-:W-:Y:S04]  /*184f0*/  FADD.FTZ R4, R46, R4 ;  /* 0x000000042e047221 */ /* 0x000fe80000010000 */
[C---:B------:R-:W-:Y:S01]  /*18500*/  HMMA.16816.F32.BF16 R20, R28.reuse, R38, R20 ;  /* 0x000000261c14723c */ /* 0x040fe20000041814 */
[----:B------:R-:W1:Y:S03]  /*18510*/  LDSM.16.MT88.4 R36, [R218+0x2880] ;  /* 0x00288000da24783b */ /* 0x000e660000004200 */
[----:B------:R-:W-:Y:S04]  /*18520*/  FADD.FTZ R4, R45, R4 ;  /* 0x000000042d047221 */ /* 0x000fe80000010000 */
[----:B------:R-:W-:Y:S04]  /*18530*/  FADD.FTZ R4, R47, R4 ;  /* 0x000000042f047221 */ /* 0x000fe80000010000 */
[----:B------:R-:W-:Y:S01]  /*18540*/  FADD.FTZ R4, R48, R4 ;  /* 0x0000000430047221 */ /* 0x000fe20000010000 */
        /* <DEDUP_REMOVED lines=32> */
[-C--:B------:R-:W-:Y:S01]  /*18750*/  HMMA.16816.F32.BF16 R128, R32, R38.reuse, R128 ;  /* 0x000000262080723c */ /* 0x080fe20000041880 */
[----:B------:R-:W1:Y:S07]  /*18760*/  LDSM.16.MT88.4 R32, [R218+0x3080] ;  /* 0x00308000da20783b */ /* 0x000e6e0000004200 */
[----:B------:R-:W-:Y:S01]  /*18770*/  HMMA.16816.F32.BF16 R132, R28, R38, R132 ;  /* 0x000000261c84723c */ /* 0x000fe20000041884 */
[----:B------:R-:W3:Y:S06]  /*18780*/  LDSM.16.MT88.4 R36, [R220+0x3080] ;  /* 0x00308000dc24783b */ /* 0x000eec0000004200 */
[----:B------:R-:W-:Y:S01]  /*18790*/  F2FP.BF16.PACK_AB R28, R53, R44 ;  /* 0x0000002c351c723e */ /* 0x000fe200000010ff */
[-C--:B------:R-:W-:Y:S01]  /*187a0*/  HMMA.16816.F32.BF16 R180, R24, R192.reuse, R8 ;  /* 0x000000c018b4723c */ /* 0x080fe20000041808 */
[----:B------:R-:W4:Y:S04]  /*187b0*/  LDSM.16.MT88.4 R8, [R219+0x3080] ;  /* 0x00308000db08783b */ /* 0x000f280000004200 */
[----:B------:R-:W-:Y:S02]  /*187c0*/  F2FP.BF16.PACK_AB R30, R169, R168 ;  /* 0x000000a8a91e723e */ /* 0x000fe400000010ff */
[----:B------:R-:W-:Y:S02]  /*187d0*/  F2FP.BF16.PACK_AB R29, R41, R43 ;  /* 0x0000002b291d723e */ /* 0x000fe400000010ff */
[----:B--2---:R-:W-:Y:S07]  /*187e0*/  F2FP.BF16.PACK_AB R31, R40, R42 ;  /* 0x0000002a281f723e */ /* 0x004fee00000010ff */
[C---:B------:R-:W-:Y:S01]  /*187f0*/  HMMA.16816.F32.BF16 R184, R28.reuse, R192, R12 ;  /* 0x000000c01cb8723c */ /* 0x040fe2000004180c */
[----:B------:R-:W2:Y:S07]  /*18800*/  LDSM.16.MT88.4 R12, [R217+0x4880] ;  /* 0x00488000d90c783b */ /* 0x000eae0000004200 */
[-C--:B------:R-:W-:Y:S01]  /*18810*/  HMMA.16816.F32.BF16 R188, R28, R194.reuse, R16 ;  /* 0x000000c21cbc723c */ /* 0x080fe20000041810 */
[----:B------:R-:W5:Y:S07]  /*18820*/  LDSM.16.MT88.4 R16, [R218+0x4880] ;  /* 0x00488000da10783b */ /* 0x000f6e0000004200 */
        /* <DEDUP_REMOVED lines=44> */
[----:B------:R-:W-:Y:S01]  /*18af0*/  FADD.FTZ R6, R177, R6 ;  /* 0x00000006b1067221 */ /* 0x000fe20000010000 */
[-C--:B------:R-:W-:Y:S01]  /*18b00*/  MOV R170, R3.reuse ;  /* 0x0000000300aa7202 */ /* 0x080fe20000000f00 */
[----:B------:R-:W-:Y:S01]  /*18b10*/  FADD.FTZ R4, R168, R4 ;  /* 0x00000004a8047221 */ /* 0x000fe20000010000 */
[----:B------:R-:W-:Y:S01]  /*18b20*/  MOV R168, R3 ;  /* 0x0000000300a87202 */ /* 0x000fe20000000f00 */
[-C--:B------:R-:W-:Y:S01]  /*18b30*/  HMMA.16816.F32.BF16 R104, R24, R20.reuse, R104 ;  /* 0x000000141868723c */ /* 0x080fe20000041868 */
[----:B------:R3:W-:Y:S03]  /*18b40*/  STL [R1+0x90], R6 ;  /* 0x0000900601007387 */ /* 0x0007e60000100800 */
[----:B------:R-:W-:Y:S01]  /*18b50*/  FADD.FTZ R4, R169, R4 ;  /* 0x00000004a9047221 */ /* 0x000fe20000010000 */
[----:B------:R-:W-:Y:S01]  /*18b60*/  MOV R169, R173 ;  /* 0x000000ad00a97202 */ /* 0x000fe20000000f00 */
[----:B------:R-:W-:Y:S02]  /*18b70*/  FADD.FTZ R2, R41, R2 ;  /* 0x0000000229027221 */ /* 0x000fe40000010000 */
[C---:B------:R-:W-:Y:S01]  /*18b80*/  HMMA.16816.F32.BF16 R108, R28.reuse, R20, R108 ;  /* 0x000000141c6c723c */ /* 0x040fe2000004186c */
[----:B------:R4:W-:Y:S03]  /*18b90*/  STL [R1+0x94], R4 ;  /* 0x0000940401007387 */ /* 0x0009e60000100800 */
[----:B------:R-:W-:Y:S04]  /*18ba0*/  FADD.FTZ R2, R42, R2 ;  /* 0x000000022a027221 */ /* 0x000fe80000010000 */
[-C--:B------:R-:W-:Y:S04]  /*18bb0*/  HMMA.16816.F32.BF16 R112, R28, R22.reuse, R112 ;  /* 0x000000161c70723c */ /* 0x080fe80000041870 */
[----:B------:R-:W-:Y:S01]  /*18bc0*/  FADD.FTZ R2, R40, R2 ;  /* 0x0000000228027221 */ /* 0x000fe20000010000 */
[----:B--2---:R-:W-:Y:S03]  /*18bd0*/  IADD3 R0, R235, -0x1, RZ ;  /* 0xffffffffeb007810 */ /* 0x004fe60007ffe0ff */
[C---:B------:R-:W-:Y:S01]  /*18be0*/  HMMA.16816.F32.BF16 R116, R24.reuse, R22, R116 ;  /* 0x000000161874723c */ /* 0x040fe20000041874 */
[----:B------:R4:W-:Y:S03]  /*18bf0*/  STL [R1+0x98], R2 ;  /* 0x0000980201007387 */ /* 0x0009e60000100800 */
[----:B------:R-:W-:Y:S02]  /*18c00*/  MOV R235, R0 ;  /* 0x0000000000eb7202 */ /* 0x000fe40000000f00 */
[----:B---3--:R-:W-:Y:S02]  /*18c10*/  MOV R6, R172 ;  /* 0x000000ac00067202 */ /* 0x008fe40000000f00 */
[-C--:B-1----:R-:W-:Y:S08]  /*18c20*/  HMMA.16816.F32.BF16 R120, R24, R32.reuse, R120 ;  /* 0x000000201878723c */ /* 0x082ff00000041878 */
[C---:B------:R-:W-:Y:S08]  /*18c30*/  HMMA.16816.F32.BF16 R124, R28.reuse, R32, R124 ;  /* 0x000000201c7c723c */ /* 0x040ff0000004187c */
[-C--:B------:R-:W-:Y:S08]  /*18c40*/  HMMA.16816.F32.BF16 R128, R28, R34.reuse, R128 ;  /* 0x000000221c80723c */ /* 0x080ff00000041880 */
[----:B------:R-:W-:Y:S01]  /*18c50*/  HMMA.16816.F32.BF16 R132, R24, R34, R132 ;  /* 0x000000221884723c */ /* 0x000fe20000041884 */
[----:B----4-:R-:W-:-:S07]  /*18c60*/  @P0 BRA `(.L_x_3187) ;  /* 0xffffbca000000947 */ /* 0x010fce000383ffff */
.L_x_3170:
[----:B------:R-:W-:Y:S07]  /*18c70*/  @!UPT UIADD3 URZ, URZ, URZ, URZ ;  /* 0x0000003f3f3ff290 */ /* 0x000fee000fffe03f */
[----:B------:R-:W-:Y:S02]  /*18c80*/  MOV R10, 0x1f ;  /* 0x0000001f000a7802 */ /* 0x000fe40000000f00 */
[----:B------:R-:W-:Y:S01]  /*18c90*/  MOV R8, 0xffffffff ;  /* 0xffffffff00087802 */ /* 0x000fe20000000f00 */
[----:B------:R-:W-:Y:S06]  /*18ca0*/  BRA.DIV ~URZ, `(.L_x_3188) ;  /* 0x00003fa27f007947 */ /* 0x000fec000b800000 */
[----:B------:R-:W2:Y:S04]  /*18cb0*/  LDL R0, [R1+0x8c] ;  /* 0x00008c0001007983 */ /* 0x000ea80000100800 */
[----:B--2---:R2:W3:Y:S02]  /*18cc0*/  SHFL.BFLY PT, R4, R0, 0x2, 0x1f ;  /* 0x0c401f0000047f89 */ /* 0x0044e400000e0000 */
.L_x_3247:
[----:B--2---:R-:W2:Y:S02]  /*18cd0*/  LDL.LU R0, [R1+0x8c] ;  /* 0x00008c0001007983 */ /* 0x004ea40000300800 */
[----:B--23--:R-:W-:Y:S01]  /*18ce0*/  FADD.FTZ R4, R4, R0 ;  /* 0x0000000004047221 */ /* 0x00cfe20000010000 */
[----:B------:R-:W-:Y:S05]  /*18cf0*/  BRA.DIV ~URZ, `(.L_x_3189) ;  /* 0x00003fb27f007947 */ /* 0x000fea000b800000 */
[----:B------:R-:W2:Y:S04]  /*18d00*/  LDL.LU R2, [R1+0x90] ;  /* 0x0000900001027983 */ /* 0x000ea80000300800 */
[----:B------:R-:W3:Y:S04]  /*18d10*/  LDL.LU R0, [R1+0x94] ;  /* 0x0000940001007983 */ /* 0x000ee80000300800 */
[----:B----4-:R-:W4:Y:S04]  /*18d20*/  LDL.LU R8, [R1+0x98] ;  /* 0x0000980001087983 */ /* 0x010f280000300800 */
        /* <DEDUP_REMOVED lines=13> */
.L_x_3248:
        /* <DEDUP_REMOVED lines=165> */
.L_x_3096:
        /* <DEDUP_REMOVED lines=185> */
.L_x_3191:
        /* <DEDUP_REMOVED lines=150> */
.L_x_3193:
[----:B--234-:R-:W-:Y:S05]  /*1ad40*/  BSYNC B0 ;  /* 0x0000000000007941 */ /* 0x01cfea0003800000 */
.L_x_3192:
        /* <DEDUP_REMOVED lines=16> */
.L_x_3195:
[----:B------:R-:W-:Y:S05]  /*1ae50*/  BSYNC B0 ;  /* 0x0000000000007941 */ /* 0x000fea0003800000 */
.L_x_3194:
        /* <DEDUP_REMOVED lines=16> */
.L_x_3197:
[----:B------:R-:W-:Y:S05]  /*1af60*/  BSYNC B0 ;  /* 0x0000000000007941 */ /* 0x000fea0003800000 */
.L_x_3196:
        /* <DEDUP_REMOVED lines=16> */
.L_x_3199:
[----:B------:R-:W-:Y:S05]  /*1b070*/  BSYNC B0 ;  /* 0x0000000000007941 */ /* 0x000fea0003800000 */
.L_x_3198:
        /* <DEDUP_REMOVED lines=16> */
.L_x_3201:
[----:B------:R-:W-:Y:S05]  /*1b180*/  BSYNC B0 ;  /* 0x0000000000007941 */ /* 0x000fea0003800000 */
.L_x_3200:
        /* <DEDUP_REMOVED lines=16> */
.L_x_3203:
[----:B------:R-:W-:Y:S05]  /*1b290*/  BSYNC B0 ;  /* 0x0000000000007941 */ /* 0x000fea0003800000 */
.L_x_3202:
        /* <DEDUP_REMOVED lines=16> */
.L_x_3205:
[----:B------:R-:W-:Y:S05]  /*1b3a0*/  BSYNC B0 ;  /* 0x0000000000007941 */ /* 0x000fea0003800000 */
.L_x_3204:
        /* <DEDUP_REMOVED lines=17> */
.L_x_3190:
        /* <DEDUP_REMOVED lines=19> */
.L_x_3206:
        /* <DEDUP_REMOVED lines=43> */
.L_x_3208:
[----:B----4-:R-:W-:Y:S05]  /*1b8a0*/  BSYNC B0 ;  /* 0x0000000000007941 */ /* 0x010fea0003800000 */
.L_x_3207:
        /* <DEDUP_REMOVED lines=44> */
.L_x_3249:
[----:B------:R-:W-:Y:S05]  /*1bb70*/  BRA.DIV ~URZ, `(.L_x_3210) ;  /* 0x000014127f007947 */ /* 0x000fea000b800000 */
[----:B------:R4:W1:Y:S02]  /*1bb80*/  SHFL.IDX PT, R2, R11, RZ, 0x181f ;  /* 0x00181fff0b027589 */ /* 0x00086400000e0000 */
.L_x_3250:
        /* <DEDUP_REMOVED lines=14> */
.L_x_3212:
[----:B------:R-:W-:Y:S05]  /*1bc70*/  BSYNC B0 ;  /* 0x0000000000007941 */ /* 0x000fea0003800000 */
.L_x_3211:
[----:B------:R-:W-:Y:S05]  /*1bc80*/  BRA.DIV ~URZ, `(.L_x_3213) ;  /* 0x000013827f007947 */ /* 0x000fea000b800000 */
[----:B------:R3:W2:Y:S04]  /*1bc90*/  SHFL.IDX PT, R0, R9, 0x1, 0x181f ;  /* 0x00381f0009007f89 */ /* 0x0006a800000e0000 */
[----:B-1----:R3:W1:Y:S02]  /*1bca0*/  SHFL.IDX PT, R2, R11, 0x1, 0x181f ;  /* 0x00381f000b027f89 */ /* 0x00266400000e0000 */
.L_x_3251:
        /* <DEDUP_REMOVED lines=14> */
.L_x_3215:
[----:B------:R-:W-:Y:S05]  /*1bd90*/  BSYNC B0 ;  /* 0x0000000000007941 */ /* 0x000fea0003800000 */
.L_x_3214:
[----:B------:R-:W-:Y:S05]  /*1bda0*/  BRA.DIV ~URZ, `(.L_x_3216) ;  /* 0x000013527f007947 */ /* 0x000fea000b800000 */
[----:B------:R2:W3:Y:S02]  /*1bdb0*/  SHFL.IDX PT, R0, R9, 0x2, 0x181f ;  /* 0x00581f0009007f89 */ /* 0x0004e400000e0000 */
.L_x_3252:
[----:B------:R-:W-:Y:S05]  /*1bdc0*/  BRA.DIV ~URZ, `(.L_x_3217) ;  /* 0x000013b27f007947 */ /* 0x000fea000b800000 */
[----:B-1----:R1:W2:Y:S02]  /*1bdd0*/  SHFL.IDX PT, R2, R11, 0x2, 0x181f ;  /* 0x00581f000b027f89 */ /* 0x0022a400000e0000 */
.L_x_3253:
        /* <DEDUP_REMOVED lines=14> */
.L_x_3219:
[----:B------:R-:W-:Y:S05]  /*1bec0*/  BSYNC B0 ;  /* 0x0000000000007941 */ /* 0x000fea0003800000 */
.L_x_3218:
[----:B------:R-:W-:Y:S05]  /*1bed0*/  BRA.DIV ~URZ, `(.L_x_3220) ;  /* 0x000013227f007947 */ /* 0x000fea000b800000 */
[----:B------:R3:W1:Y:S04]  /*1bee0*/  SHFL.IDX PT, R0, R9, 0x3, 0x181f ;  /* 0x00781f0009007f89 */ /* 0x00066800000e0000 */
[----:B--2---:R3:W2:Y:S02]  /*1bef0*/  SHFL.IDX PT, R2, R11, 0x3, 0x181f ;  /* 0x00781f000b027f89 */ /* 0x0046a400000e0000 */
.L_x_3254:
        /* <DEDUP_REMOVED lines=14> */
.L_x_3222:
[----:B------:R-:W-:Y:S05]  /*1bfe0*/  BSYNC B0 ;  /* 0x0000000000007941 */ /* 0x000fea0003800000 */
.L_x_3221:
[----:B------:R-:W-:Y:S05]  /*1bff0*/  BRA.DIV ~URZ, `(.L_x_3223) ;  /* 0x000012f27f007947 */ /* 0x000fea000b800000 */
[----:B------:R1:W3:Y:S02]  /*1c000*/  SHFL.IDX PT, R0, R9, 0x4, 0x181f ;  /* 0x00981f0009007f89 */ /* 0x0002e400000e0000 */
.L_x_3255:
[----:B------:R-:W-:Y:S05]  /*1c010*/  BRA.DIV ~URZ, `(.L_x_3224) ;  /* 0x000013527f007947 */ /* 0x000fea000b800000 */
[----:B-12---:R1:W2:Y:S02]  /*1c020*/  SHFL.IDX PT, R2, R11, 0x4, 0x181f ;  /* 0x00981f000b027f89 */ /* 0x0062a400000e0000 */
.L_x_3256:
        /* <DEDUP_REMOVED lines=14> */
.L_x_3226:
[----:B------:R-:W-:Y:S05]  /*1c110*/  BSYNC B0 ;  /* 0x0000000000007941 */ /* 0x000fea0003800000 */
.L_x_3225:
[----:B------:R-:W-:Y:S05]  /*1c120*/  BRA.DIV ~URZ, `(.L_x_3227) ;  /* 0x000012c27f007947 */ /* 0x000fea000b800000 */
[----:B------:R3:W1:Y:S04]  /*1c130*/  SHFL.IDX PT, R0, R9, 0x5, 0x181f ;  /* 0x00b81f0009007f89 */ /* 0x00066800000e0000 */
[----:B--2---:R3:W2:Y:S02]  /*1c140*/  SHFL.IDX PT, R2, R11, 0x5, 0x181f ;  /* 0x00b81f000b027f89 */ /* 0x0046a400000e0000 */
.L_x_3257:
        /* <DEDUP_REMOVED lines=14> */
.L_x_3229:
[----:B------:R-:W-:Y:S05]  /*1c230*/  BSYNC B0 ;  /* 0x0000000000007941 */ /* 0x000fea0003800000 */
.L_x_3228:
[----:B------:R-:W-:Y:S05]  /*1c240*/  BRA.DIV ~URZ, `(.L_x_3230) ;  /* 0x000012927f007947 */ /* 0x000fea000b800000 */
[----:B------:R1:W3:Y:S02]  /*1c250*/  SHFL.IDX PT, R0, R9, 0x6, 0x181f ;  /* 0x00d81f0009007f89 */ /* 0x0002e400000e0000 */
.L_x_3258:
[----:B------:R-:W-:Y:S05]  /*1c260*/  BRA.DIV ~URZ, `(.L_x_3231) ;  /* 0x000012f27f007947 */ /* 0x000fea000b800000 */
[----:B-12---:R1:W2:Y:S02]  /*1c270*/  SHFL.IDX PT, R2, R11, 0x6, 0x181f ;  /* 0x00d81f000b027f89 */ /* 0x0062a400000e0000 */
.L_x_3259:
        /* <DEDUP_REMOVED lines=14> */
.L_x_3233:
[----:B------:R-:W-:Y:S05]  /*1c360*/  BSYNC B0 ;  /* 0x0000000000007941 */ /* 0x000fea0003800000 */
.L_x_3232:
[----:B------:R-:W-:Y:S05]  /*1c370*/  BRA.DIV ~URZ, `(.L_x_3234) ;  /* 0x000012627f007947 */ /* 0x000fea000b800000 */
[----:B------:R3:W1:Y:S04]  /*1c380*/  SHFL.IDX PT, R0, R9, 0x7, 0x181f ;  /* 0x00f81f0009007f89 */ /* 0x00066800000e0000 */
[----:B--2---:R3:W2:Y:S02]  /*1c390*/  SHFL.IDX PT, R2, R11, 0x7, 0x181f ;  /* 0x00f81f000b027f89 */ /* 0x0046a400000e0000 */
.L_x_3260:
        /* <DEDUP_REMOVED lines=15> */
.L_x_3097:
[----:B------:R-:W-:Y:S01]  /*1c490*/  IMAD.MOV.U32 R106, RZ, RZ, R17 ;  /* 0x000000ffff6a7224 */ /* 0x000fe200078e0011 */
[----:B------:R-:W-:Y:S01]  /*1c4a0*/  MOV R133, 0x181f ;  /* 0x0000181f00857802 */ /* 0x000fe20000000f00 */
[----:B-1----:R-:W-:Y:S01]  /*1c4b0*/  IMAD.MOV.U32 R3, RZ, RZ, RZ ;  /* 0x000000ffff037224 */ /* 0x002fe200078e00ff */
[----:B------:R-:W-:Y:S02]  /*1c4c0*/  MOV R132, 0xffffffff ;  /* 0xffffffff00847802 */ /* 0x000fe40000000f00 */
[----:B------:R-:W-:Y:S02]  /*1c4d0*/  MOV R2, 0x1c4f0 ;  /* 0x0001c4f000027802 */ /* 0x000fe40000000f00 */
[----:B------:R-:W-:Y:S05]  /*1c4e0*/  CALL.REL.NOINC `($__internal_11_$__cuda_sm70_shflsync_idx_p) ;  /* 0x0000d27000007944 */ /* 0x000fea0003c00000 */
[----:B------:R-:W-:Y:S01]  /*1c4f0*/  MOV R7, R105 ;  /* 0x0000006900077202 */ /* 0x000fe20000000f00 */
[----:B------:R-:W-:Y:S05]  /*1c500*/  BRA `(.L_x_3235) ;  /* 0xfffeb03000007947 */ /* 0x000fea000383ffff */
.L_x_3098:
[----:B------:R-:W-:Y:S01]  /*1c510*/  IMAD.MOV.U32 R106, RZ, RZ, R16 ;  /* 0x000000ffff6a7224 */ /* 0x000fe200078e0010 */
[----:B------:R-:W-:Y:S01]  /*1c520*/  MOV R133, 0x181f ;  /* 0x0000181f00857802 */ /* 0x000fe20000000f00 */
[----:B-1----:R-:W-:Y:S01]  /*1c530*/  IMAD.MOV.U32 R3, RZ, RZ, RZ ;  /* 0x000000ffff037224 */ /* 0x002fe200078e00ff */
[----:B------:R-:W-:-:S02]  /*1c540*/  MOV R132, 0xffffffff ;  /* 0xffffffff00847802 */ /* 0x000fc40000000f00 */
[----:B------:R-:W-:Y:S02]  /*1c550*/  MOV R2, 0x1c570 ;  /* 0x0001c57000027802 */ /* 0x000fe40000000f00 */
[----:B--23--:R-:W-:Y:S05]  /*1c560*/  CALL.REL.NOINC `($__internal_11_$__cuda_sm70_shflsync_idx_p) ;  /* 0x0000d1f000007944 */ /* 0x00cfea0003c00000 */
[----:B------:R-:W-:Y:S01]  /*1c570*/  MOV R0, R105 ;  /* 0x0000006900007202 */ /* 0x000fe20000000f00 */
[----:B------:R-:W-:Y:S05]  /*1c580*/  BRA `(.L_x_3236) ;  /* 0xfffeafd000007947 */ /* 0x000fea000383ffff */
.L_x_3101:
[----:B------:R-:W-:Y:S01]  /*1c590*/  IMAD.MOV.U32 R106, RZ, RZ, R17 ;  /* 0x000000ffff6a7224 */ /* 0x000fe200078e0011 */
[----:B------:R-:W-:Y:S01]  /*1c5a0*/  MOV R133, 0x181f ;  /* 0x0000181f00857802 */ /* 0x000fe20000000f00 */
[----:B-1----:R-:W-:Y:S01]  /*1c5b0*/  IMAD.MOV.U32 R3, RZ, RZ, 0x1 ;  /* 0x00000001ff037424 */ /* 0x002fe200078e00ff */
[----:B------:R-:W-:Y:S02]  /*1c5c0*/  MOV R132, 0xffffffff ;  /* 0xffffffff00847802 */ /* 0x000fe40000000f00 */
[----:B------:R-:W-:Y:S02]  /*1c5d0*/  MOV R2, 0x1c5f0 ;  /* 0x0001c5f000027802 */ /* 0x000fe40000000f00 */
[----:B--234-:R-:W-:Y:S05]  /*1c5e0*/  CALL.REL.NOINC `($__internal_11_$__cuda_sm70_shflsync_idx_p) ;  /* 0x0000d17000007944 */ /* 0x01cfea0003c00000 */
[----:B------:R-:W-:Y:S01]  /*1c5f0*/  IMAD.MOV.U32 R7, RZ, RZ, R105 ;  /* 0x000000ffff077224 */ /* 0x000fe200078e0069 */
[----:B------:R-:W-:Y:S01]  /*1c600*/  MOV R106, R16 ;  /* 0x00000010006a7202 */ /* 0x000fe20000000f00 */
[----:B------:R-:W-:Y:S01]  /*1c610*/  IMAD.MOV.U32 R3, RZ, RZ, 0x1 ;  /* 0x00000001ff037424 */ /* 0x000fe200078e00ff */
[----:B------:R-:W-:Y:S01]  /*1c620*/  MOV R133, 0x181f ;  /* 0x0000181f00857802 */ /* 0x000fe20000000f00 */
[----:B------:R-:W-:Y:S01]  /*1c630*/  IMAD.MOV.U32 R132, RZ, RZ, -0x1 ;  /* 0xffffffffff847424 */ /* 0x000fe200078e00ff */
[----:B------:R-:W-:-:S02]  /*1c640*/  MOV R2, 0x1c660 ;  /* 0x0001c66000027802 */ /* 0x000fc40000000f00 */
[----:B------:R-:W-:Y:S05]  /*1c650*/  CALL.REL.NOINC `($__internal_11_$__cuda_sm70_shflsync_idx_p) ;  /* 0x0000d10000007944 */ /* 0x000fea0003c00000 */
[----:B------:R-:W-:Y:S01]  /*1c660*/  MOV R0, R105 ;  /* 0x0000006900007202 */ /* 0x000fe20000000f00 */
[----:B------:R-:W-:Y:S05]  /*1c670*/  BRA `(.L_x_3237) ;  /* 0xfffeb08000007947 */ /* 0x000fea000383ffff */
.L_x_3104:
[----:B------:R-:W-:Y:S01]  /*1c680*/  IMAD.MOV.U32 R106, RZ, RZ, R17 ;  /* 0x000000ffff6a7224 */ /* 0x000fe200078e0011 */
[----:B------:R-:W-:Y:S01]  /*1c690*/  MOV R133, 0x181f ;  /* 0x0000181f00857802 */ /* 0x000fe20000000f00 */
[----:B-1----:R-:W-:Y:S01]  /*1c6a0*/  IMAD.MOV.U32 R3, RZ, RZ, 0x2 ;  /* 0x00000002ff037424 */ /* 0x002fe200078e00ff */
[----:B------:R-:W-:-:S02]  /*1c6b0*/  MOV R132, 0xffffffff ;  /* 0xffffffff00847802 */ /* 0x000fc40000000f00 */
[----:B------:R-:W-:Y:S02]  /*1c6c0*/  MOV R2, 0x1c6e0 ;  /* 0x0001c6e000027802 */ /* 0x000fe40000000f00 */
[----:B--234-:R-:W-:Y:S05]  /*1c6d0*/  CALL.REL.NOINC `($__internal_11_$__cuda_sm70_shflsync_idx_p) ;  /* 0x0000d08000007944 */ /* 0x01cfea0003c00000 */
[----:B------:R-:W-:Y:S01]  /*1c6e0*/  MOV R7, R105 ;  /* 0x0000006900077202 */ /* 0x000fe20000000f00 */
[----:B------:R-:W-:Y:S05]  /*1c6f0*/  BRA `(.L_x_3238) ;  /* 0xfffeb18000007947 */ /* 0x000fea000383ffff */
.L_x_3105:
[----:B------:R-:W-:Y:S01]  /*1c700*/  IMAD.MOV.U32 R106, RZ, RZ, R16 ;  /* 0x000000ffff6a7224 */ /* 0x000fe200078e0010 */
[----:B------:R-:W-:Y:S01]  /*1c710*/  MOV R133, 0x181f ;  /* 0x0000181f00857802 */ /* 0x000fe20000000f00 */
[----:B-1----:R-:W-:Y:S01]  /*1c720*/  IMAD.MOV.U32 R3, RZ, RZ, 0x2 ;  /* 0x00000002ff037424 */ /* 0x002fe200078e00ff */
[----:B------:R-:W-:Y:S02]  /*1c730*/  MOV R132, 0xffffffff ;  /* 0xffffffff00847802 */ /* 0x000fe40000000f00 */
[----:B------:R-:W-:Y:S02]  /*1c740*/  MOV R2, 0x1c760 ;  /* 0x0001c76000027802 */ /* 0x000fe40000000f00 */
[----:B--234-:R-:W-:Y:S05]  /*1c750*/  CALL.REL.NOINC `($__internal_11_$__cuda_sm70_shflsync_idx_p) ;  /* 0x0000d00000007944 */ /* 0x01cfea0003c00000 */
[----:B------:R-:W-:Y:S01]  /*1c760*/  MOV R0, R105 ;  /* 0x0000006900007202 */ /* 0x000fe20000000f00 */
[----:B------:R-:W-:Y:S05]  /*1c770*/  BRA `(.L_x_3239) ;  /* 0xfffeb12000007947 */ /* 0x000fea000383ffff */
.L_x_3108:
[----:B------:R-:W-:Y:S01]  /*1c780*/  IMAD.MOV.U32 R106, RZ, RZ, R17 ;  /* 0x000000ffff6a7224 */ /* 0x000fe200078e0011 */
[----:B------:R-:W-:Y:S01]  /*1c790*/  MOV R133, 0x181f ;  /* 0x0000181f00857802 */ /* 0x000fe20000000f00 */
[----:B--2---:R-:W-:Y:S01]  /*1c7a0*/  IMAD.MOV.U32 R3, RZ, RZ, 0x3 ;  /* 0x00000003ff037424 */ /* 0x004fe200078e00ff */
[----:B------:R-:W-:-:S02]  /*1c7b0*/  MOV R132, 0xffffffff ;  /* 0xffffffff00847802 */ /* 0x000fc40000000f00 */
[----:B------:R-:W-:Y:S02]  /*1c7c0*/  MOV R2, 0x1c7e0 ;  /* 0x0001c7e000027802 */ /* 0x000fe40000000f00 */
[----:B-1-34-:R-:W-:Y:S05]  /*1c7d0*/  CALL.REL.NOINC `($__internal_11_$__cuda_sm70_shflsync_idx_p) ;  /* 0x0000cf8000007944 */ /* 0x01afea0003c00000 */
[----:B------:R-:W-:Y:S01]  /*1c7e0*/  IMAD.MOV.U32 R7, RZ, RZ, R105 ;  /* 0x000000ffff077224 */ /* 0x000fe200078e0069 */
[----:B------:R-:W-:Y:S01]  /*1c7f0*/  MOV R106, R16 ;  /* 0x00000010006a7202 */ /* 0x000fe20000000f00 */
[----:B------:R-:W-:Y:S01]  /*1c800*/  IMAD.MOV.U32 R3, RZ, RZ, 0x3 ;  /* 0x00000003ff037424 */ /* 0x000fe200078e00ff */
[----:B------:R-:W-:Y:S01]  /*1c810*/  MOV R133, 0x181f ;  /* 0x0000181f00857802 */ /* 0x000fe20000000f00 */
[----:B------:R-:W-:Y:S01]  /*1c820*/  IMAD.MOV.U32 R132, RZ, RZ, -0x1 ;  /* 0xffffffffff847424 */ /* 0x000fe200078e00ff */
[----:B------:R-:W-:Y:S02]  /*1c830*/  MOV R2, 0x1c850 ;  /* 0x0001c85000027802 */ /* 0x000fe40000000f00 */
[----:B------:R-:W-:Y:S05]  /*1c840*/  CALL.REL.NOINC `($__internal_11_$__cuda_sm70_shflsync_idx_p) ;  /* 0x0000cf1000007944 */ /* 0x000fea0003c00000 */
[----:B------:R-:W-:Y:S01]  /*1c850*/  MOV R0, R105 ;  /* 0x0000006900007202 */ /* 0x000fe20000000f00 */
[----:B------:R-:W-:Y:S05]  /*1c860*/  BRA `(.L_x_3240) ;  /* 0xfffeb1c000007947 */ /* 0x000fea000383ffff */
.L_x_3111:
[----:B------:R-:W-:Y:S01]  /*1c870*/  IMAD.MOV.U32 R106, RZ, RZ, R17 ;  /* 0x000000ffff6a7224 */ /* 0x000fe200078e0011 */
[----:B------:R-:W-:Y:S01]  /*1c880*/  MOV R133, 0x181f ;  /* 0x0000181f00857802 */ /* 0x000fe20000000f00 */
[----:B-1----:R-:W-:Y:S01]  /*1c890*/  IMAD.MOV.U32 R3, RZ, RZ, 0x4 ;  /* 0x00000004ff037424 */ /* 0x002fe200078e00ff */
[----:B------:R-:W-:Y:S02]  /*1c8a0*/  MOV R132, 0xffffffff ;  /* 0xffffffff00847802 */ /* 0x000fe40000000f00 */
[----:B------:R-:W-:-:S02]  /*1c8b0*/  MOV R2, 0x1c8d0 ;  /* 0x0001c8d000027802 */ /* 0x000fc40000000f00 */
[----:B--234-:R-:W-:Y:S05]  /*1c8c0*/  CALL.REL.NOINC `($__internal_11_$__cuda_sm70_shflsync_idx_p) ;  /* 0x0000ce9000007944 */ /* 0x01cfea0003c00000 */
[----:B------:R-:W-:Y:S01]  /*1c8d0*/  MOV R7, R105 ;  /* 0x0000006900077202 */ /* 0x000fe20000000f00 */
[----:B------:R-:W-:Y:S05]  /*1c8e0*/  BRA `(.L_x_3241) ;  /* 0xfffeb2c000007947 */ /* 0x000fea000383ffff */
.L_x_3112:
[----:B------:R-:W-:Y:S01]  /*1c8f0*/  IMAD.MOV.U32 R106, RZ, RZ, R16 ;  /* 0x000000ffff6a7224 */ /* 0x000fe200078e0010 */
[----:B------:R-:W-:Y:S01]  /*1c900*/  MOV R133, 0x181f ;  /* 0x0000181f00857802 */ /* 0x000fe20000000f00 */
[----:B------:R-:W-:Y:S01]  /*1c910*/  IMAD.MOV.U32 R3, RZ, RZ, 0x4 ;  /* 0x00000004ff037424 */ /* 0x000fe200078e00ff */
[----:B------:R-:W-:-:S02]  /*1c920*/  MOV R132, 0xffffffff ;  /* 0xffffffff00847802 */ /* 0x000fc40000000f00 */
[----:B------:R-:W-:Y:S02]  /*1c930*/  MOV R2, 0x1c950 ;  /* 0x0001c95000027802 */ /* 0x000fe40000000f00 */
[----:B-1234-:R-:W-:Y:S05]  /*1c940*/  CALL.REL.NOINC `($__internal_11_$__cuda_sm70_shflsync_idx_p) ;  /* 0x0000ce1000007944 */ /* 0x01efea0003c00000 */
[----:B------:R-:W-:Y:S01]  /*1c950*/  MOV R0, R105 ;  /* 0x0000006900007202 */ /* 0x000fe20000000f00 */
[----:B------:R-:W-:Y:S05]  /*1c960*/  BRA `(.L_x_3242) ;  /* 0xfffeb26000007947 */ /* 0x000fea000383ffff */
.L_x_3115:
        /* <DEDUP_REMOVED lines=15> */
.L_x_3118:
        /* <DEDUP_REMOVED lines=8> */
.L_x_3119:
        /* <DEDUP_REMOVED lines=8> */
.L_x_3122:
        /* <DEDUP_REMOVED lines=15> */
.L_x_3188:
[----:B------:R2:W5:Y:S01]  /*1cc50*/  LDL R0, [R1+0x8c] ;  /* 0x00008c0001007983 */ /* 0x0005620000100800 */
[----:B-1----:R-:W-:Y:S02]  /*1cc60*/  MOV R3, 0x2 ;  /* 0x0000000200037802 */ /* 0x002fe40000000f00 */
[----:B------:R-:W-:Y:S02]  /*1cc70*/  MOV R2, 0x1cc90 ;  /* 0x0001cc9000027802 */ /* 0x000fe40000000f00 */
[----:B--2-45:R-:W-:Y:S05]  /*1cc80*/  CALL.REL.NOINC `($__internal_10_$__cuda_sm70_shflsync_bfly_p) ;  /* 0x0000ca9000007944 */ /* 0x034fea0003c00000 */
[----:B------:R-:W-:Y:S01]  /*1cc90*/  MOV R4, R7 ;  /* 0x0000000700047202 */ /* 0x000fe20000000f00 */
[----:B------:R-:W-:Y:S05]  /*1cca0*/  BRA `(.L_x_3247) ;  /* 0xffffc02000007947 */ /* 0x000fea000383ffff */
.L_x_3189:
[----:B------:R-:W-:Y:S01]  /*1ccb0*/  IMAD.MOV.U32 R0, RZ, RZ, R4 ;  /* 0x000000ffff007224 */ /* 0x000fe200078e0004 */
[----:B-1----:R-:W-:-:S02]  /*1ccc0*/  MOV R3, 0x1 ;  /* 0x0000000100037802 */ /* 0x002fc40000000f00 */
[----:B------:R-:W-:Y:S02]  /*1ccd0*/  MOV R2, 0x1ccf0 ;  /* 0x0001ccf000027802 */ /* 0x000fe40000000f00 */
[----:B----45:R-:W-:Y:S05]  /*1cce0*/  CALL.REL.NOINC `($__internal_10_$__cuda_sm70_shflsync_bfly_p) ;  /* 0x0000ca3000007944 */ /* 0x030fea0003c00000 */
[----:B------:R1:W5:Y:S01]  /*1ccf0*/  LDL R0, [R1+0x90] ;  /* 0x0000900001007983 */ /* 0x0003620000100800 */
[----:B------:R-:W-:Y:S01]  /*1cd00*/  FADD.FTZ R4, R4, R7 ;  /* 0x0000000704047221 */ /* 0x000fe20000010000 */
[----:B------:R-:W-:Y:S02]  /*1cd10*/  MOV R3, 0x2 ;  /* 0x0000000200037802 */ /* 0x000fe40000000f00 */
[----:B------:R-:W-:Y:S02]  /*1cd20*/  MOV R2, 0x1cd40 ;  /* 0x0001cd4000027802 */ /* 0x000fe40000000f00 */
[----:B-1---5:R-:W-:Y:S05]  /*1cd30*/  CALL.REL.NOINC `($__internal_10_$__cuda_sm70_shflsync_bfly_p) ;  /* 0x0000c9e000007944 */ /* 0x022fea0003c00000 */
[----:B------:R-:W2:Y:S01]  /*1cd40*/  LDL.LU R0, [R1+0x90] ;  /* 0x0000900001007983 */ /* 0x000ea20000300800 */
[----:B------:R-:W-:Y:S02]  /*1cd50*/  MOV R3, 0x1 ;  /* 0x0000000100037802 */ /* 0x000fe40000000f00 */
[----:B------:R-:W-:Y:S01]  /*1cd60*/  MOV R2, 0x1cda0 ;  /* 0x0001cda000027802 */ /* 0x000fe20000000f00 */
[----:B--2---:R-:W-:-:S05]  /*1cd70*/  FADD.FTZ R5, R0, R7 ;  /* 0x0000000700057221 */ /* 0x004fca0000010000 */
[----:B------:R-:W-:Y:S02]  /*1cd80*/  MOV R0, R5 ;  /* 0x0000000500007202 */ /* 0x000fe40000000f00 */
[----:B------:R-:W-:Y:S05]  /*1cd90*/  CALL.REL.NOINC `($__internal_10_$__cuda_sm70_shflsync_bfly_p) ;  /* 0x0000c98000007944 */ /* 0x000fea0003c00000 */
        /* <DEDUP_REMOVED lines=22> */
[----:B------:R-:W-:Y:S05]  /*1cf00*/  BRA `(.L_x_3248) ;  /* 0xffffbef000007947 */ /* 0x000fea000383ffff */
.L_x_3209:
[----:B------:R-:W-:Y:S01]  /*1cf10*/  IMAD.MOV.U32 R106, RZ, RZ, R9 ;  /* 0x000000ffff6a7224 */ /* 0x000fe200078e0009 */
[----:B------:R-:W-:Y:S01]  /*1cf20*/  MOV R133, 0x181f ;  /* 0x0000181f00857802 */ /* 0x000fe20000000f00 */
[----:B------:R-:W-:Y:S01]  /*1cf30*/  IMAD.MOV.U32 R3, RZ, RZ, RZ ;  /* 0x000000ffff037224 */ /* 0x000fe200078e00ff */
[----:B------:R-:W-:Y:S02]  /*1cf40*/  MOV R132, 0xffffffff ;  /* 0xffffffff00847802 */ /* 0x000fe40000000f00 */
[----:B------:R-:W-:Y:S02]  /*1cf50*/  MOV R2, 0x1cf70 ;  /* 0x0001cf7000027802 */ /* 0x000fe40000000f00 */
[----:B-1---5:R-:W-:Y:S05]  /*1cf60*/  CALL.REL.NOINC `($__internal_11_$__cuda_sm70_shflsync_idx_p) ;  /* 0x0000c7f000007944 */ /* 0x022fea0003c00000 */
[----:B------:R-:W-:Y:S01]  /*1cf70*/  MOV R0, R105 ;  /* 0x0000006900007202 */ /* 0x000fe20000000f00 */
[----:B------:R-:W-:Y:S05]  /*1cf80*/  BRA `(.L_x_3249) ;  /* 0xffffebe000007947 */ /* 0x000fea000383ffff */
.L_x_3210:
[----:B------:R-:W-:Y:S01]  /*1cf90*/  IMAD.MOV.U32 R106, RZ, RZ, R11 ;  /* 0x000000ffff6a7224 */ /* 0x000fe200078e000b */
[----:B------:R-:W-:Y:S01]  /*1cfa0*/  MOV R133, 0x181f ;  /* 0x0000181f00857802 */ /* 0x000fe20000000f00 */
[----:B------:R-:W-:Y:S01]  /*1cfb0*/  IMAD.MOV.U32 R3, RZ, RZ, RZ ;  /* 0x000000ffff037224 */ /* 0x000fe200078e00ff */
[----:B------:R-:W-:Y:S02]  /*1cfc0*/  MOV R132, 0xffffffff ;  /* 0xffffffff00847802 */ /* 0x000fe40000000f00 */
[----:B------:R-:W-:-:S02]  /*1cfd0*/  MOV R2, 0x1cff0 ;  /* 0x0001cff000027802 */ /* 0x000fc40000000f00 */
[----:B-123-5:R-:W-:Y:S05]  /*1cfe0*/  CALL.REL.NOINC `($__internal_11_$__cuda_sm70_shflsync_idx_p) ;  /* 0x0000c77000007944 */ /* 0x02efea0003c00000 */
[----:B------:R-:W-:Y:S01]  /*1cff0*/  MOV R2, R105 ;  /* 0x0000006900027202 */ /* 0x000fe20000000f00 */
[----:B------:R-:W-:Y:S05]  /*1d000*/  BRA `(.L_x_3250) ;  /* 0xffffeb8000007947 */ /* 0x000fea000383ffff */
.L_x_3213:
[----:B------:R-:W-:Y:S01]  /*1d010*/  IMAD.MOV.U32 R106, RZ, RZ, R9 ;  /* 0x000000ffff6a7224 */ /* 0x000fe200078e0009 */
[----:B------:R-:W-:Y:S01]  /*1d020*/  MOV R133, 0x181f ;  /* 0x0000181f00857802 */ /* 0x000fe20000000f00 */
[----:B-1----:R-:W-:Y:S01]  /*1d030*/  IMAD.MOV.U32 R3, RZ, RZ, 0x1 ;  /* 0x00000001ff037424 */ /* 0x002fe200078e00ff */
[----:B------:R-:W-:-:S02]  /*1d040*/  MOV R132, 0xffffffff ;  /* 0xffffffff00847802 */ /* 0x000fc40000000f00 */
[----:B------:R-:W-:Y:S02]  /*1d050*/  MOV R2, 0x1d070 ;  /* 0x0001d07000027802 */ /* 0x000fe40000000f00 */
[----:B--2-4-:R-:W-:Y:S05]  /*1d060*/  CALL.REL.NOINC `($__internal_11_$__cuda_sm70_shflsync_idx_p) ;  /* 0x0000c6f000007944 */ /* 0x014fea0003c00000 */
        /* <DEDUP_REMOVED lines=9> */
.L_x_3216:
[----:B------:R-:W-:Y:S01]  /*1d100*/  IMAD.MOV.U32 R106, RZ, RZ, R9 ;  /* 0x000000ffff6a7224 */ /* 0x000fe200078e0009 */
[----:B------:R-:W-:Y:S01]  /*1d110*/  MOV R133, 0x181f ;  /* 0x0000181f00857802 */ /* 0x000fe20000000f00 */
[----:B-1----:R-:W-:Y:S01]  /*1d120*/  IMAD.MOV.U32 R3, RZ, RZ, 0x2 ;  /* 0x00000002ff037424 */ /* 0x002fe200078e00ff */
[----:B------:R-:W-:Y:S02]  /*1d130*/  MOV R132, 0xffffffff ;  /* 0xffffffff00847802 */ /* 0x000fe40000000f00 */
[----:B------:R-:W-:-:S02]  /*1d140*/  MOV R2, 0x1d160 ;  /* 0x0001d16000027802 */ /* 0x000fc40000000f00 */
[----:B---34-:R-:W-:Y:S05]  /*1d150*/  CALL.REL.NOINC `($__internal_11_$__cuda_sm70_shflsync_idx_p) ;  /* 0x0000c60000007944 */ /* 0x018fea0003c00000 */
[----:B------:R-:W-:Y:S01]  /*1d160*/  MOV R0, R105 ;  /* 0x0000006900007202 */ /* 0x000fe20000000f00 */
[----:B------:R-:W-:Y:S05]  /*1d170*/  BRA `(.L_x_3252) ;  /* 0xffffec4000007947 */ /* 0x000fea000383ffff */
.L_x_3217:
        /* <DEDUP_REMOVED lines=8> */
.L_x_3220:
[----:B------:R-:W-:Y:S01]  /*1d200*/  IMAD.MOV.U32 R106, RZ, RZ, R9 ;  /* 0x000000ffff6a7224 */ /* 0x000fe200078e0009 */
[----:B------:R-:W-:Y:S01]  /*1d210*/  MOV R133, 0x181f ;  /* 0x0000181f00857802 */ /* 0x000fe20000000f00 */
[----:B--2---:R-:W-:Y:S01]  /*1d220*/  IMAD.MOV.U32 R3, RZ, RZ, 0x3 ;  /* 0x00000003ff037424 */ /* 0x004fe200078e00ff */
[----:B------:R-:W-:Y:S02]  /*1d230*/  MOV R132, 0xffffffff ;  /* 0xffffffff00847802 */ /* 0x000fe40000000f00 */
[----:B------:R-:W-:Y:S02]  /*1d240*/  MOV R2, 0x1d260 ;  /* 0x0001d26000027802 */ /* 0x000fe40000000f00 */
[----:B-1--4-:R-:W-:Y:S05]  /*1d250*/  CALL.REL.NOINC `($__internal_11_$__cuda_sm70_shflsync_idx_p) ;  /* 0x0000c50000007944 */ /* 0x012fea0003c00000 */
        /* <DEDUP_REMOVED lines=9> */
.L_x_3223:
[----:B------:R-:W-:Y:S01]  /*1d2f0*/  IMAD.MOV.U32 R106, RZ, RZ, R9 ;  /* 0x000000ffff6a7224 */ /* 0x000fe200078e0009 */
[----:B------:R-:W-:Y:S01]  /*1d300*/  MOV R133, 0x181f ;  /* 0x0000181f00857802 */ /* 0x000fe20000000f00 */
[----:B-1----:R-:W-:Y:S01]  /*1d310*/  IMAD.MOV.U32 R3, RZ, RZ, 0x4 ;  /* 0x00000004ff037424 */ /* 0x002fe200078e00ff */
[----:B------:R-:W-:-:S02]  /*1d320*/  MOV R132, 0xffffffff ;  /* 0xffffffff00847802 */ /* 0x000fc40000000f00 */
[----:B--2---:R-:W-:Y:S02]  /*1d330*/  MOV R2, 0x1d350 ;  /* 0x0001d35000027802 */ /* 0x004fe40000000f00 */
[----:B---34-:R-:W-:Y:S05]  /*1d340*/  CALL.REL.NOINC `($__internal_11_$__cuda_sm70_shflsync_idx_p) ;  /* 0x0000c41000007944 */ /* 0x018fea0003c00000 */
[----:B------:R-:W-:Y:S01]  /*1d350*/  MOV R0, R105 ;  /* 0x0000006900007202 */ /* 0x000fe20000000f00 */
[----:B------:R-:W-:Y:S05]  /*1d360*/  BRA `(.L_x_3255) ;  /* 0xffffeca000007947 */ /* 0x000fea000383ffff */
.L_x_3224:
[----:B------:R-:W-:Y:S01]  /*1d370*/  IMAD.MOV.U32 R106, RZ, RZ, R11 ;  /* 0x000000ffff6a7224 */ /* 0x000fe200078e000b */
[----:B------:R-:W-:Y:S01]  /*1d380*/  MOV R133, 0x181f ;  /* 0x0000181f00857802 */ /* 0x000fe20000000f00 */
[----:B-1----:R-:W-:Y:S01]  /*1d390*/  IMAD.MOV.U32 R3, RZ, RZ, 0x4 ;  /* 0x00000004ff037424 */ /* 0x002fe200078e00ff */
[----:B------:R-:W-:Y:S02]  /*1d3a0*/  MOV R132, 0xffffffff ;  /* 0xffffffff00847802 */ /* 0x000fe40000000f00 */
[----:B--2---:R-:W-:Y:S02]  /*1d3b0*/  MOV R2, 0x1d3d0 ;  /* 0x0001d3d000027802 */ /* 0x004fe40000000f00 */
[----:B---34-:R-:W-:Y:S05]  /*1d3c0*/  CALL.REL.NOINC `($__internal_11_$__cuda_sm70_shflsync_idx_p) ;  /* 0x0000c39000007944 */ /* 0x018fea0003c00000 */
[----:B------:R-:W-:Y:S01]  /*1d3d0*/  MOV R2, R105 ;  /* 0x0000006900027202 */ /* 0x000fe20000000f00 */
[----:B------:R-:W-:Y:S05]  /*1d3e0*/  BRA `(.L_x_3256) ;  /* 0xffffec4000007947 */ /* 0x000fea000383ffff */
.L_x_3227:
[----:B------:R-:W-:Y:S01]  /*1d3f0*/  IMAD.MOV.U32 R106, RZ, RZ, R9 ;  /* 0x000000ffff6a7224 */ /* 0x000fe200078e0009 */
[----:B------:R-:W-:Y:S01]  /*1d400*/  MOV R133, 0x181f ;  /* 0x0000181f00857802 */ /* 0x000fe20000000f00 */
[----:B--2---:R-:W-:Y:S01]  /*1d410*/  IMAD.MOV.U32 R3, RZ, RZ, 0x5 ;  /* 0x00000005ff037424 */ /* 0x004fe200078e00ff */
[----:B------:R-:W-:-:S02]  /*1d420*/  MOV R132, 0xffffffff ;  /* 0xffffffff00847802 */ /* 0x000fc40000000f00 */
[----:B------:R-:W-:Y:S02]  /*1d430*/  MOV R2, 0x1d450 ;  /* 0x0001d45000027802 */ /* 0x000fe40000000f00 */
[----:B-1--4-:R-:W-:Y:S05]  /*1d440*/  CALL.REL.NOINC `($__internal_11_$__cuda_sm70_shflsync_idx_p) ;  /* 0x0000c31000007944 */ /* 0x012fea0003c00000 */
        /* <DEDUP_REMOVED lines=9> */
.L_x_3230:
[----:B------:R-:W-:Y:S01]  /*1d4e0*/  IMAD.MOV.U32 R106, RZ, RZ, R9 ;  /* 0x000000ffff6a7224 */ /* 0x000fe200078e0009 */
[----:B------:R-:W-:Y:S01]  /*1d4f0*/  MOV R133, 0x181f ;  /* 0x0000181f00857802 */ /* 0x000fe20000000f00 */
[----:B-1----:R-:W-:Y:S01]  /*1d500*/  IMAD.MOV.U32 R3, RZ, RZ, 0x6 ;  /* 0x00000006ff037424 */ /* 0x002fe200078e00ff */
[----:B------:R-:W-:Y:S02]  /*1d510*/  MOV R132, 0xffffffff ;  /* 0xffffffff00847802 */ /* 0x000fe40000000f00 */
[----:B--2---:R-:W-:-:S02]  /*1d520*/  MOV R2, 0x1d540 ;  /* 0x0001d54000027802 */ /* 0x004fc40000000f00 */
[----:B---34-:R-:W-:Y:S05]  /*1d530*/  CALL.REL.NOINC `($__internal_11_$__cuda_sm70_shflsync_idx_p) ;  /* 0x0000c22000007944 */ /* 0x018fea0003c00000 */
[----:B------:R-:W-:Y:S01]  /*1d540*/  MOV R0, R105 ;  /* 0x0000006900007202 */ /* 0x000fe20000000f00 */
[----:B------:R-:W-:Y:S05]  /*1d550*/  BRA `(.L_x_3258) ;  /* 0xffffed0000007947 */ /* 0x000fea000383ffff */
.L_x_3231:
        /* <DEDUP_REMOVED lines=8> */
.L_x_3234:
        /* <DEDUP_REMOVED lines=15> */
        .type           $_ZN7cutlass13device_kernelIN5flash19enable_sm80_to_sm89INS1_16FlashAttnFwdSm80INS1_25CollectiveMainloopFwdSm80ILi4ELi1ELb0EN4cute5tupleIJNS5_1CILi128EEENS7_ILi48EEES8_EEELi128ENS_10bfloat16_tEfNS_4arch4Sm80ELb0ELb1ELb0ELb1ELb0ELb1ELb1ELb0EEENS1_21CollectiveEpilogueFwdINS6_IJS8_S8_S9_EEENS6_IJNS7_ILi1EEESH_SH_EEESB_SD_Li128ELb1ELb1ELb0ELb0EEENS1_19SingleTileSchedulerILb1ELb0ELb1ELi128EEEEEEEEEvNT_6ParamsE$_ZZN5flash25CollectiveMainloopFwdSm80ILi4ELi1ELb0EN4cute5tupleIJNS1_1CILi128EEENS3_ILi48EEES4_EEELi128EN7cutlass10bfloat16_tEfNS7_4arch4Sm80ELb0ELb1ELb0ELb1ELb0ELb1ELb1ELb0EE3mmaINS_16FlashAttnFwdSm80ISB_NS_21CollectiveEpilogueFwdINS2_IJS4_S4_S5_EEENS2_IJNS3_ILi1EEESG_SG_EEES8_SA_Li128ELb1ELb1ELb0ELb0EEENS_19SingleTileSchedulerILb1ELb0ELb1ELi128EEEE13SharedStorageENS1_6TensorINS1_11ArrayEngineIfLm128EEENS1_6LayoutINS2_IJNS2_IJNS3_ILi2EEESR_EEESR_NS3_ILi16EEEEEENS2_IJNS2_IJSG_SR_EEENS3_ILi4EEENS3_ILi8EEEEEEEEEENS_7SoftmaxILi4ELi0EEEEEbRKNSB_6ParamsERT0_RT1_iRKNS_16SeqlenInfoQKNewKILb1ELb1EEENS2_IJiiiiEEERT_ENKUlvE_clEv,@function
        .size           $_ZN7cutlass13device_kernelIN5flash19enable_sm80_to_sm89INS1_16FlashAttnFwdSm80INS1_25CollectiveMainloopFwdSm80ILi4ELi1ELb0EN4cute5tupleIJNS5_1CILi128EEENS7_ILi48EEES8_EEELi128ENS_10bfloat16_tEfNS_4arch4Sm80ELb0ELb1ELb0ELb1ELb0ELb1ELb1ELb0EEENS1_21CollectiveEpilogueFwdINS6_IJS8_S8_S9_EEENS6_IJNS7_ILi1EEESH_SH_EEESB_SD_Li128ELb1ELb1ELb0ELb0EEENS1_19SingleTileSchedulerILb1ELb0ELb1ELi128EEEEEEEEEvNT_6ParamsE$_ZZN5flash25CollectiveMainloopFwdSm80ILi4ELi1ELb0EN4cute5tupleIJNS1_1CILi128EEENS3_ILi48EEES4_EEELi128EN7cutlass10bfloat16_tEfNS7_4arch4Sm80ELb0ELb1ELb0ELb1ELb0ELb1ELb1ELb0EE3mmaINS_16FlashAttnFwdSm80ISB_NS_21CollectiveEpilogueFwdINS2_IJS4_S4_S5_EEENS2_IJNS3_ILi1EEESG_SG_EEES8_SA_Li128ELb1ELb1ELb0ELb0EEENS_19SingleTileSchedulerILb1ELb0ELb1ELi128EEEE13SharedStorageENS1_6TensorINS1_11ArrayEngineIfLm128EEENS1_6LayoutINS2_IJNS2_IJNS3_ILi2EEESR_EEESR_NS3_ILi16EEEEEENS2_IJNS2_IJSG_SR_EEENS3_ILi4EEENS3_ILi8EEEEEEEEEENS_7SoftmaxILi4ELi0EEEEEbRKNSB_6ParamsERT0_RT1_iRKNS_16SeqlenInfoQKNewKILb1ELb1EEENS2_IJiiiiEEERT_ENKUlvE_clEv,($__internal_10_$__cuda_sm70_shflsync_bfly_p - $_ZN7cutlass13device_kernelIN5flash19enable_sm80_to_sm89INS1_16FlashAttnFwdSm80INS1_25CollectiveMainloopFwdSm80ILi4ELi1ELb0EN4cute5tupleIJNS5_1CILi128EEENS7_ILi48EEES8_EEELi128ENS_10bfloat16_tEfNS_4arch4Sm80ELb0ELb1ELb0ELb1ELb0ELb1ELb1ELb0EEENS1_21CollectiveEpilogueFwdINS6_IJS8_S8_S9_EEENS6_IJNS7_ILi1EEESH_SH_EEESB_SD_Li128ELb1ELb1ELb0ELb0EEENS1_19SingleTileSchedulerILb1ELb0ELb1ELi128EEEEEEEEEvNT_6ParamsE$_ZZN5flash25CollectiveMainloopFwdSm80ILi4ELi1ELb0EN4cute5tupleIJNS1_1CILi128EEENS3_ILi48EEES4_EEELi128EN7cutlass10bfloat16_tEfNS7_4arch4Sm80ELb0ELb1ELb0ELb1ELb0ELb1ELb1ELb0EE3mmaINS_16FlashAttnFwdSm80ISB_NS_21CollectiveEpilogueFwdINS2_IJS4_S4_S5_EEENS2_IJNS3_ILi1EEESG_SG_EEES8_SA_Li128ELb1ELb1ELb0ELb0EEENS_19SingleTileSchedulerILb1ELb0ELb1ELi128EEEE13SharedStorageENS1_6TensorINS1_11ArrayEngineIfLm128EEENS1_6LayoutINS2_IJNS2_IJNS3_ILi2EEESR_EEESR_NS3_ILi16EEEEEENS2_IJNS2_IJSG_SR_EEENS3_ILi4EEENS3_ILi8EEEEEEEEEENS_7SoftmaxILi4ELi0EEEEEbRKNSB_6ParamsERT0_RT1_iRKNS_16SeqlenInfoQKNewKILb1ELb1EEENS2_IJiiiiEEERT_ENKUlvE_clEv)
$_ZN7cutlass13device_kernelIN5flash19enable_sm80_to_sm89INS1_16FlashAttnFwdSm80INS1_25CollectiveMainloopFwdSm80ILi4ELi1ELb0EN4cute5tupleIJNS5_1CILi128EEENS7_ILi48EEES8_EEELi128ENS_10bfloat16_tEfNS_4arch4Sm80ELb0ELb1ELb0ELb1ELb0ELb1ELb1ELb0EEENS1_21CollectiveEpilogueFwdINS6_IJS8_S8_S9_EEENS6_IJNS7_ILi1EEESH_SH_EEESB_SD_Li128ELb1ELb1ELb0ELb0EEENS1_19SingleTileSchedulerILb1ELb0ELb1ELi128EEEEEEEEEvNT_6ParamsE$_ZZN5flash25CollectiveMainloopFwdSm80ILi4ELi1ELb0EN4cute5tupleIJNS1_1CILi128EEENS3_ILi48EEES4_EEELi128EN7cutlass10bfloat16_tEfNS7_4arch4Sm80ELb0ELb1ELb0ELb1ELb0ELb1ELb1ELb0EE3mmaINS_16FlashAttnFwdSm80ISB_NS_21CollectiveEpilogueFwdINS2_IJS4_S4_S5_EEENS2_IJNS3_ILi1EEESG_SG_EEES8_SA_Li128ELb1ELb1ELb0ELb0EEENS_19SingleTileSchedulerILb1ELb0ELb1ELi128EEEE13SharedStorageENS1_6TensorINS1_11ArrayEngineIfLm128EEENS1_6LayoutINS2_IJNS2_IJNS3_ILi2EEESR_EEESR_NS3_ILi16EEEEEENS2_IJNS2_IJSG_SR_EEENS3_ILi4EEENS3_ILi8EEEEEEEEEENS_7SoftmaxILi4ELi0EEEEEbRKNSB_6ParamsERT0_RT1_iRKNS_16SeqlenInfoQKNewKILb1ELb1EEENS2_IJiiiiEEERT_ENKUlvE_clEv:
        /* <DEDUP_REMOVED lines=9> */
[----:B------:R-:W-:Y:S05]  /*1d760*/  RET.REL.NODEC R2 `(_ZN7cutlass13device_kernelIN5flash19enable_sm80_to_sm89INS1_16FlashAttnFwdSm80INS1_25CollectiveMainloopFwdSm80ILi4ELi1ELb0EN4cute5tupleIJNS5_1CILi128EEENS7_ILi48EEES8_EEELi128ENS_10bfloat16_tEfNS_4arch4Sm80ELb0ELb1ELb0ELb1ELb0ELb1ELb1ELb0EEENS1_21CollectiveEpilogueFwdINS6_IJS8_S8_S9_EEENS6_IJNS7_ILi1EEESH_SH_EEESB_SD_Li128ELb1ELb1ELb0ELb0EEENS1_19SingleTileSchedulerILb1ELb0ELb1ELi128EEEEEEEEEvNT_6ParamsE) ;  /* 0xfffe289002007950 */ /* 0x000fea0003c3ffff */
.L_x_3261:
        /* <DEDUP_REMOVED lines=47> */
.L_x_3264:
[----:B------:R-:W-:Y:S05]  /*1da60*/  BSYNC B0 ;  /* 0x0000000000007941 */ /* 0x000fea0003800000 */
.L_x_3263:
        /* <DEDUP_REMOVED lines=17> */
.L_x_3363:
[----:B------:R-:W-:Y:S05]  /*1db80*/  BRA.DIV ~URZ, `(.L_x_3266) ;  /* 0x00009da27f007947 */ /* 0x000fea000b800000 */
[----:B------:R3:W4:Y:S01]  /*1db90*/  SHFL.IDX PT, R8, R16, RZ, 0x181f ;  /* 0x00181fff10087589 */ /* 0x00072200000e0000 */
[----:B--2---:R-:W-:-:S03]  /*1dba0*/  MOV R9, R0 ;  /* 0x0000000000097202 */ /* 0x004fc60000000f00 */
[----:B------:R3:W2:Y:S04]  /*1dbb0*/  SHFL.IDX PT, R7, R20, RZ, 0x181f ;  /* 0x00181fff14077589 */ /* 0x0006a800000e0000 */
[----:B------:R3:W1:Y:S02]  /*1dbc0*/  SHFL.IDX PT, R2, R17, RZ, 0x181f ;  /* 0x00181fff11027589 */ /* 0x00066400000e0000 */
.L_x_3364:
        /* <DEDUP_REMOVED lines=28> */
.L_x_3268:
[----:B------:R-:W-:Y:S05]  /*1dd90*/  BSYNC B0 ;  /* 0x0000000000007941 */ /* 0x000fea0003800000 */
.L_x_3267:
        /* <DEDUP_REMOVED lines=17> */
.L_x_3365:
        /* <DEDUP_REMOVED lines=26> */
.L_x_3271:
[----:B------:R-:W-:Y:S05]  /*1e050*/  BSYNC B0 ;  /* 0x0000000000007941 */ /* 0x000fea0003800000 */
.L_x_3270:
        /* <DEDUP_REMOVED lines=14> */
.L_x_3366:
[----:B------:R-:W-:Y:S05]  /*1e140*/  BRA.DIV ~URZ, `(.L_x_3273) ;  /* 0x00009bb27f007947 */ /* 0x000fea000b800000 */
[----:B----4-:R3:W4:Y:S01]  /*1e150*/  SHFL.IDX PT, R8, R16, 0x2, 0x181f ;  /* 0x00581f0010087f89 */ /* 0x01072200000e0000 */
[----:B--2---:R-:W-:-:S03]  /*1e160*/  MOV R9, R0 ;  /* 0x0000000000097202 */ /* 0x004fc60000000f00 */
[----:B------:R3:W2:Y:S04]  /*1e170*/  SHFL.IDX PT, R7, R20, 0x2, 0x181f ;  /* 0x00581f0014077f89 */ /* 0x0006a800000e0000 */
[----:B------:R3:W1:Y:S02]  /*1e180*/  SHFL.IDX PT, R2, R17, 0x2, 0x181f ;  /* 0x00581f0011027f89 */ /* 0x00066400000e0000 */
.L_x_3367:
        /* <DEDUP_REMOVED lines=28> */
.L_x_3275:
[----:B------:R-:W-:Y:S05]  /*1e350*/  BSYNC B0 ;  /* 0x0000000000007941 */ /* 0x000fea0003800000 */
.L_x_3274:
        /* <DEDUP_REMOVED lines=17> */
.L_x_3368:
        /* <DEDUP_REMOVED lines=26> */
.L_x_3278:
[----:B------:R-:W-:Y:S05]  /*1e610*/  BSYNC B0 ;  /* 0x0000000000007941 */ /* 0x000fea0003800000 */
.L_x_3277:
        /* <DEDUP_REMOVED lines=14> */
.L_x_3369:
[----:B------:R-:W-:Y:S05]  /*1e700*/  BRA.DIV ~URZ, `(.L_x_3280) ;  /* 0x000099c27f007947 */ /* 0x000fea000b800000 */
[----:B----4-:R3:W4:Y:S01]  /*1e710*/  SHFL.IDX PT, R8, R16, 0x4, 0x181f ;  /* 0x00981f0010087f89 */ /* 0x01072200000e0000 */
[----:B--2---:R-:W-:-:S03]  /*1e720*/  MOV R9, R0 ;  /* 0x0000000000097202 */ /* 0x004fc60000000f00 */
[----:B------:R3:W2:Y:S04]  /*1e730*/  SHFL.IDX PT, R7, R20, 0x4, 0x181f ;  /* 0x00981f0014077f89 */ /* 0x0006a800000e0000 */
[----:B------:R3:W1:Y:S02]  /*1e740*/  SHFL.IDX PT, R2, R17, 0x4, 0x181f ;  /* 0x00981f0011027f89 */ /* 0x00066400000e0000 */
.L_x_3370:
        /* <DEDUP_REMOVED lines=28> */
.L_x_3282:
[----:B------:R-:W-:Y:S05]  /*1e910*/  BSYNC B0 ;  /* 0x0000000000007941 */ /* 0x000fea0003800000 */
.L_x_3281:
        /* <DEDUP_REMOVED lines=15> */
.L_x_3371:
[----:B------:R-:W-:Y:S05]  /*1ea10*/  BRA.DIV ~URZ, `(.L_x_3284) ;  /* 0x000098a27f007947 */ /* 0x000fea000b800000 */
[----:B----4-:R4:W1:Y:S01]  /*1ea20*/  SHFL.IDX PT, R8, R16, 0x5, 0x181f ;  /* 0x00b81f0010087f89 */ /* 0x01086200000e0000 */
[----:B--2---:R-:W-:-:S03]  /*1ea30*/  MOV R9, R0 ;  /* 0x0000000000097202 */ /* 0x004fc60000000f00 */
[----:B------:R4:W2:Y:S04]  /*1ea40*/  SHFL.IDX PT, R7, R20, 0x5, 0x181f ;  /* 0x00b81f0014077f89 */ /* 0x0008a800000e0000 */
[----:B------:R4:W3:Y:S02]  /*1ea50*/  SHFL.IDX PT, R2, R17, 0x5, 0x181f ;  /* 0x00b81f0011027f89 */ /* 0x0008e400000e0000 */
.L_x_3372:
        /* <DEDUP_REMOVED lines=27> */
.L_x_3286:
[----:B------:R-:W-:Y:S05]  /*1ec10*/  BSYNC B0 ;  /* 0x0000000000007941 */ /* 0x000fea0003800000 */
.L_x_3285:
        /* <DEDUP_REMOVED lines=14> */
.L_x_3373:
        /* <DEDUP_REMOVED lines=8> */
.L_x_3374:
        /* <DEDUP_REMOVED lines=28> */
.L_x_3290:
[----:B------:R-:W-:Y:S05]  /*1ef40*/  BSYNC B0 ;  /* 0x0000000000007941 */ /* 0x000fea0003800000 */
.L_x_3289:
        /* <DEDUP_REMOVED lines=15> */
.L_x_3375:
        /* <DEDUP_REMOVED lines=8> */
.L_x_3376:
        /* <DEDUP_REMOVED lines=27> */
.L_x_3294:
[----:B------:R-:W-:Y:S05]  /*1f270*/  BSYNC B0 ;  /* 0x0000000000007941 */ /* 0x000fea0003800000 */
.L_x_3293:
        /* <DEDUP_REMOVED lines=89> */
.L_x_3298:
[----:B------:R-:W-:Y:S05]  /*1f810*/  BSYNC B0 ;  /* 0x0000000000007941 */ /* 0x000fea0003800000 */
.L_x_3297:
        /* <DEDUP_REMOVED lines=49> */
.L_x_3296:
[----:B------:R-:W-:Y:S05]  /*1fb30*/  BSYNC B1 ;  /* 0x0000000000017941 */ /* 0x000fea0003800000 */
.L_x_3295:
        /* <DEDUP_REMOVED lines=53> */
.L_x_3302:
[----:B------:R-:W-:Y:S05]  /*1fe90*/  BSYNC B0 ;  /* 0x0000000000007941 */ /* 0x000fea0003800000 */
.L_x_3301:
        /* <DEDUP_REMOVED lines=49> */
.L_x_3300:
[----:B------:R-:W-:Y:S05]  /*201b0*/  BSYNC B1 ;  /* 0x0000000000017941 */ /* 0x000fea0003800000 */
.L_x_3299:
        /* <DEDUP_REMOVED lines=53> */
.L_x_3306:
[----:B------:R-:W-:Y:S05]  /*20510*/  BSYNC B0 ;  /* 0x0000000000007941 */ /* 0x000fea0003800000 */
.L_x_3305:
        /* <DEDUP_REMOVED lines=49> */
.L_x_3304:
[----:B------:R-:W-:Y:S05]  /*20830*/  BSYNC B1 ;  /* 0x0000000000017941 */ /* 0x000fea0003800000 */
.L_x_3303:
        /* <DEDUP_REMOVED lines=53> */
.L_x_3310:
[----:B------:R-:W-:Y:S05]  /*20b90*/  BSYNC B0 ;  /* 0x0000000000007941 */ /* 0x000fea0003800000 */
.L_x_3309:
        /* <DEDUP_REMOVED lines=49> */
.L_x_3308:
[----:B------:R-:W-:Y:S05]  /*20eb0*/  BSYNC B1 ;  /* 0x0000000000017941 */ /* 0x000fea0003800000 */
.L_x_3307:
        /* <DEDUP_REMOVED lines=53> */
.L_x_3314:
[----:B------:R-:W-:Y:S05]  /*21210*/  BSYNC B0 ;  /* 0x0000000000007941 */ /* 0x000fea0003800000 */
.L_x_3313:
        /* <DEDUP_REMOVED lines=49> */
.L_x_3312:
[----:B------:R-:W-:Y:S05]  /*21530*/  BSYNC B1 ;  /* 0x0000000000017941 */ /* 0x000fea0003800000 */
.L_x_3311:
        /* <DEDUP_REMOVED lines=53> */
.L_x_3318:
[----:B------:R-:W-:Y:S05]  /*21890*/  BSYNC B0 ;  /* 0x0000000000007941 */ /* 0x000fea0003800000 */
.L_x_3317:
        /* <DEDUP_REMOVED lines=49> */
.L_x_3316:
[----:B------:R-:W-:Y:S05]  /*21bb0*/  BSYNC B1 ;  /* 0x0000000000017941 */ /* 0x000fea0003800000 */
.L_x_3315:
        /* <DEDUP_REMOVED lines=53> */
.L_x_3322:
[----:B------:R-:W-:Y:S05]  /*21f10*/  BSYNC B0 ;  /* 0x0000000000007941 */ /* 0x000fea0003800000 */
.L_x_3321:
        /* <DEDUP_REMOVED lines=49> */
.L_x_3320:
[----:B------:R-:W-:Y:S05]  /*22230*/  BSYNC B1 ;  /* 0x0000000000017941 */ /* 0x000fea0003800000 */
.L_x_3319:
[----:B------:R-:W-:Y:S01]  /*22240*/  IADD3 R0, R68, 0x70, RZ ;  /* 0x0000007044007810 */ /* 0x000fe20007ffe0ff */
[----:B------:R-:W-:Y:S02]  /*22250*/  IMAD.MOV.U32 R2, RZ, RZ, R143 ;  /* 0x000000ffff027224 */ /* 0x000fe400078e008f */
[----:B------:R-:W-:Y:S01]  /*22260*/  IMAD.MOV.U32 R3, RZ, RZ, 0x0 ;  /* 0x00000000ff037424 */ /* 0x000fe200078e00ff */
[----:B------:R-:W-:-:S13]  /*22270*/  ISETP.GE.AND P0, PT, R0, R24, PT ;  /* 0x000000180000720c */ /* 0x000fda0003f06270 */
[----:B------:R-:W-:Y:S05]  /*22280*/  @P0 RET.REL.NODEC R2 `(_ZN7cutlass13device_kernelIN5flash19enable_sm80_to_sm89INS1_16FlashAttnFwdSm80INS1_25CollectiveMainloopFwdSm80ILi4ELi1ELb0EN4cute5tupleIJNS5_1CILi128EEENS7_ILi48EEES8_EEELi128ENS_10bfloat16_tEfNS_4arch4Sm80ELb0ELb1ELb0ELb1ELb0ELb1ELb1ELb0EEENS1_21CollectiveEpilogueFwdINS6_IJS8_S8_S9_EEENS6_IJNS7_ILi1EEESH_SH_EEESB_SD_Li128ELb1ELb1ELb0ELb0EEENS1_19SingleTileSchedulerILb1ELb0ELb1ELi128EEEEEEEEEvNT_6ParamsE) ;  /* 0xfffddd7002000950 */ /* 0x000fea0003c3ffff */
        /* <DEDUP_REMOVED lines=49> */
.L_x_3324:
[----:B------:R-:W-:Y:S05]  /*225a0*/  BSYNC B0 ;  /* 0x0000000000007941 */ /* 0x000fea0003800000 */
.L_x_3323:
[----:B------:R-:W-:Y:S01]  /*225b0*/  IADD3 R0, R26, 0x20, RZ ;  /* 0x000000201a007810 */ /* 0x000fe20007ffe0ff */
[----:B------:R-:W-:Y:S02]  /*225c0*/  IMAD.MOV.U32 R2, RZ, RZ, R143 ;  /* 0x000000ffff027224 */ /* 0x000fe400078e008f */
[----:B------:R-:W-:Y:S01]  /*225d0*/  IMAD.MOV.U32 R3, RZ, RZ, 0x0 ;  /* 0x00000000ff037424 */ /* 0x000fe200078e00ff */
[----:B------:R-:W-:-:S13]  /*225e0*/  ISETP.GE.AND P0, PT, R0, R39, PT ;  /* 0x000000270000720c */ /* 0x000fda0003f06270 */
[----:B------:R-:W-:Y:S05]  /*225f0*/  @P0 RET.REL.NODEC R2 `(_ZN7cutlass13device_kernelIN5flash19enable_sm80_to_sm89INS1_16FlashAttnFwdSm80INS1_25CollectiveMainloopFwdSm80ILi4ELi1ELb0EN4cute5tupleIJNS5_1CILi128EEENS7_ILi48EEES8_EEELi128ENS_10bfloat16_tEfNS_4arch4Sm80ELb0ELb1ELb0ELb1ELb0ELb1ELb1ELb0EEENS1_21CollectiveEpilogueFwdINS6_IJS8_S8_S9_EEENS6_IJNS7_ILi1EEESH_SH_EEESB_SD_Li128ELb1ELb1ELb0ELb0EEENS1_19SingleTileSchedulerILb1ELb0ELb1ELi128EEEEEEEEEvNT_6ParamsE) ;  /* 0xfffdda0002000950 */ /* 0x000fea0003c3ffff */
        /* <DEDUP_REMOVED lines=48> */
[----:B------:R-:W-:Y:S05]  /*22900*/  RET.REL.NODEC R2 `(_ZN7cutlass13device_kernelIN5flash19enable_sm80_to_sm89INS1_16FlashAttnFwdSm80INS1_25CollectiveMainloopFwdSm80ILi4ELi1ELb0EN4cute5tupleIJNS5_1CILi128EEENS7_ILi48EEES8_EEELi128ENS_10bfloat16_tEfNS_4arch4Sm80ELb0ELb1ELb0ELb1ELb0ELb1ELb1ELb0EEENS1_21CollectiveEpilogueFwdINS6_IJS8_S8_S9_EEENS6_IJNS7_ILi1EEESH_SH_EEESB_SD_Li128ELb1ELb1ELb0ELb0EEENS1_19SingleTileSchedulerILb1ELb0ELb1ELi128EEEEEEEEEvNT_6ParamsE) ;  /* 0xfffdd6f002007950 */ /* 0x000fea0003c3ffff */
.L_x_3262:
        /* <DEDUP_REMOVED lines=8> */
.L_x_3326:
[----:B------:R-:W-:Y:S05]  /*22990*/  BSYNC B0 ;  /* 0x0000000000007941 */ /* 0x000fea0003800000 */
.L_x_3325:
        /* <DEDUP_REMOVED lines=18> */
.L_x_3377:
[----:B------:R-:W-:Y:S05]  /*22ac0*/  BRA.DIV ~URZ, `(.L_x_3328) ;  /* 0x00005da27f007947 */ /* 0x000fea000b800000 */
[----:B------:R3:W4:Y:S01]  /*22ad0*/  SHFL.IDX PT, R8, R14, RZ, 0x181f ;  /* 0x00181fff0e087589 */ /* 0x00072200000e0000 */
[----:B--2---:R-:W-:-:S03]  /*22ae0*/  MOV R9, R0 ;  /* 0x0000000000097202 */ /* 0x004fc60000000f00 */
[----:B------:R3:W2:Y:S04]  /*22af0*/  SHFL.IDX PT, R7, R10, RZ, 0x181f ;  /* 0x00181fff0a077589 */ /* 0x0006a800000e0000 */
[----:B------:R3:W1:Y:S02]  /*22b00*/  SHFL.IDX PT, R3, R15, RZ, 0x181f ;  /* 0x00181fff0f037589 */ /* 0x00066400000e0000 */
.L_x_3378:
        /* <DEDUP_REMOVED lines=36> */
.L_x_3379:
        /* <DEDUP_REMOVED lines=20> */
.L_x_3331:
[----:B------:R-:W-:Y:S05]  /*22e90*/  BSYNC B0 ;  /* 0x0000000000007941 */ /* 0x000fea0003800000 */
.L_x_3330:
        /* <DEDUP_REMOVED lines=14> */
.L_x_3380:
[----:B------:R-:W-:Y:S05]  /*22f80*/  BRA.DIV ~URZ, `(.L_x_3333) ;  /* 0x00005cb27f007947 */ /* 0x000fea000b800000 */
[----:B----4-:R4:W1:Y:S01]  /*22f90*/  SHFL.IDX PT, R8, R14, 0x2, 0x181f ;  /* 0x00581f000e087f89 */ /* 0x01086200000e0000 */
[----:B--23--:R-:W-:-:S03]  /*22fa0*/  MOV R9, R0 ;  /* 0x0000000000097202 */ /* 0x00cfc60000000f00 */
[----:B------:R4:W2:Y:S04]  /*22fb0*/  SHFL.IDX PT, R7, R10, 0x2, 0x181f ;  /* 0x00581f000a077f89 */ /* 0x0008a800000e0000 */
[----:B------:R4:W3:Y:S02]  /*22fc0*/  SHFL.IDX PT, R3, R15, 0x2, 0x181f ;  /* 0x00581f000f037f89 */ /* 0x0008e400000e0000 */
.L_x_3381:
        /* <DEDUP_REMOVED lines=33> */
.L_x_3382:
        /* <DEDUP_REMOVED lines=20> */
.L_x_3336:
[----:B------:R-:W-:Y:S05]  /*23320*/  BSYNC B0 ;  /* 0x0000000000007941 */ /* 0x000fea0003800000 */
.L_x_3335:
        /* <DEDUP_REMOVED lines=14> */
.L_x_3383:
[----:B------:R-:W-:Y:S05]  /*23410*/  BRA.DIV ~URZ, `(.L_x_3338) ;  /* 0x00005bf27f007947 */ /* 0x000fea000b800000 */
[----:B---3--:R3:W1:Y:S01]  /*23420*/  SHFL.IDX PT, R8, R14, 0x4, 0x181f ;  /* 0x00981f000e087f89 */ /* 0x00866200000e0000 */
[----:B--2-4-:R-:W-:-:S03]  /*23430*/  MOV R9, R0 ;  /* 0x0000000000097202 */ /* 0x014fc60000000f00 */
[----:B------:R3:W2:Y:S04]  /*23440*/  SHFL.IDX PT, R7, R10, 0x4, 0x181f ;  /* 0x00981f000a077f89 */ /* 0x0006a800000e0000 */
[----:B------:R3:W4:Y:S02]  /*23450*/  SHFL.IDX PT, R3, R15, 0x4, 0x181f ;  /* 0x00981f000f037f89 */ /* 0x00072400000e0000 */
.L_x_3384:
        /* <DEDUP_REMOVED lines=33> */
.L_x_3385:
        /* <DEDUP_REMOVED lines=20> */
.L_x_3341:
[----:B------:R-:W-:Y:S05]  /*237b0*/  BSYNC B0 ;  /* 0x0000000000007941 */ /* 0x000fea0003800000 */
.L_x_3340:
        /* <DEDUP_REMOVED lines=14> */
.L_x_3386:
[----:B------:R-:W-:Y:S05]  /*238a0*/  BRA.DIV ~URZ, `(.L_x_3343) ;  /* 0x00005b327f007947 */ /* 0x000fea000b800000 */
[----:B----4-:R4:W1:Y:S01]  /*238b0*/  SHFL.IDX PT, R8, R14, 0x6, 0x181f ;  /* 0x00d81f000e087f89 */ /* 0x01086200000e0000 */
[----:B--23--:R-:W-:-:S03]  /*238c0*/  MOV R9, R0 ;  /* 0x0000000000097202 */ /* 0x00cfc60000000f00 */
[----:B------:R4:W2:Y:S04]  /*238d0*/  SHFL.IDX PT, R7, R10, 0x6, 0x181f ;  /* 0x00d81f000a077f89 */ /* 0x0008a800000e0000 */
[----:B------:R4:W3:Y:S02]  /*238e0*/  SHFL.IDX PT, R2, R15, 0x6, 0x181f ;  /* 0x00d81f000f027f89 */ /* 0x0008e400000e0000 */
.L_x_3387:
        /* <DEDUP_REMOVED lines=20> */
.L_x_3345:
[----:B------:R-:W-:Y:S05]  /*23a30*/  BSYNC B0 ;  /* 0x0000000000007941 */ /* 0x000fea0003800000 */
.L_x_3344:
        /* <DEDUP_REMOVED lines=18> */
.L_x_3388:
        /* <DEDUP_REMOVED lines=19> */
.L_x_3348:
[----:B------:R-:W-:Y:S05]  /*23c90*/  BSYNC B0 ;  /* 0x0000000000007941 */ /* 0x000fea0003800000 */
.L_x_3347:
        /* <DEDUP_REMOVED lines=138> */
.L_x_3350:
[----:B--2---:R-:W-:Y:S05]  /*24540*/  BSYNC B0 ;  /* 0x0000000000007941 */ /* 0x004fea0003800000 */
.L_x_3349:
        /* <DEDUP_REMOVED lines=116> */
.L_x_3352:
[----:B------:R-:W-:Y:S05]  /*24c90*/  BSYNC B0 ;  /* 0x0000000000007941 */ /* 0x000fea0003800000 */
.L_x_3351:
        /* <DEDUP_REMOVED lines=116> */
.L_x_3354:
[----:B------:R-:W-:Y:S05]  /*253e0*/  BSYNC B0 ;  /* 0x0000000000007941 */ /* 0x000fea0003800000 */
.L_x_3353:
        /* <DEDUP_REMOVED lines=116> */
.L_x_3356:
[----:B------:R-:W-:Y:S05]  /*25b30*/  BSYNC B0 ;  /* 0x0000000000007941 */ /* 0x000fea0003800000 */
.L_x_3355:
        /* <DEDUP_REMOVED lines=116> */
.L_x_3358:
[----:B------:R-:W-:Y:S05]  /*26280*/  BSYNC B0 ;  /* 0x0000000000007941 */ /* 0x000fea0003800000 */
.L_x_3357:
        /* <DEDUP_REMOVED lines=116> */
.L_x_3360:
[----:B------:R-:W-:Y:S05]  /*269d0*/  BSYNC B0 ;  /* 0x0000000000007941 */ /* 0x000fea0003800000 */
.L_x_3359:
        /* <DEDUP_REMOVED lines=116> */
.L_x_3362:
[----:B------:R-:W-:Y:S05]  /*27120*/  BSYNC B0 ;  /* 0x0000000000007941 */ /* 0x000fea0003800000 */
.L_x_3361:
[----:B------:R-:W-:Y:S01]  /*27130*/  IADD3 R0, R68, 0x70, RZ ;  /* 0x0000007044007810 */ /* 0x000fe20007ffe0ff */
[----:B------:R-:W-:-:S02]  /*27140*/  IMAD.MOV.U32 R2, RZ, RZ, R143 ;  /* 0x000000ffff027224 */ /* 0x000fc400078e008f */
[----:B------:R-:W-:Y:S01]  /*27150*/  IMAD.MOV.U32 R3, RZ, RZ, 0x0 ;  /* 0x00000000ff037424 */ /* 0x000fe200078e00ff */
[----:B------:R-:W-:-:S13]  /*27160*/  ISETP.GE.OR P0, PT, R0, R70, P1 ;  /* 0x000000460000720c */ /* 0x000fda0000f06670 */
[----:B------:R-:W-:Y:S05]  /*27170*/  @P0 RET.REL.NODEC R2 `(_ZN7cutlass13device_kernelIN5flash19enable_sm80_to_sm89INS1_16FlashAttnFwdSm80INS1_25CollectiveMainloopFwdSm80ILi4ELi1ELb0EN4cute5tupleIJNS5_1CILi128EEENS7_ILi48EEES8_EEELi128ENS_10bfloat16_tEfNS_4arch4Sm80ELb0ELb1ELb0ELb1ELb0ELb1ELb1ELb0EEENS1_21CollectiveEpilogueFwdINS6_IJS8_S8_S9_EEENS6_IJNS7_ILi1EEESH_SH_EEESB_SD_Li128ELb1ELb1ELb0ELb0EEENS1_19SingleTileSchedulerILb1ELb0ELb1ELi128EEEEEEEEEvNT_6ParamsE) ;  /* 0xfffd8e8002000950 */ /* 0x000fea0003c3ffff */
        /* <DEDUP_REMOVED lines=114> */
[----:B------:R-:W-:Y:S05]  /*278a0*/  RET.REL.NODEC R2 `(_ZN7cutlass13device_kernelIN5flash19enable_sm80_to_sm89INS1_16FlashAttnFwdSm80INS1_25CollectiveMainloopFwdSm80ILi4ELi1ELb0EN4cute5tupleIJNS5_1CILi128EEENS7_ILi48EEES8_EEELi128ENS_10bfloat16_tEfNS_4arch4Sm80ELb0ELb1ELb0ELb1ELb0ELb1ELb1ELb0EEENS1_21CollectiveEpilogueFwdINS6_IJS8_S8_S9_EEENS6_IJNS7_ILi1EEESH_SH_EEESB_SD_Li128ELb1ELb1ELb0ELb0EEENS1_19SingleTileSchedulerILb1ELb0ELb1ELi128EEEEEEEEEvNT_6ParamsE) ;  /* 0xfffd875002007950 */ /* 0x000fea0003c3ffff */
.L_x_3265:
[----:B------:R-:W-:Y:S01]  /*278b0*/  IMAD.MOV.U32 R106, RZ, RZ, R14 ;  /* 0x000000ffff6a7224 */ /* 0x000fe200078e000e */
[----:B------:R-:W-:Y:S01]  /*278c0*/  MOV R133, 0x181f ;  /* 0x0000181f00857802 */ /* 0x000fe20000000f00 */
[----:B------:R-:W-:Y:S01]  /*278d0*/  IMAD.MOV.U32 R3, RZ, RZ, RZ ;  /* 0x000000ffff037224 */ /* 0x000fe200078e00ff */
[----:B------:R-:W-:-:S02]  /*278e0*/  MOV R132, 0xffffffff ;  /* 0xffffffff00847802 */ /* 0x000fc40000000f00 */
[----:B------:R-:W-:Y:S02]  /*278f0*/  MOV R2, 0x27910 ;  /* 0x0002791000027802 */ /* 0x000fe40000000f00 */
[----:B------:R-:W-:Y:S05]  /*27900*/  CALL.REL.NOINC `($__internal_11_$__cuda_sm70_shflsync_idx_p) ;  /* 0x00001e5000007944 */ /* 0x000fea0003c00000 */
[----:B------:R-:W-:Y:S01]  /*27910*/  MOV R0, R105 ;  /* 0x0000006900007202 */ /* 0x000fe20000000f00 */
[----:B------:R-:W-:Y:S05]  /*27920*/  BRA `(.L_x_3363) ;  /* 0xffff625000007947 */ /* 0x000fea000383ffff */
.L_x_3266:
[----:B------:R-:W-:Y:S01]  /*27930*/  IMAD.MOV.U32 R106, RZ, RZ, R16 ;  /* 0x000000ffff6a7224 */ /* 0x000fe200078e0010 */
[----:B------:R-:W-:Y:S01]  /*27940*/  MOV R133, 0x181f ;  /* 0x0000181f00857802 */ /* 0x000fe20000000f00 */
[----:B------:R-:W-:Y:S01]  /*27950*/  IMAD.MOV.U32 R3, RZ, RZ, RZ ;  /* 0x000000ffff037224 */ /* 0x000fe200078e00ff */
[----:B------:R-:W-:Y:S02]  /*27960*/  MOV R132, 0xffffffff ;  /* 0xffffffff00847802 */ /* 0x000fe40000000f00 */
[----:B------:R-:W-:Y:S02]  /*27970*/  MOV R2, 0x27990 ;  /* 0x0002799000027802 */ /* 0x000fe40000000f00 */
[----:B-12---:R-:W-:Y:S05]  /*27980*/  CALL.REL.NOINC `($__internal_11_$__cuda_sm70_shflsync_idx_p) ;  /* 0x00001dd000007944 */ /* 0x006fea0003c00000 */
[----:B------:R-:W-:Y:S01]  /*27990*/  IMAD.MOV.U32 R106, RZ, RZ, R20 ;  /* 0x000000ffff6a7224 */ /* 0x000fe200078e0014 */
[----:B------:R-:W-:Y:S01]  /*279a0*/  MOV R133, 0x181f ;  /* 0x0000181f00857802 */ /* 0x000fe20000000f00 */
[----:B------:R-:W-:Y:S01]  /*279b0*/  IMAD.MOV.U32 R3, RZ, RZ, RZ ;  /* 0x000000ffff037224 */ /* 0x000fe200078e00ff */
[----:B------:R-:W-:Y:S01]  /*279c0*/  MOV R8, R105 ;  /* 0x0000006900087202 */ /* 0x000fe20000000f00 */
[----:B------:R-:W-:Y:S01]  /*279d0*/  IMAD.MOV.U32 R132, RZ, RZ, -0x1 ;  /* 0xffffffffff847424 */ /* 0x000fe200078e00ff */
[----:B------:R-:W-:-:S02]  /*279e0*/  MOV R9, R0 ;  /* 0x0000000000097202 */ /* 0x000fc40000000f00 */
[----:B------:R-:W-:Y:S02]  /*279f0*/  MOV R2, 0x27a10 ;  /* 0x00027a1000027802 */ /* 0x000fe40000000f00 */
[----:B------:R-:W-:Y:S05]  /*27a00*/  CALL.REL.NOINC `($__internal_11_$__cuda_sm70_shflsync_idx_p) ;  /* 0x00001d5000007944 */ /* 0x000fea0003c00000 */
[----:B------:R-:W-:Y:S01]  /*27a10*/  IMAD.MOV.U32 R7, RZ, RZ, R105 ;  /* 0x000000ffff077224 */ /* 0x000fe200078e0069 */
[----:B------:R-:W-:Y:S01]  /*27a20*/  MOV R106, R17 ;  /* 0x00000011006a7202 */ /* 0x000fe20000000f00 */
[----:B------:R-:W-:Y:S01]  /*27a30*/  IMAD.MOV.U32 R3, RZ, RZ, RZ ;  /* 0x000000ffff037224 */ /* 0x000fe200078e00ff */
[----:B------:R-:W-:Y:S01]  /*27a40*/  MOV R133, 0x181f ;  /* 0x0000181f00857802 */ /* 0x000fe20000000f00 */
[----:B------:R-:W-:Y:S01]  /*27a50*/  IMAD.MOV.U32 R132, RZ, RZ, -0x1 ;  /* 0xffffffffff847424 */ /* 0x000fe200078e00ff */
[----:B------:R-:W-:Y:S02]  /*27a60*/  MOV R2, 0x27a80 ;  /* 0x00027a8000027802 */ /* 0x000fe40000000f00 */
[----:B------:R-:W-:Y:S05]  /*27a70*/  CALL.REL.NOINC `($__internal_11_$__cuda_sm70_shflsync_idx_p) ;  /* 0x00001ce000007944 */ /* 0x000fea0003c00000 */
[----:B------:R-:W-:Y:S01]  /*27a80*/  MOV R2, R105 ;  /* 0x0000006900027202 */ /* 0x000fe20000000f00 */
[----:B------:R-:W-:Y:S05]  /*27a90*/  BRA `(.L_x_3364) ;  /* 0xffff613000007947 */ /* 0x000fea000383ffff */
.L_x_3269:
[----:B------:R-:W-:Y:S01]  /*27aa0*/  IMAD.MOV.U32 R106, RZ, RZ, R14 ;  /* 0x000000ffff6a7224 */ /* 0x000fe200078e000e */
[----:B------:R-:W-:Y:S01]  /*27ab0*/  MOV R133, 0x181f ;  /* 0x0000181f00857802 */ /* 0x000fe20000000f00 */
[----:B------:R-:W-:Y:S01]  /*27ac0*/  IMAD.MOV.U32 R3, RZ, RZ, 0x1 ;  /* 0x00000001ff037424 */ /* 0x000fe200078e00ff */
[----:B------:R-:W-:Y:S02]  /*27ad0*/  MOV R132, 0xffffffff ;  /* 0xffffffff00847802 */ /* 0x000fe40000000f00 */
[----:B------:R-:W-:-:S02]  /*27ae0*/  MOV R2, 0x27b00 ;  /* 0x00027b0000027802 */ /* 0x000fc40000000f00 */
[----:B---34-:R-:W-:Y:S05]  /*27af0*/  CALL.REL.NOINC `($__internal_11_$__cuda_sm70_shflsync_idx_p) ;  /* 0x00001c6000007944 */ /* 0x018fea0003c00000 */
[----:B------:R-:W-:Y:S01]  /*27b00*/  IMAD.MOV.U32 R0, RZ, RZ, R105 ;  /* 0x000000ffff007224 */ /* 0x000fe200078e0069 */
[----:B------:R-:W-:Y:S01]  /*27b10*/  MOV R106, R16 ;  /* 0x00000010006a7202 */ /* 0x000fe20000000f00 */
[----:B------:R-:W-:Y:S01]  /*27b20*/  IMAD.MOV.U32 R3, RZ, RZ, 0x1 ;  /* 0x00000001ff037424 */ /* 0x000fe200078e00ff */
[----:B------:R-:W-:Y:S01]  /*27b30*/  MOV R133, 0x181f ;  /* 0x0000181f00857802 */ /* 0x000fe20000000f00 */
[----:B------:R-:W-:Y:S01]  /*27b40*/  IMAD.MOV.U32 R132, RZ, RZ, -0x1 ;  /* 0xffffffffff847424 */ /* 0x000fe200078e00ff */
[----:B------:R-:W-:-:S02]  /*27b50*/  MOV R2, 0x27b70 ;  /* 0x00027b7000027802 */ /* 0x000fc40000000f00 */
[----:B------:R-:W-:Y:S05]  /*27b60*/  CALL.REL.NOINC `($__internal_11_$__cuda_sm70_shflsync_idx_p) ;  /* 0x00001bf000007944 */ /* 0x000fea0003c00000 */
[----:B------:R-:W-:Y:S01]  /*27b70*/  IMAD.MOV.U32 R106, RZ, RZ, R20 ;  /* 0x000000ffff6a7224 */ /* 0x000fe200078e0014 */
[----:B------:R-:W-:Y:S01]  /*27b80*/  MOV R133, 0x181f ;  /* 0x0000181f00857802 */ /* 0x000fe20000000f00 */
[----:B------:R-:W-:Y:S01]  /*27b90*/  IMAD.MOV.U32 R3, RZ, RZ, 0x1 ;  /* 0x00000001ff037424 */ /* 0x000fe200078e00ff */
[----:B------:R-:W-:Y:S01]  /*27ba0*/  MOV R8, R105 ;  /* 0x0000006900087202 */ /* 0x000fe20000000f00 */
[----:B------:R-:W-:Y:S01]  /*27bb0*/  IMAD.MOV.U32 R132, RZ, RZ, -0x1 ;  /* 0xffffffffff847424 */ /* 0x000fe200078e00ff */
[----:B------:R-:W-:-:S02]  /*27bc0*/  MOV R9, R0 ;  /* 0x0000000000097202 */ /* 0x000fc40000000f00 */
[----:B------:R-:W-:Y:S02]  /*27bd0*/  MOV R2, 0x27bf0 ;  /* 0x00027bf000027802 */ /* 0x000fe40000000f00 */
[----:B------:R-:W-:Y:S05]  /*27be0*/  CALL.REL.NOINC `($__internal_11_$__cuda_sm70_shflsync_idx_p) ;  /* 0x00001b7000007944 */ /* 0x000fea0003c00000 */
        /* <DEDUP_REMOVED lines=9> */
.L_x_3272:
[----:B------:R-:W-:Y:S01]  /*27c80*/  IMAD.MOV.U32 R106, RZ, RZ, R14 ;  /* 0x000000ffff6a7224 */ /* 0x000fe200078e000e */
[----:B------:R-:W-:Y:S01]  /*27c90*/  MOV R133, 0x181f ;  /* 0x0000181f00857802 */ /* 0x000fe20000000f00 */
[----:B------:R-:W-:Y:S01]  /*27ca0*/  IMAD.MOV.U32 R3, RZ, RZ, 0x2 ;  /* 0x00000002ff037424 */ /* 0x000fe200078e00ff */
[----:B------:R-:W-:Y:S02]  /*27cb0*/  MOV R132, 0xffffffff ;  /* 0xffffffff00847802 */ /* 0x000fe40000000f00 */
[----:B------:R-:W-:-:S02]  /*27cc0*/  MOV R2, 0x27ce0 ;  /* 0x00027ce000027802 */ /* 0x000fc40000000f00 */
[----:B----4-:R-:W-:Y:S05]  /*27cd0*/  CALL.REL.NOINC `($__internal_11_$__cuda_sm70_shflsync_idx_p) ;  /* 0x00001a8000007944 */ /* 0x010fea0003c00000 */
[----:B------:R-:W-:Y:S01]  /*27ce0*/  MOV R0, R105 ;  /* 0x0000006900007202 */ /* 0x000fe20000000f00 */
[----:B------:R-:W-:Y:S05]  /*27cf0*/  BRA `(.L_x_3366) ;  /* 0xffff644000007947 */ /* 0x000fea000383ffff */
.L_x_3273:
[----:B------:R-:W-:Y:S01]  /*27d00*/  IMAD.MOV.U32 R106, RZ, RZ, R16 ;  /* 0x000000ffff6a7224 */ /* 0x000fe200078e0010 */
[----:B------:R-:W-:Y:S01]  /*27d10*/  MOV R133, 0x181f ;  /* 0x0000181f00857802 */ /* 0x000fe20000000f00 */
[----:B------:R-:W-:Y:S01]  /*27d20*/  IMAD.MOV.U32 R3, RZ, RZ, 0x2 ;  /* 0x00000002ff037424 */ /* 0x000fe200078e00ff */
[----:B------:R-:W-:-:S02]  /*27d30*/  MOV R132, 0xffffffff ;  /* 0xffffffff00847802 */ /* 0x000fc40000000f00 */
[----:B------:R-:W-:Y:S02]  /*27d40*/  MOV R2, 0x27d60 ;  /* 0x00027d6000027802 */ /* 0x000fe40000000f00 */
[----:B-12-4-:R-:W-:Y:S05]  /*27d50*/  CALL.REL.NOINC `($__internal_11_$__cuda_sm70_shflsync_idx_p) ;  /* 0x00001a0000007944 */ /* 0x016fea0003c00000 */
[----:B------:R-:W-:Y:S01]  /*27d60*/  IMAD.MOV.U32 R106, RZ, RZ, R20 ;  /* 0x000000ffff6a7224 */ /* 0x000fe200078e0014 */
[----:B------:R-:W-:Y:S01]  /*27d70*/  MOV R133, 0x181f ;  /* 0x0000181f00857802 */ /* 0x000fe20000000f00 */
[----:B------:R-:W-:Y:S01]  /*27d80*/  IMAD.MOV.U32 R3, RZ, RZ, 0x2 ;  /* 0x00000002ff037424 */ /* 0x000fe200078e00ff */
[----:B------:R-:W-:Y:S01]  /*27d90*/  MOV R8, R105 ;  /* 0x0000006900087202 */ /* 0x000fe20000000f00 */
[----:B------:R-:W-:Y:S01]  /*27da0*/  IMAD.MOV.U32 R132, RZ, RZ, -0x1 ;  /* 0xffffffffff847424 */ /* 0x000fe200078e00ff */
[----:B------:R-:W-:Y:S02]  /*27db0*/  MOV R9, R0 ;  /* 0x0000000000097202 */ /* 0x000fe40000000f00 */
[----:B------:R-:W-:Y:S02]  /*27dc0*/  MOV R2, 0x27de0 ;  /* 0x00027de000027802 */ /* 0x000fe40000000f00 */
[----:B------:R-:W-:Y:S05]  /*27dd0*/  CALL.REL.NOINC `($__internal_11_$__cuda_sm70_shflsync_idx_p) ;  /* 0x0000198000007944 */ /* 0x000fea0003c00000 */
        /* <DEDUP_REMOVED lines=9> */
.L_x_3276:
[----:B------:R-:W-:Y:S01]  /*27e70*/  IMAD.MOV.U32 R106, RZ, RZ, R14 ;  /* 0x000000ffff6a7224 */ /* 0x000fe200078e000e */
[----:B------:R-:W-:Y:S01]  /*27e80*/  MOV R133, 0x181f ;  /* 0x0000181f00857802 */ /* 0x000fe20000000f00 */
[----:B------:R-:W-:Y:S01]  /*27e90*/  IMAD.MOV.U32 R3, RZ, RZ, 0x3 ;  /* 0x00000003ff037424 */ /* 0x000fe200078e00ff */
[----:B------:R-:W-:-:S02]  /*27ea0*/  MOV R132, 0xffffffff ;  /* 0xffffffff00847802 */ /* 0x000fc40000000f00 */
[----:B------:R-:W-:Y:S02]  /*27eb0*/  MOV R2, 0x27ed0 ;  /* 0x00027ed000027802 */ /* 0x000fe40000000f00 */
[----:B---34-:R-:W-:Y:S05]  /*27ec0*/  CALL.REL.NOINC `($__internal_11_$__cuda_sm70_shflsync_idx_p) ;  /* 0x0000189000007944 */ /* 0x018fea0003c00000 */
[----:B------:R-:W-:Y:S01]  /*27ed0*/  IMAD.MOV.U32 R0, RZ, RZ, R105 ;  /* 0x000000ffff007224 */ /* 0x000fe200078e0069 */
[----:B------:R-:W-:Y:S01]  /*27ee0*/  MOV R106, R16 ;  /* 0x00000010006a7202 */ /* 0x000fe20000000f00 */
[----:B------:R-:W-:Y:S01]  /*27ef0*/  IMAD.MOV.U32 R3, RZ, RZ, 0x3 ;  /* 0x00000003ff037424 */ /* 0x000fe200078e00ff */
[----:B------:R-:W-:Y:S01]  /*27f00*/  MOV R133, 0x181f ;  /* 0x0000181f00857802 */ /* 0x000fe20000000f00 */
[----:B------:R-:W-:Y:S01]  /*27f10*/  IMAD.MOV.U32 R132, RZ, RZ, -0x1 ;  /* 0xffffffffff847424 */ /* 0x000fe200078e00ff */
[----:B------:R-:W-:Y:S02]  /*27f20*/  MOV R2, 0x27f40 ;  /* 0x00027f4000027802 */ /* 0x000fe40000000f00 */
        /* <DEDUP_REMOVED lines=18> */
.L_x_3279:
        /* <DEDUP_REMOVED lines=8> */
.L_x_3280:
        /* <DEDUP_REMOVED lines=23> */
.L_x_3283:
[----:B------:R-:W-:Y:S01]  /*28240*/  IMAD.MOV.U32 R106, RZ, RZ, R14 ;  /* 0x000000ffff6a7224 */ /* 0x000fe200078e000e */
[----:B------:R-:W-:Y:S01]  /*28250*/  MOV R133, 0x181f ;  /* 0x0000181f00857802 */ /* 0x000fe20000000f00 */
[----:B------:R-:W-:Y:S01]  /*28260*/  IMAD.MOV.U32 R3, RZ, RZ, 0x5 ;  /* 0x00000005ff037424 */ /* 0x000fe200078e00ff */
[----:B------:R-:W-:-:S02]  /*28270*/  MOV R132, 0xffffffff ;  /* 0xffffffff00847802 */ /* 0x000fc40000000f00 */
[----:B------:R-:W-:Y:S02]  /*28280*/  MOV R2, 0x282a0 ;  /* 0x000282a000027802 */ /* 0x000fe40000000f00 */
[----:B---34-:R-:W-:Y:S05]  /*28290*/  CALL.REL.NOINC `($__internal_11_$__cuda_sm70_shflsync_idx_p) ;  /* 0x000014c000007944 */ /* 0x018fea0003c00000 */
[----:B------:R-:W-:Y:S01]  /*282a0*/  MOV R0, R105 ;  /* 0x0000006900007202 */ /* 0x000fe20000000f00 */
[----:B------:R-:W-:Y:S05]  /*282b0*/  BRA `(.L_x_3371) ;  /* 0xffff675000007947 */ /* 0x000fea000383ffff */
.L_x_3284:
[----:B------:R-:W-:Y:S01]  /*282c0*/  IMAD.MOV.U32 R106, RZ, RZ, R16 ;  /* 0x000000ffff6a7224 */ /* 0x000fe200078e0010 */
[----:B------:R-:W-:Y:S01]  /*282d0*/  MOV R133, 0x181f ;  /* 0x0000181f00857802 */ /* 0x000fe20000000f00 */
[----:B------:R-:W-:Y:S01]  /*282e0*/  IMAD.MOV.U32 R3, RZ, RZ, 0x5 ;  /* 0x00000005ff037424 */ /* 0x000fe200078e00ff */
[----:B------:R-:W-:Y:S02]  /*282f0*/  MOV R132, 0xffffffff ;  /* 0xffffffff00847802 */ /* 0x000fe40000000f00 */
[----:B------:R-:W-:Y:S02]  /*28300*/  MOV R2, 0x28320 ;  /* 0x0002832000027802 */ /* 0x000fe40000000f00 */
[----:B-1234-:R-:W-:Y:S05]  /*28310*/  CALL.REL.NOINC `($__internal_11_$__cuda_sm70_shflsync_idx_p) ;  /* 0x0000144000007944 */ /* 0x01efea0003c00000 */
        /* <DEDUP_REMOVED lines=17> */
.L_x_3287:
        /* <DEDUP_REMOVED lines=8> */
.L_x_3288:
        /* <DEDUP_REMOVED lines=9> */
[----:B------:R-:W-:Y:S01]  /*28540*/  MOV R132, 0xffffffff ;  /* 0xffffffff00847802 */ /* 0x000fe20000000f00 */
[----:B------:R-:W-:Y:S01]  /*28550*/  IMAD.MOV.U32 R8, RZ, RZ, R105 ;  /* 0x000000ffff087224 */ /* 0x000fe200078e0069 */
        /* <DEDUP_REMOVED lines=11> */
.L_x_3291:
[----:B------:R-:W-:Y:S01]  /*28610*/  IMAD.MOV.U32 R106, RZ, RZ, R14 ;  /* 0x000000ffff6a7224 */ /* 0x000fe200078e000e */
[----:B------:R-:W-:Y:S01]  /*28620*/  MOV R133, 0x181f ;  /* 0x0000181f00857802 */ /* 0x000fe20000000f00 */
[----:B------:R-:W-:Y:S01]  /*28630*/  IMAD.MOV.U32 R3, RZ, RZ, 0x7 ;  /* 0x00000007ff037424 */ /* 0x000fe200078e00ff */
[----:B------:R-:W-:-:S02]  /*28640*/  MOV R132, 0xffffffff ;  /* 0xffffffff00847802 */ /* 0x000fc40000000f00 */
[----:B------:R-:W-:Y:S02]  /*28650*/  MOV R2, 0x28670 ;  /* 0x0002867000027802 */ /* 0x000fe40000000f00 */
[----:B---3--:R-:W-:Y:S05]  /*28660*/  CALL.REL.NOINC `($__internal_11_$__cuda_sm70_shflsync_idx_p) ;  /* 0x000010f000007944 */ /* 0x008fea0003c00000 */
[----:B------:R-:W-:Y:S01]  /*28670*/  MOV R9, R105 ;  /* 0x0000006900097202 */ /* 0x000fe20000000f00 */
[----:B------:R-:W-:Y:S05]  /*28680*/  BRA `(.L_x_3375) ;  /* 0xffff69b000007947 */ /* 0x000fea000383ffff */
.L_x_3292:
[----:B------:R-:W-:Y:S01]  /*28690*/  IMAD.MOV.U32 R106, RZ, RZ, R16 ;  /* 0x000000ffff6a7224 */ /* 0x000fe200078e0010 */
[----:B------:R-:W-:Y:S01]  /*286a0*/  MOV R133, 0x181f ;  /* 0x0000181f00857802 */ /* 0x000fe20000000f00 */
[----:B------:R-:W-:Y:S01]  /*286b0*/  IMAD.MOV.U32 R3, RZ, RZ, 0x7 ;  /* 0x00000007ff037424 */ /* 0x000fe200078e00ff */
[----:B------:R-:W-:Y:S02]  /*286c0*/  MOV R132, 0xffffffff ;  /* 0xffffffff00847802 */ /* 0x000fe40000000f00 */
[----:B------:R-:W-:Y:S02]  /*286d0*/  MOV R2, 0x286f0 ;  /* 0x000286f000027802 */ /* 0x000fe40000000f00 */
[----:B-123--:R-:W-:Y:S05]  /*286e0*/  CALL.REL.NOINC `($__internal_11_$__cuda_sm70_shflsync_idx_p) ;  /* 0x0000107000007944 */ /* 0x00efea0003c00000 */
[----:B------:R-:W-:Y:S01]  /*286f0*/  IMAD.MOV.U32 R106, RZ, RZ, R20 ;  /* 0x000000ffff6a7224 */ /* 0x000fe200078e0014 */
[----:B------:R-:W-:Y:S01]  /*28700*/  MOV R3, 0x7 ;  /* 0x0000000700037802 */ /* 0x000fe20000000f00 */
[----:B------:R-:W-:Y:S01]  /*28710*/  IMAD.MOV.U32 R133, RZ, RZ, 0x181f ;  /* 0x0000181fff857424 */ /* 0x000fe200078e00ff */
[----:B------:R-:W-:Y:S01]  /*28720*/  MOV R132, 0xffffffff ;  /* 0xffffffff00847802 */ /* 0x000fe20000000f00 */
[----:B------:R-:W-:Y:S01]  /*28730*/  IMAD.MOV.U32 R8, RZ, RZ, R105 ;  /* 0x000000ffff087224 */ /* 0x000fe200078e0069 */
[----:B------:R-:W-:-:S02]  /*28740*/  MOV R2, 0x28760 ;  /* 0x0002876000027802 */ /* 0x000fc40000000f00 */
        /* <DEDUP_REMOVED lines=10> */
.L_x_3327:
        /* <DEDUP_REMOVED lines=8> */
.L_x_3328:
        /* <DEDUP_REMOVED lines=23> */
.L_x_3329:
[----:B------:R-:W-:Y:S01]  /*289e0*/  IMAD.MOV.U32 R106, RZ, RZ, R11 ;  /* 0x000000ffff6a7224 */ /* 0x000fe200078e000b */
[----:B------:R-:W-:Y:S01]  /*289f0*/  MOV R133, 0x181f ;  /* 0x0000181f00857802 */ /* 0x000fe20000000f00 */
[----:B------:R-:W-:Y:S01]  /*28a00*/  IMAD.MOV.U32 R3, RZ, RZ, 0x1 ;  /* 0x00000001ff037424 */ /* 0x000fe200078e00ff */
[----:B------:R-:W-:Y:S02]  /*28a10*/  MOV R132, 0xffffffff ;  /* 0xffffffff00847802 */ /* 0x000fe40000000f00 */
[----:B------:R-:W-:-:S02]  /*28a20*/  MOV R2, 0x28a40 ;  /* 0x00028a4000027802 */ /* 0x000fc40000000f00 */
[----:B---3--:R-:W-:Y:S05]  /*28a30*/  CALL.REL.NOINC `($__internal_11_$__cuda_sm70_shflsync_idx_p) ;  /* 0x00000d2000007944 */ /* 0x008fea0003c00000 */
        /* <DEDUP_REMOVED lines=24> */
.L_x_3332:
[----:B------:R-:W-:Y:S01]  /*28bc0*/  IMAD.MOV.U32 R106, RZ, RZ, R11 ;  /* 0x000000ffff6a7224 */ /* 0x000fe200078e000b */
[----:B------:R-:W-:Y:S01]  /*28bd0*/  MOV R133, 0x181f ;  /* 0x0000181f00857802 */ /* 0x000fe20000000f00 */
[----:B------:R-:W-:Y:S01]  /*28be0*/  IMAD.MOV.U32 R3, RZ, RZ, 0x2 ;  /* 0x00000002ff037424 */ /* 0x000fe200078e00ff */
[----:B------:R-:W-:Y:S02]  /*28bf0*/  MOV R132, 0xffffffff ;  /* 0xffffffff00847802 */ /* 0x000fe40000000f00 */
[----:B------:R-:W-:-:S02]  /*28c00*/  MOV R2, 0x28c20 ;  /* 0x00028c2000027802 */ /* 0x000fc40000000f00 */
[----:B--2-4-:R-:W-:Y:S05]  /*28c10*/  CALL.REL.NOINC `($__internal_11_$__cuda_sm70_shflsync_idx_p) ;  /* 0x00000b4000007944 */ /* 0x014fea0003c00000 */
[----:B------:R-:W-:Y:S01]  /*28c20*/  MOV R0, R105 ;  /* 0x0000006900007202 */ /* 0x000fe20000000f00 */
[----:B------:R-:W-:Y:S05]  /*28c30*/  BRA `(.L_x_3380) ;  /* 0xffffa34000007947 */ /* 0x000fea000383ffff */
.L_x_3333:
[----:B------:R-:W-:Y:S01]  /*28c40*/  IMAD.MOV.U32 R106, RZ, RZ, R14 ;  /* 0x000000ffff6a7224 */ /* 0x000fe200078e000e */
[----:B------:R-:W-:Y:S01]  /*28c50*/  MOV R133, 0x181f ;  /* 0x0000181f00857802 */ /* 0x000fe20000000f00 */
[----:B------:R-:W-:Y:S01]  /*28c60*/  IMAD.MOV.U32 R3, RZ, RZ, 0x2 ;  /* 0x00000002ff037424 */ /* 0x000fe200078e00ff */
[----:B------:R-:W-:-:S02]  /*28c70*/  MOV R132, 0xffffffff ;  /* 0xffffffff00847802 */ /* 0x000fc40000000f00 */
[----:B------:R-:W-:Y:S02]  /*28c80*/  MOV R2, 0x28ca0 ;  /* 0x00028ca000027802 */ /* 0x000fe40000000f00 */
[----:B-1234-:R-:W-:Y:S05]  /*28c90*/  CALL.REL.NOINC `($__internal_11_$__cuda_sm70_shflsync_idx_p) ;  /* 0x00000ac000007944 */ /* 0x01efea0003c00000 */
        /* <DEDUP_REMOVED lines=17> */
.L_x_3334:
[----:B------:R-:W-:Y:S01]  /*28db0*/  IMAD.MOV.U32 R106, RZ, RZ, R11 ;  /* 0x000000ffff6a7224 */ /* 0x000fe200078e000b */
[----:B------:R-:W-:Y:S01]  /*28dc0*/  MOV R133, 0x181f ;  /* 0x0000181f00857802 */ /* 0x000fe20000000f00 */
[----:B------:R-:W-:Y:S01]  /*28dd0*/  IMAD.MOV.U32 R3, RZ, RZ, 0x3 ;  /* 0x00000003ff037424 */ /* 0x000fe200078e00ff */
[----:B------:R-:W-:-:S02]  /*28de0*/  MOV R132, 0xffffffff ;  /* 0xffffffff00847802 */ /* 0x000fc40000000f00 */
[----:B------:R-:W-:Y:S02]  /*28df0*/  MOV R2, 0x28e10 ;  /* 0x00028e1000027802 */ /* 0x000fe40000000f00 */
[----:B----4-:R-:W-:Y:S05]  /*28e00*/  CALL.REL.NOINC `($__internal_11_$__cuda_sm70_shflsync_idx_p) ;  /* 0x0000095000007944 */ /* 0x010fea0003c00000 */
        /* <DEDUP_REMOVED lines=24> */
.L_x_3337:
[----:B------:R-:W-:Y:S01]  /*28f90*/  IMAD.MOV.U32 R106, RZ, RZ, R11 ;  /* 0x000000ffff6a7224 */ /* 0x000fe200078e000b */
[----:B------:R-:W-:Y:S01]  /*28fa0*/  MOV R133, 0x181f ;  /* 0x0000181f00857802 */ /* 0x000fe20000000f00 */
[----:B------:R-:W-:Y:S01]  /*28fb0*/  IMAD.MOV.U32 R3, RZ, RZ, 0x4 ;  /* 0x00000004ff037424 */ /* 0x000fe200078e00ff */
[----:B------:R-:W-:Y:S02]  /*28fc0*/  MOV R132, 0xffffffff ;  /* 0xffffffff00847802 */ /* 0x000fe40000000f00 */
[----:B------:R-:W-:-:S02]  /*28fd0*/  MOV R2, 0x28ff0 ;  /* 0x00028ff000027802 */ /* 0x000fc40000000f00 */
[----:B--23--:R-:W-:Y:S05]  /*28fe0*/  CALL.REL.NOINC `($__internal_11_$__cuda_sm70_shflsync_idx_p) ;  /* 0x0000077000007944 */ /* 0x00cfea0003c00000 */
[----:B------:R-:W-:Y:S01]  /*28ff0*/  MOV R0, R105 ;  /* 0x0000006900007202 */ /* 0x000fe20000000f00 */
[----:B------:R-:W-:Y:S05]  /*29000*/  BRA `(.L_x_3383) ;  /* 0xffffa40000007947 */ /* 0x000fea000383ffff */
.L_x_3338:
        /* <DEDUP_REMOVED lines=23> */
.L_x_3339:
[----:B------:R-:W-:Y:S01]  /*29180*/  IMAD.MOV.U32 R106, RZ, RZ, R11 ;  /* 0x000000ffff6a7224 */ /* 0x000fe200078e000b */
[----:B------:R-:W-:Y:S01]  /*29190*/  MOV R133, 0x181f ;  /* 0x0000181f00857802 */ /* 0x000fe20000000f00 */
[----:B------:R-:W-:Y:S01]  /*291a0*/  IMAD.MOV.U32 R3, RZ, RZ, 0x5 ;  /* 0x00000005ff037424 */ /* 0x000fe200078e00ff */
[----:B------:R-:W-:-:S02]  /*291b0*/  MOV R132, 0xffffffff ;  /* 0xffffffff00847802 */ /* 0x000fc40000000f00 */
[----:B------:R-:W-:Y:S02]  /*291c0*/  MOV R2, 0x291e0 ;  /* 0x000291e000027802 */ /* 0x000fe40000000f00 */
[----:B---3--:R-:W-:Y:S05]  /*291d0*/  CALL.REL.NOINC `($__internal_11_$__cuda_sm70_shflsync_idx_p) ;  /* 0x0000058000007944 */ /* 0x008fea0003c00000 */
        /* <DEDUP_REMOVED lines=24> */
.L_x_3342:
        /* <DEDUP_REMOVED lines=8> */
.L_x_3343:
        /* <DEDUP_REMOVED lines=23> */
.L_x_3346:
        /* <DEDUP_REMOVED lines=29> */
        .weak           $__internal_10_$__cuda_sm70_shflsync_bfly_p
        .type           $__internal_10_$__cuda_sm70_shflsync_bfly_p,@function
        .size           $__internal_10_$__cuda_sm70_shflsync_bfly_p,($__internal_11_$__cuda_sm70_shflsync_idx_p - $__internal_10_$__cuda_sm70_shflsync_bfly_p)
$__internal_10_$__cuda_sm70_shflsync_bfly_p:
[----:B------:R-:W-:Y:S04]  /*29720*/  WARPSYNC R8 ;  /* 0x0000000800007348 */ /* 0x000fe80003800000 */
[----:B------:R1:W2:Y:S02]  /*29730*/  SHFL.BFLY PT, R7, R0, R3, R10 ;  /* 0x0c00000300077389 */ /* 0x0002a400000e000a */
[----:B-1----:R-:W-:-:S04]  /*29740*/  MOV R3, 0x0 ;  /* 0x0000000000037802 */ /* 0x002fc80000000f00 */
[----:B--2---:R-:W-:Y:S05]  /*29750*/  RET.REL.NODEC R2 `(_ZN7cutlass13device_kernelIN5flash19enable_sm80_to_sm89INS1_16FlashAttnFwdSm80INS1_25CollectiveMainloopFwdSm80ILi4ELi1ELb0EN4cute5tupleIJNS5_1CILi128EEENS7_ILi48EEES8_EEELi128ENS_10bfloat16_tEfNS_4arch4Sm80ELb0ELb1ELb0ELb1ELb0ELb1ELb1ELb0EEENS1_21CollectiveEpilogueFwdINS6_IJS8_S8_S9_EEENS6_IJNS7_ILi1EEESH_SH_EEESB_SD_Li128ELb1ELb1ELb0ELb0EEENS1_19SingleTileSchedulerILb1ELb0ELb1ELi128EEEEEEEEEvNT_6ParamsE) ;  /* 0xfffd68a002007950 */ /* 0x004fea0003c3ffff */
        .weak           $__internal_11_$__cuda_sm70_shflsync_idx_p
        .type           $__internal_11_$__cuda_sm70_shflsync_idx_p,@function
        .size           $__internal_11_$__cuda_sm70_shflsync_idx_p,(.L_x_3802 - $__internal_11_$__cuda_sm70_shflsync_idx_p)
$__internal_11_$__cuda_sm70_shflsync_idx_p:
[----:B------:R-:W-:Y:S04]  /*29760*/  WARPSYNC R132 ;  /* 0x0000008400007348 */ /* 0x000fe80003800000 */
[----:B------:R1:W2:Y:S02]  /*29770*/  SHFL.IDX PT, R105, R106, R3, R133 ;  /* 0x000000036a697389 */ /* 0x0002a400000e0085 */
[----:B-1----:R-:W-:-:S04]  /*29780*/  MOV R3, 0x0 ;  /* 0x0000000000037802 */ /* 0x002fc80000000f00 */
[----:B--2---:R-:W-:Y:S05]  /*29790*/  RET.REL.NODEC R2 `(_ZN7cutlass13device_kernelIN5flash19enable_sm80_to_sm89INS1_16FlashAttnFwdSm80INS1_25CollectiveMainloopFwdSm80ILi4ELi1ELb0EN4cute5tupleIJNS5_1CILi128EEENS7_ILi48EEES8_EEELi128ENS_10bfloat16_tEfNS_4arch4Sm80ELb0ELb1ELb0ELb1ELb0ELb1ELb1ELb0EEENS1_21CollectiveEpilogueFwdINS6_IJS8_S8_S9_EEENS6_IJNS7_ILi1EEESH_SH_EEESB_SD_Li128ELb1ELb1ELb0ELb0EEENS1_19SingleTileSchedulerILb1ELb0ELb1ELi128EEEEEEEEEvNT_6ParamsE) ;  /* 0xfffd686002007950 */ /* 0x004fea0003c3ffff */
.L_x_3389:
        /* <DEDUP_REMOVED lines=14> */
.L_x_3802:


//--------------------- .text._ZN7cutlass13device_kernelIN5flash19enable_sm80_to_sm89INS1_16FlashAttnFwdSm80INS1_25CollectiveMainloopFwdSm80ILi4ELi1ELb0EN4cute5tupleIJNS5_1CILi128EEENS7_ILi64EEES8_EEELi128ENS_10bfloat16_tEfNS_4arch4Sm80ELb1ELb0ELb0ELb0ELb0ELb0ELb1ELb0EEENS1_21CollectiveEpilogueFwdINS6_IJS8_S8_S9_EEENS6_IJNS7_ILi1EEESH_SH_EEESB_SD_Li128ELb0ELb1ELb0ELb0EEENS1_30DynamicPersistentTileSchedulerILi128ELi128ELb0ELb1ELb0EEEEEEEEEvNT_6ParamsE --------------------------
	.section	.text._ZN7cutlass13device_kernelIN5flash19enable_sm80_to_sm89INS1_16FlashAttnFwdSm80INS1_25CollectiveMainloopFwdSm80ILi4ELi1ELb0EN4cute5tupleIJNS5_1CILi128EEENS7_ILi64EEES8_EEELi128ENS_10bfloat16_tEfNS_4arch4Sm80ELb1ELb0ELb0ELb0ELb0ELb0ELb1ELb0EEENS1_21CollectiveEpilogueFwdINS6_IJS8_S8_S9_EEENS6_IJNS7_ILi1EEESH_SH_EEESB_SD_Li128ELb0ELb1ELb0ELb0EEENS1_30DynamicPersistentTileSchedulerILi128ELi128ELb0ELb1ELb0EEEEEEEEEvNT_6ParamsE,"ax",@progbits
	.sectioninfo	@"SHI_REGISTERS=255"
	.align	128
.text._ZN7cutlass13device_kernelIN5flash19enable_sm80_to_sm89INS1_16FlashAttnFwdSm80INS1_25CollectiveMainloopFwdSm80ILi4ELi1ELb0EN4cute5tupleIJNS5_1CILi128EEENS7_ILi64EEES8_EEELi128ENS_10bfloat16_tEfNS_4arch4Sm80ELb1ELb0ELb0ELb0ELb0ELb0ELb1ELb0EEENS1_21CollectiveEpilogueFwdINS6_IJS8_S8_S9_EEENS6_IJNS7_ILi1EEESH_SH_EEESB_SD_Li128ELb0ELb1ELb0ELb0EEENS1_30DynamicPersistentTileSchedulerILi128ELi128ELb0ELb1ELb0EEEEEEEEEvNT_6ParamsE:
        .type           _ZN7cutlass13device_kernelIN5flash19enable_sm80_to_sm89INS1_16FlashAttnFwdSm80INS1_25CollectiveMainloopFwdSm80ILi4ELi1ELb0EN4cute5tupleIJNS5_1CILi128EEENS7_ILi64EEES8_EEELi128ENS_10bfloat16_tEfNS_4arch4Sm80ELb1ELb0ELb0ELb0ELb0ELb0ELb1ELb0EEENS1_21CollectiveEpilogueFwdINS6_IJS8_S8_S9_EEENS6_IJNS7_ILi1EEESH_SH_EEESB_SD_Li128ELb0ELb1ELb0ELb0EEENS1_30DynamicPersistentTileSchedulerILi128ELi128ELb0ELb1ELb0EEEEEEEEEvNT_6ParamsE,@function
        .size           _ZN7cutlass13device_kernelIN5flash19enable_sm80_to_sm89INS1_16FlashAttnFwdSm80INS1_25CollectiveMainloopFwdSm80ILi4ELi1ELb0EN4cute5tupleIJNS5_1CILi128EEENS7_ILi64EEES8_EEELi128ENS_10bfloat16_tEfNS_4arch4Sm80ELb1ELb0ELb0ELb0ELb0ELb0ELb1ELb0EEENS1_21CollectiveEpilogueFwdINS6_IJS8_S8_S9_EEENS6_IJNS7_ILi1EEESH_SH_EEESB_SD_Li128ELb0ELb1ELb0ELb0EEENS1_30DynamicPersistentTileSchedulerILi128ELi128ELb0ELb1ELb0EEEEEEEEEvNT_6ParamsE,(.L_x_3806 - _ZN7cutlass13device_kernelIN5flash19enable_sm80_to_sm89INS1_16FlashAttnFwdSm80INS1_25CollectiveMainloopFwdSm80ILi4ELi1ELb0EN4cute5tupleIJNS5_1CILi128EEENS7_ILi64EEES8_EEELi128ENS_10bfloat16_tEfNS_4arch4Sm80ELb1ELb0ELb0ELb0ELb0ELb0ELb1ELb0EEENS1_21CollectiveEpilogueFwdINS6_IJS8_S8_S9_EEENS6_IJNS7_ILi1EEESH_SH_EEESB_SD_Li128ELb0ELb1ELb0ELb0EEENS1_30DynamicPersistentTileSchedulerILi128ELi128ELb0ELb1ELb0EEEEEEEEEvNT_6ParamsE)
        .other          _ZN7cutlass13device_kernelIN5flash19enable_sm80_to_sm89INS1_16FlashAttnFwdSm80INS1_25CollectiveMainloopFwdSm80ILi4ELi1ELb0EN4cute5tupleIJNS5_1CILi128EEENS7_ILi64EEES8_EEELi128ENS_10bfloat16_tEfNS_4arch4Sm80ELb1ELb0ELb0ELb0ELb0ELb0ELb1ELb0EEENS1_21CollectiveEpilogueFwdINS6_IJS8_S8_S9_EEENS6_IJNS7_ILi1EEESH_SH_EEESB_SD_Li128ELb0ELb1ELb0ELb0EEENS1_30DynamicPersistentTileSchedulerILi128ELi128ELb0ELb1ELb0EEEEEEEEEvNT_6ParamsE,@"STO_CUDA_ENTRY STV_DEFAULT"
_ZN7cutlass13device_kernelIN5flash19enable_sm80_to_sm89INS1_16FlashAttnFwdSm80INS1_25CollectiveMainloopFwdSm80ILi4ELi1ELb0EN4cute5tupleIJNS5_1CILi128EEENS7_ILi64EEES8_EEELi128ENS_10bfloat16_tEfNS_4arch4Sm80ELb1ELb0ELb0ELb0ELb0ELb0ELb1ELb0EEENS1_21CollectiveEpilogueFwdINS6_IJS8_S8_S9_EEENS6_IJNS7_ILi1EEESH_SH_EEESB_SD_Li128ELb0ELb1ELb0ELb0EEENS1_30DynamicPersistentTileSchedulerILi128ELi128ELb0ELb1ELb0EEEEEEEEEvNT_6ParamsE:
        /* <DEDUP_REMOVED lines=154> */
.L_x_3479:
        /* <DEDUP_REMOVED lines=19> */
.L_x_3391:
[----:B------:R-:W-:-:S04]  /*0ad0*/  MOV R0, c[0x0][0x554] ;  /* 0x0001550000007a02 */ /* 0x000fc80000000f00 */
[----:B------:R-:W-:Y:S02]  /*0ae0*/  ISETP.NE.AND P0, PT, R0, 0x1, PT ;  /* 0x000000010000780c */ /* 0x000fe40003f05270 */
[----:B------:R-:W-:-:S11]  /*0af0*/  MOV R0, R2 ;  /* 0x0000000200007202 */ /* 0x000fd60000000f00 */
[----:B------:R-:W-:-:S05]  /*0b00*/  @P0 IMAD.HI.U32 R4, R2, c[0x0][0x558], RZ ;  /* 0x0001560002040a27 */ /* 0x000fca00078e00ff */
[----:B------:R-:W-:-:S05]  /*0b10*/  @P0 SHF.R.U32.HI R0, RZ, c[0x0][0x55c], R4 ;  /* 0x00015700ff000a19 */ /* 0x000fca0000011604 */
[----:B------:R-:W-:Y:S02]  /*0b20*/  IMAD R4, R0, c[0x0][0x554], RZ ;  /* 0x0001550000047a24 */ /* 0x000fe400078e02ff */
.L_x_3392:
[----:B------:R-:W-:Y:S05]  /*0b30*/  BSYNC B0 ;  /* 0x0000000000007941 */ /* 0x000fea0003800000 */
.L_x_3390:
        /* <DEDUP_REMOVED lines=209> */
.L_x_3480:
[----:B------:R-:W-:Y:S05]  /*1850*/  BRA.DIV ~URZ, `(.L_x_3395) ;  /* 0x00010aa27f007947 */ /* 0x000fea000b800000 */
[----:B-1----:R1:W4:Y:S02]  /*1860*/  SHFL.IDX PT, R4, R3, RZ, 0x181f ;  /* 0x00181fff03047589 */ /* 0x00232400000e0000 */
.L_x_3481:
        /* <DEDUP_REMOVED lines=17> */
.L_x_3397:
[----:B------:R-:W-:Y:S05]  /*1980*/  BSYNC B0 ;  /* 0x0000000000007941 */ /* 0x000fea0003800000 */
.L_x_3396:
[----:B------:R-:W-:Y:S05]  /*1990*/  BRA.DIV ~URZ, `(.L_x_3398) ;  /* 0x000109c27f007947 */ /* 0x000fea000b800000 */
[----:B--23--:R2:W3:Y:S04]  /*19a0*/  SHFL.IDX PT, R5, R2, 0x1, 0x181f ;  /* 0x00381f0002057f89 */ /* 0x00c4e800000e0000 */
[----:B----4-:R2:W4:Y:S02]  /*19b0*/  SHFL.IDX PT, R4, R3, 0x1, 0x181f ;  /* 0x00381f0003047f89 */ /* 0x01052400000e0000 */
.L_x_3482:
        /* <DEDUP_REMOVED lines=16> */
.L_x_3400:
[----:B------:R-:W-:Y:S05]  /*1ac0*/  BSYNC B0 ;  /* 0x0000000000007941 */ /* 0x000fea0003800000 */
.L_x_3399:
[----:B------:R-:W-:Y:S05]  /*1ad0*/  BRA.DIV ~URZ, `(.L_x_3401) ;  /* 0x000109427f007947 */ /* 0x000fea000b800000 */
[----:B--23--:R2:W3:Y:S02]  /*1ae0*/  SHFL.IDX PT, R5, R2, 0x2, 0x181f ;  /* 0x00581f0002057f89 */ /* 0x00c4e400000e0000 */
.L_x_3483:
[----:B------:R-:W-:Y:S05]  /*1af0*/  BRA.DIV ~URZ, `(.L_x_3402) ;  /* 0x000109927f007947 */ /* 0x000fea000b800000 */
[----:B----4-:R4:W1:Y:S02]  /*1b00*/  SHFL.IDX PT, R4, R3, 0x2, 0x181f ;  /* 0x00581f0003047f89 */ /* 0x01086400000e0000 */
.L_x_3484:
        /* <DEDUP_REMOVED lines=16> */
.L_x_3404:
[----:B------:R-:W-:Y:S05]  /*1c10*/  BSYNC B0 ;  /* 0x0000000000007941 */ /* 0x000fea0003800000 */
.L_x_3403:
[----:B------:R-:W-:Y:S05]  /*1c20*/  BRA.DIV ~URZ, `(.L_x_3405) ;  /* 0x000108c27f007947 */ /* 0x000fea000b800000 */
[----:B-1-3--:R1:W3:Y:S04]  /*1c30*/  SHFL.IDX PT, R5, R2, 0x3, 0x181f ;  /* 0x00781f0002057f89 */ /* 0x00a2e800000e0000 */
[----:B------:R1:W2:Y:S02]  /*1c40*/  SHFL.IDX PT, R4, R3, 0x3, 0x181f ;  /* 0x00781f0003047f89 */ /* 0x0002a400000e0000 */
.L_x_3485:
        /* <DEDUP_REMOVED lines=16> */
.L_x_3407:
[----:B------:R-:W-:Y:S05]  /*1d50*/  BSYNC B0 ;  /* 0x0000000000007941 */ /* 0x000fea0003800000 */
.L_x_3406:
[----:B------:R-:W-:Y:S05]  /*1d60*/  BRA.DIV ~URZ, `(.L_x_3408) ;  /* 0x000108427f007947 */ /* 0x000fea000b800000 */
[----:B--23--:R2:W3:Y:S02]  /*1d70*/  SHFL.IDX PT, R5, R2, 0x4, 0x181f ;  /* 0x00981f0002057f89 */ /* 0x00c4e400000e0000 */
.L_x_3486:
[----:B------:R-:W-:Y:S05]  /*1d80*/  BRA.DIV ~URZ, `(.L_x_3409) ;  /* 0x000108927f007947 */ /* 0x000fea000b800000 */
[----:B------:R1:W2:Y:S02]  /*1d90*/  SHFL.IDX PT, R4, R3, 0x4, 0x181f ;  /* 0x00981f0003047f89 */ /* 0x0002a400000e0000 */
.L_x_3487:
        /* <DEDUP_REMOVED lines=16> */
.L_x_3411:
[----:B------:R-:W-:Y:S05]  /*1ea0*/  BSYNC B0 ;  /* 0x0000000000007941 */ /* 0x000fea0003800000 */
.L_x_3410:
[----:B------:R-:W-:Y:S05]  /*1eb0*/  BRA.DIV ~URZ, `(.L_x_3412) ;  /* 0x000107c27f007947 */ /* 0x000fea000b800000 */
[----:B--23--:R2:W3:Y:S04]  /*1ec0*/  SHFL.IDX PT, R5, R2, 0x5, 0x181f ;  /* 0x00b81f0002057f89 */ /* 0x00c4e800000e0000 */
[----:B------:R2:W1:Y:S02]  /*1ed0*/  SHFL.IDX PT, R4, R3, 0x5, 0x181f ;  /* 0x00b81f0003047f89 */ /* 0x00046400000e0000 */
.L_x_3488:
        /* <DEDUP_REMOVED lines=16> */
.L_x_3414:
[----:B------:R-:W-:Y:S05]  /*1fe0*/  BSYNC B0 ;  /* 0x0000000000007941 */ /* 0x000fea0003800000 */
.L_x_3413:
[----:B------:R-:W-:Y:S05]  /*1ff0*/  BRA.DIV ~URZ, `(.L_x_3415) ;  /* 0x000107427f007947 */ /* 0x000fea000b800000 */
[----:B-1-3--:R1:W3:Y:S02]  /*2000*/  SHFL.IDX PT, R5, R2, 0x6, 0x181f ;  /* 0x00d81f0002057f89 */ /* 0x00a2e400000e0000 */
.L_x_3489:
[----:B------:R-:W-:Y:S05]  /*2010*/  BRA.DIV ~URZ, `(.L_x_3416) ;  /* 0x000107927f007947 */ /* 0x000fea000b800000 */
[----:B------:R1:W2:Y:S02]  /*2020*/  SHFL.IDX PT, R4, R3, 0x6, 0x181f ;  /* 0x00d81f0003047f89 */ /* 0x0002a400000e0000 */
.L_x_3490:
        /* <DEDUP_REMOVED lines=16> */
.L_x_3418:
[----:B------:R-:W-:Y:S05]  /*2130*/  BSYNC B0 ;  /* 0x0000000000007941 */ /* 0x000fea0003800000 */
.L_x_3417:
[----:B------:R-:W-:Y:S05]  /*2140*/  BRA.DIV ~URZ, `(.L_x_3419) ;  /* 0x000106c27f007947 */ /* 0x000fea000b800000 */
[----:B--2---:R2:W1:Y:S04]  /*2150*/  SHFL.IDX PT, R6, R2, 0x7, 0x181f ;  /* 0x00f81f0002067f89 */ /* 0x00446800000e0000 */
[----:B-1--4-:R-:W1:Y:S02]  /*2160*/  SHFL.IDX PT, R3, R3, 0x7, 0x181f ;  /* 0x00f81f0003037f89 */ /* 0x012e6400000e0000 */
.L_x_3491:
        /* <DEDUP_REMOVED lines=33> */
[----:B------:R-:W-:-:S04]  /*2380*/  IMAD R3, R52, c[0x0][0x1e4], R2 ;  /* 0x0000790034037a24 */ /* 0x000fc800078e0202 */
[----:B------:R-:W-:-:S04]  /*2390*/  IMAD.IADD R3, R5, 0x1, R3 ;  /* 0x0000000105037824 */ /* 0x000fc800078e0203 */
[----:B------:R-:W-:Y:S01]  /*23a0*/  @P1 ISETP.GE.AND P0, PT, R154, c[0x0][0x1d4], PT ;  /* 0x000075009a001a0c */ /* 0x000fe20003f06270 */
[----:B------:R-:W-:Y:S01]  /*23b0*/  IMAD.MOV.U32 R54, RZ, RZ, c[0x0][0x1e0] ;  /* 0x00007800ff367624 */ /* 0x000fe200078e00ff */
[----:B------:R-:W-:Y:S01]  /*23c0*/  BAR.SYNC.DEFER_BLOCKING 0x0 ;  /* 0x0000000000007b1d */ /* 0x000fe20000010000 */
[----:B------:R-:W-:Y:S01]  /*23d0*/  ISETP.GE.AND P6, PT, R7, c[0x0][0x1d4], PT ;  /* 0x0000750007007a0c */ /* 0x000fe20003fc6270 */
[----:B------:R-:W-:Y:S01]  /*23e0*/  IMAD.MOV.U32 R55, RZ, RZ, c[0x0][0x1e4] ;  /* 0x00007900ff377624 */ /* 0x000fe200078e00ff */
[----:B------:R-:W-:Y:S01]  /*23f0*/  ISETP.GE.AND P5, PT, R0, 0x21, PT ;  /* 0x000000210000780c */ /* 0x000fe20003fa6270 */
[----:B------:R-:W-:-:S04]  /*2400*/  IMAD.WIDE.U32 R10, R54, 0x20, RZ ;  /* 0x00000020360a7825 */ /* 0x000fc800078e00ff */
[----:B------:R-:W-:-:S04]  /*2410*/  IMAD.MOV.U32 R152, RZ, RZ, -0x40 ;  /* 0xffffffc0ff987424 */ /* 0x000fc800078e00ff */
[----:B------:R-:W-:Y:S01]  /*2420*/  IMAD R53, R52, R152, c[0x0][0x1d0] ;  /* 0x0000740034357624 */ /* 0x000fe200078e0298 */
        /* <DEDUP_REMOVED lines=17> */
[----:B-1----:R-:W-:Y:S01]  /*2540*/  IMAD.SHL.U32 R4, R55, 0x20, RZ ;  /* 0x0000002037047824 */ /* 0x002fe200078e00ff */
[----:B------:R-:W-:Y:S02]  /*2550*/  @P3 ISETP.GE.AND P0, PT, R154, c[0x0][0x1d4], PT ;  /* 0x000075009a003a0c */ /* 0x000fe40003f06270 */
[----:B------:R2:W-:Y:S02]  /*2560*/  @P2 LDGSTS.E.BYPASS.LTC128B.128 [R248+0x6900], [R8.64+0x80], !P6 ;  /* 0x0690008008f82fae */ /* 0x0005e4000f101d46 */
[----:B------:R-:W-:Y:S02]  /*2570*/  @P5 IADD3.X R4, R3, R11, R4, P1, !PT ;  /* 0x0000000b03045210 */ /* 0x000fe40000ffe404 */
[----:B------:R-:W-:Y:S01]  /*2580*/  @P5 LEA R6, P1, R0, c[0x0][0x1c8], 0x1 ;  /* 0x0000720000065a11 */ /* 0x000fe200078208ff */
[----:B------:R-:W-:-:S03]  /*2590*/  @P3 IMAD.WIDE.U32 R2, R54, 0x30, R2 ;  /* 0x0000003036023825 */ /* 0x000fc600078e0002 */
[----:B------:R-:W-:Y:S01]  /*25a0*/  @P5 LEA.HI.X R7, R0, c[0x0][0x1cc], R4, 0x1, P1 ;  /* 0x0000730000075a11 */ /* 0x000fe200008f0c04 */
[----:B------:R-:W-:Y:S01]  /*25b0*/  @P3 IMAD R0, R55, 0x30, RZ ;  /* 0x0000003037003824 */ /* 0x000fe200078e02ff */
[----:B------:R-:W-:Y:S02]  /*25c0*/  @P5 ISETP.GE.AND P1, PT, R154, c[0x0][0x1d4], PT ;  /* 0x000075009a005a0c */ /* 0x000fe40003f26270 */
[----:B------:R-:W-:Y:S01]  /*25d0*/  @P3 LEA R4, P2, R2, c[0x0][0x1c8], 0x1 ;  /* 0x0000720002043a11 */ /* 0x000fe200078408ff */
[----:B------:R-:W-:-:S05]  /*25e0*/  @P3 IMAD.IADD R0, R3, 0x1, R0 ;  /* 0x0000000103003824 */ /* 0x000fca00078e0200 */
[----:B------:R-:W-:-:S05]  /*25f0*/  @P3 LEA.HI.X R5, R2, c[0x0][0x1cc], R0, 0x1, P2 ;  /* 0x0000730002053a11 */ /* 0x000fca00010f0c00 */
        /* <DEDUP_REMOVED lines=9> */
[----:B------:R-:W1:Y:S04]  /*2690*/  LDSM.16.M88.4 R12, [R228+0x800] ;  /* 0x00080000e40c783b */ /* 0x000e680000000200 */
[----:B--2---:R-:W2:Y:S04]  /*26a0*/  LDSM.16.M88.4 R8, [R235] ;  /* 0x00000000eb08783b */ /* 0x004ea80000000200 */
[----:B------:R-:W3:Y:S04]  /*26b0*/  LDSM.16.M88.4 R16, [R228] ;  /* 0x00000000e410783b */ /* 0x000ee80000000200 */
[----:B------:R-:W3:Y:S04]  /*26c0*/  LDSM.16.M88.4 R20, [R228+0x1000] ;  /* 0x00100000e414783b */ /* 0x000ee80000000200 */
[----:B------:R-:W3:Y:S01]  /*26d0*/  LDSM.16.M88.4 R28, [R228+0x1800] ;  /* 0x00180000e41c783b */ /* 0x000ee20000000200 */
[----:B------:R-:W-:Y:S01]  /*26e0*/  IMAD R0, R24, c[0x0][0x208], RZ ;  /* 0x0000820018007a24 */ /* 0x000fe200078e02ff */
[----:B------:R-:W-:-:S02]  /*26f0*/  ISETP.GE.AND P5, PT, R154, c[0x0][0x1d4], PT ;  /* 0x000075009a007a0c */ /* 0x000fc40003fa6270 */
[----:B------:R-:W-:Y:S01]  /*2700*/  LDSM.16.M88.4 R36, [R239] ;  /* 0x00000000ef24783b */ /* 0x000fe20000000200 */
[C---:B------:R-:W-:Y:S01]  /*2710*/  IMAD R0, R52.reuse, c[0x0][0x20c], R0 ;  /* 0x0000830034007a24 */ /* 0x040fe200078e0200 */
[-C--:B-1----:R-:W-:Y:S08]  /*2720*/  HMMA.16816.F32.BF16 R60, R4, R12.reuse, RZ ;  /* 0x0000000c043c723c */ /* 0x082ff000000418ff */
[----:B--2---:R-:W-:Y:S07]  /*2730*/  HMMA.16816.F32.BF16 R80, R8, R12, RZ ;  /* 0x0000000c0850723c */ /* 0x004fee00000418ff */
[----:B------:R-:W-:-:S04]  /*2740*/  IMAD.WIDE.U32 R12, R52, c[0x0][0x208], RZ ;  /* 0x00008200340c7a25 */ /* 0x000fc800078e00ff */
[----:B------:R-:W-:Y:S01]  /*2750*/  IMAD.IADD R0, R13, 0x1, R0 ;  /* 0x000000010d007824 */ /* 0x000fe200078e0200 */
[C---:B----4-:R-:W-:Y:S01]  /*2760*/  LEA R3, P0, R12.reuse, R32, 0x6 ;  /* 0x000000200c037211 */ /* 0x050fe200078030ff */
[----:B---3--:R-:W-:Y:S01]  /*2770*/  HMMA.16816.F32.BF16 R40, R4, R16, RZ ;  /* 0x000000100428723c */ /* 0x008fe200000418ff */
[----:B------:R-:W-:Y:S02]  /*2780*/  LDSM.16.M88.4 R32, [R247] ;  /* 0x00000000f720783b */ /* 0x000fe40000000200 */
[----:B-----5:R-:W-:Y:S01]  /*2790*/  LEA.HI.X R12, R12, R26, R0, 0x6, P0 ;  /* 0x0000001a0c0c7211 */ /* 0x020fe200000f3400 */
[----:B------:R-:W-:-:S04]  /*27a0*/  IMAD.IADD R0, R53, 0x1, -R25 ;  /* 0x0000000135007824 */ /* 0x000fc800078e0a19 */
[----:B------:R-:W-:Y:S01]  /*27b0*/  HMMA.16816.F32.BF16 R92, R8, R16, RZ ;  /* 0x00000010085c723c */ /* 0x000fe200000418ff */
[----:B------:R-:W-:Y:S06]  /*27c0*/  LDSM.16.M88.4 R24, [R246] ;  /* 0x00000000f618783b */ /* 0x000fec0000000200 */
[----:B------:R-:W-:Y:S02]  /*27d0*/  IMAD.MOV.U32 R17, RZ, RZ, c[0x0][0x208] ;  /* 0x00008200ff117624 */ /* 0x000fe400078e00ff */
[----:B------:R-:W-:Y:S01]  /*27e0*/  IMAD.MOV.U32 R16, RZ, RZ, 0x5 ;  /* 0x00000005ff107424 */ /* 0x000fe200078e00ff */
[----:B------:R-:W-:Y:S01]  /*27f0*/  HMMA.16816.F32.BF16 R44, R4, R20, RZ ;  /* 0x00000014042c723c */ /* 0x000fe200000418ff */
[----:B------:R-:W-:-:S02]  /*2800*/  LEA R2, P0, R3, c[0x0][0x1f8], 0x1 ;  /* 0x00007e0003027a11 */ /* 0x000fc400078008ff */
[C---:B------:R-:W-:Y:S02]  /*2810*/  ISETP.LT.OR P3, PT, R0.reuse, 0x1, P5 ;  /* 0x000000010000780c */ /* 0x040fe40002f61670 */
[C---:B------:R-:W-:Y:S01]  /*2820*/  SHF.L.U64.HI R16, R17.reuse, R16, c[0x0][0x20c] ;  /* 0x0000830011107619 */ /* 0x040fe20000010210 */
[----:B------:R-:W-:Y:S02]  /*2830*/  IMAD.SHL.U32 R17, R17, 0x20, RZ ;  /* 0x0000002011117824 */ /* 0x000fe400078e00ff */
[----:B------:R-:W-:Y:S01]  /*2840*/  HMMA.16816.F32.BF16 R48, R4, R28, RZ ;  /* 0x0000001c0430723c */ /* 0x000fe200000418ff */
[C---:B------:R-:W-:Y:S02]  /*2850*/  ISETP.LT.OR P2, PT, R0.reuse, 0x1, P6 ;  /* 0x000000010000780c */ /* 0x040fe40003741670 */
[----:B------:R-:W-:-:S05]  /*2860*/  ISETP.LT.OR P1, PT, R0, 0x11, P5 ;  /* 0x000000110000780c */ /* 0x000fca0002f21670 */
[----:B------:R-:W-:Y:S01]  /*2870*/  HMMA.16816.F32.BF16 R88, R4, R18, RZ ;  /* 0x000000120458723c */ /* 0x000fe200000418ff */
[----:B------:R-:W-:-:S07]  /*2880*/  LEA.HI.X R3, R3, c[0x0][0x1fc], R12, 0x1, P0 ;  /* 0x00007f0003037a11 */ /* 0x000fce00000f0c0c */
[C---:B------:R-:W-:Y:S08]  /*2890*/  HMMA.16816.F32.BF16 R100, R4.reuse, R14, RZ ;  /* 0x0000000e0464723c */ /* 0x040ff000000418ff */
[C---:B------:R-:W-:Y:S08]  /*28a0*/  HMMA.16816.F32.BF16 R104, R4.reuse, R22, RZ ;  /* 0x000000160468723c */ /* 0x040ff000000418ff */
[----:B------:R-:W-:Y:S01]  /*28b0*/  HMMA.16816.F32.BF16 R96, R4, R30, RZ ;  /* 0x0000001e0460723c */ /* 0x000fe200000418ff */
[----:B------:R-:W1:Y:S07]  /*28c0*/  LDSM.16.M88.4 R4, [R237+0x2000] ;  /* 0x00200000ed04783b */ /* 0x000e6e0000000200 */
[C---:B------:R-:W-:Y:S07]  /*28d0*/  HMMA.16816.F32.BF16 R84, R8.reuse, R14, RZ ;  /* 0x0000000e0854723c */ /* 0x040fee00000418ff */
[----:B------:R-:W-:Y:S01]  /*28e0*/  IADD3 R14, P0, R17, R2, RZ ;  /* 0x00000002110e7210 */ /* 0x000fe20007f1e0ff */
[----:B------:R-:W-:Y:S04]  /*28f0*/  HMMA.16816.F32.BF16 R108, R8, R18, RZ ;  /* 0x00000012086c723c */ /* 0x000fe800000418ff */
[----:B------:R-:W-:Y:S01]  /*2900*/  IMAD.X R15, R16, 0x1, R3, P0 ;  /* 0x00000001100f7824 */ /* 0x000fe200000e0603 */
[----:B------:R-:W-:-:S03]  /*2910*/  IADD3 R12, P0, R14, R17, RZ ;  /* 0x000000110e0c7210 */ /* 0x000fc60007f1e0ff */
[----:B------:R-:W-:Y:S02]  /*2920*/  HMMA.16816.F32.BF16 R76, R8, R20, RZ ;  /* 0x00000014084c723c */ /* 0x000fe400000418ff */
[----:B------:R-:W-:-:S06]  /*2930*/  IMAD.X R13, R15, 0x1, R16, P0 ;  /* 0x000000010f0d7824 */ /* 0x000fcc00000e0610 */
[C---:B------:R-:W-:Y:S01]  /*2940*/  HMMA.16816.F32.BF16 R72, R8.reuse, R22, RZ ;  /* 0x000000160848723c */ /* 0x040fe200000418ff */
[----:B------:R-:W2:Y:S07]  /*2950*/  LDSM.16.M88.4 R20, [R245] ;  /* 0x00000000f514783b */ /* 0x000eae0000000200 */
[C---:B------:R-:W-:Y:S08]  /*2960*/  HMMA.16816.F32.BF16 R68, R8.reuse, R28, RZ ;  /* 0x0000001c0844723c */ /* 0x040ff000000418ff */
[----:B------:R-:W-:Y:S01]  /*2970*/  HMMA.16816.F32.BF16 R64, R8, R30, RZ ;  /* 0x0000001e0840723c */ /* 0x000fe200000418ff */
[----:B------:R-:W3:Y:S04]  /*2980*/  LDSM.16.M88.4 R8, [R237] ;  /* 0x00000000ed08783b */ /* 0x000ee80000000200 */
[----:B------:R-:W-:Y:S01]  /*2990*/  @!PT LDS RZ, [RZ] ;  /* 0x00000000fffff984 */ /* 0x000fe20000000800 */
[----:B------:R-:W-:Y:S01]  /*29a0*/  @!PT LDS RZ, [RZ] ;  /* 0x00000000fffff984 */ /* 0x000fe20000000800 */
[----:B------:R-:W-:Y:S01]  /*29b0*/  @!PT LDS RZ, [RZ] ;  /* 0x00000000fffff984 */ /* 0x000fe20000000800 */
[----:B------:R4:W-:Y:S04]  /*29c0*/  LDGSTS.E.BYPASS.LTC128B.128 [R248+0x100], [R2.64], !P3 ;  /* 0x0010000002f87fae */ /* 0x0009e8000d901d46 */
[----:B------:R4:W-:Y:S04]  /*29d0*/  LDGSTS.E.BYPASS.LTC128B.128 [R248+0x2100], [R2.64+0x80], !P2 ;  /* 0x0210008002f87fae */ /* 0x0009e8000d101d46 */
[----:B------:R5:W-:Y:S01]  /*29e0*/  LDGSTS.E.BYPASS.LTC128B.128 [R248+0x900], [R14.64], !P1 ;  /* 0x009000000ef87fae */ /* 0x000be2000c901d46 */
[----:B------:R-:W-:-:S02]  /*29f0*/  ISETP.LT.OR P3, PT, R0, 0x11, P6 ;  /* 0x000000110000780c */ /* 0x000fc40003761670 */
[----:B-----5:R-:W-:Y:S02]  /*2a00*/  IADD3 R14, P2, P1, R17, 0x80, R2 ;  /* 0x00000080110e7810 */ /* 0x020fe4000795e002 */
[----:B----4-:R-:W-:Y:S02]  /*2a10*/  IADD3 R2, P0, R12, R17, RZ ;  /* 0x000000110c027210 */ /* 0x010fe40007f1e0ff */
[----:B------:R-:W-:Y:S02]  /*2a20*/  IADD3.X R15, R16, RZ, R3, P2, P1 ;  /* 0x000000ff100f7210 */ /* 0x000fe400017e2403 */
[C---:B------:R-:W-:Y:S01]  /*2a30*/  ISETP.LT.OR P1, PT, R0.reuse, 0x21, P5 ;  /* 0x000000210000780c */ /* 0x040fe20002f21670 */
[----:B------:R-:W-:Y:S01]  /*2a40*/  IMAD.X R3, R13, 0x1, R16, P0 ;  /* 0x000000010d037824 */ /* 0x000fe200000e0610 */
[----:B------:R-:W-:-:S03]  /*2a50*/  ISETP.LT.OR P0, PT, R0, 0x21, P6 ;  /* 0x000000210000780c */ /* 0x000fc60003701670 */
[----:B------:R4:W-:Y:S01]  /*2a60*/  LDGSTS.E.BYPASS.LTC128B.128 [R248+0x2900], [R14.64], !P3 ;  /* 0x029000000ef87fae */ /* 0x0009e2000d901d46 */
[C---:B------:R-:W-:Y:S02]  /*2a70*/  ISETP.LT.OR P5, PT, R0.reuse, 0x31, P5 ;  /* 0x000000310000780c */ /* 0x040fe40002fa1670 */
[----:B------:R-:W-:-:S05]  /*2a80*/  ISETP.LT.OR P2, PT, R0, 0x31, P6 ;  /* 0x000000310000780c */ /* 0x000fca0003741670 */
[----:B------:R4:W-:Y:S04]  /*2a90*/  LDGSTS.E.BYPASS.LTC128B.128 [R248+0x1100], [R12.64], !P1 ;  /* 0x011000000cf87fae */ /* 0x0009e8000c901d46 */
[----:B------:R4:W-:Y:S04]  /*2aa0*/  LDGSTS.E.BYPASS.LTC128B.128 [R248+0x3100], [R12.64+0x80], !P0 ;  /* 0x031000800cf87fae */ /* 0x0009e8000c101d46 */
[----:B------:R2:W-:Y:S04]  /*2ab0*/  LDGSTS.E.BYPASS.LTC128B.128 [R248+0x1900], [R2.64], !P5 ;  /* 0x0190000002f87fae */ /* 0x0005e8000e901d46 */
[----:B------:R2:W-:Y:S04]  /*2ac0*/  LDGSTS.E.BYPASS.LTC128B.128 [R248+0x3900], [R2.64+0x80], !P2 ;  /* 0x0390008002f87fae */ /* 0x0005e8000d101d46 */
[----:B------:R-:W-:Y:S04]  /*2ad0*/  LDSM.16.M88.4 R16, [R236+0x2000] ;  /* 0x00200000ec10783b */ /* 0x000fe80000000200 */
[----:B------:R-:W5:Y:S01]  /*2ae0*/  LDSM.16.M88.4 R56, [R234] ;  /* 0x00000000ea38783b */ /* 0x000f620000000200 */
[C---:B-1----:R-:W-:Y:S03]  /*2af0*/  HMMA.16816.F32.BF16 R60, R4.reuse, R32, R60 ;  /* 0x00000020043c723c */ /* 0x042fe6000004183c */
[----:B------:R-:W0:Y:S05]  /*2b00*/  LDGDEPBAR ;  /* 0x00000000000079af */ /* 0x000e2a0000000000 */
[C---:B----4-:R-:W-:Y:S01]  /*2b10*/  HMMA.16816.F32.BF16 R12, R4.reuse, R24, R44 ;  /* 0x00000018040c723c */ /* 0x050fe2000004182c */
[----:B------:R-:W1:Y:S07]  /*2b20*/  LDSM.16.M88.4 R44, [R234+0x1000] ;  /* 0x00100000ea2c783b */ /* 0x000e6e0000000200 */
[C---:B--2---:R-:W-:Y:S01]  /*2b30*/  HMMA.16816.F32.BF16 R124, R4.reuse, R20, R48 ;  /* 0x00000014047c723c */ /* 0x044fe20000041830 */
[----:B------:R-:W2:Y:S07]  /*2b40*/  LDSM.16.M88.4 R48, [R234+0x800] ;  /* 0x00080000ea30783b */ /* 0x000eae0000000200 */
[----:B------:R-:W-:Y:S08]  /*2b50*/  HMMA.16816.F32.BF16 R132, R4, R34, R100 ;  /* 0x000000220484723c */ /* 0x000ff00000041864 */
[C---:B---3--:R-:W-:Y:S08]  /*2b60*/  HMMA.16816.F32.BF16 R136, R8.reuse, R32, R80 ;  /* 0x000000200888723c */ /* 0x048ff00000041850 */
[----:B------:R-:W-:Y:S08]  /*2b70*/  HMMA.16816.F32.BF16 R148, R8, R20, R68 ;  /* 0x000000140894723c */ /* 0x000ff00000041844 */
[-C--:B------:R-:W-:Y:S01]  /*2b80*/  HMMA.16816.F32.BF16 R28, R4, R36.reuse, R40 ;  /* 0x00000024041c723c */ /* 0x080fe20000041828 */
[----:B------:R-:W3:Y:S07]  /*2b90*/  LDSM.16.M88.4 R40, [R234+0x1800] ;  /* 0x00180000ea28783b */ /* 0x000eee0000000200 */
[C---:B------:R-:W-:Y:S08]  /*2ba0*/  HMMA.16816.F32.BF16 R100, R8.reuse, R36, R92 ;  /* 0x000000240864723c */ /* 0x040ff0000004185c */
[C---:B------:R-:W-:Y:S08]  /*2bb0*/  HMMA.16816.F32.BF16 R144, R8.reuse, R24, R76 ;  /* 0x000000180890723c */ /* 0x040ff0000004184c */
[C---:B------:R-:W-:Y:S08]  /*2bc0*/  HMMA.16816.F32.BF16 R68, R8.reuse, R38, R108 ;  /* 0x000000260844723c */ /* 0x040ff0000004186c */
[C---:B------:R-:W-:Y:S08]  /*2bd0*/  HMMA.16816.F32.BF16 R32, R8.reuse, R34, R84 ;  /* 0x000000220820723c */ /* 0x040ff00000041854 */
[C---:B------:R-:W-:Y:S08]  /*2be0*/  HMMA.16816.F32.BF16 R116, R8.reuse, R26, R72 ;  /* 0x0000001a0874723c */ /* 0x040ff00000041848 */
[----:B------:R-:W-:Y:S01]  /*2bf0*/  HMMA.16816.F32.BF16 R112, R8, R22, R64 ;  /* 0x000000160870723c */ /* 0x000fe20000041840 */
[----:B------:R-:W4:Y:S07]  /*2c00*/  LDSM.16.M88.4 R8, [R236] ;  /* 0x00000000ec08783b */ /* 0x000f2e0000000200 */
[C---:B------:R-:W-:Y:S01]  /*2c10*/  HMMA.16816.F32.BF16 R140, R4.reuse, R38, R88 ;  /* 0x00000026048c723c */ /* 0x040fe20000041858 */
[----:B------:R-:W-:Y:S07]  /*2c20*/  LDSM.16.M88.4 R36, [R231+0x1800] ;  /* 0x00180000e724783b */ /* 0x000fee0000000200 */
[C---:B------:R-:W-:Y:S01]  /*2c30*/  HMMA.16816.F32.BF16 R128, R4.reuse, R26, R104 ;  /* 0x0000001a0480723c */ /* 0x040fe20000041868 */
[----:B------:R-:W-:Y:S07]  /*2c40*/  LDSM.16.M88.4 R24, [R231+0x800] ;  /* 0x00080000e718783b */ /* 0x000fee0000000200 */
[----:B------:R-:W-:Y:S01]  /*2c50*/  HMMA.16816.F32.BF16 R120, R4, R22, R96 ;  /* 0x000000160478723c */ /* 0x000fe20000041860 */
[----:B------:R-:W-:Y:S04]  /*2c60*/  LDSM.16.M88.4 R4, [R238+0x2000] ;  /* 0x00200000ee04783b */ /* 0x000fe80000000200 */
[----:B------:R-:W-:Y:S03]  /*2c70*/  LDSM.16.M88.4 R20, [R231+0x1000] ;  /* 0x00100000e714783b */ /* 0x000fe60000000200 */
[C---:B-----5:R-:W-:Y:S01]  /*2c80*/  HMMA.16816.F32.BF16 R108, R16.reuse, R56, R28 ;  /* 0x00000038106c723c */ /* 0x060fe2000004181c */
[----:B------:R-:W5:Y:S07]  /*2c90*/  LDSM.16.M88.4 R28, [R231] ;  /* 0x00000000e71c783b */ /* 0x000f6e0000000200 */
[C---:B-1----:R-:W-:Y:S01]  /*2ca0*/  HMMA.16816.F32.BF16 R88, R16.reuse, R44, R12 ;  /* 0x0000002c1058723c */ /* 0x042fe2000004180c */
[----:B------:R-:W1:Y:S07]  /*2cb0*/  LDSM.16.M88.4 R12, [R238] ;  /* 0x00000000ee0c783b */ /* 0x000e6e0000000200 */
[C---:B--2---:R-:W-:Y:S08]  /*2cc0*/  HMMA.16816.F32.BF16 R104, R16.reuse, R48, R60 ;  /* 0x000000301068723c */ /* 0x044ff0000004183c */
[C---:B---3--:R-:W-:Y:S08]  /*2cd0*/  HMMA.16816.F32.BF16 R80, R16.reuse, R40, R124 ;  /* 0x000000281050723c */ /* 0x048ff0000004187c */
        /* <DEDUP_REMOVED lines=9> */
[C---:B------:R-:W-:Y:S01]  /*2d70*/  HMMA.16816.F32.BF16 R32, R8.reuse, R46, R116 ;  /* 0x0000002e0820723c */ /* 0x040fe20000041874 */
[----:B------:R-:W-:Y:S07]  /*2d80*/  LDSM.16.M88.4 R44, [R228+0x2000] ;  /* 0x00200000e42c783b */ /* 0x000fee0000000200 */
[C---:B------:R-:W-:Y:S08]  /*2d90*/  HMMA.16816.F32.BF16 R48, R8.reuse, R40, R148 ;  /* 0x000000280830723c */ /* 0x040ff00000041894 */
[----:B------:R-:W-:Y:S01]  /*2da0*/  HMMA.16816.F32.BF16 R16, R8, R42, R112 ;  /* 0x0000002a0810723c */ /* 0x000fe20000041870 */
[----:B------:R-:W2:Y:S04]  /*2db0*/  LDSM.16.M88.4 R8, [R235+0x6000] ;  /* 0x00600000eb08783b */ /* 0x000ea80000000200 */
[----:B------:R-:W3:Y:S03]  /*2dc0*/  LDSM.16.M88.4 R40, [R228+0x2800] ;  /* 0x00280000e428783b */ /* 0x000ee60000000200 */
[C---:B-----5:R-:W-:Y:S08]  /*2dd0*/  HMMA.16816.F32.BF16 R68, R4.reuse, R28, R108 ;  /* 0x0000001c0444723c */ /* 0x060ff0000004186c */
[C---:B------:R-:W-:Y:S08]  /*2de0*/  HMMA.16816.F32.BF16 R124, R4.reuse, R24, R104 ;  /* 0x00000018047c723c */ /* 0x040ff00000041868 */
[C---:B------:R-:W-:Y:S08]  /*2df0*/  HMMA.16816.F32.BF16 R120, R4.reuse, R26, R92 ;  /* 0x0000001a0478723c */ /* 0x040ff0000004185c */
[----:B------:R-:W-:Y:S08]  /*2e00*/  HMMA.16816.F32.BF16 R136, R4, R36, R80 ;  /* 0x000000240488723c */ /* 0x000ff00000041850 */
[C---:B-1----:R-:W-:Y:S08]  /*2e10*/  HMMA.16816.F32.BF16 R132, R12.reuse, R28, R100 ;  /* 0x0000001c0c84723c */ /* 0x042ff00000041864 */
[C---:B------:R-:W-:Y:S08]  /*2e20*/  HMMA.16816.F32.BF16 R128, R12.reuse, R30, R76 ;  /* 0x0000001e0c80723c */ /* 0x040ff0000004184c */
[C---:B------:R-:W-:Y:S08]  /*2e30*/  HMMA.16816.F32.BF16 R116, R12.reuse, R24, R64 ;  /* 0x000000180c74723c */ /* 0x040ff00000041840 */
[C---:B------:R-:W-:Y:S01]  /*2e40*/  HMMA.16816.F32.BF16 R112, R12.reuse, R26, R60 ;  /* 0x0000001a0c70723c */ /* 0x040fe2000004183c */
[----:B------:R-:W-:Y:S04]  /*2e50*/  LDSM.16.M88.4 R24, [R243] ;  /* 0x00000000f318783b */ /* 0x000fe80000000200 */
[----:B------:R-:W-:Y:S03]  /*2e60*/  LDSM.16.M88.4 R60, [R241] ;  /* 0x00000000f13c783b */ /* 0x000fe60000000200 */
[C---:B------:R-:W-:Y:S08]  /*2e70*/  HMMA.16816.F32.BF16 R108, R12.reuse, R20, R56 ;  /* 0x000000140c6c723c */ /* 0x040ff00000041838 */
[C---:B------:R-:W-:Y:S01]  /*2e80*/  HMMA.16816.F32.BF16 R104, R12.reuse, R22, R32 ;  /* 0x000000160c68723c */ /* 0x040fe20000041820 */
[----:B------:R-:W-:Y:S07]  /*2e90*/  LDSM.16.M88.4 R32, [R228+0x3000] ;  /* 0x00300000e420783b */ /* 0x000fee0000000200 */
[C---:B------:R-:W-:Y:S01]  /*2ea0*/  HMMA.16816.F32.BF16 R92, R12.reuse, R36, R48 ;  /* 0x000000240c5c723c */ /* 0x040fe20000041830 */
[----:B------:R-:W-:Y:S07]  /*2eb0*/  LDSM.16.M88.4 R48, [R242] ;  /* 0x00000000f230783b */ /* 0x000fee0000000200 */
[----:B------:R-:W-:Y:S01]  /*2ec0*/  HMMA.16816.F32.BF16 R80, R12, R38, R16 ;  /* 0x000000260c50723c */ /* 0x000fe20000041810 */
[----:B------:R-:W1:Y:S04]  /*2ed0*/  LDSM.16.M88.4 R12, [R235+0x4000] ;  /* 0x00400000eb0c783b */ /* 0x000e680000000200 */
[----:B------:R-:W4:Y:S03]  /*2ee0*/  LDSM.16.M88.4 R16, [R228+0x3800] ;  /* 0x00380000e410783b */ /* 0x000f260000000200 */
[C---:B------:R-:W-:Y:S01]  /*2ef0*/  HMMA.16816.F32.BF16 R96, R4.reuse, R30, R96 ;  /* 0x0000001e0460723c */ /* 0x040fe20000041860 */
[----:B------:R-:W-:Y:S07]  /*2f00*/  LDSM.16.M88.4 R28, [R244] ;  /* 0x00000000f41c783b */ /* 0x000fee0000000200 */
[C---:B------:R-:W-:Y:S08]  /*2f10*/  HMMA.16816.F32.BF16 R140, R4.reuse, R22, R84 ;  /* 0x00000016048c723c */ /* 0x040ff00000041854 */
[C---:B------:R-:W-:Y:S01]  /*2f20*/  HMMA.16816.F32.BF16 R88, R4.reuse, R20, R88 ;  /* 0x000000140458723c */ /* 0x040fe20000041858 */
[----:B------:R-:W-:Y:S07]  /*2f30*/  LDSM.16.M88.4 R20, [R237+0x4000] ;  /* 0x00400000ed14783b */ /* 0x000fee0000000200 */
[----:B------:R-:W-:Y:S01]  /*2f40*/  HMMA.16816.F32.BF16 R84, R4, R38, R72 ;  /* 0x000000260454723c */ /* 0x000fe20000041848 */
[----:B------:R-:W5:Y:S07]  /*2f50*/  LDSM.16.M88.4 R4, [R237+0x6000] ;  /* 0x00600000ed04783b */ /* 0x000f6e0000000200 */
[C---:B--2---:R-:W-:Y:S08]  /*2f60*/  HMMA.16816.F32.BF16 R72, R8.reuse, R44, R68 ;  /* 0x0000002c0848723c */ /* 0x044ff00000041844 */
[C---:B------:R-:W-:Y:S08]  /*2f70*/  HMMA.16816.F32.BF16 R68, R8.reuse, R46, R96 ;  /* 0x0000002e0844723c */ /* 0x040ff00000041860 */
[C---:B---3--:R-:W-:Y:S08]  /*2f80*/  HMMA.16816.F32.BF16 R64, R8.reuse, R40, R124 ;  /* 0x000000280840723c */ /* 0x048ff0000004187c */
[----:B------:R-:W-:Y:S08]  /*2f90*/  HMMA.16816.F32.BF16 R56, R8, R42, R120 ;  /* 0x0000002a0838723c */ /* 0x000ff00000041878 */
[C---:B-1----:R-:W-:Y:S08]  /*2fa0*/  HMMA.16816.F32.BF16 R76, R12.reuse, R44, R132 ;  /* 0x0000002c0c4c723c */ /* 0x042ff00000041884 */
[C---:B------:R-:W-:Y:S08]  /*2fb0*/  HMMA.16816.F32.BF16 R36, R12.reuse, R40, R116 ;  /* 0x000000280c24723c */ /* 0x040ff00000041874 */
[C---:B------:R-:W-:Y:S08]  /*2fc0*/  HMMA.16816.F32.BF16 R44, R12.reuse, R46, R128 ;  /* 0x0000002e0c2c723c */ /* 0x040ff00000041880 */
[----:B------:R-:W-:Y:S08]  /*2fd0*/  HMMA.16816.F32.BF16 R40, R12, R42, R112 ;  /* 0x0000002a0c28723c */ /* 0x000ff00000041870 */
[C---:B------:R-:W-:Y:S08]  /*2fe0*/  HMMA.16816.F32.BF16 R88, R8.reuse, R32, R88 ;  /* 0x000000200858723c */ /* 0x040ff00000041858 */
[C---:B------:R-:W-:Y:S08]  /*2ff0*/  HMMA.16816.F32.BF16 R100, R8.reuse, R34, R140 ;  /* 0x000000220864723c */ /* 0x040ff0000004188c */
[C---:B----4-:R-:W-:Y:S08]  /*3000*/  HMMA.16816.F32.BF16 R96, R8.reuse, R16, R136 ;  /* 0x000000100860723c */ /* 0x050ff00000041888 */
[----:B------:R-:W-:Y:S08]  /*3010*/  HMMA.16816.F32.BF16 R84, R8, R18, R84 ;  /* 0x000000120854723c */ /* 0x000ff00000041854 */
[C---:B------:R-:W-:Y:S08]  /*3020*/  HMMA.16816.F32.BF16 R8, R12.reuse, R32, R108 ;  /* 0x000000200c08723c */ /* 0x040ff0000004186c */
[C---:B------:R-:W-:Y:S08]  /*3030*/  HMMA.16816.F32.BF16 R32, R12.reuse, R34, R104 ;  /* 0x000000220c20723c */ /* 0x040ff00000041868 */
[C---:B------:R-:W-:Y:S08]  /*3040*/  HMMA.16816.F32.BF16 R92, R12.reuse, R16, R92 ;  /* 0x000000100c5c723c */ /* 0x040ff0000004185c */
[----:B------:R-:W-:Y:S01]  /*3050*/  HMMA.16816.F32.BF16 R80, R12, R18, R80 ;  /* 0x000000120c50723c */ /* 0x000fe20000041850 */
[----:B------:R-:W-:Y:S04]  /*3060*/  LDSM.16.M88.4 R16, [R236+0x6000] ;  /* 0x00600000ec10783b */ /* 0x000fe80000000200 */
[----:B------:R-:W-:Y:S03]  /*3070*/  LDSM.16.M88.4 R12, [R236+0x4000] ;  /* 0x00400000ec0c783b */ /* 0x000fe60000000200 */
[----:B-----5:R-:W-:Y:S01]  /*3080*/  HMMA.16816.F32.BF16 R140, R4, R26, R56 ;  /* 0x0000001a048c723c */ /* 0x020fe20000041838 */
[----:B------:R-:W1:Y:S07]  /*3090*/  LDSM.16.M88.4 R56, [R234+0x2000] ;  /* 0x00200000ea38783b */ /* 0x000e6e0000000200 */
[C---:B------:R-:W-:Y:S01]  /*30a0*/  HMMA.16816.F32.BF16 R120, R20.reuse, R30, R44 ;  /* 0x0000001e1478723c */ /* 0x040fe2000004182c */
[----:B------:R-:W2:Y:S07]  /*30b0*/  LDSM.16.M88.4 R44, [R234+0x2800] ;  /* 0x00280000ea2c783b */ /* 0x000eae0000000200 */
[C---:B------:R-:W-:Y:S01]  /*30c0*/  HMMA.16816.F32.BF16 R116, R20.reuse, R24, R36 ;  /* 0x000000181474723c */ /* 0x040fe20000041824 */
[----:B------:R-:W-:Y:S07]  /*30d0*/  LDSM.16.M88.4 R36, [R234+0x3800] ;  /* 0x00380000ea24783b */ /* 0x000fee0000000200 */
[----:B------:R-:W-:Y:S01]  /*30e0*/  HMMA.16816.F32.BF16 R112, R20, R26, R40 ;  /* 0x0000001a1470723c */ /* 0x000fe20000041828 */
[----:B------:R-:W3:Y:S07]  /*30f0*/  LDSM.16.M88.4 R40, [R234+0x3000] ;  /* 0x00300000ea28783b */ /* 0x000eee0000000200 */
[C---:B------:R-:W-:Y:S08]  /*3100*/  HMMA.16816.F32.BF16 R72, R4.reuse, R28, R72 ;  /* 0x0000001c0448723c */ /* 0x040ff00000041848 */
[C---:B------:R-:W-:Y:S01]  /*3110*/  HMMA.16816.F32.BF16 R144, R4.reuse, R24, R64 ;  /* 0x000000180490723c */ /* 0x040fe20000041840 */
[----:B------:R-:W-:Y:S07]  /*3120*/  LDSM.16.M88.4 R24, [R231+0x3000] ;  /* 0x00300000e718783b */ /* 0x000fee0000000200 */
[C---:B------:R-:W-:Y:S08]  /*3130*/  HMMA.16816.F32.BF16 R148, R4.reuse, R30, R68 ;  /* 0x0000001e0494723c */ /* 0x040ff00000041844 */
        /* <DEDUP_REMOVED lines=8> */
[----:B------:R-:W-:Y:S07]  /*31c0*/  LDSM.16.M88.4 R8, [R238+0x4000] ;  /* 0x00400000ee08783b */ /* 0x000fee0000000200 */
[C---:B------:R-:W-:Y:S01]  /*31d0*/  HMMA.16816.F32.BF16 R104, R20.reuse, R50, R32 ;  /* 0x000000321468723c */ /* 0x040fe20000041820 */
[----:B------:R-:W-:Y:S07]  /*31e0*/  LDSM.16.M88.4 R32, [R231+0x2000] ;  /* 0x00200000e720783b */ /* 0x000fee0000000200 */
[C---:B------:R-:W-:Y:S08]  /*31f0*/  HMMA.16816.F32.BF16 R100, R20.reuse, R60, R92 ;  /* 0x0000003c1464723c */ /* 0x040ff0000004185c */
[----:B------:R-:W-:Y:S01]  /*3200*/  HMMA.16816.F32.BF16 R68, R20, R62, R80 ;  /* 0x0000003e1444723c */ /* 0x000fe20000041850 */
[----:B------:R-:W4:Y:S01]  /*3210*/  LDSM.16.M88.4 R20, [R231+0x3800] ;  /* 0x00380000e714783b */ /* 0x000f220000000200 */
[----:B------:R-:W-:Y:S01]  /*3220*/  ISETP.GE.AND P0, PT, R187, 0x2, PT ;  /* 0x00000002bb00780c */ /* 0x000fe20003f06270 */
[----:B------:R-:W-:-:S05]  /*3230*/  DEPBAR.LE SB0, 0x0 ;  /* 0x000080000000791a */ /* 0x000fca0000000000 */
[C---:B-1----:R-:W-:Y:S08]  /*3240*/  HMMA.16816.F32.BF16 R96, R16.reuse, R56, R72 ;  /* 0x000000381060723c */ /* 0x042ff00000041848 */
[C---:B------:R-:W-:Y:S08]  /*3250*/  HMMA.16816.F32.BF16 R92, R16.reuse, R58, R148 ;  /* 0x0000003a105c723c */ /* 0x040ff00000041894 */
[C---:B--2---:R-:W-:Y:S08]  /*3260*/  HMMA.16816.F32.BF16 R88, R16.reuse, R44, R144 ;  /* 0x0000002c1058723c */ /* 0x044ff00000041890 */
        /* <DEDUP_REMOVED lines=13> */
[----:B------:R-:W-:Y:S07]  /*3340*/  BSSY B0, `(.L_x_3420) ;  /* 0x0000034000007945 */ /* 0x000fee0003800000 */
[----:B----4-:R-:W-:Y:S08]  /*3350*/  HMMA.16816.F32.BF16 R68, R4, R22, R64 ;  /* 0x000000160444723c */ /* 0x010ff00000041840 */
        /* <DEDUP_REMOVED lines=50> */
.L_x_3421:
[----:B------:R-:W-:Y:S05]  /*3680*/  BSYNC B0 ;  /* 0x0000000000007941 */ /* 0x000fea0003800000 */
.L_x_3420:
[----:B------:R-:W2:Y:S04]  /*3690*/  LDL R0, [R1+0x58] ;  /* 0x0000580001007983 */ /* 0x000ea80000100800 */
[----:B------:R-:W2:Y:S04]  /*36a0*/  LDL R204, [R1+0x44] ;  /* 0x0000440001cc7983 */ /* 0x000ea80000100800 */
[----:B-1----:R-:W3:Y:S04]  /*36b0*/  LDL R4, [R1+0x54] ;  /* 0x0000540001047983 */ /* 0x002ee80000100800 */
[----:B------:R-:W-:Y:S04]  /*36c0*/  LDSM.16.MT88.4 R100, [R233+0x2000] ;  /* 0x00200000e964783b */ /* 0x000fe80000004200 */
[----:B------:R-:W-:Y:S04]  /*36d0*/  LDSM.16.MT88.4 R116, [R232+0x2000] ;  /* 0x00200000e874783b */ /* 0x000fe80000004200 */
[----:B------:R-:W0:Y:S01]  /*36e0*/  LDGDEPBAR ;  /* 0x00000000000079af */ /* 0x000e220000000000 */
[----:B--2---:R-:W-:-:S04]  /*36f0*/  IMAD.IADD R0, R0, 0x1, R204 ;  /* 0x0000000100007824 */ /* 0x004fc800078e02cc */
[----:B------:R-:W-:-:S05]  /*3700*/  @P4 IMAD.HI.U32 R2, R0, c[0x0][0x2c8], RZ ;  /* 0x0000b20000024a27 */ /* 0x000fca00078e00ff */
[----:B------:R-:W-:-:S05]  /*3710*/  @P4 SHF.R.U32.HI R0, RZ, c[0x0][0x2cc], R2 ;  /* 0x0000b300ff004a19 */ /* 0x000fca0000011602 */
[----:B------:R-:W1:Y:S04]  /*3720*/  SHFL.IDX PT, R2, R0, RZ, 0x1c1f ;  /* 0x001c1fff00027589 */ /* 0x000e6800000e0000 */
[----:B------:R-:W2:Y:S04]  /*3730*/  SHFL.IDX PT, R3, R0, 0x1, 0x1c1f ;  /* 0x003c1f0000037f89 */ /* 0x000ea800000e0000 */
[----:B------:R-:W4:Y:S04]  /*3740*/  SHFL.IDX PT, R6, R0, 0x2, 0x1c1f ;  /* 0x005c1f0000067f89 */ /* 0x000f2800000e0000 */
[----:B------:R1:W2:Y:S02]  /*3750*/  SHFL.IDX PT, R5, R0, 0x3, 0x1c1f ;  /* 0x007c1f0000057f89 */ /* 0x0002a400000e0000 */
[----:B-1----:R-:W-:-:S05]  /*3760*/  IMAD R0, R52, R152, 0x1 ;  /* 0x0000000134007424 */ /* 0x002fca00078e0298 */
[----:B---3--:R-:W-:-:S04]  /*3770*/  IADD3 R0, -R4, c[0x0][0x1d0], R0 ;  /* 0x0000740004007a10 */ /* 0x008fc80007ffe100 */
[----:B------:R-:W-:Y:S01]  /*3780*/  IADD3 R0, R0, -c[0x0][0x168], RZ ;  /* 0x80005a0000007a10 */ /* 0x000fe20007ffe0ff */
[----:B------:R-:W-:-:S04]  /*3790*/  IMAD.IADD R4, R53, 0x1, -R4 ;  /* 0x0000000135047824 */ /* 0x000fc800078e0a04 */
[----:B------:R-:W-:-:S05]  /*37a0*/  IMAD.IADD R2, R0, 0x1, R2 ;  /* 0x0000000100027824 */ /* 0x000fca00078e0202 */
[----:B------:R-:W-:Y:S01]  /*37b0*/  IMNMX R2, R4, R2, PT ;  /* 0x0000000204027217 */ /* 0x000fe20003800200 */
[C---:B--2---:R-:W-:Y:S02]  /*37c0*/  IMAD.IADD R3, R0.reuse, 0x1, R3 ;  /* 0x0000000100037824 */ /* 0x044fe400078e0203 */
[----:B----4-:R-:W-:Y:S01]  /*37d0*/  IMAD.IADD R6, R0, 0x1, R6 ;  /* 0x0000000100067824 */ /* 0x010fe200078e0206 */
[C---:B------:R-:W-:Y:S02]  /*37e0*/  ISETP.GT.AND P2, PT, R2.reuse, RZ, PT ;  /* 0x000000ff0200720c */ /* 0x040fe40003f44270 */
[----:B------:R-:W-:Y:S01]  /*37f0*/  ISETP.GT.AND P0, PT, R2, 0x1, PT ;  /* 0x000000010200780c */ /* 0x000fe20003f04270 */
[----:B------:R-:W-:Y:S01]  /*3800*/  IMAD.IADD R5, R0, 0x1, R5 ;  /* 0x0000000100057824 */ /* 0x000fe200078e0205 */
[----:B------:R-:W-:Y:S02]  /*3810*/  ISETP.GT.AND P1, PT, R2, 0x8, PT ;  /* 0x000000080200780c */ /* 0x000fe40003f24270 */
[----:B------:R-:W-:-:S02]  /*3820*/  FSEL R7, R60, -INF , P2 ;  /* 0xff8000003c077808 */ /* 0x000fc40001000000 */
[----:B------:R-:W-:Y:S02]  /*3830*/  FSEL R8, R61, -INF , P0 ;  /* 0xff8000003d087808 */ /* 0x000fe40000000000 */
[C---:B------:R-:W-:Y:S02]  /*3840*/  IMNMX R0, R4.reuse, R3, PT ;  /* 0x0000000304007217 */ /* 0x040fe40003800200 */
[C---:B------:R-:W-:Y:S02]  /*3850*/  IMNMX R3, R4.reuse, R6, PT ;  /* 0x0000000604037217 */ /* 0x040fe40003800200 */
[----:B------:R-:W-:Y:S02]  /*3860*/  IMNMX R4, R4, R5, PT ;  /* 0x0000000504047217 */ /* 0x000fe40003800200 */
[----:B------:R-:W-:Y:S02]  /*3870*/  ISETP.GT.AND P3, PT, R2, 0x9, PT ;  /* 0x000000090200780c */ /* 0x000fe40003f64270 */
[----:B------:R-:W-:-:S02]  /*3880*/  FSEL R9, R56, -INF , P1 ;  /* 0xff80000038097808 */ /* 0x000fc40000800000 */
[----:B------:R-:W-:Y:S02]  /*3890*/  FMNMX.FTZ R5, R7, R8, !PT ;  /* 0x0000000807057209 */ /* 0x000fe40007810000 */
[----:B------:R-:W-:Y:S02]  /*38a0*/  ISETP.GT.AND P1, PT, R0, 0x1, PT ;  /* 0x000000010000780c */ /* 0x000fe40003f24270 */
[----:B------:R-:W-:Y:S02]  /*38b0*/  ISETP.GT.AND P0, PT, R2, 0x10, PT ;  /* 0x000000100200780c */ /* 0x000fe40003f04270 */
[----:B------:R-:W-:Y:S02]  /*38c0*/  FSEL R10, R57, -INF , P3 ;  /* 0xff800000390a7808 */ /* 0x000fe40001800000 */
        /* <DEDUP_REMOVED lines=10> */
[----:B------:R-:W-:Y:S02]  /*3970*/  FMNMX.FTZ R5, R12, R5, !PT ;  /* 0x000000050c057209 */ /* 0x000fe40007810000 */
[C---:B------:R-:W-:Y:S02]  /*3980*/  ISETP.GT.AND P2, PT, R0.reuse, RZ, PT ;  /* 0x000000ff0000720c */ /* 0x040fe40003f44270 */
[----:B------:R-:W-:Y:S02]  /*3990*/  ISETP.GT.AND P0, PT, R0, 0x9, PT ;  /* 0x000000090000780c */ /* 0x000fe40003f04270 */
[----:B------:R-:W-:-:S02]  /*39a0*/  ISETP.GT.AND P1, PT, R2, 0x20, PT ;  /* 0x000000200200780c */ /* 0x000fc40003f24270 */
[----:B------:R-:W-:Y:S02]  /*39b0*/  FSEL R14, R49, -INF , P3 ;  /* 0xff800000310e7808 */ /* 0x000fe40001800000 */
[----:B------:R-:W-:Y:S02]  /*39c0*/  FMNMX.FTZ R5, R13, R5, !PT ;  /* 0x000000050d057209 */ /* 0x000fe40007810000 */
[----:B------:R-:W-:Y:S02]  /*39d0*/  FSEL R25, R62, -INF , P2 ;  /* 0xff8000003e197808 */ /* 0x000fe40001000000 */
[----:B------:R-:W-:Y:S02]  /*39e0*/  ISETP.GT.AND P2, PT, R0, 0x8, PT ;  /* 0x000000080000780c */ /* 0x000fe40003f44270 */
        /* <DEDUP_REMOVED lines=14> */
[C---:B------:R-:W-:Y:S02]  /*3ad0*/  ISETP.GT.AND P5, PT, R2.reuse, 0x31, PT ;  /* 0x000000310200780c */ /* 0x040fe40003fa4270 */
[C---:B------:R-:W-:Y:S02]  /*3ae0*/  ISETP.GT.AND P3, PT, R2.reuse, 0x38, PT ;  /* 0x000000380200780c */ /* 0x040fe40003f64270 */
[----:B------:R-:W-:Y:S02]  /*3af0*/  ISETP.GT.AND P2, PT, R2, 0x39, PT ;  /* 0x000000390200780c */ /* 0x000fe40003f44270 */
[----:B------:R-:W-:Y:S02]  /*3b00*/  FSEL R162, R40, -INF , P0 ;  /* 0xff80000028a27808 */ /* 0x000fe40000000000 */
[----:B------:R-:W-:Y:S02]  /*3b10*/  FMNMX.FTZ R2, R164, R5, !PT ;  /* 0x00000005a4027209 */ /* 0x000fe40007810000 */
[----:B------:R-:W-:-:S02]  /*3b20*/  FSEL R161, R41, -INF , P5 ;  /* 0xff80000029a17808 */ /* 0x000fc40002800000 */
[----:B------:R-:W-:Y:S02]  /*3b30*/  FMNMX.FTZ R2, R162, R2, !PT ;  /* 0x00000002a2027209 */ /* 0x000fe40007810000 */
[----:B------:R-:W-:Y:S02]  /*3b40*/  FSEL R159, R32, -INF , P3 ;  /* 0xff800000209f7808 */ /* 0x000fe40001800000 */
[----:B------:R-:W-:Y:S02]  /*3b50*/  FMNMX.FTZ R2, R161, R2, !PT ;  /* 0x00000002a1027209 */ /* 0x000fe40007810000 */
[----:B------:R-:W-:Y:S02]  /*3b60*/  ISETP.GT.AND P0, PT, R0, 0x11, PT ;  /* 0x000000110000780c */ /* 0x000fe40003f04270 */
[----:B------:R-:W-:Y:S02]  /*3b70*/  FSEL R157, R33, -INF , P2 ;  /* 0xff800000219d7808 */ /* 0x000fe40001000000 */
[----:B------:R-:W-:-:S02]  /*3b80*/  FMNMX.FTZ R2, R159, R2, !PT ;  /* 0x000000029f027209 */ /* 0x000fc40007810000 */
[----:B------:R-:W-:Y:S02]  /*3b90*/  FSEL R23, R67, -INF , P0 ;  /* 0xff80000043177808 */ /* 0x000fe40000000000 */
[C---:B------:R-:W-:Y:S02]  /*3ba0*/  ISETP.GT.AND P1, PT, R0.reuse, 0x10, PT ;  /* 0x000000100000780c */ /* 0x040fe40003f24270 */
[----:B------:R-:W-:Y:S02]  /*3bb0*/  ISETP.GT.AND P0, PT, R0, 0x19, PT ;  /* 0x000000190000780c */ /* 0x000fe40003f04270 */
[----:B------:R-:W-:Y:S02]  /*3bc0*/  FMNMX.FTZ R2, R157, R2, !PT ;  /* 0x000000029d027209 */ /* 0x000fe40007810000 */
[----:B------:R-:W-:Y:S02]  /*3bd0*/  FSEL R19, R66, -INF , P1 ;  /* 0xff80000042137808 */ /* 0x000fe40000800000 */
[----:B------:R-:W-:Y:S01]  /*3be0*/  FSEL R26, R51, -INF , P0 ;  /* 0xff800000331a7808 */ /* 0x000fe20000000000 */
[----:B------:R-:W1:Y:S01]  /*3bf0*/  SHFL.BFLY PT, R6, R2, 0x2, 0x1f ;  /* 0x0c401f0002067f89 */ /* 0x000e6200000e0000 */
[----:B------:R-:W-:-:S02]  /*3c00*/  ISETP.GT.AND P1, PT, R0, 0x18, PT ;  /* 0x000000180000780c */ /* 0x000fc40003f24270 */
[C---:B------:R-:W-:Y:S02]  /*3c10*/  ISETP.GT.AND P3, PT, R0.reuse, 0x20, PT ;  /* 0x000000200000780c */ /* 0x040fe40003f64270 */
[C---:B------:R-:W-:Y:S02]  /*3c20*/  ISETP.GT.AND P2, PT, R0.reuse, 0x21, PT ;  /* 0x000000210000780c */ /* 0x040fe40003f44270 */
[----:B------:R-:W-:Y:S02]  /*3c30*/  ISETP.GT.AND P0, PT, R0, 0x28, PT ;  /* 0x000000280000780c */ /* 0x000fe40003f04270 */
[----:B------:R-:W-:Y:S02]  /*3c40*/  FMNMX.FTZ R5, R25, R29, !PT ;  /* 0x0000001d19057209 */ /* 0x000fe40007810000 */
[----:B------:R-:W-:Y:S02]  /*3c50*/  FSEL R24, R50, -INF , P1 ;  /* 0xff80000032187808 */ /* 0x000fe40000800000 */
[----:B------:R-:W-:-:S02]  /*3c60*/  FSEL R154, R38, -INF , P3 ;  /* 0xff800000269a7808 */ /* 0x000fc40001800000 */
[----:B------:R-:W-:Y:S02]  /*3c70*/  FSEL R152, R39, -INF , P2 ;  /* 0xff80000027987808 */ /* 0x000fe40001000000 */
[----:B------:R-:W-:Y:S01]  /*3c80*/  FSEL R151, R46, -INF , P0 ;  /* 0xff8000002e977808 */ /* 0x000fe20000000000 */
[----:B------:R-:W-:Y:S01]  /*3c90*/  LDSM.16.MT88.4 R36, [R229+0x800] ;  /* 0x00080000e524783b */ /* 0x000fe20000004200 */
[C---:B------:R-:W-:Y:S02]  /*3ca0*/  ISETP.GT.AND P5, PT, R0.reuse, 0x29, PT ;  /* 0x000000290000780c */ /* 0x040fe40003fa4270 */
[C---:B------:R-:W-:Y:S02]  /*3cb0*/  ISETP.GT.AND P3, PT, R0.reuse, 0x30, PT ;  /* 0x000000300000780c */ /* 0x040fe40003f64270 */
[C---:B------:R-:W-:Y:S02]  /*3cc0*/  ISETP.GT.AND P2, PT, R0.reuse, 0x31, PT ;  /* 0x000000310000780c */ /* 0x040fe40003f44270 */
[----:B------:R-:W-:-:S02]  /*3cd0*/  ISETP.GT.AND P1, PT, R0, 0x38, PT ;  /* 0x000000380000780c */ /* 0x000fc40003f24270 */
[----:B------:R-:W-:Y:S02]  /*3ce0*/  ISETP.GT.AND P0, PT, R0, 0x39, PT ;  /* 0x000000390000780c */ /* 0x000fe40003f04270 */
[----:B------:R-:W-:-:S04]  /*3cf0*/  FMNMX.FTZ R0, R28, R5, !PT ;  /* 0x000000051c007209 */ /* 0x000fc80007810000 */
[----:B------:R-:W-:-:S04]  /*3d00*/  FMNMX.FTZ R0, R27, R0, !PT ;  /* 0x000000001b007209 */ /* 0x000fc80007810000 */
[----:B------:R-:W-:-:S04]  /*3d10*/  FMNMX.FTZ R0, R19, R0, !PT ;  /* 0x0000000013007209 */ /* 0x000fc80007810000 */
[----:B------:R-:W-:-:S04]  /*3d20*/  FMNMX.FTZ R0, R23, R0, !PT ;  /* 0x0000000017007209 */ /* 0x000fc80007810000 */
[----:B------:R-:W-:Y:S02]  /*3d30*/  FMNMX.FTZ R5, R24, R0, !PT ;  /* 0x0000000018057209 */ /* 0x000fe40007810000 */
[----:B-1----:R-:W-:Y:S02]  /*3d40*/  FMNMX.FTZ R0, R2, R6, !PT ;  /* 0x0000000602007209 */ /* 0x002fe40007810000 */
[----:B------:R-:W-:-:S04]  /*3d50*/  FMNMX.FTZ R2, R26, R5, !PT ;  /* 0x000000051a027209 */ /* 0x000fc80007810000 */
[----:B------:R-:W-:Y:S01]  /*3d60*/  FMNMX.FTZ R2, R154, R2, !PT ;  /* 0x000000029a027209 */ /* 0x000fe20007810000 */
[----:B------:R-:W1:Y:S03]  /*3d70*/  SHFL.BFLY PT, R5, R0, 0x1, 0x1f ;  /* 0x0c201f0000057f89 */ /* 0x000e6600000e0000 */
[----:B------:R-:W-:Y:S02]  /*3d80*/  FMNMX.FTZ R2, R152, R2, !PT ;  /* 0x0000000298027209 */ /* 0x000fe40007810000 */
[----:B------:R-:W-:Y:S02]  /*3d90*/  FSEL R150, R47, -INF , P5 ;  /* 0xff8000002f967808 */ /* 0x000fe40002800000 */
[----:B------:R-:W-:Y:S01]  /*3da0*/  FMNMX.FTZ R2, R151, R2, !PT ;  /* 0x0000000297027209 */ /* 0x000fe20007810000 */
[----:B------:R-:W-:Y:S01]  /*3db0*/  LDSM.16.MT88.4 R44, [R233] ;  /* 0x00000000e92c783b */ /* 0x000fe20000004200 */
[----:B------:R-:W-:-:S02]  /*3dc0*/  FSEL R149, R42, -INF , P3 ;  /* 0xff8000002a957808 */ /* 0x000fc40001800000 */
[----:B------:R-:W-:Y:S02]  /*3dd0*/  FMNMX.FTZ R2, R150, R2, !PT ;  /* 0x0000000296027209 */ /* 0x000fe40007810000 */
[----:B------:R-:W-:Y:S02]  /*3de0*/  FSEL R148, R43, -INF , P2 ;  /* 0xff8000002b947808 */ /* 0x000fe40001000000 */
[----:B------:R-:W-:Y:S01]  /*3df0*/  FMNMX.FTZ R2, R149, R2, !PT ;  /* 0x0000000295027209 */ /* 0x000fe20007810000 */
[----:B------:R-:W-:Y:S01]  /*3e00*/  LDSM.16.MT88.4 R40, [R229] ;  /* 0x00000000e528783b */ /* 0x000fe20000004200 */
[----:B------:R-:W-:Y:S02]  /*3e10*/  FSEL R146, R35, -INF , P0 ;  /* 0xff80000023927808 */ /* 0x000fe40000000000 */
[----:B------:R-:W-:Y:S02]  /*3e20*/  FSEL R147, R34, -INF , P1 ;  /* 0xff80000022937808 */ /* 0x000fe40000800000 */
[----:B------:R-:W-:-:S02]  /*3e30*/  ISETP.GT.AND P0, PT, R4, 0x1, PT ;  /* 0x000000010400780c */ /* 0x000fc40003f04270 */
[----:B------:R-:W-:Y:S02]  /*3e40*/  FMNMX.FTZ R2, R148, R2, !PT ;  /* 0x0000000294027209 */ /* 0x000fe40007810000 */
[C---:B------:R-:W-:Y:S02]  /*3e50*/  ISETP.GT.AND P3, PT, R3.reuse, RZ, PT ;  /* 0x000000ff0300720c */ /* 0x040fe40003f64270 */
[----:B------:R-:W-:Y:S02]  /*3e60*/  ISETP.GT.AND P2, PT, R3, 0x1, PT ;  /* 0x000000010300780c */ /* 0x000fe40003f44270 */
[----:B------:R-:W-:Y:S02]  /*3e70*/  ISETP.GT.AND P1, PT, R4, RZ, PT ;  /* 0x000000ff0400720c */ /* 0x000fe40003f24270 */
[----:B------:R-:W-:Y:S02]  /*3e80*/  FSEL R34, R99, -INF , P0 ;  /* 0xff80000063227808 */ /* 0x000fe40000000000 */
[----:B------:R-:W-:-:S02]  /*3e90*/  FMNMX.FTZ R2, R147, R2, !PT ;  /* 0x0000000293027209 */ /* 0x000fc40007810000 */
[----:B------:R-:W-:Y:S02]  /*3ea0*/  FSEL R22, R96, -INF , P3 ;  /* 0xff80000060167808 */ /* 0x000fe40001800000 */
[----:B------:R-:W-:Y:S02]  /*3eb0*/  ISETP.GT.AND P0, PT, R4, 0x9, PT ;  /* 0x000000090400780c */ /* 0x000fe40003f04270 */
[----:B------:R-:W-:Y:S02]  /*3ec0*/  FSEL R21, R97, -INF , P2 ;  /* 0xff80000061157808 */ /* 0x000fe40001000000 */
[----:B------:R-:W-:Y:S02]  /*3ed0*/  ISETP.GT.AND P3, PT, R3, 0x8, PT ;  /* 0x000000080300780c */ /* 0x000fe40003f64270 */
[----:B------:R-:W-:Y:S02]  /*3ee0*/  FSEL R32, R98, -INF , P1 ;  /* 0xff80000062207808 */ /* 0x000fe40000800000 */
[----:B-1----:R-:W-:-:S02]  /*3ef0*/  FMNMX.FTZ R185, R0, R5, !PT ;  /* 0x0000000500b97209 */ /* 0x002fc40007810000 */
[----:B------:R-:W-:Y:S02]  /*3f00*/  ISETP.GT.AND P1, PT, R4, 0x8, PT ;  /* 0x000000080400780c */ /* 0x000fe40003f24270 */
[----:B------:R-:W-:Y:S02]  /*3f10*/  FMNMX.FTZ R0, R146, R2, !PT ;  /* 0x0000000292007209 */ /* 0x000fe40007810000 */
[----:B------:R-:W-:Y:S02]  /*3f20*/  FSEL R33, R95, -INF , P0 ;  /* 0xff8000005f217808 */ /* 0x000fe40000000000 */
[----:B------:R-:W-:Y:S02]  /*3f30*/  ISETP.GT.AND P2, PT, R3, 0x9, PT ;  /* 0x000000090300780c */ /* 0x000fe40003f44270 */
[----:B------:R-:W-:Y:S02]  /*3f40*/  FSEL R15, R92, -INF , P3 ;  /* 0xff8000005c0f7808 */ /* 0x000fe40001800000 */
[----:B------:R-:W-:-:S02]  /*3f50*/  ISETP.GT.AND P0, PT, R4, 0x11, PT ;  /* 0x000000110400780c */ /* 0x000fc40003f04270 */
[----:B------:R-:W-:Y:S01]  /*3f60*/  FMNMX.FTZ R2, R22, R21, !PT ;  /* 0x0000001516027209 */ /* 0x000fe20007810000 */
[----:B------:R-:W1:Y:S01]  /*3f70*/  SHFL.BFLY PT, R6, R0, 0x2, 0x1f ;  /* 0x0c401f0000067f89 */ /* 0x000e6200000e0000 */
[----:B------:R-:W-:Y:S02]  /*3f80*/  FSEL R30, R94, -INF , P1 ;  /* 0xff8000005e1e7808 */ /* 0x000fe40000800000 */
[----:B------:R-:W-:Y:S02]  /*3f90*/  ISETP.GT.AND P1, PT, R4, 0x10, PT ;  /* 0x000000100400780c */ /* 0x000fe40003f24270 */
[----:B------:R-:W-:Y:S02]  /*3fa0*/  FSEL R17, R93, -INF , P2 ;  /* 0xff8000005d117808 */ /* 0x000fe40001000000 */
[----:B------:R-:W-:Y:S02]  /*3fb0*/  ISETP.GT.AND P3, PT, R3, 0x10, PT ;  /* 0x000000100300780c */ /* 0x000fe40003f64270 */
[----:B------:R-:W-:-:S02]  /*3fc0*/  FSEL R49, R91, -INF , P0 ;  /* 0xff8000005b317808 */ /* 0x000fc40000000000 */
[----:B------:R-:W-:Y:S02]  /*3fd0*/  FMNMX.FTZ R2, R15, R2, !PT ;  /* 0x000000020f027209 */ /* 0x000fe40007810000 */
[----:B------:R-:W-:Y:S02]  /*3fe0*/  ISETP.GT.AND P0, PT, R4, 0x19, PT ;  /* 0x000000190400780c */ /* 0x000fe40003f04270 */
[----:B------:R-:W-:Y:S02]  /*3ff0*/  FSEL R48, R90, -INF , P1 ;  /* 0xff8000005a307808 */ /* 0x000fe40000800000 */
[----:B------:R-:W-:Y:S02]  /*4000*/  ISETP.GT.AND P2, PT, R3, 0x11, PT ;  /* 0x000000110300780c */ /* 0x000fe40003f44270 */
[----:B------:R-:W-:Y:S02]  /*4010*/  FSEL R16, R88, -INF , P3 ;  /* 0xff80000058107808 */ /* 0x000fe40001800000 */
[----:B------:R-:W-:-:S02]  /*4020*/  ISETP.GT.AND P1, PT, R4, 0x18, PT ;  /* 0x000000180400780c */ /* 0x000fc40003f24270 */
[----:B------:R-:W-:Y:S02]  /*4030*/  FMNMX.FTZ R2, R17, R2, !PT ;  /* 0x0000000211027209 */ /* 0x000fe40007810000 */
[----:B------:R-:W-:Y:S02]  /*4040*/  FSEL R56, R87, -INF , P0 ;  /* 0xff80000057387808 */ /* 0x000fe40000000000 */
[----:B------:R-:W-:Y:S02]  /*4050*/  ISETP.GT.AND P0, PT, R3, 0x29, PT ;  /* 0x000000290300780c */ /* 0x000fe40003f04270 */
[----:B------:R-:W-:Y:S02]  /*4060*/  FSEL R18, R89, -INF , P2 ;  /* 0xff80000059127808 */ /* 0x000fe40001000000 */
[----:B------:R-:W-:Y:S01]  /*4070*/  ISETP.GT.AND P3, PT, R3, 0x18, PT ;  /* 0x000000180300780c */ /* 0x000fe20003f64270 */
[----:B------:R-:W-:Y:S01]  /*4080*/  LDSM.16.MT88.4 R88, [R230+0x2000] ;  /* 0x00200000e658783b */ /* 0x000fe20000004200 */
[----:B------:R-:W-:-:S02]  /*4090*/  FSEL R50, R86, -INF , P1 ;  /* 0xff80000056327808 */ /* 0x000fc40000800000 */
[----:B------:R-:W-:Y:S01]  /*40a0*/  FMNMX.FTZ R5, R16, R2, !PT ;  /* 0x0000000210057209 */ /* 0x000fe20007810000 */
[----:B------:R-:W-:Y:S01]  /*40b0*/  FMUL.FTZ R2, R185, c[0x0][0x2d0] ;  /* 0x0000b400b9027a20 */ /* 0x000fe20000410000 */
[C---:B------:R-:W-:Y:S02]  /*40c0*/  ISETP.GT.AND P2, PT, R3.reuse, 0x19, PT ;  /* 0x000000190300780c */ /* 0x040fe40003f44270 */
[----:B------:R-:W-:Y:S02]  /*40d0*/  ISETP.GT.AND P1, PT, R3, 0x28, PT ;  /* 0x000000280300780c */ /* 0x000fe40003f24270 */
[----:B------:R-:W-:Y:S02]  /*40e0*/  FSEL R140, R77, -INF , P0 ;  /* 0xff8000004d8c7808 */ /* 0x000fe40000000000 */
[----:B------:R-:W-:Y:S02]  /*40f0*/  FSETP.NEU.FTZ.AND P0, PT, R185, -INF , PT ;  /* 0xff800000b900780b */ /* 0x000fe40003f1d000 */
[----:B------:R-:W-:-:S02]  /*4100*/  FSEL R31, R84, -INF , P3 ;  /* 0xff800000541f7808 */ /* 0x000fc40001800000 */
[----:B------:R-:W-:Y:S02]  /*4110*/  FMNMX.FTZ R5, R18, R5, !PT ;  /* 0x0000000512057209 */ /* 0x000fe40007810000 */
[----:B------:R-:W-:Y:S02]  /*4120*/  FSEL R35, R85, -INF , P2 ;  /* 0xff80000055237808 */ /* 0x000fe40001000000 */
[----:B------:R-:W-:Y:S01]  /*4130*/  FSEL R141, R76, -INF , P1 ;  /* 0xff8000004c8d7808 */ /* 0x000fe20000800000 */
[----:B------:R-:W-:Y:S01]  /*4140*/  LDSM.16.MT88.4 R84, [R233+0x800] ;  /* 0x00080000e954783b */ /* 0x000fe20000004200 */
[C---:B------:R-:W-:Y:S02]  /*4150*/  ISETP.GT.AND P3, PT, R3.reuse, 0x20, PT ;  /* 0x000000200300780c */ /* 0x040fe40003f64270 */
[----:B------:R-:W-:Y:S02]  /*4160*/  ISETP.GT.AND P2, PT, R3, 0x21, PT ;  /* 0x000000210300780c */ /* 0x000fe40003f44270 */
[----:B------:R-:W-:-:S02]  /*4170*/  ISETP.GT.AND P1, PT, R4, 0x20, PT ;  /* 0x000000200400780c */ /* 0x000fc40003f24270 */
[----:B------:R-:W-:Y:S02]  /*4180*/  FSEL R20, R2, RZ, P0 ;  /* 0x000000ff02147208 */ /* 0x000fe40000000000 */
[----:B------:R-:W-:Y:S02]  /*4190*/  FMNMX.FTZ R5, R31, R5, !PT ;  /* 0x000000051f057209 */ /* 0x000fe40007810000 */
[----:B------:R-:W-:Y:S02]  /*41a0*/  FSEL R143, R80, -INF , P3 ;  /* 0xff800000508f7808 */ /* 0x000fe40001800000 */
[----:B------:R-:W-:Y:S02]  /*41b0*/  FSEL R142, R81, -INF , P2 ;  /* 0xff800000518e7808 */ /* 0x000fe40001000000 */
[----:B------:R-:W-:Y:S01]  /*41c0*/  FSEL R139, R82, -INF , P1 ;  /* 0xff800000528b7808 */ /* 0x000fe20000800000 */
[----:B------:R-:W-:Y:S01]  /*41d0*/  FFMA.FTZ R2, R7, c[0x0][0x2d0], -R20 ;  /* 0x0000b40007027a23 */ /* 0x000fe20000010814 */
[----:B------:R-:W-:-:S02]  /*41e0*/  ISETP.GT.AND P5, PT, R3, 0x30, PT ;  /* 0x000000300300780c */ /* 0x000fc40003fa4270 */
[C---:B------:R-:W-:Y:S02]  /*41f0*/  ISETP.GT.AND P3, PT, R3.reuse, 0x31, PT ;  /* 0x000000310300780c */ /* 0x040fe40003f64270 */
[C---:B------:R-:W-:Y:S02]  /*4200*/  ISETP.GT.AND P2, PT, R3.reuse, 0x38, PT ;  /* 0x000000380300780c */ /* 0x040fe40003f44270 */
[----:B------:R-:W-:Y:S02]  /*4210*/  ISETP.GT.AND P1, PT, R3, 0x39, PT ;  /* 0x000000390300780c */ /* 0x000fe40003f24270 */
[----:B------:R-:W-:Y:S01]  /*4220*/  FMNMX.FTZ R3, R35, R5, !PT ;  /* 0x0000000523037209 */ /* 0x000fe20007810000 */
[----:B------:R2:W-:Y:S01]  /*4230*/  MUFU.EX2 R173, R2 ;  /* 0x0000000200ad7308 */ /* 0x0005e20000000800 */
[----:B-1----:R-:W-:Y:S02]  /*4240*/  FMNMX.FTZ R5, R0, R6, !PT ;  /* 0x0000000600057209 */ /* 0x002fe40007810000 */
[----:B------:R-:W-:-:S04]  /*4250*/  FMNMX.FTZ R0, R143, R3, !PT ;  /* 0x000000038f007209 */ /* 0x000fc80007810000 */
[----:B------:R-:W-:Y:S02]  /*4260*/  FMNMX.FTZ R0, R142, R0, !PT ;  /* 0x000000008e007209 */ /* 0x000fe40007810000 */
[----:B--2---:R-:W-:-:S04]  /*4270*/  FMNMX.FTZ R2, R32, R34, !PT ;  /* 0x0000002220027209 */ /* 0x004fc80007810000 */
[----:B------:R-:W-:Y:S02]  /*4280*/  FMNMX.FTZ R2, R30, R2, !PT ;  /* 0x000000021e027209 */ /* 0x000fe40007810000 */
[----:B------:R-:W-:Y:S02]  /*4290*/  FMNMX.FTZ R0, R141, R0, !PT ;  /* 0x000000008d007209 */ /* 0x000fe40007810000 */
[----:B------:R-:W-:Y:S02]  /*42a0*/  FMNMX.FTZ R2, R33, R2, !PT ;  /* 0x0000000221027209 */ /* 0x000fe40007810000 */
[----:B------:R-:W-:Y:S02]  /*42b0*/  FSEL R137, R72, -INF , P5 ;  /* 0xff80000048897808 */ /* 0x000fe40002800000 */
[----:B------:R-:W-:Y:S02]  /*42c0*/  FMNMX.FTZ R0, R140, R0, !PT ;  /* 0x000000008c007209 */ /* 0x000fe40007810000 */
[----:B------:R-:W-:-:S02]  /*42d0*/  FMNMX.FTZ R2, R48, R2, !PT ;  /* 0x0000000230027209 */ /* 0x000fc40007810000 */
[----:B------:R-:W-:Y:S02]  /*42e0*/  FSEL R136, R73, -INF , P3 ;  /* 0xff80000049887808 */ /* 0x000fe40001800000 */
[----:B------:R-:W-:Y:S02]  /*42f0*/  FMNMX.FTZ R0, R137, R0, !PT ;  /* 0x0000000089007209 */ /* 0x000fe40007810000 */
[----:B------:R-:W-:Y:S02]  /*4300*/  FMNMX.FTZ R2, R49, R2, !PT ;  /* 0x0000000231027209 */ /* 0x000fe40007810000 */
[----:B------:R-:W-:Y:S02]  /*4310*/  FMNMX.FTZ R183, R136, R0, !PT ;  /* 0x0000000088b77209 */ /* 0x000fe40007810000 */
[----:B------:R-:W-:Y:S02]  /*4320*/  FSEL R135, R68, -INF , P2 ;  /* 0xff80000044877808 */ /* 0x000fe40001000000 */
[----:B------:R-:W-:Y:S01]  /*4330*/  FMNMX.FTZ R0, R50, R2, !PT ;  /* 0x0000000232007209 */ /* 0x000fe20007810000 */
[----:B------:R-:W1:Y:S01]  /*4340*/  SHFL.BFLY PT, R7, R5, 0x1, 0x1f ;  /* 0x0c201f0005077f89 */ /* 0x000e6200000e0000 */
[----:B------:R-:W-:-:S02]  /*4350*/  FSEL R134, R69, -INF , P1 ;  /* 0xff80000045867808 */ /* 0x000fc40000800000 */
[----:B------:R-:W-:Y:S02]  /*4360*/  FMNMX.FTZ R183, R135, R183, !PT ;  /* 0x000000b787b77209 */ /* 0x000fe40007810000 */
[----:B------:R-:W-:Y:S01]  /*4370*/  FMNMX.FTZ R2, R56, R0, !PT ;  /* 0x0000000038027209 */ /* 0x000fe20007810000 */
[----:B------:R-:W-:Y:S01]  /*4380*/  FFMA.FTZ R0, R11, c[0x0][0x2d0], -R20 ;  /* 0x0000b4000b007a23 */ /* 0x000fe20000010814 */
[----:B------:R-:W-:Y:S02]  /*4390*/  ISETP.GT.AND P0, PT, R4, 0x21, PT ;  /* 0x000000210400780c */ /* 0x000fe40003f04270 */
[----:B------:R-:W-:Y:S01]  /*43a0*/  FMNMX.FTZ R183, R134, R183, !PT ;  /* 0x000000b786b77209 */ /* 0x000fe20007810000 */
[----:B------:R2:W-:Y:S01]  /*43b0*/  MUFU.EX2 R250, R0 ;  /* 0x0000000000fa7308 */ /* 0x0005e20000000800 */
[----:B------:R-:W-:Y:S02]  /*43c0*/  FSEL R138, R83, -INF , P0 ;  /* 0xff800000538a7808 */ /* 0x000fe40000000000 */
[C---:B------:R-:W-:Y:S01]  /*43d0*/  ISETP.GT.AND P0, PT, R4.reuse, 0x28, PT ;  /* 0x000000280400780c */ /* 0x040fe20003f04270 */
[----:B------:R-:W3:Y:S01]  /*43e0*/  SHFL.BFLY PT, R6, R183, 0x2, 0x1f ;  /* 0x0c401f00b7067f89 */ /* 0x000ee200000e0000 */
[----:B------:R-:W-:-:S02]  /*43f0*/  ISETP.GT.AND P1, PT, R4, 0x29, PT ;  /* 0x000000290400780c */ /* 0x000fc40003f24270 */
[----:B------:R-:W-:Y:S01]  /*4400*/  FSEL R133, R78, -INF , P0 ;  /* 0xff8000004e857808 */ /* 0x000fe20000000000 */
[----:B------:R-:W-:Y:S01]  /*4410*/  FFMA.FTZ R3, R8, c[0x0][0x2d0], -R20 ;  /* 0x0000b40008037a23 */ /* 0x000fe20000010814 */
[----:B------:R-:W-:Y:S02]  /*4420*/  FSEL R132, R79, -INF , P1 ;  /* 0xff8000004f847808 */ /* 0x000fe40000800000 */
[----:B--2---:R-:W-:-:S04]  /*4430*/  FMNMX.FTZ R0, R139, R2, !PT ;  /* 0x000000028b007209 */ /* 0x004fc80007810000 */
[----:B------:R-:W-:Y:S02]  /*4440*/  FMNMX.FTZ R0, R138, R0, !PT ;  /* 0x000000008a007209 */ /* 0x000fe40007810000 */
[C---:B------:R-:W-:Y:S02]  /*4450*/  ISETP.GT.AND P1, PT, R4.reuse, 0x30, PT ;  /* 0x000000300400780c */ /* 0x040fe40003f24270 */
[----:B------:R-:W-:Y:S01]  /*4460*/  FMNMX.FTZ R0, R133, R0, !PT ;  /* 0x0000000085007209 */ /* 0x000fe20007810000 */
[----:B------:R2:W4:Y:S01]  /*4470*/  MUFU.EX2 R172, R3 ;  /* 0x0000000300ac7308 */ /* 0x0005220000000800 */
[----:B------:R-:W-:Y:S02]  /*4480*/  ISETP.GT.AND P0, PT, R4, 0x31, PT ;  /* 0x000000310400780c */ /* 0x000fe40003f04270 */
[----:B------:R-:W-:Y:S02]  /*4490*/  FSEL R131, R74, -INF , P1 ;  /* 0xff8000004a837808 */ /* 0x000fe40000800000 */
[----:B------:R-:W-:Y:S01]  /*44a0*/  FMNMX.FTZ R0, R132, R0, !PT ;  /* 0x0000000084007209 */ /* 0x000fe20007810000 */
[----:B------:R-:W-:Y:S01]  /*44b0*/  FFMA.FTZ R2, R12, c[0x0][0x2d0], -R20 ;  /* 0x0000b4000c027a23 */ /* 0x000fe20000010814 */
[----:B-1----:R-:W-:-:S02]  /*44c0*/  FMNMX.FTZ R184, R5, R7, !PT ;  /* 0x0000000705b87209 */ /* 0x002fc40007810000 */
[C---:B------:R-:W-:Y:S02]  /*44d0*/  ISETP.GT.AND P2, PT, R4.reuse, 0x38, PT ;  /* 0x000000380400780c */ /* 0x040fe40003f44270 */
[----:B------:R-:W-:Y:S01]  /*44e0*/  FSEL R130, R75, -INF , P0 ;  /* 0xff8000004b827808 */ /* 0x000fe20000000000 */
[----:B--2---:R-:W-:Y:S01]  /*44f0*/  FFMA.FTZ R3, R9, c[0x0][0x2d0], -R20 ;  /* 0x0000b40009037a23 */ /* 0x004fe20000010814 */
[----:B------:R-:W-:Y:S01]  /*4500*/  FMNMX.FTZ R0, R131, R0, !PT ;  /* 0x0000000083007209 */ /* 0x000fe20007810000 */
[----:B------:R1:W-:Y:S01]  /*4510*/  MUFU.EX2 R249, R2 ;  /* 0x0000000200f97308 */ /* 0x0003e20000000800 */
[----:B------:R-:W-:Y:S01]  /*4520*/  ISETP.GT.AND P1, PT, R4, 0x39, PT ;  /* 0x000000390400780c */ /* 0x000fe20003f24270 */
[----:B------:R-:W-:Y:S01]  /*4530*/  LDSM.16.MT88.4 R72, [R229+0x2000] ;  /* 0x00200000e548783b */ /* 0x000fe20000004200 */
[----:B------:R-:W-:-:S05]  /*4540*/  FSEL R129, R70, -INF , P2 ;  /* 0xff80000046817808 */ /* 0x000fca0001000000 */
[----:B------:R2:W-:Y:S01]  /*4550*/  MUFU.EX2 R175, R3 ;  /* 0x0000000300af7308 */ /* 0x0005e20000000800 */
[----:B------:R-:W-:Y:S02]  /*4560*/  FMNMX.FTZ R0, R130, R0, !PT ;  /* 0x0000000082007209 */ /* 0x000fe40007810000 */
[----:B------:R-:W-:Y:S02]  /*4570*/  FSETP.NEU.FTZ.AND P0, PT, R184, -INF , PT ;  /* 0xff800000b800780b */ /* 0x000fe40003f1d000 */
[----:B------:R-:W-:Y:S01]  /*4580*/  FSEL R128, R71, -INF , P1 ;  /* 0xff80000047807808 */ /* 0x000fe20000800000 */
[--C-:B-1----:R-:W-:Y:S02]  /*4590*/  FFMA.FTZ R2, R13, c[0x0][0x2d0], -R20.reuse ;  /* 0x0000b4000d027a23 */ /* 0x102fe40000010814 */
[----:B--2---:R-:W-:-:S04]  /*45a0*/  FFMA.FTZ R3, R10, c[0x0][0x2d0], -R20 ;  /* 0x0000b4000a037a23 */ /* 0x004fc80000010814 */
[----:B------:R1:W2:Y:S01]  /*45b0*/  MUFU.EX2 R174, R3 ;  /* 0x0000000300ae7308 */ /* 0x0002a20000000800 */
[----:B------:R-:W-:Y:S02]  /*45c0*/  FMNMX.FTZ R182, R129, R0, !PT ;  /* 0x0000000081b67209 */ /* 0x000fe40007810000 */
[----:B---3--:R-:W-:Y:S02]  /*45d0*/  FMNMX.FTZ R183, R183, R6, !PT ;  /* 0x00000006b7b77209 */ /* 0x008fe40007810000 */
[----:B------:R-:W-:-:S03]  /*45e0*/  FMNMX.FTZ R182, R128, R182, !PT ;  /* 0x000000b680b67209 */ /* 0x000fc60007810000 */
[----:B------:R3:W-:Y:S01]  /*45f0*/  MUFU.EX2 R251, R2 ;  /* 0x0000000200fb7308 */ /* 0x0007e20000000800 */
[----:B-1----:R-:W-:-:S05]  /*4600*/  FMUL.FTZ R3, R184, c[0x0][0x2d0] ;  /* 0x0000b400b8037a20 */ /* 0x002fca0000410000 */
[----:B------:R-:W-:Y:S01]  /*4610*/  FSEL R3, R3, RZ, P0 ;  /* 0x000000ff03037208 */ /* 0x000fe20000000000 */
[----:B---3--:R-:W-:-:S04]  /*4620*/  FFMA.FTZ R2, R14, c[0x0][0x2d0], -R20 ;  /* 0x0000b4000e027a23 */ /* 0x008fc80000010814 */
[--C-:B------:R-:W-:Y:S01]  /*4630*/  FFMA.FTZ R0, R25, c[0x0][0x2d0], -R3.reuse ;  /* 0x0000b40019007a23 */ /* 0x100fe20000010803 */
[----:B------:R1:W-:Y:S01]  /*4640*/  MUFU.EX2 R252, R2 ;  /* 0x0000000200fc7308 */ /* 0x0003e20000000800 */
[----:B------:R-:W-:Y:S07]  /*4650*/  SHFL.BFLY PT, R4, R182, 0x2, 0x1f ;  /* 0x0c401f00b6047f89 */ /* 0x000fee00000e0000 */
[----:B------:R3:W-:Y:S01]  /*4660*/  MUFU.EX2 R169, R0 ;  /* 0x0000000000a97308 */ /* 0x0007e20000000800 */
[----:B-1----:R-:W1:Y:S01]  /*4670*/  SHFL.BFLY PT, R2, R183, 0x1, 0x1f ;  /* 0x0c201f00b7027f89 */ /* 0x002e6200000e0000 */
[----:B---3--:R-:W-:-:S06]  /*4680*/  FFMA.FTZ R0, R29, c[0x0][0x2d0], -R3 ;  /* 0x0000b4001d007a23 */ /* 0x008fcc0000010803 */
[----:B------:R3:W1:Y:S02]  /*4690*/  MUFU.EX2 R168, R0 ;  /* 0x0000000000a87308 */ /* 0x0006640000000800 */
[----:B---3--:R-:W-:-:S06]  /*46a0*/  FFMA.FTZ R0, R28, c[0x0][0x2d0], -R3 ;  /* 0x0000b4001c007a23 */ /* 0x008fcc0000010803 */
[----:B------:R3:W-:Y:S01]  /*46b0*/  MUFU.EX2 R170, R0 ;  /* 0x0000000000aa7308 */ /* 0x0007e20000000800 */
[----:B-1----:R-:W-:Y:S02]  /*46c0*/  FMNMX.FTZ R183, R183, R2, !PT ;  /* 0x00000002b7b77209 */ /* 0x002fe40007810000 */
[----:B------:R-:W-:Y:S01]  /*46d0*/  FMNMX.FTZ R182, R182, R4, !PT ;  /* 0x00000004b6b67209 */ /* 0x000fe20007810000 */
[----:B---3--:R-:W-:-:S04]  /*46e0*/  FFMA.FTZ R0, R27, c[0x0][0x2d0], -R3 ;  /* 0x0000b4001b007a23 */ /* 0x008fc80000010803 */
[----:B------:R1:W3:Y:S01]  /*46f0*/  MUFU.EX2 R171, R0 ;  /* 0x0000000000ab7308 */ /* 0x0002e20000000800 */
[C---:B------:R-:W-:Y:S01]  /*4700*/  FMUL.FTZ R2, R183.reuse, c[0x0][0x2d0] ;  /* 0x0000b400b7027a20 */ /* 0x040fe20000410000 */
[----:B------:R-:W-:Y:S01]  /*4710*/  FSETP.NEU.FTZ.AND P0, PT, R183, -INF , PT ;  /* 0xff800000b700780b */ /* 0x000fe20003f1d000 */
[----:B------:R-:W2:Y:S01]  /*4720*/  SHFL.BFLY PT, R4, R182, 0x1, 0x1f ;  /* 0x0c201f00b6047f89 */ /* 0x000ea200000e0000 */
[----:B-1----:R-:W-:-:S04]  /*4730*/  FFMA.FTZ R0, R19, c[0x0][0x2d0], -R3 ;  /* 0x0000b40013007a23 */ /* 0x002fc80000010803 */
[----:B------:R1:W-:Y:S01]  /*4740*/  MUFU.EX2 R216, R0 ;  /* 0x0000000000d87308 */ /* 0x0003e20000000800 */
[----:B------:R-:W-:Y:S01]  /*4750*/  FSEL R2, R2, RZ, P0 ;  /* 0x000000ff02027208 */ /* 0x000fe20000000000 */
[----:B-1----:R-:W-:-:S06]  /*4760*/  FFMA.FTZ R0, R23, c[0x0][0x2d0], -R3 ;  /* 0x0000b40017007a23 */ /* 0x002fcc0000010803 */
[----:B------:R1:W-:Y:S02]  /*4770*/  MUFU.EX2 R217, R0 ;  /* 0x0000000000d97308 */ /* 0x0003e40000000800 */
[----:B-1----:R-:W-:-:S06]  /*4780*/  FFMA.FTZ R0, R24, c[0x0][0x2d0], -R3 ;  /* 0x0000b40018007a23 */ /* 0x002fcc0000010803 */
[----:B------:R1:W-:Y:S02]  /*4790*/  MUFU.EX2 R218, R0 ;  /* 0x0000000000da7308 */ /* 0x0003e40000000800 */
[----:B-1----:R-:W-:Y:S01]  /*47a0*/  FFMA.FTZ R0, R26, c[0x0][0x2d0], -R3 ;  /* 0x0000b4001a007a23 */ /* 0x002fe20000010803 */
[----:B--2---:R-:W-:Y:S01]  /*47b0*/  FMNMX.FTZ R182, R182, R4, !PT ;  /* 0x00000004b6b67209 */ /* 0x004fe20007810000 */
[----:B------:R-:W1:Y:S04]  /*47c0*/  LDSM.16.MT88.4 R24, [R230] ;  /* 0x00000000e618783b */ /* 0x000e680000004200 */
[----:B------:R2:W-:Y:S02]  /*47d0*/  MUFU.EX2 R219, R0 ;  /* 0x0000000000db7308 */ /* 0x0005e40000000800 */
[----:B--2---:R-:W-:-:S06]  /*47e0*/  FFMA.FTZ R0, R22, c[0x0][0x2d0], -R2 ;  /* 0x0000b40016007a23 */ /* 0x004fcc0000010802 */
[----:B------:R2:W-:Y:S01]  /*47f0*/  MUFU.EX2 R158, R0 ;  /* 0x00000000009e7308 */ /* 0x0005e20000000800 */
[--C-:B------:R-:W-:Y:S02]  /*4800*/  FFMA.FTZ R4, R16, c[0x0][0x2d0], -R2.reuse ;  /* 0x0000b40010047a23 */ /* 0x100fe40000010802 */
[----:B--2---:R-:W-:-:S05]  /*4810*/  FFMA.FTZ R0, R21, c[0x0][0x2d0], -R2 ;  /* 0x0000b40015007a23 */ /* 0x004fca0000010802 */
[----:B------:R2:W1:Y:S01]  /*4820*/  MUFU.EX2 R156, R0 ;  /* 0x00000000009c7308 */ /* 0x0004620000000800 */
[----:B------:R-:W-:Y:S01]  /*4830*/  FSETP.NEU.FTZ.AND P0, PT, R182, -INF , PT ;  /* 0xff800000b600780b */ /* 0x000fe20003f1d000 */
[----:B--2---:R-:W-:-:S06]  /*4840*/  FFMA.FTZ R0, R15, c[0x0][0x2d0], -R2 ;  /* 0x0000b4000f007a23 */ /* 0x004fcc0000010802 */
[----:B------:R2:W-:Y:S02]  /*4850*/  MUFU.EX2 R160, R0 ;  /* 0x0000000000a07308 */ /* 0x0005e40000000800 */
[----:B--2---:R-:W-:-:S06]  /*4860*/  FFMA.FTZ R0, R17, c[0x0][0x2d0], -R2 ;  /* 0x0000b40011007a23 */ /* 0x004fcc0000010802 */
[----:B------:R2:W1:Y:S08]  /*4870*/  MUFU.EX2 R163, R0 ;  /* 0x0000000000a37308 */ /* 0x0004700000000800 */
[----:B------:R1:W-:Y:S01]  /*4880*/  MUFU.EX2 R179, R4 ;  /* 0x0000000400b37308 */ /* 0x0003e20000000800 */
[----:B--2---:R-:W-:-:S05]  /*4890*/  FMUL.FTZ R0, R182, c[0x0][0x2d0] ;  /* 0x0000b400b6007a20 */ /* 0x004fca0000410000 */
[----:B------:R-:W-:Y:S01]  /*48a0*/  FSEL R0, R0, RZ, P0 ;  /* 0x000000ff00007208 */ /* 0x000fe20000000000 */
[----:B-1----:R-:W-:-:S04]  /*48b0*/  FFMA.FTZ R4, R18, c[0x0][0x2d0], -R2 ;  /* 0x0000b40012047a23 */ /* 0x002fc80000010802 */
[----:B------:R1:W-:Y:S02]  /*48c0*/  MUFU.EX2 R210, R4 ;  /* 0x0000000400d27308 */ /* 0x0003e40000000800 */
[----:B-1----:R-:W-:-:S06]  /*48d0*/  FFMA.FTZ R4, R32, c[0x0][0x2d0], -R0 ;  /* 0x0000b40020047a23 */ /* 0x002fcc0000010800 */
[----:B------:R1:W-:Y:S02]  /*48e0*/  MUFU.EX2 R145, R4 ;  /* 0x0000000400917308 */ /* 0x0003e40000000800 */
[----:B-1----:R-:W-:-:S06]  /*48f0*/  FFMA.FTZ R4, R34, c[0x0][0x2d0], -R0 ;  /* 0x0000b40022047a23 */ /* 0x002fcc0000010800 */
[----:B------:R1:W2:Y:S02]  /*4900*/  MUFU.EX2 R144, R4 ;  /* 0x0000000400907308 */ /* 0x0002a40000000800 */
[----:B-1----:R-:W-:-:S06]  /*4910*/  FFMA.FTZ R4, R30, c[0x0][0x2d0], -R0 ;  /* 0x0000b4001e047a23 */ /* 0x002fcc0000010800 */
[----:B------:R1:W-:Y:S02]  /*4920*/  MUFU.EX2 R153, R4 ;  /* 0x0000000400997308 */ /* 0x0003e40000000800 */
[----:B-1----:R-:W-:-:S06]  /*4930*/  FFMA.FTZ R4, R33, c[0x0][0x2d0], -R0 ;  /* 0x0000b40021047a23 */ /* 0x002fcc0000010800 */
[----:B------:R1:W1:Y:S01]  /*4940*/  MUFU.EX2 R155, R4 ;  /* 0x00000004009b7308 */ /* 0x0002620000000800 */
[----:B----4-:R-:W-:Y:S01]  /*4950*/  F2FP.BF16.PACK_AB R16, R172, R173 ;  /* 0x000000adac10723e */ /* 0x010fe200000010ff */
[----:B-1----:R-:W-:-:S06]  /*4960*/  FFMA.FTZ R4, R31, c[0x0][0x2d0], -R2 ;  /* 0x0000b4001f047a23 */ /* 0x002fcc0000010802 */
[----:B------:R1:W-:Y:S01]  /*4970*/  MUFU.EX2 R208, R4 ;  /* 0x0000000400d07308 */ /* 0x0003e20000000800 */
[----:B------:R-:W-:Y:S02]  /*4980*/  F2FP.BF16.PACK_AB R18, R174, R175 ;  /* 0x000000afae12723e */ /* 0x000fe400000010ff */
[----:B------:R-:W-:Y:S02]  /*4990*/  F2FP.BF16.PACK_AB R17, R168, R169 ;  /* 0x000000a9a811723e */ /* 0x000fe400000010ff */
[----:B---3--:R-:W-:Y:S01]  /*49a0*/  F2FP.BF16.PACK_AB R19, R171, R170 ;  /* 0x000000aaab13723e */ /* 0x008fe200000010ff */
[----:B-1----:R-:W-:Y:S02]  /*49b0*/  FFMA.FTZ R4, R35, c[0x0][0x2d0], -R2 ;  /* 0x0000b40023047a23 */ /* 0x002fe40000010802 */
[----:B------:R-:W1:Y:S02]  /*49c0*/  LDSM.16.MT88.4 R32, [R230+0x800] ;  /* 0x00080000e620783b */ /* 0x000e640000004200 */
[----:B------:R3:W4:Y:S01]  /*49d0*/  MUFU.EX2 R211, R4 ;  /* 0x0000000400d37308 */ /* 0x0007220000000800 */
[----:B------:R-:W-:Y:S01]  /*49e0*/  F2FP.BF16.PACK_AB R12, R156, R158 ;  /* 0x0000009e9c0c723e */ /* 0x000fe200000010ff */
[----:B------:R-:W-:Y:S01]  /*49f0*/  HMMA.16816.F32.BF16 R64, R16, R40, RZ ;  /* 0x000000281040723c */ /* 0x000fe200000418ff */
[----:B------:R-:W-:-:S02]  /*4a00*/  F2FP.BF16.PACK_AB R14, R163, R160 ;  /* 0x000000a0a30e723e */ /* 0x000fc400000010ff */
[----:B--2---:R-:W-:Y:S01]  /*4a10*/  F2FP.BF16.PACK_AB R13, R144, R145 ;  /* 0x00000091900d723e */ /* 0x004fe200000010ff */
[----:B---3--:R-:W-:-:S04]  /*4a20*/  FFMA.FTZ R4, R48, c[0x0][0x2d0], -R0 ;  /* 0x0000b40030047a23 */ /* 0x008fc80000010800 */
[----:B------:R2:W-:Y:S01]  /*4a30*/  MUFU.EX2 R176, R4 ;  /* 0x0000000400b07308 */ /* 0x0005e20000000800 */
[----:B------:R-:W-:Y:S01]  /*4a40*/  F2FP.BF16.PACK_AB R15, R155, R153 ;  /* 0x000000999b0f723e */ /* 0x000fe200000010ff */
[----:B------:R-:W-:Y:S01]  /*4a50*/  HMMA.16816.F32.BF16 R52, R16, R24, RZ ;  /* 0x000000181034723c */ /* 0x000fe200000418ff */
[----:B--2---:R-:W-:-:S05]  /*4a60*/  FFMA.FTZ R4, R49, c[0x0][0x2d0], -R0 ;  /* 0x0000b40031047a23 */ /* 0x004fca0000010800 */
[----:B------:R2:W3:Y:S02]  /*4a70*/  MUFU.EX2 R177, R4 ;  /* 0x0000000400b17308 */ /* 0x0004e40000000800 */
[----:B--2---:R-:W-:-:S06]  /*4a80*/  FFMA.FTZ R4, R50, c[0x0][0x2d0], -R0 ;  /* 0x0000b40032047a23 */ /* 0x004fcc0000010800 */
[----:B------:R2:W-:Y:S01]  /*4a90*/  MUFU.EX2 R178, R4 ;  /* 0x0000000400b27308 */ /* 0x0005e20000000800 */
[C---:B------:R-:W-:Y:S01]  /*4aa0*/  HMMA.16816.F32.BF16 R48, R12.reuse, R24, RZ ;  /* 0x000000180c30723c */ /* 0x040fe200000418ff */
[----:B------:R-:W-:Y:S01]  /*4ab0*/  F2FP.BF16.PACK_AB R8, R249, R250 ;  /* 0x000000faf908723e */ /* 0x000fe200000010ff */
[----:B--2---:R-:W-:Y:S01]  /*4ac0*/  FFMA.FTZ R4, R56, c[0x0][0x2d0], -R0 ;  /* 0x0000b40038047a23 */ /* 0x004fe20000010800 */
[----:B------:R-:W-:Y:S02]  /*4ad0*/  F2FP.BF16.PACK_AB R9, R217, R216 ;  /* 0x000000d8d909723e */ /* 0x000fe400000010ff */
[----:B------:R-:W-:Y:S02]  /*4ae0*/  F2FP.BF16.PACK_AB R10, R252, R251 ;  /* 0x000000fbfc0a723e */ /* 0x000fe400000010ff */
[----:B------:R2:W1:Y:S01]  /*4af0*/  MUFU.EX2 R209, R4 ;  /* 0x0000000400d17308 */ /* 0x0004620000000800 */
[----:B------:R-:W-:Y:S02]  /*4b00*/  F2FP.BF16.PACK_AB R11, R219, R218 ;  /* 0x000000dadb0b723e */ /* 0x000fe400000010ff */
[----:B----4-:R-:W-:Y:S01]  /*4b10*/  F2FP.BF16.PACK_AB R6, R211, R208 ;  /* 0x000000d0d306723e */ /* 0x010fe200000010ff */
[----:B------:R-:W-:Y:S01]  /*4b20*/  HMMA.16816.F32.BF16 R80, R12, R100, RZ ;  /* 0x000000640c50723c */ /* 0x000fe200000418ff */
[----:B---3--:R-:W-:Y:S01]  /*4b30*/  F2FP.BF16.PACK_AB R5, R177, R176 ;  /* 0x000000b0b105723e */ /* 0x008fe200000010ff */
[----:B------:R-:W-:Y:S06]  /*4b40*/  LDSM.16.MT88.4 R56, [R232] ;  /* 0x00000000e838783b */ /* 0x000fec0000004200 */
[----:B------:R-:W-:Y:S01]  /*4b50*/  HMMA.16816.F32.BF16 R192, R8, R36, R64 ;  /* 0x0000002408c0723c */ /* 0x000fe20000041840 */
[----:B------:R-:W3:Y:S01]  /*4b60*/  LDSM.16.MT88.4 R64, [R233+0x2800] ;  /* 0x00280000e940783b */ /* 0x000ee20000004200 */
[----:B--2---:R-:W-:-:S02]  /*4b70*/  F2FP.BF16.PACK_AB R4, R210, R179 ;  /* 0x000000b3d204723e */ /* 0x004fc400000010ff */
[----:B-1----:R-:W-:-:S04]  /*4b80*/  F2FP.BF16.PACK_AB R7, R209, R178 ;  /* 0x000000b2d107723e */ /* 0x002fc800000010ff */
[-C--:B------:R-:W-:Y:S01]  /*4b90*/  HMMA.16816.F32.BF16 R212, R8, R32.reuse, R52 ;  /* 0x0000002008d4723c */ /* 0x080fe20000041834 */
[----:B------:R-:W1:Y:S07]  /*4ba0*/  LDSM.16.MT88.4 R52, [R230+0x2800] ;  /* 0x00280000e634783b */ /* 0x000e6e0000004200 */
[----:B------:R-:W-:Y:S01]  /*4bb0*/  HMMA.16816.F32.BF16 R200, R4, R32, R48 ;  /* 0x0000002004c8723c */ /* 0x000fe20000041830 */
[----:B------:R-:W2:Y:S07]  /*4bc0*/  LDSM.16.MT88.4 R48, [R229+0x2800] ;  /* 0x00280000e530783b */ /* 0x000eae0000004200 */
[----:B------:R-:W-:Y:S08]  /*4bd0*/  HMMA.16816.F32.BF16 R96, R12, R88, RZ ;  /* 0x000000580c60723c */ /* 0x000ff000000418ff */
[C---:B------:R-:W-:Y:S08]  /*4be0*/  HMMA.16816.F32.BF16 R28, R16.reuse, R44, RZ ;  /* 0x0000002c101c723c */ /* 0x040ff000000418ff */
[-C--:B------:R-:W-:Y:S08]  /*4bf0*/  HMMA.16816.F32.BF16 R112, R16, R72.reuse, RZ ;  /* 0x000000481070723c */ /* 0x080ff000000418ff */
[----:B------:R-:W-:Y:S08]  /*4c00*/  HMMA.16816.F32.BF16 R108, R12, R72, RZ ;  /* 0x000000480c6c723c */ /* 0x000ff000000418ff */
[----:B------:R-:W-:Y:S08]  /*4c10*/  HMMA.16816.F32.BF16 R92, R16, R100, RZ ;  /* 0x00000064105c723c */ /* 0x000ff000000418ff */
[----:B---3--:R-:W-:Y:S08]  /*4c20*/  HMMA.16816.F32.BF16 R80, R4, R64, R80 ;  /* 0x000000400450723c */ /* 0x008ff00000041850 */
[----:B------:R-:W-:Y:S08]  /*4c30*/  HMMA.16816.F32.BF16 R60, R12, R40, RZ ;  /* 0x000000280c3c723c */ /* 0x000ff000000418ff */
[----:B-1----:R-:W-:Y:S08]  /*4c40*/  HMMA.16816.F32.BF16 R96, R4, R52, R96 ;  /* 0x000000340460723c */ /* 0x002ff00000041860 */
[C---:B------:R-:W-:Y:S01]  /*4c50*/  HMMA.16816.F32.BF16 R104, R8.reuse, R84, R28 ;  /* 0x000000540868723c */ /* 0x040fe2000004181c */
[----:B------:R-:W1:Y:S07]  /*4c60*/  LDSM.16.MT88.4 R28, [R232+0x800] ;  /* 0x00080000e81c783b */ /* 0x000e6e0000004200 */
[-C--:B--2---:R-:W-:Y:S08]  /*4c70*/  HMMA.16816.F32.BF16 R112, R8, R48.reuse, R112 ;  /* 0x000000300870723c */ /* 0x084ff00000041870 */
[----:B------:R-:W-:Y:S08]  /*4c80*/  HMMA.16816.F32.BF16 R108, R4, R48, R108 ;  /* 0x00000030046c723c */ /* 0x000ff0000004186c */
[----:B------:R-:W-:Y:S01]  /*4c90*/  HMMA.16816.F32.BF16 R92, R8, R64, R92 ;  /* 0x00000040085c723c */ /* 0x000fe2000004185c */
[----:B------:R-:W-:-:S07]  /*4ca0*/  FFMA.FTZ R159, R159, c[0x0][0x2d0], -R20 ;  /* 0x0000b4009f9f7a23 */ /* 0x000fce0000010814 */
[----:B------:R-:W-:Y:S01]  /*4cb0*/  HMMA.16816.F32.BF16 R68, R12, R44, RZ ;  /* 0x0000002c0c44723c */ /* 0x000fe200000418ff */
[----:B------:R-:W-:-:S06]  /*4cc0*/  FFMA.FTZ R157, R157, c[0x0][0x2d0], -R20 ;  /* 0x0000b4009d9d7a23 */ /* 0x000fcc0000010814 */
[----:B------:R-:W-:Y:S01]  /*4cd0*/  IMAD.MOV.U32 R44, RZ, RZ, R83 ;  /* 0x000000ffff2c7224 */ /* 0x000fe200078e0053 */
[----:B------:R-:W-:Y:S01]  /*4ce0*/  HMMA.16816.F32.BF16 R188, R4, R36, R60 ;  /* 0x0000002404bc723c */ /* 0x000fe2000004183c */
[----:B------:R-:W-:Y:S01]  /*4cf0*/  FFMA.FTZ R45, R165, c[0x0][0x2d0], -R20 ;  /* 0x0000b400a52d7a23 */ /* 0x000fe20000010814 */
[----:B------:R-:W2:Y:S01]  /*4d00*/  LDSM.16.MT88.4 R60, [R232+0x2800] ;  /* 0x00280000e83c783b */ /* 0x000ea20000004200 */
[----:B------:R-:W-:Y:S02]  /*4d10*/  IMAD.MOV.U32 R165, RZ, RZ, R44 ;  /* 0x000000ffffa57224 */ /* 0x000fe400078e002c */
[----:B------:R-:W-:Y:S02]  /*4d20*/  FFMA.FTZ R44, R164, c[0x0][0x2d0], -R20 ;  /* 0x0000b400a42c7a23 */ /* 0x000fe40000010814 */
[----:B------:R-:W-:Y:S01]  /*4d30*/  IMAD.MOV.U32 R37, RZ, RZ, R97 ;  /* 0x000000ffff257224 */ /* 0x000fe200078e0061 */
[----:B------:R-:W-:Y:S01]  /*4d40*/  HMMA.16816.F32.BF16 R124, R16, R56, RZ ;  /* 0x00000038107c723c */ /* 0x000fe200000418ff */
[----:B------:R-:W-:-:S02]  /*4d50*/  FFMA.FTZ R181, R148, c[0x0][0x2d0], -R3 ;  /* 0x0000b40094b57a23 */ /* 0x000fc40000010803 */
[----:B------:R-:W-:Y:S02]  /*4d60*/  IMAD.MOV.U32 R199, RZ, RZ, R104 ;  /* 0x000000ffffc77224 */ /* 0x000fe400078e0068 */
[----:B------:R-:W-:-:S03]  /*4d70*/  IMAD.MOV.U32 R198, RZ, RZ, R105 ;  /* 0x000000ffffc67224 */ /* 0x000fc600078e0069 */
[----:B------:R-:W-:Y:S01]  /*4d80*/  HMMA.16816.F32.BF16 R120, R12, R56, RZ ;  /* 0x000000380c78723c */ /* 0x000fe200000418ff */
[----:B------:R-:W-:Y:S02]  /*4d90*/  IMAD.MOV.U32 R197, RZ, RZ, R106 ;  /* 0x000000ffffc57224 */ /* 0x000fe400078e006a */
[----:B------:R-:W-:Y:S02]  /*4da0*/  IMAD.MOV.U32 R196, RZ, RZ, R107 ;  /* 0x000000ffffc47224 */ /* 0x000fe400078e006b */
[----:B------:R-:W-:Y:S02]  /*4db0*/  IMAD.MOV.U32 R23, RZ, RZ, R114 ;  /* 0x000000ffff177224 */ /* 0x000fe400078e0072 */
[--C-:B------:R-:W-:Y:S02]  /*4dc0*/  FFMA.FTZ R57, R167, c[0x0][0x2d0], -R20.reuse ;  /* 0x0000b400a7397a23 */ /* 0x100fe40000010814 */
[--C-:B------:R-:W-:Y:S02]  /*4dd0*/  FFMA.FTZ R56, R166, c[0x0][0x2d0], -R20.reuse ;  /* 0x0000b400a6387a23 */ /* 0x100fe40000010814 */
[----:B------:R-:W-:-:S02]  /*4de0*/  FFMA.FTZ R166, R162, c[0x0][0x2d0], -R20 ;  /* 0x0000b400a2a67a23 */ /* 0x000fc40000010814 */
[----:B------:R-:W-:Y:S01]  /*4df0*/  FFMA.FTZ R167, R161, c[0x0][0x2d0], -R20 ;  /* 0x0000b400a1a77a23 */ /* 0x000fe20000010814 */
[----:B------:R-:W-:Y:S01]  /*4e00*/  HMMA.16816.F32.BF16 R104, R16, R88, RZ ;  /* 0x000000581068723c */ /* 0x000fe200000418ff */
[----:B------:R-:W-:Y:S02]  /*4e10*/  IMAD.MOV.U32 R22, RZ, RZ, R108 ;  /* 0x000000ffff167224 */ /* 0x000fe400078e006c */
[----:B------:R-:W-:Y:S02]  /*4e20*/  IMAD.MOV.U32 R21, RZ, RZ, R109 ;  /* 0x000000ffff157224 */ /* 0x000fe400078e006d */
[--C-:B------:R-:W-:Y:S02]  /*4e30*/  FFMA.FTZ R20, R149, c[0x0][0x2d0], -R3.reuse ;  /* 0x0000b40095147a23 */ /* 0x100fe40000010803 */
[----:B------:R-:W-:Y:S02]  /*4e40*/  FFMA.FTZ R148, R147, c[0x0][0x2d0], -R3 ;  /* 0x0000b40093947a23 */ /* 0x000fe40000010803 */
[----:B------:R-:W-:-:S02]  /*4e50*/  IMAD.MOV.U32 R49, RZ, RZ, R94 ;  /* 0x000000ffff317224 */ /* 0x000fc400078e005e */
[----:B------:R-:W-:Y:S02]  /*4e60*/  IMAD.MOV.U32 R101, RZ, RZ, R93 ;  /* 0x000000ffff657224 */ /* 0x000fe400078e005d */
[----:B------:R-:W-:Y:S02]  /*4e70*/  FFMA.FTZ R149, R146, c[0x0][0x2d0], -R3 ;  /* 0x0000b40092957a23 */ /* 0x000fe40000010803 */
[--C-:B------:R-:W-:Y:S02]  /*4e80*/  FFMA.FTZ R147, R135, c[0x0][0x2d0], -R2.reuse ;  /* 0x0000b40087937a23 */ /* 0x100fe40000010802 */
[--C-:B------:R-:W-:Y:S02]  /*4e90*/  FFMA.FTZ R94, R143, c[0x0][0x2d0], -R2.reuse ;  /* 0x0000b4008f5e7a23 */ /* 0x100fe40000010802 */
[--C-:B------:R-:W-:Y:S02]  /*4ea0*/  FFMA.FTZ R93, R142, c[0x0][0x2d0], -R2.reuse ;  /* 0x0000b4008e5d7a23 */ /* 0x100fe40000010802 */
[----:B------:R-:W-:-:S02]  /*4eb0*/  FFMA.FTZ R89, R141, c[0x0][0x2d0], -R2 ;  /* 0x0000b4008d597a23 */ /* 0x000fc40000010802 */
[--C-:B------:R-:W-:Y:S02]  /*4ec0*/  FFMA.FTZ R88, R140, c[0x0][0x2d0], -R2.reuse ;  /* 0x0000b4008c587a23 */ /* 0x100fe40000010802 */
[--C-:B------:R-:W-:Y:S02]  /*4ed0*/  FFMA.FTZ R162, R137, c[0x0][0x2d0], -R2.reuse ;  /* 0x0000b40089a27a23 */ /* 0x100fe40000010802 */
[--C-:B------:R-:W-:Y:S02]  /*4ee0*/  FFMA.FTZ R161, R136, c[0x0][0x2d0], -R2.reuse ;  /* 0x0000b40088a17a23 */ /* 0x100fe40000010802 */
[----:B------:R-:W-:Y:S02]  /*4ef0*/  IMAD.MOV.U32 R135, RZ, RZ, R37 ;  /* 0x000000ffff877224 */ /* 0x000fe400078e0025 */
[----:B------:R-:W-:Y:S02]  /*4f00*/  FFMA.FTZ R146, R134, c[0x0][0x2d0], -R2 ;  /* 0x0000b40086927a23 */ /* 0x000fe40000010802 */
[----:B------:R-:W-:-:S02]  /*4f10*/  FFMA.FTZ R2, R138, c[0x0][0x2d0], -R0 ;  /* 0x0000b4008a027a23 */ /* 0x000fc40000010800 */
[--C-:B------:R-:W-:Y:S02]  /*4f20*/  FFMA.FTZ R37, R133, c[0x0][0x2d0], -R0.reuse ;  /* 0x0000b40085257a23 */ /* 0x100fe40000010800 */
[----:B------:R-:W-:Y:S02]  /*4f30*/  FFMA.FTZ R73, R132, c[0x0][0x2d0], -R0 ;  /* 0x0000b40084497a23 */ /* 0x000fe40000010800 */
[----:B------:R-:W-:Y:S02]  /*4f40*/  IMAD.MOV.U32 R143, RZ, RZ, R20 ;  /* 0x000000ffff8f7224 */ /* 0x000fe400078e0014 */
[----:B------:R-:W-:Y:S02]  /*4f50*/  IMAD.MOV.U32 R138, RZ, RZ, R23 ;  /* 0x000000ffff8a7224 */ /* 0x000fe400078e0017 */
[----:B------:R-:W-:Y:S02]  /*4f60*/  IMAD.MOV.U32 R133, RZ, RZ, R22 ;  /* 0x000000ffff857224 */ /* 0x000fe400078e0016 */
[----:B------:R-:W-:-:S02]  /*4f70*/  IMAD.MOV.U32 R132, RZ, RZ, R21 ;  /* 0x000000ffff847224 */ /* 0x000fc400078e0015 */
[----:B------:R-:W-:Y:S01]  /*4f80*/  HMMA.16816.F32.BF16 R20, R12, R58, RZ ;  /* 0x0000003a0c14723c */ /* 0x000fe200000418ff */
[----:B------:R-:W-:Y:S02]  /*4f90*/  IMAD.MOV.U32 R48, RZ, RZ, R96 ;  /* 0x000000ffff307224 */ /* 0x000fe400078e0060 */
[----:B------:R-:W-:Y:S02]  /*4fa0*/  IMAD.MOV.U32 R41, RZ, RZ, R99 ;  /* 0x000000ffff297224 */ /* 0x000fe400078e0063 */
[----:B------:R-:W-:-:S03]  /*4fb0*/  IMAD.MOV.U32 R40, RZ, RZ, R98 ;  /* 0x000000ffff287224 */ /* 0x000fc600078e0062 */
[----:B------:R-:W-:Y:S08]  /*4fc0*/  HMMA.16816.F32.BF16 R104, R8, R52, R104 ;  /* 0x000000340868723c */ /* 0x000ff00000041868 */
[C---:B------:R-:W-:Y:S08]  /*4fd0*/  HMMA.16816.F32.BF16 R220, R4.reuse, R84, R68 ;  /* 0x0000005404dc723c */ /* 0x040ff00000041844 */
[----:B-1----:R-:W-:Y:S08]  /*4fe0*/  HMMA.16816.F32.BF16 R96, R4, R30, R20 ;  /* 0x0000001e0460723c */ /* 0x002ff00000041814 */
[----:B------:R-:W-:Y:S08]  /*4ff0*/  HMMA.16816.F32.BF16 R20, R12, R74, RZ ;  /* 0x0000004a0c14723c */ /* 0x000ff000000418ff */
[-C--:B------:R-:W-:Y:S08]  /*5000*/  HMMA.16816.F32.BF16 R76, R16, R116.reuse, RZ ;  /* 0x00000074104c723c */ /* 0x080ff000000418ff */
[----:B------:R-:W-:Y:S01]  /*5010*/  HMMA.16816.F32.BF16 R68, R12, R116, RZ ;  /* 0x000000740c44723c */ /* 0x000fe200000418ff */
[----:B------:R-:W-:-:S02]  /*5020*/  IMAD.MOV.U32 R32, RZ, RZ, R107 ;  /* 0x000000ffff207224 */ /* 0x000fc400078e006b */
[----:B------:R-:W-:Y:S02]  /*5030*/  IMAD.MOV.U32 R24, RZ, RZ, R106 ;  /* 0x000000ffff187224 */ /* 0x000fe400078e006a */
[----:B------:R-:W-:Y:S02]  /*5040*/  IMAD.MOV.U32 R206, RZ, RZ, R105 ;  /* 0x000000ffffce7224 */ /* 0x000fe400078e0069 */
[----:B------:R-:W-:Y:S02]  /*5050*/  IMAD.MOV.U32 R205, RZ, RZ, R104 ;  /* 0x000000ffffcd7224 */ /* 0x000fe400078e0068 */
[----:B------:R-:W-:Y:S08]  /*5060*/  HMMA.16816.F32.BF16 R104, R4, R50, R20 ;  /* 0x000000320468723c */ /* 0x000ff00000041814 */
[-C--:B--2---:R-:W-:Y:S08]  /*5070*/  HMMA.16816.F32.BF16 R76, R8, R60.reuse, R76 ;  /* 0x0000003c084c723c */ /* 0x084ff0000004184c */
[----:B------:R-:W-:Y:S08]  /*5080*/  HMMA.16816.F32.BF16 R68, R4, R60, R68 ;  /* 0x0000003c0444723c */ /* 0x000ff00000041844 */
[----:B------:R-:W-:Y:S01]  /*5090*/  HMMA.16816.F32.BF16 R20, R12, R90, RZ ;  /* 0x0000005a0c14723c */ /* 0x000fe200000418ff */
[----:B------:R1:W-:Y:S04]  /*50a0*/  STL [R1+0xa0], R237 ;  /* 0x0000a0ed01007387 */ /* 0x0003e80000100800 */
[----:B------:R2:W-:Y:S01]  /*50b0*/  STL [R1+0x9c], R236 ;  /* 0x00009cec01007387 */ /* 0x0005e20000100800 */
[----:B------:R-:W-:-:S03]  /*50c0*/  IMAD.MOV.U32 R186, RZ, RZ, R110 ;  /* 0x000000ffffba7224 */ /* 0x000fc600078e006e */
[----:B------:R3:W-:Y:S01]  /*50d0*/  STL [R1+0x98], R235 ;  /* 0x000098eb01007387 */ /* 0x0007e20000100800 */
[----:B------:R-:W-:-:S03]  /*50e0*/  IMAD.MOV.U32 R180, RZ, RZ, R111 ;  /* 0x000000ffffb47224 */ /* 0x000fc600078e006f */
[----:B------:R4:W-:Y:S01]  /*50f0*/  STL [R1+0x94], R234 ;  /* 0x000094ea01007387 */ /* 0x0009e20000100800 */
[----:B------:R-:W-:-:S03]  /*5100*/  IMAD.MOV.U32 R36, RZ, RZ, R82 ;  /* 0x000000ffff247224 */ /* 0x000fc600078e0052 */
[----:B------:R4:W-:Y:S01]  /*5110*/  STL [R1+0x90], R231 ;  /* 0x000090e701007387 */ /* 0x0009e20000100800 */
[----:B------:R-:W-:Y:S02]  /*5120*/  IMAD.MOV.U32 R33, RZ, RZ, R81 ;  /* 0x000000ffff217224 */ /* 0x000fe400078e0051 */
[----:B------:R-:W-:Y:S01]  /*5130*/  IMAD.MOV.U32 R53, RZ, RZ, R80 ;  /* 0x000000ffff357224 */ /* 0x000fe200078e0050 */
[----:B------:R4:W-:Y:S01]  /*5140*/  STL [R1+0x8c], R228 ;  /* 0x00008ce401007387 */ /* 0x0009e20000100800 */
[----:B------:R-:W-:Y:S01]  /*5150*/  IMAD.MOV.U32 R116, RZ, RZ, R76 ;  /* 0x000000ffff747224 */ /* 0x000fe200078e004c */
[----:B------:R-:W-:Y:S01]  /*5160*/  HMMA.16816.F32.BF16 R80, R12, R42, RZ ;  /* 0x0000002a0c50723c */ /* 0x000fe200000418ff */
[----:B------:R-:W-:Y:S02]  /*5170*/  IMAD.MOV.U32 R117, RZ, RZ, R77 ;  /* 0x000000ffff757224 */ /* 0x000fe400078e004d */
[----:B-1----:R-:W-:Y:S02]  /*5180*/  IMAD.MOV.U32 R237, RZ, RZ, R68 ;  /* 0x000000ffffed7224 */ /* 0x002fe400078e0044 */
[----:B--2---:R-:W-:-:S03]  /*5190*/  IMAD.MOV.U32 R236, RZ, RZ, R69 ;  /* 0x000000ffffec7224 */ /* 0x004fc600078e0045 */
[----:B------:R-:W-:Y:S01]  /*51a0*/  HMMA.16816.F32.BF16 R108, R4, R54, R20 ;  /* 0x00000036046c723c */ /* 0x000fe20000041814 */
[----:B---3--:R-:W-:Y:S02]  /*51b0*/  IMAD.MOV.U32 R235, RZ, RZ, R70 ;  /* 0x000000ffffeb7224 */ /* 0x008fe400078e0046 */
[----:B----4-:R-:W-:-:S05]  /*51c0*/  IMAD.MOV.U32 R234, RZ, RZ, R71 ;  /* 0x000000ffffea7224 */ /* 0x010fca00078e0047 */
[----:B------:R-:W-:Y:S01]  /*51d0*/  HMMA.16816.F32.BF16 R20, R12, R102, RZ ;  /* 0x000000660c14723c */ /* 0x000fe200000418ff */
[----:B------:R-:W-:Y:S02]  /*51e0*/  IMAD.MOV.U32 R231, RZ, RZ, R78 ;  /* 0x000000ffffe77224 */ /* 0x000fe400078e004e */
[----:B------:R-:W-:-:S05]  /*51f0*/  IMAD.MOV.U32 R228, RZ, RZ, R79 ;  /* 0x000000ffffe47224 */ /* 0x000fca00078e004f */
[C---:B------:R-:W-:Y:S08]  /*5200*/  HMMA.16816.F32.BF16 R68, R12.reuse, R46, RZ ;  /* 0x0000002e0c44723c */ /* 0x040ff000000418ff */
[C---:B------:R-:W-:Y:S08]  /*5210*/  HMMA.16816.F32.BF16 R76, R12.reuse, R26, RZ ;  /* 0x0000001a0c4c723c */ /* 0x040ff000000418ff */
[----:B------:R-:W-:Y:S01]  /*5220*/  HMMA.16816.F32.BF16 R12, R12, R118, RZ ;  /* 0x000000760c0c723c */ /* 0x000fe200000418ff */
[----:B------:R-:W-:-:S07]  /*5230*/  IMAD.MOV.U32 R25, RZ, RZ, R113 ;  /* 0x000000ffff197224 */ /* 0x000fce00078e0071 */
[-C--:B------:R-:W-:Y:S08]  /*5240*/  HMMA.16816.F32.BF16 R224, R8, R28.reuse, R124 ;  /* 0x0000001c08e0723c */ /* 0x080ff0000004187c */
[C---:B------:R-:W-:Y:S07]  /*5250*/  HMMA.16816.F32.BF16 R120, R4.reuse, R28, R120 ;  /* 0x0000001c0478723c */ /* 0x040fee0000041878 */
[----:B------:R-:W-:Y:S01]  /*5260*/  IMAD.MOV.U32 R29, RZ, RZ, R115 ;  /* 0x000000ffff1d7224 */ /* 0x000fe200078e0073 */
[----:B------:R-:W-:Y:S01]  /*5270*/  HMMA.16816.F32.BF16 R80, R4, R38, R80 ;  /* 0x000000260450723c */ /* 0x000fe20000041850 */
[----:B------:R-:W-:-:S07]  /*5280*/  IMAD.MOV.U32 R28, RZ, RZ, R112 ;  /* 0x000000ffff1c7224 */ /* 0x000fce00078e0070 */
[C---:B------:R-:W-:Y:S08]  /*5290*/  HMMA.16816.F32.BF16 R76, R4.reuse, R34, R76 ;  /* 0x00000022044c723c */ /* 0x040ff0000004184c */
[C---:B------:R-:W-:Y:S08]  /*52a0*/  HMMA.16816.F32.BF16 R68, R4.reuse, R86, R68 ;  /* 0x000000560444723c */ /* 0x040ff00000041844 */
[C---:B------:R-:W-:Y:S08]  /*52b0*/  HMMA.16816.F32.BF16 R112, R4.reuse, R66, R20 ;  /* 0x000000420470723c */ /* 0x040ff00000041814 */
[----:B------:R-:W-:Y:S01]  /*52c0*/  HMMA.16816.F32.BF16 R124, R4, R62, R12 ;  /* 0x0000003e047c723c */ /* 0x000fe2000004180c */
[----:B------:R-:W-:Y:S01]  /*52d0*/  IMAD.MOV.U32 R164, RZ, RZ, R36 ;  /* 0x000000ffffa47224 */ /* 0x000fe200078e0024 */
[----:B------:R-:W1:Y:S06]  /*52e0*/  LDSM.16.MT88.4 R12, [R229+0x1000] ;  /* 0x00100000e50c783b */ /* 0x000e6c0000004200 */
[----:B------:R-:W-:Y:S01]  /*52f0*/  HMMA.16816.F32.BF16 R4, R16, R46, RZ ;  /* 0x0000002e1004723c */ /* 0x000fe200000418ff */
[----:B------:R-:W-:-:S02]  /*5300*/  IMAD.MOV.U32 R52, RZ, RZ, R95 ;  /* 0x000000ffff347224 */ /* 0x000fc400078e005f */
[----:B------:R-:W-:Y:S11]  /*5310*/  FFMA.FTZ R36, R154, c[0x0][0x2d0], -R3 ;  /* 0x0000b4009a247a23 */ /* 0x000ff60000010803 */
[----:B------:R-:W-:Y:S10]  /*5320*/  @!UPT UIADD3 URZ, URZ, URZ, URZ ;  /* 0x0000003f3f3ff290 */ /* 0x000ff4000fffe03f */
[----:B------:R-:W-:Y:S08]  /*5330*/  HMMA.16816.F32.BF16 R84, R8, R86, R4 ;  /* 0x000000560854723c */ /* 0x000ff00000041804 */
[----:B------:R-:W-:Y:S01]  /*5340*/  HMMA.16816.F32.BF16 R4, R16, R58, RZ ;  /* 0x0000003a1004723c */ /* 0x000fe200000418ff */
[----:B------:R-:W-:Y:S02]  /*5350*/  IMAD.MOV.U32 R100, RZ, RZ, R92 ;  /* 0x000000ffff647224 */ /* 0x000fe400078e005c */
[----:B------:R-:W-:-:S02]  /*5360*/  IMAD.MOV.U32 R154, RZ, RZ, R33 ;  /* 0x000000ffff9a7224 */ /* 0x000fc400078e0021 */
[----:B------:R-:W-:Y:S02]  /*5370*/  IMAD.MOV.U32 R95, RZ, RZ, R32 ;  /* 0x000000ffff5f7224 */ /* 0x000fe400078e0020 */
        /* <DEDUP_REMOVED lines=8> */
[----:B------:R-:W-:Y:S11]  /*5400*/  IMAD.MOV.U32 R140, RZ, RZ, R48 ;  /* 0x000000ffff8c7224 */ /* 0x000ff600078e0030 */
[----:B------:R-:W-:Y:S10]  /*5410*/  @!UPT UIADD3 URZ, URZ, URZ, URZ ;  /* 0x0000003f3f3ff290 */ /* 0x000ff4000fffe03f */
[----:B------:R-:W-:Y:S08]  /*5420*/  HMMA.16816.F32.BF16 R48, R8, R50, R4 ;  /* 0x000000320830723c */ /* 0x000ff00000041804 */
[----:B------:R-:W-:Y:S01]  /*5430*/  HMMA.16816.F32.BF16 R4, R16, R90, RZ ;  /* 0x0000005a1004723c */ /* 0x000fe200000418ff */
[----:B------:R-:W-:Y:S02]  /*5440*/  IMAD.MOV.U32 R152, RZ, RZ, R53 ;  /* 0x000000ffff987224 */ /* 0x000fe400078e0035 */
[----:B------:R-:W-:-:S02]  /*5450*/  IMAD.MOV.U32 R142, RZ, RZ, R52 ;  /* 0x000000ffff8e7224 */ /* 0x000fc400078e0034 */
[----:B------:R-:W-:Y:S02]  /*5460*/  IMAD.MOV.U32 R137, RZ, RZ, R41 ;  /* 0x000000ffff897224 */ /* 0x000fe400078e0029 */
[----:B------:R-:W-:Y:S02]  /*5470*/  IMAD.MOV.U32 R136, RZ, RZ, R40 ;  /* 0x000000ffff887224 */ /* 0x000fe400078e0028 */
[----:B------:R-:W-:Y:S11]  /*5480*/  HMMA.16816.F32.BF16 R40, R16, R42, RZ ;  /* 0x0000002a1028723c */ /* 0x000ff600000418ff */
[----:B------:R-:W-:Y:S04]  /*5490*/  @!UPT UIADD3 URZ, URZ, URZ, URZ ;  /* 0x0000003f3f3ff290 */ /* 0x000fe8000fffe03f */
[----:B------:R-:W-:Y:S08]  /*54a0*/  HMMA.16816.F32.BF16 R52, R8, R54, R4 ;  /* 0x000000360834723c */ /* 0x000ff00000041804 */
[----:B------:R-:W-:Y:S01]  /*54b0*/  HMMA.16816.F32.BF16 R4, R16, R102, RZ ;  /* 0x000000661004723c */ /* 0x000fe200000418ff */
[----:B------:R-:W-:Y:S02]  /*54c0*/  FFMA.FTZ R72, R139, c[0x0][0x2d0], -R0 ;  /* 0x0000b4008b487a23 */ /* 0x000fe40000010800 */
[----:B------:R-:W-:-:S02]  /*54d0*/  IMAD.MOV.U32 R139, RZ, RZ, R25 ;  /* 0x000000ffff8b7224 */ /* 0x000fc400078e0019 */
[----:B------:R-:W-:-:S03]  /*54e0*/  IMAD.MOV.U32 R23, RZ, RZ, R24 ;  /* 0x000000ffff177224 */ /* 0x000fc600078e0018 */
[----:B------:R-:W-:Y:S01]  /*54f0*/  HMMA.16816.F32.BF16 R24, R16, R26, RZ ;  /* 0x0000001a1018723c */ /* 0x000fe200000418ff */
[----:B------:R-:W-:-:S07]  /*5500*/  IMAD.MOV.U32 R150, RZ, RZ, R187 ;  /* 0x000000ffff967224 */ /* 0x000fce00078e00bb */
[----:B------:R-:W-:Y:S01]  /*5510*/  HMMA.16816.F32.BF16 R16, R16, R118, RZ ;  /* 0x000000761010723c */ /* 0x000fe200000418ff */
[----:B------:R-:W-:Y:S01]  /*5520*/  IMAD.MOV.U32 R151, RZ, RZ, R204 ;  /* 0x000000ffff977224 */ /* 0x000fe200078e00cc */
[----:B------:R-:W-:Y:S01]  /*5530*/  MUFU.EX2 R187, R57 ;  /* 0x0000003900bb7308 */ /* 0x000fe20000000800 */
[----:B------:R-:W-:Y:S02]  /*5540*/  IMAD.MOV.U32 R90, RZ, RZ, R186 ;  /* 0x000000ffff5a7224 */ /* 0x000fe400078e00ba */
[----:B------:R-:W-:Y:S02]  /*5550*/  IMAD.MOV.U32 R91, RZ, RZ, R180 ;  /* 0x000000ffff5b7224 */ /* 0x000fe400078e00b4 */
[----:B------:R-:W-:Y:S01]  /*5560*/  IMAD.MOV.U32 R119, RZ, RZ, R206 ;  /* 0x000000ffff777224 */ /* 0x000fe200078e00ce */
[C---:B------:R-:W-:Y:S01]  /*5570*/  HMMA.16816.F32.BF16 R64, R8.reuse, R66, R4 ;  /* 0x000000420840723c */ /* 0x040fe20000041804 */
[----:B------:R-:W-:Y:S01]  /*5580*/  IMAD.MOV.U32 R118, RZ, RZ, R205 ;  /* 0x000000ffff767224 */ /* 0x000fe200078e00cd */
[----:B------:R-:W-:Y:S05]  /*5590*/  MUFU.EX2 R206, R45 ;  /* 0x0000002d00ce7308 */ /* 0x000fea0000000800 */
[----:B------:R-:W-:Y:S01]  /*55a0*/  FADD.FTZ R5, R158, R156 ;  /* 0x0000009c9e057221 */ /* 0x000fe20000010000 */
[----:B------:R-:W-:Y:S01]  /*55b0*/  HMMA.16816.F32.BF16 R40, R8, R38, R40 ;  /* 0x000000260828723c */ /* 0x000fe20000041828 */
[----:B------:R-:W-:Y:S01]  /*55c0*/  IMAD.MOV.U32 R158, RZ, RZ, R181 ;  /* 0x000000ffff9e7224 */ /* 0x000fe200078e00b5 */
[----:B------:R-:W-:Y:S01]  /*55d0*/  MUFU.EX2 R205, R56 ;  /* 0x0000003800cd7308 */ /* 0x000fe20000000800 */
[----:B------:R-:W-:-:S02]  /*55e0*/  FFMA.FTZ R131, R131, c[0x0][0x2d0], -R0 ;  /* 0x0000b40083837a23 */ /* 0x000fc40000010800 */
[----:B------:R-:W-:-:S05]  /*55f0*/  FFMA.FTZ R130, R130, c[0x0][0x2d0], -R0 ;  /* 0x0000b40082827a23 */ /* 0x000fca0000010800 */
[----:B------:R-:W-:Y:S01]  /*5600*/  MUFU.EX2 R207, R44 ;  /* 0x0000002c00cf7308 */ /* 0x000fe20000000800 */
[--C-:B------:R-:W-:Y:S02]  /*5610*/  FFMA.FTZ R129, R129, c[0x0][0x2d0], -R0.reuse ;  /* 0x0000b40081817a23 */ /* 0x100fe40000010800 */
[----:B------:R-:W-:-:S05]  /*5620*/  FFMA.FTZ R128, R128, c[0x0][0x2d0], -R0 ;  /* 0x0000b40080807a23 */ /* 0x000fca0000010800 */
[----:B------:R-:W-:Y:S01]  /*5630*/  MUFU.EX2 R180, R36 ;  /* 0x0000002400b47308 */ /* 0x000fe20000000800 */
[----:B------:R-:W-:Y:S02]  /*5640*/  FADD.FTZ R0, R173, R172 ;  /* 0x000000acad007221 */ /* 0x000fe40000010000 */
[----:B------:R-:W-:-:S05]  /*5650*/  IMAD.MOV.U32 R75, RZ, RZ, R3 ;  /* 0x000000ffff4b7224 */ /* 0x000fca00078e0003 */
[----:B------:R-:W-:Y:S01]  /*5660*/  MUFU.EX2 R186, R33 ;  /* 0x0000002100ba7308 */ /* 0x000fe20000000800 */
[----:B------:R-:W-:-:S07]  /*5670*/  FADD.FTZ R3, R169, R168 ;  /* 0x000000a8a9037221 */ /* 0x000fce0000010000 */
[----:B------:R-:W-:Y:S08]  /*5680*/  MUFU.EX2 R204, R32 ;  /* 0x0000002000cc7308 */ /* 0x000ff00000000800 */
[----:B------:R-:W-:Y:S08]  /*5690*/  MUFU.EX2 R181, R92 ;  /* 0x0000005c00b57308 */ /* 0x000ff00000000800 */
[----:B------:R-:W-:Y:S08]  /*56a0*/  MUFU.EX2 R47, R94 ;  /* 0x0000005e002f7308 */ /* 0x000ff00000000800 */
[----:B------:R-:W-:Y:S08]  /*56b0*/  MUFU.EX2 R57, R93 ;  /* 0x0000005d00397308 */ /* 0x000ff00000000800 */
[----:B------:R-:W-:Y:S08]  /*56c0*/  MUFU.EX2 R58, R89 ;  /* 0x00000059003a7308 */ /* 0x000ff00000000800 */
[----:B------:R-:W2:Y:S08]  /*56d0*/  MUFU.EX2 R59, R88 ;  /* 0x00000058003b7308 */ /* 0x000eb00000000800 */
[----:B------:R-:W-:Y:S08]  /*56e0*/  MUFU.EX2 R44, R72 ;  /* 0x00000048002c7308 */ /* 0x000ff00000000800 */
[----:B------:R3:W4:Y:S08]  /*56f0*/  MUFU.EX2 R46, R2 ;  /* 0x00000002002e7308 */ /* 0x0007300000000800 */
[----:B------:R-:W-:Y:S08]  /*5700*/  MUFU.EX2 R56, R37 ;  /* 0x0000002500387308 */ /* 0x000ff00000000800 */
[----:B------:R-:W1:Y:S01]  /*5710*/  MUFU.EX2 R45, R73 ;  /* 0x00000049002d7308 */ /* 0x000e620000000800 */
[----:B---3--:R-:W-:-:S02]  /*5720*/  FADD.FTZ R2, R175, R0 ;  /* 0x00000000af027221 */ /* 0x008fc40000010000 */
[----:B------:R-:W-:Y:S02]  /*5730*/  FADD.FTZ R0, R170, R3 ;  /* 0x00000003aa007221 */ /* 0x000fe40000010000 */
[----:B------:R-:W-:Y:S02]  /*5740*/  FADD.FTZ R4, R145, R144 ;  /* 0x0000009091047221 */ /* 0x000fe40000010000 */
[----:B------:R-:W-:Y:S02]  /*5750*/  FADD.FTZ R5, R160, R5 ;  /* 0x00000005a0057221 */ /* 0x000fe40000010000 */
[----:B------:R-:W-:Y:S01]  /*5760*/  FADD.FTZ R21, R174, R2 ;  /* 0x00000002ae157221 */ /* 0x000fe20000010000 */
[----:B------:R-:W-:Y:S01]  /*5770*/  HMMA.16816.F32.BF16 R24, R8, R34, R24 ;  /* 0x000000220818723c */ /* 0x000fe20000041818 */
[----:B------:R-:W-:Y:S01]  /*5780*/  FADD.FTZ R2, R171, R0 ;  /* 0x00000000ab027221 */ /* 0x000fe20000010000 */
[----:B--2---:R-:W-:Y:S01]  /*5790*/  F2FP.BF16.PACK_AB R6, R59, R58 ;  /* 0x0000003a3b06723e */ /* 0x004fe200000010ff */
[----:B------:R-:W-:Y:S01]  /*57a0*/  FADD.FTZ R3, R153, R4 ;  /* 0x0000000499037221 */ /* 0x000fe20000010000 */
[----:B------:R-:W-:Y:S01]  /*57b0*/  F2FP.BF16.PACK_AB R4, R57, R47 ;  /* 0x0000002f3904723e */ /* 0x000fe200000010ff */
[----:B------:R-:W-:Y:S01]  /*57c0*/  FADD.FTZ R0, R163, R5 ;  /* 0x00000005a3007221 */ /* 0x000fe20000010000 */
[----:B----4-:R-:W-:-:S02]  /*57d0*/  F2FP.BF16.PACK_AB R5, R46, R44 ;  /* 0x0000002c2e05723e */ /* 0x010fc400000010ff */
[----:B------:R-:W-:Y:S01]  /*57e0*/  HMMA.16816.F32.BF16 R60, R8, R62, R16 ;  /* 0x0000003e083c723c */ /* 0x000fe20000041810 */
[----:B-1----:R-:W-:Y:S01]  /*57f0*/  F2FP.BF16.PACK_AB R7, R45, R56 ;  /* 0x000000382d07723e */ /* 0x002fe200000010ff */
[----:B------:R-:W-:-:S05]  /*5800*/  IMAD.MOV.U32 R92, RZ, RZ, R148 ;  /* 0x000000ffff5c7224 */ /* 0x000fca00078e0094 */
[----:B------:R-:W-:Y:S02]  /*5810*/  F2FP.BF16.PACK_AB R8, R205, R187 ;  /* 0x000000bbcd08723e */ /* 0x000fe400000010ff */
[----:B------:R-:W-:Y:S02]  /*5820*/  F2FP.BF16.PACK_AB R9, R186, R180 ;  /* 0x000000b4ba09723e */ /* 0x000fe400000010ff */
[----:B------:R-:W-:Y:S02]  /*5830*/  F2FP.BF16.PACK_AB R10, R207, R206 ;  /* 0x000000cecf0a723e */ /* 0x000fe400000010ff */
[----:B------:R-:W-:Y:S01]  /*5840*/  F2FP.BF16.PACK_AB R11, R181, R204 ;  /* 0x000000ccb50b723e */ /* 0x000fe200000010ff */
[----:B------:R-:W-:Y:S02]  /*5850*/  IMAD.MOV.U32 R145, RZ, RZ, R149 ;  /* 0x000000ffff917224 */ /* 0x000fe400078e0095 */
[----:B------:R-:W-:Y:S02]  /*5860*/  IMAD.MOV.U32 R144, RZ, RZ, R150 ;  /* 0x000000ffff907224 */ /* 0x000fe400078e0096 */
[----:B------:R-:W-:Y:S01]  /*5870*/  IMAD.MOV.U32 R22, RZ, RZ, R151 ;  /* 0x000000ffff167224 */ /* 0x000fe200078e0097 */
[----:B------:R-:W-:Y:S01]  /*5880*/  HMMA.16816.F32.BF16 R188, R4, R12, R188 ;  /* 0x0000000c04bc723c */ /* 0x000fe200000418bc */
[----:B------:R-:W-:-:S02]  /*5890*/  IMAD.MOV.U32 R148, RZ, RZ, R199 ;  /* 0x000000ffff947224 */ /* 0x000fc400078e00c7 */
[----:B------:R-:W-:Y:S02]  /*58a0*/  IMAD.MOV.U32 R149, RZ, RZ, R198 ;  /* 0x000000ffff957224 */ /* 0x000fe400078e00c6 */
[----:B------:R-:W-:Y:S02]  /*58b0*/  IMAD.MOV.U32 R150, RZ, RZ, R197 ;  /* 0x000000ffff967224 */ /* 0x000fe400078e00c5 */
[----:B------:R-:W-:Y:S01]  /*58c0*/  IMAD.MOV.U32 R151, RZ, RZ, R196 ;  /* 0x000000ffff977224 */ /* 0x000fe200078e00c4 */
[----:B------:R-:W-:Y:S08]  /*58d0*/  HMMA.16816.F32.BF16 R192, R8, R12, R192 ;  /* 0x0000000c08c0723c */ /* 0x000ff000000418c0 */
[-C--:B------:R-:W-:Y:S08]  /*58e0*/  HMMA.16816.F32.BF16 R196, R4, R14.reuse, R80 ;  /* 0x0000000e04c4723c */ /* 0x080ff00000041850 */
        /* <DEDUP_REMOVED lines=10> */
[----:B------:R-:W-:Y:S02]  /*5990*/  IMAD.MOV.U32 R16, RZ, RZ, R140 ;  /* 0x000000ffff107224 */ /* 0x000fe400078e008c */
[----:B------:R-:W-:Y:S02]  /*59a0*/  IMAD.MOV.U32 R102, RZ, RZ, R141 ;  /* 0x000000ffff667224 */ /* 0x000fe400078e008d */
[----:B------:R-:W-:Y:S02]  /*59b0*/  IMAD.MOV.U32 R103, RZ, RZ, R142 ;  /* 0x000000ffff677224 */ /* 0x000fe400078e008e */
[----:B------:R-:W-:Y:S01]  /*59c0*/  IMAD.MOV.U32 R156, RZ, RZ, R143 ;  /* 0x000000ffff9c7224 */ /* 0x000fe200078e008f */
[-C--:B-1----:R-:W-:Y:S08]  /*59d0*/  HMMA.16816.F32.BF16 R132, R8, R12.reuse, R212 ;  /* 0x0000000c0884723c */ /* 0x082ff000000418d4 */
[C---:B------:R-:W-:Y:S08]  /*59e0*/  HMMA.16816.F32.BF16 R136, R4.reuse, R12, R200 ;  /* 0x0000000c0488723c */ /* 0x040ff000000418c8 */
[-C--:B------:R-:W-:Y:S08]  /*59f0*/  HMMA.16816.F32.BF16 R140, R4, R14.reuse, R76 ;  /* 0x0000000e048c723c */ /* 0x080ff0000004184c */
[----:B------:R-:W-:Y:S01]  /*5a00*/  HMMA.16816.F32.BF16 R36, R8, R14, R24 ;  /* 0x0000000e0824723c */ /* 0x000fe20000041818 */
[----:B------:R-:W1:Y:S01]  /*5a10*/  LDSM.16.MT88.4 R12, [R233+0x1000] ;  /* 0x00100000e90c783b */ /* 0x000e620000004200 */
[----:B------:R-:W-:-:S02]  /*5a20*/  FADD.FTZ R20, R155, R3 ;  /* 0x000000039b147221 */ /* 0x000fc40000010000 */
        /* <DEDUP_REMOVED lines=20> */
[-C--:B-1----:R-:W-:Y:S08]  /*5b70*/  HMMA.16816.F32.BF16 R164, R8, R12.reuse, R224 ;  /* 0x0000000c08a4723c */ /* 0x082ff000000418e0 */
[C---:B------:R-:W-:Y:S08]  /*5b80*/  HMMA.16816.F32.BF16 R168, R4.reuse, R12, R120 ;  /* 0x0000000c04a8723c */ /* 0x040ff00000041878 */
[----:B------:R-:W-:Y:S01]  /*5b90*/  HMMA.16816.F32.BF16 R172, R4, R14, R96 ;  /* 0x0000000e04ac723c */ /* 0x000fe20000041860 */
[----:B------:R-:W-:-:S02]  /*5ba0*/  IMAD.MOV.U32 R160, RZ, RZ, R92 ;  /* 0x000000ffffa07224 */ /* 0x000fc400078e005c */
[----:B------:R-:W-:Y:S02]  /*5bb0*/  IMAD.MOV.U32 R93, RZ, RZ, R119 ;  /* 0x000000ffff5d7224 */ /* 0x000fe400078e0077 */
[----:B------:R-:W-:Y:S02]  /*5bc0*/  IMAD.MOV.U32 R200, RZ, RZ, R237 ;  /* 0x000000ffffc87224 */ /* 0x000fe400078e00ed */
[----:B------:R-:W-:Y:S01]  /*5bd0*/  IMAD.MOV.U32 R201, RZ, RZ, R236 ;  /* 0x000000ffffc97224 */ /* 0x000fe200078e00ec */
[----:B------:R-:W-:Y:S01]  /*5be0*/  HMMA.16816.F32.BF16 R68, R8, R14, R28 ;  /* 0x0000000e0844723c */ /* 0x000fe2000004181c */
[----:B------:R-:W1:Y:S01]  /*5bf0*/  LDSM.16.MT88.4 R12, [R229+0x3000] ;  /* 0x00300000e50c783b */ /* 0x000e620000004200 */
[----:B------:R-:W-:Y:S02]  /*5c00*/  IMAD.MOV.U32 R92, RZ, RZ, R118 ;  /* 0x000000ffff5c7224 */ /* 0x000fe400078e0076 */
[----:B------:R-:W-:Y:S02]  /*5c10*/  IMAD.MOV.U32 R202, RZ, RZ, R235 ;  /* 0x000000ffffca7224 */ /* 0x000fe400078e00eb */
[----:B------:R-:W-:-:S02]  /*5c20*/  IMAD.MOV.U32 R203, RZ, RZ, R234 ;  /* 0x000000ffffcb7224 */ /* 0x000fc400078e00ea */
[----:B------:R-:W-:Y:S02]  /*5c30*/  FADD.FTZ R0, R179, R0 ;  /* 0x00000000b3007221 */ /* 0x000fe40000010000 */
[----:B------:R-:W-:Y:S01]  /*5c40*/  FADD.FTZ R2, R216, R2 ;  /* 0x00000002d8027221 */ /* 0x000fe20000010000 */
[----:B------:R-:W-:Y:S01]  /*5c50*/  MUFU.EX2 R23, R23 ;  /* 0x0000001700177308 */ /* 0x000fe20000000800 */
[----:B------:R-:W-:Y:S01]  /*5c60*/  IMAD.MOV.U32 R119, RZ, RZ, R228 ;  /* 0x000000ffff777224 */ /* 0x000fe200078e00e4 */
[----:B------:R-:W-:Y:S01]  /*5c70*/  LDSM.16.MT88.4 R96, [R230+0x3800] ;  /* 0x00380000e660783b */ /* 0x000fe20000004200 */
[----:B------:R-:W-:Y:S02]  /*5c80*/  IMAD.MOV.U32 R222, RZ, RZ, R22 ;  /* 0x000000ffffde7224 */ /* 0x000fe400078e0016 */
[----:B------:R-:W-:Y:S01]  /*5c90*/  IMAD.MOV.U32 R223, RZ, RZ, R144 ;  /* 0x000000ffffdf7224 */ /* 0x000fe200078e0090 */
[----:B------:R2:W5:Y:S01]  /*5ca0*/  LDL.LU R237, [R1+0xa0] ;  /* 0x0000a00001ed7983 */ /* 0x0005620000300800 */
[----:B-1----:R-:W-:Y:S08]  /*5cb0*/  HMMA.16816.F32.BF16 R212, R8, R12, R72 ;  /* 0x0000000c08d4723c */ /* 0x002ff00000041848 */
[-C--:B------:R-:W-:Y:S08]  /*5cc0*/  HMMA.16816.F32.BF16 R76, R4, R14.reuse, R104 ;  /* 0x0000000e044c723c */ /* 0x080ff00000041868 */
[----:B------:R-:W-:Y:S01]  /*5cd0*/  HMMA.16816.F32.BF16 R48, R8, R14, R48 ;  /* 0x0000000e0830723c */ /* 0x000fe20000041830 */
[----:B------:R-:W-:Y:S01]  /*5ce0*/  IMAD.MOV.U32 R118, RZ, RZ, R231 ;  /* 0x000000ffff767224 */ /* 0x000fe200078e00e7 */
[----:B------:R-:W-:Y:S01]  /*5cf0*/  MUFU.EX2 R22, R147 ;  /* 0x0000009300167308 */ /* 0x000fe20000000800 */
[----:B------:R2:W5:Y:S04]  /*5d00*/  LDL.LU R236, [R1+0x9c] ;  /* 0x00009c0001ec7983 */ /* 0x0005680000300800 */
[----:B------:R2:W5:Y:S01]  /*5d10*/  LDL.LU R235, [R1+0x98] ;  /* 0x0000980001eb7983 */ /* 0x0005620000300800 */
[----:B------:R-:W-:Y:S03]  /*5d20*/  HMMA.16816.F32.BF16 R72, R4, R12, R88 ;  /* 0x0000000c0448723c */ /* 0x000fe60000041858 */
[----:B------:R-:W1:Y:S04]  /*5d30*/  LDSM.16.MT88.4 R12, [R230+0x3000] ;  /* 0x00300000e60c783b */ /* 0x000e680000004200 */
[----:B------:R2:W5:Y:S04]  /*5d40*/  LDL.LU R234, [R1+0x94] ;  /* 0x0000940001ea7983 */ /* 0x0005680000300800 */
[----:B------:R2:W5:Y:S04]  /*5d50*/  LDL.LU R231, [R1+0x90] ;  /* 0x0000900001e77983 */ /* 0x0005680000300800 */
[----:B------:R2:W5:Y:S01]  /*5d60*/  LDL.LU R228, [R1+0x8c] ;  /* 0x00008c0001e47983 */ /* 0x0005620000300800 */
[-C--:B-1----:R-:W-:Y:S08]  /*5d70*/  HMMA.16816.F32.BF16 R40, R8, R12.reuse, R92 ;  /* 0x0000000c0828723c */ /* 0x082ff0000004185c */
[C---:B------:R-:W-:Y:S01]  /*5d80*/  HMMA.16816.F32.BF16 R88, R4.reuse, R12, R16 ;  /* 0x0000000c0458723c */ /* 0x040fe20000041810 */
[----:B------:R-:W1:Y:S07]  /*5d90*/  LDSM.16.MT88.4 R16, [R233+0x3000] ;  /* 0x00300000e910783b */ /* 0x000e6e0000004200 */
[-C--:B------:R-:W-:Y:S08]  /*5da0*/  HMMA.16816.F32.BF16 R92, R4, R14.reuse, R108 ;  /* 0x0000000e045c723c */ /* 0x080ff0000004186c */
[----:B------:R-:W-:Y:S01]  /*5db0*/  HMMA.16816.F32.BF16 R52, R8, R14, R52 ;  /* 0x0000000e0834723c */ /* 0x000fe20000041834 */
[----:B------:R-:W3:Y:S07]  /*5dc0*/  LDSM.16.MT88.4 R12, [R232+0x3000] ;  /* 0x00300000e80c783b */ /* 0x000eee0000004200 */
[C---:B-1----:R-:W-:Y:S08]  /*5dd0*/  HMMA.16816.F32.BF16 R104, R4.reuse, R16, R24 ;  /* 0x000000100468723c */ /* 0x042ff00000041818 */
[C---:B------:R-:W-:Y:S08]  /*5de0*/  HMMA.16816.F32.BF16 R108, R4.reuse, R18, R112 ;  /* 0x00000012046c723c */ /* 0x040ff00000041870 */
[-C--:B---3--:R-:W-:Y:S08]  /*5df0*/  HMMA.16816.F32.BF16 R120, R4, R12.reuse, R200 ;  /* 0x0000000c0478723c */ /* 0x088ff000000418c8 */
[----:B------:R-:W-:Y:S01]  /*5e00*/  HMMA.16816.F32.BF16 R116, R8, R12, R116 ;  /* 0x0000000c0874723c */ /* 0x000fe20000041874 */
[----:B------:R1:W-:Y:S01]  /*5e10*/  MUFU.EX2 R12, R3 ;  /* 0x00000003000c7308 */ /* 0x0003e20000000800 */
[----:B------:R-:W-:Y:S04]  /*5e20*/  LDSM.16.MT88.4 R200, [R229+0x1800] ;  /* 0x00180000e5c8783b */ /* 0x000fe80000004200 */
[----:B------:R-:W-:Y:S02]  /*5e30*/  LDSM.16.MT88.4 R112, [R233+0x3800] ;  /* 0x00380000e970783b */ /* 0x000fe40000004200 */
[----:B------:R-:W-:Y:S07]  /*5e40*/  HMMA.16816.F32.BF16 R28, R4, R14, R124 ;  /* 0x0000000e041c723c */ /* 0x000fee000004187c */
[----:B------:R-:W-:-:S02]  /*5e50*/  FADD.FTZ R4, R210, R0 ;  /* 0x00000000d2047221 */ /* 0x000fc40000010000 */
[----:B-1----:R-:W-:Y:S02]  /*5e60*/  FADD.FTZ R3, R250, R21 ;  /* 0x00000015fa037221 */ /* 0x002fe40000010000 */
        /* <DEDUP_REMOVED lines=8> */
[----:B------:R-:W1:Y:S01]  /*5ef0*/  LDSM.16.MT88.4 R4, [R232+0x3800] ;  /* 0x00380000e804783b */ /* 0x000e620000004200 */
[C---:B------:R-:W-:Y:S01]  /*5f00*/  HMMA.16816.F32.BF16 R100, R8.reuse, R16, R100 ;  /* 0x000000100864723c */ /* 0x040fe20000041864 */
[----:B------:R-:W-:Y:S07]  /*5f10*/  MUFU.EX2 R16, R163 ;  /* 0x000000a300107308 */ /* 0x000fee0000000800 */
[C---:B------:R-:W-:Y:S01]  /*5f20*/  HMMA.16816.F32.BF16 R64, R8.reuse, R18, R64 ;  /* 0x000000120840723c */ /* 0x040fe20000041840 */
[----:B------:R-:W-:Y:S07]  /*5f30*/  MUFU.EX2 R18, R83 ;  /* 0x0000005300127308 */ /* 0x000fee0000000800 */
[----:B------:R-:W-:Y:S01]  /*5f40*/  HMMA.16816.F32.BF16 R60, R8, R14, R60 ;  /* 0x0000000e083c723c */ /* 0x000fe2000004183c */
[----:B------:R-:W-:Y:S08]  /*5f50*/  MUFU.EX2 R11, R81 ;  /* 0x00000051000b7308 */ /* 0x000ff00000000800 */
[----:B------:R3:W4:Y:S08]  /*5f60*/  MUFU.EX2 R15, R82 ;  /* 0x00000052000f7308 */ /* 0x0007300000000800 */
[----:B------:R-:W-:Y:S08]  /*5f70*/  MUFU.EX2 R19, R160 ;  /* 0x000000a000137308 */ /* 0x000ff00000000800 */
[----:B------:R-:W1:Y:S08]  /*5f80*/  MUFU.EX2 R24, R145 ;  /* 0x0000009100187308 */ /* 0x000e700000000800 */
[----:B------:R-:W-:Y:S08]  /*5f90*/  MUFU.EX2 R25, R146 ;  /* 0x0000009200197308 */ /* 0x000ff00000000800 */
[----:B------:R4:W-:Y:S01]  /*5fa0*/  MUFU.EX2 R13, R128 ;  /* 0x00000080000d7308 */ /* 0x0009e20000000800 */
[----:B------:R-:W-:Y:S01]  /*5fb0*/  FADD.FTZ R27, R252, R2 ;  /* 0x00000002fc1b7221 */ /* 0x000fe20000010000 */
[----:B---3--:R-:W-:Y:S06]  /*5fc0*/  LDSM.16.MT88.4 R80, [R229+0x3800] ;  /* 0x00380000e550783b */ /* 0x008fec0000004200 */
[----:B------:R-:W-:Y:S08]  /*5fd0*/  MUFU.EX2 R14, R162 ;  /* 0x000000a2000e7308 */ /* 0x000ff00000000800 */
[----:B------:R-:W3:Y:S08]  /*5fe0*/  MUFU.EX2 R17, R161 ;  /* 0x000000a100117308 */ /* 0x000ef00000000800 */
[----:B------:R-:W-:Y:S08]  /*5ff0*/  MUFU.EX2 R8, R131 ;  /* 0x0000008300087308 */ /* 0x000ff00000000800 */
[----:B------:R1:W1:Y:S08]  /*6000*/  MUFU.EX2 R10, R130 ;  /* 0x00000082000a7308 */ /* 0x0002700000000800 */
[----:B------:R2:W2:Y:S01]  /*6010*/  MUFU.EX2 R9, R129 ;  /* 0x0000008100097308 */ /* 0x0004a20000000800 */
[----:B------:R-:W-:-:S04]  /*6020*/  @P4 IMAD.HI.U32 R2, R222, c[0x0][0x2c8], RZ ;  /* 0x0000b200de024a27 */ /* 0x000fc800078e00ff */
[----:B------:R-:W-:Y:S01]  /*6030*/  FADD.FTZ R26, R219, R0 ;  /* 0x00000000db1a7221 */ /* 0x000fe20000010000 */
[----:B----4-:R-:W-:Y:S01]  /*6040*/  F2FP.BF16.PACK_AB R128, R15, R11 ;  /* 0x0000000b0f80723e */ /* 0x010fe200000010ff */
[----:B------:R-:W-:Y:S01]  /*6050*/  IMAD.MOV.U32 R0, RZ, RZ, R222 ;  /* 0x000000ffff007224 */ /* 0x000fe200078e00de */
[----:B------:R-:W-:Y:S01]  /*6060*/  @P4 SHF.R.U32.HI R0, RZ, c[0x0][0x2cc], R2 ;  /* 0x0000b300ff004a19 */ /* 0x000fe20000011602 */
[----:B------:R-:W-:Y:S01]  /*6070*/  IMAD.MOV.U32 R2, RZ, RZ, c[0x0][0x168] ;  /* 0x00005a00ff027624 */ /* 0x000fe200078e00ff */
[----:B-1----:R-:W-:Y:S01]  /*6080*/  F2FP.BF16.PACK_AB R130, R23, R18 ;  /* 0x000000121782723e */ /* 0x002fe200000010ff */
[----:B------:R-:W-:Y:S01]  /*6090*/  FADD.FTZ R3, R178, R3 ;  /* 0x00000003b2037221 */ /* 0x000fe20000010000 */
[----:B------:R-:W-:Y:S01]  /*60a0*/  F2FP.BF16.PACK_AB R131, R24, R19 ;  /* 0x000000131883723e */ /* 0x000fe200000010ff */
[----:B------:R-:W1:Y:S01]  /*60b0*/  LDSM.16.MT88.4 R160, [R233+0x1800] ;  /* 0x00180000e9a0783b */ /* 0x000e620000004200 */
[----:B---3--:R-:W-:Y:S02]  /*60c0*/  F2FP.BF16.PACK_AB R124, R17, R14 ;  /* 0x0000000e117c723e */ /* 0x008fe400000010ff */
[----:B--2---:R-:W-:Y:S01]  /*60d0*/  F2FP.BF16.PACK_AB R129, R16, R12 ;  /* 0x0000000c1081723e */ /* 0x004fe200000010ff */
[----:B------:R-:W2:Y:S01]  /*60e0*/  LDSM.16.MT88.4 R176, [R232+0x1800] ;  /* 0x00180000e8b0783b */ /* 0x000ea20000004200 */
[----:B------:R-:W-:-:S02]  /*60f0*/  F2FP.BF16.PACK_AB R125, R10, R8 ;  /* 0x000000080a7d723e */ /* 0x000fc400000010ff */
[----:B------:R-:W-:Y:S01]  /*6100*/  F2FP.BF16.PACK_AB R126, R25, R22 ;  /* 0x00000016197e723e */ /* 0x000fe200000010ff */
[----:B------:R-:W3:Y:S01]  /*6110*/  LDSM.16.MT88.4 R144, [R230+0x1800] ;  /* 0x00180000e690783b */ /* 0x000ee20000004200 */
[----:B------:R-:W-:Y:S02]  /*6120*/  F2FP.BF16.PACK_AB R127, R13, R9 ;  /* 0x000000090d7f723e */ /* 0x000fe400000010ff */
[----:B------:R-:W-:Y:S01]  /*6130*/  IADD3 R0, R0, c[0x0][0x1d0], -R2 ;  /* 0x0000740000007a10 */ /* 0x000fe20007ffe802 */
[-C--:B------:R-:W-:Y:S08]  /*6140*/  HMMA.16816.F32.BF16 R116, R128, R4.reuse, R116 ;  /* 0x000000048074723c */ /* 0x080ff00000041874 */
[----:B------:R-:W-:Y:S07]  /*6150*/  HMMA.16816.F32.BF16 R120, R124, R4, R120 ;  /* 0x000000047c78723c */ /* 0x000fee0000041878 */
[----:B------:R-:W-:Y:S01]  /*6160*/  SHF.R.S32.HI R5, RZ, 0x1f, R0 ;  /* 0x0000001fff057819 */ /* 0x000fe20000011400 */
[----:B------:R-:W-:-:S03]  /*6170*/  FADD.FTZ R20, R209, R3 ;  /* 0x00000003d1147221 */ /* 0x000fc60000010000 */
[----:B------:R-:W-:Y:S01]  /*6180*/  LEA.HI R5, R5, R0, RZ, 0x6 ;  /* 0x0000000005057211 */ /* 0x000fe200078f30ff */
        /* <DEDUP_REMOVED lines=19> */
[----:B------:R-:W-:Y:S01]  /*62c0*/  SHF.R.S32.HI R5, RZ, 0x6, R5 ;  /* 0x00000006ff057819 */ /* 0x000fe20000011405 */
[----:B------:R-:W-:Y:S02]  /*62d0*/  FADD.FTZ R4, R8, R4 ;  /* 0x0000000408047221 */ /* 0x000fe40000010000 */
[----:B------:R-:W-:Y:S02]  /*62e0*/  FADD.FTZ R3, R14, R3 ;  /* 0x000000030e037221 */ /* 0x000fe40000010000 */
[----:B------:R-:W-:Y:S02]  /*62f0*/  FADD.FTZ R0, R18, R0 ;  /* 0x0000000012007221 */ /* 0x000fe40000010000 */
[----:B------:R-:W-:Y:S01]  /*6300*/  FADD.FTZ R2, R16, R2 ;  /* 0x0000000210027221 */ /* 0x000fe20000010000 */
[----:B------:R-:W-:Y:S01]  /*6310*/  IMNMX R5, RZ, R5, !PT ;  /* 0x00000005ff057217 */ /* 0x000fe20007800200 */
[----:B------:R-:W-:Y:S01]  /*6320*/  FADD.FTZ R4, R10, R4 ;  /* 0x000000040a047221 */ /* 0x000fe20000010000 */
[----:B------:R-:W-:Y:S01]  /*6330*/  IADD3 R249, R223, -0x2, RZ ;  /* 0xfffffffedff97810 */ /* 0x000fe20007ffe0ff */
[----:B------:R-:W-:-:S02]  /*6340*/  FADD.FTZ R3, R17, R3 ;  /* 0x0000000311037221 */ /* 0x000fc40000010000 */
[----:B------:R-:W-:Y:S02]  /*6350*/  FADD.FTZ R0, R23, R0 ;  /* 0x0000000017007221 */ /* 0x000fe40000010000 */
[----:B------:R-:W-:Y:S02]  /*6360*/  FADD.FTZ R2, R19, R2 ;  /* 0x0000000213027221 */ /* 0x000fe40000010000 */
[----:B------:R-:W-:Y:S01]  /*6370*/  FADD.FTZ R4, R9, R4 ;  /* 0x0000000409047221 */ /* 0x000fe20000010000 */
[----:B------:R4:W-:Y:S01]  /*6380*/  STL [R1+0x40], R5 ;  /* 0x0000400501007387 */ /* 0x0009e20000100800 */
[----:B------:R-:W-:Y:S01]  /*6390*/  FADD.FTZ R3, R22, R3 ;  /* 0x0000000316037221 */ /* 0x000fe20000010000 */
[----:B------:R-:W-:Y:S02]  /*63a0*/  ISETP.GE.AND P0, PT, R249, R5, PT ;  /* 0x00000005f900720c */ /* 0x000fe40003f06270 */
[----:B------:R2:W-:Y:S01]  /*63b0*/  STL [R1+0x4], R0 ;  /* 0x0000040001007387 */ /* 0x0005e20000100800 */
[----:B-1----:R-:W-:Y:S01]  /*63c0*/  HMMA.16816.F32.BF16 R148, R128, R160, R148 ;  /* 0x000000a08094723c */ /* 0x002fe20000041894 */
[----:B----4-:R-:W-:-:S02]  /*63d0*/  FADD.FTZ R5, R24, R2 ;  /* 0x0000000218057221 */ /* 0x010fc40000010000 */
[----:B------:R-:W-:Y:S02]  /*63e0*/  FADD.FTZ R2, R25, R3 ;  /* 0x0000000319027221 */ /* 0x000fe40000010000 */
[----:B--2---:R-:W-:Y:S01]  /*63f0*/  FADD.FTZ R0, R13, R4 ;  /* 0x000000040d007221 */ /* 0x004fe20000010000 */
[----:B------:R1:W-:Y:S04]  /*6400*/  STL [R1+0x18], R5 ;  /* 0x0000180501007387 */ /* 0x0003e80000100800 */
[----:B------:R1:W-:Y:S04]  /*6410*/  STL [R1+0x20], R0 ;  /* 0x0000200001007387 */ /* 0x0003e80000100800 */
[----:B------:R1:W-:Y:S01]  /*6420*/  STL [R1+0x1c], R2 ;  /* 0x00001c0201007387 */ /* 0x0003e20000100800 */
[C---:B------:R-:W-:Y:S08]  /*6430*/  HMMA.16816.F32.BF16 R152, R124.reuse, R160, R152 ;  /* 0x000000a07c98723c */ /* 0x040ff00000041898 */
[C---:B------:R-:W-:Y:S08]  /*6440*/  HMMA.16816.F32.BF16 R156, R124.reuse, R162, R156 ;  /* 0x000000a27c9c723c */ /* 0x040ff0000004189c */
[C---:B------:R-:W-:Y:S08]  /*6450*/  HMMA.16816.F32.BF16 R168, R124.reuse, R176, R168 ;  /* 0x000000b07ca8723c */ /* 0x040ff000000418a8 */
[----:B------:R-:W-:Y:S08]  /*6460*/  HMMA.16816.F32.BF16 R172, R124, R178, R172 ;  /* 0x000000b27cac723c */ /* 0x000ff000000418ac */
[C---:B------:R-:W-:Y:S08]  /*6470*/  HMMA.16816.F32.BF16 R164, R128.reuse, R176, R164 ;  /* 0x000000b080a4723c */ /* 0x040ff000000418a4 */
[C---:B------:R-:W-:Y:S08]  /*6480*/  HMMA.16816.F32.BF16 R160, R128.reuse, R162, R84 ;  /* 0x000000a280a0723c */ /* 0x040ff00000041854 */
[C---:B------:R-:W-:Y:S08]  /*6490*/  HMMA.16816.F32.BF16 R176, R128.reuse, R178, R68 ;  /* 0x000000b280b0723c */ /* 0x040ff00000041844 */
[-C--:B------:R-:W-:Y:S08]  /*64a0*/  HMMA.16816.F32.BF16 R192, R128, R200.reuse, R192 ;  /* 0x000000c880c0723c */ /* 0x080ff000000418c0 */
[C---:B------:R-:W-:Y:S08]  /*64b0*/  HMMA.16816.F32.BF16 R188, R124.reuse, R200, R188 ;  /* 0x000000c87cbc723c */ /* 0x040ff000000418bc */
[----:B------:R-:W-:Y:S08]  /*64c0*/  HMMA.16816.F32.BF16 R196, R124, R202, R196 ;  /* 0x000000ca7cc4723c */ /* 0x000ff000000418c4 */
        /* <DEDUP_REMOVED lines=26> */
.L_x_3423:
[----:B------:R-:W-:Y:S04]  /*6670*/  DEPBAR.LE SB0, 0x0 ;  /* 0x000080000000791a */ /* 0x000fe80000000000 */
[----:B------:R-:W-:Y:S01]  /*6680*/  WARPSYNC 0xffffffff ;  /* 0xffffffff00007948 */ /* 0x000fe20003800000 */
[----:B------:R-:W-:Y:S08]  /*6690*/  BAR.SYNC.DEFER_BLOCKING 0x0 ;  /* 0x0000000000007b1d */ /* 0x000ff00000010000 */
[----:B-----5:R-:W-:Y:S08]  /*66a0*/  LDSM.16.M88.4 R64, [R235] ;  /* 0x00000000eb40783b */ /* 0x020ff00000000200 */
[----:B------:R-:W2:Y:S08]  /*66b0*/  LDSM.16.M88.4 R16, [R228] ;  /* 0x00000000e410783b */ /* 0x000eb00000000200 */
[----:B------:R-:W3:Y:S08]  /*66c0*/  LDSM.16.M88.4 R60, [R235+0x2000] ;  /* 0x00200000eb3c783b */ /* 0x000ef00000000200 */
[----:B------:R-:W3:Y:S08]  /*66d0*/  LDSM.16.M88.4 R32, [R228+0x800] ;  /* 0x00080000e420783b */ /* 0x000ef00000000200 */
[----:B------:R-:W4:Y:S06]  /*66e0*/  LDL.64 R218, [R1+0x10] ;  /* 0x0000100001da7983 */ /* 0x000f2c0000100a00 */
[----:B------:R-:W1:Y:S08]  /*66f0*/  LDSM.16.M88.4 R48, [R228+0x1000] ;  /* 0x00100000e430783b */ /* 0x000e700000000200 */
[----:B------:R-:W4:Y:S01]  /*6700*/  LDL R217, [R1+0x38] ;  /* 0x0000380001d97983 */ /* 0x000f220000100800 */
[-C--:B--2---:R-:W-:Y:S03]  /*6710*/  HMMA.16816.F32.BF16 R4, R64, R16.reuse, RZ ;  /* 0x000000104004723c */ /* 0x084fe600000418ff */
[----:B------:R-:W2:Y:S05]  /*6720*/  LDL.64 R220, [R1+0x30] ;  /* 0x0000300001dc7983 */ /* 0x000eaa0000100a00 */
[C---:B---3--:R-:W-:Y:S01]  /*6730*/  HMMA.16816.F32.BF16 R8, R60.reuse, R16, RZ ;  /* 0x000000103c08723c */ /* 0x048fe200000418ff */
[----:B------:R-:W3:Y:S04]  /*6740*/  LDL.LU R216, [R1] ;  /* 0x0000000001d87983 */ /* 0x000ee80000300800 */
[----:B------:R-:W1:Y:S03]  /*6750*/  LDSM.16.M88.4 R204, [R228+0x1800] ;  /* 0x00180000e4cc783b */ /* 0x000e660000000200 */
[-C--:B------:R-:W-:Y:S05]  /*6760*/  HMMA.16816.F32.BF16 R12, R60, R18.reuse, RZ ;  /* 0x000000123c0c723c */ /* 0x080fea00000418ff */
[----:B------:R-:W-:Y:S03]  /*6770*/  LDSM.16.M88.4 R208, [R237] ;  /* 0x00000000edd0783b */ /* 0x000fe60000000200 */
[C---:B------:R-:W-:Y:S05]  /*6780*/  HMMA.16816.F32.BF16 R16, R64.reuse, R18, RZ ;  /* 0x000000124010723c */ /* 0x040fea00000418ff */
[----:B------:R-:W-:Y:S03]  /*6790*/  LDSM.16.M88.4 R212, [R237+0x2000] ;  /* 0x00200000edd4783b */ /* 0x000fe60000000200 */
[-C--:B------:R-:W-:Y:S05]  /*67a0*/  HMMA.16816.F32.BF16 R20, R64, R32.reuse, RZ ;  /* 0x000000204014723c */ /* 0x080fea00000418ff */
[----:B------:R1:W-:Y:S03]  /*67b0*/  STL [R1+0xac], R130 ;  /* 0x0000ac8201007387 */ /* 0x0003e60000100800 */
[C---:B------:R-:W-:Y:S01]  /*67c0*/  HMMA.16816.F32.BF16 R24, R60.reuse, R32, RZ ;  /* 0x000000203c18723c */ /* 0x040fe200000418ff */
[----:B------:R1:W-:Y:S04]  /*67d0*/  STL [R1+0xa8], R131 ;  /* 0x0000a88301007387 */ /* 0x0003e80000100800 */
[----:B------:R-:W-:Y:S03]  /*67e0*/  STL [R1+0x8c], R239 ;  /* 0x00008cef01007387 */ /* 0x000fe60000100800 */
[-C--:B------:R-:W-:Y:S01]  /*67f0*/  HMMA.16816.F32.BF16 R28, R60, R34.reuse, RZ ;  /* 0x000000223c1c723c */ /* 0x080fe200000418ff */
[----:B------:R-:W-:Y:S04]  /*6800*/  STL [R1+0x90], R247 ;  /* 0x000090f701007387 */ /* 0x000fe80000100800 */
[----:B------:R-:W-:Y:S03]  /*6810*/  STL [R1+0x94], R246 ;  /* 0x000094f601007387 */ /* 0x000fe60000100800 */
[C---:B------:R-:W-:Y:S01]  /*6820*/  HMMA.16816.F32.BF16 R32, R64.reuse, R34, RZ ;  /* 0x000000224020723c */ /* 0x040fe200000418ff */
[----:B------:R-:W-:Y:S04]  /*6830*/  STL [R1+0x98], R245 ;  /* 0x000098f501007387 */ /* 0x000fe80000100800 */
[----:B-1----:R-:W2:Y:S03]  /*6840*/  LDL R130, [R1+0x54] ;  /* 0x0000540001827983 */ /* 0x002ea60000100800 */
[-C--:B------:R-:W-:Y:S01]  /*6850*/  HMMA.16816.F32.BF16 R36, R64, R48.reuse, RZ ;  /* 0x000000304024723c */ /* 0x080fe200000418ff */
[----:B------:R-:W2:Y:S07]  /*6860*/  LDL R131, [R1+0x58] ;  /* 0x0000580001837983 */ /* 0x000eae0000100800 */
        /* <DEDUP_REMOVED lines=20> */
[-C--:B------:R-:W-:Y:S03]  /*69b0*/  HMMA.16816.F32.BF16 R44, R212, R206.reuse, R44 ;  /* 0x000000ced42c723c */ /* 0x080fe6000004182c */
[C---:B---3--:R-:W-:Y:S05]  /*69c0*/  ISETP.GE.AND P5, PT, R216.reuse, RZ, PT ;  /* 0x000000ffd800720c */ /* 0x048fea0003fa6270 */
[C---:B------:R-:W-:Y:S01]  /*69d0*/  HMMA.16816.F32.BF16 R48, R208.reuse, R206, R48 ;  /* 0x000000ced030723c */ /* 0x040fe20000041830 */
[----:B------:R-:W1:Y:S07]  /*69e0*/  LDSM.16.M88.4 R204, [R245] ;  /* 0x00000000f5cc783b */ /* 0x000e6e0000000200 */
[----:B------:R-:W-:Y:S01]  /*69f0*/  @P5 SHF.R.S32.HI R0, RZ, 0x1f, R216 ;  /* 0x0000001fff005819 */ /* 0x000fe200000114d8 */
[----:B------:R-:W-:Y:S01]  /*6a00*/  @P5 IMAD.WIDE.U32 R2, R216, c[0x0][0x208], RZ ;  /* 0x00008200d8025a25 */ /* 0x000fe200078e00ff */
[----:B----4-:R-:W-:Y:S03]  /*6a10*/  @P5 ISETP.GE.AND P0, PT, R218, c[0x0][0x1d4], PT ;  /* 0x00007500da005a0c */ /* 0x010fe60003f06270 */
[----:B------:R-:W-:Y:S02]  /*6a20*/  @P5 IMAD R0, R0, c[0x0][0x208], RZ ;  /* 0x0000820000005a24 */ /* 0x000fe400078e02ff */
[----:B------:R-:W-:Y:S02]  /*6a30*/  @P5 IMAD.MOV.U32 R182, RZ, RZ, 0x5 ;  /* 0x00000005ffb65424 */ /* 0x000fe400078e00ff */
[----:B------:R-:W-:Y:S04]  /*6a40*/  @P5 IMAD R0, R216, c[0x0][0x20c], R0 ;  /* 0x00008300d8005a24 */ /* 0x000fe800078e0200 */
[----:B------:R-:W-:Y:S05]  /*6a50*/  @P5 IMAD.IADD R0, R3, 0x1, R0 ;  /* 0x0000000103005824 */ /* 0x000fea00078e0200 */
[C---:B------:R-:W-:Y:S01]  /*6a60*/  @P5 SHF.L.U64.HI R3, R2.reuse, 0x6, R0 ;  /* 0x0000000602035819 */ /* 0x040fe20000010200 */
[----:B------:R-:W-:Y:S05]  /*6a70*/  @P5 IMAD.SHL.U32 R2, R2, 0x40, RZ ;  /* 0x0000004002025824 */ /* 0x000fea00078e00ff */
[C---:B--2---:R-:W-:Y:S02]  /*6a80*/  @P5 IADD3 R0, P3, R2.reuse, R220, RZ ;  /* 0x000000dc02005210 */ /* 0x044fe40007f7e0ff */
[----:B------:R-:W-:Y:S03]  /*6a90*/  @P5 IADD3 R2, P2, P1, R2, 0x40, R220 ;  /* 0x0000004002025810 */ /* 0x000fe6000795e0dc */
[C-C-:B------:R-:W-:Y:S01]  /*6aa0*/  @P5 IMAD.X R183, R3.reuse, 0x1, R217.reuse, P3 ;  /* 0x0000000103b75824 */ /* 0x140fe200018e06d9 */
[C---:B------:R-:W-:Y:S02]  /*6ab0*/  @P5 LEA R184, P3, R0.reuse, c[0x0][0x1f8], 0x1 ;  /* 0x00007e0000b85a11 */ /* 0x040fe400078608ff */
[----:B------:R-:W-:Y:S01]  /*6ac0*/  @P5 IADD3.X R3, R3, RZ, R217, P2, P1 ;  /* 0x000000ff03035210 */ /* 0x000fe200017e24d9 */
[-C--:B-1----:R-:W-:Y:S01]  /*6ad0*/  HMMA.16816.F32.BF16 R52, R208, R204.reuse, R52 ;  /* 0x000000ccd034723c */ /* 0x082fe20000041834 */
[----:B------:R-:W2:Y:S02]  /*6ae0*/  LDL R217, [R1+0x44] ;  /* 0x0000440001d97983 */ /* 0x000ea40000100800 */
[----:B------:R-:W-:Y:S02]  /*6af0*/  @P5 LEA.HI.X R185, R0, c[0x0][0x1fc], R183, 0x1, P3 ;  /* 0x00007f0000b95a11 */ /* 0x000fe400018f0cb7 */
[----:B------:R-:W-:Y:S03]  /*6b00*/  STL [R1+0x9c], R235 ;  /* 0x00009ceb01007387 */ /* 0x000fe60000100800 */
[C---:B------:R-:W-:Y:S01]  /*6b10*/  HMMA.16816.F32.BF16 R56, R212.reuse, R204, R56 ;  /* 0x000000ccd438723c */ /* 0x040fe20000041838 */
[----:B------:R-:W-:Y:S01]  /*6b20*/  @!PT LDS RZ, [RZ] ;  /* 0x00000000fffff984 */ /* 0x000fe20000000800 */
[----:B------:R-:W-:Y:S01]  /*6b30*/  @!PT LDS RZ, [RZ] ;  /* 0x00000000fffff984 */ /* 0x000fe20000000800 */
[----:B------:R-:W-:Y:S01]  /*6b40*/  @!PT LDS RZ, [RZ] ;  /* 0x00000000fffff984 */ /* 0x000fe20000000800 */
[----:B------:R1:W-:Y:S06]  /*6b50*/  @P5 LDGSTS.E.BYPASS.LTC128B.128 [R248+0x100], [R184.64], !P0 ;  /* 0x00100000b8f85fae */ /* 0x0003ec000c101d46 */
[C---:B------:R-:W-:Y:S01]  /*6b60*/  @P5 LEA R204, P2, R2.reuse, c[0x0][0x1f8], 0x1 ;  /* 0x00007e0002cc5a11 */ /* 0x040fe200078408ff */
[-C--:B------:R-:W-:Y:S01]  /*6b70*/  HMMA.16816.F32.BF16 R60, R212, R206.reuse, R60 ;  /* 0x000000ced43c723c */ /* 0x080fe2000004183c */
[----:B------:R-:W-:Y:S03]  /*6b80*/  STL [R1+0xa0], R228 ;  /* 0x0000a0e401007387 */ /* 0x000fe60000100800 */
[----:B------:R-:W-:Y:S01]  /*6b90*/  @P5 LEA.HI.X R205, R2, c[0x0][0x1fc], R3, 0x1, P2 ;  /* 0x00007f0002cd5a11 */ /* 0x000fe200010f0c03 */
[----:B------:R-:W-:Y:S03]  /*6ba0*/  STL [R1+0xa4], R244 ;  /* 0x0000a4f401007387 */ /* 0x000fe60000100800 */
[----:B------:R-:W-:Y:S01]  /*6bb0*/  HMMA.16816.F32.BF16 R64, R208, R206, R64 ;  /* 0x000000ced040723c */ /* 0x000fe20000041840 */
[----:B------:R3:W-:Y:S06]  /*6bc0*/  @P5 LDGSTS.E.BYPASS.LTC128B.128 [R248+0x2100], [R204.64], !P6 ;  /* 0x02100000ccf85fae */ /* 0x0007ec000f101d46 */
[----:B------:R-:W-:Y:S05]  /*6bd0*/  @P5 MOV R206, c[0x0][0x208] ;  /* 0x0000820000ce5a02 */ /* 0x000fea0000000f00 */
[C---:B------:R-:W-:Y:S02]  /*6be0*/  @P5 SHF.L.U32 R207, R206.reuse, 0x5, RZ ;  /* 0x00000005cecf5819 */ /* 0x040fe400000006ff */
[----:B------:R-:W-:Y:S02]  /*6bf0*/  @P5 SHF.L.U64.HI R206, R206, R182, c[0x0][0x20c] ;  /* 0x00008300cece5619 */ /* 0x000fe400000102b6 */
[-C--:B------:R-:W-:Y:S04]  /*6c00*/  @P5 IADD3 R182, P1, R184, R207.reuse, RZ ;  /* 0x000000cfb8b65210 */ /* 0x080fe80007f3e0ff */
[-C--:B------:R-:W-:Y:S02]  /*6c10*/  @P5 IADD3.X R183, R185, R206.reuse, RZ, P1, !PT ;  /* 0x000000ceb9b75210 */ /* 0x080fe40000ffe4ff */
[-C--:B------:R-:W-:Y:S03]  /*6c20*/  @P5 IADD3 R2, P2, R182, R207.reuse, RZ ;  /* 0x000000cfb6025210 */ /* 0x080fe60007f5e0ff */
[----:B------:R4:W-:Y:S01]  /*6c30*/  @P5 LDGSTS.E.BYPASS.LTC128B.128 [R248+0x900], [R182.64], !P0 ;  /* 0x00900000b6f85fae */ /* 0x0009e2000c101d46 */
[----:B-1----:R-:W-:Y:S01]  /*6c40*/  @P5 IADD3 R184, P1, R2, R207, RZ ;  /* 0x000000cf02b85210 */ /* 0x002fe20007f3e0ff */
[----:B------:R-:W-:Y:S05]  /*6c50*/  @P5 IMAD.X R3, R183, 0x1, R206, P2 ;  /* 0x00000001b7035824 */ /* 0x000fea00010e06ce */
[----:B------:R-:W-:Y:S01]  /*6c60*/  @P5 IADD3.X R185, R3, R206, RZ, P1, !PT ;  /* 0x000000ce03b95210 */ /* 0x000fe20000ffe4ff */
[----:B------:R4:W-:Y:S08]  /*6c70*/  @P5 LDGSTS.E.BYPASS.LTC128B.128 [R248+0x2900], [R182.64+0x80], !P6 ;  /* 0x02900080b6f85fae */ /* 0x0009f0000f101d46 */
[----:B------:R1:W-:Y:S08]  /*6c80*/  @P5 LDGSTS.E.BYPASS.LTC128B.128 [R248+0x1100], [R2.64], !P0 ;  /* 0x0110000002f85fae */ /* 0x0003f0000c101d46 */
        /* <DEDUP_REMOVED lines=21> */
[----:B------:R-:W1:Y:S03]  /*6de0*/  LDSM.16.M88.4 R208, [R234+0x1800] ;  /* 0x00180000ead0783b */ /* 0x000e660000000200 */
[----:B--2---:R-:W-:Y:S04]  /*6df0*/  IMAD.IADD R0, R131, 0x1, R217 ;  /* 0x0000000183007824 */ /* 0x004fe800078e02d9 */
[----:B------:R-:W-:Y:S05]  /*6e00*/  @P4 IMAD.HI.U32 R2, R0, c[0x0][0x2c8], RZ ;  /* 0x0000b20000024a27 */ /* 0x000fea00078e00ff */
[----:B------:R-:W-:Y:S05]  /*6e10*/  @P4 SHF.R.U32.HI R0, RZ, c[0x0][0x2cc], R2 ;  /* 0x0000b300ff004a19 */ /* 0x000fea0000011602 */
[----:B------:R-:W-:Y:S08]  /*6e20*/  SHFL.IDX PT, R2, R0, 0x2, 0x1c1f ;  /* 0x005c1f0000027f89 */ /* 0x000ff000000e0000 */
[----:B----4-:R-:W-:Y:S08]  /*6e30*/  SHFL.IDX PT, R182, R0, RZ, 0x1c1f ;  /* 0x001c1fff00b67589 */ /* 0x010ff000000e0000 */
[----:B------:R-:W-:Y:S01]  /*6e40*/  SHFL.IDX PT, R183, R0, 0x3, 0x1c1f ;  /* 0x007c1f0000b77f89 */ /* 0x000fe200000e0000 */
[-C--:B-1----:R-:W-:Y:S07]  /*6e50*/  HMMA.16816.F32.BF16 R52, R204, R208.reuse, R52 ;  /* 0x000000d0cc34723c */ /* 0x082fee0000041834 */
[----:B------:R1:W2:Y:S01]  /*6e60*/  SHFL.IDX PT, R3, R0, 0x1, 0x1c1f ;  /* 0x003c1f0000037f89 */ /* 0x0002a200000e0000 */
[C---:B------:R-:W-:Y:S08]  /*6e70*/  HMMA.16816.F32.BF16 R56, R212.reuse, R208, R56 ;  /* 0x000000d0d438723c */ /* 0x040ff00000041838 */
[-C--:B------:R-:W-:Y:S01]  /*6e80*/  HMMA.16816.F32.BF16 R60, R212, R210.reuse, R60 ;  /* 0x000000d2d43c723c */ /* 0x080fe2000004183c */
[----:B------:R-:W-:Y:S07]  /*6e90*/  LDSM.16.M88.4 R212, [R238+0x2000] ;  /* 0x00200000eed4783b */ /* 0x000fee0000000200 */
[----:B------:R-:W-:Y:S01]  /*6ea0*/  HMMA.16816.F32.BF16 R64, R204, R210, R64 ;  /* 0x000000d2cc40723c */ /* 0x000fe20000041840 */
[----:B------:R-:W-:Y:S03]  /*6eb0*/  LDSM.16.M88.4 R204, [R238] ;  /* 0x00000000eecc783b */ /* 0x000fe60000000200 */
[----:B-1----:R-:W-:Y:S05]  /*6ec0*/  MOV R0, 0xffffffc0 ;  /* 0xffffffc000007802 */ /* 0x002fea0000000f00 */
[----:B------:R-:W1:Y:S03]  /*6ed0*/  LDSM.16.M88.4 R208, [R231] ;  /* 0x00000000e7d0783b */ /* 0x000e660000000200 */
[----:B------:R-:W-:Y:S05]  /*6ee0*/  IMAD R0, R216, R0, 0x1 ;  /* 0x00000001d8007424 */ /* 0x000fea00078e0200 */
[----:B------:R-:W-:Y:S02]  /*6ef0*/  IADD3 R0, R0, c[0x0][0x1d0], -R130 ;  /* 0x0000740000007a10 */ /* 0x000fe40007ffe882 */
[----:B------:R-:W3:Y:S02]  /*6f00*/  LDL R130, [R1+0x24] ;  /* 0x0000240001827983 */ /* 0x000ee40000100800 */
[----:B------:R-:W-:Y:S04]  /*6f10*/  IADD3 R0, R0, -c[0x0][0x168], RZ ;  /* 0x80005a0000007a10 */ /* 0x000fe80007ffe0ff */
[C---:B--2---:R-:W-:Y:S01]  /*6f20*/  IADD3 R3, R0.reuse, R3, RZ ;  /* 0x0000000300037210 */ /* 0x044fe20007ffe0ff */
[C---:B------:R-:W-:Y:S02]  /*6f30*/  IMAD.IADD R2, R0.reuse, 0x1, R2 ;  /* 0x0000000100027824 */ /* 0x040fe400078e0202 */
[C---:B------:R-:W-:Y:S01]  /*6f40*/  IMAD.IADD R182, R0.reuse, 0x1, R182 ;  /* 0x0000000100b67824 */ /* 0x040fe200078e02b6 */
[----:B------:R-:W-:Y:S02]  /*6f50*/  IADD3 R0, R0, R183, RZ ;  /* 0x000000b700007210 */ /* 0x000fe40007ffe0ff */
[C---:B------:R-:W-:Y:S02]  /*6f60*/  ISETP.GT.AND P0, PT, R3.reuse, 0x1, PT ;  /* 0x000000010300780c */ /* 0x040fe40003f04270 */
[C---:B------:R-:W-:Y:S02]  /*6f70*/  ISETP.GT.AND P3, PT, R182.reuse, RZ, PT ;  /* 0x000000ffb600720c */ /* 0x040fe40003f64270 */
[----:B------:R-:W-:Y:S02]  /*6f80*/  ISETP.GT.AND P2, PT, R182, 0x1, PT ;  /* 0x00000001b600780c */ /* 0x000fe40003f44270 */
[C---:B------:R-:W-:Y:S02]  /*6f90*/  ISETP.GT.AND P1, PT, R3.reuse, RZ, PT ;  /* 0x000000ff0300720c */ /* 0x040fe40003f24270 */
[----:B------:R-:W-:Y:S01]  /*6fa0*/  ISETP.GT.AND P5, PT, R3, 0x28, PT ;  /* 0x000000280300780c */ /* 0x000fe20003fa4270 */
        /* <DEDUP_REMOVED lines=102> */
[----:B------:R-:W1:Y:S01]  /*7610*/  LDSM.16.M88.4 R208, [R231+0x3800] ;  /* 0x00380000e7d0783b */ /* 0x000e620000000200 */
[----:B------:R-:W-:Y:S07]  /*7620*/  DEPBAR.LE SB0, 0x0 ;  /* 0x000080000000791a */ /* 0x000fee0000000000 */
[----:B------:R-:W-:Y:S11]  /*7630*/  BAR.SYNC.DEFER_BLOCKING 0x0 ;  /* 0x0000000000007b1d */ /* 0x000ff60000010000 */
[----:B------:R-:W-:Y:S04]  /*7640*/  @!UPT UIADD3 URZ, URZ, URZ, URZ ;  /* 0x0000003f3f3ff290 */ /* 0x000fe8000fffe03f */
[----:B------:R-:W-:Y:S02]  /*7650*/  FSEL R50, R50, -INF , P5 ;  /* 0xff80000032327808 */ /* 0x000fe40002800000 */
[----:B------:R-:W-:Y:S01]  /*7660*/  ISETP.GT.AND P5, PT, R182, 0x39, PT ;  /* 0x00000039b600780c */ /* 0x000fe20003fa4270 */
[-C--:B-1----:R-:W-:Y:S08]  /*7670*/  HMMA.16816.F32.BF16 R52, R204, R208.reuse, R52 ;  /* 0x000000d0cc34723c */ /* 0x082ff00000041834 */
[C---:B------:R-:W-:Y:S08]  /*7680*/  HMMA.16816.F32.BF16 R56, R212.reuse, R208, R56 ;  /* 0x000000d0d438723c */ /* 0x040ff00000041838 */
[-C--:B------:R-:W-:Y:S01]  /*7690*/  HMMA.16816.F32.BF16 R60, R212, R210.reuse, R60 ;  /* 0x000000d2d43c723c */ /* 0x080fe2000004183c */
[----:B------:R-:W2:Y:S06]  /*76a0*/  LDL.64 R212, [R1+0x28] ;  /* 0x0000280001d47983 */ /* 0x000eac0000100a00 */
[----:B------:R-:W-:Y:S01]  /*76b0*/  IADD3 R214, R216, -0x1, RZ ;  /* 0xffffffffd8d67810 */ /* 0x000fe20007ffe0ff */
[----:B------:R-:W-:Y:S07]  /*76c0*/  HMMA.16816.F32.BF16 R64, R204, R210, R64 ;  /* 0x000000d2cc40723c */ /* 0x000fee0000041840 */
[----:B------:R-:W-:Y:S02]  /*76d0*/  FSEL R204, R4, -INF , P3 ;  /* 0xff80000004cc7808 */ /* 0x000fe40001800000 */
[----:B------:R-:W-:Y:S03]  /*76e0*/  ISETP.GT.AND P3, PT, R2, RZ, PT ;  /* 0x000000ff0200720c */ /* 0x000fe60003f64270 */
        /* <DEDUP_REMOVED lines=8> */
[----:B------:R-:W-:Y:S02]  /*7770*/  FSEL R208, R9, -INF , P2 ;  /* 0xff80000009d07808 */ /* 0x000fe40001000000 */
[----:B------:R-:W-:Y:S02]  /*7780*/  ISETP.GT.AND P2, PT, R2, 0x9, PT ;  /* 0x000000090200780c */ /* 0x000fe40003f44270 */
[----:B------:R-:W-:Y:S02]  /*7790*/  ISETP.GT.AND P3, PT, R182, 0x8, PT ;  /* 0x00000008b600780c */ /* 0x000fe40003f64270 */
[----:B------:R-:W-:Y:S02]  /*77a0*/  ISETP.GT.AND P0, PT, R0, 0x9, PT ;  /* 0x000000090000780c */ /* 0x000fe40003f04270 */
        /* <DEDUP_REMOVED lines=10> */
[----:B------:R-:W-:Y:S02]  /*7850*/  FSEL R19, R19, -INF , P0 ;  /* 0xff80000013137808 */ /* 0x000fe40000000000 */
[----:B------:R-:W-:Y:S02]  /*7860*/  ISETP.GT.AND P0, PT, R3, 0x11, PT ;  /* 0x000000110300780c */ /* 0x000fe40003f04270 */
[----:B------:R-:W-:Y:S02]  /*7870*/  ISETP.GT.AND P3, PT, R2, 0x10, PT ;  /* 0x000000100200780c */ /* 0x000fe40003f64270 */
[----:B------:R-:W-:Y:S02]  /*7880*/  ISETP.GT.AND P1, PT, R0, RZ, PT ;  /* 0x000000ff0000720c */ /* 0x000fe40003f24270 */
[----:B------:R-:W-:Y:S02]  /*7890*/  FSEL R21, R21, -INF , P2 ;  /* 0xff80000015157808 */ /* 0x000fe40001000000 */
[----:B------:R-:W-:Y:S02]  /*78a0*/  FSEL R23, R23, -INF , P0 ;  /* 0xff80000017177808 */ /* 0x000fe40000000000 */
[----:B------:R-:W-:Y:S02]  /*78b0*/  FSEL R24, R24, -INF , P3 ;  /* 0xff80000018187808 */ /* 0x000fe40001800000 */
[----:B------:R-:W-:Y:S02]  /*78c0*/  FSEL R211, R10, -INF , P1 ;  /* 0xff8000000ad37808 */ /* 0x000fe40000800000 */
[----:B------:R-:W-:Y:S02]  /*78d0*/  ISETP.GT.AND P2, PT, R2, 0x11, PT ;  /* 0x000000110200780c */ /* 0x000fe40003f44270 */
[----:B------:R-:W-:Y:S02]  /*78e0*/  ISETP.GT.AND P0, PT, R0, 0x11, PT ;  /* 0x000000110000780c */ /* 0x000fe40003f04270 */
[----:B------:R-:W-:Y:S02]  /*78f0*/  ISETP.GT.AND P3, PT, R2, 0x18, PT ;  /* 0x000000180200780c */ /* 0x000fe40003f64270 */
[----:B------:R-:W-:Y:S02]  /*7900*/  ISETP.GT.AND P1, PT, R0, 0x8, PT ;  /* 0x000000080000780c */ /* 0x000fe40003f24270 */
        /* <DEDUP_REMOVED lines=11> */
[----:B------:R-:W-:Y:S02]  /*79c0*/  ISETP.GT.AND P1, PT, R3, 0x10, PT ;  /* 0x000000100300780c */ /* 0x000fe40003f24270 */
[----:B------:R-:W-:Y:S02]  /*79d0*/  FSEL R31, R31, -INF , P0 ;  /* 0xff8000001f1f7808 */ /* 0x000fe40000000000 */
[C---:B------:R-:W-:Y:S02]  /*79e0*/  ISETP.GT.AND P3, PT, R182.reuse, 0x20, PT ;  /* 0x00000020b600780c */ /* 0x040fe40003f64270 */
[----:B------:R-:W-:Y:S02]  /*79f0*/  ISETP.GT.AND P2, PT, R182, 0x19, PT ;  /* 0x00000019b600780c */ /* 0x000fe40003f44270 */
[----:B------:R-:W-:Y:S02]  /*7a00*/  ISETP.GT.AND P0, PT, R3, 0x19, PT ;  /* 0x000000190300780c */ /* 0x000fe40003f04270 */
[----:B------:R-:W-:Y:S02]  /*7a10*/  FSEL R22, R22, -INF , P1 ;  /* 0xff80000016167808 */ /* 0x000fe40000800000 */
[----:B------:R-:W-:Y:S02]  /*7a20*/  FSEL R36, R36, -INF , P3 ;  /* 0xff80000024247808 */ /* 0x000fe40001800000 */
[----:B------:R-:W-:Y:S02]  /*7a30*/  ISETP.GT.AND P1, PT, R0, 0x10, PT ;  /* 0x000000100000780c */ /* 0x000fe40003f24270 */
[----:B------:R-:W-:Y:S02]  /*7a40*/  FSEL R33, R33, -INF , P2 ;  /* 0xff80000021217808 */ /* 0x000fe40001000000 */
[----:B------:R-:W-:Y:S02]  /*7a50*/  FSEL R35, R35, -INF , P0 ;  /* 0xff80000023237808 */ /* 0x000fe40000000000 */
        /* <DEDUP_REMOVED lines=8> */
[----:B------:R-:W-:Y:S02]  /*7ae0*/  ISETP.GT.AND P3, PT, R2, 0x28, PT ;  /* 0x000000280200780c */ /* 0x000fe40003f64270 */
[C---:B------:R-:W-:Y:S02]  /*7af0*/  ISETP.GT.AND P1, PT, R0.reuse, 0x18, PT ;  /* 0x000000180000780c */ /* 0x040fe40003f24270 */
[----:B------:R-:W-:Y:S02]  /*7b00*/  ISETP.GT.AND P0, PT, R0, 0x21, PT ;  /* 0x000000210000780c */ /* 0x000fe40003f04270 */
[----:B------:R-:W-:Y:S02]  /*7b10*/  FSEL R30, R30, -INF , P1 ;  /* 0xff8000001e1e7808 */ /* 0x000fe40000800000 */
[----:B------:R-:W-:Y:S02]  /*7b20*/  ISETP.GT.AND P1, PT, R3, 0x18, PT ;  /* 0x000000180300780c */ /* 0x000fe40003f24270 */
[----:B------:R-:W-:Y:S02]  /*7b30*/  FSEL R41, R41, -INF , P2 ;  /* 0xff80000029297808 */ /* 0x000fe40001000000 */
[----:B------:R-:W-:Y:S02]  /*7b40*/  FSEL R43, R43, -INF , P0 ;  /* 0xff8000002b2b7808 */ /* 0x000fe40000000000 */
[----:B------:R-:W-:Y:S02]  /*7b50*/  ISETP.GT.AND P2, PT, R2, 0x29, PT ;  /* 0x000000290200780c */ /* 0x000fe40003f44270 */
[----:B------:R-:W-:Y:S02]  /*7b60*/  FSEL R44, R44, -INF , P3 ;  /* 0xff8000002c2c7808 */ /* 0x000fe40001800000 */
[----:B------:R-:W-:Y:S02]  /*7b70*/  ISETP.GT.AND P3, PT, R182, 0x28, PT ;  /* 0x00000028b600780c */ /* 0x000fe40003f64270 */
[----:B------:R-:W-:Y:S02]  /*7b80*/  ISETP.GT.AND P0, PT, R0, 0x29, PT ;  /* 0x000000290000780c */ /* 0x000fe40003f04270 */
[----:B------:R-:W-:Y:S02]  /*7b90*/  FSEL R45, R45, -INF , P2 ;  /* 0xff8000002d2d7808 */ /* 0x000fe40001000000 */
[----:B------:R-:W-:Y:S02]  /*7ba0*/  FSEL R34, R34, -INF , P1 ;  /* 0xff80000022227808 */ /* 0x000fe40000800000 */
[----:B------:R-:W-:Y:S02]  /*7bb0*/  ISETP.GT.AND P1, PT, R3, 0x20, PT ;  /* 0x000000200300780c */ /* 0x000fe40003f24270 */
[----:B------:R-:W-:Y:S02]  /*7bc0*/  FSEL R47, R47, -INF , P0 ;  /* 0xff8000002f2f7808 */ /* 0x000fe40000000000 */
[----:B------:R-:W-:Y:S02]  /*7bd0*/  ISETP.GT.AND P0, PT, R182, 0x29, PT ;  /* 0x00000029b600780c */ /* 0x000fe40003f04270 */
[----:B------:R-:W-:Y:S02]  /*7be0*/  FSEL R48, R48, -INF , P3 ;  /* 0xff80000030307808 */ /* 0x000fe40001800000 */
[C---:B------:R-:W-:Y:S02]  /*7bf0*/  ISETP.GT.AND P3, PT, R182.reuse, 0x31, PT ;  /* 0x00000031b600780c */ /* 0x040fe40003f64270 */
        /* <DEDUP_REMOVED lines=14> */
[C---:B------:R-:W-:Y:S02]  /*7ce0*/  ISETP.GT.AND P5, PT, R2.reuse, 0x38, PT ;  /* 0x000000380200780c */ /* 0x040fe40003fa4270 */
[----:B------:R-:W-:Y:S02]  /*7cf0*/  ISETP.GT.AND P2, PT, R2, 0x30, PT ;  /* 0x000000300200780c */ /* 0x000fe40003f44270 */
[----:B------:R-:W-:Y:S02]  /*7d00*/  FSEL R66, R66, -INF , P3 ;  /* 0xff80000042427808 */ /* 0x000fe40001800000 */
[----:B------:R-:W-:Y:S02]  /*7d10*/  ISETP.GT.AND P3, PT, R2, 0x39, PT ;  /* 0x000000390200780c */ /* 0x000fe40003f64270 */
[----:B------:R-:W-:Y:S02]  /*7d20*/  FMNMX.FTZ R2, R207, R181, !PT ;  /* 0x000000b5cf027209 */ /* 0x000fe40007810000 */
[----:B------:R-:W-:Y:S02]  /*7d30*/  ISETP.GT.AND P1, PT, R0, 0x28, PT ;  /* 0x000000280000780c */ /* 0x000fe40003f24270 */
[----:B------:R-:W-:Y:S02]  /*7d40*/  FMNMX.FTZ R185, R204, R180, !PT ;  /* 0x000000b4ccb97209 */ /* 0x000fe40007810000 */
        /* <DEDUP_REMOVED lines=8> */
[----:B------:R-:W-:Y:S02]  /*7dd0*/  FSEL R54, R54, -INF , P1 ;  /* 0xff80000036367808 */ /* 0x000fe40000800000 */
[----:B------:R-:W-:Y:S02]  /*7de0*/  FMNMX.FTZ R185, R16, R185, !PT ;  /* 0x000000b910b97209 */ /* 0x000fe40007810000 */
[----:B------:R-:W-:Y:S02]  /*7df0*/  FMNMX.FTZ R4, R211, R187, !PT ;  /* 0x000000bbd3047209 */ /* 0x000fe40007810000 */
        /* <DEDUP_REMOVED lines=43> */
[----:B------:R-:W-:Y:S02]  /*80b0*/  ISETP.GT.AND P1, PT, R0, 0x30, PT ;  /* 0x000000300000780c */ /* 0x000fe40003f24270 */
[----:B------:R-:W-:Y:S02]  /*80c0*/  FMNMX.FTZ R185, R53, R185, !PT ;  /* 0x000000b935b97209 */ /* 0x000fe40007810000 */
[----:B------:R-:W-:Y:S02]  /*80d0*/  FSEL R56, R56, -INF , P2 ;  /* 0xff80000038387808 */ /* 0x000fe40001000000 */
[----:B------:R-:W-:Y:S02]  /*80e0*/  FSEL R58, R58, -INF , P1 ;  /* 0xff8000003a3a7808 */ /* 0x000fe40000800000 */
[C---:B------:R-:W-:Y:S02]  /*80f0*/  ISETP.GT.AND P2, PT, R0.reuse, 0x31, PT ;  /* 0x000000310000780c */ /* 0x040fe40003f44270 */
[C---:B------:R-:W-:Y:S02]  /*8100*/  ISETP.GT.AND P1, PT, R0.reuse, 0x38, PT ;  /* 0x000000380000780c */ /* 0x040fe40003f24270 */
[----:B------:R-:W-:Y:S02]  /*8110*/  FSEL R57, R57, -INF , P0 ;  /* 0xff80000039397808 */ /* 0x000fe40000000000 */
[----:B------:R-:W-:Y:S02]  /*8120*/  ISETP.GT.AND P0, PT, R0, 0x39, PT ;  /* 0x000000390000780c */ /* 0x000fe40003f04270 */
[----:B------:R-:W-:Y:S02]  /*8130*/  FMNMX.FTZ R0, R45, R2, !PT ;  /* 0x000000022d007209 */ /* 0x000fe40007810000 */
[----:B------:R-:W-:Y:S02]  /*8140*/  FMNMX.FTZ R2, R47, R3, !PT ;  /* 0x000000032f027209 */ /* 0x000fe40007810000 */
[----:B------:R-:W-:Y:S02]  /*8150*/  FSEL R59, R59, -INF , P2 ;  /* 0xff8000003b3b7808 */ /* 0x000fe40001000000 */
[----:B------:R-:W-:Y:S02]  /*8160*/  FMNMX.FTZ R185, R64, R185, !PT ;  /* 0x000000b940b97209 */ /* 0x000fe40007810000 */
[----:B------:R-:W-:Y:S02]  /*8170*/  FMNMX.FTZ R0, R56, R0, !PT ;  /* 0x0000000038007209 */ /* 0x000fe40007810000 */
[----:B------:R-:W-:Y:S02]  /*8180*/  FMNMX.FTZ R2, R58, R2, !PT ;  /* 0x000000023a027209 */ /* 0x000fe40007810000 */
[----:B------:R-:W-:Y:S02]  /*8190*/  FSEL R60, R60, -INF , P5 ;  /* 0xff8000003c3c7808 */ /* 0x000fe40002800000 */
[----:B------:R-:W-:Y:S02]  /*81a0*/  FSEL R62, R62, -INF , P1 ;  /* 0xff8000003e3e7808 */ /* 0x000fe40000800000 */
[----:B------:R-:W-:Y:S02]  /*81b0*/  FMNMX.FTZ R0, R57, R0, !PT ;  /* 0x0000000039007209 */ /* 0x000fe40007810000 */
[----:B------:R-:W-:Y:S02]  /*81c0*/  FMNMX.FTZ R2, R59, R2, !PT ;  /* 0x000000023b027209 */ /* 0x000fe40007810000 */
[----:B------:R-:W-:Y:S02]  /*81d0*/  FMNMX.FTZ R185, R65, R185, !PT ;  /* 0x000000b941b97209 */ /* 0x000fe40007810000 */
[----:B------:R-:W-:Y:S02]  /*81e0*/  FSEL R6, R63, -INF , P0 ;  /* 0xff8000003f067808 */ /* 0x000fe40000000000 */
[----:B------:R-:W-:Y:S01]  /*81f0*/  FMNMX.FTZ R3, R60, R0, !PT ;  /* 0x000000003c037209 */ /* 0x000fe20007810000 */
[----:B------:R-:W1:Y:S01]  /*8200*/  SHFL.BFLY PT, R4, R185, 0x2, 0x1f ;  /* 0x0c401f00b9047f89 */ /* 0x000e6200000e0000 */
[----:B------:R-:W-:Y:S02]  /*8210*/  FMNMX.FTZ R0, R62, R2, !PT ;  /* 0x000000023e007209 */ /* 0x000fe40007810000 */
[----:B------:R-:W-:Y:S02]  /*8220*/  FSEL R61, R61, -INF , P3 ;  /* 0xff8000003d3d7808 */ /* 0x000fe40001800000 */
[----:B------:R-:W-:Y:S02]  /*8230*/  FMNMX.FTZ R0, R6, R0, !PT ;  /* 0x0000000006007209 */ /* 0x000fe40007810000 */
[----:B------:R-:W-:Y:S02]  /*8240*/  FMNMX.FTZ R184, R66, R184, !PT ;  /* 0x000000b842b87209 */ /* 0x000fe40007810000 */
[----:B------:R-:W-:Y:S01]  /*8250*/  FMNMX.FTZ R3, R61, R3, !PT ;  /* 0x000000033d037209 */ /* 0x000fe20007810000 */
[----:B------:R-:W4:Y:S01]  /*8260*/  SHFL.BFLY PT, R2, R0, 0x2, 0x1f ;  /* 0x0c401f0000027f89 */ /* 0x000f2200000e0000 */
[----:B------:R-:W-:Y:S02]  /*8270*/  FMNMX.FTZ R184, R67, R184, !PT ;  /* 0x000000b843b87209 */ /* 0x000fe40007810000 */
[----:B------:R-:W-:Y:S05]  /*8280*/  ISETP.GE.AND P5, PT, R216, 0x1, PT ;  /* 0x00000001d800780c */ /* 0x000fea0003fa6270 */
[----:B------:R-:W2:Y:S01]  /*8290*/  SHFL.BFLY PT, R183, R3, 0x2, 0x1f ;  /* 0x0c401f0003b77f89 */ /* 0x000ea200000e0000 */
[----:B-1----:R-:W-:Y:S07]  /*82a0*/  FMNMX.FTZ R185, R185, R4, !PT ;  /* 0x00000004b9b97209 */ /* 0x002fee0007810000 */
[----:B------:R-:W1:Y:S01]  /*82b0*/  SHFL.BFLY PT, R5, R184, 0x2, 0x1f ;  /* 0x0c401f00b8057f89 */ /* 0x000e6200000e0000 */
[----:B------:R-:W-:Y:S01]  /*82c0*/  @P5 IMAD.WIDE.U32 R8, R214, c[0x0][0x1e0], RZ ;  /* 0x00007800d6085a25 */ /* 0x000fe200078e00ff */
[----:B------:R-:W-:Y:S04]  /*82d0*/  @P5 ISETP.GE.AND P3, PT, R218, c[0x0][0x1d4], PT ;  /* 0x00007500da005a0c */ /* 0x000fe80003f66270 */
[----:B------:R-:W-:Y:S02]  /*82e0*/  @P5 SHF.L.U32 R7, R8, 0x6, RZ ;  /* 0x0000000608075819 */ /* 0x000fe400000006ff */
[----:B------:R-:W3:Y:S01]  /*82f0*/  SHFL.BFLY PT, R4, R185, 0x1, 0x1f ;  /* 0x0c201f00b9047f89 */ /* 0x000ee200000e0000 */
[----:B----4-:R-:W-:Y:S02]  /*8300*/  FMNMX.FTZ R0, R0, R2, !PT ;  /* 0x0000000200007209 */ /* 0x010fe40007810000 */
[----:B------:R-:W-:Y:S02]  /*8310*/  @P5 SHF.R.S32.HI R2, RZ, 0x1f, R214 ;  /* 0x0000001fff025819 */ /* 0x000fe400000114d6 */
[----:B--2---:R-:W-:Y:S03]  /*8320*/  FMNMX.FTZ R183, R3, R183, !PT ;  /* 0x000000b703b77209 */ /* 0x004fe60007810000 */
[----:B------:R-:W-:Y:S01]  /*8330*/  @P5 IMAD R2, R2, c[0x0][0x1e0], RZ ;  /* 0x0000780002025a24 */ /* 0x000fe200078e02ff */
[----:B------:R-:W2:Y:S03]  /*8340*/  SHFL.BFLY PT, R3, R0, 0x1, 0x1f ;  /* 0x0c201f0000037f89 */ /* 0x000ea600000e0000 */
[----:B------:R-:W-:Y:S01]  /*8350*/  @P5 IMAD R2, R214, c[0x0][0x1e4], R2 ;  /* 0x00007900d6025a24 */ /* 0x000fe200078e0202 */
[----:B-1----:R-:W-:Y:S03]  /*8360*/  FMNMX.FTZ R184, R184, R5, !PT ;  /* 0x00000005b8b87209 */ /* 0x002fe60007810000 */
[----:B------:R-:W-:Y:S01]  /*8370*/  @P5 IMAD.IADD R2, R9, 0x1, R2 ;  /* 0x0000000109025824 */ /* 0x000fe200078e0202 */
[----:B------:R-:W1:Y:S01]  /*8380*/  SHFL.BFLY PT, R10, R183, 0x1, 0x1f ;  /* 0x0c201f00b70a7f89 */ /* 0x000e6200000e0000 */
[----:B---3--:R-:W-:Y:S07]  /*8390*/  FMNMX.FTZ R185, R185, R4, !PT ;  /* 0x00000004b9b97209 */ /* 0x008fee0007810000 */
[----:B------:R-:W3:Y:S01]  /*83a0*/  SHFL.BFLY PT, R5, R184, 0x1, 0x1f ;  /* 0x0c201f00b8057f89 */ /* 0x000ee200000e0000 */
[----:B------:R-:W-:Y:S02]  /*83b0*/  @P5 SHF.L.U64.HI R4, R8, 0x6, R2 ;  /* 0x0000000608045819 */ /* 0x000fe40000010202 */
[C---:B------:R-:W-:Y:S04]  /*83c0*/  FSETP.NEU.FTZ.AND P2, PT, R185.reuse, -INF , PT ;  /* 0xff800000b900780b */ /* 0x040fe80003f5d000 */
[----:B------:R-:W-:Y:S02]  /*83d0*/  FSEL R2, R185, RZ, P2 ;  /* 0x000000ffb9027208 */ /* 0x000fe40001000000 */
[----:B--2---:R-:W-:Y:S02]  /*83e0*/  FMNMX.FTZ R182, R0, R3, !PT ;  /* 0x0000000300b67209 */ /* 0x004fe40007810000 */
[----:B------:R-:W-:Y:S04]  /*83f0*/  @P5 IADD3 R0, P1, R7, R212, RZ ;  /* 0x000000d407005210 */ /* 0x000fe80007f3e0ff */
[----:B------:R-:W-:Y:S02]  /*8400*/  @P5 LEA R8, P0, R0, c[0x0][0x1c8], 0x1 ;  /* 0x0000720000085a11 */ /* 0x000fe400078008ff */
[----:B-1----:R-:W-:Y:S02]  /*8410*/  FMNMX.FTZ R183, R183, R10, !PT ;  /* 0x0000000ab7b77209 */ /* 0x002fe40007810000 */
[----:B---3--:R-:W-:Y:S01]  /*8420*/  FMNMX.FTZ R184, R184, R5, !PT ;  /* 0x00000005b8b87209 */ /* 0x008fe20007810000 */
[----:B------:R-:W-:Y:S02]  /*8430*/  FADD.FTZ R5, -R2, R180 ;  /* 0x000000b402057221 */ /* 0x000fe40000010100 */
[----:B------:R-:W-:Y:S05]  /*8440*/  @P5 IMAD.X R2, R4, 0x1, R130, P1 ;  /* 0x0000000104025824 */ /* 0x000fea00008e0682 */
        /* <DEDUP_REMOVED lines=17> */
[----:B--2---:R-:W-:Y:S02]  /*8560*/  FMUL.FTZ R11, R185, c[0x0][0x2d0] ;  /* 0x0000b400b90b7a20 */ /* 0x004fe40000410000 */
[----:B------:R-:W-:Y:S03]  /*8570*/  FMUL.FTZ R10, R184, c[0x0][0x2d0] ;  /* 0x0000b400b80a7a20 */ /* 0x000fe60000410000 */
[----:B------:R-:W-:Y:S02]  /*8580*/  FSEL R11, R11, RZ, P2 ;  /* 0x000000ff0b0b7208 */ /* 0x000fe40001000000 */
[----:B-1----:R-:W-:Y:S02]  /*8590*/  @P5 IADD3 R8, P2, R8, R2, RZ ;  /* 0x0000000208085210 */ /* 0x002fe40007f5e0ff */
[----:B------:R-:W-:Y:S01]  /*85a0*/  FSEL R10, R10, RZ, P1 ;  /* 0x000000ff0a0a7208 */ /* 0x000fe20000800000 */
[----:B------:R-:W-:Y:S02]  /*85b0*/  FFMA.FTZ R7, R204, c[0x0][0x2d0], -R11 ;  /* 0x0000b400cc077a23 */ /* 0x000fe4000001080b */
[----:B------:R-:W-:Y:S02]  /*85c0*/  @P5 IMAD.X R9, R0, 0x1, R9, P2 ;  /* 0x0000000100095824 */ /* 0x000fe400010e0609 */
[----:B------:R1:W-:Y:S01]  /*85d0*/  MUFU.EX2 R213, R7 ;  /* 0x0000000700d57308 */ /* 0x0003e20000000800 */
[--C-:B------:R-:W-:Y:S01]  /*85e0*/  FFMA.FTZ R252, R33, c[0x0][0x2d0], -R11.reuse ;  /* 0x0000b40021fc7a23 */ /* 0x100fe2000001080b */
[----:B------:R-:W-:Y:S01]  /*85f0*/  MOV R33, R214 ;  /* 0x000000d600217202 */ /* 0x000fe20000000f00 */
[----:B------:R2:W-:Y:S01]  /*8600*/  @P5 LDGSTS.E.BYPASS.LTC128B.128 [R248+0x4900], [R8.64], !P3 ;  /* 0x0490000008f85fae */ /* 0x0005e2000d901d46 */
[--C-:B------:R-:W-:Y:S02]  /*8610*/  FFMA.FTZ R244, R64, c[0x0][0x2d0], -R11.reuse ;  /* 0x0000b40040f47a23 */ /* 0x100fe4000001080b */
[--C-:B------:R-:W-:Y:S02]  /*8620*/  FFMA.FTZ R63, R20, c[0x0][0x2d0], -R11.reuse ;  /* 0x0000b400143f7a23 */ /* 0x100fe4000001080b */
[--C-:B------:R-:W-:Y:S02]  /*8630*/  FFMA.FTZ R130, R21, c[0x0][0x2d0], -R11.reuse ;  /* 0x0000b40015827a23 */ /* 0x100fe4000001080b */
[--C-:B------:R-:W-:Y:S01]  /*8640*/  FFMA.FTZ R250, R22, c[0x0][0x2d0], -R10.reuse ;  /* 0x0000b40016fa7a23 */ /* 0x100fe2000001080a */
[----:B------:R2:W-:Y:S01]  /*8650*/  @P5 LDGSTS.E.BYPASS.LTC128B.128 [R248+0x6900], [R8.64+0x80], !P6 ;  /* 0x0690008008f85fae */ /* 0x0005e2000f101d46 */
[--C-:B------:R-:W-:Y:S02]  /*8660*/  FFMA.FTZ R249, R23, c[0x0][0x2d0], -R10.reuse ;  /* 0x0000b40017f97a23 */ /* 0x100fe4000001080a */
[--C-:B------:R-:W-:Y:S02]  /*8670*/  FFMA.FTZ R228, R36, c[0x0][0x2d0], -R11.reuse ;  /* 0x0000b40024e47a23 */ /* 0x100fe4000001080b */
[--C-:B------:R-:W-:Y:S02]  /*8680*/  FFMA.FTZ R36, R49, c[0x0][0x2d0], -R11.reuse ;  /* 0x0000b40031247a23 */ /* 0x100fe4000001080b */
[--C-:B------:R-:W-:Y:S02]  /*8690*/  FFMA.FTZ R39, R39, c[0x0][0x2d0], -R10.reuse ;  /* 0x0000b40027277a23 */ /* 0x100fe4000001080a */
[--C-:B------:R-:W-:Y:S02]  /*86a0*/  FFMA.FTZ R131, R32, c[0x0][0x2d0], -R11.reuse ;  /* 0x0000b40020837a23 */ /* 0x100fe4000001080b */
[--C-:B------:R-:W-:Y:S02]  /*86b0*/  FFMA.FTZ R32, R38, c[0x0][0x2d0], -R10.reuse ;  /* 0x0000b40026207a23 */ /* 0x100fe4000001080a */
[--C-:B-1----:R-:W-:Y:S02]  /*86c0*/  FFMA.FTZ R7, R205, c[0x0][0x2d0], -R11.reuse ;  /* 0x0000b400cd077a23 */ /* 0x102fe4000001080b */
[--C-:B------:R-:W-:Y:S02]  /*86d0*/  FFMA.FTZ R54, R54, c[0x0][0x2d0], -R10.reuse ;  /* 0x0000b40036367a23 */ /* 0x100fe4000001080a */
[----:B------:R1:W3:Y:S01]  /*86e0*/  MUFU.EX2 R220, R7 ;  /* 0x0000000700dc7308 */ /* 0x0002e20000000800 */
[--C-:B------:R-:W-:Y:S02]  /*86f0*/  FFMA.FTZ R55, R55, c[0x0][0x2d0], -R10.reuse ;  /* 0x0000b40037377a23 */ /* 0x100fe4000001080a */
[--C-:B------:R-:W-:Y:S02]  /*8700*/  FFMA.FTZ R48, R48, c[0x0][0x2d0], -R11.reuse ;  /* 0x0000b40030307a23 */ /* 0x100fe4000001080b */
[--C-:B------:R-:W-:Y:S02]  /*8710*/  FFMA.FTZ R251, R34, c[0x0][0x2d0], -R10.reuse ;  /* 0x0000b40022fb7a23 */ /* 0x100fe4000001080a */
[--C-:B------:R-:W-:Y:S02]  /*8720*/  FFMA.FTZ R65, R65, c[0x0][0x2d0], -R11.reuse ;  /* 0x0000b40041417a23 */ /* 0x100fe4000001080b */
[--C-:B------:R-:W-:Y:S01]  /*8730*/  FFMA.FTZ R49, R35, c[0x0][0x2d0], -R10.reuse ;  /* 0x0000b40023317a23 */ /* 0x100fe2000001080a */
[----:B--2---:R-:W-:Y:S01]  /*8740*/  @P5 IADD3 R8, P2, R8, R2, RZ ;  /* 0x0000000208085210 */ /* 0x004fe20007f5e0ff */
[--C-:B------:R-:W-:Y:S02]  /*8750*/  FFMA.FTZ R50, R50, c[0x0][0x2d0], -R10.reuse ;  /* 0x0000b40032327a23 */ /* 0x100fe4000001080a */
[--C-:B------:R-:W-:Y:S01]  /*8760*/  FFMA.FTZ R51, R51, c[0x0][0x2d0], -R10.reuse ;  /* 0x0000b40033337a23 */ /* 0x100fe2000001080a */
[----:B------:R-:W-:Y:S01]  /*8770*/  @P5 IADD3.X R9, R9, R0, RZ, P2, !PT ;  /* 0x0000000009095210 */ /* 0x000fe200017fe4ff */
[--C-:B------:R-:W-:Y:S02]  /*8780*/  FFMA.FTZ R66, R66, c[0x0][0x2d0], -R10.reuse ;  /* 0x0000b40042427a23 */ /* 0x100fe4000001080a */
[--C-:B------:R-:W-:Y:S02]  /*8790*/  FFMA.FTZ R67, R67, c[0x0][0x2d0], -R10.reuse ;  /* 0x0000b40043437a23 */ /* 0x100fe4000001080a */
[----:B------:R2:W-:Y:S01]  /*87a0*/  @P5 LDGSTS.E.BYPASS.LTC128B.128 [R248+0x5100], [R8.64], !P3 ;  /* 0x0510000008f85fae */ /* 0x0005e2000d901d46 */
[--C-:B-1----:R-:W-:Y:S01]  /*87b0*/  FFMA.FTZ R7, R16, c[0x0][0x2d0], -R11.reuse ;  /* 0x0000b40010077a23 */ /* 0x102fe2000001080b */
[----:B---3--:R-:W-:Y:S06]  /*87c0*/  F2FP.BF16.PACK_AB R204, R220, R213 ;  /* 0x000000d5dccc723e */ /* 0x008fec00000010ff */
[----:B------:R2:W-:Y:S01]  /*87d0*/  @P5 LDGSTS.E.BYPASS.LTC128B.128 [R248+0x7100], [R8.64+0x80], !P6 ;  /* 0x0710008008f85fae */ /* 0x0005e2000f101d46 */
[----:B------:R1:W-:Y:S02]  /*87e0*/  MUFU.EX2 R222, R7 ;  /* 0x0000000700de7308 */ /* 0x0003e40000000800 */
[----:B-1----:R-:W-:Y:S01]  /*87f0*/  FFMA.FTZ R7, R17, c[0x0][0x2d0], -R11 ;  /* 0x0000b40011077a23 */ /* 0x002fe2000001080b */
[----:B--2---:R-:W-:Y:S01]  /*8800*/  @P5 IADD3 R8, P1, R8, R2, RZ ;  /* 0x0000000208085210 */ /* 0x004fe20007f3e0ff */
[----:B------:R-:W-:Y:S06]  /*8810*/  FFMA.FTZ R2, R19, c[0x0][0x2d0], -R10 ;  /* 0x0000b40013027a23 */ /* 0x000fec000001080a */
[----:B------:R1:W2:Y:S01]  /*8820*/  MUFU.EX2 R227, R7 ;  /* 0x0000000700e37308 */ /* 0x0002a20000000800 */
[----:B------:R-:W-:Y:S01]  /*8830*/  @P5 IMAD.X R9, R9, 0x1, R0, P1 ;  /* 0x0000000109095824 */ /* 0x000fe200008e0600 */
[C---:B------:R-:W-:Y:S04]  /*8840*/  FSETP.NEU.FTZ.AND P1, PT, R182.reuse, -INF , PT ;  /* 0xff800000b600780b */ /* 0x040fe80003f3d000 */
[----:B------:R-:W-:Y:S01]  /*8850*/  FSEL R0, R182, RZ, P1 ;  /* 0x000000ffb6007208 */ /* 0x000fe20000800000 */
[----:B------:R3:W-:Y:S03]  /*8860*/  @P5 LDGSTS.E.BYPASS.LTC128B.128 [R248+0x5900], [R8.64], !P3 ;  /* 0x0590000008f85fae */ /* 0x0007e6000d901d46 */
[----:B------:R4:W-:Y:S05]  /*8870*/  MUFU.EX2 R221, R2 ;  /* 0x0000000200dd7308 */ /* 0x0009ea0000000800 */
[----:B------:R3:W-:Y:S01]  /*8880*/  @P5 LDGSTS.E.BYPASS.LTC128B.128 [R248+0x7900], [R8.64+0x80], !P6 ;  /* 0x0790008008f85fae */ /* 0x0007e2000f101d46 */
[--C-:B-1----:R-:W-:Y:S07]  /*8890*/  FFMA.FTZ R7, R207, c[0x0][0x2d0], -R10.reuse ;  /* 0x0000b400cf077a23 */ /* 0x102fee000001080a */
[----:B------:R-:W1:Y:S01]  /*88a0*/  LDSM.16.MT88.4 R20, [R229] ;  /* 0x00000000e514783b */ /* 0x000e620000004200 */
[----:B------:R2:W-:Y:S07]  /*88b0*/  MUFU.EX2 R212, R7 ;  /* 0x0000000700d47308 */ /* 0x0005ee0000000800 */
[----:B------:R-:W0:Y:S01]  /*88c0*/  LDGDEPBAR ;  /* 0x00000000000079af */ /* 0x000e220000000000 */
[----:B----4-:R-:W-:Y:S02]  /*88d0*/  FADD.FTZ R2, -R0, R187 ;  /* 0x000000bb00027221 */ /* 0x010fe40000010100 */
[----:B---3--:R-:W-:Y:S02]  /*88e0*/  FFMA.FTZ R9, R52, c[0x0][0x2d0], -R11 ;  /* 0x0000b40034097a23 */ /* 0x008fe4000001080b */
[--C-:B--2---:R-:W-:Y:S01]  /*88f0*/  FFMA.FTZ R7, R206, c[0x0][0x2d0], -R10.reuse ;  /* 0x0000b400ce077a23 */ /* 0x104fe2000001080a */
[----:B------:R-:W-:Y:S03]  /*8900*/  F2FP.BF16.PACK_AB R206, R227, R222 ;  /* 0x000000dee3ce723e */ /* 0x000fe600000010ff */
[----:B------:R2:W3:Y:S02]  /*8910*/  MUFU.EX2 R218, R7 ;  /* 0x0000000700da7308 */ /* 0x0004e40000000800 */
[----:B--2---:R-:W-:Y:S01]  /*8920*/  FFMA.FTZ R7, R18, c[0x0][0x2d0], -R10 ;  /* 0x0000b40012077a23 */ /* 0x004fe2000001080a */
[----:B---3--:R-:W-:Y:S07]  /*8930*/  F2FP.BF16.PACK_AB R205, R218, R212 ;  /* 0x000000d4dacd723e */ /* 0x008fee00000010ff */
[----:B------:R2:W3:Y:S02]  /*8940*/  MUFU.EX2 R219, R7 ;  /* 0x0000000700db7308 */ /* 0x0004e40000000800 */
[----:B--2---:R-:W-:Y:S01]  /*8950*/  FMUL.FTZ R7, R183, c[0x0][0x2d0] ;  /* 0x0000b400b7077a20 */ /* 0x004fe20000410000 */
[----:B---3--:R-:W-:Y:S04]  /*8960*/  F2FP.BF16.PACK_AB R207, R221, R219 ;  /* 0x000000dbddcf723e */ /* 0x008fe800000010ff */
[----:B------:R-:W-:Y:S05]  /*8970*/  FSEL R7, R7, RZ, P0 ;  /* 0x000000ff07077208 */ /* 0x000fea0000000000 */
[--C-:B------:R-:W-:Y:S02]  /*8980*/  FFMA.FTZ R0, R208, c[0x0][0x2d0], -R7.reuse ;  /* 0x0000b400d0007a23 */ /* 0x100fe40000010807 */
[--C-:B------:R-:W-:Y:S02]  /*8990*/  FFMA.FTZ R8, R209, c[0x0][0x2d0], -R7.reuse ;  /* 0x0000b400d1087a23 */ /* 0x100fe40000010807 */
[----:B------:R2:W-:Y:S01]  /*89a0*/  MUFU.EX2 R215, R0 ;  /* 0x0000000000d77308 */ /* 0x0005e20000000800 */
        /* <DEDUP_REMOVED lines=10> */
[--C-:B------:R-:W-:Y:S02]  /*8a50*/  FFMA.FTZ R57, R57, c[0x0][0x2d0], -R7.reuse ;  /* 0x0000b40039397a23 */ /* 0x100fe40000010807 */
[--C-:B------:R-:W-:Y:S02]  /*8a60*/  FFMA.FTZ R60, R60, c[0x0][0x2d0], -R7.reuse ;  /* 0x0000b4003c3c7a23 */ /* 0x100fe40000010807 */
[--C-:B------:R-:W-:Y:S02]  /*8a70*/  FFMA.FTZ R61, R61, c[0x0][0x2d0], -R7.reuse ;  /* 0x0000b4003d3d7a23 */ /* 0x100fe40000010807 */
[----:B--2---:R-:W-:Y:S04]  /*8a80*/  FFMA.FTZ R0, R12, c[0x0][0x2d0], -R7 ;  /* 0x0000b4000c007a23 */ /* 0x004fe80000010807 */
[----:B------:R2:W-:Y:S01]  /*8a90*/  MUFU.EX2 R214, R0 ;  /* 0x0000000000d67308 */ /* 0x0005e20000000800 */
[--C-:B---3--:R-:W-:Y:S02]  /*8aa0*/  FFMA.FTZ R8, R37, c[0x0][0x2d0], -R11.reuse ;  /* 0x0000b40025087a23 */ /* 0x108fe4000001080b */
[----:B------:R-:W-:Y:S03]  /*8ab0*/  IMAD.MOV.U32 R37, RZ, RZ, R216 ;  /* 0x000000ffff257224 */ /* 0x000fe600078e00d8 */
[----:B------:R-:W-:Y:S01]  /*8ac0*/  MOV R52, R8 ;  /* 0x0000000800347202 */ /* 0x000fe20000000f00 */
[----:B------:R-:W-:Y:S02]  /*8ad0*/  FFMA.FTZ R8, R53, c[0x0][0x2d0], -R11 ;  /* 0x0000b40035087a23 */ /* 0x000fe4000001080b */
[----:B------:R-:W-:Y:S03]  /*8ae0*/  IMAD.MOV.U32 R53, RZ, RZ, R9 ;  /* 0x000000ffff357224 */ /* 0x000fe600078e0009 */
[----:B------:R-:W-:Y:S01]  /*8af0*/  MOV R64, R8 ;  /* 0x0000000800407202 */ /* 0x000fe20000000f00 */
[----:B------:R-:W-:Y:S05]  /*8b00*/  FMUL.FTZ R8, R182, c[0x0][0x2d0] ;  /* 0x0000b400b6087a20 */ /* 0x000fea0000410000 */
[----:B------:R-:W-:Y:S01]  /*8b10*/  FSEL R8, R8, RZ, P1 ;  /* 0x000000ff08087208 */ /* 0x000fe20000800000 */
[----:B--2---:R-:W-:Y:S04]  /*8b20*/  FFMA.FTZ R0, R13, c[0x0][0x2d0], -R7 ;  /* 0x0000b4000d007a23 */ /* 0x004fe80000010807 */
[--C-:B------:R-:W-:Y:S01]  /*8b30*/  FFMA.FTZ R7, R210, c[0x0][0x2d0], -R8.reuse ;  /* 0x0000b400d2077a23 */ /* 0x100fe20000010808 */
[----:B------:R2:W-:Y:S01]  /*8b40*/  MUFU.EX2 R245, R0 ;  /* 0x0000000000f57308 */ /* 0x0005e20000000800 */
        /* <DEDUP_REMOVED lines=14> */
[----:B--2---:R-:W-:Y:S02]  /*8c30*/  FMUL.FTZ R0, R5, c[0x0][0x2d0] ;  /* 0x0000b40005007a20 */ /* 0x004fe40000410000 */
[--C-:B------:R-:W-:Y:S02]  /*8c40*/  FFMA.FTZ R5, R14, c[0x0][0x2d0], -R8.reuse ;  /* 0x0000b4000e057a23 */ /* 0x100fe40000010808 */
[--C-:B------:R-:W-:Y:S01]  /*8c50*/  FFMA.FTZ R58, R58, c[0x0][0x2d0], -R8.reuse ;  /* 0x0000b4003a3a7a23 */ /* 0x100fe20000010808 */
[----:B------:R2:W3:Y:S10]  /*8c60*/  MUFU.EX2 R181, R0 ;  /* 0x0000000000b57308 */ /* 0x0004f40000000800 */
[----:B------:R4:W-:Y:S01]  /*8c70*/  MUFU.EX2 R209, R5 ;  /* 0x0000000500d17308 */ /* 0x0009e20000000800 */
[----:B--2---:R-:W-:Y:S02]  /*8c80*/  FMUL.FTZ R0, R4, c[0x0][0x2d0] ;  /* 0x0000b40004007a20 */ /* 0x004fe40000410000 */
[----:B------:R-:W-:Y:S07]  /*8c90*/  FFMA.FTZ R4, R15, c[0x0][0x2d0], -R8 ;  /* 0x0000b4000f047a23 */ /* 0x000fee0000010808 */
[----:B------:R2:W1:Y:S01]  /*8ca0*/  MUFU.EX2 R180, R0 ;  /* 0x0000000000b47308 */ /* 0x0004620000000800 */
[C---:B---3--:R-:W-:Y:S02]  /*8cb0*/  FMUL.FTZ R16, R181.reuse, R200 ;  /* 0x000000c8b5107220 */ /* 0x048fe40000410000 */
[C---:B------:R-:W-:Y:S01]  /*8cc0*/  FMUL.FTZ R17, R181.reuse, R201 ;  /* 0x000000c9b5117220 */ /* 0x040fe20000410000 */
[----:B------:R-:W-:Y:S01]  /*8cd0*/  MOV R201, R60 ;  /* 0x0000003c00c97202 */ /* 0x000fe20000000f00 */
[----:B------:R-:W-:Y:S02]  /*8ce0*/  IMAD.MOV.U32 R200, RZ, RZ, R58 ;  /* 0x000000ffffc87224 */ /* 0x000fe400078e003a */
[C---:B----4-:R-:W-:Y:S02]  /*8cf0*/  FMUL.FTZ R5, R181.reuse, R193 ;  /* 0x000000c1b5057220 */ /* 0x050fe40000410000 */
[----:B------:R-:W-:Y:S01]  /*8d00*/  IMAD.MOV.U32 R193, RZ, RZ, R41 ;  /* 0x000000ffffc17224 */ /* 0x000fe200078e0029 */
        /* <DEDUP_REMOVED lines=8> */
[----:B------:R-:W-:Y:S02]  /*8d90*/  FMUL.FTZ R96, R181, R96 ;  /* 0x00000060b5607220 */ /* 0x000fe40000410000 */
[----:B--2---:R-:W-:Y:S02]  /*8da0*/  FMUL.FTZ R0, R3, c[0x0][0x2d0] ;  /* 0x0000b40003007a20 */ /* 0x004fe40000410000 */
[C---:B-1----:R-:W-:Y:S02]  /*8db0*/  FMUL.FTZ R7, R180.reuse, R195 ;  /* 0x000000c3b4077220 */ /* 0x042fe40000410000 */
[C---:B------:R-:W-:Y:S01]  /*8dc0*/  FMUL.FTZ R6, R180.reuse, R194 ;  /* 0x000000c2b4067220 */ /* 0x040fe20000410000 */
[----:B------:R1:W2:Y:S01]  /*8dd0*/  MUFU.EX2 R3, R0 ;  /* 0x0000000000037308 */ /* 0x0002a20000000800 */
[----:B------:R-:W-:Y:S02]  /*8de0*/  IMAD.MOV.U32 R195, RZ, RZ, R39 ;  /* 0x000000ffffc37224 */ /* 0x000fe400078e0027 */
[C---:B------:R-:W-:Y:S02]  /*8df0*/  FMUL.FTZ R18, R180.reuse, R202 ;  /* 0x000000cab4127220 */ /* 0x040fe40000410000 */
[----:B---3--:R-:W-:Y:S02]  /*8e00*/  FMUL.FTZ R4, R181, R192 ;  /* 0x000000c0b5047220 */ /* 0x008fe40000410000 */
[----:B------:R-:W-:Y:S02]  /*8e10*/  IMAD.MOV.U32 R202, RZ, RZ, R56 ;  /* 0x000000ffffca7224 */ /* 0x000fe400078e0038 */
[C---:B------:R-:W-:Y:S01]  /*8e20*/  FMUL.FTZ R70, R180.reuse, R70 ;  /* 0x00000046b4467220 */ /* 0x040fe20000410000 */
[----:B------:R-:W-:Y:S01]  /*8e30*/  MUFU.EX2 R195, R195 ;  /* 0x000000c300c37308 */ /* 0x000fe20000000800 */
[C---:B------:R-:W-:Y:S01]  /*8e40*/  FMUL.FTZ R71, R180.reuse, R71 ;  /* 0x00000047b4477220 */ /* 0x040fe20000410000 */
[-C--:B------:R-:W-:Y:S03]  /*8e50*/  HMMA.16816.F32.BF16 R4, R204, R20.reuse, R4 ;  /* 0x00000014cc04723c */ /* 0x080fe60000041804 */
[C---:B------:R-:W-:Y:S01]  /*8e60*/  FMUL.FTZ R19, R180.reuse, R203 ;  /* 0x000000cbb4137220 */ /* 0x040fe20000410000 */
[----:B------:R-:W-:Y:S01]  /*8e70*/  MOV R203, R67 ;  /* 0x0000004300cb7202 */ /* 0x000fe20000000f00 */
[C---:B------:R-:W-:Y:S01]  /*8e80*/  FMUL.FTZ R34, R180.reuse, R146 ;  /* 0x00000092b4227220 */ /* 0x040fe20000410000 */
[----:B------:R-:W-:Y:S01]  /*8e90*/  MOV R146, R44 ;  /* 0x0000002c00927202 */ /* 0x000fe20000000f00 */
[----:B------:R-:W-:Y:S02]  /*8ea0*/  FMUL.FTZ R35, R180, R147 ;  /* 0x00000093b4237220 */ /* 0x000fe40000410000 */
[----:B------:R-:W-:Y:S03]  /*8eb0*/  IMAD.MOV.U32 R147, RZ, RZ, R45 ;  /* 0x000000ffff937224 */ /* 0x000fe600078e002d */
[----:B-1----:R-:W-:Y:S02]  /*8ec0*/  FMUL.FTZ R0, R2, c[0x0][0x2d0] ;  /* 0x0000b40002007a20 */ /* 0x002fe40000410000 */
[C---:B--2---:R-:W-:Y:S01]  /*8ed0*/  FMUL.FTZ R12, R3.reuse, R196 ;  /* 0x000000c4030c7220 */ /* 0x044fe20000410000 */
[----:B------:R-:W-:Y:S01]  /*8ee0*/  MOV R196, R52 ;  /* 0x0000003400c47202 */ /* 0x000fe20000000f00 */
[C---:B------:R-:W-:Y:S01]  /*8ef0*/  FMUL.FTZ R8, R3.reuse, R188 ;  /* 0x000000bc03087220 */ /* 0x040fe20000410000 */
[----:B------:R-:W-:Y:S01]  /*8f00*/  MOV R52, R37 ;  /* 0x0000002500347202 */ /* 0x000fe20000000f00 */
[----:B------:R-:W1:Y:S01]  /*8f10*/  MUFU.EX2 R0, R0 ;  /* 0x0000000000007308 */ /* 0x000e620000000800 */
        /* <DEDUP_REMOVED lines=10> */
[C---:B------:R-:W-:Y:S01]  /*8fc0*/  FMUL.FTZ R28, R3.reuse, R140 ;  /* 0x0000008c031c7220 */ /* 0x040fe20000410000 */
[----:B------:R-:W-:Y:S01]  /*8fd0*/  MUFU.EX2 R196, R196 ;  /* 0x000000c400c47308 */ /* 0x000fe20000000800 */
[C---:B------:R-:W-:Y:S02]  /*8fe0*/  FMUL.FTZ R41, R3.reuse, R153 ;  /* 0x0000009903297220 */ /* 0x040fe40000410000 */
[C---:B------:R-:W-:Y:S02]  /*8ff0*/  FMUL.FTZ R44, R3.reuse, R156 ;  /* 0x0000009c032c7220 */ /* 0x040fe40000410000 */
[C---:B------:R-:W-:Y:S02]  /*9000*/  FMUL.FTZ R45, R3.reuse, R157 ;  /* 0x0000009d032d7220 */ /* 0x040fe40000410000 */
[----:B------:R-:W-:Y:S02]  /*9010*/  IMAD.MOV.U32 R2, RZ, RZ, R57 ;  /* 0x000000ffff027224 */ /* 0x000fe400078e0039 */
[C---:B------:R-:W-:Y:S02]  /*9020*/  FMUL.FTZ R56, R3.reuse, R168 ;  /* 0x000000a803387220 */ /* 0x040fe40000410000 */
[----:B------:R-:W-:Y:S01]  /*9030*/  FMUL.FTZ R57, R3, R169 ;  /* 0x000000a903397220 */ /* 0x000fe20000410000 */
[----:B------:R-:W-:Y:S01]  /*9040*/  MUFU.EX2 R168, R211 ;  /* 0x000000d300a87308 */ /* 0x000fe20000000800 */
[C---:B-1----:R-:W-:Y:S02]  /*9050*/  FMUL.FTZ R27, R0.reuse, R139 ;  /* 0x0000008b001b7220 */ /* 0x042fe40000410000 */
[----:B------:R-:W-:Y:S02]  /*9060*/  IMAD.MOV.U32 R139, RZ, RZ, R36 ;  /* 0x000000ffff8b7224 */ /* 0x000fe400078e0024 */
[----:B------:R-:W1:Y:S01]  /*9070*/  LDSM.16.MT88.4 R36, [R230] ;  /* 0x00000000e624783b */ /* 0x000e620000004200 */
[C---:B------:R-:W-:Y:S01]  /*9080*/  FMUL.FTZ R10, R0.reuse, R190 ;  /* 0x000000be000a7220 */ /* 0x040fe20000410000 */
[----:B------:R-:W-:Y:S01]  /*9090*/  F2FP.BF16.PACK_AB R190, R245, R214 ;  /* 0x000000d6f5be723e */ /* 0x000fe200000010ff */
[C---:B------:R-:W-:Y:S01]  /*90a0*/  FMUL.FTZ R11, R0.reuse, R191 ;  /* 0x000000bf000b7220 */ /* 0x040fe20000410000 */
[----:B------:R-:W-:Y:S01]  /*90b0*/  F2FP.BF16.PACK_AB R191, R247, R209 ;  /* 0x000000d1f7bf723e */ /* 0x000fe200000010ff */
[C---:B------:R-:W-:Y:S01]  /*90c0*/  FMUL.FTZ R60, R3.reuse, R172 ;  /* 0x000000ac033c7220 */ /* 0x040fe20000410000 */
[----:B------:R-:W-:Y:S01]  /*90d0*/  MUFU.EX2 R169, R131 ;  /* 0x0000008300a97308 */ /* 0x000fe20000000800 */
[----:B------:R-:W-:Y:S02]  /*90e0*/  IMAD.MOV.U32 R136, RZ, RZ, R64 ;  /* 0x000000ffff887224 */ /* 0x000fe400078e0040 */
[----:B------:R-:W-:Y:S02]  /*90f0*/  FMUL.FTZ R72, R3, R72 ;  /* 0x0000004803487220 */ /* 0x000fe40000410000 */
[C---:B------:R-:W-:Y:S04]  /*9100*/  HMMA.16816.F32.BF16 R8, R188.reuse, R20, R8 ;  /* 0x00000014bc08723c */ /* 0x040fe80000041808 */
[C---:B------:R-:W-:Y:S01]  /*9110*/  FMUL.FTZ R14, R0.reuse, R198 ;  /* 0x000000c6000e7220 */ /* 0x040fe20000410000 */
[----:B------:R-:W-:Y:S01]  /*9120*/  MOV R198, R54 ;  /* 0x0000003600c67202 */ /* 0x000fe20000000f00 */
[C---:B------:R-:W-:Y:S01]  /*9130*/  FMUL.FTZ R15, R0.reuse, R199 ;  /* 0x000000c7000f7220 */ /* 0x040fe20000410000 */
[----:B------:R-:W2:Y:S01]  /*9140*/  LDSM.16.MT88.4 R52, [R233] ;  /* 0x00000000e934783b */ /* 0x000ea20000004200 */
[C---:B------:R-:W-:Y:S04]  /*9150*/  FMUL.FTZ R20, R181.reuse, R132 ;  /* 0x00000084b5147220 */ /* 0x040fe80000410000 */
[----:B------:R-:W-:Y:S01]  /*9160*/  FMUL.FTZ R21, R181, R133 ;  /* 0x00000085b5157220 */ /* 0x000fe20000410000 */
[-C--:B------:R-:W-:Y:S03]  /*9170*/  HMMA.16816.F32.BF16 R12, R188, R22.reuse, R12 ;  /* 0x00000016bc0c723c */ /* 0x080fe6000004180c */
[C---:B------:R-:W-:Y:S02]  /*9180*/  FMUL.FTZ R73, R3.reuse, R73 ;  /* 0x0000004903497220 */ /* 0x040fe40000410000 */
[C---:B------:R-:W-:Y:S02]  /*9190*/  FMUL.FTZ R76, R3.reuse, R76 ;  /* 0x0000004c034c7220 */ /* 0x040fe40000410000 */
[C---:B------:R-:W-:Y:S01]  /*91a0*/  FMUL.FTZ R77, R3.reuse, R77 ;  /* 0x0000004d034d7220 */ /* 0x040fe20000410000 */
[C---:B------:R-:W-:Y:S04]  /*91b0*/  HMMA.16816.F32.BF16 R16, R204.reuse, R22, R16 ;  /* 0x00000016cc10723c */ /* 0x040fe80000041810 */
[C---:B------:R-:W-:Y:S02]  /*91c0*/  FMUL.FTZ R26, R0.reuse, R138 ;  /* 0x0000008a001a7220 */ /* 0x040fe40000410000 */
[----:B------:R-:W-:Y:S01]  /*91d0*/  FMUL.FTZ R30, R0, R142 ;  /* 0x0000008e001e7220 */ /* 0x000fe20000410000 */
[----:B------:R-:W-:Y:S01]  /*91e0*/  MOV R142, R50 ;  /* 0x00000032008e7202 */ /* 0x000fe20000000f00 */
[C---:B------:R-:W-:Y:S04]  /*91f0*/  FMUL.FTZ R22, R180.reuse, R134 ;  /* 0x00000086b4167220 */ /* 0x040fe80000410000 */
[----:B------:R-:W-:Y:S02]  /*9200*/  FMUL.FTZ R23, R180, R135 ;  /* 0x00000087b4177220 */ /* 0x000fe40000410000 */
[----:B------:R-:W3:Y:S01]  /*9210*/  LDSM.16.MT88.4 R132, [R232] ;  /* 0x00000000e884783b */ /* 0x000ee20000004200 */
[----:B------:R-:W-:Y:S02]  /*9220*/  IMAD.MOV.U32 R138, RZ, RZ, R48 ;  /* 0x000000ffff8a7224 */ /* 0x000fe400078e0030 */
[C---:B------:R-:W-:Y:S02]  /*9230*/  FMUL.FTZ R88, R3.reuse, R88 ;  /* 0x0000005803587220 */ /* 0x040fe40000410000 */
[-C--:B-1----:R-:W-:Y:S03]  /*9240*/  HMMA.16816.F32.BF16 R20, R204, R36.reuse, R20 ;  /* 0x00000024cc14723c */ /* 0x082fe60000041814 */
[C---:B------:R-:W-:Y:S02]  /*9250*/  FMUL.FTZ R89, R3.reuse, R89 ;  /* 0x0000005903597220 */ /* 0x040fe40000410000 */
[C---:B------:R-:W-:Y:S02]  /*9260*/  FMUL.FTZ R92, R3.reuse, R92 ;  /* 0x0000005c035c7220 */ /* 0x040fe40000410000 */
[C---:B------:R-:W-:Y:S01]  /*9270*/  FMUL.FTZ R93, R3.reuse, R93 ;  /* 0x0000005d035d7220 */ /* 0x040fe20000410000 */
[C---:B------:R-:W-:Y:S04]  /*9280*/  HMMA.16816.F32.BF16 R24, R188.reuse, R36, R24 ;  /* 0x00000024bc18723c */ /* 0x040fe80000041818 */
[----:B------:R-:W-:Y:S01]  /*9290*/  FMUL.FTZ R31, R0, R143 ;  /* 0x0000008f001f7220 */ /* 0x000fe20000410000 */
[----:B------:R-:W-:Y:S01]  /*92a0*/  MOV R143, R32 ;  /* 0x00000020008f7202 */ /* 0x000fe20000000f00 */
[C---:B------:R-:W-:Y:S02]  /*92b0*/  FMUL.FTZ R104, R3.reuse, R104 ;  /* 0x0000006803687220 */ /* 0x040fe40000410000 */
[----:B------:R-:W-:Y:S03]  /*92c0*/  FMUL.FTZ R105, R3, R105 ;  /* 0x0000006903697220 */ /* 0x000fe60000410000 */
[-C--:B------:R-:W-:Y:S03]  /*92d0*/  HMMA.16816.F32.BF16 R28, R188, R38.reuse, R28 ;  /* 0x00000026bc1c723c */ /* 0x080fe6000004181c */
[C---:B------:R-:W-:Y:S02]  /*92e0*/  FMUL.FTZ R32, R181.reuse, R144 ;  /* 0x00000090b5207220 */ /* 0x040fe40000410000 */
[----:B------:R-:W-:Y:S02]  /*92f0*/  IMAD.MOV.U32 R48, RZ, RZ, R33 ;  /* 0x000000ffff307224 */ /* 0x000fe400078e0021 */
[----:B------:R-:W-:Y:S01]  /*9300*/  FMUL.FTZ R33, R181, R145 ;  /* 0x00000091b5217220 */ /* 0x000fe20000410000 */
[----:B------:R-:W-:Y:S01]  /*9310*/  MOV R145, R40 ;  /* 0x0000002800917202 */ /* 0x000fe20000000f00 */
[C---:B------:R-:W-:Y:S03]  /*9320*/  FMUL.FTZ R40, R3.reuse, R152 ;  /* 0x0000009803287220 */ /* 0x040fe60000410000 */
[----:B------:R-:W-:Y:S01]  /*9330*/  FMUL.FTZ R108, R3, R108 ;  /* 0x0000006c036c7220 */ /* 0x000fe20000410000 */
[----:B------:R-:W-:Y:S01]  /*9340*/  MOV R194, R48 ;  /* 0x0000003000c27202 */ /* 0x000fe20000000f00 */
        /* <DEDUP_REMOVED lines=8> */
[----:B------:R-:W-:Y:S01]  /*93d0*/  MOV R157, R152 ;  /* 0x00000098009d7202 */ /* 0x000fe20000000f00 */
[C---:B------:R-:W-:Y:S02]  /*93e0*/  FMUL.FTZ R109, R3.reuse, R109 ;  /* 0x0000006d036d7220 */ /* 0x040fe40000410000 */
[C---:B------:R-:W-:Y:S02]  /*93f0*/  FMUL.FTZ R120, R3.reuse, R120 ;  /* 0x0000007803787220 */ /* 0x040fe40000410000 */
[C---:B------:R-:W-:Y:S01]  /*9400*/  FMUL.FTZ R121, R3.reuse, R121 ;  /* 0x0000007903797220 */ /* 0x040fe20000410000 */
[-C--:B--2---:R-:W-:Y:S03]  /*9410*/  HMMA.16816.F32.BF16 R36, R204, R52.reuse, R36 ;  /* 0x00000034cc24723c */ /* 0x084fe60000041824 */
[C---:B------:R-:W-:Y:S02]  /*9420*/  FMUL.FTZ R42, R0.reuse, R154 ;  /* 0x0000009a002a7220 */ /* 0x040fe40000410000 */
[----:B------:R-:W-:Y:S02]  /*9430*/  IMAD.MOV.U32 R149, RZ, RZ, R43 ;  /* 0x000000ffff957224 */ /* 0x000fe400078e002b */
[C---:B------:R-:W-:Y:S01]  /*9440*/  FMUL.FTZ R43, R0.reuse, R155 ;  /* 0x0000009b002b7220 */ /* 0x040fe20000410000 */
[----:B------:R-:W-:Y:S01]  /*9450*/  MOV R155, R150 ;  /* 0x00000096009b7202 */ /* 0x000fe20000000f00 */
[C---:B------:R-:W-:Y:S03]  /*9460*/  FMUL.FTZ R124, R3.reuse, R124 ;  /* 0x0000007c037c7220 */ /* 0x040fe60000410000 */
[----:B------:R-:W-:Y:S02]  /*9470*/  FMUL.FTZ R125, R3, R125 ;  /* 0x0000007d037d7220 */ /* 0x000fe40000410000 */
[C---:B------:R-:W-:Y:S04]  /*9480*/  HMMA.16816.F32.BF16 R40, R188.reuse, R52, R40 ;  /* 0x00000034bc28723c */ /* 0x040fe80000041828 */
[----:B------:R-:W-:Y:S02]  /*9490*/  IMAD.MOV.U32 R151, RZ, RZ, R47 ;  /* 0x000000ffff977224 */ /* 0x000fe400078e002f */
[C---:B------:R-:W-:Y:S02]  /*94a0*/  FMUL.FTZ R46, R0.reuse, R158 ;  /* 0x0000009e002e7220 */ /* 0x040fe40000410000 */
[----:B------:R-:W-:Y:S01]  /*94b0*/  FMUL.FTZ R47, R0, R159 ;  /* 0x0000009f002f7220 */ /* 0x000fe20000410000 */
[----:B------:R-:W-:Y:S03]  /*94c0*/  MUFU.EX2 R158, R226 ;  /* 0x000000e2009e7308 */ /* 0x000fe60000000800 */
[----:B------:R-:W-:Y:S01]  /*94d0*/  IMAD.MOV.U32 R154, RZ, RZ, R151 ;  /* 0x000000ffff9a7224 */ /* 0x000fe200078e0097 */
[----:B------:R-:W-:Y:S01]  /*94e0*/  MOV R151, R146 ;  /* 0x0000009200977202 */ /* 0x000fe20000000f00 */
[----:B------:R-:W-:Y:S01]  /*94f0*/  IMAD.MOV.U32 R146, RZ, RZ, R139 ;  /* 0x000000ffff927224 */ /* 0x000fe200078e008b */
[-C--:B------:R-:W-:Y:S03]  /*9500*/  HMMA.16816.F32.BF16 R44, R188, R54.reuse, R44 ;  /* 0x00000036bc2c723c */ /* 0x080fe6000004182c */
[----:B------:R-:W-:Y:S01]  /*9510*/  IMAD.MOV.U32 R144, RZ, RZ, R51 ;  /* 0x000000ffff907224 */ /* 0x000fe200078e0033 */
[----:B------:R-:W-:Y:S01]  /*9520*/  MUFU.EX2 R159, R217 ;  /* 0x000000d9009f7308 */ /* 0x000fe20000000800 */
[C---:B------:R-:W-:Y:S02]  /*9530*/  FMUL.FTZ R48, R181.reuse, R160 ;  /* 0x000000a0b5307220 */ /* 0x040fe40000410000 */
[C---:B------:R-:W-:Y:S02]  /*9540*/  FMUL.FTZ R49, R181.reuse, R161 ;  /* 0x000000a1b5317220 */ /* 0x040fe40000410000 */
[C---:B------:R-:W-:Y:S03]  /*9550*/  FMUL.FTZ R50, R180.reuse, R162 ;  /* 0x000000a2b4327220 */ /* 0x040fe60000410000 */
[----:B------:R-:W-:Y:S02]  /*9560*/  FMUL.FTZ R51, R180, R163 ;  /* 0x000000a3b4337220 */ /* 0x000fe40000410000 */
[----:B------:R-:W-:Y:S01]  /*9570*/  MUFU.EX2 R163, R250 ;  /* 0x000000fa00a37308 */ /* 0x000fe20000000800 */
[C---:B------:R-:W-:Y:S02]  /*9580*/  FMUL.FTZ R52, R181.reuse, R164 ;  /* 0x000000a4b5347220 */ /* 0x040fe40000410000 */
[----:B------:R-:W-:Y:S02]  /*9590*/  FMUL.FTZ R53, R181, R165 ;  /* 0x000000a5b5357220 */ /* 0x000fe40000410000 */
[C---:B------:R-:W-:Y:S04]  /*95a0*/  HMMA.16816.F32.BF16 R48, R204.reuse, R54, R48 ;  /* 0x00000036cc30723c */ /* 0x040fe80000041830 */
[C---:B------:R-:W-:Y:S01]  /*95b0*/  FMUL.FTZ R58, R0.reuse, R170 ;  /* 0x000000aa003a7220 */ /* 0x040fe20000410000 */
[----:B------:R1:W-:Y:S01]  /*95c0*/  MUFU.EX2 R165, R130 ;  /* 0x0000008200a57308 */ /* 0x0003e20000000800 */
[----:B------:R-:W-:Y:S02]  /*95d0*/  FMUL.FTZ R59, R0, R171 ;  /* 0x000000ab003b7220 */ /* 0x000fe40000410000 */
[C---:B------:R-:W-:Y:S04]  /*95e0*/  FMUL.FTZ R54, R180.reuse, R166 ;  /* 0x000000a6b4367220 */ /* 0x040fe80000410000 */
[----:B------:R-:W-:Y:S02]  /*95f0*/  FMUL.FTZ R55, R180, R167 ;  /* 0x000000a7b4377220 */ /* 0x000fe40000410000 */
[----:B------:R-:W-:Y:S01]  /*9600*/  IMAD.MOV.U32 R197, RZ, RZ, R61 ;  /* 0x000000ffffc57224 */ /* 0x000fe200078e003d */
[----:B------:R-:W2:Y:S01]  /*9610*/  MUFU.EX2 R160, R225 ;  /* 0x000000e100a07308 */ /* 0x000ea20000000800 */
[----:B------:R-:W-:Y:S02]  /*9620*/  FMUL.FTZ R61, R3, R173 ;  /* 0x000000ad033d7220 */ /* 0x000fe40000410000 */
[----:B------:R-:W-:Y:S01]  /*9630*/  IMAD.MOV.U32 R153, RZ, RZ, R63 ;  /* 0x000000ffff997224 */ /* 0x000fe200078e003f */
[-C--:B---3--:R-:W-:Y:S03]  /*9640*/  HMMA.16816.F32.BF16 R52, R204, R132.reuse, R52 ;  /* 0x00000084cc34723c */ /* 0x088fe60000041834 */
[C---:B------:R-:W-:Y:S02]  /*9650*/  FMUL.FTZ R62, R0.reuse, R174 ;  /* 0x000000ae003e7220 */ /* 0x040fe40000410000 */
[----:B------:R-:W-:Y:S01]  /*9660*/  FMUL.FTZ R63, R0, R175 ;  /* 0x000000af003f7220 */ /* 0x000fe20000410000 */
[----:B------:R3:W-:Y:S01]  /*9670*/  MUFU.EX2 R162, R153 ;  /* 0x0000009900a27308 */ /* 0x0007e20000000800 */
[----:B------:R-:W-:Y:S01]  /*9680*/  IMAD.MOV.U32 R199, RZ, RZ, R65 ;  /* 0x000000ffffc77224 */ /* 0x000fe200078e0041 */
[C---:B------:R-:W-:Y:S01]  /*9690*/  HMMA.16816.F32.BF16 R56, R188.reuse, R132, R56 ;  /* 0x00000084bc38723c */ /* 0x040fe20000041838 */
[----:B-1----:R-:W4:Y:S03]  /*96a0*/  LDL.LU R130, [R1+0xac] ;  /* 0x0000ac0001827983 */ /* 0x002f260000300800 */
[C---:B------:R-:W-:Y:S01]  /*96b0*/  FMUL.FTZ R64, R181.reuse, R176 ;  /* 0x000000b0b5407220 */ /* 0x040fe20000410000 */
[----:B------:R-:W4:Y:S01]  /*96c0*/  LDL.LU R131, [R1+0xa8] ;  /* 0x0000a80001837983 */ /* 0x000f220000300800 */
[C---:B------:R-:W-:Y:S02]  /*96d0*/  FMUL.FTZ R65, R181.reuse, R177 ;  /* 0x000000b1b5417220 */ /* 0x040fe40000410000 */
[-C--:B------:R-:W-:Y:S01]  /*96e0*/  HMMA.16816.F32.BF16 R60, R188, R134.reuse, R60 ;  /* 0x00000086bc3c723c */ /* 0x080fe2000004183c */
[----:B------:R1:W-:Y:S03]  /*96f0*/  MUFU.EX2 R171, R157 ;  /* 0x0000009d00ab7308 */ /* 0x0003e60000000800 */
[C---:B------:R-:W-:Y:S02]  /*9700*/  FMUL.FTZ R67, R180.reuse, R179 ;  /* 0x000000b3b4437220 */ /* 0x040fe40000410000 */
[----:B------:R-:W-:Y:S02]  /*9710*/  IMAD.MOV.U32 R140, RZ, RZ, R66 ;  /* 0x000000ffff8c7224 */ /* 0x000fe400078e0042 */
[----:B------:R-:W-:Y:S03]  /*9720*/  FMUL.FTZ R66, R180, R178 ;  /* 0x000000b2b4427220 */ /* 0x000fe60000410000 */
[----:B------:R-:W2:Y:S01]  /*9730*/  MUFU.EX2 R161, R216 ;  /* 0x000000d800a17308 */ /* 0x000ea20000000800 */
[C---:B------:R-:W-:Y:S02]  /*9740*/  FMUL.FTZ R74, R0.reuse, R74 ;  /* 0x0000004a004a7220 */ /* 0x040fe40000410000 */
[C---:B------:R-:W-:Y:S01]  /*9750*/  FMUL.FTZ R75, R0.reuse, R75 ;  /* 0x0000004b004b7220 */ /* 0x040fe20000410000 */
[C---:B------:R-:W-:Y:S01]  /*9760*/  HMMA.16816.F32.BF16 R64, R204.reuse, R134, R64 ;  /* 0x00000086cc40723c */ /* 0x040fe20000041840 */
[----:B------:R-:W2:Y:S03]  /*9770*/  LDSM.16.MT88.4 R132, [R229+0x2000] ;  /* 0x00200000e584783b */ /* 0x000ea60000004200 */
[C---:B------:R-:W-:Y:S01]  /*9780*/  FMUL.FTZ R78, R0.reuse, R78 ;  /* 0x0000004e004e7220 */ /* 0x040fe20000410000 */
[----:B---3--:R-:W-:Y:S01]  /*9790*/  MOV R153, R148 ;  /* 0x0000009400997202 */ /* 0x008fe20000000f00 */
[----:B------:R-:W-:Y:S01]  /*97a0*/  FMUL.FTZ R79, R0, R79 ;  /* 0x0000004f004f7220 */ /* 0x000fe20000410000 */
[----:B------:R-:W-:Y:S01]  /*97b0*/  MUFU.EX2 R170, R252 ;  /* 0x000000fc00aa7308 */ /* 0x000fe20000000800 */
[C---:B------:R-:W-:Y:S04]  /*97c0*/  FMUL.FTZ R82, R180.reuse, R82 ;  /* 0x00000052b4527220 */ /* 0x040fe80000410000 */
[C---:B------:R-:W-:Y:S01]  /*97d0*/  FMUL.FTZ R83, R180.reuse, R83 ;  /* 0x00000053b4537220 */ /* 0x040fe20000410000 */
[----:B-1----:R-:W-:Y:S01]  /*97e0*/  MOV R157, R153 ;  /* 0x00000099009d7202 */ /* 0x002fe20000000f00 */
[C---:B------:R-:W-:Y:S01]  /*97f0*/  FMUL.FTZ R86, R180.reuse, R86 ;  /* 0x00000056b4567220 */ /* 0x040fe20000410000 */
[----:B------:R-:W-:Y:S01]  /*9800*/  MOV R153, R151 ;  /* 0x0000009700997202 */ /* 0x000fe20000000f00 */
[----:B------:R-:W-:Y:S01]  /*9810*/  FMUL.FTZ R87, R180, R87 ;  /* 0x00000057b4577220 */ /* 0x000fe20000410000 */
[----:B------:R-:W-:Y:S01]  /*9820*/  MUFU.EX2 R167, R249 ;  /* 0x000000f900a77308 */ /* 0x000fe20000000800 */
[C---:B------:R-:W-:Y:S02]  /*9830*/  FMUL.FTZ R90, R0.reuse, R90 ;  /* 0x0000005a005a7220 */ /* 0x040fe40000410000 */
[C---:B------:R-:W-:Y:S02]  /*9840*/  FMUL.FTZ R91, R0.reuse, R91 ;  /* 0x0000005b005b7220 */ /* 0x040fe40000410000 */
[C---:B------:R-:W-:Y:S02]  /*9850*/  FMUL.FTZ R94, R0.reuse, R94 ;  /* 0x0000005e005e7220 */ /* 0x040fe40000410000 */
        /* <DEDUP_REMOVED lines=11> */
[-C--:B--2---:R-:W-:Y:S03]  /*9910*/  HMMA.16816.F32.BF16 R68, R204, R132.reuse, R68 ;  /* 0x00000084cc44723c */ /* 0x084fe60000041844 */
[C---:B------:R-:W-:Y:S02]  /*9920*/  FMUL.FTZ R107, R0.reuse, R107 ;  /* 0x0000006b006b7220 */ /* 0x040fe40000410000 */
        /* <DEDUP_REMOVED lines=9> */
[----:B------:R-:W2:Y:S03]  /*99c0*/  LDSM.16.MT88.4 R132, [R230+0x2000] ;  /* 0x00200000e684783b */ /* 0x000ea60000004200 */
[C---:B------:R-:W-:Y:S02]  /*99d0*/  FMUL.FTZ R116, R181.reuse, R116 ;  /* 0x00000074b5747220 */ /* 0x040fe40000410000 */
[C---:B------:R-:W-:Y:S02]  /*99e0*/  FMUL.FTZ R117, R181.reuse, R117 ;  /* 0x00000075b5757220 */ /* 0x040fe40000410000 */
[C---:B------:R-:W-:Y:S04]  /*99f0*/  FMUL.FTZ R118, R180.reuse, R118 ;  /* 0x00000076b4767220 */ /* 0x040fe80000410000 */
[----:B------:R-:W-:Y:S02]  /*9a00*/  FMUL.FTZ R119, R180, R119 ;  /* 0x00000077b4777220 */ /* 0x000fe40000410000 */
[C---:B------:R-:W-:Y:S02]  /*9a10*/  FMUL.FTZ R122, R0.reuse, R122 ;  /* 0x0000007a007a7220 */ /* 0x040fe40000410000 */
[C---:B------:R-:W-:Y:S02]  /*9a20*/  FMUL.FTZ R123, R0.reuse, R123 ;  /* 0x0000007b007b7220 */ /* 0x040fe40000410000 */
        /* <DEDUP_REMOVED lines=9> */
[C---:B------:R-:W-:Y:S01]  /*9ac0*/  FMUL.FTZ R126, R0.reuse, R126 ;  /* 0x0000007e007e7220 */ /* 0x040fe20000410000 */
[----:B------:R-:W-:Y:S01]  /*9ad0*/  LDSM.16.MT88.4 R136, [R229+0x800] ;  /* 0x00080000e588783b */ /* 0x000fe20000004200 */
[----:B------:R-:W-:Y:S02]  /*9ae0*/  FMUL.FTZ R127, R0, R127 ;  /* 0x0000007f007f7220 */ /* 0x000fe40000410000 */
[C---:B------:R-:W-:Y:S02]  /*9af0*/  FMUL.FTZ R128, R181.reuse, R128 ;  /* 0x00000080b5807220 */ /* 0x040fe40000410000 */
[----:B------:R-:W-:Y:S02]  /*9b00*/  FMUL.FTZ R129, R181, R129 ;  /* 0x00000081b5817220 */ /* 0x000fe40000410000 */
[----:B------:R-:W-:Y:S01]  /*9b10*/  IMAD.MOV.U32 R152, RZ, RZ, R147 ;  /* 0x000000ffff987224 */ /* 0x000fe200078e0093 */
[----:B------:R-:W-:Y:S01]  /*9b20*/  MOV R147, R142 ;  /* 0x0000008e00937202 */ /* 0x000fe20000000f00 */
[----:B------:R-:W-:Y:S02]  /*9b30*/  IMAD.MOV.U32 R142, RZ, RZ, R244 ;  /* 0x000000ffff8e7224 */ /* 0x000fe400078e00f4 */
[----:B------:R3:W5:Y:S01]  /*9b40*/  LDL.LU R244, [R1+0xa4] ;  /* 0x0000a40001f47983 */ /* 0x0007620000300800 */
[-C--:B--2---:R-:W-:Y:S03]  /*9b50*/  HMMA.16816.F32.BF16 R84, R204, R132.reuse, R84 ;  /* 0x00000084cc54723c */ /* 0x084fe60000041854 */
[----:B------:R-:W-:Y:S01]  /*9b60*/  MOV R149, R147 ;  /* 0x0000009300957202 */ /* 0x000fe20000000f00 */
[----:B------:R-:W-:Y:S01]  /*9b70*/  IMAD.MOV.U32 R172, RZ, RZ, R152 ;  /* 0x000000ffffac7224 */ /* 0x000fe200078e0098 */
[----:B------:R-:W-:Y:S01]  /*9b80*/  MOV R147, R145 ;  /* 0x0000009100937202 */ /* 0x000fe20000000f00 */
[----:B------:R-:W-:Y:S02]  /*9b90*/  IMAD.MOV.U32 R145, RZ, RZ, R143 ;  /* 0x000000ffff917224 */ /* 0x000fe400078e008f */
[C---:B------:R-:W-:Y:S04]  /*9ba0*/  HMMA.16816.F32.BF16 R88, R188.reuse, R132, R88 ;  /* 0x00000084bc58723c */ /* 0x040fe80000041858 */
[----:B-1----:R-:W-:Y:S01]  /*9bb0*/  MOV R251, R145 ;  /* 0x0000009100fb7202 */ /* 0x002fe20000000f00 */
[----:B------:R-:W-:Y:S02]  /*9bc0*/  IMAD.MOV.U32 R143, RZ, RZ, R199 ;  /* 0x000000ffff8f7224 */ /* 0x000fe400078e00c7 */
[----:B------:R-:W1:Y:S01]  /*9bd0*/  MUFU.EX2 R199, R223 ;  /* 0x000000df00c77308 */ /* 0x000e620000000800 */
[-C--:B------:R-:W-:Y:S04]  /*9be0*/  HMMA.16816.F32.BF16 R92, R188, R134.reuse, R92 ;  /* 0x00000086bc5c723c */ /* 0x080fe8000004185c */
[----:B------:R-:W-:Y:S02]  /*9bf0*/  IMAD.MOV.U32 R152, RZ, RZ, R150 ;  /* 0x000000ffff987224 */ /* 0x000fe400078e0096 */
[----:B------:R-:W-:Y:S02]  /*9c00*/  IMAD.MOV.U32 R150, RZ, RZ, R148 ;  /* 0x000000ffff967224 */ /* 0x000fe400078e0094 */
[C---:B------:R-:W-:Y:S01]  /*9c10*/  HMMA.16816.F32.BF16 R96, R204.reuse, R134, R96 ;  /* 0x00000086cc60723c */ /* 0x040fe20000041860 */
[----:B------:R-:W2:Y:S01]  /*9c20*/  LDSM.16.MT88.4 R132, [R233+0x2000] ;  /* 0x00200000e984783b */ /* 0x000ea20000004200 */
[----:B------:R-:W-:Y:S02]  /*9c30*/  MUFU.EX2 R251, R251 ;  /* 0x000000fb00fb7308 */ /* 0x000fe40000000800 */
[----:B------:R-:W-:Y:S01]  /*9c40*/  IMAD.MOV.U32 R148, RZ, RZ, R146 ;  /* 0x000000ffff947224 */ /* 0x000fe200078e0092 */
[----:B------:R-:W-:Y:S01]  /*9c50*/  MOV R146, R142 ;  /* 0x0000008e00927202 */ /* 0x000fe20000000f00 */
[----:B------:R-:W-:Y:S01]  /*9c60*/  IMAD.MOV.U32 R173, RZ, RZ, R172 ;  /* 0x000000ffffad7224 */ /* 0x000fe200078e00ac */
[----:B------:R-:W-:Y:S02]  /*9c70*/  MOV R142, R198 ;  /* 0x000000c6008e7202 */ /* 0x000fe40000000f00 */
[----:B------:R-:W-:Y:S03]  /*9c80*/  MOV R172, R153 ;  /* 0x0000009900ac7202 */ /* 0x000fe60000000f00 */
[----:B------:R-:W1:Y:S01]  /*9c90*/  MUFU.EX2 R198, R210 ;  /* 0x000000d200c67308 */ /* 0x000e620000000800 */
        /* <DEDUP_REMOVED lines=27> */
[----:B------:R-:W-:Y:S01]  /*9e50*/  MOV R151, R141 ;  /* 0x0000008d00977202 */ /* 0x000fe20000000f00 */
[-C--:B--2---:R-:W-:Y:S01]  /*9e60*/  HMMA.16816.F32.BF16 R100, R204, R132.reuse, R100 ;  /* 0x00000084cc64723c */ /* 0x084fe20000041864 */
[----:B------:R-:W-:Y:S02]  /*9e70*/  MUFU.EX2 R173, R173 ;  /* 0x000000ad00ad7308 */ /* 0x000fe40000000800 */
[----:B------:R-:W-:Y:S01]  /*9e80*/  F2FP.BF16.PACK_AB R141, R161, R159 ;  /* 0x0000009fa18d723e */ /* 0x000fe200000010ff */
[----:B------:R-:W-:Y:S01]  /*9e90*/  IMAD.MOV.U32 R177, RZ, RZ, R153 ;  /* 0x000000ffffb17224 */ /* 0x000fe200078e0099 */
[----:B------:R-:W-:Y:S01]  /*9ea0*/  MOV R153, R203 ;  /* 0x000000cb00997202 */ /* 0x000fe20000000f00 */
[----:B------:R-:W-:Y:S01]  /*9eb0*/  IMAD.MOV.U32 R203, RZ, RZ, R202 ;  /* 0x000000ffffcb7224 */ /* 0x000fe200078e00ca */
[----:B------:R-:W-:Y:S01]  /*9ec0*/  MOV R202, R201 ;  /* 0x000000c900ca7202 */ /* 0x000fe20000000f00 */
[C---:B------:R-:W-:Y:S03]  /*9ed0*/  HMMA.16816.F32.BF16 R104, R188.reuse, R132, R104 ;  /* 0x00000084bc68723c */ /* 0x040fe60000041868 */
[----:B------:R-:W-:Y:S01]  /*9ee0*/  MUFU.EX2 R177, R177 ;  /* 0x000000b100b17308 */ /* 0x000fe20000000800 */
[----:B------:R-:W-:Y:S01]  /*9ef0*/  IMAD.MOV.U32 R201, RZ, RZ, R197 ;  /* 0x000000ffffc97224 */ /* 0x000fe200078e00c5 */
[----:B------:R-:W-:Y:S01]  /*9f00*/  MOV R197, R228 ;  /* 0x000000e400c57202 */ /* 0x000fe20000000f00 */
[----:B------:R-:W-:Y:S01]  /*9f10*/  IMAD.MOV.U32 R250, RZ, RZ, R153 ;  /* 0x000000fffffa7224 */ /* 0x000fe200078e0099 */
[----:B------:R-:W-:Y:S01]  /*9f20*/  MOV R179, R150 ;  /* 0x0000009600b37202 */ /* 0x000fe20000000f00 */
[-C--:B------:R-:W-:Y:S04]  /*9f30*/  HMMA.16816.F32.BF16 R108, R188, R134.reuse, R108 ;  /* 0x00000086bc6c723c */ /* 0x080fe8000004186c */
[----:B------:R-:W-:Y:S01]  /*9f40*/  IMAD.MOV.U32 R150, RZ, RZ, R142 ;  /* 0x000000ffff967224 */ /* 0x000fe200078e008e */
[----:B-1----:R-:W-:Y:S01]  /*9f50*/  F2FP.BF16.PACK_AB R142, R199, R166 ;  /* 0x000000a6c78e723e */ /* 0x002fe200000010ff */
[----:B------:R-:W-:Y:S01]  /*9f60*/  MUFU.EX2 R225, R202 ;  /* 0x000000ca00e17308 */ /* 0x000fe20000000800 */
[----:B------:R-:W-:Y:S01]  /*9f70*/  MOV R174, R172 ;  /* 0x000000ac00ae7202 */ /* 0x000fe20000000f00 */
[C---:B------:R-:W-:Y:S01]  /*9f80*/  HMMA.16816.F32.BF16 R112, R204.reuse, R134, R112 ;  /* 0x00000086cc70723c */ /* 0x040fe20000041870 */
[----:B------:R-:W1:Y:S03]  /*9f90*/  LDSM.16.MT88.4 R132, [R232+0x2000] ;  /* 0x00200000e884783b */ /* 0x000e660000004200 */
[----:B------:R-:W-:Y:S01]  /*9fa0*/  MOV R252, R150 ;  /* 0x0000009600fc7202 */ /* 0x000fe20000000f00 */
[----:B------:R-:W-:Y:S01]  /*9fb0*/  IMAD.MOV.U32 R172, RZ, RZ, R149 ;  /* 0x000000ffffac7224 */ /* 0x000fe200078e0095 */
[----:B------:R-:W-:Y:S02]  /*9fc0*/  MOV R149, R143 ;  /* 0x0000008f00957202 */ /* 0x000fe40000000f00 */
[----:B------:R-:W-:Y:S01]  /*9fd0*/  F2FP.BF16.PACK_AB R143, R198, R168 ;  /* 0x000000a8c68f723e */ /* 0x000fe200000010ff */
[----:B------:R-:W2:Y:S03]  /*9fe0*/  MUFU.EX2 R224, R201 ;  /* 0x000000c900e07308 */ /* 0x000ea60000000800 */
[----:B------:R-:W-:Y:S07]  /*9ff0*/  IMAD.MOV.U32 R249, RZ, RZ, R149 ;  /* 0x000000fffff97224 */ /* 0x000fee00078e0095 */
[----:B------:R-:W-:Y:S10]  /*a000*/  MUFU.EX2 R197, R197 ;  /* 0x000000c500c57308 */ /* 0x000ff40000000800 */
[----:B------:R-:W-:Y:S01]  /*a010*/  MUFU.EX2 R172, R172 ;  /* 0x000000ac00ac7308 */ /* 0x000fe20000000800 */
[----:B--2---:R-:W-:Y:S09]  /*a020*/  F2FP.BF16.PACK_AB R210, R224, R225 ;  /* 0x000000e1e0d2723e */ /* 0x004ff200000010ff */
[----:B------:R-:W-:Y:S01]  /*a030*/  MUFU.EX2 R174, R174 ;  /* 0x000000ae00ae7308 */ /* 0x000fe20000000800 */
[-C--:B-1----:R-:W-:Y:S08]  /*a040*/  HMMA.16816.F32.BF16 R116, R204, R132.reuse, R116 ;  /* 0x00000084cc74723c */ /* 0x082ff00000041874 */
[C---:B------:R-:W-:Y:S01]  /*a050*/  HMMA.16816.F32.BF16 R120, R188.reuse, R132, R120 ;  /* 0x00000084bc78723c */ /* 0x040fe20000041878 */
[----:B------:R-:W2:Y:S01]  /*a060*/  LDL.LU R132, [R1+0x4] ;  /* 0x0000040001847983 */ /* 0x000ea20000300800 */
[----:B------:R-:W-:Y:S03]  /*a070*/  MUFU.EX2 R249, R249 ;  /* 0x000000f900f97308 */ /* 0x000fe60000000800 */
[----:B------:R-:W3:Y:S02]  /*a080*/  LDL.LU R2, [R1+0x18] ;  /* 0x0000180001027983 */ /* 0x000ee40000300800 */
[----:B------:R-:W-:Y:S01]  /*a090*/  F2FP.BF16.PACK_AB R133, R167, R163 ;  /* 0x000000a3a785723e */ /* 0x000fe200000010ff */
[-C--:B------:R-:W-:Y:S01]  /*a0a0*/  HMMA.16816.F32.BF16 R124, R188, R134.reuse, R124 ;  /* 0x00000086bc7c723c */ /* 0x080fe2000004187c */
[----:B------:R-:W3:Y:S03]  /*a0b0*/  LDL.LU R148, [R1+0x1c] ;  /* 0x00001c0001947983 */ /* 0x000ee60000300800 */
[----:B------:R-:W-:Y:S01]  /*a0c0*/  MUFU.EX2 R188, R155 ;  /* 0x0000009b00bc7308 */ /* 0x000fe20000000800 */
[----:B------:R1:W5:Y:S09]  /*a0d0*/  LDL.LU R228, [R1+0xa0] ;  /* 0x0000a00001e47983 */ /* 0x0003720000300800 */
[----:B------:R-:W-:Y:S10]  /*a0e0*/  MUFU.EX2 R189, R179 ;  /* 0x000000b300bd7308 */ /* 0x000ff40000000800 */
[----:B------:R-:W-:Y:S01]  /*a0f0*/  MUFU.EX2 R179, R176 ;  /* 0x000000b000b37308 */ /* 0x000fe20000000800 */
[C---:B----4-:R-:W-:Y:S02]  /*a100*/  FMUL.FTZ R130, R180.reuse, R130 ;  /* 0x00000082b4827220 */ /* 0x050fe40000410000 */
[----:B------:R-:W-:Y:S07]  /*a110*/  FMUL.FTZ R131, R180, R131 ;  /* 0x00000083b4837220 */ /* 0x000fee0000410000 */
[----:B------:R4:W-:Y:S01]  /*a120*/  MUFU.EX2 R176, R154 ;  /* 0x0000009a00b07308 */ /* 0x0009e20000000800 */
[----:B------:R-:W-:Y:S09]  /*a130*/  HMMA.16816.F32.BF16 R128, R204, R134, R128 ;  /* 0x00000086cc80723c */ /* 0x000ff20000041880 */
[----:B------:R-:W-:Y:S03]  /*a140*/  MUFU.EX2 R190, R178 ;  /* 0x000000b200be7308 */ /* 0x000fe60000000800 */
[----:B------:R-:W-:Y:S01]  /*a150*/  F2FP.BF16.PACK_AB R134, R170, R169 ;  /* 0x000000a9aa86723e */ /* 0x000fe200000010ff */
[----:B------:R-:W-:Y:S01]  /*a160*/  IMAD.MOV.U32 R205, RZ, RZ, R146 ;  /* 0x000000ffffcd7224 */ /* 0x000fe200078e0092 */
[----:B------:R-:W-:Y:S02]  /*a170*/  F2FP.BF16.PACK_AB R135, R171, R164 ;  /* 0x000000a4ab87723e */ /* 0x000fe400000010ff */
[----:B------:R-:W-:Y:S02]  /*a180*/  MOV R206, R147 ;  /* 0x0000009300ce7202 */ /* 0x000fe40000000f00 */
[----:B------:R-:W-:Y:S01]  /*a190*/  LDSM.16.MT88.4 R144, [R230+0x1000] ;  /* 0x00100000e690783b */ /* 0x000fe20000004200 */
[----:B------:R-:W-:Y:S01]  /*a1a0*/  MOV R207, R152 ;  /* 0x0000009800cf7202 */ /* 0x000fe20000000f00 */
[----:B------:R1:W-:Y:S06]  /*a1b0*/  MUFU.EX2 R178, R175 ;  /* 0x000000af00b27308 */ /* 0x0003ec0000000800 */
[----:B----4-:R-:W-:Y:S04]  /*a1c0*/  LDSM.16.MT88.4 R152, [R232+0x1000] ;  /* 0x00100000e898783b */ /* 0x010fe80000004200 */
[----:B------:R-:W-:Y:S10]  /*a1d0*/  MUFU.EX2 R204, R157 ;  /* 0x0000009d00cc7308 */ /* 0x000ff40000000800 */
[----:B------:R4:W-:Y:S01]  /*a1e0*/  MUFU.EX2 R191, R156 ;  /* 0x0000009c00bf7308 */ /* 0x0009e20000000800 */
[----:B-1----:R-:W-:Y:S09]  /*a1f0*/  IMAD.MOV.U32 R175, RZ, RZ, R151 ;  /* 0x000000ffffaf7224 */ /* 0x002ff200078e0097 */
[----:B------:R-:W1:Y:S10]  /*a200*/  MUFU.EX2 R252, R252 ;  /* 0x000000fc00fc7308 */ /* 0x000e740000000800 */
[----:B------:R-:W-:Y:S10]  /*a210*/  MUFU.EX2 R175, R175 ;  /* 0x000000af00af7308 */ /* 0x000ff40000000800 */
[----:B------:R-:W-:Y:S01]  /*a220*/  MUFU.EX2 R250, R250 ;  /* 0x000000fa00fa7308 */ /* 0x000fe20000000800 */
[----:B--2---:R-:W-:Y:S01]  /*a230*/  FFMA.FTZ R181, R181, R132, R213 ;  /* 0x00000084b5b57223 */ /* 0x004fe200000100d5 */
[----:B------:R-:W-:Y:S01]  /*a240*/  F2FP.BF16.PACK_AB R132, R165, R162 ;  /* 0x000000a2a584723e */ /* 0x000fe200000010ff */
[----:B---3--:R-:W-:Y:S07]  /*a250*/  FFMA.FTZ R2, R180, R2, R212 ;  /* 0x00000002b4027223 */ /* 0x008fee00000100d4 */
[----:B------:R-:W-:Y:S01]  /*a260*/  MUFU.EX2 R180, R207 ;  /* 0x000000cf00b47308 */ /* 0x000fe20000000800 */
[-C--:B------:R-:W-:Y:S05]  /*a270*/  HMMA.16816.F32.BF16 R4, R132, R136.reuse, R4 ;  /* 0x000000888404723c */ /* 0x080fea0000041804 */
[----:B------:R-:W-:Y:S02]  /*a280*/  FFMA.FTZ R148, R3, R148, R186 ;  /* 0x0000009403947223 */ /* 0x000fe400000100ba */
[----:B------:R-:W2:Y:S01]  /*a290*/  LDL.LU R3, [R1+0x20] ;  /* 0x0000200001037983 */ /* 0x000ea20000300800 */
[C---:B------:R-:W-:Y:S01]  /*a2a0*/  HMMA.16816.F32.BF16 R8, R140.reuse, R136, R8 ;  /* 0x000000888c08723c */ /* 0x040fe20000041808 */
[----:B------:R3:W-:Y:S03]  /*a2b0*/  MUFU.EX2 R186, R235 ;  /* 0x000000eb00ba7308 */ /* 0x0007e60000000800 */
[----:B------:R-:W-:Y:S04]  /*a2c0*/  FADD.FTZ R2, R218, R2 ;  /* 0x00000002da027221 */ /* 0x000fe80000010000 */
[-C--:B------:R-:W-:Y:S04]  /*a2d0*/  HMMA.16816.F32.BF16 R12, R140, R138.reuse, R12 ;  /* 0x0000008a8c0c723c */ /* 0x080fe8000004180c */
[----:B------:R-:W-:Y:S02]  /*a2e0*/  FADD.FTZ R2, R219, R2 ;  /* 0x00000002db027221 */ /* 0x000fe40000010000 */
[----:B------:R-:W-:Y:S02]  /*a2f0*/  LDSM.16.MT88.4 R216, [R230+0x3800] ;  /* 0x00380000e6d8783b */ /* 0x000fe40000004200 */
[C---:B------:R-:W-:Y:S04]  /*a300*/  HMMA.16816.F32.BF16 R16, R132.reuse, R138, R16 ;  /* 0x0000008a8410723c */ /* 0x040fe80000041810 */
[----:B----4-:R-:W-:Y:S02]  /*a310*/  FADD.FTZ R156, R221, R2 ;  /* 0x00000002dd9c7221 */ /* 0x010fe40000010000 */
[----:B------:R-:W4:Y:S01]  /*a320*/  LDSM.16.MT88.4 R136, [R230+0x800] ;  /* 0x00080000e688783b */ /* 0x000f220000004200 */
[----:B------:R1:W-:Y:S07]  /*a330*/  MUFU.EX2 R2, R205 ;  /* 0x000000cd00027308 */ /* 0x0003ee0000000800 */
[----:B---3--:R3:W5:Y:S01]  /*a340*/  LDL.LU R235, [R1+0x9c] ;  /* 0x00009c0001eb7983 */ /* 0x0087620000300800 */
[----:B-1----:R-:W-:Y:S01]  /*a350*/  F2FP.BF16.PACK_AB R205, R252, R249 ;  /* 0x000000f9fccd723e */ /* 0x002fe200000010ff */
[-C--:B----4-:R-:W-:Y:S08]  /*a360*/  HMMA.16816.F32.BF16 R20, R132, R136.reuse, R20 ;  /* 0x000000888414723c */ /* 0x090ff00000041814 */
        /* <DEDUP_REMOVED lines=31> */
[----:B--2---:R-:W-:Y:S01]  /*a560*/  FFMA.FTZ R136, R0, R3, R187 ;  /* 0x0000000300887223 */ /* 0x004fe200000100bb */
[-C--:B------:R-:W-:Y:S01]  /*a570*/  HMMA.16816.F32.BF16 R124, R140, R138.reuse, R124 ;  /* 0x0000008a8c7c723c */ /* 0x080fe2000004187c */
[----:B------:R-:W1:Y:S01]  /*a580*/  LDSM.16.MT88.4 R140, [R229+0x1000] ;  /* 0x00100000e58c783b */ /* 0x000e620000004200 */
[----:B------:R-:W2:Y:S02]  /*a590*/  MUFU.EX2 R187, R200 ;  /* 0x000000c800bb7308 */ /* 0x000ea40000000800 */
[----:B------:R-:W-:Y:S01]  /*a5a0*/  FADD.FTZ R0, R215, R148 ;  /* 0x00000094d7007221 */ /* 0x000fe20000010000 */
[----:B------:R-:W-:Y:S01]  /*a5b0*/  F2FP.BF16.PACK_AB R137, R191, R204 ;  /* 0x000000ccbf89723e */ /* 0x000fe200000010ff */
[----:B------:R-:W-:Y:S02]  /*a5c0*/  FADD.FTZ R3, R220, R181 ;  /* 0x000000b5dc037221 */ /* 0x000fe40000010000 */
[----:B------:R-:W-:Y:S01]  /*a5d0*/  HMMA.16816.F32.BF16 R128, R132, R138, R128 ;  /* 0x0000008a8480723c */ /* 0x000fe20000041880 */
[----:B------:R-:W4:Y:S03]  /*a5e0*/  LDSM.16.MT88.4 R148, [R233+0x1000] ;  /* 0x00100000e994783b */ /* 0x000f260000004200 */
[----:B------:R-:W-:Y:S01]  /*a5f0*/  FADD.FTZ R136, R208, R136 ;  /* 0x00000088d0887221 */ /* 0x000fe20000010000 */
[----:B------:R-:W-:Y:S01]  /*a600*/  MUFU.EX2 R181, R246 ;  /* 0x000000f600b57308 */ /* 0x000fe20000000800 */
        /* <DEDUP_REMOVED lines=9> */
[----:B------:R-:W-:Y:S01]  /*a6a0*/  F2FP.BF16.PACK_AB R138, R178, R179 ;  /* 0x000000b3b28a723e */ /* 0x000fe200000010ff */
[----:B------:R-:W-:Y:S01]  /*a6b0*/  FADD.FTZ R3, R227, R3 ;  /* 0x00000003e3037221 */ /* 0x000fe20000010000 */
[----:B------:R-:W-:Y:S01]  /*a6c0*/  LDSM.16.MT88.4 R220, [R233+0x3800] ;  /* 0x00380000e9dc783b */ /* 0x000fe20000004200 */
[----:B------:R-:W-:Y:S01]  /*a6d0*/  F2FP.BF16.PACK_AB R139, R176, R188 ;  /* 0x000000bcb08b723e */ /* 0x000fe200000010ff */
[----:B------:R-:W-:Y:S01]  /*a6e0*/  MUFU.EX2 R227, R226 ;  /* 0x000000e200e37308 */ /* 0x000fe20000000800 */
[----:B------:R-:W-:Y:S01]  /*a6f0*/  FADD.FTZ R3, R162, R3 ;  /* 0x00000003a2037221 */ /* 0x000fe20000010000 */
[----:B------:R-:W-:Y:S01]  /*a700*/  F2FP.BF16.PACK_AB R136, R193, R174 ;  /* 0x000000aec188723e */ /* 0x000fe200000010ff */
[----:B------:R-:W-:Y:S01]  /*a710*/  FADD.FTZ R0, R159, R0 ;  /* 0x000000009f007221 */ /* 0x000fe20000010000 */
[----:B------:R-:W-:Y:S01]  /*a720*/  MOV R159, R195 ;  /* 0x000000c3009f7202 */ /* 0x000fe20000000f00 */
[----:B------:R-:W-:Y:S01]  /*a730*/  FADD.FTZ R3, R165, R3 ;  /* 0x00000003a5037221 */ /* 0x000fe20000010000 */
[----:B--2---:R-:W-:Y:S01]  /*a740*/  F2FP.BF16.PACK_AB R209, R186, R187 ;  /* 0x000000bbbad1723e */ /* 0x004fe200000010ff */
[----:B------:R-:W-:Y:S03]  /*a750*/  IMAD.MOV.U32 R165, RZ, RZ, R194 ;  /* 0x000000ffffa57224 */ /* 0x000fe600078e00c2 */
[----:B------:R2:W2:Y:S01]  /*a760*/  MUFU.EX2 R226, R203 ;  /* 0x000000cb00e27308 */ /* 0x0004a20000000800 */
[-C--:B-1----:R-:W-:Y:S08]  /*a770*/  HMMA.16816.F32.BF16 R4, R132, R140.reuse, R4 ;  /* 0x0000008c8404723c */ /* 0x082ff00000041804 */
[C---:B------:R-:W-:Y:S08]  /*a780*/  HMMA.16816.F32.BF16 R8, R136.reuse, R140, R8 ;  /* 0x0000008c8808723c */ /* 0x040ff00000041808 */
[-C--:B------:R-:W-:Y:S01]  /*a790*/  HMMA.16816.F32.BF16 R12, R136, R142.reuse, R12 ;  /* 0x0000008e880c723c */ /* 0x080fe2000004180c */
[----:B--2---:R-:W-:Y:S03]  /*a7a0*/  LDSM.16.MT88.4 R200, [R229+0x1800] ;  /* 0x00180000e5c8783b */ /* 0x004fe60000004200 */
[----:B------:R-:W-:Y:S04]  /*a7b0*/  F2FP.BF16.PACK_AB R208, R226, R250 ;  /* 0x000000fae2d0723e */ /* 0x000fe800000010ff */
[C---:B------:R-:W-:Y:S01]  /*a7c0*/  HMMA.16816.F32.BF16 R16, R132.reuse, R142, R16 ;  /* 0x0000008e8410723c */ /* 0x040fe20000041810 */
[----:B------:R-:W1:Y:S07]  /*a7d0*/  LDSM.16.MT88.4 R140, [R229+0x3000] ;  /* 0x00300000e58c783b */ /* 0x000e6e0000004200 */
[-C--:B------:R-:W-:Y:S08]  /*a7e0*/  HMMA.16816.F32.BF16 R20, R132, R144.reuse, R20 ;  /* 0x000000908414723c */ /* 0x080ff00000041814 */
[C---:B------:R-:W-:Y:S08]  /*a7f0*/  HMMA.16816.F32.BF16 R24, R136.reuse, R144, R24 ;  /* 0x000000908818723c */ /* 0x040ff00000041818 */
[-C--:B------:R-:W-:Y:S08]  /*a800*/  HMMA.16816.F32.BF16 R28, R136, R146.reuse, R28 ;  /* 0x00000092881c723c */ /* 0x080ff0000004181c */
[C---:B------:R-:W-:Y:S01]  /*a810*/  HMMA.16816.F32.BF16 R32, R132.reuse, R146, R32 ;  /* 0x000000928420723c */ /* 0x040fe20000041820 */
[----:B------:R-:W2:Y:S07]  /*a820*/  LDSM.16.MT88.4 R144, [R230+0x3000] ;  /* 0x00300000e690783b */ /* 0x000eae0000004200 */
[-C--:B----4-:R-:W-:Y:S08]  /*a830*/  HMMA.16816.F32.BF16 R36, R132, R148.reuse, R36 ;  /* 0x000000948424723c */ /* 0x090ff00000041824 */
        /* <DEDUP_REMOVED lines=10> */
[C---:B------:R-:W-:Y:S01]  /*a8e0*/  HMMA.16816.F32.BF16 R72, R136.reuse, R140, R72 ;  /* 0x0000008c8848723c */ /* 0x040fe20000041848 */
[----:B------:R-:W1:Y:S06]  /*a8f0*/  MUFU.EX2 R141, R206 ;  /* 0x000000ce008d7308 */ /* 0x000e6c0000000800 */
[----:B------:R-:W-:Y:S01]  /*a900*/  FADD.FTZ R140, R163, R156 ;  /* 0x0000009ca38c7221 */ /* 0x000fe20000010000 */
[-C--:B------:R-:W-:Y:S04]  /*a910*/  HMMA.16816.F32.BF16 R76, R136, R142.reuse, R76 ;  /* 0x0000008e884c723c */ /* 0x080fe8000004184c */
[----:B------:R-:W-:Y:S04]  /*a920*/  MOV R156, R197 ;  /* 0x000000c5009c7202 */ /* 0x000fe80000000f00 */
[C---:B------:R-:W-:Y:S07]  /*a930*/  HMMA.16816.F32.BF16 R80, R132.reuse, R142, R80 ;  /* 0x0000008e8450723c */ /* 0x040fee0000041850 */
[----:B------:R-:W-:Y:S01]  /*a940*/  MOV R143, R2 ;  /* 0x00000002008f7202 */ /* 0x000fe20000000f00 */
[-C--:B--2---:R-:W-:Y:S04]  /*a950*/  HMMA.16816.F32.BF16 R84, R132, R144.reuse, R84 ;  /* 0x000000908454723c */ /* 0x084fe80000041854 */
[----:B------:R-:W-:Y:S02]  /*a960*/  FADD.FTZ R2, R245, R157 ;  /* 0x0000009df5027221 */ /* 0x000fe40000010000 */
[----:B------:R2:W5:Y:S01]  /*a970*/  LDL.LU R245, [R1+0x98] ;  /* 0x0000980001f57983 */ /* 0x0005620000300800 */
[----:B------:R-:W-:Y:S01]  /*a980*/  IMAD.MOV.U32 R142, RZ, RZ, R204 ;  /* 0x000000ffff8e7224 */ /* 0x000fe200078e00cc */
[C---:B------:R-:W-:Y:S02]  /*a990*/  HMMA.16816.F32.BF16 R88, R136.reuse, R144, R88 ;  /* 0x000000908858723c */ /* 0x040fe40000041858 */
[----:B------:R2:W5:Y:S02]  /*a9a0*/  LDL.LU R246, [R1+0x94] ;  /* 0x0000940001f67983 */ /* 0x0005640000300800 */
[----:B------:R-:W-:Y:S01]  /*a9b0*/  F2FP.BF16.PACK_AB R204, R251, R227 ;  /* 0x000000e3fbcc723e */ /* 0x000fe200000010ff */
[----:B------:R-:W-:Y:S01]  /*a9c0*/  FADD.FTZ R2, R158, R2 ;  /* 0x000000029e027221 */ /* 0x000fe20000010000 */
[----:B------:R2:W5:Y:S01]  /*a9d0*/  LDL.LU R247, [R1+0x90] ;  /* 0x0000900001f77983 */ /* 0x0005620000300800 */
[----:B------:R-:W-:Y:S01]  /*a9e0*/  IMAD.MOV.U32 R157, RZ, RZ, R198 ;  /* 0x000000ffff9d7224 */ /* 0x000fe200078e00c6 */
[-C--:B------:R-:W-:Y:S04]  /*a9f0*/  HMMA.16816.F32.BF16 R92, R136, R146.reuse, R92 ;  /* 0x00000092885c723c */ /* 0x080fe8000004185c */
[----:B------:R-:W-:Y:S04]  /*aa00*/  IMAD.MOV.U32 R158, RZ, RZ, R196 ;  /* 0x000000ffff9e7224 */ /* 0x000fe800078e00c4 */
[C---:B------:R-:W-:Y:S01]  /*aa10*/  HMMA.16816.F32.BF16 R96, R132.reuse, R146, R96 ;  /* 0x000000928460723c */ /* 0x040fe20000041860 */
[----:B------:R-:W1:Y:S07]  /*aa20*/  LDSM.16.MT88.4 R144, [R230+0x1800] ;  /* 0x00180000e690783b */ /* 0x000e6e0000004200 */
[-C--:B----4-:R-:W-:Y:S08]  /*aa30*/  HMMA.16816.F32.BF16 R100, R132, R148.reuse, R100 ;  /* 0x000000948464723c */ /* 0x090ff00000041864 */
[C---:B------:R-:W-:Y:S08]  /*aa40*/  HMMA.16816.F32.BF16 R104, R136.reuse, R148, R104 ;  /* 0x000000948868723c */ /* 0x040ff00000041868 */
[-C--:B------:R-:W-:Y:S08]  /*aa50*/  HMMA.16816.F32.BF16 R108, R136, R150.reuse, R108 ;  /* 0x00000096886c723c */ /* 0x080ff0000004186c */
[C---:B------:R-:W-:Y:S07]  /*aa60*/  HMMA.16816.F32.BF16 R112, R132.reuse, R150, R112 ;  /* 0x000000968470723c */ /* 0x040fee0000041870 */
[----:B------:R-:W-:Y:S01]  /*aa70*/  MOV R151, R199 ;  /* 0x000000c700977202 */ /* 0x000fe20000000f00 */
[-C--:B---3--:R-:W-:Y:S08]  /*aa80*/  HMMA.16816.F32.BF16 R116, R132, R152.reuse, R116 ;  /* 0x000000988474723c */ /* 0x088ff00000041874 */
[C---:B------:R-:W-:Y:S07]  /*aa90*/  HMMA.16816.F32.BF16 R120, R136.reuse, R152, R120 ;  /* 0x000000988878723c */ /* 0x040fee0000041878 */
[----:B------:R-:W-:Y:S01]  /*aaa0*/  IMAD.MOV.U32 R152, RZ, RZ, R180 ;  /* 0x000000ffff987224 */ /* 0x000fe200078e00b4 */
[-C--:B------:R-:W-:Y:S01]  /*aab0*/  HMMA.16816.F32.BF16 R124, R136, R154.reuse, R124 ;  /* 0x0000009a887c723c */ /* 0x080fe2000004187c */
[----:B------:R-:W3:Y:S03]  /*aac0*/  MUFU.EX2 R180, R239 ;  /* 0x000000ef00b47308 */ /* 0x000ee60000000800 */
[----:B-1----:R-:W-:Y:S01]  /*aad0*/  MOV R153, R141 ;  /* 0x0000008d00997202 */ /* 0x002fe20000000f00 */
[----:B------:R-:W-:Y:S01]  /*aae0*/  FADD.FTZ R141, R167, R140 ;  /* 0x0000008ca78d7221 */ /* 0x000fe20000010000 */
[----:B------:R-:W-:Y:S01]  /*aaf0*/  F2FP.BF16.PACK_AB R207, R152, R175 ;  /* 0x000000af98cf723e */ /* 0x000fe200000010ff */
[----:B------:R-:W-:Y:S01]  /*ab00*/  FADD.FTZ R140, R160, R2 ;  /* 0x00000002a08c7221 */ /* 0x000fe20000010000 */
[----:B------:R-:W-:Y:S04]  /*ab10*/  HMMA.16816.F32.BF16 R128, R132, R154, R128 ;  /* 0x0000009a8480723c */ /* 0x000fe80000041880 */
[----:B------:R-:W-:Y:S01]  /*ab20*/  F2FP.BF16.PACK_AB R206, R153, R143 ;  /* 0x0000008f99ce723e */ /* 0x000fe200000010ff */
[----:B------:R-:W-:Y:S01]  /*ab30*/  FADD.FTZ R141, R164, R141 ;  /* 0x0000008da48d7221 */ /* 0x000fe20000010000 */
[----:B------:R-:W-:Y:S01]  /*ab40*/  MOV R167, R193 ;  /* 0x000000c100a77202 */ /* 0x000fe20000000f00 */
[----:B------:R-:W-:Y:S01]  /*ab50*/  FADD.FTZ R2, R161, R0 ;  /* 0x00000000a1027221 */ /* 0x000fe20000010000 */
[----:B------:R-:W-:Y:S01]  /*ab60*/  MOV R164, R172 ;  /* 0x000000ac00a47202 */ /* 0x000fe20000000f00 */
[----:B------:R-:W-:Y:S01]  /*ab70*/  IMAD.MOV.U32 R172, RZ, RZ, R192 ;  /* 0x000000ffffac7224 */ /* 0x000fe200078e00c0 */
[----:B------:R-:W1:Y:S01]  /*ab80*/  LDSM.16.MT88.4 R160, [R233+0x1800] ;  /* 0x00180000e9a0783b */ /* 0x000e620000004200 */
[-C--:B------:R-:W-:Y:S05]  /*ab90*/  HMMA.16816.F32.BF16 R192, R204, R200.reuse, R4 ;  /* 0x000000c8ccc0723c */ /* 0x080fea0000041804 */
[----:B------:R-:W-:Y:S01]  /*aba0*/  MOV R139, R190 ;  /* 0x000000be008b7202 */ /* 0x000fe20000000f00 */
[----:B------:R-:W-:Y:S01]  /*abb0*/  IMAD.MOV.U32 R136, RZ, RZ, R189 ;  /* 0x000000ffff887224 */ /* 0x000fe200078e00bd */
[----:B---3--:R-:W-:Y:S01]  /*abc0*/  F2FP.BF16.PACK_AB R211, R180, R181 ;  /* 0x000000b5b4d3723e */ /* 0x008fe200000010ff */
[----:B------:R-:W-:Y:S01]  /*abd0*/  FADD.FTZ R0, R169, R3 ;  /* 0x00000003a9007221 */ /* 0x000fe20000010000 */
[----:B------:R-:W-:Y:S01]  /*abe0*/  MOV R137, R188 ;  /* 0x000000bc00897202 */ /* 0x000fe20000000f00 */
[----:B------:R2:W5:Y:S02]  /*abf0*/  LDL.LU R239, [R1+0x8c] ;  /* 0x00008c0001ef7983 */ /* 0x0005640000300800 */
[----:B------:R-:W-:Y:S02]  /*ac00*/  IMAD.MOV.U32 R169, RZ, RZ, R191 ;  /* 0x000000ffffa97224 */ /* 0x000fe400078e00bf */
[C---:B------:R-:W-:Y:S01]  /*ac10*/  HMMA.16816.F32.BF16 R188, R208.reuse, R200, R8 ;  /* 0x000000c8d0bc723c */ /* 0x040fe20000041808 */
[----:B------:R-:W-:Y:S03]  /*ac20*/  LDSM.16.MT88.4 R4, [R232+0x3800] ;  /* 0x00380000e804783b */ /* 0x000fe60000004200 */
[----:B------:R-:W-:Y:S02]  /*ac30*/  IMAD.MOV.U32 R138, RZ, RZ, R179 ;  /* 0x000000ffff8a7224 */ /* 0x000fe400078e00b3 */
[----:B------:R-:W-:Y:S01]  /*ac40*/  FADD.FTZ R150, R166, R140 ;  /* 0x0000008ca6967221 */ /* 0x000fe20000010000 */
[----:B------:R-:W-:Y:S01]  /*ac50*/  MOV R166, R178 ;  /* 0x000000b200a67202 */ /* 0x000fe20000000f00 */
[-C--:B------:R-:W-:Y:S04]  /*ac60*/  HMMA.16816.F32.BF16 R196, R208, R202.reuse, R12 ;  /* 0x000000cad0c4723c */ /* 0x080fe8000004180c */
[----:B------:R-:W-:Y:S01]  /*ac70*/  IMAD.MOV.U32 R140, RZ, RZ, R177 ;  /* 0x000000ffff8c7224 */ /* 0x000fe200078e00b1 */
[----:B------:R-:W-:Y:S01]  /*ac80*/  MOV R10, R159 ;  /* 0x0000009f000a7202 */ /* 0x000fe20000000f00 */
[----:B------:R-:W-:Y:S01]  /*ac90*/  FADD.FTZ R149, R168, R2 ;  /* 0x00000002a8957221 */ /* 0x000fe20000010000 */
[----:B------:R-:W-:Y:S01]  /*aca0*/  MOV R2, R176 ;  /* 0x000000b000027202 */ /* 0x000fe20000000f00 */
[C---:B------:R-:W-:Y:S01]  /*acb0*/  HMMA.16816.F32.BF16 R200, R204.reuse, R202, R16 ;  /* 0x000000caccc8723c */ /* 0x040fe20000041810 */
[----:B------:R-:W3:Y:S03]  /*acc0*/  LDSM.16.MT88.4 R176, [R232+0x1800] ;  /* 0x00180000e8b0783b */ /* 0x000ee60000004200 */
[----:B------:R-:W-:Y:S01]  /*acd0*/  MOV R14, R152 ;  /* 0x00000098000e7202 */ /* 0x000fe20000000f00 */
[----:B------:R-:W-:Y:S01]  /*ace0*/  IMAD.MOV.U32 R13, RZ, RZ, R153 ;  /* 0x000000ffff0d7224 */ /* 0x000fe200078e0099 */
[----:B------:R-:W-:Y:S01]  /*acf0*/  MOV R9, R167 ;  /* 0x000000a700097202 */ /* 0x000fe20000000f00 */
[----:B------:R-:W-:Y:S01]  /*ad00*/  IMAD.MOV.U32 R15, RZ, RZ, R165 ;  /* 0x000000ffff0f7224 */ /* 0x000fe200078e00a5 */
[-C--:B------:R-:W-:Y:S04]  /*ad10*/  HMMA.16816.F32.BF16 R132, R204, R144.reuse, R20 ;  /* 0x00000090cc84723c */ /* 0x080fe80000041814 */
[----:B------:R-:W-:Y:S01]  /*ad20*/  FADD.FTZ R3, R171, R141 ;  /* 0x0000008dab037221 */ /* 0x000fe20000010000 */
[----:B------:R-:W-:Y:S01]  /*ad30*/  MOV R19, R143 ;  /* 0x0000008f00137202 */ /* 0x000fe20000000f00 */
[----:B------:R-:W-:Y:S01]  /*ad40*/  IMAD.MOV.U32 R16, RZ, RZ, R140 ;  /* 0x000000ffff107224 */ /* 0x000fe200078e008c */
[----:B------:R-:W-:Y:S01]  /*ad50*/  MOV R23, R136 ;  /* 0x0000008800177202 */ /* 0x000fe20000000f00 */
[----:B------:R-:W-:Y:S01]  /*ad60*/  IMAD.MOV.U32 R22, RZ, RZ, R137 ;  /* 0x000000ffff167224 */ /* 0x000fe200078e0089 */
[----:B------:R-:W-:Y:S03]  /*ad70*/  MOV R21, R138 ;  /* 0x0000008a00157202 */ /* 0x000fe60000000f00 */
[----:B------:R-:W-:Y:S01]  /*ad80*/  IMAD.MOV.U32 R20, RZ, RZ, R139 ;  /* 0x000000ffff147224 */ /* 0x000fe200078e008b */
[----:B------:R-:W-:Y:S01]  /*ad90*/  MOV R17, R166 ;  /* 0x000000a600117202 */ /* 0x000fe20000000f00 */
[C---:B------:R-:W-:Y:S04]  /*ada0*/  HMMA.16816.F32.BF16 R136, R208.reuse, R144, R24 ;  /* 0x00000090d088723c */ /* 0x040fe80000041818 */
[----:B------:R-:W-:Y:S01]  /*adb0*/  FADD.FTZ R148, R170, R0 ;  /* 0x00000000aa947221 */ /* 0x000fe20000010000 */
[----:B------:R-:W-:Y:S01]  /*adc0*/  MOV R8, R156 ;  /* 0x0000009c00087202 */ /* 0x000fe20000000f00 */
[----:B------:R-:W-:Y:S01]  /*add0*/  IMAD.MOV.U32 R18, RZ, RZ, R2 ;  /* 0x000000ffff127224 */ /* 0x000fe200078e0002 */
[----:B------:R-:W-:Y:S01]  /*ade0*/  MOV R2, R151 ;  /* 0x0000009700027202 */ /* 0x000fe20000000f00 */
[----:B------:R-:W-:Y:S01]  /*adf0*/  IMAD.MOV.U32 R25, RZ, RZ, R142 ;  /* 0x000000ffff197224 */ /* 0x000fe200078e008e */
[----:B------:R-:W-:Y:S01]  /*ae00*/  MOV R27, R164 ;  /* 0x000000a4001b7202 */ /* 0x000fe20000000f00 */
[-C--:B------:R-:W-:Y:S03]  /*ae10*/  HMMA.16816.F32.BF16 R140, R208, R146.reuse, R28 ;  /* 0x00000092d08c723c */ /* 0x080fe6000004181c */
[----:B------:R-:W-:Y:S01]  /*ae20*/  IMAD.MOV.U32 R12, RZ, RZ, R175 ;  /* 0x000000ffff0c7224 */ /* 0x000fe200078e00af */
[----:B------:R-:W-:Y:S01]  /*ae30*/  MOV R24, R174 ;  /* 0x000000ae00187202 */ /* 0x000fe20000000f00 */
[----:B------:R-:W-:Y:S02]  /*ae40*/  IMAD.MOV.U32 R11, RZ, RZ, R158 ;  /* 0x000000ffff0b7224 */ /* 0x000fe400078e009e */
[----:B------:R-:W-:Y:S01]  /*ae50*/  IMAD.MOV.U32 R26, RZ, RZ, R169 ;  /* 0x000000ffff1a7224 */ /* 0x000fe200078e00a9 */
[C---:B------:R-:W-:Y:S01]  /*ae60*/  HMMA.16816.F32.BF16 R144, R204.reuse, R146, R32 ;  /* 0x00000092cc90723c */ /* 0x040fe20000041820 */
[----:B------:R-:W4:Y:S03]  /*ae70*/  LDL R34, [R1+0x40] ;  /* 0x0000400001227983 */ /* 0x000f260000100800 */
[----:B------:R-:W-:Y:S01]  /*ae80*/  IMAD.MOV.U32 R28, RZ, RZ, R150 ;  /* 0x000000ffff1c7224 */ /* 0x000fe200078e0096 */
[----:B------:R-:W-:Y:S01]  /*ae90*/  MOV R29, R149 ;  /* 0x00000095001d7202 */ /* 0x000fe20000000f00 */
[----:B------:R-:W-:Y:S01]  /*aea0*/  IMAD.MOV.U32 R30, RZ, RZ, R148 ;  /* 0x000000ffff1e7224 */ /* 0x000fe200078e0094 */
[----:B------:R-:W-:Y:S01]  /*aeb0*/  MOV R31, R173 ;  /* 0x000000ad001f7202 */ /* 0x000fe20000000f00 */
[-C--:B-1----:R-:W-:Y:S04]  /*aec0*/  HMMA.16816.F32.BF16 R148, R204, R160.reuse, R36 ;  /* 0x000000a0cc94723c */ /* 0x082fe80000041824 */
[----:B------:R-:W-:Y:S02]  /*aed0*/  FADD.FTZ R3, R31, R3 ;  /* 0x000000031f037221 */ /* 0x000fe40000010000 */
[----:B------:R-:W-:Y:S02]  /*aee0*/  FADD.FTZ R2, R2, R28 ;  /* 0x0000001c02027221 */ /* 0x000fe40000010000 */
[C---:B------:R-:W-:Y:S04]  /*aef0*/  HMMA.16816.F32.BF16 R152, R208.reuse, R160, R40 ;  /* 0x000000a0d098723c */ /* 0x040fe80000041828 */
[----:B------:R-:W-:Y:S02]  /*af00*/  IMAD.MOV.U32 R0, RZ, RZ, R157 ;  /* 0x000000ffff007224 */ /* 0x000fe400078e009d */
        /* <DEDUP_REMOVED lines=23> */
[----:B------:R-:W-:Y:S01]  /*b080*/  FADD.FTZ R3, R187, R3 ;  /* 0x00000003bb037221 */ /* 0x000fe20000010000 */
[----:B------:R-:W-:Y:S03]  /*b090*/  MOV R187, R182 ;  /* 0x000000b600bb7202 */ /* 0x000fe60000000f00 */
[-C--:B------:R-:W-:Y:S04]  /*b0a0*/  HMMA.16816.F32.BF16 R76, R208, R214.reuse, R76 ;  /* 0x000000d6d04c723c */ /* 0x080fe8000004184c */
[----:B------:R-:W-:Y:S02]  /*b0b0*/  FADD.FTZ R3, R186, R3 ;  /* 0x00000003ba037221 */ /* 0x000fe40000010000 */
[----:B------:R-:W-:Y:S02]  /*b0c0*/  IMAD.MOV.U32 R186, RZ, RZ, R183 ;  /* 0x000000ffffba7224 */ /* 0x000fe400078e00b7 */
        /* <DEDUP_REMOVED lines=17> */
[----:B------:R-:W-:Y:S01]  /*b1e0*/  FADD.FTZ R5, R250, R5 ;  /* 0x00000005fa057221 */ /* 0x000fe20000010000 */
[----:B------:R-:W-:Y:S01]  /*b1f0*/  MOV R249, R15 ;  /* 0x0000000f00f97202 */ /* 0x000fe20000000f00 */
        /* <DEDUP_REMOVED lines=16> */
[----:B------:R-:W-:Y:S03]  /*b300*/  IMAD.MOV.U32 R181, RZ, RZ, R184 ;  /* 0x000000ffffb57224 */ /* 0x000fe600078e00b8 */
[----:B------:R2:W-:Y:S04]  /*b310*/  STL [R1+0x20], R2 ;  /* 0x0000200201007387 */ /* 0x0005e80000100800 */
[----:B------:R2:W-:Y:S01]  /*b320*/  STL [R1], R0 ;  /* 0x0000000001007387 */ /* 0x0005e20000100800 */
[----:B----4-:R-:W-:Y:S11]  /*b330*/  ISETP.GT.AND P0, PT, R35, R34, PT ;  /* 0x000000222300720c */ /* 0x010ff60003f04270 */
[----:B------:R-:W-:Y:S02]  /*b340*/  @!UPT UIADD3 URZ, URZ, URZ, URZ ;  /* 0x0000003f3f3ff290 */ /* 0x000fe4000fffe03f */
[----:B--2---:R-:W-:-:S05]  /*b350*/  @P0 BRA `(.L_x_3423) ;  /* 0xffffb31000000947 */ /* 0x004fca000383ffff */
.L_x_3422:
[----:B-1----:R-:W-:-:S13]  /*b360*/  ISETP.GE.AND P0, PT, R249, RZ, PT ;  /* 0x000000fff900720c */ /* 0x002fda0003f06270 */
[----:B------:R-:W-:Y:S05]  /*b370*/  @!P0 BRA `(.L_x_3424) ;  /* 0x00003a3000008947 */ /* 0x000fea0003800000 */
[----:B------:R-:W-:Y:S01]  /*b380*/  IMAD.MOV.U32 R2, RZ, RZ, R184 ;  /* 0x000000ffff027224 */ /* 0x000fe200078e00b8 */
[----:B------:R-:W-:Y:S01]  /*b390*/  MOV R186, R182 ;  /* 0x000000b600ba7202 */ /* 0x000fe20000000f00 */
[----:B------:R-:W-:Y:S01]  /*b3a0*/  IMAD.MOV.U32 R0, RZ, RZ, R185 ;  /* 0x000000ffff007224 */ /* 0x000fe200078e00b9 */
[----:B------:R-:W-:Y:S02]  /*b3b0*/  MOV R3, R183 ;  /* 0x000000b700037202 */ /* 0x000fe40000000f00 */
.L_x_3425:
[----:B------:R-:W2:Y:S01]  /*b3c0*/  LDL.64 R40, [R1+0x30] ;  /* 0x0000300001287983 */ /* 0x000ea20000100a00 */
[----:B------:R-:W-:Y:S04]  /*b3d0*/  DEPBAR.LE SB0, 0x0 ;  /* 0x000080000000791a */ /* 0x000fe80000000000 */
[----:B------:R-:W-:Y:S01]  /*b3e0*/  WARPSYNC 0xffffffff ;  /* 0xffffffff00007948 */ /* 0x000fe20003800000 */
[----:B------:R-:W3:Y:S01]  /*b3f0*/  LDL R42, [R1+0x38] ;  /* 0x00003800012a7983 */ /* 0x000ee20000100800 */
[----:B------:R-:W-:Y:S01]  /*b400*/  SHF.R.S32.HI R20, RZ, 0x1f, R249 ;  /* 0x0000001fff147819 */ /* 0x000fe200000114f9 */
[----:B------:R-:W-:Y:S01]  /*b410*/  IMAD.WIDE.U32 R28, R249, c[0x0][0x208], RZ ;  /* 0x00008200f91c7a25 */ /* 0x000fe200078e00ff */
[----:B------:R-:W-:Y:S01]  /*b420*/  MOV R55, c[0x0][0x208] ;  /* 0x0000820000377a02 */ /* 0x000fe20000000f00 */
[----:B------:R-:W3:Y:S01]  /*b430*/  LDL.64 R38, [R1+0x10] ;  /* 0x0000100001267983 */ /* 0x000ee20000100a00 */
[----:B------:R-:W-:Y:S01]  /*b440*/  MOV R250, 0x5 ;  /* 0x0000000500fa7802 */ /* 0x000fe20000000f00 */
[----:B------:R-:W-:Y:S01]  /*b450*/  IMAD R24, R20, c[0x0][0x208], RZ ;  /* 0x0000820014187a24 */ /* 0x000fe200078e02ff */
[C---:B------:R-:W-:Y:S02]  /*b460*/  SHF.L.U32 R30, R28.reuse, 0x6, RZ ;  /* 0x000000061c1e7819 */ /* 0x040fe400000006ff */
[----:B------:R-:W-:Y:S01]  /*b470*/  SHF.L.U32 R54, R55, 0x5, RZ ;  /* 0x0000000537367819 */ /* 0x000fe200000006ff */
[----:B------:R-:W-:Y:S01]  /*b480*/  BAR.SYNC.DEFER_BLOCKING 0x0 ;  /* 0x0000000000007b1d */ /* 0x000fe20000010000 */
[----:B------:R-:W-:Y:S01]  /*b490*/  IMAD R24, R249, c[0x0][0x20c], R24 ;  /* 0x00008300f9187a24 */ /* 0x000fe200078e0218 */
[----:B------:R-:W-:Y:S04]  /*b4a0*/  SHF.L.U64.HI R55, R55, R250, c[0x0][0x20c] ;  /* 0x0000830037377619 */ /* 0x000fe800000102fa */
[----:B------:R-:W-:Y:S02]  /*b4b0*/  IADD3 R29, R29, R24, RZ ;  /* 0x000000181d1d7210 */ /* 0x000fe40007ffe0ff */
[----:B-----5:R-:W-:Y:S04]  /*b4c0*/  STL [R1+0x8c], R239 ;  /* 0x00008cef01007387 */ /* 0x020fe80000100800 */
        /* <DEDUP_REMOVED lines=9> */
[----:B------:R1:W2:Y:S01]  /*b560*/  LDSM.16.M88.4 R208, [R239] ;  /* 0x00000000efd0783b */ /* 0x0002a20000000200 */
[-C--:B------:R-:W-:Y:S07]  /*b570*/  HMMA.16816.F32.BF16 R12, R60, R18.reuse, RZ ;  /* 0x000000123c0c723c */ /* 0x080fee00000418ff */
[----:B------:R-:W2:Y:S01]  /*b580*/  LDSM.16.M88.4 R212, [R237+0x2000] ;  /* 0x00200000edd4783b */ /* 0x000ea20000000200 */
[C---:B------:R-:W-:Y:S07]  /*b590*/  HMMA.16816.F32.BF16 R16, R64.reuse, R18, RZ ;  /* 0x000000124010723c */ /* 0x040fee00000418ff */
[----:B------:R-:W2:Y:S01]  /*b5a0*/  LDSM.16.M88.4 R216, [R247] ;  /* 0x00000000f7d8783b */ /* 0x000ea20000000200 */
[-C--:B------:R-:W-:Y:S07]  /*b5b0*/  HMMA.16816.F32.BF16 R20, R64, R32.reuse, RZ ;  /* 0x000000204014723c */ /* 0x080fee00000418ff */
[----:B-1----:R-:W4:Y:S04]  /*b5c0*/  LDL R239, [R1+0x24] ;  /* 0x0000240001ef7983 */ /* 0x002f280000100800 */
[----:B------:R-:W1:Y:S01]  /*b5d0*/  LDSM.16.M88.4 R220, [R246] ;  /* 0x00000000f6dc783b */ /* 0x000e620000000200 */
[C---:B------:R-:W-:Y:S07]  /*b5e0*/  HMMA.16816.F32.BF16 R24, R60.reuse, R32, RZ ;  /* 0x000000203c18723c */ /* 0x040fee00000418ff */
[----:B------:R-:W1:Y:S01]  /*b5f0*/  LDSM.16.M88.4 R224, [R245] ;  /* 0x00000000f5e0783b */ /* 0x000e620000000200 */
[----:B------:R-:W-:Y:S07]  /*b600*/  SHF.L.U64.HI R32, R28, 0x6, R29 ;  /* 0x000000061c207819 */ /* 0x000fee000001021d */
[----:B------:R-:W-:Y:S04]  /*b610*/  STL [R1+0x90], R247 ;  /* 0x000090f701007387 */ /* 0x000fe80000100800 */
[----:B------:R-:W-:Y:S04]  /*b620*/  STL [R1+0x94], R246 ;  /* 0x000094f601007387 */ /* 0x000fe80000100800 */
[----:B------:R-:W-:Y:S01]  /*b630*/  STL [R1+0x98], R245 ;  /* 0x000098f501007387 */ /* 0x000fe20000100800 */
[C---:B--2---:R-:W-:Y:S02]  /*b640*/  IADD3 R36, P4, R30.reuse, R40, RZ ;  /* 0x000000281e247210 */ /* 0x044fe40007f9e0ff */
[----:B------:R-:W-:Y:S02]  /*b650*/  IADD3 R33, P2, P1, R30, 0x40, R40 ;  /* 0x000000401e217810 */ /* 0x000fe4000795e028 */
[-C--:B------:R-:W-:Y:S01]  /*b660*/  HMMA.16816.F32.BF16 R28, R60, R34.reuse, RZ ;  /* 0x000000223c1c723c */ /* 0x080fe200000418ff */
[----:B------:R-:W-:Y:S02]  /*b670*/  LEA R40, P3, R36, c[0x0][0x1f8], 0x1 ;  /* 0x00007e0024287a11 */ /* 0x000fe400078608ff */
[C---:B------:R-:W-:Y:S02]  /*b680*/  LEA R46, P0, R33.reuse, c[0x0][0x1f8], 0x1 ;  /* 0x00007e00212e7a11 */ /* 0x040fe400078008ff */
[C---:B---3--:R-:W-:Y:S02]  /*b690*/  IADD3.X R37, R32.reuse, R42, RZ, P4, !PT ;  /* 0x0000002a20257210 */ /* 0x048fe400027fe4ff */
[----:B------:R-:W-:Y:S02]  /*b6a0*/  IADD3.X R32, R32, RZ, R42, P2, P1 ;  /* 0x000000ff20207210 */ /* 0x000fe400017e242a */
[----:B------:R-:W-:Y:S03]  /*b6b0*/  LEA.HI.X R41, R36, c[0x0][0x1fc], R37, 0x1, P3 ;  /* 0x00007f0024297a11 */ /* 0x000fe600018f0c25 */
[----:B------:R-:W-:Y:S02]  /*b6c0*/  LEA.HI.X R47, R33, c[0x0][0x1fc], R32, 0x1, P0 ;  /* 0x00007f00212f7a11 */ /* 0x000fe400000f0c20 */
[C---:B------:R-:W-:Y:S02]  /*b6d0*/  HMMA.16816.F32.BF16 R32, R64.reuse, R34, RZ ;  /* 0x000000224020723c */ /* 0x040fe400000418ff */
[----:B------:R-:W-:Y:S02]  /*b6e0*/  ISETP.GE.AND P0, PT, R38, c[0x0][0x1d4], PT ;  /* 0x0000750026007a0c */ /* 0x000fe40003f06270 */
[-C--:B------:R-:W-:Y:S04]  /*b6f0*/  IADD3 R44, P1, R40, R54.reuse, RZ ;  /* 0x00000036282c7210 */ /* 0x080fe80007f3e0ff */
[-C--:B------:R-:W-:Y:S01]  /*b700*/  HMMA.16816.F32.BF16 R36, R64, R48.reuse, RZ ;  /* 0x000000304024723c */ /* 0x080fe200000418ff */
[-C--:B------:R-:W-:Y:S03]  /*b710*/  IADD3.X R45, R41, R55.reuse, RZ, P1, !PT ;  /* 0x00000037292d7210 */ /* 0x080fe60000ffe4ff */
[-C--:B------:R-:W-:Y:S03]  /*b720*/  IADD3 R52, P2, R44, R54.reuse, RZ ;  /* 0x000000362c347210 */ /* 0x080fe60007f5e0ff */
[----:B------:R-:W-:Y:S01]  /*b730*/  @!PT LDS RZ, [RZ] ;  /* 0x00000000fffff984 */ /* 0x000fe20000000800 */
[----:B------:R-:W-:Y:S01]  /*b740*/  @!PT LDS RZ, [RZ] ;  /* 0x00000000fffff984 */ /* 0x000fe20000000800 */
[----:B------:R-:W-:Y:S01]  /*b750*/  @!PT LDS RZ, [RZ] ;  /* 0x00000000fffff984 */ /* 0x000fe20000000800 */
[----:B------:R2:W-:Y:S01]  /*b760*/  LDGSTS.E.BYPASS.LTC128B.128 [R248+0x100], [R40.64], !P0 ;  /* 0x0010000028f87fae */ /* 0x0005e2000c101d46 */
[-C--:B------:R-:W-:Y:S04]  /*b770*/  IADD3.X R53, R45, R55.reuse, RZ, P2, !PT ;  /* 0x000000372d357210 */ /* 0x080fe800017fe4ff */
[----:B------:R-:W-:Y:S03]  /*b780*/  IADD3 R54, P1, R52, R54, RZ ;  /* 0x0000003634367210 */ /* 0x000fe60007f3e0ff */
[----:B------:R3:W-:Y:S01]  /*b790*/  LDGSTS.E.BYPASS.LTC128B.128 [R248+0x2100], [R46.64], !P6 ;  /* 0x021000002ef87fae */ /* 0x0007e2000f101d46 */
[----:B------:R-:W-:Y:S02]  /*b7a0*/  IADD3.X R55, R53, R55, RZ, P1, !PT ;  /* 0x0000003735377210 */ /* 0x000fe40000ffe4ff */
[C---:B------:R-:W-:Y:S02]  /*b7b0*/  ISETP.GT.AND P1, PT, R249.reuse, RZ, PT ;  /* 0x000000fff900720c */ /* 0x040fe40003f24270 */
[----:B------:R-:W-:Y:S03]  /*b7c0*/  IADD3 R249, R249, -0x1, RZ ;  /* 0xfffffffff9f97810 */ /* 0x000fe60007ffe0ff */
[----:B------:R3:W-:Y:S08]  /*b7d0*/  LDGSTS.E.BYPASS.LTC128B.128 [R248+0x900], [R44.64], !P0 ;  /* 0x009000002cf87fae */ /* 0x0007f0000c101d46 */
        /* <DEDUP_REMOVED lines=14> */
[-C--:B------:R-:W-:Y:S08]  /*b8c0*/  HMMA.16816.F32.BF16 R4, R204, R208.reuse, R4 ;  /* 0x000000d0cc04723c */ /* 0x080ff00000041804 */
        /* <DEDUP_REMOVED lines=19> */
[----:B------:R-:W1:Y:S07]  /*ba00*/  LDSM.16.M88.4 R204, [R234+0x800] ;  /* 0x00080000eacc783b */ /* 0x000e6e0000000200 */
[-C--:B--2---:R-:W-:Y:S08]  /*ba10*/  HMMA.16816.F32.BF16 R4, R180, R208.reuse, R4 ;  /* 0x000000d0b404723c */ /* 0x084ff00000041804 */
        /* <DEDUP_REMOVED lines=105> */
[----:B------:R-:W2:Y:S07]  /*c0b0*/  LDSM.16.M88.4 R216, [R231+0x2800] ;  /* 0x00280000e7d8783b */ /* 0x000eae0000000200 */
[----:B------:R-:W-:Y:S01]  /*c0c0*/  HMMA.16816.F32.BF16 R64, R180, R222, R64 ;  /* 0x000000deb440723c */ /* 0x000fe20000041840 */
[----:B------:R-:W4:Y:S07]  /*c0d0*/  LDSM.16.M88.4 R180, [R231+0x3000] ;  /* 0x00300000e7b4783b */ /* 0x000f2e0000000200 */
[-C--:B-1----:R-:W-:Y:S01]  /*c0e0*/  HMMA.16816.F32.BF16 R4, R204, R208.reuse, R4 ;  /* 0x000000d0cc04723c */ /* 0x082fe20000041804 */
[----:B------:R-:W1:Y:S01]  /*c0f0*/  LDSM.16.M88.4 R220, [R231+0x3800] ;  /* 0x00380000e7dc783b */ /* 0x000e620000000200 */
[----:B------:R-:W-:Y:S06]  /*c100*/  DEPBAR.LE SB0, 0x0 ;  /* 0x000080000000791a */ /* 0x000fec0000000000 */
[C---:B---3--:R-:W-:Y:S01]  /*c110*/  HMMA.16816.F32.BF16 R8, R212.reuse, R208, R8 ;  /* 0x000000d0d408723c */ /* 0x048fe20000041808 */
[----:B------:R-:W3:Y:S06]  /*c120*/  LDL.64 R208, [R1+0x28] ;  /* 0x0000280001d07983 */ /* 0x000eec0000100a00 */
[----:B------:R-:W-:Y:S01]  /*c130*/  BAR.SYNC.DEFER_BLOCKING 0x0 ;  /* 0x0000000000007b1d */ /* 0x000fe20000010000 */
        /* <DEDUP_REMOVED lines=55> */
[----:B------:R-:W-:Y:S03]  /*c4b0*/  FMNMX.FTZ R181, R40, R181, !PT ;  /* 0x000000b528b57209 */ /* 0x000fe60007810000 */
[----:B------:R-:W2:Y:S01]  /*c4c0*/  SHFL.BFLY PT, R183, R180, 0x2, 0x1f ;  /* 0x0c401f00b4b77f89 */ /* 0x000ea200000e0000 */
[----:B------:R-:W-:Y:S04]  /*c4d0*/  FMNMX.FTZ R181, R41, R181, !PT ;  /* 0x000000b529b57209 */ /* 0x000fe80007810000 */
[----:B------:R-:W-:Y:S04]  /*c4e0*/  FMNMX.FTZ R181, R44, R181, !PT ;  /* 0x000000b52cb57209 */ /* 0x000fe80007810000 */
[----:B------:R-:W-:Y:S04]  /*c4f0*/  FMNMX.FTZ R181, R45, R181, !PT ;  /* 0x000000b52db57209 */ /* 0x000fe80007810000 */
        /* <DEDUP_REMOVED lines=9> */
[----:B------:R-:W-:Y:S01]  /*c590*/  FMNMX.FTZ R182, R14, R182, !PT ;  /* 0x000000b60eb67209 */ /* 0x000fe20007810000 */
[----:B------:R-:W2:Y:S03]  /*c5a0*/  SHFL.BFLY PT, R184, R181, 0x2, 0x1f ;  /* 0x0c401f00b5b87f89 */ /* 0x000ea600000e0000 */
[----:B------:R-:W-:Y:S04]  /*c5b0*/  FMNMX.FTZ R182, R15, R182, !PT ;  /* 0x000000b60fb67209 */ /* 0x000fe80007810000 */
[----:B------:R-:W-:Y:S01]  /*c5c0*/  FMNMX.FTZ R182, R26, R182, !PT ;  /* 0x000000b61ab67209 */ /* 0x000fe20007810000 */
[----:B------:R-:W4:Y:S03]  /*c5d0*/  SHFL.BFLY PT, R183, R180, 0x1, 0x1f ;  /* 0x0c201f00b4b77f89 */ /* 0x000f2600000e0000 */
[----:B------:R-:W-:Y:S02]  /*c5e0*/  FMNMX.FTZ R182, R27, R182, !PT ;  /* 0x000000b61bb67209 */ /* 0x000fe40007810000 */
[----:B-1----:R-:W-:Y:S02]  /*c5f0*/  FMNMX.FTZ R185, R185, R187, !PT ;  /* 0x000000bbb9b97209 */ /* 0x002fe40007810000 */
[----:B------:R-:W-:Y:S03]  /*c600*/  FMNMX.FTZ R182, R30, R182, !PT ;  /* 0x000000b61eb67209 */ /* 0x000fe60007810000 */
[----:B------:R-:W-:Y:S01]  /*c610*/  FADD.FTZ R0, -R185, R0 ;  /* 0x00000000b9007221 */ /* 0x000fe20000010100 */
[----:B------:R-:W-:Y:S01]  /*c620*/  FMNMX.FTZ R182, R31, R182, !PT ;  /* 0x000000b61fb67209 */ /* 0x000fe20007810000 */
[----:B------:R-:W-:Y:S02]  /*c630*/  FMUL.FTZ R214, R185, c[0x0][0x2d0] ;  /* 0x0000b400b9d67a20 */ /* 0x000fe40000410000 */
[----:B------:R-:W-:Y:S01]  /*c640*/  FMUL.FTZ R0, R0, c[0x0][0x2d0] ;  /* 0x0000b40000007a20 */ /* 0x000fe20000410000 */
[----:B--2---:R-:W-:Y:S01]  /*c650*/  FMNMX.FTZ R181, R181, R184, !PT ;  /* 0x000000b8b5b57209 */ /* 0x004fe20007810000 */
[--C-:B------:R-:W-:Y:S01]  /*c660*/  FFMA.FTZ R4, R4, c[0x0][0x2d0], -R214.reuse ;  /* 0x0000b40004047a23 */ /* 0x100fe200000108d6 */
[----:B------:R-:W-:Y:S01]  /*c670*/  FMNMX.FTZ R182, R42, R182, !PT ;  /* 0x000000b62ab67209 */ /* 0x000fe20007810000 */
[--C-:B------:R-:W-:Y:S02]  /*c680*/  FFMA.FTZ R5, R5, c[0x0][0x2d0], -R214.reuse ;  /* 0x0000b40005057a23 */ /* 0x100fe400000108d6 */
[----:B------:R-:W1:Y:S01]  /*c690*/  SHFL.BFLY PT, R204, R181, 0x1, 0x1f ;  /* 0x0c201f00b5cc7f89 */ /* 0x000e6200000e0000 */
[----:B------:R-:W-:Y:S01]  /*c6a0*/  FMNMX.FTZ R182, R43, R182, !PT ;  /* 0x000000b62bb67209 */ /* 0x000fe20007810000 */
[----:B------:R2:W-:Y:S01]  /*c6b0*/  MUFU.EX2 R219, R4 ;  /* 0x0000000400db7308 */ /* 0x0005e20000000800 */
[----:B----4-:R-:W-:Y:S01]  /*c6c0*/  FMNMX.FTZ R184, R180, R183, !PT ;  /* 0x000000b7b4b87209 */ /* 0x010fe20007810000 */
[--C-:B------:R-:W-:Y:S01]  /*c6d0*/  FFMA.FTZ R17, R17, c[0x0][0x2d0], -R214.reuse ;  /* 0x0000b40011117a23 */ /* 0x100fe200000108d6 */
[----:B------:R-:W-:Y:S01]  /*c6e0*/  FMNMX.FTZ R182, R46, R182, !PT ;  /* 0x000000b62eb67209 */ /* 0x000fe20007810000 */
[--C-:B------:R-:W-:Y:S02]  /*c6f0*/  FFMA.FTZ R16, R16, c[0x0][0x2d0], -R214.reuse ;  /* 0x0000b40010107a23 */ /* 0x100fe400000108d6 */
[----:B------:R-:W-:Y:S02]  /*c700*/  FMUL.FTZ R213, R184, c[0x0][0x2d0] ;  /* 0x0000b400b8d57a20 */ /* 0x000fe40000410000 */
[--C-:B------:R-:W-:Y:S02]  /*c710*/  FFMA.FTZ R20, R20, c[0x0][0x2d0], -R214.reuse ;  /* 0x0000b40014147a23 */ /* 0x100fe400000108d6 */
[----:B------:R4:W4:Y:S01]  /*c720*/  MUFU.EX2 R180, R0 ;  /* 0x0000000000b47308 */ /* 0x0009220000000800 */
[--C-:B------:R-:W-:Y:S02]  /*c730*/  FFMA.FTZ R7, R7, c[0x0][0x2d0], -R213.reuse ;  /* 0x0000b40007077a23 */ /* 0x100fe400000108d5 */
[--C-:B------:R-:W-:Y:S02]  /*c740*/  FFMA.FTZ R6, R6, c[0x0][0x2d0], -R213.reuse ;  /* 0x0000b40006067a23 */ /* 0x100fe400000108d5 */
[--C-:B------:R-:W-:Y:S02]  /*c750*/  FFMA.FTZ R18, R18, c[0x0][0x2d0], -R213.reuse ;  /* 0x0000b40012127a23 */ /* 0x100fe400000108d5 */
[--C-:B------:R-:W-:Y:S02]  /*c760*/  FFMA.FTZ R19, R19, c[0x0][0x2d0], -R213.reuse ;  /* 0x0000b40013137a23 */ /* 0x100fe400000108d5 */
[--C-:B------:R-:W-:Y:S01]  /*c770*/  FFMA.FTZ R21, R21, c[0x0][0x2d0], -R214.reuse ;  /* 0x0000b40015157a23 */ /* 0x100fe200000108d6 */
[----:B------:R-:W-:Y:S01]  /*c780*/  MUFU.EX2 R251, R5 ;  /* 0x0000000500fb7308 */ /* 0x000fe20000000800 */
[--C-:B------:R-:W-:Y:S01]  /*c790*/  FFMA.FTZ R22, R22, c[0x0][0x2d0], -R213.reuse ;  /* 0x0000b40016167a23 */ /* 0x100fe200000108d5 */
[----:B-1----:R-:W-:Y:S01]  /*c7a0*/  FMNMX.FTZ R183, R181, R204, !PT ;  /* 0x000000ccb5b77209 */ /* 0x002fe20007810000 */
[----:B------:R-:W-:Y:S01]  /*c7b0*/  FFMA.FTZ R23, R23, c[0x0][0x2d0], -R213 ;  /* 0x0000b40017177a23 */ /* 0x000fe200000108d5 */
[----:B--2---:R-:W-:Y:S01]  /*c7c0*/  @P1 SHF.R.S32.HI R4, RZ, 0x1f, R249 ;  /* 0x0000001fff041819 */ /* 0x004fe200000114f9 */
[--C-:B------:R-:W-:Y:S02]  /*c7d0*/  FFMA.FTZ R32, R32, c[0x0][0x2d0], -R214.reuse ;  /* 0x0000b40020207a23 */ /* 0x100fe400000108d6 */
[----:B------:R-:W-:Y:S02]  /*c7e0*/  FMUL.FTZ R212, R183, c[0x0][0x2d0] ;  /* 0x0000b400b7d47a20 */ /* 0x000fe40000410000 */
[----:B------:R-:W-:Y:S01]  /*c7f0*/  FFMA.FTZ R33, R33, c[0x0][0x2d0], -R214 ;  /* 0x0000b40021217a23 */ /* 0x000fe200000108d6 */
[----:B------:R1:W-:Y:S01]  /*c800*/  MUFU.EX2 R225, R17 ;  /* 0x0000001100e17308 */ /* 0x0003e20000000800 */
[--C-:B------:R-:W-:Y:S02]  /*c810*/  FFMA.FTZ R8, R8, c[0x0][0x2d0], -R212.reuse ;  /* 0x0000b40008087a23 */ /* 0x100fe400000108d4 */
[----:B------:R-:W-:Y:S02]  /*c820*/  FFMA.FTZ R12, R12, c[0x0][0x2d0], -R212 ;  /* 0x0000b4000c0c7a23 */ /* 0x000fe400000108d4 */
[----:B----4-:R-:W-:Y:S01]  /*c830*/  FADD.FTZ R0, -R184, R2 ;  /* 0x00000002b8007221 */ /* 0x010fe20000010100 */
[----:B------:R-:W-:Y:S01]  /*c840*/  FMNMX.FTZ R2, R47, R182, !PT ;  /* 0x000000b62f027209 */ /* 0x000fe20007810000 */
[--C-:B------:R-:W-:Y:S02]  /*c850*/  FFMA.FTZ R13, R13, c[0x0][0x2d0], -R212.reuse ;  /* 0x0000b4000d0d7a23 */ /* 0x100fe400000108d4 */
[----:B------:R-:W-:Y:S01]  /*c860*/  FMUL.FTZ R0, R0, c[0x0][0x2d0] ;  /* 0x0000b40000007a20 */ /* 0x000fe20000410000 */
[----:B------:R-:W-:Y:S01]  /*c870*/  FMNMX.FTZ R2, R58, R2, !PT ;  /* 0x000000023a027209 */ /* 0x000fe20007810000 */
[----:B------:R-:W-:Y:S01]  /*c880*/  MUFU.EX2 R187, R6 ;  /* 0x0000000600bb7308 */ /* 0x000fe20000000800 */
[C---:B------:R-:W-:Y:S02]  /*c890*/  FMUL.FTZ R132, R180.reuse, R132 ;  /* 0x00000084b4847220 */ /* 0x040fe40000410000 */
[C---:B------:R-:W-:Y:S02]  /*c8a0*/  FMUL.FTZ R133, R180.reuse, R133 ;  /* 0x00000085b4857220 */ /* 0x040fe40000410000 */
[C---:B------:R-:W-:Y:S02]  /*c8b0*/  FMUL.FTZ R144, R180.reuse, R144 ;  /* 0x00000090b4907220 */ /* 0x040fe40000410000 */
[C---:B------:R-:W-:Y:S02]  /*c8c0*/  FMUL.FTZ R145, R180.reuse, R145 ;  /* 0x00000091b4917220 */ /* 0x040fe40000410000 */
[C---:B------:R-:W-:Y:S01]  /*c8d0*/  FMUL.FTZ R148, R180.reuse, R148 ;  /* 0x00000094b4947220 */ /* 0x040fe20000410000 */
[----:B------:R2:W4:Y:S01]  /*c8e0*/  MUFU.EX2 R181, R0 ;  /* 0x0000000000b57308 */ /* 0x0005220000000800 */
[----:B------:R-:W-:Y:S02]  /*c8f0*/  FMUL.FTZ R149, R180, R149 ;  /* 0x00000095b4957220 */ /* 0x000fe40000410000 */
[--C-:B-1----:R-:W-:Y:S02]  /*c900*/  FFMA.FTZ R17, R9, c[0x0][0x2d0], -R212.reuse ;  /* 0x0000b40009117a23 */ /* 0x102fe400000108d4 */
[--C-:B------:R-:W-:Y:S02]  /*c910*/  FFMA.FTZ R34, R34, c[0x0][0x2d0], -R213.reuse ;  /* 0x0000b40022227a23 */ /* 0x100fe400000108d5 */
[--C-:B------:R-:W-:Y:S02]  /*c920*/  FFMA.FTZ R35, R35, c[0x0][0x2d0], -R213.reuse ;  /* 0x0000b40023237a23 */ /* 0x100fe400000108d5 */
[--C-:B------:R-:W-:Y:S01]  /*c930*/  FFMA.FTZ R24, R24, c[0x0][0x2d0], -R212.reuse ;  /* 0x0000b40018187a23 */ /* 0x100fe200000108d4 */
[----:B------:R-:W-:Y:S01]  /*c940*/  MUFU.EX2 R224, R7 ;  /* 0x0000000700e07308 */ /* 0x000fe20000000800 */
[----:B------:R-:W-:Y:S02]  /*c950*/  FFMA.FTZ R25, R25, c[0x0][0x2d0], -R212 ;  /* 0x0000b40019197a23 */ /* 0x000fe400000108d4 */
[--C-:B------:R-:W-:Y:S02]  /*c960*/  FFMA.FTZ R48, R48, c[0x0][0x2d0], -R214.reuse ;  /* 0x0000b40030307a23 */ /* 0x100fe400000108d6 */
[--C-:B------:R-:W-:Y:S02]  /*c970*/  FFMA.FTZ R36, R36, c[0x0][0x2d0], -R214.reuse ;  /* 0x0000b40024247a23 */ /* 0x100fe400000108d6 */
[----:B------:R-:W-:Y:S02]  /*c980*/  FFMA.FTZ R37, R37, c[0x0][0x2d0], -R214 ;  /* 0x0000b40025257a23 */ /* 0x000fe400000108d6 */
[--C-:B------:R-:W-:Y:S01]  /*c990*/  FFMA.FTZ R38, R38, c[0x0][0x2d0], -R213.reuse ;  /* 0x0000b40026267a23 */ /* 0x100fe200000108d5 */
[----:B------:R-:W-:Y:S01]  /*c9a0*/  MUFU.EX2 R246, R16 ;  /* 0x0000001000f67308 */ /* 0x000fe20000000800 */
[----:B------:R-:W-:Y:S02]  /*c9b0*/  FFMA.FTZ R39, R39, c[0x0][0x2d0], -R213 ;  /* 0x0000b40027277a23 */ /* 0x000fe400000108d5 */
[----:B------:R-:W-:Y:S01]  /*c9c0*/  FFMA.FTZ R45, R45, c[0x0][0x2d0], -R212 ;  /* 0x0000b4002d2d7a23 */ /* 0x000fe200000108d4 */
[----:B--2---:R-:W-:Y:S01]  /*c9d0*/  FMNMX.FTZ R0, R59, R2, !PT ;  /* 0x000000023b007209 */ /* 0x004fe20007810000 */
[----:B------:R-:W-:Y:S02]  /*c9e0*/  FADD.FTZ R2, -R183, R3 ;  /* 0x00000003b7027221 */ /* 0x000fe40000010100 */
[C---:B----4-:R-:W-:Y:S01]  /*c9f0*/  FMUL.FTZ R134, R181.reuse, R134 ;  /* 0x00000086b5867220 */ /* 0x050fe20000410000 */
[----:B------:R-:W-:Y:S01]  /*ca00*/  FMNMX.FTZ R0, R62, R0, !PT ;  /* 0x000000003e007209 */ /* 0x000fe20007810000 */
[----:B------:R-:W-:Y:S01]  /*ca10*/  FMUL.FTZ R2, R2, c[0x0][0x2d0] ;  /* 0x0000b40002027a20 */ /* 0x000fe20000410000 */
[----:B------:R-:W-:Y:S01]  /*ca20*/  MUFU.EX2 R245, R17 ;  /* 0x0000001100f57308 */ /* 0x000fe20000000800 */
[----:B------:R-:W-:Y:S01]  /*ca30*/  FMUL.FTZ R135, R181, R135 ;  /* 0x00000087b5877220 */ /* 0x000fe20000410000 */
[----:B------:R-:W-:Y:S01]  /*ca40*/  FMNMX.FTZ R0, R63, R0, !PT ;  /* 0x000000003f007209 */ /* 0x000fe20007810000 */
[C---:B------:R-:W-:Y:S02]  /*ca50*/  FMUL.FTZ R146, R181.reuse, R146 ;  /* 0x00000092b5927220 */ /* 0x040fe40000410000 */
[C---:B------:R-:W-:Y:S02]  /*ca60*/  FMUL.FTZ R147, R181.reuse, R147 ;  /* 0x00000093b5937220 */ /* 0x040fe40000410000 */
[C---:B------:R-:W-:Y:S02]  /*ca70*/  FMUL.FTZ R150, R181.reuse, R150 ;  /* 0x00000096b5967220 */ /* 0x040fe40000410000 */
[C---:B------:R-:W-:Y:S01]  /*ca80*/  FMUL.FTZ R151, R181.reuse, R151 ;  /* 0x00000097b5977220 */ /* 0x040fe20000410000 */
[----:B------:R1:W2:Y:S01]  /*ca90*/  MUFU.EX2 R3, R2 ;  /* 0x0000000200037308 */ /* 0x0002a20000000800 */
        /* <DEDUP_REMOVED lines=13> */
[----:B------:R-:W-:Y:S01]  /*cb70*/  FMUL.FTZ R179, R181, R179 ;  /* 0x000000b3b5b37220 */ /* 0x000fe20000410000 */
[----:B-1----:R-:W1:Y:S01]  /*cb80*/  SHFL.BFLY PT, R2, R0, 0x2, 0x1f ;  /* 0x0c401f0000027f89 */ /* 0x002e6200000e0000 */
[C---:B--2---:R-:W-:Y:S02]  /*cb90*/  FMUL.FTZ R136, R3.reuse, R136 ;  /* 0x0000008803887220 */ /* 0x044fe40000410000 */
        /* <DEDUP_REMOVED lines=11> */
[----:B----4-:R-:W-:Y:S02]  /*cc50*/  FMUL.FTZ R18, R181, R202 ;  /* 0x000000cab5127220 */ /* 0x010fe40000410000 */
[C---:B------:R-:W-:Y:S01]  /*cc60*/  FMUL.FTZ R172, R3.reuse, R172 ;  /* 0x000000ac03ac7220 */ /* 0x040fe20000410000 */
[----:B-1----:R-:W-:Y:S01]  /*cc70*/  FMNMX.FTZ R0, R0, R2, !PT ;  /* 0x0000000200007209 */ /* 0x002fe20007810000 */
[----:B------:R-:W-:Y:S01]  /*cc80*/  FMUL.FTZ R173, R3, R173 ;  /* 0x000000ad03ad7220 */ /* 0x000fe20000410000 */
[----:B------:R-:W-:Y:S01]  /*cc90*/  MUFU.EX2 R221, R21 ;  /* 0x0000001500dd7308 */ /* 0x000fe20000000800 */
[C---:B------:R-:W-:Y:S02]  /*cca0*/  FMUL.FTZ R68, R180.reuse, R68 ;  /* 0x00000044b4447220 */ /* 0x040fe40000410000 */
[----:B------:R-:W1:Y:S01]  /*ccb0*/  SHFL.BFLY PT, R2, R0, 0x1, 0x1f ;  /* 0x0c201f0000027f89 */ /* 0x000e6200000e0000 */
[C---:B--2---:R-:W-:Y:S02]  /*ccc0*/  FMUL.FTZ R19, R181.reuse, R203 ;  /* 0x000000cbb5137220 */ /* 0x044fe40000410000 */
[C---:B------:R-:W-:Y:S02]  /*ccd0*/  FMUL.FTZ R69, R180.reuse, R69 ;  /* 0x00000045b4457220 */ /* 0x040fe40000410000 */
[C---:B------:R-:W-:Y:S02]  /*cce0*/  FMUL.FTZ R70, R181.reuse, R70 ;  /* 0x00000046b5467220 */ /* 0x040fe40000410000 */
[----:B------:R-:W-:Y:S01]  /*ccf0*/  MUFU.EX2 R220, R22 ;  /* 0x0000001600dc7308 */ /* 0x000fe20000000800 */
[----:B------:R-:W-:Y:S02]  /*cd00*/  FMUL.FTZ R71, R181, R71 ;  /* 0x00000047b5477220 */ /* 0x000fe40000410000 */
[C---:B------:R-:W-:Y:S02]  /*cd10*/  FMUL.FTZ R72, R3.reuse, R72 ;  /* 0x0000004803487220 */ /* 0x040fe40000410000 */
[C---:B------:R-:W-:Y:S02]  /*cd20*/  FMUL.FTZ R73, R3.reuse, R73 ;  /* 0x0000004903497220 */ /* 0x040fe40000410000 */
[C---:B------:R-:W-:Y:S02]  /*cd30*/  FMUL.FTZ R76, R3.reuse, R76 ;  /* 0x0000004c034c7220 */ /* 0x040fe40000410000 */
[----:B------:R-:W-:Y:S01]  /*cd40*/  FMUL.FTZ R77, R3, R77 ;  /* 0x0000004d034d7220 */ /* 0x000fe20000410000 */
[----:B------:R-:W-:Y:S01]  /*cd50*/  MUFU.EX2 R226, R39 ;  /* 0x0000002700e27308 */ /* 0x000fe20000000800 */
[C---:B------:R-:W-:Y:S02]  /*cd60*/  FMUL.FTZ R80, R180.reuse, R80 ;  /* 0x00000050b4507220 */ /* 0x040fe40000410000 */
[----:B------:R-:W-:Y:S02]  /*cd70*/  FMUL.FTZ R81, R180, R81 ;  /* 0x00000051b4517220 */ /* 0x000fe40000410000 */
[----:B------:R-:W-:Y:S01]  /*cd80*/  FMUL.FTZ R82, R181, R82 ;  /* 0x00000052b5527220 */ /* 0x000fe20000410000 */
[----:B-1----:R-:W-:Y:S01]  /*cd90*/  FMNMX.FTZ R182, R0, R2, !PT ;  /* 0x0000000200b67209 */ /* 0x002fe20007810000 */
[----:B------:R-:W-:Y:S02]  /*cda0*/  @P1 IMAD R2, R4, c[0x0][0x1e0], RZ ;  /* 0x0000780004021a24 */ /* 0x000fe400078e02ff */
[C---:B------:R-:W-:Y:S04]  /*cdb0*/  @P1 IMAD.WIDE.U32 R4, R249.reuse, c[0x0][0x1e0], RZ ;  /* 0x00007800f9041a25 */ /* 0x040fe800078e00ff */
[----:B------:R-:W-:Y:S01]  /*cdc0*/  @P1 IMAD R2, R249, c[0x0][0x1e4], R2 ;  /* 0x00007900f9021a24 */ /* 0x000fe200078e0202 */
[----:B------:R-:W-:Y:S01]  /*cdd0*/  @P1 SHF.L.U32 R7, R4, 0x6, RZ ;  /* 0x0000000604071819 */ /* 0x000fe200000006ff */
[----:B------:R-:W-:Y:S02]  /*cde0*/  FADD.FTZ R0, -R182, R186 ;  /* 0x000000bab6007221 */ /* 0x000fe40000010100 */
[----:B------:R1:W-:Y:S01]  /*cdf0*/  MUFU.EX2 R186, R13 ;  /* 0x0000000d00ba7308 */ /* 0x0003e20000000800 */
[----:B------:R-:W-:Y:S01]  /*ce00*/  @P1 IADD3 R6, R5, R2, RZ ;  /* 0x0000000205061210 */ /* 0x000fe20007ffe0ff */
[----:B------:R-:W-:Y:S01]  /*ce10*/  FMUL.FTZ R0, R0, c[0x0][0x2d0] ;  /* 0x0000b40000007a20 */ /* 0x000fe20000410000 */
[----:B---3--:R-:W-:Y:S01]  /*ce20*/  @P1 IADD3 R2, P3, R7, R208, RZ ;  /* 0x000000d007021210 */ /* 0x008fe20007f7e0ff */
[----:B------:R-:W-:Y:S01]  /*ce30*/  FMUL.FTZ R83, R181, R83 ;  /* 0x00000053b5537220 */ /* 0x000fe20000410000 */
[----:B------:R-:W-:Y:S01]  /*ce40*/  @P1 SHF.L.U64.HI R6, R4, 0x6, R6 ;  /* 0x0000000604061819 */ /* 0x000fe20000010206 */
[----:B------:R-:W-:Y:S01]  /*ce50*/  FMUL.FTZ R84, R180, R84 ;  /* 0x00000054b4547220 */ /* 0x000fe20000410000 */
[----:B------:R-:W-:Y:S01]  /*ce60*/  @P1 LEA R4, P2, R2, c[0x0][0x1c8], 0x1 ;  /* 0x0000720002041a11 */ /* 0x000fe200078408ff */
[----:B------:R-:W-:Y:S01]  /*ce70*/  FMUL.FTZ R85, R180, R85 ;  /* 0x00000055b4557220 */ /* 0x000fe20000410000 */
[----:B------:R-:W-:Y:S01]  /*ce80*/  @P1 IADD3.X R5, R6, R239, RZ, P3, !PT ;  /* 0x000000ef06051210 */ /* 0x000fe20001ffe4ff */
[----:B------:R-:W2:Y:S01]  /*ce90*/  MUFU.EX2 R0, R0 ;  /* 0x0000000000007308 */ /* 0x000ea20000000800 */
[----:B------:R-:W-:Y:S01]  /*cea0*/  @P1 IADD3 R7, P4, P3, R7, 0x40, R208 ;  /* 0x0000004007071810 */ /* 0x000fe20007b9e0d0 */
[C---:B------:R-:W-:Y:S01]  /*ceb0*/  FMUL.FTZ R86, R181.reuse, R86 ;  /* 0x00000056b5567220 */ /* 0x040fe20000410000 */
[----:B------:R-:W-:Y:S01]  /*cec0*/  @P1 LEA.HI.X R5, R2, c[0x0][0x1cc], R5, 0x1, P2 ;  /* 0x0000730002051a11 */ /* 0x000fe200010f0c05 */
[----:B------:R-:W-:Y:S01]  /*ced0*/  FMUL.FTZ R87, R181, R87 ;  /* 0x00000057b5577220 */ /* 0x000fe20000410000 */
[----:B------:R-:W-:Y:S01]  /*cee0*/  @P1 LEA R16, P2, R7, c[0x0][0x1c8], 0x1 ;  /* 0x0000720007101a11 */ /* 0x000fe200078408ff */
[----:B------:R-:W-:Y:S01]  /*cef0*/  FMUL.FTZ R88, R3, R88 ;  /* 0x0000005803587220 */ /* 0x000fe20000410000 */
[----:B------:R-:W-:Y:S01]  /*cf00*/  @P1 IADD3.X R6, R6, RZ, R239, P4, P3 ;  /* 0x000000ff06061210 */ /* 0x000fe200027e64ef */
[----:B------:R3:W-:Y:S01]  /*cf10*/  @P1 LDGSTS.E.BYPASS.LTC128B.128 [R248+0x4100], [R4.64], !P0 ;  /* 0x0410000004f81fae */ /* 0x0007e2000c101d46 */
[----:B------:R-:W-:Y:S01]  /*cf20*/  @P1 MOV R2, c[0x0][0x1e0] ;  /* 0x0000780000021a02 */ /* 0x000fe20000000f00 */
[----:B------:R4:W3:Y:S01]  /*cf30*/  MUFU.EX2 R239, R12 ;  /* 0x0000000c00ef7308 */ /* 0x0008e20000000800 */
[----:B------:R-:W-:Y:S01]  /*cf40*/  @P1 LEA.HI.X R17, R7, c[0x0][0x1cc], R6, 0x1, P2 ;  /* 0x0000730007111a11 */ /* 0x000fe200010f0c06 */
[C---:B------:R-:W-:Y:S01]  /*cf50*/  FMUL.FTZ R89, R3.reuse, R89 ;  /* 0x0000005903597220 */ /* 0x040fe20000410000 */
[C---:B------:R-:W-:Y:S01]  /*cf60*/  @P1 SHF.L.U32 R8, R2.reuse, 0x5, RZ ;  /* 0x0000000502081819 */ /* 0x040fe200000006ff */
[----:B-1----:R-:W-:Y:S01]  /*cf70*/  FMUL.FTZ R13, R3, R197 ;  /* 0x000000c5030d7220 */ /* 0x002fe20000410000 */
[----:B------:R-:W-:Y:S01]  /*cf80*/  @P1 SHF.L.U64.HI R9, R2, R250, c[0x0][0x1e4] ;  /* 0x0000790002091619 */ /* 0x000fe200000102fa */
[----:B------:R1:W-:Y:S01]  /*cf90*/  @P1 LDGSTS.E.BYPASS.LTC128B.128 [R248+0x6100], [R16.64], !P6 ;  /* 0x0610000010f81fae */ /* 0x0003e2000f101d46 */
[----:B------:R-:W-:Y:S01]  /*cfa0*/  @P1 IADD3 R6, P2, R4, R8, RZ ;  /* 0x0000000804061210 */ /* 0x000fe20007f5e0ff */
[----:B------:R-:W-:Y:S02]  /*cfb0*/  FMUL.FTZ R2, R182, c[0x0][0x2d0] ;  /* 0x0000b400b6027a20 */ /* 0x000fe40000410000 */
[----:B------:R-:W-:Y:S01]  /*cfc0*/  MUFU.EX2 R250, R37 ;  /* 0x0000002500fa7308 */ /* 0x000fe20000000800 */
[----:B------:R-:W-:Y:S01]  /*cfd0*/  @P1 IADD3.X R7, R5, R9, RZ, P2, !PT ;  /* 0x0000000905071210 */ /* 0x000fe200017fe4ff */
[--C-:B------:R-:W-:Y:S02]  /*cfe0*/  FFMA.FTZ R14, R14, c[0x0][0x2d0], -R2.reuse ;  /* 0x0000b4000e0e7a23 */ /* 0x100fe40000010802 */
[--C-:B------:R-:W-:Y:S02]  /*cff0*/  FFMA.FTZ R15, R15, c[0x0][0x2d0], -R2.reuse ;  /* 0x0000b4000f0f7a23 */ /* 0x100fe40000010802 */
[----:B------:R1:W-:Y:S01]  /*d000*/  @P1 LDGSTS.E.BYPASS.LTC128B.128 [R248+0x4900], [R6.64], !P0 ;  /* 0x0490000006f81fae */ /* 0x0003e2000c101d46 */
[--C-:B------:R-:W-:Y:S02]  /*d010*/  FFMA.FTZ R10, R10, c[0x0][0x2d0], -R2.reuse ;  /* 0x0000b4000a0a7a23 */ /* 0x100fe40000010802 */
[--C-:B------:R-:W-:Y:S01]  /*d020*/  FFMA.FTZ R11, R11, c[0x0][0x2d0], -R2.reuse ;  /* 0x0000b4000b0b7a23 */ /* 0x100fe20000010802 */
[----:B------:R1:W-:Y:S01]  /*d030*/  MUFU.EX2 R217, R14 ;  /* 0x0000000e00d97308 */ /* 0x0003e20000000800 */
[C---:B--2---:R-:W-:Y:S02]  /*d040*/  FMUL.FTZ R138, R0.reuse, R138 ;  /* 0x0000008a008a7220 */ /* 0x044fe40000410000 */
[----:B------:R-:W-:Y:S01]  /*d050*/  FMUL.FTZ R139, R0, R139 ;  /* 0x0000008b008b7220 */ /* 0x000fe20000410000 */
[----:B------:R2:W-:Y:S01]  /*d060*/  @P1 LDGSTS.E.BYPASS.LTC128B.128 [R248+0x6900], [R6.64+0x80], !P6 ;  /* 0x0690008006f81fae */ /* 0x0005e2000f101d46 */
[----:B---3--:R-:W-:Y:S01]  /*d070*/  @P1 IADD3 R4, P3, R6, R8, RZ ;  /* 0x0000000806041210 */ /* 0x008fe20007f7e0ff */
[----:B----4-:R-:W-:Y:S02]  /*d080*/  FMUL.FTZ R12, R3, R196 ;  /* 0x000000c4030c7220 */ /* 0x010fe40000410000 */
[----:B------:R-:W-:Y:S01]  /*d090*/  FMUL.FTZ R142, R0, R142 ;  /* 0x0000008e008e7220 */ /* 0x000fe20000410000 */
[----:B------:R-:W-:Y:S01]  /*d0a0*/  @P1 IADD3.X R5, R7, R9, RZ, P3, !PT ;  /* 0x0000000907051210 */ /* 0x000fe20001ffe4ff */
[----:B------:R3:W-:Y:S01]  /*d0b0*/  MUFU.EX2 R215, R10 ;  /* 0x0000000a00d77308 */ /* 0x0007e20000000800 */
[----:B------:R-:W-:Y:S01]  /*d0c0*/  @P1 IADD3 R8, P2, R4, R8, RZ ;  /* 0x0000000804081210 */ /* 0x000fe20007f5e0ff */
[----:B------:R-:W-:Y:S02]  /*d0d0*/  FMUL.FTZ R143, R0, R143 ;  /* 0x0000008f008f7220 */ /* 0x000fe40000410000 */
[----:B------:R4:W-:Y:S01]  /*d0e0*/  @P1 LDGSTS.E.BYPASS.LTC128B.128 [R248+0x5100], [R4.64], !P0 ;  /* 0x0510000004f81fae */ /* 0x0009e2000c101d46 */
[----:B------:R-:W-:Y:S01]  /*d0f0*/  @P1 IADD3.X R9, R5, R9, RZ, P2, !PT ;  /* 0x0000000905091210 */ /* 0x000fe200017fe4ff */
[C---:B-1----:R-:W-:Y:S02]  /*d100*/  FMUL.FTZ R16, R180.reuse, R200 ;  /* 0x000000c8b4107220 */ /* 0x042fe40000410000 */
[----:B------:R-:W-:Y:S02]  /*d110*/  FMUL.FTZ R17, R180, R201 ;  /* 0x000000c9b4117220 */ /* 0x000fe40000410000 */
[----:B------:R1:W1:Y:S01]  /*d120*/  MUFU.EX2 R218, R15 ;  /* 0x0000000f00da7308 */ /* 0x0002620000000800 */
[C---:B------:R-:W-:Y:S01]  /*d130*/  FMUL.FTZ R154, R0.reuse, R154 ;  /* 0x0000009a009a7220 */ /* 0x040fe20000410000 */
[----:B------:R4:W-:Y:S01]  /*d140*/  @P1 LDGSTS.E.BYPASS.LTC128B.128 [R248+0x7100], [R4.64+0x80], !P6 ;  /* 0x0710008004f81fae */ /* 0x0009e2000f101d46 */
[C---:B------:R-:W-:Y:S02]  /*d150*/  FMUL.FTZ R155, R0.reuse, R155 ;  /* 0x0000009b009b7220 */ /* 0x040fe40000410000 */
[C---:B------:R-:W-:Y:S02]  /*d160*/  FMUL.FTZ R14, R0.reuse, R198 ;  /* 0x000000c6000e7220 */ /* 0x040fe40000410000 */
[C---:B------:R-:W-:Y:S02]  /*d170*/  FMUL.FTZ R158, R0.reuse, R158 ;  /* 0x0000009e009e7220 */ /* 0x040fe40000410000 */
[C---:B------:R-:W-:Y:S01]  /*d180*/  FMUL.FTZ R159, R0.reuse, R159 ;  /* 0x0000009f009f7220 */ /* 0x040fe20000410000 */
[----:B------:R4:W-:Y:S01]  /*d190*/  @P1 LDGSTS.E.BYPASS.LTC128B.128 [R248+0x5900], [R8.64], !P0 ;  /* 0x0590000008f81fae */ /* 0x0009e2000c101d46 */
[----:B------:R4:W4:Y:S01]  /*d1a0*/  MUFU.EX2 R216, R11 ;  /* 0x0000000b00d87308 */ /* 0x0009220000000800 */
[----:B--2---:R-:W-:Y:S01]  /*d1b0*/  FMUL.FTZ R6, R181, R194 ;  /* 0x000000c2b5067220 */ /* 0x004fe20000410000 */
[----:B------:R-:W-:Y:S01]  /*d1c0*/  F2FP.BF16.PACK_AB R194, R225, R246 ;  /* 0x000000f6e1c2723e */ /* 0x000fe200000010ff */
[----:B------:R-:W-:Y:S01]  /*d1d0*/  FMUL.FTZ R7, R181, R195 ;  /* 0x000000c3b5077220 */ /* 0x000fe20000410000 */
[----:B------:R-:W-:Y:S01]  /*d1e0*/  F2FP.BF16.PACK_AB R195, R227, R247 ;  /* 0x000000f7e3c3723e */ /* 0x000fe200000010ff */
[----:B---3--:R-:W-:Y:S01]  /*d1f0*/  FMUL.FTZ R10, R0, R190 ;  /* 0x000000be000a7220 */ /* 0x008fe20000410000 */
[----:B------:R-:W-:Y:S01]  /*d200*/  F2FP.BF16.PACK_AB R190, R186, R239 ;  /* 0x000000efbabe723e */ /* 0x000fe200000010ff */
[----:B------:R2:W-:Y:S01]  /*d210*/  @P1 LDGSTS.E.BYPASS.LTC128B.128 [R248+0x7900], [R8.64+0x80], !P6 ;  /* 0x0790008008f81fae */ /* 0x0005e2000f101d46 */
[--C-:B------:R-:W-:Y:S02]  /*d220*/  FFMA.FTZ R26, R26, c[0x0][0x2d0], -R2.reuse ;  /* 0x0000b4001a1a7a23 */ /* 0x100fe40000010802 */
[--C-:B------:R-:W-:Y:S02]  /*d230*/  FFMA.FTZ R27, R27, c[0x0][0x2d0], -R2.reuse ;  /* 0x0000b4001b1b7a23 */ /* 0x100fe40000010802 */
[--C-:B------:R-:W-:Y:S02]  /*d240*/  FFMA.FTZ R42, R42, c[0x0][0x2d0], -R2.reuse ;  /* 0x0000b4002a2a7a23 */ /* 0x100fe40000010802 */
[----:B-1----:R-:W-:Y:S01]  /*d250*/  FMUL.FTZ R15, R0, R199 ;  /* 0x000000c7000f7220 */ /* 0x002fe20000410000 */
[----:B------:R-:W1:Y:S01]  /*d260*/  LDSM.16.MT88.4 R204, [R229] ;  /* 0x00000000e5cc783b */ /* 0x000e620000004200 */
[--C-:B------:R-:W-:Y:S02]  /*d270*/  FFMA.FTZ R46, R46, c[0x0][0x2d0], -R2.reuse ;  /* 0x0000b4002e2e7a23 */ /* 0x100fe40000010802 */
[C---:B----4-:R-:W-:Y:S01]  /*d280*/  FMUL.FTZ R4, R180.reuse, R192 ;  /* 0x000000c0b4047220 */ /* 0x050fe20000410000 */
[----:B------:R-:W-:Y:S01]  /*d290*/  F2FP.BF16.PACK_AB R192, R251, R219 ;  /* 0x000000dbfbc0723e */ /* 0x000fe200000010ff */
[----:B------:R-:W-:Y:S01]  /*d2a0*/  FMUL.FTZ R5, R180, R193 ;  /* 0x000000c1b4057220 */ /* 0x000fe20000410000 */
[----:B------:R-:W-:Y:S01]  /*d2b0*/  F2FP.BF16.PACK_AB R193, R224, R187 ;  /* 0x000000bbe0c1723e */ /* 0x000fe200000010ff */
[----:B------:R-:W-:Y:S01]  /*d2c0*/  FFMA.FTZ R47, R47, c[0x0][0x2d0], -R2 ;  /* 0x0000b4002f2f7a23 */ /* 0x000fe20000010802 */
[----:B------:R-:W3:Y:S01]  /*d2d0*/  LDSM.16.MT88.4 R208, [R230] ;  /* 0x00000000e6d0783b */ /* 0x000ee20000004200 */
[----:B------:R-:W-:Y:S01]  /*d2e0*/  FMUL.FTZ R11, R0, R191 ;  /* 0x000000bf000b7220 */ /* 0x000fe20000410000 */
[----:B------:R-:W-:Y:S01]  /*d2f0*/  F2FP.BF16.PACK_AB R191, R218, R217 ;  /* 0x000000d9dabf723e */ /* 0x000fe200000010ff */
[C---:B------:R-:W-:Y:S02]  /*d300*/  FMUL.FTZ R170, R0.reuse, R170 ;  /* 0x000000aa00aa7220 */ /* 0x040fe40000410000 */
[C---:B------:R-:W-:Y:S02]  /*d310*/  FMUL.FTZ R171, R0.reuse, R171 ;  /* 0x000000ab00ab7220 */ /* 0x040fe40000410000 */
[C---:B------:R-:W-:Y:S01]  /*d320*/  FMUL.FTZ R174, R0.reuse, R174 ;  /* 0x000000ae00ae7220 */ /* 0x040fe20000410000 */
[----:B------:R-:W4:Y:S01]  /*d330*/  LDSM.16.MT88.4 R196, [R233] ;  /* 0x00000000e9c4783b */ /* 0x000f220000004200 */
[----:B------:R-:W-:Y:S02]  /*d340*/  FMUL.FTZ R175, R0, R175 ;  /* 0x000000af00af7220 */ /* 0x000fe40000410000 */
[----:B--2---:R-:W-:Y:S01]  /*d350*/  FMUL.FTZ R8, R3, R188 ;  /* 0x000000bc03087220 */ /* 0x004fe20000410000 */
[----:B------:R-:W-:Y:S01]  /*d360*/  F2FP.BF16.PACK_AB R188, R245, R252 ;  /* 0x000000fcf5bc723e */ /* 0x000fe200000010ff */
[C---:B------:R-:W-:Y:S01]  /*d370*/  FMUL.FTZ R9, R3.reuse, R189 ;  /* 0x000000bd03097220 */ /* 0x040fe20000410000 */
[----:B------:R-:W-:Y:S01]  /*d380*/  F2FP.BF16.PACK_AB R189, R216, R215 ;  /* 0x000000d7d8bd723e */ /* 0x000fe200000010ff */
[C---:B------:R-:W-:Y:S01]  /*d390*/  FMUL.FTZ R74, R0.reuse, R74 ;  /* 0x0000004a004a7220 */ /* 0x040fe20000410000 */
[----:B------:R-:W2:Y:S01]  /*d3a0*/  LDSM.16.MT88.4 R200, [R232] ;  /* 0x00000000e8c8783b */ /* 0x000ea20000004200 */
[C---:B------:R-:W-:Y:S02]  /*d3b0*/  FMUL.FTZ R75, R0.reuse, R75 ;  /* 0x0000004b004b7220 */ /* 0x040fe40000410000 */
[C---:B------:R-:W-:Y:S02]  /*d3c0*/  FMUL.FTZ R78, R0.reuse, R78 ;  /* 0x0000004e004e7220 */ /* 0x040fe40000410000 */
[C---:B------:R-:W-:Y:S02]  /*d3d0*/  FMUL.FTZ R79, R0.reuse, R79 ;  /* 0x0000004f004f7220 */ /* 0x040fe40000410000 */
[C---:B------:R-:W-:Y:S01]  /*d3e0*/  FMUL.FTZ R90, R0.reuse, R90 ;  /* 0x0000005a005a7220 */ /* 0x040fe20000410000 */
[----:B------:R-:W0:Y:S01]  /*d3f0*/  LDGDEPBAR ;  /* 0x00000000000079af */ /* 0x000e220000000000 */
[C---:B------:R-:W-:Y:S02]  /*d400*/  FMUL.FTZ R91, R0.reuse, R91 ;  /* 0x0000005b005b7220 */ /* 0x040fe40000410000 */
[C---:B------:R-:W-:Y:S02]  /*d410*/  FMUL.FTZ R92, R3.reuse, R92 ;  /* 0x0000005c035c7220 */ /* 0x040fe40000410000 */
[----:B------:R-:W-:Y:S02]  /*d420*/  FMUL.FTZ R93, R3, R93 ;  /* 0x0000005d035d7220 */ /* 0x000fe40000410000 */
[C---:B------:R-:W-:Y:S01]  /*d430*/  FMUL.FTZ R94, R0.reuse, R94 ;  /* 0x0000005e005e7220 */ /* 0x040fe20000410000 */
[-C--:B-1----:R-:W-:Y:S05]  /*d440*/  HMMA.16816.F32.BF16 R4, R192, R204.reuse, R4 ;  /* 0x000000ccc004723c */ /* 0x082fea0000041804 */
[----:B------:R-:W-:Y:S02]  /*d450*/  FMUL.FTZ R95, R0, R95 ;  /* 0x0000005f005f7220 */ /* 0x000fe40000410000 */
[C---:B------:R-:W-:Y:S01]  /*d460*/  FMUL.FTZ R96, R180.reuse, R96 ;  /* 0x00000060b4607220 */ /* 0x040fe20000410000 */
[C---:B------:R-:W-:Y:S01]  /*d470*/  HMMA.16816.F32.BF16 R8, R188.reuse, R204, R8 ;  /* 0x000000ccbc08723c */ /* 0x040fe20000041808 */
[----:B------:R-:W1:Y:S03]  /*d480*/  MUFU.EX2 R204, R33 ;  /* 0x0000002100cc7308 */ /* 0x000e660000000800 */
[C---:B------:R-:W-:Y:S02]  /*d490*/  FMUL.FTZ R97, R180.reuse, R97 ;  /* 0x00000061b4617220 */ /* 0x040fe40000410000 */
[C---:B------:R-:W-:Y:S02]  /*d4a0*/  FMUL.FTZ R98, R181.reuse, R98 ;  /* 0x00000062b5627220 */ /* 0x040fe40000410000 */
[-C--:B------:R-:W-:Y:S04]  /*d4b0*/  HMMA.16816.F32.BF16 R12, R188, R206.reuse, R12 ;  /* 0x000000cebc0c723c */ /* 0x080fe8000004180c */
[C---:B------:R-:W-:Y:S02]  /*d4c0*/  FMUL.FTZ R99, R181.reuse, R99 ;  /* 0x00000063b5637220 */ /* 0x040fe40000410000 */
[C---:B------:R-:W-:Y:S02]  /*d4d0*/  FMUL.FTZ R100, R180.reuse, R100 ;  /* 0x00000064b4647220 */ /* 0x040fe40000410000 */
[C---:B------:R-:W-:Y:S01]  /*d4e0*/  HMMA.16816.F32.BF16 R16, R192.reuse, R206, R16 ;  /* 0x000000cec010723c */ /* 0x040fe20000041810 */
[----:B------:R-:W-:Y:S03]  /*d4f0*/  MUFU.EX2 R207, R26 ;  /* 0x0000001a00cf7308 */ /* 0x000fe60000000800 */
[----:B------:R-:W-:Y:S02]  /*d500*/  FMUL.FTZ R101, R180, R101 ;  /* 0x00000065b4657220 */ /* 0x000fe40000410000 */
[C---:B------:R-:W-:Y:S02]  /*d510*/  FMUL.FTZ R102, R181.reuse, R102 ;  /* 0x00000066b5667220 */ /* 0x040fe40000410000 */
[-C--:B---3--:R-:W-:Y:S03]  /*d520*/  HMMA.16816.F32.BF16 R132, R192, R208.reuse, R132 ;  /* 0x000000d0c084723c */ /* 0x088fe60000041884 */
[----:B------:R-:W4:Y:S01]  /*d530*/  MUFU.EX2 R206, R27 ;  /* 0x0000001b00ce7308 */ /* 0x000f220000000800 */
[----:B------:R-:W-:Y:S02]  /*d540*/  FMUL.FTZ R103, R181, R103 ;  /* 0x00000067b5677220 */ /* 0x000fe40000410000 */
[C---:B------:R-:W-:Y:S02]  /*d550*/  FMUL.FTZ R104, R3.reuse, R104 ;  /* 0x0000006803687220 */ /* 0x040fe40000410000 */
[C---:B------:R-:W-:Y:S04]  /*d560*/  HMMA.16816.F32.BF16 R136, R188.reuse, R208, R136 ;  /* 0x000000d0bc88723c */ /* 0x040fe80000041888 */
[C---:B------:R-:W-:Y:S01]  /*d570*/  FMUL.FTZ R105, R3.reuse, R105 ;  /* 0x0000006903697220 */ /* 0x040fe20000410000 */
[----:B------:R-:W-:Y:S01]  /*d580*/  MUFU.EX2 R208, R32 ;  /* 0x0000002000d07308 */ /* 0x000fe20000000800 */
[C---:B------:R-:W-:Y:S02]  /*d590*/  FMUL.FTZ R106, R0.reuse, R106 ;  /* 0x0000006a006a7220 */ /* 0x040fe40000410000 */
[-C--:B------:R-:W-:Y:S04]  /*d5a0*/  HMMA.16816.F32.BF16 R140, R188, R210.reuse, R140 ;  /* 0x000000d2bc8c723c */ /* 0x080fe8000004188c */
[C---:B------:R-:W-:Y:S02]  /*d5b0*/  FMUL.FTZ R107, R0.reuse, R107 ;  /* 0x0000006b006b7220 */ /* 0x040fe40000410000 */
[C---:B------:R-:W-:Y:S01]  /*d5c0*/  FMUL.FTZ R108, R3.reuse, R108 ;  /* 0x0000006c036c7220 */ /* 0x040fe20000410000 */
[----:B------:R-:W-:Y:S01]  /*d5d0*/  MUFU.EX2 R209, R34 ;  /* 0x0000002200d17308 */ /* 0x000fe20000000800 */
[C---:B------:R-:W-:Y:S04]  /*d5e0*/  HMMA.16816.F32.BF16 R144, R192.reuse, R210, R144 ;  /* 0x000000d2c090723c */ /* 0x040fe80000041890 */
[----:B------:R-:W-:Y:S02]  /*d5f0*/  FMUL.FTZ R109, R3, R109 ;  /* 0x0000006d036d7220 */ /* 0x000fe40000410000 */
[C---:B------:R-:W-:Y:S02]  /*d600*/  FMUL.FTZ R110, R0.reuse, R110 ;  /* 0x0000006e006e7220 */ /* 0x040fe40000410000 */
[-C--:B----4-:R-:W-:Y:S01]  /*d610*/  HMMA.16816.F32.BF16 R148, R192, R196.reuse, R148 ;  /* 0x000000c4c094723c */ /* 0x090fe20000041894 */
[----:B------:R4:W1:Y:S03]  /*d620*/  MUFU.EX2 R210, R23 ;  /* 0x0000001700d27308 */ /* 0x0008660000000800 */
[----:B------:R-:W-:Y:S02]  /*d630*/  FMUL.FTZ R111, R0, R111 ;  /* 0x0000006f006f7220 */ /* 0x000fe40000410000 */
[C---:B------:R-:W-:Y:S02]  /*d640*/  FMUL.FTZ R112, R180.reuse, R112 ;  /* 0x00000070b4707220 */ /* 0x040fe40000410000 */
[C---:B------:R-:W-:Y:S03]  /*d650*/  HMMA.16816.F32.BF16 R152, R188.reuse, R196, R152 ;  /* 0x000000c4bc98723c */ /* 0x040fe60000041898 */
[----:B------:R-:W-:Y:S01]  /*d660*/  MUFU.EX2 R211, R45 ;  /* 0x0000002d00d37308 */ /* 0x000fe20000000800 */
        /* <DEDUP_REMOVED lines=9> */
[-C--:B--2---:R-:W-:Y:S01]  /*d700*/  HMMA.16816.F32.BF16 R164, R192, R200.reuse, R164 ;  /* 0x000000c8c0a4723c */ /* 0x084fe200000418a4 */
[----:B----4-:R-:W-:Y:S03]  /*d710*/  LDSM.16.MT88.4 R20, [R233+0x2000] ;  /* 0x00200000e914783b */ /* 0x010fe60000004200 */
[----:B------:R-:W-:Y:S02]  /*d720*/  FMUL.FTZ R119, R181, R119 ;  /* 0x00000077b5777220 */ /* 0x000fe40000410000 */
[C---:B------:R-:W-:Y:S02]  /*d730*/  FMUL.FTZ R120, R3.reuse, R120 ;  /* 0x0000007803787220 */ /* 0x040fe40000410000 */
        /* <DEDUP_REMOVED lines=13> */
[----:B------:R-:W-:Y:S02]  /*d810*/  FMUL.FTZ R129, R180, R129 ;  /* 0x00000081b4817220 */ /* 0x000fe40000410000 */
[C---:B------:R-:W-:Y:S01]  /*d820*/  FMUL.FTZ R130, R181.reuse, R130 ;  /* 0x00000082b5827220 */ /* 0x040fe20000410000 */
[C---:B------:R-:W-:Y:S01]  /*d830*/  HMMA.16816.F32.BF16 R72, R188.reuse, R196, R72 ;  /* 0x000000c4bc48723c */ /* 0x040fe20000041848 */
[----:B------:R-:W-:Y:S03]  /*d840*/  MUFU.EX2 R196, R24 ;  /* 0x0000001800c47308 */ /* 0x000fe60000000800 */
[----:B------:R-:W-:Y:S02]  /*d850*/  FMUL.FTZ R131, R181, R131 ;  /* 0x00000083b5837220 */ /* 0x000fe40000410000 */
[----:B------:R-:W-:Y:S01]  /*d860*/  FFMA.FTZ R41, R41, c[0x0][0x2d0], -R212 ;  /* 0x0000b40029297a23 */ /* 0x000fe200000108d4 */
[----:B------:R-:W-:Y:S01]  /*d870*/  MOV R197, R222 ;  /* 0x000000de00c57202 */ /* 0x000fe20000000f00 */
[-C--:B------:R-:W-:Y:S04]  /*d880*/  HMMA.16816.F32.BF16 R76, R188, R198.reuse, R76 ;  /* 0x000000c6bc4c723c */ /* 0x080fe8000004184c */
[--C-:B------:R-:W-:Y:S02]  /*d890*/  FFMA.FTZ R50, R50, c[0x0][0x2d0], -R213.reuse ;  /* 0x0000b40032327a23 */ /* 0x100fe400000108d5 */
[--C-:B------:R-:W-:Y:S02]  /*d8a0*/  FFMA.FTZ R51, R51, c[0x0][0x2d0], -R213.reuse ;  /* 0x0000b40033337a23 */ /* 0x100fe400000108d5 */
[C---:B------:R-:W-:Y:S01]  /*d8b0*/  HMMA.16816.F32.BF16 R80, R192.reuse, R198, R80 ;  /* 0x000000c6c050723c */ /* 0x040fe20000041850 */
[----:B------:R1:W-:Y:S03]  /*d8c0*/  MUFU.EX2 R199, R25 ;  /* 0x0000001900c77308 */ /* 0x0003e60000000800 */
[----:B------:R-:W-:Y:S02]  /*d8d0*/  FFMA.FTZ R43, R43, c[0x0][0x2d0], -R2 ;  /* 0x0000b4002b2b7a23 */ /* 0x000fe40000010802 */
[--C-:B------:R-:W-:Y:S02]  /*d8e0*/  FFMA.FTZ R40, R40, c[0x0][0x2d0], -R212.reuse ;  /* 0x0000b40028287a23 */ /* 0x100fe400000108d4 */
[-C--:B--2---:R-:W-:Y:S03]  /*d8f0*/  HMMA.16816.F32.BF16 R84, R192, R200.reuse, R84 ;  /* 0x000000c8c054723c */ /* 0x084fe60000041854 */
[----:B------:R2:W-:Y:S01]  /*d900*/  MUFU.EX2 R222, R50 ;  /* 0x0000003200de7308 */ /* 0x0005e20000000800 */
[--C-:B------:R-:W-:Y:S02]  /*d910*/  FFMA.FTZ R44, R44, c[0x0][0x2d0], -R212.reuse ;  /* 0x0000b4002c2c7a23 */ /* 0x100fe400000108d4 */
[--C-:B------:R-:W-:Y:S02]  /*d920*/  FFMA.FTZ R57, R57, c[0x0][0x2d0], -R212.reuse ;  /* 0x0000b40039397a23 */ /* 0x100fe400000108d4 */
[C---:B------:R-:W-:Y:S04]  /*d930*/  HMMA.16816.F32.BF16 R88, R188.reuse, R200, R88 ;  /* 0x000000c8bc58723c */ /* 0x040fe80000041858 */
[--C-:B------:R-:W-:Y:S01]  /*d940*/  FFMA.FTZ R28, R28, c[0x0][0x2d0], -R212.reuse ;  /* 0x0000b4001c1c7a23 */ /* 0x100fe200000108d4 */
[----:B------:R4:W4:Y:S01]  /*d950*/  MUFU.EX2 R200, R35 ;  /* 0x0000002300c87308 */ /* 0x0009220000000800 */
[----:B------:R-:W-:Y:S02]  /*d960*/  FFMA.FTZ R29, R29, c[0x0][0x2d0], -R212 ;  /* 0x0000b4001d1d7a23 */ /* 0x000fe400000108d4 */
[-C--:B------:R-:W-:Y:S01]  /*d970*/  HMMA.16816.F32.BF16 R92, R188, R202.reuse, R92 ;  /* 0x000000cabc5c723c */ /* 0x080fe2000004185c */
[----:B-1----:R-:W-:Y:S03]  /*d980*/  LDSM.16.MT88.4 R24, [R229+0x800] ;  /* 0x00080000e518783b */ /* 0x002fe60000004200 */
[--C-:B------:R-:W-:Y:S02]  /*d990*/  FFMA.FTZ R30, R30, c[0x0][0x2d0], -R2.reuse ;  /* 0x0000b4001e1e7a23 */ /* 0x100fe40000010802 */
[----:B------:R-:W-:Y:S01]  /*d9a0*/  FFMA.FTZ R31, R31, c[0x0][0x2d0], -R2 ;  /* 0x0000b4001f1f7a23 */ /* 0x000fe20000010802 */
[----:B------:R-:W1:Y:S01]  /*d9b0*/  MUFU.EX2 R201, R28 ;  /* 0x0000001c00c97308 */ /* 0x000e620000000800 */
[C---:B------:R-:W-:Y:S01]  /*d9c0*/  HMMA.16816.F32.BF16 R96, R192.reuse, R202, R96 ;  /* 0x000000cac060723c */ /* 0x040fe20000041860 */
[----:B------:R-:W3:Y:S03]  /*d9d0*/  LDL.LU R202, [R1+0x1c] ;  /* 0x00001c0001ca7983 */ /* 0x000ee60000300800 */
[--C-:B--2---:R-:W-:Y:S02]  /*d9e0*/  FFMA.FTZ R50, R64, c[0x0][0x2d0], -R214.reuse ;  /* 0x0000b40040327a23 */ /* 0x104fe400000108d6 */
[--C-:B------:R-:W-:Y:S01]  /*d9f0*/  FFMA.FTZ R49, R49, c[0x0][0x2d0], -R214.reuse ;  /* 0x0000b40031317a23 */ /* 0x100fe200000108d6 */
[----:B------:R-:W-:Y:S01]  /*da00*/  MOV R203, R204 ;  /* 0x000000cc00cb7202 */ /* 0x000fe20000000f00 */
[-C--:B------:R-:W-:Y:S01]  /*da10*/  HMMA.16816.F32.BF16 R100, R192, R20.reuse, R100 ;  /* 0x00000014c064723c */ /* 0x080fe20000041864 */
[----:B------:R-:W-:Y:S03]  /*da20*/  MUFU.EX2 R64, R47 ;  /* 0x0000002f00407308 */ /* 0x000fe60000000800 */
[----:B------:R-:W-:Y:S01]  /*da30*/  FFMA.FTZ R52, R52, c[0x0][0x2d0], -R214 ;  /* 0x0000b40034347a23 */ /* 0x000fe200000108d6 */
[----:B----4-:R-:W2:Y:S01]  /*da40*/  LDSM.16.MT88.4 R32, [R232+0x2000] ;  /* 0x00200000e820783b */ /* 0x010ea20000004200 */
[--C-:B------:R-:W-:Y:S02]  /*da50*/  FFMA.FTZ R60, R60, c[0x0][0x2d0], -R212.reuse ;  /* 0x0000b4003c3c7a23 */ /* 0x100fe400000108d4 */
[C---:B------:R-:W-:Y:S03]  /*da60*/  HMMA.16816.F32.BF16 R104, R188.reuse, R20, R104 ;  /* 0x00000014bc68723c */ /* 0x040fe60000041868 */
[----:B------:R4:W-:Y:S01]  /*da70*/  MUFU.EX2 R223, R51 ;  /* 0x0000003300df7308 */ /* 0x0009e20000000800 */
[--C-:B------:R-:W-:Y:S02]  /*da80*/  FFMA.FTZ R66, R66, c[0x0][0x2d0], -R213.reuse ;  /* 0x0000b40042427a23 */ /* 0x100fe400000108d5 */
[--C-:B------:R-:W-:Y:S02]  /*da90*/  FFMA.FTZ R56, R56, c[0x0][0x2d0], -R212.reuse ;  /* 0x0000b40038387a23 */ /* 0x100fe400000108d4 */
[-C--:B------:R-:W-:Y:S04]  /*daa0*/  HMMA.16816.F32.BF16 R108, R188, R22.reuse, R108 ;  /* 0x00000016bc6c723c */ /* 0x080fe8000004186c */
[----:B------:R-:W-:Y:S01]  /*dab0*/  FFMA.FTZ R212, R61, c[0x0][0x2d0], -R212 ;  /* 0x0000b4003dd47a23 */ /* 0x000fe200000108d4 */
[----:B------:R1:W1:Y:S03]  /*dac0*/  MUFU.EX2 R198, R29 ;  /* 0x0000001d00c67308 */ /* 0x0002660000000800 */
[C---:B------:R-:W-:Y:S07]  /*dad0*/  HMMA.16816.F32.BF16 R112, R192.reuse, R22, R112 ;  /* 0x00000016c070723c */ /* 0x040fee0000041870 */
[----:B------:R-:W-:Y:S01]  /*dae0*/  MUFU.EX2 R212, R212 ;  /* 0x000000d400d47308 */ /* 0x000fe20000000800 */
[--C-:B----4-:R-:W-:Y:S09]  /*daf0*/  FFMA.FTZ R51, R65, c[0x0][0x2d0], -R214.reuse ;  /* 0x0000b40041337a23 */ /* 0x110ff200000108d6 */
[----:B------:R-:W-:Y:S01]  /*db00*/  MUFU.EX2 R65, R46 ;  /* 0x0000002e00417308 */ /* 0x000fe20000000800 */
[-C--:B--2---:R-:W-:Y:S03]  /*db10*/  HMMA.16816.F32.BF16 R116, R192, R32.reuse, R116 ;  /* 0x00000020c074723c */ /* 0x084fe60000041874 */
[----:B-1----:R-:W-:Y:S06]  /*db20*/  F2FP.BF16.PACK_AB R29, R206, R207 ;  /* 0x000000cfce1d723e */ /* 0x002fec00000010ff */
[----:B------:R1:W-:Y:S01]  /*db30*/  MUFU.EX2 R204, R30 ;  /* 0x0000001e00cc7308 */ /* 0x0003e20000000800 */
[C---:B------:R-:W-:Y:S08]  /*db40*/  HMMA.16816.F32.BF16 R120, R188.reuse, R32, R120 ;  /* 0x00000020bc78723c */ /* 0x040ff00000041878 */
[-C--:B------:R-:W-:Y:S01]  /*db50*/  HMMA.16816.F32.BF16 R124, R188, R34.reuse, R124 ;  /* 0x00000022bc7c723c */ /* 0x080fe2000004187c */
[----:B------:R-:W2:Y:S01]  /*db60*/  MUFU.EX2 R205, R31 ;  /* 0x0000001f00cd7308 */ /* 0x000ea20000000800 */
[----:B------:R-:W4:Y:S05]  /*db70*/  LDL.LU R190, [R1+0x20] ;  /* 0x0000200001be7983 */ /* 0x000f2a0000300800 */
[----:B------:R-:W-:Y:S01]  /*db80*/  MOV R191, R220 ;  /* 0x000000dc00bf7202 */ /* 0x000fe20000000f00 */
[----:B------:R-:W-:Y:S01]  /*db90*/  HMMA.16816.F32.BF16 R128, R192, R34, R128 ;  /* 0x00000022c080723c */ /* 0x000fe20000041880 */
[----:B------:R-:W2:Y:S02]  /*dba0*/  LDSM.16.MT88.4 R32, [R230+0x800] ;  /* 0x00080000e620783b */ /* 0x000ea40000004200 */
[----:B------:R1:W-:Y:S01]  /*dbb0*/  MUFU.EX2 R220, R40 ;  /* 0x0000002800dc7308 */ /* 0x0003e20000000800 */
[----:B------:R-:W-:Y:S02]  /*dbc0*/  MOV R188, R221 ;  /* 0x000000dd00bc7202 */ /* 0x000fe40000000f00 */
[----:B------:R-:W-:Y:S02]  /*dbd0*/  MOV R189, R210 ;  /* 0x000000d200bd7202 */ /* 0x000fe40000000f00 */
[----:B------:R-:W-:Y:S04]  /*dbe0*/  MOV R193, R209 ;  /* 0x000000d100c17202 */ /* 0x000fe80000000f00 */
[----:B------:R-:W-:Y:S01]  /*dbf0*/  MOV R194, R208 ;  /* 0x000000d000c27202 */ /* 0x000fe20000000f00 */
[----:B------:R2:W2:Y:S01]  /*dc00*/  MUFU.EX2 R221, R41 ;  /* 0x0000002900dd7308 */ /* 0x0004a20000000800 */
[----:B------:R-:W-:Y:S02]  /*dc10*/  F2FP.BF16.PACK_AB R23, R200, R193 ;  /* 0x000000c1c817723e */ /* 0x000fe400000010ff */
[----:B------:R-:W-:Y:S02]  /*dc20*/  F2FP.BF16.PACK_AB R22, R203, R194 ;  /* 0x000000c2cb16723e */ /* 0x000fe400000010ff */
[----:B------:R-:W-:Y:S02]  /*dc30*/  F2FP.BF16.PACK_AB R20, R188, R197 ;  /* 0x000000c5bc14723e */ /* 0x000fe400000010ff */
[----:B------:R-:W-:Y:S02]  /*dc40*/  F2FP.BF16.PACK_AB R21, R189, R191 ;  /* 0x000000bfbd15723e */ /* 0x000fe400000010ff */
[----:B------:R-:W-:Y:S01]  /*dc50*/  MOV R192, R201 ;  /* 0x000000c900c07202 */ /* 0x000fe20000000f00 */
[----:B------:R-:W-:Y:S01]  /*dc60*/  MUFU.EX2 R66, R66 ;  /* 0x0000004200427308 */ /* 0x000fe20000000800 */
[----:B------:R-:W-:Y:S02]  /*dc70*/  MOV R195, R199 ;  /* 0x000000c700c37202 */ /* 0x000fe40000000f00 */
[----:B------:R-:W-:Y:S01]  /*dc80*/  MOV R201, R251 ;  /* 0x000000fb00c97202 */ /* 0x000fe20000000f00 */
[-C--:B------:R-:W-:Y:S05]  /*dc90*/  HMMA.16816.F32.BF16 R4, R20, R24.reuse, R4 ;  /* 0x000000181404723c */ /* 0x080fea0000041804 */
[----:B------:R-:W-:Y:S01]  /*dca0*/  F2FP.BF16.PACK_AB R28, R195, R196 ;  /* 0x000000c4c31c723e */ /* 0x000fe200000010ff */
[----:B------:R-:W-:Y:S01]  /*dcb0*/  MUFU.EX2 R251, R36 ;  /* 0x0000002400fb7308 */ /* 0x000fe20000000800 */
[----:B-1----:R-:W-:Y:S01]  /*dcc0*/  F2FP.BF16.PACK_AB R30, R198, R192 ;  /* 0x000000c0c61e723e */ /* 0x002fe200000010ff */
[----:B------:R-:W-:Y:S01]  /*dcd0*/  FFMA.FTZ R40, R53, c[0x0][0x2d0], -R214 ;  /* 0x0000b40035287a23 */ /* 0x000fe200000108d6 */
[----:B--2---:R-:W-:Y:S03]  /*dce0*/  F2FP.BF16.PACK_AB R31, R205, R204 ;  /* 0x000000cccd1f723e */ /* 0x004fe600000010ff */
[----:B------:R-:W-:Y:S01]  /*dcf0*/  MOV R41, R187 ;  /* 0x000000bb00297202 */ /* 0x000fe20000000f00 */
[--C-:B------:R-:W-:Y:S01]  /*dd00*/  FFMA.FTZ R53, R62, c[0x0][0x2d0], -R2.reuse ;  /* 0x0000b4003e357a23 */ /* 0x100fe20000010802 */
[----:B------:R-:W-:Y:S02]  /*dd10*/  MOV R199, R225 ;  /* 0x000000e100c77202 */ /* 0x000fe40000000f00 */
[C---:B------:R-:W-:Y:S01]  /*dd20*/  HMMA.16816.F32.BF16 R8, R28.reuse, R24, R8 ;  /* 0x000000181c08723c */ /* 0x040fe20000041808 */
[----:B------:R1:W-:Y:S03]  /*dd30*/  MUFU.EX2 R225, R48 ;  /* 0x0000003000e17308 */ /* 0x0003e60000000800 */
[----:B------:R-:W-:Y:S02]  /*dd40*/  MOV R210, R186 ;  /* 0x000000ba00d27202 */ /* 0x000fe40000000f00 */
[----:B------:R-:W-:Y:S02]  /*dd50*/  MOV R209, R227 ;  /* 0x000000e300d17202 */ /* 0x000fe40000000f00 */
[-C--:B------:R-:W-:Y:S03]  /*dd60*/  HMMA.16816.F32.BF16 R12, R28, R26.reuse, R12 ;  /* 0x0000001a1c0c723c */ /* 0x080fe6000004180c */
[----:B------:R2:W-:Y:S01]  /*dd70*/  MUFU.EX2 R186, R42 ;  /* 0x0000002a00ba7308 */ /* 0x0005e20000000800 */
[----:B------:R-:W-:Y:S02]  /*dd80*/  MOV R208, R224 ;  /* 0x000000e000d07202 */ /* 0x000fe40000000f00 */
[----:B------:R-:W-:Y:S02]  /*dd90*/  MOV R214, R198 ;  /* 0x000000c600d67202 */ /* 0x000fe40000000f00 */
[C---:B------:R-:W-:Y:S01]  /*dda0*/  HMMA.16816.F32.BF16 R16, R20.reuse, R26, R16 ;  /* 0x0000001a1410723c */ /* 0x040fe20000041810 */
[----:B------:R-:W2:Y:S03]  /*ddb0*/  LDSM.16.MT88.4 R24, [R233+0x800] ;  /* 0x00080000e918783b */ /* 0x000ea60000004200 */
[----:B------:R-:W-:Y:S01]  /*ddc0*/  MOV R198, R199 ;  /* 0x000000c700c67202 */ /* 0x000fe20000000f00 */
[----:B------:R2:W-:Y:S01]  /*ddd0*/  MUFU.EX2 R227, R38 ;  /* 0x0000002600e37308 */ /* 0x0005e20000000800 */
[----:B------:R-:W-:Y:S02]  /*dde0*/  MOV R199, R210 ;  /* 0x000000d200c77202 */ /* 0x000fe40000000f00 */
[-C--:B------:R-:W-:Y:S01]  /*ddf0*/  HMMA.16816.F32.BF16 R132, R20, R32.reuse, R132 ;  /* 0x000000201484723c */ /* 0x080fe20000041884 */
[----:B-1----:R-:W3:Y:S06]  /*de00*/  LDL.LU R48, [R1+0x18] ;  /* 0x0000180001307983 */ /* 0x002eec0000300800 */
[----:B------:R-:W-:Y:S01]  /*de10*/  MUFU.EX2 R62, R50 ;  /* 0x00000032003e7308 */ /* 0x000fe20000000800 */
[C---:B------:R-:W-:Y:S01]  /*de20*/  HMMA.16816.F32.BF16 R136, R28.reuse, R32, R136 ;  /* 0x000000201c88723c */ /* 0x040fe20000041888 */
[----:B--2---:R-:W2:Y:S07]  /*de30*/  LDL.LU R42, [R1+0x4] ;  /* 0x00000400012a7983 */ /* 0x004eae0000300800 */
[-C--:B------:R-:W-:Y:S01]  /*de40*/  HMMA.16816.F32.BF16 R140, R28, R34.reuse, R140 ;  /* 0x000000221c8c723c */ /* 0x080fe2000004188c */
[----:B------:R1:W1:Y:S01]  /*de50*/  MUFU.EX2 R187, R43 ;  /* 0x0000002b00bb7308 */ /* 0x0002620000000800 */
[----:B------:R-:W-:Y:S06]  /*de60*/  LDSM.16.MT88.4 R36, [R230+0x1000] ;  /* 0x00100000e624783b */ /* 0x000fec0000004200 */
[C---:B------:R-:W-:Y:S03]  /*de70*/  HMMA.16816.F32.BF16 R144, R20.reuse, R34, R144 ;  /* 0x000000221490723c */ /* 0x040fe60000041890 */
[----:B------:R1:W-:Y:S01]  /*de80*/  MUFU.EX2 R224, R49 ;  /* 0x0000003100e07308 */ /* 0x0003e20000000800 */
[----:B------:R-:W1:Y:S04]  /*de90*/  LDSM.16.MT88.4 R32, [R232+0x800] ;  /* 0x00080000e820783b */ /* 0x000e680000004200 */
[-C--:B------:R-:W-:Y:S05]  /*dea0*/  HMMA.16816.F32.BF16 R148, R20, R24.reuse, R148 ;  /* 0x000000181494723c */ /* 0x080fea0000041894 */
[----:B------:R-:W-:Y:S03]  /*deb0*/  MUFU.EX2 R210, R52 ;  /* 0x0000003400d27308 */ /* 0x000fe60000000800 */
[C---:B------:R-:W-:Y:S04]  /*dec0*/  HMMA.16816.F32.BF16 R152, R28.reuse, R24, R152 ;  /* 0x000000181c98723c */ /* 0x040fe80000041898 */
[----:B-1----:R-:W-:Y:S03]  /*ded0*/  MOV R43, R219 ;  /* 0x000000db002b7202 */ /* 0x002fe60000000f00 */
[----:B------:R1:W1:Y:S01]  /*dee0*/  MUFU.EX2 R219, R44 ;  /* 0x0000002c00db7308 */ /* 0x0002620000000800 */
[-C--:B------:R-:W-:Y:S04]  /*def0*/  HMMA.16816.F32.BF16 R156, R28, R26.reuse, R156 ;  /* 0x0000001a1c9c723c */ /* 0x080fe8000004189c */
[--C-:B------:R-:W-:Y:S02]  /*df00*/  FFMA.FTZ R49, R55, c[0x0][0x2d0], -R213.reuse ;  /* 0x0000b40037317a23 */ /* 0x100fe400000108d5 */
[--C-:B------:R-:W-:Y:S02]  /*df10*/  FFMA.FTZ R55, R58, c[0x0][0x2d0], -R2.reuse ;  /* 0x0000b4003a377a23 */ /* 0x100fe40000010802 */
[C---:B------:R-:W-:Y:S01]  /*df20*/  HMMA.16816.F32.BF16 R160, R20.reuse, R26, R160 ;  /* 0x0000001a14a0723c */ /* 0x040fe200000418a0 */
[----:B------:R-:W1:Y:S01]  /*df30*/  LDSM.16.MT88.4 R24, [R229+0x2800] ;  /* 0x00280000e518783b */ /* 0x000e620000004200 */
[----:B------:R1:W-:Y:S06]  /*df40*/  MUFU.EX2 R58, R60 ;  /* 0x0000003c003a7308 */ /* 0x0003ec0000000800 */
[-C--:B------:R-:W-:Y:S04]  /*df50*/  HMMA.16816.F32.BF16 R164, R20, R32.reuse, R164 ;  /* 0x0000002014a4723c */ /* 0x080fe800000418a4 */
[----:B------:R-:W-:Y:S01]  /*df60*/  MUFU.EX2 R53, R53 ;  /* 0x0000003500357308 */ /* 0x000fe20000000800 */
[--C-:B-1----:R-:W-:Y:S02]  /*df70*/  FFMA.FTZ R44, R54, c[0x0][0x2d0], -R213.reuse ;  /* 0x0000b400362c7a23 */ /* 0x102fe400000108d5 */
[----:B------:R-:W-:Y:S02]  /*df80*/  FFMA.FTZ R213, R67, c[0x0][0x2d0], -R213 ;  /* 0x0000b40043d57a23 */ /* 0x000fe400000108d5 */
[--C-:B------:R-:W-:Y:S01]  /*df90*/  FFMA.FTZ R54, R59, c[0x0][0x2d0], -R2.reuse ;  /* 0x0000b4003b367a23 */ /* 0x100fe20000010802 */
[C---:B------:R-:W-:Y:S04]  /*dfa0*/  HMMA.16816.F32.BF16 R168, R28.reuse, R32, R168 ;  /* 0x000000201ca8723c */ /* 0x040fe800000418a8 */
[----:B------:R1:W-:Y:S01]  /*dfb0*/  MUFU.EX2 R67, R49 ;  /* 0x0000003100437308 */ /* 0x0003e20000000800 */
[----:B------:R-:W-:Y:S01]  /*dfc0*/  FFMA.FTZ R2, R63, c[0x0][0x2d0], -R2 ;  /* 0x0000b4003f027a23 */ /* 0x000fe20000010802 */
[----:B------:R-:W-:Y:S02]  /*dfd0*/  MOV R60, R192 ;  /* 0x000000c0003c7202 */ /* 0x000fe40000000f00 */
[-C--:B------:R-:W-:Y:S06]  /*dfe0*/  HMMA.16816.F32.BF16 R172, R28, R34.reuse, R172 ;  /* 0x000000221cac723c */ /* 0x080fec00000418ac */
[----:B------:R-:W-:Y:S02]  /*dff0*/  MUFU.EX2 R63, R51 ;  /* 0x00000033003f7308 */ /* 0x000fe40000000800 */
[C---:B------:R-:W-:Y:S01]  /*e000*/  HMMA.16816.F32.BF16 R176, R20.reuse, R34, R176 ;  /* 0x0000002214b0723c */ /* 0x040fe200000418b0 */
[----:B------:R-:W1:Y:S07]  /*e010*/  LDSM.16.MT88.4 R32, [R230+0x2800] ;  /* 0x00280000e620783b */ /* 0x000e6e0000004200 */
[----:B------:R-:W-:Y:S01]  /*e020*/  MUFU.EX2 R52, R2 ;  /* 0x0000000200347308 */ /* 0x000fe20000000800 */
[-C--:B------:R-:W-:Y:S03]  /*e030*/  HMMA.16816.F32.BF16 R68, R20, R24.reuse, R68 ;  /* 0x000000181444723c */ /* 0x080fe60000041844 */
[----:B-1----:R-:W-:Y:S05]  /*e040*/  MOV R49, R201 ;  /* 0x000000c900317202 */ /* 0x002fea0000000f00 */
[C---:B------:R-:W-:Y:S01]  /*e050*/  HMMA.16816.F32.BF16 R72, R28.reuse, R24, R72 ;  /* 0x000000181c48723c */ /* 0x040fe20000041848 */
[----:B------:R-:W-:Y:S07]  /*e060*/  MUFU.EX2 R213, R213 ;  /* 0x000000d500d57308 */ /* 0x000fee0000000800 */
[-C--:B------:R-:W-:Y:S03]  /*e070*/  HMMA.16816.F32.BF16 R76, R28, R26.reuse, R76 ;  /* 0x0000001a1c4c723c */ /* 0x080fe6000004184c */
[----:B------:R-:W-:Y:S05]  /*e080*/  MUFU.EX2 R59, R57 ;  /* 0x00000039003b7308 */ /* 0x000fea0000000800 */
[C---:B------:R-:W-:Y:S01]  /*e090*/  HMMA.16816.F32.BF16 R80, R20.reuse, R26, R80 ;  /* 0x0000001a1450723c */ /* 0x040fe20000041850 */
[----:B------:R-:W1:Y:S04]  /*e0a0*/  LDSM.16.MT88.4 R24, [R233+0x2800] ;  /* 0x00280000e918783b */ /* 0x000e680000004200 */
[----:B------:R1:W1:Y:S03]  /*e0b0*/  MUFU.EX2 R61, R56 ;  /* 0x00000038003d7308 */ /* 0x0002660000000800 */
[-C--:B------:R-:W-:Y:S07]  /*e0c0*/  HMMA.16816.F32.BF16 R84, R20, R32.reuse, R84 ;  /* 0x000000201454723c */ /* 0x080fee0000041854 */
[----:B------:R-:W-:Y:S01]  /*e0d0*/  MUFU.EX2 R55, R55 ;  /* 0x0000003700377308 */ /* 0x000fe20000000800 */
[C---:B------:R-:W-:Y:S08]  /*e0e0*/  HMMA.16816.F32.BF16 R88, R28.reuse, R32, R88 ;  /* 0x000000201c58723c */ /* 0x040ff00000041858 */
[-C--:B------:R-:W-:Y:S01]  /*e0f0*/  HMMA.16816.F32.BF16 R92, R28, R34.reuse, R92 ;  /* 0x000000221c5c723c */ /* 0x080fe2000004185c */
[----:B------:R-:W2:Y:S07]  /*e100*/  MUFU.EX2 R54, R54 ;  /* 0x0000003600367308 */ /* 0x000eae0000000800 */
[C---:B------:R-:W-:Y:S01]  /*e110*/  HMMA.16816.F32.BF16 R96, R20.reuse, R34, R96 ;  /* 0x000000221460723c */ /* 0x040fe20000041860 */
[----:B------:R-:W4:Y:S07]  /*e120*/  LDSM.16.MT88.4 R32, [R232+0x2800] ;  /* 0x00280000e820783b */ /* 0x000f2e0000004200 */
[-C--:B-1----:R-:W-:Y:S08]  /*e130*/  HMMA.16816.F32.BF16 R100, R20, R24.reuse, R100 ;  /* 0x000000181464723c */ /* 0x082ff00000041864 */
[C---:B------:R-:W-:Y:S08]  /*e140*/  HMMA.16816.F32.BF16 R104, R28.reuse, R24, R104 ;  /* 0x000000181c68723c */ /* 0x040ff00000041868 */
[-C--:B------:R-:W-:Y:S08]  /*e150*/  HMMA.16816.F32.BF16 R108, R28, R26.reuse, R108 ;  /* 0x0000001a1c6c723c */ /* 0x080ff0000004186c */
[C---:B------:R-:W-:Y:S01]  /*e160*/  HMMA.16816.F32.BF16 R112, R20.reuse, R26, R112 ;  /* 0x0000001a1470723c */ /* 0x040fe20000041870 */
[----:B------:R-:W1:Y:S07]  /*e170*/  LDSM.16.MT88.4 R24, [R229+0x1000] ;  /* 0x00100000e518783b */ /* 0x000e6e0000004200 */
[-C--:B----4-:R-:W-:Y:S08]  /*e180*/  HMMA.16816.F32.BF16 R116, R20, R32.reuse, R116 ;  /* 0x000000201474723c */ /* 0x090ff00000041874 */
[C---:B------:R-:W-:Y:S08]  /*e190*/  HMMA.16816.F32.BF16 R120, R28.reuse, R32, R120 ;  /* 0x000000201c78723c */ /* 0x040ff00000041878 */
[-C--:B------:R-:W-:Y:S07]  /*e1a0*/  HMMA.16816.F32.BF16 R124, R28, R34.reuse, R124 ;  /* 0x000000221c7c723c */ /* 0x080fee000004187c */
[----:B------:R-:W-:Y:S01]  /*e1b0*/  F2FP.BF16.PACK_AB R28, R221, R220 ;  /* 0x000000dcdd1c723e */ /* 0x000fe200000010ff */
[----:B------:R-:W-:Y:S01]  /*e1c0*/  HMMA.16816.F32.BF16 R128, R20, R34, R128 ;  /* 0x000000221480723c */ /* 0x000fe20000041880 */
[----:B------:R-:W4:Y:S03]  /*e1d0*/  LDSM.16.MT88.4 R32, [R233+0x1000] ;  /* 0x00100000e920783b */ /* 0x000f260000004200 */
[----:B------:R-:W-:Y:S01]  /*e1e0*/  F2FP.BF16.PACK_AB R29, R187, R186 ;  /* 0x000000babb1d723e */ /* 0x000fe200000010ff */
[----:B------:R-:W-:Y:S01]  /*e1f0*/  FFMA.FTZ R0, R0, R190, R215 ;  /* 0x000000be00007223 */ /* 0x000fe200000100d7 */
[----:B------:R-:W-:Y:S02]  /*e200*/  F2FP.BF16.PACK_AB R30, R211, R219 ;  /* 0x000000dbd31e723e */ /* 0x000fe400000010ff */
[----:B------:R-:W-:Y:S01]  /*e210*/  F2FP.BF16.PACK_AB R20, R250, R251 ;  /* 0x000000fbfa14723e */ /* 0x000fe200000010ff */
[----:B------:R-:W-:Y:S03]  /*e220*/  FADD.FTZ R0, R216, R0 ;  /* 0x00000000d8007221 */ /* 0x000fe60000010000 */
[----:B------:R-:W-:Y:S01]  /*e230*/  F2FP.BF16.PACK_AB R21, R226, R227 ;  /* 0x000000e3e215723e */ /* 0x000fe200000010ff */
[----:B------:R-:W-:Y:S01]  /*e240*/  FADD.FTZ R56, R217, R0 ;  /* 0x00000000d9387221 */ /* 0x000fe20000010000 */
[----:B------:R-:W-:Y:S02]  /*e250*/  F2FP.BF16.PACK_AB R22, R224, R225 ;  /* 0x000000e1e016723e */ /* 0x000fe400000010ff */
[----:B------:R-:W-:Y:S02]  /*e260*/  F2FP.BF16.PACK_AB R23, R223, R222 ;  /* 0x000000dedf17723e */ /* 0x000fe400000010ff */
[----:B------:R-:W-:Y:S02]  /*e270*/  F2FP.BF16.PACK_AB R31, R64, R65 ;  /* 0x00000041401f723e */ /* 0x000fe400000010ff */
[----:B------:R-:W-:Y:S02]  /*e280*/  MOV R215, R203 ;  /* 0x000000cb00d77202 */ /* 0x000fe40000000f00 */
[----:B------:R-:W-:Y:S01]  /*e290*/  MOV R190, R209 ;  /* 0x000000d100be7202 */ /* 0x000fe20000000f00 */
[-C--:B-1----:R-:W-:Y:S01]  /*e2a0*/  HMMA.16816.F32.BF16 R4, R20, R24.reuse, R4 ;  /* 0x000000181404723c */ /* 0x082fe20000041804 */
[----:B------:R1:W1:Y:S02]  /*e2b0*/  MUFU.EX2 R209, R40 ;  /* 0x0000002800d17308 */ /* 0x0002640000000800 */
[----:B------:R-:W-:Y:S02]  /*e2c0*/  MOV R216, R195 ;  /* 0x000000c300d87202 */ /* 0x000fe40000000f00 */
[----:B------:R-:W-:Y:S02]  /*e2d0*/  MOV R0, R188 ;  /* 0x000000bc00007202 */ /* 0x000fe40000000f00 */
[----:B------:R-:W-:Y:S01]  /*e2e0*/  MOV R217, R189 ;  /* 0x000000bd00d97202 */ /* 0x000fe20000000f00 */
[C---:B------:R-:W-:Y:S08]  /*e2f0*/  HMMA.16816.F32.BF16 R8, R28.reuse, R24, R8 ;  /* 0x000000181c08723c */ /* 0x040ff00000041808 */
[-C--:B------:R-:W-:Y:S08]  /*e300*/  HMMA.16816.F32.BF16 R12, R28, R26.reuse, R12 ;  /* 0x0000001a1c0c723c */ /* 0x080ff0000004180c */
[C---:B------:R-:W-:Y:S01]  /*e310*/  HMMA.16816.F32.BF16 R16, R20.reuse, R26, R16 ;  /* 0x0000001a1410723c */ /* 0x040fe20000041810 */
[----:B------:R-:W1:Y:S07]  /*e320*/  LDSM.16.MT88.4 R24, [R232+0x1000] ;  /* 0x00100000e818783b */ /* 0x000e6e0000004200 */
[-C--:B------:R-:W-:Y:S08]  /*e330*/  HMMA.16816.F32.BF16 R132, R20, R36.reuse, R132 ;  /* 0x000000241484723c */ /* 0x080ff00000041884 */
[C---:B------:R-:W-:Y:S08]  /*e340*/  HMMA.16816.F32.BF16 R136, R28.reuse, R36, R136 ;  /* 0x000000241c88723c */ /* 0x040ff00000041888 */
[-C--:B------:R-:W-:Y:S04]  /*e350*/  HMMA.16816.F32.BF16 R140, R28, R38.reuse, R140 ;  /* 0x000000261c8c723c */ /* 0x080fe8000004188c */
[----:B---3--:R-:W-:Y:S04]  /*e360*/  FFMA.FTZ R181, R181, R48, R41 ;  /* 0x00000030b5b57223 */ /* 0x008fe80000010029 */
[C---:B------:R-:W-:Y:S01]  /*e370*/  HMMA.16816.F32.BF16 R144, R20.reuse, R38, R144 ;  /* 0x000000261490723c */ /* 0x040fe20000041890 */
[----:B------:R-:W-:Y:S03]  /*e380*/  LDSM.16.MT88.4 R36, [R230+0x3000] ;  /* 0x00300000e624783b */ /* 0x000fe60000004200 */
[----:B------:R-:W-:Y:S01]  /*e390*/  FFMA.FTZ R48, R3, R202, R252 ;  /* 0x000000ca03307223 */ /* 0x000fe200000100fc */
[----:B------:R-:W-:Y:S02]  /*e3a0*/  MOV R252, R200 ;  /* 0x000000c800fc7202 */ /* 0x000fe40000000f00 */
[----:B------:R-:W-:Y:S01]  /*e3b0*/  MOV R3, R208 ;  /* 0x000000d000037202 */ /* 0x000fe20000000f00 */
[-C--:B----4-:R-:W-:Y:S01]  /*e3c0*/  HMMA.16816.F32.BF16 R148, R20, R32.reuse, R148 ;  /* 0x000000201494723c */ /* 0x090fe20000041894 */
[----:B------:R-:W-:Y:S01]  /*e3d0*/  LDSM.16.MT88.4 R200, [R229+0x1800] ;  /* 0x00180000e5c8783b */ /* 0x000fe20000004200 */
[----:B------:R3:W4:Y:S02]  /*e3e0*/  MUFU.EX2 R208, R44 ;  /* 0x0000002c00d07308 */ /* 0x0007240000000800 */
[----:B--2---:R-:W-:Y:S02]  /*e3f0*/  FFMA.FTZ R180, R180, R42, R43 ;  /* 0x0000002ab4b47223 */ /* 0x004fe4000001002b */
[----:B------:R-:W-:Y:S02]  /*e400*/  FADD.FTZ R2, R245, R48 ;  /* 0x00000030f5027221 */ /* 0x000fe40000010000 */
[C---:B------:R-:W-:Y:S01]  /*e410*/  HMMA.16816.F32.BF16 R152, R28.reuse, R32, R152 ;  /* 0x000000201c98723c */ /* 0x040fe20000041898 */
[----:B-1----:R-:W1:Y:S03]  /*e420*/  LDSM.16.MT88.4 R40, [R229+0x3000] ;  /* 0x00300000e528783b */ /* 0x002e660000004200 */
[----:B------:R-:W-:Y:S02]  /*e430*/  FADD.FTZ R2, R239, R2 ;  /* 0x00000002ef027221 */ /* 0x000fe40000010000 */
[----:B------:R-:W-:Y:S01]  /*e440*/  FADD.FTZ R3, R3, R181 ;  /* 0x000000b503037221 */ /* 0x000fe20000010000 */
[----:B------:R-:W-:Y:S01]  /*e450*/  MOV R181, R194 ;  /* 0x000000c200b57202 */ /* 0x000fe20000000f00 */
[-C--:B------:R-:W-:Y:S01]  /*e460*/  HMMA.16816.F32.BF16 R156, R28, R34.reuse, R156 ;  /* 0x000000221c9c723c */ /* 0x080fe2000004189c */
[----:B------:R2:W5:Y:S03]  /*e470*/  LDL.LU R245, [R1+0x98] ;  /* 0x0000980001f57983 */ /* 0x0005660000300800 */
[----:B------:R-:W-:Y:S04]  /*e480*/  FADD.FTZ R3, R247, R3 ;  /* 0x00000003f7037221 */ /* 0x000fe80000010000 */
[C---:B------:R-:W-:Y:S01]  /*e490*/  HMMA.16816.F32.BF16 R160, R20.reuse, R34, R160 ;  /* 0x0000002214a0723c */ /* 0x040fe200000418a0 */
[----:B------:R-:W-:Y:S07]  /*e4a0*/  LDSM.16.MT88.4 R32, [R232+0x3000] ;  /* 0x00300000e820783b */ /* 0x000fee0000004200 */
[-C--:B------:R-:W-:Y:S01]  /*e4b0*/  HMMA.16816.F32.BF16 R164, R20, R24.reuse, R164 ;  /* 0x0000001814a4723c */ /* 0x080fe200000418a4 */
[----:B---3--:R-:W3:Y:S07]  /*e4c0*/  LDSM.16.MT88.4 R44, [R233+0x3000] ;  /* 0x00300000e92c783b */ /* 0x008eee0000004200 */
[C---:B------:R-:W-:Y:S07]  /*e4d0*/  HMMA.16816.F32.BF16 R168, R28.reuse, R24, R168 ;  /* 0x000000181ca8723c */ /* 0x040fee00000418a8 */
[----:B------:R-:W-:Y:S01]  /*e4e0*/  FADD.FTZ R24, R49, R180 ;  /* 0x000000b431187221 */ /* 0x000fe20000010000 */
[-C--:B------:R-:W-:Y:S01]  /*e4f0*/  HMMA.16816.F32.BF16 R172, R28, R26.reuse, R172 ;  /* 0x0000001a1cac723c */ /* 0x080fe200000418ac */
[----:B------:R-:W-:Y:S03]  /*e500*/  LDSM.16.MT88.4 R48, [R233+0x3800] ;  /* 0x00380000e930783b */ /* 0x000fe60000004200 */
[----:B------:R-:W-:Y:S01]  /*e510*/  FADD.FTZ R57, R246, R24 ;  /* 0x00000018f6397221 */ /* 0x000fe20000010000 */
[----:B------:R-:W-:Y:S02]  /*e520*/  MOV R180, R193 ;  /* 0x000000c100b47202 */ /* 0x000fe40000000f00 */
[----:B------:R-:W-:Y:S01]  /*e530*/  F2FP.BF16.PACK_AB R24, R59, R61 ;  /* 0x0000003d3b18723e */ /* 0x000fe200000010ff */
[C---:B------:R-:W-:Y:S01]  /*e540*/  HMMA.16816.F32.BF16 R176, R20.reuse, R26, R176 ;  /* 0x0000001a14b0723c */ /* 0x040fe200000418b0 */
[----:B------:R2:W5:Y:S03]  /*e550*/  LDL.LU R246, [R1+0x94] ;  /* 0x0000940001f67983 */ /* 0x0005660000300800 */
[----:B------:R-:W-:Y:S01]  /*e560*/  F2FP.BF16.PACK_AB R25, R54, R55 ;  /* 0x000000373619723e */ /* 0x000fe200000010ff */
[----:B------:R2:W5:Y:S02]  /*e570*/  LDL.LU R247, [R1+0x90] ;  /* 0x0000900001f77983 */ /* 0x0005640000300800 */
[----:B------:R-:W-:Y:S01]  /*e580*/  F2FP.BF16.PACK_AB R26, R212, R58 ;  /* 0x0000003ad41a723e */ /* 0x000fe200000010ff */
[-C--:B-1----:R-:W-:Y:S01]  /*e590*/  HMMA.16816.F32.BF16 R68, R20, R40.reuse, R68 ;  /* 0x000000281444723c */ /* 0x082fe20000041844 */
[----:B------:R2:W5:Y:S03]  /*e5a0*/  LDL.LU R239, [R1+0x8c] ;  /* 0x00008c0001ef7983 */ /* 0x0005660000300800 */
[----:B------:R-:W-:Y:S04]  /*e5b0*/  F2FP.BF16.PACK_AB R27, R52, R53 ;  /* 0x00000035341b723e */ /* 0x000fe800000010ff */
        /* <DEDUP_REMOVED lines=15> */
[C---:B------:R-:W-:Y:S08]  /*e6b0*/  HMMA.16816.F32.BF16 R120, R28.reuse, R32, R120 ;  /* 0x000000201c78723c */ /* 0x040ff00000041878 */
[-C--:B------:R-:W-:Y:S01]  /*e6c0*/  HMMA.16816.F32.BF16 R124, R28, R34.reuse, R124 ;  /* 0x000000221c7c723c */ /* 0x080fe2000004187c */
[----:B------:R-:W1:Y:S07]  /*e6d0*/  LDSM.16.MT88.4 R28, [R229+0x3800] ;  /* 0x00380000e51c783b */ /* 0x000e6e0000004200 */
[----:B------:R-:W-:Y:S01]  /*e6e0*/  HMMA.16816.F32.BF16 R128, R20, R34, R128 ;  /* 0x000000221480723c */ /* 0x000fe20000041880 */
[----:B------:R-:W1:Y:S06]  /*e6f0*/  LDSM.16.MT88.4 R32, [R230+0x3800] ;  /* 0x00380000e620783b */ /* 0x000e6c0000004200 */
[----:B------:R-:W-:Y:S02]  /*e700*/  F2FP.BF16.PACK_AB R20, R209, R210 ;  /* 0x000000d2d114723e */ /* 0x000fe400000010ff */
[----:B----4-:R-:W-:Y:S03]  /*e710*/  F2FP.BF16.PACK_AB R21, R67, R208 ;  /* 0x000000d04315723e */ /* 0x010fe600000010ff */
[----:B------:R-:W-:Y:S02]  /*e720*/  F2FP.BF16.PACK_AB R22, R63, R62 ;  /* 0x0000003e3f16723e */ /* 0x000fe400000010ff */
[----:B------:R-:W-:Y:S07]  /*e730*/  F2FP.BF16.PACK_AB R23, R213, R66 ;  /* 0x00000042d517723e */ /* 0x000fee00000010ff */
[-C--:B------:R-:W-:Y:S07]  /*e740*/  HMMA.16816.F32.BF16 R192, R20, R200.reuse, R4 ;  /* 0x000000c814c0723c */ /* 0x080fee0000041804 */
[----:B------:R-:W-:Y:S02]  /*e750*/  MOV R6, R190 ;  /* 0x000000be00067202 */ /* 0x000fe40000000f00 */
[----:B------:R-:W-:Y:S02]  /*e760*/  MOV R7, R191 ;  /* 0x000000bf00077202 */ /* 0x000fe40000000f00 */
[C---:B------:R-:W-:Y:S07]  /*e770*/  HMMA.16816.F32.BF16 R188, R24.reuse, R200, R8 ;  /* 0x000000c818bc723c */ /* 0x040fee0000041808 */
[----:B------:R-:W-:Y:S02]  /*e780*/  MOV R9, R199 ;  /* 0x000000c700097202 */ /* 0x000fe40000000f00 */
[----:B------:R-:W-:Y:S03]  /*e790*/  MOV R10, R196 ;  /* 0x000000c4000a7202 */ /* 0x000fe60000000f00 */
[----:B------:R-:W-:Y:S01]  /*e7a0*/  MOV R8, R197 ;  /* 0x000000c500087202 */ /* 0x000fe20000000f00 */
[----:B------:R-:W-:Y:S01]  /*e7b0*/  FADD.FTZ R2, R9, R2 ;  /* 0x0000000209027221 */ /* 0x000fe20000010000 */
[----:B------:R-:W-:Y:S01]  /*e7c0*/  MOV R11, R0 ;  /* 0x00000000000b7202 */ /* 0x000fe20000000f00 */
[----:B------:R-:W-:Y:S01]  /*e7d0*/  FADD.FTZ R9, R218, R56 ;  /* 0x00000038da097221 */ /* 0x000fe20000010000 */
[----:B------:R-:W-:Y:S01]  /*e7e0*/  MOV R0, R198 ;  /* 0x000000c600007202 */ /* 0x000fe20000000f00 */
[----:B------:R-:W-:Y:S01]  /*e7f0*/  FADD.FTZ R2, R10, R2 ;  /* 0x000000020a027221 */ /* 0x000fe20000010000 */
[-C--:B------:R-:W-:Y:S03]  /*e800*/  HMMA.16816.F32.BF16 R196, R24, R202.reuse, R12 ;  /* 0x000000ca18c4723c */ /* 0x080fe6000004180c */
[----:B------:R-:W-:Y:S04]  /*e810*/  FADD.FTZ R0, R0, R57 ;  /* 0x0000003900007221 */ /* 0x000fe80000010000 */
[----:B------:R-:W-:Y:S01]  /*e820*/  MOV R14, R6 ;  /* 0x00000006000e7202 */ /* 0x000fe20000000f00 */
[C---:B------:R-:W-:Y:S04]  /*e830*/  HMMA.16816.F32.BF16 R200, R20.reuse, R202, R16 ;  /* 0x000000ca14c8723c */ /* 0x040fe80000041810 */
[----:B------:R-:W-:Y:S01]  /*e840*/  MOV R15, R7 ;  /* 0x00000007000f7202 */ /* 0x000fe20000000f00 */
[----:B------:R-:W-:Y:S01]  /*e850*/  FADD.FTZ R3, R14, R3 ;  /* 0x000000030e037221 */ /* 0x000fe20000010000 */
[----:B------:R-:W4:Y:S01]  /*e860*/  LDSM.16.MT88.4 R4, [R232+0x3800] ;  /* 0x00380000e804783b */ /* 0x000f220000004200 */
[----:B------:R-:W-:Y:S01]  /*e870*/  FADD.FTZ R8, R8, R0 ;  /* 0x0000000008087221 */ /* 0x000fe20000010000 */
        /* <DEDUP_REMOVED lines=23> */
[----:B------:R-:W-:Y:S01]  /*e9f0*/  MOV R186, R182 ;  /* 0x000000b600ba7202 */ /* 0x000fe20000000f00 */
        /* <DEDUP_REMOVED lines=51> */
[----:B------:R1:W-:Y:S01]  /*ed30*/  STL [R1+0x18], R3 ;  /* 0x0000180301007387 */ /* 0x0003e20000100800 */
[----:B------:R-:W-:Y:S03]  /*ed40*/  FADD.FTZ R0, R52, R0 ;  /* 0x0000000034007221 */ /* 0x000fe60000010000 */
[----:B------:R3:W-:Y:S04]  /*ed50*/  STL [R1+0x1c], R2 ;  /* 0x00001c0201007387 */ /* 0x0007e80000100800 */
[----:B------:R4:W-:Y:S01]  /*ed60*/  STL [R1+0x20], R0 ;  /* 0x0000200001007387 */ /* 0x0009e20000100800 */
[----:B-1----:R-:W-:Y:S02]  /*ed70*/  MOV R3, R183 ;  /* 0x000000b700037202 */ /* 0x002fe40000000f00 */
[----:B---3--:R-:W-:Y:S02]  /*ed80*/  MOV R2, R184 ;  /* 0x000000b800027202 */ /* 0x008fe40000000f00 */
[----:B----4-:R-:W-:Y:S01]  /*ed90*/  MOV R0, R185 ;  /* 0x000000b900007202 */ /* 0x010fe20000000f00 */
[----:B--2---:R-:W-:-:S05]  /*eda0*/  @P1 BRA `(.L_x_3425) ;  /* 0xffffc61000001947 */ /* 0x004fca000383ffff */
.L_x_3424:
[----:B------:R-:W-:Y:S02]  /*edb0*/  MOV R10, 0x1f ;  /* 0x0000001f000a7802 */ /* 0x000fe40000000f00 */
[----:B------:R-:W-:Y:S01]  /*edc0*/  MOV R9, 0xffffffff ;  /* 0xffffffff00097802 */ /* 0x000fe20000000f00 */
[----:B------:R-:W-:Y:S05]  /*edd0*/  BRA.DIV ~URZ, `(.L_x_3426) ;  /* 0x00003b027f007947 */ /* 0x000fea000b800000 */
[----:B------:R-:W2:Y:S04]  /*ede0*/  LDL R0, [R1+0x4] ;  /* 0x0000040001007983 */ /* 0x000ea80000100800 */
[----:B--2---:R1:W2:Y:S02]  /*edf0*/  SHFL.BFLY PT, R4, R0, 0x2, 0x1f ;  /* 0x0c401f0000047f89 */ /* 0x0042a400000e0000 */
.L_x_3492:
        /* <DEDUP_REMOVED lines=19> */
.L_x_3493:
        /* <DEDUP_REMOVED lines=166> */
.L_x_3393:
        /* <DEDUP_REMOVED lines=19> */
.L_x_3429:
[----:B-1----:R-:W-:Y:S05]  /*fac0*/  BSYNC B0 ;  /* 0x0000000000007941 */ /* 0x002fea0003800000 */
.L_x_3428:
        /* <DEDUP_REMOVED lines=151> */
[----:B------:R-:W-:Y:S05]  /*10440*/  CALL.REL.NOINC `($__internal_13_$__cuda_sm70_shflsync_idx_p) ;  /* 0x00002e5000007944 */ /* 0x000fea0003c00000 */
.L_x_3432:
        /* <DEDUP_REMOVED lines=128> */
.L_x_3434:
[----:B--234-:R-:W-:Y:S05]  /*10c50*/  BSYNC B0 ;  /* 0x0000000000007941 */ /* 0x01cfea0003800000 */
.L_x_3433:
        /* <DEDUP_REMOVED lines=14> */
.L_x_3436:
[----:B------:R-:W-:Y:S05]  /*10d40*/  BSYNC B0 ;  /* 0x0000000000007941 */ /* 0x000fea0003800000 */
.L_x_3435:
        /* <DEDUP_REMOVED lines=14> */
.L_x_3438:
[----:B------:R-:W-:Y:S05]  /*10e30*/  BSYNC B0 ;  /* 0x0000000000007941 */ /* 0x000fea0003800000 */
.L_x_3437:
        /* <DEDUP_REMOVED lines=14> */
.L_x_3440:
[----:B------:R-:W-:Y:S05]  /*10f20*/  BSYNC B0 ;  /* 0x0000000000007941 */ /* 0x000fea0003800000 */
.L_x_3439:
        /* <DEDUP_REMOVED lines=14> */
.L_x_3442:
[----:B------:R-:W-:Y:S05]  /*11010*/  BSYNC B0 ;  /* 0x0000000000007941 */ /* 0x000fea0003800000 */
.L_x_3441:
        /* <DEDUP_REMOVED lines=14> */
.L_x_3444:
[----:B------:R-:W-:Y:S05]  /*11100*/  BSYNC B0 ;  /* 0x0000000000007941 */ /* 0x000fea0003800000 */
.L_x_3443:
        /* <DEDUP_REMOVED lines=14> */
.L_x_3446:
[----:B------:R-:W-:Y:S05]  /*111f0*/  BSYNC B0 ;  /* 0x0000000000007941 */ /* 0x000fea0003800000 */
.L_x_3445:
        /* <DEDUP_REMOVED lines=15> */
.L_x_3431:
        /* <DEDUP_REMOVED lines=40> */
.L_x_3449:
[----:B------:R-:W-:Y:S05]  /*11570*/  BSYNC B0 ;  /* 0x0000000000007941 */ /* 0x000fea0003800000 */
.L_x_3448:
        /* <DEDUP_REMOVED lines=35> */
.L_x_3494:
[----:B------:R-:W-:Y:S05]  /*117b0*/  BRA.DIV ~URZ, `(.L_x_3451) ;  /* 0x000014527f007947 */ /* 0x000fea000b800000 */
[----:B------:R3:W4:Y:S02]  /*117c0*/  SHFL.IDX PT, R4, R3, RZ, 0x181f ;  /* 0x00181fff03047589 */ /* 0x00072400000e0000 */
.L_x_3495:
        /* <DEDUP_REMOVED lines=16> */
.L_x_3453:
[----:B------:R-:W-:Y:S05]  /*118d0*/  BSYNC B0 ;  /* 0x0000000000007941 */ /* 0x000fea0003800000 */
.L_x_3452:
[----:B------:R-:W-:Y:S05]  /*118e0*/  BRA.DIV ~URZ, `(.L_x_3454) ;  /* 0x000013827f007947 */ /* 0x000fea000b800000 */
[----:B--2---:R2:W1:Y:S04]  /*118f0*/  SHFL.IDX PT, R5, R2, 0x1, 0x181f ;  /* 0x00381f0002057f89 */ /* 0x00446800000e0000 */
[----:B----4-:R2:W4:Y:S02]  /*11900*/  SHFL.IDX PT, R4, R3, 0x1, 0x181f ;  /* 0x00381f0003047f89 */ /* 0x01052400000e0000 */
.L_x_3496:
        /* <DEDUP_REMOVED lines=15> */
.L_x_3456:
[----:B------:R-:W-:Y:S05]  /*11a00*/  BSYNC B0 ;  /* 0x0000000000007941 */ /* 0x000fea0003800000 */
.L_x_3455:
[----:B------:R-:W-:Y:S05]  /*11a10*/  BRA.DIV ~URZ, `(.L_x_3457) ;  /* 0x000013127f007947 */ /* 0x000fea000b800000 */
[----:B-1----:R1:W2:Y:S02]  /*11a20*/  SHFL.IDX PT, R5, R2, 0x2, 0x181f ;  /* 0x00581f0002057f89 */ /* 0x0022a400000e0000 */
.L_x_3497:
[----:B------:R-:W-:Y:S05]  /*11a30*/  BRA.DIV ~URZ, `(.L_x_3458) ;  /* 0x000013627f007947 */ /* 0x000fea000b800000 */
[----:B----4-:R4:W1:Y:S02]  /*11a40*/  SHFL.IDX PT, R4, R3, 0x2, 0x181f ;  /* 0x00581f0003047f89 */ /* 0x01086400000e0000 */
.L_x_3498:
        /* <DEDUP_REMOVED lines=15> */
.L_x_3460:
[----:B------:R-:W-:Y:S05]  /*11b40*/  BSYNC B0 ;  /* 0x0000000000007941 */ /* 0x000fea0003800000 */
.L_x_3459:
[----:B------:R-:W-:Y:S05]  /*11b50*/  BRA.DIV ~URZ, `(.L_x_3461) ;  /* 0x000012a27f007947 */ /* 0x000fea000b800000 */
[----:B-12---:R1:W2:Y:S04]  /*11b60*/  SHFL.IDX PT, R5, R2, 0x3, 0x181f ;  /* 0x00781f0002057f89 */ /* 0x0062a800000e0000 */
[----:B------:R1:W3:Y:S02]  /*11b70*/  SHFL.IDX PT, R4, R3, 0x3, 0x181f ;  /* 0x00781f0003047f89 */ /* 0x0002e400000e0000 */
.L_x_3499:
        /* <DEDUP_REMOVED lines=15> */
.L_x_3463:
[----:B------:R-:W-:Y:S05]  /*11c70*/  BSYNC B0 ;  /* 0x0000000000007941 */ /* 0x000fea0003800000 */
.L_x_3462:
[----:B------:R-:W-:Y:S05]  /*11c80*/  BRA.DIV ~URZ, `(.L_x_3464) ;  /* 0x000012327f007947 */ /* 0x000fea000b800000 */
[----:B--2---:R2:W1:Y:S02]  /*11c90*/  SHFL.IDX PT, R5, R2, 0x4, 0x181f ;  /* 0x00981f0002057f89 */ /* 0x00446400000e0000 */
.L_x_3500:
[----:B------:R-:W-:Y:S05]  /*11ca0*/  BRA.DIV ~URZ, `(.L_x_3465) ;  /* 0x000012827f007947 */ /* 0x000fea000b800000 */
[----:B---3--:R3:W2:Y:S02]  /*11cb0*/  SHFL.IDX PT, R4, R3, 0x4, 0x181f ;  /* 0x00981f0003047f89 */ /* 0x0086a400000e0000 */
.L_x_3501:
        /* <DEDUP_REMOVED lines=15> */
.L_x_3467:
[----:B------:R-:W-:Y:S05]  /*11db0*/  BSYNC B0 ;  /* 0x0000000000007941 */ /* 0x000fea0003800000 */
.L_x_3466:
[----:B------:R-:W-:Y:S05]  /*11dc0*/  BRA.DIV ~URZ, `(.L_x_3468) ;  /* 0x000011c27f007947 */ /* 0x000fea000b800000 */
[----:B-1----:R1:W3:Y:S04]  /*11dd0*/  SHFL.IDX PT, R5, R2, 0x5, 0x181f ;  /* 0x00b81f0002057f89 */ /* 0x0022e800000e0000 */
[----:B--2---:R1:W2:Y:S02]  /*11de0*/  SHFL.IDX PT, R4, R3, 0x5, 0x181f ;  /* 0x00b81f0003047f89 */ /* 0x0042a400000e0000 */
.L_x_3502:
        /* <DEDUP_REMOVED lines=15> */
.L_x_3470:
[----:B------:R-:W-:Y:S05]  /*11ee0*/  BSYNC B0 ;  /* 0x0000000000007941 */ /* 0x000fea0003800000 */
.L_x_3469:
[----:B------:R-:W-:Y:S05]  /*11ef0*/  BRA.DIV ~URZ, `(.L_x_3471) ;  /* 0x000011527f007947 */ /* 0x000fea000b800000 */
[----:B--23--:R2:W3:Y:S02]  /*11f00*/  SHFL.IDX PT, R5, R2, 0x6, 0x181f ;  /* 0x00d81f0002057f89 */ /* 0x00c4e400000e0000 */
.L_x_3503:
[----:B------:R-:W-:Y:S05]  /*11f10*/  BRA.DIV ~URZ, `(.L_x_3472) ;  /* 0x000011a27f007947 */ /* 0x000fea000b800000 */
[----:B------:R1:W2:Y:S02]  /*11f20*/  SHFL.IDX PT, R4, R3, 0x6, 0x181f ;  /* 0x00d81f0003047f89 */ /* 0x0002a400000e0000 */
.L_x_3504:
        /* <DEDUP_REMOVED lines=15> */
.L_x_3474:
[----:B------:R-:W-:Y:S05]  /*12020*/  BSYNC B0 ;  /* 0x0000000000007941 */ /* 0x000fea0003800000 */
.L_x_3473:
[----:B------:R-:W-:Y:S05]  /*12030*/  BRA.DIV ~URZ, `(.L_x_3475) ;  /* 0x000010e27f007947 */ /* 0x000fea000b800000 */
[----:B--2---:R2:W1:Y:S04]  /*12040*/  SHFL.IDX PT, R6, R2, 0x7, 0x181f ;  /* 0x00f81f0002067f89 */ /* 0x00446800000e0000 */
[----:B-1--4-:R-:W1:Y:S02]  /*12050*/  SHFL.IDX PT, R3, R3, 0x7, 0x181f ;  /* 0x00f81f0003037f89 */ /* 0x012e6400000e0000 */
.L_x_3505:
        /* <DEDUP_REMOVED lines=14> */
.L_x_3447:
[----:B------:R-:W-:Y:S05]  /*12140*/  BSYNC B1 ;  /* 0x0000000000017941 */ /* 0x000fea0003800000 */
.L_x_3430:
        /* <DEDUP_REMOVED lines=10> */
.L_x_3506:
[----:B------:R-:W-:Y:S01]  /*121f0*/  WARPSYNC 0xffffffff ;  /* 0xffffffff00007948 */ /* 0x000fe20003800000 */
[----:B------:R-:W-:Y:S06]  /*12200*/  BAR.SYNC.DEFER_BLOCKING 0x4, 0x80 ;  /* 0x0102000000007b1d */ /* 0x000fec0000010000 */
[----:B----4-:R4:W-:Y:S04]  /*12210*/  STL [R1+0x5c], R0 ;  /* 0x00005c0001007387 */ /* 0x0109e80000100800 */
[----:B------:R4:W-:Y:S04]  /*12220*/  @!P4 STS [0x10100], R73 ;  /* 0x01010049ff00c388 */ /* 0x0009e80000000800 */
[----:B------:R-:W-:Y:S06]  /*12230*/  BAR.ARV 0x5, 0x80 ;  /* 0x0142000000007b1d */ /* 0x000fec0000002000 */
.L_x_3476:
[----:B--2-4-:R-:W2:Y:S02]  /*12240*/  LDL R0, [R1+0x5c] ;  /* 0x00005c0001007983 */ /* 0x014ea40000100800 */
[----:B--2---:R-:W-:-:S13]  /*12250*/  ISETP.GE.AND P0, PT, R0, c[0x0][0x538], PT ;  /* 0x00014e0000007a0c */ /* 0x004fda0003f06270 */
[----:B-1-3-5:R-:W-:Y:S01]  /*12260*/  @P0 CALL.REL.NOINC `(.L_x_3478) ;  /* 0x0000001000000944 */ /* 0x02afe20003c00000 */
[----:B------:R-:W-:Y:S05]  /*12270*/  BRA `(.L_x_3479) ;  /* 0xfffee72000007947 */ /* 0x000fea000383ffff */
.L_x_3478:
[----:B------:R-:W-:Y:S05]  /*12280*/  EXIT ;  /* 0x000000000000794d */ /* 0x000fea0003800000 */
.L_x_3394:
[----:B------:R-:W-:Y:S01]  /*12290*/  IMAD.MOV.U32 R10, RZ, RZ, R2 ;  /* 0x000000ffff0a7224 */ /* 0x000fe200078e0002 */
[----:B------:R-:W-:Y:S01]  /*122a0*/  MOV R7, RZ ;  /* 0x000000ff00077202 */ /* 0x000fe20000000f00 */
[----:B-1----:R-:W-:Y:S01]  /*122b0*/  IMAD.MOV.U32 R4, RZ, RZ, 0x181f ;  /* 0x0000181fff047424 */ /* 0x002fe200078e00ff */
[----:B------:R-:W-:Y:S02]  /*122c0*/  MOV R8, 0x122e0 ;  /* 0x000122e000087802 */ /* 0x000fe40000000f00 */
[----:B------:R-:W-:Y:S05]  /*122d0*/  CALL.REL.NOINC `($__internal_13_$__cuda_sm70_shflsync_idx_p) ;  /* 0x00000fc000007944 */ /* 0x000fea0003c00000 */
[----:B------:R-:W-:Y:S01]  /*122e0*/  MOV R5, R4 ;  /* 0x0000000400057202 */ /* 0x000fe20000000f00 */
[----:B------:R-:W-:Y:S05]  /*122f0*/  BRA `(.L_x_3480) ;  /* 0xfffef55000007947 */ /* 0x000fea000383ffff */
.L_x_3395:
[----:B------:R-:W-:Y:S01]  /*12300*/  IMAD.MOV.U32 R10, RZ, RZ, R3 ;  /* 0x000000ffff0a7224 */ /* 0x000fe200078e0003 */
[----:B------:R-:W-:Y:S01]  /*12310*/  MOV R7, RZ ;  /* 0x000000ff00077202 */ /* 0x000fe20000000f00 */
[----:B-1----:R-:W-:Y:S01]  /*12320*/  IMAD.MOV.U32 R4, RZ, RZ, 0x181f ;  /* 0x0000181fff047424 */ /* 0x002fe200078e00ff */
[----:B------:R-:W-:Y:S02]  /*12330*/  MOV R8, 0x12350 ;  /* 0x0001235000087802 */ /* 0x000fe40000000f00 */
[----:B--23--:R-:W-:Y:S05]  /*12340*/  CALL.REL.NOINC `($__internal_13_$__cuda_sm70_shflsync_idx_p) ;  /* 0x00000f5000007944 */ /* 0x00cfea0003c00000 */
[----:B------:R-:W-:Y:S05]  /*12350*/  BRA `(.L_x_3481) ;  /* 0xfffef51000007947 */ /* 0x000fea000383ffff */
.L_x_3398:
[----:B------:R-:W-:Y:S01]  /*12360*/  IMAD.MOV.U32 R10, RZ, RZ, R2 ;  /* 0x000000ffff0a7224 */ /* 0x000fe200078e0002 */
[----:B--2---:R-:W-:Y:S01]  /*12370*/  MOV R7, 0x1 ;  /* 0x0000000100077802 */ /* 0x004fe20000000f00 */
[----:B----4-:R-:W-:Y:S01]  /*12380*/  IMAD.MOV.U32 R4, RZ, RZ, 0x181f ;  /* 0x0000181fff047424 */ /* 0x010fe200078e00ff */
[----:B------:R-:W-:-:S02]  /*12390*/  MOV R8, 0x123b0 ;  /* 0x000123b000087802 */ /* 0x000fc40000000f00 */
[----:B-1-3--:R-:W-:Y:S05]  /*123a0*/  CALL.REL.NOINC `($__internal_13_$__cuda_sm70_shflsync_idx_p) ;  /* 0x00000ef000007944 */ /* 0x00afea0003c00000 */
[----:B------:R-:W-:Y:S01]  /*123b0*/  IMAD.MOV.U32 R5, RZ, RZ, R4 ;  /* 0x000000ffff057224 */ /* 0x000fe200078e0004 */
[----:B------:R-:W-:Y:S01]  /*123c0*/  MOV R7, 0x1 ;  /* 0x0000000100077802 */ /* 0x000fe20000000f00 */
[----:B------:R-:W-:Y:S01]  /*123d0*/  IMAD.MOV.U32 R10, RZ, RZ, R3 ;  /* 0x000000ffff0a7224 */ /* 0x000fe200078e0003 */
[----:B------:R-:W-:-:S02]  /*123e0*/  MOV R4, 0x181f ;  /* 0x0000181f00047802 */ /* 0x000fc40000000f00 */
[----:B------:R-:W-:Y:S02]  /*123f0*/  MOV R8, 0x12410 ;  /* 0x0001241000087802 */ /* 0x000fe40000000f00 */
[----:B------:R-:W-:Y:S05]  /*12400*/  CALL.REL.NOINC `($__internal_13_$__cuda_sm70_shflsync_idx_p) ;  /* 0x00000e9000007944 */ /* 0x000fea0003c00000 */
[----:B------:R-:W-:Y:S05]  /*12410*/  BRA `(.L_x_3482) ;  /* 0xfffef5a000007947 */ /* 0x000fea000383ffff */
.L_x_3401:
[----:B------:R-:W-:Y:S01]  /*12420*/  IMAD.MOV.U32 R10, RZ, RZ, R2 ;  /* 0x000000ffff0a7224 */ /* 0x000fe200078e0002 */
[----:B--2---:R-:W-:Y:S01]  /*12430*/  MOV R7, 0x2 ;  /* 0x0000000200077802 */ /* 0x004fe20000000f00 */
[----:B----4-:R-:W-:Y:S01]  /*12440*/  IMAD.MOV.U32 R4, RZ, RZ, 0x181f ;  /* 0x0000181fff047424 */ /* 0x010fe200078e00ff */
[----:B------:R-:W-:Y:S02]  /*12450*/  MOV R8, 0x12470 ;  /* 0x0001247000087802 */ /* 0x000fe40000000f00 */
[----:B-1-3--:R-:W-:Y:S05]  /*12460*/  CALL.REL.NOINC `($__internal_13_$__cuda_sm70_shflsync_idx_p) ;  /* 0x00000e3000007944 */ /* 0x00afea0003c00000 */
[----:B------:R-:W-:Y:S01]  /*12470*/  MOV R5, R4 ;  /* 0x0000000400057202 */ /* 0x000fe20000000f00 */
[----:B------:R-:W-:Y:S05]  /*12480*/  BRA `(.L_x_3483) ;  /* 0xfffef66000007947 */ /* 0x000fea000383ffff */
.L_x_3402:
[----:B------:R-:W-:Y:S01]  /*12490*/  IMAD.MOV.U32 R10, RZ, RZ, R3 ;  /* 0x000000ffff0a7224 */ /* 0x000fe200078e0003 */
[----:B------:R-:W-:Y:S01]  /*124a0*/  MOV R7, 0x2 ;  /* 0x0000000200077802 */ /* 0x000fe20000000f00 */
[----:B----4-:R-:W-:Y:S01]  /*124b0*/  IMAD.MOV.U32 R4, RZ, RZ, 0x181f ;  /* 0x0000181fff047424 */ /* 0x010fe200078e00ff */
[----:B------:R-:W-:Y:S02]  /*124c0*/  MOV R8, 0x124e0 ;  /* 0x000124e000087802 */ /* 0x000fe40000000f00 */
[----:B-123--:R-:W-:Y:S05]  /*124d0*/  CALL.REL.NOINC `($__internal_13_$__cuda_sm70_shflsync_idx_p) ;  /* 0x00000dc000007944 */ /* 0x00efea0003c00000 */
[----:B------:R-:W-:Y:S05]  /*124e0*/  BRA `(.L_x_3484) ;  /* 0xfffef62000007947 */ /* 0x000fea000383ffff */
.L_x_3405:
[----:B------:R-:W-:Y:S01]  /*124f0*/  IMAD.MOV.U32 R10, RZ, RZ, R2 ;  /* 0x000000ffff0a7224 */ /* 0x000fe200078e0002 */
[----:B-1----:R-:W-:Y:S01]  /*12500*/  MOV R7, 0x3 ;  /* 0x0000000300077802 */ /* 0x002fe20000000f00 */
[----:B------:R-:W-:Y:S01]  /*12510*/  IMAD.MOV.U32 R4, RZ, RZ, 0x181f ;  /* 0x0000181fff047424 */ /* 0x000fe200078e00ff */
[----:B------:R-:W-:-:S02]  /*12520*/  MOV R8, 0x12540 ;  /* 0x0001254000087802 */ /* 0x000fc40000000f00 */
[----:B--234-:R-:W-:Y:S05]  /*12530*/  CALL.REL.NOINC `($__internal_13_$__cuda_sm70_shflsync_idx_p) ;  /* 0x00000d6000007944 */ /* 0x01cfea0003c00000 */
[----:B------:R-:W-:Y:S01]  /*12540*/  IMAD.MOV.U32 R5, RZ, RZ, R4 ;  /* 0x000000ffff057224 */ /* 0x000fe200078e0004 */
[----:B------:R-:W-:Y:S01]  /*12550*/  MOV R7, 0x3 ;  /* 0x0000000300077802 */ /* 0x000fe20000000f00 */
[----:B------:R-:W-:Y:S01]  /*12560*/  IMAD.MOV.U32 R10, RZ, RZ, R3 ;  /* 0x000000ffff0a7224 */ /* 0x000fe200078e0003 */
[----:B------:R-:W-:-:S02]  /*12570*/  MOV R4, 0x181f ;  /* 0x0000181f00047802 */ /* 0x000fc40000000f00 */
[----:B------:R-:W-:Y:S02]  /*12580*/  MOV R8, 0x125a0 ;  /* 0x000125a000087802 */ /* 0x000fe40000000f00 */
[----:B------:R-:W-:Y:S05]  /*12590*/  CALL.REL.NOINC `($__internal_13_$__cuda_sm70_shflsync_idx_p) ;  /* 0x00000d0000007944 */ /* 0x000fea0003c00000 */
[----:B------:R-:W-:Y:S05]  /*125a0*/  BRA `(.L_x_3485) ;  /* 0xfffef6a000007947 */ /* 0x000fea000383ffff */
.L_x_3408:
[----:B------:R-:W-:Y:S01]  /*125b0*/  IMAD.MOV.U32 R10, RZ, RZ, R2 ;  /* 0x000000ffff0a7224 */ /* 0x000fe200078e0002 */
[----:B--2---:R-:W-:Y:S01]  /*125c0*/  MOV R7, 0x4 ;  /* 0x0000000400077802 */ /* 0x004fe20000000f00 */
[----:B------:R-:W-:Y:S01]  /*125d0*/  IMAD.MOV.U32 R4, RZ, RZ, 0x181f ;  /* 0x0000181fff047424 */ /* 0x000fe200078e00ff */
[----:B------:R-:W-:Y:S02]  /*125e0*/  MOV R8, 0x12600 ;  /* 0x0001260000087802 */ /* 0x000fe40000000f00 */
[----:B-1-34-:R-:W-:Y:S05]  /*125f0*/  CALL.REL.NOINC `($__internal_13_$__cuda_sm70_shflsync_idx_p) ;  /* 0x00000ca000007944 */ /* 0x01afea0003c00000 */
[----:B------:R-:W-:Y:S01]  /*12600*/  MOV R5, R4 ;  /* 0x0000000400057202 */ /* 0x000fe20000000f00 */
[----:B------:R-:W-:Y:S05]  /*12610*/  BRA `(.L_x_3486) ;  /* 0xfffef76000007947 */ /* 0x000fea000383ffff */
.L_x_3409:
[----:B------:R-:W-:Y:S01]  /*12620*/  IMAD.MOV.U32 R10, RZ, RZ, R3 ;  /* 0x000000ffff0a7224 */ /* 0x000fe200078e0003 */
[----:B------:R-:W-:Y:S01]  /*12630*/  MOV R7, 0x4 ;  /* 0x0000000400077802 */ /* 0x000fe20000000f00 */
[----:B------:R-:W-:Y:S01]  /*12640*/  IMAD.MOV.U32 R4, RZ, RZ, 0x181f ;  /* 0x0000181fff047424 */ /* 0x000fe200078e00ff */
[----:B------:R-:W-:Y:S02]  /*12650*/  MOV R8, 0x12670 ;  /* 0x0001267000087802 */ /* 0x000fe40000000f00 */
[----:B-1234-:R-:W-:Y:S05]  /*12660*/  CALL.REL.NOINC `($__internal_13_$__cuda_sm70_shflsync_idx_p) ;  /* 0x00000c3000007944 */ /* 0x01efea0003c00000 */
[----:B------:R-:W-:Y:S05]  /*12670*/  BRA `(.L_x_3487) ;  /* 0xfffef72000007947 */ /* 0x000fea000383ffff */
.L_x_3412:
[----:B------:R-:W-:Y:S01]  /*12680*/  IMAD.MOV.U32 R10, RZ, RZ, R2 ;  /* 0x000000ffff0a7224 */ /* 0x000fe200078e0002 */
[----:B--2---:R-:W-:Y:S01]  /*12690*/  MOV R7, 0x5 ;  /* 0x0000000500077802 */ /* 0x004fe20000000f00 */
[----:B------:R-:W-:Y:S01]  /*126a0*/  IMAD.MOV.U32 R4, RZ, RZ, 0x181f ;  /* 0x0000181fff047424 */ /* 0x000fe200078e00ff */
[----:B------:R-:W-:-:S02]  /*126b0*/  MOV R8, 0x126d0 ;  /* 0x000126d000087802 */ /* 0x000fc40000000f00 */
[----:B-1-34-:R-:W-:Y:S05]  /*126c0*/  CALL.REL.NOINC `($__internal_13_$__cuda_sm70_shflsync_idx_p) ;  /* 0x00000bd000007944 */ /* 0x01afea0003c00000 */
[----:B------:R-:W-:Y:S01]  /*126d0*/  IMAD.MOV.U32 R5, RZ, RZ, R4 ;  /* 0x000000ffff057224 */ /* 0x000fe200078e0004 */
[----:B------:R-:W-:Y:S01]  /*126e0*/  MOV R7, 0x5 ;  /* 0x0000000500077802 */ /* 0x000fe20000000f00 */
[----:B------:R-:W-:Y:S01]  /*126f0*/  IMAD.MOV.U32 R10, RZ, RZ, R3 ;  /* 0x000000ffff0a7224 */ /* 0x000fe200078e0003 */
[----:B------:R-:W-:-:S02]  /*12700*/  MOV R4, 0x181f ;  /* 0x0000181f00047802 */ /* 0x000fc40000000f00 */
[----:B------:R-:W-:Y:S02]  /*12710*/  MOV R8, 0x12730 ;  /* 0x0001273000087802 */ /* 0x000fe40000000f00 */
[----:B------:R-:W-:Y:S05]  /*12720*/  CALL.REL.NOINC `($__internal_13_$__cuda_sm70_shflsync_idx_p) ;  /* 0x00000b7000007944 */ /* 0x000fea0003c00000 */
[----:B------:R-:W-:Y:S05]  /*12730*/  BRA `(.L_x_3488) ;  /* 0xfffef7a000007947 */ /* 0x000fea000383ffff */
.L_x_3415:
[----:B------:R-:W-:Y:S01]  /*12740*/  IMAD.MOV.U32 R10, RZ, RZ, R2 ;  /* 0x000000ffff0a7224 */ /* 0x000fe200078e0002 */
[----:B-1----:R-:W-:Y:S01]  /*12750*/  MOV R7, 0x6 ;  /* 0x0000000600077802 */ /* 0x002fe20000000f00 */
[----:B------:R-:W-:Y:S01]  /*12760*/  IMAD.MOV.U32 R4, RZ, RZ, 0x181f ;  /* 0x0000181fff047424 */ /* 0x000fe200078e00ff */
[----:B------:R-:W-:Y:S02]  /*12770*/  MOV R8, 0x12790 ;  /* 0x0001279000087802 */ /* 0x000fe40000000f00 */
[----:B--234-:R-:W-:Y:S05]  /*12780*/  CALL.REL.NOINC `($__internal_13_$__cuda_sm70_shflsync_idx_p) ;  /* 0x00000b1000007944 */ /* 0x01cfea0003c00000 */
[----:B------:R-:W-:Y:S01]  /*12790*/  MOV R5, R4 ;  /* 0x0000000400057202 */ /* 0x000fe20000000f00 */
[----:B------:R-:W-:Y:S05]  /*127a0*/  BRA `(.L_x_3489) ;  /* 0xfffef86000007947 */ /* 0x000fea000383ffff */
.L_x_3416:
[----:B------:R-:W-:Y:S01]  /*127b0*/  IMAD.MOV.U32 R10, RZ, RZ, R3 ;  /* 0x000000ffff0a7224 */ /* 0x000fe200078e0003 */
[----:B------:R-:W-:Y:S01]  /*127c0*/  MOV R7, 0x6 ;  /* 0x0000000600077802 */ /* 0x000fe20000000f00 */
[----:B------:R-:W-:Y:S01]  /*127d0*/  IMAD.MOV.U32 R4, RZ, RZ, 0x181f ;  /* 0x0000181fff047424 */ /* 0x000fe200078e00ff */
[----:B------:R-:W-:Y:S02]  /*127e0*/  MOV R8, 0x12800 ;  /* 0x0001280000087802 */ /* 0x000fe40000000f00 */
[----:B-1234-:R-:W-:Y:S05]  /*127f0*/  CALL.REL.NOINC `($__internal_13_$__cuda_sm70_shflsync_idx_p) ;  /* 0x00000aa000007944 */ /* 0x01efea0003c00000 */
[----:B------:R-:W-:Y:S05]  /*12800*/  BRA `(.L_x_3490) ;  /* 0xfffef82000007947 */ /* 0x000fea000383ffff */
.L_x_3419:
        /* <DEDUP_REMOVED lines=11> */
[----:B------:R-:W-:Y:S01]  /*128c0*/  MOV R3, R4 ;  /* 0x0000000400037202 */ /* 0x000fe20000000f00 */
[----:B------:R-:W-:Y:S05]  /*128d0*/  BRA `(.L_x_3491) ;  /* 0xfffef89000007947 */ /* 0x000fea000383ffff */
.L_x_3426:
[----:B------:R1:W5:Y:S01]  /*128e0*/  LDL R0, [R1+0x4] ;  /* 0x0000040001007983 */ /* 0x0003620000100800 */
[----:B------:R-:W-:Y:S02]  /*128f0*/  MOV R3, 0x2 ;  /* 0x0000000200037802 */ /* 0x000fe40000000f00 */
[----:B------:R-:W-:Y:S02]  /*12900*/  MOV R2, 0x12920 ;  /* 0x0001292000027802 */ /* 0x000fe40000000f00 */
[----:B-1---5:R-:W-:Y:S05]  /*12910*/  CALL.REL.NOINC `($__internal_12_$__cuda_sm70_shflsync_bfly_p) ;  /* 0x0000094000007944 */ /* 0x022fea0003c00000 */
[----:B------:R-:W-:Y:S01]  /*12920*/  MOV R4, R8 ;  /* 0x0000000800047202 */ /* 0x000fe20000000f00 */
[----:B------:R-:W-:Y:S05]  /*12930*/  BRA `(.L_x_3492) ;  /* 0xffffc4c000007947 */ /* 0x000fea000383ffff */
.L_x_3427:
[----:B------:R-:W-:Y:S01]  /*12940*/  IMAD.MOV.U32 R0, RZ, RZ, R4 ;  /* 0x000000ffff007224 */ /* 0x000fe200078e0004 */
[----:B------:R-:W-:Y:S02]  /*12950*/  MOV R3, 0x1 ;  /* 0x0000000100037802 */ /* 0x000fe40000000f00 */
[----:B------:R-:W-:Y:S02]  /*12960*/  MOV R2, 0x12980 ;  /* 0x0001298000027802 */ /* 0x000fe40000000f00 */
[----:B-----5:R-:W-:Y:S05]  /*12970*/  CALL.REL.NOINC `($__internal_12_$__cuda_sm70_shflsync_bfly_p) ;  /* 0x000008e000007944 */ /* 0x020fea0003c00000 */
[----:B------:R1:W5:Y:S01]  /*12980*/  LDL R0, [R1+0x18] ;  /* 0x0000180001007983 */ /* 0x0003620000100800 */
[----:B------:R-:W-:Y:S01]  /*12990*/  FADD.FTZ R4, R4, R8 ;  /* 0x0000000804047221 */ /* 0x000fe20000010000 */
[----:B------:R-:W-:-:S02]  /*129a0*/  MOV R3, 0x2 ;  /* 0x0000000200037802 */ /* 0x000fc40000000f00 */
[----:B------:R-:W-:Y:S02]  /*129b0*/  MOV R2, 0x129d0 ;  /* 0x000129d000027802 */ /* 0x000fe40000000f00 */
[----:B-1---5:R-:W-:Y:S05]  /*129c0*/  CALL.REL.NOINC `($__internal_12_$__cuda_sm70_shflsync_bfly_p) ;  /* 0x0000089000007944 */ /* 0x022fea0003c00000 */
[----:B------:R-:W2:Y:S01]  /*129d0*/  LDL.LU R0, [R1+0x18] ;  /* 0x0000180001007983 */ /* 0x000ea20000300800 */
[----:B------:R-:W-:Y:S02]  /*129e0*/  MOV R3, 0x1 ;  /* 0x0000000100037802 */ /* 0x000fe40000000f00 */
[----:B------:R-:W-:Y:S01]  /*129f0*/  MOV R2, 0x12a30 ;  /* 0x00012a3000027802 */ /* 0x000fe20000000f00 */
[----:B--2---:R-:W-:-:S05]  /*12a00*/  FADD.FTZ R5, R0, R8 ;  /* 0x0000000800057221 */ /* 0x004fca0000010000 */
[----:B------:R-:W-:Y:S02]  /*12a10*/  MOV R0, R5 ;  /* 0x0000000500007202 */ /* 0x000fe40000000f00 */
[----:B------:R-:W-:Y:S05]  /*12a20*/  CALL.REL.NOINC `($__internal_12_$__cuda_sm70_shflsync_bfly_p) ;  /* 0x0000083000007944 */ /* 0x000fea0003c00000 */
[----:B------:R1:W5:Y:S01]  /*12a30*/  LDL R0, [R1+0x1c] ;  /* 0x00001c0001007983 */ /* 0x0003620000100800 */
[----:B------:R-:W-:Y:S01]  /*12a40*/  FADD.FTZ R5, R5, R8 ;  /* 0x0000000805057221 */ /* 0x000fe20000010000 */
[----:B------:R-:W-:Y:S02]  /*12a50*/  MOV R3, 0x2 ;  /* 0x0000000200037802 */ /* 0x000fe40000000f00 */
        /* <DEDUP_REMOVED lines=19> */
[----:B------:R-:W-:Y:S05]  /*12b90*/  BRA `(.L_x_3493) ;  /* 0xffffc39000007947 */ /* 0x000fea000383ffff */
.L_x_3450:
[----:B------:R-:W-:Y:S01]  /*12ba0*/  IMAD.MOV.U32 R10, RZ, RZ, R2 ;  /* 0x000000ffff0a7224 */ /* 0x000fe200078e0002 */
[----:B------:R-:W-:Y:S01]  /*12bb0*/  MOV R7, RZ ;  /* 0x000000ff00077202 */ /* 0x000fe20000000f00 */
[----:B------:R-:W-:Y:S01]  /*12bc0*/  IMAD.MOV.U32 R4, RZ, RZ, 0x181f ;  /* 0x0000181fff047424 */ /* 0x000fe200078e00ff */
[----:B------:R-:W-:Y:S02]  /*12bd0*/  MOV R8, 0x12bf0 ;  /* 0x00012bf000087802 */ /* 0x000fe40000000f00 */
[----:B------:R-:W-:Y:S05]  /*12be0*/  CALL.REL.NOINC `($__internal_13_$__cuda_sm70_shflsync_idx_p) ;  /* 0x000006b000007944 */ /* 0x000fea0003c00000 */
[----:B------:R-:W-:Y:S01]  /*12bf0*/  MOV R5, R4 ;  /* 0x0000000400057202 */ /* 0x000fe20000000f00 */
[----:B------:R-:W-:Y:S05]  /*12c00*/  BRA `(.L_x_3494) ;  /* 0xffffeba000007947 */ /* 0x000fea000383ffff */
.L_x_3451:
[----:B------:R-:W-:Y:S01]  /*12c10*/  IMAD.MOV.U32 R10, RZ, RZ, R3 ;  /* 0x000000ffff0a7224 */ /* 0x000fe200078e0003 */
[----:B------:R-:W-:Y:S01]  /*12c20*/  MOV R7, RZ ;  /* 0x000000ff00077202 */ /* 0x000fe20000000f00 */
[----:B------:R-:W-:Y:S01]  /*12c30*/  IMAD.MOV.U32 R4, RZ, RZ, 0x181f ;  /* 0x0000181fff047424 */ /* 0x000fe200078e00ff */
[----:B------:R-:W-:Y:S02]  /*12c40*/  MOV R8, 0x12c60 ;  /* 0x00012c6000087802 */ /* 0x000fe40000000f00 */
[----:B-12---:R-:W-:Y:S05]  /*12c50*/  CALL.REL.NOINC `($__internal_13_$__cuda_sm70_shflsync_idx_p) ;  /* 0x0000064000007944 */ /* 0x006fea0003c00000 */
[----:B------:R-:W-:Y:S05]  /*12c60*/  BRA `(.L_x_3495) ;  /* 0xffffeb6000007947 */ /* 0x000fea000383ffff */
.L_x_3454:
        /* <DEDUP_REMOVED lines=12> */
.L_x_3457:
[----:B------:R-:W-:Y:S01]  /*12d30*/  IMAD.MOV.U32 R10, RZ, RZ, R2 ;  /* 0x000000ffff0a7224 */ /* 0x000fe200078e0002 */
[----:B-1----:R-:W-:Y:S01]  /*12d40*/  MOV R7, 0x2 ;  /* 0x0000000200077802 */ /* 0x002fe20000000f00 */
[----:B----4-:R-:W-:Y:S01]  /*12d50*/  IMAD.MOV.U32 R4, RZ, RZ, 0x181f ;  /* 0x0000181fff047424 */ /* 0x010fe200078e00ff */
[----:B------:R-:W-:Y:S02]  /*12d60*/  MOV R8, 0x12d80 ;  /* 0x00012d8000087802 */ /* 0x000fe40000000f00 */
[----:B--23--:R-:W-:Y:S05]  /*12d70*/  CALL.REL.NOINC `($__internal_13_$__cuda_sm70_shflsync_idx_p) ;  /* 0x0000052000007944 */ /* 0x00cfea0003c00000 */
[----:B------:R-:W-:Y:S01]  /*12d80*/  MOV R5, R4 ;  /* 0x0000000400057202 */ /* 0x000fe20000000f00 */
[----:B------:R-:W-:Y:S05]  /*12d90*/  BRA `(.L_x_3497) ;  /* 0xffffec9000007947 */ /* 0x000fea000383ffff */
.L_x_3458:
[----:B------:R-:W-:Y:S01]  /*12da0*/  IMAD.MOV.U32 R10, RZ, RZ, R3 ;  /* 0x000000ffff0a7224 */ /* 0x000fe200078e0003 */
[----:B------:R-:W-:Y:S01]  /*12db0*/  MOV R7, 0x2 ;  /* 0x0000000200077802 */ /* 0x000fe20000000f00 */
[----:B----4-:R-:W-:Y:S01]  /*12dc0*/  IMAD.MOV.U32 R4, RZ, RZ, 0x181f ;  /* 0x0000181fff047424 */ /* 0x010fe200078e00ff */
[----:B------:R-:W-:Y:S02]  /*12dd0*/  MOV R8, 0x12df0 ;  /* 0x00012df000087802 */ /* 0x000fe40000000f00 */
[----:B-123--:R-:W-:Y:S05]  /*12de0*/  CALL.REL.NOINC `($__internal_13_$__cuda_sm70_shflsync_idx_p) ;  /* 0x000004b000007944 */ /* 0x00efea0003c00000 */
[----:B------:R-:W-:Y:S05]  /*12df0*/  BRA `(.L_x_3498) ;  /* 0xffffec5000007947 */ /* 0x000fea000383ffff */
.L_x_3461:
        /* <DEDUP_REMOVED lines=12> */
.L_x_3464:
[----:B------:R-:W-:Y:S01]  /*12ec0*/  IMAD.MOV.U32 R10, RZ, RZ, R2 ;  /* 0x000000ffff0a7224 */ /* 0x000fe200078e0002 */
[----:B--2---:R-:W-:Y:S01]  /*12ed0*/  MOV R7, 0x4 ;  /* 0x0000000400077802 */ /* 0x004fe20000000f00 */
[----:B---3--:R-:W-:Y:S01]  /*12ee0*/  IMAD.MOV.U32 R4, RZ, RZ, 0x181f ;  /* 0x0000181fff047424 */ /* 0x008fe200078e00ff */
[----:B------:R-:W-:Y:S02]  /*12ef0*/  MOV R8, 0x12f10 ;  /* 0x00012f1000087802 */ /* 0x000fe40000000f00 */
[----:B-1--4-:R-:W-:Y:S05]  /*12f00*/  CALL.REL.NOINC `($__internal_13_$__cuda_sm70_shflsync_idx_p) ;  /* 0x0000039000007944 */ /* 0x012fea0003c00000 */
[----:B------:R-:W-:Y:S01]  /*12f10*/  MOV R5, R4 ;  /* 0x0000000400057202 */ /* 0x000fe20000000f00 */
[----:B------:R-:W-:Y:S05]  /*12f20*/  BRA `(.L_x_3500) ;  /* 0xffffed7000007947 */ /* 0x000fea000383ffff */
.L_x_3465:
[----:B------:R-:W-:Y:S01]  /*12f30*/  IMAD.MOV.U32 R10, RZ, RZ, R3 ;  /* 0x000000ffff0a7224 */ /* 0x000fe200078e0003 */
[----:B------:R-:W-:Y:S01]  /*12f40*/  MOV R7, 0x4 ;  /* 0x0000000400077802 */ /* 0x000fe20000000f00 */
[----:B---3--:R-:W-:Y:S01]  /*12f50*/  IMAD.MOV.U32 R4, RZ, RZ, 0x181f ;  /* 0x0000181fff047424 */ /* 0x008fe200078e00ff */
[----:B------:R-:W-:Y:S02]  /*12f60*/  MOV R8, 0x12f80 ;  /* 0x00012f8000087802 */ /* 0x000fe40000000f00 */
[----:B-12-4-:R-:W-:Y:S05]  /*12f70*/  CALL.REL.NOINC `($__internal_13_$__cuda_sm70_shflsync_idx_p) ;  /* 0x0000032000007944 */ /* 0x016fea0003c00000 */
[----:B------:R-:W-:Y:S05]  /*12f80*/  BRA `(.L_x_3501) ;  /* 0xffffed3000007947 */ /* 0x000fea000383ffff */
.L_x_3468:
[----:B------:R-:W-:Y:S01]  /*12f90*/  IMAD.MOV.U32 R10, RZ, RZ, R2 ;  /* 0x000000ffff0a7224 */ /* 0x000fe200078e0002 */
[----:B-1----:R-:W-:Y:S01]  /*12fa0*/  MOV R7, 0x5 ;  /* 0x0000000500077802 */ /* 0x002fe20000000f00 */
[----:B--2---:R-:W-:Y:S01]  /*12fb0*/  IMAD.MOV.U32 R4, RZ, RZ, 0x181f ;  /* 0x0000181fff047424 */ /* 0x004fe200078e00ff */
[----:B------:R-:W-:-:S02]  /*12fc0*/  MOV R8, 0x12fe0 ;  /* 0x00012fe000087802 */ /* 0x000fc40000000f00 */
[----:B---34-:R-:W-:Y:S05]  /*12fd0*/  CALL.REL.NOINC `($__internal_13_$__cuda_sm70_shflsync_idx_p) ;  /* 0x000002c000007944 */ /* 0x018fea0003c00000 */
[----:B------:R-:W-:Y:S01]  /*12fe0*/  IMAD.MOV.U32 R5, RZ, RZ, R4 ;  /* 0x000000ffff057224 */ /* 0x000fe200078e0004 */
[----:B------:R-:W-:Y:S01]  /*12ff0*/  MOV R7, 0x5 ;  /* 0x0000000500077802 */ /* 0x000fe20000000f00 */
[----:B------:R-:W-:Y:S01]  /*13000*/  IMAD.MOV.U32 R10, RZ, RZ, R3 ;  /* 0x000000ffff0a7224 */ /* 0x000fe200078e0003 */
[----:B------:R-:W-:-:S02]  /*13010*/  MOV R4, 0x181f ;  /* 0x0000181f00047802 */ /* 0x000fc40000000f00 */
[----:B------:R-:W-:Y:S02]  /*13020*/  MOV R8, 0x13040 ;  /* 0x0001304000087802 */ /* 0x000fe40000000f00 */
[----:B------:R-:W-:Y:S05]  /*13030*/  CALL.REL.NOINC `($__internal_13_$__cuda_sm70_shflsync_idx_p) ;  /* 0x0000026000007944 */ /* 0x000fea0003c00000 */
[----:B------:R-:W-:Y:S05]  /*13040*/  BRA `(.L_x_3502) ;  /* 0xffffeda000007947 */ /* 0x000fea000383ffff */
.L_x_3471:
[----:B------:R-:W-:Y:S01]  /*13050*/  IMAD.MOV.U32 R10, RZ, RZ, R2 ;  /* 0x000000ffff0a7224 */ /* 0x000fe200078e0002 */
[----:B--2---:R-:W-:Y:S01]  /*13060*/  MOV R7, 0x6 ;  /* 0x0000000600077802 */ /* 0x004fe20000000f00 */
[----:B------:R-:W-:Y:S01]  /*13070*/  IMAD.MOV.U32 R4, RZ, RZ, 0x181f ;  /* 0x0000181fff047424 */ /* 0x000fe200078e00ff */
[----:B------:R-:W-:Y:S02]  /*13080*/  MOV R8, 0x130a0 ;  /* 0x000130a000087802 */ /* 0x000fe40000000f00 */
[----:B-1-34-:R-:W-:Y:S05]  /*13090*/  CALL.REL.NOINC `($__internal_13_$__cuda_sm70_shflsync_idx_p) ;  /* 0x0000020000007944 */ /* 0x01afea0003c00000 */
[----:B------:R-:W-:Y:S01]  /*130a0*/  MOV R5, R4 ;  /* 0x0000000400057202 */ /* 0x000fe20000000f00 */
[----:B------:R-:W-:Y:S05]  /*130b0*/  BRA `(.L_x_3503) ;  /* 0xffffee5000007947 */ /* 0x000fea000383ffff */
.L_x_3472:
[----:B------:R-:W-:Y:S01]  /*130c0*/  IMAD.MOV.U32 R10, RZ, RZ, R3 ;  /* 0x000000ffff0a7224 */ /* 0x000fe200078e0003 */
[----:B------:R-:W-:Y:S01]  /*130d0*/  MOV R7, 0x6 ;  /* 0x0000000600077802 */ /* 0x000fe20000000f00 */
[----:B------:R-:W-:Y:S01]  /*130e0*/  IMAD.MOV.U32 R4, RZ, RZ, 0x181f ;  /* 0x0000181fff047424 */ /* 0x000fe200078e00ff */
[----:B------:R-:W-:Y:S02]  /*130f0*/  MOV R8, 0x13110 ;  /* 0x0001311000087802 */ /* 0x000fe40000000f00 */
[----:B-1234-:R-:W-:Y:S05]  /*13100*/  CALL.REL.NOINC `($__internal_13_$__cuda_sm70_shflsync_idx_p) ;  /* 0x0000019000007944 */ /* 0x01efea0003c00000 */
[----:B------:R-:W-:Y:S05]  /*13110*/  BRA `(.L_x_3504) ;  /* 0xffffee1000007947 */ /* 0x000fea000383ffff */
.L_x_3475:
        /* <DEDUP_REMOVED lines=13> */
.L_x_3477:
[----:B------:R-:W-:Y:S01]  /*131f0*/  IMAD.MOV.U32 R10, RZ, RZ, R73 ;  /* 0x000000ffff0a7224 */ /* 0x000fe200078e0049 */
[----:B------:R-:W-:Y:S01]  /*13200*/  MOV R7, RZ ;  /* 0x000000ff00077202 */ /* 0x000fe20000000f00 */
[----:B-1----:R-:W-:Y:S01]  /*13210*/  IMAD.MOV.U32 R4, RZ, RZ, 0x1f ;  /* 0x0000001fff047424 */ /* 0x002fe200078e00ff */
[----:B------:R-:W-:Y:S02]  /*13220*/  MOV R8, 0x13240 ;  /* 0x0001324000087802 */ /* 0x000fe40000000f00 */
[----:B--2345:R-:W-:Y:S05]  /*13230*/  CALL.REL.NOINC `($__internal_13_$__cuda_sm70_shflsync_idx_p) ;  /* 0x0000006000007944 */ /* 0x03cfea0003c00000 */
[----:B------:R-:W-:Y:S01]  /*13240*/  MOV R0, R4 ;  /* 0x0000000400007202 */ /* 0x000fe20000000f00 */
[----:B------:R-:W-:Y:S05]  /*13250*/  BRA `(.L_x_3506) ;  /* 0xffffef9000007947 */ /* 0x000fea000383ffff */
        .weak           $__internal_12_$__cuda_sm70_shflsync_bfly_p
        .type           $__internal_12_$__cuda_sm70_shflsync_bfly_p,@function
        .size           $__internal_12_$__cuda_sm70_shflsync_bfly_p,($__internal_13_$__cuda_sm70_shflsync_idx_p - $__internal_12_$__cuda_sm70_shflsync_bfly_p)
$__internal_12_$__cuda_sm70_shflsync_bfly_p:
[----:B------:R-:W-:Y:S04]  /*13260*/  WARPSYNC R9 ;  /* 0x0000000900007348 */ /* 0x000fe80003800000 */
[----:B------:R1:W2:Y:S02]  /*13270*/  SHFL.BFLY PT, R8, R0, R3, R10 ;  /* 0x0c00000300087389 */ /* 0x0002a400000e000a */
[----:B-1----:R-:W-:-:S04]  /*13280*/  MOV R3, 0x0 ;  /* 0x0000000000037802 */ /* 0x002fc80000000f00 */
[----:B--2---:R-:W-:Y:S05]  /*13290*/  RET.REL.NODEC R2 `(_ZN7cutlass13device_kernelIN5flash19enable_sm80_to_sm89INS1_16FlashAttnFwdSm80INS1_25CollectiveMainloopFwdSm80ILi4ELi1ELb0EN4cute5tupleIJNS5_1CILi128EEENS7_ILi64EEES8_EEELi128ENS_10bfloat16_tEfNS_4arch4Sm80ELb1ELb0ELb0ELb0ELb0ELb0ELb1ELb0EEENS1_21CollectiveEpilogueFwdINS6_IJS8_S8_S9_EEENS6_IJNS7_ILi1EEESH_SH_EEESB_SD_Li128ELb0ELb1ELb0ELb0EEENS1_30DynamicPersistentTileSchedulerILi128ELi128ELb0ELb1ELb0EEEEEEEEEvNT_6ParamsE) ;  /* 0xfffecd6002007950 */ /* 0x004fea0003c3ffff */
        .weak           $__internal_13_$__cuda_sm70_shflsync_idx_p
        .type           $__internal_13_$__cuda_sm70_shflsync_idx_p,@function
        .size           $__internal_13_$__cuda_sm70_shflsync_idx_p,(.L_x_3806 - $__internal_13_$__cuda_sm70_shflsync_idx_p)
$__internal_13_$__cuda_sm70_shflsync_idx_p:
[----:B------:R-:W-:-:S04]  /*132a0*/  MOV R9, 0xffffffff ;  /* 0xffffffff00097802 */ /* 0x000fc80000000f00 */
[----:B------:R-:W-:Y:S04]  /*132b0*/  WARPSYNC R9 ;  /* 0x0000000900007348 */ /* 0x000fe80003800000 */
[----:B------:R1:W2:Y:S02]  /*132c0*/  SHFL.IDX PT, R4, R10, R7, R4 ;  /* 0x000000070a047389 */ /* 0x0002a400000e0004 */
[----:B-1----:R-:W-:-:S04]  /*132d0*/  MOV R9, 0x0 ;  /* 0x0000000000097802 */ /* 0x002fc80000000f00 */
[----:B--2---:R-:W-:Y:S05]  /*132e0*/  RET.REL.NODEC R8 `(_ZN7cutlass13device_kernelIN5flash19enable_sm80_to_sm89INS1_16FlashAttnFwdSm80INS1_25CollectiveMainloopFwdSm80ILi4ELi1ELb0EN4cute5tupleIJNS5_1CILi128EEENS7_ILi64EEES8_EEELi128ENS_10bfloat16_tEfNS_4arch4Sm80ELb1ELb0ELb0ELb0ELb0ELb0ELb1ELb0EEENS1_21CollectiveEpilogueFwdINS6_IJS8_S8_S9_EEENS6_IJNS7_ILi1EEESH_SH_EEESB_SD_Li128ELb0ELb1ELb0ELb0EEENS1_30DynamicPersistentTileSchedulerILi128ELi128ELb0ELb1ELb0EEEEEEEEEvNT_6ParamsE) ;  /* 0xfffecd1008007950 */ /* 0x004fea0003c3ffff */
.L_x_3507:
        /* <DEDUP_REMOVED lines=9> */
.L_x_3806:


//--------------------- .text._ZN7cutlass13device_kernelIN5flash19enable_sm80_to_sm89INS1_16FlashAttnFwdSm80INS1_25CollectiveMainloopFwdSm80ILi4ELi1ELb0EN4cute5tupleIJNS5_1CILi128EEENS7_ILi64EEES8_EEELi128ENS_10bfloat16_tEfNS_4arch4Sm80ELb1ELb0ELb0ELb1ELb0ELb0ELb1ELb0EEENS1_21CollectiveEpilogueFwdINS6_IJS8_S8_S9_EEENS6_IJNS7_ILi1EEESH_SH_EEESB_SD_Li128ELb1ELb1ELb0ELb0EEENS1_19SingleTileSchedulerILb1ELb0ELb1ELi128EEEEEEEEEvNT_6ParamsE --------------------------
	.section	.text._ZN7cutlass13device_kernelIN5flash19enable_sm80_to_sm89INS1_16FlashAttnFwdSm80INS1_25CollectiveMainloopFwdSm80ILi4ELi1ELb0EN4cute5tupleIJNS5_1CILi128EEENS7_ILi64EEES8_EEELi128ENS_10bfloat16_tEfNS_4arch4Sm80ELb1ELb0ELb0ELb1ELb0ELb0ELb1ELb0EEENS1_21CollectiveEpilogueFwdINS6_IJS8_S8_S9_EEENS6_IJNS7_ILi1EEESH_SH_EEESB_SD_Li128ELb1ELb1ELb0ELb0EEENS1_19SingleTileSchedulerILb1ELb0ELb1ELi128EEEEEEEEEvNT_6ParamsE,"ax",@progbits
	.sectioninfo	@"SHI_REGISTERS=255"
	.align	128
.text._ZN7cutlass13device_kernelIN5flash19enable_sm80_to_sm89INS1_16FlashAttnFwdSm80INS1_25CollectiveMainloopFwdSm80ILi4ELi1ELb0EN4cute5tupleIJNS5_1CILi128EEENS7_ILi64EEES8_EEELi128ENS_10bfloat16_tEfNS_4arch4Sm80ELb1ELb0ELb0ELb1ELb0ELb0ELb1ELb0EEENS1_21CollectiveEpilogueFwdINS6_IJS8_S8_S9_EEENS6_IJNS7_ILi1EEESH_SH_EEESB_SD_Li128ELb1ELb1ELb0ELb0EEENS1_19SingleTileSchedulerILb1ELb0ELb1ELi128EEEEEEEEEvNT_6ParamsE:
        .type           _ZN7cutlass13device_kernelIN5flash19enable_sm80_to_sm89INS1_16FlashAttnFwdSm80INS1_25CollectiveMainloopFwdSm80ILi4ELi1ELb0EN4cute5tupleIJNS5_1CILi128EEENS7_ILi64EEES8_EEELi128ENS_10bfloat16_tEfNS_4arch4Sm80ELb1ELb0ELb0ELb1ELb0ELb0ELb1ELb0EEENS1_21CollectiveEpilogueFwdINS6_IJS8_S8_S9_EEENS6_IJNS7_ILi1EEESH_SH_EEESB_SD_Li128ELb1ELb1ELb0ELb0EEENS1_19SingleTileSchedulerILb1ELb0ELb1ELi128EEEEEEEEEvNT_6ParamsE,@function
        .size           _ZN7cutlass13device_kernelIN5flash19enable_sm80_to_sm89INS1_16FlashAttnFwdSm80INS1_25CollectiveMainloopFwdSm80ILi4ELi1ELb0EN4cute5tupleIJNS5_1CILi128EEENS7_ILi64EEES8_EEELi128ENS_10bfloat16_tEfNS_4arch4Sm80ELb1ELb0ELb0ELb1ELb0ELb0ELb1ELb0EEENS1_21CollectiveEpilogueFwdINS6_IJS8_S8_S9_EEENS6_IJNS7_ILi1EEESH_SH_EEESB_SD_Li128ELb1ELb1ELb0ELb0EEENS1_19SingleTileSchedulerILb1ELb0ELb1ELi128EEEEEEEEEvNT_6ParamsE,(.L_x_3809 - _ZN7cutlass13device_kernelIN5flash19enable_sm80_to_sm89INS1_16FlashAttnFwdSm80INS1_25CollectiveMainloopFwdSm80ILi4ELi1ELb0EN4cute5tupleIJNS5_1CILi128EEENS7_ILi64EEES8_EEELi128ENS_10bfloat16_tEfNS_4arch4Sm80ELb1ELb0ELb0ELb1ELb0ELb0ELb1ELb0EEENS1_21CollectiveEpilogueFwdINS6_IJS8_S8_S9_EEENS6_IJNS7_ILi1EEESH_SH_EEESB_SD_Li128ELb1ELb1ELb0ELb0EEENS1_19SingleTileSchedulerILb1ELb0ELb1ELi128EEEEEEEEEvNT_6ParamsE)
        .other          _ZN7cutlass13device_kernelIN5flash19enable_sm80_to_sm89INS1_16FlashAttnFwdSm80INS1_25CollectiveMainloopFwdSm80ILi4ELi1ELb0EN4cute5tupleIJNS5_1CILi128EEENS7_ILi64EEES8_EEELi128ENS_10bfloat16_tEfNS_4arch4Sm80ELb1ELb0ELb0ELb1ELb0ELb0ELb1ELb0EEENS1_21CollectiveEpilogueFwdINS6_IJS8_S8_S9_EEENS6_IJNS7_ILi1EEESH_SH_EEESB_SD_Li128ELb1ELb1ELb0ELb0EEENS1_19SingleTileSchedulerILb1ELb0ELb1ELi128EEEEEEEEEvNT_6ParamsE,@"STO_CUDA_ENTRY STV_DEFAULT"
_ZN7cutlass13device_kernelIN5flash19enable_sm80_to_sm89INS1_16FlashAttnFwdSm80INS1_25CollectiveMainloopFwdSm80ILi4ELi1ELb0EN4cute5tupleIJNS5_1CILi128EEENS7_ILi64EEES8_EEELi128ENS_10bfloat16_tEfNS_4arch4Sm80ELb1ELb0ELb0ELb1ELb0ELb0ELb1ELb0EEENS1_21CollectiveEpilogueFwdINS6_IJS8_S8_S9_EEENS6_IJNS7_ILi1EEESH_SH_EEESB_SD_Li128ELb1ELb1ELb0ELb0EEENS1_19SingleTileSchedulerILb1ELb0ELb1ELi128EEEEEEEEEvNT_6ParamsE:
        /* <DEDUP_REMOVED lines=17> */
.L_x_3509:
        /* <DEDUP_REMOVED lines=8> */
.L_x_3511:
[----:B------:R-:W-:-:S04]  /*0190*/  MOV R0, c[0x0][0x54c] ;  /* 0x0001530000007a02 */ /* 0x000fc80000000f00 */
.L_x_3510:
[----:B------:R-:W-:Y:S01]  /*01a0*/  USHF.L.U32 UR17, UR17, 0x7, URZ ;  /* 0x0000000711117899 */ /* 0x000fe2000800063f */
[----:B-----5:R-:W-:-:S05]  /*01b0*/  IMAD R0, R0, c[0x0][0x548], RZ ;  /* 0x0001520000007a24 */ /* 0x020fca00078e02ff */
[----:B------:R-:W-:-:S04]  /*01c0*/  ISETP.LE.AND P0, PT, R0, UR17, PT ;  /* 0x0000001100007c0c */ /* 0x000fc8000bf03270 */
[----:B------:R-:W-:-:S05]  /*01d0*/  SEL R0, R5, 0xffffffff, !P0 ;  /* 0xffffffff05007807 */ /* 0x000fca0004000000 */
[----:B------:R2:W-:Y:S01]  /*01e0*/  STL [R1+0x64], R0 ;  /* 0x0000640001007387 */ /* 0x0005e20000100800 */
[----:B------:R-:W-:Y:S05]  /*01f0*/  BRA `(.L_x_3512) ;  /* 0x0000013000007947 */ /* 0x000fea0003800000 */
.L_x_3508:
[----:B------:R-:W-:-:S04]  /*0200*/  ISETP.NE.U32.AND P0, PT, RZ, c[0x0][0x568], PT ;  /* 0x00015a00ff007a0c */ /* 0x000fc80003f05070 */
[----:B------:R-:W-:-:S13]  /*0210*/  ISETP.NE.AND.EX P0, PT, RZ, c[0x0][0x56c], PT, P0 ;  /* 0x00015b00ff007a0c */ /* 0x000fda0003f05300 */
[----:B------:R-:W-:Y:S05]  /*0220*/  @!P0 BRA `(.L_x_3513) ;  /* 0x0000002000008947 */ /* 0x000fea0003800000 */
[----:B------:R1:W5:Y:S01]  /*0230*/  LDG.E R0, [R2.64] ;  /* 0x0000001202007981 */ /* 0x000362000c1e1900 */
[----:B------:R-:W-:Y:S05]  /*0240*/  BRA `(.L_x_3514) ;  /* 0x0000009000007947 */ /* 0x000fea0003800000 */
.L_x_3513:
        /* <DEDUP_REMOVED lines=8> */
.L_x_3515:
[----:B------:R-:W-:-:S04]  /*02d0*/  MOV R0, c[0x0][0x54c] ;  /* 0x0001530000007a02 */ /* 0x000fc80000000f00 */
.L_x_3514:
[----:B------:R-:W-:Y:S01]  /*02e0*/  USHF.L.U32 UR17, UR17, 0x7, URZ ;  /* 0x0000000711117899 */ /* 0x000fe2000800063f */
[----:B-----5:R-:W-:-:S05]  /*02f0*/  IMAD R0, R0, c[0x0][0x548], RZ ;  /* 0x0001520000007a24 */ /* 0x020fca00078e02ff */
[----:B------:R-:W-:-:S04]  /*0300*/  ISETP.LE.AND P0, PT, R0, UR17, PT ;  /* 0x0000001100007c0c */ /* 0x000fc8000bf03270 */
[----:B------:R-:W-:-:S05]  /*0310*/  SEL R0, R5, 0xffffffff, !P0 ;  /* 0xffffffff05007807 */ /* 0x000fca0004000000 */
[----:B------:R2:W-:Y:S04]  /*0320*/  STL [R1+0x64], R0 ;  /* 0x0000640001007387 */ /* 0x0005e80000100800 */
.L_x_3512:
        /* <DEDUP_REMOVED lines=32> */
.L_x_3516:
[----:B------:R-:W-:-:S04]  /*0530*/  ISETP.NE.U32.AND P1, PT, RZ, c[0x0][0x368], PT ;  /* 0x0000da00ff007a0c */ /* 0x000fc80003f25070 */
[----:B------:R-:W-:-:S13]  /*0540*/  ISETP.NE.AND.EX P1, PT, RZ, c[0x0][0x36c], PT, P1 ;  /* 0x0000db00ff007a0c */ /* 0x000fda0003f25310 */
[----:B------:R-:W-:Y:S05]  /*0550*/  @!P1 BRA `(.L_x_3517) ;  /* 0x0000004000009947 */ /* 0x000fea0003800000 */
[----:B------:R-:W-:-:S05]  /*0560*/  IMAD.WIDE R2, R60, R9, c[0x0][0x368] ;  /* 0x0000da003c027625 */ /* 0x000fca00078e0209 */
[----:B------:R-:W2:Y:S02]  /*0570*/  LDG.E R0, [R2.64] ;  /* 0x0000001202007981 */ /* 0x000ea4000c1e1900 */
[----:B--2---:R1:W2:Y:S02]  /*0580*/  R2UR UR8, R0 ;  /* 0x00000000000873c2 */ /* 0x0042a400000e0000 */
[----:B-12---:R-:W-:Y:S05]  /*0590*/  BRA `(.L_x_3518) ;  /* 0x0000006000007947 */ /* 0x006fea0003800000 */
.L_x_3517:
[----:B------:R-:W-:Y:S05]  /*05a0*/  @!P2 BRA `(.L_x_3518) ;  /* 0x000000500000a947 */ /* 0x000fea0003800000 */
[----:B------:R1:W2:Y:S04]  /*05b0*/  LDG.E R0, [R2.64] ;  /* 0x0000001202007981 */ /* 0x0002a8000c1e1900 */
[----:B-1----:R-:W4:Y:S01]  /*05c0*/  LDG.E R2, [R2.64+0x4] ;  /* 0x0000041202027981 */ /* 0x002f22000c1e1900 */
[----:B--2---:R-:W1:Y:S08]  /*05d0*/  R2UR UR8, R0 ;  /* 0x00000000000873c2 */ /* 0x004e7000000e0000 */
[----:B----4-:R-:W1:Y:S02]  /*05e0*/  R2UR UR4, R2 ;  /* 0x00000000020473c2 */ /* 0x010e6400000e0000 */
[----:B-1----:R-:W-:-:S06]  /*05f0*/  UIADD3 UR8, -UR8, UR4, URZ ;  /* 0x0000000408087290 */ /* 0x002fcc000fffe13f */
.L_x_3518:
        /* <DEDUP_REMOVED lines=246> */
.L_x_3521:
[----:B---34-:R-:W-:Y:S05]  /*1560*/  BSYNC B0 ;  /* 0x0000000000007941 */ /* 0x018fea0003800000 */
.L_x_3520:
        /* <DEDUP_REMOVED lines=16> */
.L_x_3523:
[----:B------:R-:W-:Y:S05]  /*1670*/  BSYNC B0 ;  /* 0x0000000000007941 */ /* 0x000fea0003800000 */
.L_x_3522:
        /* <DEDUP_REMOVED lines=16> */
.L_x_3525:
[----:B------:R-:W-:Y:S05]  /*1780*/  BSYNC B0 ;  /* 0x0000000000007941 */ /* 0x000fea0003800000 */
.L_x_3524:
        /* <DEDUP_REMOVED lines=16> */
.L_x_3527:
[----:B------:R-:W-:Y:S05]  /*1890*/  BSYNC B0 ;  /* 0x0000000000007941 */ /* 0x000fea0003800000 */
.L_x_3526:
        /* <DEDUP_REMOVED lines=16> */
.L_x_3529:
[----:B------:R-:W-:Y:S05]  /*19a0*/  BSYNC B0 ;  /* 0x0000000000007941 */ /* 0x000fea0003800000 */
.L_x_3528:
        /* <DEDUP_REMOVED lines=16> */
.L_x_3531:
[----:B------:R-:W-:Y:S05]  /*1ab0*/  BSYNC B0 ;  /* 0x0000000000007941 */ /* 0x000fea0003800000 */
.L_x_3530:
        /* <DEDUP_REMOVED lines=16> */
.L_x_3533:
[----:B------:R-:W-:Y:S05]  /*1bc0*/  BSYNC B0 ;  /* 0x0000000000007941 */ /* 0x000fea0003800000 */
.L_x_3532:
        /* <DEDUP_REMOVED lines=328> */
[C---:B------:R-:W-:Y:S08]  /*3050*/  HMMA.16816.F32.BF16 R80, R16.reuse, R38, R132 ;  /* 0x000000261050723c */ /* 0x040ff00000041884 */
[C---:B------:R-:W-:Y:S08]  /*3060*/  HMMA.16816.F32.BF16 R76, R16.reuse, R32, R128 ;  /* 0x00000020104c723c */ /* 0x040ff00000041880 */
[----:B------:R-:W-:Y:S08]  /*3070*/  HMMA.16816.F32.BF16 R64, R16, R34, R124 ;  /* 0x000000221040723c */ /* 0x000ff0000004187c */
[C---:B------:R-:W-:Y:S08]  /*3080*/  HMMA.16816.F32.BF16 R40, R12.reuse, R36, R108 ;  /* 0x000000240c28723c */ /* 0x040ff0000004186c */
        /* <DEDUP_REMOVED lines=57> */
.L_x_3534:
[----:B---3--:R-:W-:Y:S01]  /*3420*/  LEA.HI R6, R157, R161, RZ, 0x2 ;  /* 0x000000a19d067211 */ /* 0x008fe200078f10ff */
[----:B------:R-:W-:Y:S01]  /*3430*/  UMOV UR4, 0xffffffc0 ;  /* 0xffffffc000047882 */ /* 0x000fe20000000000 */
[----:B------:R-:W-:Y:S01]  /*3440*/  LOP3.LUT R4, R156, 0xffffffe0, RZ, 0xc0, !PT ;  /* 0xffffffe09c047812 */ /* 0x000fe200078ec0ff */
[----:B------:R-:W-:Y:S01]  /*3450*/  UIMAD UR4, UR21, UR4, 0x1 ;  /* 0x00000001150474a4 */ /* 0x000fe2000f8e0204 */
[----:B------:R-:W-:Y:S01]  /*3460*/  LOP3.LUT R6, R6, 0xfffffffc, RZ, 0xc0, !PT ;  /* 0xfffffffc06067812 */ /* 0x000fe200078ec0ff */
[----:B------:R-:W-:Y:S01]  /*3470*/  STL [R1+0xb0], R245 ;  /* 0x0000b0f501007387 */ /* 0x000fe20000100800 */
[----:B------:R-:W-:Y:S01]  /*3480*/  SHF.R.S32.HI R5, RZ, 0x1f, R154 ;  /* 0x0000001fff057819 */ /* 0x000fe2000001149a */
[C---:B------:R-:W-:Y:S01]  /*3490*/  IMAD.IADD R4, R161.reuse, 0x1, -R4 ;  /* 0x00000001a1047824 */ /* 0x040fe200078e0a04 */
[----:B------:R-:W-:Y:S01]  /*34a0*/  SHF.L.U32 R225, R2, 0x1, RZ ;  /* 0x0000000102e17819 */ /* 0x000fe200000006ff */
[----:B------:R-:W-:Y:S01]  /*34b0*/  IMAD.IADD R6, R161, 0x1, -R6 ;  /* 0x00000001a1067824 */ /* 0x000fe200078e0a06 */
[----:B------:R-:W-:Y:S01]  /*34c0*/  LEA.HI R5, R5, R154, RZ, 0x2 ;  /* 0x0000009a05057211 */ /* 0x000fe200078f10ff */
[----:B------:R-:W-:Y:S01]  /*34d0*/  STL [R1+0xac], R243 ;  /* 0x0000acf301007387 */ /* 0x000fe20000100800 */
[----:B------:R-:W-:Y:S01]  /*34e0*/  SHF.R.S32.HI R7, RZ, 0x1f, R4 ;  /* 0x0000001fff077819 */ /* 0x000fe20000011404 */
[--C-:B------:R-:W-:Y:S01]  /*34f0*/  IMAD R226, R3, 0x2, R225.reuse ;  /* 0x0000000203e27824 */ /* 0x100fe200078e02e1 */
[----:B------:R-:W-:Y:S01]  /*3500*/  LOP3.LUT R8, R5, 0xffffffc, RZ, 0xc0, !PT ;  /* 0x0ffffffc05087812 */ /* 0x000fe200078ec0ff */
[----:B------:R-:W-:Y:S01]  /*3510*/  STL [R1+0xa8], R242 ;  /* 0x0000a8f201007387 */ /* 0x000fe20000100800 */
[----:B------:R-:W-:Y:S01]  /*3520*/  LEA.HI R5, R6, R6, RZ, 0x1 ;  /* 0x0000000606057211 */ /* 0x000fe200078f08ff */
[----:B------:R-:W-:Y:S01]  /*3530*/  IMAD R228, R0, 0x2, R225 ;  /* 0x0000000200e47824 */ /* 0x000fe200078e02e1 */
[----:B------:R-:W-:Y:S01]  /*3540*/  LEA.HI R7, R7, R4, RZ, 0x2 ;  /* 0x0000000407077211 */ /* 0x000fe200078f10ff */
[----:B------:R-:W-:Y:S01]  /*3550*/  IMAD.IADD R9, R154, 0x1, -R8 ;  /* 0x000000019a097824 */ /* 0x000fe200078e0a08 */
[C---:B------:R-:W-:Y:S01]  /*3560*/  LOP3.LUT R11, R5.reuse, 0x1ffffffe, RZ, 0xc0, !PT ;  /* 0x1ffffffe050b7812 */ /* 0x040fe200078ec0ff */
[----:B------:R-:W-:Y:S01]  /*3570*/  IMAD.SHL.U32 R10, R5, 0x20, RZ ;  /* 0x00000020050a7824 */ /* 0x000fe200078e00ff */
[C---:B------:R-:W-:Y:S01]  /*3580*/  LEA.HI.SX32 R8, R7.reuse, UR17, 0x1e ;  /* 0x0000001107087c11 */ /* 0x040fe2000f8ff2ff */
[----:B------:R-:W-:Y:S01]  /*3590*/  STL [R1+0xa4], R241 ;  /* 0x0000a4f101007387 */ /* 0x000fe20000100800 */
[----:B------:R-:W-:Y:S01]  /*35a0*/  LOP3.LUT R7, R7, 0x7ffffffc, RZ, 0xc0, !PT ;  /* 0x7ffffffc07077812 */ /* 0x000fe200078ec0ff */
[----:B------:R-:W-:Y:S01]  /*35b0*/  IMAD.IADD R6, R6, 0x1, -R11 ;  /* 0x0000000106067824 */ /* 0x000fe200078e0a0b */
[----:B------:R-:W-:Y:S01]  /*35c0*/  LEA R5, R9, R8, 0x4 ;  /* 0x0000000809057211 */ /* 0x000fe200078e20ff */
[----:B------:R-:W-:Y:S01]  /*35d0*/  STL [R1+0xa0], R240 ;  /* 0x0000a0f001007387 */ /* 0x000fe20000100800 */
[----:B------:R-:W-:-:S02]  /*35e0*/  LOP3.LUT R8, R10, 0xffffffc0, RZ, 0xc0, !PT ;  /* 0xffffffc00a087812 */ /* 0x000fc400078ec0ff */
[----:B------:R-:W-:Y:S01]  /*35f0*/  IADD3 R4, R4, -R7, RZ ;  /* 0x8000000704047210 */ /* 0x000fe20007ffe0ff */
[----:B------:R-:W-:Y:S01]  /*3600*/  IMAD.U32 R7, RZ, RZ, UR4 ;  /* 0x00000004ff077e24 */ /* 0x000fe2000f8e00ff */
[----:B------:R-:W-:Y:S01]  /*3610*/  STL [R1+0x9c], R239 ;  /* 0x00009cef01007387 */ /* 0x000fe20000100800 */
[----:B------:R-:W-:Y:S01]  /*3620*/  IMAD.IADD R5, R8, 0x1, R5 ;  /* 0x0000000108057824 */ /* 0x000fe200078e0205 */
[----:B------:R-:W-:Y:S01]  /*3630*/  LEA R227, R0, R226, 0x1 ;  /* 0x000000e200e37211 */ /* 0x000fe200078e08ff */
[----:B------:R-:W-:Y:S01]  /*3640*/  IMAD.SHL.U32 R10, R4, 0x2, RZ ;  /* 0x00000002040a7824 */ /* 0x000fe200078e00ff */
[----:B------:R-:W-:Y:S01]  /*3650*/  STL [R1+0x98], R238 ;  /* 0x000098ee01007387 */ /* 0x000fe20000100800 */
[----:B------:R-:W-:Y:S01]  /*3660*/  IMAD R12, R6, 0x8, R5 ;  /* 0x00000008060c7824 */ /* 0x000fe200078e0205 */
[----:B------:R-:W-:Y:S02]  /*3670*/  ULDC.64 UR4, c[0x0][0x2c8] ;  /* 0x0000b20000047ab9 */ /* 0x000fe40000000a00 */
[----:B------:R-:W-:Y:S01]  /*3680*/  IADD3 R4, -R10, UR8, R7 ;  /* 0x000000080a047c10 */ /* 0x000fe2000fffe107 */
[----:B------:R-:W-:Y:S01]  /*3690*/  @P3 IMAD.HI.U32 R5, R12, c[0x0][0x2c8], RZ ;  /* 0x0000b2000c053a27 */ /* 0x000fe200078e00ff */
[----:B------:R-:W-:Y:S01]  /*36a0*/  IADD3 R11, -R10, UR20, RZ ;  /* 0x000000140a0b7c10 */ /* 0x000fe2000fffe1ff */
[----:B------:R-:W-:Y:S01]  /*36b0*/  STL [R1+0x94], R237 ;  /* 0x000094ed01007387 */ /* 0x000fe20000100800 */
[----:B------:R-:W-:Y:S01]  /*36c0*/  IADD3 R9, R4, -UR11, RZ ;  /* 0x8000000b04097c10 */ /* 0x000fe2000fffe0ff */
[----:B------:R-:W-:Y:S01]  /*36d0*/  IMAD.MOV.U32 R6, RZ, RZ, R12 ;  /* 0x000000ffff067224 */ /* 0x000fe200078e000c */
[----:B------:R-:W-:Y:S01]  /*36e0*/  @P3 SHF.R.U32.HI R6, RZ, c[0x0][0x2cc], R5 ;  /* 0x0000b300ff063a19 */ /* 0x000fe20000011605 */
[----:B------:R-:W-:Y:S04]  /*36f0*/  STL [R1+0x90], R236 ;  /* 0x000090ec01007387 */ /* 0x000fe80000100800 */
[----:B------:R-:W1:Y:S04]  /*3700*/  SHFL.IDX PT, R5, R6, 0x2, 0x1c1f ;  /* 0x005c1f0006057f89 */ /* 0x000e6800000e0000 */
[----:B------:R-:W2:Y:S04]  /*3710*/  SHFL.IDX PT, R8, R6, 0x3, 0x1c1f ;  /* 0x007c1f0006087f89 */ /* 0x000ea800000e0000 */
[----:B------:R-:W-:Y:S04]  /*3720*/  STL [R1+0x8c], R235 ;  /* 0x00008ceb01007387 */ /* 0x000fe80000100800 */
[----:B------:R-:W-:Y:S04]  /*3730*/  STL [R1+0x88], R234 ;  /* 0x000088ea01007387 */ /* 0x000fe80000100800 */
[----:B------:R-:W-:Y:S04]  /*3740*/  STL [R1+0x84], R233 ;  /* 0x000084e901007387 */ /* 0x000fe80000100800 */
[----:B------:R-:W-:Y:S01]  /*3750*/  STL [R1+0x80], R232 ;  /* 0x000080e801007387 */ /* 0x000fe20000100800 */
[----:B-1----:R-:W-:-:S03]  /*3760*/  IMAD.IADD R5, R9, 0x1, R5 ;  /* 0x0000000109057824 */ /* 0x002fc600078e0205 */
[----:B------:R-:W-:Y:S01]  /*3770*/  STL [R1+0x7c], R231 ;  /* 0x00007ce701007387 */ /* 0x000fe20000100800 */
[----:B--2---:R-:W-:Y:S01]  /*3780*/  IMAD.IADD R4, R9, 0x1, R8 ;  /* 0x0000000109047824 */ /* 0x004fe200078e0208 */
[C---:B------:R-:W-:Y:S02]  /*3790*/  IMNMX R5, R11.reuse, R5, PT ;  /* 0x000000050b057217 */ /* 0x040fe40003800200 */
[----:B------:R-:W-:Y:S02]  /*37a0*/  STL [R1+0x78], R230 ;  /* 0x000078e601007387 */ /* 0x000fe40000100800 */
[----:B------:R-:W-:Y:S02]  /*37b0*/  IMNMX R4, R11, R4, PT ;  /* 0x000000040b047217 */ /* 0x000fe40003800200 */
[----:B------:R-:W-:Y:S01]  /*37c0*/  STL [R1+0x74], R229 ;  /* 0x000074e501007387 */ /* 0x000fe20000100800 */
[C---:B------:R-:W-:Y:S02]  /*37d0*/  ISETP.GT.AND P2, PT, R5.reuse, RZ, PT ;  /* 0x000000ff0500720c */ /* 0x040fe40003f44270 */
[----:B------:R-:W-:Y:S01]  /*37e0*/  ISETP.GT.AND P6, PT, R5, 0x1, PT ;  /* 0x000000010500780c */ /* 0x000fe20003fc4270 */
[----:B------:R-:W-:Y:S01]  /*37f0*/  STL [R1+0x70], R224 ;  /* 0x000070e001007387 */ /* 0x000fe20000100800 */
[----:B------:R-:W-:-:S02]  /*3800*/  ISETP.GT.AND P0, PT, R4, 0x1, PT ;  /* 0x000000010400780c */ /* 0x000fc40003f04270 */
[----:B------:R-:W-:Y:S01]  /*3810*/  FSEL R14, R101, -INF , P6 ;  /* 0xff800000650e7808 */ /* 0x000fe20003000000 */
[----:B------:R1:W-:Y:S01]  /*3820*/  STL [R1+0x44], R12 ;  /* 0x0000440c01007387 */ /* 0x0003e20000100800 */
[----:B------:R-:W-:Y:S02]  /*3830*/  FSEL R18, R103, -INF , P0 ;  /* 0xff80000067127808 */ /* 0x000fe40000000000 */
[----:B------:R-:W-:Y:S01]  /*3840*/  ISETP.GT.AND P0, PT, R5, 0x9, PT ;  /* 0x000000090500780c */ /* 0x000fe20003f04270 */
[----:B------:R2:W-:Y:S01]  /*3850*/  STL [R1+0x60], R10 ;  /* 0x0000600a01007387 */ /* 0x0005e20000100800 */
[C---:B------:R-:W-:Y:S02]  /*3860*/  ISETP.GT.AND P1, PT, R4.reuse, RZ, PT ;  /* 0x000000ff0400720c */ /* 0x040fe40003f24270 */
[----:B------:R-:W-:Y:S01]  /*3870*/  FSEL R16, R97, -INF , P0 ;  /* 0xff80000061107808 */ /* 0x000fe20000000000 */
[----:B------:R-:W-:Y:S01]  /*3880*/  LDSM.16.MT88.4 R104, [R225+0x2100] ;  /* 0x00210000e168783b */ /* 0x000fe20000004200 */
[----:B------:R-:W-:-:S02]  /*3890*/  ISETP.GT.AND P0, PT, R4, 0x8, PT ;  /* 0x000000080400780c */ /* 0x000fc40003f04270 */
[----:B------:R-:W-:Y:S01]  /*38a0*/  FSEL R17, R102, -INF , P1 ;  /* 0xff80000066117808 */ /* 0x000fe20000800000 */
[----:B------:R-:W-:Y:S01]  /*38b0*/  LDSM.16.MT88.4 R116, [R228+0x2100] ;  /* 0x00210000e474783b */ /* 0x000fe20000004200 */
[C---:B------:R-:W-:Y:S02]  /*38c0*/  ISETP.GT.AND P1, PT, R5.reuse, 0x10, PT ;  /* 0x000000100500780c */ /* 0x040fe40003f24270 */
[----:B------:R-:W-:Y:S01]  /*38d0*/  FSEL R19, R98, -INF , P0 ;  /* 0xff80000062137808 */ /* 0x000fe20000000000 */
[----:B------:R-:W-:Y:S01]  /*38e0*/  LDSM.16.MT88.4 R112, [R226+0x2100] ;  /* 0x00210000e270783b */ /* 0x000fe20000004200 */
[----:B------:R-:W-:Y:S02]  /*38f0*/  ISETP.GT.AND P0, PT, R4, 0x11, PT ;  /* 0x000000110400780c */ /* 0x000fe40003f04270 */
[----:B------:R-:W-:Y:S01]  /*3900*/  ISETP.GT.AND P6, PT, R5, 0x11, PT ;  /* 0x000000110500780c */ /* 0x000fe20003fc4270 */
[----:B------:R-:W-:Y:S01]  /*3910*/  LDSM.16.MT88.4 R120, [R227+0x2100] ;  /* 0x00210000e378783b */ /* 0x000fe20000004200 */
[----:B------:R-:W-:-:S02]  /*3920*/  FSEL R24, R92, -INF , P1 ;  /* 0xff8000005c187808 */ /* 0x000fc40000800000 */
[----:B------:R-:W-:Y:S01]  /*3930*/  ISETP.GT.AND P1, PT, R4, 0x10, PT ;  /* 0x000000100400780c */ /* 0x000fe20003f24270 */
[----:B------:R-:W-:Y:S01]  /*3940*/  UIADD3 UR25, UR25, -0x2, URZ ;  /* 0xfffffffe19197890 */ /* 0x000fe2000fffe03f */
[----:B-1----:R-:W-:Y:S01]  /*3950*/  FSEL R12, R100, -INF , P2 ;  /* 0xff800000640c7808 */ /* 0x002fe20001000000 */
[----:B------:R-:W0:Y:S01]  /*3960*/  LDGDEPBAR ;  /* 0x00000000000079af */ /* 0x000e220000000000 */
[----:B------:R-:W-:Y:S02]  /*3970*/  ISETP.GT.AND P2, PT, R5, 0x8, PT ;  /* 0x000000080500780c */ /* 0x000fe40003f44270 */
[----:B------:R-:W-:Y:S01]  /*3980*/  FMNMX.FTZ R7, R12, R14, !PT ;  /* 0x0000000e0c077209 */ /* 0x000fe20007810000 */
[----:B------:R-:W-:Y:S01]  /*3990*/  LDSM.16.MT88.4 R100, [R227+0x100] ;  /* 0x00010000e364783b */ /* 0x000fe20000004200 */
[----:B------:R-:W-:Y:S02]  /*39a0*/  FSEL R15, R96, -INF , P2 ;  /* 0xff800000600f7808 */ /* 0x000fe40001000000 */
[----:B------:R-:W-:-:S02]  /*39b0*/  ISETP.GT.AND P2, PT, R4, 0x9, PT ;  /* 0x000000090400780c */ /* 0x000fc40003f44270 */
[----:B------:R-:W-:Y:S02]  /*39c0*/  FMNMX.FTZ R7, R15, R7, !PT ;  /* 0x000000070f077209 */ /* 0x000fe40007810000 */
[----:B------:R-:W-:Y:S02]  /*39d0*/  FSEL R36, R95, -INF , P0 ;  /* 0xff8000005f247808 */ /* 0x000fe40000000000 */
[----:B------:R-:W-:Y:S02]  /*39e0*/  FMNMX.FTZ R7, R16, R7, !PT ;  /* 0x0000000710077209 */ /* 0x000fe40007810000 */
[----:B------:R-:W-:Y:S02]  /*39f0*/  FSEL R25, R93, -INF , P6 ;  /* 0xff8000005d197808 */ /* 0x000fe40003000000 */
[----:B------:R-:W-:Y:S02]  /*3a00*/  ISETP.GT.AND P0, PT, R5, 0x18, PT ;  /* 0x000000180500780c */ /* 0x000fe40003f04270 */
[----:B------:R-:W-:-:S02]  /*3a10*/  FMNMX.FTZ R7, R24, R7, !PT ;  /* 0x0000000718077209 */ /* 0x000fc40007810000 */
[----:B------:R-:W-:Y:S02]  /*3a20*/  FSEL R35, R94, -INF , P1 ;  /* 0xff8000005e237808 */ /* 0x000fe40000800000 */
[----:B------:R-:W-:Y:S01]  /*3a30*/  FSEL R21, R99, -INF , P2 ;  /* 0xff80000063157808 */ /* 0x000fe20001000000 */
[----:B------:R-:W-:Y:S01]  /*3a40*/  LDSM.16.MT88.4 R92, [R228+0x100] ;  /* 0x00010000e45c783b */ /* 0x000fe20000004200 */
[----:B------:R-:W-:Y:S02]  /*3a50*/  ISETP.GT.AND P1, PT, R4, 0x18, PT ;  /* 0x000000180400780c */ /* 0x000fe40003f24270 */
[----:B------:R-:W-:Y:S01]  /*3a60*/  ISETP.GT.AND P2, PT, R5, 0x19, PT ;  /* 0x000000190500780c */ /* 0x000fe20003f44270 */
[----:B------:R-:W-:Y:S01]  /*3a70*/  LDSM.16.MT88.4 R96, [R226+0x100] ;  /* 0x00010000e260783b */ /* 0x000fe20000004200 */
[----:B------:R-:W-:Y:S02]  /*3a80*/  FSEL R26, R88, -INF , P0 ;  /* 0xff800000581a7808 */ /* 0x000fe40000000000 */
[----:B------:R-:W-:-:S02]  /*3a90*/  FMNMX.FTZ R7, R25, R7, !PT ;  /* 0x0000000719077209 */ /* 0x000fc40007810000 */
[----:B------:R-:W-:Y:S02]  /*3aa0*/  ISETP.GT.AND P0, PT, R4, 0x19, PT ;  /* 0x000000190400780c */ /* 0x000fe40003f04270 */
        /* <DEDUP_REMOVED lines=21> */
[----:B------:R-:W-:Y:S02]  /*3c00*/  ISETP.GT.AND P0, PT, R5, 0x30, PT ;  /* 0x000000300500780c */ /* 0x000fe40003f04270 */
[----:B------:R-:W-:Y:S02]  /*3c10*/  FMNMX.FTZ R8, R36, R8, !PT ;  /* 0x0000000824087209 */ /* 0x000fe40007810000 */
[----:B------:R-:W-:-:S02]  /*3c20*/  FMNMX.FTZ R7, R173, R7, !PT ;  /* 0x00000007ad077209 */ /* 0x000fc40007810000 */
[----:B------:R-:W-:Y:S02]  /*3c30*/  FSEL R172, R86, -INF , P1 ;  /* 0xff80000056ac7808 */ /* 0x000fe40000800000 */
[C---:B------:R-:W-:Y:S02]  /*3c40*/  ISETP.GT.AND P6, PT, R5.reuse, 0x31, PT ;  /* 0x000000310500780c */ /* 0x040fe40003fc4270 */
[C---:B------:R-:W-:Y:S02]  /*3c50*/  ISETP.GT.AND P2, PT, R5.reuse, 0x38, PT ;  /* 0x000000380500780c */ /* 0x040fe40003f44270 */
        /* <DEDUP_REMOVED lines=10> */
[----:B--2---:R-:W-:Y:S02]  /*3d00*/  FSEL R10, R64, -INF , P2 ;  /* 0xff800000400a7808 */ /* 0x004fe40001000000 */
[----:B------:R-:W-:Y:S02]  /*3d10*/  FMNMX.FTZ R5, R172, R5, !PT ;  /* 0x00000005ac057209 */ /* 0x000fe40007810000 */
[----:B------:R-:W-:Y:S01]  /*3d20*/  FMNMX.FTZ R7, R188, R7, !PT ;  /* 0x00000007bc077209 */ /* 0x000fe20007810000 */
[----:B------:R-:W-:Y:S01]  /*3d30*/  STL [R1+0x20], R10 ;  /* 0x0000200a01007387 */ /* 0x000fe20000100800 */
[----:B------:R-:W-:Y:S02]  /*3d40*/  ISETP.GT.AND P2, PT, R4, 0x29, PT ;  /* 0x000000290400780c */ /* 0x000fe40003f44270 */
[----:B------:R-:W-:-:S02]  /*3d50*/  FSEL R250, R65, -INF , P1 ;  /* 0xff80000041fa7808 */ /* 0x000fc40000800000 */
[----:B------:R-:W-:Y:S02]  /*3d60*/  FSEL R166, R82, -INF , P0 ;  /* 0xff80000052a67808 */ /* 0x000fe40000000000 */
[----:B------:R-:W-:Y:S02]  /*3d70*/  FMNMX.FTZ R5, R167, R5, !PT ;  /* 0x00000005a7057209 */ /* 0x000fe40007810000 */
[----:B------:R-:W-:Y:S02]  /*3d80*/  FMNMX.FTZ R7, R10, R7, !PT ;  /* 0x000000070a077209 */ /* 0x000fe40007810000 */
[----:B------:R-:W-:Y:S02]  /*3d90*/  FSEL R165, R83, -INF , P2 ;  /* 0xff80000053a57808 */ /* 0x000fe40001000000 */
[----:B------:R-:W-:Y:S02]  /*3da0*/  ISETP.GT.AND P1, PT, R4, 0x30, PT ;  /* 0x000000300400780c */ /* 0x000fe40003f24270 */
[----:B------:R-:W-:-:S02]  /*3db0*/  FMNMX.FTZ R5, R166, R5, !PT ;  /* 0x00000005a6057209 */ /* 0x000fc40007810000 */
[----:B------:R-:W-:Y:S02]  /*3dc0*/  FMNMX.FTZ R7, R250, R7, !PT ;  /* 0x00000007fa077209 */ /* 0x000fe40007810000 */
[----:B------:R-:W-:Y:S02]  /*3dd0*/  ISETP.GT.AND P0, PT, R4, 0x31, PT ;  /* 0x000000310400780c */ /* 0x000fe40003f04270 */
[----:B------:R-:W-:Y:S01]  /*3de0*/  FSEL R13, R78, -INF , P1 ;  /* 0xff8000004e0d7808 */ /* 0x000fe20000800000 */
[----:B------:R-:W1:Y:S01]  /*3df0*/  SHFL.BFLY PT, R10, R7, 0x2, 0x1f ;  /* 0x0c401f00070a7f89 */ /* 0x000e6200000e0000 */
[----:B------:R-:W-:Y:S02]  /*3e00*/  FMNMX.FTZ R5, R165, R5, !PT ;  /* 0x00000005a5057209 */ /* 0x000fe40007810000 */
[----:B------:R-:W-:Y:S01]  /*3e10*/  FSEL R8, R79, -INF , P0 ;  /* 0xff8000004f087808 */ /* 0x000fe20000000000 */
[----:B------:R-:W-:Y:S01]  /*3e20*/  STL [R1+0x28], R13 ;  /* 0x0000280d01007387 */ /* 0x000fe20000100800 */
[----:B------:R-:W-:-:S02]  /*3e30*/  ISETP.GT.AND P1, PT, R4, 0x38, PT ;  /* 0x000000380400780c */ /* 0x000fc40003f24270 */
[----:B------:R-:W-:Y:S01]  /*3e40*/  FMNMX.FTZ R5, R13, R5, !PT ;  /* 0x000000050d057209 */ /* 0x000fe20007810000 */
[----:B------:R-:W-:Y:S01]  /*3e50*/  STL [R1+0x24], R8 ;  /* 0x0000240801007387 */ /* 0x000fe20000100800 */
[----:B------:R-:W-:Y:S02]  /*3e60*/  ISETP.GT.AND P0, PT, R4, 0x39, PT ;  /* 0x000000390400780c */ /* 0x000fe40003f04270 */
[----:B------:R-:W-:Y:S01]  /*3e70*/  FSEL R235, R66, -INF , P1 ;  /* 0xff80000042eb7808 */ /* 0x000fe20000800000 */
[----:B------:R-:W-:Y:S01]  /*3e80*/  LDSM.16.MT88.4 R76, [R225+0x2900] ;  /* 0x00290000e14c783b */ /* 0x000fe20000004200 */
[----:B------:R-:W-:Y:S02]  /*3e90*/  FMNMX.FTZ R5, R8, R5, !PT ;  /* 0x0000000508057209 */ /* 0x000fe40007810000 */
[----:B------:R-:W-:Y:S01]  /*3ea0*/  FSEL R234, R67, -INF , P0 ;  /* 0xff80000043ea7808 */ /* 0x000fe20000000000 */
[----:B------:R-:W-:Y:S01]  /*3eb0*/  STL [R1+0xb4], R235 ;  /* 0x0000b4eb01007387 */ /* 0x000fe20000100800 */
[----:B------:R-:W-:-:S03]  /*3ec0*/  FMNMX.FTZ R5, R235, R5, !PT ;  /* 0x00000005eb057209 */ /* 0x000fc60007810000 */
[----:B------:R-:W-:Y:S01]  /*3ed0*/  STL [R1+0xb8], R234 ;  /* 0x0000b8ea01007387 */ /* 0x000fe20000100800 */
[----:B------:R-:W-:Y:S02]  /*3ee0*/  FMNMX.FTZ R5, R234, R5, !PT ;  /* 0x00000005ea057209 */ /* 0x000fe40007810000 */
[----:B-1----:R-:W-:-:S03]  /*3ef0*/  FMNMX.FTZ R4, R7, R10, !PT ;  /* 0x0000000a07047209 */ /* 0x002fc60007810000 */
[----:B------:R-:W1:Y:S04]  /*3f00*/  SHFL.BFLY PT, R8, R5, 0x2, 0x1f ;  /* 0x0c401f0005087f89 */ /* 0x000e6800000e0000 */
[----:B------:R-:W2:Y:S01]  /*3f10*/  SHFL.BFLY PT, R7, R4, 0x1, 0x1f ;  /* 0x0c201f0004077f89 */ /* 0x000ea200000e0000 */
[----:B-1----:R-:W-:Y:S02]  /*3f20*/  FMNMX.FTZ R5, R5, R8, !PT ;  /* 0x0000000805057209 */ /* 0x002fe40007810000 */
[----:B--2---:R-:W-:-:S03]  /*3f30*/  FMNMX.FTZ R183, R4, R7, !PT ;  /* 0x0000000704b77209 */ /* 0x004fc60007810000 */
[----:B------:R-:W1:Y:S01]  /*3f40*/  SHFL.BFLY PT, R8, R5, 0x1, 0x1f ;  /* 0x0c201f0005087f89 */ /* 0x000e6200000e0000 */
[----:B------:R-:W-:-:S03]  /*3f50*/  FSETP.NEU.FTZ.AND P0, PT, R183, -INF , PT ;  /* 0xff800000b700780b */ /* 0x000fc60003f1d000 */
[----:B------:R-:W2:Y:S01]  /*3f60*/  SHFL.IDX PT, R7, R6, RZ, 0x1c1f ;  /* 0x001c1fff06077589 */ /* 0x000ea200000e0000 */
[----:B------:R-:W-:-:S03]  /*3f70*/  FMUL.FTZ R4, R183, c[0x0][0x2d0] ;  /* 0x0000b400b7047a20 */ /* 0x000fc60000410000 */
[----:B------:R-:W3:Y:S02]  /*3f80*/  SHFL.IDX PT, R6, R6, 0x1, 0x1c1f ;  /* 0x003c1f0006067f89 */ /* 0x000ee400000e0000 */
[----:B------:R-:W-:Y:S02]  /*3f90*/  FSEL R13, R4, RZ, P0 ;  /* 0x000000ff040d7208 */ /* 0x000fe40000000000 */
[----:B------:R-:W-:Y:S03]  /*3fa0*/  STL [R1+0xbc], R183 ;  /* 0x0000bcb701007387 */ /* 0x000fe60000100800 */
[----:B------:R-:W-:-:S04]  /*3fb0*/  FFMA.FTZ R4, R12, c[0x0][0x2d0], -R13 ;  /* 0x0000b4000c047a23 */ /* 0x000fc8000001080d */
[----:B------:R4:W-:Y:S01]  /*3fc0*/  MUFU.EX2 R242, R4 ;  /* 0x0000000400f27308 */ /* 0x0009e20000000800 */
[----:B-1----:R-:W-:Y:S01]  /*3fd0*/  FMNMX.FTZ R182, R5, R8, !PT ;  /* 0x0000000805b67209 */ /* 0x002fe20007810000 */
[----:B------:R-:W-:Y:S02]  /*3fe0*/  FFMA.FTZ R5, R15, c[0x0][0x2d0], -R13 ;  /* 0x0000b4000f057a23 */ /* 0x000fe4000001080d */
[----:B--2---:R-:W-:-:S04]  /*3ff0*/  IMAD.IADD R2, R9, 0x1, R7 ;  /* 0x0000000109027824 */ /* 0x004fc800078e0207 */
[----:B------:R3:W-:Y:S01]  /*4000*/  MUFU.EX2 R204, R5 ;  /* 0x0000000500cc7308 */ /* 0x0007e20000000800 */
[----:B------:R-:W-:Y:S01]  /*4010*/  FSETP.NEU.FTZ.AND P0, PT, R182, -INF , PT ;  /* 0xff800000b600780b */ /* 0x000fe20003f1d000 */
[----:B------:R-:W-:Y:S01]  /*4020*/  STL [R1+0xc0], R182 ;  /* 0x0000c0b601007387 */ /* 0x000fe20000100800 */
[----:B------:R-:W-:Y:S01]  /*4030*/  IMNMX R3, R11, R2, PT ;  /* 0x000000020b037217 */ /* 0x000fe20003800200 */
[----:B----4-:R-:W-:-:S03]  /*4040*/  FFMA.FTZ R4, R14, c[0x0][0x2d0], -R13 ;  /* 0x0000b4000e047a23 */ /* 0x010fc6000001080d */
[C---:B------:R-:W-:Y:S01]  /*4050*/  ISETP.GT.AND P2, PT, R3.reuse, 0x1, PT ;  /* 0x000000010300780c */ /* 0x040fe20003f44270 */
[----:B------:R1:W2:Y:S01]  /*4060*/  MUFU.EX2 R241, R4 ;  /* 0x0000000400f17308 */ /* 0x0002a20000000800 */
[----:B------:R-:W-:Y:S02]  /*4070*/  ISETP.GT.AND P6, PT, R3, RZ, PT ;  /* 0x000000ff0300720c */ /* 0x000fe40003fc4270 */
[----:B------:R-:W-:Y:S02]  /*4080*/  FSEL R20, R61, -INF , P2 ;  /* 0xff8000003d147808 */ /* 0x000fe40001000000 */
[----:B------:R-:W-:Y:S01]  /*4090*/  ISETP.GT.AND P2, PT, R3, 0x8, PT ;  /* 0x000000080300780c */ /* 0x000fe20003f44270 */
[----:B---3--:R-:W-:-:S05]  /*40a0*/  IMAD.IADD R5, R9, 0x1, R6 ;  /* 0x0000000109057824 */ /* 0x008fca00078e0206 */
[----:B------:R-:W-:-:S04]  /*40b0*/  IMNMX R2, R11, R5, PT ;  /* 0x000000050b027217 */ /* 0x000fc80003800200 */
[----:B------:R-:W-:Y:S01]  /*40c0*/  ISETP.GT.AND P1, PT, R2, RZ, PT ;  /* 0x000000ff0200720c */ /* 0x000fe20003f24270 */
[----:B-1----:R-:W-:Y:S01]  /*40d0*/  FMUL.FTZ R4, R182, c[0x0][0x2d0] ;  /* 0x0000b400b6047a20 */ /* 0x002fe20000410000 */
[----:B--2---:R-:W-:Y:S02]  /*40e0*/  F2FP.BF16.PACK_AB R8, R241, R242 ;  /* 0x000000f2f108723e */ /* 0x004fe400000010ff */
[----:B------:R-:W-:Y:S02]  /*40f0*/  FSEL R30, R62, -INF , P1 ;  /* 0xff8000003e1e7808 */ /* 0x000fe40000800000 */
[----:B------:R-:W-:Y:S01]  /*4100*/  FSEL R12, R4, RZ, P0 ;  /* 0x000000ff040c7208 */ /* 0x000fe20000000000 */
[----:B------:R-:W-:Y:S01]  /*4110*/  FFMA.FTZ R4, R16, c[0x0][0x2d0], -R13 ;  /* 0x0000b40010047a23 */ /* 0x000fe2000001080d */
[----:B------:R-:W-:Y:S02]  /*4120*/  ISETP.GT.AND P0, PT, R2, 0x1, PT ;  /* 0x000000010200780c */ /* 0x000fe40003f04270 */
[----:B------:R-:W-:Y:S01]  /*4130*/  FSEL R16, R56, -INF , P2 ;  /* 0xff80000038107808 */ /* 0x000fe20001000000 */
[----:B------:R1:W2:Y:S01]  /*4140*/  MUFU.EX2 R236, R4 ;  /* 0x0000000400ec7308 */ /* 0x0002a20000000800 */
[----:B------:R-:W-:Y:S01]  /*4150*/  FFMA.FTZ R0, R21, c[0x0][0x2d0], -R12 ;  /* 0x0000b40015007a23 */ /* 0x000fe2000001080c */
[----:B------:R-:W-:-:S02]  /*4160*/  FSEL R32, R63, -INF , P0 ;  /* 0xff8000003f207808 */ /* 0x000fc40000000000 */
[C---:B------:R-:W-:Y:S02]  /*4170*/  ISETP.GT.AND P0, PT, R3.reuse, 0x9, PT ;  /* 0x000000090300780c */ /* 0x040fe40003f04270 */
[----:B------:R-:W-:Y:S02]  /*4180*/  ISETP.GT.AND P1, PT, R3, 0x10, PT ;  /* 0x000000100300780c */ /* 0x000fe40003f24270 */
[----:B------:R3:W-:Y:S01]  /*4190*/  MUFU.EX2 R208, R0 ;  /* 0x0000000000d07308 */ /* 0x0007e20000000800 */
[----:B------:R-:W-:-:S04]  /*41a0*/  ISETP.GT.AND P2, PT, R2, 0x9, PT ;  /* 0x000000090200780c */ /* 0x000fc80003f44270 */
[----:B------:R-:W-:Y:S02]  /*41b0*/  FSEL R29, R59, -INF , P2 ;  /* 0xff8000003b1d7808 */ /* 0x000fe40001000000 */
[----:B------:R-:W-:Y:S01]  /*41c0*/  ISETP.GT.AND P2, PT, R3, 0x19, PT ;  /* 0x000000190300780c */ /* 0x000fe20003f44270 */
[----:B-1----:R-:W-:Y:S01]  /*41d0*/  FFMA.FTZ R4, R17, c[0x0][0x2d0], -R12 ;  /* 0x0000b40011047a23 */ /* 0x002fe2000001080c */
[----:B------:R-:W-:Y:S02]  /*41e0*/  FSEL R17, R60, -INF , P6 ;  /* 0xff8000003c117808 */ /* 0x000fe40003000000 */
[----:B------:R-:W-:Y:S01]  /*41f0*/  ISETP.GT.AND P6, PT, R3, 0x11, PT ;  /* 0x000000110300780c */ /* 0x000fe20003fc4270 */
[----:B------:R1:W-:Y:S01]  /*4200*/  MUFU.EX2 R207, R4 ;  /* 0x0000000400cf7308 */ /* 0x0003e20000000800 */
[----:B------:R-:W-:Y:S01]  /*4210*/  FSEL R23, R49, -INF , P2 ;  /* 0xff80000031177808 */ /* 0x000fe20001000000 */
[----:B------:R-:W-:Y:S01]  /*4220*/  LDSM.16.MT88.4 R60, [R226+0x900] ;  /* 0x00090000e23c783b */ /* 0x000fe20000004200 */
[----:B------:R-:W-:-:S02]  /*4230*/  FSEL R21, R53, -INF , P6 ;  /* 0xff80000035157808 */ /* 0x000fc40003000000 */
[----:B---3--:R-:W-:Y:S02]  /*4240*/  FMNMX.FTZ R0, R17, R20, !PT ;  /* 0x0000001411007209 */ /* 0x008fe40007810000 */
[C---:B------:R-:W-:Y:S02]  /*4250*/  ISETP.GT.AND P2, PT, R3.reuse, 0x28, PT ;  /* 0x000000280300780c */ /* 0x040fe40003f44270 */
[----:B------:R-:W-:Y:S02]  /*4260*/  FMNMX.FTZ R0, R16, R0, !PT ;  /* 0x0000000010007209 */ /* 0x000fe40007810000 */
[----:B------:R-:W-:Y:S02]  /*4270*/  FSEL R163, R44, -INF , P2 ;  /* 0xff8000002ca37808 */ /* 0x000fe40001000000 */
[C---:B------:R-:W-:Y:S02]  /*4280*/  ISETP.GT.AND P6, PT, R3.reuse, 0x31, PT ;  /* 0x000000310300780c */ /* 0x040fe40003fc4270 */
[----:B------:R-:W-:Y:S01]  /*4290*/  ISETP.GT.AND P2, PT, R3, 0x38, PT ;  /* 0x000000380300780c */ /* 0x000fe20003f44270 */
[----:B-1----:R-:W-:Y:S01]  /*42a0*/  FFMA.FTZ R4, R18, c[0x0][0x2d0], -R12 ;  /* 0x0000b40012047a23 */ /* 0x002fe2000001080c */
[----:B------:R-:W-:-:S02]  /*42b0*/  FSEL R18, R57, -INF , P0 ;  /* 0xff80000039127808 */ /* 0x000fc40000000000 */
[----:B------:R-:W-:Y:S01]  /*42c0*/  ISETP.GT.AND P0, PT, R2, 0x8, PT ;  /* 0x000000080200780c */ /* 0x000fe20003f04270 */
[----:B------:R1:W3:Y:S01]  /*42d0*/  MUFU.EX2 R206, R4 ;  /* 0x0000000400ce7308 */ /* 0x0002e20000000800 */
[----:B------:R-:W-:Y:S02]  /*42e0*/  FMNMX.FTZ R0, R18, R0, !PT ;  /* 0x0000000012007209 */ /* 0x000fe40007810000 */
[----:B------:R-:W-:Y:S02]  /*42f0*/  FSEL R28, R58, -INF , P0 ;  /* 0xff8000003a1c7808 */ /* 0x000fe40000000000 */
[----:B------:R-:W-:Y:S01]  /*4300*/  ISETP.GT.AND P0, PT, R2, 0x11, PT ;  /* 0x000000110200780c */ /* 0x000fe20003f04270 */
[----:B------:R-:W-:Y:S01]  /*4310*/  LDSM.16.MT88.4 R56, [R228+0x2900] ;  /* 0x00290000e438783b */ /* 0x000fe20000004200 */
[----:B------:R-:W-:Y:S02]  /*4320*/  FSEL R214, R73, -INF , P6 ;  /* 0xff80000049d67808 */ /* 0x000fe40003000000 */
[----:B------:R-:W-:-:S02]  /*4330*/  FSEL R33, R55, -INF , P0 ;  /* 0xff80000037217808 */ /* 0x000fc40000000000 */
[----:B------:R-:W-:Y:S02]  /*4340*/  ISETP.GT.AND P0, PT, R3, 0x18, PT ;  /* 0x000000180300780c */ /* 0x000fe40003f04270 */
[----:B------:R-:W-:Y:S02]  /*4350*/  FSEL R203, R168, -INF , P2 ;  /* 0xff800000a8cb7808 */ /* 0x000fe40001000000 */
[----:B------:R-:W-:Y:S01]  /*4360*/  FSEL R22, R48, -INF , P0 ;  /* 0xff80000030167808 */ /* 0x000fe20000000000 */
[----:B-1----:R-:W-:Y:S01]  /*4370*/  FFMA.FTZ R4, R19, c[0x0][0x2d0], -R12 ;  /* 0x0000b40013047a23 */ /* 0x002fe2000001080c */
[----:B------:R-:W-:Y:S02]  /*4380*/  FSEL R19, R52, -INF , P1 ;  /* 0xff80000034137808 */ /* 0x000fe40000800000 */
[----:B------:R-:W-:Y:S01]  /*4390*/  ISETP.GT.AND P1, PT, R2, 0x10, PT ;  /* 0x000000100200780c */ /* 0x000fe20003f24270 */
[----:B------:R1:W4:Y:S01]  /*43a0*/  MUFU.EX2 R243, R4 ;  /* 0x0000000400f37308 */ /* 0x0003220000000800 */
[----:B------:R-:W-:-:S02]  /*43b0*/  FMNMX.FTZ R0, R19, R0, !PT ;  /* 0x0000000013007209 */ /* 0x000fc40007810000 */
[----:B------:R-:W-:Y:S02]  /*43c0*/  FSEL R31, R54, -INF , P1 ;  /* 0xff800000361f7808 */ /* 0x000fe40000800000 */
[C---:B------:R-:W-:Y:S01]  /*43d0*/  ISETP.GT.AND P1, PT, R2.reuse, 0x18, PT ;  /* 0x000000180200780c */ /* 0x040fe20003f24270 */
[----:B------:R-:W-:Y:S01]  /*43e0*/  LDSM.16.MT88.4 R52, [R228+0x900] ;  /* 0x00090000e434783b */ /* 0x000fe20000004200 */
[----:B------:R-:W-:Y:S02]  /*43f0*/  FMNMX.FTZ R0, R21, R0, !PT ;  /* 0x0000000015007209 */ /* 0x000fe40007810000 */
[----:B------:R-:W-:Y:S02]  /*4400*/  ISETP.GT.AND P0, PT, R2, 0x19, PT ;  /* 0x000000190200780c */ /* 0x000fe40003f04270 */
[----:B------:R-:W-:Y:S02]  /*4410*/  FSEL R34, R50, -INF , P1 ;  /* 0xff80000032227808 */ /* 0x000fe40000800000 */
[----:B------:R-:W-:-:S02]  /*4420*/  ISETP.GT.AND P1, PT, R3, 0x20, PT ;  /* 0x000000200300780c */ /* 0x000fc40003f24270 */
[----:B------:R-:W-:Y:S01]  /*4430*/  FMNMX.FTZ R0, R22, R0, !PT ;  /* 0x0000000016007209 */ /* 0x000fe20007810000 */
[----:B-1----:R-:W-:Y:S01]  /*4440*/  FFMA.FTZ R4, R25, c[0x0][0x2d0], -R13 ;  /* 0x0000b40019047a23 */ /* 0x002fe2000001080d */
[----:B------:R-:W-:Y:S02]  /*4450*/  FSEL R68, R51, -INF , P0 ;  /* 0xff80000033447808 */ /* 0x000fe40000000000 */
[----:B------:R-:W-:Y:S01]  /*4460*/  ISETP.GT.AND P0, PT, R3, 0x21, PT ;  /* 0x000000210300780c */ /* 0x000fe20003f04270 */
[----:B------:R-:W-:Y:S01]  /*4470*/  MUFU.EX2 R229, R4 ;  /* 0x0000000400e57308 */ /* 0x000fe20000000800 */
[----:B------:R-:W-:Y:S01]  /*4480*/  FSEL R161, R40, -INF , P1 ;  /* 0xff80000028a17808 */ /* 0x000fe20000800000 */
[----:B------:R-:W-:Y:S01]  /*4490*/  LDSM.16.MT88.4 R48, [R227+0x900] ;  /* 0x00090000e330783b */ /* 0x000fe20000004200 */
        /* <DEDUP_REMOVED lines=8> */
[----:B------:R-:W-:Y:S02]  /*4520*/  FSEL R160, R42, -INF , P1 ;  /* 0xff8000002aa07808 */ /* 0x000fe40000800000 */
[----:B------:R-:W-:Y:S02]  /*4530*/  FMNMX.FTZ R0, R163, R0, !PT ;  /* 0x00000000a3007209 */ /* 0x000fe40007810000 */
[----:B------:R-:W-:Y:S01]  /*4540*/  ISETP.GT.AND P1, PT, R3, 0x39, PT ;  /* 0x000000390300780c */ /* 0x000fe20003f24270 */
[----:B------:R-:W-:Y:S01]  /*4550*/  FFMA.FTZ R3, R24, c[0x0][0x2d0], -R13 ;  /* 0x0000b40018037a23 */ /* 0x000fe2000001080d */
[----:B------:R-:W-:Y:S02]  /*4560*/  FSEL R215, R72, -INF , P0 ;  /* 0xff80000048d77808 */ /* 0x000fe40000000000 */
[----:B------:R-:W-:Y:S01]  /*4570*/  FMNMX.FTZ R0, R162, R0, !PT ;  /* 0x00000000a2007209 */ /* 0x000fe20007810000 */
[----:B------:R1:W-:Y:S01]  /*4580*/  MUFU.EX2 R232, R3 ;  /* 0x0000000300e87308 */ /* 0x0003e20000000800 */
[----:B------:R-:W-:-:S02]  /*4590*/  FSEL R202, R169, -INF , P1 ;  /* 0xff800000a9ca7808 */ /* 0x000fc40000800000 */
[----:B------:R-:W-:Y:S02]  /*45a0*/  FMNMX.FTZ R0, R215, R0, !PT ;  /* 0x00000000d7007209 */ /* 0x000fe40007810000 */
[----:B------:R-:W-:Y:S02]  /*45b0*/  ISETP.GT.AND P0, PT, R2, 0x21, PT ;  /* 0x000000210200780c */ /* 0x000fe40003f04270 */
[----:B------:R-:W-:Y:S02]  /*45c0*/  FMNMX.FTZ R0, R214, R0, !PT ;  /* 0x00000000d6007209 */ /* 0x000fe40007810000 */
[----:B------:R-:W-:Y:S02]  /*45d0*/  FSEL R71, R43, -INF , P0 ;  /* 0xff8000002b477808 */ /* 0x000fe40000000000 */
[----:B------:R-:W-:Y:S02]  /*45e0*/  FMNMX.FTZ R0, R203, R0, !PT ;  /* 0x00000000cb007209 */ /* 0x000fe40007810000 */
[----:B------:R-:W-:-:S02]  /*45f0*/  ISETP.GT.AND P0, PT, R2, 0x28, PT ;  /* 0x000000280200780c */ /* 0x000fc40003f04270 */
[----:B------:R-:W-:Y:S02]  /*4600*/  FMNMX.FTZ R0, R202, R0, !PT ;  /* 0x00000000ca007209 */ /* 0x000fe40007810000 */
[----:B-1----:R-:W-:Y:S02]  /*4610*/  FMNMX.FTZ R3, R30, R32, !PT ;  /* 0x000000201e037209 */ /* 0x002fe40007810000 */
[----:B------:R-:W-:Y:S01]  /*4620*/  ISETP.GT.AND P1, PT, R2, 0x29, PT ;  /* 0x000000290200780c */ /* 0x000fe20003f24270 */
[----:B------:R-:W1:Y:S01]  /*4630*/  SHFL.BFLY PT, R5, R0, 0x2, 0x1f ;  /* 0x0c401f0000057f89 */ /* 0x000e6200000e0000 */
[----:B------:R-:W-:Y:S02]  /*4640*/  FMNMX.FTZ R3, R28, R3, !PT ;  /* 0x000000031c037209 */ /* 0x000fe40007810000 */
[----:B------:R-:W-:Y:S02]  /*4650*/  FSEL R70, R46, -INF , P0 ;  /* 0xff8000002e467808 */ /* 0x000fe40000000000 */
[----:B------:R-:W-:Y:S01]  /*4660*/  FMNMX.FTZ R4, R29, R3, !PT ;  /* 0x000000031d047209 */ /* 0x000fe20007810000 */
[----:B------:R-:W-:Y:S01]  /*4670*/  FFMA.FTZ R3, R26, c[0x0][0x2d0], -R13 ;  /* 0x0000b4001a037a23 */ /* 0x000fe2000001080d */
[----:B------:R-:W-:-:S02]  /*4680*/  FSEL R69, R47, -INF , P1 ;  /* 0xff8000002f457808 */ /* 0x000fc40000800000 */
[----:B------:R-:W-:Y:S01]  /*4690*/  FMNMX.FTZ R4, R31, R4, !PT ;  /* 0x000000041f047209 */ /* 0x000fe20007810000 */
[----:B------:R2:W-:Y:S01]  /*46a0*/  MUFU.EX2 R205, R3 ;  /* 0x0000000300cd7308 */ /* 0x0005e20000000800 */
[C---:B------:R-:W-:Y:S01]  /*46b0*/  ISETP.GT.AND P6, PT, R2.reuse, 0x30, PT ;  /* 0x000000300200780c */ /* 0x040fe20003fc4270 */
[----:B------:R-:W-:Y:S01]  /*46c0*/  LDSM.16.MT88.4 R44, [R225+0x900] ;  /* 0x00090000e12c783b */ /* 0x000fe20000004200 */
[C---:B------:R-:W-:Y:S02]  /*46d0*/  ISETP.GT.AND P2, PT, R2.reuse, 0x31, PT ;  /* 0x000000310200780c */ /* 0x040fe40003f44270 */
[C---:B------:R-:W-:Y:S02]  /*46e0*/  ISETP.GT.AND P1, PT, R2.reuse, 0x38, PT ;  /* 0x000000380200780c */ /* 0x040fe40003f24270 */
[----:B------:R-:W-:Y:S02]  /*46f0*/  ISETP.GT.AND P0, PT, R2, 0x39, PT ;  /* 0x000000390200780c */ /* 0x000fe40003f04270 */
[----:B------:R-:W-:-:S02]  /*4700*/  FSEL R201, R74, -INF , P6 ;  /* 0xff8000004ac97808 */ /* 0x000fc40003000000 */
[----:B------:R-:W-:Y:S02]  /*4710*/  FSEL R200, R75, -INF , P2 ;  /* 0xff8000004bc87808 */ /* 0x000fe40001000000 */
[----:B------:R-:W-:Y:S01]  /*4720*/  FSEL R179, R170, -INF , P1 ;  /* 0xff800000aab37808 */ /* 0x000fe20000800000 */
[----:B------:R-:W-:Y:S01]  /*4730*/  LDSM.16.MT88.4 R72, [R226+0x2900] ;  /* 0x00290000e248783b */ /* 0x000fe20000004200 */
[----:B-1----:R-:W-:Y:S02]  /*4740*/  FMNMX.FTZ R0, R0, R5, !PT ;  /* 0x0000000500007209 */ /* 0x002fe40007810000 */
[----:B--2---:R-:W-:Y:S01]  /*4750*/  FMNMX.FTZ R3, R33, R4, !PT ;  /* 0x0000000421037209 */ /* 0x004fe20007810000 */
[----:B------:R-:W-:Y:S01]  /*4760*/  FFMA.FTZ R4, R27, c[0x0][0x2d0], -R13 ;  /* 0x0000b4001b047a23 */ /* 0x000fe2000001080d */
[----:B------:R-:W-:Y:S01]  /*4770*/  FSEL R178, R171, -INF , P0 ;  /* 0xff800000abb27808 */ /* 0x000fe20000000000 */
[----:B------:R-:W1:Y:S01]  /*4780*/  SHFL.BFLY PT, R15, R0, 0x1, 0x1f ;  /* 0x0c201f00000f7f89 */ /* 0x000e6200000e0000 */
[----:B------:R-:W-:Y:S01]  /*4790*/  FMNMX.FTZ R3, R34, R3, !PT ;  /* 0x0000000322037209 */ /* 0x000fe20007810000 */
[----:B------:R2:W2:Y:S01]  /*47a0*/  MUFU.EX2 R249, R4 ;  /* 0x0000000400f97308 */ /* 0x0004a20000000800 */
[----:B------:R-:W-:-:S02]  /*47b0*/  F2FP.BF16.PACK_AB R10, R236, R204 ;  /* 0x000000ccec0a723e */ /* 0x000fc400000010ff */
[----:B------:R-:W-:Y:S02]  /*47c0*/  FMNMX.FTZ R3, R68, R3, !PT ;  /* 0x0000000344037209 */ /* 0x000fe40007810000 */
[----:B---3--:R-:W-:Y:S02]  /*47d0*/  F2FP.BF16.PACK_AB R9, R206, R207 ;  /* 0x000000cfce09723e */ /* 0x008fe400000010ff */
[----:B------:R-:W-:Y:S02]  /*47e0*/  FMNMX.FTZ R2, R160, R3, !PT ;  /* 0x00000003a0027209 */ /* 0x000fe40007810000 */
[----:B----4-:R-:W-:Y:S02]  /*47f0*/  F2FP.BF16.PACK_AB R11, R208, R243 ;  /* 0x000000f3d00b723e */ /* 0x010fe400000010ff */
[----:B------:R-:W-:Y:S01]  /*4800*/  FMNMX.FTZ R3, R71, R2, !PT ;  /* 0x0000000247037209 */ /* 0x000fe20007810000 */
[----:B------:R-:W-:-:S03]  /*4810*/  FFMA.FTZ R2, R36, c[0x0][0x2d0], -R12 ;  /* 0x0000b40024027a23 */ /* 0x000fc6000001080c */
[----:B------:R-:W-:Y:S01]  /*4820*/  FMNMX.FTZ R3, R70, R3, !PT ;  /* 0x0000000346037209 */ /* 0x000fe20007810000 */
[----:B------:R3:W-:Y:S01]  /*4830*/  MUFU.EX2 R224, R2 ;  /* 0x0000000200e07308 */ /* 0x0007e20000000800 */
[----:B--2---:R-:W-:Y:S01]  /*4840*/  FFMA.FTZ R4, R35, c[0x0][0x2d0], -R12 ;  /* 0x0000b40023047a23 */ /* 0x004fe2000001080c */
[C---:B------:R-:W-:Y:S01]  /*4850*/  HMMA.16816.F32.BF16 R64, R8.reuse, R88, RZ ;  /* 0x000000580840723c */ /* 0x040fe200000418ff */
[----:B------:R-:W-:Y:S02]  /*4860*/  FMNMX.FTZ R3, R69, R3, !PT ;  /* 0x0000000345037209 */ /* 0x000fe40007810000 */
[----:B------:R-:W-:Y:S02]  /*4870*/  F2FP.BF16.PACK_AB R6, R249, R205 ;  /* 0x000000cdf906723e */ /* 0x000fe400000010ff */
[----:B------:R-:W-:Y:S01]  /*4880*/  FMNMX.FTZ R3, R201, R3, !PT ;  /* 0x00000003c9037209 */ /* 0x000fe20007810000 */
[----:B------:R2:W4:Y:S01]  /*4890*/  MUFU.EX2 R231, R4 ;  /* 0x0000000400e77308 */ /* 0x0005220000000800 */
[----:B-1----:R-:W-:Y:S01]  /*48a0*/  FMNMX.FTZ R185, R0, R15, !PT ;  /* 0x0000000f00b97209 */ /* 0x002fe20007810000 */
[----:B------:R-:W-:Y:S01]  /*48b0*/  HMMA.16816.F32.BF16 R144, R8, R104, RZ ;  /* 0x000000680890723c */ /* 0x000fe200000418ff */
[----:B------:R-:W-:-:S02]  /*48c0*/  FMNMX.FTZ R3, R200, R3, !PT ;  /* 0x00000003c8037209 */ /* 0x000fc40007810000 */
[----:B------:R-:W-:Y:S02]  /*48d0*/  FSETP.NEU.FTZ.AND P0, PT, R185, -INF , PT ;  /* 0xff800000b900780b */ /* 0x000fe40003f1d000 */
[----:B------:R-:W-:Y:S01]  /*48e0*/  FMNMX.FTZ R3, R179, R3, !PT ;  /* 0x00000003b3037209 */ /* 0x000fe20007810000 */
[----:B---3--:R-:W-:Y:S02]  /*48f0*/  FFMA.FTZ R2, R37, c[0x0][0x2d0], -R12 ;  /* 0x0000b40025027a23 */ /* 0x008fe4000001080c */
[C---:B------:R-:W-:Y:S01]  /*4900*/  HMMA.16816.F32.BF16 R136, R8.reuse, R116, RZ ;  /* 0x000000740888723c */ /* 0x040fe200000418ff */
[----:B------:R-:W-:Y:S01]  /*4910*/  FMNMX.FTZ R3, R178, R3, !PT ;  /* 0x00000003b2037209 */ /* 0x000fe20007810000 */
[----:B------:R1:W-:Y:S04]  /*4920*/  MUFU.EX2 R182, R2 ;  /* 0x0000000200b67308 */ /* 0x0003e80000000800 */
[----:B------:R-:W3:Y:S01]  /*4930*/  SHFL.BFLY PT, R14, R3, 0x2, 0x1f ;  /* 0x0c401f00030e7f89 */ /* 0x000ee200000e0000 */
[----:B--2---:R-:W-:Y:S01]  /*4940*/  F2FP.BF16.PACK_AB R4, R229, R232 ;  /* 0x000000e8e504723e */ /* 0x004fe200000010ff */
[----:B------:R-:W-:Y:S01]  /*4950*/  HMMA.16816.F32.BF16 R80, R8, R106, RZ ;  /* 0x0000006a0850723c */ /* 0x000fe200000418ff */
[----:B----4-:R-:W-:-:S07]  /*4960*/  F2FP.BF16.PACK_AB R5, R224, R231 ;  /* 0x000000e7e005723e */ /* 0x010fce00000010ff */
[----:B------:R-:W-:Y:S01]  /*4970*/  HMMA.16816.F32.BF16 R156, R8, R96, RZ ;  /* 0x00000060089c723c */ /* 0x000fe200000418ff */
[----:B-1----:R-:W-:-:S04]  /*4980*/  FFMA.FTZ R2, R38, c[0x0][0x2d0], -R12 ;  /* 0x0000b40026027a23 */ /* 0x002fc8000001080c */
[----:B------:R1:W2:Y:S03]  /*4990*/  MUFU.EX2 R245, R2 ;  /* 0x0000000200f57308 */ /* 0x0002a60000000800 */
[----:B------:R-:W-:Y:S01]  /*49a0*/  HMMA.16816.F32.BF16 R152, R8, R92, RZ ;  /* 0x0000005c0898723c */ /* 0x000fe200000418ff */
[----:B---3--:R-:W-:-:S07]  /*49b0*/  FMNMX.FTZ R0, R3, R14, !PT ;  /* 0x0000000e03007209 */ /* 0x008fce0007810000 */
        /* <DEDUP_REMOVED lines=11> */
[----:B------:R1:W2:Y:S03]  /*4a70*/  MUFU.EX2 R177, R3 ;  /* 0x0000000300b17308 */ /* 0x0002a60000000800 */
[C---:B------:R-:W-:Y:S08]  /*4a80*/  HMMA.16816.F32.BF16 R108, R8.reuse, R94, RZ ;  /* 0x0000005e086c723c */ /* 0x040ff000000418ff */
[----:B------:R-:W-:Y:S01]  /*4a90*/  HMMA.16816.F32.BF16 R84, R8, R102, RZ ;  /* 0x000000660854723c */ /* 0x000fe200000418ff */
[----:B-1----:R-:W-:-:S07]  /*4aa0*/  FFMA.FTZ R3, R16, c[0x0][0x2d0], -R2 ;  /* 0x0000b40010037a23 */ /* 0x002fce0000010802 */
[C---:B------:R-:W-:Y:S01]  /*4ab0*/  HMMA.16816.F32.BF16 R40, R8.reuse, R114, RZ ;  /* 0x000000720828723c */ /* 0x040fe200000418ff */
[----:B------:R1:W-:Y:S07]  /*4ac0*/  MUFU.EX2 R213, R3 ;  /* 0x0000000300d57308 */ /* 0x0003ee0000000800 */
[C---:B------:R-:W-:Y:S08]  /*4ad0*/  HMMA.16816.F32.BF16 R36, R8.reuse, R118, RZ ;  /* 0x000000760824723c */ /* 0x040ff000000418ff */
[----:B------:R-:W-:Y:S01]  /*4ae0*/  HMMA.16816.F32.BF16 R24, R8, R122, RZ ;  /* 0x0000007a0818723c */ /* 0x000fe200000418ff */
[----:B------:R-:W3:Y:S01]  /*4af0*/  SHFL.BFLY PT, R8, R0, 0x1, 0x1f ;  /* 0x0c201f0000087f89 */ /* 0x000ee200000e0000 */
[----:B-1----:R-:W-:-:S04]  /*4b00*/  FFMA.FTZ R3, R18, c[0x0][0x2d0], -R2 ;  /* 0x0000b40012037a23 */ /* 0x002fc80000010802 */
[----:B------:R1:W-:Y:S02]  /*4b10*/  MUFU.EX2 R14, R3 ;  /* 0x00000003000e7308 */ /* 0x0003e40000000800 */
[C---:B------:R-:W-:Y:S01]  /*4b20*/  HMMA.16816.F32.BF16 R192, R4.reuse, R44, R64 ;  /* 0x0000002c04c0723c */ /* 0x040fe20000041840 */
[----:B------:R-:W4:Y:S07]  /*4b30*/  LDSM.16.MT88.4 R64, [R227+0x2900] ;  /* 0x00290000e340783b */ /* 0x000f2e0000004200 */
[----:B------:R-:W-:Y:S01]  /*4b40*/  HMMA.16816.F32.BF16 R144, R4, R76, R144 ;  /* 0x0000004c0490723c */ /* 0x000fe20000041890 */
[----:B-1----:R-:W-:-:S07]  /*4b50*/  FFMA.FTZ R3, R19, c[0x0][0x2d0], -R2 ;  /* 0x0000b40013037a23 */ /* 0x002fce0000010802 */
[C---:B------:R-:W-:Y:S01]  /*4b60*/  HMMA.16816.F32.BF16 R136, R4.reuse, R56, R136 ;  /* 0x000000380488723c */ /* 0x040fe20000041888 */
[----:B---3--:R-:W-:Y:S01]  /*4b70*/  FMNMX.FTZ R184, R0, R8, !PT ;  /* 0x0000000800b87209 */ /* 0x008fe20007810000 */
[----:B------:R1:W-:Y:S03]  /*4b80*/  MUFU.EX2 R233, R3 ;  /* 0x0000000300e97308 */ /* 0x0003e60000000800 */
[C---:B------:R-:W-:Y:S01]  /*4b90*/  FSETP.NEU.FTZ.AND P0, PT, R184.reuse, -INF , PT ;  /* 0xff800000b800780b */ /* 0x040fe20003f1d000 */
[----:B------:R-:W-:Y:S02]  /*4ba0*/  FMUL.FTZ R0, R184, c[0x0][0x2d0] ;  /* 0x0000b400b8007a20 */ /* 0x000fe40000410000 */
[----:B------:R-:W-:Y:S03]  /*4bb0*/  HMMA.16816.F32.BF16 R168, R4, R60, R156 ;  /* 0x0000003c04a8723c */ /* 0x000fe6000004189c */
[----:B------:R-:W-:-:S05]  /*4bc0*/  FSEL R0, R0, RZ, P0 ;  /* 0x000000ff00007208 */ /* 0x000fca0000000000 */
[----:B------:R-:W-:Y:S01]  /*4bd0*/  IMAD.MOV.U32 R210, RZ, RZ, R147 ;  /* 0x000000ffffd27224 */ /* 0x000fe200078e0093 */
[C---:B------:R-:W-:Y:S01]  /*4be0*/  HMMA.16816.F32.BF16 R156, R4.reuse, R54, R108 ;  /* 0x00000036049c723c */ /* 0x040fe2000004186c */
[----:B------:R-:W-:Y:S01]  /*4bf0*/  MOV R248, R145 ;  /* 0x0000009100f87202 */ /* 0x000fe20000000f00 */
[----:B-1----:R-:W-:Y:S02]  /*4c00*/  FFMA.FTZ R3, R21, c[0x0][0x2d0], -R2 ;  /* 0x0000b40015037a23 */ /* 0x002fe40000010802 */
[----:B------:R-:W-:Y:S02]  /*4c10*/  IMAD.MOV.U32 R211, RZ, RZ, R146 ;  /* 0x000000ffffd37224 */ /* 0x000fe400078e0092 */
[----:B------:R1:W-:Y:S01]  /*4c20*/  MUFU.EX2 R230, R3 ;  /* 0x0000000300e67308 */ /* 0x0003e20000000800 */
[----:B------:R-:W-:Y:S01]  /*4c30*/  IMAD.MOV.U32 R19, RZ, RZ, R139 ;  /* 0x000000ffff137224 */ /* 0x000fe200078e008b */
[----:B------:R-:W-:Y:S01]  /*4c40*/  MOV R10, R137 ;  /* 0x00000089000a7202 */ /* 0x000fe20000000f00 */
[----:B------:R-:W-:Y:S01]  /*4c50*/  IMAD.MOV.U32 R11, RZ, RZ, R138 ;  /* 0x000000ffff0b7224 */ /* 0x000fe200078e008a */
[----:B----4-:R-:W-:Y:S01]  /*4c60*/  HMMA.16816.F32.BF16 R132, R4, R64, R132 ;  /* 0x000000400484723c */ /* 0x010fe20000041884 */
[----:B------:R-:W-:-:S02]  /*4c70*/  IMAD.MOV.U32 R147, RZ, RZ, R136 ;  /* 0x000000ffff937224 */ /* 0x000fc400078e0088 */
[----:B------:R-:W-:-:S05]  /*4c80*/  IMAD.MOV.U32 R209, RZ, RZ, R144 ;  /* 0x000000ffffd17224 */ /* 0x000fca00078e0090 */
[----:B------:R-:W-:Y:S01]  /*4c90*/  HMMA.16816.F32.BF16 R196, R4, R48, R148 ;  /* 0x0000003004c4723c */ /* 0x000fe20000041894 */
[----:B-1----:R-:W-:-:S04]  /*4ca0*/  FFMA.FTZ R3, R22, c[0x0][0x2d0], -R2 ;  /* 0x0000b40016037a23 */ /* 0x002fc80000010802 */
[----:B------:R1:W-:Y:S03]  /*4cb0*/  MUFU.EX2 R18, R3 ;  /* 0x0000000300127308 */ /* 0x0003e60000000800 */
[C---:B------:R-:W-:Y:S08]  /*4cc0*/  HMMA.16816.F32.BF16 R216, R4.reuse, R50, R84 ;  /* 0x0000003204d8723c */ /* 0x040ff00000041854 */
[----:B------:R-:W-:Y:S01]  /*4cd0*/  IMAD.MOV.U32 R9, RZ, RZ, R134 ;  /* 0x000000ffff097224 */ /* 0x000fe200078e0086 */
[C---:B------:R-:W-:Y:S01]  /*4ce0*/  HMMA.16816.F32.BF16 R140, R4.reuse, R72, R140 ;  /* 0x00000048048c723c */ /* 0x040fe2000004188c */
[----:B------:R-:W-:Y:S01]  /*4cf0*/  IMAD.MOV.U32 R8, RZ, RZ, R133 ;  /* 0x000000ffff087224 */ /* 0x000fe200078e0085 */
[----:B------:R-:W-:Y:S01]  /*4d00*/  MOV R16, R132 ;  /* 0x0000008400107202 */ /* 0x000fe20000000f00 */
[----:B------:R-:W-:Y:S01]  /*4d10*/  IMAD.MOV.U32 R110, RZ, RZ, R9 ;  /* 0x000000ffff6e7224 */ /* 0x000fe200078e0009 */
[----:B------:R-:W-:Y:S01]  /*4d20*/  MOV R86, R251 ;  /* 0x000000fb00567202 */ /* 0x000fe20000000f00 */
[----:B------:R-:W-:Y:S01]  /*4d30*/  IMAD.MOV.U32 R111, RZ, RZ, R8 ;  /* 0x000000ffff6f7224 */ /* 0x000fe200078e0008 */
[----:B--2---:R-:W-:Y:S01]  /*4d40*/  F2FP.BF16.PACK_AB R8, R177, R212 ;  /* 0x000000d4b108723e */ /* 0x004fe200000010ff */
[----:B-1----:R-:W-:Y:S01]  /*4d50*/  FFMA.FTZ R3, R23, c[0x0][0x2d0], -R2 ;  /* 0x0000b40017037a23 */ /* 0x002fe20000010802 */
[----:B------:R-:W-:Y:S01]  /*4d60*/  HMMA.16816.F32.BF16 R152, R4, R52, R152 ;  /* 0x000000340498723c */ /* 0x000fe20000041898 */
[----:B------:R-:W-:-:S02]  /*4d70*/  IMAD.MOV.U32 R187, RZ, RZ, R196 ;  /* 0x000000ffffbb7224 */ /* 0x000fc400078e00c4 */
[----:B------:R1:W2:Y:S01]  /*4d80*/  MUFU.EX2 R15, R3 ;  /* 0x00000003000f7308 */ /* 0x0002a20000000800 */
[----:B------:R-:W-:Y:S02]  /*4d90*/  IMAD.MOV.U32 R186, RZ, RZ, R197 ;  /* 0x000000ffffba7224 */ /* 0x000fe400078e00c5 */
[----:B------:R-:W-:Y:S02]  /*4da0*/  IMAD.MOV.U32 R181, RZ, RZ, R198 ;  /* 0x000000ffffb57224 */ /* 0x000fe400078e00c6 */
[----:B------:R-:W-:Y:S01]  /*4db0*/  HMMA.16816.F32.BF16 R20, R4, R78, R80 ;  /* 0x0000004e0414723c */ /* 0x000fe20000041850 */
[----:B------:R-:W-:Y:S02]  /*4dc0*/  IMAD.MOV.U32 R180, RZ, RZ, R199 ;  /* 0x000000ffffb47224 */ /* 0x000fe400078e00c7 */
[----:B------:R-:W-:Y:S02]  /*4dd0*/  IMAD.MOV.U32 R17, RZ, RZ, R135 ;  /* 0x000000ffff117224 */ /* 0x000fe400078e0087 */
[----:B------:R-:W-:-:S03]  /*4de0*/  IMAD.MOV.U32 R87, RZ, RZ, R250 ;  /* 0x000000ffff577224 */ /* 0x000fc600078e00fa */
[C---:B------:R-:W-:Y:S01]  /*4df0*/  HMMA.16816.F32.BF16 R196, R4.reuse, R46, R128 ;  /* 0x0000002e04c4723c */ /* 0x040fe20000041880 */
[----:B------:R-:W-:Y:S01]  /*4e00*/  IMAD.MOV.U32 R35, RZ, RZ, R141 ;  /* 0x000000ffff237224 */ /* 0x000fe200078e008d */
[----:B------:R-:W-:Y:S01]  /*4e10*/  MOV R146, R142 ;  /* 0x0000008e00927202 */ /* 0x000fe20000000f00 */
[----:B-1----:R-:W-:Y:S02]  /*4e20*/  FFMA.FTZ R3, R30, c[0x0][0x2d0], -R0 ;  /* 0x0000b4001e037a23 */ /* 0x002fe40000010800 */
[----:B--2---:R-:W-:Y:S02]  /*4e30*/  IMAD.MOV.U32 R85, RZ, RZ, R15 ;  /* 0x000000ffff557224 */ /* 0x004fe400078e000f */
[----:B------:R1:W-:Y:S01]  /*4e40*/  MUFU.EX2 R108, R3 ;  /* 0x00000003006c7308 */ /* 0x0003e20000000800 */
[----:B------:R-:W-:Y:S01]  /*4e50*/  MOV R131, R11 ;  /* 0x0000000b00837202 */ /* 0x000fe20000000f00 */
[----:B------:R-:W-:Y:S01]  /*4e60*/  IMAD.MOV.U32 R129, RZ, RZ, R10 ;  /* 0x000000ffff817224 */ /* 0x000fe200078e000a */
[----:B------:R-:W-:Y:S01]  /*4e70*/  F2FP.BF16.PACK_AB R10, R14, R213 ;  /* 0x000000d50e0a723e */ /* 0x000fe200000010ff */
[----:B------:R-:W-:Y:S01]  /*4e80*/  IMAD.MOV.U32 R145, RZ, RZ, R143 ;  /* 0x000000ffff917224 */ /* 0x000fe200078e008f */
[----:B------:R-:W-:Y:S01]  /*4e90*/  HMMA.16816.F32.BF16 R220, R4, R66, R24 ;  /* 0x0000004204dc723c */ /* 0x000fe20000041818 */
[----:B------:R-:W-:-:S02]  /*4ea0*/  IMAD.MOV.U32 R144, RZ, RZ, R140 ;  /* 0x000000ffff907224 */ /* 0x000fc400078e008c */
[----:B------:R-:W-:Y:S01]  /*4eb0*/  IMAD.MOV.U32 R130, RZ, RZ, R19 ;  /* 0x000000ffff827224 */ /* 0x000fe200078e0013 */
[----:B------:R-:W-:Y:S01]  /*4ec0*/  MOV R136, R22 ;  /* 0x0000001600887202 */ /* 0x000fe20000000f00 */
[----:B------:R-:W-:Y:S02]  /*4ed0*/  IMAD.MOV.U32 R139, RZ, RZ, R23 ;  /* 0x000000ffff8b7224 */ /* 0x000fe400078e0017 */
[----:B------:R-:W-:Y:S01]  /*4ee0*/  IMAD.MOV.U32 R138, RZ, RZ, R20 ;  /* 0x000000ffff8a7224 */ /* 0x000fe200078e0014 */
[----:B------:R-:W-:Y:S01]  /*4ef0*/  HMMA.16816.F32.BF16 R140, R4, R62, R124 ;  /* 0x0000003e048c723c */ /* 0x000fe2000004187c */
[----:B------:R-:W-:Y:S02]  /*4f00*/  IMAD.MOV.U32 R137, RZ, RZ, R21 ;  /* 0x000000ffff897224 */ /* 0x000fe400078e0015 */
[----:B-1----:R-:W-:Y:S02]  /*4f10*/  FFMA.FTZ R3, R32, c[0x0][0x2d0], -R0 ;  /* 0x0000b40020037a23 */ /* 0x002fe40000010800 */
[----:B------:R-:W-:-:S02]  /*4f20*/  IMAD.MOV.U32 R128, RZ, RZ, R188 ;  /* 0x000000ffff807224 */ /* 0x000fc400078e00bc */
[----:B------:R1:W2:Y:S01]  /*4f30*/  MUFU.EX2 R84, R3 ;  /* 0x0000000300547308 */ /* 0x0002a20000000800 */
[----:B------:R-:W-:Y:S01]  /*4f40*/  HMMA.16816.F32.BF16 R20, R4, R74, R40 ;  /* 0x0000004a0414723c */ /* 0x000fe20000041828 */
[----:B-1----:R-:W-:Y:S01]  /*4f50*/  FFMA.FTZ R3, R28, c[0x0][0x2d0], -R0 ;  /* 0x0000b4001c037a23 */ /* 0x002fe20000010800 */
[----:B--2---:R-:W-:-:S05]  /*4f60*/  F2FP.BF16.PACK_AB R9, R84, R108 ;  /* 0x0000006c5409723e */ /* 0x004fca00000010ff */
[----:B------:R1:W-:Y:S11]  /*4f70*/  MUFU.EX2 R109, R3 ;  /* 0x00000003006d7308 */ /* 0x0003f60000000800 */
[----:B------:R-:W-:Y:S06]  /*4f80*/  @!UPT UIADD3 URZ, URZ, URZ, URZ ;  /* 0x0000003f3f3ff290 */ /* 0x000fec000fffe03f */
[----:B------:R-:W-:Y:S02]  /*4f90*/  IMAD.MOV.U32 R183, RZ, RZ, R20 ;  /* 0x000000ffffb77224 */ /* 0x000fe400078e0014 */
[----:B------:R-:W-:Y:S02]  /*4fa0*/  IMAD.MOV.U32 R234, RZ, RZ, R21 ;  /* 0x000000ffffea7224 */ /* 0x000fe400078e0015 */
[----:B------:R-:W-:Y:S02]  /*4fb0*/  IMAD.MOV.U32 R235, RZ, RZ, R22 ;  /* 0x000000ffffeb7224 */ /* 0x000fe400078e0016 */
[----:B------:R-:W-:Y:S02]  /*4fc0*/  IMAD.MOV.U32 R15, RZ, RZ, R23 ;  /* 0x000000ffff0f7224 */ /* 0x000fe400078e0017 */
[----:B------:R-:W-:Y:S01]  /*4fd0*/  HMMA.16816.F32.BF16 R20, R4, R58, R36 ;  /* 0x0000003a0414723c */ /* 0x000fe20000041824 */
[----:B-1----:R-:W-:-:S04]  /*4fe0*/  FFMA.FTZ R3, R29, c[0x0][0x2d0], -R0 ;  /* 0x0000b4001d037a23 */ /* 0x002fc80000010800 */
[----:B------:R1:W2:Y:S02]  /*4ff0*/  MUFU.EX2 R32, R3 ;  /* 0x0000000300207308 */ /* 0x0002a40000000800 */
[----:B------:R-:W-:Y:S01]  /*5000*/  F2FP.BF16.PACK_AB R4, R230, R233 ;  /* 0x000000e9e604723e */ /* 0x000fe200000010ff */
[----:B-1----:R-:W-:Y:S01]  /*5010*/  FFMA.FTZ R3, R31, c[0x0][0x2d0], -R0 ;  /* 0x0000b4001f037a23 */ /* 0x002fe20000010800 */
[----:B--2---:R-:W-:Y:S11]  /*5020*/  F2FP.BF16.PACK_AB R11, R32, R109 ;  /* 0x0000006d200b723e */ /* 0x004ff600000010ff */
[----:B------:R-:W-:Y:S04]  /*5030*/  @!UPT UIADD3 URZ, URZ, URZ, URZ ;  /* 0x0000003f3f3ff290 */ /* 0x000fe8000fffe03f */
[----:B------:R-:W-:Y:S01]  /*5040*/  IMAD.MOV.U32 R239, RZ, RZ, R21 ;  /* 0x000000ffffef7224 */ /* 0x000fe200078e0015 */
[----:B------:R-:W-:Y:S01]  /*5050*/  MOV R240, R20 ;  /* 0x0000001400f07202 */ /* 0x000fe20000000f00 */
[----:B------:R1:W-:Y:S01]  /*5060*/  MUFU.EX2 R252, R3 ;  /* 0x0000000300fc7308 */ /* 0x0003e20000000800 */
[----:B------:R-:W-:Y:S02]  /*5070*/  IMAD.MOV.U32 R238, RZ, RZ, R22 ;  /* 0x000000ffffee7224 */ /* 0x000fe400078e0016 */
[----:B------:R-:W-:Y:S01]  /*5080*/  IMAD.MOV.U32 R237, RZ, RZ, R23 ;  /* 0x000000ffffed7224 */ /* 0x000fe200078e0017 */
[C---:B------:R-:W-:Y:S07]  /*5090*/  HMMA.16816.F32.BF16 R28, R8.reuse, R88, RZ ;  /* 0x00000058081c723c */ /* 0x040fee00000418ff */
[----:B------:R-:W-:Y:S01]  /*50a0*/  IMAD.MOV.U32 R89, RZ, RZ, R35 ;  /* 0x000000ffff597224 */ /* 0x000fe200078e0023 */
[----:B------:R-:W-:Y:S01]  /*50b0*/  HMMA.16816.F32.BF16 R20, R8, R92, RZ ;  /* 0x0000005c0814723c */ /* 0x000fe200000418ff */
[----:B------:R-:W-:-:S02]  /*50c0*/  IMAD.MOV.U32 R88, RZ, RZ, R144 ;  /* 0x000000ffff587224 */ /* 0x000fc400078e0090 */
[----:B-1----:R-:W-:-:S04]  /*50d0*/  FFMA.FTZ R3, R33, c[0x0][0x2d0], -R0 ;  /* 0x0000b40021037a23 */ /* 0x002fc80000010800 */
[----:B------:R-:W-:Y:S01]  /*50e0*/  IMAD.MOV.U32 R92, RZ, RZ, R139 ;  /* 0x000000ffff5c7224 */ /* 0x000fe200078e008b */
[----:B------:R1:W2:Y:S01]  /*50f0*/  MUFU.EX2 R247, R3 ;  /* 0x0000000300f77308 */ /* 0x0002a20000000800 */
[----:B------:R-:W-:Y:S01]  /*5100*/  HMMA.16816.F32.BF16 R24, R8, R96, RZ ;  /* 0x000000600818723c */ /* 0x000fe200000418ff */
[----:B------:R-:W-:-:S06]  /*5110*/  MOV R93, R205 ;  /* 0x000000cd005d7202 */ /* 0x000fcc0000000f00 */
[----:B------:R-:W-:Y:S01]  /*5120*/  IMAD.MOV.U32 R96, RZ, RZ, R17 ;  /* 0x000000ffff607224 */ /* 0x000fe200078e0011 */
[----:B------:R-:W-:Y:S01]  /*5130*/  HMMA.16816.F32.BF16 R36, R8, R98, RZ ;  /* 0x000000620824723c */ /* 0x000fe200000418ff */
[----:B------:R-:W-:Y:S02]  /*5140*/  IMAD.MOV.U32 R97, RZ, RZ, R16 ;  /* 0x000000ffff617224 */ /* 0x000fe400078e0010 */
[----:B-1----:R-:W-:Y:S01]  /*5150*/  FFMA.FTZ R3, R34, c[0x0][0x2d0], -R0 ;  /* 0x0000b40022037a23 */ /* 0x002fe20000010800 */
[----:B--2---:R-:W-:-:S03]  /*5160*/  F2FP.BF16.PACK_AB R5, R247, R252 ;  /* 0x000000fcf705723e */ /* 0x004fc600000010ff */
[----:B------:R-:W-:Y:S01]  /*5170*/  IMAD.MOV.U32 R98, RZ, RZ, R211 ;  /* 0x000000ffff627224 */ /* 0x000fe200078e00d3 */
[----:B------:R-:W-:Y:S01]  /*5180*/  MOV R99, R210 ;  /* 0x000000d200637202 */ /* 0x000fe20000000f00 */
[----:B------:R1:W-:Y:S02]  /*5190*/  MUFU.EX2 R246, R3 ;  /* 0x0000000300f67308 */ /* 0x0003e40000000800 */
[----:B-1----:R-:W-:Y:S01]  /*51a0*/  FFMA.FTZ R3, R68, c[0x0][0x2d0], -R0 ;  /* 0x0000b40044037a23 */ /* 0x002fe20000010800 */
[----:B------:R-:W-:Y:S02]  /*51b0*/  MOV R68, R18 ;  /* 0x0000001200447202 */ /* 0x000fe40000000f00 */
[----:B------:R-:W-:Y:S03]  /*51c0*/  HMMA.16816.F32.BF16 R16, R8, R100, RZ ;  /* 0x000000640810723c */ /* 0x000fe600000418ff */
[----:B------:R-:W1:Y:S01]  /*51d0*/  MUFU.EX2 R244, R3 ;  /* 0x0000000300f47308 */ /* 0x000e620000000800 */
[----:B------:R-:W-:-:S03]  /*51e0*/  F2FP.BF16.PACK_AB R6, R85, R68 ;  /* 0x000000445506723e */ /* 0x000fc600000010ff */
[----:B------:R-:W-:Y:S01]  /*51f0*/  MOV R100, R32 ;  /* 0x0000002000647202 */ /* 0x000fe20000000f00 */
[----:B------:R-:W-:Y:S01]  /*5200*/  IMAD.MOV.U32 R101, RZ, RZ, R128 ;  /* 0x000000ffff657224 */ /* 0x000fe200078e0080 */
[----:B------:R-:W-:Y:S07]  /*5210*/  HMMA.16816.F32.BF16 R32, R8, R90, RZ ;  /* 0x0000005a0820723c */ /* 0x000fee00000418ff */
[----:B------:R-:W-:Y:S01]  /*5220*/  IMAD.MOV.U32 R90, RZ, RZ, R146 ;  /* 0x000000ffff5a7224 */ /* 0x000fe200078e0092 */
[----:B-1----:R-:W-:Y:S01]  /*5230*/  F2FP.BF16.PACK_AB R7, R244, R246 ;  /* 0x000000f6f407723e */ /* 0x002fe200000010ff */
[----:B------:R-:W-:-:S02]  /*5240*/  IMAD.MOV.U32 R91, RZ, RZ, R145 ;  /* 0x000000ffff5b7224 */ /* 0x000fc400078e0091 */
[----:B------:R-:W-:Y:S02]  /*5250*/  FFMA.FTZ R3, R161, c[0x0][0x2d0], -R2 ;  /* 0x0000b400a1037a23 */ /* 0x000fe40000010802 */
[----:B------:R-:W-:Y:S02]  /*5260*/  IMAD.MOV.U32 R161, RZ, RZ, R186 ;  /* 0x000000ffffa17224 */ /* 0x000fe400078e00ba */
[----:B------:R-:W-:Y:S08]  /*5270*/  HMMA.16816.F32.BF16 R148, R4, R52, R20 ;  /* 0x000000340494723c */ /* 0x000ff00000041814 */
[----:B------:R-:W-:Y:S07]  /*5280*/  HMMA.16816.F32.BF16 R20, R8, R116, RZ ;  /* 0x000000740814723c */ /* 0x000fee00000418ff */
[----:B------:R-:W-:Y:S01]  /*5290*/  IMAD.MOV.U32 R116, RZ, RZ, R130 ;  /* 0x000000ffff747224 */ /* 0x000fe200078e0082 */
[----:B------:R-:W-:Y:S01]  /*52a0*/  HMMA.16816.F32.BF16 R188, R4, R44, R28 ;  /* 0x0000002c04bc723c */ /* 0x000fe2000004181c */
[----:B------:R-:W-:-:S02]  /*52b0*/  IMAD.MOV.U32 R117, RZ, RZ, R111 ;  /* 0x000000ffff757224 */ /* 0x000fc400078e006f */
[----:B------:R-:W-:-:S04]  /*52c0*/  IMAD.MOV.U32 R111, RZ, RZ, R204 ;  /* 0x000000ffff6f7224 */ /* 0x000fc800078e00cc */
[----:B------:R-:W-:Y:S01]  /*52d0*/  IMAD.MOV.U32 R44, RZ, RZ, R138 ;  /* 0x000000ffff2c7224 */ /* 0x000fe200078e008a */
[----:B------:R-:W-:Y:S01]  /*52e0*/  HMMA.16816.F32.BF16 R28, R8, R104, RZ ;  /* 0x00000068081c723c */ /* 0x000fe200000418ff */
[----:B------:R-:W-:-:S06]  /*52f0*/  IMAD.MOV.U32 R45, RZ, RZ, R137 ;  /* 0x000000ffff2d7224 */ /* 0x000fcc00078e0089 */
[----:B------:R-:W-:Y:S01]  /*5300*/  IMAD.MOV.U32 R105, RZ, RZ, R129 ;  /* 0x000000ffff697224 */ /* 0x000fe200078e0081 */
[----:B------:R-:W-:Y:S01]  /*5310*/  HMMA.16816.F32.BF16 R124, R4, R48, R16 ;  /* 0x00000030047c723c */ /* 0x000fe20000041810 */
[----:B------:R-:W-:-:S07]  /*5320*/  MOV R104, R147 ;  /* 0x0000009300687202 */ /* 0x000fce0000000f00 */
[----:B------:R-:W-:Y:S07]  /*5330*/  HMMA.16816.F32.BF16 R16, R8, R120, RZ ;  /* 0x000000780810723c */ /* 0x000fee00000418ff */
[----:B------:R-:W-:Y:S01]  /*5340*/  IMAD.MOV.U32 R121, RZ, RZ, R131 ;  /* 0x000000ffff797224 */ /* 0x000fe200078e0083 */
[----:B------:R-:W-:Y:S01]  /*5350*/  HMMA.16816.F32.BF16 R132, R4, R60, R24 ;  /* 0x0000003c0484723c */ /* 0x000fe20000041818 */
[----:B------:R-:W-:-:S07]  /*5360*/  IMAD.MOV.U32 R120, RZ, RZ, R206 ;  /* 0x000000ffff787224 */ /* 0x000fce00078e00ce */
[----:B------:R-:W-:Y:S08]  /*5370*/  HMMA.16816.F32.BF16 R128, R4, R56, R20 ;  /* 0x000000380480723c */ /* 0x000ff00000041814 */
[C---:B------:R-:W-:Y:S07]  /*5380*/  HMMA.16816.F32.BF16 R24, R8.reuse, R112, RZ ;  /* 0x000000700818723c */ /* 0x040fee00000418ff */
[----:B------:R-:W-:Y:S01]  /*5390*/  IMAD.MOV.U32 R112, RZ, RZ, R110 ;  /* 0x000000ffff707224 */ /* 0x000fe200078e006e */
[----:B------:R-:W-:Y:S01]  /*53a0*/  HMMA.16816.F32.BF16 R20, R8, R114, RZ ;  /* 0x000000720814723c */ /* 0x000fe200000418ff */
[----:B------:R-:W-:Y:S01]  /*53b0*/  MOV R113, R136 ;  /* 0x0000008800717202 */ /* 0x000fe20000000f00 */
[----:B------:R-:W-:-:S06]  /*53c0*/  IMAD.MOV.U32 R110, RZ, RZ, R249 ;  /* 0x000000ffff6e7224 */ /* 0x000fcc00078e00f9 */
[C---:B------:R-:W-:Y:S08]  /*53d0*/  HMMA.16816.F32.BF16 R80, R4.reuse, R76, R28 ;  /* 0x0000004c0450723c */ /* 0x040ff0000004181c */
[----:B------:R-:W-:Y:S07]  /*53e0*/  HMMA.16816.F32.BF16 R40, R4, R46, R32 ;  /* 0x0000002e0428723c */ /* 0x000fee0000041820 */
[----:B------:R-:W-:Y:S01]  /*53f0*/  IMAD.MOV.U32 R47, RZ, RZ, R207 ;  /* 0x000000ffff2f7224 */ /* 0x000fe200078e00cf */
[----:B------:R-:W-:Y:S01]  /*5400*/  HMMA.16816.F32.BF16 R28, R8, R102, RZ ;  /* 0x00000066081c723c */ /* 0x000fe200000418ff */
[----:B------:R-:W-:-:S02]  /*5410*/  IMAD.MOV.U32 R46, RZ, RZ, R208 ;  /* 0x000000ffff2e7224 */ /* 0x000fc400078e00d0 */
[----:B------:R1:W-:Y:S04]  /*5420*/  MUFU.EX2 R208, R3 ;  /* 0x0000000300d07308 */ /* 0x0003e80000000800 */
[----:B------:R-:W-:Y:S01]  /*5430*/  IMAD.MOV.U32 R103, RZ, RZ, R99 ;  /* 0x000000ffff677224 */ /* 0x000fe200078e0063 */
[----:B------:R-:W-:Y:S01]  /*5440*/  HMMA.16816.F32.BF16 R32, R8, R94, RZ ;  /* 0x0000005e0820723c */ /* 0x000fe200000418ff */
[----:B------:R-:W-:-:S06]  /*5450*/  MOV R102, R98 ;  /* 0x0000006200667202 */ /* 0x000fcc0000000f00 */
[----:B------:R-:W-:Y:S01]  /*5460*/  IMAD.MOV.U32 R95, RZ, RZ, R116 ;  /* 0x000000ffff5f7224 */ /* 0x000fe200078e0074 */
[C---:B------:R-:W-:Y:S01]  /*5470*/  HMMA.16816.F32.BF16 R60, R4.reuse, R62, R36 ;  /* 0x0000003e043c723c */ /* 0x040fe20000041824 */
[----:B------:R-:W-:Y:S02]  /*5480*/  IMAD.MOV.U32 R94, RZ, RZ, R121 ;  /* 0x000000ffff5e7224 */ /* 0x000fe400078e0079 */
[----:B------:R-:W-:Y:S01]  /*5490*/  IMAD.MOV.U32 R116, RZ, RZ, R117 ;  /* 0x000000ffff747224 */ /* 0x000fe200078e0075 */
[----:B------:R-:W-:Y:S01]  /*54a0*/  MOV R117, R112 ;  /* 0x0000007000757202 */ /* 0x000fe20000000f00 */
[----:B------:R-:W-:Y:S02]  /*54b0*/  IMAD.MOV.U32 R112, RZ, RZ, R96 ;  /* 0x000000ffff707224 */ /* 0x000fe400078e0060 */
[----:B------:R-:W-:Y:S01]  /*54c0*/  IMAD.MOV.U32 R121, RZ, RZ, R97 ;  /* 0x000000ffff797224 */ /* 0x000fe200078e0061 */
[----:B------:R-:W-:Y:S01]  /*54d0*/  HMMA.16816.F32.BF16 R144, R4, R72, R24 ;  /* 0x000000480490723c */ /* 0x000fe20000041818 */
[----:B-1----:R-:W-:-:S06]  /*54e0*/  FFMA.FTZ R3, R164, c[0x0][0x2d0], -R2 ;  /* 0x0000b400a4037a23 */ /* 0x002fcc0000010802 */
[----:B------:R-:W-:Y:S01]  /*54f0*/  IMAD.MOV.U32 R73, RZ, RZ, R248 ;  /* 0x000000ffff497224 */ /* 0x000fe200078e00f8 */
[----:B------:R-:W-:Y:S01]  /*5500*/  HMMA.16816.F32.BF16 R36, R4, R74, R20 ;  /* 0x0000004a0424723c */ /* 0x000fe20000041814 */
[----:B------:R-:W-:Y:S01]  /*5510*/  IMAD.MOV.U32 R72, RZ, RZ, R209 ;  /* 0x000000ffff487224 */ /* 0x000fe200078e00d1 */
[----:B------:R-:W-:Y:S01]  /*5520*/  LDSM.16.MT88.4 R20, [R225+0x1100] ;  /* 0x00110000e114783b */ /* 0x000fe20000004200 */
[----:B------:R1:W2:Y:S04]  /*5530*/  MUFU.EX2 R209, R3 ;  /* 0x0000000300d17308 */ /* 0x0002a80000000800 */
[----:B------:R-:W-:Y:S01]  /*5540*/  MOV R75, R103 ;  /* 0x00000067004b7202 */ /* 0x000fe20000000f00 */
[----:B------:R-:W-:Y:S01]  /*5550*/  HMMA.16816.F32.BF16 R24, R8, R106, RZ ;  /* 0x0000006a0818723c */ /* 0x000fe200000418ff */
[----:B------:R-:W-:Y:S01]  /*5560*/  IMAD.MOV.U32 R74, RZ, RZ, R102 ;  /* 0x000000ffff4a7224 */ /* 0x000fe200078e0066 */
[----:B------:R-:W-:Y:S01]  /*5570*/  MOV R103, R47 ;  /* 0x0000002f00677202 */ /* 0x000fe20000000f00 */
[----:B------:R-:W-:-:S02]  /*5580*/  IMAD.MOV.U32 R102, RZ, RZ, R46 ;  /* 0x000000ffff667224 */ /* 0x000fc400078e002e */
[----:B------:R-:W-:Y:S02]  /*5590*/  IMAD.MOV.U32 R46, RZ, RZ, R112 ;  /* 0x000000ffff2e7224 */ /* 0x000fe400078e0070 */
[----:B------:R-:W-:Y:S01]  /*55a0*/  IMAD.MOV.U32 R106, RZ, RZ, R94 ;  /* 0x000000ffff6a7224 */ /* 0x000fe200078e005e */
[----:B------:R-:W-:Y:S01]  /*55b0*/  HMMA.16816.F32.BF16 R248, R4, R64, R16 ;  /* 0x0000004004f8723c */ /* 0x000fe20000041810 */
[----:B------:R-:W-:Y:S02]  /*55c0*/  IMAD.MOV.U32 R94, RZ, RZ, R120 ;  /* 0x000000ffff5e7224 */ /* 0x000fe400078e0078 */
[----:B------:R-:W-:Y:S01]  /*55d0*/  IMAD.MOV.U32 R107, RZ, RZ, R95 ;  /* 0x000000ffff6b7224 */ /* 0x000fe200078e005f */
[----:B------:R-:W-:Y:S01]  /*55e0*/  MOV R95, R117 ;  /* 0x00000075005f7202 */ /* 0x000fe20000000f00 */
[----:B------:R-:W-:Y:S01]  /*55f0*/  IMAD.MOV.U32 R120, RZ, RZ, R121 ;  /* 0x000000ffff787224 */ /* 0x000fe200078e0079 */
[----:B------:R-:W-:Y:S01]  /*5600*/  MOV R117, R93 ;  /* 0x0000005d00757202 */ /* 0x000fe20000000f00 */
[----:B------:R-:W-:Y:S01]  /*5610*/  IMAD.MOV.U32 R121, RZ, RZ, R116 ;  /* 0x000000ffff797224 */ /* 0x000fe200078e0074 */
[----:B------:R-:W-:Y:S01]  /*5620*/  HMMA.16816.F32.BF16 R16, R8, R118, RZ ;  /* 0x000000760810723c */ /* 0x000fe200000418ff */
[----:B------:R-:W-:Y:S01]  /*5630*/  IMAD.MOV.U32 R47, RZ, RZ, R113 ;  /* 0x000000ffff2f7224 */ /* 0x000fe200078e0071 */
[----:B------:R-:W-:Y:S01]  /*5640*/  MOV R113, R235 ;  /* 0x000000eb00717202 */ /* 0x000fe20000000f00 */
[----:B------:R-:W-:-:S02]  /*5650*/  IMAD.MOV.U32 R112, RZ, RZ, R182 ;  /* 0x000000ffff707224 */ /* 0x000fc400078e00b6 */
[----:B------:R-:W-:Y:S01]  /*5660*/  IMAD.MOV.U32 R116, RZ, RZ, R92 ;  /* 0x000000ffff747224 */ /* 0x000fe200078e005c */
[----:B------:R3:W5:Y:S01]  /*5670*/  LDL.LU R182, [R1+0xc0] ;  /* 0x0000c00001b67983 */ /* 0x0007620000300800 */
[----:B------:R-:W-:Y:S01]  /*5680*/  IMAD.MOV.U32 R92, RZ, RZ, R183 ;  /* 0x000000ffff5c7224 */ /* 0x000fe200078e00b7 */
[----:B------:R-:W-:Y:S01]  /*5690*/  HMMA.16816.F32.BF16 R8, R8, R122, RZ ;  /* 0x0000007a0808723c */ /* 0x000fe200000418ff */
[----:B------:R-:W-:Y:S01]  /*56a0*/  IMAD.MOV.U32 R119, RZ, RZ, R103 ;  /* 0x000000ffff777224 */ /* 0x000fe200078e0067 */
[----:B------:R3:W5:Y:S01]  /*56b0*/  LDL.LU R183, [R1+0xbc] ;  /* 0x0000bc0001b77983 */ /* 0x0007620000300800 */
[----:B------:R-:W-:Y:S02]  /*56c0*/  IMAD.MOV.U32 R93, RZ, RZ, R234 ;  /* 0x000000ffff5d7224 */ /* 0x000fe400078e00ea */
[----:B------:R-:W-:Y:S01]  /*56d0*/  IMAD.MOV.U32 R114, RZ, RZ, R102 ;  /* 0x000000ffff727224 */ /* 0x000fe200078e0066 */
[----:B------:R-:W4:Y:S01]  /*56e0*/  LDL.LU R234, [R1+0xb8] ;  /* 0x0000b80001ea7983 */ /* 0x000f220000300800 */
[----:B------:R-:W-:Y:S01]  /*56f0*/  IMAD.MOV.U32 R103, RZ, RZ, R46 ;  /* 0x000000ffff677224 */ /* 0x000fe200078e002e */
[----:B------:R-:W-:Y:S01]  /*5700*/  MOV R102, R95 ;  /* 0x0000005f00667202 */ /* 0x000fe20000000f00 */
[----:B------:R-:W-:Y:S01]  /*5710*/  IMAD.MOV.U32 R46, RZ, RZ, R47 ;  /* 0x000000ffff2e7224 */ /* 0x000fe200078e002f */
[----:B------:R-:W3:Y:S01]  /*5720*/  LDL.LU R235, [R1+0xb4] ;  /* 0x0000b40001eb7983 */ /* 0x000ee20000300800 */
[----:B------:R-:W-:Y:S01]  /*5730*/  IMAD.MOV.U32 R47, RZ, RZ, R116 ;  /* 0x000000ffff2f7224 */ /* 0x000fe200078e0074 */
[----:B------:R-:W-:Y:S01]  /*5740*/  HMMA.16816.F32.BF16 R52, R4, R54, R32 ;  /* 0x000000360434723c */ /* 0x000fe20000041820 */
[----:B------:R-:W-:-:S02]  /*5750*/  IMAD.MOV.U32 R95, RZ, RZ, R112 ;  /* 0x000000ffff5f7224 */ /* 0x000fc400078e0070 */
[----:B------:R-:W-:Y:S01]  /*5760*/  IMAD.MOV.U32 R116, RZ, RZ, R113 ;  /* 0x000000ffff747224 */ /* 0x000fe200078e0071 */
[----:B------:R-:W3:Y:S01]  /*5770*/  LDL.LU R112, [R1+0x24] ;  /* 0x0000240001707983 */ /* 0x000ee20000300800 */
[----:B-1----:R-:W-:Y:S02]  /*5780*/  FFMA.FTZ R3, R163, c[0x0][0x2d0], -R2 ;  /* 0x0000b400a3037a23 */ /* 0x002fe40000010802 */
[----:B------:R-:W-:Y:S01]  /*5790*/  IMAD.MOV.U32 R115, RZ, RZ, R94 ;  /* 0x000000ffff737224 */ /* 0x000fe200078e005e */
[----:B------:R-:W3:Y:S01]  /*57a0*/  LDL.LU R113, [R1+0x20] ;  /* 0x0000200001717983 */ /* 0x000ee20000300800 */
[----:B------:R-:W-:Y:S01]  /*57b0*/  MOV R94, R117 ;  /* 0x00000075005e7202 */ /* 0x000fe20000000f00 */
[----:B------:R-:W-:Y:S01]  /*57c0*/  IMAD.MOV.U32 R117, RZ, RZ, R15 ;  /* 0x000000ffff757224 */ /* 0x000fe200078e000f */
[----:B------:R1:W-:Y:S01]  /*57d0*/  MUFU.EX2 R210, R3 ;  /* 0x0000000300d27308 */ /* 0x0003e20000000800 */
[----:B------:R-:W3:Y:S01]  /*57e0*/  LDL.LU R15, [R1+0x28] ;  /* 0x00002800010f7983 */ /* 0x000ee20000300800 */
[----:B------:R-:W-:Y:S01]  /*57f0*/  HMMA.16816.F32.BF16 R32, R4, R66, R8 ;  /* 0x000000420420723c */ /* 0x000fe20000041808 */
[----:B------:R-:W-:-:S06]  /*5800*/  IMAD.MOV.U32 R163, RZ, RZ, R180 ;  /* 0x000000ffffa37224 */ /* 0x000fcc00078e00b4 */
[----:B--2---:R-:W-:Y:S01]  /*5810*/  F2FP.BF16.PACK_AB R8, R209, R208 ;  /* 0x000000d0d108723e */ /* 0x004fe200000010ff */
[----:B------:R-:W-:Y:S01]  /*5820*/  HMMA.16816.F32.BF16 R56, R4, R58, R16 ;  /* 0x0000003a0438723c */ /* 0x000fe20000041810 */
[----:B------:R-:W2:Y:S01]  /*5830*/  LDSM.16.MT88.4 R16, [R226+0x1100] ;  /* 0x00110000e210783b */ /* 0x000ea20000004200 */
[----:B-1----:R-:W-:Y:S02]  /*5840*/  FFMA.FTZ R3, R162, c[0x0][0x2d0], -R2 ;  /* 0x0000b400a2037a23 */ /* 0x002fe40000010802 */
[----:B------:R-:W-:-:S04]  /*5850*/  IMAD.MOV.U32 R162, RZ, RZ, R181 ;  /* 0x000000ffffa27224 */ /* 0x000fc800078e00b5 */
[C---:B------:R-:W-:Y:S01]  /*5860*/  HMMA.16816.F32.BF16 R48, R4.reuse, R50, R28 ;  /* 0x000000320430723c */ /* 0x040fe2000004181c */
[----:B------:R1:W1:Y:S01]  /*5870*/  MUFU.EX2 R211, R3 ;  /* 0x0000000300d37308 */ /* 0x0002620000000800 */
[----:B------:R-:W2:Y:S06]  /*5880*/  LDSM.16.MT88.4 R28, [R228+0x1100] ;  /* 0x00110000e41c783b */ /* 0x000eac0000004200 */
[----:B------:R-:W-:Y:S01]  /*5890*/  HMMA.16816.F32.BF16 R76, R4, R78, R24 ;  /* 0x0000004e044c723c */ /* 0x000fe20000041818 */
[----:B------:R-:W-:Y:S01]  /*58a0*/  LDSM.16.MT88.4 R24, [R225+0x3100] ;  /* 0x00310000e118783b */ /* 0x000fe20000004200 */
[----:B-1----:R-:W-:Y:S01]  /*58b0*/  FFMA.FTZ R3, R160, c[0x0][0x2d0], -R0 ;  /* 0x0000b400a0037a23 */ /* 0x002fe20000010800 */
[----:B------:R-:W-:Y:S01]  /*58c0*/  F2FP.BF16.PACK_AB R10, R211, R210 ;  /* 0x000000d2d30a723e */ /* 0x000fe200000010ff */
[----:B------:R-:W-:-:S02]  /*58d0*/  IMAD.MOV.U32 R160, RZ, RZ, R187 ;  /* 0x000000ffffa07224 */ /* 0x000fc400078e00bb */
[----:B------:R1:W-:Y:S02]  /*58e0*/  MUFU.EX2 R187, R3 ;  /* 0x0000000300bb7308 */ /* 0x0003e40000000800 */
[----:B-1----:R-:W-:-:S06]  /*58f0*/  FFMA.FTZ R3, R71, c[0x0][0x2d0], -R0 ;  /* 0x0000b40047037a23 */ /* 0x002fcc0000010800 */
[----:B------:R1:W1:Y:S02]  /*5900*/  MUFU.EX2 R204, R3 ;  /* 0x0000000300cc7308 */ /* 0x0002640000000800 */
[----:B-1----:R-:W-:Y:S01]  /*5910*/  FFMA.FTZ R3, R70, c[0x0][0x2d0], -R0 ;  /* 0x0000b40046037a23 */ /* 0x002fe20000010800 */
[----:B------:R-:W-:-:S05]  /*5920*/  F2FP.BF16.PACK_AB R9, R204, R187 ;  /* 0x000000bbcc09723e */ /* 0x000fca00000010ff */
[----:B------:R1:W-:Y:S02]  /*5930*/  MUFU.EX2 R206, R3 ;  /* 0x0000000300ce7308 */ /* 0x0003e40000000800 */
[----:B-1----:R-:W-:-:S06]  /*5940*/  FFMA.FTZ R3, R69, c[0x0][0x2d0], -R0 ;  /* 0x0000b40045037a23 */ /* 0x002fcc0000010800 */
[----:B------:R1:W1:Y:S02]  /*5950*/  MUFU.EX2 R207, R3 ;  /* 0x0000000300cf7308 */ /* 0x0002640000000800 */
[----:B-1----:R-:W-:Y:S01]  /*5960*/  FFMA.FTZ R3, R175, c[0x0][0x2d0], -R13 ;  /* 0x0000b400af037a23 */ /* 0x002fe2000001080d */
[----:B------:R-:W-:-:S05]  /*5970*/  F2FP.BF16.PACK_AB R11, R207, R206 ;  /* 0x000000cecf0b723e */ /* 0x000fca00000010ff */
[----:B------:R1:W-:Y:S02]  /*5980*/  MUFU.EX2 R66, R3 ;  /* 0x0000000300427308 */ /* 0x0003e40000000800 */
[C---:B--2---:R-:W-:Y:S08]  /*5990*/  HMMA.16816.F32.BF16 R132, R8.reuse, R16, R132 ;  /* 0x000000100884723c */ /* 0x044ff00000041884 */
[----:B------:R-:W-:Y:S01]  /*59a0*/  HMMA.16816.F32.BF16 R60, R8, R18, R60 ;  /* 0x00000012083c723c */ /* 0x000fe2000004183c */
[----:B-1----:R-:W-:-:S04]  /*59b0*/  FFMA.FTZ R3, R174, c[0x0][0x2d0], -R13 ;  /* 0x0000b400ae037a23 */ /* 0x002fc8000001080d */
[----:B------:R1:W2:Y:S03]  /*59c0*/  MUFU.EX2 R180, R3 ;  /* 0x0000000300b47308 */ /* 0x0002a60000000800 */
[C---:B------:R-:W-:Y:S08]  /*59d0*/  HMMA.16816.F32.BF16 R188, R8.reuse, R20, R188 ;  /* 0x0000001408bc723c */ /* 0x040ff000000418bc */
[----:B------:R-:W-:Y:S01]  /*59e0*/  HMMA.16816.F32.BF16 R40, R8, R22, R40 ;  /* 0x000000160828723c */ /* 0x000fe20000041828 */
[----:B-1----:R-:W-:Y:S01]  /*59f0*/  FFMA.FTZ R3, R173, c[0x0][0x2d0], -R13 ;  /* 0x0000b400ad037a23 */ /* 0x002fe2000001080d */
[----:B--2---:R-:W-:-:S06]  /*5a00*/  F2FP.BF16.PACK_AB R4, R180, R66 ;  /* 0x00000042b404723e */ /* 0x004fcc00000010ff */
[C---:B------:R-:W-:Y:S01]  /*5a10*/  HMMA.16816.F32.BF16 R148, R8.reuse, R28, R148 ;  /* 0x0000001c0894723c */ /* 0x040fe20000041894 */
[----:B------:R1:W-:Y:S07]  /*5a20*/  MUFU.EX2 R186, R3 ;  /* 0x0000000300ba7308 */ /* 0x0003ee0000000800 */
        /* <DEDUP_REMOVED lines=19> */
[C---:B------:R-:W-:Y:S08]  /*5b60*/  HMMA.16816.F32.BF16 R152, R4.reuse, R28, R152 ;  /* 0x0000001c0498723c */ /* 0x040ff00000041898 */
[----:B------:R-:W-:Y:S01]  /*5b70*/  HMMA.16816.F32.BF16 R156, R4, R30, R156 ;  /* 0x0000001e049c723c */ /* 0x000fe2000004189c */
[----:B------:R-:W2:Y:S07]  /*5b80*/  LDSM.16.MT88.4 R28, [R227+0x3100] ;  /* 0x00310000e31c783b */ /* 0x000eae0000004200 */
[-C--:B-1----:R-:W-:Y:S08]  /*5b90*/  HMMA.16816.F32.BF16 R164, R8, R16.reuse, R124 ;  /* 0x0000001008a4723c */ /* 0x082ff0000004187c */
[C---:B------:R-:W-:Y:S08]  /*5ba0*/  HMMA.16816.F32.BF16 R168, R4.reuse, R16, R160 ;  /* 0x0000001004a8723c */ /* 0x040ff000000418a0 */
[-C--:B------:R-:W-:Y:S08]  /*5bb0*/  HMMA.16816.F32.BF16 R172, R4, R18.reuse, R216 ;  /* 0x0000001204ac723c */ /* 0x080ff000000418d8 */
[C---:B------:R-:W-:Y:S08]  /*5bc0*/  HMMA.16816.F32.BF16 R20, R8.reuse, R18, R48 ;  /* 0x000000120814723c */ /* 0x040ff00000041830 */
[----:B------:R-:W-:Y:S11]  /*5bd0*/  HMMA.16816.F32.BF16 R16, R8, R24, R80 ;  /* 0x000000180810723c */ /* 0x000ff60000041850 */
[----:B------:R-:W-:Y:S05]  /*5be0*/  @!UPT UIADD3 URZ, URZ, URZ, URZ ;  /* 0x0000003f3f3ff290 */ /* 0x000fea000fffe03f */
[----:B------:R-:W-:Y:S01]  /*5bf0*/  IMAD.MOV.U32 R99, RZ, RZ, R20 ;  /* 0x000000ffff637224 */ /* 0x000fe200078e0014 */
[----:B------:R-:W-:Y:S01]  /*5c00*/  MOV R98, R21 ;  /* 0x0000001500627202 */ /* 0x000fe20000000f00 */
[----:B------:R-:W-:Y:S02]  /*5c10*/  IMAD.MOV.U32 R97, RZ, RZ, R22 ;  /* 0x000000ffff617224 */ /* 0x000fe400078e0016 */
[----:B------:R-:W-:Y:S02]  /*5c20*/  IMAD.MOV.U32 R96, RZ, RZ, R23 ;  /* 0x000000ffff607224 */ /* 0x000fe400078e0017 */
[----:B------:R-:W1:Y:S02]  /*5c30*/  LDSM.16.MT88.4 R20, [R226+0x3100] ;  /* 0x00310000e214783b */ /* 0x000e640000004200 */
[----:B------:R-:W-:Y:S01]  /*5c40*/  IMAD.MOV.U32 R83, RZ, RZ, R16 ;  /* 0x000000ffff537224 */ /* 0x000fe200078e0010 */
[----:B------:R-:W-:Y:S01]  /*5c50*/  MOV R82, R17 ;  /* 0x0000001100527202 */ /* 0x000fe20000000f00 */
[----:B------:R-:W-:-:S02]  /*5c60*/  IMAD.MOV.U32 R81, RZ, RZ, R18 ;  /* 0x000000ffff517224 */ /* 0x000fc400078e0012 */
[----:B------:R-:W-:Y:S02]  /*5c70*/  IMAD.MOV.U32 R80, RZ, RZ, R19 ;  /* 0x000000ffff507224 */ /* 0x000fe400078e0013 */
[----:B------:R-:W3:Y:S01]  /*5c80*/  LDSM.16.MT88.4 R16, [R228+0x3100] ;  /* 0x00310000e410783b */ /* 0x000ee20000004200 */
        /* <DEDUP_REMOVED lines=8> */
[----:B------:R-:W-:-:S02]  /*5d10*/  IMAD.MOV.U32 R122, RZ, RZ, R102 ;  /* 0x000000ffff7a7224 */ /* 0x000fc400078e0066 */
[----:B------:R-:W-:Y:S02]  /*5d20*/  IMAD.MOV.U32 R123, RZ, RZ, R103 ;  /* 0x000000ffff7b7224 */ /* 0x000fe400078e0067 */
[----:B------:R-:W-:Y:S02]  /*5d30*/  IMAD.MOV.U32 R94, RZ, RZ, R116 ;  /* 0x000000ffff5e7224 */ /* 0x000fe400078e0074 */
[----:B------:R-:W-:Y:S02]  /*5d40*/  IMAD.MOV.U32 R95, RZ, RZ, R117 ;  /* 0x000000ffff5f7224 */ /* 0x000fe400078e0075 */
[----:B------:R-:W-:Y:S01]  /*5d50*/  IMAD.MOV.U32 R71, RZ, RZ, R224 ;  /* 0x000000ffff477224 */ /* 0x000fe200078e00e0 */
[----:B------:R-:W-:Y:S01]  /*5d60*/  MOV R3, R115 ;  /* 0x0000007300037202 */ /* 0x000fe20000000f00 */
[----:B------:R-:W-:Y:S01]  /*5d70*/  IMAD.MOV.U32 R69, RZ, RZ, R230 ;  /* 0x000000ffff457224 */ /* 0x000fe200078e00e6 */
[----:B------:R-:W-:Y:S01]  /*5d80*/  HMMA.16816.F32.BF16 R72, R4, R24, R72 ;  /* 0x000000180448723c */ /* 0x000fe20000041848 */
[----:B------:R-:W-:-:S07]  /*5d90*/  IMAD.MOV.U32 R219, RZ, RZ, R161 ;  /* 0x000000ffffdb7224 */ /* 0x000fce00078e00a1 */
[C---:B--2---:R-:W-:Y:S08]  /*5da0*/  HMMA.16816.F32.BF16 R120, R4.reuse, R28, R120 ;  /* 0x0000001c0478723c */ /* 0x044ff00000041878 */
[C---:B-1----:R-:W-:Y:S08]  /*5db0*/  HMMA.16816.F32.BF16 R88, R4.reuse, R20, R88 ;  /* 0x000000140458723c */ /* 0x042ff00000041858 */
[C---:B---3--:R-:W-:Y:S07]  /*5dc0*/  HMMA.16816.F32.BF16 R48, R4.reuse, R18, R124 ;  /* 0x000000120430723c */ /* 0x048fee000004187c */
[----:B------:R-:W-:Y:S01]  /*5dd0*/  IMAD.MOV.U32 R127, RZ, RZ, R69 ;  /* 0x000000ffff7f7224 */ /* 0x000fe200078e0045 */
[----:B------:R-:W-:Y:S01]  /*5de0*/  MOV R125, R71 ;  /* 0x00000047007d7202 */ /* 0x000fe20000000f00 */
[----:B------:R-:W-:Y:S01]  /*5df0*/  IMAD.MOV.U32 R126, RZ, RZ, R70 ;  /* 0x000000ffff7e7224 */ /* 0x000fe200078e0046 */
[----:B------:R-:W-:Y:S01]  /*5e00*/  HMMA.16816.F32.BF16 R104, R4, R16, R104 ;  /* 0x000000100468723c */ /* 0x000fe20000041868 */
[----:B------:R-:W-:-:S07]  /*5e10*/  IMAD.MOV.U32 R124, RZ, RZ, R68 ;  /* 0x000000ffff7c7224 */ /* 0x000fce00078e0044 */
[C---:B------:R-:W-:Y:S08]  /*5e20*/  HMMA.16816.F32.BF16 R44, R4.reuse, R26, R44 ;  /* 0x0000001a042c723c */ /* 0x040ff0000004182c */
[C---:B------:R-:W-:Y:S08]  /*5e30*/  HMMA.16816.F32.BF16 R92, R4.reuse, R22, R92 ;  /* 0x00000016045c723c */ /* 0x040ff0000004185c */
[----:B------:R-:W-:Y:S07]  /*5e40*/  HMMA.16816.F32.BF16 R68, R4, R30, R220 ;  /* 0x0000001e0444723c */ /* 0x000fee00000418dc */
[----:B------:R-:W-:-:S02]  /*5e50*/  IMAD.MOV.U32 R6, RZ, RZ, R3 ;  /* 0x000000ffff067224 */ /* 0x000fc400078e0003 */
[----:B------:R-:W-:Y:S02]  /*5e60*/  FFMA.FTZ R3, R215, c[0x0][0x2d0], -R2 ;  /* 0x0000b400d7037a23 */ /* 0x000fe40000010802 */
[----:B------:R-:W-:Y:S02]  /*5e70*/  IMAD.MOV.U32 R7, RZ, RZ, R219 ;  /* 0x000000ffff077224 */ /* 0x000fe400078e00db */
[----:B------:R-:W-:Y:S01]  /*5e80*/  HMMA.16816.F32.BF16 R216, R8, R20, R144 ;  /* 0x0000001408d8723c */ /* 0x000fe20000041890 */
[----:B------:R1:W-:Y:S01]  /*5e90*/  MUFU.EX2 R21, R3 ;  /* 0x0000000300157308 */ /* 0x0003e20000000800 */
[----:B------:R-:W-:Y:S01]  /*5ea0*/  IMAD.MOV.U32 R102, RZ, RZ, R112 ;  /* 0x000000ffff667224 */ /* 0x000fe200078e0070 */
[----:B------:R-:W-:Y:S01]  /*5eb0*/  MOV R103, R113 ;  /* 0x0000007100677202 */ /* 0x000fe20000000f00 */
[----:B------:R-:W-:-:S04]  /*5ec0*/  IMAD.MOV.U32 R112, RZ, RZ, R242 ;  /* 0x000000ffff707224 */ /* 0x000fc800078e00f2 */
[----:B------:R-:W-:Y:S01]  /*5ed0*/  HMMA.16816.F32.BF16 R36, R8, R22, R36 ;  /* 0x000000160824723c */ /* 0x000fe20000041824 */
[----:B------:R-:W-:Y:S02]  /*5ee0*/  IMAD.MOV.U32 R113, RZ, RZ, R241 ;  /* 0x000000ffff717224 */ /* 0x000fe400078e00f1 */
[----:B------:R-:W-:Y:S02]  /*5ef0*/  IMAD.MOV.U32 R116, RZ, RZ, R86 ;  /* 0x000000ffff747224 */ /* 0x000fe400078e0056 */
[----:B------:R-:W-:-:S03]  /*5f00*/  IMAD.MOV.U32 R117, RZ, RZ, R87 ;  /* 0x000000ffff757224 */ /* 0x000fc600078e0057 */
[----:B------:R-:W-:Y:S01]  /*5f10*/  HMMA.16816.F32.BF16 R56, R8, R18, R56 ;  /* 0x000000120838723c */ /* 0x000fe20000041838 */
[----:B-1----:R-:W-:Y:S01]  /*5f20*/  FFMA.FTZ R3, R214, c[0x0][0x2d0], -R2 ;  /* 0x0000b400d6037a23 */ /* 0x002fe20000010802 */
[----:B------:R-:W-:Y:S01]  /*5f30*/  MOV R5, R118 ;  /* 0x0000007600057202 */ /* 0x000fe20000000f00 */
[----:B------:R-:W-:-:S05]  /*5f40*/  IMAD.MOV.U32 R4, RZ, RZ, R119 ;  /* 0x000000ffff047224 */ /* 0x000fca00078e0077 */
[C---:B------:R-:W-:Y:S01]  /*5f50*/  HMMA.16816.F32.BF16 R32, R8.reuse, R30, R32 ;  /* 0x0000001e0820723c */ /* 0x040fe20000041820 */
[----:B------:R1:W2:Y:S01]  /*5f60*/  MUFU.EX2 R23, R3 ;  /* 0x0000000300177308 */ /* 0x0002a20000000800 */
[----:B------:R-:W-:Y:S02]  /*5f70*/  IMAD.MOV.U32 R25, RZ, RZ, R112 ;  /* 0x000000ffff197224 */ /* 0x000fe400078e0070 */
[----:B------:R-:W-:Y:S02]  /*5f80*/  IMAD.MOV.U32 R160, RZ, RZ, R232 ;  /* 0x000000ffffa07224 */ /* 0x000fe400078e00e8 */
[----:B------:R-:W-:Y:S01]  /*5f90*/  IMAD.MOV.U32 R176, RZ, RZ, R231 ;  /* 0x000000ffffb07224 */ /* 0x000fe200078e00e7 */
[----:B------:R-:W-:Y:S01]  /*5fa0*/  MOV R162, R233 ;  /* 0x000000e900a27202 */ /* 0x000fe20000000f00 */
[----:B------:R-:W-:Y:S01]  /*5fb0*/  HMMA.16816.F32.BF16 R220, R8, R26, R76 ;  /* 0x0000001a08dc723c */ /* 0x000fe2000004184c */
[----:B------:R-:W-:Y:S01]  /*5fc0*/  IMAD.MOV.U32 R112, RZ, RZ, R113 ;  /* 0x000000ffff707224 */ /* 0x000fe200078e0071 */
[----:B------:R-:W-:Y:S01]  /*5fd0*/  LDSM.16.MT88.4 R144, [R226+0x1900] ;  /* 0x00190000e290783b */ /* 0x000fe20000004200 */
[----:B-1----:R-:W-:-:S02]  /*5fe0*/  FFMA.FTZ R3, R203, c[0x0][0x2d0], -R2 ;  /* 0x0000b400cb037a23 */ /* 0x002fc40000010802 */
[----:B------:R-:W-:Y:S01]  /*5ff0*/  FFMA.FTZ R2, R202, c[0x0][0x2d0], -R2 ;  /* 0x0000b400ca027a23 */ /* 0x000fe20000010802 */
[----:B------:R-:W-:-:S03]  /*6000*/  MOV R113, R100 ;  /* 0x0000006400717202 */ /* 0x000fc60000000f00 */
[----:B------:R1:W-:Y:S01]  /*6010*/  MUFU.EX2 R22, R2 ;  /* 0x0000000200167308 */ /* 0x0003e20000000800 */
[----:B------:R-:W-:Y:S02]  /*6020*/  IMAD.MOV.U32 R79, RZ, RZ, R102 ;  /* 0x000000ffff4f7224 */ /* 0x000fe400078e0066 */
[----:B------:R-:W-:Y:S02]  /*6030*/  IMAD.MOV.U32 R27, RZ, RZ, R103 ;  /* 0x000000ffff1b7224 */ /* 0x000fe400078e0067 */
[----:B------:R-:W-:Y:S02]  /*6040*/  IMAD.MOV.U32 R78, RZ, RZ, R101 ;  /* 0x000000ffff4e7224 */ /* 0x000fe400078e0065 */
[----:B------:R-:W-:Y:S01]  /*6050*/  HMMA.16816.F32.BF16 R100, R8, R16, R128 ;  /* 0x000000100864723c */ /* 0x000fe20000041880 */
[----:B-1----:R-:W-:-:S04]  /*6060*/  FFMA.FTZ R2, R201, c[0x0][0x2d0], -R0 ;  /* 0x0000b400c9027a23 */ /* 0x002fc80000010800 */
[----:B------:R1:W-:Y:S01]  /*6070*/  MUFU.EX2 R17, R2 ;  /* 0x0000000200117308 */ /* 0x0003e20000000800 */
[----:B------:R-:W-:Y:S01]  /*6080*/  MOV R76, R116 ;  /* 0x00000074004c7202 */ /* 0x000fe20000000f00 */
[----:B------:R-:W-:Y:S02]  /*6090*/  IMAD.MOV.U32 R77, RZ, RZ, R117 ;  /* 0x000000ffff4d7224 */ /* 0x000fe400078e0075 */
[--C-:B-1----:R-:W-:Y:S02]  /*60a0*/  FFMA.FTZ R2, R200, c[0x0][0x2d0], -R0.reuse ;  /* 0x0000b400c8027a23 */ /* 0x102fe40000010800 */
[----:B------:R-:W1:Y:S02]  /*60b0*/  LDSM.16.MT88.4 R200, [R225+0x1900] ;  /* 0x00190000e1c8783b */ /* 0x000e640000004200 */
[----:B------:R3:W1:Y:S02]  /*60c0*/  MUFU.EX2 R18, R2 ;  /* 0x0000000200127308 */ /* 0x0006640000000800 */
[----:B---3--:R-:W-:-:S02]  /*60d0*/  FFMA.FTZ R2, R179, c[0x0][0x2d0], -R0 ;  /* 0x0000b400b3027a23 */ /* 0x008fc40000010800 */
[----:B------:R-:W-:-:S04]  /*60e0*/  FFMA.FTZ R0, R178, c[0x0][0x2d0], -R0 ;  /* 0x0000b400b2007a23 */ /* 0x000fc80000010800 */
[----:B------:R3:W-:Y:S02]  /*60f0*/  MUFU.EX2 R19, R0 ;  /* 0x0000000000137308 */ /* 0x0007e40000000800 */
[----:B---3--:R-:W-:Y:S02]  /*6100*/  FFMA.FTZ R0, R76, c[0x0][0x2d0], -R13 ;  /* 0x0000b4004c007a23 */ /* 0x008fe4000001080d */
[----:B------:R-:W-:Y:S02]  /*6110*/  IMAD.MOV.U32 R76, RZ, RZ, R77 ;  /* 0x000000ffff4c7224 */ /* 0x000fe400078e004d */
[----:B------:R-:W-:Y:S01]  /*6120*/  IMAD.MOV.U32 R77, RZ, RZ, R112 ;  /* 0x000000ffff4d7224 */ /* 0x000fe200078e0070 */
[----:B------:R-:W-:Y:S01]  /*6130*/  MOV R112, R113 ;  /* 0x0000007100707202 */ /* 0x000fe20000000f00 */
[----:B------:R-:W-:Y:S02]  /*6140*/  IMAD.MOV.U32 R113, RZ, RZ, R14 ;  /* 0x000000ffff717224 */ /* 0x000fe400078e000e */
[----:B------:R3:W-:Y:S02]  /*6150*/  MUFU.EX2 R14, R0 ;  /* 0x00000000000e7308 */ /* 0x0007e40000000800 */
[----:B---3--:R-:W-:-:S02]  /*6160*/  FFMA.FTZ R0, R78, c[0x0][0x2d0], -R13 ;  /* 0x0000b4004e007a23 */ /* 0x008fc4000001080d */
[----:B------:R-:W-:-:S04]  /*6170*/  IMAD.MOV.U32 R78, RZ, RZ, R15 ;  /* 0x000000ffff4e7224 */ /* 0x000fc800078e000f */
[----:B------:R3:W-:Y:S01]  /*6180*/  MUFU.EX2 R15, R0 ;  /* 0x00000000000f7308 */ /* 0x0007e20000000800 */
[----:B------:R-:W-:Y:S01]  /*6190*/  HMMA.16816.F32.BF16 R116, R8, R28, R248 ;  /* 0x0000001c0874723c */ /* 0x000fe200000418f8 */
[----:B---3--:R-:W-:-:S06]  /*61a0*/  FFMA.FTZ R0, R27, c[0x0][0x2d0], -R13 ;  /* 0x0000b4001b007a23 */ /* 0x008fcc000001080d */
[----:B------:R3:W-:Y:S01]  /*61b0*/  MUFU.EX2 R16, R0 ;  /* 0x0000000000107308 */ /* 0x0007e20000000800 */
[----:B------:R-:W-:Y:S02]  /*61c0*/  IMAD.MOV.U32 R163, RZ, RZ, R235 ;  /* 0x000000ffffa37224 */ /* 0x000fe400078e00eb */
[----:B---3--:R-:W-:-:S05]  /*61d0*/  FFMA.FTZ R0, R76, c[0x0][0x2d0], -R13 ;  /* 0x0000b4004c007a23 */ /* 0x008fca000001080d */
[----:B------:R3:W-:Y:S01]  /*61e0*/  MUFU.EX2 R13, R0 ;  /* 0x00000000000d7308 */ /* 0x0007e20000000800 */
[----:B----4-:R-:W-:Y:S02]  /*61f0*/  IMAD.MOV.U32 R161, RZ, RZ, R234 ;  /* 0x000000ffffa17224 */ /* 0x010fe400078e00ea */
[----:B---3--:R-:W-:Y:S01]  /*6200*/  FFMA.FTZ R0, R78, c[0x0][0x2d0], -R12 ;  /* 0x0000b4004e007a23 */ /* 0x008fe2000001080c */
[----:B------:R-:W-:-:S04]  /*6210*/  MOV R78, R5 ;  /* 0x00000005004e7202 */ /* 0x000fc80000000f00 */
[----:B------:R3:W-:Y:S01]  /*6220*/  MUFU.EX2 R9, R0 ;  /* 0x0000000000097308 */ /* 0x0007e20000000800 */
[----:B------:R-:W-:Y:S01]  /*6230*/  IMAD.MOV.U32 R5, RZ, RZ, R7 ;  /* 0x000000ffff057224 */ /* 0x000fe200078e0007 */
[----:B------:R-:W-:-:S03]  /*6240*/  MOV R7, R125 ;  /* 0x0000007d00077202 */ /* 0x000fc60000000f00 */
[----:B------:R-:W-:Y:S02]  /*6250*/  IMAD.MOV.U32 R251, RZ, RZ, R5 ;  /* 0x000000fffffb7224 */ /* 0x000fe400078e0005 */
[----:B------:R-:W-:Y:S01]  /*6260*/  IMAD.MOV.U32 R249, RZ, RZ, R7 ;  /* 0x000000fffff97224 */ /* 0x000fe200078e0007 */
[----:B------:R4:W-:Y:S01]  /*6270*/  MUFU.EX2 R20, R2 ;  /* 0x0000000200147308 */ /* 0x0009e20000000800 */
[----:B---3--:R-:W-:Y:S02]  /*6280*/  FFMA.FTZ R0, R79, c[0x0][0x2d0], -R12 ;  /* 0x0000b4004f007a23 */ /* 0x008fe4000001080c */
[----:B------:R-:W-:Y:S02]  /*6290*/  IMAD.MOV.U32 R79, RZ, RZ, R4 ;  /* 0x000000ffff4f7224 */ /* 0x000fe400078e0004 */
[----:B------:R-:W-:Y:S02]  /*62a0*/  IMAD.MOV.U32 R4, RZ, RZ, R6 ;  /* 0x000000ffff047224 */ /* 0x000fe400078e0006 */
[----:B------:R-:W-:Y:S01]  /*62b0*/  IMAD.MOV.U32 R6, RZ, RZ, R124 ;  /* 0x000000ffff067224 */ /* 0x000fe200078e007c */
[----:B------:R3:W-:Y:S01]  /*62c0*/  MUFU.EX2 R10, R0 ;  /* 0x00000000000a7308 */ /* 0x0007e20000000800 */
[----:B------:R-:W-:-:S02]  /*62d0*/  IMAD.MOV.U32 R214, RZ, RZ, R4 ;  /* 0x000000ffffd67224 */ /* 0x000fc400078e0004 */
[--C-:B----4-:R-:W-:Y:S01]  /*62e0*/  FFMA.FTZ R2, R163, c[0x0][0x2d0], -R12.reuse ;  /* 0x0000b400a3027a23 */ /* 0x110fe2000001080c */
[----:B------:R-:W-:Y:S02]  /*62f0*/  MOV R250, R6 ;  /* 0x0000000600fa7202 */ /* 0x000fe40000000f00 */
[----:B------:R-:W4:Y:S02]  /*6300*/  LDSM.16.MT88.4 R4, [R227+0x3900] ;  /* 0x00390000e304783b */ /* 0x000f240000004200 */
[----:B------:R-:W1:Y:S01]  /*6310*/  MUFU.EX2 R24, R3 ;  /* 0x0000000300187308 */ /* 0x000e620000000800 */
[----:B---3--:R-:W-:-:S07]  /*6320*/  FFMA.FTZ R0, R161, c[0x0][0x2d0], -R12 ;  /* 0x0000b400a1007a23 */ /* 0x008fce000001080c */
[----:B------:R-:W-:Y:S08]  /*6330*/  MUFU.EX2 R11, R2 ;  /* 0x00000002000b7308 */ /* 0x000ff00000000800 */
[----:B------:R-:W3:Y:S01]  /*6340*/  MUFU.EX2 R12, R0 ;  /* 0x00000000000c7308 */ /* 0x000ee20000000800 */
[----:B------:R-:W-:Y:S02]  /*6350*/  IMAD.MOV.U32 R124, RZ, RZ, R126 ;  /* 0x000000ffff7c7224 */ /* 0x000fe400078e007e */
[----:B------:R-:W-:Y:S01]  /*6360*/  IMAD.MOV.U32 R125, RZ, RZ, R127 ;  /* 0x000000ffff7d7224 */ /* 0x000fe200078e007f */
[----:B------:R-:W-:Y:S01]  /*6370*/  MOV R127, R160 ;  /* 0x000000a0007f7202 */ /* 0x000fe20000000f00 */
[----:B------:R-:W-:Y:S01]  /*6380*/  IMAD.MOV.U32 R126, RZ, RZ, R176 ;  /* 0x000000ffff7e7224 */ /* 0x000fe200078e00b0 */
[----:B--2---:R-:W-:Y:S01]  /*6390*/  F2FP.BF16.PACK_AB R128, R23, R21 ;  /* 0x000000151780723e */ /* 0x004fe200000010ff */
[----:B------:R-:W-:Y:S01]  /*63a0*/  IMAD.MOV.U32 R248, RZ, RZ, R124 ;  /* 0x000000fffff87224 */ /* 0x000fe200078e007c */
[----:B-1----:R-:W-:Y:S01]  /*63b0*/  F2FP.BF16.PACK_AB R129, R18, R17 ;  /* 0x000000111281723e */ /* 0x002fe200000010ff */
[----:B------:R-:W-:Y:S01]  /*63c0*/  IMAD.MOV.U32 R29, RZ, RZ, R125 ;  /* 0x000000ffff1d7224 */ /* 0x000fe200078e007d */
[----:B------:R-:W-:Y:S01]  /*63d0*/  MOV R28, R126 ;  /* 0x0000007e001c7202 */ /* 0x000fe20000000f00 */
[----:B------:R-:W-:Y:S01]  /*63e0*/  IMAD.MOV.U32 R31, RZ, RZ, R127 ;  /* 0x000000ffff1f7224 */ /* 0x000fe200078e007f */
[----:B------:R-:W-:-:S02]  /*63f0*/  F2FP.BF16.PACK_AB R130, R22, R24 ;  /* 0x000000181682723e */ /* 0x000fc400000010ff */
[----:B------:R-:W-:Y:S02]  /*6400*/  F2FP.BF16.PACK_AB R131, R19, R20 ;  /* 0x000000141383723e */ /* 0x000fe400000010ff */
[----:B------:R-:W-:Y:S02]  /*6410*/  F2FP.BF16.PACK_AB R124, R15, R14 ;  /* 0x0000000e0f7c723e */ /* 0x000fe400000010ff */
[----:B------:R-:W-:Y:S02]  /*6420*/  F2FP.BF16.PACK_AB R125, R10, R9 ;  /* 0x000000090a7d723e */ /* 0x000fe400000010ff */
[----:B------:R-:W-:Y:S02]  /*6430*/  F2FP.BF16.PACK_AB R126, R13, R16 ;  /* 0x000000100d7e723e */ /* 0x000fe400000010ff */
[----:B---3--:R-:W-:Y:S01]  /*6440*/  F2FP.BF16.PACK_AB R127, R12, R11 ;  /* 0x0000000b0c7f723e */ /* 0x008fe200000010ff */
[----:B------:R-:W-:Y:S01]  /*6450*/  IMAD.MOV.U32 R176, RZ, RZ, R162 ;  /* 0x000000ffffb07224 */ /* 0x000fe200078e00a2 */
[----:B------:R-:W-:Y:S01]  /*6460*/  MOV R86, R243 ;  /* 0x000000f300567202 */ /* 0x000fe20000000f00 */
[----:B------:R-:W1:Y:S01]  /*6470*/  LDSM.16.MT88.4 R160, [R228+0x1900] ;  /* 0x00190000e4a0783b */ /* 0x000e620000004200 */
[----:B------:R-:W-:Y:S01]  /*6480*/  FADD.FTZ R3, R212, R177 ;  /* 0x000000b1d4037221 */ /* 0x000fe20000010000 */
[----:B------:R-:W-:Y:S01]  /*6490*/  HMMA.16816.F32.BF16 R188, R128, R200, R188 ;  /* 0x000000c880bc723c */ /* 0x000fe200000418bc */
[----:B------:R-:W-:-:S02]  /*64a0*/  FADD.FTZ R0, R79, R78 ;  /* 0x0000004e4f007221 */ /* 0x000fc40000010000 */
[----:B------:R-:W-:-:S05]  /*64b0*/  FADD.FTZ R8, R213, R3 ;  /* 0x00000003d5087221 */ /* 0x000fca0000010000 */
[----:B------:R-:W-:Y:S01]  /*64c0*/  HMMA.16816.F32.BF16 R192, R124, R200, R192 ;  /* 0x000000c87cc0723c */ /* 0x000fe200000418c0 */
[----:B------:R-:W-:Y:S02]  /*64d0*/  IMAD.MOV.U32 R115, RZ, RZ, R236 ;  /* 0x000000ffff737224 */ /* 0x000fe400078e00ec */
[----:B------:R-:W-:-:S05]  /*64e0*/  FADD.FTZ R2, R108, R84 ;  /* 0x000000546c027221 */ /* 0x000fca0000010000 */
[----:B------:R-:W-:Y:S01]  /*64f0*/  HMMA.16816.F32.BF16 R196, R124, R202, R196 ;  /* 0x000000ca7cc4723c */ /* 0x000fe200000418c4 */
[----:B------:R-:W-:Y:S02]  /*6500*/  IMAD.MOV.U32 R3, RZ, RZ, R109 ;  /* 0x000000ffff037224 */ /* 0x000fe400078e006d */
[----:B------:R-:W-:-:S05]  /*6510*/  FADD.FTZ R25, R25, R77 ;  /* 0x0000004d19197221 */ /* 0x000fca0000010000 */
[----:B------:R-:W-:Y:S01]  /*6520*/  HMMA.16816.F32.BF16 R200, R128, R202, R40 ;  /* 0x000000ca80c8723c */ /* 0x000fe20000041828 */
[----:B------:R-:W-:-:S06]  /*6530*/  IMAD.MOV.U32 R212, RZ, RZ, R114 ;  /* 0x000000ffffd47224 */ /* 0x000fcc00078e0072 */
[----:B------:R-:W-:Y:S02]  /*6540*/  IMAD.MOV.U32 R41, RZ, RZ, R86 ;  /* 0x000000ffff297224 */ /* 0x000fe400078e0056 */
[----:B------:R-:W-:Y:S02]  /*6550*/  IMAD.MOV.U32 R42, RZ, RZ, R113 ;  /* 0x000000ffff2a7224 */ /* 0x000fe400078e0071 */
[----:B------:R-:W-:Y:S02]  /*6560*/  IMAD.MOV.U32 R40, RZ, RZ, R111 ;  /* 0x000000ffff287224 */ /* 0x000fe400078e006f */
[----:B------:R-:W-:Y:S02]  /*6570*/  FADD.FTZ R0, R41, R0 ;  /* 0x0000000029007221 */ /* 0x000fe40000010000 */
[----:B------:R-:W-:Y:S02]  /*6580*/  IMAD.MOV.U32 R30, RZ, RZ, R176 ;  /* 0x000000ffff1e7224 */ /* 0x000fe400078e00b0 */
[----:B------:R-:W-:Y:S01]  /*6590*/  FADD.FTZ R8, R42, R8 ;  /* 0x000000082a087221 */ /* 0x000fe20000010000 */
[----:B------:R-:W-:Y:S01]  /*65a0*/  MOV R213, R115 ;  /* 0x0000007300d57202 */ /* 0x000fe20000000f00 */
[----:B------:R-:W-:Y:S01]  /*65b0*/  IMAD.MOV.U32 R43, RZ, RZ, R112 ;  /* 0x000000ffff2b7224 */ /* 0x000fe200078e0070 */
[-C--:B----4-:R-:W-:Y:S01]  /*65c0*/  HMMA.16816.F32.BF16 R120, R124, R4.reuse, R120 ;  /* 0x000000047c78723c */ /* 0x090fe20000041878 */
[----:B------:R-:W-:Y:S01]  /*65d0*/  FADD.FTZ R3, R3, R2 ;  /* 0x0000000203037221 */ /* 0x000fe20000010000 */
[----:B------:R-:W-:Y:S01]  /*65e0*/  MOV R215, R85 ;  /* 0x0000005500d77202 */ /* 0x000fe20000000f00 */
[----:B------:R-:W-:Y:S01]  /*65f0*/  FADD.FTZ R2, R40, R25 ;  /* 0x0000001928027221 */ /* 0x000fe20000010000 */
[----:B------:R-:W-:Y:S01]  /*6600*/  UIMAD.WIDE.U32 UR6, UR17, UR4, URZ ;  /* 0x00000004110672a5 */ /* 0x000fe2000f8e003f */
[----:B------:R-:W-:Y:S01]  /*6610*/  FADD.FTZ R0, R212, R0 ;  /* 0x00000000d4007221 */ /* 0x000fe20000010000 */
[----:B------:R-:W2:Y:S01]  /*6620*/  LDSM.16.MT88.4 R176, [R227+0x1900] ;  /* 0x00190000e3b0783b */ /* 0x000ea20000004200 */
[----:B------:R-:W-:Y:S01]  /*6630*/  FADD.FTZ R8, R30, R8 ;  /* 0x000000081e087221 */ /* 0x000fe20000010000 */
[----:B------:R-:W-:Y:S01]  /*6640*/  HMMA.16816.F32.BF16 R116, R128, R4, R116 ;  /* 0x000000048074723c */ /* 0x000fe20000041874 */
[----:B------:R-:W-:Y:S01]  /*6650*/  FADD.FTZ R3, R43, R3 ;  /* 0x000000032b037221 */ /* 0x000fe20000010000 */
[----:B------:R-:W-:Y:S01]  /*6660*/  LDSM.16.MT88.4 R112, [R228+0x3900] ;  /* 0x00390000e470783b */ /* 0x000fe20000004200 */
[----:B------:R-:W-:-:S02]  /*6670*/  FADD.FTZ R2, R213, R2 ;  /* 0x00000002d5027221 */ /* 0x000fc40000010000 */
[----:B------:R-:W-:Y:S02]  /*6680*/  IMAD.MOV.U32 R87, RZ, RZ, R245 ;  /* 0x000000ffff577224 */ /* 0x000fe400078e00f5 */
[----:B------:R-:W-:Y:S01]  /*6690*/  FADD.FTZ R4, R28, R0 ;  /* 0x000000001c047221 */ /* 0x000fe20000010000 */
[-C--:B------:R-:W-:Y:S01]  /*66a0*/  HMMA.16816.F32.BF16 R132, R128, R144.reuse, R132 ;  /* 0x000000908084723c */ /* 0x080fe20000041884 */
[----:B------:R-:W-:Y:S02]  /*66b0*/  FADD.FTZ R0, R29, R8 ;  /* 0x000000081d007221 */ /* 0x000fe40000010000 */
[----:B------:R-:W-:Y:S01]  /*66c0*/  FADD.FTZ R5, R252, R3 ;  /* 0x00000003fc057221 */ /* 0x000fe20000010000 */
[----:B------:R-:W-:Y:S01]  /*66d0*/  @UP1 USHF.R.U32.HI UR17, URZ, UR5, UR7 ;  /* 0x000000053f111299 */ /* 0x000fe20008011607 */
[----:B------:R-:W-:Y:S01]  /*66e0*/  FADD.FTZ R3, R31, R2 ;  /* 0x000000021f037221 */ /* 0x000fe20000010000 */
[----:B------:R-:W-:Y:S01]  /*66f0*/  MOV R86, R87 ;  /* 0x0000005700567202 */ /* 0x000fe20000000f00 */
[----:B------:R-:W-:Y:S01]  /*6700*/  FADD.FTZ R0, R250, R0 ;  /* 0x00000000fa007221 */ /* 0x000fe20000010000 */
[----:B------:R-:W-:Y:S01]  /*6710*/  HMMA.16816.F32.BF16 R136, R124, R144, R136 ;  /* 0x000000907c88723c */ /* 0x000fe20000041888 */
[----:B------:R-:W-:Y:S01]  /*6720*/  FADD.FTZ R2, R247, R5 ;  /* 0x00000005f7027221 */ /* 0x000fe20000010000 */
[----:B------:R3:W5:Y:S01]  /*6730*/  LDL.LU R245, [R1+0xb0] ;  /* 0x0000b00001f57983 */ /* 0x0007620000300800 */
[----:B------:R-:W-:-:S02]  /*6740*/  FADD.FTZ R4, R249, R4 ;  /* 0x00000004f9047221 */ /* 0x000fc40000010000 */
[----:B------:R-:W-:-:S03]  /*6750*/  IMAD.MOV.U32 R87, RZ, RZ, R110 ;  /* 0x000000ffff577224 */ /* 0x000fc600078e006e */
[----:B------:R-:W-:Y:S01]  /*6760*/  HMMA.16816.F32.BF16 R140, R124, R146, R140 ;  /* 0x000000927c8c723c */ /* 0x000fe2000004188c */
[----:B------:R-:W-:Y:S01]  /*6770*/  FADD.FTZ R3, R248, R3 ;  /* 0x00000003f8037221 */ /* 0x000fe20000010000 */
[----:B------:R-:W-:Y:S01]  /*6780*/  UIADD3 UR17, UR17, UR8, -UR11 ;  /* 0x0000000811117290 */ /* 0x000fe2000fffe80b */
[----:B------:R-:W-:Y:S01]  /*6790*/  FADD.FTZ R0, R215, R0 ;  /* 0x00000000d7007221 */ /* 0x000fe20000010000 */
[----:B------:R3:W5:Y:S01]  /*67a0*/  LDL.LU R243, [R1+0xac] ;  /* 0x0000ac0001f37983 */ /* 0x0007620000300800 */
[----:B------:R-:W-:Y:S02]  /*67b0*/  FADD.FTZ R2, R246, R2 ;  /* 0x00000002f6027221 */ /* 0x000fe40000010000 */
[----:B------:R-:W-:Y:S02]  /*67c0*/  IMAD.MOV.U32 R27, RZ, RZ, R86 ;  /* 0x000000ffff1b7224 */ /* 0x000fe400078e0056 */
[----:B------:R-:W-:Y:S02]  /*67d0*/  FADD.FTZ R4, R214, R4 ;  /* 0x00000004d6047221 */ /* 0x000fe40000010000 */
[----:B------:R-:W-:Y:S01]  /*67e0*/  IMAD.MOV.U32 R26, RZ, RZ, R87 ;  /* 0x000000ffff1a7224 */ /* 0x000fe200078e0057 */
[----:B-1----:R-:W-:Y:S01]  /*67f0*/  HMMA.16816.F32.BF16 R148, R128, R160, R148 ;  /* 0x000000a08094723c */ /* 0x002fe20000041894 */
[----:B------:R-:W-:Y:S01]  /*6800*/  FADD.FTZ R3, R251, R3 ;  /* 0x00000003fb037221 */ /* 0x000fe20000010000 */
[----:B------:R3:W5:Y:S01]  /*6810*/  LDL.LU R242, [R1+0xa8] ;  /* 0x0000a80001f27983 */ /* 0x0007620000300800 */
[----:B------:R-:W-:-:S02]  /*6820*/  FADD.FTZ R0, R208, R0 ;  /* 0x00000000d0007221 */ /* 0x000fc40000010000 */
[----:B------:R-:W-:Y:S01]  /*6830*/  FADD.FTZ R2, R244, R2 ;  /* 0x00000002f4027221 */ /* 0x000fe20000010000 */
[----:B------:R3:W5:Y:S01]  /*6840*/  LDL.LU R241, [R1+0xa4] ;  /* 0x0000a40001f17983 */ /* 0x0007620000300800 */
[----:B------:R-:W-:Y:S02]  /*6850*/  FADD.FTZ R4, R27, R4 ;  /* 0x000000041b047221 */ /* 0x000fe40000010000 */
[----:B------:R-:W-:Y:S01]  /*6860*/  FADD.FTZ R3, R26, R3 ;  /* 0x000000031a037221 */ /* 0x000fe20000010000 */
[----:B------:R-:W-:Y:S01]  /*6870*/  HMMA.16816.F32.BF16 R152, R124, R160, R152 ;  /* 0x000000a07c98723c */ /* 0x000fe20000041898 */
[----:B------:R-:W-:-:S07]  /*6880*/  FADD.FTZ R0, R209, R0 ;  /* 0x00000000d1007221 */ /* 0x000fce0000010000 */
[----:B------:R-:W-:Y:S01]  /*6890*/  HMMA.16816.F32.BF16 R156, R124, R162, R156 ;  /* 0x000000a27c9c723c */ /* 0x000fe2000004189c */
[----:B------:R-:W-:-:S07]  /*68a0*/  FADD.FTZ R2, R187, R2 ;  /* 0x00000002bb027221 */ /* 0x000fce0000010000 */
[C---:B------:R-:W-:Y:S01]  /*68b0*/  HMMA.16816.F32.BF16 R144, R128.reuse, R146, R60 ;  /* 0x000000928090723c */ /* 0x040fe2000004183c */
[----:B------:R-:W-:Y:S01]  /*68c0*/  FADD.FTZ R4, R64, R4 ;  /* 0x0000000440047221 */ /* 0x000fe20000010000 */
[----:B------:R-:W-:Y:S01]  /*68d0*/  USHF.R.S32.HI UR4, URZ, 0x1f, UR17 ;  /* 0x0000001f3f047899 */ /* 0x000fe20008011411 */
[----:B------:R-:W-:Y:S01]  /*68e0*/  FADD.FTZ R3, R66, R3 ;  /* 0x0000000342037221 */ /* 0x000fe20000010000 */
[----:B------:R3:W5:Y:S01]  /*68f0*/  LDL.LU R240, [R1+0xa0] ;  /* 0x0000a00001f07983 */ /* 0x0007620000300800 */
[----:B------:R-:W-:Y:S02]  /*6900*/  FADD.FTZ R0, R210, R0 ;  /* 0x00000000d2007221 */ /* 0x000fe40000010000 */
[----:B------:R-:W-:Y:S01]  /*6910*/  FADD.FTZ R2, R204, R2 ;  /* 0x00000002cc027221 */ /* 0x000fe20000010000 */
[----:B------:R-:W-:Y:S01]  /*6920*/  HMMA.16816.F32.BF16 R160, R128, R162, R52 ;  /* 0x000000a280a0723c */ /* 0x000fe20000041834 */
[----:B------:R-:W-:Y:S01]  /*6930*/  FADD.FTZ R4, R65, R4 ;  /* 0x0000000441047221 */ /* 0x000fe20000010000 */
[----:B------:R-:W-:Y:S01]  /*6940*/  MOV R60, R83 ;  /* 0x00000053003c7202 */ /* 0x000fe20000000f00 */
[----:B------:R-:W-:Y:S01]  /*6950*/  FADD.FTZ R3, R180, R3 ;  /* 0x00000003b4037221 */ /* 0x000fe20000010000 */
[----:B------:R3:W5:Y:S01]  /*6960*/  LDL.LU R239, [R1+0x9c] ;  /* 0x00009c0001ef7983 */ /* 0x0007620000300800 */
[----:B------:R-:W-:-:S02]  /*6970*/  IMAD.MOV.U32 R61, RZ, RZ, R82 ;  /* 0x000000ffff3d7224 */ /* 0x000fc400078e0052 */
[----:B------:R-:W-:Y:S01]  /*6980*/  IMAD.MOV.U32 R62, RZ, RZ, R81 ;  /* 0x000000ffff3e7224 */ /* 0x000fe200078e0051 */
[----:B------:R-:W-:Y:S01]  /*6990*/  MOV R52, R99 ;  /* 0x0000006300347202 */ /* 0x000fe20000000f00 */
[----:B------:R-:W-:Y:S01]  /*69a0*/  IMAD.MOV.U32 R63, RZ, RZ, R80 ;  /* 0x000000ffff3f7224 */ /* 0x000fe200078e0050 */
[----:B------:R3:W5:Y:S01]  /*69b0*/  LDL.LU R238, [R1+0x98] ;  /* 0x0000980001ee7983 */ /* 0x0007620000300800 */
[----:B------:R-:W-:Y:S02]  /*69c0*/  IMAD.MOV.U32 R53, RZ, RZ, R98 ;  /* 0x000000ffff357224 */ /* 0x000fe400078e0062 */
[----:B------:R-:W-:Y:S01]  /*69d0*/  IMAD.MOV.U32 R54, RZ, RZ, R97 ;  /* 0x000000ffff367224 */ /* 0x000fe200078e0061 */
[----:B------:R-:W1:Y:S01]  /*69e0*/  LDSM.16.MT88.4 R80, [R225+0x3900] ;  /* 0x00390000e150783b */ /* 0x000e620000004200 */
[----:B------:R-:W-:Y:S02]  /*69f0*/  IMAD.MOV.U32 R55, RZ, RZ, R96 ;  /* 0x000000ffff377224 */ /* 0x000fe400078e0060 */
[----:B------:R-:W-:Y:S01]  /*6a00*/  FADD.FTZ R0, R211, R0 ;  /* 0x00000000d3007221 */ /* 0x000fe20000010000 */
[----:B------:R-:W4:Y:S01]  /*6a10*/  LDSM.16.MT88.4 R96, [R226+0x3900] ;  /* 0x00390000e260783b */ /* 0x000f220000004200 */
[----:B------:R-:W-:-:S02]  /*6a20*/  FADD.FTZ R2, R206, R2 ;  /* 0x00000002ce027221 */ /* 0x000fc40000010000 */
[----:B------:R-:W-:Y:S01]  /*6a30*/  FADD.FTZ R4, R67, R4 ;  /* 0x0000000443047221 */ /* 0x000fe20000010000 */
[----:B------:R3:W5:Y:S01]  /*6a40*/  LDL.LU R237, [R1+0x94] ;  /* 0x0000940001ed7983 */ /* 0x0007620000300800 */
[----:B------:R-:W-:Y:S02]  /*6a50*/  FADD.FTZ R3, R186, R3 ;  /* 0x00000003ba037221 */ /* 0x000fe40000010000 */
[----:B------:R-:W-:Y:S01]  /*6a60*/  FADD.FTZ R0, R21, R0 ;  /* 0x0000000015007221 */ /* 0x000fe20000010000 */
[----:B------:R-:W-:Y:S01]  /*6a70*/  ULEA.HI UR4, UR4, UR17, URZ, 0x6 ;  /* 0x0000001104047291 */ /* 0x000fe2000f8f303f */
[----:B------:R-:W-:Y:S01]  /*6a80*/  FADD.FTZ R2, R207, R2 ;  /* 0x00000002cf027221 */ /* 0x000fe20000010000 */
[----:B------:R3:W5:Y:S01]  /*6a90*/  LDL.LU R236, [R1+0x90] ;  /* 0x0000900001ec7983 */ /* 0x0007620000300800 */
[----:B------:R-:W-:Y:S02]  /*6aa0*/  FADD.FTZ R4, R181, R4 ;  /* 0x00000004b5047221 */ /* 0x000fe40000010000 */
[----:B------:R-:W-:Y:S01]  /*6ab0*/  FADD.FTZ R3, R205, R3 ;  /* 0x00000003cd037221 */ /* 0x000fe20000010000 */
[----:B------:R3:W5:Y:S01]  /*6ac0*/  LDL.LU R235, [R1+0x8c] ;  /* 0x00008c0001eb7983 */ /* 0x0007620000300800 */
[----:B------:R-:W-:-:S02]  /*6ad0*/  FADD.FTZ R0, R23, R0 ;  /* 0x0000000017007221 */ /* 0x000fc40000010000 */
[----:B------:R-:W-:Y:S01]  /*6ae0*/  FADD.FTZ R2, R17, R2 ;  /* 0x0000000211027221 */ /* 0x000fe20000010000 */
[----:B------:R3:W5:Y:S01]  /*6af0*/  LDL.LU R234, [R1+0x88] ;  /* 0x0000880001ea7983 */ /* 0x0007620000300800 */
[----:B------:R-:W-:Y:S02]  /*6b00*/  FADD.FTZ R4, R9, R4 ;  /* 0x0000000409047221 */ /* 0x000fe40000010000 */
[----:B------:R-:W-:Y:S01]  /*6b10*/  FADD.FTZ R3, R14, R3 ;  /* 0x000000030e037221 */ /* 0x000fe20000010000 */
[----:B------:R3:W5:Y:S01]  /*6b20*/  LDL.LU R233, [R1+0x84] ;  /* 0x0000840001e97983 */ /* 0x0007620000300800 */
[----:B------:R-:W-:Y:S02]  /*6b30*/  FADD.FTZ R0, R24, R0 ;  /* 0x0000000018007221 */ /* 0x000fe40000010000 */
[----:B------:R-:W-:Y:S01]  /*6b40*/  FADD.FTZ R2, R18, R2 ;  /* 0x0000000212027221 */ /* 0x000fe20000010000 */
[----:B------:R-:W-:Y:S01]  /*6b50*/  USHF.R.S32.HI UR24, URZ, 0x6, UR4 ;  /* 0x000000063f187899 */ /* 0x000fe20008011404 */
[----:B------:R-:W-:Y:S01]  /*6b60*/  FADD.FTZ R4, R10, R4 ;  /* 0x000000040a047221 */ /* 0x000fe20000010000 */
[----:B------:R3:W5:Y:S01]  /*6b70*/  LDL.LU R232, [R1+0x80] ;  /* 0x0000800001e87983 */ /* 0x0007620000300800 */
[----:B------:R-:W-:-:S02]  /*6b80*/  FADD.FTZ R3, R15, R3 ;  /* 0x000000030f037221 */ /* 0x000fc40000010000 */
[----:B------:R-:W-:Y:S01]  /*6b90*/  FADD.FTZ R0, R22, R0 ;  /* 0x0000000016007221 */ /* 0x000fe20000010000 */
[----:B------:R3:W5:Y:S01]  /*6ba0*/  LDL.LU R231, [R1+0x7c] ;  /* 0x00007c0001e77983 */ /* 0x0007620000300800 */
[----:B------:R-:W-:Y:S01]  /*6bb0*/  FADD.FTZ R2, R20, R2 ;  /* 0x0000000214027221 */ /* 0x000fe20000010000 */
[----:B------:R-:W-:Y:S01]  /*6bc0*/  UISETP.LT.AND UP0, UPT, URZ, UR24, UPT ;  /* 0x000000183f00728c */ /* 0x000fe2000bf01270 */
[----:B------:R-:W-:Y:S01]  /*6bd0*/  FADD.FTZ R4, R11, R4 ;  /* 0x000000040b047221 */ /* 0x000fe20000010000 */
[----:B------:R3:W5:Y:S01]  /*6be0*/  LDL.LU R230, [R1+0x78] ;  /* 0x0000780001e67983 */ /* 0x0007620000300800 */
[----:B------:R-:W-:-:S03]  /*6bf0*/  FADD.FTZ R3, R16, R3 ;  /* 0x0000000310037221 */ /* 0x000fc60000010000 */
[----:B------:R3:W5:Y:S01]  /*6c00*/  LDL.LU R229, [R1+0x74] ;  /* 0x0000740001e57983 */ /* 0x0007620000300800 */
[----:B------:R-:W-:-:S03]  /*6c10*/  FADD.FTZ R5, R19, R2 ;  /* 0x0000000213057221 */ /* 0x000fc60000010000 */
[----:B------:R3:W5:Y:S01]  /*6c20*/  LDL.LU R224, [R1+0x70] ;  /* 0x0000700001e07983 */ /* 0x0007620000300800 */
[----:B------:R-:W-:Y:S01]  /*6c30*/  USEL UR24, URZ, UR24, !UP0 ;  /* 0x000000183f187287 */ /* 0x000fe2000c000000 */
[----:B------:R-:W-:Y:S02]  /*6c40*/  FADD.FTZ R2, R13, R3 ;  /* 0x000000030d027221 */ /* 0x000fe40000010000 */
[----:B------:R1:W-:Y:S01]  /*6c50*/  STL [R1+0x4], R0 ;  /* 0x0000040001007387 */ /* 0x0003e20000100800 */
[----:B------:R-:W-:-:S03]  /*6c60*/  UISETP.GE.AND UP0, UPT, UR25, UR24, UPT ;  /* 0x000000181900728c */ /* 0x000fc6000bf06270 */
[----:B------:R3:W-:Y:S03]  /*6c70*/  STL [R1+0xc], R5 ;  /* 0x00000c0501007387 */ /* 0x0007e60000100800 */
[----:B------:R-:W-:Y:S01]  /*6c80*/  PLOP3.LUT P0, PT, PT, PT, UP0, 0x80, 0x0 ;  /* 0x000000000000781c */ /* 0x000fe20003f0f008 */
[----:B-1----:R-:W-:-:S05]  /*6c90*/  FADD.FTZ R0, R12, R4 ;  /* 0x000000040c007221 */ /* 0x002fca0000010000 */
[----:B------:R3:W-:Y:S04]  /*6ca0*/  STL [R1+0x2c], R0 ;  /* 0x00002c0001007387 */ /* 0x0007e80000100800 */
[----:B------:R3:W-:Y:S01]  /*6cb0*/  STL [R1+0x8], R2 ;  /* 0x0000080201007387 */ /* 0x0007e20000100800 */
[C---:B--2---:R-:W-:Y:S08]  /*6cc0*/  HMMA.16816.F32.BF16 R168, R124.reuse, R176, R168 ;  /* 0x000000b07ca8723c */ /* 0x044ff000000418a8 */
[C---:B------:R-:W-:Y:S08]  /*6cd0*/  HMMA.16816.F32.BF16 R172, R124.reuse, R178, R172 ;  /* 0x000000b27cac723c */ /* 0x040ff000000418ac */
[C---:B------:R-:W-:Y:S08]  /*6ce0*/  HMMA.16816.F32.BF16 R72, R124.reuse, R80, R72 ;  /* 0x000000507c48723c */ /* 0x040ff00000041848 */
[C---:B------:R-:W-:Y:S08]  /*6cf0*/  HMMA.16816.F32.BF16 R76, R124.reuse, R82, R44 ;  /* 0x000000527c4c723c */ /* 0x040ff0000004182c */
        /* <DEDUP_REMOVED lines=39> */
.L_x_3536:
[----:B--2---:R-:W2:Y:S01]  /*6f70*/  LDL.64 R182, [R1+0x68] ;  /* 0x0000680001b67983 */ /* 0x004ea20000100a00 */
        /* <DEDUP_REMOVED lines=31> */
[----:B------:R-:W-:Y:S01]  /*7170*/  STL [R1+0x70], R235 ;  /* 0x000070eb01007387 */ /* 0x000fe20000100800 */
[-C--:B------:R-:W-:Y:S03]  /*7180*/  HMMA.16816.F32.BF16 R20, R64, R32.reuse, RZ ;  /* 0x000000204014723c */ /* 0x080fe600000418ff */
[----:B------:R-:W-:Y:S04]  /*7190*/  STL [R1+0x74], R243 ;  /* 0x000074f301007387 */ /* 0x000fe80000100800 */
[----:B------:R-:W-:Y:S01]  /*71a0*/  STL [R1+0x78], R242 ;  /* 0x000078f201007387 */ /* 0x000fe20000100800 */
[C---:B------:R-:W-:Y:S03]  /*71b0*/  HMMA.16816.F32.BF16 R24, R60.reuse, R32, RZ ;  /* 0x000000203c18723c */ /* 0x040fe600000418ff */
[----:B------:R-:W-:Y:S04]  /*71c0*/  STL [R1+0x7c], R241 ;  /* 0x00007cf101007387 */ /* 0x000fe80000100800 */
[----:B------:R-:W4:Y:S01]  /*71d0*/  LDL R222, [R1+0x60] ;  /* 0x0000600001de7983 */ /* 0x000f220000100800 */
[-C--:B------:R-:W-:Y:S03]  /*71e0*/  HMMA.16816.F32.BF16 R28, R60, R34.reuse, RZ ;  /* 0x000000223c1c723c */ /* 0x080fe600000418ff */
[----:B-1----:R-:W4:Y:S05]  /*71f0*/  LDL R131, [R1+0x30] ;  /* 0x0000300001837983 */ /* 0x002f2a0000100800 */
        /* <DEDUP_REMOVED lines=41> */
[----:B------:R-:W-:Y:S01]  /*7490*/  @P0 IADD3 R2, P1, R182, UR10, RZ ;  /* 0x0000000ab6020c10 */ /* 0x000fe2000ff3e0ff */
[----:B------:R-:W2:Y:S01]  /*74a0*/  LDL.64 R220, [R1+0x58] ;  /* 0x0000580001dc7983 */ /* 0x000ea20000100a00 */
[----:B------:R-:W-:Y:S01]  /*74b0*/  @P0 LEA.HI.X R185, R3, c[0x0][0x1fc], R0, 0x1, P2 ;  /* 0x00007f0003b90a11 */ /* 0x000fe200010f0c00 */
[----:B------:R-:W-:Y:S01]  /*74c0*/  @UP1 UIMAD UR20, UR20, UR4, URZ ;  /* 0x00000004141412a4 */ /* 0x000fe2000f8e023f */
[----:B------:R-:W-:Y:S02]  /*74d0*/  @P0 IADD3.X R3, R183, UR14, RZ, P1, !PT ;  /* 0x0000000eb7030c10 */ /* 0x000fe40008ffe4ff */
[C---:B-1----:R-:W-:Y:S01]  /*74e0*/  @P0 IADD3 R182, P1, R2.reuse, UR10, RZ ;  /* 0x0000000a02b60c10 */ /* 0x042fe2000ff3e0ff */
[----:B------:R1:W-:Y:S01]  /*74f0*/  @P0 LDGSTS.E.BYPASS.LTC128B.128 [R245+0x2100], [R184.64], !P4 ;  /* 0x02100000b8f50fae */ /* 0x0003e2000e101d52 */
[----:B------:R-:W-:Y:S01]  /*7500*/  @P0 IADD3 R204, P6, R2, UR16, RZ ;  /* 0x0000001002cc0c10 */ /* 0x000fe2000ffde0ff */
[----:B------:R-:W-:Y:S01]  /*7510*/  @UP1 UIMAD UR20, UR25, UR5, UR20 ;  /* 0x00000005191412a4 */ /* 0x000fe2000f8e0214 */
[C---:B------:R-:W-:Y:S02]  /*7520*/  @P0 IADD3.X R183, R3.reuse, UR14, RZ, P1, !PT ;  /* 0x0000000e03b70c10 */ /* 0x040fe40008ffe4ff */
[----:B------:R-:W-:Y:S01]  /*7530*/  @P0 IADD3.X R205, R3, UR15, RZ, P6, !PT ;  /* 0x0000000f03cd0c10 */ /* 0x000fe2000b7fe4ff */
[----:B------:R-:W-:Y:S01]  /*7540*/  @UP1 UIADD3 UR20, UR23, UR20, URZ ;  /* 0x0000001417141290 */ /* 0x000fe2000fffe03f */
[----:B------:R-:W-:Y:S01]  /*7550*/  PLOP3.LUT P6, PT, PT, PT, UP1, 0x80, 0x0 ;  /* 0x000000000000781c */ /* 0x000fe20003fcf018 */
[----:B------:R3:W-:Y:S01]  /*7560*/  @P0 LDGSTS.E.BYPASS.LTC128B.128 [R245+0x900], [R2.64], !P5 ;  /* 0x0090000002f50fae */ /* 0x0007e2000e901d52 */
[----:B------:R-:W-:Y:S02]  /*7570*/  @UP1 USHF.L.U64.HI UR23, UR4, 0x5, UR5 ;  /* 0x0000000504171899 */ /* 0x000fe40008010205 */
[----:B------:R-:W-:Y:S05]  /*7580*/  @UP1 USHF.L.U64.HI UR20, UR22, 0x6, UR20 ;  /* 0x0000000616141899 */ /* 0x000fea0008010214 */
[----:B------:R3:W-:Y:S08]  /*7590*/  @P0 LDGSTS.E.BYPASS.LTC128B.128 [R245+0x2900], [R2.64+0x80], !P4 ;  /* 0x0290008002f50fae */ /* 0x0007f0000e101d52 */
[----:B------:R4:W-:Y:S01]  /*75a0*/  @P0 LDGSTS.E.BYPASS.LTC128B.128 [R245+0x1100], [R182.64], !P5 ;  /* 0x01100000b6f50fae */ /* 0x0009e2000e901d52 */
[C---:B-1----:R-:W-:Y:S04]  /*75b0*/  @P0 IADD3 R184, P2, R182.reuse, UR10, RZ ;  /* 0x0000000ab6b80c10 */ /* 0x042fe8000ff5e0ff */
[C---:B------:R-:W-:Y:S03]  /*75c0*/  @P0 IADD3.X R185, R183.reuse, UR14, RZ, P2, !PT ;  /* 0x0000000eb7b90c10 */ /* 0x040fe600097fe4ff */
[----:B------:R1:W-:Y:S08]  /*75d0*/  @P0 LDGSTS.E.BYPASS.LTC128B.128 [R245+0x3100], [R204.64], !P4 ;  /* 0x03100000ccf50fae */ /* 0x0003f0000e101d52 */
[----:B------:R1:W-:Y:S01]  /*75e0*/  @P0 LDGSTS.E.BYPASS.LTC128B.128 [R245+0x1900], [R184.64], !P5 ;  /* 0x01900000b8f50fae */ /* 0x0003e2000e901d52 */
[----:B---3--:R-:W-:Y:S04]  /*75f0*/  @P0 IADD3 R2, P1, R182, UR16, RZ ;  /* 0x00000010b6020c10 */ /* 0x008fe8000ff3e0ff */
[----:B------:R-:W-:Y:S03]  /*7600*/  @P0 IADD3.X R3, R183, UR15, RZ, P1, !PT ;  /* 0x0000000fb7030c10 */ /* 0x000fe60008ffe4ff */
[----:B------:R-:W-:Y:S04]  /*7610*/  STL [R1+0x80], R231 ;  /* 0x000080e701007387 */ /* 0x000fe80000100800 */
[----:B------:R3:W-:Y:S08]  /*7620*/  @P0 LDGSTS.E.BYPASS.LTC128B.128 [R245+0x3900], [R2.64], !P4 ;  /* 0x0390000002f50fae */ /* 0x0007f0000e101d52 */
[----:B------:R-:W-:Y:S08]  /*7630*/  LDSM.16.M88.4 R212, [R232+0x8100] ;  /* 0x00810000e8d4783b */ /* 0x000ff00000000200 */
[----:B------:R-:W3:Y:S08]  /*7640*/  LDSM.16.M88.4 R216, [R230+0x4100] ;  /* 0x00410000e6d8783b */ /* 0x000ef00000000200 */
[----:B-1----:R-:W1:Y:S08]  /*7650*/  LDSM.16.M88.4 R204, [R232+0xa100] ;  /* 0x00a10000e8cc783b */ /* 0x002e700000000200 */
[----:B------:R-:W4:Y:S08]  /*7660*/  LDSM.16.M88.4 R208, [R230+0x4900] ;  /* 0x00490000e6d0783b */ /* 0x000f300000000200 */
[----:B------:R-:W0:Y:S08]  /*7670*/  LDGDEPBAR ;  /* 0x00000000000079af */ /* 0x000e300000000000 */
[----:B------:R-:W-:Y:S04]  /*7680*/  STL [R1+0x84], R224 ;  /* 0x000084e001007387 */ /* 0x000fe80000100800 */
[----:B------:R-:W-:Y:S01]  /*7690*/  STL [R1+0x88], R240 ;  /* 0x000088f001007387 */ /* 0x000fe20000100800 */
[-C--:B---3--:R-:W-:Y:S03]  /*76a0*/  HMMA.16816.F32.BF16 R4, R212, R216.reuse, R4 ;  /* 0x000000d8d404723c */ /* 0x088fe60000041804 */
[----:B------:R-:W-:Y:S04]  /*76b0*/  STL [R1+0x8c], R233 ;  /* 0x00008ce901007387 */ /* 0x000fe80000100800 */
[----:B------:R-:W-:Y:S01]  /*76c0*/  STL [R1+0x90], R239 ;  /* 0x000090ef01007387 */ /* 0x000fe20000100800 */
[C---:B-1----:R-:W-:Y:S03]  /*76d0*/  HMMA.16816.F32.BF16 R8, R204.reuse, R216, R8 ;  /* 0x000000d8cc08723c */ /* 0x042fe60000041808 */
[----:B------:R1:W3:Y:S05]  /*76e0*/  LDL R0, [R1+0x44] ;  /* 0x0000440001007983 */ /* 0x0002ea0000100800 */
[-C--:B------:R-:W-:Y:S08]  /*76f0*/  HMMA.16816.F32.BF16 R12, R204, R218.reuse, R12 ;  /* 0x000000dacc0c723c */ /* 0x080ff0000004180c */
[C---:B------:R-:W-:Y:S01]  /*7700*/  HMMA.16816.F32.BF16 R16, R212.reuse, R218, R16 ;  /* 0x000000dad410723c */ /* 0x040fe20000041810 */
[----:B------:R-:W1:Y:S07]  /*7710*/  LDSM.16.M88.4 R216, [R230+0x5100] ;  /* 0x00510000e6d8783b */ /* 0x000e6e0000000200 */
[-C--:B----4-:R-:W-:Y:S08]  /*7720*/  HMMA.16816.F32.BF16 R20, R212, R208.reuse, R20 ;  /* 0x000000d0d414723c */ /* 0x090ff00000041814 */
        /* <DEDUP_REMOVED lines=15> */
[----:B------:R-:W2:Y:S01]  /*7820*/  LDSM.16.M88.4 R212, [R229+0x800] ;  /* 0x00080000e5d4783b */ /* 0x000ea20000000200 */
[-C--:B-1----:R-:W-:Y:S08]  /*7830*/  HMMA.16816.F32.BF16 R4, R204, R216.reuse, R4 ;  /* 0x000000d8cc04723c */ /* 0x082ff00000041804 */
[C---:B----4-:R-:W-:Y:S08]  /*7840*/  HMMA.16816.F32.BF16 R8, R208.reuse, R216, R8 ;  /* 0x000000d8d008723c */ /* 0x050ff00000041808 */
[-C--:B------:R-:W-:Y:S08]  /*7850*/  HMMA.16816.F32.BF16 R12, R208, R218.reuse, R12 ;  /* 0x000000dad00c723c */ /* 0x080ff0000004180c */
[C---:B------:R-:W-:Y:S01]  /*7860*/  HMMA.16816.F32.BF16 R16, R204.reuse, R218, R16 ;  /* 0x000000dacc10723c */ /* 0x040fe20000041810 */
[----:B------:R-:W1:Y:S07]  /*7870*/  LDSM.16.M88.4 R216, [R229+0x1000] ;  /* 0x00100000e5d8783b */ /* 0x000e6e0000000200 */
[-C--:B--2---:R-:W-:Y:S08]  /*7880*/  HMMA.16816.F32.BF16 R20, R204, R212.reuse, R20 ;  /* 0x000000d4cc14723c */ /* 0x084ff00000041814 */
        /* <DEDUP_REMOVED lines=15> */
[----:B------:R-:W4:Y:S01]  /*7980*/  LDSM.16.M88.4 R212, [R224+0x6900] ;  /* 0x00690000e0d4783b */ /* 0x000f220000000200 */
[-C--:B-1----:R-:W-:Y:S05]  /*7990*/  HMMA.16816.F32.BF16 R4, R208, R216.reuse, R4 ;  /* 0x000000d8d004723c */ /* 0x082fea0000041804 */
[----:B---3--:R-:W-:Y:S02]  /*79a0*/  @P3 IMAD.MOV.U32 R0, RZ, RZ, R131 ;  /* 0x000000ffff003224 */ /* 0x008fe400078e0083 */
[----:B------:R-:W3:Y:S01]  /*79b0*/  LDL R131, [R1+0x34] ;  /* 0x0000340001837983 */ /* 0x000ee20000100800 */
[C---:B--2---:R-:W-:Y:S03]  /*79c0*/  HMMA.16816.F32.BF16 R8, R204.reuse, R216, R8 ;  /* 0x000000d8cc08723c */ /* 0x044fe60000041808 */
[----:B------:R-:W-:Y:S05]  /*79d0*/  SHFL.IDX PT, R185, R0, 0x2, 0x1c1f ;  /* 0x005c1f0000b97f89 */ /* 0x000fea00000e0000 */
[-C--:B------:R-:W-:Y:S03]  /*79e0*/  HMMA.16816.F32.BF16 R12, R204, R218.reuse, R12 ;  /* 0x000000dacc0c723c */ /* 0x080fe6000004180c */
[----:B------:R-:W-:Y:S05]  /*79f0*/  SHFL.IDX PT, R183, R0, 0x3, 0x1c1f ;  /* 0x007c1f0000b77f89 */ /* 0x000fea00000e0000 */
[C---:B------:R-:W-:Y:S03]  /*7a00*/  HMMA.16816.F32.BF16 R16, R208.reuse, R218, R16 ;  /* 0x000000dad010723c */ /* 0x040fe60000041810 */
[----:B------:R-:W1:Y:S05]  /*7a10*/  LDSM.16.M88.4 R216, [R224+0x7100] ;  /* 0x00710000e0d8783b */ /* 0x000e6a0000000200 */
[-C--:B----4-:R-:W-:Y:S03]  /*7a20*/  HMMA.16816.F32.BF16 R20, R208, R212.reuse, R20 ;  /* 0x000000d4d014723c */ /* 0x090fe60000041814 */
[----:B------:R-:W2:Y:S05]  /*7a30*/  SHFL.IDX PT, R3, R0, RZ, 0x1c1f ;  /* 0x001c1fff00037589 */ /* 0x000eaa00000e0000 */
[C---:B------:R-:W-:Y:S03]  /*7a40*/  HMMA.16816.F32.BF16 R24, R204.reuse, R212, R24 ;  /* 0x000000d4cc18723c */ /* 0x040fe60000041818 */
[----:B------:R4:W1:Y:S05]  /*7a50*/  SHFL.IDX PT, R2, R0, 0x1, 0x1c1f ;  /* 0x003c1f0000027f89 */ /* 0x00086a00000e0000 */
[-C--:B------:R-:W-:Y:S08]  /*7a60*/  HMMA.16816.F32.BF16 R28, R204, R214.reuse, R28 ;  /* 0x000000d6cc1c723c */ /* 0x080ff0000004181c */
[C---:B------:R-:W-:Y:S01]  /*7a70*/  HMMA.16816.F32.BF16 R32, R208.reuse, R214, R32 ;  /* 0x000000d6d020723c */ /* 0x040fe20000041820 */
[----:B------:R-:W2:Y:S07]  /*7a80*/  LDSM.16.M88.4 R212, [R224+0x7900] ;  /* 0x00790000e0d4783b */ /* 0x000eae0000000200 */
[-C--:B-1----:R-:W-:Y:S01]  /*7a90*/  HMMA.16816.F32.BF16 R36, R208, R216.reuse, R36 ;  /* 0x000000d8d024723c */ /* 0x082fe20000041824 */
[----:B----4-:R-:W-:Y:S05]  /*7aa0*/  IMAD.U32 R0, RZ, RZ, UR8 ;  /* 0x00000008ff007e24 */ /* 0x010fea000f8e00ff */
[----:B------:R-:W-:Y:S01]  /*7ab0*/  IADD3 R0, R0, UR21, -R222 ;  /* 0x0000001500007c10 */ /* 0x000fe2000fffe8de */
[----:B------:R-:W-:Y:S01]  /*7ac0*/  @UP1 USHF.L.U32 UR21, UR22, 0x6, URZ ;  /* 0x0000000616151899 */ /* 0x000fe2000800063f */
[C---:B------:R-:W-:Y:S01]  /*7ad0*/  HMMA.16816.F32.BF16 R40, R204.reuse, R216, R40 ;  /* 0x000000d8cc28723c */ /* 0x040fe20000041828 */
[----:B------:R-:W-:Y:S03]  /*7ae0*/  @UP1 USHF.L.U32 UR22, UR4, 0x5, URZ ;  /* 0x0000000504161899 */ /* 0x000fe6000800063f */
[----:B------:R-:W-:Y:S02]  /*7af0*/  IADD3 R182, R0, -UR11, RZ ;  /* 0x8000000b00b67c10 */ /* 0x000fe4000fffe0ff */
[----:B------:R-:W-:Y:S02]  /*7b00*/  @P6 IADD3 R184, P0, R220, UR21, RZ ;  /* 0x00000015dcb86c10 */ /* 0x000fe4000ff1e0ff */
[-C--:B------:R-:W-:Y:S04]  /*7b10*/  HMMA.16816.F32.BF16 R44, R204, R218.reuse, R44 ;  /* 0x000000dacc2c723c */ /* 0x080fe8000004182c */
[C---:B--2---:R-:W-:Y:S01]  /*7b20*/  IADD3 R3, R182.reuse, R3, RZ ;  /* 0x00000003b6037210 */ /* 0x044fe20007ffe0ff */
[C---:B------:R-:W-:Y:S02]  /*7b30*/  IMAD.IADD R2, R182.reuse, 0x1, R2 ;  /* 0x00000001b6027824 */ /* 0x040fe400078e0202 */
[C---:B------:R-:W-:Y:S01]  /*7b40*/  IMAD.IADD R0, R182.reuse, 0x1, R185 ;  /* 0x00000001b6007824 */ /* 0x040fe200078e02b9 */
[C---:B------:R-:W-:Y:S01]  /*7b50*/  HMMA.16816.F32.BF16 R48, R208.reuse, R218, R48 ;  /* 0x000000dad030723c */ /* 0x040fe20000041830 */
[----:B------:R-:W-:Y:S03]  /*7b60*/  LDSM.16.M88.4 R216, [R240] ;  /* 0x00000000f0d8783b */ /* 0x000fe60000000200 */
[----:B------:R-:W-:Y:S02]  /*7b70*/  IADD3 R182, R182, R183, RZ ;  /* 0x000000b7b6b67210 */ /* 0x000fe40007ffe0ff */
[----:B------:R-:W-:Y:S02]  /*7b80*/  ISETP.GT.AND P2, PT, R2, RZ, PT ;  /* 0x000000ff0200720c */ /* 0x000fe40003f44270 */
[-C--:B------:R-:W-:Y:S08]  /*7b90*/  HMMA.16816.F32.BF16 R52, R208, R212.reuse, R52 ;  /* 0x000000d4d034723c */ /* 0x080ff00000041834 */
[C---:B------:R-:W-:Y:S08]  /*7ba0*/  HMMA.16816.F32.BF16 R56, R204.reuse, R212, R56 ;  /* 0x000000d4cc38723c */ /* 0x040ff00000041838 */
[-C--:B------:R-:W-:Y:S01]  /*7bb0*/  HMMA.16816.F32.BF16 R60, R204, R214.reuse, R60 ;  /* 0x000000d6cc3c723c */ /* 0x080fe2000004183c */
[----:B------:R-:W1:Y:S07]  /*7bc0*/  LDSM.16.M88.4 R204, [R233+0xc100] ;  /* 0x00c10000e9cc783b */ /* 0x000e6e0000000200 */
[----:B------:R-:W-:Y:S01]  /*7bd0*/  HMMA.16816.F32.BF16 R64, R208, R214, R64 ;  /* 0x000000d6d040723c */ /* 0x000fe20000041840 */
[----:B------:R-:W2:Y:S08]  /*7be0*/  LDSM.16.M88.4 R208, [R233+0xe100] ;  /* 0x00e10000e9d0783b */ /* 0x000eb00000000200 */
[----:B------:R-:W4:Y:S01]  /*7bf0*/  LDSM.16.M88.4 R212, [R239] ;  /* 0x00000000efd4783b */ /* 0x000f220000000200 */
[-C--:B-1----:R-:W-:Y:S08]  /*7c00*/  HMMA.16816.F32.BF16 R4, R204, R216.reuse, R4 ;  /* 0x000000d8cc04723c */ /* 0x082ff00000041804 */
[C---:B--2---:R-:W-:Y:S08]  /*7c10*/  HMMA.16816.F32.BF16 R8, R208.reuse, R216, R8 ;  /* 0x000000d8d008723c */ /* 0x044ff00000041808 */
[-C--:B------:R-:W-:Y:S08]  /*7c20*/  HMMA.16816.F32.BF16 R12, R208, R218.reuse, R12 ;  /* 0x000000dad00c723c */ /* 0x080ff0000004180c */
[C---:B------:R-:W-:Y:S01]  /*7c30*/  HMMA.16816.F32.BF16 R16, R204.reuse, R218, R16 ;  /* 0x000000dacc10723c */ /* 0x040fe20000041810 */
[----:B------:R-:W1:Y:S07]  /*7c40*/  LDSM.16.M88.4 R216, [R238] ;  /* 0x00000000eed8783b */ /* 0x000e6e0000000200 */
[-C--:B----4-:R-:W-:Y:S08]  /*7c50*/  HMMA.16816.F32.BF16 R20, R204, R212.reuse, R20 ;  /* 0x000000d4cc14723c */ /* 0x090ff00000041814 */
        /* <DEDUP_REMOVED lines=47> */
[----:B------:R-:W2:Y:S01]  /*7f50*/  LDSM.16.M88.4 R212, [R229+0x3800] ;  /* 0x00380000e5d4783b */ /* 0x000ea20000000200 */
[----:B------:R-:W-:Y:S06]  /*7f60*/  DEPBAR.LE SB0, 0x0 ;  /* 0x000080000000791a */ /* 0x000fec0000000000 */
[-C--:B-1----:R-:W-:Y:S01]  /*7f70*/  HMMA.16816.F32.BF16 R36, R204, R216.reuse, R36 ;  /* 0x000000d8cc24723c */ /* 0x082fe20000041824 */
[----:B------:R-:W-:Y:S07]  /*7f80*/  BAR.SYNC.DEFER_BLOCKING 0x0 ;  /* 0x0000000000007b1d */ /* 0x000fee0000010000 */
[C---:B------:R-:W-:Y:S08]  /*7f90*/  HMMA.16816.F32.BF16 R40, R208.reuse, R216, R40 ;  /* 0x000000d8d028723c */ /* 0x040ff00000041828 */
[-C--:B------:R-:W-:Y:S08]  /*7fa0*/  HMMA.16816.F32.BF16 R44, R208, R218.reuse, R44 ;  /* 0x000000dad02c723c */ /* 0x080ff0000004182c */
[C---:B------:R-:W-:Y:S01]  /*7fb0*/  HMMA.16816.F32.BF16 R48, R204.reuse, R218, R48 ;  /* 0x000000dacc30723c */ /* 0x040fe20000041830 */
[----:B------:R-:W4:Y:S06]  /*7fc0*/  LDL.64 R218, [R1+0x48] ;  /* 0x0000480001da7983 */ /* 0x000f2c0000100a00 */
[----:B------:R-:W3:Y:S01]  /*7fd0*/  LDL R216, [R1+0x3c] ;  /* 0x00003c0001d87983 */ /* 0x000ee20000100800 */
[-C--:B--2---:R-:W-:Y:S08]  /*7fe0*/  HMMA.16816.F32.BF16 R52, R204, R212.reuse, R52 ;  /* 0x000000d4cc34723c */ /* 0x084ff00000041834 */
[C---:B------:R-:W-:Y:S07]  /*7ff0*/  HMMA.16816.F32.BF16 R56, R208.reuse, R212, R56 ;  /* 0x000000d4d038723c */ /* 0x040fee0000041838 */
[----:B------:R-:W-:Y:S01]  /*8000*/  FSEL R212, R6, -INF , P2 ;  /* 0xff80000006d47808 */ /* 0x000fe20001000000 */
[-C--:B------:R-:W-:Y:S03]  /*8010*/  HMMA.16816.F32.BF16 R60, R208, R214.reuse, R60 ;  /* 0x000000d6d03c723c */ /* 0x080fe6000004183c */
[----:B------:R-:W-:Y:S04]  /*8020*/  ISETP.GT.AND P2, PT, R182, RZ, PT ;  /* 0x000000ffb600720c */ /* 0x000fe80003f44270 */
[----:B------:R-:W-:Y:S01]  /*8030*/  @P6 LEA R208, P1, R184, c[0x0][0x1c8], 0x1 ;  /* 0x00007200b8d06a11 */ /* 0x000fe200078208ff */
[----:B------:R-:W-:Y:S04]  /*8040*/  HMMA.16816.F32.BF16 R64, R204, R214, R64 ;  /* 0x000000d6cc40723c */ /* 0x000fe80000041840 */
[----:B------:R-:W-:Y:S02]  /*8050*/  FSEL R223, R10, -INF , P2 ;  /* 0xff8000000adf7808 */ /* 0x000fe40001000000 */
[----:B------:R-:W-:Y:S06]  /*8060*/  ISETP.GT.AND P2, PT, R0, 0x9, PT ;  /* 0x000000090000780c */ /* 0x000fec0003f44270 */
[----:B------:R-:W-:Y:S02]  /*8070*/  FSEL R221, R13, -INF , P2 ;  /* 0xff8000000ddd7808 */ /* 0x000fe40001000000 */
[----:B------:R-:W-:Y:S04]  /*8080*/  ISETP.GT.AND P2, PT, R3, 0x8, PT ;  /* 0x000000080300780c */ /* 0x000fe80003f44270 */
[----:B------:R-:W-:Y:S02]  /*8090*/  FSEL R16, R16, -INF , P2 ;  /* 0xff80000010107808 */ /* 0x000fe40001000000 */
[----:B------:R-:W-:Y:S04]  /*80a0*/  ISETP.GT.AND P2, PT, R2, 0x9, PT ;  /* 0x000000090200780c */ /* 0x000fe80003f44270 */
[----:B------:R-:W-:Y:S02]  /*80b0*/  FSEL R19, R19, -INF , P2 ;  /* 0xff80000013137808 */ /* 0x000fe40001000000 */
[----:B------:R-:W-:Y:S04]  /*80c0*/  ISETP.GT.AND P2, PT, R3, 0x11, PT ;  /* 0x000000110300780c */ /* 0x000fe80003f44270 */
[----:B------:R-:W-:Y:S02]  /*80d0*/  FSEL R21, R21, -INF , P2 ;  /* 0xff80000015157808 */ /* 0x000fe40001000000 */
[C---:B------:R-:W-:Y:S04]  /*80e0*/  ISETP.GT.AND P2, PT, R0.reuse, 0x11, PT ;  /* 0x000000110000780c */ /* 0x040fe80003f44270 */
        /* <DEDUP_REMOVED lines=25> */
[----:B----4-:R-:W-:Y:S04]  /*8280*/  @P6 IADD3.X R185, R219, UR20, RZ, P0, !PT ;  /* 0x00000014dbb96c10 */ /* 0x010fe800087fe4ff */
[----:B------:R-:W-:Y:S02]  /*8290*/  @P6 LEA.HI.X R209, R184, c[0x0][0x1cc], R185, 0x1, P1 ;  /* 0x00007300b8d16a11 */ /* 0x000fe400008f0cb9 */
[----:B---3--:R-:W-:Y:S01]  /*82a0*/  @P6 IADD3 R183, P0, R216, UR21, RZ ;  /* 0x00000015d8b76c10 */ /* 0x008fe2000ff1e0ff */
[----:B------:R-:W-:Y:S02]  /*82b0*/  @UP1 UIADD3 UR21, UP0, UR12, 0x80, URZ ;  /* 0x000000800c151890 */ /* 0x000fe4000ff1e03f */
[----:B------:R-:W-:Y:S01]  /*82c0*/  @!PT LDS RZ, [RZ] ;  /* 0x00000000fffff984 */ /* 0x000fe20000000800 */
[----:B------:R-:W-:Y:S01]  /*82d0*/  @!PT LDS RZ, [RZ] ;  /* 0x00000000fffff984 */ /* 0x000fe20000000800 */
[----:B------:R-:W-:Y:S01]  /*82e0*/  @!PT LDS RZ, [RZ] ;  /* 0x00000000fffff984 */ /* 0x000fe20000000800 */
[----:B------:R1:W-:Y:S01]  /*82f0*/  @P6 LDGSTS.E.BYPASS.LTC128B.128 [R245+0x4100], [R208.64], !P5 ;  /* 0x04100000d0f56fae */ /* 0x0003e2000e901d52 */
[----:B------:R-:W-:Y:S01]  /*8300*/  @P6 IADD3.X R184, R131, UR20, RZ, P0, !PT ;  /* 0x0000001483b86c10 */ /* 0x000fe200087fe4ff */
[----:B------:R-:W-:Y:S01]  /*8310*/  @UP1 UIADD3.X UR20, URZ, UR9, URZ, UP0, !UPT ;  /* 0x000000093f141290 */ /* 0x000fe200087fe43f */
[----:B------:R-:W-:Y:S01]  /*8320*/  ISETP.GT.AND P0, PT, R3, RZ, PT ;  /* 0x000000ff0300720c */ /* 0x000fe20003f04270 */
[----:B------:R-:W-:Y:S01]  /*8330*/  UISETP.GT.AND UP0, UPT, UR26, UR24, UPT ;  /* 0x000000181a00728c */ /* 0x000fe2000bf04270 */
[C---:B------:R-:W-:Y:S02]  /*8340*/  @P6 LEA R216, P1, R183.reuse, c[0x0][0x1c8], 0x1 ;  /* 0x00007200b7d86a11 */ /* 0x040fe400078208ff */
[----:B------:R-:W-:Y:S01]  /*8350*/  FSEL R210, R4, -INF , P0 ;  /* 0xff80000004d27808 */ /* 0x000fe20000000000 */
[----:B------:R-:W-:Y:S01]  /*8360*/  UMOV UR26, UR25 ;  /* 0x00000019001a7c82 */ /* 0x000fe20008000000 */
[----:B------:R-:W-:Y:S02]  /*8370*/  ISETP.GT.AND P0, PT, R2, 0x1, PT ;  /* 0x000000010200780c */ /* 0x000fe40003f04270 */
[----:B------:R-:W-:Y:S02]  /*8380*/  @P6 LEA.HI.X R217, R183, c[0x0][0x1cc], R184, 0x1, P1 ;  /* 0x00007300b7d96a11 */ /* 0x000fe400008f0cb8 */
[----:B------:R-:W-:Y:S02]  /*8390*/  FSEL R213, R7, -INF , P0 ;  /* 0xff80000007d57808 */ /* 0x000fe40000000000 */
[----:B------:R-:W-:Y:S01]  /*83a0*/  ISETP.GT.AND P1, PT, R3, 0x1, PT ;  /* 0x000000010300780c */ /* 0x000fe20003f24270 */
[----:B------:R2:W-:Y:S01]  /*83b0*/  @P6 LDGSTS.E.BYPASS.LTC128B.128 [R245+0x6100], [R216.64], !P4 ;  /* 0x06100000d8f56fae */ /* 0x0005e2000e101d52 */
[C---:B------:R-:W-:Y:S02]  /*83c0*/  ISETP.GT.AND P0, PT, R0.reuse, 0x1, PT ;  /* 0x000000010000780c */ /* 0x040fe40003f04270 */
[----:B------:R-:W-:Y:S02]  /*83d0*/  FSEL R211, R5, -INF , P1 ;  /* 0xff80000005d37808 */ /* 0x000fe40000800000 */
[----:B------:R-:W-:Y:S02]  /*83e0*/  FSEL R219, R9, -INF , P0 ;  /* 0xff80000009db7808 */ /* 0x000fe40000000000 */
[C---:B------:R-:W-:Y:S02]  /*83f0*/  ISETP.GT.AND P0, PT, R0.reuse, 0x8, PT ;  /* 0x000000080000780c */ /* 0x040fe40003f04270 */
[----:B------:R-:W-:Y:S02]  /*8400*/  ISETP.GT.AND P1, PT, R0, RZ, PT ;  /* 0x000000ff0000720c */ /* 0x000fe40003f24270 */
[----:B------:R-:W-:Y:S02]  /*8410*/  FSEL R218, R12, -INF , P0 ;  /* 0xff8000000cda7808 */ /* 0x000fe40000000000 */
[----:B------:R-:W-:Y:S02]  /*8420*/  FSEL R220, R8, -INF , P1 ;  /* 0xff80000008dc7808 */ /* 0x000fe40000800000 */
[C---:B------:R-:W-:Y:S02]  /*8430*/  ISETP.GT.AND P1, PT, R182.reuse, 0x1, PT ;  /* 0x00000001b600780c */ /* 0x040fe40003f24270 */
[----:B------:R-:W-:Y:S02]  /*8440*/  ISETP.GT.AND P0, PT, R182, 0x9, PT ;  /* 0x00000009b600780c */ /* 0x000fe40003f04270 */
[----:B------:R-:W-:Y:S02]  /*8450*/  FMNMX.FTZ R185, R210, R180, !PT ;  /* 0x000000b4d2b97209 */ /* 0x000fe40007810000 */
[----:B------:R-:W-:Y:S02]  /*8460*/  FSEL R222, R11, -INF , P1 ;  /* 0xff8000000bde7808 */ /* 0x000fe40000800000 */
[----:B------:R-:W-:Y:S02]  /*8470*/  FSEL R246, R15, -INF , P0 ;  /* 0xff8000000ff67808 */ /* 0x000fe40000000000 */
[----:B------:R-:W-:Y:S02]  /*8480*/  ISETP.GT.AND P0, PT, R2, 0x8, PT ;  /* 0x000000080200780c */ /* 0x000fe40003f04270 */
[----:B------:R-:W-:Y:S02]  /*8490*/  ISETP.GT.AND P1, PT, R182, 0x8, PT ;  /* 0x00000008b600780c */ /* 0x000fe40003f24270 */
[----:B------:R-:W-:Y:S02]  /*84a0*/  FMNMX.FTZ R185, R211, R185, !PT ;  /* 0x000000b9d3b97209 */ /* 0x000fe40007810000 */
[----:B------:R-:W-:Y:S02]  /*84b0*/  FSEL R244, R14, -INF , P1 ;  /* 0xff8000000ef47808 */ /* 0x000fe40000800000 */
[----:B------:R-:W-:Y:S02]  /*84c0*/  FSEL R18, R18, -INF , P0 ;  /* 0xff80000012127808 */ /* 0x000fe40000000000 */
[C---:B------:R-:W-:Y:S02]  /*84d0*/  ISETP.GT.AND P0, PT, R3.reuse, 0x10, PT ;  /* 0x000000100300780c */ /* 0x040fe40003f04270 */
[----:B------:R-:W-:Y:S02]  /*84e0*/  ISETP.GT.AND P1, PT, R3, 0x9, PT ;  /* 0x000000090300780c */ /* 0x000fe40003f24270 */
[----:B------:R-:W-:Y:S02]  /*84f0*/  FSEL R20, R20, -INF , P0 ;  /* 0xff80000014147808 */ /* 0x000fe40000000000 */
[----:B------:R-:W-:Y:S02]  /*8500*/  FSEL R17, R17, -INF , P1 ;  /* 0xff80000011117808 */ /* 0x000fe40000800000 */
[----:B------:R-:W-:Y:S02]  /*8510*/  ISETP.GT.AND P1, PT, R2, 0x10, PT ;  /* 0x000000100200780c */ /* 0x000fe40003f24270 */
[----:B------:R-:W-:Y:S02]  /*8520*/  FMNMX.FTZ R185, R16, R185, !PT ;  /* 0x000000b910b97209 */ /* 0x000fe40007810000 */
[----:B------:R-:W-:Y:S02]  /*8530*/  ISETP.GT.AND P0, PT, R2, 0x11, PT ;  /* 0x000000110200780c */ /* 0x000fe40003f04270 */
[----:B------:R-:W-:Y:S02]  /*8540*/  FSEL R22, R22, -INF , P1 ;  /* 0xff80000016167808 */ /* 0x000fe40000800000 */
[----:B------:R-:W-:Y:S02]  /*8550*/  FSEL R23, R23, -INF , P0 ;  /* 0xff80000017177808 */ /* 0x000fe40000000000 */
[----:B------:R-:W-:Y:S02]  /*8560*/  FMNMX.FTZ R185, R17, R185, !PT ;  /* 0x000000b911b97209 */ /* 0x000fe40007810000 */
[----:B------:R-:W-:Y:S02]  /*8570*/  ISETP.GT.AND P0, PT, R0, 0x10, PT ;  /* 0x000000100000780c */ /* 0x000fe40003f04270 */
        /* <DEDUP_REMOVED lines=8> */
[C---:B------:R-:W-:Y:S02]  /*8600*/  ISETP.GT.AND P0, PT, R3.reuse, 0x19, PT ;  /* 0x000000190300780c */ /* 0x040fe40003f04270 */
[----:B------:R-:W-:Y:S02]  /*8610*/  FSEL R32, R32, -INF , P1 ;  /* 0xff80000020207808 */ /* 0x000fe40000800000 */
[----:B------:R-:W-:Y:S02]  /*8620*/  ISETP.GT.AND P1, PT, R3, 0x20, PT ;  /* 0x000000200300780c */ /* 0x000fe40003f24270 */
        /* <DEDUP_REMOVED lines=8> */
[----:B------:R-:W-:Y:S02]  /*86b0*/  FMNMX.FTZ R185, R37, R185, !PT ;  /* 0x000000b925b97209 */ /* 0x000fe40007810000 */
        /* <DEDUP_REMOVED lines=11> */
[----:B------:R-:W-:Y:S02]  /*8770*/  FMNMX.FTZ R185, R64, R185, !PT ;  /* 0x000000b940b97209 */ /* 0x000fe40007810000 */
[----:B------:R-:W-:Y:S02]  /*8780*/  FMNMX.FTZ R4, R212, R181, !PT ;  /* 0x000000b5d4047209 */ /* 0x000fe40007810000 */
[----:B------:R-:W-:Y:S02]  /*8790*/  FMNMX.FTZ R185, R65, R185, !PT ;  /* 0x000000b941b97209 */ /* 0x000fe40007810000 */
[----:B------:R-:W-:Y:S02]  /*87a0*/  FMNMX.FTZ R4, R213, R4, !PT ;  /* 0x00000004d5047209 */ /* 0x000fe40007810000 */
[----:B------:R-:W-:Y:S01]  /*87b0*/  ISETP.GT.AND P0, PT, R182, 0x19, PT ;  /* 0x00000019b600780c */ /* 0x000fe20003f04270 */
[----:B------:R-:W3:Y:S01]  /*87c0*/  SHFL.BFLY PT, R5, R185, 0x2, 0x1f ;  /* 0x0c401f00b9057f89 */ /* 0x000ee200000e0000 */
[----:B------:R-:W-:Y:S02]  /*87d0*/  FMNMX.FTZ R3, R18, R4, !PT ;  /* 0x0000000412037209 */ /* 0x000fe40007810000 */
[----:B------:R-:W-:Y:S02]  /*87e0*/  FSEL R31, R31, -INF , P0 ;  /* 0xff8000001f1f7808 */ /* 0x000fe40000000000 */
[----:B------:R-:W-:Y:S02]  /*87f0*/  ISETP.GT.AND P0, PT, R2, 0x18, PT ;  /* 0x000000180200780c */ /* 0x000fe40003f04270 */
[----:B------:R-:W-:Y:S02]  /*8800*/  FMNMX.FTZ R3, R19, R3, !PT ;  /* 0x0000000313037209 */ /* 0x000fe40007810000 */
[----:B------:R-:W-:Y:S02]  /*8810*/  FMNMX.FTZ R4, R220, R186, !PT ;  /* 0x000000badc047209 */ /* 0x000fe40007810000 */
[----:B------:R-:W-:Y:S02]  /*8820*/  ISETP.GT.AND P1, PT, R2, 0x19, PT ;  /* 0x000000190200780c */ /* 0x000fe40003f24270 */
[----:B------:R-:W-:Y:S02]  /*8830*/  FSEL R34, R34, -INF , P0 ;  /* 0xff80000022227808 */ /* 0x000fe40000000000 */
[----:B------:R-:W-:Y:S02]  /*8840*/  ISETP.GT.AND P0, PT, R2, 0x21, PT ;  /* 0x000000210200780c */ /* 0x000fe40003f04270 */
[----:B------:R-:W-:Y:S02]  /*8850*/  FMNMX.FTZ R3, R22, R3, !PT ;  /* 0x0000000316037209 */ /* 0x000fe40007810000 */
[----:B------:R-:W-:Y:S02]  /*8860*/  FSEL R39, R39, -INF , P0 ;  /* 0xff80000027277808 */ /* 0x000fe40000000000 */
[----:B------:R-:W-:Y:S02]  /*8870*/  FMNMX.FTZ R4, R219, R4, !PT ;  /* 0x00000004db047209 */ /* 0x000fe40007810000 */
[----:B------:R-:W-:Y:S02]  /*8880*/  FSEL R35, R35, -INF , P1 ;  /* 0xff80000023237808 */ /* 0x000fe40000800000 */
[C---:B------:R-:W-:Y:S02]  /*8890*/  ISETP.GT.AND P1, PT, R2.reuse, 0x20, PT ;  /* 0x000000200200780c */ /* 0x040fe40003f24270 */
[----:B------:R-:W-:Y:S02]  /*88a0*/  ISETP.GT.AND P0, PT, R2, 0x29, PT ;  /* 0x000000290200780c */ /* 0x000fe40003f04270 */
[----:B------:R-:W-:Y:S02]  /*88b0*/  FMNMX.FTZ R3, R23, R3, !PT ;  /* 0x0000000317037209 */ /* 0x000fe40007810000 */
[----:B------:R-:W-:Y:S02]  /*88c0*/  FSEL R38, R38, -INF , P1 ;  /* 0xff80000026267808 */ /* 0x000fe40000800000 */
[----:B------:R-:W-:Y:S02]  /*88d0*/  FMNMX.FTZ R4, R218, R4, !PT ;  /* 0x00000004da047209 */ /* 0x000fe40007810000 */
[C---:B------:R-:W-:Y:S02]  /*88e0*/  ISETP.GT.AND P1, PT, R2.reuse, 0x28, PT ;  /* 0x000000280200780c */ /* 0x040fe40003f24270 */
[----:B------:R-:W-:Y:S02]  /*88f0*/  FSEL R51, R51, -INF , P0 ;  /* 0xff80000033337808 */ /* 0x000fe40000000000 */
[----:B------:R-:W-:Y:S02]  /*8900*/  ISETP.GT.AND P0, PT, R2, 0x30, PT ;  /* 0x000000300200780c */ /* 0x000fe40003f04270 */
[----:B------:R-:W-:Y:S02]  /*8910*/  FMNMX.FTZ R3, R34, R3, !PT ;  /* 0x0000000322037209 */ /* 0x000fe40007810000 */
[----:B------:R-:W-:Y:S02]  /*8920*/  FSEL R54, R54, -INF , P0 ;  /* 0xff80000036367808 */ /* 0x000fe40000000000 */
[----:B------:R-:W-:Y:S02]  /*8930*/  FSEL R50, R50, -INF , P1 ;  /* 0xff80000032327808 */ /* 0x000fe40000800000 */
[C---:B------:R-:W-:Y:S02]  /*8940*/  ISETP.GT.AND P1, PT, R2.reuse, 0x38, PT ;  /* 0x000000380200780c */ /* 0x040fe40003f24270 */
[----:B------:R-:W-:Y:S02]  /*8950*/  ISETP.GT.AND P0, PT, R2, 0x39, PT ;  /* 0x000000390200780c */ /* 0x000fe40003f04270 */
        /* <DEDUP_REMOVED lines=8> */
[----:B------:R-:W-:Y:S02]  /*89e0*/  FSEL R67, R67, -INF , P0 ;  /* 0xff80000043437808 */ /* 0x000fe40000000000 */
[----:B------:R-:W-:Y:S02]  /*89f0*/  FMNMX.FTZ R2, R28, R2, !PT ;  /* 0x000000021c027209 */ /* 0x000fe40007810000 */
[----:B------:R-:W-:Y:S02]  /*8a00*/  ISETP.GT.AND P0, PT, R0, 0x20, PT ;  /* 0x000000200000780c */ /* 0x000fe40003f04270 */
[----:B------:R-:W-:Y:S02]  /*8a10*/  FMNMX.FTZ R184, R50, R3, !PT ;  /* 0x0000000332b87209 */ /* 0x000fe40007810000 */
[----:B------:R-:W-:Y:S02]  /*8a20*/  FMNMX.FTZ R3, R223, R187, !PT ;  /* 0x000000bbdf037209 */ /* 0x000fe40007810000 */
        /* <DEDUP_REMOVED lines=13> */
[C---:B------:R-:W-:Y:S02]  /*8b00*/  ISETP.GT.AND P0, PT, R0.reuse, 0x38, PT ;  /* 0x000000380000780c */ /* 0x040fe40003f04270 */
[----:B------:R-:W-:Y:S02]  /*8b10*/  ISETP.GT.AND P1, PT, R0, 0x31, PT ;  /* 0x000000310000780c */ /* 0x000fe40003f24270 */
[----:B------:R-:W-:Y:S02]  /*8b20*/  FMNMX.FTZ R0, R45, R2, !PT ;  /* 0x000000022d007209 */ /* 0x000fe40007810000 */
[----:B------:R-:W-:Y:S02]  /*8b30*/  FMNMX.FTZ R2, R26, R3, !PT ;  /* 0x000000031a027209 */ /* 0x000fe40007810000 */
[----:B---3--:R-:W-:Y:S02]  /*8b40*/  FMNMX.FTZ R185, R185, R4, !PT ;  /* 0x00000004b9b97209 */ /* 0x008fe40007810000 */
[----:B------:R-:W-:Y:S02]  /*8b50*/  FSEL R60, R60, -INF , P0 ;  /* 0xff8000003c3c7808 */ /* 0x000fe40000000000 */
[----:B------:R-:W-:Y:S01]  /*8b60*/  ISETP.GT.AND P0, PT, R182, 0x21, PT ;  /* 0x00000021b600780c */ /* 0x000fe20003f04270 */
[----:B------:R-:W-:Y:S01]  /*8b70*/  FMUL.FTZ R8, R185, c[0x0][0x2d0] ;  /* 0x0000b400b9087a20 */ /* 0x000fe20000410000 */
[----:B------:R-:W-:Y:S02]  /*8b80*/  FMNMX.FTZ R2, R27, R2, !PT ;  /* 0x000000021b027209 */ /* 0x000fe40007810000 */
[----:B------:R-:W-:Y:S02]  /*8b90*/  FSEL R43, R43, -INF , P0 ;  /* 0xff8000002b2b7808 */ /* 0x000fe40000000000 */
[----:B------:R-:W-:Y:S02]  /*8ba0*/  FSETP.NEU.FTZ.AND P0, PT, R185, -INF , PT ;  /* 0xff800000b900780b */ /* 0x000fe40003f1d000 */
[----:B------:R-:W-:Y:S02]  /*8bb0*/  FSEL R57, R57, -INF , P1 ;  /* 0xff80000039397808 */ /* 0x000fe40000800000 */
[----:B------:R-:W-:Y:S02]  /*8bc0*/  FMNMX.FTZ R2, R30, R2, !PT ;  /* 0x000000021e027209 */ /* 0x000fe40007810000 */
[----:B------:R-:W-:Y:S02]  /*8bd0*/  ISETP.GT.AND P1, PT, R182, 0x20, PT ;  /* 0x00000020b600780c */ /* 0x000fe40003f24270 */
[----:B------:R-:W-:Y:S02]  /*8be0*/  FSEL R8, R8, RZ, P0 ;  /* 0x000000ff08087208 */ /* 0x000fe40000000000 */
[----:B------:R-:W-:Y:S02]  /*8bf0*/  FMNMX.FTZ R2, R31, R2, !PT ;  /* 0x000000021f027209 */ /* 0x000fe40007810000 */
[----:B------:R-:W-:Y:S01]  /*8c00*/  FSEL R42, R42, -INF , P1 ;  /* 0xff8000002a2a7808 */ /* 0x000fe20000800000 */
[--C-:B------:R-:W-:Y:S01]  /*8c10*/  FFMA.FTZ R224, R37, c[0x0][0x2d0], -R8.reuse ;  /* 0x0000b40025e07a23 */ /* 0x100fe20000010808 */
[----:B------:R-:W-:Y:S01]  /*8c20*/  FMNMX.FTZ R184, R51, R184, !PT ;  /* 0x000000b833b87209 */ /* 0x000fe20007810000 */
[--C-:B------:R-:W-:Y:S01]  /*8c30*/  FFMA.FTZ R239, R48, c[0x0][0x2d0], -R8.reuse ;  /* 0x0000b40030ef7a23 */ /* 0x100fe20000010808 */
[----:B------:R-:W-:Y:S01]  /*8c40*/  FMNMX.FTZ R3, R42, R2, !PT ;  /* 0x000000022a037209 */ /* 0x000fe20007810000 */
[--C-:B------:R-:W-:Y:S01]  /*8c50*/  FFMA.FTZ R2, R210, c[0x0][0x2d0], -R8.reuse ;  /* 0x0000b400d2027a23 */ /* 0x100fe20000010808 */
[----:B------:R-:W-:Y:S01]  /*8c60*/  FMNMX.FTZ R184, R54, R184, !PT ;  /* 0x000000b836b87209 */ /* 0x000fe20007810000 */
[--C-:B------:R-:W-:Y:S01]  /*8c70*/  FFMA.FTZ R235, R36, c[0x0][0x2d0], -R8.reuse ;  /* 0x0000b40024eb7a23 */ /* 0x100fe20000010808 */
[----:B------:R-:W-:Y:S01]  /*8c80*/  ISETP.GT.AND P1, PT, R182, 0x29, PT ;  /* 0x00000029b600780c */ /* 0x000fe20003f24270 */
[----:B------:R3:W-:Y:S01]  /*8c90*/  MUFU.EX2 R247, R2 ;  /* 0x0000000200f77308 */ /* 0x0007e20000000800 */
[----:B------:R-:W-:Y:S01]  /*8ca0*/  FMNMX.FTZ R184, R55, R184, !PT ;  /* 0x000000b837b87209 */ /* 0x000fe20007810000 */
[--C-:B------:R-:W-:Y:S01]  /*8cb0*/  FFMA.FTZ R250, R32, c[0x0][0x2d0], -R8.reuse ;  /* 0x0000b40020fa7a23 */ /* 0x100fe20000010808 */
[----:B------:R-:W-:Y:S01]  /*8cc0*/  FMNMX.FTZ R3, R43, R3, !PT ;  /* 0x000000032b037209 */ /* 0x000fe20007810000 */
[--C-:B------:R-:W-:Y:S01]  /*8cd0*/  FFMA.FTZ R48, R52, c[0x0][0x2d0], -R8.reuse ;  /* 0x0000b40034307a23 */ /* 0x100fe20000010808 */
[----:B------:R-:W-:Y:S01]  /*8ce0*/  FMNMX.FTZ R184, R66, R184, !PT ;  /* 0x000000b842b87209 */ /* 0x000fe20007810000 */
[--C-:B------:R-:W-:Y:S01]  /*8cf0*/  FFMA.FTZ R131, R49, c[0x0][0x2d0], -R8.reuse ;  /* 0x0000b40031837a23 */ /* 0x100fe20000010808 */
[----:B------:R-:W-:Y:S02]  /*8d00*/  FSEL R47, R47, -INF , P1 ;  /* 0xff8000002f2f7808 */ /* 0x000fe40000800000 */
[----:B------:R-:W-:Y:S02]  /*8d10*/  FMNMX.FTZ R184, R67, R184, !PT ;  /* 0x000000b843b87209 */ /* 0x000fe40007810000 */
[----:B------:R-:W-:Y:S02]  /*8d20*/  FMNMX.FTZ R3, R46, R3, !PT ;  /* 0x000000032e037209 */ /* 0x000fe40007810000 */
[----:B------:R-:W-:Y:S01]  /*8d30*/  FMNMX.FTZ R0, R56, R0, !PT ;  /* 0x0000000038007209 */ /* 0x000fe20007810000 */
[----:B------:R-:W4:Y:S01]  /*8d40*/  SHFL.BFLY PT, R5, R184, 0x2, 0x1f ;  /* 0x0c401f00b8057f89 */ /* 0x000f2200000e0000 */
[----:B------:R-:W-:Y:S02]  /*8d50*/  FMNMX.FTZ R3, R47, R3, !PT ;  /* 0x000000032f037209 */ /* 0x000fe40007810000 */
[----:B------:R-:W-:Y:S02]  /*8d60*/  FMNMX.FTZ R0, R57, R0, !PT ;  /* 0x0000000039007209 */ /* 0x000fe40007810000 */
[----:B------:R-:W-:Y:S02]  /*8d70*/  ISETP.GT.AND P1, PT, R182, 0x31, PT ;  /* 0x00000031b600780c */ /* 0x000fe40003f24270 */
[----:B------:R-:W-:Y:S02]  /*8d80*/  FMNMX.FTZ R0, R60, R0, !PT ;  /* 0x000000003c007209 */ /* 0x000fe40007810000 */
[----:B------:R-:W-:Y:S01]  /*8d90*/  FSEL R59, R59, -INF , P1 ;  /* 0xff8000003b3b7808 */ /* 0x000fe20000800000 */
[--C-:B---3--:R-:W-:Y:S01]  /*8da0*/  FFMA.FTZ R2, R211, c[0x0][0x2d0], -R8.reuse ;  /* 0x0000b400d3027a23 */ /* 0x108fe20000010808 */
[----:B------:R-:W-:Y:S02]  /*8db0*/  FMNMX.FTZ R0, R61, R0, !PT ;  /* 0x000000003d007209 */ /* 0x000fe40007810000 */
[----:B------:R-:W-:Y:S01]  /*8dc0*/  ISETP.GT.AND P1, PT, R182, 0x39, PT ;  /* 0x00000039b600780c */ /* 0x000fe20003f24270 */
[----:B------:R3:W1:Y:S02]  /*8dd0*/  MUFU.EX2 R248, R2 ;  /* 0x0000000200f87308 */ /* 0x0006640000000800 */
[----:B------:R-:W1:Y:S01]  /*8de0*/  SHFL.BFLY PT, R183, R0, 0x2, 0x1f ;  /* 0x0c401f0000b77f89 */ /* 0x000e6200000e0000 */
[----:B------:R-:W-:Y:S01]  /*8df0*/  FSEL R6, R63, -INF , P1 ;  /* 0xff8000003f067808 */ /* 0x000fe20000800000 */
[--C-:B------:R-:W-:Y:S01]  /*8e00*/  FFMA.FTZ R63, R33, c[0x0][0x2d0], -R8.reuse ;  /* 0x0000b400213f7a23 */ /* 0x100fe20000010808 */
[----:B----4-:R-:W-:Y:S05]  /*8e10*/  FMNMX.FTZ R184, R184, R5, !PT ;  /* 0x00000005b8b87209 */ /* 0x010fea0007810000 */
[----:B------:R-:W4:Y:S01]  /*8e20*/  SHFL.BFLY PT, R4, R184, 0x1, 0x1f ;  /* 0x0c201f00b8047f89 */ /* 0x000f2200000e0000 */
[----:B---3--:R-:W-:Y:S01]  /*8e30*/  FMNMX.FTZ R2, R58, R3, !PT ;  /* 0x000000033a027209 */ /* 0x008fe20007810000 */
[--C-:B------:R-:W-:Y:S01]  /*8e40*/  FFMA.FTZ R3, R16, c[0x0][0x2d0], -R8.reuse ;  /* 0x0000b40010037a23 */ /* 0x100fe20000010808 */
[----:B-1----:R-:W-:Y:S02]  /*8e50*/  FMNMX.FTZ R183, R0, R183, !PT ;  /* 0x000000b700b77209 */ /* 0x002fe40007810000 */
[----:B------:R-:W-:Y:S01]  /*8e60*/  FMNMX.FTZ R2, R59, R2, !PT ;  /* 0x000000023b027209 */ /* 0x000fe20007810000 */
[----:B------:R1:W3:Y:S01]  /*8e70*/  MUFU.EX2 R233, R3 ;  /* 0x0000000300e97308 */ /* 0x0002e20000000800 */
[----:B------:R-:W-:Y:S01]  /*8e80*/  F2FP.BF16.PACK_AB R204, R248, R247 ;  /* 0x000000f7f8cc723e */ /* 0x000fe200000010ff */
[----:B------:R-:W2:Y:S01]  /*8e90*/  SHFL.BFLY PT, R9, R183, 0x1, 0x1f ;  /* 0x0c201f00b7097f89 */ /* 0x000ea200000e0000 */
[----:B------:R-:W-:Y:S04]  /*8ea0*/  FMNMX.FTZ R0, R62, R2, !PT ;  /* 0x000000023e007209 */ /* 0x000fe80007810000 */
[----:B------:R-:W-:Y:S02]  /*8eb0*/  FMNMX.FTZ R0, R6, R0, !PT ;  /* 0x0000000006007209 */ /* 0x000fe40007810000 */
[----:B----4-:R-:W-:Y:S03]  /*8ec0*/  FMNMX.FTZ R184, R184, R4, !PT ;  /* 0x00000004b8b87209 */ /* 0x010fe60007810000 */
[----:B------:R-:W4:Y:S01]  /*8ed0*/  SHFL.BFLY PT, R2, R0, 0x2, 0x1f ;  /* 0x0c401f0000027f89 */ /* 0x000f2200000e0000 */
[----:B------:R-:W-:Y:S01]  /*8ee0*/  @P6 IADD3 R4, P1, R208, UR22, RZ ;  /* 0x00000016d0046c10 */ /* 0x000fe2000ff3e0ff */
[C---:B------:R-:W-:Y:S01]  /*8ef0*/  FMUL.FTZ R7, R184.reuse, c[0x0][0x2d0] ;  /* 0x0000b400b8077a20 */ /* 0x040fe20000410000 */
[----:B------:R-:W-:Y:S02]  /*8f00*/  FSETP.NEU.FTZ.AND P2, PT, R184, -INF , PT ;  /* 0xff800000b800780b */ /* 0x000fe40003f5d000 */
[----:B------:R-:W-:Y:S02]  /*8f10*/  @P6 IADD3.X R5, R209, UR23, RZ, P1, !PT ;  /* 0x00000017d1056c10 */ /* 0x000fe40008ffe4ff */
[----:B------:R-:W-:Y:S02]  /*8f20*/  FSEL R7, R7, RZ, P2 ;  /* 0x000000ff07077208 */ /* 0x000fe40001000000 */
[C---:B------:R-:W-:Y:S01]  /*8f30*/  @P6 IADD3 R10, P1, R4.reuse, UR22, RZ ;  /* 0x00000016040a6c10 */ /* 0x040fe2000ff3e0ff */
[----:B------:R4:W-:Y:S01]  /*8f40*/  @P6 LDGSTS.E.BYPASS.LTC128B.128 [R245+0x4900], [R4.64], !P5 ;  /* 0x0490000004f56fae */ /* 0x0009e2000e901d52 */
[----:B-1----:R-:W-:Y:S02]  /*8f50*/  FFMA.FTZ R3, R17, c[0x0][0x2d0], -R8 ;  /* 0x0000b40011037a23 */ /* 0x002fe40000010808 */
[----:B------:R-:W-:Y:S01]  /*8f60*/  @P6 IADD3.X R11, R5, UR23, RZ, P1, !PT ;  /* 0x00000017050b6c10 */ /* 0x000fe20008ffe4ff */
[----:B--2---:R-:W-:Y:S01]  /*8f70*/  FFMA.FTZ R217, R23, c[0x0][0x2d0], -R7 ;  /* 0x0000b40017d97a23 */ /* 0x004fe20000010807 */
[----:B------:R1:W2:Y:S01]  /*8f80*/  MUFU.EX2 R241, R3 ;  /* 0x0000000300f17308 */ /* 0x0002a20000000800 */
[----:B------:R-:W-:Y:S01]  /*8f90*/  @P6 IADD3 R14, P1, R4, UR21, RZ ;  /* 0x00000015040e6c10 */ /* 0x000fe2000ff3e0ff */
[----:B---3--:R-:W-:Y:S01]  /*8fa0*/  IMAD.MOV.U32 R33, RZ, RZ, R233 ;  /* 0x000000ffff217224 */ /* 0x008fe200078e00e9 */
[----:B------:R3:W-:Y:S01]  /*8fb0*/  @P6 LDGSTS.E.BYPASS.LTC128B.128 [R245+0x6900], [R4.64+0x80], !P4 ;  /* 0x0690008004f56fae */ /* 0x0007e2000e101d52 */
[----:B------:R-:W-:Y:S01]  /*8fc0*/  FMNMX.FTZ R183, R183, R9, !PT ;  /* 0x00000009b7b77209 */ /* 0x000fe20007810000 */
[----:B------:R-:W-:Y:S01]  /*8fd0*/  FFMA.FTZ R49, R54, c[0x0][0x2d0], -R7 ;  /* 0x0000b40036317a23 */ /* 0x000fe20000010807 */
[----:B------:R-:W-:Y:S01]  /*8fe0*/  @P6 IADD3.X R15, R5, UR20, RZ, P1, !PT ;  /* 0x00000014050f6c10 */ /* 0x000fe20008ffe4ff */
[----:B------:R-:W-:Y:S01]  /*8ff0*/  IMAD.MOV.U32 R54, RZ, RZ, R131 ;  /* 0x000000ffff367224 */ /* 0x000fe200078e0083 */
[----:B----4-:R-:W-:Y:S01]  /*9000*/  FMNMX.FTZ R0, R0, R2, !PT ;  /* 0x0000000200007209 */ /* 0x010fe20007810000 */
[--C-:B------:R-:W-:Y:S01]  /*9010*/  FFMA.FTZ R2, R18, c[0x0][0x2d0], -R7.reuse ;  /* 0x0000b40012027a23 */ /* 0x100fe20000010807 */
[----:B------:R-:W-:Y:S01]  /*9020*/  @P6 IADD3 R16, P1, R10, UR22, RZ ;  /* 0x000000160a106c10 */ /* 0x000fe2000ff3e0ff */
[----:B------:R4:W-:Y:S01]  /*9030*/  @P6 LDGSTS.E.BYPASS.LTC128B.128 [R245+0x5100], [R10.64], !P5 ;  /* 0x051000000af56fae */ /* 0x0009e2000e901d52 */
[--C-:B------:R-:W-:Y:S01]  /*9040*/  FFMA.FTZ R131, R55, c[0x0][0x2d0], -R7.reuse ;  /* 0x0000b40037837a23 */ /* 0x100fe20000010807 */
[----:B------:R-:W4:Y:S01]  /*9050*/  MUFU.EX2 R231, R2 ;  /* 0x0000000200e77308 */ /* 0x000f220000000800 */
[----:B------:R-:W-:Y:S01]  /*9060*/  @P6 IADD3.X R17, R11, UR23, RZ, P1, !PT ;  /* 0x000000170b116c10 */ /* 0x000fe20008ffe4ff */
[--C-:B------:R-:W-:Y:S01]  /*9070*/  FFMA.FTZ R66, R66, c[0x0][0x2d0], -R7.reuse ;  /* 0x0000b40042427a23 */ /* 0x100fe20000010807 */
[----:B------:R-:W-:Y:S01]  /*9080*/  @P6 IADD3 R12, P1, R10, UR21, RZ ;  /* 0x000000150a0c6c10 */ /* 0x000fe2000ff3e0ff */
[--C-:B------:R-:W-:Y:S02]  /*9090*/  FFMA.FTZ R67, R67, c[0x0][0x2d0], -R7.reuse ;  /* 0x0000b40043437a23 */ /* 0x100fe40000010807 */
[----:B------:R4:W-:Y:S01]  /*90a0*/  @P6 LDGSTS.E.BYPASS.LTC128B.128 [R245+0x7100], [R14.64], !P4 ;  /* 0x071000000ef56fae */ /* 0x0009e2000e101d52 */
[----:B------:R-:W-:Y:S02]  /*90b0*/  @P6 IADD3.X R13, R11, UR20, RZ, P1, !PT ;  /* 0x000000140b0d6c10 */ /* 0x000fe40008ffe4ff */
[----:B------:R-:W-:Y:S01]  /*90c0*/  FSETP.NEU.FTZ.AND P1, PT, R183, -INF , PT ;  /* 0xff800000b700780b */ /* 0x000fe20003f3d000 */
[----:B-1----:R-:W-:Y:S02]  /*90d0*/  FFMA.FTZ R3, R212, c[0x0][0x2d0], -R7 ;  /* 0x0000b400d4037a23 */ /* 0x002fe40000010807 */
[----:B--2---:R-:W-:Y:S02]  /*90e0*/  IMAD.MOV.U32 R52, RZ, RZ, R241 ;  /* 0x000000ffff347224 */ /* 0x004fe400078e00f1 */
[----:B------:R1:W-:Y:S01]  /*90f0*/  @P6 LDGSTS.E.BYPASS.LTC128B.128 [R245+0x5900], [R16.64], !P5 ;  /* 0x0590000010f56fae */ /* 0x0003e2000e901d52 */
[----:B------:R2:W-:Y:S01]  /*9100*/  MUFU.EX2 R214, R3 ;  /* 0x0000000300d67308 */ /* 0x0005e20000000800 */
[----:B---3--:R-:W-:Y:S02]  /*9110*/  FSEL R4, R185, RZ, P0 ;  /* 0x000000ffb9047208 */ /* 0x008fe40000000000 */
[----:B------:R-:W-:Y:S03]  /*9120*/  F2FP.BF16.PACK_AB R206, R52, R33 ;  /* 0x0000002134ce723e */ /* 0x000fe600000010ff */
[----:B------:R-:W-:Y:S01]  /*9130*/  FADD.FTZ R5, -R4, R180 ;  /* 0x000000b404057221 */ /* 0x000fe20000010100 */
[----:B------:R3:W-:Y:S01]  /*9140*/  @P6 LDGSTS.E.BYPASS.LTC128B.128 [R245+0x7900], [R12.64], !P4 ;  /* 0x079000000cf56fae */ /* 0x0007e2000e101d52 */
[----:B----4-:R-:W-:Y:S02]  /*9150*/  IMAD.MOV.U32 R32, RZ, RZ, R231 ;  /* 0x000000ffff207224 */ /* 0x010fe400078e00e7 */
[----:B------:R-:W-:Y:S05]  /*9160*/  FMUL.FTZ R10, R183, c[0x0][0x2d0] ;  /* 0x0000b400b70a7a20 */ /* 0x000fea0000410000 */
[----:B------:R-:W4:Y:S01]  /*9170*/  SHFL.BFLY PT, R2, R0, 0x1, 0x1f ;  /* 0x0c201f0000027f89 */ /* 0x000f2200000e0000 */
[----:B------:R-:W-:Y:S01]  /*9180*/  FSEL R10, R10, RZ, P1 ;  /* 0x000000ff0a0a7208 */ /* 0x000fe20000800000 */
[--C-:B------:R-:W-:Y:S02]  /*9190*/  FFMA.FTZ R15, R50, c[0x0][0x2d0], -R7.reuse ;  /* 0x0000b400320f7a23 */ /* 0x100fe40000010807 */
[--C-:B------:R-:W-:Y:S02]  /*91a0*/  FFMA.FTZ R14, R38, c[0x0][0x2d0], -R7.reuse ;  /* 0x0000b400260e7a23 */ /* 0x100fe40000010807 */
[--C-:B------:R-:W-:Y:S02]  /*91b0*/  FFMA.FTZ R231, R61, c[0x0][0x2d0], -R10.reuse ;  /* 0x0000b4003de77a23 */ /* 0x100fe4000001080a */
[--C-:B--2---:R-:W-:Y:S01]  /*91c0*/  FFMA.FTZ R3, R213, c[0x0][0x2d0], -R7.reuse ;  /* 0x0000b400d5037a23 */ /* 0x104fe20000010807 */
[----:B------:R-:W0:Y:S01]  /*91d0*/  LDGDEPBAR ;  /* 0x00000000000079af */ /* 0x000e220000000000 */
[--C-:B------:R-:W-:Y:S02]  /*91e0*/  FFMA.FTZ R56, R56, c[0x0][0x2d0], -R10.reuse ;  /* 0x0000b40038387a23 */ /* 0x100fe4000001080a */
[----:B------:R2:W1:Y:S01]  /*91f0*/  MUFU.EX2 R215, R3 ;  /* 0x0000000300d77308 */ /* 0x0004620000000800 */
[--C-:B------:R-:W-:Y:S02]  /*9200*/  FFMA.FTZ R40, R40, c[0x0][0x2d0], -R10.reuse ;  /* 0x0000b40028287a23 */ /* 0x100fe4000001080a */
[--C-:B------:R-:W-:Y:S02]  /*9210*/  FFMA.FTZ R41, R41, c[0x0][0x2d0], -R10.reuse ;  /* 0x0000b40029297a23 */ /* 0x100fe4000001080a */
[----:B------:R-:W-:Y:S02]  /*9220*/  FFMA.FTZ R45, R45, c[0x0][0x2d0], -R10 ;  /* 0x0000b4002d2d7a23 */ /* 0x000fe4000001080a */
[--C-:B---3--:R-:W-:Y:S02]  /*9230*/  FFMA.FTZ R13, R39, c[0x0][0x2d0], -R7.reuse ;  /* 0x0000b400270d7a23 */ /* 0x108fe40000010807 */
[----:B------:R-:W-:Y:S01]  /*9240*/  FFMA.FTZ R12, R64, c[0x0][0x2d0], -R8 ;  /* 0x0000b400400c7a23 */ /* 0x000fe20000010808 */
[----:B------:R-:W-:Y:S01]  /*9250*/  LDSM.16.MT88.4 R36, [R226+0x100] ;  /* 0x00010000e224783b */ /* 0x000fe20000004200 */
[----:B------:R-:W-:Y:S01]  /*9260*/  FFMA.FTZ R64, R34, c[0x0][0x2d0], -R7 ;  /* 0x0000b40022407a23 */ /* 0x000fe20000010807 */
[----:B----4-:R-:W-:Y:S01]  /*9270*/  FMNMX.FTZ R182, R0, R2, !PT ;  /* 0x0000000200b67209 */ /* 0x010fe20007810000 */
[--C-:B------:R-:W-:Y:S01]  /*9280*/  FFMA.FTZ R0, R221, c[0x0][0x2d0], -R10.reuse ;  /* 0x0000b400dd007a23 */ /* 0x100fe2000001080a */
[----:B------:R-:W-:Y:S01]  /*9290*/  FSEL R2, R183, RZ, P1 ;  /* 0x000000ffb7027208 */ /* 0x000fe20000800000 */
[----:B------:R-:W-:Y:S01]  /*92a0*/  FFMA.FTZ R221, R25, c[0x0][0x2d0], -R10 ;  /* 0x0000b40019dd7a23 */ /* 0x000fe2000001080a */
[C---:B------:R-:W-:Y:S01]  /*92b0*/  FSETP.NEU.FTZ.AND P0, PT, R182.reuse, -INF , PT ;  /* 0xff800000b600780b */ /* 0x040fe20003f1d000 */
[----:B------:R3:W-:Y:S01]  /*92c0*/  MUFU.EX2 R242, R0 ;  /* 0x0000000000f27308 */ /* 0x0007e20000000800 */
[----:B------:R-:W-:Y:S02]  /*92d0*/  FMUL.FTZ R9, R182, c[0x0][0x2d0] ;  /* 0x0000b400b6097a20 */ /* 0x000fe40000410000 */
[----:B------:R-:W-:Y:S02]  /*92e0*/  IMAD.MOV.U32 R55, RZ, RZ, R15 ;  /* 0x000000ffff377224 */ /* 0x000fe400078e000f */
[----:B------:R-:W-:Y:S01]  /*92f0*/  IMAD.MOV.U32 R61, RZ, RZ, R14 ;  /* 0x000000ffff3d7224 */ /* 0x000fe200078e000e */
[----:B------:R-:W-:Y:S01]  /*9300*/  FSEL R9, R9, RZ, P0 ;  /* 0x000000ff09097208 */ /* 0x000fe20000000000 */
[----:B--2---:R-:W-:Y:S01]  /*9310*/  FFMA.FTZ R3, R19, c[0x0][0x2d0], -R7 ;  /* 0x0000b40013037a23 */ /* 0x004fe20000010807 */
[----:B-1----:R-:W-:Y:S03]  /*9320*/  F2FP.BF16.PACK_AB R205, R215, R214 ;  /* 0x000000d6d7cd723e */ /* 0x002fe600000010ff */
[----:B------:R1:W2:Y:S01]  /*9330*/  MUFU.EX2 R240, R3 ;  /* 0x0000000300f07308 */ /* 0x0002a20000000800 */
[--C-:B------:R-:W-:Y:S02]  /*9340*/  FFMA.FTZ R11, R244, c[0x0][0x2d0], -R9.reuse ;  /* 0x0000b400f40b7a23 */ /* 0x100fe40000010809 */
[--C-:B------:R-:W-:Y:S02]  /*9350*/  FFMA.FTZ R233, R58, c[0x0][0x2d0], -R9.reuse ;  /* 0x0000b4003ae97a23 */ /* 0x100fe40000010809 */
[--C-:B------:R-:W-:Y:S02]  /*9360*/  FFMA.FTZ R216, R26, c[0x0][0x2d0], -R9.reuse ;  /* 0x0000b4001ad87a23 */ /* 0x100fe40000010809 */
[--C-:B------:R-:W-:Y:S02]  /*9370*/  FFMA.FTZ R241, R62, c[0x0][0x2d0], -R9.reuse ;  /* 0x0000b4003ef17a23 */ /* 0x100fe40000010809 */
[--C-:B------:R-:W-:Y:S01]  /*9380*/  FFMA.FTZ R244, R29, c[0x0][0x2d0], -R10.reuse ;  /* 0x0000b4001df47a23 */ /* 0x100fe2000001080a */
[----:B------:R4:W-:Y:S01]  /*9390*/  MUFU.EX2 R249, R11 ;  /* 0x0000000b00f97308 */ /* 0x0009e20000000800 */
[--C-:B------:R-:W-:Y:S02]  /*93a0*/  FFMA.FTZ R42, R42, c[0x0][0x2d0], -R9.reuse ;  /* 0x0000b4002a2a7a23 */ /* 0x100fe40000010809 */
[--C-:B---3--:R-:W-:Y:S02]  /*93b0*/  FFMA.FTZ R0, R223, c[0x0][0x2d0], -R9.reuse ;  /* 0x0000b400df007a23 */ /* 0x108fe40000010809 */
[--C-:B------:R-:W-:Y:S02]  /*93c0*/  FFMA.FTZ R46, R46, c[0x0][0x2d0], -R9.reuse ;  /* 0x0000b4002e2e7a23 */ /* 0x100fe40000010809 */
[--C-:B------:R-:W-:Y:S03]  /*93d0*/  FFMA.FTZ R47, R47, c[0x0][0x2d0], -R9.reuse ;  /* 0x0000b4002f2f7a23 */ /* 0x100fe60000010809 */
[----:B------:R3:W-:Y:S01]  /*93e0*/  MUFU.EX2 R212, R0 ;  /* 0x0000000000d47308 */ /* 0x0007e20000000800 */
[----:B-1----:R-:W-:Y:S02]  /*93f0*/  FFMA.FTZ R3, R220, c[0x0][0x2d0], -R10 ;  /* 0x0000b400dc037a23 */ /* 0x002fe4000001080a */
[----:B------:R-:W-:Y:S02]  /*9400*/  FFMA.FTZ R220, R20, c[0x0][0x2d0], -R8 ;  /* 0x0000b40014dc7a23 */ /* 0x000fe40000010808 */
[----:B--2---:R-:W-:Y:S05]  /*9410*/  IMAD.MOV.U32 R50, RZ, RZ, R240 ;  /* 0x000000ffff327224 */ /* 0x004fea00078e00f0 */
[----:B------:R1:W-:Y:S01]  /*9420*/  MUFU.EX2 R213, R3 ;  /* 0x0000000300d57308 */ /* 0x0003e20000000800 */
[----:B------:R-:W-:Y:S01]  /*9430*/  FFMA.FTZ R240, R59, c[0x0][0x2d0], -R9 ;  /* 0x0000b4003bf07a23 */ /* 0x000fe20000010809 */
[----:B------:R-:W-:Y:S01]  /*9440*/  F2FP.BF16.PACK_AB R207, R50, R32 ;  /* 0x0000002032cf723e */ /* 0x000fe200000010ff */
[--C-:B----4-:R-:W-:Y:S02]  /*9450*/  FFMA.FTZ R11, R53, c[0x0][0x2d0], -R8.reuse ;  /* 0x0000b400350b7a23 */ /* 0x110fe40000010808 */
[----:B------:R-:W-:Y:S02]  /*9460*/  FFMA.FTZ R53, R65, c[0x0][0x2d0], -R8 ;  /* 0x0000b40041357a23 */ /* 0x000fe40000010808 */
[----:B------:R-:W-:Y:S01]  /*9470*/  FFMA.FTZ R65, R35, c[0x0][0x2d0], -R7 ;  /* 0x0000b40023417a23 */ /* 0x000fe20000010807 */
[----:B------:R-:W-:Y:S01]  /*9480*/  MOV R35, R12 ;  /* 0x0000000c00237202 */ /* 0x000fe20000000f00 */
[----:B------:R-:W-:Y:S02]  /*9490*/  IMAD.MOV.U32 R34, RZ, RZ, R11 ;  /* 0x000000ffff227224 */ /* 0x000fe400078e000b */
[----:B---3--:R-:W-:Y:S02]  /*94a0*/  FFMA.FTZ R0, R222, c[0x0][0x2d0], -R9 ;  /* 0x0000b400de007a23 */ /* 0x008fe40000010809 */
[--C-:B------:R-:W-:Y:S02]  /*94b0*/  FFMA.FTZ R222, R24, c[0x0][0x2d0], -R10.reuse ;  /* 0x0000b40018de7a23 */ /* 0x100fe4000001080a */
[----:B------:R2:W3:Y:S01]  /*94c0*/  MUFU.EX2 R223, R0 ;  /* 0x0000000000df7308 */ /* 0x0004e20000000800 */
[----:B-1----:R-:W-:Y:S02]  /*94d0*/  FFMA.FTZ R3, R219, c[0x0][0x2d0], -R10 ;  /* 0x0000b400db037a23 */ /* 0x002fe4000001080a */
[----:B------:R-:W-:Y:S07]  /*94e0*/  FFMA.FTZ R219, R21, c[0x0][0x2d0], -R8 ;  /* 0x0000b40015db7a23 */ /* 0x000fee0000010808 */
[----:B------:R1:W4:Y:S01]  /*94f0*/  MUFU.EX2 R252, R3 ;  /* 0x0000000300fc7308 */ /* 0x0003220000000800 */
[----:B--2---:R-:W-:Y:S02]  /*9500*/  FSEL R0, R182, RZ, P0 ;  /* 0x000000ffb6007208 */ /* 0x004fe40000000000 */
[----:B---3--:R-:W-:Y:S02]  /*9510*/  F2FP.BF16.PACK_AB R209, R223, R212 ;  /* 0x000000d4dfd1723e */ /* 0x008fe400000010ff */
[----:B------:R-:W-:Y:S01]  /*9520*/  PLOP3.LUT P0, PT, PT, PT, UP0, 0x80, 0x0 ;  /* 0x000000000000781c */ /* 0x000fe20003f0f008 */
[----:B-1----:R-:W-:Y:S01]  /*9530*/  FFMA.FTZ R3, R218, c[0x0][0x2d0], -R10 ;  /* 0x0000b400da037a23 */ /* 0x002fe2000001080a */
[----:B----4-:R-:W-:Y:S01]  /*9540*/  F2FP.BF16.PACK_AB R208, R252, R213 ;  /* 0x000000d5fcd0723e */ /* 0x010fe200000010ff */
[----:B------:R-:W-:Y:S02]  /*9550*/  FFMA.FTZ R218, R22, c[0x0][0x2d0], -R7 ;  /* 0x0000b40016da7a23 */ /* 0x000fe40000010807 */
[----:B------:R1:W2:Y:S01]  /*9560*/  MUFU.EX2 R251, R3 ;  /* 0x0000000300fb7308 */ /* 0x0002a20000000800 */
[----:B------:R-:W3:Y:S01]  /*9570*/  LDSM.16.MT88.4 R20, [R225+0x100] ;  /* 0x00010000e114783b */ /* 0x000ee20000004200 */
[----:B-1----:R-:W-:Y:S02]  /*9580*/  FSEL R3, R184, RZ, P2 ;  /* 0x000000ffb8037208 */ /* 0x002fe40001000000 */
[----:B--2---:R-:W-:Y:S03]  /*9590*/  F2FP.BF16.PACK_AB R210, R242, R251 ;  /* 0x000000fbf2d2723e */ /* 0x004fe600000010ff */
[----:B------:R-:W-:Y:S02]  /*95a0*/  FADD.FTZ R4, -R3, R181 ;  /* 0x000000b503047221 */ /* 0x000fe40000010100 */
[----:B------:R-:W-:Y:S02]  /*95b0*/  FADD.FTZ R3, -R2, R186 ;  /* 0x000000ba02037221 */ /* 0x000fe40000010100 */
[----:B------:R-:W-:Y:S02]  /*95c0*/  FADD.FTZ R2, -R0, R187 ;  /* 0x000000bb00027221 */ /* 0x000fe40000010100 */
[--C-:B------:R-:W-:Y:S02]  /*95d0*/  FFMA.FTZ R0, R246, c[0x0][0x2d0], -R9.reuse ;  /* 0x0000b400f6007a23 */ /* 0x100fe40000010809 */
[--C-:B------:R-:W-:Y:S02]  /*95e0*/  FFMA.FTZ R246, R28, c[0x0][0x2d0], -R10.reuse ;  /* 0x0000b4001cf67a23 */ /* 0x100fe4000001080a */
[----:B------:R1:W2:Y:S01]  /*95f0*/  MUFU.EX2 R243, R0 ;  /* 0x0000000000f37308 */ /* 0x0002a20000000800 */
[--C-:B------:R-:W-:Y:S02]  /*9600*/  FFMA.FTZ R187, R27, c[0x0][0x2d0], -R9.reuse ;  /* 0x0000b4001bbb7a23 */ /* 0x100fe40000010809 */
[----:B------:R-:W-:Y:S02]  /*9610*/  FFMA.FTZ R186, R30, c[0x0][0x2d0], -R9 ;  /* 0x0000b4001eba7a23 */ /* 0x000fe40000010809 */
[----:B-1----:R-:W-:Y:S01]  /*9620*/  FMUL.FTZ R0, R5, c[0x0][0x2d0] ;  /* 0x0000b40005007a20 */ /* 0x002fe20000410000 */
[----:B--2---:R-:W-:Y:S01]  /*9630*/  F2FP.BF16.PACK_AB R211, R243, R249 ;  /* 0x000000f9f3d3723e */ /* 0x004fe200000010ff */
[----:B------:R-:W-:Y:S01]  /*9640*/  FFMA.FTZ R5, R51, c[0x0][0x2d0], -R7 ;  /* 0x0000b40033057a23 */ /* 0x000fe20000010807 */
[----:B------:R-:W-:Y:S02]  /*9650*/  MOV R51, R239 ;  /* 0x000000ef00337202 */ /* 0x000fe40000000f00 */
[----:B------:R1:W2:Y:S01]  /*9660*/  MUFU.EX2 R181, R0 ;  /* 0x0000000000b57308 */ /* 0x0002a20000000800 */
[--C-:B------:R-:W-:Y:S01]  /*9670*/  FFMA.FTZ R239, R57, c[0x0][0x2d0], -R10.reuse ;  /* 0x0000b40039ef7a23 */ /* 0x100fe2000001080a */
[----:B------:R-:W-:Y:S01]  /*9680*/  MOV R57, R224 ;  /* 0x000000e000397202 */ /* 0x000fe20000000f00 */
[--C-:B------:R-:W-:Y:S02]  /*9690*/  FFMA.FTZ R224, R60, c[0x0][0x2d0], -R10.reuse ;  /* 0x0000b4003ce07a23 */ /* 0x100fe4000001080a */
[----:B------:R-:W-:Y:S02]  /*96a0*/  IMAD.MOV.U32 R58, RZ, RZ, R5 ;  /* 0x000000ffff3a7224 */ /* 0x000fe400078e0005 */
[----:B-1----:R-:W-:Y:S02]  /*96b0*/  FMUL.FTZ R0, R4, c[0x0][0x2d0] ;  /* 0x0000b40004007a20 */ /* 0x002fe40000410000 */
[----:B------:R-:W-:Y:S01]  /*96c0*/  FFMA.FTZ R4, R44, c[0x0][0x2d0], -R10 ;  /* 0x0000b4002c047a23 */ /* 0x000fe2000001080a */
[----:B------:R-:W-:Y:S01]  /*96d0*/  MOV R44, R235 ;  /* 0x000000eb002c7202 */ /* 0x000fe20000000f00 */
[----:B------:R1:W4:Y:S01]  /*96e0*/  MUFU.EX2 R180, R0 ;  /* 0x0000000000b47308 */ /* 0x0003220000000800 */
[--C-:B------:R-:W-:Y:S02]  /*96f0*/  FFMA.FTZ R235, R6, c[0x0][0x2d0], -R9.reuse ;  /* 0x0000b40006eb7a23 */ /* 0x100fe40000010809 */
[----:B------:R-:W-:Y:S02]  /*9700*/  IMAD.MOV.U32 R60, RZ, RZ, R4 ;  /* 0x000000ffff3c7224 */ /* 0x000fe400078e0004 */
[----:B------:R-:W-:Y:S01]  /*9710*/  FFMA.FTZ R4, R43, c[0x0][0x2d0], -R9 ;  /* 0x0000b4002b047a23 */ /* 0x000fe20000010809 */
[----:B------:R-:W-:Y:S01]  /*9720*/  MOV R43, R13 ;  /* 0x0000000d002b7202 */ /* 0x000fe20000000f00 */
[C---:B--2---:R-:W-:Y:S01]  /*9730*/  FMUL.FTZ R5, R181.reuse, R189 ;  /* 0x000000bdb5057220 */ /* 0x044fe20000410000 */
[----:B------:R-:W-:Y:S01]  /*9740*/  MOV R189, R41 ;  /* 0x0000002900bd7202 */ /* 0x000fe20000000f00 */
[----:B------:R-:W-:Y:S02]  /*9750*/  IMAD.MOV.U32 R59, RZ, RZ, R4 ;  /* 0x000000ffff3b7224 */ /* 0x000fe400078e0004 */
[C---:B------:R-:W-:Y:S02]  /*9760*/  FMUL.FTZ R4, R181.reuse, R188 ;  /* 0x000000bcb5047220 */ /* 0x040fe40000410000 */
[C---:B------:R-:W-:Y:S01]  /*9770*/  FMUL.FTZ R16, R181.reuse, R200 ;  /* 0x000000c8b5107220 */ /* 0x040fe20000410000 */
[----:B------:R-:W-:Y:S01]  /*9780*/  MOV R200, R56 ;  /* 0x0000003800c87202 */ /* 0x000fe20000000f00 */
[C---:B------:R-:W-:Y:S01]  /*9790*/  FMUL.FTZ R17, R181.reuse, R201 ;  /* 0x000000c9b5117220 */ /* 0x040fe20000410000 */
[----:B------:R-:W-:Y:S01]  /*97a0*/  MOV R201, R67 ;  /* 0x0000004300c97202 */ /* 0x000fe20000000f00 */
[----:B------:R-:W-:Y:S01]  /*97b0*/  IMAD.MOV.U32 R188, RZ, RZ, R47 ;  /* 0x000000ffffbc7224 */ /* 0x000fe200078e002f */
[----:B------:R-:W-:Y:S01]  /*97c0*/  MUFU.EX2 R189, R189 ;  /* 0x000000bd00bd7308 */ /* 0x000fe20000000800 */
[C---:B------:R-:W-:Y:S02]  /*97d0*/  FMUL.FTZ R68, R181.reuse, R68 ;  /* 0x00000044b5447220 */ /* 0x040fe40000410000 */
[C---:B------:R-:W-:Y:S02]  /*97e0*/  FMUL.FTZ R69, R181.reuse, R69 ;  /* 0x00000045b5457220 */ /* 0x040fe40000410000 */
[----:B------:R-:W-:Y:S02]  /*97f0*/  FMUL.FTZ R80, R181, R80 ;  /* 0x00000050b5507220 */ /* 0x000fe40000410000 */
[----:B-1----:R-:W-:Y:S02]  /*9800*/  FMUL.FTZ R0, R3, c[0x0][0x2d0] ;  /* 0x0000b40003007a20 */ /* 0x002fe40000410000 */
[C---:B----4-:R-:W-:Y:S01]  /*9810*/  FMUL.FTZ R6, R180.reuse, R190 ;  /* 0x000000beb4067220 */ /* 0x050fe20000410000 */
[----:B------:R-:W-:Y:S01]  /*9820*/  MUFU.EX2 R188, R188 ;  /* 0x000000bc00bc7308 */ /* 0x000fe20000000800 */
[C---:B------:R-:W-:Y:S02]  /*9830*/  FMUL.FTZ R7, R180.reuse, R191 ;  /* 0x000000bfb4077220 */ /* 0x040fe40000410000 */
[C---:B------:R-:W-:Y:S02]  /*9840*/  FMUL.FTZ R18, R180.reuse, R202 ;  /* 0x000000cab4127220 */ /* 0x040fe40000410000 */
[----:B------:R-:W-:Y:S02]  /*9850*/  IMAD.MOV.U32 R202, RZ, RZ, R66 ;  /* 0x000000ffffca7224 */ /* 0x000fe400078e0042 */
[C---:B------:R-:W-:Y:S01]  /*9860*/  FMUL.FTZ R19, R180.reuse, R203 ;  /* 0x000000cbb4137220 */ /* 0x040fe20000410000 */
[-C--:B---3--:R-:W-:Y:S02]  /*9870*/  HMMA.16816.F32.BF16 R4, R204, R20.reuse, R4 ;  /* 0x00000014cc04723c */ /* 0x088fe40000041804 */
[----:B------:R1:W2:Y:S01]  /*9880*/  MUFU.EX2 R3, R0 ;  /* 0x0000000000037308 */ /* 0x0002a20000000800 */
[----:B------:R-:W-:Y:S01]  /*9890*/  MOV R203, R53 ;  /* 0x0000003500cb7202 */ /* 0x000fe20000000f00 */
[----:B------:R-:W-:Y:S02]  /*98a0*/  IMAD.MOV.U32 R190, RZ, RZ, R46 ;  /* 0x000000ffffbe7224 */ /* 0x000fe400078e002e */
[----:B------:R-:W-:Y:S02]  /*98b0*/  IMAD.MOV.U32 R191, RZ, RZ, R60 ;  /* 0x000000ffffbf7224 */ /* 0x000fe400078e003c */
[C---:B------:R-:W-:Y:S04]  /*98c0*/  FMUL.FTZ R66, R180.reuse, R178 ;  /* 0x000000b2b4427220 */ /* 0x040fe80000410000 */
[C---:B------:R-:W-:Y:S01]  /*98d0*/  FMUL.FTZ R67, R180.reuse, R179 ;  /* 0x000000b3b4437220 */ /* 0x040fe20000410000 */
[----:B------:R-:W-:Y:S01]  /*98e0*/  MUFU.EX2 R191, R191 ;  /* 0x000000bf00bf7308 */ /* 0x000fe20000000800 */
[C---:B------:R-:W-:Y:S02]  /*98f0*/  FMUL.FTZ R70, R180.reuse, R70 ;  /* 0x00000046b4467220 */ /* 0x040fe40000410000 */
[C---:B------:R-:W-:Y:S02]  /*9900*/  FMUL.FTZ R71, R180.reuse, R71 ;  /* 0x00000047b4477220 */ /* 0x040fe40000410000 */
[C---:B------:R-:W-:Y:S02]  /*9910*/  FMUL.FTZ R81, R181.reuse, R81 ;  /* 0x00000051b5517220 */ /* 0x040fe40000410000 */
[C---:B------:R-:W-:Y:S02]  /*9920*/  FMUL.FTZ R82, R180.reuse, R82 ;  /* 0x00000052b4527220 */ /* 0x040fe40000410000 */
[----:B------:R-:W-:Y:S01]  /*9930*/  FMUL.FTZ R83, R180, R83 ;  /* 0x00000053b4537220 */ /* 0x000fe20000410000 */
[----:B------:R-:W-:Y:S01]  /*9940*/  MUFU.EX2 R190, R190 ;  /* 0x000000be00be7308 */ /* 0x000fe20000000800 */
[----:B------:R-:W-:Y:S02]  /*9950*/  FMUL.FTZ R84, R181, R84 ;  /* 0x00000054b5547220 */ /* 0x000fe40000410000 */
[----:B-1----:R-:W-:Y:S02]  /*9960*/  FMUL.FTZ R0, R2, c[0x0][0x2d0] ;  /* 0x0000b40002007a20 */ /* 0x002fe40000410000 */
[----:B------:R-:W-:Y:S02]  /*9970*/  FFMA.FTZ R2, R31, c[0x0][0x2d0], -R9 ;  /* 0x0000b4001f027a23 */ /* 0x000fe40000010809 */
[C---:B--2---:R-:W-:Y:S01]  /*9980*/  FMUL.FTZ R8, R3.reuse, R192 ;  /* 0x000000c003087220 */ /* 0x044fe20000410000 */
[----:B------:R-:W-:Y:S01]  /*9990*/  MOV R192, R55 ;  /* 0x0000003700c07202 */ /* 0x000fe20000000f00 */
[C---:B------:R-:W-:Y:S01]  /*99a0*/  FMUL.FTZ R9, R3.reuse, R193 ;  /* 0x000000c103097220 */ /* 0x040fe20000410000 */
[----:B------:R-:W1:Y:S01]  /*99b0*/  MUFU.EX2 R0, R0 ;  /* 0x0000000000007308 */ /* 0x000e620000000800 */
[C---:B------:R-:W-:Y:S02]  /*99c0*/  FMUL.FTZ R12, R3.reuse, R196 ;  /* 0x000000c4030c7220 */ /* 0x040fe40000410000 */
[C---:B------:R-:W-:Y:S02]  /*99d0*/  FMUL.FTZ R13, R3.reuse, R197 ;  /* 0x000000c5030d7220 */ /* 0x040fe40000410000 */
[C---:B------:R-:W-:Y:S02]  /*99e0*/  FMUL.FTZ R29, R3.reuse, R141 ;  /* 0x0000008d031d7220 */ /* 0x040fe40000410000 */
[----:B------:R-:W-:Y:S02]  /*99f0*/  IMAD.MOV.U32 R141, RZ, RZ, R52 ;  /* 0x000000ffff8d7224 */ /* 0x000fe400078e0034 */
[C---:B------:R-:W-:Y:S01]  /*9a00*/  FMUL.FTZ R24, R3.reuse, R136 ;  /* 0x0000008803187220 */ /* 0x040fe20000410000 */
[----:B------:R-:W-:Y:S01]  /*9a10*/  MOV R136, R48 ;  /* 0x0000003000887202 */ /* 0x000fe20000000f00 */
[C---:B------:R-:W-:Y:S01]  /*9a20*/  FMUL.FTZ R25, R3.reuse, R137 ;  /* 0x0000008903197220 */ /* 0x040fe20000410000 */
[----:B------:R-:W-:Y:S01]  /*9a30*/  MOV R137, R49 ;  /* 0x0000003100897202 */ /* 0x000fe20000000f00 */
[C---:B------:R-:W-:Y:S01]  /*9a40*/  FMUL.FTZ R28, R3.reuse, R140 ;  /* 0x0000008c031c7220 */ /* 0x040fe20000410000 */
[----:B------:R-:W-:Y:S01]  /*9a50*/  MUFU.EX2 R192, R192 ;  /* 0x000000c000c07308 */ /* 0x000fe20000000800 */
[----:B------:R-:W-:Y:S02]  /*9a60*/  IMAD.MOV.U32 R196, RZ, RZ, R42 ;  /* 0x000000ffffc47224 */ /* 0x000fe400078e002a */
[C---:B------:R-:W-:Y:S02]  /*9a70*/  FMUL.FTZ R41, R3.reuse, R153 ;  /* 0x0000009903297220 */ /* 0x040fe40000410000 */
[----:B------:R-:W-:Y:S02]  /*9a80*/  IMAD.MOV.U32 R197, RZ, RZ, R40 ;  /* 0x000000ffffc57224 */ /* 0x000fe400078e0028 */
[----:B------:R-:W-:Y:S02]  /*9a90*/  FMUL.FTZ R40, R3, R152 ;  /* 0x0000009803287220 */ /* 0x000fe40000410000 */
[----:B------:R-:W-:Y:S01]  /*9aa0*/  IMAD.MOV.U32 R140, RZ, RZ, R45 ;  /* 0x000000ffff8c7224 */ /* 0x000fe200078e002d */
[----:B------:R-:W-:Y:S01]  /*9ab0*/  MUFU.EX2 R196, R196 ;  /* 0x000000c400c47308 */ /* 0x000fe20000000800 */
[C---:B-1----:R-:W-:Y:S02]  /*9ac0*/  FMUL.FTZ R10, R0.reuse, R194 ;  /* 0x000000c2000a7220 */ /* 0x042fe40000410000 */
[C---:B------:R-:W-:Y:S02]  /*9ad0*/  FMUL.FTZ R11, R0.reuse, R195 ;  /* 0x000000c3000b7220 */ /* 0x040fe40000410000 */
[C---:B------:R-:W-:Y:S01]  /*9ae0*/  FMUL.FTZ R14, R0.reuse, R198 ;  /* 0x000000c6000e7220 */ /* 0x040fe20000410000 */
[----:B------:R-:W-:Y:S01]  /*9af0*/  MOV R198, R61 ;  /* 0x0000003d00c67202 */ /* 0x000fe20000000f00 */
[C---:B------:R-:W-:Y:S01]  /*9b00*/  FMUL.FTZ R15, R0.reuse, R199 ;  /* 0x000000c7000f7220 */ /* 0x040fe20000410000 */
[----:B------:R-:W-:Y:S01]  /*9b10*/  MOV R199, R44 ;  /* 0x0000002c00c77202 */ /* 0x000fe20000000f00 */
[C---:B------:R-:W-:Y:S01]  /*9b20*/  FMUL.FTZ R31, R0.reuse, R143 ;  /* 0x0000008f001f7220 */ /* 0x040fe20000410000 */
[C---:B------:R-:W-:Y:S01]  /*9b30*/  HMMA.16816.F32.BF16 R8, R208.reuse, R20, R8 ;  /* 0x00000014d008723c */ /* 0x040fe20000041808 */
[----:B------:R-:W-:Y:S03]  /*9b40*/  MUFU.EX2 R197, R197 ;  /* 0x000000c500c57308 */ /* 0x000fe60000000800 */
[----:B------:R-:W-:Y:S02]  /*9b50*/  IMAD.MOV.U32 R143, RZ, RZ, R54 ;  /* 0x000000ffff8f7224 */ /* 0x000fe400078e0036 */
[----:B------:R-:W1:Y:S01]  /*9b60*/  LDSM.16.MT88.4 R52, [R228+0x100] ;  /* 0x00010000e434783b */ /* 0x000e620000004200 */
[C---:B------:R-:W-:Y:S01]  /*9b70*/  FMUL.FTZ R20, R181.reuse, R132 ;  /* 0x00000084b5147220 */ /* 0x040fe20000410000 */
[-C--:B------:R-:W-:Y:S03]  /*9b80*/  HMMA.16816.F32.BF16 R12, R208, R22.reuse, R12 ;  /* 0x00000016d00c723c */ /* 0x080fe6000004180c */
[----:B------:R-:W-:Y:S01]  /*9b90*/  MUFU.EX2 R199, R199 ;  /* 0x000000c700c77308 */ /* 0x000fe20000000800 */
[C---:B------:R-:W-:Y:S01]  /*9ba0*/  FMUL.FTZ R21, R181.reuse, R133 ;  /* 0x00000085b5157220 */ /* 0x040fe20000410000 */
[----:B------:R-:W-:Y:S01]  /*9bb0*/  MOV R178, R143 ;  /* 0x0000008f00b27202 */ /* 0x000fe20000000f00 */
[C---:B------:R-:W-:Y:S02]  /*9bc0*/  FMUL.FTZ R26, R0.reuse, R138 ;  /* 0x0000008a001a7220 */ /* 0x040fe40000410000 */
[C---:B------:R-:W-:Y:S04]  /*9bd0*/  HMMA.16816.F32.BF16 R16, R204.reuse, R22, R16 ;  /* 0x00000016cc10723c */ /* 0x040fe80000041810 */
[C---:B------:R-:W-:Y:S01]  /*9be0*/  FMUL.FTZ R27, R0.reuse, R139 ;  /* 0x0000008b001b7220 */ /* 0x040fe20000410000 */
[----:B------:R-:W-:Y:S01]  /*9bf0*/  MOV R139, R32 ;  /* 0x00000020008b7202 */ /* 0x000fe20000000f00 */
[----:B------:R-:W-:Y:S01]  /*9c00*/  FMUL.FTZ R30, R0, R142 ;  /* 0x0000008e001e7220 */ /* 0x000fe20000410000 */
[----:B------:R-:W-:Y:S01]  /*9c10*/  MUFU.EX2 R178, R178 ;  /* 0x000000b200b27308 */ /* 0x000fe20000000800 */
[C---:B------:R-:W-:Y:S04]  /*9c20*/  FMUL.FTZ R22, R180.reuse, R134 ;  /* 0x00000086b4167220 */ /* 0x040fe80000410000 */
[----:B------:R-:W-:Y:S02]  /*9c30*/  FMUL.FTZ R23, R180, R135 ;  /* 0x00000087b4177220 */ /* 0x000fe40000410000 */
[----:B------:R-:W2:Y:S01]  /*9c40*/  LDSM.16.MT88.4 R132, [R227+0x100] ;  /* 0x00010000e384783b */ /* 0x000ea20000004200 */
[----:B------:R-:W-:Y:S02]  /*9c50*/  IMAD.MOV.U32 R138, RZ, RZ, R33 ;  /* 0x000000ffff8a7224 */ /* 0x000fe400078e0021 */
[C---:B------:R-:W-:Y:S01]  /*9c60*/  FMUL.FTZ R32, R181.reuse, R144 ;  /* 0x00000090b5207220 */ /* 0x040fe20000410000 */
[----:B------:R-:W-:Y:S01]  /*9c70*/  MUFU.EX2 R198, R198 ;  /* 0x000000c600c67308 */ /* 0x000fe20000000800 */
[-C--:B------:R-:W-:Y:S03]  /*9c80*/  HMMA.16816.F32.BF16 R20, R204, R36.reuse, R20 ;  /* 0x00000024cc14723c */ /* 0x080fe60000041814 */
[----:B------:R-:W-:Y:S02]  /*9c90*/  IMAD.MOV.U32 R144, RZ, RZ, R58 ;  /* 0x000000ffff907224 */ /* 0x000fe400078e003a */
[----:B------:R-:W-:Y:S02]  /*9ca0*/  FMUL.FTZ R33, R181, R145 ;  /* 0x00000091b5217220 */ /* 0x000fe40000410000 */
[----:B------:R-:W-:Y:S01]  /*9cb0*/  FMUL.FTZ R42, R0, R154 ;  /* 0x0000009a002a7220 */ /* 0x000fe20000410000 */
[C---:B------:R-:W-:Y:S04]  /*9cc0*/  HMMA.16816.F32.BF16 R24, R208.reuse, R36, R24 ;  /* 0x00000024d018723c */ /* 0x040fe80000041818 */
[C---:B------:R-:W-:Y:S02]  /*9cd0*/  FMUL.FTZ R44, R3.reuse, R156 ;  /* 0x0000009c032c7220 */ /* 0x040fe40000410000 */
[----:B------:R-:W-:Y:S02]  /*9ce0*/  FMUL.FTZ R45, R3, R157 ;  /* 0x0000009d032d7220 */ /* 0x000fe40000410000 */
[-C--:B------:R-:W-:Y:S04]  /*9cf0*/  HMMA.16816.F32.BF16 R28, R208, R38.reuse, R28 ;  /* 0x00000026d01c723c */ /* 0x080fe8000004181c */
[----:B------:R-:W-:Y:S02]  /*9d00*/  IMAD.MOV.U32 R145, RZ, RZ, R34 ;  /* 0x000000ffff917224 */ /* 0x000fe400078e0022 */
[C---:B------:R-:W-:Y:S02]  /*9d10*/  FMUL.FTZ R34, R180.reuse, R146 ;  /* 0x00000092b4227220 */ /* 0x040fe40000410000 */
[----:B------:R-:W-:Y:S04]  /*9d20*/  IMAD.MOV.U32 R146, RZ, RZ, R35 ;  /* 0x000000ffff927224 */ /* 0x000fe800078e0023 */
[----:B------:R-:W-:Y:S01]  /*9d30*/  FMUL.FTZ R35, R180, R147 ;  /* 0x00000093b4237220 */ /* 0x000fe20000410000 */
[----:B------:R-:W-:Y:S01]  /*9d40*/  MOV R147, R59 ;  /* 0x0000003b00937202 */ /* 0x000fe20000000f00 */
[C---:B------:R-:W-:Y:S01]  /*9d50*/  FMUL.FTZ R36, R181.reuse, R148 ;  /* 0x00000094b5247220 */ /* 0x040fe20000410000 */
[----:B------:R-:W-:Y:S01]  /*9d60*/  MOV R148, R65 ;  /* 0x0000004100947202 */ /* 0x000fe20000000f00 */
[C---:B------:R-:W-:Y:S02]  /*9d70*/  FMUL.FTZ R37, R181.reuse, R149 ;  /* 0x00000095b5257220 */ /* 0x040fe40000410000 */
[C---:B------:R-:W-:Y:S01]  /*9d80*/  FMUL.FTZ R46, R0.reuse, R158 ;  /* 0x0000009e002e7220 */ /* 0x040fe20000410000 */
[C---:B------:R-:W-:Y:S04]  /*9d90*/  HMMA.16816.F32.BF16 R32, R204.reuse, R38, R32 ;  /* 0x00000026cc20723c */ /* 0x040fe80000041820 */
[----:B------:R-:W-:Y:S02]  /*9da0*/  IMAD.MOV.U32 R194, RZ, RZ, R43 ;  /* 0x000000ffffc27224 */ /* 0x000fe400078e002b */
[----:B------:R-:W-:Y:S02]  /*9db0*/  FMUL.FTZ R43, R0, R155 ;  /* 0x0000009b002b7220 */ /* 0x000fe40000410000 */
[C---:B------:R-:W-:Y:S02]  /*9dc0*/  FMUL.FTZ R38, R180.reuse, R150 ;  /* 0x00000096b4267220 */ /* 0x040fe40000410000 */
[----:B------:R-:W-:Y:S02]  /*9dd0*/  MUFU.EX2 R194, R194 ;  /* 0x000000c200c27308 */ /* 0x000fe40000000800 */
[----:B------:R-:W-:Y:S02]  /*9de0*/  FMUL.FTZ R39, R180, R151 ;  /* 0x00000097b4277220 */ /* 0x000fe40000410000 */
[----:B------:R-:W-:Y:S02]  /*9df0*/  FMUL.FTZ R47, R0, R159 ;  /* 0x0000009f002f7220 */ /* 0x000fe40000410000 */
[----:B------:R-:W-:Y:S02]  /*9e00*/  IMAD.MOV.U32 R142, RZ, RZ, R50 ;  /* 0x000000ffff8e7224 */ /* 0x000fe400078e0032 */
[C---:B------:R-:W-:Y:S01]  /*9e10*/  FMUL.FTZ R48, R181.reuse, R160 ;  /* 0x000000a0b5307220 */ /* 0x040fe20000410000 */
[-C--:B-1----:R-:W-:Y:S03]  /*9e20*/  HMMA.16816.F32.BF16 R36, R204, R52.reuse, R36 ;  /* 0x00000034cc24723c */ /* 0x082fe60000041824 */
[----:B------:R-:W-:Y:S02]  /*9e30*/  FMUL.FTZ R49, R181, R161 ;  /* 0x000000a1b5317220 */ /* 0x000fe40000410000 */
[----:B------:R-:W-:Y:S02]  /*9e40*/  FMUL.FTZ R50, R180, R162 ;  /* 0x000000a2b4327220 */ /* 0x000fe40000410000 */
[----:B------:R-:W-:Y:S01]  /*9e50*/  MUFU.EX2 R162, R222 ;  /* 0x000000de00a27308 */ /* 0x000fe20000000800 */
[C---:B------:R-:W-:Y:S04]  /*9e60*/  HMMA.16816.F32.BF16 R40, R208.reuse, R52, R40 ;  /* 0x00000034d028723c */ /* 0x040fe80000041828 */
[----:B------:R-:W-:Y:S02]  /*9e70*/  FMUL.FTZ R56, R3, R168 ;  /* 0x000000a803387220 */ /* 0x000fe40000410000 */
[----:B------:R-:W-:Y:S02]  /*9e80*/  FMUL.FTZ R58, R0, R170 ;  /* 0x000000aa003a7220 */ /* 0x000fe40000410000 */
[-C--:B------:R-:W-:Y:S01]  /*9e90*/  HMMA.16816.F32.BF16 R44, R208, R54.reuse, R44 ;  /* 0x00000036d02c723c */ /* 0x080fe2000004182c */
[----:B------:R-:W-:Y:S03]  /*9ea0*/  MUFU.EX2 R168, R219 ;  /* 0x000000db00a87308 */ /* 0x000fe60000000800 */
[----:B------:R-:W-:Y:S02]  /*9eb0*/  IMAD.MOV.U32 R193, RZ, RZ, R51 ;  /* 0x000000ffffc17224 */ /* 0x000fe400078e0033 */
[----:B------:R-:W-:Y:S02]  /*9ec0*/  FMUL.FTZ R51, R180, R163 ;  /* 0x000000a3b4337220 */ /* 0x000fe40000410000 */
[C---:B------:R-:W-:Y:S03]  /*9ed0*/  FMUL.FTZ R52, R181.reuse, R164 ;  /* 0x000000a4b5347220 */ /* 0x040fe60000410000 */
[----:B------:R-:W-:Y:S01]  /*9ee0*/  MUFU.EX2 R164, R221 ;  /* 0x000000dd00a47308 */ /* 0x000fe20000000800 */
[----:B------:R-:W-:Y:S01]  /*9ef0*/  FMUL.FTZ R53, R181, R165 ;  /* 0x000000a5b5357220 */ /* 0x000fe20000410000 */
[C---:B------:R-:W-:Y:S04]  /*9f00*/  HMMA.16816.F32.BF16 R48, R204.reuse, R54, R48 ;  /* 0x00000036cc30723c */ /* 0x040fe80000041830 */
[----:B------:R-:W-:Y:S02]  /*9f10*/  FMUL.FTZ R59, R0, R171 ;  /* 0x000000ab003b7220 */ /* 0x000fe40000410000 */
[----:B------:R-:W-:Y:S02]  /*9f20*/  IMAD.MOV.U32 R195, RZ, RZ, R57 ;  /* 0x000000ffffc37224 */ /* 0x000fe400078e0039 */
[C---:B------:R-:W-:Y:S01]  /*9f30*/  FMUL.FTZ R54, R180.reuse, R166 ;  /* 0x000000a6b4367220 */ /* 0x040fe20000410000 */
[----:B------:R-:W-:Y:S03]  /*9f40*/  MUFU.EX2 R163, R216 ;  /* 0x000000d800a37308 */ /* 0x000fe60000000800 */
[----:B------:R-:W-:Y:S02]  /*9f50*/  FMUL.FTZ R55, R180, R167 ;  /* 0x000000a7b4377220 */ /* 0x000fe40000410000 */
[C---:B------:R-:W-:Y:S02]  /*9f60*/  FMUL.FTZ R57, R3.reuse, R169 ;  /* 0x000000a903397220 */ /* 0x040fe40000410000 */
[C---:B------:R-:W-:Y:S02]  /*9f70*/  FMUL.FTZ R60, R3.reuse, R172 ;  /* 0x000000ac033c7220 */ /* 0x040fe40000410000 */
[----:B------:R-:W-:Y:S01]  /*9f80*/  FMUL.FTZ R61, R3, R173 ;  /* 0x000000ad033d7220 */ /* 0x000fe20000410000 */
[-C--:B--2---:R-:W-:Y:S01]  /*9f90*/  HMMA.16816.F32.BF16 R52, R204, R132.reuse, R52 ;  /* 0x00000084cc34723c */ /* 0x084fe20000041834 */
[----:B------:R-:W-:Y:S02]  /*9fa0*/  MUFU.EX2 R169, R217 ;  /* 0x000000d900a97308 */ /* 0x000fe40000000800 */
[C---:B------:R-:W-:Y:S02]  /*9fb0*/  FMUL.FTZ R62, R0.reuse, R174 ;  /* 0x000000ae003e7220 */ /* 0x040fe40000410000 */
[----:B------:R-:W-:Y:S02]  /*9fc0*/  FMUL.FTZ R65, R181, R177 ;  /* 0x000000b1b5417220 */ /* 0x000fe40000410000 */
[C---:B------:R-:W-:Y:S01]  /*9fd0*/  FMUL.FTZ R72, R3.reuse, R72 ;  /* 0x0000004803487220 */ /* 0x040fe20000410000 */
[C---:B------:R-:W-:Y:S03]  /*9fe0*/  HMMA.16816.F32.BF16 R56, R208.reuse, R132, R56 ;  /* 0x00000084d038723c */ /* 0x040fe60000041838 */
[----:B------:R-:W-:Y:S01]  /*9ff0*/  MUFU.EX2 R174, R2 ;  /* 0x0000000200ae7308 */ /* 0x000fe20000000800 */
[----:B------:R-:W-:Y:S02]  /*a000*/  IMAD.MOV.U32 R150, RZ, RZ, R63 ;  /* 0x000000ffff967224 */ /* 0x000fe400078e003f */
[C---:B------:R-:W-:Y:S02]  /*a010*/  FMUL.FTZ R63, R0.reuse, R175 ;  /* 0x000000af003f7220 */ /* 0x040fe40000410000 */
[----:B------:R-:W-:Y:S04]  /*a020*/  FMUL.FTZ R73, R3, R73 ;  /* 0x0000004903497220 */ /* 0x000fe80000410000 */
[C---:B------:R-:W-:Y:S01]  /*a030*/  FMUL.FTZ R74, R0.reuse, R74 ;  /* 0x0000004a004a7220 */ /* 0x040fe20000410000 */
[-C--:B------:R-:W-:Y:S01]  /*a040*/  HMMA.16816.F32.BF16 R60, R208, R134.reuse, R60 ;  /* 0x00000086d03c723c */ /* 0x080fe2000004183c */
[----:B------:R1:W-:Y:S02]  /*a050*/  MUFU.EX2 R170, R150 ;  /* 0x0000009600aa7308 */ /* 0x0003e40000000800 */
[----:B------:R-:W-:Y:S02]  /*a060*/  IMAD.MOV.U32 R149, RZ, RZ, R64 ;  /* 0x000000ffff957224 */ /* 0x000fe400078e0040 */
[----:B------:R-:W-:Y:S02]  /*a070*/  FMUL.FTZ R64, R181, R176 ;  /* 0x000000b0b5407220 */ /* 0x000fe40000410000 */
[C---:B------:R-:W-:Y:S02]  /*a080*/  FMUL.FTZ R75, R0.reuse, R75 ;  /* 0x0000004b004b7220 */ /* 0x040fe40000410000 */
[C---:B------:R-:W-:Y:S02]  /*a090*/  FMUL.FTZ R76, R3.reuse, R76 ;  /* 0x0000004c034c7220 */ /* 0x040fe40000410000 */
[----:B------:R-:W-:Y:S01]  /*a0a0*/  MUFU.EX2 R165, R220 ;  /* 0x000000dc00a57308 */ /* 0x000fe20000000800 */
[C---:B------:R-:W-:Y:S01]  /*a0b0*/  HMMA.16816.F32.BF16 R64, R204.reuse, R134, R64 ;  /* 0x00000086cc40723c */ /* 0x040fe20000041840 */
[----:B------:R-:W2:Y:S03]  /*a0c0*/  LDSM.16.MT88.4 R132, [R225+0x2100] ;  /* 0x00210000e184783b */ /* 0x000ea60000004200 */
[----:B------:R-:W-:Y:S02]  /*a0d0*/  FMUL.FTZ R77, R3, R77 ;  /* 0x0000004d034d7220 */ /* 0x000fe40000410000 */
[C---:B------:R-:W-:Y:S02]  /*a0e0*/  FMUL.FTZ R78, R0.reuse, R78 ;  /* 0x0000004e004e7220 */ /* 0x040fe40000410000 */
[----:B------:R-:W-:Y:S01]  /*a0f0*/  FMUL.FTZ R79, R0, R79 ;  /* 0x0000004f004f7220 */ /* 0x000fe20000410000 */
[----:B------:R-:W-:Y:S03]  /*a100*/  MUFU.EX2 R220, R250 ;  /* 0x000000fa00dc7308 */ /* 0x000fe60000000800 */
[----:B------:R-:W-:Y:S01]  /*a110*/  FMUL.FTZ R85, R181, R85 ;  /* 0x00000055b5557220 */ /* 0x000fe20000410000 */
[----:B-1----:R-:W-:Y:S01]  /*a120*/  MOV R150, R149 ;  /* 0x0000009500967202 */ /* 0x002fe20000000f00 */
[C---:B------:R-:W-:Y:S02]  /*a130*/  FMUL.FTZ R86, R180.reuse, R86 ;  /* 0x00000056b4567220 */ /* 0x040fe40000410000 */
[----:B------:R-:W-:Y:S02]  /*a140*/  FMUL.FTZ R87, R180, R87 ;  /* 0x00000057b4577220 */ /* 0x000fe40000410000 */
        /* <DEDUP_REMOVED lines=8> */
[C---:B------:R-:W-:Y:S02]  /*a1d0*/  FMUL.FTZ R94, R0.reuse, R94 ;  /* 0x0000005e005e7220 */ /* 0x040fe40000410000 */
[----:B------:R-:W-:Y:S02]  /*a1e0*/  FMUL.FTZ R95, R0, R95 ;  /* 0x0000005f005f7220 */ /* 0x000fe40000410000 */
[C---:B------:R-:W-:Y:S02]  /*a1f0*/  FMUL.FTZ R96, R181.reuse, R96 ;  /* 0x00000060b5607220 */ /* 0x040fe40000410000 */
[C---:B------:R-:W-:Y:S02]  /*a200*/  FMUL.FTZ R97, R181.reuse, R97 ;  /* 0x00000061b5617220 */ /* 0x040fe40000410000 */
[C---:B------:R-:W-:Y:S01]  /*a210*/  FMUL.FTZ R98, R180.reuse, R98 ;  /* 0x00000062b4627220 */ /* 0x040fe20000410000 */
[----:B------:R-:W-:Y:S01]  /*a220*/  MUFU.EX2 R187, R224 ;  /* 0x000000e000bb7308 */ /* 0x000fe20000000800 */
[C---:B------:R-:W-:Y:S01]  /*a230*/  FMUL.FTZ R99, R180.reuse, R99 ;  /* 0x00000063b4637220 */ /* 0x040fe20000410000 */
[-C--:B--2---:R-:W-:Y:S03]  /*a240*/  HMMA.16816.F32.BF16 R68, R204, R132.reuse, R68 ;  /* 0x00000084cc44723c */ /* 0x084fe60000041844 */
[C---:B------:R-:W-:Y:S02]  /*a250*/  FMUL.FTZ R100, R181.reuse, R100 ;  /* 0x00000064b5647220 */ /* 0x040fe40000410000 */
[----:B------:R-:W-:Y:S02]  /*a260*/  FMUL.FTZ R101, R181, R101 ;  /* 0x00000065b5657220 */ /* 0x000fe40000410000 */
[C---:B------:R-:W-:Y:S01]  /*a270*/  FMUL.FTZ R102, R180.reuse, R102 ;  /* 0x00000066b4667220 */ /* 0x040fe20000410000 */
[C---:B------:R-:W-:Y:S01]  /*a280*/  HMMA.16816.F32.BF16 R72, R208.reuse, R132, R72 ;  /* 0x00000084d048723c */ /* 0x040fe20000041848 */
[----:B------:R-:W-:Y:S03]  /*a290*/  MUFU.EX2 R172, R244 ;  /* 0x000000f400ac7308 */ /* 0x000fe60000000800 */
[----:B------:R-:W-:Y:S02]  /*a2a0*/  FMUL.FTZ R103, R180, R103 ;  /* 0x00000067b4677220 */ /* 0x000fe40000410000 */
[C---:B------:R-:W-:Y:S02]  /*a2b0*/  FMUL.FTZ R104, R3.reuse, R104 ;  /* 0x0000006803687220 */ /* 0x040fe40000410000 */
[-C--:B------:R-:W-:Y:S03]  /*a2c0*/  HMMA.16816.F32.BF16 R76, R208, R134.reuse, R76 ;  /* 0x00000086d04c723c */ /* 0x080fe6000004184c */
[----:B------:R-:W-:Y:S01]  /*a2d0*/  MUFU.EX2 R244, R240 ;  /* 0x000000f000f47308 */ /* 0x000fe20000000800 */
[C---:B------:R-:W-:Y:S02]  /*a2e0*/  FMUL.FTZ R105, R3.reuse, R105 ;  /* 0x0000006903697220 */ /* 0x040fe40000410000 */
[C---:B------:R-:W-:Y:S02]  /*a2f0*/  FMUL.FTZ R106, R0.reuse, R106 ;  /* 0x0000006a006a7220 */ /* 0x040fe40000410000 */
[C---:B------:R-:W-:Y:S01]  /*a300*/  HMMA.16816.F32.BF16 R80, R204.reuse, R134, R80 ;  /* 0x00000086cc50723c */ /* 0x040fe20000041850 */
[----:B------:R-:W1:Y:S03]  /*a310*/  LDSM.16.MT88.4 R132, [R226+0x2100] ;  /* 0x00210000e284783b */ /* 0x000e660000004200 */
[C---:B------:R-:W-:Y:S01]  /*a320*/  FMUL.FTZ R107, R0.reuse, R107 ;  /* 0x0000006b006b7220 */ /* 0x040fe20000410000 */
[----:B------:R-:W2:Y:S01]  /*a330*/  MUFU.EX2 R171, R186 ;  /* 0x000000ba00ab7308 */ /* 0x000ea20000000800 */
[C---:B------:R-:W-:Y:S02]  /*a340*/  FMUL.FTZ R108, R3.reuse, R108 ;  /* 0x0000006c036c7220 */ /* 0x040fe40000410000 */
[----:B------:R-:W-:Y:S04]  /*a350*/  FMUL.FTZ R109, R3, R109 ;  /* 0x0000006d036d7220 */ /* 0x000fe80000410000 */
[C---:B------:R-:W-:Y:S02]  /*a360*/  FMUL.FTZ R110, R0.reuse, R110 ;  /* 0x0000006e006e7220 */ /* 0x040fe40000410000 */
[----:B------:R-:W-:Y:S01]  /*a370*/  FMUL.FTZ R111, R0, R111 ;  /* 0x0000006f006f7220 */ /* 0x000fe20000410000 */
[----:B------:R-:W-:Y:S01]  /*a380*/  MUFU.EX2 R186, R231 ;  /* 0x000000e700ba7308 */ /* 0x000fe20000000800 */
[C---:B------:R-:W-:Y:S02]  /*a390*/  FMUL.FTZ R112, R181.reuse, R112 ;  /* 0x00000070b5707220 */ /* 0x040fe40000410000 */
[C---:B------:R-:W-:Y:S02]  /*a3a0*/  FMUL.FTZ R113, R181.reuse, R113 ;  /* 0x00000071b5717220 */ /* 0x040fe40000410000 */
[C---:B------:R-:W-:Y:S02]  /*a3b0*/  FMUL.FTZ R114, R180.reuse, R114 ;  /* 0x00000072b4727220 */ /* 0x040fe40000410000 */
[C---:B------:R-:W-:Y:S02]  /*a3c0*/  FMUL.FTZ R115, R180.reuse, R115 ;  /* 0x00000073b4737220 */ /* 0x040fe40000410000 */
[C---:B------:R-:W-:Y:S01]  /*a3d0*/  FMUL.FTZ R116, R181.reuse, R116 ;  /* 0x00000074b5747220 */ /* 0x040fe20000410000 */
[----:B------:R-:W-:Y:S01]  /*a3e0*/  MUFU.EX2 R193, R193 ;  /* 0x000000c100c17308 */ /* 0x000fe20000000800 */
[----:B------:R-:W-:Y:S02]  /*a3f0*/  FMUL.FTZ R117, R181, R117 ;  /* 0x00000075b5757220 */ /* 0x000fe40000410000 */
[----:B------:R-:W-:Y:S01]  /*a400*/  FMUL.FTZ R118, R180, R118 ;  /* 0x00000076b4767220 */ /* 0x000fe20000410000 */
[----:B--2---:R-:W-:Y:S01]  /*a410*/  F2FP.BF16.PACK_AB R143, R174, R171 ;  /* 0x000000abae8f723e */ /* 0x004fe200000010ff */
[----:B------:R-:W-:Y:S02]  /*a420*/  FMUL.FTZ R119, R180, R119 ;  /* 0x00000077b4777220 */ /* 0x000fe40000410000 */
[C---:B------:R-:W-:Y:S02]  /*a430*/  FMUL.FTZ R120, R3.reuse, R120 ;  /* 0x0000007803787220 */ /* 0x040fe40000410000 */
[----:B------:R-:W-:Y:S01]  /*a440*/  FMUL.FTZ R121, R3, R121 ;  /* 0x0000007903797220 */ /* 0x000fe20000410000 */
[----:B------:R-:W2:Y:S01]  /*a450*/  MUFU.EX2 R167, R218 ;  /* 0x000000da00a77308 */ /* 0x000ea20000000800 */
[C---:B------:R-:W-:Y:S02]  /*a460*/  FMUL.FTZ R122, R0.reuse, R122 ;  /* 0x0000007a007a7220 */ /* 0x040fe40000410000 */
[C---:B------:R-:W-:Y:S02]  /*a470*/  FMUL.FTZ R123, R0.reuse, R123 ;  /* 0x0000007b007b7220 */ /* 0x040fe40000410000 */
[C---:B------:R-:W-:Y:S01]  /*a480*/  FMUL.FTZ R128, R181.reuse, R128 ;  /* 0x00000080b5807220 */ /* 0x040fe20000410000 */
[-C--:B-1----:R-:W-:Y:S03]  /*a490*/  HMMA.16816.F32.BF16 R84, R204, R132.reuse, R84 ;  /* 0x00000084cc54723c */ /* 0x082fe60000041854 */
[----:B------:R-:W-:Y:S01]  /*a4a0*/  FMUL.FTZ R129, R181, R129 ;  /* 0x00000081b5817220 */ /* 0x000fe20000410000 */
[----:B------:R-:W-:Y:S01]  /*a4b0*/  MUFU.EX2 R195, R195 ;  /* 0x000000c300c37308 */ /* 0x000fe20000000800 */
[C---:B------:R-:W-:Y:S02]  /*a4c0*/  FMUL.FTZ R126, R0.reuse, R126 ;  /* 0x0000007e007e7220 */ /* 0x040fe40000410000 */
[----:B------:R-:W-:Y:S01]  /*a4d0*/  FMUL.FTZ R127, R0, R127 ;  /* 0x0000007f007f7220 */ /* 0x000fe20000410000 */
[C---:B------:R-:W-:Y:S04]  /*a4e0*/  HMMA.16816.F32.BF16 R88, R208.reuse, R132, R88 ;  /* 0x00000084d058723c */ /* 0x040fe80000041858 */
[----:B------:R-:W-:Y:S02]  /*a4f0*/  FMUL.FTZ R130, R180, R130 ;  /* 0x00000082b4827220 */ /* 0x000fe40000410000 */
[----:B------:R-:W-:Y:S01]  /*a500*/  IMAD.MOV.U32 R149, RZ, RZ, R148 ;  /* 0x000000ffff957224 */ /* 0x000fe200078e0094 */
[----:B------:R-:W-:Y:S01]  /*a510*/  MOV R148, R147 ;  /* 0x0000009300947202 */ /* 0x000fe20000000f00 */
[-C--:B------:R-:W-:Y:S04]  /*a520*/  HMMA.16816.F32.BF16 R92, R208, R134.reuse, R92 ;  /* 0x00000086d05c723c */ /* 0x080fe8000004185c */
[----:B------:R-:W-:Y:S01]  /*a530*/  IMAD.MOV.U32 R147, RZ, RZ, R146 ;  /* 0x000000ffff937224 */ /* 0x000fe200078e0092 */
[----:B------:R-:W-:Y:S01]  /*a540*/  MOV R146, R145 ;  /* 0x0000009100927202 */ /* 0x000fe20000000f00 */
[----:B------:R-:W-:Y:S01]  /*a550*/  IMAD.MOV.U32 R145, RZ, RZ, R139 ;  /* 0x000000ffff917224 */ /* 0x000fe200078e008b */
[----:B------:R-:W-:Y:S01]  /*a560*/  MOV R139, R138 ;  /* 0x0000008a008b7202 */ /* 0x000fe20000000f00 */
[C---:B------:R-:W-:Y:S01]  /*a570*/  HMMA.16816.F32.BF16 R96, R204.reuse, R134, R96 ;  /* 0x00000086cc60723c */ /* 0x040fe20000041860 */
[----:B------:R-:W1:Y:S03]  /*a580*/  LDSM.16.MT88.4 R132, [R228+0x2100] ;  /* 0x00210000e484783b */ /* 0x000e660000004200 */
[----:B------:R-:W-:Y:S01]  /*a590*/  IMAD.MOV.U32 R138, RZ, RZ, R131 ;  /* 0x000000ffff8a7224 */ /* 0x000fe200078e0083 */
[----:B------:R-:W-:Y:S01]  /*a5a0*/  MOV R151, R147 ;  /* 0x0000009300977202 */ /* 0x000fe20000000f00 */
[----:B------:R-:W-:Y:S01]  /*a5b0*/  IMAD.MOV.U32 R152, RZ, RZ, R148 ;  /* 0x000000ffff987224 */ /* 0x000fe200078e0094 */
[----:B------:R-:W-:Y:S01]  /*a5c0*/  MOV R153, R149 ;  /* 0x0000009500997202 */ /* 0x000fe20000000f00 */
[----:B------:R-:W-:Y:S01]  /*a5d0*/  IMAD.MOV.U32 R148, RZ, RZ, R139 ;  /* 0x000000ffff947224 */ /* 0x000fe200078e008b */
[----:B------:R-:W3:Y:S02]  /*a5e0*/  LDL.LU R131, [R1+0x94] ;  /* 0x0000940001837983 */ /* 0x000ee40000300800 */
        /* <DEDUP_REMOVED lines=8> */
[----:B------:R-:W-:Y:S01]  /*a670*/  LDSM.16.MT88.4 R136, [R225+0x900] ;  /* 0x00090000e188783b */ /* 0x000fe20000004200 */
        /* <DEDUP_REMOVED lines=9> */
[----:B------:R-:W-:Y:S02]  /*a710*/  IMAD.MOV.U32 R158, RZ, RZ, R150 ;  /* 0x000000ffff9e7224 */ /* 0x000fe400078e0096 */
[----:B------:R-:W-:Y:S02]  /*a720*/  IMAD.MOV.U32 R152, RZ, RZ, R148 ;  /* 0x000000ffff987224 */ /* 0x000fe400078e0094 */
[----:B------:R-:W-:Y:S01]  /*a730*/  IMAD.MOV.U32 R148, RZ, RZ, R144 ;  /* 0x000000ffff947224 */ /* 0x000fe200078e0090 */
[----:B----4-:R-:W-:Y:S01]  /*a740*/  MOV R153, R149 ;  /* 0x0000009500997202 */ /* 0x010fe20000000f00 */
[----:B------:R-:W-:Y:S01]  /*a750*/  IMAD.MOV.U32 R179, RZ, RZ, R152 ;  /* 0x000000ffffb37224 */ /* 0x000fe200078e0098 */
[----:B------:R-:W-:Y:S01]  /*a760*/  MOV R149, R145 ;  /* 0x0000009100957202 */ /* 0x000fe20000000f00 */
[----:B------:R-:W-:Y:S01]  /*a770*/  IMAD.MOV.U32 R152, RZ, RZ, R142 ;  /* 0x000000ffff987224 */ /* 0x000fe200078e008e */
[----:B------:R-:W-:Y:S01]  /*a780*/  LDSM.16.MT88.4 R144, [R226+0x900] ;  /* 0x00090000e290783b */ /* 0x000fe20000004200 */
[----:B------:R-:W-:Y:S01]  /*a790*/  IMAD.MOV.U32 R176, RZ, RZ, R148 ;  /* 0x000000ffffb07224 */ /* 0x000fe200078e0094 */
[-C--:B-1----:R-:W-:Y:S03]  /*a7a0*/  HMMA.16816.F32.BF16 R100, R204, R132.reuse, R100 ;  /* 0x00000084cc64723c */ /* 0x082fe60000041864 */
[----:B------:R-:W-:Y:S01]  /*a7b0*/  MOV R175, R149 ;  /* 0x0000009500af7202 */ /* 0x000fe20000000f00 */
[C---:B------:R-:W-:Y:S01]  /*a7c0*/  FMUL.FTZ R124, R3.reuse, R124 ;  /* 0x0000007c037c7220 */ /* 0x040fe20000410000 */
[----:B------:R-:W-:Y:S01]  /*a7d0*/  MUFU.EX2 R176, R176 ;  /* 0x000000b000b07308 */ /* 0x000fe20000000800 */
[----:B------:R-:W-:Y:S01]  /*a7e0*/  LDSM.16.MT88.4 R148, [R228+0x900] ;  /* 0x00090000e494783b */ /* 0x000fe20000004200 */
[----:B------:R-:W-:Y:S01]  /*a7f0*/  MOV R250, R152 ;  /* 0x0000009800fa7202 */ /* 0x000fe20000000f00 */
[C---:B------:R-:W-:Y:S04]  /*a800*/  HMMA.16816.F32.BF16 R104, R208.reuse, R132, R104 ;  /* 0x00000084d068723c */ /* 0x040fe80000041868 */
[----:B------:R-:W-:Y:S01]  /*a810*/  MOV R177, R153 ;  /* 0x0000009900b17202 */ /* 0x000fe20000000f00 */
[----:B------:R-:W-:Y:S01]  /*a820*/  FMUL.FTZ R125, R3, R125 ;  /* 0x0000007d037d7220 */ /* 0x000fe20000410000 */
[----:B------:R-:W-:Y:S02]  /*a830*/  MOV R153, R141 ;  /* 0x0000008d00997202 */ /* 0x000fe40000000f00 */
[-C--:B------:R-:W-:Y:S04]  /*a840*/  HMMA.16816.F32.BF16 R108, R208, R134.reuse, R108 ;  /* 0x00000086d06c723c */ /* 0x080fe8000004186c */
[----:B------:R-:W-:Y:S01]  /*a850*/  F2FP.BF16.PACK_AB R141, R166, R163 ;  /* 0x000000a3a68d723e */ /* 0x000fe200000010ff */
[----:B------:R-:W-:Y:S02]  /*a860*/  IMAD.MOV.U32 R161, RZ, RZ, R153 ;  /* 0x000000ffffa17224 */ /* 0x000fe400078e0099 */
[----:B------:R-:W-:Y:S01]  /*a870*/  IMAD.MOV.U32 R218, RZ, RZ, R177 ;  /* 0x000000ffffda7224 */ /* 0x000fe200078e00b1 */
[C---:B------:R-:W-:Y:S01]  /*a880*/  HMMA.16816.F32.BF16 R112, R204.reuse, R134, R112 ;  /* 0x00000086cc70723c */ /* 0x040fe20000041870 */
[----:B------:R-:W1:Y:S01]  /*a890*/  LDSM.16.MT88.4 R132, [R227+0x2100] ;  /* 0x00210000e384783b */ /* 0x000e620000004200 */
[----:B------:R-:W-:Y:S06]  /*a8a0*/  MUFU.EX2 R177, R154 ;  /* 0x0000009a00b17308 */ /* 0x000fec0000000800 */
[-C--:B-1----:R-:W-:Y:S08]  /*a8b0*/  HMMA.16816.F32.BF16 R116, R204, R132.reuse, R116 ;  /* 0x00000084cc74723c */ /* 0x082ff00000041874 */
[C---:B------:R-:W-:Y:S01]  /*a8c0*/  HMMA.16816.F32.BF16 R120, R208.reuse, R132, R120 ;  /* 0x00000084d078723c */ /* 0x040fe20000041878 */
[----:B------:R-:W4:Y:S06]  /*a8d0*/  LDL.LU R132, [R1+0x4] ;  /* 0x0000040001847983 */ /* 0x000f2c0000300800 */
[----:B--2---:R-:W-:Y:S01]  /*a8e0*/  F2FP.BF16.PACK_AB R133, R169, R167 ;  /* 0x000000a7a985723e */ /* 0x004fe200000010ff */
[-C--:B------:R-:W-:Y:S01]  /*a8f0*/  HMMA.16816.F32.BF16 R124, R208, R134.reuse, R124 ;  /* 0x00000086d07c723c */ /* 0x080fe2000004187c */
[----:B------:R-:W1:Y:S06]  /*a900*/  MUFU.EX2 R208, R246 ;  /* 0x000000f600d07308 */ /* 0x000e6c0000000800 */
[----:B------:R-:W-:Y:S02]  /*a910*/  MOV R211, R179 ;  /* 0x000000b300d37202 */ /* 0x000fe40000000f00 */
[----:B------:R-:W-:Y:S02]  /*a920*/  F2FP.BF16.PACK_AB R210, R186, R187 ;  /* 0x000000bbbad2723e */ /* 0x000fe400000010ff */
[----:B------:R2:W-:Y:S10]  /*a930*/  MUFU.EX2 R179, R155 ;  /* 0x0000009b00b37308 */ /* 0x0005f40000000800 */
[----:B------:R-:W2:Y:S01]  /*a940*/  MUFU.EX2 R246, R233 ;  /* 0x000000e900f67308 */ /* 0x000ea20000000800 */
[----:B-1----:R-:W-:Y:S01]  /*a950*/  F2FP.BF16.PACK_AB R142, R172, R208 ;  /* 0x000000d0ac8e723e */ /* 0x002fe200000010ff */
[----:B--2---:R-:W-:Y:S01]  /*a960*/  LDSM.16.MT88.4 R152, [R226+0x1100] ;  /* 0x00110000e298783b */ /* 0x004fe20000004200 */
[----:B------:R-:W-:Y:S01]  /*a970*/  F2FP.BF16.PACK_AB R209, R244, R246 ;  /* 0x000000f6f4d1723e */ /* 0x000fe200000010ff */
[----:B---3--:R-:W-:Y:S07]  /*a980*/  FMUL.FTZ R131, R180, R131 ;  /* 0x00000083b4837220 */ /* 0x008fee0000410000 */
[----:B------:R-:W-:Y:S07]  /*a990*/  HMMA.16816.F32.BF16 R128, R204, R134, R128 ;  /* 0x00000086cc80723c */ /* 0x000fee0000041880 */
[----:B------:R-:W-:Y:S02]  /*a9a0*/  F2FP.BF16.PACK_AB R134, R170, R220 ;  /* 0x000000dcaa86723e */ /* 0x000fe400000010ff */
[----:B------:R-:W-:Y:S03]  /*a9b0*/  F2FP.BF16.PACK_AB R135, R173, R217 ;  /* 0x000000d9ad87723e */ /* 0x000fe600000010ff */
[----:B----4-:R-:W-:Y:S02]  /*a9c0*/  FFMA.FTZ R181, R181, R132, R247 ;  /* 0x00000084b5b57223 */ /* 0x010fe400000100f7 */
[----:B------:R-:W2:Y:S01]  /*a9d0*/  LDL.LU R132, [R1+0xc] ;  /* 0x00000c0001847983 */ /* 0x000ea20000300800 */
[----:B------:R1:W-:Y:S03]  /*a9e0*/  MUFU.EX2 R247, R239 ;  /* 0x000000ef00f77308 */ /* 0x0003e60000000800 */
[----:B------:R-:W3:Y:S01]  /*a9f0*/  LDL.LU R2, [R1+0x8] ;  /* 0x0000080001027983 */ /* 0x000ee20000300800 */
[----:B--2---:R-:W-:Y:S01]  /*aa00*/  FFMA.FTZ R180, R180, R132, R214 ;  /* 0x00000084b4b47223 */ /* 0x004fe200000100d6 */
[----:B------:R-:W-:Y:S01]  /*aa10*/  F2FP.BF16.PACK_AB R132, R168, R165 ;  /* 0x000000a5a884723e */ /* 0x000fe200000010ff */
[----:B---3--:R-:W-:Y:S02]  /*aa20*/  FFMA.FTZ R157, R3, R2, R213 ;  /* 0x00000002039d7223 */ /* 0x008fe400000100d5 */
[----:B------:R-:W2:Y:S01]  /*aa30*/  LDL.LU R2, [R1+0x2c] ;  /* 0x00002c0001027983 */ /* 0x000ea20000300800 */
[----:B------:R-:W-:Y:S03]  /*aa40*/  FADD.FTZ R3, R248, R181 ;  /* 0x000000b5f8037221 */ /* 0x000fe60000010000 */
[-C--:B------:R-:W-:Y:S01]  /*aa50*/  HMMA.16816.F32.BF16 R4, R132, R136.reuse, R4 ;  /* 0x000000888404723c */ /* 0x080fe20000041804 */
[----:B------:R-:W-:Y:S01]  /*aa60*/  MUFU.EX2 R181, R158 ;  /* 0x0000009e00b57308 */ /* 0x000fe20000000800 */
[----:B-1----:R1:W5:Y:S03]  /*aa70*/  LDL.LU R239, [R1+0x90] ;  /* 0x0000900001ef7983 */ /* 0x0023660000300800 */
[----:B------:R-:W-:Y:S01]  /*aa80*/  FADD.FTZ R3, R211, R3 ;  /* 0x00000003d3037221 */ /* 0x000fe20000010000 */
[----:B------:R1:W5:Y:S02]  /*aa90*/  LDL.LU R233, [R1+0x8c] ;  /* 0x00008c0001e97983 */ /* 0x0003640000300800 */
[C---:B------:R-:W-:Y:S02]  /*aaa0*/  HMMA.16816.F32.BF16 R8, R140.reuse, R136, R8 ;  /* 0x000000888c08723c */ /* 0x040fe40000041808 */
[----:B------:R1:W5:Y:S01]  /*aab0*/  LDL.LU R240, [R1+0x88] ;  /* 0x0000880001f07983 */ /* 0x0003620000300800 */
[----:B------:R-:W-:Y:S01]  /*aac0*/  MUFU.EX2 R248, R200 ;  /* 0x000000c800f87308 */ /* 0x000fe20000000800 */
[----:B------:R-:W-:Y:S02]  /*aad0*/  FADD.FTZ R161, R161, R3 ;  /* 0x00000003a1a17221 */ /* 0x000fe40000010000 */
[----:B------:R1:W5:Y:S02]  /*aae0*/  LDL.LU R224, [R1+0x84] ;  /* 0x0000840001e07983 */ /* 0x0003640000300800 */
[-C--:B------:R-:W-:Y:S02]  /*aaf0*/  HMMA.16816.F32.BF16 R12, R140, R138.reuse, R12 ;  /* 0x0000008a8c0c723c */ /* 0x080fe4000004180c */
[----:B------:R1:W5:Y:S06]  /*ab00*/  LDL.LU R231, [R1+0x80] ;  /* 0x0000800001e77983 */ /* 0x00036c0000300800 */
[C---:B------:R-:W-:Y:S01]  /*ab10*/  HMMA.16816.F32.BF16 R16, R132.reuse, R138, R16 ;  /* 0x0000008a8410723c */ /* 0x040fe20000041810 */
[----:B------:R-:W3:Y:S07]  /*ab20*/  LDSM.16.MT88.4 R136, [R227+0x900] ;  /* 0x00090000e388783b */ /* 0x000eee0000004200 */
        /* <DEDUP_REMOVED lines=26> */
[C---:B------:R-:W-:Y:S07]  /*acd0*/  HMMA.16816.F32.BF16 R104, R140.reuse, R136, R104 ;  /* 0x000000888c68723c */ /* 0x040fee0000041868 */
[----:B------:R-:W-:Y:S01]  /*ace0*/  F2FP.BF16.PACK_AB R137, R179, R196 ;  /* 0x000000c4b389723e */ /* 0x000fe200000010ff */
[-C--:B------:R-:W-:Y:S08]  /*acf0*/  HMMA.16816.F32.BF16 R108, R140, R138.reuse, R108 ;  /* 0x0000008a8c6c723c */ /* 0x080ff0000004186c */
[C---:B------:R-:W-:Y:S07]  /*ad00*/  HMMA.16816.F32.BF16 R112, R132.reuse, R138, R112 ;  /* 0x0000008a8470723c */ /* 0x040fee0000041870 */
[----:B------:R-:W-:Y:S01]  /*ad10*/  F2FP.BF16.PACK_AB R138, R177, R191 ;  /* 0x000000bfb18a723e */ /* 0x000fe200000010ff */
[-C--:B----4-:R-:W-:Y:S04]  /*ad20*/  HMMA.16816.F32.BF16 R116, R132, R144.reuse, R116 ;  /* 0x000000908474723c */ /* 0x090fe80000041874 */
[----:B------:R-:W-:Y:S04]  /*ad30*/  F2FP.BF16.PACK_AB R139, R188, R190 ;  /* 0x000000bebc8b723e */ /* 0x000fe800000010ff */
[C---:B------:R-:W-:Y:S08]  /*ad40*/  HMMA.16816.F32.BF16 R120, R140.reuse, R144, R120 ;  /* 0x000000908c78723c */ /* 0x040ff00000041878 */
[-C--:B------:R-:W-:Y:S01]  /*ad50*/  HMMA.16816.F32.BF16 R124, R140, R146.reuse, R124 ;  /* 0x000000928c7c723c */ /* 0x080fe2000004187c */
[----:B------:R-:W3:Y:S07]  /*ad60*/  LDSM.16.MT88.4 R140, [R228+0x1100] ;  /* 0x00110000e48c783b */ /* 0x000eee0000004200 */
[----:B------:R-:W-:Y:S01]  /*ad70*/  HMMA.16816.F32.BF16 R128, R132, R146, R128 ;  /* 0x000000928480723c */ /* 0x000fe20000041880 */
[----:B------:R-:W4:Y:S06]  /*ad80*/  LDSM.16.MT88.4 R144, [R227+0x1100] ;  /* 0x00110000e390783b */ /* 0x000f2c0000004200 */
[----:B------:R-:W-:Y:S02]  /*ad90*/  F2FP.BF16.PACK_AB R134, R178, R193 ;  /* 0x000000c1b286723e */ /* 0x000fe400000010ff */
[----:B------:R-:W-:Y:S03]  /*ada0*/  F2FP.BF16.PACK_AB R135, R176, R192 ;  /* 0x000000c0b087723e */ /* 0x000fe600000010ff */
[----:B------:R-:W-:Y:S02]  /*adb0*/  F2FP.BF16.PACK_AB R132, R195, R199 ;  /* 0x000000c7c384723e */ /* 0x000fe400000010ff */
[----:B------:R-:W-:Y:S07]  /*adc0*/  F2FP.BF16.PACK_AB R133, R194, R198 ;  /* 0x000000c6c285723e */ /* 0x000fee00000010ff */
[-C--:B-1----:R-:W-:Y:S03]  /*add0*/  HMMA.16816.F32.BF16 R4, R132, R148.reuse, R4 ;  /* 0x000000948404723c */ /* 0x082fe60000041804 */
[----:B--2---:R-:W-:Y:S02]  /*ade0*/  FFMA.FTZ R156, R0, R2, R212 ;  /* 0x00000002009c7223 */ /* 0x004fe400000100d4 */
[----:B------:R-:W-:Y:S02]  /*adf0*/  FADD.FTZ R2, R215, R180 ;  /* 0x000000b4d7027221 */ /* 0x000fe40000010000 */
[----:B------:R-:W-:Y:S01]  /*ae00*/  FADD.FTZ R136, R223, R156 ;  /* 0x0000009cdf887221 */ /* 0x000fe20000010000 */
[----:B------:R-:W-:Y:S01]  /*ae10*/  LDSM.16.MT88.4 R212, [R225+0x3900] ;  /* 0x00390000e1d4783b */ /* 0x000fe20000004200 */
[----:B------:R-:W-:Y:S01]  /*ae20*/  FADD.FTZ R2, R218, R2 ;  /* 0x00000002da027221 */ /* 0x000fe20000010000 */
[----:B------:R-:W-:Y:S02]  /*ae30*/  MUFU.EX2 R180, R175 ;  /* 0x000000af00b47308 */ /* 0x000fe40000000800 */
[----:B------:R-:W-:Y:S02]  /*ae40*/  IMAD.MOV.U32 R218, RZ, RZ, R160 ;  /* 0x000000ffffda7224 */ /* 0x000fe400078e00a0 */
[----:B------:R-:W-:Y:S01]  /*ae50*/  FADD.FTZ R160, R249, R136 ;  /* 0x00000088f9a07221 */ /* 0x000fe20000010000 */
[----:B------:R-:W-:Y:S01]  /*ae60*/  F2FP.BF16.PACK_AB R136, R189, R197 ;  /* 0x000000c5bd88723e */ /* 0x000fe200000010ff */
[----:B------:R-:W-:Y:S02]  /*ae70*/  FADD.FTZ R0, R252, R157 ;  /* 0x0000009dfc007221 */ /* 0x000fe40000010000 */
[----:B------:R-:W-:Y:S02]  /*ae80*/  FADD.FTZ R3, R250, R2 ;  /* 0x00000002fa037221 */ /* 0x000fe40000010000 */
[----:B------:R-:W-:Y:S01]  /*ae90*/  FADD.FTZ R0, R251, R0 ;  /* 0x00000000fb007221 */ /* 0x000fe20000010000 */
[----:B------:R1:W-:Y:S01]  /*aea0*/  MUFU.EX2 R175, R159 ;  /* 0x0000009f00af7308 */ /* 0x0003e20000000800 */
[C---:B------:R-:W-:Y:S04]  /*aeb0*/  HMMA.16816.F32.BF16 R8, R136.reuse, R148, R8 ;  /* 0x000000948808723c */ /* 0x040fe80000041808 */
[----:B------:R-:W-:Y:S02]  /*aec0*/  FADD.FTZ R0, R242, R0 ;  /* 0x00000000f2007221 */ /* 0x000fe40000010000 */
[----:B------:R-:W-:Y:S02]  /*aed0*/  FADD.FTZ R3, R167, R3 ;  /* 0x00000003a7037221 */ /* 0x000fe40000010000 */
[-C--:B------:R-:W-:Y:S01]  /*aee0*/  HMMA.16816.F32.BF16 R12, R136, R150.reuse, R12 ;  /* 0x00000096880c723c */ /* 0x080fe2000004180c */
[----:B------:R-:W-:Y:S03]  /*aef0*/  MUFU.EX2 R2, R203 ;  /* 0x000000cb00027308 */ /* 0x000fe60000000800 */
[----:B------:R-:W-:Y:S02]  /*af00*/  FADD.FTZ R0, R162, R0 ;  /* 0x00000000a2007221 */ /* 0x000fe40000010000 */
[----:B------:R-:W-:Y:S02]  /*af10*/  IMAD.MOV.U32 R167, RZ, RZ, R194 ;  /* 0x000000ffffa77224 */ /* 0x000fe400078e00c2 */
[C---:B------:R-:W-:Y:S01]  /*af20*/  HMMA.16816.F32.BF16 R16, R132.reuse, R150, R16 ;  /* 0x000000968410723c */ /* 0x040fe20000041810 */
[----:B------:R-:W2:Y:S02]  /*af30*/  LDSM.16.MT88.4 R148, [R225+0x3100] ;  /* 0x00310000e194783b */ /* 0x000ea40000004200 */
[----:B------:R-:W-:Y:S05]  /*af40*/  MUFU.EX2 R251, R202 ;  /* 0x000000ca00fb7308 */ /* 0x000fea0000000800 */
[-C--:B------:R-:W-:Y:S01]  /*af50*/  HMMA.16816.F32.BF16 R20, R132, R152.reuse, R20 ;  /* 0x000000988414723c */ /* 0x080fe20000041814 */
[----:B-1----:R-:W-:Y:S04]  /*af60*/  LDSM.16.MT88.4 R156, [R228+0x3100] ;  /* 0x00310000e49c783b */ /* 0x002fe80000004200 */
[----:B------:R-:W1:Y:S03]  /*af70*/  MUFU.EX2 R249, R201 ;  /* 0x000000c900f97308 */ /* 0x000e660000000800 */
[C---:B------:R-:W-:Y:S07]  /*af80*/  HMMA.16816.F32.BF16 R24, R136.reuse, R152, R24 ;  /* 0x000000988818723c */ /* 0x040fee0000041818 */
[----:B------:R-:W2:Y:S01]  /*af90*/  MUFU.EX2 R252, R218 ;  /* 0x000000da00fc7308 */ /* 0x000ea20000000800 */
[-C--:B------:R-:W-:Y:S08]  /*afa0*/  HMMA.16816.F32.BF16 R28, R136, R154.reuse, R28 ;  /* 0x0000009a881c723c */ /* 0x080ff0000004181c */
[C---:B------:R-:W-:Y:S01]  /*afb0*/  HMMA.16816.F32.BF16 R32, R132.reuse, R154, R32 ;  /* 0x0000009a8420723c */ /* 0x040fe20000041820 */
[----:B------:R-:W2:Y:S01]  /*afc0*/  LDSM.16.MT88.4 R152, [R226+0x3100] ;  /* 0x00310000e298783b */ /* 0x000ea20000004200 */
[----:B------:R-:W-:Y:S02]  /*afd0*/  MUFU.EX2 R250, R219 ;  /* 0x000000db00fa7308 */ /* 0x000fe40000000800 */
[----:B-1----:R-:W-:Y:S04]  /*afe0*/  F2FP.BF16.PACK_AB R207, R249, R251 ;  /* 0x000000fbf9cf723e */ /* 0x002fe800000010ff */
[-C--:B---3--:R-:W-:Y:S01]  /*aff0*/  HMMA.16816.F32.BF16 R36, R132, R140.reuse, R36 ;  /* 0x0000008c8424723c */ /* 0x088fe20000041824 */
[----:B------:R-:W-:Y:S07]  /*b000*/  LDSM.16.MT88.4 R200, [R225+0x1900] ;  /* 0x00190000e1c8783b */ /* 0x000fee0000004200 */
        /* <DEDUP_REMOVED lines=8> */
[----:B------:R-:W3:Y:S07]  /*b090*/  LDSM.16.MT88.4 R144, [R226+0x1900] ;  /* 0x00190000e290783b */ /* 0x000eee0000004200 */
[-C--:B--2---:R-:W-:Y:S08]  /*b0a0*/  HMMA.16816.F32.BF16 R68, R132, R148.reuse, R68 ;  /* 0x000000948444723c */ /* 0x084ff00000041844 */
[C---:B------:R-:W-:Y:S07]  /*b0b0*/  HMMA.16816.F32.BF16 R72, R136.reuse, R148, R72 ;  /* 0x000000948848723c */ /* 0x040fee0000041848 */
[----:B------:R-:W-:Y:S01]  /*b0c0*/  FADD.FTZ R149, R169, R3 ;  /* 0x00000003a9957221 */ /* 0x000fe20000010000 */
[-C--:B------:R-:W-:Y:S04]  /*b0d0*/  HMMA.16816.F32.BF16 R76, R136, R150.reuse, R76 ;  /* 0x00000096884c723c */ /* 0x080fe8000004184c */
[----:B------:R-:W-:Y:S01]  /*b0e0*/  MOV R169, R178 ;  /* 0x000000b200a97202 */ /* 0x000fe20000000f00 */
[----:B------:R-:W-:Y:S01]  /*b0f0*/  FADD.FTZ R148, R164, R0 ;  /* 0x00000000a4947221 */ /* 0x000fe20000010000 */
[----:B------:R-:W-:Y:S01]  /*b100*/  MOV R0, R176 ;  /* 0x000000b000007202 */ /* 0x000fe20000000f00 */
[----:B------:R-:W-:Y:S01]  /*b110*/  IMAD.MOV.U32 R164, RZ, RZ, R177 ;  /* 0x000000ffffa47224 */ /* 0x000fe200078e00b1 */
[C---:B------:R-:W-:Y:S07]  /*b120*/  HMMA.16816.F32.BF16 R80, R132.reuse, R150, R80 ;  /* 0x000000968450723c */ /* 0x040fee0000041850 */
[----:B------:R-:W-:Y:S01]  /*b130*/  MOV R151, R181 ;  /* 0x000000b500977202 */ /* 0x000fe20000000f00 */
[-C--:B------:R-:W-:Y:S01]  /*b140*/  HMMA.16816.F32.BF16 R84, R132, R152.reuse, R84 ;  /* 0x000000988454723c */ /* 0x080fe20000041854 */
[----:B------:R2:W-:Y:S03]  /*b150*/  MUFU.EX2 R181, R241 ;  /* 0x000000f100b57308 */ /* 0x0005e60000000800 */
[----:B------:R-:W-:Y:S01]  /*b160*/  IMAD.MOV.U32 R150, RZ, RZ, R180 ;  /* 0x000000ffff967224 */ /* 0x000fe200078e00b4 */
[----:B------:R-:W-:Y:S03]  /*b170*/  F2FP.BF16.PACK_AB R205, R252, R151 ;  /* 0x00000097fccd723e */ /* 0x000fe600000010ff */
[C---:B------:R-:W-:Y:S03]  /*b180*/  HMMA.16816.F32.BF16 R88, R136.reuse, R152, R88 ;  /* 0x000000988858723c */ /* 0x040fe60000041858 */
[----:B------:R-:W4:Y:S01]  /*b190*/  MUFU.EX2 R180, R235 ;  /* 0x000000eb00b47308 */ /* 0x000f220000000800 */
[----:B------:R-:W-:Y:S03]  /*b1a0*/  F2FP.BF16.PACK_AB R204, R175, R150 ;  /* 0x00000096afcc723e */ /* 0x000fe600000010ff */
[----:B------:R-:W-:Y:S01]  /*b1b0*/  IMAD.MOV.U32 R153, RZ, RZ, R220 ;  /* 0x000000ffff997224 */ /* 0x000fe200078e00dc */
[-C--:B------:R-:W-:Y:S01]  /*b1c0*/  HMMA.16816.F32.BF16 R92, R136, R154.reuse, R92 ;  /* 0x0000009a885c723c */ /* 0x080fe2000004185c */
[----:B------:R-:W-:Y:S07]  /*b1d0*/  LDSM.16.MT88.4 R220, [R228+0x3900] ;  /* 0x00390000e4dc783b */ /* 0x000fee0000004200 */
[C---:B------:R-:W-:Y:S01]  /*b1e0*/  HMMA.16816.F32.BF16 R96, R132.reuse, R154, R96 ;  /* 0x0000009a8460723c */ /* 0x040fe20000041860 */
[----:B--2---:R2:W5:Y:S04]  /*b1f0*/  LDL.LU R241, [R1+0x7c] ;  /* 0x00007c0001f17983 */ /* 0x0045680000300800 */
[----:B------:R2:W5:Y:S02]  /*b200*/  LDL.LU R242, [R1+0x78] ;  /* 0x0000780001f27983 */ /* 0x0005640000300800 */
[----:B------:R-:W-:Y:S01]  /*b210*/  MOV R155, R217 ;  /* 0x000000d9009b7202 */ /* 0x000fe20000000f00 */
[-C--:B------:R-:W-:Y:S01]  /*b220*/  HMMA.16816.F32.BF16 R100, R132, R156.reuse, R100 ;  /* 0x0000009c8464723c */ /* 0x080fe20000041864 */
[----:B------:R-:W-:Y:S03]  /*b230*/  LDSM.16.MT88.4 R216, [R226+0x3900] ;  /* 0x00390000e2d8783b */ /* 0x000fe60000004200 */
[----:B----4-:R-:W-:Y:S01]  /*b240*/  F2FP.BF16.PACK_AB R211, R180, R181 ;  /* 0x000000b5b4d3723e */ /* 0x010fe200000010ff */
[----:B------:R-:W-:Y:S01]  /*b250*/  IMAD.MOV.U32 R154, RZ, RZ, R208 ;  /* 0x000000ffff9a7224 */ /* 0x000fe200078e00d0 */
[----:B------:R-:W-:Y:S02]  /*b260*/  F2FP.BF16.PACK_AB R208, R247, R248 ;  /* 0x000000f8f7d0723e */ /* 0x000fe400000010ff */
[C---:B------:R-:W-:Y:S07]  /*b270*/  HMMA.16816.F32.BF16 R104, R136.reuse, R156, R104 ;  /* 0x0000009c8868723c */ /* 0x040fee0000041868 */
[----:B------:R-:W-:Y:S01]  /*b280*/  MOV R157, R199 ;  /* 0x000000c7009d7202 */ /* 0x000fe20000000f00 */
[-C--:B------:R-:W-:Y:S04]  /*b290*/  HMMA.16816.F32.BF16 R108, R136, R158.reuse, R108 ;  /* 0x0000009e886c723c */ /* 0x080fe8000004186c */
[----:B------:R-:W-:Y:S04]  /*b2a0*/  IMAD.MOV.U32 R156, RZ, RZ, R198 ;  /* 0x000000ffff9c7224 */ /* 0x000fe800078e00c6 */
[C---:B------:R-:W-:Y:S07]  /*b2b0*/  HMMA.16816.F32.BF16 R112, R132.reuse, R158, R112 ;  /* 0x0000009e8470723c */ /* 0x040fee0000041870 */
[----:B------:R-:W-:Y:S01]  /*b2c0*/  MOV R158, R2 ;  /* 0x00000002009e7202 */ /* 0x000fe20000000f00 */
[-C--:B-1----:R-:W-:Y:S04]  /*b2d0*/  HMMA.16816.F32.BF16 R116, R132, R140.reuse, R116 ;  /* 0x0000008c8474723c */ /* 0x082fe80000041874 */
[----:B------:R-:W-:Y:S01]  /*b2e0*/  FADD.FTZ R2, R243, R160 ;  /* 0x000000a0f3027221 */ /* 0x000fe20000010000 */
[----:B------:R-:W-:Y:S01]  /*b2f0*/  F2FP.BF16.PACK_AB R206, R158, R250 ;  /* 0x000000fa9ece723e */ /* 0x000fe200000010ff */
[----:B------:R2:W5:Y:S01]  /*b300*/  LDL.LU R243, [R1+0x74] ;  /* 0x0000740001f37983 */ /* 0x0005620000300800 */
[----:B------:R-:W-:Y:S01]  /*b310*/  MOV R159, R197 ;  /* 0x000000c5009f7202 */ /* 0x000fe20000000f00 */
[C---:B------:R-:W-:Y:S02]  /*b320*/  HMMA.16816.F32.BF16 R120, R136.reuse, R140, R120 ;  /* 0x0000008c8878723c */ /* 0x040fe40000041878 */
[----:B------:R2:W5:Y:S02]  /*b330*/  LDL.LU R235, [R1+0x70] ;  /* 0x0000700001eb7983 */ /* 0x0005640000300800 */
[----:B------:R-:W-:Y:S03]  /*b340*/  FADD.FTZ R2, R163, R2 ;  /* 0x00000002a3027221 */ /* 0x000fe60000010000 */
[----:B------:R-:W-:Y:S01]  /*b350*/  FADD.FTZ R140, R165, R161 ;  /* 0x000000a1a58c7221 */ /* 0x000fe20000010000 */
[-C--:B------:R-:W-:Y:S01]  /*b360*/  HMMA.16816.F32.BF16 R124, R136, R142.reuse, R124 ;  /* 0x0000008e887c723c */ /* 0x080fe2000004187c */
[----:B------:R-:W1:Y:S03]  /*b370*/  LDSM.16.MT88.4 R160, [R228+0x1900] ;  /* 0x00190000e4a0783b */ /* 0x000e660000004200 */
[----:B------:R-:W-:Y:S01]  /*b380*/  FADD.FTZ R152, R168, R140 ;  /* 0x0000008ca8987221 */ /* 0x000fe20000010000 */
[----:B------:R-:W-:Y:S01]  /*b390*/  MOV R140, R189 ;  /* 0x000000bd008c7202 */ /* 0x000fe20000000f00 */
[----:B------:R-:W-:Y:S01]  /*b3a0*/  IMAD.MOV.U32 R168, RZ, RZ, R179 ;  /* 0x000000ffffa87224 */ /* 0x000fe200078e00b3 */
[----:B------:R-:W-:Y:S01]  /*b3b0*/  MOV R137, R191 ;  /* 0x000000bf00897202 */ /* 0x000fe20000000f00 */
[----:B------:R-:W-:Y:S01]  /*b3c0*/  HMMA.16816.F32.BF16 R128, R132, R142, R128 ;  /* 0x0000008e8480723c */ /* 0x000fe20000041880 */
[----:B------:R-:W4:Y:S03]  /*b3d0*/  LDSM.16.MT88.4 R176, [R227+0x1900] ;  /* 0x00190000e3b0783b */ /* 0x000f260000004200 */
[----:B------:R-:W-:Y:S01]  /*b3e0*/  IMAD.MOV.U32 R136, RZ, RZ, R190 ;  /* 0x000000ffff887224 */ /* 0x000fe200078e00be */
[----:B------:R-:W-:Y:S01]  /*b3f0*/  MOV R141, R195 ;  /* 0x000000c3008d7202 */ /* 0x000fe20000000f00 */
[----:B------:R-:W-:Y:S01]  /*b400*/  IMAD.MOV.U32 R138, RZ, RZ, R192 ;  /* 0x000000ffff8a7224 */ /* 0x000fe200078e00c0 */
[----:B------:R-:W-:Y:S01]  /*b410*/  MOV R139, R193 ;  /* 0x000000c1008b7202 */ /* 0x000fe20000000f00 */
[----:B------:R-:W-:Y:S02]  /*b420*/  IMAD.MOV.U32 R143, RZ, RZ, R188 ;  /* 0x000000ffff8f7224 */ /* 0x000fe400078e00bc */
[-C--:B------:R-:W-:Y:S01]  /*b430*/  HMMA.16816.F32.BF16 R188, R204, R200.reuse, R4 ;  /* 0x000000c8ccbc723c */ /* 0x080fe20000041804 */
[----:B------:R-:W1:Y:S04]  /*b440*/  LDSM.16.MT88.4 R4, [R227+0x3900] ;  /* 0x00390000e304783b */ /* 0x000e680000004200 */
[----:B------:R-:W-:Y:S02]  /*b450*/  IMAD.MOV.U32 R165, RZ, RZ, R196 ;  /* 0x000000ffffa57224 */ /* 0x000fe400078e00c4 */
[----:B------:R-:W-:Y:S01]  /*b460*/  FADD.FTZ R3, R166, R2 ;  /* 0x00000002a6037221 */ /* 0x000fe20000010000 */
[C---:B------:R-:W-:Y:S04]  /*b470*/  HMMA.16816.F32.BF16 R192, R208.reuse, R200, R8 ;  /* 0x000000c8d0c0723c */ /* 0x040fe80000041808 */
[----:B------:R-:W-:Y:S03]  /*b480*/  IMAD.MOV.U32 R2, RZ, RZ, R153 ;  /* 0x000000ffff027224 */ /* 0x000fe600078e0099 */
[----:B------:R-:W-:Y:S01]  /*b490*/  IMAD.MOV.U32 R8, RZ, RZ, R156 ;  /* 0x000000ffff087224 */ /* 0x000fe200078e009c */
[-C--:B------:R-:W-:Y:S04]  /*b4a0*/  HMMA.16816.F32.BF16 R196, R208, R202.reuse, R12 ;  /* 0x000000cad0c4723c */ /* 0x080fe8000004180c */
[----:B------:R-:W-:Y:S01]  /*b4b0*/  MOV R9, R157 ;  /* 0x0000009d00097202 */ /* 0x000fe20000000f00 */
[----:B------:R-:W-:Y:S02]  /*b4c0*/  IMAD.MOV.U32 R10, RZ, RZ, R174 ;  /* 0x000000ffff0a7224 */ /* 0x000fe400078e00ae */
[----:B------:R-:W-:Y:S01]  /*b4d0*/  IMAD.MOV.U32 R15, RZ, RZ, R158 ;  /* 0x000000ffff0f7224 */ /* 0x000fe200078e009e */
[C---:B------:R-:W-:Y:S04]  /*b4e0*/  HMMA.16816.F32.BF16 R200, R204.reuse, R202, R16 ;  /* 0x000000caccc8723c */ /* 0x040fe80000041810 */
[----:B------:R-:W-:Y:S01]  /*b4f0*/  MOV R14, R175 ;  /* 0x000000af000e7202 */ /* 0x000fe20000000f00 */
[----:B------:R-:W-:Y:S01]  /*b500*/  IMAD.MOV.U32 R13, RZ, RZ, R151 ;  /* 0x000000ffff0d7224 */ /* 0x000fe200078e0097 */
[----:B------:R-:W-:Y:S01]  /*b510*/  MOV R12, R150 ;  /* 0x00000096000c7202 */ /* 0x000fe20000000f00 */
[----:B------:R-:W-:Y:S01]  /*b520*/  IMAD.MOV.U32 R18, RZ, RZ, R164 ;  /* 0x000000ffff127224 */ /* 0x000fe200078e00a4 */
[-C--:B---3--:R-:W-:Y:S04]  /*b530*/  HMMA.16816.F32.BF16 R132, R204, R144.reuse, R20 ;  /* 0x00000090cc84723c */ /* 0x088fe80000041814 */
[----:B------:R-:W-:Y:S01]  /*b540*/  MOV R19, R143 ;  /* 0x0000008f00137202 */ /* 0x000fe20000000f00 */
[----:B------:R-:W-:Y:S01]  /*b550*/  IMAD.MOV.U32 R11, RZ, RZ, R154 ;  /* 0x000000ffff0b7224 */ /* 0x000fe200078e009a */
[----:B------:R-:W-:Y:S01]  /*b560*/  MOV R17, R0 ;  /* 0x0000000000117202 */ /* 0x000fe20000000f00 */
[----:B------:R-:W-:Y:S01]  /*b570*/  IMAD.MOV.U32 R22, RZ, RZ, R137 ;  /* 0x000000ffff167224 */ /* 0x000fe200078e0089 */
[----:B------:R-:W-:Y:S01]  /*b580*/  MOV R23, R136 ;  /* 0x0000008800177202 */ /* 0x000fe20000000f00 */
[----:B------:R-:W-:Y:S03]  /*b590*/  IMAD.MOV.U32 R20, RZ, RZ, R139 ;  /* 0x000000ffff147224 */ /* 0x000fe600078e008b */
[----:B------:R-:W-:Y:S01]  /*b5a0*/  MOV R21, R138 ;  /* 0x0000008a00157202 */ /* 0x000fe20000000f00 */
[----:B------:R-:W-:Y:S01]  /*b5b0*/  IMAD.MOV.U32 R16, RZ, RZ, R169 ;  /* 0x000000ffff107224 */ /* 0x000fe200078e00a9 */
[C---:B------:R-:W-:Y:S04]  /*b5c0*/  HMMA.16816.F32.BF16 R136, R208.reuse, R144, R24 ;  /* 0x00000090d088723c */ /* 0x040fe80000041818 */
[----:B------:R-:W-:Y:S03]  /*b5d0*/  MOV R0, R155 ;  /* 0x0000009b00007202 */ /* 0x000fe60000000f00 */
[----:B------:R-:W-:Y:S01]  /*b5e0*/  IMAD.MOV.U32 R26, RZ, RZ, R140 ;  /* 0x000000ffff1a7224 */ /* 0x000fe200078e008c */
[----:B------:R-:W-:Y:S01]  /*b5f0*/  MOV R25, R167 ;  /* 0x000000a700197202 */ /* 0x000fe20000000f00 */
[----:B------:R-:W-:Y:S02]  /*b600*/  IMAD.MOV.U32 R24, RZ, RZ, R141 ;  /* 0x000000ffff187224 */ /* 0x000fe400078e008d */
[-C--:B------:R-:W-:Y:S03]  /*b610*/  HMMA.16816.F32.BF16 R140, R208, R146.reuse, R28 ;  /* 0x00000092d08c723c */ /* 0x080fe6000004181c */
[----:B------:R-:W-:Y:S04]  /*b620*/  MOV R27, R168 ;  /* 0x000000a8001b7202 */ /* 0x000fe80000000f00 */
        /* <DEDUP_REMOVED lines=8> */
[-C--:B-1----:R-:W-:Y:S03]  /*b6b0*/  HMMA.16816.F32.BF16 R148, R204, R160.reuse, R36 ;  /* 0x000000a0cc94723c */ /* 0x082fe60000041824 */
[----:B------:R-:W-:Y:S01]  /*b6c0*/  MOV R34, R171 ;  /* 0x000000ab00227202 */ /* 0x000fe20000000f00 */
[----:B------:R-:W-:Y:S02]  /*b6d0*/  FADD.FTZ R0, R0, R32 ;  /* 0x0000002000007221 */ /* 0x000fe40000010000 */
        /* <DEDUP_REMOVED lines=67> */
[----:B------:R-:W-:Y:S01]  /*bb10*/  FADD.FTZ R0, R180, R0 ;  /* 0x00000000b4007221 */ /* 0x000fe20000010000 */
[----:B------:R-:W-:Y:S01]  /*bb20*/  MOV R186, R183 ;  /* 0x000000b700ba7202 */ /* 0x000fe20000000f00 */
[----:B------:R-:W-:Y:S03]  /*bb30*/  IMAD.MOV.U32 R180, RZ, RZ, R185 ;  /* 0x000000ffffb47224 */ /* 0x000fe600078e00b9 */
[----:B------:R2:W-:Y:S01]  /*bb40*/  STL [R1+0x2c], R0 ;  /* 0x00002c0001007387 */ /* 0x0005e20000100800 */
[----:B------:R-:W-:-:S05]  /*bb50*/  @P0 BRA `(.L_x_3536) ;  /* 0xffffb41000000947 */ /* 0x000fca000383ffff */
.L_x_3535:
[----:B---3--:R-:W-:-:S13]  /*bb60*/  ISETP.LE.AND P0, PT, RZ, UR25, PT ;  /* 0x00000019ff007c0c */ /* 0x008fda000bf03270 */
[----:B------:R-:W-:Y:S05]  /*bb70*/  @!P0 BRA `(.L_x_3537) ;  /* 0x00003ae000008947 */ /* 0x000fea0003800000 */
[----:B------:R-:W3:Y:S01]  /*bb80*/  LDL.64 R12, [R1+0x58] ;  /* 0x00005800010c7983 */ /* 0x000ee20000100a00 */
[----:B------:R-:W-:-:S03]  /*bb90*/  ULDC.64 UR4, c[0x0][0x1e0] ;  /* 0x0000780000047ab9 */ /* 0x000fc60000000a00 */
[----:B------:R-:W4:Y:S04]  /*bba0*/  LDL.64 R6, [R1+0x68] ;  /* 0x0000680001067983 */ /* 0x000f280000100a00 */
[----:B--2---:R-:W2:Y:S04]  /*bbb0*/  LDL.64 R8, [R1+0x48] ;  /* 0x0000480001087983 */ /* 0x004ea80000100a00 */
[----:B------:R-:W2:Y:S01]  /*bbc0*/  LDL.64 R4, [R1+0x50] ;  /* 0x0000500001047983 */ /* 0x000ea20000100a00 */
[----:B------:R-:W-:Y:S01]  /*bbd0*/  UIADD3 UR12, UP0, UR12, 0x80, URZ ;  /* 0x000000800c0c7890 */ /* 0x000fe2000ff1e03f */
[----:B------:R-:W-:Y:S01]  /*bbe0*/  IMAD.MOV.U32 R2, RZ, RZ, R184 ;  /* 0x000000ffff027224 */ /* 0x000fe200078e00b8 */
[----:B------:R-:W-:Y:S01]  /*bbf0*/  USHF.L.U64.HI UR6, UR4, 0x5, UR5 ;  /* 0x0000000504067899 */ /* 0x000fe20008010205 */
[----:B------:R-:W-:Y:S01]  /*bc00*/  MOV R0, R185 ;  /* 0x000000b900007202 */ /* 0x000fe20000000f00 */
[----:B------:R-:W-:Y:S01]  /*bc10*/  USHF.L.U32 UR8, UR4, 0x5, URZ ;  /* 0x0000000504087899 */ /* 0x000fe2000800063f */
[----:B-----5:R-:W-:Y:S01]  /*bc20*/  IMAD.MOV.U32 R186, RZ, RZ, R182 ;  /* 0x000000ffffba7224 */ /* 0x020fe200078e00b6 */
[----:B------:R-:W-:-:S02]  /*bc30*/  UMOV UR7, 0x6 ;  /* 0x0000000600077882 */ /* 0x000fc40000000000 */
[----:B------:R-:W-:Y:S02]  /*bc40*/  ULDC.64 UR4, c[0x0][0x208] ;  /* 0x0000820000047ab9 */ /* 0x000fe40000000a00 */
[----:B------:R-:W-:Y:S02]  /*bc50*/  USHF.L.U64.HI UR7, UR4, UR7, UR5 ;  /* 0x0000000704077299 */ /* 0x000fe40008010205 */
[----:B------:R-:W-:Y:S02]  /*bc60*/  USHF.L.U32 UR11, UR4, 0x6, URZ ;  /* 0x00000006040b7899 */ /* 0x000fe4000800063f */
[----:B------:R-:W-:Y:S01]  /*bc70*/  UIADD3.X UR9, URZ, UR9, URZ, UP0, !UPT ;  /* 0x000000093f097290 */ /* 0x000fe200087fe43f */
[----:B---3--:R-:W-:Y:S02]  /*bc80*/  IADD3 R3, P0, R12, 0x40, RZ ;  /* 0x000000400c037810 */ /* 0x008fe40007f1e0ff */
[----:B----4-:R-:W-:Y:S02]  /*bc90*/  IADD3 R10, P1, R6, 0x40, RZ ;  /* 0x00000040060a7810 */ /* 0x010fe40007f3e0ff */
[----:B--2---:R-:W-:Y:S01]  /*bca0*/  IADD3.X R8, RZ, R9, RZ, P0, !PT ;  /* 0x00000009ff087210 */ /* 0x004fe200007fe4ff */
[----:B------:R1:W-:Y:S02]  /*bcb0*/  STL [R1+0x10], R3 ;  /* 0x0000100301007387 */ /* 0x0003e40000100800 */
[----:B------:R-:W-:-:S02]  /*bcc0*/  IMAD.X R11, RZ, RZ, R5, P1 ;  /* 0x000000ffff0b7224 */ /* 0x000fc400008e0605 */
[----:B------:R-:W-:Y:S01]  /*bcd0*/  IMAD.MOV.U32 R4, RZ, RZ, R6 ;  /* 0x000000ffff047224 */ /* 0x000fe200078e0006 */
[----:B------:R2:W-:Y:S04]  /*bce0*/  STL [R1], R8 ;  /* 0x0000000801007387 */ /* 0x0005e80000100800 */
[----:B------:R2:W-:Y:S04]  /*bcf0*/  STL.64 [R1+0x18], R10 ;  /* 0x0000180a01007387 */ /* 0x0005e80000100a00 */
[----:B------:R2:W-:Y:S01]  /*bd00*/  STL.64 [R1+0x50], R4 ;  /* 0x0000500401007387 */ /* 0x0005e20000100a00 */
[----:B-1----:R-:W-:-:S03]  /*bd10*/  MOV R3, R183 ;  /* 0x000000b700037202 */ /* 0x002fc60000000f00 */
.L_x_3538:
[----:B------:R-:W3:Y:S01]  /*bd20*/  LDL.64 R184, [R1+0x50] ;  /* 0x0000500001b87983 */ /* 0x000ee20000100a00 */
[----:B------:R-:W-:Y:S04]  /*bd30*/  DEPBAR.LE SB0, 0x0 ;  /* 0x000080000000791a */ /* 0x000fe80000000000 */
[----:B------:R-:W-:Y:S01]  /*bd40*/  USHF.R.S32.HI UR5, URZ, 0x1f, UR25 ;  /* 0x0000001f3f057899 */ /* 0x000fe20008011419 */
[----:B------:R-:W4:Y:S01]  /*bd50*/  LDL.64 R220, [R1+0x18] ;  /* 0x0000180001dc7983 */ /* 0x000f220000100a00 */
[----:B------:R-:W-:Y:S01]  /*bd60*/  UIMAD UR4, UR7, UR25, URZ ;  /* 0x00000019070472a4 */ /* 0x000fe2000f8e023f */
[----:B------:R-:W-:Y:S01]  /*bd70*/  MOV R187, UR11 ;  /* 0x0000000b00bb7c02 */ /* 0x000fe20008000f00 */
[----:B------:R-:W-:Y:S02]  /*bd80*/  UISETP.GT.AND UP0, UPT, UR25, URZ, UPT ;  /* 0x0000003f1900728c */ /* 0x000fe4000bf04270 */
[----:B------:R-:W-:Y:S01]  /*bd90*/  UIMAD UR4, UR5, UR11, UR4 ;  /* 0x0000000b050472a4 */ /* 0x000fe2000f8e0204 */
[----:B------:R-:W-:Y:S08]  /*bda0*/  BAR.SYNC.DEFER_BLOCKING 0x0 ;  /* 0x0000000000007b1d */ /* 0x000ff00000010000 */
[----:B------:R-:W-:Y:S08]  /*bdb0*/  LDSM.16.M88.4 R64, [R231+0x8100] ;  /* 0x00810000e740783b */ /* 0x000ff00000000200 */
[----:B------:R-:W1:Y:S08]  /*bdc0*/  LDSM.16.M88.4 R16, [R224+0x4100] ;  /* 0x00410000e010783b */ /* 0x000e700000000200 */
[----:B------:R-:W5:Y:S08]  /*bdd0*/  LDSM.16.M88.4 R60, [R231+0xa100] ;  /* 0x00a10000e73c783b */ /* 0x000f700000000200 */
[----:B------:R-:W2:Y:S08]  /*bde0*/  LDSM.16.M88.4 R32, [R224+0x4900] ;  /* 0x00490000e020783b */ /* 0x000eb00000000200 */
[----:B------:R-:W2:Y:S08]  /*bdf0*/  LDSM.16.M88.4 R48, [R224+0x5100] ;  /* 0x00510000e030783b */ /* 0x000eb00000000200 */
[----:B------:R-:W2:Y:S02]  /*be00*/  LDSM.16.M88.4 R180, [R224+0x5900] ;  /* 0x00590000e0b4783b */ /* 0x000ea40000000200 */
[-C--:B-12---:R-:W-:Y:S06]  /*be10*/  HMMA.16816.F32.BF16 R4, R64, R16.reuse, RZ ;  /* 0x000000104004723c */ /* 0x086fec00000418ff */
[----:B------:R-:W-:Y:S02]  /*be20*/  LDSM.16.M88.4 R204, [R233+0x8100] ;  /* 0x00810000e9cc783b */ /* 0x000fe40000000200 */
[C---:B-----5:R-:W-:Y:S06]  /*be30*/  HMMA.16816.F32.BF16 R8, R60.reuse, R16, RZ ;  /* 0x000000103c08723c */ /* 0x060fec00000418ff */
[----:B------:R-:W1:Y:S02]  /*be40*/  LDSM.16.M88.4 R208, [R235] ;  /* 0x00000000ebd0783b */ /* 0x000e640000000200 */
[-C--:B------:R-:W-:Y:S06]  /*be50*/  HMMA.16816.F32.BF16 R12, R60, R18.reuse, RZ ;  /* 0x000000123c0c723c */ /* 0x080fec00000418ff */
[----:B------:R-:W2:Y:S02]  /*be60*/  LDSM.16.M88.4 R212, [R233+0xa100] ;  /* 0x00a10000e9d4783b */ /* 0x000ea40000000200 */
[C---:B------:R-:W-:Y:S06]  /*be70*/  HMMA.16816.F32.BF16 R16, R64.reuse, R18, RZ ;  /* 0x000000124010723c */ /* 0x040fec00000418ff */
[----:B------:R-:W-:Y:S02]  /*be80*/  LDSM.16.M88.4 R216, [R242] ;  /* 0x00000000f2d8783b */ /* 0x000fe40000000200 */
[-C--:B------:R-:W-:Y:S06]  /*be90*/  HMMA.16816.F32.BF16 R20, R64, R32.reuse, RZ ;  /* 0x000000204014723c */ /* 0x080fec00000418ff */
[----:B------:R-:W5:Y:S06]  /*bea0*/  LDL.64 R250, [R1+0x48] ;  /* 0x0000480001fa7983 */ /* 0x000f6c0000100a00 */
[----:B------:R-:W5:Y:S01]  /*beb0*/  LDL R249, [R1+0x10] ;  /* 0x0000100001f97983 */ /* 0x000f620000100800 */
[C---:B------:R-:W-:Y:S03]  /*bec0*/  HMMA.16816.F32.BF16 R24, R60.reuse, R32, RZ ;  /* 0x000000203c18723c */ /* 0x040fe600000418ff */
[----:B------:R-:W5:Y:S05]  /*bed0*/  LDL R248, [R1] ;  /* 0x0000000001f87983 */ /* 0x000f6a0000100800 */
[-C--:B------:R-:W-:Y:S08]  /*bee0*/  HMMA.16816.F32.BF16 R28, R60, R34.reuse, RZ ;  /* 0x000000223c1c723c */ /* 0x080ff000000418ff */
        /* <DEDUP_REMOVED lines=9> */
[----:B------:R-:W2:Y:S07]  /*bf80*/  LDSM.16.M88.4 R180, [R243] ;  /* 0x00000000f3b4783b */ /* 0x000eae0000000200 */
[-C--:B-1----:R-:W-:Y:S08]  /*bf90*/  HMMA.16816.F32.BF16 R4, R204, R208.reuse, R4 ;  /* 0x000000d0cc04723c */ /* 0x082ff00000041804 */
[C---:B--2---:R-:W-:Y:S08]  /*bfa0*/  HMMA.16816.F32.BF16 R8, R212.reuse, R208, R8 ;  /* 0x000000d0d408723c */ /* 0x044ff00000041808 */
        /* <DEDUP_REMOVED lines=10> */
[----:B---3--:R-:W-:Y:S04]  /*c050*/  IMAD.WIDE.U32 R208, R187, UR25, R184 ;  /* 0x00000019bbd07c25 */ /* 0x008fe8000f8e00b8 */
[C---:B------:R-:W-:Y:S04]  /*c060*/  HMMA.16816.F32.BF16 R48, R204.reuse, R218, R48 ;  /* 0x000000dacc30723c */ /* 0x040fe80000041830 */
[----:B------:R-:W-:Y:S02]  /*c070*/  IADD3 R185, R209, UR4, RZ ;  /* 0x00000004d1b97c10 */ /* 0x000fe4000fffe0ff */
[C---:B------:R-:W-:Y:S02]  /*c080*/  LEA R184, P0, R208.reuse, c[0x0][0x1f8], 0x1 ;  /* 0x00007e00d0b87a11 */ /* 0x040fe400078008ff */
[-C--:B-1----:R-:W-:Y:S04]  /*c090*/  HMMA.16816.F32.BF16 R52, R204, R180.reuse, R52 ;  /* 0x000000b4cc34723c */ /* 0x082fe80000041834 */
[----:B------:R-:W-:Y:S01]  /*c0a0*/  LEA.HI.X R185, R208, c[0x0][0x1fc], R185, 0x1, P0 ;  /* 0x00007f00d0b97a11 */ /* 0x000fe200000f0cb9 */
[----:B----4-:R-:W-:Y:S01]  /*c0b0*/  IMAD.WIDE.U32 R208, R187, UR25, R220 ;  /* 0x00000019bbd07c25 */ /* 0x010fe2000f8e00dc */
        /* <DEDUP_REMOVED lines=30> */
[C---:B------:R-:W-:Y:S02]  /*c2a0*/  IADD3.X R181, R209.reuse, UR15, RZ, P0, !PT ;  /* 0x0000000fd1b57c10 */ /* 0x040fe400087fe4ff */
[----:B------:R-:W-:Y:S05]  /*c2b0*/  PLOP3.LUT P0, PT, PT, PT, UP0, 0x80, 0x0 ;  /* 0x000000000000781c */ /* 0x000fea0003f0f008 */
[----:B------:R2:W-:Y:S01]  /*c2c0*/  LDGSTS.E.BYPASS.LTC128B.128 [R245+0x3100], [R210.64], !P4 ;  /* 0x03100000d2f57fae */ /* 0x0005e2000e101d52 */
[----:B-1----:R-:W-:Y:S04]  /*c2d0*/  IADD3 R184, P1, R208, UR10, RZ ;  /* 0x0000000ad0b87c10 */ /* 0x002fe8000ff3e0ff */
[----:B------:R-:W-:Y:S05]  /*c2e0*/  IADD3.X R185, R209, UR14, RZ, P1, !PT ;  /* 0x0000000ed1b97c10 */ /* 0x000fea0008ffe4ff */
[----:B------:R1:W-:Y:S08]  /*c2f0*/  LDGSTS.E.BYPASS.LTC128B.128 [R245+0x1900], [R184.64], !P5 ;  /* 0x01900000b8f57fae */ /* 0x0003f0000e901d52 */
[----:B------:R3:W-:Y:S08]  /*c300*/  LDGSTS.E.BYPASS.LTC128B.128 [R245+0x3900], [R180.64], !P4 ;  /* 0x03900000b4f57fae */ /* 0x0007f0000e101d52 */
[----:B--2---:R-:W-:Y:S08]  /*c310*/  LDSM.16.M88.4 R208, [R232+0x8100] ;  /* 0x00810000e8d0783b */ /* 0x004ff00000000200 */
[----:B------:R-:W2:Y:S08]  /*c320*/  LDSM.16.M88.4 R212, [R230+0x4100] ;  /* 0x00410000e6d4783b */ /* 0x000eb00000000200 */
[----:B------:R-:W4:Y:S08]  /*c330*/  LDSM.16.M88.4 R216, [R232+0xa100] ;  /* 0x00a10000e8d8783b */ /* 0x000f300000000200 */
[----:B---3--:R-:W3:Y:S08]  /*c340*/  LDSM.16.M88.4 R180, [R230+0x4900] ;  /* 0x00490000e6b4783b */ /* 0x008ef00000000200 */
[----:B------:R-:W0:Y:S08]  /*c350*/  LDGDEPBAR ;  /* 0x00000000000079af */ /* 0x000e300000000000 */
[----:B------:R-:W1:Y:S01]  /*c360*/  LDSM.16.M88.4 R204, [R230+0x5100] ;  /* 0x00510000e6cc783b */ /* 0x000e620000000200 */
[-C--:B--2---:R-:W-:Y:S08]  /*c370*/  HMMA.16816.F32.BF16 R4, R208, R212.reuse, R4 ;  /* 0x000000d4d004723c */ /* 0x084ff00000041804 */
[C---:B----4-:R-:W-:Y:S08]  /*c380*/  HMMA.16816.F32.BF16 R8, R216.reuse, R212, R8 ;  /* 0x000000d4d808723c */ /* 0x050ff00000041808 */
[-C--:B------:R-:W-:Y:S08]  /*c390*/  HMMA.16816.F32.BF16 R12, R216, R214.reuse, R12 ;  /* 0x000000d6d80c723c */ /* 0x080ff0000004180c */
[C---:B------:R-:W-:Y:S01]  /*c3a0*/  HMMA.16816.F32.BF16 R16, R208.reuse, R214, R16 ;  /* 0x000000d6d010723c */ /* 0x040fe20000041810 */
[----:B------:R-:W2:Y:S07]  /*c3b0*/  LDSM.16.M88.4 R212, [R230+0x5900] ;  /* 0x00590000e6d4783b */ /* 0x000eae0000000200 */
        /* <DEDUP_REMOVED lines=10> */
[-C--:B--2---:R-:W-:Y:S08]  /*c460*/  HMMA.16816.F32.BF16 R52, R208, R212.reuse, R52 ;  /* 0x000000d4d034723c */ /* 0x084ff00000041834 */
        /* <DEDUP_REMOVED lines=95> */
[C---:B--2---:R-:W-:Y:S11]  /*ca60*/  HMMA.16816.F32.BF16 R8, R216.reuse, R208, R8 ;  /* 0x000000d0d808723c */ /* 0x044ff60000041808 */
[----:B------:R-:W-:Y:S05]  /*ca70*/  @!UPT UIADD3 URZ, URZ, URZ, URZ ;  /* 0x0000003f3f3ff290 */ /* 0x000fea000fffe03f */
[----:B------:R-:W-:Y:S02]  /*ca80*/  FMNMX.FTZ R184, R4, R0, !PT ;  /* 0x0000000004b87209 */ /* 0x000fe40007810000 */
[----:B------:R-:W-:Y:S01]  /*ca90*/  FMNMX.FTZ R185, R6, R2, !PT ;  /* 0x0000000206b97209 */ /* 0x000fe20007810000 */
[-C--:B------:R-:W-:Y:S03]  /*caa0*/  HMMA.16816.F32.BF16 R12, R216, R210.reuse, R12 ;  /* 0x000000d2d80c723c */ /* 0x080fe6000004180c */
[----:B------:R-:W-:Y:S02]  /*cab0*/  FMNMX.FTZ R185, R7, R185, !PT ;  /* 0x000000b907b97209 */ /* 0x000fe40007810000 */
[----:B------:R-:W-:Y:S03]  /*cac0*/  FMNMX.FTZ R184, R5, R184, !PT ;  /* 0x000000b805b87209 */ /* 0x000fe60007810000 */
[C---:B------:R-:W-:Y:S01]  /*cad0*/  HMMA.16816.F32.BF16 R16, R180.reuse, R210, R16 ;  /* 0x000000d2b410723c */ /* 0x040fe20000041810 */
[----:B------:R-:W2:Y:S01]  /*cae0*/  LDSM.16.M88.4 R208, [R229+0x3800] ;  /* 0x00380000e5d0783b */ /* 0x000ea20000000200 */
[----:B------:R-:W-:Y:S06]  /*caf0*/  DEPBAR.LE SB0, 0x0 ;  /* 0x000080000000791a */ /* 0x000fec0000000000 */
[-C--:B---3--:R-:W-:Y:S01]  /*cb00*/  HMMA.16816.F32.BF16 R20, R180, R204.reuse, R20 ;  /* 0x000000ccb414723c */ /* 0x088fe20000041814 */
[----:B------:R-:W-:Y:S04]  /*cb10*/  BAR.SYNC.DEFER_BLOCKING 0x0 ;  /* 0x0000000000007b1d */ /* 0x000fe80000010000 */
[----:B------:R-:W-:Y:S03]  /*cb20*/  FMNMX.FTZ R187, R8, R3, !PT ;  /* 0x0000000308bb7209 */ /* 0x000fe60007810000 */
[C---:B------:R-:W-:Y:S04]  /*cb30*/  HMMA.16816.F32.BF16 R24, R216.reuse, R204, R24 ;  /* 0x000000ccd818723c */ /* 0x040fe80000041818 */
[----:B------:R-:W-:Y:S04]  /*cb40*/  FMNMX.FTZ R187, R9, R187, !PT ;  /* 0x000000bb09bb7209 */ /* 0x000fe80007810000 */
[-C--:B------:R-:W-:Y:S04]  /*cb50*/  HMMA.16816.F32.BF16 R28, R216, R206.reuse, R28 ;  /* 0x000000ced81c723c */ /* 0x080fe8000004181c */
[----:B------:R-:W-:Y:S02]  /*cb60*/  FMNMX.FTZ R187, R12, R187, !PT ;  /* 0x000000bb0cbb7209 */ /* 0x000fe40007810000 */
[----:B------:R-:W-:Y:S02]  /*cb70*/  FMNMX.FTZ R185, R18, R185, !PT ;  /* 0x000000b912b97209 */ /* 0x000fe40007810000 */
[C---:B------:R-:W-:Y:S01]  /*cb80*/  HMMA.16816.F32.BF16 R32, R180.reuse, R206, R32 ;  /* 0x000000ceb420723c */ /* 0x040fe20000041820 */
[----:B------:R-:W3:Y:S03]  /*cb90*/  LDL.64 R206, [R1+0x58] ;  /* 0x0000580001ce7983 */ /* 0x000ee60000100a00 */
        /* <DEDUP_REMOVED lines=9> */
[----:B------:R-:W-:Y:S04]  /*cc30*/  FMNMX.FTZ R184, R20, R184, !PT ;  /* 0x000000b814b87209 */ /* 0x000fe80007810000 */
[C---:B------:R-:W-:Y:S04]  /*cc40*/  HMMA.16816.F32.BF16 R48, R180.reuse, R214, R48 ;  /* 0x000000d6b430723c */ /* 0x040fe80000041830 */
[----:B------:R-:W-:Y:S04]  /*cc50*/  FMNMX.FTZ R184, R21, R184, !PT ;  /* 0x000000b815b87209 */ /* 0x000fe80007810000 */
[-C--:B--2---:R-:W-:Y:S04]  /*cc60*/  HMMA.16816.F32.BF16 R52, R180, R208.reuse, R52 ;  /* 0x000000d0b434723c */ /* 0x084fe80000041834 */
[----:B------:R-:W-:Y:S04]  /*cc70*/  FMNMX.FTZ R184, R32, R184, !PT ;  /* 0x000000b820b87209 */ /* 0x000fe80007810000 */
[C---:B------:R-:W-:Y:S04]  /*cc80*/  HMMA.16816.F32.BF16 R56, R216.reuse, R208, R56 ;  /* 0x000000d0d838723c */ /* 0x040fe80000041838 */
[----:B------:R-:W-:Y:S04]  /*cc90*/  FMNMX.FTZ R184, R33, R184, !PT ;  /* 0x000000b821b87209 */ /* 0x000fe80007810000 */
[-C--:B------:R-:W-:Y:S08]  /*cca0*/  HMMA.16816.F32.BF16 R60, R216, R210.reuse, R60 ;  /* 0x000000d2d83c723c */ /* 0x080ff0000004183c */
[----:B------:R-:W-:Y:S07]  /*ccb0*/  HMMA.16816.F32.BF16 R64, R180, R210, R64 ;  /* 0x000000d2b440723c */ /* 0x000fee0000041840 */
[----:B------:R-:W-:Y:S02]  /*ccc0*/  FMNMX.FTZ R180, R34, R185, !PT ;  /* 0x000000b922b47209 */ /* 0x000fe40007810000 */
[----:B------:R-:W-:Y:S03]  /*ccd0*/  FMNMX.FTZ R185, R36, R184, !PT ;  /* 0x000000b824b97209 */ /* 0x000fe60007810000 */
        /* <DEDUP_REMOVED lines=32> */
[----:B------:R-:W-:Y:S03]  /*cee0*/  FMNMX.FTZ R182, R14, R182, !PT ;  /* 0x000000b60eb67209 */ /* 0x000fe60007810000 */
[----:B------:R-:W4:Y:S01]  /*cef0*/  SHFL.BFLY PT, R204, R181, 0x2, 0x1f ;  /* 0x0c401f00b5cc7f89 */ /* 0x000f2200000e0000 */
[----:B------:R-:W-:Y:S02]  /*cf00*/  FMNMX.FTZ R182, R15, R182, !PT ;  /* 0x000000b60fb67209 */ /* 0x000fe40007810000 */
[----:B-1----:R-:W-:Y:S02]  /*cf10*/  FMNMX.FTZ R185, R185, R184, !PT ;  /* 0x000000b8b9b97209 */ /* 0x002fe40007810000 */
[----:B------:R-:W-:Y:S03]  /*cf20*/  FMNMX.FTZ R182, R26, R182, !PT ;  /* 0x000000b61ab67209 */ /* 0x000fe60007810000 */
[----:B------:R-:W1:Y:S01]  /*cf30*/  SHFL.BFLY PT, R187, R185, 0x1, 0x1f ;  /* 0x0c201f00b9bb7f89 */ /* 0x000e6200000e0000 */
[----:B------:R-:W-:Y:S04]  /*cf40*/  FMNMX.FTZ R182, R27, R182, !PT ;  /* 0x000000b61bb67209 */ /* 0x000fe80007810000 */
[----:B------:R-:W-:Y:S02]  /*cf50*/  FMNMX.FTZ R182, R30, R182, !PT ;  /* 0x000000b61eb67209 */ /* 0x000fe40007810000 */
[----:B--2---:R-:W-:Y:S02]  /*cf60*/  FMNMX.FTZ R180, R180, R183, !PT ;  /* 0x000000b7b4b47209 */ /* 0x004fe40007810000 */
[----:B------:R-:W-:Y:S03]  /*cf70*/  FMNMX.FTZ R182, R31, R182, !PT ;  /* 0x000000b61fb67209 */ /* 0x000fe60007810000 */
[----:B------:R-:W2:Y:S01]  /*cf80*/  SHFL.BFLY PT, R184, R180, 0x1, 0x1f ;  /* 0x0c201f00b4b87f89 */ /* 0x000ea200000e0000 */
        /* <DEDUP_REMOVED lines=14> */
[----:B------:R-:W-:Y:S01]  /*d070*/  MUFU.EX2 R220, R4 ;  /* 0x0000000400dc7308 */ /* 0x000fe20000000800 */
[----:B------:R-:W-:Y:S02]  /*d080*/  FFMA.FTZ R16, R16, c[0x0][0x2d0], -R210 ;  /* 0x0000b40010107a23 */ /* 0x000fe400000108d2 */
[C---:B------:R-:W-:Y:S02]  /*d090*/  FADD.FTZ R2, -R184.reuse, R2 ;  /* 0x00000002b8027221 */ /* 0x040fe40000010100 */
[----:B------:R-:W-:Y:S01]  /*d0a0*/  FMUL.FTZ R209, R184, c[0x0][0x2d0] ;  /* 0x0000b400b8d17a20 */ /* 0x000fe20000410000 */
[----:B----4-:R-:W-:Y:S01]  /*d0b0*/  FMNMX.FTZ R183, R181, R183, !PT ;  /* 0x000000b7b5b77209 */ /* 0x010fe20007810000 */
[----:B------:R-:W-:Y:S02]  /*d0c0*/  FMUL.FTZ R2, R2, c[0x0][0x2d0] ;  /* 0x0000b40002027a20 */ /* 0x000fe40000410000 */
[--C-:B------:R-:W-:Y:S01]  /*d0d0*/  FFMA.FTZ R6, R6, c[0x0][0x2d0], -R209.reuse ;  /* 0x0000b40006067a23 */ /* 0x100fe200000108d1 */
[----:B------:R1:W2:Y:S01]  /*d0e0*/  MUFU.EX2 R182, R0 ;  /* 0x0000000000b67308 */ /* 0x0002a20000000800 */
[--C-:B------:R-:W-:Y:S02]  /*d0f0*/  FFMA.FTZ R7, R7, c[0x0][0x2d0], -R209.reuse ;  /* 0x0000b40007077a23 */ /* 0x100fe400000108d1 */
[----:B------:R-:W-:Y:S02]  /*d100*/  FMUL.FTZ R208, R183, c[0x0][0x2d0] ;  /* 0x0000b400b7d07a20 */ /* 0x000fe40000410000 */
[----:B------:R-:W-:Y:S02]  /*d110*/  FFMA.FTZ R17, R17, c[0x0][0x2d0], -R210 ;  /* 0x0000b40011117a23 */ /* 0x000fe400000108d2 */
[--C-:B------:R-:W-:Y:S02]  /*d120*/  FFMA.FTZ R8, R8, c[0x0][0x2d0], -R208.reuse ;  /* 0x0000b40008087a23 */ /* 0x100fe400000108d0 */
[----:B------:R-:W-:Y:S01]  /*d130*/  FFMA.FTZ R12, R12, c[0x0][0x2d0], -R208 ;  /* 0x0000b4000c0c7a23 */ /* 0x000fe200000108d0 */
[----:B------:R4:W4:Y:S01]  /*d140*/  MUFU.EX2 R181, R2 ;  /* 0x0000000200b57308 */ /* 0x0009220000000800 */
[--C-:B------:R-:W-:Y:S02]  /*d150*/  FFMA.FTZ R18, R18, c[0x0][0x2d0], -R209.reuse ;  /* 0x0000b40012127a23 */ /* 0x100fe400000108d1 */
[--C-:B------:R-:W-:Y:S02]  /*d160*/  FFMA.FTZ R19, R19, c[0x0][0x2d0], -R209.reuse ;  /* 0x0000b40013137a23 */ /* 0x100fe400000108d1 */
[--C-:B------:R-:W-:Y:S02]  /*d170*/  FFMA.FTZ R32, R32, c[0x0][0x2d0], -R210.reuse ;  /* 0x0000b40020207a23 */ /* 0x100fe400000108d2 */
[----:B------:R-:W-:Y:S02]  /*d180*/  FFMA.FTZ R33, R33, c[0x0][0x2d0], -R210 ;  /* 0x0000b40021217a23 */ /* 0x000fe400000108d2 */
[--C-:B------:R-:W-:Y:S01]  /*d190*/  FFMA.FTZ R34, R34, c[0x0][0x2d0], -R209.reuse ;  /* 0x0000b40022227a23 */ /* 0x100fe200000108d1 */
[----:B------:R-:W-:Y:S01]  /*d1a0*/  MUFU.EX2 R244, R5 ;  /* 0x0000000500f47308 */ /* 0x000fe20000000800 */
[----:B------:R-:W-:Y:S02]  /*d1b0*/  FFMA.FTZ R35, R35, c[0x0][0x2d0], -R209 ;  /* 0x0000b40023237a23 */ /* 0x000fe400000108d1 */
[----:B------:R-:W-:Y:S01]  /*d1c0*/  FFMA.FTZ R25, R25, c[0x0][0x2d0], -R208 ;  /* 0x0000b40019197a23 */ /* 0x000fe200000108d0 */
[----:B-1----:R-:W-:Y:S01]  /*d1d0*/  FMNMX.FTZ R0, R59, R180, !PT ;  /* 0x000000b43b007209 */ /* 0x002fe20007810000 */
[C---:B--2---:R-:W-:Y:S02]  /*d1e0*/  FMUL.FTZ R132, R182.reuse, R132 ;  /* 0x00000084b6847220 */ /* 0x044fe40000410000 */
[----:B------:R-:W-:Y:S01]  /*d1f0*/  FMUL.FTZ R133, R182, R133 ;  /* 0x00000085b6857220 */ /* 0x000fe20000410000 */
[----:B------:R-:W-:Y:S01]  /*d200*/  FMNMX.FTZ R0, R62, R0, !PT ;  /* 0x000000003e007209 */ /* 0x000fe20007810000 */
[C---:B------:R-:W-:Y:S01]  /*d210*/  FMUL.FTZ R144, R182.reuse, R144 ;  /* 0x00000090b6907220 */ /* 0x040fe20000410000 */
[----:B------:R-:W-:Y:S01]  /*d220*/  MUFU.EX2 R252, R6 ;  /* 0x0000000600fc7308 */ /* 0x000fe20000000800 */
[C---:B------:R-:W-:Y:S01]  /*d230*/  FMUL.FTZ R145, R182.reuse, R145 ;  /* 0x00000091b6917220 */ /* 0x040fe20000410000 */
[----:B------:R-:W-:Y:S01]  /*d240*/  FMNMX.FTZ R0, R63, R0, !PT ;  /* 0x000000003f007209 */ /* 0x000fe20007810000 */
[----:B------:R-:W-:Y:S02]  /*d250*/  FMUL.FTZ R148, R182, R148 ;  /* 0x00000094b6947220 */ /* 0x000fe40000410000 */
[----:B----4-:R-:W-:Y:S02]  /*d260*/  FADD.FTZ R2, -R183, R3 ;  /* 0x00000003b7027221 */ /* 0x010fe40000010100 */
[----:B------:R-:W1:Y:S01]  /*d270*/  SHFL.BFLY PT, R3, R0, 0x2, 0x1f ;  /* 0x0c401f0000037f89 */ /* 0x000e6200000e0000 */
[C---:B------:R-:W-:Y:S02]  /*d280*/  FMUL.FTZ R134, R181.reuse, R134 ;  /* 0x00000086b5867220 */ /* 0x040fe40000410000 */
[----:B------:R-:W-:Y:S01]  /*d290*/  MUFU.EX2 R247, R7 ;  /* 0x0000000700f77308 */ /* 0x000fe20000000800 */
[----:B------:R-:W-:Y:S02]  /*d2a0*/  FMUL.FTZ R2, R2, c[0x0][0x2d0] ;  /* 0x0000b40002027a20 */ /* 0x000fe40000410000 */
        /* <DEDUP_REMOVED lines=8> */
[----:B------:R-:W-:Y:S02]  /*d330*/  FMUL.FTZ R161, R182, R161 ;  /* 0x000000a1b6a17220 */ /* 0x000fe40000410000 */
[C---:B------:R-:W-:Y:S01]  /*d340*/  FMUL.FTZ R162, R181.reuse, R162 ;  /* 0x000000a2b5a27220 */ /* 0x040fe20000410000 */
[----:B------:R4:W4:Y:S01]  /*d350*/  MUFU.EX2 R180, R2 ;  /* 0x0000000200b47308 */ /* 0x0009220000000800 */
[----:B-1----:R-:W-:Y:S01]  /*d360*/  FMNMX.FTZ R0, R0, R3, !PT ;  /* 0x0000000300007209 */ /* 0x002fe20007810000 */
[----:B------:R-:W-:Y:S01]  /*d370*/  FMUL.FTZ R163, R181, R163 ;  /* 0x000000a3b5a37220 */ /* 0x000fe20000410000 */
[----:B-----5:R-:W-:Y:S01]  /*d380*/  @P0 IADD3 R3, P2, R249, UR4, RZ ;  /* 0x00000004f9030c10 */ /* 0x020fe2000ff5e0ff */
[C---:B------:R-:W-:Y:S02]  /*d390*/  FMUL.FTZ R164, R182.reuse, R164 ;  /* 0x000000a4b6a47220 */ /* 0x040fe40000410000 */
[C---:B------:R-:W-:Y:S02]  /*d3a0*/  FMUL.FTZ R165, R182.reuse, R165 ;  /* 0x000000a5b6a57220 */ /* 0x040fe40000410000 */
[C---:B------:R-:W-:Y:S02]  /*d3b0*/  FMUL.FTZ R166, R181.reuse, R166 ;  /* 0x000000a6b5a67220 */ /* 0x040fe40000410000 */
[----:B------:R-:W-:Y:S01]  /*d3c0*/  MUFU.EX2 R187, R12 ;  /* 0x0000000c00bb7308 */ /* 0x000fe20000000800 */
[C---:B------:R-:W-:Y:S02]  /*d3d0*/  FMUL.FTZ R167, R181.reuse, R167 ;  /* 0x000000a7b5a77220 */ /* 0x040fe40000410000 */
[----:B------:R-:W-:Y:S01]  /*d3e0*/  FMUL.FTZ R176, R182, R176 ;  /* 0x000000b0b6b07220 */ /* 0x000fe20000410000 */
[----:B--2---:R-:W-:Y:S01]  /*d3f0*/  @P0 IADD3.X R16, R248, UR13, RZ, P2, !PT ;  /* 0x0000000df8100c10 */ /* 0x004fe200097fe4ff */
[C---:B------:R-:W-:Y:S02]  /*d400*/  FMUL.FTZ R177, R182.reuse, R177 ;  /* 0x000000b1b6b17220 */ /* 0x040fe40000410000 */
[C---:B------:R-:W-:Y:S02]  /*d410*/  FMUL.FTZ R178, R181.reuse, R178 ;  /* 0x000000b2b5b27220 */ /* 0x040fe40000410000 */
[----:B------:R-:W-:Y:S01]  /*d420*/  FMUL.FTZ R179, R181, R179 ;  /* 0x000000b3b5b37220 */ /* 0x000fe20000410000 */
[----:B------:R1:W-:Y:S01]  /*d430*/  MUFU.EX2 R222, R17 ;  /* 0x0000001100de7308 */ /* 0x0003e20000000800 */
[C---:B------:R-:W-:Y:S02]  /*d440*/  FMUL.FTZ R68, R182.reuse, R68 ;  /* 0x00000044b6447220 */ /* 0x040fe40000410000 */
[----:B------:R-:W-:Y:S01]  /*d450*/  FMUL.FTZ R69, R182, R69 ;  /* 0x00000045b6457220 */ /* 0x000fe20000410000 */
[----:B----4-:R-:W2:Y:S01]  /*d460*/  SHFL.BFLY PT, R2, R0, 0x1, 0x1f ;  /* 0x0c201f0000027f89 */ /* 0x010ea200000e0000 */
        /* <DEDUP_REMOVED lines=11> */
[----:B------:R-:W-:Y:S01]  /*d520*/  FMUL.FTZ R169, R180, R169 ;  /* 0x000000a9b4a97220 */ /* 0x000fe20000410000 */
[----:B---3--:R-:W-:Y:S01]  /*d530*/  @P0 IADD3 R4, P1, R206, UR4, RZ ;  /* 0x00000004ce040c10 */ /* 0x008fe2000ff3e0ff */
[----:B-1----:R-:W-:Y:S01]  /*d540*/  FMUL.FTZ R17, R182, R201 ;  /* 0x000000c9b6117220 */ /* 0x002fe20000410000 */
[----:B--2---:R-:W-:Y:S01]  /*d550*/  FMNMX.FTZ R2, R0, R2, !PT ;  /* 0x0000000200027209 */ /* 0x004fe20007810000 */
[C---:B------:R-:W-:Y:S01]  /*d560*/  FMUL.FTZ R172, R180.reuse, R172 ;  /* 0x000000acb4ac7220 */ /* 0x040fe20000410000 */
[----:B------:R-:W-:Y:S01]  /*d570*/  @P0 IADD3.X R5, R251, UR13, RZ, P1, !PT ;  /* 0x0000000dfb050c10 */ /* 0x000fe20008ffe4ff */
[----:B------:R-:W-:Y:S01]  /*d580*/  FMUL.FTZ R173, R180, R173 ;  /* 0x000000adb4ad7220 */ /* 0x000fe20000410000 */
[----:B------:R1:W-:Y:S01]  /*d590*/  MUFU.EX2 R251, R8 ;  /* 0x0000000800fb7308 */ /* 0x0003e20000000800 */
[----:B------:R-:W-:Y:S01]  /*d5a0*/  @P0 LEA R6, P3, R4, c[0x0][0x1c8], 0x1 ;  /* 0x0000720004060a11 */ /* 0x000fe200078608ff */
[----:B------:R-:W-:Y:S02]  /*d5b0*/  FADD.FTZ R0, -R2, R186 ;  /* 0x000000ba02007221 */ /* 0x000fe40000010100 */
[----:B----4-:R-:W-:Y:S01]  /*d5c0*/  FMUL.FTZ R18, R181, R202 ;  /* 0x000000cab5127220 */ /* 0x010fe20000410000 */
[----:B------:R-:W-:Y:S01]  /*d5d0*/  @P0 LEA.HI.X R7, R4, c[0x0][0x1cc], R5, 0x1, P3 ;  /* 0x0000730004070a11 */ /* 0x000fe200018f0c05 */
[----:B------:R-:W-:Y:S01]  /*d5e0*/  FFMA.FTZ R5, R9, c[0x0][0x2d0], -R208 ;  /* 0x0000b40009057a23 */ /* 0x000fe200000108d0 */
[----:B------:R-:W-:Y:S01]  /*d5f0*/  @P0 IADD3 R4, P2, R6, UR8, RZ ;  /* 0x0000000806040c10 */ /* 0x000fe2000ff5e0ff */
[----:B------:R-:W-:Y:S02]  /*d600*/  FMUL.FTZ R0, R0, c[0x0][0x2d0] ;  /* 0x0000b40000007a20 */ /* 0x000fe40000410000 */
[----:B------:R2:W3:Y:S01]  /*d610*/  MUFU.EX2 R215, R5 ;  /* 0x0000000500d77308 */ /* 0x0004e20000000800 */
[----:B------:R4:W-:Y:S01]  /*d620*/  @P0 LDGSTS.E.BYPASS.LTC128B.128 [R245+0x4100], [R6.64], !P5 ;  /* 0x0410000006f50fae */ /* 0x0009e2000e901d52 */
[C---:B-----5:R-:W-:Y:S01]  /*d630*/  FMUL.FTZ R19, R181.reuse, R203 ;  /* 0x000000cbb5137220 */ /* 0x060fe20000410000 */
[----:B------:R-:W-:Y:S01]  /*d640*/  MOV R203, R246 ;  /* 0x000000f600cb7202 */ /* 0x000fe20000000f00 */
[C---:B------:R-:W-:Y:S02]  /*d650*/  FMUL.FTZ R70, R181.reuse, R70 ;  /* 0x00000046b5467220 */ /* 0x040fe40000410000 */
[----:B------:R-:W-:Y:S02]  /*d660*/  FMUL.FTZ R71, R181, R71 ;  /* 0x00000047b5477220 */ /* 0x000fe40000410000 */
[C---:B------:R-:W-:Y:S02]  /*d670*/  FMUL.FTZ R72, R180.reuse, R72 ;  /* 0x00000048b4487220 */ /* 0x040fe40000410000 */
[----:B------:R-:W5:Y:S01]  /*d680*/  MUFU.EX2 R0, R0 ;  /* 0x0000000000007308 */ /* 0x000f620000000800 */
[C---:B------:R-:W-:Y:S02]  /*d690*/  FMUL.FTZ R73, R180.reuse, R73 ;  /* 0x00000049b4497220 */ /* 0x040fe40000410000 */
[C---:B------:R-:W-:Y:S01]  /*d6a0*/  FMUL.FTZ R76, R180.reuse, R76 ;  /* 0x0000004cb44c7220 */ /* 0x040fe20000410000 */
[C---:B-1----:R-:W-:Y:S01]  /*d6b0*/  @P0 LEA R8, P1, R3.reuse, c[0x0][0x1c8], 0x1 ;  /* 0x0000720003080a11 */ /* 0x042fe200078208ff */
[----:B------:R-:W-:Y:S02]  /*d6c0*/  FMUL.FTZ R77, R180, R77 ;  /* 0x0000004db44d7220 */ /* 0x000fe40000410000 */
[C---:B------:R-:W-:Y:S01]  /*d6d0*/  FMUL.FTZ R80, R182.reuse, R80 ;  /* 0x00000050b6507220 */ /* 0x040fe20000410000 */
[----:B------:R-:W-:Y:S01]  /*d6e0*/  @P0 LEA.HI.X R9, R3, c[0x0][0x1cc], R16, 0x1, P1 ;  /* 0x0000730003090a11 */ /* 0x000fe200008f0c10 */
[--C-:B------:R-:W-:Y:S01]  /*d6f0*/  FFMA.FTZ R3, R13, c[0x0][0x2d0], -R208.reuse ;  /* 0x0000b4000d037a23 */ /* 0x100fe200000108d0 */
[----:B------:R-:W-:Y:S01]  /*d700*/  MUFU.EX2 R217, R33 ;  /* 0x0000002100d97308 */ /* 0x000fe20000000800 */
[C---:B------:R-:W-:Y:S02]  /*d710*/  FMUL.FTZ R16, R182.reuse, R200 ;  /* 0x000000c8b6107220 */ /* 0x040fe40000410000 */
[----:B------:R1:W-:Y:S01]  /*d720*/  @P0 LDGSTS.E.BYPASS.LTC128B.128 [R245+0x6100], [R8.64], !P4 ;  /* 0x0610000008f50fae */ /* 0x0003e2000e101d52 */
[----:B--2---:R-:W-:Y:S01]  /*d730*/  @P0 IADD3.X R5, R7, UR6, RZ, P2, !PT ;  /* 0x0000000607050c10 */ /* 0x004fe200097fe4ff */
[----:B------:R-:W-:Y:S01]  /*d740*/  FMUL.FTZ R81, R182, R81 ;  /* 0x00000051b6517220 */ /* 0x000fe20000410000 */
[----:B---3--:R-:W-:Y:S01]  /*d750*/  MOV R202, R215 ;  /* 0x000000d700ca7202 */ /* 0x008fe20000000f00 */
[C---:B------:R-:W-:Y:S01]  /*d760*/  FMUL.FTZ R82, R181.reuse, R82 ;  /* 0x00000052b5527220 */ /* 0x040fe20000410000 */
[----:B----4-:R-:W-:Y:S01]  /*d770*/  @P0 IADD3 R6, P1, R4, UR8, RZ ;  /* 0x0000000804060c10 */ /* 0x010fe2000ff3e0ff */
[----:B------:R-:W-:Y:S01]  /*d780*/  FMUL.FTZ R83, R181, R83 ;  /* 0x00000053b5537220 */ /* 0x000fe20000410000 */
[----:B------:R2:W-:Y:S01]  /*d790*/  MUFU.EX2 R186, R3 ;  /* 0x0000000300ba7308 */ /* 0x0005e20000000800 */
[----:B------:R3:W-:Y:S01]  /*d7a0*/  @P0 LDGSTS.E.BYPASS.LTC128B.128 [R245+0x4900], [R4.64], !P5 ;  /* 0x0490000004f50fae */ /* 0x0007e2000e901d52 */
[C---:B------:R-:W-:Y:S01]  /*d7b0*/  @P0 IADD3.X R7, R5.reuse, UR6, RZ, P1, !PT ;  /* 0x0000000605070c10 */ /* 0x040fe20008ffe4ff */
[----:B------:R-:W-:Y:S01]  /*d7c0*/  FMUL.FTZ R84, R182, R84 ;  /* 0x00000054b6547220 */ /* 0x000fe20000410000 */
[----:B------:R-:W-:Y:S01]  /*d7d0*/  @P0 IADD3 R12, P1, R4, UR12, RZ ;  /* 0x0000000c040c0c10 */ /* 0x000fe2000ff3e0ff */
[C---:B-----5:R-:W-:Y:S02]  /*d7e0*/  FMUL.FTZ R138, R0.reuse, R138 ;  /* 0x0000008a008a7220 */ /* 0x060fe40000410000 */
[C---:B------:R-:W-:Y:S01]  /*d7f0*/  FMUL.FTZ R139, R0.reuse, R139 ;  /* 0x0000008b008b7220 */ /* 0x040fe20000410000 */
[----:B------:R-:W-:Y:S01]  /*d800*/  @P0 IADD3.X R13, R5, UR9, RZ, P1, !PT ;  /* 0x00000009050d0c10 */ /* 0x000fe20008ffe4ff */
[----:B------:R3:W-:Y:S01]  /*d810*/  @P0 LDGSTS.E.BYPASS.LTC128B.128 [R245+0x6900], [R4.64+0x80], !P4 ;  /* 0x0690008004f50fae */ /* 0x0007e2000e101d52 */
[C---:B------:R-:W-:Y:S01]  /*d820*/  FMUL.FTZ R142, R0.reuse, R142 ;  /* 0x0000008e008e7220 */ /* 0x040fe20000410000 */
[----:B------:R-:W-:Y:S01]  /*d830*/  MUFU.EX2 R200, R34 ;  /* 0x0000002200c87308 */ /* 0x000fe20000000800 */
[C---:B------:R-:W-:Y:S02]  /*d840*/  FMUL.FTZ R143, R0.reuse, R143 ;  /* 0x0000008f008f7220 */ /* 0x040fe40000410000 */
[C---:B------:R-:W-:Y:S02]  /*d850*/  FMUL.FTZ R154, R0.reuse, R154 ;  /* 0x0000009a009a7220 */ /* 0x040fe40000410000 */
[C---:B------:R-:W-:Y:S01]  /*d860*/  FMUL.FTZ R155, R0.reuse, R155 ;  /* 0x0000009b009b7220 */ /* 0x040fe20000410000 */
[----:B------:R4:W-:Y:S01]  /*d870*/  @P0 LDGSTS.E.BYPASS.LTC128B.128 [R245+0x5100], [R6.64], !P5 ;  /* 0x0510000006f50fae */ /* 0x0009e2000e901d52 */
[----:B------:R-:W-:Y:S01]  /*d880*/  FMUL.FTZ R158, R0, R158 ;  /* 0x0000009e009e7220 */ /* 0x000fe20000410000 */
[----:B-1----:R-:W-:Y:S01]  /*d890*/  @P0 IADD3 R8, P2, R6, UR8, RZ ;  /* 0x0000000806080c10 */ /* 0x002fe2000ff5e0ff */
[C---:B------:R-:W-:Y:S01]  /*d8a0*/  FMUL.FTZ R159, R0.reuse, R159 ;  /* 0x0000009f009f7220 */ /* 0x040fe20000410000 */
[----:B------:R-:W-:Y:S01]  /*d8b0*/  MUFU.EX2 R218, R35 ;  /* 0x0000002300da7308 */ /* 0x000fe20000000800 */
[----:B------:R-:W-:Y:S01]  /*d8c0*/  FMUL.FTZ R170, R0, R170 ;  /* 0x000000aa00aa7220 */ /* 0x000fe20000410000 */
[----:B------:R-:W-:Y:S02]  /*d8d0*/  @P0 IADD3.X R9, R7, UR6, RZ, P2, !PT ;  /* 0x0000000607090c10 */ /* 0x000fe400097fe4ff */
[----:B------:R1:W-:Y:S01]  /*d8e0*/  @P0 LDGSTS.E.BYPASS.LTC128B.128 [R245+0x7100], [R12.64], !P4 ;  /* 0x071000000cf50fae */ /* 0x0003e2000e101d52 */
[----:B--2---:R-:W-:Y:S02]  /*d8f0*/  FMUL.FTZ R3, R2, c[0x0][0x2d0] ;  /* 0x0000b40002037a20 */ /* 0x004fe40000410000 */
[----:B------:R-:W-:Y:S02]  /*d900*/  FMUL.FTZ R171, R0, R171 ;  /* 0x000000ab00ab7220 */ /* 0x000fe40000410000 */
[--C-:B------:R-:W-:Y:S02]  /*d910*/  FFMA.FTZ R14, R14, c[0x0][0x2d0], -R3.reuse ;  /* 0x0000b4000e0e7a23 */ /* 0x100fe40000010803 */
[--C-:B------:R-:W-:Y:S01]  /*d920*/  FFMA.FTZ R15, R15, c[0x0][0x2d0], -R3.reuse ;  /* 0x0000b4000f0f7a23 */ /* 0x100fe20000010803 */
[----:B------:R2:W-:Y:S01]  /*d930*/  @P0 LDGSTS.E.BYPASS.LTC128B.128 [R245+0x5900], [R8.64], !P5 ;  /* 0x0590000008f50fae */ /* 0x0005e2000e901d52 */
[----:B------:R5:W-:Y:S01]  /*d940*/  MUFU.EX2 R213, R14 ;  /* 0x0000000e00d57308 */ /* 0x000be20000000800 */
[--C-:B------:R-:W-:Y:S01]  /*d950*/  FFMA.FTZ R10, R10, c[0x0][0x2d0], -R3.reuse ;  /* 0x0000b4000a0a7a23 */ /* 0x100fe20000010803 */
[----:B---3--:R-:W-:Y:S01]  /*d960*/  @P0 IADD3 R4, P1, R6, UR12, RZ ;  /* 0x0000000c06040c10 */ /* 0x008fe2000ff3e0ff */
[--C-:B------:R-:W-:Y:S02]  /*d970*/  FFMA.FTZ R11, R11, c[0x0][0x2d0], -R3.reuse ;  /* 0x0000b4000b0b7a23 */ /* 0x100fe40000010803 */
[C---:B------:R-:W-:Y:S01]  /*d980*/  FMUL.FTZ R174, R0.reuse, R174 ;  /* 0x000000ae00ae7220 */ /* 0x040fe20000410000 */
[----:B------:R-:W-:Y:S01]  /*d990*/  @P0 IADD3.X R5, R7, UR9, RZ, P1, !PT ;  /* 0x0000000907050c10 */ /* 0x000fe20008ffe4ff */
[C---:B------:R-:W-:Y:S02]  /*d9a0*/  FMUL.FTZ R175, R0.reuse, R175 ;  /* 0x000000af00af7220 */ /* 0x040fe40000410000 */
[----:B------:R-:W-:Y:S01]  /*d9b0*/  FMUL.FTZ R74, R0, R74 ;  /* 0x0000004a004a7220 */ /* 0x000fe20000410000 */
[----:B------:R3:W-:Y:S01]  /*d9c0*/  MUFU.EX2 R214, R15 ;  /* 0x0000000f00d67308 */ /* 0x0007e20000000800 */
[----:B------:R3:W-:Y:S01]  /*d9d0*/  @P0 LDGSTS.E.BYPASS.LTC128B.128 [R245+0x7900], [R4.64], !P4 ;  /* 0x0790000004f50fae */ /* 0x0007e2000e101d52 */
[C---:B----4-:R-:W-:Y:S01]  /*d9e0*/  FMUL.FTZ R6, R181.reuse, R190 ;  /* 0x000000beb5067220 */ /* 0x050fe20000410000 */
[----:B------:R-:W-:Y:S01]  /*d9f0*/  F2FP.BF16.PACK_AB R190, R222, R246 ;  /* 0x000000f6debe723e */ /* 0x000fe200000010ff */
[----:B------:R-:W-:Y:S01]  /*da00*/  FMUL.FTZ R7, R181, R191 ;  /* 0x000000bfb5077220 */ /* 0x000fe20000410000 */
[----:B------:R-:W-:Y:S01]  /*da10*/  F2FP.BF16.PACK_AB R191, R221, R223 ;  /* 0x000000dfddbf723e */ /* 0x000fe200000010ff */
[----:B------:R-:W-:Y:S02]  /*da20*/  FMUL.FTZ R75, R0, R75 ;  /* 0x0000004b004b7220 */ /* 0x000fe40000410000 */
[C---:B-1----:R-:W-:Y:S01]  /*da30*/  FMUL.FTZ R12, R180.reuse, R196 ;  /* 0x000000c4b40c7220 */ /* 0x042fe20000410000 */
[----:B------:R-:W1:Y:S01]  /*da40*/  LDSM.16.MT88.4 R204, [R225+0x100] ;  /* 0x00010000e1cc783b */ /* 0x000e620000004200 */
[----:B------:R-:W-:Y:S01]  /*da50*/  MUFU.EX2 R211, R10 ;  /* 0x0000000a00d37308 */ /* 0x000fe20000000800 */
[----:B------:R-:W-:Y:S02]  /*da60*/  FMUL.FTZ R13, R180, R197 ;  /* 0x000000c5b40d7220 */ /* 0x000fe40000410000 */
[C---:B------:R-:W-:Y:S02]  /*da70*/  FMUL.FTZ R78, R0.reuse, R78 ;  /* 0x0000004e004e7220 */ /* 0x040fe40000410000 */
[----:B-----5:R-:W-:Y:S02]  /*da80*/  FMUL.FTZ R14, R0, R198 ;  /* 0x000000c6000e7220 */ /* 0x020fe40000410000 */
[C---:B--2---:R-:W-:Y:S01]  /*da90*/  FMUL.FTZ R8, R180.reuse, R192 ;  /* 0x000000c0b4087220 */ /* 0x044fe20000410000 */
[----:B------:R-:W-:Y:S01]  /*daa0*/  F2FP.BF16.PACK_AB R192, R215, R251 ;  /* 0x000000fbd7c0723e */ /* 0x000fe200000010ff */
[----:B------:R-:W-:Y:S01]  /*dab0*/  FMUL.FTZ R9, R180, R193 ;  /* 0x000000c1b4097220 */ /* 0x000fe20000410000 */
[----:B------:R-:W2:Y:S01]  /*dac0*/  MUFU.EX2 R212, R11 ;  /* 0x0000000b00d47308 */ /* 0x000ea20000000800 */
[----:B------:R-:W-:Y:S01]  /*dad0*/  FMUL.FTZ R79, R0, R79 ;  /* 0x0000004f004f7220 */ /* 0x000fe20000410000 */
[----:B------:R-:W0:Y:S01]  /*dae0*/  LDGDEPBAR ;  /* 0x00000000000079af */ /* 0x000e220000000000 */
[----:B------:R-:W-:Y:S02]  /*daf0*/  FMUL.FTZ R85, R182, R85 ;  /* 0x00000055b6557220 */ /* 0x000fe40000410000 */
[----:B---3--:R-:W-:Y:S02]  /*db00*/  FMUL.FTZ R15, R0, R199 ;  /* 0x000000c7000f7220 */ /* 0x008fe40000410000 */
[C---:B------:R-:W-:Y:S02]  /*db10*/  FMUL.FTZ R86, R181.reuse, R86 ;  /* 0x00000056b5567220 */ /* 0x040fe40000410000 */
[C---:B------:R-:W-:Y:S01]  /*db20*/  FMUL.FTZ R4, R182.reuse, R188 ;  /* 0x000000bcb6047220 */ /* 0x040fe20000410000 */
[----:B------:R-:W3:Y:S01]  /*db30*/  LDSM.16.MT88.4 R196, [R226+0x100] ;  /* 0x00010000e2c4783b */ /* 0x000ee20000004200 */
[----:B------:R-:W-:Y:S01]  /*db40*/  FMUL.FTZ R5, R182, R189 ;  /* 0x000000bdb6057220 */ /* 0x000fe20000410000 */
[----:B------:R-:W-:Y:S01]  /*db50*/  F2FP.BF16.PACK_AB R188, R244, R220 ;  /* 0x000000dcf4bc723e */ /* 0x000fe200000010ff */
[----:B------:R-:W-:Y:S01]  /*db60*/  FMUL.FTZ R87, R181, R87 ;  /* 0x00000057b5577220 */ /* 0x000fe20000410000 */
[----:B------:R-:W-:Y:S01]  /*db70*/  F2FP.BF16.PACK_AB R189, R247, R252 ;  /* 0x000000fcf7bd723e */ /* 0x000fe200000010ff */
[--C-:B------:R-:W-:Y:S02]  /*db80*/  FFMA.FTZ R28, R28, c[0x0][0x2d0], -R208.reuse ;  /* 0x0000b4001c1c7a23 */ /* 0x100fe400000108d0 */
[--C-:B------:R-:W-:Y:S02]  /*db90*/  FFMA.FTZ R29, R29, c[0x0][0x2d0], -R208.reuse ;  /* 0x0000b4001d1d7a23 */ /* 0x100fe400000108d0 */
[--C-:B------:R-:W-:Y:S01]  /*dba0*/  FFMA.FTZ R30, R30, c[0x0][0x2d0], -R3.reuse ;  /* 0x0000b4001e1e7a23 */ /* 0x100fe20000010803 */
[----:B------:R-:W-:Y:S01]  /*dbb0*/  MUFU.EX2 R216, R28 ;  /* 0x0000001c00d87308 */ /* 0x000fe20000000800 */
[----:B------:R-:W-:Y:S02]  /*dbc0*/  FFMA.FTZ R31, R31, c[0x0][0x2d0], -R3 ;  /* 0x0000b4001f1f7a23 */ /* 0x000fe40000010803 */
[--C-:B------:R-:W-:Y:S01]  /*dbd0*/  FFMA.FTZ R38, R38, c[0x0][0x2d0], -R209.reuse ;  /* 0x0000b40026267a23 */ /* 0x100fe200000108d1 */
[----:B--2---:R-:W-:Y:S01]  /*dbe0*/  F2FP.BF16.PACK_AB R193, R212, R211 ;  /* 0x000000d3d4c1723e */ /* 0x004fe200000010ff */
[--C-:B------:R-:W-:Y:S02]  /*dbf0*/  FFMA.FTZ R39, R39, c[0x0][0x2d0], -R209.reuse ;  /* 0x0000b40027277a23 */ /* 0x100fe400000108d1 */
[----:B------:R-:W-:Y:S01]  /*dc00*/  FFMA.FTZ R51, R51, c[0x0][0x2d0], -R209 ;  /* 0x0000b40033337a23 */ /* 0x000fe200000108d1 */
[-C--:B-1----:R-:W-:Y:S05]  /*dc10*/  HMMA.16816.F32.BF16 R4, R188, R204.reuse, R4 ;  /* 0x000000ccbc04723c */ /* 0x082fea0000041804 */
[----:B------:R-:W-:Y:S01]  /*dc20*/  FMUL.FTZ R10, R0, R194 ;  /* 0x000000c2000a7220 */ /* 0x000fe20000410000 */
[----:B------:R-:W-:Y:S01]  /*dc30*/  F2FP.BF16.PACK_AB R194, R186, R187 ;  /* 0x000000bbbac2723e */ /* 0x000fe200000010ff */
[----:B------:R-:W-:Y:S01]  /*dc40*/  FMUL.FTZ R11, R0, R195 ;  /* 0x000000c3000b7220 */ /* 0x000fe20000410000 */
[----:B------:R-:W-:Y:S01]  /*dc50*/  F2FP.BF16.PACK_AB R195, R214, R213 ;  /* 0x000000d5d6c3723e */ /* 0x000fe200000010ff */
[----:B------:R-:W-:Y:S03]  /*dc60*/  FFMA.FTZ R40, R40, c[0x0][0x2d0], -R208 ;  /* 0x0000b40028287a23 */ /* 0x000fe600000108d0 */
[--C-:B------:R-:W-:Y:S01]  /*dc70*/  FFMA.FTZ R42, R42, c[0x0][0x2d0], -R3.reuse ;  /* 0x0000b4002a2a7a23 */ /* 0x100fe20000010803 */
[----:B------:R-:W-:Y:S01]  /*dc80*/  MUFU.EX2 R215, R40 ;  /* 0x0000002800d77308 */ /* 0x000fe20000000800 */
[--C-:B------:R-:W-:Y:S01]  /*dc90*/  FFMA.FTZ R43, R43, c[0x0][0x2d0], -R3.reuse ;  /* 0x0000b4002b2b7a23 */ /* 0x100fe20000010803 */
[C---:B------:R-:W-:Y:S04]  /*dca0*/  HMMA.16816.F32.BF16 R8, R192.reuse, R204, R8 ;  /* 0x000000ccc008723c */ /* 0x040fe80000041808 */
[C---:B------:R-:W-:Y:S02]  /*dcb0*/  FMUL.FTZ R88, R180.reuse, R88 ;  /* 0x00000058b4587220 */ /* 0x040fe40000410000 */
[----:B------:R-:W-:Y:S02]  /*dcc0*/  FMUL.FTZ R89, R180, R89 ;  /* 0x00000059b4597220 */ /* 0x000fe40000410000 */
[-C--:B------:R-:W-:Y:S01]  /*dcd0*/  HMMA.16816.F32.BF16 R12, R192, R206.reuse, R12 ;  /* 0x000000cec00c723c */ /* 0x080fe2000004180c */
[----:B------:R1:W-:Y:S03]  /*dce0*/  MUFU.EX2 R204, R32 ;  /* 0x0000002000cc7308 */ /* 0x0003e60000000800 */
[C---:B------:R-:W-:Y:S02]  /*dcf0*/  FMUL.FTZ R90, R0.reuse, R90 ;  /* 0x0000005a005a7220 */ /* 0x040fe40000410000 */
[----:B------:R-:W-:Y:S02]  /*dd00*/  FMUL.FTZ R91, R0, R91 ;  /* 0x0000005b005b7220 */ /* 0x000fe40000410000 */
[C---:B------:R-:W-:Y:S03]  /*dd10*/  HMMA.16816.F32.BF16 R16, R188.reuse, R206, R16 ;  /* 0x000000cebc10723c */ /* 0x040fe60000041810 */
[----:B------:R-:W-:Y:S01]  /*dd20*/  MUFU.EX2 R206, R31 ;  /* 0x0000001f00ce7308 */ /* 0x000fe20000000800 */
[C---:B------:R-:W-:Y:S02]  /*dd30*/  FMUL.FTZ R92, R180.reuse, R92 ;  /* 0x0000005cb45c7220 */ /* 0x040fe40000410000 */
[----:B------:R-:W-:Y:S01]  /*dd40*/  FMUL.FTZ R93, R180, R93 ;  /* 0x0000005db45d7220 */ /* 0x000fe20000410000 */
[----:B------:R-:W-:Y:S01]  /*dd50*/  MOV R207, R223 ;  /* 0x000000df00cf7202 */ /* 0x000fe20000000f00 */
[-C--:B---3--:R-:W-:Y:S04]  /*dd60*/  HMMA.16816.F32.BF16 R132, R188, R196.reuse, R132 ;  /* 0x000000c4bc84723c */ /* 0x088fe80000041884 */
[C---:B------:R-:W-:Y:S01]  /*dd70*/  FMUL.FTZ R94, R0.reuse, R94 ;  /* 0x0000005e005e7220 */ /* 0x040fe20000410000 */
[----:B------:R-:W-:Y:S01]  /*dd80*/  MUFU.EX2 R205, R25 ;  /* 0x0000001900cd7308 */ /* 0x000fe20000000800 */
[----:B------:R-:W-:Y:S02]  /*dd90*/  FMUL.FTZ R95, R0, R95 ;  /* 0x0000005f005f7220 */ /* 0x000fe40000410000 */
[C---:B------:R-:W-:Y:S01]  /*dda0*/  HMMA.16816.F32.BF16 R136, R192.reuse, R196, R136 ;  /* 0x000000c4c088723c */ /* 0x040fe20000041888 */
[----:B-1----:R-:W-:Y:S03]  /*ddb0*/  LDSM.16.MT88.4 R32, [R225+0x900] ;  /* 0x00090000e120783b */ /* 0x002fe60000004200 */
        /* <DEDUP_REMOVED lines=8> */
[----:B------:R-:W-:Y:S02]  /*de40*/  FMUL.FTZ R101, R182, R101 ;  /* 0x00000065b6657220 */ /* 0x000fe40000410000 */
[C---:B------:R-:W-:Y:S04]  /*de50*/  FMUL.FTZ R102, R181.reuse, R102 ;  /* 0x00000066b5667220 */ /* 0x040fe80000410000 */
        /* <DEDUP_REMOVED lines=28> */
[----:B------:R-:W-:Y:S02]  /*e020*/  FFMA.FTZ R20, R20, c[0x0][0x2d0], -R210 ;  /* 0x0000b40014147a23 */ /* 0x000fe400000108d2 */
[----:B------:R-:W-:Y:S02]  /*e030*/  FFMA.FTZ R24, R24, c[0x0][0x2d0], -R208 ;  /* 0x0000b40018187a23 */ /* 0x000fe400000108d0 */
[----:B------:R-:W-:Y:S02]  /*e040*/  MUFU.EX2 R250, R20 ;  /* 0x0000001400fa7308 */ /* 0x000fe40000000800 */
[--C-:B------:R-:W-:Y:S02]  /*e050*/  FFMA.FTZ R26, R26, c[0x0][0x2d0], -R3.reuse ;  /* 0x0000b4001a1a7a23 */ /* 0x100fe40000010803 */
[----:B------:R-:W-:Y:S02]  /*e060*/  FFMA.FTZ R27, R27, c[0x0][0x2d0], -R3 ;  /* 0x0000b4001b1b7a23 */ /* 0x000fe40000010803 */
[C---:B------:R-:W-:Y:S02]  /*e070*/  FMUL.FTZ R128, R182.reuse, R128 ;  /* 0x00000080b6807220 */ /* 0x040fe40000410000 */
[----:B------:R-:W-:Y:S02]  /*e080*/  FMUL.FTZ R129, R182, R129 ;  /* 0x00000081b6817220 */ /* 0x000fe40000410000 */
[----:B------:R-:W-:Y:S01]  /*e090*/  MUFU.EX2 R20, R29 ;  /* 0x0000001d00147308 */ /* 0x000fe20000000800 */
[--C-:B------:R-:W-:Y:S02]  /*e0a0*/  FFMA.FTZ R37, R37, c[0x0][0x2d0], -R210.reuse ;  /* 0x0000b40025257a23 */ /* 0x100fe400000108d2 */
[--C-:B------:R-:W-:Y:S02]  /*e0b0*/  FFMA.FTZ R36, R36, c[0x0][0x2d0], -R210.reuse ;  /* 0x0000b40024247a23 */ /* 0x100fe400000108d2 */
[----:B------:R-:W-:Y:S02]  /*e0c0*/  FFMA.FTZ R48, R48, c[0x0][0x2d0], -R210 ;  /* 0x0000b40030307a23 */ /* 0x000fe400000108d2 */
[----:B------:R-:W-:Y:S02]  /*e0d0*/  FFMA.FTZ R50, R50, c[0x0][0x2d0], -R209 ;  /* 0x0000b40032327a23 */ /* 0x000fe400000108d1 */
[----:B------:R-:W-:Y:S01]  /*e0e0*/  FFMA.FTZ R41, R41, c[0x0][0x2d0], -R208 ;  /* 0x0000b40029297a23 */ /* 0x000fe200000108d0 */
[----:B------:R-:W-:Y:S01]  /*e0f0*/  MUFU.EX2 R248, R24 ;  /* 0x0000001800f87308 */ /* 0x000fe20000000800 */
[----:B------:R-:W-:Y:S02]  /*e100*/  FFMA.FTZ R49, R49, c[0x0][0x2d0], -R210 ;  /* 0x0000b40031317a23 */ /* 0x000fe400000108d2 */
[--C-:B------:R-:W-:Y:S02]  /*e110*/  FFMA.FTZ R44, R44, c[0x0][0x2d0], -R208.reuse ;  /* 0x0000b4002c2c7a23 */ /* 0x100fe400000108d0 */
[----:B------:R-:W-:Y:S02]  /*e120*/  FFMA.FTZ R45, R45, c[0x0][0x2d0], -R208 ;  /* 0x0000b4002d2d7a23 */ /* 0x000fe400000108d0 */
[--C-:B------:R-:W-:Y:S02]  /*e130*/  FFMA.FTZ R46, R46, c[0x0][0x2d0], -R3.reuse ;  /* 0x0000b4002e2e7a23 */ /* 0x100fe40000010803 */
[----:B------:R-:W-:Y:S01]  /*e140*/  FFMA.FTZ R47, R47, c[0x0][0x2d0], -R3 ;  /* 0x0000b4002f2f7a23 */ /* 0x000fe20000010803 */
[----:B------:R2:W-:Y:S01]  /*e150*/  MUFU.EX2 R246, R37 ;  /* 0x0000002500f67308 */ /* 0x0005e20000000800 */
[-C--:B-1----:R-:W-:Y:S03]  /*e160*/  HMMA.16816.F32.BF16 R164, R188, R196.reuse, R164 ;  /* 0x000000c4bca4723c */ /* 0x082fe600000418a4 */
[C---:B------:R-:W-:Y:S02]  /*e170*/  FMUL.FTZ R118, R181.reuse, R118 ;  /* 0x00000076b5767220 */ /* 0x040fe40000410000 */
[----:B------:R-:W-:Y:S02]  /*e180*/  FMUL.FTZ R119, R181, R119 ;  /* 0x00000077b5777220 */ /* 0x000fe40000410000 */
[--C-:B------:R-:W-:Y:S01]  /*e190*/  FFMA.FTZ R21, R21, c[0x0][0x2d0], -R210.reuse ;  /* 0x0000b40015157a23 */ /* 0x100fe200000108d2 */
[C---:B------:R-:W-:Y:S01]  /*e1a0*/  HMMA.16816.F32.BF16 R168, R192.reuse, R196, R168 ;  /* 0x000000c4c0a8723c */ /* 0x040fe200000418a8 */
[----:B------:R1:W-:Y:S03]  /*e1b0*/  MUFU.EX2 R223, R49 ;  /* 0x0000003100df7308 */ /* 0x0003e60000000800 */
[--C-:B------:R-:W-:Y:S02]  /*e1c0*/  FFMA.FTZ R23, R23, c[0x0][0x2d0], -R209.reuse ;  /* 0x0000b40017177a23 */ /* 0x100fe400000108d1 */
[--C-:B------:R-:W-:Y:S02]  /*e1d0*/  FFMA.FTZ R22, R22, c[0x0][0x2d0], -R209.reuse ;  /* 0x0000b40016167a23 */ /* 0x100fe400000108d1 */
[-C--:B------:R-:W-:Y:S03]  /*e1e0*/  HMMA.16816.F32.BF16 R172, R192, R198.reuse, R172 ;  /* 0x000000c6c0ac723c */ /* 0x080fe600000418ac */
[----:B------:R-:W3:Y:S01]  /*e1f0*/  MUFU.EX2 R201, R21 ;  /* 0x0000001500c97308 */ /* 0x000ee20000000800 */
[C---:B------:R-:W-:Y:S02]  /*e200*/  FMUL.FTZ R130, R181.reuse, R130 ;  /* 0x00000082b5827220 */ /* 0x040fe40000410000 */
[----:B------:R-:W-:Y:S01]  /*e210*/  FMUL.FTZ R131, R181, R131 ;  /* 0x00000083b5837220 */ /* 0x000fe20000410000 */
[----:B--2---:R-:W-:Y:S01]  /*e220*/  MOV R37, R222 ;  /* 0x000000de00257202 */ /* 0x004fe20000000f00 */
[C---:B------:R-:W-:Y:S01]  /*e230*/  HMMA.16816.F32.BF16 R176, R188.reuse, R198, R176 ;  /* 0x000000c6bcb0723c */ /* 0x040fe200000418b0 */
[----:B------:R-:W2:Y:S03]  /*e240*/  LDSM.16.MT88.4 R196, [R225+0x2100] ;  /* 0x00210000e1c4783b */ /* 0x000ea60000004200 */
[----:B------:R-:W-:Y:S01]  /*e250*/  FFMA.FTZ R52, R52, c[0x0][0x2d0], -R210 ;  /* 0x0000b40034347a23 */ /* 0x000fe200000108d2 */
[----:B------:R-:W-:Y:S01]  /*e260*/  MUFU.EX2 R222, R51 ;  /* 0x0000003300de7308 */ /* 0x000fe20000000800 */
[----:B------:R-:W-:Y:S02]  /*e270*/  FFMA.FTZ R66, R66, c[0x0][0x2d0], -R209 ;  /* 0x0000b40042427a23 */ /* 0x000fe400000108d1 */
[----:B------:R-:W-:Y:S04]  /*e280*/  FFMA.FTZ R56, R56, c[0x0][0x2d0], -R208 ;  /* 0x0000b40038387a23 */ /* 0x000fe800000108d0 */
[----:B-1----:R-:W-:Y:S02]  /*e290*/  FFMA.FTZ R49, R53, c[0x0][0x2d0], -R210 ;  /* 0x0000b40035317a23 */ /* 0x002fe400000108d2 */
[----:B------:R-:W-:Y:S01]  /*e2a0*/  FFMA.FTZ R53, R62, c[0x0][0x2d0], -R3 ;  /* 0x0000b4003e357a23 */ /* 0x000fe20000010803 */
[----:B------:R-:W1:Y:S01]  /*e2b0*/  MUFU.EX2 R219, R23 ;  /* 0x0000001700db7308 */ /* 0x000e620000000800 */
[----:B------:R-:W-:Y:S09]  /*e2c0*/  FFMA.FTZ R57, R57, c[0x0][0x2d0], -R208 ;  /* 0x0000b40039397a23 */ /* 0x000ff200000108d0 */
[----:B------:R4:W5:Y:S10]  /*e2d0*/  MUFU.EX2 R249, R22 ;  /* 0x0000001600f97308 */ /* 0x0009740000000800 */
[----:B------:R-:W-:Y:S01]  /*e2e0*/  MUFU.EX2 R66, R66 ;  /* 0x0000004200427308 */ /* 0x000fe20000000800 */
[-C--:B--2---:R-:W-:Y:S09]  /*e2f0*/  HMMA.16816.F32.BF16 R68, R188, R196.reuse, R68 ;  /* 0x000000c4bc44723c */ /* 0x084ff20000041844 */
[----:B------:R-:W-:Y:S01]  /*e300*/  MUFU.EX2 R53, R53 ;  /* 0x0000003500357308 */ /* 0x000fe20000000800 */
[C---:B------:R-:W-:Y:S08]  /*e310*/  HMMA.16816.F32.BF16 R72, R192.reuse, R196, R72 ;  /* 0x000000c4c048723c */ /* 0x040ff00000041848 */
[-C--:B------:R-:W-:Y:S08]  /*e320*/  HMMA.16816.F32.BF16 R76, R192, R198.reuse, R76 ;  /* 0x000000c6c04c723c */ /* 0x080ff0000004184c */
[C---:B------:R-:W-:Y:S01]  /*e330*/  HMMA.16816.F32.BF16 R80, R188.reuse, R198, R80 ;  /* 0x000000c6bc50723c */ /* 0x040fe20000041850 */
[----:B------:R-:W2:Y:S07]  /*e340*/  LDSM.16.MT88.4 R196, [R226+0x2100] ;  /* 0x00210000e2c4783b */ /* 0x000eae0000004200 */
[-C--:B--2---:R-:W-:Y:S08]  /*e350*/  HMMA.16816.F32.BF16 R84, R188, R196.reuse, R84 ;  /* 0x000000c4bc54723c */ /* 0x084ff00000041854 */
        /* <DEDUP_REMOVED lines=10> */
[C---:B------:R-:W-:Y:S01]  /*e400*/  HMMA.16816.F32.BF16 R120, R192.reuse, R196, R120 ;  /* 0x000000c4c078723c */ /* 0x040fe20000041878 */
[----:B------:R-:W-:Y:S06]  /*e410*/  MUFU.EX2 R196, R26 ;  /* 0x0000001a00c47308 */ /* 0x000fec0000000800 */
[----:B---3--:R-:W-:Y:S01]  /*e420*/  MOV R197, R201 ;  /* 0x000000c900c57202 */ /* 0x008fe20000000f00 */
[-C--:B------:R-:W-:Y:S04]  /*e430*/  HMMA.16816.F32.BF16 R124, R192, R198.reuse, R124 ;  /* 0x000000c6c07c723c */ /* 0x080fe8000004187c */
[----:B------:R-:W-:Y:S02]  /*e440*/  MOV R201, R247 ;  /* 0x000000f700c97202 */ /* 0x000fe40000000f00 */
[----:B------:R2:W-:Y:S01]  /*e450*/  MUFU.EX2 R247, R48 ;  /* 0x0000003000f77308 */ /* 0x0005e20000000800 */
[----:B------:R-:W-:Y:S01]  /*e460*/  MOV R194, R205 ;  /* 0x000000cd00c27202 */ /* 0x000fe20000000f00 */
[----:B------:R-:W-:Y:S04]  /*e470*/  HMMA.16816.F32.BF16 R128, R188, R198, R128 ;  /* 0x000000c6bc80723c */ /* 0x000fe80000041880 */
[----:B------:R-:W-:Y:S02]  /*e480*/  MOV R193, R204 ;  /* 0x000000cc00c17202 */ /* 0x000fe40000000f00 */
[----:B------:R-:W-:Y:S02]  /*e490*/  MOV R192, R200 ;  /* 0x000000c800c07202 */ /* 0x000fe40000000f00 */
[----:B------:R3:W-:Y:S01]  /*e4a0*/  MUFU.EX2 R205, R30 ;  /* 0x0000001e00cd7308 */ /* 0x0007e20000000800 */
[----:B-1----:R-:W-:Y:S03]  /*e4b0*/  MOV R195, R219 ;  /* 0x000000db00c37202 */ /* 0x002fe60000000f00 */
[----:B------:R-:W-:Y:S02]  /*e4c0*/  MOV R191, R218 ;  /* 0x000000da00bf7202 */ /* 0x000fe40000000f00 */
[----:B------:R-:W-:Y:S02]  /*e4d0*/  MOV R198, R217 ;  /* 0x000000d900c67202 */ /* 0x000fe40000000f00 */
[----:B------:R-:W-:Y:S02]  /*e4e0*/  MOV R190, R20 ;  /* 0x0000001400be7202 */ /* 0x000fe40000000f00 */
[----:B------:R-:W1:Y:S01]  /*e4f0*/  MUFU.EX2 R204, R27 ;  /* 0x0000001b00cc7308 */ /* 0x000e620000000800 */
[----:B------:R-:W-:Y:S02]  /*e500*/  F2FP.BF16.PACK_AB R20, R197, R250 ;  /* 0x000000fac514723e */ /* 0x000fe400000010ff */
[----:B----4-:R-:W-:Y:S01]  /*e510*/  F2FP.BF16.PACK_AB R22, R198, R193 ;  /* 0x000000c1c616723e */ /* 0x010fe200000010ff */
[--C-:B--2---:R-:W-:Y:S01]  /*e520*/  FFMA.FTZ R48, R64, c[0x0][0x2d0], -R210.reuse ;  /* 0x0000b40040307a23 */ /* 0x104fe200000108d2 */
[----:B-----5:R-:W-:Y:S01]  /*e530*/  F2FP.BF16.PACK_AB R21, R195, R249 ;  /* 0x000000f9c315723e */ /* 0x020fe200000010ff */
[----:B------:R-:W-:Y:S01]  /*e540*/  FFMA.FTZ R210, R65, c[0x0][0x2d0], -R210 ;  /* 0x0000b40041d27a23 */ /* 0x000fe200000108d2 */
[----:B------:R-:W-:Y:S02]  /*e550*/  F2FP.BF16.PACK_AB R23, R191, R192 ;  /* 0x000000c0bf17723e */ /* 0x000fe400000010ff */
[----:B------:R-:W-:Y:S01]  /*e560*/  MOV R199, R216 ;  /* 0x000000d800c77202 */ /* 0x000fe20000000f00 */
[----:B------:R2:W-:Y:S01]  /*e570*/  MUFU.EX2 R217, R38 ;  /* 0x0000002600d97308 */ /* 0x0005e20000000800 */
[----:B------:R-:W-:Y:S02]  /*e580*/  F2FP.BF16.PACK_AB R24, R194, R248 ;  /* 0x000000f8c218723e */ /* 0x000fe400000010ff */
[----:B------:R-:W-:Y:S01]  /*e590*/  F2FP.BF16.PACK_AB R26, R190, R199 ;  /* 0x000000c7be1a723e */ /* 0x000fe200000010ff */
[-C--:B------:R-:W-:Y:S01]  /*e5a0*/  HMMA.16816.F32.BF16 R4, R20, R32.reuse, R4 ;  /* 0x000000201404723c */ /* 0x080fe20000041804 */
[----:B---3--:R-:W3:Y:S04]  /*e5b0*/  LDSM.16.MT88.4 R28, [R226+0x900] ;  /* 0x00090000e21c783b */ /* 0x008ee80000004200 */
[----:B------:R-:W-:Y:S01]  /*e5c0*/  MOV R200, R244 ;  /* 0x000000f400c87202 */ /* 0x000fe20000000f00 */
[----:B------:R4:W-:Y:S01]  /*e5d0*/  MUFU.EX2 R219, R39 ;  /* 0x0000002700db7308 */ /* 0x0009e20000000800 */
[----:B------:R-:W-:Y:S02]  /*e5e0*/  MOV R188, R221 ;  /* 0x000000dd00bc7202 */ /* 0x000fe40000000f00 */
[----:B------:R-:W-:Y:S03]  /*e5f0*/  MOV R189, R186 ;  /* 0x000000ba00bd7202 */ /* 0x000fe60000000f00 */
[----:B-1----:R-:W-:Y:S02]  /*e600*/  F2FP.BF16.PACK_AB R25, R204, R196 ;  /* 0x000000c4cc19723e */ /* 0x002fe400000010ff */
[----:B------:R-:W-:Y:S02]  /*e610*/  F2FP.BF16.PACK_AB R27, R206, R205 ;  /* 0x000000cdce1b723e */ /* 0x000fe400000010ff */
[----:B------:R-:W-:Y:S01]  /*e620*/  MUFU.EX2 R186, R43 ;  /* 0x0000002b00ba7308 */ /* 0x000fe20000000800 */
[----:B--2---:R-:W2:Y:S04]  /*e630*/  LDL.LU R38, [R1+0x2c] ;  /* 0x00002c0001267983 */ /* 0x004ea80000300800 */
[C---:B------:R-:W-:Y:S05]  /*e640*/  HMMA.16816.F32.BF16 R8, R24.reuse, R32, R8 ;  /* 0x000000201808723c */ /* 0x040fea0000041808 */
[----:B------:R1:W-:Y:S03]  /*e650*/  MUFU.EX2 R244, R36 ;  /* 0x0000002400f47308 */ /* 0x0003e60000000800 */
[-C--:B------:R-:W-:Y:S01]  /*e660*/  HMMA.16816.F32.BF16 R12, R24, R34.reuse, R12 ;  /* 0x00000022180c723c */ /* 0x080fe2000004180c */
[----:B----4-:R-:W4:Y:S04]  /*e670*/  LDL.LU R39, [R1+0x8] ;  /* 0x0000080001277983 */ /* 0x010f280000300800 */
[----:B------:R-:W5:Y:S02]  /*e680*/  LDL.LU R51, [R1+0xc] ;  /* 0x00000c0001337983 */ /* 0x000f640000300800 */
[----:B------:R1:W-:Y:S01]  /*e690*/  MUFU.EX2 R221, R50 ;  /* 0x0000003200dd7308 */ /* 0x0003e20000000800 */
[C---:B------:R-:W-:Y:S01]  /*e6a0*/  HMMA.16816.F32.BF16 R16, R20.reuse, R34, R16 ;  /* 0x000000221410723c */ /* 0x040fe20000041810 */
[----:B------:R-:W5:Y:S04]  /*e6b0*/  LDL.LU R40, [R1+0x4] ;  /* 0x0000040001287983 */ /* 0x000f680000300800 */
[----:B------:R-:W-:Y:S03]  /*e6c0*/  LDSM.16.MT88.4 R32, [R226+0x1100] ;  /* 0x00110000e220783b */ /* 0x000fe60000004200 */
[-C--:B---3--:R-:W-:Y:S01]  /*e6d0*/  HMMA.16816.F32.BF16 R132, R20, R28.reuse, R132 ;  /* 0x0000001c1484723c */ /* 0x088fe20000041884 */
[----:B------:R3:W2:Y:S03]  /*e6e0*/  MUFU.EX2 R216, R41 ;  /* 0x0000002900d87308 */ /* 0x0006a60000000800 */
[----:B-1----:R-:W-:Y:S04]  /*e6f0*/  MOV R36, R187 ;  /* 0x000000bb00247202 */ /* 0x002fe80000000f00 */
[C---:B------:R-:W-:Y:S03]  /*e700*/  HMMA.16816.F32.BF16 R136, R24.reuse, R28, R136 ;  /* 0x0000001c1888723c */ /* 0x040fe60000041888 */
[----:B------:R-:W1:Y:S01]  /*e710*/  MUFU.EX2 R187, R42 ;  /* 0x0000002a00bb7308 */ /* 0x000e620000000800 */
[--C-:B------:R-:W-:Y:S04]  /*e720*/  FFMA.FTZ R50, R60, c[0x0][0x2d0], -R208.reuse ;  /* 0x0000b4003c327a23 */ /* 0x100fe800000108d0 */
[-C--:B------:R-:W-:Y:S04]  /*e730*/  HMMA.16816.F32.BF16 R140, R24, R30.reuse, R140 ;  /* 0x0000001e188c723c */ /* 0x080fe8000004188c */
[----:B------:R-:W-:Y:S01]  /*e740*/  FFMA.FTZ R208, R61, c[0x0][0x2d0], -R208 ;  /* 0x0000b4003dd07a23 */ /* 0x000fe200000108d0 */
[----:B------:R-:W-:Y:S03]  /*e750*/  MUFU.EX2 R218, R44 ;  /* 0x0000002c00da7308 */ /* 0x000fe60000000800 */
[C---:B------:R-:W-:Y:S01]  /*e760*/  HMMA.16816.F32.BF16 R144, R20.reuse, R30, R144 ;  /* 0x0000001e1490723c */ /* 0x040fe20000041890 */
[----:B------:R-:W1:Y:S03]  /*e770*/  LDSM.16.MT88.4 R28, [R228+0x900] ;  /* 0x00090000e41c783b */ /* 0x000e660000004200 */
[----:B---3--:R-:W-:Y:S03]  /*e780*/  MOV R41, R220 ;  /* 0x000000dc00297202 */ /* 0x008fe60000000f00 */
[----:B------:R3:W1:Y:S10]  /*e790*/  MUFU.EX2 R220, R45 ;  /* 0x0000002d00dc7308 */ /* 0x0006740000000800 */
[----:B------:R1:W-:Y:S10]  /*e7a0*/  MUFU.EX2 R64, R46 ;  /* 0x0000002e00407308 */ /* 0x0003f40000000800 */
[----:B------:R1:W1:Y:S01]  /*e7b0*/  MUFU.EX2 R60, R47 ;  /* 0x0000002f003c7308 */ /* 0x0002620000000800 */
[----:B---3--:R-:W-:Y:S02]  /*e7c0*/  FFMA.FTZ R45, R55, c[0x0][0x2d0], -R209 ;  /* 0x0000b400372d7a23 */ /* 0x008fe400000108d1 */
[----:B------:R-:W-:Y:S07]  /*e7d0*/  FFMA.FTZ R55, R58, c[0x0][0x2d0], -R3 ;  /* 0x0000b4003a377a23 */ /* 0x000fee0000010803 */
[----:B------:R-:W-:Y:S01]  /*e7e0*/  MUFU.EX2 R65, R45 ;  /* 0x0000002d00417308 */ /* 0x000fe20000000800 */
[-C--:B-1----:R-:W-:Y:S03]  /*e7f0*/  HMMA.16816.F32.BF16 R148, R20, R28.reuse, R148 ;  /* 0x0000001c1494723c */ /* 0x082fe60000041894 */
[--C-:B------:R-:W-:Y:S02]  /*e800*/  FFMA.FTZ R46, R54, c[0x0][0x2d0], -R209.reuse ;  /* 0x0000b400362e7a23 */ /* 0x100fe400000108d1 */
[----:B------:R-:W-:Y:S04]  /*e810*/  FFMA.FTZ R209, R67, c[0x0][0x2d0], -R209 ;  /* 0x0000b40043d17a23 */ /* 0x000fe800000108d1 */
[----:B------:R-:W-:Y:S03]  /*e820*/  MUFU.EX2 R58, R50 ;  /* 0x00000032003a7308 */ /* 0x000fe60000000800 */
[--C-:B------:R-:W-:Y:S01]  /*e830*/  FFMA.FTZ R54, R59, c[0x0][0x2d0], -R3.reuse ;  /* 0x0000b4003b367a23 */ /* 0x100fe20000010803 */
[C---:B------:R-:W-:Y:S04]  /*e840*/  HMMA.16816.F32.BF16 R152, R24.reuse, R28, R152 ;  /* 0x0000001c1898723c */ /* 0x040fe80000041898 */
[----:B------:R-:W-:Y:S01]  /*e850*/  MOV R47, R36 ;  /* 0x00000024002f7202 */ /* 0x000fe20000000f00 */
[----:B------:R-:W-:Y:S03]  /*e860*/  FFMA.FTZ R3, R63, c[0x0][0x2d0], -R3 ;  /* 0x0000b4003f037a23 */ /* 0x000fe60000010803 */
[-C--:B------:R-:W-:Y:S01]  /*e870*/  HMMA.16816.F32.BF16 R156, R24, R30.reuse, R156 ;  /* 0x0000001e189c723c */ /* 0x080fe2000004189c */
[----:B------:R-:W-:Y:S07]  /*e880*/  MUFU.EX2 R67, R49 ;  /* 0x0000003100437308 */ /* 0x000fee0000000800 */
[C---:B------:R-:W-:Y:S01]  /*e890*/  HMMA.16816.F32.BF16 R160, R20.reuse, R30, R160 ;  /* 0x0000001e14a0723c */ /* 0x040fe200000418a0 */
[----:B------:R-:W1:Y:S02]  /*e8a0*/  LDSM.16.MT88.4 R28, [R227+0x900] ;  /* 0x00090000e31c783b */ /* 0x000e640000004200 */
[----:B------:R-:W-:Y:S10]  /*e8b0*/  MUFU.EX2 R62, R46 ;  /* 0x0000002e003e7308 */ /* 0x000ff40000000800 */
[----:B------:R-:W-:Y:S10]  /*e8c0*/  MUFU.EX2 R210, R210 ;  /* 0x000000d200d27308 */ /* 0x000ff40000000800 */
[----:B------:R-:W-:Y:S10]  /*e8d0*/  MUFU.EX2 R209, R209 ;  /* 0x000000d100d17308 */ /* 0x000ff40000000800 */
[----:B------:R-:W-:Y:S01]  /*e8e0*/  MUFU.EX2 R208, R208 ;  /* 0x000000d000d07308 */ /* 0x000fe20000000800 */
[-C--:B-1----:R-:W-:Y:S09]  /*e8f0*/  HMMA.16816.F32.BF16 R164, R20, R28.reuse, R164 ;  /* 0x0000001c14a4723c */ /* 0x082ff200000418a4 */
[----:B------:R-:W-:Y:S01]  /*e900*/  MUFU.EX2 R63, R52 ;  /* 0x00000034003f7308 */ /* 0x000fe20000000800 */
[C---:B------:R-:W-:Y:S09]  /*e910*/  HMMA.16816.F32.BF16 R168, R24.reuse, R28, R168 ;  /* 0x0000001c18a8723c */ /* 0x040ff200000418a8 */
[----:B------:R1:W3:Y:S01]  /*e920*/  MUFU.EX2 R52, R3 ;  /* 0x0000000300347308 */ /* 0x0002e20000000800 */
[-C--:B------:R-:W-:Y:S09]  /*e930*/  HMMA.16816.F32.BF16 R172, R24, R30.reuse, R172 ;  /* 0x0000001e18ac723c */ /* 0x080ff200000418ac */
[----:B------:R-:W-:Y:S01]  /*e940*/  MUFU.EX2 R59, R57 ;  /* 0x00000039003b7308 */ /* 0x000fe20000000800 */
[C---:B------:R-:W-:Y:S01]  /*e950*/  HMMA.16816.F32.BF16 R176, R20.reuse, R30, R176 ;  /* 0x0000001e14b0723c */ /* 0x040fe200000418b0 */
[----:B------:R-:W1:Y:S08]  /*e960*/  LDSM.16.MT88.4 R28, [R225+0x2900] ;  /* 0x00290000e11c783b */ /* 0x000e700000004200 */
[----:B------:R-:W-:Y:S10]  /*e970*/  MUFU.EX2 R61, R56 ;  /* 0x00000038003d7308 */ /* 0x000ff40000000800 */
[----:B------:R-:W-:Y:S10]  /*e980*/  MUFU.EX2 R55, R55 ;  /* 0x0000003700377308 */ /* 0x000ff40000000800 */
[----:B------:R-:W2:Y:S01]  /*e990*/  MUFU.EX2 R54, R54 ;  /* 0x0000003600367308 */ /* 0x000ea20000000800 */
[-C--:B-1----:R-:W-:Y:S08]  /*e9a0*/  HMMA.16816.F32.BF16 R68, R20, R28.reuse, R68 ;  /* 0x0000001c1444723c */ /* 0x082ff00000041844 */
[C---:B------:R-:W-:Y:S08]  /*e9b0*/  HMMA.16816.F32.BF16 R72, R24.reuse, R28, R72 ;  /* 0x0000001c1848723c */ /* 0x040ff00000041848 */
[-C--:B------:R-:W-:Y:S08]  /*e9c0*/  HMMA.16816.F32.BF16 R76, R24, R30.reuse, R76 ;  /* 0x0000001e184c723c */ /* 0x080ff0000004184c */
[C---:B------:R-:W-:Y:S01]  /*e9d0*/  HMMA.16816.F32.BF16 R80, R20.reuse, R30, R80 ;  /* 0x0000001e1450723c */ /* 0x040fe20000041850 */
[----:B------:R-:W1:Y:S07]  /*e9e0*/  LDSM.16.MT88.4 R28, [R226+0x2900] ;  /* 0x00290000e21c783b */ /* 0x000e6e0000004200 */
[-C--:B-1----:R-:W-:Y:S08]  /*e9f0*/  HMMA.16816.F32.BF16 R84, R20, R28.reuse, R84 ;  /* 0x0000001c1454723c */ /* 0x082ff00000041854 */
[C---:B------:R-:W-:Y:S04]  /*ea00*/  HMMA.16816.F32.BF16 R88, R24.reuse, R28, R88 ;  /* 0x0000001c1858723c */ /* 0x040fe80000041858 */
[----:B--2---:R-:W-:Y:S04]  /*ea10*/  FFMA.FTZ R44, R0, R38, R211 ;  /* 0x00000026002c7223 */ /* 0x004fe800000100d3 */
[-C--:B------:R-:W-:Y:S04]  /*ea20*/  HMMA.16816.F32.BF16 R92, R24, R30.reuse, R92 ;  /* 0x0000001e185c723c */ /* 0x080fe8000004185c */
[----:B------:R-:W-:Y:S02]  /*ea30*/  MOV R211, R202 ;  /* 0x000000ca00d37202 */ /* 0x000fe40000000f00 */
[----:B------:R-:W-:Y:S02]  /*ea40*/  MOV R0, R201 ;  /* 0x000000c900007202 */ /* 0x000fe40000000f00 */
[C---:B------:R-:W-:Y:S01]  /*ea50*/  HMMA.16816.F32.BF16 R96, R20.reuse, R30, R96 ;  /* 0x0000001e1460723c */ /* 0x040fe20000041860 */
[----:B------:R-:W1:Y:S03]  /*ea60*/  LDSM.16.MT88.4 R28, [R228+0x2900] ;  /* 0x00290000e41c783b */ /* 0x000e660000004200 */
[----:B----4-:R-:W-:Y:S01]  /*ea70*/  FFMA.FTZ R180, R180, R39, R251 ;  /* 0x00000027b4b47223 */ /* 0x010fe200000100fb */
[----:B------:R-:W-:Y:S01]  /*ea80*/  MOV R251, R203 ;  /* 0x000000cb00fb7202 */ /* 0x000fe20000000f00 */
[----:B-----5:R-:W-:Y:S01]  /*ea90*/  FFMA.FTZ R181, R181, R51, R252 ;  /* 0x00000033b5b57223 */ /* 0x020fe200000100fc */
[----:B------:R-:W-:Y:S02]  /*eaa0*/  MOV R51, R37 ;  /* 0x0000002500337202 */ /* 0x000fe40000000f00 */
[----:B------:R-:W-:Y:S03]  /*eab0*/  LDSM.16.MT88.4 R36, [R228+0x1100] ;  /* 0x00110000e424783b */ /* 0x000fe60000004200 */
[----:B------:R-:W-:Y:S01]  /*eac0*/  FFMA.FTZ R182, R182, R40, R41 ;  /* 0x00000028b6b67223 */ /* 0x000fe20000010029 */
[----:B------:R-:W-:Y:S01]  /*ead0*/  MOV R252, R207 ;  /* 0x000000cf00fc7202 */ /* 0x000fe20000000f00 */
[----:B------:R-:W-:Y:S01]  /*eae0*/  FADD.FTZ R0, R0, R181 ;  /* 0x000000b500007221 */ /* 0x000fe20000010000 */
[----:B------:R2:W4:Y:S01]  /*eaf0*/  MUFU.EX2 R207, R48 ;  /* 0x0000003000cf7308 */ /* 0x0005220000000800 */
[----:B------:R-:W-:Y:S01]  /*eb00*/  MOV R181, R192 ;  /* 0x000000c000b57202 */ /* 0x000fe20000000f00 */
[----:B------:R-:W-:Y:S01]  /*eb10*/  LDSM.16.MT88.4 R40, [R227+0x1100] ;  /* 0x00110000e328783b */ /* 0x000fe20000004200 */
[----:B------:R-:W-:Y:S01]  /*eb20*/  FADD.FTZ R0, R252, R0 ;  /* 0x00000000fc007221 */ /* 0x000fe20000010000 */
[----:B------:R-:W-:Y:S03]  /*eb30*/  MOV R252, R190 ;  /* 0x000000be00fc7202 */ /* 0x000fe60000000f00 */
        /* <DEDUP_REMOVED lines=29> */
[----:B------:R-:W5:Y:S07]  /*ed10*/  LDSM.16.MT88.4 R32, [R226+0x3100] ;  /* 0x00310000e220783b */ /* 0x000f6e0000004200 */
        /* <DEDUP_REMOVED lines=11> */
[C---:B------:R-:W-:Y:S07]  /*edd0*/  HMMA.16816.F32.BF16 R72, R28.reuse, R24, R72 ;  /* 0x000000181c48723c */ /* 0x040fee0000041848 */
[----:B------:R-:W-:Y:S01]  /*ede0*/  MOV R25, R200 ;  /* 0x000000c800197202 */ /* 0x000fe20000000f00 */
[-C--:B------:R-:W-:Y:S01]  /*edf0*/  HMMA.16816.F32.BF16 R76, R28, R26.reuse, R76 ;  /* 0x0000001a1c4c723c */ /* 0x080fe2000004184c */
[----:B------:R-:W1:Y:S03]  /*ee00*/  LDSM.16.MT88.4 R200, [R225+0x1900] ;  /* 0x00190000e1c8783b */ /* 0x000e660000004200 */
[----:B------:R-:W-:Y:S01]  /*ee10*/  FADD.FTZ R24, R25, R182 ;  /* 0x000000b619187221 */ /* 0x000fe20000010000 */
[----:B------:R-:W-:Y:S01]  /*ee20*/  MOV R182, R199 ;  /* 0x000000c700b67202 */ /* 0x000fe20000000f00 */
[----:B------:R-:W-:Y:S01]  /*ee30*/  FADD.FTZ R25, R211, R180 ;  /* 0x000000b4d3197221 */ /* 0x000fe20000010000 */
[----:B------:R-:W-:Y:S01]  /*ee40*/  MOV R211, R198 ;  /* 0x000000c600d37202 */ /* 0x000fe20000000f00 */
[C---:B------:R-:W-:Y:S04]  /*ee50*/  HMMA.16816.F32.BF16 R80, R20.reuse, R26, R80 ;  /* 0x0000001a1450723c */ /* 0x040fe80000041850 */
[----:B------:R-:W-:Y:S01]  /*ee60*/  FADD.FTZ R25, R47, R25 ;  /* 0x000000192f197221 */ /* 0x000fe20000010000 */
[----:B------:R-:W-:Y:S01]  /*ee70*/  MOV R180, R193 ;  /* 0x000000c100b47202 */ /* 0x000fe20000000f00 */
[----:B------:R-:W-:Y:S01]  /*ee80*/  FADD.FTZ R24, R251, R24 ;  /* 0x00000018fb187221 */ /* 0x000fe20000010000 */
[----:B------:R-:W-:Y:S01]  /*ee90*/  MOV R251, R191 ;  /* 0x000000bf00fb7202 */ /* 0x000fe20000000f00 */
[-C--:B-----5:R-:W-:Y:S04]  /*eea0*/  HMMA.16816.F32.BF16 R84, R20, R32.reuse, R84 ;  /* 0x000000201454723c */ /* 0x0a0fe80000041854 */
[----:B------:R-:W-:Y:S01]  /*eeb0*/  FADD.FTZ R26, R212, R44 ;  /* 0x0000002cd41a7221 */ /* 0x000fe20000010000 */
[----:B---3--:R-:W-:Y:S01]  /*eec0*/  F2FP.BF16.PACK_AB R27, R52, R53 ;  /* 0x00000035341b723e */ /* 0x008fe200000010ff */
[----:B------:R-:W-:Y:S01]  /*eed0*/  LDSM.16.MT88.4 R44, [R226+0x3900] ;  /* 0x00390000e22c783b */ /* 0x000fe20000004200 */
[----:B------:R-:W-:Y:S01]  /*eee0*/  FADD.FTZ R24, R51, R24 ;  /* 0x0000001833187221 */ /* 0x000fe20000010000 */
[C---:B------:R-:W-:Y:S04]  /*eef0*/  HMMA.16816.F32.BF16 R88, R28.reuse, R32, R88 ;  /* 0x000000201c58723c */ /* 0x040fe80000041858 */
[----:B------:R-:W-:Y:S01]  /*ef00*/  FADD.FTZ R0, R189, R25 ;  /* 0x00000019bd007221 */ /* 0x000fe20000010000 */
[----:B------:R-:W-:Y:S01]  /*ef10*/  F2FP.BF16.PACK_AB R25, R54, R55 ;  /* 0x000000373619723e */ /* 0x000fe200000010ff */
[----:B--2---:R-:W-:Y:S01]  /*ef20*/  LDSM.16.MT88.4 R48, [R228+0x3900] ;  /* 0x00390000e430783b */ /* 0x004fe20000004200 */
[----:B------:R-:W-:Y:S01]  /*ef30*/  FADD.FTZ R57, R250, R24 ;  /* 0x00000018fa397221 */ /* 0x000fe20000010000 */
[-C--:B------:R-:W-:Y:S04]  /*ef40*/  HMMA.16816.F32.BF16 R92, R28, R34.reuse, R92 ;  /* 0x000000221c5c723c */ /* 0x080fe8000004185c */
[----:B------:R-:W-:Y:S01]  /*ef50*/  F2FP.BF16.PACK_AB R24, R59, R61 ;  /* 0x0000003d3b18723e */ /* 0x000fe200000010ff */
[----:B------:R-:W-:Y:S01]  /*ef60*/  FADD.FTZ R26, R213, R26 ;  /* 0x0000001ad51a7221 */ /* 0x000fe20000010000 */
[----:B------:R-:W-:Y:S01]  /*ef70*/  MOV R212, R194 ;  /* 0x000000c200d47202 */ /* 0x000fe20000000f00 */
[----:B------:R-:W-:Y:S01]  /*ef80*/  FADD.FTZ R0, R248, R0 ;  /* 0x00000000f8007221 */ /* 0x000fe20000010000 */
[C---:B------:R-:W-:Y:S01]  /*ef90*/  HMMA.16816.F32.BF16 R96, R20.reuse, R34, R96 ;  /* 0x000000221460723c */ /* 0x040fe20000041860 */
[----:B------:R-:W2:Y:S03]  /*efa0*/  LDSM.16.MT88.4 R32, [R226+0x1900] ;  /* 0x00190000e220783b */ /* 0x000ea60000004200 */
[----:B------:R-:W-:Y:S01]  /*efb0*/  FADD.FTZ R26, R214, R26 ;  /* 0x0000001ad61a7221 */ /* 0x000fe20000010000 */
[----:B------:R-:W-:Y:S01]  /*efc0*/  MOV R213, R195 ;  /* 0x000000c300d57202 */ /* 0x000fe20000000f00 */
[----:B------:R-:W-:Y:S01]  /*efd0*/  FADD.FTZ R0, R212, R0 ;  /* 0x00000000d4007221 */ /* 0x000fe20000010000 */
[----:B------:R-:W-:Y:S01]  /*efe0*/  MOV R214, R197 ;  /* 0x000000c500d67202 */ /* 0x000fe20000000f00 */
[-C--:B------:R-:W-:Y:S04]  /*eff0*/  HMMA.16816.F32.BF16 R100, R20, R36.reuse, R100 ;  /* 0x000000241464723c */ /* 0x080fe80000041864 */
[----:B------:R-:W-:Y:S01]  /*f000*/  FADD.FTZ R56, R196, R26 ;  /* 0x0000001ac4387221 */ /* 0x000fe20000010000 */
[----:B------:R-:W-:Y:S01]  /*f010*/  F2FP.BF16.PACK_AB R26, R208, R58 ;  /* 0x0000003ad01a723e */ /* 0x000fe200000010ff */
[----:B------:R-:W-:Y:S01]  /*f020*/  FADD.FTZ R0, R182, R0 ;  /* 0x00000000b6007221 */ /* 0x000fe20000010000 */
[----:B------:R-:W-:Y:S01]  /*f030*/  MOV R182, R2 ;  /* 0x0000000200b67202 */ /* 0x000fe20000000f00 */
[C---:B------:R-:W-:Y:S04]  /*f040*/  HMMA.16816.F32.BF16 R104, R28.reuse, R36, R104 ;  /* 0x000000241c68723c */ /* 0x040fe80000041868 */
[----:B------:R-:W-:Y:S04]  /*f050*/  FADD.FTZ R3, R213, R3 ;  /* 0x00000003d5037221 */ /* 0x000fe80000010000 */
[-C--:B------:R-:W-:Y:S04]  /*f060*/  HMMA.16816.F32.BF16 R108, R28, R38.reuse, R108 ;  /* 0x000000261c6c723c */ /* 0x080fe8000004186c */
[----:B------:R-:W-:Y:S04]  /*f070*/  FADD.FTZ R3, R181, R3 ;  /* 0x00000003b5037221 */ /* 0x000fe80000010000 */
[C---:B------:R-:W-:Y:S01]  /*f080*/  HMMA.16816.F32.BF16 R112, R20.reuse, R38, R112 ;  /* 0x000000261470723c */ /* 0x040fe20000041870 */
[----:B------:R-:W-:Y:S07]  /*f090*/  LDSM.16.MT88.4 R36, [R227+0x1900] ;  /* 0x00190000e324783b */ /* 0x000fee0000004200 */
[-C--:B------:R-:W-:Y:S08]  /*f0a0*/  HMMA.16816.F32.BF16 R116, R20, R40.reuse, R116 ;  /* 0x000000281474723c */ /* 0x080ff00000041874 */
[C---:B------:R-:W-:Y:S08]  /*f0b0*/  HMMA.16816.F32.BF16 R120, R28.reuse, R40, R120 ;  /* 0x000000281c78723c */ /* 0x040ff00000041878 */
[-C--:B------:R-:W-:Y:S01]  /*f0c0*/  HMMA.16816.F32.BF16 R124, R28, R42.reuse, R124 ;  /* 0x0000002a1c7c723c */ /* 0x080fe2000004187c */
[----:B------:R-:W3:Y:S07]  /*f0d0*/  LDSM.16.MT88.4 R28, [R228+0x1900] ;  /* 0x00190000e41c783b */ /* 0x000eee0000004200 */
[----:B------:R-:W-:Y:S01]  /*f0e0*/  HMMA.16816.F32.BF16 R128, R20, R42, R128 ;  /* 0x0000002a1480723c */ /* 0x000fe20000041880 */
[----:B------:R-:W5:Y:S06]  /*f0f0*/  LDSM.16.MT88.4 R40, [R225+0x3900] ;  /* 0x00390000e128783b */ /* 0x000f6c0000004200 */
[----:B------:R-:W-:Y:S02]  /*f100*/  F2FP.BF16.PACK_AB R20, R67, R63 ;  /* 0x0000003f4314723e */ /* 0x000fe400000010ff */
[----:B----4-:R-:W-:Y:S03]  /*f110*/  F2FP.BF16.PACK_AB R22, R210, R207 ;  /* 0x000000cfd216723e */ /* 0x010fe600000010ff */
[----:B------:R-:W-:Y:S02]  /*f120*/  F2FP.BF16.PACK_AB R21, R65, R62 ;  /* 0x0000003e4115723e */ /* 0x000fe400000010ff */
[----:B------:R-:W-:Y:S07]  /*f130*/  F2FP.BF16.PACK_AB R23, R209, R66 ;  /* 0x00000042d117723e */ /* 0x000fee00000010ff */
[-C--:B-1----:R-:W-:Y:S01]  /*f140*/  HMMA.16816.F32.BF16 R188, R20, R200.reuse, R4 ;  /* 0x000000c814bc723c */ /* 0x082fe20000041804 */
[----:B------:R-:W1:Y:S07]  /*f150*/  LDSM.16.MT88.4 R4, [R227+0x3900] ;  /* 0x00390000e304783b */ /* 0x000e6e0000004200 */
        /* <DEDUP_REMOVED lines=21> */
[----:B------:R-:W-:Y:S01]  /*f2b0*/  FADD.FTZ R3, R186, R10 ;  /* 0x0000000aba037221 */ /* 0x000fe20000010000 */
[----:B------:R-:W-:Y:S01]  /*f2c0*/  MOV R186, R2 ;  /* 0x0000000200ba7202 */ /* 0x000fe20000000f00 */
[----:B------:R-:W-:Y:S01]  /*f2d0*/  FADD.FTZ R8, R219, R0 ;  /* 0x00000000db087221 */ /* 0x000fe20000010000 */
[----:B------:R-:W-:Y:S01]  /*f2e0*/  MOV R2, R184 ;  /* 0x000000b800027202 */ /* 0x000fe20000000f00 */
        /* <DEDUP_REMOVED lines=11> */
[-C--:B-----5:R-:W-:Y:S08]  /*f3a0*/  HMMA.16816.F32.BF16 R68, R20, R40.reuse, R68 ;  /* 0x000000281444723c */ /* 0x0a0ff00000041844 */
        /* <DEDUP_REMOVED lines=43> */
.L_x_3537:
[----:B------:R-:W3:Y:S04]  /*f660*/  LDL.LU R5, [R1+0x4] ;  /* 0x0000040001057983 */ /* 0x000ee80000300800 */
[----:B------:R-:W4:Y:S04]  /*f670*/  LDL.LU R9, [R1+0xc] ;  /* 0x00000c0001097983 */ /* 0x000f280000300800 */
[----:B--2---:R-:W2:Y:S04]  /*f680*/  LDL.LU R7, [R1+0x8] ;  /* 0x0000080001077983 */ /* 0x004ea80000300800 */
[----:B------:R-:W2:Y:S01]  /*f690*/  LDL.LU R4, [R1+0x2c] ;  /* 0x00002c0001047983 */ /* 0x000ea20000300800 */
[----:B------:R-:W-:-:S02]  /*f6a0*/  MOV R62, 0xff800000 ;  /* 0xff800000003e7802 */ /* 0x000fc40000000f00 */
[----:B------:R-:W-:Y:S02]  /*f6b0*/  MOV R63, 0xff800000 ;  /* 0xff800000003f7802 */ /* 0x000fe40000000f00 */
[----:B------:R-:W-:Y:S02]  /*f6c0*/  MOV R64, 0xff800000 ;  /* 0xff80000000407802 */ /* 0x000fe40000000f00 */
[----:B------:R-:W-:Y:S02]  /*f6d0*/  MOV R65, 0xff800000 ;  /* 0xff80000000417802 */ /* 0x000fe40000000f00 */
[----:B------:R-:W-:Y:S01]  /*f6e0*/  PLOP3.LUT P1, PT, PT, PT, PT, 0x8, 0x0 ;  /* 0x000000000000781c */ /* 0x000fe20003f2e170 */
[----:B---3--:R-:W1:Y:S04]  /*f6f0*/  SHFL.BFLY PT, R10, R5, 0x2, 0x1f ;  /* 0x0c401f00050a7f89 */ /* 0x008e6800000e0000 */
[----:B----4-:R-:W3:Y:S04]  /*f700*/  SHFL.BFLY PT, R8, R9, 0x2, 0x1f ;  /* 0x0c401f0009087f89 */ /* 0x010ee800000e0000 */
[----:B--2---:R-:W2:Y:S01]  /*f710*/  SHFL.BFLY PT, R6, R7, 0x2, 0x1f ;  /* 0x0c401f0007067f89 */ /* 0x004ea200000e0000 */
[----:B-1----:R-:W-:-:S03]  /*f720*/  FADD.FTZ R10, R10, R5 ;  /* 0x000000050a0a7221 */ /* 0x002fc60000010000 */
[----:B------:R-:W1:Y:S01]  /*f730*/  SHFL.BFLY PT, R5, R4, 0x2, 0x1f ;  /* 0x0c401f0004057f89 */ /* 0x000e6200000e0000 */
[----:B---3--:R-:W-:-:S03]  /*f740*/  FADD.FTZ R8, R8, R9 ;  /* 0x0000000908087221 */ /* 0x008fc60000010000 */
[----:B------:R-:W3:Y:S01]  /*f750*/  SHFL.BFLY PT, R0, R10, 0x1, 0x1f ;  /* 0x0c201f000a007f89 */ /* 0x000ee200000e0000 */
[----:B--2---:R-:W-:-:S03]  /*f760*/  FADD.FTZ R6, R6, R7 ;  /* 0x0000000706067221 */ /* 0x004fc60000010000 */
[----:B------:R-:W2:Y:S04]  /*f770*/  SHFL.BFLY PT, R3, R8, 0x1, 0x1f ;  /* 0x0c201f0008037f89 */ /* 0x000ea800000e0000 */
[----:B------:R-:W4:Y:S01]  /*f780*/  SHFL.BFLY PT, R2, R6, 0x1, 0x1f ;  /* 0x0c201f0006027f89 */ /* 0x000f2200000e0000 */
[----:B-1----:R-:W-:Y:S02]  /*f790*/  FADD.FTZ R5, R5, R4 ;  /* 0x0000000405057221 */ /* 0x002fe40000010000 */
[----:B---3--:R-:W-:-:S03]  /*f7a0*/  FADD.FTZ R10, R10, R0 ;  /* 0x000000000a0a7221 */ /* 0x008fc60000010000 */
[----:B------:R-:W1:Y:S01]  /*f7b0*/  SHFL.BFLY PT, R4, R5, 0x1, 0x1f ;  /* 0x0c201f0005047f89 */ /* 0x000e6200000e0000 */
[----:B------:R-:W-:Y:S01]  /*f7c0*/  MOV R0, RZ ;  /* 0x000000ff00007202 */ /* 0x000fe20000000f00 */
[----:B--2---:R-:W-:Y:S01]  /*f7d0*/  FADD.FTZ R8, R8, R3 ;  /* 0x0000000308087221 */ /* 0x004fe20000010000 */
        /* <DEDUP_REMOVED lines=161> */
.L_x_3519:
        /* <DEDUP_REMOVED lines=184> */
.L_x_3540:
        /* <DEDUP_REMOVED lines=151> */
.L_x_3542:
[----:B--234-:R-:W-:Y:S05]  /*116e0*/  BSYNC B0 ;  /* 0x0000000000007941 */ /* 0x01cfea0003800000 */
.L_x_3541:
        /* <DEDUP_REMOVED lines=16> */
.L_x_3544:
[----:B------:R-:W-:Y:S05]  /*117f0*/  BSYNC B0 ;  /* 0x0000000000007941 */ /* 0x000fea0003800000 */
.L_x_3543:
        /* <DEDUP_REMOVED lines=16> */
.L_x_3546:
[----:B------:R-:W-:Y:S05]  /*11900*/  BSYNC B0 ;  /* 0x0000000000007941 */ /* 0x000fea0003800000 */
.L_x_3545:
        /* <DEDUP_REMOVED lines=16> */
.L_x_3548:
[----:B------:R-:W-:Y:S05]  /*11a10*/  BSYNC B0 ;  /* 0x0000000000007941 */ /* 0x000fea0003800000 */
.L_x_3547:
        /* <DEDUP_REMOVED lines=16> */
.L_x_3550:
[----:B------:R-:W-:Y:S05]  /*11b20*/  BSYNC B0 ;  /* 0x0000000000007941 */ /* 0x000fea0003800000 */
.L_x_3549:
        /* <DEDUP_REMOVED lines=16> */
.L_x_3552:
[----:B------:R-:W-:Y:S05]  /*11c30*/  BSYNC B0 ;  /* 0x0000000000007941 */ /* 0x000fea0003800000 */
.L_x_3551:
        /* <DEDUP_REMOVED lines=16> */
.L_x_3554:
[----:B------:R-:W-:Y:S05]  /*11d40*/  BSYNC B0 ;  /* 0x0000000000007941 */ /* 0x000fea0003800000 */
.L_x_3553:
        /* <DEDUP_REMOVED lines=17> */
.L_x_3539:
        /* <DEDUP_REMOVED lines=19> */
.L_x_3555:
        /* <DEDUP_REMOVED lines=42> */
.L_x_3557:
[----:B------:R-:W-:Y:S05]  /*12230*/  BSYNC B0 ;  /* 0x0000000000007941 */ /* 0x000fea0003800000 */
.L_x_3556:
        /* <DEDUP_REMOVED lines=59> */
.L_x_3559:
[----:B------:R-:W-:Y:S05]  /*125f0*/  BSYNC B0 ;  /* 0x0000000000007941 */ /* 0x000fea0003800000 */
.L_x_3558:
        /* <DEDUP_REMOVED lines=15> */
.L_x_3561:
[----:B------:R-:W-:Y:S05]  /*126f0*/  BSYNC B0 ;  /* 0x0000000000007941 */ /* 0x000fea0003800000 */
.L_x_3560:
        /* <DEDUP_REMOVED lines=15> */
.L_x_3563:
[----:B------:R-:W-:Y:S05]  /*127f0*/  BSYNC B0 ;  /* 0x0000000000007941 */ /* 0x000fea0003800000 */
.L_x_3562:
        /* <DEDUP_REMOVED lines=15> */
.L_x_3565:
[----:B------:R-:W-:Y:S05]  /*128f0*/  BSYNC B0 ;  /* 0x0000000000007941 */ /* 0x000fea0003800000 */
.L_x_3564:
        /* <DEDUP_REMOVED lines=15> */
.L_x_3567:
[----:B------:R-:W-:Y:S05]  /*129f0*/  BSYNC B0 ;  /* 0x0000000000007941 */ /* 0x000fea0003800000 */
.L_x_3566:
        /* <DEDUP_REMOVED lines=15> */
.L_x_3569:
[----:B------:R-:W-:Y:S05]  /*12af0*/  BSYNC B0 ;  /* 0x0000000000007941 */ /* 0x000fea0003800000 */
.L_x_3568:
        /* <DEDUP_REMOVED lines=15> */
.L_x_3571:
[----:B------:R-:W-:Y:S05]  /*12bf0*/  BSYNC B0 ;  /* 0x0000000000007941 */ /* 0x000fea0003800000 */
.L_x_3570:
        /* <DEDUP_REMOVED lines=16> */
.L_x_3572:
        /* <DEDUP_REMOVED lines=16> */
.L_x_3809:


//--------------------- .text._ZN7cutlass13device_kernelIN5flash19enable_sm80_to_sm89INS1_16FlashAttnFwdSm80INS1_25CollectiveMainloopFwdSm80ILi4ELi1ELb0EN4cute5tupleIJNS5_1CILi128EEENS7_ILi64EEES8_EEELi128ENS_10bfloat16_tEfNS_4arch4Sm80ELb1ELb0ELb0ELb1ELb0ELb1ELb1ELb0EEENS1_21CollectiveEpilogueFwdINS6_IJS8_S8_S9_EEENS6_IJNS7_ILi1EEESH_SH_EEESB_SD_Li128ELb1ELb1ELb0ELb0EEENS1_19SingleTileSchedulerILb1ELb0ELb1ELi128EEEEEEEEEvNT_6ParamsE --------------------------
	.section	.text._ZN7cutlass13device_kernelIN5flash19enable_sm80_to_sm89INS1_16FlashAttnFwdSm80INS1_25CollectiveMainloopFwdSm80ILi4ELi1ELb0EN4cute5tupleIJNS5_1CILi128EEENS7_ILi64EEES8_EEELi128ENS_10bfloat16_tEfNS_4arch4Sm80ELb1ELb0ELb0ELb1ELb0ELb1ELb1ELb0EEENS1_21CollectiveEpilogueFwdINS6_IJS8_S8_S9_EEENS6_IJNS7_ILi1EEESH_SH_EEESB_SD_Li128ELb1ELb1ELb0ELb0EEENS1_19SingleTileSchedulerILb1ELb0ELb1ELi128EEEEEEEEEvNT_6ParamsE,"ax",@progbits
	.sectioninfo	@"SHI_REGISTERS=255"
	.align	128
.text._ZN7cutlass13device_kernelIN5flash19enable_sm80_to_sm89INS1_16FlashAttnFwdSm80INS1_25CollectiveMainloopFwdSm80ILi4ELi1ELb0EN4cute5tupleIJNS5_1CILi128EEENS7_ILi64EEES8_EEELi128ENS_10bfloat16_tEfNS_4arch4Sm80ELb1ELb0ELb0ELb1ELb0ELb1ELb1ELb0EEENS1_21CollectiveEpilogueFwdINS6_IJS8_S8_S9_EEENS6_IJNS7_ILi1EEESH_SH_EEESB_SD_Li128ELb1ELb1ELb0ELb0EEENS1_19SingleTileSchedulerILb1ELb0ELb1ELi128EEEEEEEEEvNT_6ParamsE:
        .type           _ZN7cutlass13device_kernelIN5flash19enable_sm80_to_sm89INS1_16FlashAttnFwdSm80INS1_25CollectiveMainloopFwdSm80ILi4ELi1ELb0EN4cute5tupleIJNS5_1CILi128EEENS7_ILi64EEES8_EEELi128ENS_10bfloat16_tEfNS_4arch4Sm80ELb1ELb0ELb0ELb1ELb0ELb1ELb1ELb0EEENS1_21CollectiveEpilogueFwdINS6_IJS8_S8_S9_EEENS6_IJNS7_ILi1EEESH_SH_EEESB_SD_Li128ELb1ELb1ELb0ELb0EEENS1_19SingleTileSchedulerILb1ELb0ELb1ELi128EEEEEEEEEvNT_6ParamsE,@function
        .size           _ZN7cutlass13device_kernelIN5flash19enable_sm80_to_sm89INS1_16FlashAttnFwdSm80INS1_25CollectiveMainloopFwdSm80ILi4ELi1ELb0EN4cute5tupleIJNS5_1CILi128EEENS7_ILi64EEES8_EEELi128ENS_10bfloat16_tEfNS_4arch4Sm80ELb1ELb0ELb0ELb1ELb0ELb1ELb1ELb0EEENS1_21CollectiveEpilogueFwdINS6_IJS8_S8_S9_EEENS6_IJNS7_ILi1EEESH_SH_EEESB_SD_Li128ELb1ELb1ELb0ELb0EEENS1_19SingleTileSchedulerILb1ELb0ELb1ELi128EEEEEEEEEvNT_6ParamsE,(.L_x_3810 - _ZN7cutlass13device_kernelIN5flash19enable_sm80_to_sm89INS1_16FlashAttnFwdSm80INS1_25CollectiveMainloopFwdSm80ILi4ELi1ELb0EN4cute5tupleIJNS5_1CILi128EEENS7_ILi64EEES8_EEELi128ENS_10bfloat16_tEfNS_4arch4Sm80ELb1ELb0ELb0ELb1ELb0ELb1ELb1ELb0EEENS1_21CollectiveEpilogueFwdINS6_IJS8_S8_S9_EEENS6_IJNS7_ILi1EEESH_SH_EEESB_SD_Li128ELb1ELb1ELb0ELb0EEENS1_19SingleTileSchedulerILb1ELb0ELb1ELi128EEEEEEEEEvNT_6ParamsE)
        .other          _ZN7cutlass13device_kernelIN5flash19enable_sm80_to_sm89INS1_16FlashAttnFwdSm80INS1_25CollectiveMainloopFwdSm80ILi4ELi1ELb0EN4cute5tupleIJNS5_1CILi128EEENS7_ILi64EEES8_EEELi128ENS_10bfloat16_tEfNS_4arch4Sm80ELb1ELb0ELb0ELb1ELb0ELb1ELb1ELb0EEENS1_21CollectiveEpilogueFwdINS6_IJS8_S8_S9_EEENS6_IJNS7_ILi1EEESH_SH_EEESB_SD_Li128ELb1ELb1ELb0ELb0EEENS1_19SingleTileSchedulerILb1ELb0ELb1ELi128EEEEEEEEEvNT_6ParamsE,@"STO_CUDA_ENTRY STV_DEFAULT"
_ZN7cutlass13device_kernelIN5flash19enable_sm80_to_sm89INS1_16FlashAttnFwdSm80INS1_25CollectiveMainloopFwdSm80ILi4ELi1ELb0EN4cute5tupleIJNS5_1CILi128EEENS7_ILi64EEES8_EEELi128ENS_10bfloat16_tEfNS_4arch4Sm80ELb1ELb0ELb0ELb1ELb0ELb1ELb1ELb0EEENS1_21CollectiveEpilogueFwdINS6_IJS8_S8_S9_EEENS6_IJNS7_ILi1EEESH_SH_EEESB_SD_Li128ELb1ELb1ELb0ELb0EEENS1_19SingleTileSchedulerILb1ELb0ELb1ELi128EEEEEEEEEvNT_6ParamsE:
[----:B------:R-:W-:Y:S02]  /*0000*/  MOV R1, c[0x0][0x28] ;  /* 0x00000a0000017a02 */ /* 0x000fe40000000f00 */
[----:B------:R-:W1:Y:S01]  /*0010*/  S2R R177, SR_TID.X ;  /* 0x0000000000b17919 */ /* 0x000e620000002100 */
[----:B------:R-:W-:Y:S01]  /*0020*/  IMAD.MOV.U32 R38, RZ, RZ, 0x4 ;  /* 0x00000004ff267424 */ /* 0x000fe200078e00ff */
[----:B------:R-:W2:Y:S01]  /*0030*/  S2UR UR18, SR_CTAID.X ;  /* 0x00000000001279c3 */ /* 0x000ea20000002500 */
[----:B------:R-:W-:Y:S01]  /*0040*/  ULDC.64 UR28, c[0x0][0x118] ;  /* 0x00004600001c7ab9 */ /* 0x000fe20000000a00 */
[----:B------:R-:W3:Y:S01]  /*0050*/  S2R R4, SR_CTAID.Z ;  /* 0x0000000000047919 */ /* 0x000ee20000002700 */
[----:B------:R-:W-:-:S05]  /*0060*/  IADD3 R1, R1, -0xa0, RZ ;  /* 0xffffff6001017810 */ /* 0x000fca0007ffe0ff */
[----:B------:R-:W4:Y:S01]  /*0070*/  S2UR UR26, SR_CTAID.Z ;  /* 0x00000000001a79c3 */ /* 0x000f220000002700 */
[----:B-1----:R-:W-:Y:S01]  /*0080*/  SHF.R.U32.HI R0, RZ, 0x5, R177 ;  /* 0x00000005ff007819 */ /* 0x002fe200000116b1 */
[----:B---3--:R-:W-:-:S05]  /*0090*/  IMAD.WIDE R2, R4, R38, c[0x0][0x568] ;  /* 0x00015a0004027625 */ /* 0x008fca00078e0226 */
[----:B------:R-:W1:Y:S02]  /*00a0*/  SHFL.IDX PT, R0, R0, RZ, 0x1f ;  /* 0x00001fff00007589 */ /* 0x000e6400000e0000 */
[----:B-1----:R-:W-:-:S13]  /*00b0*/  ISETP.NE.AND P0, PT, R0, RZ, PT ;  /* 0x000000ff0000720c */ /* 0x002fda0003f05270 */
[----:B--2-4-:R-:W-:Y:S05]  /*00c0*/  @!P0 BRA `(.L_x_3573) ;  /* 0x0000017000008947 */ /* 0x014fea0003800000 */
[----:B------:R-:W-:-:S04]  /*00d0*/  ISETP.NE.U32.AND P0, PT, RZ, c[0x0][0x568], PT ;  /* 0x00015a00ff007a0c */ /* 0x000fc80003f05070 */
[----:B------:R-:W-:-:S13]  /*00e0*/  ISETP.NE.AND.EX P0, PT, RZ, c[0x0][0x56c], PT, P0 ;  /* 0x00015b00ff007a0c */ /* 0x000fda0003f05300 */
[----:B------:R-:W-:Y:S05]  /*00f0*/  @!P0 BRA `(.L_x_3574) ;  /* 0x0000003000008947 */ /* 0x000fea0003800000 */
[----:B------:R-:W2:Y:S02]  /*0100*/  LDG.E R0, [R2.64] ;  /* 0x0000001c02007981 */ /* 0x000ea4000c1e1900 */
[----:B--2---:R1:W2:Y:S02]  /*0110*/  R2UR UR5, R0 ;  /* 0x00000000000573c2 */ /* 0x0042a400000e0000 */
[----:B-12---:R-:W-:Y:S05]  /*0120*/  BRA `(.L_x_3575) ;  /* 0x000000b000007947 */ /* 0x006fea0003800000 */
.L_x_3574:
[----:B------:R-:W-:-:S04]  /*0130*/  ISETP.NE.U32.AND P0, PT, RZ, c[0x0][0x560], PT ;  /* 0x00015800ff007a0c */ /* 0x000fc80003f05070 */
[----:B------:R-:W-:-:S13]  /*0140*/  ISETP.NE.AND.EX P0, PT, RZ, c[0x0][0x564], PT, P0 ;  /* 0x00015900ff007a0c */ /* 0x000fda0003f05300 */
[----:B------:R-:W-:Y:S05]  /*0150*/  @!P0 BRA `(.L_x_3576) ;  /* 0x0000007000008947 */ /* 0x000fea0003800000 */
[----:B------:R-:W-:-:S05]  /*0160*/  IMAD.WIDE R2, R4, R38, c[0x0][0x560] ;  /* 0x0001580004027625 */ /* 0x000fca00078e0226 */
[----:B------:R-:W2:Y:S04]  /*0170*/  LDG.E R4, [R2.64] ;  /* 0x0000001c02047981 */ /* 0x000ea8000c1e1900 */
[----:B------:R-:W3:Y:S01]  /*0180*/  LDG.E R0, [R2.64+0x4] ;  /* 0x0000041c02007981 */ /* 0x000ee2000c1e1900 */
[----:B--2---:R-:W1:Y:S08]  /*0190*/  R2UR UR4, R4 ;  /* 0x00000000040473c2 */ /* 0x004e7000000e0000 */
[----:B---3--:R-:W1:Y:S02]  /*01a0*/  R2UR UR5, R0 ;  /* 0x00000000000573c2 */ /* 0x008e6400000e0000 */
[----:B-1----:R-:W-:Y:S01]  /*01b0*/  UIADD3 UR5, -UR4, UR5, URZ ;  /* 0x0000000504057290 */ /* 0x002fe2000fffe13f */
[----:B------:R-:W-:Y:S05]  /*01c0*/  BRA `(.L_x_3575) ;  /* 0x0000001000007947 */ /* 0x000fea0003800000 */
.L_x_3576:
[----:B------:R-:W-:Y:S02]  /*01d0*/  ULDC UR5, c[0x0][0x54c] ;  /* 0x0001530000057ab9 */ /* 0x000fe40000000800 */
.L_x_3575:
[----:B------:R-:W-:Y:S02]  /*01e0*/  ULDC UR4, c[0x0][0x548] ;  /* 0x0001520000047ab9 */ /* 0x000fe40000000800 */
[----:B------:R-:W-:-:S02]  /*01f0*/  USHF.L.U32 UR18, UR18, 0x7, URZ ;  /* 0x0000000712127899 */ /* 0x000fc4000800063f */
[----:B------:R-:W-:-:S04]  /*0200*/  UIMAD UR4, UR5, UR4, URZ ;  /* 0x00000004050472a4 */ /* 0x000fc8000f8e023f */
[----:B------:R-:W-:-:S04]  /*0210*/  UISETP.GE.AND UP0, UPT, UR18, UR4, UPT ;  /* 0x000000041200728c */ /* 0x000fc8000bf06270 */
[----:B------:R-:W-:Y:S01]  /*0220*/  USEL UR26, UR26, 0xffffffff, !UP0 ;  /* 0xffffffff1a1a7887 */ /* 0x000fe2000c000000 */
[----:B------:R-:W-:Y:S05]  /*0230*/  BRA `(.L_x_3577) ;  /* 0x0000016000007947 */ /* 0x000fea0003800000 */
.L_x_3573:
[----:B------:R-:W-:-:S04]  /*0240*/  ISETP.NE.U32.AND P0, PT, RZ, c[0x0][0x568], PT ;  /* 0x00015a00ff007a0c */ /* 0x000fc80003f05070 */
[----:B------:R-:W-:-:S13]  /*0250*/  ISETP.NE.AND.EX P0, PT, RZ, c[0x0][0x56c], PT, P0 ;  /* 0x00015b00ff007a0c */ /* 0x000fda0003f05300 */
[----:B------:R-:W-:Y:S05]  /*0260*/  @!P0 BRA `(.L_x_3578) ;  /* 0x0000003000008947 */ /* 0x000fea0003800000 */
[----:B------:R-:W2:Y:S02]  /*0270*/  LDG.E R0, [R2.64] ;  /* 0x0000001c02007981 */ /* 0x000ea4000c1e1900 */
[----:B--2---:R1:W2:Y:S02]  /*0280*/  R2UR UR5, R0 ;  /* 0x00000000000573c2 */ /* 0x0042a400000e0000 */
[----:B-12---:R-:W-:Y:S05]  /*0290*/  BRA `(.L_x_3579) ;  /* 0x000000b000007947 */ /* 0x006fea0003800000 */
.L_x_3578:
        /* <DEDUP_REMOVED lines=10> */
.L_x_3580:
[----:B------:R-:W-:Y:S02]  /*0340*/  ULDC UR5, c[0x0][0x54c] ;  /* 0x0001530000057ab9 */ /* 0x000fe40000000800 */
.L_x_3579:
[----:B------:R-:W-:Y:S02]  /*0350*/  ULDC UR4, c[0x0][0x548] ;  /* 0x0001520000047ab9 */ /* 0x000fe40000000800 */
[----:B------:R-:W-:-:S02]  /*0360*/  USHF.L.U32 UR18, UR18, 0x7, URZ ;  /* 0x0000000712127899 */ /* 0x000fc4000800063f */
[----:B------:R-:W-:-:S04]  /*0370*/  UIMAD UR4, UR5, UR4, URZ ;  /* 0x00000004050472a4 */ /* 0x000fc8000f8e023f */
[----:B------:R-:W-:-:S04]  /*0380*/  UISETP.GE.AND UP0, UPT, UR18, UR4, UPT ;  /* 0x000000041200728c */ /* 0x000fc8000bf06270 */
[----:B------:R-:W-:-:S06]  /*0390*/  USEL UR26, UR26, 0xffffffff, !UP0 ;  /* 0xffffffff1a1a7887 */ /* 0x000fcc000c000000 */
.L_x_3577:
[----:B------:R-:W-:-:S13]  /*03a0*/  ISETP.LE.AND P0, PT, RZ, UR26, PT ;  /* 0x0000001aff007c0c */ /* 0x000fda000bf03270 */
[----:B------:R-:W-:Y:S05]  /*03b0*/  @!P0 EXIT ;  /* 0x000000000000894d */ /* 0x000fea0003800000 */
[----:B------:R-:W-:Y:S01]  /*03c0*/  ISETP.NE.U32.AND P0, PT, RZ, c[0x0][0x370], PT ;  /* 0x0000dc00ff007a0c */ /* 0x000fe20003f05070 */
[----:B------:R-:W-:Y:S01]  /*03d0*/  ULDC.64 UR4, c[0x0][0x358] ;  /* 0x0000d60000047ab9 */ /* 0x000fe20000000a00 */
[----:B------:R-:W-:Y:S01]  /*03e0*/  ISETP.NE.U32.AND P1, PT, RZ, c[0x0][0x360], PT ;  /* 0x0000d800ff007a0c */ /* 0x000fe20003f25070 */
[----:B------:R-:W-:Y:S01]  /*03f0*/  IMAD.U32 R0, RZ, RZ, UR26 ;  /* 0x0000001aff007e24 */ /* 0x000fe2000f8e00ff */
[----:B------:R-:W-:Y:S01]  /*0400*/  ISETP.NE.AND.EX P3, PT, RZ, c[0x0][0x374], PT, P0 ;  /* 0x0000dd00ff007a0c */ /* 0x000fe20003f65300 */
[----:B------:R-:W-:Y:S01]  /*0410*/  IMAD.U32 R4, RZ, RZ, UR26 ;  /* 0x0000001aff047e24 */ /* 0x000fe2000f8e00ff */
[----:B------:R-:W-:Y:S01]  /*0420*/  ISETP.NE.AND.EX P1, PT, RZ, c[0x0][0x364], PT, P1 ;  /* 0x0000d900ff007a0c */ /* 0x000fe20003f25310 */
[----:B------:R-:W-:Y:S01]  /*0430*/  UISETP.NE.U32.AND UP3, UPT, URZ, UR4, UPT ;  /* 0x000000043f00728c */ /* 0x000fe2000bf65070 */
[----:B------:R-:W-:Y:S02]  /*0440*/  ISETP.NE.U32.AND P2, PT, RZ, c[0x0][0x348], PT ;  /* 0x0000d200ff007a0c */ /* 0x000fe40003f45070 */
[----:B------:R-:W-:Y:S01]  /*0450*/  ISETP.NE.U32.AND P4, PT, RZ, c[0x0][0x350], PT ;  /* 0x0000d400ff007a0c */ /* 0x000fe20003f85070 */
[----:B------:R-:W-:Y:S01]  /*0460*/  UISETP.NE.AND.EX UP3, UPT, URZ, UR5, UPT, UP3 ;  /* 0x000000053f00728c */ /* 0x000fe2000bf65330 */
[----:B------:R-:W-:-:S02]  /*0470*/  ISETP.NE.AND.EX P2, PT, RZ, c[0x0][0x34c], PT, P2 ;  /* 0x0000d300ff007a0c */ /* 0x000fc40003f45320 */
[----:B------:R-:W-:Y:S02]  /*0480*/  ISETP.NE.AND.EX P4, PT, RZ, c[0x0][0x354], PT, P4 ;  /* 0x0000d500ff007a0c */ /* 0x000fe40003f85340 */
[----:B------:R-:W-:Y:S01]  /*0490*/  MOV R5, UR26 ;  /* 0x0000001a00057c02 */ /* 0x000fe20008000f00 */
[----:B------:R-:W-:Y:S01]  /*04a0*/  @P3 IMAD.WIDE R2, R38, R0, c[0x0][0x370] ;  /* 0x0000dc0026023625 */ /* 0x000fe200078e0200 */
[----:B------:R-:W-:-:S03]  /*04b0*/  PLOP3.LUT P0, PT, PT, PT, UP3, 0x80, 0x0 ;  /* 0x000000000000781c */ /* 0x000fc60003f0f038 */
[C---:B------:R-:W-:Y:S01]  /*04c0*/  @P1 IMAD.WIDE R6, R38.reuse, R4, c[0x0][0x360] ;  /* 0x0000d80026061625 */ /* 0x040fe200078e0204 */
[----:B------:R1:W2:Y:S03]  /*04d0*/  @P3 LDG.E R11, [R2.64] ;  /* 0x0000001c020b3981 */ /* 0x0002a6000c1e1900 */
[----:B------:R-:W-:Y:S01]  /*04e0*/  IMAD.WIDE R4, R38, R5, c[0x0][0x348] ;  /* 0x0000d20026047625 */ /* 0x000fe200078e0205 */
[----:B------:R-:W-:-:S04]  /*04f0*/  MOV R10, RZ ;  /* 0x000000ff000a7202 */ /* 0x000fc80000000f00 */
[----:B------:R-:W3:Y:S01]  /*0500*/  @P2 LDG.E R9, [R4.64] ;  /* 0x0000001c04092981 */ /* 0x000ee2000c1e1900 */
[----:B-1----:R-:W-:-:S03]  /*0510*/  IMAD.WIDE R2, R38, R0, c[0x0][0x350] ;  /* 0x0000d40026027625 */ /* 0x002fc600078e0200 */
[----:B------:R1:W4:Y:S04]  /*0520*/  @P1 LDG.E R0, [R6.64] ;  /* 0x0000001c06001981 */ /* 0x000328000c1e1900 */
[----:B------:R-:W4:Y:S01]  /*0530*/  @P4 LDG.E R8, [R2.64] ;  /* 0x0000001c02084981 */ /* 0x000f22000c1e1900 */
[----:B-1----:R-:W-:-:S04]  /*0540*/  IMAD.U32 R6, RZ, RZ, UR26 ;  /* 0x0000001aff067e24 */ /* 0x002fc8000f8e00ff */
[----:B------:R-:W-:-:S05]  /*0550*/  IMAD.WIDE R6, R38, R6, c[0x0][0x358] ;  /* 0x0000d60026067625 */ /* 0x000fca00078e0206 */
[----:B------:R1:W5:Y:S01]  /*0560*/  @P0 LDG.E R10, [R6.64] ;  /* 0x0000001c060a0981 */ /* 0x000362000c1e1900 */
[----:B------:R-:W1:Y:S01]  /*0570*/  S2UR UR16, SR_CTAID.Y ;  /* 0x00000000001079c3 */ /* 0x000e620000002600 */
[----:B------:R-:W-:Y:S02]  /*0580*/  UMOV UR21, URZ ;  /* 0x0000003f00157c82 */ /* 0x000fe40008000000 */
[----:B------:R-:W-:Y:S02]  /*0590*/  ULDC UR24, c[0x0][0x168] ;  /* 0x00005a0000187ab9 */ /* 0x000fe40000000800 */
[----:B------:R-:W-:Y:S02]  /*05a0*/  UMOV UR22, URZ ;  /* 0x0000003f00167c82 */ /* 0x000fe40008000000 */
[----:B------:R-:W-:Y:S02]  /*05b0*/  UMOV UR20, URZ ;  /* 0x0000003f00147c82 */ /* 0x000fe40008000000 */
[----:B------:R-:W-:-:S02]  /*05c0*/  ULDC UR7, c[0x0][0x1d0] ;  /* 0x0000740000077ab9 */ /* 0x000fc40000000800 */
[----:B------:R-:W-:Y:S02]  /*05d0*/  ULDC UR23, c[0x0][0x228] ;  /* 0x00008a0000177ab9 */ /* 0x000fe40000000800 */
[----:B-1----:R-:W-:Y:S01]  /*05e0*/  USHF.R.S32.HI UR15, URZ, 0x1f, UR16 ;  /* 0x0000001f3f0f7899 */ /* 0x002fe20008011410 */
[----:B--2---:R1:W2:Y:S08]  /*05f0*/  @P3 R2UR UR21, R11 ;  /* 0x000000000b1533c2 */ /* 0x0042b000000e0000 */
[----:B---3--:R1:W3:Y:S08]  /*0600*/  @P2 R2UR UR22, R9 ;  /* 0x00000000091623c2 */ /* 0x0082f000000e0000 */
[----:B----4-:R1:W4:Y:S08]  /*0610*/  @P1 R2UR UR24, R0 ;  /* 0x00000000001813c2 */ /* 0x01033000000e0000 */
[----:B------:R1:W1:Y:S01]  /*0620*/  @P4 R2UR UR20, R8 ;  /* 0x00000000081443c2 */ /* 0x00026200000e0000 */
[----:B------:R-:W-:Y:S05]  /*0630*/  @P1 BRA `(.L_x_3581) ;  /* 0x0000006000001947 */ /* 0x000fea0003800000 */
[----:B--23--:R-:W-:Y:S05]  /*0640*/  @!P2 BRA `(.L_x_3581) ;  /* 0x000000500000a947 */ /* 0x00cfea0003800000 */
[----:B-1----:R1:W2:Y:S04]  /*0650*/  LDG.E R0, [R4.64] ;  /* 0x0000001c04007981 */ /* 0x0022a8000c1e1900 */
[----:B-1----:R-:W3:Y:S01]  /*0660*/  LDG.E R4, [R4.64+0x4] ;  /* 0x0000041c04047981 */ /* 0x002ee2000c1e1900 */
[----:B--2-4-:R-:W1:Y:S08]  /*0670*/  R2UR UR24, R0 ;  /* 0x00000000001873c2 */ /* 0x014e7000000e0000 */
[----:B---3--:R-:W1:Y:S02]  /*0680*/  R2UR UR4, R4 ;  /* 0x00000000040473c2 */ /* 0x008e6400000e0000 */
[----:B-1----:R-:W-:-:S06]  /*0690*/  UIADD3 UR24, -UR24, UR4, URZ ;  /* 0x0000000418187290 */ /* 0x002fcc000fffe13f */
.L_x_3581:
[----:B--23--:R-:W-:-:S04]  /*06a0*/  ISETP.NE.U32.AND P1, PT, RZ, c[0x0][0x368], PT ;  /* 0x0000da00ff007a0c */ /* 0x00cfc80003f25070 */
[----:B------:R-:W-:-:S13]  /*06b0*/  ISETP.NE.AND.EX P1, PT, RZ, c[0x0][0x36c], PT, P1 ;  /* 0x0000db00ff007a0c */ /* 0x000fda0003f25310 */
[----:B------:R-:W-:Y:S05]  /*06c0*/  @!P1 BRA `(.L_x_3582) ;  /* 0x0000005000009947 */ /* 0x000fea0003800000 */
[----:B-1----:R-:W-:-:S05]  /*06d0*/  MOV R0, UR26 ;  /* 0x0000001a00007c02 */ /* 0x002fca0008000f00 */
[----:B------:R-:W-:-:S05]  /*06e0*/  IMAD.WIDE R2, R38, R0, c[0x0][0x368] ;  /* 0x0000da0026027625 */ /* 0x000fca00078e0200 */
[----:B------:R-:W2:Y:S02]  /*06f0*/  LDG.E R0, [R2.64] ;  /* 0x0000001c02007981 */ /* 0x000ea4000c1e1900 */
[----:B--2---:R1:W2:Y:S02]  /*0700*/  R2UR UR7, R0 ;  /* 0x00000000000773c2 */ /* 0x0042a400000e0000 */
[----:B-12---:R-:W-:Y:S05]  /*0710*/  BRA `(.L_x_3583) ;  /* 0x0000006000007947 */ /* 0x006fea0003800000 */
.L_x_3582:
[----:B------:R-:W-:Y:S05]  /*0720*/  @!P4 BRA `(.L_x_3583) ;  /* 0x000000500000c947 */ /* 0x000fea0003800000 */
[----:B-1----:R1:W2:Y:S04]  /*0730*/  LDG.E R0, [R2.64] ;  /* 0x0000001c02007981 */ /* 0x0022a8000c1e1900 */
[----:B-1----:R-:W3:Y:S01]  /*0740*/  LDG.E R2, [R2.64+0x4] ;  /* 0x0000041c02027981 */ /* 0x002ee2000c1e1900 */
[----:B--2---:R-:W1:Y:S08]  /*0750*/  R2UR UR7, R0 ;  /* 0x00000000000773c2 */ /* 0x004e7000000e0000 */
[----:B---3--:R-:W1:Y:S02]  /*0760*/  R2UR UR4, R2 ;  /* 0x00000000020473c2 */ /* 0x008e6400000e0000 */
[----:B-1----:R-:W-:-:S06]  /*0770*/  UIADD3 UR7, -UR7, UR4, URZ ;  /* 0x0000000407077290 */ /* 0x002fcc000fffe13f */
.L_x_3583:
[----:B------:R2:W3:Y:S04]  /*0780*/  @P0 LDG.E R4, [R6.64] ;  /* 0x0000001c06040981 */ /* 0x0004e8000c1e1900 */
[----:B--2---:R-:W2:Y:S01]  /*0790*/  @P0 LDG.E R6, [R6.64+0x4] ;  /* 0x0000041c06060981 */ /* 0x004ea2000c1e1900 */
[----:B------:R-:W-:Y:S01]  /*07a0*/  ISETP.NE.U32.AND P1, PT, RZ, c[0x0][0x378], PT ;  /* 0x0000de00ff007a0c */ /* 0x000fe20003f25070 */
[----:B-1----:R-:W-:-:S03]  /*07b0*/  IMAD.U32 R0, RZ, RZ, UR26 ;  /* 0x0000001aff007e24 */ /* 0x002fc6000f8e00ff */
[----:B------:R-:W-:-:S13]  /*07c0*/  ISETP.NE.AND.EX P1, PT, RZ, c[0x0][0x37c], PT, P1 ;  /* 0x0000df00ff007a0c */ /* 0x000fda0003f25310 */
[----:B------:R-:W-:-:S05]  /*07d0*/  @P1 IMAD.WIDE R2, R38, R0, c[0x0][0x378] ;  /* 0x0000de0026021625 */ /* 0x000fca00078e0200 */
[----:B----4-:R-:W4:Y:S01]  /*07e0*/  @P1 LDG.E R0, [R2.64] ;  /* 0x0000001c02001981 */ /* 0x010f22000c1e1900 */
[----:B------:R-:W-:Y:S02]  /*07f0*/  ULDC UR6, c[0x0][0x2c4] ;  /* 0x0000b10000067ab9 */ /* 0x000fe40000000800 */
[----:B------:R-:W-:Y:S02]  /*0800*/  UISETP.NE.AND UP2, UPT, UR6, 0x1, UPT ;  /* 0x000000010600788c */ /* 0x000fe4000bf45270 */
[----:B------:R-:W-:Y:S02]  /*0810*/  UIADD3 UR6, -UR21, UR7, URZ ;  /* 0x0000000715067290 */ /* 0x000fe4000fffe13f */
[----:B------:R-:W-:-:S07]  /*0820*/  UMOV UR19, UR7 ;  /* 0x0000000700137c82 */ /* 0x000fce0008000000 */
[----:B------:R-:W-:Y:S01]  /*0830*/  @UP2 UIADD3 UR8, UR18, 0x7f, URZ ;  /* 0x0000007f12082890 */ /* 0x000fe2000fffe03f */
[----:B---3--:R-:W1:Y:S08]  /*0840*/  @P0 R2UR UR4, R4 ;  /* 0x00000000040403c2 */ /* 0x008e7000000e0000 */
[----:B--2---:R-:W1:Y:S08]  /*0850*/  @P0 R2UR UR5, R6 ;  /* 0x00000000060503c2 */ /* 0x004e7000000e0000 */
[----:B----4-:R2:W3:Y:S01]  /*0860*/  @P1 R2UR UR19, R0 ;  /* 0x00000000001313c2 */ /* 0x0104e200000e0000 */
[----:B-1----:R-:W-:-:S03]  /*0870*/  @UP3 UIADD3 UR23, -UR4, UR5, URZ ;  /* 0x0000000504173290 */ /* 0x002fc6000fffe13f */
[----:B------:R-:W-:Y:S02]  /*0880*/  ULDC.64 UR4, c[0x0][0x2c8] ;  /* 0x0000b20000047ab9 */ /* 0x000fe40000000a00 */
[----:B------:R-:W-:Y:S02]  /*0890*/  UIMAD.WIDE.U32 UR8, UR8, UR4, URZ ;  /* 0x00000004080872a5 */ /* 0x000fe4000f8e003f */
[----:B------:R-:W-:Y:S02]  /*08a0*/  UIADD3 UR13, UR6, UR23, URZ ;  /* 0x00000017060d7290 */ /* 0x000fe4000fffe03f */
[----:B------:R-:W-:Y:S02]  /*08b0*/  UIADD3 UR4, UR18, 0x7f, URZ ;  /* 0x0000007f12047890 */ /* 0x000fe4000fffe03f */
[----:B------:R-:W-:Y:S02]  /*08c0*/  UIADD3 UR11, UR13, 0x40, -UR24 ;  /* 0x000000400d0b7890 */ /* 0x000fe4000fffe818 */
[----:B------:R-:W-:-:S02]  /*08d0*/  @UP2 USHF.R.U32.HI UR4, URZ, UR5, UR9 ;  /* 0x000000053f042299 */ /* 0x000fc40008011609 */
[----:B------:R-:W-:Y:S02]  /*08e0*/  UIADD3 UR9, UR13, 0x3f, URZ ;  /* 0x0000003f0d097890 */ /* 0x000fe4000fffe03f */
[----:B------:R-:W-:Y:S02]  /*08f0*/  UIADD3 UR5, UR11, UR4, URZ ;  /* 0x000000040b057290 */ /* 0x000fe4000fffe03f */
[----:B------:R-:W-:Y:S02]  /*0900*/  USHF.R.S32.HI UR8, URZ, 0x1f, UR9 ;  /* 0x0000001f3f087899 */ /* 0x000fe40008011409 */
[----:B------:R-:W-:Y:S02]  /*0910*/  USHF.R.S32.HI UR4, URZ, 0x1f, UR5 ;  /* 0x0000001f3f047899 */ /* 0x000fe40008011405 */
[----:B------:R-:W-:Y:S02]  /*0920*/  ULEA.HI UR8, UR8, UR9, URZ, 0x6 ;  /* 0x0000000908087291 */ /* 0x000fe4000f8f303f */
[----:B------:R-:W-:-:S02]  /*0930*/  ULEA.HI UR4, UR4, UR5, URZ, 0x6 ;  /* 0x0000000504047291 */ /* 0x000fc4000f8f303f */
[----:B------:R-:W-:Y:S02]  /*0940*/  USHF.R.S32.HI UR12, URZ, 0x6, UR8 ;  /* 0x000000063f0c7899 */ /* 0x000fe40008011408 */
[----:B------:R-:W-:-:S04]  /*0950*/  USHF.R.S32.HI UR4, URZ, 0x6, UR4 ;  /* 0x000000063f047899 */ /* 0x000fc80008011404 */
[----:B------:R-:W-:-:S04]  /*0960*/  UISETP.LT.AND UP0, UPT, UR12, UR4, UPT ;  /* 0x000000040c00728c */ /* 0x000fc8000bf01270 */
[----:B------:R-:W-:Y:S02]  /*0970*/  USEL UR5, UR12, UR4, UP0 ;  /* 0x000000040c057287 */ /* 0x000fe40008000000 */
[----:B------:R-:W-:Y:S02]  /*0980*/  UIADD3 UR4, -UR6, URZ, URZ ;  /* 0x0000003f06047290 */ /* 0x000fe4000fffe13f */
[----:B------:R-:W-:Y:S02]  /*0990*/  ULEA UR6, UR5, -UR6, 0x6 ;  /* 0x8000000605067291 */ /* 0x000fe4000f8e303f */
[----:B------:R-:W-:Y:S02]  /*09a0*/  UISETP.LT.AND UP1, UPT, URZ, UR4, UPT ;  /* 0x000000043f00728c */ /* 0x000fe4000bf21270 */
[----:B------:R-:W-:Y:S02]  /*09b0*/  UISETP.LT.AND UP0, UPT, UR6, UR23, UPT ;  /* 0x000000170600728c */ /* 0x000fe4000bf01270 */
[----:B------:R-:W-:-:S02]  /*09c0*/  USEL UR4, URZ, UR4, !UP1 ;  /* 0x000000043f047287 */ /* 0x000fc4000c800000 */
[----:B------:R-:W-:Y:S02]  /*09d0*/  USEL UR5, UR6, UR23, UP0 ;  /* 0x0000001706057287 */ /* 0x000fe40008000000 */
[----:B------:R-:W-:Y:S02]  /*09e0*/  USHF.R.U32.HI UR10, URZ, 0x6, UR4 ;  /* 0x000000063f0a7899 */ /* 0x000fe40008011604 */
[----:B------:R-:W-:-:S05]  /*09f0*/  UISETP.GT.AND UP0, UPT, UR5, UR4, UPT ;  /* 0x000000040500728c */ /* 0x000fca000bf04270 */
[----:B------:R-:W-:-:S06]  /*0a00*/  UMOV UR9, UR10 ;  /* 0x0000000a00097c82 */ /* 0x000fcc0008000000 */
[----:B------:R-:W-:-:S04]  /*0a10*/  @UP0 UIADD3 UR5, UR5, 0x3f, URZ ;  /* 0x0000003f05050890 */ /* 0x000fc8000fffe03f */
[----:B------:R-:W-:-:S04]  /*0a20*/  @UP0 USHF.R.S32.HI UR4, URZ, 0x1f, UR5 ;  /* 0x0000001f3f040899 */ /* 0x000fc80008011405 */
[----:B------:R-:W-:-:S04]  /*0a30*/  @UP0 ULEA.HI UR4, UR4, UR5, URZ, 0x6 ;  /* 0x0000000504040291 */ /* 0x000fc8000f8f303f */
[----:B------:R-:W-:-:S04]  /*0a40*/  @UP0 USHF.R.S32.HI UR9, URZ, 0x6, UR4 ;  /* 0x000000063f090899 */ /* 0x000fc80008011404 */
[----:B------:R-:W-:-:S06]  /*0a50*/  UISETP.GT.AND UP0, UPT, UR9, UR10, UPT ;  /* 0x0000000a0900728c */ /* 0x000fcc000bf04270 */
[----:B------:R-:W-:-:S13]  /*0a60*/  PLOP3.LUT P0, PT, PT, PT, UP0, 0x80, 0x0 ;  /* 0x000000000000781c */ /* 0x000fda0003f0f008 */
[----:B------:R-:W-:Y:S05]  /*0a70*/  @!P0 BRA `(.L_x_3584) ;  /* 0x0000794000008947 */ /* 0x000fea0003800000 */
[----:B--23--:R-:W-:Y:S01]  /*0a80*/  ISETP.NE.U32.AND P0, PT, RZ, c[0x0][0x340], PT ;  /* 0x0000d000ff007a0c */ /* 0x00cfe20003f05070 */
[----:B------:R-:W-:Y:S01]  /*0a90*/  IMAD.U32 R0, RZ, RZ, UR26 ;  /* 0x0000001aff007e24 */ /* 0x000fe2000f8e00ff */
[----:B------:R-:W-:Y:S01]  /*0aa0*/  SHF.R.S32.HI R4, RZ, 0x1f, R177 ;  /* 0x0000001fff047819 */ /* 0x000fe200000114b1 */
[----:B------:R-:W-:Y:S01]  /*0ab0*/  ULDC.64 UR4, c[0x0][0x240] ;  /* 0x0000900000047ab9 */ /* 0x000fe20000000a00 */
[----:B------:R-:W-:-:S13]  /*0ac0*/  ISETP.NE.AND.EX P3, PT, RZ, c[0x0][0x344], PT, P0 ;  /* 0x0000d100ff007a0c */ /* 0x000fda0003f65300 */
[----:B------:R-:W-:-:S05]  /*0ad0*/  @P3 IMAD.WIDE R2, R38, R0, c[0x0][0x340] ;  /* 0x0000d00026023625 */ /* 0x000fca00078e0200 */
[----:B------:R1:W2:Y:S01]  /*0ae0*/  @P3 LDG.E R18, [R2.64] ;  /* 0x0000001c02123981 */ /* 0x0002a2000c1e1900 */
[----:B------:R-:W-:Y:S01]  /*0af0*/  LEA.HI R0, R4, R177, RZ, 0x3 ;  /* 0x000000b104007211 */ /* 0x000fe200078f18ff */
[----:B------:R-:W-:Y:S01]  /*0b00*/  UIMAD UR4, UR15, UR4, URZ ;  /* 0x000000040f0472a4 */ /* 0x000fe2000f8e023f */
[----:B------:R-:W-:Y:S01]  /*0b10*/  IMAD.MOV.U32 R159, RZ, RZ, c[0x0][0x238] ;  /* 0x00008e00ff9f7624 */ /* 0x000fe200078e00ff */
[----:B------:R-:W-:Y:S01]  /*0b20*/  USHF.R.S32.HI UR6, URZ, 0x1f, UR26 ;  /* 0x0000001f3f067899 */ /* 0x000fe2000801141a */
[----:B------:R-:W-:Y:S01]  /*0b30*/  SHF.R.S32.HI R92, RZ, 0x3, R0 ;  /* 0x00000003ff5c7819 */ /* 0x000fe20000011400 */
[----:B------:R-:W-:Y:S01]  /*0b40*/  UIMAD UR8, UR16, UR5, UR4 ;  /* 0x00000005100872a4 */ /* 0x000fe2000f8e0204 */
[----:B------:R-:W-:Y:S01]  /*0b50*/  LOP3.LUT R0, R0, 0xfffffff8, RZ, 0xc0, !PT ;  /* 0xfffffff800007812 */ /* 0x000fe200078ec0ff */
[----:B------:R-:W-:Y:S01]  /*0b60*/  USEL UR35, UR6, URZ, !UP3 ;  /* 0x0000003f06237287 */ /* 0x000fe2000d800000 */
[----:B------:R-:W-:Y:S01]  /*0b70*/  SHF.R.S32.HI R37, RZ, 0x1f, R92 ;  /* 0x0000001fff257819 */ /* 0x000fe2000001145c */
[----:B------:R-:W-:Y:S01]  /*0b80*/  ULDC.64 UR4, c[0x0][0x248] ;  /* 0x0000920000047ab9 */ /* 0x000fe20000000a00 */
[C---:B-----5:R-:W-:Y:S01]  /*0b90*/  IADD3 R139, P0, R92.reuse, R10, RZ ;  /* 0x0000000a5c8b7210 */ /* 0x060fe20007f1e0ff */
[----:B------:R-:W-:Y:S01]  /*0ba0*/  IMAD.IADD R28, R177, 0x1, -R0 ;  /* 0x00000001b11c7824 */ /* 0x000fe200078e0a00 */
[----:B------:R-:W-:Y:S01]  /*0bb0*/  UIMAD UR4, UR35, UR4, URZ ;  /* 0x00000004230472a4 */ /* 0x000fe2000f8e023f */
[----:B------:R-:W-:Y:S01]  /*0bc0*/  IADD3 R128, -R92, UR23, RZ ;  /* 0x000000175c807c10 */ /* 0x000fe2000fffe1ff */
[----:B------:R-:W-:Y:S01]  /*0bd0*/  UIADD3 UR17, UR9, -0x1, URZ ;  /* 0xffffffff09117890 */ /* 0x000fe2000fffe03f */
[----:B------:R-:W-:Y:S01]  /*0be0*/  IMAD.SHL.U32 R32, R28, 0x8, RZ ;  /* 0x000000081c207824 */ /* 0x000fe200078e00ff */
[----:B------:R-:W-:Y:S01]  /*0bf0*/  LEA.HI.X.SX32 R152, R10, R37, 0x1, P0 ;  /* 0x000000250a987211 */ /* 0x000fe200000f0eff */
[----:B------:R-:W-:Y:S01]  /*0c00*/  USEL UR43, UR26, URZ, !UP3 ;  /* 0x0000003f1a2b7287 */ /* 0x000fe2000d800000 */
[----:B------:R-:W-:Y:S01]  /*0c10*/  LEA.HI R4, R4, R177, RZ, 0x6 ;  /* 0x000000b104047211 */ /* 0x000fe200078f30ff */
[----:B------:R-:W-:Y:S01]  /*0c20*/  UMOV UR37, 0x6 ;  /* 0x0000000600257882 */ /* 0x000fe20000000000 */
[----:B------:R-:W-:Y:S01]  /*0c30*/  SHF.R.S32.HI R33, RZ, 0x1f, R32 ;  /* 0x0000001fff217819 */ /* 0x000fe20000011420 */
[----:B------:R-:W-:Y:S01]  /*0c40*/  IMAD R0, R152, c[0x0][0x238], RZ ;  /* 0x00008e0098007a24 */ /* 0x000fe200078e02ff */
[----:B------:R-:W-:Y:S01]  /*0c50*/  USHF.R.S32.HI UR9, URZ, 0x1f, UR17 ;  /* 0x0000001f3f097899 */ /* 0x000fe20008011411 */
[----:B------:R-:W-:Y:S01]  /*0c60*/  IMAD.U32 R96, RZ, RZ, UR43 ;  /* 0x0000002bff607e24 */ /* 0x000fe2000f8e00ff */
[C---:B------:R-:W-:Y:S01]  /*0c70*/  IADD3 R87, R32.reuse, 0x40, RZ ;  /* 0x0000004020577810 */ /* 0x040fe20007ffe0ff */
[C---:B------:R-:W-:Y:S01]  /*0c80*/  IMAD R0, R139.reuse, c[0x0][0x23c], R0 ;  /* 0x00008f008b007a24 */ /* 0x040fe200078e0200 */
[----:B------:R-:W-:Y:S01]  /*0c90*/  ISETP.GE.AND P6, PT, R32, c[0x0][0x1d4], PT ;  /* 0x0000750020007a0c */ /* 0x000fe20003fc6270 */
[----:B-1----:R-:W-:Y:S01]  /*0ca0*/  IMAD.WIDE.U32 R2, R139, c[0x0][0x238], R32 ;  /* 0x00008e008b027a25 */ /* 0x002fe200078e0020 */
[----:B------:R-:W-:Y:S01]  /*0cb0*/  ISETP.GE.AND P5, PT, R87, c[0x0][0x1d4], PT ;  /* 0x0000750057007a0c */ /* 0x000fe20003fa6270 */
[----:B------:R-:W-:Y:S01]  /*0cc0*/  USHF.R.S32.HI UR36, URZ, 0x1f, UR19 ;  /* 0x0000001f3f247899 */ /* 0x000fe20008011413 */
[C---:B------:R-:W-:Y:S01]  /*0cd0*/  IADD3 R157, R92.reuse, 0x10, RZ ;  /* 0x000000105c9d7810 */ /* 0x040fe20007ffe0ff */
[----:B------:R-:W-:Y:S01]  /*0ce0*/  IMAD.IADD R3, R3, 0x1, R0 ;  /* 0x0000000103037824 */ /* 0x000fe200078e0200 */
[C---:B------:R-:W-:Y:S01]  /*0cf0*/  IADD3 R156, R92.reuse, 0x20, RZ ;  /* 0x000000205c9c7810 */ /* 0x040fe20007ffe0ff */
[----:B------:R-:W-:Y:S01]  /*0d00*/  IMAD.U32 R0, RZ, RZ, UR16 ;  /* 0x00000010ff007e24 */ /* 0x000fe2000f8e00ff */
[----:B------:R-:W-:Y:S01]  /*0d10*/  IADD3 R155, R92, 0x30, RZ ;  /* 0x000000305c9b7810 */ /* 0x000fe20007ffe0ff */
[----:B------:R-:W-:Y:S01]  /*0d20*/  IMAD.SHL.U32 R174, R159, 0x40, RZ ;  /* 0x000000409fae7824 */ /* 0x000fe200078e00ff */
[----:B------:R-:W-:Y:S01]  /*0d30*/  ULDC UR27, c[0x0][0x1e4] ;  /* 0x00007900001b7ab9 */ /* 0x000fe20000000800 */
[----:B------:R-:W-:Y:S01]  /*0d40*/  IMAD.WIDE.U32 R2, R0, c[0x0][0x240], R2 ;  /* 0x0000900000027a25 */ /* 0x000fe200078e0002 */
[----:B------:R-:W-:Y:S01]  /*0d50*/  ULDC.U8 UR48, c[0x0][0x298] ;  /* 0x0000a60000307ab9 */ /* 0x000fe20000000000 */
[----:B------:R-:W-:Y:S01]  /*0d60*/  P2R R153, PR, RZ, 0x20 ;  /* 0x00000020ff997803 */ /* 0x000fe20000000000 */
[----:B------:R-:W-:Y:S01]  /*0d70*/  UMOV UR49, 0x30 ;  /* 0x0000003000317882 */ /* 0x000fe20000000000 */
[----:B------:R-:W-:Y:S01]  /*0d80*/  IMAD.U32 R0, RZ, RZ, UR17 ;  /* 0x00000011ff007e24 */ /* 0x000fe2000f8e00ff */
[----:B------:R-:W-:Y:S01]  /*0d90*/  IADD3 R3, R3, UR8, RZ ;  /* 0x0000000803037c10 */ /* 0x000fe2000fffe0ff */
[----:B------:R-:W-:Y:S01]  /*0da0*/  UIMAD UR8, UR43, UR5, UR4 ;  /* 0x000000052b0872a4 */ /* 0x000fe2000f8e0204 */
[----:B------:R-:W-:Y:S01]  /*0db0*/  IMAD.SHL.U32 R5, R92, 0x40, RZ ;  /* 0x000000405c057824 */ /* 0x000fe200078e00ff */
[----:B------:R-:W-:Y:S01]  /*0dc0*/  ULDC UR39, c[0x0][0x280] ;  /* 0x0000a00000277ab9 */ /* 0x000fe20000000800 */
[----:B------:R-:W-:Y:S01]  /*0dd0*/  IMAD R8, R0, -0x40, R128 ;  /* 0xffffffc000087824 */ /* 0x000fe200078e0280 */
[----:B------:R-:W-:Y:S01]  /*0de0*/  ULDC.64 UR4, c[0x0][0x238] ;  /* 0x00008e0000047ab9 */ /* 0x000fe20000000a00 */
[----:B------:R-:W-:Y:S01]  /*0df0*/  IMAD.WIDE.U32 R126, R96, c[0x0][0x248], R2 ;  /* 0x00009200607e7a25 */ /* 0x000fe200078e0002 */
[----:B------:R-:W-:Y:S01]  /*0e00*/  USHF.L.U64.HI UR14, UR4, UR37, UR5 ;  /* 0x00000025040e7299 */ /* 0x000fe20008010205 */
[----:B------:R-:W-:Y:S01]  /*0e10*/  LOP3.LUT R21, R5, 0x1c0, RZ, 0xc0, !PT ;  /* 0x000001c005157812 */ /* 0x000fe200078ec0ff */
[----:B------:R-:W-:Y:S01]  /*0e20*/  UIMAD.WIDE.U32 UR30, UR4, 0x20, URZ ;  /* 0x00000020041e78a5 */ /* 0x000fe2000f8e003f */
[C---:B------:R-:W-:Y:S01]  /*0e30*/  ISETP.GE.AND P0, PT, R8.reuse, 0x1, PT ;  /* 0x000000010800780c */ /* 0x040fe20003f06270 */
[----:B------:R-:W-:Y:S01]  /*0e40*/  UIMAD UR5, UR14, UR17, URZ ;  /* 0x000000110e0572a4 */ /* 0x000fe2000f8e023f */
[----:B------:R-:W-:Y:S01]  /*0e50*/  IADD3 R125, R127, UR8, RZ ;  /* 0x000000087f7d7c10 */ /* 0x000fe2000fffe0ff */
[----:B------:R-:W-:Y:S01]  /*0e60*/  IMAD.MOV.U32 R124, RZ, RZ, R126 ;  /* 0x000000ffff7c7224 */ /* 0x000fe200078e007e */
[----:B------:R-:W-:Y:S01]  /*0e70*/  ISETP.GE.AND P2, PT, R8, 0x11, PT ;  /* 0x000000110800780c */ /* 0x000fe20003f46270 */
[----:B------:R-:W-:Y:S01]  /*0e80*/  IMAD.SHL.U32 R4, R4, 0x8, RZ ;  /* 0x0000000804047824 */ /* 0x000fe200078e00ff */
[----:B------:R-:W-:Y:S01]  /*0e90*/  SHF.R.U32.HI R36, RZ, 0x3, R21 ;  /* 0x00000003ff247819 */ /* 0x000fe20000011615 */
[----:B------:R-:W-:Y:S01]  /*0ea0*/  IMAD.U32 R0, RZ, RZ, UR5 ;  /* 0x00000005ff007e24 */ /* 0x000fe2000f8e00ff */
[----:B------:R-:W-:Y:S01]  /*0eb0*/  ULDC.64 UR4, c[0x0][0x1e0] ;  /* 0x0000780000047ab9 */ /* 0x000fe20000000a00 */
[----:B------:R-:W-:Y:S01]  /*0ec0*/  IMAD.WIDE.U32 R2, R174, UR17, R124 ;  /* 0x00000011ae027c25 */ /* 0x000fe2000f8e007c */
[----:B------:R-:W-:Y:S01]  /*0ed0*/  LOP3.LUT R31, R4, 0xfffffe00, RZ, 0xc0, !PT ;  /* 0xfffffe00041f7812 */ /* 0x000fe200078ec0ff */
[----:B------:R-:W-:Y:S01]  /*0ee0*/  ULDC UR40, c[0x0][0x290] ;  /* 0x0000a40000287ab9 */ /* 0x000fe20000000800 */
[----:B------:R-:W-:Y:S01]  /*0ef0*/  LOP3.LUT R4, R21, 0x38, R32, 0xf8, !PT ;  /* 0x0000003815047812 */ /* 0x000fe200078ef820 */
[----:B------:R-:W-:Y:S01]  /*0f00*/  IMAD R0, R174, UR9, R0 ;  /* 0x00000009ae007c24 */ /* 0x000fe2000f8e0200 */
[----:B------:R-:W-:Y:S01]  /*0f10*/  @P0 LEA R6, P1, R2, c[0x0][0x220], 0x1 ;  /* 0x0000880002060a11 */ /* 0x000fe200078208ff */
[----:B------:R-:W-:Y:S01]  /*0f20*/  IMAD.MOV.U32 R9, RZ, RZ, c[0x0][0x23c] ;  /* 0x00008f00ff097624 */ /* 0x000fe200078e00ff */
[----:B------:R-:W-:Y:S01]  /*0f30*/  LOP3.LUT R74, R31, R4, R36, 0xf6, !PT ;  /* 0x000000041f4a7212 */ /* 0x000fe200078ef624 */
[----:B------:R-:W-:Y:S01]  /*0f40*/  IMAD.IADD R3, R3, 0x1, R0 ;  /* 0x0000000103037824 */ /* 0x000fe200078e0200 */
[----:B------:R-:W-:Y:S01]  /*0f50*/  UIADD3 UR9, UR20, UR7, URZ ;  /* 0x0000000714097290 */ /* 0x000fe2000fffe03f */
[----:B------:R-:W-:Y:S01]  /*0f60*/  IMAD.SHL.U32 R120, R9, 0x20, RZ ;  /* 0x0000002009787824 */ /* 0x000fe200078e00ff */
[----:B------:R-:W-:Y:S01]  /*0f70*/  UIMAD.WIDE.U32 UR46, UR39, 0x30, URZ ;  /* 0x00000030272e78a5 */ /* 0x000fe2000f8e003f */
[----:B------:R-:W-:Y:S01]  /*0f80*/  IMAD.SHL.U32 R74, R74, 0x2, RZ ;  /* 0x000000024a4a7824 */ /* 0x000fe200078e00ff */
[----:B------:R-:W-:Y:S01]  /*0f90*/  @P0 LEA.HI.X R7, R2, c[0x0][0x224], R3, 0x1, P1 ;  /* 0x0000890002070a11 */ /* 0x000fe200008f0c03 */
[----:B------:R-:W-:Y:S01]  /*0fa0*/  IMAD.MOV.U32 R175, RZ, RZ, c[0x0][0x27c] ;  /* 0x00009f00ffaf7624 */ /* 0x000fe200078e00ff */
[C---:B------:R-:W-:Y:S01]  /*0fb0*/  @P2 LEA R0, P1, R159.reuse, R2, 0x4 ;  /* 0x000000029f002211 */ /* 0x040fe200078220ff */
[----:B------:R-:W-:Y:S01]  /*0fc0*/  USHF.R.S32.HI UR8, URZ, 0x1f, UR9 ;  /* 0x0000001f3f087899 */ /* 0x000fe20008011409 */
[----:B------:R-:W-:Y:S01]  /*0fd0*/  IADD3 R120, R120, UR31, RZ ;  /* 0x0000001f78787c10 */ /* 0x000fe2000fffe0ff */
[----:B------:R-:W-:Y:S01]  /*0fe0*/  @!PT LDS RZ, [RZ] ;  /* 0x00000000fffff984 */ /* 0x000fe20000000800 */
[----:B------:R-:W-:Y:S01]  /*0ff0*/  @!PT LDS RZ, [RZ] ;  /* 0x00000000fffff984 */ /* 0x000fe20000000800 */
[----:B------:R-:W-:Y:S01]  /*1000*/  @!PT LDS RZ, [RZ] ;  /* 0x00000000fffff984 */ /* 0x000fe20000000800 */
[----:B------:R1:W-:Y:S01]  /*1010*/  @P0 LDGSTS.E.BYPASS.LTC128B.128 [R74+0x4100], [R6.64], !P6 ;  /* 0x04100000064a0fae */ /* 0x0003e2000f101d5c */
[----:B------:R-:W-:Y:S01]  /*1020*/  @P2 LEA.HI.X R5, R159, R3, R9, 0x4, P1 ;  /* 0x000000039f052211 */ /* 0x000fe200008f2409 */
[----:B------:R-:W-:Y:S01]  /*1030*/  UIMAD UR7, UR8, UR4, URZ ;  /* 0x00000004080772a4 */ /* 0x000fe2000f8e023f */
[----:B------:R-:W-:Y:S01]  /*1040*/  @P2 LEA R4, P1, R0, c[0x0][0x220], 0x1 ;  /* 0x0000880000042a11 */ /* 0x000fe200078208ff */
[----:B------:R1:W-:Y:S01]  /*1050*/  @P0 LDGSTS.E.BYPASS.LTC128B.128 [R74+0x6100], [R6.64+0x80], !P5 ;  /* 0x06100080064a0fae */ /* 0x0003e2000e901d5c */
[----:B------:R-:W-:Y:S01]  /*1060*/  ISETP.GT.AND P0, PT, R8, 0x30, PT ;  /* 0x000000300800780c */ /* 0x000fe20003f04270 */
[----:B------:R-:W-:Y:S01]  /*1070*/  UIMAD.WIDE.U32 UR32, UR9, UR4, URZ ;  /* 0x00000004092072a5 */ /* 0x000fe2000f8e003f */
[----:B------:R-:W-:Y:S01]  /*1080*/  @P2 LEA.HI.X R5, R0, c[0x0][0x224], R5, 0x1, P1 ;  /* 0x0000890000052a11 */ /* 0x000fe200008f0c05 */
[----:B------:R-:W-:Y:S01]  /*1090*/  UIMAD UR7, UR9, UR5, UR7 ;  /* 0x00000005090772a4 */ /* 0x000fe2000f8e0207 */
[----:B------:R-:W-:Y:S01]  /*10a0*/  ISETP.GE.AND P1, PT, R8, 0x21, PT ;  /* 0x000000210800780c */ /* 0x000fe20003f26270 */
[----:B------:R-:W-:Y:S01]  /*10b0*/  IMAD.SHL.U32 R28, R28, 0x4, RZ ;  /* 0x000000041c1c7824 */ /* 0x000fe200078e00ff */
[----:B------:R-:W-:Y:S01]  /*10c0*/  ULDC.64 UR4, c[0x0][0x1e8] ;  /* 0x00007a0000047ab9 */ /* 0x000fe20000000a00 */
[----:B------:R3:W-:Y:S01]  /*10d0*/  @P2 LDGSTS.E.BYPASS.LTC128B.128 [R74+0x4900], [R4.64], !P6 ;  /* 0x04900000044a2fae */ /* 0x0007e2000f101d5c */
[----:B------:R-:W-:Y:S01]  /*10e0*/  UIADD3 UR33, UR33, UR7, URZ ;  /* 0x0000000721217290 */ /* 0x000fe2000fffe03f */
[----:B------:R-:W-:Y:S01]  /*10f0*/  IMAD R8, R37, c[0x0][0x290], RZ ;  /* 0x0000a40025087a24 */ /* 0x000fe200078e02ff */
[----:B------:R-:W-:Y:S01]  /*1100*/  SHF.R.S32.HI R29, RZ, 0x1f, R28 ;  /* 0x0000001fff1d7819 */ /* 0x000fe2000001141c */
[----:B------:R3:W-:Y:S01]  /*1110*/  @P2 LDGSTS.E.BYPASS.LTC128B.128 [R74+0x6900], [R4.64+0x80], !P5 ;  /* 0x06900080044a2fae */ /* 0x0007e2000e901d5c */
[C---:B------:R-:W-:Y:S01]  /*1120*/  IMAD.WIDE.U32 R12, R92.reuse, c[0x0][0x280], R32 ;  /* 0x0000a0005c0c7a25 */ /* 0x040fe200078e0020 */
[----:B------:R-:W-:Y:S01]  /*1130*/  UIMAD.WIDE.U32 UR44, UR40, 0x30, URZ ;  /* 0x00000030282c78a5 */ /* 0x000fe2000f8e003f */
[----:B------:R-:W-:Y:S01]  /*1140*/  P2R R154, PR, RZ, 0x40 ;  /* 0x00000040ff9a7803 */ /* 0x000fe20000000000 */
[----:B------:R-:W-:Y:S01]  /*1150*/  USHF.L.U32 UR38, UR40, 0x6, URZ ;  /* 0x0000000628267899 */ /* 0x000fe2000800063f */
[----:B------:R-:W-:Y:S01]  /*1160*/  IMAD R8, R92, c[0x0][0x294], R8 ;  /* 0x0000a5005c087a24 */ /* 0x000fe200078e0208 */
[----:B------:R-:W-:Y:S01]  /*1170*/  @P1 IADD3 R0, P2, R2, UR30, RZ ;  /* 0x0000001e02001c10 */ /* 0x000fe2000ff5e0ff */
[----:B------:R-:W-:-:S04]  /*1180*/  IMAD.WIDE.U32 R14, R92, c[0x0][0x290], R32 ;  /* 0x0000a4005c0e7a25 */ /* 0x000fc800078e0020 */
[----:B------:R-:W-:Y:S02]  /*1190*/  IMAD.U32 R16, RZ, RZ, UR16 ;  /* 0x00000010ff107e24 */ /* 0x000fe4000f8e00ff */
[----:B------:R-:W-:-:S04]  /*11a0*/  IMAD.WIDE.U32 R164, R92, c[0x0][0x1e0], RZ ;  /* 0x000078005ca47a25 */ /* 0x000fc800078e00ff */
[----:B-1----:R-:W-:Y:S02]  /*11b0*/  @P0 IMAD R6, R9, 0x30, RZ ;  /* 0x0000003009060824 */ /* 0x002fe400078e02ff */
[----:B------:R-:W-:-:S04]  /*11c0*/  IMAD.WIDE.U32 R16, R16, c[0x0][0x210], R32 ;  /* 0x0000840010107a25 */ /* 0x000fc800078e0020 */
[----:B------:R-:W-:Y:S02]  /*11d0*/  IMAD.MOV.U32 R173, RZ, RZ, c[0x0][0x1e0] ;  /* 0x00007800ffad7624 */ /* 0x000fe400078e00ff */
[----:B------:R-:W-:Y:S02]  /*11e0*/  IMAD.MOV.U32 R160, RZ, RZ, c[0x0][0x290] ;  /* 0x0000a400ffa07624 */ /* 0x000fe400078e00ff */
[----:B---3--:R-:W-:Y:S01]  /*11f0*/  @P0 IMAD.WIDE.U32 R4, R159, 0x30, R2 ;  /* 0x000000309f040825 */ /* 0x008fe200078e0002 */
[-C--:B------:R-:W-:Y:S02]  /*1200*/  SHF.L.U64.HI R172, R173, R38.reuse, c[0x0][0x1e4] ;  /* 0x00007900adac7619 */ /* 0x080fe40000010226 */
[----:B------:R-:W-:Y:S01]  /*1210*/  SHF.L.U64.HI R161, R160, R38, c[0x0][0x294] ;  /* 0x0000a500a0a17619 */ /* 0x000fe20000010226 */
[----:B------:R-:W-:Y:S01]  /*1220*/  @P1 IMAD.X R2, R120, 0x1, R3, P2 ;  /* 0x0000000178021824 */ /* 0x000fe200010e0603 */
[----:B------:R-:W-:Y:S01]  /*1230*/  @P0 LEA R24, P2, R4, c[0x0][0x220], 0x1 ;  /* 0x0000880004180a11 */ /* 0x000fe200078408ff */
[----:B------:R-:W-:-:S02]  /*1240*/  @P0 IMAD.IADD R3, R5, 0x1, R6 ;  /* 0x0000000105030824 */ /* 0x000fc400078e0206 */
[----:B------:R-:W-:-:S03]  /*1250*/  IMAD.WIDE.U32 R6, R92, c[0x0][0x290], R28 ;  /* 0x0000a4005c067a25 */ /* 0x000fc600078e001c */
[----:B------:R-:W-:Y:S01]  /*1260*/  @P0 LEA.HI.X R25, R4, c[0x0][0x224], R3, 0x1, P2 ;  /* 0x0000890004190a11 */ /* 0x000fe200010f0c03 */
[----:B------:R-:W-:Y:S01]  /*1270*/  IMAD.U32 R3, RZ, RZ, UR26 ;  /* 0x0000001aff037e24 */ /* 0x000fe2000f8e00ff */
[C---:B------:R-:W-:Y:S01]  /*1280*/  @P1 LEA R22, P2, R0.reuse, c[0x0][0x220], 0x1 ;  /* 0x0000880000161a11 */ /* 0x040fe200078408ff */
[----:B------:R-:W-:Y:S02]  /*1290*/  IMAD.IADD R7, R7, 0x1, R8 ;  /* 0x0000000107077824 */ /* 0x000fe400078e0208 */
[----:B------:R-:W-:Y:S01]  /*12a0*/  IMAD.MOV.U32 R158, RZ, RZ, 0x5 ;  /* 0x00000005ff9e7424 */ /* 0x000fe200078e00ff */
[----:B------:R-:W-:Y:S01]  /*12b0*/  @P1 LEA.HI.X R23, R0, c[0x0][0x224], R2, 0x1, P2 ;  /* 0x0000890000171a11 */ /* 0x000fe200010f0c02 */
[----:B------:R-:W-:Y:S01]  /*12c0*/  IMAD.U32 R2, RZ, RZ, UR6 ;  /* 0x00000006ff027e24 */ /* 0x000fe2000f8e00ff */
[----:B------:R-:W-:Y:S01]  /*12d0*/  ISETP.GE.AND P2, PT, R32, c[0x0][0x27c], PT ;  /* 0x00009f0020007a0c */ /* 0x000fe20003f46270 */
[----:B------:R-:W-:Y:S01]  /*12e0*/  IMAD.SHL.U32 R0, R175, 0x2, RZ ;  /* 0x00000002af007824 */ /* 0x000fe200078e00ff */
[----:B------:R-:W-:Y:S01]  /*12f0*/  UIMAD UR6, UR15, UR4, URZ ;  /* 0x000000040f0672a4 */ /* 0x000fe2000f8e023f */
[----:B------:R1:W-:Y:S01]  /*1300*/  @P1 LDGSTS.E.BYPASS.LTC128B.128 [R74+0x5100], [R22.64], !P6 ;  /* 0x05100000164a1fae */ /* 0x0003e2000f101d5c */
[----:B------:R-:W-:Y:S01]  /*1310*/  SEL R4, RZ, c[0x0][0x27c], !P2 ;  /* 0x00009f00ff047a07 */ /* 0x000fe20005000000 */
[----:B------:R-:W-:Y:S01]  /*1320*/  IMAD.MOV.U32 R163, RZ, RZ, c[0x0][0x280] ;  /* 0x0000a000ffa37624 */ /* 0x000fe200078e00ff */
[----:B------:R-:W-:Y:S01]  /*1330*/  UIMAD UR5, UR16, UR5, UR6 ;  /* 0x00000005100572a4 */ /* 0x000fe2000f8e0206 */
[----:B------:R1:W-:Y:S01]  /*1340*/  @P1 LDGSTS.E.BYPASS.LTC128B.128 [R74+0x7100], [R22.64+0x80], !P5 ;  /* 0x07100080164a1fae */ /* 0x0003e2000e901d5c */
[----:B------:R-:W-:Y:S01]  /*1350*/  IADD3 R150, P1, R92, UR9, RZ ;  /* 0x000000095c967c10 */ /* 0x000fe2000ff3e0ff */
[----:B------:R-:W-:Y:S01]  /*1360*/  ULDC.64 UR6, c[0x0][0x260] ;  /* 0x0000980000067ab9 */ /* 0x000fe20000000a00 */
[----:B------:R-:W-:Y:S01]  /*1370*/  IMAD.WIDE.U32 R170, R157, c[0x0][0x1e0], RZ ;  /* 0x000078009daa7a25 */ /* 0x000fe200078e00ff */
[----:B------:R-:W-:Y:S01]  /*1380*/  UIMAD UR6, UR15, UR6, URZ ;  /* 0x000000060f0672a4 */ /* 0x000fe2000f8e023f */
[----:B------:R1:W-:Y:S01]  /*1390*/  @P0 LDGSTS.E.BYPASS.LTC128B.128 [R74+0x5900], [R24.64], !P6 ;  /* 0x05900000184a0fae */ /* 0x0003e2000f101d5c */
[----:B------:R-:W-:Y:S01]  /*13a0*/  @P2 IADD3 R0, -R0, c[0x0][0x1d4], RZ ;  /* 0x0000750000002a10 */ /* 0x000fe20007ffe1ff */
[----:B------:R-:W-:Y:S01]  /*13b0*/  IMAD.WIDE.U32 R168, R156, c[0x0][0x1e0], RZ ;  /* 0x000078009ca87a25 */ /* 0x000fe200078e00ff */
[----:B------:R-:W-:Y:S01]  /*13c0*/  ISETP.GE.AND P2, PT, R175, 0x1, PT ;  /* 0x00000001af00780c */ /* 0x000fe20003f46270 */
[----:B------:R-:W-:Y:S01]  /*13d0*/  UIMAD UR6, UR16, UR7, UR6 ;  /* 0x00000007100672a4 */ /* 0x000fe2000f8e0206 */
[----:B------:R1:W-:Y:S01]  /*13e0*/  @P0 LDGSTS.E.BYPASS.LTC128B.128 [R74+0x7900], [R24.64+0x80], !P5 ;  /* 0x07900080184a0fae */ /* 0x0003e2000e901d5c */
[----:B------:R-:W-:Y:S01]  /*13f0*/  IADD3.X R149, R37, UR8, RZ, P1, !PT ;  /* 0x0000000825957c10 */ /* 0x000fe20008ffe4ff */
[----:B------:R-:W-:Y:S01]  /*1400*/  IMAD.WIDE.U32 R166, R155, c[0x0][0x1e0], RZ ;  /* 0x000078009ba67a25 */ /* 0x000fe200078e00ff */
[-C--:B------:R-:W-:Y:S01]  /*1410*/  SHF.L.U64.HI R173, R173, R158.reuse, c[0x0][0x1e4] ;  /* 0x00007900adad7619 */ /* 0x080fe2000001029e */
[----:B------:R-:W0:Y:S01]  /*1420*/  LDGDEPBAR ;  /* 0x00000000000079af */ /* 0x000e220000000000 */
[----:B------:R-:W-:-:S02]  /*1430*/  SHF.L.U64.HI R162, R163, R158, c[0x0][0x284] ;  /* 0x0000a100a3a27619 */ /* 0x000fc4000001029e */
[-C--:B------:R-:W-:Y:S02]  /*1440*/  SHF.L.U64.HI R160, R160, R158.reuse, c[0x0][0x294] ;  /* 0x0000a500a0a07619 */ /* 0x080fe4000001029e */
[C---:B------:R-:W-:Y:S01]  /*1450*/  SHF.L.U64.HI R158, R159.reuse, R158, c[0x0][0x23c] ;  /* 0x00008f009f9e7619 */ /* 0x040fe2000001029e */
[----:B------:R-:W-:Y:S01]  /*1460*/  IMAD.SHL.U32 R159, R159, 0x20, RZ ;  /* 0x000000209f9f7824 */ /* 0x000fe200078e00ff */
[----:B------:R-:W-:Y:S01]  /*1470*/  SHF.L.U64.HI R163, R163, R38, c[0x0][0x284] ;  /* 0x0000a100a3a37619 */ /* 0x000fe20000010226 */
[----:B------:R-:W-:Y:S01]  /*1480*/  BAR.SYNC.DEFER_BLOCKING 0x0 ;  /* 0x0000000000007b1d */ /* 0x000fe20000010000 */
[----:B------:R-:W-:Y:S02]  /*1490*/  ISETP.GE.AND P5, PT, R32, c[0x0][0x1d4], PT ;  /* 0x0000750020007a0c */ /* 0x000fe40003fa6270 */
[----:B--2---:R-:W-:Y:S01]  /*14a0*/  @P3 SHF.R.S32.HI R19, RZ, 0x1f, R18 ;  /* 0x0000001fff133819 */ /* 0x004fe20000011412 */
[----:B------:R-:W-:Y:S02]  /*14b0*/  @!P3 IMAD.MOV.U32 R19, RZ, RZ, R2 ;  /* 0x000000ffff13b224 */ /* 0x000fe400078e0002 */
[----:B------:R-:W-:-:S02]  /*14c0*/  IMAD.U32 R2, RZ, RZ, UR30 ;  /* 0x0000001eff027e24 */ /* 0x000fc4000f8e00ff */
[----:B------:R-:W-:Y:S01]  /*14d0*/  @!P3 IMAD.MOV.U32 R18, RZ, RZ, R3 ;  /* 0x000000ffff12b224 */ /* 0x000fe200078e0003 */
[----:B------:R-:W-:Y:S01]  /*14e0*/  ISETP.NE.AND P3, PT, RZ, UR48, PT ;  /* 0x00000030ff007c0c */ /* 0x000fe2000bf65270 */
[----:B------:R-:W-:Y:S01]  /*14f0*/  IMAD.U32 R3, RZ, RZ, UR31 ;  /* 0x0000001fff037e24 */ /* 0x000fe2000f8e00ff */
[----:B------:R-:W-:Y:S01]  /*1500*/  IADD3 R121, P2, R2, 0x80, RZ ;  /* 0x0000008002797810 */ /* 0x000fe20007f5e0ff */
[----:B------:R-:W-:Y:S01]  /*1510*/  IMAD.IADD R2, R32, 0x1, R4 ;  /* 0x0000000120027824 */ /* 0x000fe200078e0204 */
[----:B------:R-:W-:Y:S01]  /*1520*/  SHF.R.S32.HI R3, RZ, 0x1f, R0 ;  /* 0x0000001fff037819 */ /* 0x000fe20000011400 */
[----:B------:R-:W-:Y:S01]  /*1530*/  UIMAD.WIDE.U32 UR30, UR16, UR4, UR32 ;  /* 0x00000004101e72a5 */ /* 0x000fe2000f8e0020 */
[----:B------:R-:W-:Y:S01]  /*1540*/  P2R R151, PR, RZ, 0x8 ;  /* 0x00000008ff977803 */ /* 0x000fe20000000000 */
[----:B------:R-:W-:Y:S01]  /*1550*/  IMAD.X R120, RZ, RZ, R120, P2 ;  /* 0x000000ffff787224 */ /* 0x000fe200010e0678 */
[----:B------:R-:W-:Y:S01]  /*1560*/  LEA.HI R34, R3, R0, RZ, 0x4 ;  /* 0x0000000003227211 */ /* 0x000fe200078f20ff */
[----:B------:R-:W-:Y:S01]  /*1570*/  UIADD3 UR25, UR31, UR5, URZ ;  /* 0x000000051f197290 */ /* 0x000fe2000fffe03f */
[----:B------:R-:W-:Y:S01]  /*1580*/  SHF.R.S32.HI R0, RZ, 0x1f, R2 ;  /* 0x0000001fff007819 */ /* 0x000fe20000011402 */
[----:B------:R-:W-:Y:S01]  /*1590*/  IMAD.U32 R4, RZ, RZ, UR30 ;  /* 0x0000001eff047e24 */ /* 0x000fe2000f8e00ff */
[----:B------:R-:W-:Y:S01]  /*15a0*/  ULDC.64 UR4, c[0x0][0x210] ;  /* 0x0000840000047ab9 */ /* 0x000fe20000000a00 */
[----:B------:R-:W-:Y:S01]  /*15b0*/  IMAD.U32 R5, RZ, RZ, UR31 ;  /* 0x0000001fff057e24 */ /* 0x000fe2000f8e00ff */
[CC--:B------:R-:W-:Y:S01]  /*15c0*/  LEA.HI R20, R0.reuse, R2.reuse, RZ, 0x3 ;  /* 0x0000000200147211 */ /* 0x0c0fe200078f18ff */
[----:B------:R-:W-:Y:S01]  /*15d0*/  IMAD.MOV.U32 R88, RZ, RZ, R4 ;  /* 0x000000ffff587224 */ /* 0x000fe200078e0004 */
[----:B------:R-:W-:Y:S01]  /*15e0*/  LEA.HI R35, R0, R2, RZ, 0x6 ;  /* 0x0000000200237211 */ /* 0x000fe200078f30ff */
[----:B------:R-:W-:Y:S01]  /*15f0*/  IMAD.U32 R2, RZ, RZ, UR16 ;  /* 0x00000010ff027e24 */ /* 0x000fe2000f8e00ff */
[----:B------:R-:W-:Y:S01]  /*1600*/  UIMAD UR4, UR15, UR4, URZ ;  /* 0x000000040f0472a4 */ /* 0x000fe2000f8e023f */
[----:B------:R-:W-:Y:S01]  /*1610*/  IMAD R0, R37, c[0x0][0x280], RZ ;  /* 0x0000a00025007a24 */ /* 0x000fe200078e02ff */
[----:B------:R-:W-:Y:S01]  /*1620*/  LOP3.LUT R109, R20, 0xfffffff8, RZ, 0xc0, !PT ;  /* 0xfffffff8146d7812 */ /* 0x000fe200078ec0ff */
[----:B------:R-:W-:Y:S01]  /*1630*/  IMAD.WIDE.U32 R2, R2, c[0x0][0x260], R32 ;  /* 0x0000980002027a25 */ /* 0x000fe200078e0020 */
[----:B------:R-:W-:-:S02]  /*1640*/  UIMAD UR4, UR16, UR5, UR4 ;  /* 0x00000005100472a4 */ /* 0x000fc4000f8e0204 */
[----:B------:R-:W-:Y:S01]  /*1650*/  SHF.R.S32.HI R119, RZ, 0x1f, R109 ;  /* 0x0000001fff777819 */ /* 0x000fe2000001146d */
[C---:B------:R-:W-:Y:S01]  /*1660*/  IMAD R0, R92.reuse, c[0x0][0x284], R0 ;  /* 0x0000a1005c007a24 */ /* 0x040fe200078e0200 */
[----:B------:R-:W-:Y:S01]  /*1670*/  IADD3 R11, R3, UR6, RZ ;  /* 0x00000006030b7c10 */ /* 0x000fe2000fffe0ff */
[----:B------:R-:W-:Y:S01]  /*1680*/  IMAD.WIDE.U32 R4, R92, c[0x0][0x280], R28 ;  /* 0x0000a0005c047a25 */ /* 0x000fe200078e001c */
[----:B------:R-:W-:Y:S01]  /*1690*/  IADD3 R17, R17, UR4, RZ ;  /* 0x0000000411117c10 */ /* 0x000fe2000fffe0ff */
[----:B------:R-:W-:Y:S02]  /*16a0*/  ULDC.64 UR6, c[0x0][0x1e0] ;  /* 0x0000780000067ab9 */ /* 0x000fe40000000a00 */
[----:B------:R-:W-:Y:S01]  /*16b0*/  IMAD.IADD R9, R5, 0x1, R0 ;  /* 0x0000000105097824 */ /* 0x000fe200078e0200 */
[----:B------:R-:W-:Y:S01]  /*16c0*/  USHF.L.U32 UR30, UR6, 0x4, URZ ;  /* 0x00000004061e7899 */ /* 0x000fe2000800063f */
[----:B------:R-:W-:Y:S01]  /*16d0*/  IMAD.IADD R5, R0, 0x1, R13 ;  /* 0x0000000100057824 */ /* 0x000fe200078e020d */
[----:B------:R-:W-:Y:S01]  /*16e0*/  ULDC.64 UR4, c[0x0][0x280] ;  /* 0x0000a00000047ab9 */ /* 0x000fe20000000a00 */
[----:B------:R-:W-:Y:S01]  /*16f0*/  IMAD.IADD R3, R8, 0x1, R15 ;  /* 0x0000000108037824 */ /* 0x000fe200078e020f */
[----:B------:R-:W-:Y:S01]  /*1700*/  UIMAD UR4, UR36, UR4, URZ ;  /* 0x00000004240472a4 */ /* 0x000fe2000f8e023f */
[----:B------:R-:W-:Y:S01]  /*1710*/  IMAD.MOV.U32 R8, RZ, RZ, R4 ;  /* 0x000000ffff087224 */ /* 0x000fe200078e0004 */
[----:B------:R-:W-:Y:S01]  /*1720*/  UIMAD UR34, UR7, 0x30, URZ ;  /* 0x00000030072278a4 */ /* 0x000fe2000f8e023f */
[----:B------:R-:W-:Y:S01]  /*1730*/  IMAD.U32 R0, RZ, RZ, UR19 ;  /* 0x00000013ff007e24 */ /* 0x000fe2000f8e00ff */
[----:B------:R-:W-:Y:S01]  /*1740*/  USHF.L.U64.HI UR27, UR6, UR37, UR27 ;  /* 0x00000025061b7299 */ /* 0x000fe2000801021b */
[----:B------:R-:W-:Y:S01]  /*1750*/  IMAD.MOV.U32 R10, RZ, RZ, R2 ;  /* 0x000000ffff0a7224 */ /* 0x000fe200078e0002 */
[----:B------:R-:W-:Y:S01]  /*1760*/  UIMAD.WIDE.U32 UR32, UR6, 0x30, URZ ;  /* 0x00000030062078a5 */ /* 0x000fe2000f8e003f */
[----:B------:R-:W-:Y:S01]  /*1770*/  IMAD.WIDE.U32 R104, R0, c[0x0][0x280], R8 ;  /* 0x0000a00000687a25 */ /* 0x000fe200078e0008 */
[----:B------:R-:W-:-:S02]  /*1780*/  USHF.L.U32 UR31, UR6, 0x6, URZ ;  /* 0x00000006061f7899 */ /* 0x000fc4000800063f */
[----:B------:R-:W-:Y:S01]  /*1790*/  UIMAD UR41, UR19, UR5, UR4 ;  /* 0x00000005132972a4 */ /* 0x000fe2000f8e0204 */
[----:B------:R-:W-:Y:S02]  /*17a0*/  IMAD.U32 R9, RZ, RZ, UR19 ;  /* 0x00000013ff097e24 */ /* 0x000fe4000f8e00ff */
[----:B------:R-:W-:Y:S01]  /*17b0*/  IMAD.MOV.U32 R4, RZ, RZ, R12 ;  /* 0x000000ffff047224 */ /* 0x000fe200078e000c */
[----:B------:R-:W-:Y:S01]  /*17c0*/  ULDC.64 UR4, c[0x0][0x268] ;  /* 0x00009a0000047ab9 */ /* 0x000fe20000000a00 */
[----:B------:R-:W-:Y:S01]  /*17d0*/  IMAD.U32 R8, RZ, RZ, UR19 ;  /* 0x00000013ff087e24 */ /* 0x000fe2000f8e00ff */
[----:B------:R-:W-:Y:S01]  /*17e0*/  UIMAD UR4, UR35, UR4, URZ ;  /* 0x00000004230472a4 */ /* 0x000fe2000f8e023f */
[----:B------:R-:W-:Y:S01]  /*17f0*/  IMAD.MOV.U32 R2, RZ, RZ, R14 ;  /* 0x000000ffff027224 */ /* 0x000fe200078e000e */
[----:B------:R-:W-:Y:S01]  /*1800*/  IADD3 R117, R105, UR41, RZ ;  /* 0x0000002969757c10 */ /* 0x000fe2000fffe0ff */
[----:B------:R-:W-:Y:S01]  /*1810*/  IMAD.WIDE.U32 R102, R9, c[0x0][0x290], R6 ;  /* 0x0000a40009667a25 */ /* 0x000fe200078e0006 */
[----:B------:R-:W-:Y:S01]  /*1820*/  SHF.R.S32.HI R6, RZ, 0x1f, R157 ;  /* 0x0000001fff067819 */ /* 0x000fe2000001149d */
[----:B------:R-:W-:-:S02]  /*1830*/  UIMAD UR43, UR43, UR5, UR4 ;  /* 0x000000052b2b72a4 */ /* 0x000fc4000f8e0204 */
[----:B------:R-:W-:Y:S01]  /*1840*/  IMAD.WIDE.U32 R100, R8, c[0x0][0x280], R4 ;  /* 0x0000a00008647a25 */ /* 0x000fe200078e0004 */
[----:B------:R-:W-:Y:S01]  /*1850*/  SHF.R.S32.HI R5, RZ, 0x1f, R156 ;  /* 0x0000001fff057819 */ /* 0x000fe2000001149c */
[----:B------:R-:W-:Y:S01]  /*1860*/  ULDC UR35, c[0x0][0x284] ;  /* 0x0000a10000237ab9 */ /* 0x000fe20000000800 */
[----:B------:R-:W-:Y:S01]  /*1870*/  LEA.HI R6, R6, R157, RZ, 0x3 ;  /* 0x0000009d06067211 */ /* 0x000fe200078f18ff */
[----:B------:R-:W-:Y:S01]  /*1880*/  IMAD.WIDE.U32 R98, R0, c[0x0][0x290], R2 ;  /* 0x0000a40000627a25 */ /* 0x000fe200078e0002 */
[----:B------:R-:W-:Y:S01]  /*1890*/  SHF.R.S32.HI R0, RZ, 0x1f, R155 ;  /* 0x0000001fff007819 */ /* 0x000fe2000001149b */
[----:B------:R-:W-:Y:S01]  /*18a0*/  ULDC UR4, c[0x0][0x294] ;  /* 0x0000a50000047ab9 */ /* 0x000fe20000000800 */
[----:B------:R-:W-:Y:S01]  /*18b0*/  LEA.HI R5, R5, R156, RZ, 0x3 ;  /* 0x0000009c05057211 */ /* 0x000fe200078f18ff */
[----:B------:R-:W-:Y:S01]  /*18c0*/  IMAD.SHL.U32 R7, R6, 0x40, RZ ;  /* 0x0000004006077824 */ /* 0x000fe200078e00ff */
[----:B------:R-:W-:Y:S01]  /*18d0*/  LEA.HI R0, R0, R155, RZ, 0x3 ;  /* 0x0000009b00007211 */ /* 0x000fe200078f18ff */
[----:B------:R-:W-:Y:S01]  /*18e0*/  IMAD.SHL.U32 R4, R157, 0x40, RZ ;  /* 0x000000409d047824 */ /* 0x000fe200078e00ff */
[----:B------:R-:W-:Y:S01]  /*18f0*/  LOP3.LUT R8, R21, 0x38, R20, 0xf8, !PT ;  /* 0x0000003815087812 */ /* 0x000fe200078ef814 */
[----:B------:R-:W-:Y:S01]  /*1900*/  IMAD.SHL.U32 R6, R5, 0x40, RZ ;  /* 0x0000004005067824 */ /* 0x000fe200078e00ff */
[----:B------:R-:W-:Y:S01]  /*1910*/  SHF.R.S32.HI R5, RZ, 0x4, R34 ;  /* 0x00000004ff057819 */ /* 0x000fe20000011422 */
[----:B------:R-:W-:Y:S01]  /*1920*/  IMAD.SHL.U32 R3, R156, 0x40, RZ ;  /* 0x000000409c037824 */ /* 0x000fe200078e00ff */
[----:B------:R-:W-:Y:S01]  /*1930*/  LOP3.LUT R4, R4, 0x1c0, RZ, 0xc0, !PT ;  /* 0x000001c004047812 */ /* 0x000fe200078ec0ff */
[----:B------:R-:W-:Y:S01]  /*1940*/  IMAD.SHL.U32 R2, R155, 0x40, RZ ;  /* 0x000000409b027824 */ /* 0x000fe200078e00ff */
[----:B------:R-:W-:Y:S01]  /*1950*/  LEA.HI.SX32 R5, R20, R5, 0x1d ;  /* 0x0000000514057211 */ /* 0x000fe200078feaff */
[----:B------:R-:W-:Y:S01]  /*1960*/  IMAD.SHL.U32 R0, R0, 0x40, RZ ;  /* 0x0000004000007824 */ /* 0x000fe200078e00ff */
[----:B------:R-:W-:Y:S01]  /*1970*/  LOP3.LUT R3, R3, 0x1c0, RZ, 0xc0, !PT ;  /* 0x000001c003037812 */ /* 0x000fe200078ec0ff */
[----:B------:R-:W-:Y:S01]  /*1980*/  IMAD.WIDE.U32 R96, R96, c[0x0][0x268], R10 ;  /* 0x00009a0060607a25 */ /* 0x000fe200078e000a */
[----:B------:R-:W-:Y:S01]  /*1990*/  LOP3.LUT R2, R2, 0x1c0, RZ, 0xc0, !PT ;  /* 0x000001c002027812 */ /* 0x000fe200078ec0ff */
[----:B------:R-:W-:Y:S01]  /*19a0*/  USHF.L.U32 UR5, UR39, 0x5, URZ ;  /* 0x0000000527057899 */ /* 0x000fe2000800063f */
[----:B------:R-:W-:Y:S01]  /*19b0*/  LOP3.LUT R9, R0, 0xfffffe00, RZ, 0xc0, !PT ;  /* 0xfffffe0000097812 */ /* 0x000fe200078ec0ff */
[----:B------:R-:W-:Y:S01]  /*19c0*/  IMAD.SHL.U32 R0, R35, 0x40, RZ ;  /* 0x0000004023007824 */ /* 0x000fe200078e00ff */
[----:B------:R-:W-:Y:S01]  /*19d0*/  LOP3.LUT R11, R7, 0xfffffe00, RZ, 0xc0, !PT ;  /* 0xfffffe00070b7812 */ /* 0x000fe200078ec0ff */
[----:B------:R-:W-:Y:S01]  /*19e0*/  IMAD.SHL.U32 R91, R5, 0x8, RZ ;  /* 0x00000008055b7824 */ /* 0x000fe200078e00ff */
[----:B------:R-:W-:Y:S01]  /*19f0*/  LOP3.LUT R10, R6, 0xfffffe00, RZ, 0xc0, !PT ;  /* 0xfffffe00060a7812 */ /* 0x000fe200078ec0ff */
[----:B------:R-:W-:Y:S01]  /*1a00*/  IMAD.U32 R89, RZ, RZ, UR25 ;  /* 0x00000019ff597e24 */ /* 0x000fe2000f8e00ff */
[----:B------:R-:W-:Y:S01]  /*1a10*/  SHF.R.U32.HI R26, RZ, 0x3, R4 ;  /* 0x00000003ff1a7819 */ /* 0x000fe20000011604 */
[----:B------:R-:W-:Y:S01]  /*1a20*/  USHF.L.U32 UR25, UR6, 0x5, URZ ;  /* 0x0000000506197899 */ /* 0x000fe2000800063f */
[----:B------:R-:W-:-:S02]  /*1a30*/  LOP3.LUT R7, R4, 0x38, R20, 0xf8, !PT ;  /* 0x0000003804077812 */ /* 0x000fc400078ef814 */
[----:B------:R-:W-:Y:S01]  /*1a40*/  SHF.R.S32.HI R6, RZ, 0x1f, R5 ;  /* 0x0000001fff067819 */ /* 0x000fe20000011405 */
[----:B------:R-:W-:Y:S01]  /*1a50*/  ULDC.64 UR6, c[0x0][0x290] ;  /* 0x0000a40000067ab9 */ /* 0x000fe20000000a00 */
[----:B------:R-:W-:Y:S01]  /*1a60*/  SHF.R.U32.HI R27, RZ, 0x3, R3 ;  /* 0x00000003ff1b7819 */ /* 0x000fe20000011603 */
[----:B------:R-:W-:Y:S01]  /*1a70*/  UIMAD UR6, UR36, UR6, URZ ;  /* 0x00000006240672a4 */ /* 0x000fe2000f8e023f */
[----:B------:R-:W-:Y:S01]  /*1a80*/  SHF.R.U32.HI R30, RZ, 0x3, R2 ;  /* 0x00000003ff1e7819 */ /* 0x000fe20000011602 */
[----:B------:R-:W-:Y:S01]  /*1a90*/  USHF.L.U32 UR36, UR39, 0x6, URZ ;  /* 0x0000000627247899 */ /* 0x000fe2000800063f */
[--C-:B------:R-:W-:Y:S01]  /*1aa0*/  LOP3.LUT R12, R3, 0x38, R20.reuse, 0xf8, !PT ;  /* 0x00000038030c7812 */ /* 0x100fe200078ef814 */
[----:B------:R-:W-:Y:S01]  /*1ab0*/  UIMAD UR42, UR19, UR7, UR6 ;  /* 0x00000007132a72a4 */ /* 0x000fe2000f8e0206 */
[----:B------:R-:W-:Y:S01]  /*1ac0*/  LOP3.LUT R14, R2, 0x38, R20, 0xf8, !PT ;  /* 0x00000038020e7812 */ /* 0x000fe200078ef814 */
[----:B------:R-:W-:Y:S01]  /*1ad0*/  UIMAD UR7, UR49, UR35, URZ ;  /* 0x00000023310772a4 */ /* 0x000fe2000f8e023f */
[----:B------:R-:W-:Y:S01]  /*1ae0*/  LOP3.LUT R0, R0, 0xfffff000, RZ, 0xc0, !PT ;  /* 0xfffff00000007812 */ /* 0x000fe200078ec0ff */
[----:B------:R-:W-:Y:S01]  /*1af0*/  UIMAD UR49, UR49, UR4, URZ ;  /* 0x00000004313172a4 */ /* 0x000fe2000f8e023f */
[----:B------:R-:W-:Y:S01]  /*1b00*/  LOP3.LUT R13, R8, R36, RZ, 0x3c, !PT ;  /* 0x00000024080d7212 */ /* 0x000fe200078e3cff */
[----:B------:R-:W-:Y:S01]  /*1b10*/  USHF.L.U64.HI UR35, UR39, UR37, UR35 ;  /* 0x0000002527237299 */ /* 0x000fe20008010223 */
[----:B------:R-:W-:Y:S01]  /*1b20*/  LEA.HI R15, R6, R5, RZ, 0x3 ;  /* 0x00000005060f7211 */ /* 0x000fe200078f18ff */
[----:B------:R-:W-:Y:S01]  /*1b30*/  USHF.L.U64.HI UR37, UR40, UR37, UR4 ;  /* 0x0000002528257299 */ /* 0x000fe20008010204 */
[----:B------:R-:W-:Y:S01]  /*1b40*/  LOP3.LUT R8, R7, R26, RZ, 0x3c, !PT ;  /* 0x0000001a07087212 */ /* 0x000fe200078e3cff */
[----:B------:R-:W-:Y:S01]  /*1b50*/  USHF.L.U32 UR6, UR40, 0x5, URZ ;  /* 0x0000000528067899 */ /* 0x000fe2000800063f */
[----:B------:R-:W-:Y:S01]  /*1b60*/  LOP3.LUT R7, R12, R27, RZ, 0x3c, !PT ;  /* 0x0000001b0c077212 */ /* 0x000fe200078e3cff */
[----:B------:R-:W-:Y:S01]  /*1b70*/  UIADD3 UR4, UR33, UR34, URZ ;  /* 0x0000002221047290 */ /* 0x000fe2000fffe03f */
[----:B------:R-:W-:Y:S01]  /*1b80*/  LOP3.LUT R6, R14, R30, RZ, 0x3c, !PT ;  /* 0x0000001e0e067212 */ /* 0x000fe200078e3cff */
[----:B------:R-:W-:Y:S01]  /*1b90*/  USHF.L.U32 UR39, UR39, 0x4, URZ ;  /* 0x0000000427277899 */ /* 0x000fe2000800063f */
[-C--:B------:R-:W-:Y:S01]  /*1ba0*/  IADD3 R14, R13, R0.reuse, R31 ;  /* 0x000000000d0e7210 */ /* 0x080fe20007ffe01f */
[----:B------:R-:W-:Y:S01]  /*1bb0*/  USHF.L.U32 UR40, UR40, 0x4, URZ ;  /* 0x0000000428287899 */ /* 0x000fe2000800063f */
[-C--:B------:R-:W-:Y:S01]  /*1bc0*/  IADD3 R13, R8, R0.reuse, R11 ;  /* 0x00000000080d7210 */ /* 0x080fe20007ffe00b */
[----:B------:R-:W-:Y:S01]  /*1bd0*/  UIADD3 UR7, UR47, UR7, URZ ;  /* 0x000000072f077290 */ /* 0x000fe2000fffe03f */
[-C--:B------:R-:W-:Y:S01]  /*1be0*/  IADD3 R12, R7, R0.reuse, R10 ;  /* 0x00000000070c7210 */ /* 0x080fe20007ffe00a */
[----:B------:R-:W-:Y:S01]  /*1bf0*/  IMAD.SHL.U32 R143, R14, 0x2, RZ ;  /* 0x000000020e8f7824 */ /* 0x000fe200078e00ff */
[----:B------:R-:W-:Y:S01]  /*1c00*/  IADD3 R8, R6, R0, R9 ;  /* 0x0000000006087210 */ /* 0x000fe20007ffe009 */
[----:B------:R-:W-:Y:S01]  /*1c10*/  IMAD.SHL.U32 R0, R15, 0x200, RZ ;  /* 0x000002000f007824 */ /* 0x000fe200078e00ff */
[--C-:B------:R-:W-:Y:S01]  /*1c20*/  LOP3.LUT R2, R2, 0x38, R91.reuse, 0xf8, !PT ;  /* 0x0000003802027812 */ /* 0x100fe200078ef85b */
[----:B------:R-:W-:Y:S01]  /*1c30*/  IMAD.SHL.U32 R142, R13, 0x2, RZ ;  /* 0x000000020d8e7824 */ /* 0x000fe200078e00ff */
[--C-:B------:R-:W-:Y:S01]  /*1c40*/  LOP3.LUT R5, R21, 0x38, R91.reuse, 0xf8, !PT ;  /* 0x0000003815057812 */ /* 0x100fe200078ef85b */
[----:B------:R-:W-:Y:S01]  /*1c50*/  IMAD.SHL.U32 R141, R12, 0x2, RZ ;  /* 0x000000020c8d7824 */ /* 0x000fe200078e00ff */
[----:B------:R-:W-:Y:S01]  /*1c60*/  LOP3.LUT R0, R0, 0xfffff000, RZ, 0xc0, !PT ;  /* 0xfffff00000007812 */ /* 0x000fe200078ec0ff */
[----:B------:R-:W-:Y:S01]  /*1c70*/  IMAD.SHL.U32 R140, R8, 0x2, RZ ;  /* 0x00000002088c7824 */ /* 0x000fe200078e00ff */
[----:B------:R-:W-:Y:S01]  /*1c80*/  LOP3.LUT R2, R2, R30, RZ, 0x3c, !PT ;  /* 0x0000001e02027212 */ /* 0x000fe200078e3cff */
[----:B------:R-:W-:Y:S01]  /*1c90*/  UIADD3 UR34, UR45, UR49, URZ ;  /* 0x000000312d227290 */ /* 0x000fe2000fffe03f */
[----:B------:R-:W-:-:S02]  /*1ca0*/  LOP3.LUT R4, R4, 0x38, R91, 0xf8, !PT ;  /* 0x0000003804047812 */ /* 0x000fc400078ef85b */
[----:B------:R-:W-:Y:S02]  /*1cb0*/  LOP3.LUT R3, R3, 0x38, R91, 0xf8, !PT ;  /* 0x0000003803037812 */ /* 0x000fe400078ef85b */
[----:B------:R-:W-:Y:S02]  /*1cc0*/  IADD3 R9, R2, R0, R9 ;  /* 0x0000000002097210 */ /* 0x000fe40007ffe009 */
[----:B------:R-:W-:Y:S02]  /*1cd0*/  LOP3.LUT R5, R5, R36, RZ, 0x3c, !PT ;  /* 0x0000002405057212 */ /* 0x000fe400078e3cff */
[----:B------:R-:W-:Y:S01]  /*1ce0*/  LOP3.LUT R4, R4, R26, RZ, 0x3c, !PT ;  /* 0x0000001a04047212 */ /* 0x000fe200078e3cff */
[----:B------:R-:W-:Y:S01]  /*1cf0*/  IMAD.SHL.U32 R135, R9, 0x2, RZ ;  /* 0x0000000209877824 */ /* 0x000fe200078e00ff */
[----:B------:R-:W-:Y:S02]  /*1d00*/  LOP3.LUT R3, R3, R27, RZ, 0x3c, !PT ;  /* 0x0000001b03037212 */ /* 0x000fe400078e3cff */
[----:B------:R-:W-:-:S02]  /*1d10*/  SEL R2, R19, RZ, !P4 ;  /* 0x000000ff13027207 */ /* 0x000fc40006000000 */
[-C--:B------:R-:W-:Y:S02]  /*1d20*/  IADD3 R31, R5, R0.reuse, R31 ;  /* 0x00000000051f7210 */ /* 0x080fe40007ffe01f */
[-C--:B------:R-:W-:Y:S02]  /*1d30*/  IADD3 R11, R4, R0.reuse, R11 ;  /* 0x00000000040b7210 */ /* 0x080fe40007ffe00b */
[----:B------:R-:W-:Y:S01]  /*1d40*/  IADD3 R10, R3, R0, R10 ;  /* 0x00000000030a7210 */ /* 0x000fe20007ffe00a */
[----:B------:R-:W-:Y:S01]  /*1d50*/  IMAD R3, R2, c[0x0][0x1f0], RZ ;  /* 0x00007c0002037a24 */ /* 0x000fe200078e02ff */
[----:B------:R-:W-:Y:S01]  /*1d60*/  SEL R0, R18, RZ, !P4 ;  /* 0x000000ff12007207 */ /* 0x000fe20006000000 */
[----:B------:R-:W-:Y:S01]  /*1d70*/  IMAD R2, R2, c[0x0][0x218], RZ ;  /* 0x0000860002027a24 */ /* 0x000fe200078e02ff */
[----:B------:R-:W-:Y:S01]  /*1d80*/  SHF.R.S32.HI R4, RZ, 0x1f, R157 ;  /* 0x0000001fff047819 */ /* 0x000fe2000001149d */
[----:B------:R-:W-:Y:S01]  /*1d90*/  IMAD.SHL.U32 R138, R31, 0x2, RZ ;  /* 0x000000021f8a7824 */ /* 0x000fe200078e00ff */
[----:B------:R-:W-:Y:S01]  /*1da0*/  SHF.R.S32.HI R5, RZ, 0x1f, R156 ;  /* 0x0000001fff057819 */ /* 0x000fe2000001149c */
[C---:B------:R-:W-:Y:S01]  /*1db0*/  IMAD R90, R0.reuse, c[0x0][0x1f4], R3 ;  /* 0x00007d00005a7a24 */ /* 0x040fe200078e0203 */
[----:B------:R-:W-:Y:S01]  /*1dc0*/  SHF.R.S32.HI R7, RZ, 0x1f, R155 ;  /* 0x0000001fff077819 */ /* 0x000fe2000001149b */
[----:B------:R-:W-:Y:S01]  /*1dd0*/  IMAD R93, R0, c[0x0][0x21c], R2 ;  /* 0x00008700005d7a24 */ /* 0x000fe200078e0202 */
[----:B------:R-:W-:Y:S01]  /*1de0*/  IADD3 R30, R28, 0x20, RZ ;  /* 0x000000201c1e7810 */ /* 0x000fe20007ffe0ff */
[----:B------:R-:W-:Y:S01]  /*1df0*/  IMAD.WIDE.U32 R88, R0, c[0x0][0x1f0], R88 ;  /* 0x00007c0000587a25 */ /* 0x000fe200078e0058 */
[----:B------:R-:W-:-:S02]  /*1e00*/  IADD3 R106, R97, UR43, RZ ;  /* 0x0000002b616a7c10 */ /* 0x000fc4000fffe0ff */
[----:B------:R-:W-:Y:S01]  /*1e10*/  IADD3 R115, R101, UR41, RZ ;  /* 0x0000002965737c10 */ /* 0x000fe2000fffe0ff */
[----:B------:R-:W-:Y:S01]  /*1e20*/  IMAD.WIDE.U32 R94, R0, c[0x0][0x218], R16 ;  /* 0x00008600005e7a25 */ /* 0x000fe200078e0010 */
[----:B------:R-:W-:Y:S02]  /*1e30*/  IADD3 R0, P0, R92, 0x10, RZ ;  /* 0x000000105c007810 */ /* 0x000fe40007f1e0ff */
[----:B------:R-:W-:Y:S01]  /*1e40*/  IADD3 R116, R103, UR42, RZ ;  /* 0x0000002a67747c10 */ /* 0x000fe2000fffe0ff */
[----:B------:R-:W-:Y:S01]  /*1e50*/  IMAD R3, R37, c[0x0][0x1e0], RZ ;  /* 0x0000780025037a24 */ /* 0x000fe200078e02ff */
[----:B------:R-:W-:Y:S01]  /*1e60*/  IADD3 R114, R99, UR42, RZ ;  /* 0x0000002a63727c10 */ /* 0x000fe2000fffe0ff */
[----:B------:R-:W-:Y:S01]  /*1e70*/  IMAD.X R2, RZ, RZ, R37, P0 ;  /* 0x000000ffff027224 */ /* 0x000fe200000e0625 */
[----:B------:R-:W-:Y:S01]  /*1e80*/  IADD3 R133, P0, R32, R164, RZ ;  /* 0x000000a420857210 */ /* 0x000fe20007f1e0ff */
[----:B------:R-:W-:Y:S01]  /*1e90*/  IMAD.WIDE.U32 R122, R0, c[0x0][0x1e0], RZ ;  /* 0x00007800007a7a25 */ /* 0x000fe200078e00ff */
[----:B------:R-:W-:-:S03]  /*1ea0*/  SHF.R.S32.HI R118, RZ, 0x1f, R91 ;  /* 0x0000001fff767819 */ /* 0x000fc6000001145b */
[----:B------:R-:W-:Y:S01]  /*1eb0*/  IMAD R2, R2, c[0x0][0x1e0], RZ ;  /* 0x0000780002027a24 */ /* 0x000fe200078e02ff */
[----:B------:R-:W-:Y:S01]  /*1ec0*/  IADD3 R134, P1, R122, UR30, RZ ;  /* 0x0000001e7a867c10 */ /* 0x000fe2000ff3e0ff */
[----:B------:R-:W-:Y:S02]  /*1ed0*/  IMAD R3, R92, c[0x0][0x1e4], R3 ;  /* 0x000079005c037a24 */ /* 0x000fe400078e0203 */
[----:B------:R-:W-:Y:S02]  /*1ee0*/  IMAD R6, R0, c[0x0][0x1e4], R2 ;  /* 0x0000790000067a24 */ /* 0x000fe400078e0202 */
[----:B------:R-:W-:Y:S02]  /*1ef0*/  IMAD.IADD R132, R165, 0x1, R3 ;  /* 0x00000001a5847824 */ /* 0x000fe400078e0203 */
[----:B------:R-:W-:Y:S02]  /*1f00*/  IMAD.IADD R131, R123, 0x1, R6 ;  /* 0x000000017b837824 */ /* 0x000fe400078e0206 */
[----:B------:R-:W-:Y:S01]  /*1f10*/  IMAD.X R129, R33, 0x1, R132, P0 ;  /* 0x0000000121817824 */ /* 0x000fe200000e0684 */
[----:B------:R-:W-:Y:S01]  /*1f20*/  IADD3 R148, P0, R134, UR30, RZ ;  /* 0x0000001e86947c10 */ /* 0x000fe2000ff1e0ff */
[----:B------:R-:W-:-:S02]  /*1f30*/  IMAD.X R130, R172, 0x1, R131, P1 ;  /* 0x00000001ac827824 */ /* 0x000fc400008e0683 */
[----:B------:R-:W-:Y:S02]  /*1f40*/  IMAD.IADD R90, R89, 0x1, R90 ;  /* 0x00000001595a7824 */ /* 0x000fe400078e025a */
[----:B------:R-:W-:Y:S01]  /*1f50*/  IMAD.X R145, R172, 0x1, R130, P0 ;  /* 0x00000001ac917824 */ /* 0x000fe200000e0682 */
[----:B------:R-:W-:Y:S01]  /*1f60*/  IADD3 R108, P0, R133, R88, RZ ;  /* 0x00000058856c7210 */ /* 0x000fe20007f1e0ff */
[----:B------:R-:W-:Y:S02]  /*1f70*/  IMAD R2, R4, c[0x0][0x1e0], RZ ;  /* 0x0000780004027a24 */ /* 0x000fe400078e02ff */
[----:B------:R-:W-:Y:S02]  /*1f80*/  IMAD R0, R5, c[0x0][0x1e0], RZ ;  /* 0x0000780005007a24 */ /* 0x000fe400078e02ff */
[----:B------:R-:W-:Y:S01]  /*1f90*/  IMAD.X R107, R129, 0x1, R90, P0 ;  /* 0x00000001816b7824 */ /* 0x000fe200000e065a */
[----:B------:R-:W-:Y:S01]  /*1fa0*/  IADD3 R111, P0, R88, 0x40, RZ ;  /* 0x00000040586f7810 */ /* 0x000fe20007f1e0ff */
[----:B------:R-:W-:-:S02]  /*1fb0*/  IMAD R4, R7, c[0x0][0x1e0], RZ ;  /* 0x0000780007047a24 */ /* 0x000fc400078e02ff */
[----:B------:R-:W-:Y:S02]  /*1fc0*/  IMAD R5, R157, c[0x0][0x1e4], R2 ;  /* 0x000079009d057a24 */ /* 0x000fe400078e0202 */
[----:B------:R-:W-:Y:S01]  /*1fd0*/  IMAD.X R110, RZ, RZ, R90, P0 ;  /* 0x000000ffff6e7224 */ /* 0x000fe200000e065a */
[----:B------:R-:W-:Y:S01]  /*1fe0*/  IADD3 R113, P0, R108, 0x40, RZ ;  /* 0x000000406c717810 */ /* 0x000fe20007f1e0ff */
[----:B------:R-:W-:Y:S02]  /*1ff0*/  IMAD R2, R156, c[0x0][0x1e4], R0 ;  /* 0x000079009c027a24 */ /* 0x000fe400078e0200 */
[----:B------:R-:W-:Y:S02]  /*2000*/  IMAD R0, R155, c[0x0][0x1e4], R4 ;  /* 0x000079009b007a24 */ /* 0x000fe400078e0204 */
[----:B------:R-:W-:Y:S02]  /*2010*/  IMAD.IADD R147, R171, 0x1, R5 ;  /* 0x00000001ab937824 */ /* 0x000fe400078e0205 */
[----:B------:R-:W-:-:S02]  /*2020*/  IMAD.IADD R146, R169, 0x1, R2 ;  /* 0x00000001a9927824 */ /* 0x000fc400078e0202 */
[----:B------:R-:W-:Y:S02]  /*2030*/  IMAD.IADD R144, R167, 0x1, R0 ;  /* 0x00000001a7907824 */ /* 0x000fe400078e0200 */
[----:B------:R-:W-:Y:S02]  /*2040*/  IMAD.IADD R93, R95, 0x1, R93 ;  /* 0x000000015f5d7824 */ /* 0x000fe400078e025d */
[----:B------:R-:W-:Y:S02]  /*2050*/  IMAD.X R112, RZ, RZ, R107, P0 ;  /* 0x000000ffff707224 */ /* 0x000fe400000e066b */
[----:B------:R-:W-:Y:S02]  /*2060*/  IMAD.SHL.U32 R137, R11, 0x2, RZ ;  /* 0x000000020b897824 */ /* 0x000fe400078e00ff */
[----:B-1----:R-:W-:Y:S02]  /*2070*/  IMAD.SHL.U32 R136, R10, 0x2, RZ ;  /* 0x000000020a887824 */ /* 0x002fe400078e00ff */
.L_x_3631:
[----:B------:R-:W-:Y:S01]  /*2080*/  USHF.R.S32.HI UR43, URZ, 0x1f, UR17 ;  /* 0x0000001f3f2b7899 */ /* 0x000fe20008011411 */
[----:B------:R-:W-:Y:S04]  /*2090*/  DEPBAR.LE SB0, 0x0 ;  /* 0x000080000000791a */ /* 0x000fe80000000000 */
[----:B------:R-:W-:Y:S01]  /*20a0*/  UIMAD UR42, UR27, UR17, URZ ;  /* 0x000000111b2a72a4 */ /* 0x000fe2000f8e023f */
[----:B------:R-:W-:Y:S01]  /*20b0*/  BAR.SYNC.DEFER_BLOCKING 0x0 ;  /* 0x0000000000007b1d */ /* 0x000fe20000010000 */
[----:B------:R-:W-:Y:S01]  /*20c0*/  UIMAD.WIDE.U32 UR52, UR31, UR17, URZ ;  /* 0x000000111f3472a5 */ /* 0x000fe2000f8e003f */
[----:B------:R-:W-:Y:S01]  /*20d0*/  ISETP.GE.AND P0, PT, R175, 0x1, PT ;  /* 0x00000001af00780c */ /* 0x000fe20003f06270 */
[----:B------:R-:W-:Y:S04]  /*20e0*/  UIMAD UR42, UR43, UR31, UR42 ;  /* 0x0000001f2b2a72a4 */ /* 0x000fe8000f8e022a */
[----:B------:R-:W-:Y:S01]  /*20f0*/  UIADD3 UR42, UR53, UR42, URZ ;  /* 0x0000002a352a7290 */ /* 0x000fe2000fffe03f */
[----:B------:R-:W-:Y:S07]  /*2100*/  BSSY B2, `(.L_x_3585) ;  /* 0x000053d000027945 */ /* 0x000fee0003800000 */
[----:B--2---:R-:W-:-:S05]  /*2110*/  @!P0 BRA `(.L_x_3586) ;  /* 0x00004ea000008947 */ /* 0x004fca0003800000 */
[----:B------:R-:W-:Y:S01]  /*2120*/  UIMAD UR41, UR35, UR17, URZ ;  /* 0x00000011232972a4 */ /* 0x000fe2000f8e023f */
[----:B------:R-:W-:Y:S01]  /*2130*/  ISETP.NE.AND P0, PT, R151, RZ, PT ;  /* 0x000000ff9700720c */ /* 0x000fe20003f05270 */
[----:B------:R-:W-:Y:S02]  /*2140*/  UIMAD UR9, UR37, UR17, URZ ;  /* 0x00000011250972a4 */ /* 0x000fe4000f8e023f */
[----:B------:R-:W-:Y:S02]  /*2150*/  UIMAD UR8, UR17, -0x40, UR23 ;  /* 0xffffffc0110878a4 */ /* 0x000fe4000f8e0217 */
[----:B------:R-:W-:Y:S02]  /*2160*/  UIMAD.WIDE.U32 UR50, UR36, UR17, URZ ;  /* 0x00000011243272a5 */ /* 0x000fe4000f8e003f */
[----:B------:R-:W-:Y:S02]  /*2170*/  UIMAD.WIDE.U32 UR48, UR38, UR17, URZ ;  /* 0x00000011263072a5 */ /* 0x000fe4000f8e003f */
[----:B------:R-:W-:Y:S02]  /*2180*/  UIMAD UR41, UR43, UR36, UR41 ;  /* 0x000000242b2972a4 */ /* 0x000fe4000f8e0229 */
[----:B------:R-:W-:Y:S02]  /*2190*/  UIMAD UR9, UR43, UR38, UR9 ;  /* 0x000000262b0972a4 */ /* 0x000fe4000f8e0209 */
[----:B------:R-:W-:Y:S02]  /*21a0*/  UISETP.LT.AND UP0, UPT, UR8, 0x40, UPT ;  /* 0x000000400800788c */ /* 0x000fe4000bf01270 */
[----:B------:R-:W-:Y:S02]  /*21b0*/  UIADD3 UR41, UR51, UR41, URZ ;  /* 0x0000002933297290 */ /* 0x000fe4000fffe03f */
[----:B------:R-:W-:Y:S02]  /*21c0*/  UIADD3 UR9, UR49, UR9, URZ ;  /* 0x0000000931097290 */ /* 0x000fe4000fffe03f */
[----:B------:R-:W-:Y:S01]  /*21d0*/  USEL UR8, UR8, 0x40, UP0 ;  /* 0x0000004008087887 */ /* 0x000fe20008000000 */
[----:B------:R-:W-:-:S05]  /*21e0*/  @!P0 BRA `(.L_x_3587) ;  /* 0x000029a000008947 */ /* 0x000fca0003800000 */
[----:B------:R-:W-:Y:S01]  /*21f0*/  ISETP.GE.AND P2, PT, R92, UR8, PT ;  /* 0x000000085c007c0c */ /* 0x000fe2000bf46270 */
[----:B------:R-:W-:Y:S01]  /*2200*/  BSSY B0, `(.L_x_3588) ;  /* 0x000001b000007945 */ /* 0x000fe20003800000 */
[----:B------:R-:W-:Y:S01]  /*2210*/  CS2R R16, SRZ ;  /* 0x0000000000107805 */ /* 0x000fe2000001ff00 */
[----:B------:R-:W-:Y:S01]  /*2220*/  CS2R R12, SRZ ;  /* 0x00000000000c7805 */ /* 0x000fe2000001ff00 */
[----:B------:R-:W-:Y:S01]  /*2230*/  CS2R R2, SRZ ;  /* 0x0000000000027805 */ /* 0x000fe2000001ff00 */
[----:B------:R-:W-:Y:S01]  /*2240*/  CS2R R44, SRZ ;  /* 0x00000000002c7805 */ /* 0x000fe2000001ff00 */
[----:B------:R-:W-:Y:S07]  /*2250*/  CS2R R38, SRZ ;  /* 0x0000000000267805 */ /* 0x000fee000001ff00 */
[----:B------:R-:W-:-:S05]  /*2260*/  @P2 BRA `(.L_x_3589) ;  /* 0x0000014000002947 */ /* 0x000fca0003800000 */
[----:B------:R-:W-:Y:S01]  /*2270*/  IADD3 R0, P0, R104, UR50, RZ ;  /* 0x0000003268007c10 */ /* 0x000fe2000ff1e0ff */
[----:B------:R-:W-:Y:S01]  /*2280*/  CS2R R38, SRZ ;  /* 0x0000000000267805 */ /* 0x000fe2000001ff00 */
[----:B------:R-:W-:Y:S01]  /*2290*/  CS2R R12, SRZ ;  /* 0x00000000000c7805 */ /* 0x000fe2000001ff00 */
[----:B------:R-:W-:Y:S01]  /*22a0*/  CS2R R44, SRZ ;  /* 0x00000000002c7805 */ /* 0x000fe2000001ff00 */
[----:B------:R-:W-:Y:S02]  /*22b0*/  IADD3.X R3, R117, UR41, RZ, P0, !PT ;  /* 0x0000002975037c10 */ /* 0x000fe400087fe4ff */
[----:B------:R-:W-:Y:S04]  /*22c0*/  IADD3 R2, P0, R102, UR48, RZ ;  /* 0x0000003066027c10 */ /* 0x000fe8000ff1e0ff */
[----:B------:R-:W-:Y:S02]  /*22d0*/  IADD3.X R5, R116, UR9, RZ, P0, !PT ;  /* 0x0000000974057c10 */ /* 0x000fe400087fe4ff */
        /* <DEDUP_REMOVED lines=13> */
.L_x_3589:
[----:B------:R-:W-:Y:S05]  /*23b0*/  BSYNC B0 ;  /* 0x0000000000007941 */ /* 0x000fea0003800000 */
.L_x_3588:
[----:B------:R-:W-:Y:S01]  /*23c0*/  ISETP.GE.AND P3, PT, R157, UR8, PT ;  /* 0x000000089d007c0c */ /* 0x000fe2000bf66270 */
        /* <DEDUP_REMOVED lines=18> */
[----:B------:R-:W-:Y:S01]  /*24f0*/  IMAD.U32 R4, RZ, RZ, UR50 ;  /* 0x00000032ff047e24 */ /* 0x000fe2000f8e00ff */
[----:B------:R-:W-:Y:S01]  /*2500*/  CS2R R14, SRZ ;  /* 0x00000000000e7805 */ /* 0x000fe2000001ff00 */
[----:B------:R-:W-:Y:S01]  /*2510*/  CS2R R46, SRZ ;  /* 0x00000000002e7805 */ /* 0x000fe2000001ff00 */
[----:B------:R-:W-:Y:S01]  /*2520*/  CS2R R16, SRZ ;  /* 0x0000000000107805 */ /* 0x000fe2000001ff00 */
[----:B------:R-:W-:Y:S01]  /*2530*/  CS2R R48, SRZ ;  /* 0x0000000000307805 */ /* 0x000fe2000001ff00 */
[----:B------:R-:W-:Y:S01]  /*2540*/  IADD3 R0, P1, P0, R104, UR39, R4 ;  /* 0x0000002768007c10 */ /* 0x000fe2000f83e004 */
[----:B------:R-:W-:Y:S02]  /*2550*/  IMAD.U32 R4, RZ, RZ, UR48 ;  /* 0x00000030ff047e24 */ /* 0x000fe4000f8e00ff */
[----:B------:R-:W-:Y:S01]  /*2560*/  IMAD.U32 R5, RZ, RZ, UR51 ;  /* 0x00000033ff057e24 */ /* 0x000fe2000f8e00ff */
[----:B------:R-:W-:Y:S01]  /*2570*/  IADD3.X R6, R117, UR41, R163, P1, P0 ;  /* 0x0000002975067c10 */ /* 0x000fe20008fe04a3 */
[----:B------:R-:W-:Y:S01]  /*2580*/  IMAD.U32 R5, RZ, RZ, UR49 ;  /* 0x00000031ff057e24 */ /* 0x000fe2000f8e00ff */
        /* <DEDUP_REMOVED lines=14> */
.L_x_3591:
[----:B------:R-:W-:Y:S05]  /*2670*/  BSYNC B0 ;  /* 0x0000000000007941 */ /* 0x000fea0003800000 */
.L_x_3590:
[----:B------:R-:W-:Y:S01]  /*2680*/  ISETP.GE.AND P6, PT, R156, UR8, PT ;  /* 0x000000089c007c0c */ /* 0x000fe2000bfc6270 */
        /* <DEDUP_REMOVED lines=43> */
.L_x_3593:
[----:B------:R-:W-:Y:S05]  /*2940*/  BSYNC B0 ;  /* 0x0000000000007941 */ /* 0x000fea0003800000 */
.L_x_3592:
        /* <DEDUP_REMOVED lines=18> */
[----:B------:R-:W-:Y:S01]  /*2a70*/  IMAD.U32 R4, RZ, RZ, UR50 ;  /* 0x00000032ff047e24 */ /* 0x000fe2000f8e00ff */
[----:B------:R-:W-:Y:S01]  /*2a80*/  CS2R R22, SRZ ;  /* 0x0000000000167805 */ /* 0x000fe2000001ff00 */
[----:B------:R-:W-:Y:S01]  /*2a90*/  IMAD.U32 R5, RZ, RZ, UR51 ;  /* 0x00000033ff057e24 */ /* 0x000fe2000f8e00ff */
[----:B------:R-:W-:Y:S01]  /*2aa0*/  CS2R R54, SRZ ;  /* 0x0000000000367805 */ /* 0x000fe2000001ff00 */
[----:B------:R-:W-:Y:S01]  /*2ab0*/  IMAD.U32 R5, RZ, RZ, UR41 ;  /* 0x00000029ff057e24 */ /* 0x000fe2000f8e00ff */
[----:B------:R-:W-:Y:S01]  /*2ac0*/  IADD3 R0, P1, P0, R104, UR46, R4 ;  /* 0x0000002e68007c10 */ /* 0x000fe2000f83e004 */
[----:B------:R-:W-:Y:S01]  /*2ad0*/  IMAD.U32 R4, RZ, RZ, UR48 ;  /* 0x00000030ff047e24 */ /* 0x000fe2000f8e00ff */
[----:B------:R-:W-:Y:S01]  /*2ae0*/  CS2R R24, SRZ ;  /* 0x0000000000187805 */ /* 0x000fe2000001ff00 */
[----:B------:R-:W-:Y:S01]  /*2af0*/  CS2R R56, SRZ ;  /* 0x0000000000387805 */ /* 0x000fe2000001ff00 */
[----:B------:R-:W-:Y:S01]  /*2b00*/  IADD3.X R9, R117, UR7, R5, P1, P0 ;  /* 0x0000000775097c10 */ /* 0x000fe20008fe0405 */
[----:B------:R-:W-:Y:S01]  /*2b10*/  IMAD.U32 R5, RZ, RZ, UR49 ;  /* 0x00000031ff057e24 */ /* 0x000fe2000f8e00ff */
[----:B------:R-:W-:Y:S01]  /*2b20*/  IADD3 R5, P1, P0, R102, UR44, R4 ;  /* 0x0000002c66057c10 */ /* 0x000fe2000f83e004 */
[----:B------:R-:W-:Y:S05]  /*2b30*/  IMAD.U32 R6, RZ, RZ, UR9 ;  /* 0x00000009ff067e24 */ /* 0x000fea000f8e00ff */
        /* <DEDUP_REMOVED lines=13> */
.L_x_3595:
[----:B------:R-:W-:Y:S05]  /*2c10*/  BSYNC B0 ;  /* 0x0000000000007941 */ /* 0x000fea0003800000 */
.L_x_3594:
        /* <DEDUP_REMOVED lines=14> */
[----:B------:R-:W-:Y:S01]  /*2d00*/  IADD3 R66, P0, R133, UR52, RZ ;  /* 0x0000003485427c10 */ /* 0x000fe2000ff1e0ff */
[----:B------:R-:W-:Y:S03]  /*2d10*/  BSSY B0, `(.L_x_3598) ;  /* 0x000003b000007945 */ /* 0x000fe60003800000 */
[----:B------:R-:W-:Y:S01]  /*2d20*/  IADD3.X R67, R129, UR42, RZ, P0, !PT ;  /* 0x0000002a81437c10 */ /* 0x000fe200087fe4ff */
        /* <DEDUP_REMOVED lines=57> */
.L_x_3599:
[----:B------:R-:W-:Y:S05]  /*30c0*/  BSYNC B0 ;  /* 0x0000000000007941 */ /* 0x000fea0003800000 */
.L_x_3598:
        /* <DEDUP_REMOVED lines=59> */
.L_x_3597:
[----:B------:R-:W-:Y:S05]  /*3480*/  BSYNC B1 ;  /* 0x0000000000017941 */ /* 0x000fea0003800000 */
.L_x_3596:
[----:B------:R-:W-:Y:S01]  /*3490*/  BSSY B1, `(.L_x_3600) ;  /* 0x000007a000017945 */ /* 0x000fe20003800000 */
[----:B------:R-:W-:-:S05]  /*34a0*/  @P3 BRA `(.L_x_3601) ;  /* 0x0000078000003947 */ /* 0x000fca0003800000 */
[----:B-1----:R-:W-:Y:S01]  /*34b0*/  IADD3 R40, P1, P0, R122, UR52, R32 ;  /* 0x000000347a287c10 */ /* 0x002fe2000f83e020 */
[----:B------:R-:W-:Y:S03]  /*34c0*/  BSSY B0, `(.L_x_3602) ;  /* 0x000003b000007945 */ /* 0x000fe60003800000 */
[----:B------:R-:W-:Y:S01]  /*34d0*/  IADD3.X R41, R131, UR42, R33, P1, P0 ;  /* 0x0000002a83297c10 */ /* 0x000fe20008fe0421 */
        /* <DEDUP_REMOVED lines=57> */
.L_x_3603:
[----:B------:R-:W-:Y:S05]  /*3870*/  BSYNC B0 ;  /* 0x0000000000007941 */ /* 0x000fea0003800000 */
.L_x_3602:
        /* <DEDUP_REMOVED lines=59> */
.L_x_3601:
[----:B------:R-:W-:Y:S05]  /*3c30*/  BSYNC B1 ;  /* 0x0000000000017941 */ /* 0x000fea0003800000 */
.L_x_3600:
[----:B------:R-:W-:Y:S01]  /*3c40*/  BSSY B1, `(.L_x_3604) ;  /* 0x000007a000017945 */ /* 0x000fe20003800000 */
[----:B------:R-:W-:-:S05]  /*3c50*/  @P6 BRA `(.L_x_3605) ;  /* 0x0000078000006947 */ /* 0x000fca0003800000 */
[----:B------:R-:W-:Y:S01]  /*3c60*/  IADD3 R31, P1, P0, R134, UR52, R32 ;  /* 0x00000034861f7c10 */ /* 0x000fe2000f83e020 */
[----:B------:R-:W-:Y:S03]  /*3c70*/  BSSY B0, `(.L_x_3606) ;  /* 0x000003b000007945 */ /* 0x000fe60003800000 */
[----:B-1----:R-:W-:Y:S01]  /*3c80*/  IADD3.X R38, R130, UR42, R33, P1, P0 ;  /* 0x0000002a82267c10 */ /* 0x002fe20008fe0421 */
        /* <DEDUP_REMOVED lines=57> */
.L_x_3607:
[----:B------:R-:W-:Y:S05]  /*4020*/  BSYNC B0 ;  /* 0x0000000000007941 */ /* 0x000fea0003800000 */
.L_x_3606:
        /* <DEDUP_REMOVED lines=59> */
.L_x_3605:
[----:B------:R-:W-:Y:S05]  /*43e0*/  BSYNC B1 ;  /* 0x0000000000017941 */ /* 0x000fea0003800000 */
.L_x_3604:
[----:B------:R-:W-:-:S05]  /*43f0*/  @P4 BRA `(.L_x_3608) ;  /* 0x000030d000004947 */ /* 0x000fca0003800000 */
[----:B-1----:R-:W-:Y:S01]  /*4400*/  IADD3 R26, P1, P0, R148, UR52, R32 ;  /* 0x00000034941a7c10 */ /* 0x002fe2000f83e020 */
[----:B------:R-:W-:Y:S03]  /*4410*/  BSSY B0, `(.L_x_3609) ;  /* 0x000003b000007945 */ /* 0x000fe60003800000 */
[----:B------:R-:W-:Y:S01]  /*4420*/  IADD3.X R27, R145, UR42, R33, P1, P0 ;  /* 0x0000002a911b7c10 */ /* 0x000fe20008fe0421 */
        /* <DEDUP_REMOVED lines=57> */
.L_x_3610:
[----:B------:R-:W-:Y:S05]  /*47c0*/  BSYNC B0 ;  /* 0x0000000000007941 */ /* 0x000fea0003800000 */
.L_x_3609:
        /* <DEDUP_REMOVED lines=60> */
.L_x_3587:
[----:B------:R-:W-:Y:S01]  /*4b90*/  ISETP.GE.AND P0, PT, R155, UR8, PT ;  /* 0x000000089b007c0c */ /* 0x000fe2000bf06270 */
[----:B------:R-:W-:Y:S01]  /*4ba0*/  CS2R R58, SRZ ;  /* 0x00000000003a7805 */ /* 0x000fe2000001ff00 */
[----:B------:R-:W-:Y:S01]  /*4bb0*/  CS2R R56, SRZ ;  /* 0x0000000000387805 */ /* 0x000fe2000001ff00 */
[----:B------:R-:W-:Y:S01]  /*4bc0*/  CS2R R18, SRZ ;  /* 0x0000000000127805 */ /* 0x000fe2000001ff00 */
[----:B------:R-:W-:Y:S01]  /*4bd0*/  ISETP.GE.OR P4, PT, R32, c[0x0][0x27c], P0 ;  /* 0x00009f0020007a0c */ /* 0x000fe20000786670 */
[----:B------:R-:W-:Y:S01]  /*4be0*/  IMAD.U32 R4, RZ, RZ, UR50 ;  /* 0x00000032ff047e24 */ /* 0x000fe2000f8e00ff */
[----:B------:R-:W-:Y:S01]  /*4bf0*/  CS2R R16, SRZ ;  /* 0x0000000000107805 */ /* 0x000fe2000001ff00 */
[----:B------:R-:W-:Y:S01]  /*4c00*/  IMAD.U32 R0, RZ, RZ, UR41 ;  /* 0x00000029ff007e24 */ /* 0x000fe2000f8e00ff */
        /* <DEDUP_REMOVED lines=9> */
[----:B------:R-:W-:Y:S01]  /*4ca0*/  @!P4 IADD3 R11, P1, P0, R100, UR46, R4 ;  /* 0x0000002e640bcc10 */ /* 0x000fe2000f83e004 */
[----:B------:R-:W-:Y:S01]  /*4cb0*/  IMAD.U32 R2, RZ, RZ, UR48 ;  /* 0x00000030ff027e24 */ /* 0x000fe2000f8e00ff */
[----:B------:R-:W-:Y:S01]  /*4cc0*/  CS2R R40, SRZ ;  /* 0x0000000000287805 */ /* 0x000fe2000001ff00 */
[----:B------:R-:W-:Y:S01]  /*4cd0*/  IMAD.U32 R5, RZ, RZ, UR51 ;  /* 0x00000033ff057e24 */ /* 0x000fe2000f8e00ff */
[----:B------:R-:W-:Y:S01]  /*4ce0*/  @!P4 IADD3.X R12, R115, UR7, R0, P1, P0 ;  /* 0x00000007730ccc10 */ /* 0x000fe20008fe0400 */
[----:B------:R-:W-:Y:S01]  /*4cf0*/  IMAD.U32 R0, RZ, RZ, UR9 ;  /* 0x00000009ff007e24 */ /* 0x000fe2000f8e00ff */
[----:B------:R-:W-:Y:S01]  /*4d00*/  @!P4 IADD3 R13, P1, P0, R98, UR44, R2 ;  /* 0x0000002c620dcc10 */ /* 0x000fe2000f83e002 */
[----:B------:R-:W-:Y:S01]  /*4d10*/  IMAD.U32 R3, RZ, RZ, UR49 ;  /* 0x00000031ff037e24 */ /* 0x000fe2000f8e00ff */
[----:B------:R-:W-:Y:S02]  /*4d20*/  BSSY B0, `(.L_x_3611) ;  /* 0x00000cd000007945 */ /* 0x000fe40003800000 */
[----:B------:R-:W-:Y:S02]  /*4d30*/  @!P4 IADD3.X R14, R114, UR34, R0, P1, P0 ;  /* 0x00000022720ecc10 */ /* 0x000fe40008fe0400 */
[----:B------:R-:W-:Y:S04]  /*4d40*/  ISETP.GE.AND P0, PT, R157, UR8, PT ;  /* 0x000000089d007c0c */ /* 0x000fe8000bf06270 */
[----:B------:R-:W-:Y:S11]  /*4d50*/  ISETP.GE.OR P3, PT, R32, c[0x0][0x27c], P0 ;  /* 0x00009f0020007a0c */ /* 0x000ff60000766670 */
[----:B------:R-:W-:Y:S02]  /*4d60*/  @!UPT UIADD3 URZ, URZ, URZ, URZ ;  /* 0x0000003f3f3ff290 */ /* 0x000fe4000fffe03f */
[----:B------:R-:W-:Y:S04]  /*4d70*/  @!P3 IADD3 R0, P1, P0, R100, UR39, R4 ;  /* 0x000000276400bc10 */ /* 0x000fe8000f83e004 */
[C---:B------:R-:W-:Y:S02]  /*4d80*/  @!P3 IADD3.X R5, R115.reuse, UR41, R163, P1, P0 ;  /* 0x000000297305bc10 */ /* 0x040fe40008fe04a3 */
[----:B------:R-:W-:Y:S04]  /*4d90*/  @!P3 IADD3 R3, P1, P0, R98, UR40, R2 ;  /* 0x000000286203bc10 */ /* 0x000fe8000f83e002 */
[----:B------:R-:W-:Y:S02]  /*4da0*/  @!P3 IADD3.X R6, R114, UR9, R161, P1, P0 ;  /* 0x000000097206bc10 */ /* 0x000fe40008fe04a1 */
[----:B------:R-:W-:Y:S04]  /*4db0*/  ISETP.GE.AND P0, PT, R156, UR8, PT ;  /* 0x000000089c007c0c */ /* 0x000fe8000bf06270 */
        /* <DEDUP_REMOVED lines=23> */
[----:B------:R-:W-:Y:S04]  /*4f30*/  ISETP.GE.AND P0, PT, R92, UR8, PT ;  /* 0x000000085c007c0c */ /* 0x000fe8000bf06270 */
[----:B------:R-:W-:Y:S01]  /*4f40*/  ISETP.GE.OR P0, PT, R32, c[0x0][0x27c], P0 ;  /* 0x00009f0020007a0c */ /* 0x000fe20000706670 */
[----:B------:R1:W4:Y:S08]  /*4f50*/  @!P4 LDG.E.128 R24, [R10.64] ;  /* 0x0000001c0a18c981 */ /* 0x000330000c1e1d00 */
[----:B------:R-:W4:Y:S01]  /*4f60*/  @!P4 LDG.E.128 R64, [R12.64] ;  /* 0x0000001c0c40c981 */ /* 0x000f22000c1e1d00 */
[----:B---3--:R-:W-:Y:S03]  /*4f70*/  CS2R R6, SRZ ;  /* 0x0000000000067805 */ /* 0x008fe6000001ff00 */
[----:B------:R-:W-:Y:S04]  /*4f80*/  @!P0 IADD3 R0, P1, R100, UR50, RZ ;  /* 0x0000003264008c10 */ /* 0x000fe8000ff3e0ff */
[----:B------:R-:W-:Y:S02]  /*4f90*/  @!P0 IADD3.X R2, R115, UR41, RZ, P1, !PT ;  /* 0x0000002973028c10 */ /* 0x000fe40008ffe4ff */
[C---:B------:R-:W-:Y:S04]  /*4fa0*/  @!P0 LEA R14, P1, R0.reuse, c[0x0][0x270], 0x1 ;  /* 0x00009c00000e8a11 */ /* 0x040fe800078208ff */
[----:B------:R-:W-:Y:S02]  /*4fb0*/  @!P0 LEA.HI.X R15, R0, c[0x0][0x274], R2, 0x1, P1 ;  /* 0x00009d00000f8a11 */ /* 0x000fe400008f0c02 */
[----:B------:R-:W-:Y:S03]  /*4fc0*/  @!P0 IADD3 R0, P1, R98, UR48, RZ ;  /* 0x0000003062008c10 */ /* 0x000fe6000ff3e0ff */
[----:B------:R3:W5:Y:S01]  /*4fd0*/  @!P0 LDG.E.128 R4, [R14.64] ;  /* 0x0000001c0e048981 */ /* 0x000762000c1e1d00 */
[----:B------:R-:W-:Y:S02]  /*4fe0*/  @!P0 IADD3.X R3, R114, UR9, RZ, P1, !PT ;  /* 0x0000000972038c10 */ /* 0x000fe40008ffe4ff */
[C---:B------:R-:W-:Y:S04]  /*4ff0*/  @!P0 LEA R2, P1, R0.reuse, c[0x0][0x288], 0x1 ;  /* 0x0000a20000028a11 */ /* 0x040fe800078208ff */
[----:B------:R-:W-:Y:S02]  /*5000*/  @!P0 LEA.HI.X R3, R0, c[0x0][0x28c], R3, 0x1, P1 ;  /* 0x0000a30000038a11 */ /* 0x000fe400008f0c03 */
[----:B------:R-:W-:Y:S03]  /*5010*/  ISETP.GE.OR P1, PT, R92, UR8, P5 ;  /* 0x000000085c007c0c */ /* 0x000fe6000af26670 */
        /* <DEDUP_REMOVED lines=39> */
[----:B---3--:R-:W-:Y:S01]  /*5290*/  IADD3 R0, P1, R164, UR52, RZ ;  /* 0x00000034a4007c10 */ /* 0x008fe2000ff3e0ff */
[----:B------:R-:W1:Y:S01]  /*52a0*/  LDS.128 R12, [R138+0x4100] ;  /* 0x004100008a0c7984 */ /* 0x000e620000000c00 */
[----:B-----5:R-:W-:Y:S01]  /*52b0*/  @!P0 SHF.R.U64 R38, R40, 0x10, R41 ;  /* 0x0000001028268819 */ /* 0x020fe20000001229 */
[----:B------:R-:W-:Y:S01]  /*52c0*/  IMAD.MOV.U32 R9, RZ, RZ, R5 ;  /* 0x000000ffff097224 */ /* 0x000fe200078e0005 */
[----:B------:R-:W-:Y:S01]  /*52d0*/  IADD3.X R2, R132, UR42, RZ, P1, !PT ;  /* 0x0000002a84027c10 */ /* 0x000fe20008ffe4ff */
[----:B------:R-:W-:Y:S01]  /*52e0*/  IMAD.MOV.U32 R45, RZ, RZ, R43 ;  /* 0x000000ffff2d7224 */ /* 0x000fe200078e002b */
[----:B------:R-:W-:Y:S01]  /*52f0*/  IADD3 R3, P2, P1, R88, R0, R109 ;  /* 0x0000000058037210 */ /* 0x000fe2000795e06d */
[----:B------:R-:W-:Y:S01]  /*5300*/  IMAD.MOV.U32 R39, RZ, RZ, R40 ;  /* 0x000000ffff277224 */ /* 0x000fe200078e0028 */
[----:B------:R-:W-:Y:S01]  /*5310*/  MOV R40, R42 ;  /* 0x0000002a00287202 */ /* 0x000fe20000000f00 */
[----:B------:R-:W2:Y:S01]  /*5320*/  LDS.128 R52, [R143+0x4100] ;  /* 0x004100008f347984 */ /* 0x000ea20000000c00 */
[----:B------:R-:W-:Y:S01]  /*5330*/  IADD3.X R8, R90, R2, R119, P2, P1 ;  /* 0x000000025a087210 */ /* 0x000fe200017e2477 */
[----:B------:R-:W-:Y:S01]  /*5340*/  IMAD.MOV.U32 R44, RZ, RZ, R41 ;  /* 0x000000ffff2c7224 */ /* 0x000fe200078e0029 */
[----:B------:R-:W-:Y:S01]  /*5350*/  ISETP.GE.AND P1, PT, R91, c[0x0][0x1d4], PT ;  /* 0x000075005b007a0c */ /* 0x000fe20003f26270 */
[----:B------:R-:W-:Y:S01]  /*5360*/  IMAD.MOV.U32 R10, RZ, RZ, R7 ;  /* 0x000000ffff0a7224 */ /* 0x000fe200078e0007 */
[----:B------:R-:W-:Y:S02]  /*5370*/  @!P0 SHF.R.U32.HI R41, RZ, 0x10, R41 ;  /* 0x00000010ff298819 */ /* 0x000fe40000011629 */
[----:B------:R-:W-:Y:S02]  /*5380*/  @!P0 PRMT R39, R39, 0x5410, R38 ;  /* 0x0000541027278816 */ /* 0x000fe40000000026 */
[----:B------:R-:W-:Y:S02]  /*5390*/  @!P0 PRMT R38, R44, 0x5410, R41 ;  /* 0x000054102c268816 */ /* 0x000fe40000000029 */
[--C-:B------:R-:W-:Y:S02]  /*53a0*/  @!P0 SHF.R.U64 R42, R42, 0x10, R43.reuse ;  /* 0x000000102a2a8819 */ /* 0x100fe4000000122b */
[----:B------:R-:W-:Y:S02]  /*53b0*/  @!P0 SHF.R.U32.HI R43, RZ, 0x10, R43 ;  /* 0x00000010ff2b8819 */ /* 0x000fe4000001162b */
[----:B------:R-:W-:Y:S02]  /*53c0*/  @!P0 PRMT R46, R40, 0x5410, R42 ;  /* 0x00005410282e8816 */ /* 0x000fe4000000002a */
[----:B------:R-:W-:Y:S02]  /*53d0*/  @!P1 IADD3 R0, P3, P2, R88, R0, R91 ;  /* 0x0000000058009210 */ /* 0x000fe40007a7e05b */
[----:B------:R-:W-:Y:S02]  /*53e0*/  @!P0 PRMT R50, R45, 0x5410, R43 ;  /* 0x000054102d328816 */ /* 0x000fe4000000002b */
[----:B------:R-:W-:Y:S02]  /*53f0*/  @!P1 IADD3.X R2, R90, R2, R118, P3, P2 ;  /* 0x000000025a029210 */ /* 0x000fe40001fe4476 */
[C---:B------:R-:W-:Y:S02]  /*5400*/  LEA R80, P2, R3.reuse, c[0x0][0x1c8], 0x1 ;  /* 0x0000720003507a11 */ /* 0x040fe400078408ff */
[----:B------:R-:W-:Y:S02]  /*5410*/  @!P0 SHF.L.U32 R40, R38, 0x10, RZ ;  /* 0x0000001026288819 */ /* 0x000fe400000006ff */
        /* <DEDUP_REMOVED lines=15> */
[----:B------:R-:W-:Y:S01]  /*5510*/  @!P0 SHF.L.U32 R0, R12, 0x10, RZ ;  /* 0x000000100c008819 */ /* 0x000fe200000006ff */
[----:B------:R-:W-:Y:S01]  /*5520*/  @!P0 IMAD.U32 R49, R55, 0x10000, RZ ;  /* 0x0001000037318824 */ /* 0x000fe200078e00ff */
[----:B------:R-:W-:Y:S02]  /*5530*/  @!P0 SHF.R.U32.HI R2, RZ, 0x10, R5 ;  /* 0x00000010ff028819 */ /* 0x000fe40000011605 */
[----:B------:R-:W-:Y:S01]  /*5540*/  @!P0 PRMT R8, R6, 0x5410, R8 ;  /* 0x0000541006088816 */ /* 0x000fe20000000008 */
[----:B------:R-:W-:Y:S01]  /*5550*/  @!P0 IMAD.U32 R6, R39, 0x10000, RZ ;  /* 0x0001000027068824 */ /* 0x000fe200078e00ff */
[----:B------:R-:W-:Y:S01]  /*5560*/  @!P0 PRMT R5, R9, 0x5410, R2 ;  /* 0x0000541009058816 */ /* 0x000fe20000000002 */
[C---:B------:R-:W-:Y:S01]  /*5570*/  @!P0 IMAD.U32 R2, R7.reuse, 0x10000, RZ ;  /* 0x0001000007028824 */ /* 0x040fe200078e00ff */
[----:B------:R-:W-:Y:S01]  /*5580*/  @!P0 LOP3.LUT R7, R7, 0xffff0000, RZ, 0xc0, !PT ;  /* 0xffff000007078812 */ /* 0x000fe200078ec0ff */
[----:B------:R-:W-:Y:S02]  /*5590*/  @!P0 IMAD.U32 R9, R52, 0x10000, RZ ;  /* 0x0001000034098824 */ /* 0x000fe400078e00ff */
[C---:B------:R-:W-:Y:S02]  /*55a0*/  @!P0 FMUL.FTZ R42, R0.reuse, R6 ;  /* 0x00000006002a8220 */ /* 0x040fe40000410000 */
[-C--:B------:R-:W-:Y:S02]  /*55b0*/  @!P0 FMUL.FTZ R0, R0, R2.reuse ;  /* 0x0000000200008220 */ /* 0x080fe40000410000 */
[C---:B------:R-:W-:Y:S01]  /*55c0*/  @!P0 IMAD.U32 R4, R5.reuse, 0x10000, RZ ;  /* 0x0001000005048824 */ /* 0x040fe200078e00ff */
[----:B------:R-:W-:Y:S01]  /*55d0*/  @!P0 LOP3.LUT R5, R5, 0xffff0000, RZ, 0xc0, !PT ;  /* 0xffff000005058812 */ /* 0x000fe200078ec0ff */
        /* <DEDUP_REMOVED lines=8> */
[CC--:B------:R-:W-:Y:S01]  /*5660*/  @!P0 FMUL.FTZ R4, R2.reuse, R5.reuse ;  /* 0x0000000502048220 */ /* 0x0c0fe20000410000 */
[----:B------:R-:W-:Y:S01]  /*5670*/  @!P0 LOP3.LUT R43, R53, 0xffff0000, RZ, 0xc0, !PT ;  /* 0xffff0000352b8812 */ /* 0x000fe200078ec0ff */
[----:B------:R-:W-:Y:S01]  /*5680*/  @!P0 FMUL.FTZ R9, R2, R42 ;  /* 0x0000002a02098220 */ /* 0x000fe20000410000 */
[----:B------:R-:W-:Y:S01]  /*5690*/  @!P0 LOP3.LUT R39, R52, 0xffff0000, RZ, 0xc0, !PT ;  /* 0xffff000034278812 */ /* 0x000fe200078ec0ff */
[----:B------:R-:W-:Y:S02]  /*56a0*/  @!P0 FMUL.FTZ R44, R6, R38 ;  /* 0x00000026062c8220 */ /* 0x000fe40000410000 */
        /* <DEDUP_REMOVED lines=29> */
[----:B------:R-:W-:Y:S02]  /*5880*/  @!P0 FFMA.FTZ R4, R42, R43, R4 ;  /* 0x0000002b2a048223 */ /* 0x000fe40000010004 */
        /* <DEDUP_REMOVED lines=22> */
.L_x_3612:
[----:B---3--:R-:W-:Y:S05]  /*59f0*/  BSYNC B0 ;  /* 0x0000000000007941 */ /* 0x008fea0003800000 */
.L_x_3611:
[----:B------:R-:W-:Y:S01]  /*5a00*/  ISETP.GE.OR P1, PT, R157, UR8, P5 ;  /* 0x000000089d007c0c */ /* 0x000fe2000af26670 */
[----:B------:R-:W-:Y:S01]  /*5a10*/  @!UPT UIADD3 URZ, URZ, URZ, URZ ;  /* 0x0000003f3f3ff290 */ /* 0x000fe2000fffe03f */
[----:B------:R-:W-:Y:S11]  /*5a20*/  BSSY B0, `(.L_x_3613) ;  /* 0x0000071000007945 */ /* 0x000ff60003800000 */
[----:B------:R-:W-:-:S05]  /*5a30*/  @P1 BRA `(.L_x_3614) ;  /* 0x000006f000001947 */ /* 0x000fca0003800000 */
[----:B------:R-:W-:Y:S01]  /*5a40*/  IADD3 R0, P1, R170, UR52, RZ ;  /* 0x00000034aa007c10 */ /* 0x000fe2000ff3e0ff */
[----:B-1----:R-:W1:Y:S01]  /*5a50*/  LDS.128 R12, [R137+0x4100] ;  /* 0x00410000890c7984 */ /* 0x002e620000000c00 */
[----:B-----5:R-:W-:Y:S02]  /*5a60*/  @!P0 SHF.R.U64 R5, R56, 0x10, R57 ;  /* 0x0000001038058819 */ /* 0x020fe40000001239 */
[----:B------:R-:W-:Y:S02]  /*5a70*/  IADD3.X R2, R147, UR42, RZ, P1, !PT ;  /* 0x0000002a93027c10 */ /* 0x000fe40008ffe4ff */
[----:B------:R-:W-:Y:S02]  /*5a80*/  IADD3 R3, P2, P1, R88, R0, R109 ;  /* 0x0000000058037210 */ /* 0x000fe4000795e06d */
[----:B------:R-:W-:Y:S01]  /*5a90*/  @!P0 SHF.R.U64 R8, R58, 0x10, R59 ;  /* 0x000000103a088819 */ /* 0x000fe2000000123b */
[----:B------:R-:W2:Y:S01]  /*5aa0*/  LDS.128 R48, [R142+0x4100] ;  /* 0x004100008e307984 */ /* 0x000ea20000000c00 */
[----:B------:R-:W-:Y:S02]  /*5ab0*/  IADD3.X R4, R90, R2, R119, P2, P1 ;  /* 0x000000025a047210 */ /* 0x000fe400017e2477 */
[----:B------:R-:W-:Y:S02]  /*5ac0*/  ISETP.GE.AND P1, PT, R91, c[0x0][0x1d4], PT ;  /* 0x000075005b007a0c */ /* 0x000fe40003f26270 */
[C---:B------:R-:W-:Y:S02]  /*5ad0*/  @!P0 PRMT R40, R69.reuse, 0x5432, R8 ;  /* 0x0000543245288816 */ /* 0x040fe40000000008 */
[----:B------:R-:W-:Y:S02]  /*5ae0*/  @!P0 SHF.R.U32.HI R6, RZ, 0x10, R57 ;  /* 0x00000010ff068819 */ /* 0x000fe40000011639 */
[----:B------:R-:W-:Y:S04]  /*5af0*/  @!P0 SHF.R.U32.HI R9, RZ, 0x10, R59 ;  /* 0x00000010ff098819 */ /* 0x000fe8000001163b */
[----:B------:R-:W-:Y:S03]  /*5b00*/  @!P0 PRMT R38, R69, 0x5410, R9 ;  /* 0x0000541045268816 */ /* 0x000fe60000000009 */
[----:B------:R-:W-:Y:S02]  /*5b10*/  @!P1 IADD3 R0, P3, P2, R88, R0, R91 ;  /* 0x0000000058009210 */ /* 0x000fe40007a7e05b */
[C---:B------:R-:W-:Y:S01]  /*5b20*/  @!P0 IMAD.U32 R42, R38.reuse, 0x10000, RZ ;  /* 0x00010000262a8824 */ /* 0x040fe200078e00ff */
[----:B------:R-:W-:Y:S02]  /*5b30*/  @!P0 LOP3.LUT R44, R38, 0xffff0000, RZ, 0xc0, !PT ;  /* 0xffff0000262c8812 */ /* 0x000fe400078ec0ff */
        /* <DEDUP_REMOVED lines=16> */
[----:B------:R-:W-:Y:S01]  /*5c40*/  @!P0 SHF.R.U32.HI R2, RZ, 0x10, R17 ;  /* 0x00000010ff028819 */ /* 0x000fe20000011611 */
[----:B------:R-:W-:Y:S01]  /*5c50*/  @!P0 IMAD.U32 R43, R51, 0x10000, RZ ;  /* 0x00010000332b8824 */ /* 0x000fe200078e00ff */
        /* <DEDUP_REMOVED lines=8> */
[-C--:B------:R-:W-:Y:S01]  /*5ce0*/  @!P0 FMUL.FTZ R0, R0, R2.reuse ;  /* 0x0000000200008220 */ /* 0x080fe20000410000 */
[----:B------:R-:W-:Y:S01]  /*5cf0*/  @!P0 SHF.L.U32 R4, R5, 0x10, RZ ;  /* 0x0000001005048819 */ /* 0x000fe200000006ff */
[C---:B------:R-:W-:Y:S01]  /*5d00*/  @!P0 IMAD.U32 R17, R19.reuse, 0x10000, RZ ;  /* 0x0001000013118824 */ /* 0x040fe200078e00ff */
[----:B------:R-:W-:Y:S01]  /*5d10*/  @!P0 LOP3.LUT R19, R19, 0xffff0000, RZ, 0xc0, !PT ;  /* 0xffff000013138812 */ /* 0x000fe200078ec0ff */
        /* <DEDUP_REMOVED lines=13> */
[----:B------:R-:W-:Y:S02]  /*5df0*/  @!P0 FFMA.FTZ R56, R16, R7, -R39 ;  /* 0x0000000710388223 */ /* 0x000fe40000010827 */
[----:B------:R-:W-:Y:S02]  /*5e00*/  @!P0 FMUL.FTZ R4, R2, R5 ;  /* 0x0000000502048220 */ /* 0x000fe40000410000 */
[----:B------:R-:W-:Y:S01]  /*5e10*/  @!P0 FMUL.FTZ R2, R6, R7 ;  /* 0x0000000706028220 */ /* 0x000fe20000410000 */
[C---:B------:R-:W-:Y:S01]  /*5e20*/  @!P0 LOP3.LUT R6, R15.reuse, 0xffff0000, RZ, 0xc0, !PT ;  /* 0xffff00000f068812 */ /* 0x040fe200078ec0ff */
[----:B------:R-:W-:Y:S02]  /*5e30*/  @!P0 IMAD.U32 R7, R15, 0x10000, RZ ;  /* 0x000100000f078824 */ /* 0x000fe400078e00ff */
[----:B------:R-:W-:Y:S01]  /*5e40*/  @!P0 FFMA.FTZ R57, R31, R5, -R8 ;  /* 0x000000051f398223 */ /* 0x000fe20000010808 */
[----:B------:R-:W-:Y:S01]  /*5e50*/  @!P0 SHF.L.U32 R5, R9, 0x10, RZ ;  /* 0x0000001009058819 */ /* 0x000fe200000006ff */
[----:B------:R-:W-:Y:S01]  /*5e60*/  @!P0 FMUL.FTZ R8, R7, R42 ;  /* 0x0000002a07088220 */ /* 0x000fe20000410000 */
[----:B------:R-:W-:Y:S01]  /*5e70*/  @!P0 LOP3.LUT R9, R9, 0xffff0000, RZ, 0xc0, !PT ;  /* 0xffff000009098812 */ /* 0x000fe200078ec0ff */
        /* <DEDUP_REMOVED lines=24> */
[----:B------:R-:W-:Y:S01]  /*6000*/  @!P0 FFMA.FTZ R4, R19, R31, R4 ;  /* 0x0000001f13048223 */ /* 0x000fe20000010004 */
[----:B------:R-:W-:Y:S01]  /*6010*/  @!P0 MOV R48, R9 ;  /* 0x0000000900308202 */ /* 0x000fe20000000f00 */
        /* <DEDUP_REMOVED lines=17> */
.L_x_3614:
[----:B------:R-:W-:Y:S05]  /*6130*/  BSYNC B0 ;  /* 0x0000000000007941 */ /* 0x000fea0003800000 */
.L_x_3613:
        /* <DEDUP_REMOVED lines=9> */
[----:B------:R-:W-:Y:S01]  /*61d0*/  @!P0 PRMT R16, R70, 0x5410, R5 ;  /* 0x0000541046108816 */ /* 0x000fe20000000005 */
[----:B------:R-:W2:Y:S01]  /*61e0*/  LDS.128 R40, [R141+0x4100] ;  /* 0x004100008d287984 */ /* 0x000ea20000000c00 */
[----:B------:R-:W-:Y:S02]  /*61f0*/  IADD3.X R4, R90, R2, R119, P2, P1 ;  /* 0x000000025a047210 */ /* 0x000fe400017e2477 */
[----:B------:R-:W-:Y:S02]  /*6200*/  ISETP.GE.AND P1, PT, R91, c[0x0][0x1d4], PT ;  /* 0x000075005b007a0c */ /* 0x000fe40003f26270 */
[----:B------:R-:W-:Y:S02]  /*6210*/  @!P0 SHF.R.U32.HI R8, RZ, 0x10, R63 ;  /* 0x00000010ff088819 */ /* 0x000fe4000001163f */
[----:B------:R-:W-:Y:S02]  /*6220*/  @!P0 SHF.R.U32.HI R6, RZ, 0x10, R61 ;  /* 0x00000010ff068819 */ /* 0x000fe4000001163d */
[----:B------:R-:W-:Y:S02]  /*6230*/  @!P0 SHF.R.U64 R10, R62, 0x10, R63 ;  /* 0x000000103e0a8819 */ /* 0x000fe4000000123f */
[----:B------:R-:W-:Y:S01]  /*6240*/  @!P0 PRMT R11, R70, 0x5432, R6 ;  /* 0x00005432460b8816 */ /* 0x000fe20000000006 */
[----:B------:R-:W-:Y:S04]  /*6250*/  @!P0 IMAD.U32 R6, R16, 0x10000, RZ ;  /* 0x0001000010068824 */ /* 0x000fe800078e00ff */
        /* <DEDUP_REMOVED lines=29> */
[----:B------:R-:W-:Y:S01]  /*6430*/  @!P0 PRMT R10, R35, 0x5432, R3 ;  /* 0x00005432230a8816 */ /* 0x000fe20000000003 */
[----:B------:R-:W-:Y:S01]  /*6440*/  @!P0 IMAD.U32 R3, R13, 0x10000, RZ ;  /* 0x000100000d038824 */ /* 0x000fe200078e00ff */
[----:B------:R-:W-:Y:S01]  /*6450*/  @!P0 PRMT R9, R35, 0x5410, R4 ;  /* 0x0000541023098816 */ /* 0x000fe20000000004 */
[----:B------:R-:W-:Y:S01]  /*6460*/  @!P0 IMAD.U32 R35, R43, 0x10000, RZ ;  /* 0x000100002b238824 */ /* 0x000fe200078e00ff */
[----:B------:R-:W-:Y:S01]  /*6470*/  @!P0 LOP3.LUT R19, R11, 0xffff0000, RZ, 0xc0, !PT ;  /* 0xffff00000b138812 */ /* 0x000fe200078ec0ff */
[----:B------:R-:W-:Y:S01]  /*6480*/  @!P0 FMUL.FTZ R20, R3, R17 ;  /* 0x0000001103148220 */ /* 0x000fe20000410000 */
[----:B------:R-:W-:Y:S02]  /*6490*/  @!P0 LOP3.LUT R11, R16, 0xffff0000, RZ, 0xc0, !PT ;  /* 0xffff0000100b8812 */ /* 0x000fe400078ec0ff */
[----:B------:R-:W-:Y:S01]  /*64a0*/  @!P0 LOP3.LUT R16, R40, 0xffff0000, RZ, 0xc0, !PT ;  /* 0xffff000028108812 */ /* 0x000fe200078ec0ff */
[----:B------:R-:W-:Y:S01]  /*64b0*/  @!P0 FMUL.FTZ R8, R2, R19 ;  /* 0x0000001302088220 */ /* 0x000fe20000410000 */
[C---:B------:R-:W-:Y:S01]  /*64c0*/  @!P0 SHF.L.U32 R4, R5.reuse, 0x10, RZ ;  /* 0x0000001005048819 */ /* 0x040fe200000006ff */
[----:B------:R-:W-:Y:S01]  /*64d0*/  @!P0 FMUL.FTZ R22, R6, R11 ;  /* 0x0000000b06168220 */ /* 0x000fe20000410000 */
[----:B------:R-:W-:Y:S02]  /*64e0*/  @!P0 LOP3.LUT R5, R5, 0xffff0000, RZ, 0xc0, !PT ;  /* 0xffff000005058812 */ /* 0x000fe400078ec0ff */
[----:B------:R-:W-:Y:S01]  /*64f0*/  @!P0 LOP3.LUT R38, R21, 0xffff0000, RZ, 0xc0, !PT ;  /* 0xffff000015268812 */ /* 0x000fe200078ec0ff */
[-C--:B------:R-:W-:Y:S01]  /*6500*/  @!P0 FFMA.FTZ R54, R18, R4.reuse, -R20 ;  /* 0x0000000412368223 */ /* 0x080fe20000010814 */
[----:B------:R-:W-:Y:S01]  /*6510*/  @!P0 LOP3.LUT R20, R41, 0xffff0000, RZ, 0xc0, !PT ;  /* 0xffff000029148812 */ /* 0x000fe200078ec0ff */
[----:B------:R-:W-:Y:S02]  /*6520*/  @!P0 FMUL.FTZ R3, R3, R4 ;  /* 0x0000000403038220 */ /* 0x000fe40000410000 */
[----:B------:R-:W-:Y:S02]  /*6530*/  @!P0 FMUL.FTZ R4, R2, R5 ;  /* 0x0000000502048220 */ /* 0x000fe40000410000 */
[-C--:B------:R-:W-:Y:S01]  /*6540*/  @!P0 FMUL.FTZ R2, R6, R7.reuse ;  /* 0x0000000706028220 */ /* 0x080fe20000410000 */
[C---:B------:R-:W-:Y:S01]  /*6550*/  @!P0 LOP3.LUT R6, R15.reuse, 0xffff0000, RZ, 0xc0, !PT ;  /* 0xffff00000f068812 */ /* 0x040fe200078ec0ff */
[----:B------:R-:W-:Y:S02]  /*6560*/  @!P0 FFMA.FTZ R48, R16, R7, -R22 ;  /* 0x0000000710308223 */ /* 0x000fe40000010816 */
        /* <DEDUP_REMOVED lines=48> */
.L_x_3616:
[----:B------:R-:W-:Y:S05]  /*6870*/  BSYNC B0 ;  /* 0x0000000000007941 */ /* 0x000fea0003800000 */
.L_x_3615:
[----:B-1----:R-:W-:Y:S04]  /*6880*/  IADD3 R54, P1, R166, UR52, RZ ;  /* 0x00000034a6367c10 */ /* 0x002fe8000ff3e0ff */
[----:B------:R-:W-:Y:S02]  /*6890*/  IADD3.X R55, R144, UR42, RZ, P1, !PT ;  /* 0x0000002a90377c10 */ /* 0x000fe40008ffe4ff */
[----:B------:R-:W-:Y:S11]  /*68a0*/  ISETP.GE.OR P1, PT, R155, UR8, P5 ;  /* 0x000000089b007c0c */ /* 0x000ff6000af26670 */
[----:B------:R-:W-:Y:S02]  /*68b0*/  @!UPT UIADD3 URZ, URZ, URZ, URZ ;  /* 0x0000003f3f3ff290 */ /* 0x000fe4000fffe03f */
[----:B------:R-:W-:-:S05]  /*68c0*/  @P1 BRA `(.L_x_3608) ;  /* 0x00000c0000001947 */ /* 0x000fca0003800000 */
[----:B-----5:R-:W-:Y:S01]  /*68d0*/  @!P0 SHF.R.U32.HI R5, RZ, 0x10, R65 ;  /* 0x00000010ff058819 */ /* 0x020fe20000011641 */
[----:B------:R-:W1:Y:S01]  /*68e0*/  LDS.128 R12, [R135+0x4100] ;  /* 0x00410000870c7984 */ /* 0x000e620000000c00 */
[--C-:B------:R-:W-:Y:S02]  /*68f0*/  @!P0 SHF.R.U32.HI R0, RZ, 0x10, R25.reuse ;  /* 0x00000010ff008819 */ /* 0x100fe40000011619 */
[----:B------:R-:W-:Y:S02]  /*6900*/  @!P0 SHF.R.U64 R2, R24, 0x10, R25 ;  /* 0x0000001018028819 */ /* 0x000fe40000001219 */
[----:B------:R-:W-:Y:S02]  /*6910*/  @!P0 PRMT R24, R72, 0x5410, R5 ;  /* 0x0000541048188816 */ /* 0x000fe40000000005 */
[----:B------:R-:W-:Y:S01]  /*6920*/  IADD3 R10, P2, P1, R88, R54, R109 ;  /* 0x00000036580a7210 */ /* 0x000fe2000795e06d */
[----:B------:R-:W2:Y:S01]  /*6930*/  LDS.128 R40, [R140+0x4100] ;  /* 0x004100008c287984 */ /* 0x000ea20000000c00 */
[----:B------:R-:W-:Y:S01]  /*6940*/  @!P0 SHF.R.U32.HI R4, RZ, 0x10, R27 ;  /* 0x00000010ff048819 */ /* 0x000fe2000001161b */
[----:B------:R-:W-:Y:S01]  /*6950*/  @!P0 IMAD.U32 R22, R24, 0x10000, RZ ;  /* 0x0001000018168824 */ /* 0x000fe200078e00ff */
[----:B------:R-:W-:Y:S02]  /*6960*/  IADD3.X R11, R90, R55, R119, P2, P1 ;  /* 0x000000375a0b7210 */ /* 0x000fe400017e2477 */
[----:B------:R-:W-:Y:S02]  /*6970*/  LEA R48, P1, R10, c[0x0][0x1c8], 0x1 ;  /* 0x000072000a307a11 */ /* 0x000fe400078208ff */
[----:B------:R-:W-:Y:S02]  /*6980*/  @!P0 SHF.R.U64 R3, R26, 0x10, R27 ;  /* 0x000000101a038819 */ /* 0x000fe4000000121b */
[----:B------:R-:W-:Y:S02]  /*6990*/  LEA.HI.X R49, R10, c[0x0][0x1cc], R11, 0x1, P1 ;  /* 0x000073000a317a11 */ /* 0x000fe400008f0c0b */
[C---:B------:R-:W-:Y:S02]  /*69a0*/  @!P0 PRMT R0, R36.reuse, 0x5410, R0 ;  /* 0x0000541024008816 */ /* 0x040fe40000000000 */
[----:B------:R-:W-:Y:S02]  /*69b0*/  @!P0 PRMT R6, R36, 0x5432, R2 ;  /* 0x0000543224068816 */ /* 0x000fe40000000002 */
[C---:B------:R-:W-:Y:S02]  /*69c0*/  @!P0 SHF.L.U32 R2, R0.reuse, 0x10, RZ ;  /* 0x0000001000028819 */ /* 0x040fe400000006ff */
[----:B------:R-:W-:Y:S02]  /*69d0*/  @!P0 LOP3.LUT R0, R0, 0xffff0000, RZ, 0xc0, !PT ;  /* 0xffff000000008812 */ /* 0x000fe400078ec0ff */
[----:B------:R-:W-:Y:S02]  /*69e0*/  @!P0 PRMT R17, R37, 0x5432, R3 ;  /* 0x0000543225118816 */ /* 0x000fe40000000003 */
[----:B------:R-:W-:Y:S02]  /*69f0*/  @!P0 LOP3.LUT R24, R24, 0xffff0000, RZ, 0xc0, !PT ;  /* 0xffff000018188812 */ /* 0x000fe400078ec0ff */
[--C-:B------:R-:W-:Y:S02]  /*6a00*/  @!P0 SHF.R.U32.HI R8, RZ, 0x10, R67.reuse ;  /* 0x00000010ff088819 */ /* 0x100fe40000011643 */
[----:B------:R-:W-:Y:S02]  /*6a10*/  @!P0 SHF.R.U64 R7, R66, 0x10, R67 ;  /* 0x0000001042078819 */ /* 0x000fe40000001243 */
[C---:B------:R-:W-:Y:S02]  /*6a20*/  @!P0 PRMT R9, R73.reuse, 0x5410, R8 ;  /* 0x0000541049098816 */ /* 0x040fe40000000008 */
[----:B------:R-:W-:Y:S02]  /*6a30*/  @!P0 PRMT R31, R73, 0x5432, R7 ;  /* 0x00005432491f8816 */ /* 0x000fe40000000007 */
[----:B------:R-:W-:Y:S01]  /*6a40*/  @!P0 PRMT R7, R37, 0x5410, R4 ;  /* 0x0000541025078816 */ /* 0x000fe20000000004 */
[----:B-1----:R-:W-:Y:S01]  /*6a50*/  @!P0 IMAD.U32 R3, R13, 0x10000, RZ ;  /* 0x000100000d038824 */ /* 0x002fe200078e00ff */
[----:B------:R-:W-:Y:S01]  /*6a60*/  @!P0 SHF.L.U32 R26, R31, 0x10, RZ ;  /* 0x000000101f1a8819 */ /* 0x000fe200000006ff */
[----:B------:R-:W-:Y:S01]  /*6a70*/  @!P0 IMAD.U32 R35, R9, 0x10000, RZ ;  /* 0x0001000009238824 */ /* 0x000fe200078e00ff */
[----:B------:R-:W-:Y:S01]  /*6a80*/  @!P0 LOP3.LUT R31, R31, 0xffff0000, RZ, 0xc0, !PT ;  /* 0xffff00001f1f8812 */ /* 0x000fe200078ec0ff */
[----:B------:R-:W-:Y:S01]  /*6a90*/  @!P0 FMUL.FTZ R5, R3, R22 ;  /* 0x0000001603058220 */ /* 0x000fe20000410000 */
[----:B------:R-:W-:Y:S01]  /*6aa0*/  @!P0 LOP3.LUT R11, R7, 0xffff0000, RZ, 0xc0, !PT ;  /* 0xffff0000070b8812 */ /* 0x000fe200078ec0ff */
[----:B------:R-:W-:Y:S01]  /*6ab0*/  @!P0 FMUL.FTZ R3, R3, R2 ;  /* 0x0000000203038220 */ /* 0x000fe20000410000 */
[----:B------:R-:W-:Y:S01]  /*6ac0*/  @!P0 LOP3.LUT R4, R13, 0xffff0000, RZ, 0xc0, !PT ;  /* 0xffff00000d048812 */ /* 0x000fe200078ec0ff */
[C---:B--2---:R-:W-:Y:S01]  /*6ad0*/  @!P0 IMAD.U32 R23, R41.reuse, 0x10000, RZ ;  /* 0x0001000029178824 */ /* 0x044fe200078e00ff */
[----:B------:R-:W-:Y:S01]  /*6ae0*/  @!P0 LOP3.LUT R25, R41, 0xffff0000, RZ, 0xc0, !PT ;  /* 0xffff000029198812 */ /* 0x000fe200078ec0ff */
[C---:B------:R-:W-:Y:S01]  /*6af0*/  @!P0 IMAD.U32 R19, R40.reuse, 0x10000, RZ ;  /* 0x0001000028138824 */ /* 0x040fe200078e00ff */
[----:B------:R-:W-:Y:S01]  /*6b00*/  @!P0 LOP3.LUT R21, R40, 0xffff0000, RZ, 0xc0, !PT ;  /* 0xffff000028158812 */ /* 0x000fe200078ec0ff */
[----:B------:R-:W-:Y:S01]  /*6b10*/  @!P0 FMUL.FTZ R8, R4, R24 ;  /* 0x0000001804088220 */ /* 0x000fe20000410000 */
[----:B------:R-:W-:Y:S01]  /*6b20*/  @!P0 LOP3.LUT R38, R43, 0xffff0000, RZ, 0xc0, !PT ;  /* 0xffff00002b268812 */ /* 0x000fe200078ec0ff */
[----:B------:R-:W-:Y:S01]  /*6b30*/  @!P0 FFMA.FTZ R53, R23, R2, -R5 ;  /* 0x0000000217358223 */ /* 0x000fe20000010805 */
[----:B------:R-:W-:Y:S01]  /*6b40*/  @!P0 LOP3.LUT R34, R42, 0xffff0000, RZ, 0xc0, !PT ;  /* 0xffff00002a228812 */ /* 0x000fe200078ec0ff */
[-C--:B------:R-:W-:Y:S01]  /*6b50*/  @!P0 FMUL.FTZ R4, R4, R0.reuse ;  /* 0x0000000004048220 */ /* 0x080fe20000410000 */
[C---:B------:R-:W-:Y:S01]  /*6b60*/  @!P0 SHF.L.U32 R2, R6.reuse, 0x10, RZ ;  /* 0x0000001006028819 */ /* 0x040fe200000006ff */
[----:B------:R-:W-:Y:S01]  /*6b70*/  @!P0 FFMA.FTZ R52, R25, R0, -R8 ;  /* 0x0000000019348223 */ /* 0x000fe20000010808 */
[----:B------:R-:W-:Y:S01]  /*6b80*/  @!P0 LOP3.LUT R6, R6, 0xffff0000, RZ, 0xc0, !PT ;  /* 0xffff000006068812 */ /* 0x000fe200078ec0ff */
[C---:B------:R-:W-:Y:S01]  /*6b90*/  @!P0 IMAD.U32 R0, R12.reuse, 0x10000, RZ ;  /* 0x000100000c008824 */ /* 0x040fe200078e00ff */
[----:B------:R-:W-:Y:S01]  /*6ba0*/  @!P0 LOP3.LUT R5, R12, 0xffff0000, RZ, 0xc0, !PT ;  /* 0xffff00000c058812 */ /* 0x000fe200078ec0ff */
[----:B------:R-:W-:Y:S01]  /*6bb0*/  @!P0 IMAD.U32 R36, R43, 0x10000, RZ ;  /* 0x000100002b248824 */ /* 0x000fe200078e00ff */
[----:B------:R-:W-:Y:S01]  /*6bc0*/  @!P0 LOP3.LUT R16, R15, 0xffff0000, RZ, 0xc0, !PT ;  /* 0xffff00000f108812 */ /* 0x000fe200078ec0ff */
[----:B------:R-:W-:Y:S01]  /*6bd0*/  @!P0 IMAD.U32 R27, R42, 0x10000, RZ ;  /* 0x000100002a1b8824 */ /* 0x000fe200078e00ff */
[----:B------:R-:W-:Y:S01]  /*6be0*/  @!P0 LOP3.LUT R37, R9, 0xffff0000, RZ, 0xc0, !PT ;  /* 0xffff000009258812 */ /* 0x000fe200078ec0ff */
[----:B------:R-:W-:Y:S01]  /*6bf0*/  @!P0 IMAD.U32 R9, R7, 0x10000, RZ ;  /* 0x0001000007098824 */ /* 0x000fe200078e00ff */
[----:B------:R-:W-:Y:S02]  /*6c00*/  @!P0 LOP3.LUT R7, R17, 0xffff0000, RZ, 0xc0, !PT ;  /* 0xffff000011078812 */ /* 0x000fe400078ec0ff */
[----:B------:R-:W-:Y:S02]  /*6c10*/  @!P0 SHF.R.U64 R20, R64, 0x10, R65 ;  /* 0x0000001040148819 */ /* 0x000fe40000001241 */
[----:B------:R-:W-:Y:S02]  /*6c20*/  ISETP.GE.AND P1, PT, R91, c[0x0][0x1d4], PT ;  /* 0x000075005b007a0c */ /* 0x000fe40003f26270 */
[----:B------:R-:W-:Y:S05]  /*6c30*/  @!P0 PRMT R20, R72, 0x5432, R20 ;  /* 0x0000543248148816 */ /* 0x000fea0000000014 */
[C---:B------:R-:W-:Y:S01]  /*6c40*/  @!P0 IMAD.U32 R18, R20.reuse, 0x10000, RZ ;  /* 0x0001000014128824 */ /* 0x040fe200078e00ff */
[----:B------:R-:W-:Y:S03]  /*6c50*/  @!P0 LOP3.LUT R20, R20, 0xffff0000, RZ, 0xc0, !PT ;  /* 0xffff000014148812 */ /* 0x000fe600078ec0ff */
[----:B------:R-:W-:Y:S02]  /*6c60*/  @!P0 FMUL.FTZ R8, R0, R18 ;  /* 0x0000001200088220 */ /* 0x000fe40000410000 */
[----:B------:R-:W-:Y:S02]  /*6c70*/  @!P0 FMUL.FTZ R10, R5, R20 ;  /* 0x00000014050a8220 */ /* 0x000fe40000410000 */
[----:B------:R-:W-:Y:S01]  /*6c80*/  @!P0 FFMA.FTZ R51, R19, R2, -R8 ;  /* 0x0000000213338223 */ /* 0x000fe20000010808 */
[----:B------:R-:W-:Y:S01]  /*6c90*/  @!P0 LOP3.LUT R8, R14, 0xffff0000, RZ, 0xc0, !PT ;  /* 0xffff00000e088812 */ /* 0x000fe200078ec0ff */
[----:B------:R-:W-:Y:S01]  /*6ca0*/  @!P0 FFMA.FTZ R50, R21, R6, -R10 ;  /* 0x0000000615328223 */ /* 0x000fe2000001080a */
[----:B------:R-:W-:Y:S01]  /*6cb0*/  @!P0 SHF.L.U32 R10, R15, 0x10, RZ ;  /* 0x000000100f0a8819 */ /* 0x000fe200000006ff */
[----:B------:R-:W-:Y:S02]  /*6cc0*/  @!P0 FMUL.FTZ R0, R0, R2 ;  /* 0x0000000200008220 */ /* 0x000fe40000410000 */
[----:B------:R-:W-:Y:S02]  /*6cd0*/  @!P0 FMUL.FTZ R2, R5, R6 ;  /* 0x0000000605028220 */ /* 0x000fe40000410000 */
[----:B------:R-:W-:Y:S02]  /*6ce0*/  @!P0 IMAD.U32 R6, R14, 0x10000, RZ ;  /* 0x000100000e068824 */ /* 0x000fe400078e00ff */
[----:B------:R-:W-:Y:S02]  /*6cf0*/  @!P0 IMAD.U32 R5, R17, 0x10000, RZ ;  /* 0x0001000011058824 */ /* 0x000fe400078e00ff */
[----:B------:R-:W-:Y:S02]  /*6d00*/  @!P0 FMUL.FTZ R39, R10, R35 ;  /* 0x000000230a278220 */ /* 0x000fe40000410000 */
        /* <DEDUP_REMOVED lines=13> */
[----:B------:R-:W-:Y:S01]  /*6de0*/  @!P0 FFMA.FTZ R2, R20, R21, R2 ;  /* 0x0000001514028223 */ /* 0x000fe20000010002 */
[----:B------:R-:W-:Y:S01]  /*6df0*/  @!P0 MOV R40, R44 ;  /* 0x0000002c00288202 */ /* 0x000fe20000000f00 */
[----:B------:R-:W-:Y:S01]  /*6e00*/  @!P0 FMUL.FTZ R5, R6, R5 ;  /* 0x0000000506058220 */ /* 0x000fe20000410000 */
[----:B------:R-:W-:Y:S01]  /*6e10*/  @!P0 MOV R43, R39 ;  /* 0x00000027002b8202 */ /* 0x000fe20000000f00 */
[----:B------:R-:W-:Y:S01]  /*6e20*/  @!P0 IMAD.MOV.U32 R42, RZ, RZ, R17 ;  /* 0x000000ffff2a8224 */ /* 0x000fe200078e0011 */
[----:B------:R-:W-:Y:S01]  /*6e30*/  @!P0 F2FP.BF16.PACK_AB R0, R2, R0 ;  /* 0x000000000200823e */ /* 0x000fe200000010ff */
[----:B------:R-:W-:Y:S02]  /*6e40*/  @!P0 FFMA.FTZ R3, R22, R23, R3 ;  /* 0x0000001716038223 */ /* 0x000fe40000010003 */
[----:B------:R-:W-:Y:S01]  /*6e50*/  @!P0 FMUL.FTZ R6, R8, R7 ;  /* 0x0000000708068220 */ /* 0x000fe20000410000 */
[----:B------:R1:W-:Y:S01]  /*6e60*/  STG.E.128 [R48.64], R40 ;  /* 0x0000002830007986 */ /* 0x0003e2000c101d1c */
        /* <DEDUP_REMOVED lines=21> */
.L_x_3586:
[----:B------:R-:W-:Y:S01]  /*6fc0*/  UIMAD UR8, UR17, -0x40, UR23 ;  /* 0xffffffc0110878a4 */ /* 0x000fe2000f8e0217 */
[----:B------:R-:W-:Y:S03]  /*6fd0*/  BSSY B0, `(.L_x_3617) ;  /* 0x0000013000007945 */ /* 0x000fe60003800000 */
[----:B------:R-:W-:Y:S04]  /*6fe0*/  UISETP.LT.AND UP0, UPT, UR8, 0x40, UPT ;  /* 0x000000400800788c */ /* 0x000fe8000bf01270 */
[----:B------:R-:W-:Y:S06]  /*6ff0*/  USEL UR8, UR8, 0x40, UP0 ;  /* 0x0000004008087887 */ /* 0x000fec0008000000 */
[----:B------:R-:W-:Y:S11]  /*7000*/  ISETP.GE.AND P0, PT, R92, UR8, PT ;  /* 0x000000085c007c0c */ /* 0x000ff6000bf06270 */
[----:B------:R-:W-:Y:S02]  /*7010*/  @!UPT UIADD3 URZ, URZ, URZ, URZ ;  /* 0x0000003f3f3ff290 */ /* 0x000fe4000fffe03f */
[----:B------:R-:W-:-:S05]  /*7020*/  @P0 BRA `(.L_x_3618) ;  /* 0x000000d000000947 */ /* 0x000fca0003800000 */
[----:B------:R-:W-:Y:S01]  /*7030*/  ISETP.GE.AND P1, PT, R87, c[0x0][0x1d4], PT ;  /* 0x0000750057007a0c */ /* 0x000fe20003f26270 */
[----:B------:R-:W1:Y:S01]  /*7040*/  @!P5 LDS.128 R12, [R74+0x4100] ;  /* 0x004100004a0cd984 */ /* 0x000e620000000c00 */
[----:B------:R-:W-:Y:S04]  /*7050*/  @!P5 IADD3 R0, P0, R108, UR52, RZ ;  /* 0x000000346c00dc10 */ /* 0x000fe8000ff1e0ff */
[----:B------:R-:W-:Y:S02]  /*7060*/  @!P5 IADD3.X R2, R107, UR42, RZ, P0, !PT ;  /* 0x0000002a6b02dc10 */ /* 0x000fe400087fe4ff */
[C---:B------:R-:W-:Y:S04]  /*7070*/  @!P5 LEA R4, P0, R0.reuse, c[0x0][0x1c8], 0x1 ;  /* 0x000072000004da11 */ /* 0x040fe800078008ff */
[----:B------:R-:W-:Y:S01]  /*7080*/  @!P5 LEA.HI.X R5, R0, c[0x0][0x1cc], R2, 0x1, P0 ;  /* 0x000073000005da11 */ /* 0x000fe200000f0c02 */
[----:B------:R-:W2:Y:S01]  /*7090*/  @!P1 LDS.128 R8, [R74+0x6100] ;  /* 0x006100004a089984 */ /* 0x000ea20000000c00 */
[----:B------:R-:W-:Y:S04]  /*70a0*/  @!P1 IADD3 R0, P0, R113, UR52, RZ ;  /* 0x0000003471009c10 */ /* 0x000fe8000ff1e0ff */
[----:B------:R-:W-:Y:S02]  /*70b0*/  @!P1 IADD3.X R3, R112, UR42, RZ, P0, !PT ;  /* 0x0000002a70039c10 */ /* 0x000fe400087fe4ff */
[C---:B------:R-:W-:Y:S04]  /*70c0*/  @!P1 LEA R2, P0, R0.reuse, c[0x0][0x1c8], 0x1 ;  /* 0x0000720000029a11 */ /* 0x040fe800078008ff */
[----:B------:R-:W-:Y:S01]  /*70d0*/  @!P1 LEA.HI.X R3, R0, c[0x0][0x1cc], R3, 0x1, P0 ;  /* 0x0000730000039a11 */ /* 0x000fe200000f0c03 */
[----:B-1----:R1:W-:Y:S04]  /*70e0*/  @!P5 STG.E.128 [R4.64], R12 ;  /* 0x0000000c0400d986 */ /* 0x0023e8000c101d1c */
[----:B--2---:R1:W-:Y:S04]  /*70f0*/  @!P1 STG.E.128 [R2.64], R8 ;  /* 0x0000000802009986 */ /* 0x0043e8000c101d1c */
.L_x_3618:
[----:B------:R-:W-:Y:S05]  /*7100*/  BSYNC B0 ;  /* 0x0000000000007941 */ /* 0x000fea0003800000 */
.L_x_3617:
[----:B------:R-:W-:Y:S01]  /*7110*/  ISETP.GE.AND P0, PT, R157, UR8, PT ;  /* 0x000000089d007c0c */ /* 0x000fe2000bf06270 */
[----:B------:R-:W-:Y:S01]  /*7120*/  @!UPT UIADD3 URZ, URZ, URZ, URZ ;  /* 0x0000003f3f3ff290 */ /* 0x000fe2000fffe03f */
[----:B------:R-:W-:Y:S11]  /*7130*/  BSSY B0, `(.L_x_3619) ;  /* 0x0000012000007945 */ /* 0x000ff60003800000 */
[----:B------:R-:W-:-:S05]  /*7140*/  @P0 BRA `(.L_x_3620) ;  /* 0x0000010000000947 */ /* 0x000fca0003800000 */
[----:B------:R-:W-:Y:S01]  /*7150*/  ISETP.GE.AND P1, PT, R87, c[0x0][0x1d4], PT ;  /* 0x0000750057007a0c */ /* 0x000fe20003f26270 */
[----:B-1----:R-:W1:Y:S01]  /*7160*/  @!P5 LDS.128 R12, [R74+0x4900] ;  /* 0x004900004a0cd984 */ /* 0x002e620000000c00 */
[----:B------:R-:W-:Y:S06]  /*7170*/  UIADD3 UR9, UP0, UR30, UR52, URZ ;  /* 0x000000341e097290 */ /* 0x000fec000ff1e03f */
[----:B------:R-:W-:Y:S04]  /*7180*/  PLOP3.LUT P0, PT, PT, PT, UP0, 0x80, 0x0 ;  /* 0x000000000000781c */ /* 0x000fe80003f0f008 */
[----:B------:R-:W-:Y:S01]  /*7190*/  IADD3.X R0, R172, UR42, RZ, P0, !PT ;  /* 0x0000002aac007c10 */ /* 0x000fe200087fe4ff */
[----:B------:R-:W2:Y:S01]  /*71a0*/  @!P1 LDS.128 R8, [R74+0x6900] ;  /* 0x006900004a089984 */ /* 0x000ea20000000c00 */
[----:B------:R-:W-:Y:S05]  /*71b0*/  @!P5 IADD3 R2, P0, R108, UR9, RZ ;  /* 0x000000096c02dc10 */ /* 0x000fea000ff1e0ff */
[----:B------:R-:W-:Y:S01]  /*71c0*/  @!P5 IMAD.X R3, R107, 0x1, R0, P0 ;  /* 0x000000016b03d824 */ /* 0x000fe200000e0600 */
[C---:B------:R-:W-:Y:S04]  /*71d0*/  @!P5 LEA R4, P0, R2.reuse, c[0x0][0x1c8], 0x1 ;  /* 0x000072000204da11 */ /* 0x040fe800078008ff */
[----:B------:R-:W-:Y:S02]  /*71e0*/  @!P5 LEA.HI.X R5, R2, c[0x0][0x1cc], R3, 0x1, P0 ;  /* 0x000073000205da11 */ /* 0x000fe400000f0c03 */
[----:B------:R-:W-:Y:S05]  /*71f0*/  @!P1 IADD3 R3, P0, R113, UR9, RZ ;  /* 0x0000000971039c10 */ /* 0x000fea000ff1e0ff */
[----:B------:R-:W-:Y:S01]  /*7200*/  @!P1 IMAD.X R0, R0, 0x1, R112, P0 ;  /* 0x0000000100009824 */ /* 0x000fe200000e0670 */
[C---:B------:R-:W-:Y:S04]  /*7210*/  @!P1 LEA R2, P0, R3.reuse, c[0x0][0x1c8], 0x1 ;  /* 0x0000720003029a11 */ /* 0x040fe800078008ff */
[----:B------:R-:W-:Y:S01]  /*7220*/  @!P1 LEA.HI.X R3, R3, c[0x0][0x1cc], R0, 0x1, P0 ;  /* 0x0000730003039a11 */ /* 0x000fe200000f0c00 */
[----:B-1----:R1:W-:Y:S04]  /*7230*/  @!P5 STG.E.128 [R4.64], R12 ;  /* 0x0000000c0400d986 */ /* 0x0023e8000c101d1c */
[----:B--2---:R1:W-:Y:S04]  /*7240*/  @!P1 STG.E.128 [R2.64], R8 ;  /* 0x0000000802009986 */ /* 0x0043e8000c101d1c */
.L_x_3620:
[----:B------:R-:W-:Y:S05]  /*7250*/  BSYNC B0 ;  /* 0x0000000000007941 */ /* 0x000fea0003800000 */
.L_x_3619:
        /* <DEDUP_REMOVED lines=20> */
.L_x_3622:
[----:B------:R-:W-:Y:S05]  /*73a0*/  BSYNC B0 ;  /* 0x0000000000007941 */ /* 0x000fea0003800000 */
.L_x_3621:
[----:B------:R-:W-:Y:S11]  /*73b0*/  ISETP.GE.AND P0, PT, R155, UR8, PT ;  /* 0x000000089b007c0c */ /* 0x000ff6000bf06270 */
[----:B------:R-:W-:Y:S02]  /*73c0*/  @!UPT UIADD3 URZ, URZ, URZ, URZ ;  /* 0x0000003f3f3ff290 */ /* 0x000fe4000fffe03f */
[----:B------:R-:W-:-:S05]  /*73d0*/  @P0 BRA `(.L_x_3608) ;  /* 0x000000f000000947 */ /* 0x000fca0003800000 */
[----:B------:R-:W-:Y:S01]  /*73e0*/  ISETP.GE.AND P1, PT, R87, c[0x0][0x1d4], PT ;  /* 0x0000750057007a0c */ /* 0x000fe20003f26270 */
[----:B-1----:R-:W1:Y:S01]  /*73f0*/  @!P5 LDS.128 R12, [R74+0x5900] ;  /* 0x005900004a0cd984 */ /* 0x002e620000000c00 */
[----:B------:R-:W-:Y:S04]  /*7400*/  UIADD3 UR9, UP0, UR32, UR52, URZ ;  /* 0x0000003420097290 */ /* 0x000fe8000ff1e03f */
[----:B------:R-:W-:Y:S02]  /*7410*/  UIADD3.X UR8, UR42, UR4, URZ, UP0, !UPT ;  /* 0x000000042a087290 */ /* 0x000fe400087fe43f */
[----:B------:R-:W-:Y:S04]  /*7420*/  @!P5 IADD3 R0, P0, R108, UR9, RZ ;  /* 0x000000096c00dc10 */ /* 0x000fe8000ff1e0ff */
[----:B------:R-:W-:Y:S01]  /*7430*/  @!P5 IADD3.X R2, R107, UR8, RZ, P0, !PT ;  /* 0x000000086b02dc10 */ /* 0x000fe200087fe4ff */
[----:B------:R-:W2:Y:S01]  /*7440*/  @!P1 LDS.128 R8, [R74+0x7900] ;  /* 0x007900004a089984 */ /* 0x000ea20000000c00 */
[C---:B------:R-:W-:Y:S04]  /*7450*/  @!P5 LEA R4, P0, R0.reuse, c[0x0][0x1c8], 0x1 ;  /* 0x000072000004da11 */ /* 0x040fe800078008ff */
[----:B------:R-:W-:Y:S02]  /*7460*/  @!P5 LEA.HI.X R5, R0, c[0x0][0x1cc], R2, 0x1, P0 ;  /* 0x000073000005da11 */ /* 0x000fe400000f0c02 */
[----:B------:R-:W-:Y:S04]  /*7470*/  @!P1 IADD3 R0, P0, R113, UR9, RZ ;  /* 0x0000000971009c10 */ /* 0x000fe8000ff1e0ff */
[----:B------:R-:W-:Y:S02]  /*7480*/  @!P1 IADD3.X R3, R112, UR8, RZ, P0, !PT ;  /* 0x0000000870039c10 */ /* 0x000fe400087fe4ff */
[C---:B------:R-:W-:Y:S04]  /*7490*/  @!P1 LEA R2, P0, R0.reuse, c[0x0][0x1c8], 0x1 ;  /* 0x0000720000029a11 */ /* 0x040fe800078008ff */
[----:B------:R-:W-:Y:S01]  /*74a0*/  @!P1 LEA.HI.X R3, R0, c[0x0][0x1cc], R3, 0x1, P0 ;  /* 0x0000730000039a11 */ /* 0x000fe200000f0c03 */
[----:B-1----:R1:W-:Y:S04]  /*74b0*/  @!P5 STG.E.128 [R4.64], R12 ;  /* 0x0000000c0400d986 */ /* 0x0023e8000c101d1c */
[----:B--2---:R1:W-:Y:S04]  /*74c0*/  @!P1 STG.E.128 [R2.64], R8 ;  /* 0x0000000802009986 */ /* 0x0043e8000c101d1c */
.L_x_3608:
[----:B------:R-:W-:Y:S05]  /*74d0*/  BSYNC B2 ;  /* 0x0000000000027941 */ /* 0x000fea0003800000 */
.L_x_3585:
[----:B------:R-:W-:Y:S01]  /*74e0*/  USHF.L.U32 UR8, UR17, 0x6, URZ ;  /* 0x0000000611087899 */ /* 0x000fe2000800063f */
[----:B------:R-:W-:Y:S01]  /*74f0*/  ISETP.NE.AND P6, PT, R153, RZ, PT ;  /* 0x000000ff9900720c */ /* 0x000fe20003fc5270 */
[----:B------:R-:W-:Y:S01]  /*7500*/  USHF.L.U64.HI UR43, UR17, 0x6, UR43 ;  /* 0x00000006112b7899 */ /* 0x000fe2000801022b */
[----:B------:R-:W-:Y:S01]  /*7510*/  BSSY B0, `(.L_x_3623) ;  /* 0x0000052000007945 */ /* 0x000fe20003800000 */
[----:B------:R-:W-:Y:S02]  /*7520*/  UIADD3 UR9, -UR8, UR23, URZ ;  /* 0x0000001708097290 */ /* 0x000fe4000fffe13f */
[----:B-1---5:R-:W-:Y:S02]  /*7530*/  IADD3 R5, R128, -UR8, RZ ;  /* 0x8000000880057c10 */ /* 0x022fe4000fffe0ff */
[----:B------:R-:W-:Y:S01]  /*7540*/  IADD3 R0, P0, R139, UR8, RZ ;  /* 0x000000088b007c10 */ /* 0x000fe2000ff1e0ff */
[----:B------:R-:W-:Y:S01]  /*7550*/  UISETP.LT.AND UP0, UPT, UR9, 0x40, UPT ;  /* 0x000000400900788c */ /* 0x000fe2000bf01270 */
[C---:B------:R-:W-:Y:S02]  /*7560*/  ISETP.GE.AND P2, PT, R5.reuse, 0x11, PT ;  /* 0x000000110500780c */ /* 0x040fe40003f46270 */
[C---:B------:R-:W-:Y:S01]  /*7570*/  ISETP.GE.AND P3, PT, R5.reuse, 0x1, PT ;  /* 0x000000010500780c */ /* 0x040fe20003f66270 */
[----:B------:R-:W-:Y:S01]  /*7580*/  USEL UR9, UR9, 0x40, UP0 ;  /* 0x0000004009097887 */ /* 0x000fe20008000000 */
[----:B------:R-:W-:Y:S02]  /*7590*/  ISETP.GE.AND P1, PT, R5, 0x21, PT ;  /* 0x000000210500780c */ /* 0x000fe40003f26270 */
[----:B------:R-:W-:Y:S07]  /*75a0*/  IADD3.X R4, R152, UR43, RZ, P0, !PT ;  /* 0x0000002b98047c10 */ /* 0x000fee00087fe4ff */
[----:B------:R-:W-:Y:S02]  /*75b0*/  @P2 IADD3 R7, P0, R0, 0x10, RZ ;  /* 0x0000001000072810 */ /* 0x000fe40007f1e0ff */
[----:B------:R-:W-:Y:S02]  /*75c0*/  @P3 IMAD R6, R4, c[0x0][0x258], RZ ;  /* 0x0000960004063a24 */ /* 0x000fe400078e02ff */
[----:B--2---:R-:W-:Y:S02]  /*75d0*/  @P3 IMAD.MOV.U32 R2, RZ, RZ, R96 ;  /* 0x000000ffff023224 */ /* 0x004fe400078e0060 */
[----:B------:R-:W-:Y:S02]  /*75e0*/  @P3 IMAD.MOV.U32 R3, RZ, RZ, R106 ;  /* 0x000000ffff033224 */ /* 0x000fe400078e006a */
[----:B------:R-:W-:Y:S01]  /*75f0*/  @P2 IMAD.X R8, RZ, RZ, R4, P0 ;  /* 0x000000ffff082224 */ /* 0x000fe200000e0604 */
[C---:B------:R-:W-:Y:S01]  /*7600*/  @P1 IADD3 R12, P0, R0.reuse, 0x20, RZ ;  /* 0x00000020000c1810 */ /* 0x040fe20007f1e0ff */
[C---:B------:R-:W-:Y:S04]  /*7610*/  @P3 IMAD.WIDE.U32 R2, R0.reuse, c[0x0][0x258], R2 ;  /* 0x0000960000023a25 */ /* 0x040fe800078e0002 */
[----:B------:R-:W-:Y:S02]  /*7620*/  @P3 IMAD R6, R0, c[0x0][0x25c], R6 ;  /* 0x0000970000063a24 */ /* 0x000fe400078e0206 */
[----:B------:R-:W-:Y:S01]  /*7630*/  @P1 IMAD.X R13, RZ, RZ, R4, P0 ;  /* 0x000000ffff0d1224 */ /* 0x000fe200000e0604 */
[C---:B------:R-:W-:Y:S01]  /*7640*/  @P3 LEA R10, P0, R2.reuse, c[0x0][0x250], 0x1 ;  /* 0x00009400020a3a11 */ /* 0x040fe200078008ff */
[----:B------:R-:W-:Y:S02]  /*7650*/  @P3 IMAD.IADD R6, R3, 0x1, R6 ;  /* 0x0000000103063824 */ /* 0x000fe400078e0206 */
[----:B------:R-:W-:Y:S03]  /*7660*/  @P2 IMAD.MOV.U32 R3, RZ, RZ, R106 ;  /* 0x000000ffff032224 */ /* 0x000fe600078e006a */
[----:B------:R-:W-:Y:S01]  /*7670*/  @P3 LEA.HI.X R11, R2, c[0x0][0x254], R6, 0x1, P0 ;  /* 0x00009500020b3a11 */ /* 0x000fe200000f0c06 */
[----:B------:R-:W-:Y:S01]  /*7680*/  @P2 IMAD R6, R8, c[0x0][0x258], RZ ;  /* 0x0000960008062a24 */ /* 0x000fe200078e02ff */
[-C--:B------:R-:W-:Y:S03]  /*7690*/  @P2 MOV R2, R96.reuse ;  /* 0x0000006000022202 */ /* 0x080fe60000000f00 */
[C---:B------:R-:W-:Y:S02]  /*76a0*/  @P2 IMAD R6, R7.reuse, c[0x0][0x25c], R6 ;  /* 0x0000970007062a24 */ /* 0x040fe400078e0206 */
[----:B------:R-:W-:Y:S04]  /*76b0*/  @P2 IMAD.WIDE.U32 R2, R7, c[0x0][0x258], R2 ;  /* 0x0000960007022a25 */ /* 0x000fe800078e0002 */
[----:B------:R-:W-:Y:S01]  /*76c0*/  @P2 IMAD.IADD R6, R3, 0x1, R6 ;  /* 0x0000000103062824 */ /* 0x000fe200078e0206 */
[C---:B------:R-:W-:Y:S01]  /*76d0*/  @P2 LEA R8, P0, R2.reuse, c[0x0][0x250], 0x1 ;  /* 0x0000940002082a11 */ /* 0x040fe200078008ff */
[----:B------:R-:W-:Y:S03]  /*76e0*/  @P1 IMAD.MOV.U32 R3, RZ, RZ, R106 ;  /* 0x000000ffff031224 */ /* 0x000fe600078e006a */
[----:B------:R-:W-:Y:S02]  /*76f0*/  @P2 LEA.HI.X R9, R2, c[0x0][0x254], R6, 0x1, P0 ;  /* 0x0000950002092a11 */ /* 0x000fe400000f0c06 */
[----:B------:R-:W-:Y:S02]  /*7700*/  ISETP.GE.AND P0, PT, R5, 0x31, PT ;  /* 0x000000310500780c */ /* 0x000fe40003f06270 */
[----:B------:R-:W-:Y:S05]  /*7710*/  @P1 MOV R2, R96 ;  /* 0x0000006000021202 */ /* 0x000fea0000000f00 */
[----:B------:R-:W-:Y:S06]  /*7720*/  @P1 IMAD.WIDE.U32 R2, R12, c[0x0][0x258], R2 ;  /* 0x000096000c021a25 */ /* 0x000fec00078e0002 */
[----:B------:R-:W-:Y:S01]  /*7730*/  @P0 IADD3 R5, P4, R0, 0x30, RZ ;  /* 0x0000003000050810 */ /* 0x000fe20007f9e0ff */
[----:B------:R-:W-:Y:S04]  /*7740*/  @P1 IMAD R0, R13, c[0x0][0x258], RZ ;  /* 0x000096000d001a24 */ /* 0x000fe800078e02ff */
[----:B------:R-:W-:Y:S02]  /*7750*/  @P1 IMAD R0, R12, c[0x0][0x25c], R0 ;  /* 0x000097000c001a24 */ /* 0x000fe400078e0200 */
[----:B------:R-:W-:Y:S01]  /*7760*/  @P0 IMAD.X R4, RZ, RZ, R4, P4 ;  /* 0x000000ffff040224 */ /* 0x000fe200020e0604 */
[C---:B------:R-:W-:Y:S01]  /*7770*/  @P1 LEA R6, P4, R2.reuse, c[0x0][0x250], 0x1 ;  /* 0x0000940002061a11 */ /* 0x040fe200078808ff */
[----:B------:R-:W-:Y:S01]  /*7780*/  @P1 IMAD.IADD R0, R3, 0x1, R0 ;  /* 0x0000000103001824 */ /* 0x000fe200078e0200 */
[----:B------:R-:W-:Y:S04]  /*7790*/  @P0 MOV R3, R106 ;  /* 0x0000006a00030202 */ /* 0x000fe80000000f00 */
[----:B------:R-:W-:Y:S01]  /*77a0*/  @P1 LEA.HI.X R7, R2, c[0x0][0x254], R0, 0x1, P4 ;  /* 0x0000950002071a11 */ /* 0x000fe200020f0c00 */
[----:B------:R-:W-:Y:S02]  /*77b0*/  @P0 IMAD R0, R4, c[0x0][0x258], RZ ;  /* 0x0000960004000a24 */ /* 0x000fe400078e02ff */
[----:B------:R-:W-:Y:S02]  /*77c0*/  @P0 IMAD.MOV.U32 R2, RZ, RZ, R96 ;  /* 0x000000ffff020224 */ /* 0x000fe400078e0060 */
[C---:B------:R-:W-:Y:S02]  /*77d0*/  @P0 IMAD R0, R5.reuse, c[0x0][0x25c], R0 ;  /* 0x0000970005000a24 */ /* 0x040fe400078e0200 */
[----:B------:R-:W-:Y:S04]  /*77e0*/  @P0 IMAD.WIDE.U32 R2, R5, c[0x0][0x258], R2 ;  /* 0x0000960005020a25 */ /* 0x000fe800078e0002 */
[----:B------:R-:W-:Y:S01]  /*77f0*/  @P0 IMAD.IADD R0, R3, 0x1, R0 ;  /* 0x0000000103000824 */ /* 0x000fe200078e0200 */
[C---:B------:R-:W-:Y:S04]  /*7800*/  @P0 LEA R4, P4, R2.reuse, c[0x0][0x250], 0x1 ;  /* 0x0000940002040a11 */ /* 0x040fe800078808ff */
[----:B------:R-:W-:Y:S02]  /*7810*/  @P0 LEA.HI.X R5, R2, c[0x0][0x254], R0, 0x1, P4 ;  /* 0x0000950002050a11 */ /* 0x000fe400020f0c00 */
[----:B------:R-:W-:Y:S11]  /*7820*/  ISETP.NE.AND P4, PT, R154, RZ, PT ;  /* 0x000000ff9a00720c */ /* 0x000ff60003f85270 */
[----:B------:R-:W-:Y:S02]  /*7830*/  @!UPT UIADD3 URZ, URZ, URZ, URZ ;  /* 0x0000003f3f3ff290 */ /* 0x000fe4000fffe03f */
        /* <DEDUP_REMOVED lines=8> */
[----:B------:R2:W-:Y:S01]  /*78c0*/  @P1 LDGSTS.E.BYPASS.LTC128B.128 [R74+0x3100], [R6.64+0x80], !P6 ;  /* 0x03100080064a1fae */ /* 0x0005e2000f101d5c */
[----:B------:R-:W-:Y:S04]  /*78d0*/  ISETP.GE.AND P1, PT, R92, UR9, PT ;  /* 0x000000095c007c0c */ /* 0x000fe8000bf26270 */
[----:B------:R1:W-:Y:S05]  /*78e0*/  @P0 LDGSTS.E.BYPASS.LTC128B.128 [R74+0x1900], [R4.64], !P4 ;  /* 0x01900000044a0fae */ /* 0x0003ea000e101d5c */
[----:B------:R1:W-:Y:S05]  /*78f0*/  @P0 LDGSTS.E.BYPASS.LTC128B.128 [R74+0x3900], [R4.64+0x80], !P6 ;  /* 0x03900080044a0fae */ /* 0x0003ea000f101d5c */
[----:B------:R-:W0:Y:S01]  /*7900*/  LDGDEPBAR ;  /* 0x00000000000079af */ /* 0x000e220000000000 */
[----:B--2---:R-:W-:Y:S04]  /*7910*/  IADD3 R6, P0, R150, UR8, RZ ;  /* 0x0000000896067c10 */ /* 0x004fe8000ff1e0ff */
[----:B------:R-:W-:Y:S01]  /*7920*/  IADD3.X R7, R149, UR43, RZ, P0, !PT ;  /* 0x0000002b95077c10 */ /* 0x000fe200087fe4ff */
        /* <DEDUP_REMOVED lines=16> */
.L_x_3624:
[----:B-1----:R-:W-:Y:S05]  /*7a30*/  BSYNC B0 ;  /* 0x0000000000007941 */ /* 0x002fea0003800000 */
.L_x_3623:
[----:B------:R-:W-:Y:S01]  /*7a40*/  ISETP.GE.AND P0, PT, R157, UR9, PT ;  /* 0x000000099d007c0c */ /* 0x000fe2000bf06270 */
        /* <DEDUP_REMOVED lines=18> */
.L_x_3626:
[----:B------:R-:W-:Y:S05]  /*7b70*/  BSYNC B0 ;  /* 0x0000000000007941 */ /* 0x000fea0003800000 */
.L_x_3625:
[----:B------:R-:W-:Y:S01]  /*7b80*/  ISETP.GE.AND P0, PT, R156, UR9, PT ;  /* 0x000000099c007c0c */ /* 0x000fe2000bf06270 */
        /* <DEDUP_REMOVED lines=18> */
.L_x_3628:
[----:B------:R-:W-:Y:S05]  /*7cb0*/  BSYNC B0 ;  /* 0x0000000000007941 */ /* 0x000fea0003800000 */
.L_x_3627:
        /* <DEDUP_REMOVED lines=19> */
.L_x_3630:
[----:B------:R-:W-:Y:S05]  /*7df0*/  BSYNC B0 ;  /* 0x0000000000007941 */ /* 0x000fea0003800000 */
.L_x_3629:
[----:B------:R-:W-:Y:S02]  /*7e00*/  UISETP.GT.AND UP0, UPT, UR17, UR10, UPT ;  /* 0x0000000a1100728c */ /* 0x000fe4000bf04270 */
[----:B------:R-:W-:Y:S04]  /*7e10*/  UIADD3 UR17, UR17, -0x1, URZ ;  /* 0xffffffff11117890 */ /* 0x000fe8000fffe03f */
[----:B------:R-:W-:Y:S02]  /*7e20*/  PLOP3.LUT P0, PT, PT, PT, UP0, 0x80, 0x0 ;  /* 0x000000000000781c */ /* 0x000fe40003f0f008 */
[----:B------:R-:W-:Y:S02]  /*7e30*/  PLOP3.LUT P1, PT, PT, PT, UP0, 0x80, 0x0 ;  /* 0x000000000000781c */ /* 0x000fe40003f2f008 */
[----:B------:R-:W-:Y:S01]  /*7e40*/  PLOP3.LUT P2, PT, PT, PT, UP0, 0x80, 0x0 ;  /* 0x000000000000781c */ /* 0x000fe20003f4f008 */
[----:B------:R-:W-:Y:S02]  /*7e50*/  @UP0 UIMAD UR8, UR14, UR17, URZ ;  /* 0x000000110e0802a4 */ /* 0x000fe4000f8e023f */
[----:B------:R-:W-:Y:S04]  /*7e60*/  @UP0 USHF.R.S32.HI UR9, URZ, 0x1f, UR17 ;  /* 0x0000001f3f090899 */ /* 0x000fe80008011411 */
[----:B------:R-:W-:Y:S02]  /*7e70*/  IMAD.U32 R0, RZ, RZ, UR8 ;  /* 0x00000008ff007e24 */ /* 0x000fe4000f8e00ff */
[----:B-1----:R-:W-:Y:S02]  /*7e80*/  @P0 IMAD.MOV.U32 R2, RZ, RZ, R126 ;  /* 0x000000ffff020224 */ /* 0x002fe400078e007e */
[----:B------:R-:W-:Y:S01]  /*7e90*/  @P0 IMAD.MOV.U32 R3, RZ, RZ, R125 ;  /* 0x000000ffff030224 */ /* 0x000fe200078e007d */
[----:B------:R-:W-:Y:S03]  /*7ea0*/  PLOP3.LUT P0, PT, PT, PT, UP0, 0x80, 0x0 ;  /* 0x000000000000781c */ /* 0x000fe60003f0f008 */
[C---:B------:R-:W-:Y:S01]  /*7eb0*/  @P1 IMAD.WIDE.U32 R2, R174.reuse, UR17, R2 ;  /* 0x00000011ae021c25 */ /* 0x040fe2000f8e0002 */
[----:B------:R-:W-:Y:S09]  /*7ec0*/  PLOP3.LUT P1, PT, PT, PT, UP0, 0x80, 0x0 ;  /* 0x000000000000781c */ /* 0x000ff20003f2f008 */
[----:B------:R-:W-:Y:S01]  /*7ed0*/  @P0 IMAD R0, R174, UR9, R0 ;  /* 0x00000009ae000c24 */ /* 0x000fe2000f8e0200 */
[----:B------:R-:W-:Y:S03]  /*7ee0*/  PLOP3.LUT P0, PT, PT, PT, UP0, 0x80, 0x0 ;  /* 0x000000000000781c */ /* 0x000fe60003f0f008 */
[----:B------:R-:W-:Y:S01]  /*7ef0*/  @P1 IMAD.IADD R3, R3, 0x1, R0 ;  /* 0x0000000103031824 */ /* 0x000fe200078e0200 */
[----:B------:R-:W-:Y:S09]  /*7f00*/  PLOP3.LUT P1, PT, PT, PT, UP0, 0x80, 0x0 ;  /* 0x000000000000781c */ /* 0x000ff20003f2f008 */
[C---:B------:R-:W-:Y:S11]  /*7f10*/  @P0 LEA R0, P0, R2.reuse, c[0x0][0x220], 0x1 ;  /* 0x0000880002000a11 */ /* 0x040ff600078008ff */
[----:B------:R-:W-:Y:S02]  /*7f20*/  @!UPT UIADD3 URZ, URZ, URZ, URZ ;  /* 0x0000003f3f3ff290 */ /* 0x000fe4000fffe03f */
[----:B------:R-:W-:Y:S02]  /*7f30*/  @P1 LEA.HI.X R3, R2, c[0x0][0x224], R3, 0x1, P0 ;  /* 0x0000890002031a11 */ /* 0x000fe400000f0c03 */
[----:B------:R-:W-:Y:S11]  /*7f40*/  PLOP3.LUT P0, PT, PT, PT, UP0, 0x80, 0x0 ;  /* 0x000000000000781c */ /* 0x000ff60003f0f008 */
[----:B------:R-:W-:Y:S02]  /*7f50*/  @!UPT UIADD3 URZ, URZ, URZ, URZ ;  /* 0x0000003f3f3ff290 */ /* 0x000fe4000fffe03f */
[----:B------:R-:W-:Y:S11]  /*7f60*/  @P0 IADD3 R11, P1, P0, R159, 0x80, R0 ;  /* 0x000000809f0b0810 */ /* 0x000ff6000783e000 */
[----:B------:R-:W-:Y:S02]  /*7f70*/  @!UPT UIADD3 URZ, URZ, URZ, URZ ;  /* 0x0000003f3f3ff290 */ /* 0x000fe4000fffe03f */
[----:B------:R-:W-:Y:S02]  /*7f80*/  @P2 IADD3.X R10, R158, RZ, R3, P1, P0 ;  /* 0x000000ff9e0a2210 */ /* 0x000fe40000fe0403 */
[----:B------:R-:W-:Y:S02]  /*7f90*/  PLOP3.LUT P0, PT, PT, PT, UP0, 0x80, 0x0 ;  /* 0x000000000000781c */ /* 0x000fe40003f0f008 */
[----:B------:R-:W-:Y:S11]  /*7fa0*/  PLOP3.LUT P1, PT, PT, PT, UP0, 0x80, 0x0 ;  /* 0x000000000000781c */ /* 0x000ff60003f2f008 */
[-C--:B------:R-:W-:Y:S11]  /*7fb0*/  @P0 IADD3 R7, P0, R0, R159.reuse, RZ ;  /* 0x0000009f00070210 */ /* 0x080ff60007f1e0ff */
[----:B------:R-:W-:Y:S02]  /*7fc0*/  @!UPT UIADD3 URZ, URZ, URZ, URZ ;  /* 0x0000003f3f3ff290 */ /* 0x000fe4000fffe03f */
[--C-:B------:R-:W-:Y:S01]  /*7fd0*/  @P1 IMAD.X R6, R3, 0x1, R158.reuse, P0 ;  /* 0x0000000103061824 */ /* 0x100fe200000e069e */
[----:B------:R-:W-:Y:S02]  /*7fe0*/  PLOP3.LUT P0, PT, PT, PT, UP0, 0x80, 0x0 ;  /* 0x000000000000781c */ /* 0x000fe40003f0f008 */
[----:B------:R-:W-:Y:S11]  /*7ff0*/  PLOP3.LUT P1, PT, PT, PT, UP0, 0x80, 0x0 ;  /* 0x000000000000781c */ /* 0x000ff60003f2f008 */
[C---:B------:R-:W-:Y:S11]  /*8000*/  @P0 IADD3 R9, P0, R7.reuse, R159, RZ ;  /* 0x0000009f07090210 */ /* 0x040ff60007f1e0ff */
[----:B------:R-:W-:Y:S02]  /*8010*/  @!UPT UIADD3 URZ, URZ, URZ, URZ ;  /* 0x0000003f3f3ff290 */ /* 0x000fe4000fffe03f */
[C---:B------:R-:W-:Y:S01]  /*8020*/  @P1 IMAD.X R8, R6.reuse, 0x1, R158, P0 ;  /* 0x0000000106081824 */ /* 0x040fe200000e069e */
[----:B------:R-:W-:Y:S02]  /*8030*/  PLOP3.LUT P0, PT, PT, PT, UP0, 0x80, 0x0 ;  /* 0x000000000000781c */ /* 0x000fe40003f0f008 */
[----:B------:R-:W-:Y:S11]  /*8040*/  PLOP3.LUT P1, PT, PT, PT, UP0, 0x80, 0x0 ;  /* 0x000000000000781c */ /* 0x000ff60003f2f008 */
[----:B------:R-:W-:Y:S11]  /*8050*/  @P0 IADD3 R13, P0, R7, R121, RZ ;  /* 0x00000079070d0210 */ /* 0x000ff60007f1e0ff */
[----:B------:R-:W-:Y:S02]  /*8060*/  @!UPT UIADD3 URZ, URZ, URZ, URZ ;  /* 0x0000003f3f3ff290 */ /* 0x000fe4000fffe03f */
[----:B------:R-:W-:Y:S01]  /*8070*/  @P1 IMAD.X R12, R6, 0x1, R120, P0 ;  /* 0x00000001060c1824 */ /* 0x000fe200000e0678 */
        /* <DEDUP_REMOVED lines=12> */
[----:B------:R-:W-:Y:S01]  /*8140*/  @P0 IMAD.MOV.U32 R2, RZ, RZ, R0 ;  /* 0x000000ffff020224 */ /* 0x000fe200078e0000 */
[----:B------:R-:W-:Y:S04]  /*8150*/  PLOP3.LUT P0, PT, PT, PT, UP0, 0x80, 0x0 ;  /* 0x000000000000781c */ /* 0x000fe80003f0f008 */
[----:B------:R-:W-:Y:S01]  /*8160*/  @!PT LDS RZ, [RZ] ;  /* 0x00000000fffff984 */ /* 0x000fe20000000800 */
[----:B------:R-:W-:Y:S01]  /*8170*/  @!PT LDS RZ, [RZ] ;  /* 0x00000000fffff984 */ /* 0x000fe20000000800 */
[----:B------:R-:W-:Y:S01]  /*8180*/  @!PT LDS RZ, [RZ] ;  /* 0x00000000fffff984 */ /* 0x000fe20000000800 */
[----:B------:R1:W-:Y:S01]  /*8190*/  @P1 LDGSTS.E.BYPASS.LTC128B.128 [R74+0x4100], [R2.64], !P4 ;  /* 0x04100000024a1fae */ /* 0x0003e2000e101d5c */
[----:B------:R-:W-:Y:S08]  /*81a0*/  PLOP3.LUT P1, PT, PT, PT, UP0, 0x80, 0x0 ;  /* 0x000000000000781c */ /* 0x000ff00003f2f008 */
[----:B------:R1:W-:Y:S01]  /*81b0*/  @P0 LDGSTS.E.BYPASS.LTC128B.128 [R74+0x6100], [R2.64+0x80], !P6 ;  /* 0x06100080024a0fae */ /* 0x0003e2000f101d5c */
[----:B------:R-:W-:Y:S04]  /*81c0*/  PLOP3.LUT P0, PT, PT, PT, UP0, 0x80, 0x0 ;  /* 0x000000000000781c */ /* 0x000fe80003f0f008 */
[----:B-1----:R-:W-:Y:S02]  /*81d0*/  @P1 IMAD.MOV.U32 R2, RZ, RZ, R7 ;  /* 0x000000ffff021224 */ /* 0x002fe400078e0007 */
[----:B------:R-:W-:Y:S01]  /*81e0*/  @P1 IMAD.MOV.U32 R3, RZ, RZ, R6 ;  /* 0x000000ffff031224 */ /* 0x000fe200078e0006 */
[----:B------:R-:W-:Y:S06]  /*81f0*/  PLOP3.LUT P1, PT, PT, PT, UP0, 0x80, 0x0 ;  /* 0x000000000000781c */ /* 0x000fec0003f2f008 */
[----:B------:R1:W-:Y:S01]  /*8200*/  @P0 LDGSTS.E.BYPASS.LTC128B.128 [R74+0x4900], [R2.64], !P4 ;  /* 0x04900000024a0fae */ /* 0x0003e2000e101d5c */
[----:B------:R-:W-:Y:S06]  /*8210*/  PLOP3.LUT P0, PT, PT, PT, UP0, 0x80, 0x0 ;  /* 0x000000000000781c */ /* 0x000fec0003f0f008 */
[----:B-1----:R-:W-:Y:S02]  /*8220*/  @P1 IMAD.MOV.U32 R2, RZ, RZ, R11 ;  /* 0x000000ffff021224 */ /* 0x002fe400078e000b */
[----:B------:R-:W-:Y:S01]  /*8230*/  @P1 IMAD.MOV.U32 R3, RZ, RZ, R10 ;  /* 0x000000ffff031224 */ /* 0x000fe200078e000a */
[----:B------:R-:W-:Y:S04]  /*8240*/  PLOP3.LUT P1, PT, PT, PT, UP0, 0x80, 0x0 ;  /* 0x000000000000781c */ /* 0x000fe80003f2f008 */
[----:B------:R1:W-:Y:S01]  /*8250*/  @P0 LDGSTS.E.BYPASS.LTC128B.128 [R74+0x6900], [R2.64], !P6 ;  /* 0x06900000024a0fae */ /* 0x0003e2000f101d5c */
[----:B------:R-:W-:Y:S08]  /*8260*/  PLOP3.LUT P0, PT, PT, PT, UP0, 0x80, 0x0 ;  /* 0x000000000000781c */ /* 0x000ff00003f0f008 */
[----:B-1----:R-:W-:Y:S02]  /*8270*/  @P1 IMAD.MOV.U32 R2, RZ, RZ, R9 ;  /* 0x000000ffff021224 */ /* 0x002fe400078e0009 */
[----:B------:R-:W-:Y:S01]  /*8280*/  @P1 IMAD.MOV.U32 R3, RZ, RZ, R8 ;  /* 0x000000ffff031224 */ /* 0x000fe200078e0008 */
[----:B------:R-:W-:Y:S04]  /*8290*/  PLOP3.LUT P1, PT, PT, PT, UP0, 0x80, 0x0 ;  /* 0x000000000000781c */ /* 0x000fe80003f2f008 */
[----:B------:R1:W-:Y:S01]  /*82a0*/  @P0 LDGSTS.E.BYPASS.LTC128B.128 [R74+0x5100], [R2.64], !P4 ;  /* 0x05100000024a0fae */ /* 0x0003e2000e101d5c */
[----:B------:R-:W-:Y:S08]  /*82b0*/  PLOP3.LUT P0, PT, PT, PT, UP0, 0x80, 0x0 ;  /* 0x000000000000781c */ /* 0x000ff00003f0f008 */
[----:B-1----:R-:W-:Y:S02]  /*82c0*/  @P1 IMAD.MOV.U32 R2, RZ, RZ, R13 ;  /* 0x000000ffff021224 */ /* 0x002fe400078e000d */
[----:B------:R-:W-:Y:S01]  /*82d0*/  @P1 IMAD.MOV.U32 R3, RZ, RZ, R12 ;  /* 0x000000ffff031224 */ /* 0x000fe200078e000c */
[----:B------:R-:W-:Y:S02]  /*82e0*/  PLOP3.LUT P1, PT, PT, PT, UP0, 0x80, 0x0 ;  /* 0x000000000000781c */ /* 0x000fe40003f2f008 */
[----:B------:R-:W-:Y:S02]  /*82f0*/  PLOP3.LUT P1, PT, PT, PT, UP0, 0x80, 0x0 ;  /* 0x000000000000781c */ /* 0x000fe40003f2f008 */
[----:B------:R1:W-:Y:S01]  /*8300*/  @P0 LDGSTS.E.BYPASS.LTC128B.128 [R74+0x7100], [R2.64], !P6 ;  /* 0x07100000024a0fae */ /* 0x0003e2000f101d5c */
[----:B------:R-:W-:Y:S10]  /*8310*/  PLOP3.LUT P0, PT, PT, PT, UP0, 0x80, 0x0 ;  /* 0x000000000000781c */ /* 0x000ff40003f0f008 */
[----:B------:R2:W-:Y:S03]  /*8320*/  @P1 LDGSTS.E.BYPASS.LTC128B.128 [R74+0x5900], [R4.64], !P4 ;  /* 0x05900000044a1fae */ /* 0x0005e6000e101d5c */
[----:B-1----:R-:W-:Y:S02]  /*8330*/  @P0 IMAD.MOV.U32 R2, RZ, RZ, R15 ;  /* 0x000000ffff020224 */ /* 0x002fe400078e000f */
[----:B------:R-:W-:Y:S01]  /*8340*/  @P0 IMAD.MOV.U32 R3, RZ, RZ, R14 ;  /* 0x000000ffff030224 */ /* 0x000fe200078e000e */
[----:B------:R-:W-:Y:S11]  /*8350*/  PLOP3.LUT P0, PT, PT, PT, UP0, 0x80, 0x0 ;  /* 0x000000000000781c */ /* 0x000ff60003f0f008 */
[----:B------:R-:W-:Y:S02]  /*8360*/  @!UPT UIADD3 URZ, URZ, URZ, URZ ;  /* 0x0000003f3f3ff290 */ /* 0x000fe4000fffe03f */
[----:B------:R2:W-:Y:S01]  /*8370*/  @P0 LDGSTS.E.BYPASS.LTC128B.128 [R74+0x7900], [R2.64], !P6 ;  /* 0x07900000024a0fae */ /* 0x0005e2000f101d5c */
[----:B------:R-:W-:Y:S05]  /*8380*/  PLOP3.LUT P0, PT, PT, PT, UP0, 0x80, 0x0 ;  /* 0x000000000000781c */ /* 0x000fea0003f0f008 */
[----:B------:R-:W0:Y:S08]  /*8390*/  LDGDEPBAR ;  /* 0x00000000000079af */ /* 0x000e300000000000 */
[----:B------:R-:W-:-:S05]  /*83a0*/  @P0 BRA `(.L_x_3631) ;  /* 0xffff9cd000000947 */ /* 0x000fca000383ffff */
[----:B------:R-:W-:Y:S06]  /*83b0*/  BAR.SYNC.DEFER_BLOCKING 0x0 ;  /* 0x0000000000007b1d */ /* 0x000fec0000010000 */
.L_x_3584:
[----:B--23--:R-:W-:Y:S01]  /*83c0*/  UIADD3 UR6, UR18, 0x7f, URZ ;  /* 0x0000007f12067890 */ /* 0x00cfe2000fffe03f */
[----:B------:R-:W-:Y:S01]  /*83d0*/  PLOP3.LUT P4, PT, PT, PT, PT, 0x80, 0x0 ;  /* 0x000000000000781c */ /* 0x000fe20003f8f070 */
[----:B------:R-:W-:Y:S01]  /*83e0*/  ULDC.64 UR4, c[0x0][0x2c8] ;  /* 0x0000b20000047ab9 */ /* 0x000fe20000000a00 */
[----:B------:R-:W-:Y:S01]  /*83f0*/  CS2R R126, SRZ ;  /* 0x00000000007e7805 */ /* 0x000fe2000001ff00 */
[----:B------:R-:W-:Y:S01]  /*8400*/  UIMAD.WIDE.U32 UR8, UR6, UR4, URZ ;  /* 0x00000004060872a5 */ /* 0x000fe2000f8e003f */
[----:B------:R-:W-:Y:S01]  /*8410*/  CS2R R124, SRZ ;  /* 0x00000000007c7805 */ /* 0x000fe2000001ff00 */
[----:B------:R-:W-:Y:S01]  /*8420*/  UIADD3 UR20, UR20, UR21, URZ ;  /* 0x0000001514147290 */ /* 0x000fe2000fffe03f */
[----:B------:R-:W-:Y:S01]  /*8430*/  IMAD.MOV.U32 R11, RZ, RZ, RZ ;  /* 0x000000ffff0b7224 */ /* 0x000fe200078e00ff */
[----:B------:R-:W-:Y:S01]  /*8440*/  @UP2 USHF.R.U32.HI UR6, URZ, UR5, UR9 ;  /* 0x000000053f062299 */ /* 0x000fe20008011609 */
[----:B------:R-:W-:Y:S01]  /*8450*/  IMAD.MOV.U32 R130, RZ, RZ, RZ ;  /* 0x000000ffff827224 */ /* 0x000fe200078e00ff */
[----:B------:R-:W-:Y:S01]  /*8460*/  CS2R R12, SRZ ;  /* 0x00000000000c7805 */ /* 0x000fe2000001ff00 */
[----:B------:R-:W-:Y:S01]  /*8470*/  MOV R128, RZ ;  /* 0x000000ff00807202 */ /* 0x000fe20000000f00 */
[----:B------:R-:W-:Y:S01]  /*8480*/  UIADD3 UR6, UR11, UR6, URZ ;  /* 0x000000060b067290 */ /* 0x000fe2000fffe03f */
[----:B------:R-:W-:Y:S01]  /*8490*/  IMAD.MOV.U32 R122, RZ, RZ, RZ ;  /* 0x000000ffff7a7224 */ /* 0x000fe200078e00ff */
[----:B------:R-:W-:Y:S01]  /*84a0*/  CS2R R14, SRZ ;  /* 0x00000000000e7805 */ /* 0x000fe2000001ff00 */
[----:B------:R-:W-:Y:S01]  /*84b0*/  MOV R120, RZ ;  /* 0x000000ff00787202 */ /* 0x000fe20000000f00 */
[----:B------:R-:W-:Y:S01]  /*84c0*/  USHF.R.S32.HI UR4, URZ, 0x1f, UR6 ;  /* 0x0000001f3f047899 */ /* 0x000fe20008011406 */
[----:B------:R-:W-:Y:S01]  /*84d0*/  IMAD.MOV.U32 R118, RZ, RZ, RZ ;  /* 0x000000ffff767224 */ /* 0x000fe200078e00ff */
[----:B------:R-:W-:Y:S01]  /*84e0*/  CS2R R16, SRZ ;  /* 0x0000000000107805 */ /* 0x000fe2000001ff00 */
[----:B------:R-:W-:Y:S01]  /*84f0*/  MOV R116, RZ ;  /* 0x000000ff00747202 */ /* 0x000fe20000000f00 */
[----:B------:R-:W-:Y:S01]  /*8500*/  ULEA.HI UR4, UR4, UR6, URZ, 0x6 ;  /* 0x0000000604047291 */ /* 0x000fe2000f8f303f */
[----:B------:R-:W-:Y:S01]  /*8510*/  IMAD.MOV.U32 R110, RZ, RZ, RZ ;  /* 0x000000ffff6e7224 */ /* 0x000fe200078e00ff */
[----:B------:R-:W-:Y:S01]  /*8520*/  CS2R R18, SRZ ;  /* 0x0000000000127805 */ /* 0x000fe2000001ff00 */
[----:B------:R-:W-:Y:S01]  /*8530*/  MOV R108, RZ ;  /* 0x000000ff006c7202 */ /* 0x000fe20000000f00 */
[----:B------:R-:W-:Y:S01]  /*8540*/  USHF.R.S32.HI UR4, URZ, 0x6, UR4 ;  /* 0x000000063f047899 */ /* 0x000fe20008011404 */
[----:B------:R-:W-:Y:S01]  /*8550*/  IMAD.MOV.U32 R114, RZ, RZ, RZ ;  /* 0x000000ffff727224 */ /* 0x000fe200078e00ff */
[----:B------:R-:W-:Y:S01]  /*8560*/  CS2R R20, SRZ ;  /* 0x0000000000147805 */ /* 0x000fe2000001ff00 */
[----:B------:R-:W-:Y:S01]  /*8570*/  MOV R112, RZ ;  /* 0x000000ff00707202 */ /* 0x000fe20000000f00 */
[----:B------:R-:W-:Y:S01]  /*8580*/  UISETP.LT.AND UP0, UPT, UR12, UR4, UPT ;  /* 0x000000040c00728c */ /* 0x000fe2000bf01270 */
[----:B------:R-:W-:Y:S01]  /*8590*/  IMAD.MOV.U32 R106, RZ, RZ, RZ ;  /* 0x000000ffff6a7224 */ /* 0x000fe200078e00ff */
[----:B------:R-:W-:Y:S01]  /*85a0*/  CS2R R22, SRZ ;  /* 0x0000000000167805 */ /* 0x000fe2000001ff00 */
[----:B------:R-:W-:Y:S01]  /*85b0*/  MOV R104, RZ ;  /* 0x000000ff00687202 */ /* 0x000fe20000000f00 */
[----:B------:R-:W-:Y:S01]  /*85c0*/  USEL UR12, UR12, UR4, UP0 ;  /* 0x000000040c0c7287 */ /* 0x000fe20008000000 */
[----:B------:R-:W-:Y:S01]  /*85d0*/  IMAD.MOV.U32 R102, RZ, RZ, RZ ;  /* 0x000000ffff667224 */ /* 0x000fe200078e00ff */
[----:B------:R-:W-:Y:S01]  /*85e0*/  CS2R R24, SRZ ;  /* 0x0000000000187805 */ /* 0x000fe2000001ff00 */
[----:B------:R-:W-:Y:S01]  /*85f0*/  MOV R100, RZ ;  /* 0x000000ff00647202 */ /* 0x000fe20000000f00 */
[----:B------:R-:W-:Y:S01]  /*8600*/  UISETP.GE.AND UP0, UPT, UR12, 0x1, UPT ;  /* 0x000000010c00788c */ /* 0x000fe2000bf06270 */
[----:B------:R-:W-:Y:S01]  /*8610*/  IMAD.MOV.U32 R94, RZ, RZ, RZ ;  /* 0x000000ffff5e7224 */ /* 0x000fe200078e00ff */
[----:B------:R-:W-:Y:S01]  /*8620*/  CS2R R26, SRZ ;  /* 0x00000000001a7805 */ /* 0x000fe2000001ff00 */
[----:B------:R-:W-:Y:S01]  /*8630*/  MOV R92, RZ ;  /* 0x000000ff005c7202 */ /* 0x000fe20000000f00 */
[----:B------:R-:W-:Y:S01]  /*8640*/  IMAD.MOV.U32 R98, RZ, RZ, RZ ;  /* 0x000000ffff627224 */ /* 0x000fe200078e00ff */
[----:B------:R-:W-:Y:S01]  /*8650*/  CS2R R28, SRZ ;  /* 0x00000000001c7805 */ /* 0x000fe2000001ff00 */
[----:B------:R-:W-:Y:S01]  /*8660*/  PLOP3.LUT P0, PT, PT, PT, UP0, 0x80, 0x0 ;  /* 0x000000000000781c */ /* 0x000fe20003f0f008 */
        /* <DEDUP_REMOVED lines=64> */
[----:B------:R-:W2:Y:S01]  /*8a70*/  LDL.LU R161, [R1+0x38] ;  /* 0x0000380001a17983 */ /* 0x000ea20000300800 */
[----:B------:R-:W-:-:S02]  /*8a80*/  ULDC.64 UR4, c[0x0][0x340] ;  /* 0x0000d00000047ab9 */ /* 0x000fc40000000a00 */
[----:B------:R-:W-:Y:S02]  /*8a90*/  UISETP.NE.U32.AND UP1, UPT, URZ, UR4, UPT ;  /* 0x000000043f00728c */ /* 0x000fe4000bf25070 */
[----:B------:R-:W-:Y:S02]  /*8aa0*/  ULDC.64 UR6, c[0x0][0x340] ;  /* 0x0000d00000067ab9 */ /* 0x000fe40000000a00 */
[----:B------:R-:W-:-:S06]  /*8ab0*/  UISETP.NE.AND.EX UP1, UPT, URZ, UR5, UPT, UP1 ;  /* 0x000000053f00728c */ /* 0x000fcc000bf25310 */
[----:B------:R-:W-:-:S05]  /*8ac0*/  PLOP3.LUT P0, PT, PT, PT, UP1, 0x80, 0x0 ;  /* 0x000000000000781c */ /* 0x000fca0003f0f018 */
[----:B------:R-:W-:Y:S02]  /*8ad0*/  @UP1 UMOV UR4, 0x4 ;  /* 0x0000000400041882 */ /* 0x000fe40000000000 */
[----:B------:R-:W-:-:S06]  /*8ae0*/  @UP1 UIMAD.WIDE UR4, UR26, UR4, UR6 ;  /* 0x000000041a0412a5 */ /* 0x000fcc000f8e0206 */
[----:B------:R-:W-:Y:S02]  /*8af0*/  IMAD.U32 R2, RZ, RZ, UR4 ;  /* 0x00000004ff027e24 */ /* 0x000fe4000f8e00ff */
[----:B------:R-:W-:Y:S01]  /*8b00*/  IMAD.U32 R3, RZ, RZ, UR5 ;  /* 0x00000005ff037e24 */ /* 0x000fe2000f8e00ff */
[----:B------:R-:W-:Y:S01]  /*8b10*/  SHF.R.S32.HI R157, RZ, 0x1f, R177 ;  /* 0x0000001fff9d7819 */ /* 0x000fe200000114b1 */
[----:B------:R-:W-:Y:S01]  /*8b20*/  USHF.R.S32.HI UR6, URZ, 0x1f, UR22 ;  /* 0x0000001f3f067899 */ /* 0x000fe20008011416 */
[----:B------:R-:W-:Y:S01]  /*8b30*/  PLOP3.LUT P2, PT, PT, PT, UP2, 0x80, 0x0 ;  /* 0x000000000000781c */ /* 0x000fe20003f4f028 */
[----:B------:R-:W-:Y:S01]  /*8b40*/  ULDC.64 UR4, c[0x0][0x178] ;  /* 0x00005e0000047ab9 */ /* 0x000fe20000000a00 */
[----:B------:R1:W3:Y:S01]  /*8b50*/  @P0 LDG.E R13, [R2.64] ;  /* 0x0000001c020d0981 */ /* 0x0002e2000c1e1900 */
[----:B------:R-:W-:Y:S01]  /*8b60*/  UIMAD UR6, UR6, UR4, URZ ;  /* 0x00000004060672a4 */ /* 0x000fe2000f8e023f */
[----:B------:R-:W-:Y:S01]  /*8b70*/  LEA.HI R129, R157, R177, RZ, 0x4 ;  /* 0x000000b19d817211 */ /* 0x000fe200078f20ff */
[----:B------:R-:W-:Y:S01]  /*8b80*/  UIMAD.WIDE.U32 UR8, UR22, UR4, URZ ;  /* 0x00000004160872a5 */ /* 0x000fe2000f8e003f */
[----:B------:R-:W-:Y:S01]  /*8b90*/  IMAD.MOV.U32 R20, RZ, RZ, 0x10 ;  /* 0x00000010ff147424 */ /* 0x000fe200078e00ff */
[----:B------:R-:W-:Y:S01]  /*8ba0*/  UIMAD UR22, UR22, UR5, UR6 ;  /* 0x00000005161672a4 */ /* 0x000fe2000f8e0206 */
[----:B------:R-:W-:Y:S01]  /*8bb0*/  IMAD.MOV.U32 R19, RZ, RZ, 0x20 ;  /* 0x00000020ff137424 */ /* 0x000fe200078e00ff */
[----:B------:R-:W-:Y:S01]  /*8bc0*/  USHF.R.S32.HI UR10, URZ, 0x1f, UR20 ;  /* 0x0000001f3f0a7899 */ /* 0x000fe20008011414 */
[----:B------:R-:W-:Y:S01]  /*8bd0*/  BSSY B0, `(.L_x_3633) ;  /* 0x000008b000007945 */ /* 0x000fe20003800000 */
[----:B------:R-:W-:-:S02]  /*8be0*/  ULDC.64 UR6, c[0x0][0x348] ;  /* 0x0000d20000067ab9 */ /* 0x000fc40000000a00 */
[----:B------:R-:W-:Y:S02]  /*8bf0*/  UISETP.NE.U32.AND UP0, UPT, URZ, UR6, UPT ;  /* 0x000000063f00728c */ /* 0x000fe4000bf05070 */
[----:B------:R-:W-:Y:S02]  /*8c00*/  ULDC.64 UR4, c[0x0][0x1b8] ;  /* 0x00006e0000047ab9 */ /* 0x000fe40000000a00 */
[----:B------:R-:W-:Y:S02]  /*8c10*/  UIADD3 UR23, UR9, UR22, URZ ;  /* 0x0000001609177290 */ /* 0x000fe4000fffe03f */
[----:B------:R-:W-:Y:S02]  /*8c20*/  UIMAD UR6, UR15, UR4, URZ ;  /* 0x000000040f0672a4 */ /* 0x000fe4000f8e023f */
[----:B------:R-:W-:Y:S02]  /*8c30*/  UISETP.NE.AND.EX UP0, UPT, URZ, UR7, UPT, UP0 ;  /* 0x000000073f00728c */ /* 0x000fe4000bf05300 */
[----:B------:R-:W-:-:S02]  /*8c40*/  USHF.R.S32.HI UR9, URZ, 0x1f, UR26 ;  /* 0x0000001f3f097899 */ /* 0x000fc4000801141a */
[----:B------:R-:W-:Y:S01]  /*8c50*/  UMOV UR22, UR8 ;  /* 0x0000000800167c82 */ /* 0x000fe20008000000 */
[----:B-1----:R-:W-:Y:S01]  /*8c60*/  LEA.HI R2, R157, R177, RZ, 0x3 ;  /* 0x000000b19d027211 */ /* 0x002fe200078f18ff */
[----:B------:R-:W-:Y:S02]  /*8c70*/  UIMAD UR6, UR16, UR5, UR6 ;  /* 0x00000005100672a4 */ /* 0x000fe4000f8e0206 */
[----:B------:R-:W-:Y:S01]  /*8c80*/  UIMAD.WIDE.U32 UR22, UR16, UR4, UR22 ;  /* 0x00000004101672a5 */ /* 0x000fe2000f8e0016 */
[----:B------:R-:W-:Y:S01]  /*8c90*/  LOP3.LUT R0, R2, 0xfffffff8, RZ, 0xc0, !PT ;  /* 0xfffffff802007812 */ /* 0x000fe200078ec0ff */
[----:B------:R-:W-:Y:S01]  /*8ca0*/  USEL UR7, UR9, URZ, !UP0 ;  /* 0x0000003f09077287 */ /* 0x000fe2000c000000 */
[----:B------:R-:W-:Y:S01]  /*8cb0*/  SHF.R.S32.HI R68, RZ, 0x3, R2 ;  /* 0x00000003ff447819 */ /* 0x000fe20000011402 */
[----:B------:R-:W-:Y:S02]  /*8cc0*/  ULDC.64 UR4, c[0x0][0x1c0] ;  /* 0x0000700000047ab9 */ /* 0x000fe40000000a00 */
[----:B------:R-:W-:Y:S01]  /*8cd0*/  IMAD.IADD R49, R177, 0x1, -R0 ;  /* 0x00000001b1317824 */ /* 0x000fe200078e0a00 */
[C---:B------:R-:W-:Y:S01]  /*8ce0*/  IADD3 R2, P3, R68.reuse, UR20, RZ ;  /* 0x0000001444027c10 */ /* 0x040fe2000ff7e0ff */
[----:B------:R-:W-:Y:S01]  /*8cf0*/  USEL UR8, UR26, URZ, !UP0 ;  /* 0x0000003f1a087287 */ /* 0x000fe2000c000000 */
[----:B------:R-:W-:Y:S01]  /*8d00*/  IADD3 R14, R68, UR18, RZ ;  /* 0x00000012440e7c10 */ /* 0x000fe2000fffe0ff */
[C---:B------:R-:W-:Y:S01]  /*8d10*/  IMAD.SHL.U32 R36, R49.reuse, 0x8, RZ ;  /* 0x0000000831247824 */ /* 0x040fe200078e00ff */
[----:B------:R-:W-:Y:S01]  /*8d20*/  UIMAD UR7, UR7, UR4, URZ ;  /* 0x00000004070772a4 */ /* 0x000fe2000f8e023f */
[----:B------:R-:W-:Y:S01]  /*8d30*/  IMAD.SHL.U32 R16, R49, 0x8, RZ ;  /* 0x0000000831107824 */ /* 0x000fe200078e00ff */
[----:B------:R-:W-:-:S02]  /*8d40*/  UIADD3 UR23, UR23, UR6, URZ ;  /* 0x0000000617177290 */ /* 0x000fc4000fffe03f */
[----:B------:R-:W-:Y:S01]  /*8d50*/  IADD3 R0, R36, 0x40, RZ ;  /* 0x0000004024007810 */ /* 0x000fe20007ffe0ff */
[----:B------:R-:W-:Y:S01]  /*8d60*/  UIMAD UR5, UR8, UR5, UR7 ;  /* 0x00000005080572a4 */ /* 0x000fe2000f8e0207 */
[----:B------:R-:W-:Y:S01]  /*8d70*/  SHF.R.S32.HI R37, RZ, 0x1f, R36 ;  /* 0x0000001fff257819 */ /* 0x000fe20000011424 */
[----:B------:R-:W-:Y:S01]  /*8d80*/  UIMAD.WIDE.U32 UR22, UR8, UR4, UR22 ;  /* 0x00000004081672a5 */ /* 0x000fe2000f8e0016 */
[----:B------:R-:W-:Y:S01]  /*8d90*/  ISETP.GE.AND P1, PT, R0, c[0x0][0x1d4], PT ;  /* 0x0000750000007a0c */ /* 0x000fe20003f26270 */
[----:B------:R-:W-:Y:S01]  /*8da0*/  IMAD R0, R49, 0x10, R68 ;  /* 0x0000001031007824 */ /* 0x000fe200078e0244 */
[----:B------:R-:W-:Y:S01]  /*8db0*/  ULDC.64 UR6, c[0x0][0x1e8] ;  /* 0x00007a0000067ab9 */ /* 0x000fe20000000a00 */
[----:B------:R-:W-:Y:S01]  /*8dc0*/  IADD3 R15, R16, 0x40, RZ ;  /* 0x00000040100f7810 */ /* 0x000fe20007ffe0ff */
[----:B------:R-:W-:Y:S01]  /*8dd0*/  UIADD3 UR5, UR23, UR5, URZ ;  /* 0x0000000517057290 */ /* 0x000fe2000fffe03f */
[----:B------:R-:W-:Y:S01]  /*8de0*/  ISETP.GE.AND P6, PT, R36, c[0x0][0x1d4], PT ;  /* 0x0000750024007a0c */ /* 0x000fe20003fc6270 */
[----:B------:R-:W-:Y:S01]  /*8df0*/  UIMAD UR6, UR15, UR6, URZ ;  /* 0x000000060f0672a4 */ /* 0x000fe2000f8e023f */
[----:B------:R-:W-:Y:S01]  /*8e00*/  IADD3 R7, R0, UR18, RZ ;  /* 0x0000001200077c10 */ /* 0x000fe2000fffe0ff */
[----:B------:R-:W-:Y:S01]  /*8e10*/  @!UP1 UMOV UR8, UR26 ;  /* 0x0000001a00089c82 */ /* 0x000fe20008000000 */
[----:B------:R-:W-:Y:S01]  /*8e20*/  LOP3.LUT R0, R129, 0xfffffff0, RZ, 0xc0, !PT ;  /* 0xfffffff081007812 */ /* 0x000fe200078ec0ff */
[----:B------:R-:W-:Y:S01]  /*8e30*/  UIMAD UR6, UR16, UR7, UR6 ;  /* 0x00000007100672a4 */ /* 0x000fe2000f8e0206 */
[----:B------:R-:W-:Y:S01]  /*8e40*/  ISETP.GE.AND P4, PT, R15, c[0x0][0x198], PT ;  /* 0x000066000f007a0c */ /* 0x000fe20003f86270 */
[----:B------:R-:W-:Y:S01]  /*8e50*/  @P2 IMAD.HI.U32 R3, R7, c[0x0][0x2c8], RZ ;  /* 0x0000b20007032a27 */ /* 0x000fe200078e00ff */
[----:B------:R-:W-:Y:S01]  /*8e60*/  ISETP.NE.U32.AND P2, PT, RZ, c[0x0][0x350], PT ;  /* 0x0000d400ff007a0c */ /* 0x000fe20003f45070 */
[----:B------:R-:W-:-:S02]  /*8e70*/  ULDC UR20, c[0x0][0x2c4] ;  /* 0x0000b10000147ab9 */ /* 0x000fc40000000800 */
[----:B------:R-:W-:Y:S01]  /*8e80*/  IMAD.IADD R6, R177, 0x1, -R0 ;  /* 0x00000001b1067824 */ /* 0x000fe200078e0a00 */
[----:B------:R-:W-:Y:S01]  /*8e90*/  LEA.HI.X.SX32 R0, R68, UR10, 0x1, P3 ;  /* 0x0000000a44007c11 */ /* 0x000fe200098f0eff */
[----:B-----5:R-:W-:Y:S01]  /*8ea0*/  IMAD.MOV.U32 R10, RZ, RZ, R7 ;  /* 0x000000ffff0a7224 */ /* 0x020fe200078e0007 */
[----:B------:R-:W-:Y:S01]  /*8eb0*/  ISETP.NE.AND.EX P2, PT, RZ, c[0x0][0x354], PT, P2 ;  /* 0x0000d500ff007a0c */ /* 0x000fe20003f45320 */
[----:B------:R-:W-:Y:S01]  /*8ec0*/  UIMAD UR20, UR24, UR20, URZ ;  /* 0x00000014181472a4 */ /* 0x000fe2000f8e023f */
[----:B------:R-:W-:Y:S02]  /*8ed0*/  SHF.R.S32.HI R4, RZ, 0x1f, R6 ;  /* 0x0000001fff047819 */ /* 0x000fe40000011406 */
[----:B------:R-:W-:Y:S02]  /*8ee0*/  ISETP.GE.AND P3, PT, R16, c[0x0][0x198], PT ;  /* 0x0000660010007a0c */ /* 0x000fe40003f66270 */
[----:B------:R-:W-:Y:S01]  /*8ef0*/  LEA.HI R128, R4, R6, RZ, 0x3 ;  /* 0x0000000604807211 */ /* 0x000fe200078f18ff */
[----:B------:R-:W-:Y:S01]  /*8f00*/  IMAD.WIDE.U32 R4, R2, c[0x0][0x1e0], R36 ;  /* 0x0000780002047a25 */ /* 0x000fe200078e0024 */
[----:B------:R-:W-:-:S02]  /*8f10*/  ISETP.GE.AND P5, PT, R14, UR20, PT ;  /* 0x000000140e007c0c */ /* 0x000fc4000bfa6270 */
[----:B------:R-:W-:Y:S02]  /*8f20*/  LOP3.LUT R8, R128, 0xfffffff8, RZ, 0xc0, !PT ;  /* 0xfffffff880087812 */ /* 0x000fe400078ec0ff */
[----:B------:R-:W-:-:S03]  /*8f30*/  P2R R17, PR, RZ, 0x20 ;  /* 0x00000020ff117803 */ /* 0x000fc60000000000 */
[----:B------:R-:W-:Y:S01]  /*8f40*/  IMAD.IADD R127, R6, 0x1, -R8 ;  /* 0x00000001067f7824 */ /* 0x000fe200078e0a08 */
[----:B------:R-:W-:Y:S01]  /*8f50*/  MOV R6, R4 ;  /* 0x0000000400067202 */ /* 0x000fe20000000f00 */
[----:B------:R-:W-:Y:S01]  /*8f60*/  IMAD.U32 R8, RZ, RZ, UR22 ;  /* 0x00000016ff087e24 */ /* 0x000fe2000f8e00ff */
[----:B--2---:R-:W-:-:S04]  /*8f70*/  LOP3.LUT R161, R161, 0xfffffffe, RZ, 0xc0, !PT ;  /* 0xfffffffea1a17812 */ /* 0x004fc800078ec0ff */
[----:B------:R-:W-:Y:S02]  /*8f80*/  @P1 LOP3.LUT R161, R161, 0x1, RZ, 0xfc, !PT ;  /* 0x00000001a1a11812 */ /* 0x000fe400078efcff */
[----:B------:R-:W-:-:S03]  /*8f90*/  PLOP3.LUT P1, PT, PT, PT, UP2, 0x80, 0x0 ;  /* 0x000000000000781c */ /* 0x000fc60003f2f028 */
[----:B------:R1:W-:Y:S10]  /*8fa0*/  STL [R1+0x38], R161 ;  /* 0x000038a101007387 */ /* 0x0003f40000100800 */
[----:B------:R-:W-:Y:S01]  /*8fb0*/  @P1 SHF.R.U32.HI R10, RZ, c[0x0][0x2cc], R3 ;  /* 0x0000b300ff0a1a19 */ /* 0x000fe20000011603 */
[----:B------:R-:W-:-:S02]  /*8fc0*/  IMAD R3, R0, c[0x0][0x1e0], RZ ;  /* 0x0000780000037a24 */ /* 0x000fc400078e02ff */
[----:B------:R-:W-:Y:S02]  /*8fd0*/  IMAD R0, R0, c[0x0][0x208], RZ ;  /* 0x0000820000007a24 */ /* 0x000fe400078e02ff */
[C---:B------:R-:W-:Y:S02]  /*8fe0*/  IMAD R9, R2.reuse, c[0x0][0x1e4], R3 ;  /* 0x0000790002097a24 */ /* 0x040fe400078e0203 */
[----:B------:R-:W-:Y:S01]  /*8ff0*/  IMAD R11, R2, c[0x0][0x20c], R0 ;  /* 0x00008300020b7a24 */ /* 0x000fe200078e0200 */
[----:B------:R-:W-:Y:S01]  /*9000*/  IADD3 R0, -R10, RZ, RZ ;  /* 0x000000ff0a007210 */ /* 0x000fe20007ffe1ff */
[----:B------:R-:W-:-:S04]  /*9010*/  IMAD.WIDE.U32 R2, R2, c[0x0][0x208], R36 ;  /* 0x0000820002027a25 */ /* 0x000fc800078e0024 */
[----:B------:R-:W-:Y:S01]  /*9020*/  IMAD R12, R0, c[0x0][0x2c4], R7 ;  /* 0x0000b100000c7a24 */ /* 0x000fe200078e0207 */
[----:B------:R-:W-:Y:S01]  /*9030*/  SHF.R.S32.HI R0, RZ, 0x1f, R10 ;  /* 0x0000001fff007819 */ /* 0x000fe2000001140a */
[----:B------:R-:W-:Y:S02]  /*9040*/  IMAD.IADD R7, R5, 0x1, R9 ;  /* 0x0000000105077824 */ /* 0x000fe400078e0209 */
[----:B------:R-:W-:Y:S02]  /*9050*/  IMAD.IADD R5, R3, 0x1, R11 ;  /* 0x0000000103057824 */ /* 0x000fe400078e020b */
[----:B------:R-:W-:Y:S02]  /*9060*/  IMAD.MOV.U32 R4, RZ, RZ, R2 ;  /* 0x000000ffff047224 */ /* 0x000fe400078e0002 */
[----:B------:R-:W-:Y:S01]  /*9070*/  IMAD.U32 R3, RZ, RZ, UR5 ;  /* 0x00000005ff037e24 */ /* 0x000fe2000f8e00ff */
[----:B------:R-:W-:Y:S01]  /*9080*/  ULDC.64 UR4, c[0x0][0x210] ;  /* 0x0000840000047ab9 */ /* 0x000fe20000000a00 */
[----:B------:R-:W-:Y:S01]  /*9090*/  IMAD R0, R0, c[0x0][0x1b0], RZ ;  /* 0x00006c0000007a24 */ /* 0x000fe200078e02ff */
[----:B------:R-:W-:Y:S01]  /*90a0*/  UIMAD UR4, UR15, UR4, URZ ;  /* 0x000000040f0472a4 */ /* 0x000fe2000f8e023f */
[----:B------:R-:W-:-:S02]  /*90b0*/  IMAD.MOV.U32 R2, RZ, RZ, R8 ;  /* 0x000000ffff027224 */ /* 0x000fc400078e0008 */
[C---:B------:R-:W-:Y:S01]  /*90c0*/  IMAD R0, R10.reuse, c[0x0][0x1b4], R0 ;  /* 0x00006d000a007a24 */ /* 0x040fe200078e0200 */
[----:B------:R-:W-:Y:S01]  /*90d0*/  UIMAD UR4, UR16, UR5, UR4 ;  /* 0x00000005100472a4 */ /* 0x000fe2000f8e0204 */
[----:B------:R-:W-:-:S04]  /*90e0*/  IMAD.WIDE.U32 R2, R10, c[0x0][0x1b0], R2 ;  /* 0x00006c000a027a25 */ /* 0x000fc800078e0002 */
[----:B------:R-:W-:Y:S01]  /*90f0*/  IMAD.IADD R3, R3, 0x1, R0 ;  /* 0x0000000103037824 */ /* 0x000fe200078e0200 */
[----:B------:R-:W-:Y:S01]  /*9100*/  SHF.R.S32.HI R0, RZ, 0x1f, R12 ;  /* 0x0000001fff007819 */ /* 0x000fe2000001140c */
[----:B------:R-:W-:Y:S02]  /*9110*/  IMAD.U32 R9, RZ, RZ, UR23 ;  /* 0x00000017ff097e24 */ /* 0x000fe4000f8e00ff */
[----:B------:R-:W-:Y:S02]  /*9120*/  IMAD.U32 R9, RZ, RZ, UR16 ;  /* 0x00000010ff097e24 */ /* 0x000fe4000f8e00ff */
[----:B------:R-:W-:Y:S02]  /*9130*/  IMAD R0, R0, c[0x0][0x1a8], RZ ;  /* 0x00006a0000007a24 */ /* 0x000fe400078e02ff */
[----:B------:R-:W-:-:S04]  /*9140*/  IMAD.WIDE.U32 R8, R9, c[0x0][0x1e8], R6 ;  /* 0x00007a0009087a25 */ /* 0x000fc800078e0006 */
[----:B------:R-:W-:Y:S01]  /*9150*/  IMAD.U32 R6, RZ, RZ, UR16 ;  /* 0x00000010ff067e24 */ /* 0x000fe2000f8e00ff */
[----:B------:R-:W-:Y:S01]  /*9160*/  IADD3 R9, R9, UR6, RZ ;  /* 0x0000000609097c10 */ /* 0x000fe2000fffe0ff */
[C---:B------:R-:W-:Y:S02]  /*9170*/  IMAD R0, R12.reuse, c[0x0][0x1ac], R0 ;  /* 0x00006b000c007a24 */ /* 0x040fe400078e0200 */
[----:B------:R-:W-:-:S04]  /*9180*/  IMAD.WIDE.U32 R2, R12, c[0x0][0x1a8], R2 ;  /* 0x00006a000c027a25 */ /* 0x000fc800078e0002 */
[----:B------:R-:W-:Y:S01]  /*9190*/  IMAD.WIDE.U32 R6, R6, c[0x0][0x210], R4 ;  /* 0x0000840006067a25 */ /* 0x000fe200078e0004 */
[----:B---3--:R-:W-:Y:S02]  /*91a0*/  @P0 SHF.R.S32.HI R5, RZ, 0x1f, R13 ;  /* 0x0000001fff050819 */ /* 0x008fe4000001140d */
[----:B------:R-:W-:Y:S01]  /*91b0*/  @P0 MOV R4, R13 ;  /* 0x0000000d00040202 */ /* 0x000fe20000000f00 */
[----:B------:R-:W-:Y:S01]  /*91c0*/  IMAD.IADD R0, R3, 0x1, R0 ;  /* 0x0000000103007824 */ /* 0x000fe200078e0200 */
[C---:B------:R-:W-:Y:S01]  /*91d0*/  LEA R13, P1, R2.reuse, c[0x0][0x160], 0x1 ;  /* 0x00005800020d7a11 */ /* 0x040fe200078208ff */
[----:B------:R-:W-:Y:S01]  /*91e0*/  @!P0 IMAD.U32 R5, RZ, RZ, UR9 ;  /* 0x00000009ff058e24 */ /* 0x000fe2000f8e00ff */
[----:B------:R-:W-:Y:S01]  /*91f0*/  IADD3 R7, R7, UR4, RZ ;  /* 0x0000000407077c10 */ /* 0x000fe2000fffe0ff */
[----:B------:R-:W-:Y:S01]  /*9200*/  @!P0 IMAD.U32 R4, RZ, RZ, UR8 ;  /* 0x00000008ff048e24 */ /* 0x000fe2000f8e00ff */
[----:B------:R-:W-:Y:S02]  /*9210*/  LEA.HI.X R12, R2, c[0x0][0x164], R0, 0x1, P1 ;  /* 0x00005900020c7a11 */ /* 0x000fe400008f0c00 */
[----:B------:R-:W-:-:S02]  /*9220*/  LEA.HI R2, R157, R177, RZ, 0x6 ;  /* 0x000000b19d027211 */ /* 0x000fc400078f30ff */
[----:B------:R-:W-:Y:S02]  /*9230*/  SEL R0, R5, RZ, !P2 ;  /* 0x000000ff05007207 */ /* 0x000fe40005000000 */
[----:B------:R-:W-:Y:S01]  /*9240*/  SEL R10, R4, RZ, !P2 ;  /* 0x000000ff040a7207 */ /* 0x000fe20005000000 */
[----:B------:R-:W-:Y:S01]  /*9250*/  IMAD.SHL.U32 R2, R2, 0x8, RZ ;  /* 0x0000000802027824 */ /* 0x000fe200078e00ff */
[----:B------:R-:W-:Y:S01]  /*9260*/  SHF.L.U32 R3, R68, 0x6, RZ ;  /* 0x0000000644037819 */ /* 0x000fe200000006ff */
[----:B------:R1:W2:Y:S01]  /*9270*/  SHFL.IDX PT, R4, R13, RZ, 0x181f ;  /* 0x00181fff0d047589 */ /* 0x0002a200000e0000 */
[----:B------:R-:W-:Y:S01]  /*9280*/  R2P PR, R127, 0x6 ;  /* 0x000000067f007804 */ /* 0x000fe20000000000 */
[----:B------:R-:W-:Y:S01]  /*9290*/  IMAD.WIDE.U32 R132, R10, c[0x0][0x218], R6 ;  /* 0x000086000a847a25 */ /* 0x000fe200078e0006 */
[----:B------:R-:W-:Y:S01]  /*92a0*/  LOP3.LUT R32, R2, 0xfffffe00, RZ, 0xc0, !PT ;  /* 0xfffffe0002207812 */ /* 0x000fe200078ec0ff */
[----:B------:R1:W3:Y:S01]  /*92b0*/  SHFL.IDX PT, R5, R12, RZ, 0x181f ;  /* 0x00181fff0c057589 */ /* 0x0002e200000e0000 */
[----:B------:R-:W-:Y:S01]  /*92c0*/  LOP3.LUT R18, R3, 0x1c0, RZ, 0xc0, !PT ;  /* 0x000001c003127812 */ /* 0x000fe200078ec0ff */
[----:B------:R-:W-:-:S02]  /*92d0*/  IMAD R2, R0, c[0x0][0x1f0], RZ ;  /* 0x00007c0000027a24 */ /* 0x000fc400078e02ff */
[----:B------:R-:W-:Y:S01]  /*92e0*/  IMAD R0, R0, c[0x0][0x218], RZ ;  /* 0x0000860000007a24 */ /* 0x000fe200078e02ff */
[----:B------:R-:W-:Y:S01]  /*92f0*/  LOP3.LUT R3, R18, 0x38, R36, 0xf8, !PT ;  /* 0x0000003812037812 */ /* 0x000fe200078ef824 */
[C---:B------:R-:W-:Y:S01]  /*9300*/  IMAD R11, R10.reuse, c[0x0][0x1f4], R2 ;  /* 0x00007d000a0b7a24 */ /* 0x040fe200078e0202 */
[----:B------:R-:W-:Y:S01]  /*9310*/  SHF.R.U32.HI R33, RZ, 0x3, R18 ;  /* 0x00000003ff217819 */ /* 0x000fe20000011612 */
[C---:B------:R-:W-:Y:S01]  /*9320*/  IMAD R2, R10.reuse, c[0x0][0x21c], R0 ;  /* 0x000087000a027a24 */ /* 0x040fe200078e0200 */
[----:B------:R-:W-:Y:S01]  /*9330*/  SEL R0, R19, 0xffffffe0, !P2 ;  /* 0xffffffe013007807 */ /* 0x000fe20005000000 */
[----:B------:R-:W-:Y:S01]  /*9340*/  IMAD.WIDE.U32 R22, R10, c[0x0][0x1f0], R8 ;  /* 0x00007c000a167a25 */ /* 0x000fe200078e0008 */
[----:B------:R-:W-:Y:S02]  /*9350*/  LOP3.LUT R244, R32, R3, R33, 0xf6, !PT ;  /* 0x0000000320f47212 */ /* 0x000fe400078ef621 */
[----:B------:R-:W-:Y:S01]  /*9360*/  SEL R3, R20, 0xfffffff0, !P1 ;  /* 0xfffffff014037807 */ /* 0x000fe20004800000 */
[----:B------:R-:W-:Y:S01]  /*9370*/  IMAD.IADD R131, R133, 0x1, R2 ;  /* 0x0000000185837824 */ /* 0x000fe200078e0202 */
[----:B------:R1:W-:Y:S01]  /*9380*/  STL.64 [R1+0x48], R22 ;  /* 0x0000481601007387 */ /* 0x0003e20000100a00 */
[----:B------:R-:W-:-:S03]  /*9390*/  IMAD.IADD R25, R23, 0x1, R11 ;  /* 0x0000000117197824 */ /* 0x000fc600078e020b */
[----:B------:R1:W-:Y:S04]  /*93a0*/  STL.64 [R1+0x58], R132 ;  /* 0x0000588401007387 */ /* 0x0003e80000100a00 */
[----:B------:R1:W-:Y:S04]  /*93b0*/  STL [R1+0x54], R131 ;  /* 0x0000548301007387 */ /* 0x0003e80000100800 */
[----:B------:R1:W-:Y:S01]  /*93c0*/  STL [R1+0x44], R25 ;  /* 0x0000441901007387 */ /* 0x0003e20000100800 */
[----:B------:R-:W-:Y:S05]  /*93d0*/  @P5 BRA `(.L_x_3634) ;  /* 0x000000a000005947 */ /* 0x000fea0003800000 */
[----:B--23--:R-:W-:Y:S02]  /*93e0*/  SHF.R.S32.HI R2, RZ, 0x1f, R15 ;  /* 0x0000001fff027819 */ /* 0x00cfe4000001140f */
        /* <DEDUP_REMOVED lines=9> */
.L_x_3634:
[----:B--23--:R-:W-:Y:S05]  /*9480*/  BSYNC B0 ;  /* 0x0000000000007941 */ /* 0x00cfea0003800000 */
.L_x_3633:
[----:B------:R-:W-:Y:S01]  /*9490*/  IADD3 R2, R14, 0x10, RZ ;  /* 0x000000100e027810 */ /* 0x000fe20007ffe0ff */
[----:B------:R2:W3:Y:S01]  /*94a0*/  SHFL.IDX PT, R5, R12, 0x1, 0x181f ;  /* 0x00381f000c057f89 */ /* 0x0004e200000e0000 */
[----:B------:R-:W-:Y:S02]  /*94b0*/  BSSY B0, `(.L_x_3635) ;  /* 0x000000f000007945 */ /* 0x000fe40003800000 */
[----:B------:R-:W-:Y:S01]  /*94c0*/  ISETP.GE.AND P0, PT, R2, UR20, PT ;  /* 0x0000001402007c0c */ /* 0x000fe2000bf06270 */
[----:B------:R2:W4:Y:S03]  /*94d0*/  SHFL.IDX PT, R4, R13, 0x1, 0x181f ;  /* 0x00381f000d047f89 */ /* 0x00052600000e0000 */
[----:B------:R-:W-:-:S09]  /*94e0*/  P2R R26, PR, RZ, 0x1 ;  /* 0x00000001ff1a7803 */ /* 0x000fd20000000000 */
        /* <DEDUP_REMOVED lines=11> */
.L_x_3636:
[----:B------:R-:W-:Y:S05]  /*95a0*/  BSYNC B0 ;  /* 0x0000000000007941 */ /* 0x000fea0003800000 */
.L_x_3635:
[----:B---3--:R-:W-:Y:S01]  /*95b0*/  IADD3 R2, R14, 0x20, RZ ;  /* 0x000000200e027810 */ /* 0x008fe20007ffe0ff */
[----:B------:R3:W1:Y:S01]  /*95c0*/  SHFL.IDX PT, R5, R12, 0x2, 0x181f ;  /* 0x00581f000c057f89 */ /* 0x00066200000e0000 */
[----:B------:R-:W-:Y:S02]  /*95d0*/  BSSY B0, `(.L_x_3637) ;  /* 0x000000f000007945 */ /* 0x000fe40003800000 */
[----:B------:R-:W-:Y:S01]  /*95e0*/  ISETP.GE.AND P0, PT, R2, UR20, PT ;  /* 0x0000001402007c0c */ /* 0x000fe2000bf06270 */
[----:B----4-:R3:W4:Y:S03]  /*95f0*/  SHFL.IDX PT, R4, R13, 0x2, 0x181f ;  /* 0x00581f000d047f89 */ /* 0x01072600000e0000 */
[----:B------:R-:W-:-:S09]  /*9600*/  P2R R38, PR, RZ, 0x1 ;  /* 0x00000001ff267803 */ /* 0x000fd20000000000 */
        /* <DEDUP_REMOVED lines=11> */
.L_x_3638:
[----:B------:R-:W-:Y:S05]  /*96c0*/  BSYNC B0 ;  /* 0x0000000000007941 */ /* 0x000fea0003800000 */
.L_x_3637:
[----:B-1----:R-:W-:Y:S01]  /*96d0*/  IADD3 R2, R14, 0x30, RZ ;  /* 0x000000300e027810 */ /* 0x002fe20007ffe0ff */
[----:B------:R1:W2:Y:S01]  /*96e0*/  SHFL.IDX PT, R5, R12, 0x3, 0x181f ;  /* 0x00781f000c057f89 */ /* 0x0002a200000e0000 */
        /* <DEDUP_REMOVED lines=15> */
.L_x_3640:
[----:B------:R-:W-:Y:S05]  /*97e0*/  BSYNC B0 ;  /* 0x0000000000007941 */ /* 0x000fea0003800000 */
.L_x_3639:
[----:B--2---:R-:W-:Y:S01]  /*97f0*/  IADD3 R2, R14, 0x40, RZ ;  /* 0x000000400e027810 */ /* 0x004fe20007ffe0ff */
        /* <DEDUP_REMOVED lines=16> */
.L_x_3642:
[----:B------:R-:W-:Y:S05]  /*9900*/  BSYNC B0 ;  /* 0x0000000000007941 */ /* 0x000fea0003800000 */
.L_x_3641:
        /* <DEDUP_REMOVED lines=17> */
.L_x_3644:
[----:B------:R-:W-:Y:S05]  /*9a20*/  BSYNC B0 ;  /* 0x0000000000007941 */ /* 0x000fea0003800000 */
.L_x_3643:
        /* <DEDUP_REMOVED lines=17> */
.L_x_3646:
[----:B------:R-:W-:Y:S05]  /*9b40*/  BSYNC B0 ;  /* 0x0000000000007941 */ /* 0x000fea0003800000 */
.L_x_3645:
[----:B-1----:R-:W1:Y:S01]  /*9b50*/  SHFL.IDX PT, R6, R13, 0x7, 0x181f ;  /* 0x00f81f000d067f89 */ /* 0x002e6200000e0000 */
[----:B------:R-:W-:Y:S01]  /*9b60*/  IADD3 R2, R14, 0x70, RZ ;  /* 0x000000700e027810 */ /* 0x000fe20007ffe0ff */
[----:B------:R-:W-:Y:S01]  /*9b70*/  UIADD3 UR15, UR12, -0x1, URZ ;  /* 0xffffffff0c0f7890 */ /* 0x000fe2000fffe03f */
[----:B------:R-:W-:Y:S01]  /*9b80*/  IADD3 R8, -R68, UR13, RZ ;  /* 0x0000000d44087c10 */ /* 0x000fe2000fffe1ff */
[----:B------:R5:W2:Y:S01]  /*9b90*/  SHFL.IDX PT, R7, R12, 0x7, 0x181f ;  /* 0x00f81f000c077f89 */ /* 0x000aa200000e0000 */
[----:B------:R-:W-:Y:S01]  /*9ba0*/  ISETP.GE.AND P5, PT, R2, UR20, PT ;  /* 0x0000001402007c0c */ /* 0x000fe2000bfa6270 */
[----:B------:R-:W-:Y:S01]  /*9bb0*/  ULDC.64 UR8, c[0x0][0x1e0] ;  /* 0x0000780000087ab9 */ /* 0x000fe20000000a00 */
[----:B------:R-:W-:Y:S01]  /*9bc0*/  IMAD.MOV.U32 R158, RZ, RZ, R24 ;  /* 0x000000ffff9e7224 */ /* 0x000fe200078e0018 */
[----:B------:R-:W-:Y:S01]  /*9bd0*/  UMOV UR11, 0x6 ;  /* 0x00000006000b7882 */ /* 0x000fe20000000000 */
[----:B------:R-:W-:Y:S01]  /*9be0*/  IMAD.U32 R2, RZ, RZ, UR15 ;  /* 0x0000000fff027e24 */ /* 0x000fe2000f8e00ff */
[----:B------:R-:W-:Y:S01]  /*9bf0*/  USHF.L.U32 UR10, UR8, 0x6, URZ ;  /* 0x00000006080a7899 */ /* 0x000fe2000800063f */
[----:B------:R-:W-:Y:S01]  /*9c00*/  IMAD.MOV.U32 R159, RZ, RZ, R25 ;  /* 0x000000ffff9f7224 */ /* 0x000fe200078e0019 */
[----:B------:R-:W-:Y:S01]  /*9c10*/  USHF.L.U64.HI UR11, UR8, UR11, UR9 ;  /* 0x0000000b080b7299 */ /* 0x000fe20008010209 */
[----:B------:R-:W-:Y:S01]  /*9c20*/  IMAD R2, R2, -0x40, R8 ;  /* 0xffffffc002027824 */ /* 0x000fe200078e0208 */
[----:B------:R-:W-:Y:S01]  /*9c30*/  USHF.R.S32.HI UR14, URZ, 0x1f, UR15 ;  /* 0x0000001f3f0e7899 */ /* 0x000fe2000801140f */
[----:B------:R-:W-:Y:S01]  /*9c40*/  IMAD.MOV.U32 R158, RZ, RZ, R22 ;  /* 0x000000ffff9e7224 */ /* 0x000fe200078e0016 */
[----:B------:R-:W-:Y:S01]  /*9c50*/  UIMAD UR4, UR11, UR15, URZ ;  /* 0x0000000f0b0472a4 */ /* 0x000fe2000f8e023f */
[----:B------:R-:W-:Y:S01]  /*9c60*/  IMAD.U32 R154, RZ, RZ, UR10 ;  /* 0x0000000aff9a7e24 */ /* 0x000fe2000f8e00ff */
[----:B------:R-:W-:Y:S01]  /*9c70*/  ISETP.GE.AND P2, PT, R2, 0x11, PT ;  /* 0x000000110200780c */ /* 0x000fe20003f46270 */
[----:B------:R-:W-:Y:S01]  /*9c80*/  @!P5 IMAD.SHL.U32 R10, R244, 0x2, RZ ;  /* 0x00000002f40ad824 */ /* 0x000fe200078e00ff */
[----:B------:R-:W-:Y:S01]  /*9c90*/  ISETP.GE.AND P1, PT, R2, 0x21, PT ;  /* 0x000000210200780c */ /* 0x000fe20003f26270 */
[----:B------:R-:W-:Y:S01]  /*9ca0*/  UIMAD UR4, UR14, UR10, UR4 ;  /* 0x0000000a0e0472a4 */ /* 0x000fe2000f8e0204 */
[----:B------:R-:W-:Y:S01]  /*9cb0*/  IMAD.MOV.U32 R19, RZ, RZ, c[0x0][0x1e0] ;  /* 0x00007800ff137624 */ /* 0x000fe200078e00ff */
[----:B------:R-:W-:Y:S01]  /*9cc0*/  @!P5 SHF.R.S32.HI R8, RZ, 0x1f, R15 ;  /* 0x0000001fff08d819 */ /* 0x000fe2000001140f */
[----:B------:R-:W-:Y:S01]  /*9cd0*/  UIMAD.WIDE.U32 UR22, UR8, 0x20, URZ ;  /* 0x00000020081678a5 */ /* 0x000fe2000f8e003f */
[----:B-1--4-:R-:W-:Y:S01]  /*9ce0*/  @!P5 LEA R4, P0, R16, R6, 0x1 ;  /* 0x000000061004d211 */ /* 0x012fe200078008ff */
[----:B------:R-:W-:Y:S01]  /*9cf0*/  USHF.L.U32 UR17, UR9, 0x5, URZ ;  /* 0x0000000509117899 */ /* 0x000fe2000800063f */
[----:B--23-5:R-:W-:Y:S01]  /*9d00*/  IMAD.U32 R12, RZ, RZ, UR9 ;  /* 0x00000009ff0c7e24 */ /* 0x02cfe2000f8e00ff */
[----:B------:R-:W-:Y:S01]  /*9d10*/  @!P5 LEA.HI R8, R8, R15, RZ, 0x3 ;  /* 0x0000000f0808d211 */ /* 0x000fe200078f18ff */
[----:B------:R1:W-:Y:S01]  /*9d20*/  STL.64 [R1+0x40], R158 ;  /* 0x0000409e01007387 */ /* 0x0003e20000100a00 */
[----:B------:R-:W-:Y:S01]  /*9d30*/  @!P5 LEA.HI.X R5, R16, R7, R37, 0x1, P0 ;  /* 0x000000071005d211 */ /* 0x000fe200000f0c25 */
[----:B------:R-:W-:Y:S01]  /*9d40*/  UIADD3 UR17, UR23, UR17, URZ ;  /* 0x0000001117117290 */ /* 0x000fe2000fffe03f */
[----:B------:R-:W-:-:S02]  /*9d50*/  @!P5 LOP3.LUT R8, R8, 0xfffffff8, RZ, 0xc0, !PT ;  /* 0xfffffff80808d812 */ /* 0x000fc400078ec0ff */
[----:B------:R-:W-:Y:S01]  /*9d60*/  LEA.HI R155, R157, R177, RZ, 0x5 ;  /* 0x000000b19d9b7211 */ /* 0x000fe200078f28ff */
[----:B------:R-:W-:Y:S01]  /*9d70*/  @!PT LDS RZ, [RZ] ;  /* 0x00000000fffff984 */ /* 0x000fe20000000800 */
[----:B------:R2:W-:Y:S01]  /*9d80*/  @!P5 LDGSTS.E.BYPASS.LTC128B.128 [R10+0xb900], [R4.64], !P3 ;  /* 0x0b900000040adfae */ /* 0x0005e2000d901d5c */
[----:B------:R-:W-:Y:S01]  /*9d90*/  ISETP.GE.AND P3, PT, R2, 0x1, PT ;  /* 0x000000010200780c */ /* 0x000fe20003f66270 */
[----:B------:R-:W-:Y:S01]  /*9da0*/  @!P5 IMAD.WIDE R6, R8, 0x2, R6 ;  /* 0x000000020806d825 */ /* 0x000fe200078e0206 */
[----:B------:R-:W-:-:S04]  /*9db0*/  SHF.R.S32.HI R156, RZ, 0x5, R155 ;  /* 0x00000005ff9c7819 */ /* 0x000fc8000001149b */
[----:B------:R3:W-:Y:S04]  /*9dc0*/  @!P5 LDGSTS.E.BYPASS.LTC128B.128 [R10+0xf900], [R6.64], !P4 ;  /* 0x0f900000060adfae */ /* 0x0007e8000e101d5c */
[----:B------:R-:W0:Y:S01]  /*9dd0*/  LDGDEPBAR ;  /* 0x00000000000079af */ /* 0x000e220000000000 */
[----:B--2---:R-:W-:-:S05]  /*9de0*/  IMAD.WIDE.U32 R4, R154, UR15, R158 ;  /* 0x0000000f9a047c25 */ /* 0x004fca000f8e009e */
[----:B------:R-:W-:Y:S01]  /*9df0*/  IADD3 R5, R5, UR4, RZ ;  /* 0x0000000405057c10 */ /* 0x000fe2000fffe0ff */
[----:B------:R-:W-:Y:S01]  /*9e00*/  BAR.SYNC.DEFER_BLOCKING 0x0 ;  /* 0x0000000000007b1d */ /* 0x000fe20000010000 */
[----:B------:R-:W-:-:S04]  /*9e10*/  @P2 LEA R9, P0, R19, R4, 0x4 ;  /* 0x0000000413092211 */ /* 0x000fc800078020ff */
[----:B------:R-:W-:Y:S02]  /*9e20*/  @P2 LEA.HI.X R12, R19, R5, R12, 0x4, P0 ;  /* 0x00000005130c2211 */ /* 0x000fe400000f240c */
[----:B------:R-:W-:-:S04]  /*9e30*/  @P1 IADD3 R11, P0, R4, UR22, RZ ;  /* 0x00000016040b1c10 */ /* 0x000fc8000ff1e0ff */
[----:B------:R-:W-:Y:S02]  /*9e40*/  @P1 IADD3.X R13, R5, UR17, RZ, P0, !PT ;  /* 0x00000011050d1c10 */ /* 0x000fe400087fe4ff */
[----:B------:R-:W-:-:S04]  /*9e50*/  @P2 LEA R8, P0, R9, c[0x0][0x1c8], 0x1 ;  /* 0x0000720009082a11 */ /* 0x000fc800078008ff */
[----:B------:R-:W-:Y:S02]  /*9e60*/  @P2 LEA.HI.X R9, R9, c[0x0][0x1cc], R12, 0x1, P0 ;  /* 0x0000730009092a11 */ /* 0x000fe400000f0c0c */
[----:B------:R-:W-:-:S04]  /*9e70*/  @P1 LEA R12, P0, R11, c[0x0][0x1c8], 0x1 ;  /* 0x000072000b0c1a11 */ /* 0x000fc800078008ff */
[----:B------:R-:W-:Y:S02]  /*9e80*/  @P1 LEA.HI.X R13, R11, c[0x0][0x1cc], R13, 0x1, P0 ;  /* 0x000073000b0d1a11 */ /* 0x000fe400000f0c0d */
[----:B---3--:R-:W-:-:S04]  /*9e90*/  @P3 LEA R10, P0, R4, c[0x0][0x1c8], 0x1 ;  /* 0x00007200040a3a11 */ /* 0x008fc800078008ff */
[----:B------:R-:W-:Y:S02]  /*9ea0*/  @P3 LEA.HI.X R11, R4, c[0x0][0x1cc], R5, 0x1, P0 ;  /* 0x00007300040b3a11 */ /* 0x000fe400000f0c05 */
[----:B------:R-:W-:-:S13]  /*9eb0*/  ISETP.GE.AND P0, PT, R2, 0x31, PT ;  /* 0x000000310200780c */ /* 0x000fda0003f06270 */
[----:B------:R-:W-:Y:S01]  /*9ec0*/  VOTEU.ANY UP0, P0 ;  /* 0x00000000003f7886 */ /* 0x000fe20000000100 */
[----:B------:R-:W-:-:S04]  /*9ed0*/  @P0 IMAD.WIDE.U32 R4, R19, 0x30, R4 ;  /* 0x0000003013040825 */ /* 0x000fc800078e0004 */
[----:B------:R-:W-:Y:S01]  /*9ee0*/  @UP0 UIMAD UR9, UR9, 0x30, URZ ;  /* 0x00000030090908a4 */ /* 0x000fe2000f8e023f */
[----:B------:R-:W-:-:S05]  /*9ef0*/  @P0 LEA R6, P4, R4, c[0x0][0x1c8], 0x1 ;  /* 0x0000720004060a11 */ /* 0x000fca00078808ff */
[----:B------:R-:W-:-:S04]  /*9f00*/  @P0 IADD3 R2, R5, UR9, RZ ;  /* 0x0000000905020c10 */ /* 0x000fc8000fffe0ff */
[----:B------:R-:W-:Y:S01]  /*9f10*/  @P0 LEA.HI.X R7, R4, c[0x0][0x1cc], R2, 0x1, P4 ;  /* 0x0000730004070a11 */ /* 0x000fe200020f0c02 */
[----:B------:R-:W-:Y:S01]  /*9f20*/  @P3 IMAD.SHL.U32 R2, R244, 0x2, RZ ;  /* 0x00000002f4023824 */ /* 0x000fe200078e00ff */
[----:B------:R-:W-:-:S04]  /*9f30*/  LOP3.LUT P4, RZ, R161, 0x1, RZ, 0xc0, !PT ;  /* 0x00000001a1ff7812 */ /* 0x000fc8000788c0ff */
[----:B------:R-:W-:Y:S01]  /*9f40*/  @!PT LDS RZ, [RZ] ;  /* 0x00000000fffff984 */ /* 0x000fe20000000800 */
[----:B------:R-:W-:Y:S01]  /*9f50*/  @!PT LDS RZ, [RZ] ;  /* 0x00000000fffff984 */ /* 0x000fe20000000800 */
[----:B------:R-:W-:Y:S01]  /*9f60*/  @!PT LDS RZ, [RZ] ;  /* 0x00000000fffff984 */ /* 0x000fe20000000800 */
[----:B------:R2:W-:Y:S09]  /*9f70*/  @P3 LDGSTS.E.BYPASS.LTC128B.128 [R2+0x4100], [R10.64], !P6 ;  /* 0x041000000a023fae */ /* 0x0005f2000f101d5c */
[----:B------:R2:W-:Y:S02]  /*9f80*/  @P3 LDGSTS.E.BYPASS.LTC128B.128 [R2+0x6100], [R10.64+0x80], !P4 ;  /* 0x061000800a023fae */ /* 0x0005e4000e101d5c */
[----:B--2---:R-:W-:-:S05]  /*9f90*/  @P2 IMAD.SHL.U32 R2, R244, 0x2, RZ ;  /* 0x00000002f4022824 */ /* 0x004fca00078e00ff */
[----:B------:R2:W-:Y:S04]  /*9fa0*/  @P2 LDGSTS.E.BYPASS.LTC128B.128 [R2+0x4900], [R8.64], !P6 ;  /* 0x0490000008022fae */ /* 0x0005e8000f101d5c */
[----:B------:R2:W-:Y:S02]  /*9fb0*/  @P2 LDGSTS.E.BYPASS.LTC128B.128 [R2+0x6900], [R8.64+0x80], !P4 ;  /* 0x0690008008022fae */ /* 0x0005e4000e101d5c */
[----:B--2---:R-:W-:-:S05]  /*9fc0*/  @P1 IMAD.SHL.U32 R2, R244, 0x2, RZ ;  /* 0x00000002f4021824 */ /* 0x004fca00078e00ff */
[----:B------:R2:W-:Y:S04]  /*9fd0*/  @P1 LDGSTS.E.BYPASS.LTC128B.128 [R2+0x5100], [R12.64], !P6 ;  /* 0x051000000c021fae */ /* 0x0005e8000f101d5c */
[----:B------:R2:W-:Y:S02]  /*9fe0*/  @P1 LDGSTS.E.BYPASS.LTC128B.128 [R2+0x7100], [R12.64+0x80], !P4 ;  /* 0x071000800c021fae */ /* 0x0005e4000e101d5c */
[----:B--2---:R-:W-:-:S05]  /*9ff0*/  @P0 IMAD.SHL.U32 R2, R244, 0x2, RZ ;  /* 0x00000002f4020824 */ /* 0x004fca00078e00ff */
[----:B------:R1:W-:Y:S04]  /*a000*/  @P0 LDGSTS.E.BYPASS.LTC128B.128 [R2+0x5900], [R6.64], !P6 ;  /* 0x0590000006020fae */ /* 0x0003e8000f101d5c */
[----:B------:R1:W-:Y:S01]  /*a010*/  @P0 LDGSTS.E.BYPASS.LTC128B.128 [R2+0x7900], [R6.64+0x80], !P4 ;  /* 0x0790008006020fae */ /* 0x0003e2000e101d5c */
[----:B------:R-:W-:-:S03]  /*a020*/  ISETP.LT.AND P0, PT, RZ, c[0x0][0x27c], PT ;  /* 0x00009f00ff007a0c */ /* 0x000fc60003f01270 */
[----:B------:R-:W0:Y:S10]  /*a030*/  LDGDEPBAR ;  /* 0x00000000000079af */ /* 0x000e340000000000 */
[----:B------:R-:W-:Y:S05]  /*a040*/  @P0 BRA `(.L_x_3647) ;  /* 0x0000002000000947 */ /* 0x000fea0003800000 */
[----:B------:R-:W-:-:S04]  /*a050*/  DEPBAR.LE SB0, 0x1 ;  /* 0x000080400000791a */ /* 0x000fc80000000000 */
[----:B------:R-:W-:Y:S05]  /*a060*/  BRA `(.L_x_3648) ;  /* 0x000098b000007947 */ /* 0x000fea0003800000 */
.L_x_3647:
[----:B------:R-:W-:Y:S01]  /*a070*/  USHF.R.S32.HI UR9, URZ, 0x1f, UR19 ;  /* 0x0000001f3f097899 */ /* 0x000fe20008011413 */
[----:B------:R-:W-:Y:S01]  /*a080*/  BSSY B2, `(.L_x_3648) ;  /* 0x0000989000027945 */ /* 0x000fe20003800000 */
[----:B------:R-:W-:Y:S01]  /*a090*/  ULDC.64 UR6, c[0x0][0x280] ;  /* 0x0000a00000067ab9 */ /* 0x000fe20000000a00 */
[----:B-1----:R-:W-:Y:S01]  /*a0a0*/  IMAD R2, R49, 0x10, R14 ;  /* 0x0000001031027824 */ /* 0x002fe200078e020e */
[----:B------:R-:W-:Y:S01]  /*a0b0*/  ULDC.64 UR4, c[0x0][0x290] ;  /* 0x0000a40000047ab9 */ /* 0x000fe20000000a00 */
[----:B------:R-:W-:Y:S01]  /*a0c0*/  SHF.L.U32 R34, R244, 0x1, RZ ;  /* 0x00000001f4227819 */ /* 0x000fe200000006ff */
[----:B------:R-:W-:Y:S02]  /*a0d0*/  UIMAD.WIDE.U32 UR30, UR19, UR6, URZ ;  /* 0x00000006131e72a5 */ /* 0x000fe4000f8e003f */
[----:B------:R-:W-:Y:S02]  /*a0e0*/  UIMAD UR6, UR9, UR6, URZ ;  /* 0x00000006090672a4 */ /* 0x000fe4000f8e023f */
[----:B------:R-:W-:-:S02]  /*a0f0*/  UIMAD UR9, UR9, UR4, URZ ;  /* 0x00000004090972a4 */ /* 0x000fc4000f8e023f */
[----:B------:R-:W-:Y:S02]  /*a100*/  UIMAD.WIDE.U32 UR32, UR19, UR4, URZ ;  /* 0x00000004132072a5 */ /* 0x000fe4000f8e003f */
[----:B------:R-:W-:Y:S02]  /*a110*/  UIMAD UR6, UR19, UR7, UR6 ;  /* 0x00000007130672a4 */ /* 0x000fe4000f8e0206 */
[----:B------:R-:W-:Y:S02]  /*a120*/  ULDC.U8 UR4, c[0x0][0x298] ;  /* 0x0000a60000047ab9 */ /* 0x000fe40000000000 */
[----:B------:R-:W-:Y:S01]  /*a130*/  ISETP.NE.AND P0, PT, RZ, UR4, PT ;  /* 0x00000004ff007c0c */ /* 0x000fe2000bf05270 */
[----:B------:R-:W-:Y:S02]  /*a140*/  UIMAD UR5, UR19, UR5, UR9 ;  /* 0x00000005130572a4 */ /* 0x000fe4000f8e0209 */
[----:B------:R-:W-:Y:S02]  /*a150*/  UIADD3 UR6, UR6, UR31, URZ ;  /* 0x0000001f06067290 */ /* 0x000fe4000fffe03f */
[----:B------:R-:W-:-:S08]  /*a160*/  UIADD3 UR5, UR5, UR33, URZ ;  /* 0x0000002105057290 */ /* 0x000fd0000fffe03f */
[----:B------:R-:W-:Y:S05]  /*a170*/  @!P0 BRA `(.L_x_3649) ;  /* 0x00004ac000008947 */ /* 0x000fea0003800000 */
[----:B------:R-:W-:Y:S01]  /*a180*/  PLOP3.LUT P0, PT, PT, PT, UP2, 0x80, 0x0 ;  /* 0x000000000000781c */ /* 0x000fe20003f0f028 */
[----:B------:R-:W-:Y:S01]  /*a190*/  IMAD.U32 R6, RZ, RZ, UR30 ;  /* 0x0000001eff067e24 */ /* 0x000fe2000f8e00ff */
[----:B------:R-:W-:Y:S01]  /*a1a0*/  ISETP.NE.AND P1, PT, R17, RZ, PT ;  /* 0x000000ff1100720c */ /* 0x000fe20003f25270 */
[----:B------:R-:W-:Y:S01]  /*a1b0*/  IMAD.SHL.U32 R35, R49, 0x4, RZ ;  /* 0x0000000431237824 */ /* 0x000fe200078e00ff */
[----:B------:R-:W-:Y:S01]  /*a1c0*/  BSSY B0, `(.L_x_3650) ;  /* 0x000003b000007945 */ /* 0x000fe20003800000 */
[----:B------:R-:W-:Y:S01]  /*a1d0*/  IMAD.U32 R7, RZ, RZ, UR31 ;  /* 0x0000001fff077e24 */ /* 0x000fe2000f8e00ff */
[----:B------:R-:W-:Y:S01]  /*a1e0*/  CS2R R32, SRZ ;  /* 0x0000000000207805 */ /* 0x000fe2000001ff00 */
[----:B------:R-:W-:Y:S01]  /*a1f0*/  IMAD.U32 R5, RZ, RZ, UR6 ;  /* 0x00000006ff057e24 */ /* 0x000fe2000f8e00ff */
[----:B------:R-:W-:Y:S01]  /*a200*/  IADD3 R90, R35, 0x20, RZ ;  /* 0x00000020235a7810 */ /* 0x000fe20007ffe0ff */
[----:B------:R-:W-:Y:S01]  /*a210*/  CS2R R22, SRZ ;  /* 0x0000000000167805 */ /* 0x000fe2000001ff00 */
[----:B------:R-:W-:Y:S01]  /*a220*/  CS2R R18, SRZ ;  /* 0x0000000000127805 */ /* 0x000fe2000001ff00 */
[----:B------:R-:W-:Y:S01]  /*a230*/  CS2R R24, SRZ ;  /* 0x0000000000187805 */ /* 0x000fe2000001ff00 */
[----:B------:R-:W-:Y:S01]  /*a240*/  CS2R R20, SRZ ;  /* 0x0000000000147805 */ /* 0x000fe2000001ff00 */
[----:B------:R-:W-:Y:S01]  /*a250*/  @P0 IMAD.HI.U32 R4, R2, c[0x0][0x2c8], RZ ;  /* 0x0000b20002040a27 */ /* 0x000fe200078e00ff */
[----:B------:R-:W-:-:S13]  /*a260*/  PLOP3.LUT P0, PT, PT, PT, UP2, 0x80, 0x0 ;  /* 0x000000000000781c */ /* 0x000fda0003f0f028 */
[----:B------:R-:W-:Y:S02]  /*a270*/  @P0 SHF.R.U32.HI R2, RZ, c[0x0][0x2cc], R4 ;  /* 0x0000b300ff020a19 */ /* 0x000fe40000011604 */
[----:B------:R-:W-:Y:S02]  /*a280*/  MOV R4, R6 ;  /* 0x0000000600047202 */ /* 0x000fe40000000f00 */
[----:B------:R-:W-:Y:S02]  /*a290*/  SHF.R.S32.HI R8, RZ, 0x1f, R2 ;  /* 0x0000001fff087819 */ /* 0x000fe40000011402 */
[----:B------:R-:W-:Y:S01]  /*a2a0*/  ISETP.GE.AND P0, PT, R35, c[0x0][0x27c], PT ;  /* 0x00009f0023007a0c */ /* 0x000fe20003f06270 */
[----:B------:R-:W-:-:S03]  /*a2b0*/  IMAD.WIDE.U32 R4, R2, c[0x0][0x280], R4 ;  /* 0x0000a00002047a25 */ /* 0x000fc600078e0004 */
[----:B------:R-:W-:Y:S01]  /*a2c0*/  SEL R12, RZ, 0x1, P0 ;  /* 0x00000001ff0c7807 */ /* 0x000fe20000000000 */
[----:B------:R-:W-:Y:S01]  /*a2d0*/  IMAD R7, R8, c[0x0][0x280], RZ ;  /* 0x0000a00008077a24 */ /* 0x000fe200078e02ff */
[----:B------:R-:W-:-:S03]  /*a2e0*/  LEA R16, P0, R4, c[0x0][0x270], 0x1 ;  /* 0x00009c0004107a11 */ /* 0x000fc600078008ff */
[----:B------:R-:W-:Y:S02]  /*a2f0*/  IMAD R6, R2, c[0x0][0x284], R7 ;  /* 0x0000a10002067a24 */ /* 0x000fe400078e0207 */
[----:B------:R-:W-:Y:S02]  /*a300*/  IMAD.U32 R7, RZ, RZ, UR33 ;  /* 0x00000021ff077e24 */ /* 0x000fe4000f8e00ff */
[----:B------:R-:W-:Y:S02]  /*a310*/  IMAD.IADD R6, R5, 0x1, R6 ;  /* 0x0000000105067824 */ /* 0x000fe400078e0206 */
[----:B------:R-:W-:Y:S02]  /*a320*/  IMAD.U32 R5, RZ, RZ, UR5 ;  /* 0x00000005ff057e24 */ /* 0x000fe4000f8e00ff */
[----:B------:R-:W-:Y:S01]  /*a330*/  IMAD R7, R8, c[0x0][0x290], RZ ;  /* 0x0000a40008077a24 */ /* 0x000fe200078e02ff */
[----:B------:R-:W-:Y:S02]  /*a340*/  LEA.HI.X R15, R4, c[0x0][0x274], R6, 0x1, P0 ;  /* 0x00009d00040f7a11 */ /* 0x000fe400000f0c06 */
[----:B------:R-:W-:-:S05]  /*a350*/  MOV R6, UR32 ;  /* 0x0000002000067c02 */ /* 0x000fca0008000f00 */
[----:B------:R-:W-:Y:S02]  /*a360*/  IMAD.MOV.U32 R4, RZ, RZ, R6 ;  /* 0x000000ffff047224 */ /* 0x000fe400078e0006 */
[----:B------:R1:W2:Y:S02]  /*a370*/  SHFL.IDX PT, R6, R16, RZ, 0x181f ;  /* 0x00181fff10067589 */ /* 0x0002a400000e0000 */
[----:B------:R-:W-:-:S04]  /*a380*/  IMAD.WIDE.U32 R4, R2, c[0x0][0x290], R4 ;  /* 0x0000a40002047a25 */ /* 0x000fc800078e0004 */
[----:B------:R-:W-:Y:S01]  /*a390*/  IMAD R2, R2, c[0x0][0x294], R7 ;  /* 0x0000a50002027a24 */ /* 0x000fe200078e0207 */
[----:B------:R-:W-:Y:S01]  /*a3a0*/  LEA R14, P0, R4, c[0x0][0x288], 0x1 ;  /* 0x0000a200040e7a11 */ /* 0x000fe200078008ff */
[----:B------:R1:W3:Y:S03]  /*a3b0*/  SHFL.IDX PT, R7, R15, RZ, 0x181f ;  /* 0x00181fff0f077589 */ /* 0x0002e600000e0000 */
[----:B------:R-:W-:-:S04]  /*a3c0*/  IADD3 R2, R5, R2, RZ ;  /* 0x0000000205027210 */ /* 0x000fc80007ffe0ff */
[----:B------:R-:W-:Y:S02]  /*a3d0*/  LEA.HI.X R13, R4, c[0x0][0x28c], R2, 0x1, P0 ;  /* 0x0000a300040d7a11 */ /* 0x000fe400000f0c02 */
[----:B------:R-:W-:Y:S01]  /*a3e0*/  ISETP.GE.AND P0, PT, R90, c[0x0][0x27c], PT ;  /* 0x00009f005a007a0c */ /* 0x000fe20003f06270 */
[----:B------:R1:W4:Y:S03]  /*a3f0*/  SHFL.IDX PT, R4, R14, RZ, 0x181f ;  /* 0x00181fff0e047589 */ /* 0x00032600000e0000 */
[----:B------:R-:W-:Y:S01]  /*a400*/  SEL R2, RZ, 0xffffffff, P0 ;  /* 0xffffffffff027807 */ /* 0x000fe20000000000 */
[----:B------:R1:W1:Y:S04]  /*a410*/  SHFL.IDX PT, R5, R13, RZ, 0x181f ;  /* 0x00181fff0d057589 */ /* 0x00026800000e0000 */
[----:B------:R-:W-:-:S05]  /*a420*/  IMAD.SHL.U32 R2, R2, 0x2, RZ ;  /* 0x0000000202027824 */ /* 0x000fca00078e00ff */
[----:B------:R-:W-:Y:S01]  /*a430*/  LOP3.LUT R12, R2, 0x2, R12, 0xe2, !PT ;  /* 0x00000002020c7812 */ /* 0x000fe200078ee20c */
[----:B------:R-:W-:Y:S05]  /*a440*/  @P1 BRA `(.L_x_3651) ;  /* 0x0000012000001947 */ /* 0x000fea0003800000 */
[----:B--23--:R-:W-:Y:S01]  /*a450*/  LOP3.LUT R2, R12, 0x1, RZ, 0xc0, !PT ;  /* 0x000000010c027812 */ /* 0x00cfe200078ec0ff */
[----:B------:R-:W-:Y:S01]  /*a460*/  CS2R R18, SRZ ;  /* 0x0000000000127805 */ /* 0x000fe2000001ff00 */
[----:B------:R-:W-:Y:S02]  /*a470*/  CS2R R20, SRZ ;  /* 0x0000000000147805 */ /* 0x000fe4000001ff00 */
[----:B------:R-:W-:-:S13]  /*a480*/  ISETP.NE.U32.AND P0, PT, R2, 0x1, PT ;  /* 0x000000010200780c */ /* 0x000fda0003f05070 */
[----:B------:R-:W-:-:S04]  /*a490*/  @!P0 IMAD.WIDE R10, R35, 0x2, R6 ;  /* 0x00000002230a8825 */ /* 0x000fc800078e0206 */
[----:B-1--4-:R-:W-:Y:S01]  /*a4a0*/  @!P0 IMAD.WIDE R8, R35, 0x2, R4 ;  /* 0x0000000223088825 */ /* 0x012fe200078e0204 */
[----:B------:R1:W5:Y:S04]  /*a4b0*/  @!P0 LD.E.64 R18, [R10.64] ;  /* 0x0000001c0a128980 */ /* 0x000368000c101b00 */
[----:B------:R1:W5:Y:S01]  /*a4c0*/  @!P0 LD.E.64 R20, [R8.64] ;  /* 0x0000001c08148980 */ /* 0x000362000c101b00 */
[----:B------:R-:W-:Y:S01]  /*a4d0*/  LOP3.LUT P0, RZ, R12, 0x2, RZ, 0xc0, !PT ;  /* 0x000000020cff7812 */ /* 0x000fe2000780c0ff */
[----:B------:R-:W-:Y:S01]  /*a4e0*/  CS2R R22, SRZ ;  /* 0x0000000000167805 */ /* 0x000fe2000001ff00 */
[----:B------:R-:W-:-:S11]  /*a4f0*/  CS2R R24, SRZ ;  /* 0x0000000000187805 */ /* 0x000fd6000001ff00 */
[----:B------:R-:W-:-:S04]  /*a500*/  @P0 SHF.R.S32.HI R2, RZ, 0x1f, R90 ;  /* 0x0000001fff020819 */ /* 0x000fc8000001145a */
[----:B------:R-:W-:-:S04]  /*a510*/  @P0 LEA.HI R2, R2, R90, RZ, 0x2 ;  /* 0x0000005a02020211 */ /* 0x000fc800078f10ff */
[----:B------:R-:W-:-:S05]  /*a520*/  @P0 LOP3.LUT R2, R2, 0xfffffffc, RZ, 0xc0, !PT ;  /* 0xfffffffc02020812 */ /* 0x000fca00078ec0ff */
[----:B------:R-:W-:-:S04]  /*a530*/  @P0 IMAD.WIDE R6, R2, 0x2, R6 ;  /* 0x0000000202060825 */ /* 0x000fc800078e0206 */
[----:B------:R-:W-:Y:S01]  /*a540*/  @P0 IMAD.WIDE R4, R2, 0x2, R4 ;  /* 0x0000000202040825 */ /* 0x000fe200078e0204 */
[----:B------:R1:W5:Y:S04]  /*a550*/  @P0 LD.E.64 R22, [R6.64] ;  /* 0x0000001c06160980 */ /* 0x000368000c101b00 */
[----:B------:R1:W5:Y:S02]  /*a560*/  @P0 LD.E.64 R24, [R4.64] ;  /* 0x0000001c04180980 */ /* 0x000364000c101b00 */
.L_x_3651:
[----:B--23--:R-:W-:Y:S05]  /*a570*/  BSYNC B0 ;  /* 0x0000000000007941 */ /* 0x00cfea0003800000 */
.L_x_3650:
[----:B------:R-:W-:Y:S01]  /*a580*/  ISETP.NE.AND P0, PT, R26, RZ, PT ;  /* 0x000000ff1a00720c */ /* 0x000fe20003f05270 */
[----:B-1---5:R-:W-:Y:S01]  /*a590*/  IMAD.MOV.U32 R10, RZ, RZ, R22 ;  /* 0x000000ffff0a7224 */ /* 0x022fe200078e0016 */
[----:B------:R-:W-:Y:S01]  /*a5a0*/  MOV R8, R18 ;  /* 0x0000001200087202 */ /* 0x000fe20000000f00 */
[----:B------:R-:W-:Y:S01]  /*a5b0*/  IMAD.MOV.U32 R9, RZ, RZ, R23 ;  /* 0x000000ffff097224 */ /* 0x000fe200078e0017 */
[----:B------:R1:W2:Y:S01]  /*a5c0*/  SHFL.IDX PT, R7, R15, 0x1, 0x181f ;  /* 0x00381f000f077f89 */ /* 0x0002a200000e0000 */
        /* <DEDUP_REMOVED lines=12> */
[----:B------:R1:W4:Y:S01]  /*a690*/  SHFL.IDX PT, R5, R13, 0x1, 0x181f ;  /* 0x00381f000d057f89 */ /* 0x00032200000e0000 */
[----:B------:R-:W-:Y:S01]  /*a6a0*/  PRMT R17, R2, 0x5410, R8 ;  /* 0x0000541002117816 */ /* 0x000fe20000000008 */
[----:B------:R-:W-:-:S02]  /*a6b0*/  CS2R R28, SRZ ;  /* 0x00000000001c7805 */ /* 0x000fc4000001ff00 */
[----:B----4-:R1:W4:Y:S01]  /*a6c0*/  SHFL.IDX PT, R4, R14, 0x1, 0x181f ;  /* 0x00381f000e047f89 */ /* 0x01032200000e0000 */
[----:B------:R-:W-:Y:S05]  /*a6d0*/  @P0 BRA `(.L_x_3653) ;  /* 0x0000012000000947 */ /* 0x000fea0003800000 */
[----:B------:R-:W-:Y:S01]  /*a6e0*/  LOP3.LUT R2, R12, 0x1, RZ, 0xc0, !PT ;  /* 0x000000010c027812 */ /* 0x000fe200078ec0ff */
[----:B------:R-:W-:Y:S01]  /*a6f0*/  CS2R R26, SRZ ;  /* 0x00000000001a7805 */ /* 0x000fe2000001ff00 */
[----:B------:R-:W-:Y:S02]  /*a700*/  CS2R R28, SRZ ;  /* 0x00000000001c7805 */ /* 0x000fe4000001ff00 */
[----:B------:R-:W-:-:S13]  /*a710*/  ISETP.NE.U32.AND P0, PT, R2, 0x1, PT ;  /* 0x000000010200780c */ /* 0x000fda0003f05070 */
[----:B--23--:R-:W-:-:S04]  /*a720*/  @!P0 IMAD.WIDE R10, R35, 0x2, R6 ;  /* 0x00000002230a8825 */ /* 0x00cfc800078e0206 */
[----:B----4-:R-:W-:Y:S01]  /*a730*/  @!P0 IMAD.WIDE R8, R35, 0x2, R4 ;  /* 0x0000000223088825 */ /* 0x010fe200078e0204 */
        /* <DEDUP_REMOVED lines=12> */
.L_x_3653:
[----:B------:R-:W-:Y:S05]  /*a800*/  BSYNC B0 ;  /* 0x0000000000007941 */ /* 0x000fea0003800000 */
.L_x_3652:
[----:B------:R-:W-:Y:S01]  /*a810*/  ISETP.NE.AND P0, PT, R38, RZ, PT ;  /* 0x000000ff2600720c */ /* 0x000fe20003f05270 */
[----:B--2--5:R-:W-:Y:S01]  /*a820*/  IMAD.MOV.U32 R10, RZ, RZ, R32 ;  /* 0x000000ffff0a7224 */ /* 0x024fe200078e0020 */
[----:B------:R-:W-:Y:S01]  /*a830*/  MOV R8, R26 ;  /* 0x0000001a00087202 */ /* 0x000fe20000000f00 */
[----:B------:R-:W-:Y:S01]  /*a840*/  IMAD.MOV.U32 R9, RZ, RZ, R33 ;  /* 0x000000ffff097224 */ /* 0x000fe200078e0021 */
[----:B------:R2:W1:Y:S01]  /*a850*/  SHFL.IDX PT, R7, R15, 0x2, 0x181f ;  /* 0x00581f000f077f89 */ /* 0x00046200000e0000 */
        /* <DEDUP_REMOVED lines=12> */
[----:B------:R2:W4:Y:S01]  /*a920*/  SHFL.IDX PT, R5, R13, 0x2, 0x181f ;  /* 0x00581f000d057f89 */ /* 0x00052200000e0000 */
[----:B------:R-:W-:Y:S01]  /*a930*/  PRMT R93, R2, 0x5410, R8 ;  /* 0x00005410025d7816 */ /* 0x000fe20000000008 */
[----:B------:R-:W-:Y:S01]  /*a940*/  CS2R R36, SRZ ;  /* 0x0000000000247805 */ /* 0x000fe2000001ff00 */
[----:B------:R-:W-:Y:S01]  /*a950*/  CS2R R42, SRZ ;  /* 0x00000000002a7805 */ /* 0x000fe2000001ff00 */
[----:B----4-:R2:W4:Y:S01]  /*a960*/  SHFL.IDX PT, R4, R14, 0x2, 0x181f ;  /* 0x00581f000e047f89 */ /* 0x01052200000e0000 */
[----:B------:R-:W-:Y:S01]  /*a970*/  CS2R R38, SRZ ;  /* 0x0000000000267805 */ /* 0x000fe2000001ff00 */
[----:B------:R-:W-:Y:S05]  /*a980*/  @P0 BRA `(.L_x_3655) ;  /* 0x0000012000000947 */ /* 0x000fea0003800000 */
[----:B------:R-:W-:Y:S01]  /*a990*/  LOP3.LUT R2, R12, 0x1, RZ, 0xc0, !PT ;  /* 0x000000010c027812 */ /* 0x000fe200078ec0ff */
[----:B------:R-:W-:Y:S01]  /*a9a0*/  CS2R R36, SRZ ;  /* 0x0000000000247805 */ /* 0x000fe2000001ff00 */
[----:B------:R-:W-:-:S02]  /*a9b0*/  CS2R R38, SRZ ;  /* 0x0000000000267805 */ /* 0x000fc4000001ff00 */
[----:B------:R-:W-:-:S13]  /*a9c0*/  ISETP.NE.U32.AND P0, PT, R2, 0x1, PT ;  /* 0x000000010200780c */ /* 0x000fda0003f05070 */
[----:B-1-3--:R-:W-:-:S04]  /*a9d0*/  @!P0 IMAD.WIDE R10, R35, 0x2, R6 ;  /* 0x00000002230a8825 */ /* 0x00afc800078e0206 */
        /* <DEDUP_REMOVED lines=13> */
.L_x_3655:
[----:B------:R-:W-:Y:S05]  /*aab0*/  BSYNC B0 ;  /* 0x0000000000007941 */ /* 0x000fea0003800000 */
.L_x_3654:
        /* <DEDUP_REMOVED lines=40> */
.L_x_3657:
[----:B------:R-:W-:Y:S05]  /*ad40*/  BSYNC B0 ;  /* 0x0000000000007941 */ /* 0x000fea0003800000 */
.L_x_3656:
        /* <DEDUP_REMOVED lines=33> */
[----:B-1-3--:R-:W-:Y:S02]  /*af60*/  @!P1 IMAD.WIDE R10, R35, 0x2, R6 ;  /* 0x00000002230a9825 */ /* 0x00afe400078e0206 */
[----:B------:R-:W-:-:S03]  /*af70*/  @P0 LOP3.LUT R2, R2, 0xfffffffc, RZ, 0xc0, !PT ;  /* 0xfffffffc02020812 */ /* 0x000fc600078ec0ff */
[----:B------:R1:W5:Y:S02]  /*af80*/  @!P1 LD.E.64 R54, [R10.64] ;  /* 0x0000001c0a369980 */ /* 0x000364000c101b00 */
[----:B------:R-:W-:-:S04]  /*af90*/  @P0 IMAD.WIDE R8, R2, 0x2, R6 ;  /* 0x0000000202080825 */ /* 0x000fc800078e0206 */
[--C-:B----4-:R-:W-:Y:S01]  /*afa0*/  @P0 IMAD.WIDE R6, R2, 0x2, R4.reuse ;  /* 0x0000000202060825 */ /* 0x110fe200078e0204 */
[----:B------:R1:W5:Y:S03]  /*afb0*/  @P0 LD.E.64 R58, [R8.64] ;  /* 0x0000001c083a0980 */ /* 0x000366000c101b00 */
[----:B------:R-:W-:Y:S01]  /*afc0*/  @!P1 IMAD.WIDE R4, R35, 0x2, R4 ;  /* 0x0000000223049825 */ /* 0x000fe200078e0204 */
[----:B------:R1:W5:Y:S04]  /*afd0*/  @P0 LD.E.64 R60, [R6.64] ;  /* 0x0000001c063c0980 */ /* 0x000368000c101b00 */
[----:B------:R1:W5:Y:S02]  /*afe0*/  @!P1 LD.E.64 R56, [R4.64] ;  /* 0x0000001c04389980 */ /* 0x000364000c101b00 */
.L_x_3659:
[----:B------:R-:W-:Y:S05]  /*aff0*/  BSYNC B0 ;  /* 0x0000000000007941 */ /* 0x000fea0003800000 */
.L_x_3658:
        /* <DEDUP_REMOVED lines=31> */
[----:B--23--:R-:W-:Y:S02]  /*b1f0*/  @!P1 IMAD.WIDE R10, R35, 0x2, R6 ;  /* 0x00000002230a9825 */ /* 0x00cfe400078e0206 */
        /* <DEDUP_REMOVED lines=8> */
.L_x_3661:
[----:B------:R-:W-:Y:S05]  /*b280*/  BSYNC B0 ;  /* 0x0000000000007941 */ /* 0x000fea0003800000 */
.L_x_3660:
        /* <DEDUP_REMOVED lines=42> */
.L_x_3663:
[----:B------:R-:W-:Y:S05]  /*b530*/  BSYNC B0 ;  /* 0x0000000000007941 */ /* 0x000fea0003800000 */
.L_x_3662:
        /* <DEDUP_REMOVED lines=39> */
.L_x_3665:
[----:B------:R-:W-:Y:S05]  /*b7b0*/  BSYNC B0 ;  /* 0x0000000000007941 */ /* 0x000fea0003800000 */
.L_x_3664:
[----:B------:R-:W-:Y:S01]  /*b7c0*/  UIADD3 UR4, -UR18, UR20, URZ ;  /* 0x0000001412047290 */ /* 0x000fe2000fffe13f */
[----:B-----5:R-:W-:Y:S01]  /*b7d0*/  IMAD.MOV.U32 R2, RZ, RZ, R86 ;  /* 0x000000ffff027224 */ /* 0x020fe200078e0056 */
[----:B------:R-:W-:-:S04]  /*b7e0*/  DEPBAR.LE SB0, 0x1 ;  /* 0x000080400000791a */ /* 0x000fc80000000000 */
[----:B------:R-:W-:Y:S01]  /*b7f0*/  UISETP.LT.AND UP0, UPT, UR4, 0x80, UPT ;  /* 0x000000800400788c */ /* 0x000fe2000bf01270 */
[----:B------:R-:W-:Y:S01]  /*b800*/  PRMT R117, R117, 0x5410, R2 ;  /* 0x0000541075757816 */ /* 0x000fe20000000002 */
[----:B--2---:R-:W-:Y:S01]  /*b810*/  IMAD.MOV.U32 R5, RZ, RZ, R87 ;  /* 0x000000ffff057224 */ /* 0x004fe200078e0057 */
[----:B---3--:R-:W-:Y:S01]  /*b820*/  MOV R6, R84 ;  /* 0x0000005400067202 */ /* 0x008fe20000000f00 */
[----:B------:R-:W-:Y:S01]  /*b830*/  USEL UR4, UR4, 0x80, UP0 ;  /* 0x0000008004047887 */ /* 0x000fe20008000000 */
[----:B----4-:R-:W-:Y:S01]  /*b840*/  IMAD.MOV.U32 R4, RZ, RZ, R80 ;  /* 0x000000ffff047224 */ /* 0x010fe200078e0050 */
[----:B------:R-:W-:Y:S01]  /*b850*/  BSSY B1, `(.L_x_3666) ;  /* 0x000006e000017945 */ /* 0x000fe20003800000 */
[----:B------:R-:W-:Y:S01]  /*b860*/  IMAD.MOV.U32 R2, RZ, RZ, R81 ;  /* 0x000000ffff027224 */ /* 0x000fe200078e0051 */
[----:B------:R-:W-:Y:S01]  /*b870*/  PRMT R117, R5, 0x7610, R117 ;  /* 0x0000761005757816 */ /* 0x000fe20000000075 */
[----:B------:R-:W-:Y:S01]  /*b880*/  IMAD.MOV.U32 R5, RZ, RZ, R85 ;  /* 0x000000ffff057224 */ /* 0x000fe200078e0055 */
[----:B------:R-:W-:Y:S01]  /*b890*/  BAR.SYNC.DEFER_BLOCKING 0x0 ;  /* 0x0000000000007b1d */ /* 0x000fe20000010000 */
[----:B------:R-:W-:-:S02]  /*b8a0*/  ISETP.GE.AND P0, PT, R68, UR4, PT ;  /* 0x0000000444007c0c */ /* 0x000fc4000bf06270 */
[----:B------:R-:W-:Y:S01]  /*b8b0*/  PRMT R115, R2, 0x5410, R4 ;  /* 0x0000541002737816 */ /* 0x000fe20000000004 */
[----:B------:R-:W-:Y:S01]  /*b8c0*/  IMAD.MOV.U32 R4, RZ, RZ, R82 ;  /* 0x000000ffff047224 */ /* 0x000fe200078e0052 */
[----:B------:R-:W-:Y:S02]  /*b8d0*/  MOV R2, R83 ;  /* 0x0000005300027202 */ /* 0x000fe40000000f00 */
[----:B------:R-:W-:Y:S02]  /*b8e0*/  PRMT R116, R5, 0x5410, R6 ;  /* 0x0000541005747816 */ /* 0x000fe40000000006 */
[----:B------:R-:W-:-:S05]  /*b8f0*/  PRMT R114, R2, 0x5410, R4 ;  /* 0x0000541002727816 */ /* 0x000fca0000000004 */
[----:B------:R-:W-:Y:S05]  /*b900*/  @P0 BRA `(.L_x_3667) ;  /* 0x0000062000000947 */ /* 0x000fea0003800000 */
[----:B------:R-:W-:Y:S01]  /*b910*/  ISETP.GE.AND P0, PT, R35, c[0x0][0x27c], PT ;  /* 0x00009f0023007a0c */ /* 0x000fe20003f06270 */
[----:B------:R-:W-:-:S12]  /*b920*/  BSSY B0, `(.L_x_3668) ;  /* 0x0000030000007945 */ /* 0x000fd80003800000 */
[----:B------:R-:W-:Y:S05]  /*b930*/  @P0 BRA `(.L_x_3669) ;  /* 0x000002e000000947 */ /* 0x000fea0003800000 */
[----:B------:R-:W2:Y:S01]  /*b940*/  LDS.128 R4, [R34+0x8100] ;  /* 0x0081000022047984 */ /* 0x000ea20000000c00 */
[----:B------:R-:W-:Y:S02]  /*b950*/  SHF.R.U64 R2, R18, 0x10, R19 ;  /* 0x0000001012027819 */ /* 0x000fe40000001213 */
[----:B------:R-:W-:Y:S02]  /*b960*/  SHF.R.U32.HI R10, RZ, 0x10, R21 ;  /* 0x00000010ff0a7819 */ /* 0x000fe40000011615 */
[----:B------:R-:W-:Y:S02]  /*b970*/  SHF.R.U32.HI R8, RZ, 0x10, R19 ;  /* 0x00000010ff087819 */ /* 0x000fe40000011613 */
[----:B------:R-:W-:Y:S02]  /*b980*/  SHF.R.U64 R9, R20, 0x10, R21 ;  /* 0x0000001014097819 */ /* 0x000fe40000001215 */
[----:B-1----:R-:W-:Y:S02]  /*b990*/  PRMT R13, R88, 0x5432, R2 ;  /* 0x00005432580d7816 */ /* 0x002fe40000000002 */
[----:B------:R-:W-:-:S02]  /*b9a0*/  PRMT R2, R17, 0x5410, R10 ;  /* 0x0000541011027816 */ /* 0x000fc4000000000a */
[----:B------:R-:W-:Y:S02]  /*b9b0*/  PRMT R8, R88, 0x5410, R8 ;  /* 0x0000541058087816 */ /* 0x000fe40000000008 */
[----:B------:R-:W-:Y:S01]  /*b9c0*/  PRMT R12, R17, 0x5432, R9 ;  /* 0x00005432110c7816 */ /* 0x000fe20000000009 */
[C---:B------:R-:W-:Y:S01]  /*b9d0*/  IMAD.U32 R16, R2.reuse, 0x10000, RZ ;  /* 0x0001000002107824 */ /* 0x040fe200078e00ff */
[----:B------:R-:W-:Y:S01]  /*b9e0*/  LOP3.LUT R18, R2, 0xffff0000, RZ, 0xc0, !PT ;  /* 0xffff000002127812 */ /* 0x000fe200078ec0ff */
[C---:B------:R-:W-:Y:S01]  /*b9f0*/  IMAD.U32 R17, R8.reuse, 0x10000, RZ ;  /* 0x0001000008117824 */ /* 0x040fe200078e00ff */
[----:B------:R-:W-:Y:S02]  /*ba00*/  LOP3.LUT R8, R8, 0xffff0000, RZ, 0xc0, !PT ;  /* 0xffff000008087812 */ /* 0x000fe400078ec0ff */
[C---:B--2---:R-:W-:Y:S01]  /*ba10*/  LOP3.LUT R9, R6.reuse, 0xffff0000, RZ, 0xc0, !PT ;  /* 0xffff000006097812 */ /* 0x044fe200078ec0ff */
[----:B------:R-:W-:Y:S01]  /*ba20*/  IMAD.U32 R10, R6, 0x10000, RZ ;  /* 0x00010000060a7824 */ /* 0x000fe200078e00ff */
[C---:B------:R-:W-:Y:S01]  /*ba30*/  LOP3.LUT R6, R7.reuse, 0xffff0000, RZ, 0xc0, !PT ;  /* 0xffff000007067812 */ /* 0x040fe200078ec0ff */
[----:B------:R-:W-:Y:S01]  /*ba40*/  IMAD.U32 R11, R7, 0x10000, RZ ;  /* 0x00010000070b7824 */ /* 0x000fe200078e00ff */
[C---:B------:R-:W-:Y:S01]  /*ba50*/  SHF.L.U32 R14, R4.reuse, 0x10, RZ ;  /* 0x00000010040e7819 */ /* 0x040fe200000006ff */
[C---:B------:R-:W-:Y:S01]  /*ba60*/  FMUL.FTZ R2, R9.reuse, R16 ;  /* 0x0000001009027220 */ /* 0x040fe20000410000 */
[----:B------:R-:W-:Y:S01]  /*ba70*/  LOP3.LUT R7, R4, 0xffff0000, RZ, 0xc0, !PT ;  /* 0xffff000004077812 */ /* 0x000fe200078ec0ff */
[-C--:B------:R-:W-:Y:S01]  /*ba80*/  FMUL.FTZ R9, R9, R17.reuse ;  /* 0x0000001109097220 */ /* 0x080fe20000410000 */
[C---:B------:R-:W-:Y:S01]  /*ba90*/  SHF.L.U32 R15, R5.reuse, 0x10, RZ ;  /* 0x00000010050f7819 */ /* 0x040fe200000006ff */
[----:B------:R-:W-:Y:S01]  /*baa0*/  FFMA.FTZ R17, R10, R17, -R2 ;  /* 0x000000110a117223 */ /* 0x000fe20000010802 */
[----:B------:R-:W-:Y:S01]  /*bab0*/  LOP3.LUT R4, R5, 0xffff0000, RZ, 0xc0, !PT ;  /* 0xffff000005047812 */ /* 0x000fe200078ec0ff */
[----:B------:R-:W-:-:S02]  /*bac0*/  FMUL.FTZ R5, R6, R18 ;  /* 0x0000001206057220 */ /* 0x000fc40000410000 */
[----:B------:R-:W-:Y:S01]  /*bad0*/  FFMA.FTZ R16, R10, R16, R9 ;  /* 0x000000100a107223 */ /* 0x000fe20000010009 */
[C---:B------:R-:W-:Y:S01]  /*bae0*/  SHF.L.U32 R9, R13.reuse, 0x10, RZ ;  /* 0x000000100d097819 */ /* 0x040fe200000006ff */
[-C--:B------:R-:W-:Y:S01]  /*baf0*/  FMUL.FTZ R2, R6, R8.reuse ;  /* 0x0000000806027220 */ /* 0x080fe20000410000 */
[----:B------:R-:W-:Y:S01]  /*bb00*/  LOP3.LUT R13, R13, 0xffff0000, RZ, 0xc0, !PT ;  /* 0xffff00000d0d7812 */ /* 0x000fe200078ec0ff */
[C---:B------:R-:W-:Y:S02]  /*bb10*/  FFMA.FTZ R10, R11.reuse, R8, -R5 ;  /* 0x000000080b0a7223 */ /* 0x040fe40000010805 */
[C---:B------:R-:W-:Y:S01]  /*bb20*/  IMAD.U32 R8, R12.reuse, 0x10000, RZ ;  /* 0x000100000c087824 */ /* 0x040fe200078e00ff */
[----:B------:R-:W-:Y:S01]  /*bb30*/  LOP3.LUT R12, R12, 0xffff0000, RZ, 0xc0, !PT ;  /* 0xffff00000c0c7812 */ /* 0x000fe200078ec0ff */
[----:B------:R-:W-:Y:S02]  /*bb40*/  FFMA.FTZ R11, R11, R18, R2 ;  /* 0x000000120b0b7223 */ /* 0x000fe40000010002 */
[----:B------:R-:W-:-:S02]  /*bb50*/  FMUL.FTZ R5, R7, R9 ;  /* 0x0000000907057220 */ /* 0x000fc40000410000 */
[C---:B------:R-:W-:Y:S02]  /*bb60*/  FMUL.FTZ R2, R4.reuse, R12 ;  /* 0x0000000c04027220 */ /* 0x040fe40000410000 */
[----:B------:R-:W-:Y:S01]  /*bb70*/  FMUL.FTZ R6, R7, R8 ;  /* 0x0000000807067220 */ /* 0x000fe20000410000 */
[----:B------:R-:W-:Y:S01]  /*bb80*/  F2FP.BF16.PACK_AB R7, R11, R10 ;  /* 0x0000000a0b07723e */ /* 0x000fe200000010ff */
[----:B------:R-:W-:Y:S02]  /*bb90*/  FMUL.FTZ R4, R4, R13 ;  /* 0x0000000d04047220 */ /* 0x000fe40000410000 */
[C---:B------:R-:W-:Y:S02]  /*bba0*/  FFMA.FTZ R8, R14.reuse, R8, R5 ;  /* 0x000000080e087223 */ /* 0x040fe40000010005 */
[----:B------:R-:W-:Y:S01]  /*bbb0*/  FFMA.FTZ R9, R14, R9, -R6 ;  /* 0x000000090e097223 */ /* 0x000fe20000010806 */
[----:B------:R-:W-:Y:S01]  /*bbc0*/  F2FP.BF16.PACK_AB R6, R16, R17 ;  /* 0x000000111006723e */ /* 0x000fe200000010ff */
[----:B------:R-:W-:-:S02]  /*bbd0*/  FFMA.FTZ R2, R15, R13, -R2 ;  /* 0x0000000d0f027223 */ /* 0x000fc40000010802 */
[----:B------:R-:W-:Y:S01]  /*bbe0*/  FFMA.FTZ R5, R15, R12, R4 ;  /* 0x0000000c0f057223 */ /* 0x000fe20000010004 */
[----:B------:R-:W-:-:S04]  /*bbf0*/  F2FP.BF16.PACK_AB R4, R8, R9 ;  /* 0x000000090804723e */ /* 0x000fc800000010ff */
[----:B------:R-:W-:-:S05]  /*bc00*/  F2FP.BF16.PACK_AB R5, R5, R2 ;  /* 0x000000020505723e */ /* 0x000fca00000010ff */
[----:B------:R1:W-:Y:S02]  /*bc10*/  STS.128 [R34+0x8100], R4 ;  /* 0x0081000422007388 */ /* 0x0003e40000000c00 */
.L_x_3669:
[----:B------:R-:W-:Y:S05]  /*bc20*/  BSYNC B0 ;  /* 0x0000000000007941 */ /* 0x000fea0003800000 */
.L_x_3668:
[----:B------:R-:W-:-:S13]  /*bc30*/  ISETP.GE.AND P0, PT, R90, c[0x0][0x27c], PT ;  /* 0x00009f005a007a0c */ /* 0x000fda0003f06270 */
[----:B------:R-:W-:Y:S05]  /*bc40*/  @P0 BRA `(.L_x_3667) ;  /* 0x000002e000000947 */ /* 0x000fea0003800000 */
[----:B-1----:R-:W1:Y:S01]  /*bc50*/  LDS.128 R4, [R34+0xc100] ;  /* 0x00c1000022047984 */ /* 0x002e620000000c00 */
        /* <DEDUP_REMOVED lines=45> */
.L_x_3667:
[----:B------:R-:W-:Y:S05]  /*bf30*/  BSYNC B1 ;  /* 0x0000000000017941 */ /* 0x000fea0003800000 */
.L_x_3666:
[----:B------:R-:W-:Y:S01]  /*bf40*/  IADD3 R2, R68, 0x10, RZ ;  /* 0x0000001044027810 */ /* 0x000fe20007ffe0ff */
[----:B------:R-:W-:Y:S03]  /*bf50*/  BSSY B1, `(.L_x_3670) ;  /* 0x0000065000017945 */ /* 0x000fe60003800000 */
[----:B------:R-:W-:-:S13]  /*bf60*/  ISETP.GE.AND P0, PT, R2, UR4, PT ;  /* 0x0000000402007c0c */ /* 0x000fda000bf06270 */
[----:B------:R-:W-:Y:S05]  /*bf70*/  @P0 BRA `(.L_x_3671) ;  /* 0x0000062000000947 */ /* 0x000fea0003800000 */
[----:B------:R-:W-:Y:S01]  /*bf80*/  ISETP.GE.AND P0, PT, R35, c[0x0][0x27c], PT ;  /* 0x00009f0023007a0c */ /* 0x000fe20003f06270 */
[----:B------:R-:W-:-:S12]  /*bf90*/  BSSY B0, `(.L_x_3672) ;  /* 0x0000030000007945 */ /* 0x000fd80003800000 */
        /* <DEDUP_REMOVED lines=47> */
.L_x_3673:
[----:B------:R-:W-:Y:S05]  /*c290*/  BSYNC B0 ;  /* 0x0000000000007941 */ /* 0x000fea0003800000 */
.L_x_3672:
        /* <DEDUP_REMOVED lines=48> */
.L_x_3671:
[----:B------:R-:W-:Y:S05]  /*c5a0*/  BSYNC B1 ;  /* 0x0000000000017941 */ /* 0x000fea0003800000 */
.L_x_3670:
        /* <DEDUP_REMOVED lines=53> */
.L_x_3677:
[----:B------:R-:W-:Y:S05]  /*c900*/  BSYNC B0 ;  /* 0x0000000000007941 */ /* 0x000fea0003800000 */
.L_x_3676:
        /* <DEDUP_REMOVED lines=48> */
.L_x_3675:
[----:B------:R-:W-:Y:S05]  /*cc10*/  BSYNC B1 ;  /* 0x0000000000017941 */ /* 0x000fea0003800000 */
.L_x_3674:
        /* <DEDUP_REMOVED lines=53> */
.L_x_3681:
[----:B------:R-:W-:Y:S05]  /*cf70*/  BSYNC B0 ;  /* 0x0000000000007941 */ /* 0x000fea0003800000 */
.L_x_3680:
        /* <DEDUP_REMOVED lines=48> */
.L_x_3679:
[----:B------:R-:W-:Y:S05]  /*d280*/  BSYNC B1 ;  /* 0x0000000000017941 */ /* 0x000fea0003800000 */
.L_x_3678:
        /* <DEDUP_REMOVED lines=53> */
.L_x_3685:
[----:B------:R-:W-:Y:S05]  /*d5e0*/  BSYNC B0 ;  /* 0x0000000000007941 */ /* 0x000fea0003800000 */
.L_x_3684:
        /* <DEDUP_REMOVED lines=48> */
.L_x_3683:
[----:B------:R-:W-:Y:S05]  /*d8f0*/  BSYNC B1 ;  /* 0x0000000000017941 */ /* 0x000fea0003800000 */
.L_x_3682:
        /* <DEDUP_REMOVED lines=53> */
.L_x_3689:
[----:B------:R-:W-:Y:S05]  /*dc50*/  BSYNC B0 ;  /* 0x0000000000007941 */ /* 0x000fea0003800000 */
.L_x_3688:
        /* <DEDUP_REMOVED lines=48> */
.L_x_3687:
[----:B------:R-:W-:Y:S05]  /*df60*/  BSYNC B1 ;  /* 0x0000000000017941 */ /* 0x000fea0003800000 */
.L_x_3686:
        /* <DEDUP_REMOVED lines=53> */
.L_x_3693:
[----:B------:R-:W-:Y:S05]  /*e2c0*/  BSYNC B0 ;  /* 0x0000000000007941 */ /* 0x000fea0003800000 */
.L_x_3692:
        /* <DEDUP_REMOVED lines=48> */
.L_x_3691:
[----:B------:R-:W-:Y:S05]  /*e5d0*/  BSYNC B1 ;  /* 0x0000000000017941 */ /* 0x000fea0003800000 */
.L_x_3690:
[----:B------:R-:W-:-:S04]  /*e5e0*/  IADD3 R2, R68, 0x70, RZ ;  /* 0x0000007044027810 */ /* 0x000fc80007ffe0ff */
        /* <DEDUP_REMOVED lines=51> */
.L_x_3696:
[----:B------:R-:W-:Y:S05]  /*e920*/  BSYNC B0 ;  /* 0x0000000000007941 */ /* 0x000fea0003800000 */
.L_x_3695:
        /* <DEDUP_REMOVED lines=47> */
[----:B------:R1:W-:Y:S01]  /*ec20*/  STS.128 [R34+0xf900], R4 ;  /* 0x00f9000422007388 */ /* 0x0003e20000000c00 */
[----:B------:R-:W-:Y:S05]  /*ec30*/  BRA `(.L_x_3694) ;  /* 0x00004cd000007947 */ /* 0x000fea0003800000 */
.L_x_3649:
[----:B------:R-:W-:Y:S01]  /*ec40*/  PLOP3.LUT P0, PT, PT, PT, UP2, 0x80, 0x0 ;  /* 0x000000000000781c */ /* 0x000fe20003f0f028 */
[----:B------:R-:W-:Y:S01]  /*ec50*/  IMAD.U32 R6, RZ, RZ, UR30 ;  /* 0x0000001eff067e24 */ /* 0x000fe2000f8e00ff */
[----:B------:R-:W-:Y:S01]  /*ec60*/  ISETP.NE.AND P1, PT, R17, RZ, PT ;  /* 0x000000ff1100720c */ /* 0x000fe20003f25270 */
[----:B------:R-:W-:Y:S01]  /*ec70*/  IMAD.U32 R7, RZ, RZ, UR31 ;  /* 0x0000001fff077e24 */ /* 0x000fe2000f8e00ff */
[----:B------:R-:W-:Y:S01]  /*ec80*/  CS2R R22, SRZ ;  /* 0x0000000000167805 */ /* 0x000fe2000001ff00 */
[----:B------:R-:W-:Y:S01]  /*ec90*/  IMAD.U32 R5, RZ, RZ, UR6 ;  /* 0x00000006ff057e24 */ /* 0x000fe2000f8e00ff */
[----:B------:R-:W-:Y:S01]  /*eca0*/  CS2R R20, SRZ ;  /* 0x0000000000147805 */ /* 0x000fe2000001ff00 */
[----:B------:R-:W-:-:S06]  /*ecb0*/  ISETP.NE.AND P3, PT, R26, RZ, PT ;  /* 0x000000ff1a00720c */ /* 0x000fcc0003f65270 */
[----:B------:R-:W-:Y:S01]  /*ecc0*/  @P0 IMAD.HI.U32 R4, R2, c[0x0][0x2c8], RZ ;  /* 0x0000b20002040a27 */ /* 0x000fe200078e00ff */
[----:B------:R-:W-:-:S13]  /*ecd0*/  PLOP3.LUT P0, PT, PT, PT, UP2, 0x80, 0x0 ;  /* 0x000000000000781c */ /* 0x000fda0003f0f028 */
[----:B------:R-:W-:Y:S01]  /*ece0*/  @P0 SHF.R.U32.HI R2, RZ, c[0x0][0x2cc], R4 ;  /* 0x0000b300ff020a19 */ /* 0x000fe20000011604 */
[----:B------:R-:W-:-:S03]  /*ecf0*/  IMAD.MOV.U32 R4, RZ, RZ, R6 ;  /* 0x000000ffff047224 */ /* 0x000fc600078e0006 */
[----:B------:R-:W-:Y:S01]  /*ed00*/  SHF.R.S32.HI R8, RZ, 0x1f, R2 ;  /* 0x0000001fff087819 */ /* 0x000fe20000011402 */
[----:B------:R-:W-:-:S04]  /*ed10*/  IMAD.WIDE.U32 R4, R2, c[0x0][0x280], R4 ;  /* 0x0000a00002047a25 */ /* 0x000fc800078e0004 */
[----:B------:R-:W-:Y:S01]  /*ed20*/  IMAD R7, R8, c[0x0][0x280], RZ ;  /* 0x0000a00008077a24 */ /* 0x000fe200078e02ff */
[----:B------:R-:W-:-:S03]  /*ed30*/  LEA R14, P0, R4, c[0x0][0x270], 0x1 ;  /* 0x00009c00040e7a11 */ /* 0x000fc600078008ff */
[----:B------:R-:W-:Y:S02]  /*ed40*/  IMAD R6, R2, c[0x0][0x284], R7 ;  /* 0x0000a10002067a24 */ /* 0x000fe400078e0207 */
[----:B------:R-:W-:Y:S02]  /*ed50*/  IMAD.U32 R7, RZ, RZ, UR33 ;  /* 0x00000021ff077e24 */ /* 0x000fe4000f8e00ff */
[----:B------:R-:W-:Y:S02]  /*ed60*/  IMAD.IADD R5, R5, 0x1, R6 ;  /* 0x0000000105057824 */ /* 0x000fe400078e0206 */
[----:B------:R-:W-:Y:S02]  /*ed70*/  IMAD.U32 R6, RZ, RZ, UR32 ;  /* 0x00000020ff067e24 */ /* 0x000fe4000f8e00ff */
[----:B------:R-:W-:Y:S01]  /*ed80*/  IMAD R7, R8, c[0x0][0x290], RZ ;  /* 0x0000a40008077a24 */ /* 0x000fe200078e02ff */
[----:B------:R-:W-:Y:S01]  /*ed90*/  LEA.HI.X R13, R4, c[0x0][0x274], R5, 0x1, P0 ;  /* 0x00009d00040d7a11 */ /* 0x000fe200000f0c05 */
[----:B------:R-:W-:Y:S01]  /*eda0*/  IMAD.MOV.U32 R4, RZ, RZ, R6 ;  /* 0x000000ffff047224 */ /* 0x000fe200078e0006 */
[----:B------:R-:W-:Y:S01]  /*edb0*/  MOV R5, UR5 ;  /* 0x0000000500057c02 */ /* 0x000fe20008000f00 */
[----:B------:R-:W1:Y:S04]  /*edc0*/  SHFL.IDX PT, R6, R14, RZ, 0x181f ;  /* 0x00181fff0e067589 */ /* 0x000e6800000e0000 */
[----:B------:R-:W-:-:S04]  /*edd0*/  IMAD.WIDE.U32 R4, R2, c[0x0][0x290], R4 ;  /* 0x0000a40002047a25 */ /* 0x000fc800078e0004 */
[----:B------:R-:W-:Y:S01]  /*ede0*/  IMAD R2, R2, c[0x0][0x294], R7 ;  /* 0x0000a50002027a24 */ /* 0x000fe200078e0207 */
[----:B------:R-:W-:-:S03]  /*edf0*/  LEA R12, P0, R4, c[0x0][0x288], 0x1 ;  /* 0x0000a200040c7a11 */ /* 0x000fc600078008ff */
[----:B------:R-:W-:Y:S02]  /*ee00*/  IMAD.IADD R2, R5, 0x1, R2 ;  /* 0x0000000105027824 */ /* 0x000fe400078e0202 */
[----:B------:R-:W2:Y:S03]  /*ee10*/  SHFL.IDX PT, R5, R13, RZ, 0x181f ;  /* 0x00181fff0d057589 */ /* 0x000ea600000e0000 */
[----:B------:R-:W-:Y:S02]  /*ee20*/  LEA.HI.X R11, R4, c[0x0][0x28c], R2, 0x1, P0 ;  /* 0x0000a300040b7a11 */ /* 0x000fe400000f0c02 */
[----:B------:R-:W-:-:S03]  /*ee30*/  ISETP.GE.OR P0, PT, R16, c[0x0][0x27c], P1 ;  /* 0x00009f0010007a0c */ /* 0x000fc60000f06670 */
[----:B------:R-:W-:Y:S10]  /*ee40*/  SHFL.IDX PT, R8, R11, RZ, 0x181f ;  /* 0x00181fff0b087589 */ /* 0x000ff400000e0000 */
[----:B------:R-:W-:-:S02]  /*ee50*/  @!P0 SHF.L.U32 R4, R16, 0x1, RZ ;  /* 0x0000000110048819 */ /* 0x000fc400000006ff */
[----:B------:R-:W-:Y:S02]  /*ee60*/  @!P0 SHF.L.U64.HI R2, R16, 0x1, R37 ;  /* 0x0000000110028819 */ /* 0x000fe40000010225 */
[----:B-1----:R-:W-:-:S05]  /*ee70*/  @!P0 IADD3 R6, P1, R6, R4, RZ ;  /* 0x0000000406068210 */ /* 0x002fca0007f3e0ff */
[----:B--2---:R-:W-:Y:S02]  /*ee80*/  @!P0 IMAD.X R7, R5, 0x1, R2, P1 ;  /* 0x0000000105078824 */ /* 0x004fe400008e0602 */
[----:B------:R-:W1:Y:S01]  /*ee90*/  SHFL.IDX PT, R5, R12, RZ, 0x181f ;  /* 0x00181fff0c057589 */ /* 0x000e6200000e0000 */
[----:B------:R-:W-:Y:S01]  /*eea0*/  CS2R R26, SRZ ;  /* 0x00000000001a7805 */ /* 0x000fe2000001ff00 */
[----:B------:R-:W-:Y:S02]  /*eeb0*/  CS2R R24, SRZ ;  /* 0x0000000000187805 */ /* 0x000fe4000001ff00 */
[----:B------:R2:W3:Y:S01]  /*eec0*/  @!P0 LD.E.128 R20, [R6.64] ;  /* 0x0000001c06148980 */ /* 0x0004e2000c101d00 */
[----:B-1----:R-:W-:-:S05]  /*eed0*/  @!P0 IADD3 R4, P1, R5, R4, RZ ;  /* 0x0000000405048210 */ /* 0x002fca0007f3e0ff */
[----:B------:R-:W-:-:S05]  /*eee0*/  @!P0 IMAD.X R5, R8, 0x1, R2, P1 ;  /* 0x0000000108058824 */ /* 0x000fca00008e0602 */
[----:B------:R1:W4:Y:S01]  /*eef0*/  @!P0 LD.E.128 R24, [R4.64] ;  /* 0x0000001c04188980 */ /* 0x000322000c101d00 */
[----:B------:R-:W-:Y:S03]  /*ef00*/  BSSY B0, `(.L_x_3697) ;  /* 0x0000026000007945 */ /* 0x000fe60003800000 */
[----:B--2---:R2:W1:Y:S01]  /*ef10*/  SHFL.IDX PT, R7, R14, 0x1, 0x181f ;  /* 0x00381f000e077f89 */ /* 0x00446200000e0000 */
[----:B------:R-:W-:-:S03]  /*ef20*/  CS2R R46, SRZ ;  /* 0x00000000002e7805 */ /* 0x000fc6000001ff00 */
[----:B------:R2:W1:Y:S01]  /*ef30*/  SHFL.IDX PT, R8, R12, 0x1, 0x181f ;  /* 0x00381f000c087f89 */ /* 0x00046200000e0000 */
[----:B------:R-:W-:-:S03]  /*ef40*/  CS2R R44, SRZ ;  /* 0x00000000002c7805 */ /* 0x000fc6000001ff00 */
[----:B------:R2:W1:Y:S01]  /*ef50*/  SHFL.IDX PT, R9, R13, 0x1, 0x181f ;  /* 0x00381f000d097f89 */ /* 0x00046200000e0000 */
[----:B------:R-:W-:-:S03]  /*ef60*/  CS2R R42, SRZ ;  /* 0x00000000002a7805 */ /* 0x000fc6000001ff00 */
[----:B------:R2:W1:Y:S01]  /*ef70*/  SHFL.IDX PT, R10, R11, 0x1, 0x181f ;  /* 0x00381f000b0a7f89 */ /* 0x00046200000e0000 */
[----:B------:R-:W-:Y:S01]  /*ef80*/  CS2R R40, SRZ ;  /* 0x0000000000287805 */ /* 0x000fe2000001ff00 */
[----:B------:R-:W-:Y:S01]  /*ef90*/  ISETP.GE.AND P2, PT, R16, c[0x0][0x27c], PT ;  /* 0x00009f0010007a0c */ /* 0x000fe20003f46270 */
[----:B---3--:R-:W-:Y:S02]  /*efa0*/  IMAD.MOV.U32 R6, RZ, RZ, R22 ;  /* 0x000000ffff067224 */ /* 0x008fe400078e0016 */
[----:B-1----:R-:W-:Y:S02]  /*efb0*/  IMAD.MOV.U32 R4, RZ, RZ, R20 ;  /* 0x000000ffff047224 */ /* 0x002fe400078e0014 */
[----:B------:R-:W-:Y:S01]  /*efc0*/  IMAD.MOV.U32 R2, RZ, RZ, R21 ;  /* 0x000000ffff027224 */ /* 0x000fe200078e0015 */
[----:B------:R-:W-:Y:S02]  /*efd0*/  MOV R5, R23 ;  /* 0x0000001700057202 */ /* 0x000fe40000000f00 */
[----:B------:R-:W-:-:S02]  /*efe0*/  PRMT R31, R6, 0x7610, R31 ;  /* 0x00007610061f7816 */ /* 0x000fc4000000001f */
[----:B------:R-:W-:Y:S02]  /*eff0*/  PRMT R19, R4, 0x7610, R19 ;  /* 0x0000761004137816 */ /* 0x000fe40000000013 */
[----:B------:R-:W-:Y:S02]  /*f000*/  PRMT R29, R2, 0x7610, R29 ;  /* 0x00007610021d7816 */ /* 0x000fe4000000001d */
[----:B------:R-:W-:Y:S01]  /*f010*/  PRMT R30, R30, 0x5410, R5 ;  /* 0x000054101e1e7816 */ /* 0x000fe20000000005 */
[----:B----4-:R-:W-:Y:S01]  /*f020*/  IMAD.MOV.U32 R6, RZ, RZ, R26 ;  /* 0x000000ffff067224 */ /* 0x010fe200078e001a */
[----:B------:R-:W-:Y:S01]  /*f030*/  MOV R5, R27 ;  /* 0x0000001b00057202 */ /* 0x000fe20000000f00 */
[----:B------:R-:W-:Y:S02]  /*f040*/  IMAD.MOV.U32 R4, RZ, RZ, R24 ;  /* 0x000000ffff047224 */ /* 0x000fe400078e0018 */
[----:B------:R-:W-:Y:S01]  /*f050*/  IMAD.MOV.U32 R2, RZ, RZ, R25 ;  /* 0x000000ffff027224 */ /* 0x000fe200078e0019 */
[----:B------:R-:W-:-:S02]  /*f060*/  PRMT R30, R6, 0x7610, R30 ;  /* 0x00007610061e7816 */ /* 0x000fc4000000001e */
[----:B------:R-:W-:Y:S02]  /*f070*/  PRMT R29, R29, 0x5410, R5 ;  /* 0x000054101d1d7816 */ /* 0x000fe40000000005 */
[----:B------:R-:W-:Y:S01]  /*f080*/  PRMT R28, R2, 0x5410, R4 ;  /* 0x00005410021c7816 */ /* 0x000fe20000000004 */
[----:B------:R-:W-:Y:S05]  /*f090*/  @P3 BRA `(.L_x_3698) ;  /* 0x000000c000003947 */ /* 0x000fea0003800000 */
[----:B--2---:R-:W-:Y:S01]  /*f0a0*/  CS2R R44, SRZ ;  /* 0x00000000002c7805 */ /* 0x004fe2000001ff00 */
        /* <DEDUP_REMOVED lines=11> */
.L_x_3698:
[----:B--2---:R-:W-:Y:S05]  /*f160*/  BSYNC B0 ;  /* 0x0000000000007941 */ /* 0x004fea0003800000 */
.L_x_3697:
[----:B-1----:R-:W1:Y:S01]  /*f170*/  SHFL.IDX PT, R6, R14, 0x2, 0x181f ;  /* 0x00581f000e067f89 */ /* 0x002e6200000e0000 */
[----:B------:R-:W-:Y:S01]  /*f180*/  ISETP.NE.AND P0, PT, R38, RZ, PT ;  /* 0x000000ff2600720c */ /* 0x000fe20003f05270 */
[----:B------:R-:W-:Y:S01]  /*f190*/  CS2R R54, SRZ ;  /* 0x0000000000367805 */ /* 0x000fe2000001ff00 */
[----:B------:R-:W-:Y:S01]  /*f1a0*/  CS2R R52, SRZ ;  /* 0x0000000000347805 */ /* 0x000fe2000001ff00 */
[----:B------:R-:W2:Y:S01]  /*f1b0*/  SHFL.IDX PT, R4, R13, 0x2, 0x181f ;  /* 0x00581f000d047f89 */ /* 0x000ea200000e0000 */
[----:B------:R-:W-:Y:S02]  /*f1c0*/  ISETP.GE.OR P0, PT, R16, c[0x0][0x27c], P0 ;  /* 0x00009f0010007a0c */ /* 0x000fe40000706670 */
[----:B------:R-:W-:Y:S01]  /*f1d0*/  ISETP.NE.AND P3, PT, R48, RZ, PT ;  /* 0x000000ff3000720c */ /* 0x000fe20003f65270 */
[----:B------:R-:W-:Y:S10]  /*f1e0*/  SHFL.IDX PT, R8, R11, 0x2, 0x181f ;  /* 0x00581f000b087f89 */ /* 0x000ff400000e0000 */
[C---:B------:R-:W-:Y:S01]  /*f1f0*/  @!P0 IMAD.SHL.U32 R2, R16.reuse, 0x2, RZ ;  /* 0x0000000210028824 */ /* 0x040fe200078e00ff */
[----:B------:R-:W-:-:S04]  /*f200*/  @!P0 SHF.L.U64.HI R5, R16, 0x1, R37 ;  /* 0x0000000110058819 */ /* 0x000fc80000010225 */
[----:B-1----:R-:W-:-:S05]  /*f210*/  @!P0 IADD3 R6, P1, R6, R2, RZ ;  /* 0x0000000206068210 */ /* 0x002fca0007f3e0ff */
[----:B--2---:R-:W-:Y:S02]  /*f220*/  @!P0 IMAD.X R7, R4, 0x1, R5, P1 ;  /* 0x0000000104078824 */ /* 0x004fe400008e0605 */
[----:B------:R-:W1:Y:S01]  /*f230*/  SHFL.IDX PT, R4, R12, 0x2, 0x181f ;  /* 0x00581f000c047f89 */ /* 0x000e6200000e0000 */
[----:B------:R-:W-:Y:S01]  /*f240*/  CS2R R58, SRZ ;  /* 0x00000000003a7805 */ /* 0x000fe2000001ff00 */
[----:B------:R-:W-:Y:S02]  /*f250*/  CS2R R56, SRZ ;  /* 0x0000000000387805 */ /* 0x000fe4000001ff00 */
[----:B------:R2:W3:Y:S01]  /*f260*/  @!P0 LD.E.128 R52, [R6.64] ;  /* 0x0000001c06348980 */ /* 0x0004e2000c101d00 */
[----:B-1----:R-:W-:-:S05]  /*f270*/  @!P0 IADD3 R4, P1, R4, R2, RZ ;  /* 0x0000000204048210 */ /* 0x002fca0007f3e0ff */
[----:B------:R-:W-:-:S05]  /*f280*/  @!P0 IMAD.X R5, R8, 0x1, R5, P1 ;  /* 0x0000000108058824 */ /* 0x000fca00008e0605 */
[----:B------:R1:W4:Y:S01]  /*f290*/  @!P0 LD.E.128 R56, [R4.64] ;  /* 0x0000001c04388980 */ /* 0x000322000c101d00 */
[----:B--2--5:R-:W-:Y:S02]  /*f2a0*/  IMAD.MOV.U32 R6, RZ, RZ, R46 ;  /* 0x000000ffff067224 */ /* 0x024fe400078e002e */
[----:B------:R-:W-:Y:S01]  /*f2b0*/  IMAD.MOV.U32 R2, RZ, RZ, R45 ;  /* 0x000000ffff027224 */ /* 0x000fe200078e002d */
[----:B------:R2:W2:Y:S01]  /*f2c0*/  SHFL.IDX PT, R9, R13, 0x3, 0x181f ;  /* 0x00781f000d097f89 */ /* 0x0004a200000e0000 */
[----:B------:R-:W-:Y:S01]  /*f2d0*/  BSSY B0, `(.L_x_3699) ;  /* 0x000002b000007945 */ /* 0x000fe20003800000 */
[----:B-1----:R-:W-:Y:S01]  /*f2e0*/  IMAD.MOV.U32 R4, RZ, RZ, R44 ;  /* 0x000000ffff047224 */ /* 0x002fe200078e002c */
[----:B------:R-:W-:-:S04]  /*f2f0*/  MOV R5, R47 ;  /* 0x0000002f00057202 */ /* 0x000fc80000000f00 */
[----:B------:R-:W-:Y:S01]  /*f300*/  PRMT R71, R5, 0x5410, R6 ;  /* 0x0000541005477816 */ /* 0x000fe20000000006 */
[----:B------:R-:W-:Y:S01]  /*f310*/  IMAD.MOV.U32 R6, RZ, RZ, R42 ;  /* 0x000000ffff067224 */ /* 0x000fe200078e002a */
[----:B------:R-:W-:Y:S01]  /*f320*/  PRMT R51, R2, 0x5410, R4 ;  /* 0x0000541002337816 */ /* 0x000fe20000000004 */
[----:B------:R-:W-:Y:S01]  /*f330*/  IMAD.MOV.U32 R4, RZ, RZ, R40 ;  /* 0x000000ffff047224 */ /* 0x000fe200078e0028 */
[----:B------:R-:W-:Y:S01]  /*f340*/  MOV R5, R43 ;  /* 0x0000002b00057202 */ /* 0x000fe20000000f00 */
[----:B------:R-:W-:-:S03]  /*f350*/  IMAD.MOV.U32 R2, RZ, RZ, R41 ;  /* 0x000000ffff027224 */ /* 0x000fc600078e0029 */
[----:B------:R-:W-:Y:S02]  /*f360*/  PRMT R70, R5, 0x5410, R6 ;  /* 0x0000541005467816 */ /* 0x000fe40000000006 */
[----:B------:R-:W-:Y:S01]  /*f370*/  PRMT R50, R2, 0x5410, R4 ;  /* 0x0000541002327816 */ /* 0x000fe20000000004 */
[----:B------:R1:W1:Y:S01]  /*f380*/  SHFL.IDX PT, R7, R14, 0x3, 0x181f ;  /* 0x00781f000e077f89 */ /* 0x00026200000e0000 */
[----:B------:R-:W-:-:S03]  /*f390*/  CS2R R66, SRZ ;  /* 0x0000000000427805 */ /* 0x000fc6000001ff00 */
[----:B------:R1:W1:Y:S01]  /*f3a0*/  SHFL.IDX PT, R10, R11, 0x3, 0x181f ;  /* 0x00781f000b0a7f89 */ /* 0x00026200000e0000 */
[----:B------:R-:W-:-:S03]  /*f3b0*/  CS2R R64, SRZ ;  /* 0x0000000000407805 */ /* 0x000fc6000001ff00 */
[----:B------:R1:W1:Y:S01]  /*f3c0*/  SHFL.IDX PT, R8, R12, 0x3, 0x181f ;  /* 0x00781f000c087f89 */ /* 0x00026200000e0000 */
[----:B------:R-:W-:Y:S01]  /*f3d0*/  CS2R R62, SRZ ;  /* 0x00000000003e7805 */ /* 0x000fe2000001ff00 */
[----:B------:R-:W-:Y:S01]  /*f3e0*/  CS2R R60, SRZ ;  /* 0x00000000003c7805 */ /* 0x000fe2000001ff00 */
[----:B---3--:R-:W-:Y:S01]  /*f3f0*/  IMAD.MOV.U32 R6, RZ, RZ, R54 ;  /* 0x000000ffff067224 */ /* 0x008fe200078e0036 */
[----:B------:R-:W-:Y:S01]  /*f400*/  MOV R5, R55 ;  /* 0x0000003700057202 */ /* 0x000fe20000000f00 */
[----:B------:R-:W-:Y:S02]  /*f410*/  IMAD.MOV.U32 R4, RZ, RZ, R52 ;  /* 0x000000ffff047224 */ /* 0x000fe400078e0034 */
[----:B------:R-:W-:Y:S01]  /*f420*/  IMAD.MOV.U32 R2, RZ, RZ, R53 ;  /* 0x000000ffff027224 */ /* 0x000fe200078e0035 */
[----:B------:R-:W-:-:S04]  /*f430*/  PRMT R107, R5, 0x5410, R6 ;  /* 0x00005410056b7816 */ /* 0x000fc80000000006 */
[----:B------:R-:W-:Y:S01]  /*f440*/  PRMT R105, R2, 0x5410, R4 ;  /* 0x0000541002697816 */ /* 0x000fe20000000004 */
[----:B----4-:R-:W-:Y:S01]  /*f450*/  IMAD.MOV.U32 R6, RZ, RZ, R58 ;  /* 0x000000ffff067224 */ /* 0x010fe200078e003a */
[----:B------:R-:W-:Y:S01]  /*f460*/  MOV R5, R59 ;  /* 0x0000003b00057202 */ /* 0x000fe20000000f00 */
[----:B------:R-:W-:Y:S02]  /*f470*/  IMAD.MOV.U32 R4, RZ, RZ, R56 ;  /* 0x000000ffff047224 */ /* 0x000fe400078e0038 */
[----:B------:R-:W-:Y:S01]  /*f480*/  IMAD.MOV.U32 R2, RZ, RZ, R57 ;  /* 0x000000ffff027224 */ /* 0x000fe200078e0039 */
[----:B------:R-:W-:-:S04]  /*f490*/  PRMT R106, R5, 0x5410, R6 ;  /* 0x00005410056a7816 */ /* 0x000fc80000000006 */
[----:B------:R-:W-:Y:S01]  /*f4a0*/  PRMT R104, R2, 0x5410, R4 ;  /* 0x0000541002687816 */ /* 0x000fe20000000004 */
[----:B------:R-:W-:Y:S05]  /*f4b0*/  @P3 BRA `(.L_x_3700) ;  /* 0x000000c000003947 */ /* 0x000fea0003800000 */
[----:B-12---:R-:W-:Y:S01]  /*f4c0*/  CS2R R64, SRZ ;  /* 0x0000000000407805 */ /* 0x006fe2000001ff00 */
        /* <DEDUP_REMOVED lines=11> */
.L_x_3700:
[----:B-12---:R-:W-:Y:S05]  /*f580*/  BSYNC B0 ;  /* 0x0000000000007941 */ /* 0x006fea0003800000 */
.L_x_3699:
[----:B------:R-:W1:Y:S01]  /*f590*/  SHFL.IDX PT, R6, R14, 0x4, 0x181f ;  /* 0x00981f000e067f89 */ /* 0x000e6200000e0000 */
[----:B------:R-:W-:Y:S01]  /*f5a0*/  ISETP.NE.AND P0, PT, R69, RZ, PT ;  /* 0x000000ff4500720c */ /* 0x000fe20003f05270 */
[----:B------:R-:W-:Y:S01]  /*f5b0*/  CS2R R74, SRZ ;  /* 0x00000000004a7805 */ /* 0x000fe2000001ff00 */
[----:B------:R-:W-:Y:S01]  /*f5c0*/  ISETP.NE.AND P3, PT, R72, RZ, PT ;  /* 0x000000ff4800720c */ /* 0x000fe20003f65270 */
[----:B------:R-:W2:Y:S01]  /*f5d0*/  SHFL.IDX PT, R4, R13, 0x4, 0x181f ;  /* 0x00981f000d047f89 */ /* 0x000ea200000e0000 */
[C---:B------:R-:W-:Y:S01]  /*f5e0*/  ISETP.GE.OR P0, PT, R16.reuse, c[0x0][0x27c], P0 ;  /* 0x00009f0010007a0c */ /* 0x040fe20000706670 */
[----:B------:R-:W-:Y:S02]  /*f5f0*/  CS2R R72, SRZ ;  /* 0x0000000000487805 */ /* 0x000fe4000001ff00 */
        /* <DEDUP_REMOVED lines=58> */
.L_x_3702:
[----:B-12---:R-:W-:Y:S05]  /*f9a0*/  BSYNC B0 ;  /* 0x0000000000007941 */ /* 0x006fea0003800000 */
.L_x_3701:
[----:B------:R-:W1:Y:S01]  /*f9b0*/  SHFL.IDX PT, R6, R14, 0x6, 0x181f ;  /* 0x00d81f000e067f89 */ /* 0x000e6200000e0000 */
[----:B------:R-:W-:Y:S01]  /*f9c0*/  ISETP.NE.AND P0, PT, R89, RZ, PT ;  /* 0x000000ff5900720c */ /* 0x000fe20003f05270 */
[----:B------:R-:W-:Y:S01]  /*f9d0*/  CS2R R98, SRZ ;  /* 0x0000000000627805 */ /* 0x000fe2000001ff00 */
[----:B------:R-:W-:Y:S01]  /*f9e0*/  CS2R R96, SRZ ;  /* 0x0000000000607805 */ /* 0x000fe2000001ff00 */
[----:B------:R-:W2:Y:S01]  /*f9f0*/  SHFL.IDX PT, R7, R13, 0x6, 0x181f ;  /* 0x00d81f000d077f89 */ /* 0x000ea200000e0000 */
[----:B------:R-:W-:-:S03]  /*fa00*/  ISETP.GE.OR P0, PT, R16, c[0x0][0x27c], P0 ;  /* 0x00009f0010007a0c */ /* 0x000fc60000706670 */
[----:B------:R-:W3:Y:S04]  /*fa10*/  SHFL.IDX PT, R4, R12, 0x6, 0x181f ;  /* 0x00d81f000c047f89 */ /* 0x000ee800000e0000 */
[----:B------:R-:W4:Y:S06]  /*fa20*/  SHFL.IDX PT, R8, R11, 0x6, 0x181f ;  /* 0x00d81f000b087f89 */ /* 0x000f2c00000e0000 */
        /* <DEDUP_REMOVED lines=12> */
[----:B------:R-:W-:Y:S01]  /*faf0*/  CS2R R102, SRZ ;  /* 0x0000000000667805 */ /* 0x000fe2000001ff00 */
[----:B------:R2:W2:Y:S01]  /*fb00*/  SHFL.IDX PT, R10, R13, 0x7, 0x181f ;  /* 0x00f81f000d0a7f89 */ /* 0x0004a200000e0000 */
[----:B------:R-:W-:Y:S01]  /*fb10*/  CS2R R100, SRZ ;  /* 0x0000000000647805 */ /* 0x000fe2000001ff00 */
[----:B------:R-:W-:Y:S01]  /*fb20*/  CS2R R90, SRZ ;  /* 0x00000000005a7805 */ /* 0x000fe2000001ff00 */
[----:B------:R-:W-:Y:S01]  /*fb30*/  CS2R R88, SRZ ;  /* 0x0000000000587805 */ /* 0x000fe2000001ff00 */
[----:B------:R2:W2:Y:S04]  /*fb40*/  SHFL.IDX PT, R8, R12, 0x7, 0x181f ;  /* 0x00f81f000c087f89 */ /* 0x0004a800000e0000 */
[----:B------:R2:W2:Y:S01]  /*fb50*/  SHFL.IDX PT, R9, R11, 0x7, 0x181f ;  /* 0x00f81f000b097f89 */ /* 0x0004a200000e0000 */
[----:B-1----:R-:W-:-:S03]  /*fb60*/  IMAD.MOV.U32 R6, RZ, RZ, R86 ;  /* 0x000000ffff067224 */ /* 0x002fc600078e0056 */
[----:B------:R1:W1:Y:S01]  /*fb70*/  SHFL.IDX PT, R7, R14, 0x7, 0x181f ;  /* 0x00f81f000e077f89 */ /* 0x00026200000e0000 */
[----:B---3--:R-:W-:Y:S01]  /*fb80*/  IMAD.MOV.U32 R4, RZ, RZ, R84 ;  /* 0x000000ffff047224 */ /* 0x008fe200078e0054 */
        /* <DEDUP_REMOVED lines=34> */
.L_x_3704:
[----:B-1----:R-:W-:Y:S05]  /*fdb0*/  BSYNC B0 ;  /* 0x0000000000007941 */ /* 0x002fea0003800000 */
.L_x_3703:
[----:B------:R-:W-:Y:S01]  /*fdc0*/  UIADD3 UR4, -UR18, UR20, URZ ;  /* 0x0000001412047290 */ /* 0x000fe2000fffe13f */
[----:B-----5:R-:W-:Y:S01]  /*fdd0*/  IMAD.MOV.U32 R2, RZ, RZ, R102 ;  /* 0x000000ffff027224 */ /* 0x020fe200078e0066 */
[----:B------:R-:W-:-:S04]  /*fde0*/  DEPBAR.LE SB0, 0x1 ;  /* 0x000080400000791a */ /* 0x000fc80000000000 */
[----:B------:R-:W-:Y:S01]  /*fdf0*/  UISETP.LT.AND UP0, UPT, UR4, 0x80, UPT ;  /* 0x000000800400788c */ /* 0x000fe2000bf01270 */
[----:B------:R-:W-:Y:S01]  /*fe00*/  PRMT R126, R126, 0x5410, R2 ;  /* 0x000054107e7e7816 */ /* 0x000fe20000000002 */
[----:B------:R-:W-:Y:S01]  /*fe10*/  IMAD.MOV.U32 R5, RZ, RZ, R103 ;  /* 0x000000ffff057224 */ /* 0x000fe200078e0067 */
[----:B------:R-:W-:Y:S01]  /*fe20*/  MOV R6, R90 ;  /* 0x0000005a00067202 */ /* 0x000fe20000000f00 */
[----:B------:R-:W-:Y:S01]  /*fe30*/  USEL UR4, UR4, 0x80, UP0 ;  /* 0x0000008004047887 */ /* 0x000fe20008000000 */
[----:B------:R-:W-:Y:S01]  /*fe40*/  IMAD.MOV.U32 R4, RZ, RZ, R100 ;  /* 0x000000ffff047224 */ /* 0x000fe200078e0064 */
[----:B------:R-:W-:Y:S01]  /*fe50*/  BSSY B0, `(.L_x_3705) ;  /* 0x0000073000007945 */ /* 0x000fe20003800000 */
[----:B------:R-:W-:Y:S01]  /*fe60*/  IMAD.MOV.U32 R2, RZ, RZ, R101 ;  /* 0x000000ffff027224 */ /* 0x000fe200078e0065 */
[----:B------:R-:W-:Y:S01]  /*fe70*/  PRMT R126, R5, 0x7610, R126 ;  /* 0x00007610057e7816 */ /* 0x000fe2000000007e */
[----:B------:R-:W-:Y:S01]  /*fe80*/  IMAD.MOV.U32 R5, RZ, RZ, R91 ;  /* 0x000000ffff057224 */ /* 0x000fe200078e005b */
[----:B------:R-:W-:Y:S01]  /*fe90*/  BAR.SYNC.DEFER_BLOCKING 0x0 ;  /* 0x0000000000007b1d */ /* 0x000fe20000010000 */
[----:B------:R-:W-:-:S02]  /*fea0*/  ISETP.GE.OR P0, PT, R68, UR4, P2 ;  /* 0x0000000444007c0c */ /* 0x000fc40009706670 */
[----:B------:R-:W-:Y:S01]  /*feb0*/  PRMT R124, R2, 0x5410, R4 ;  /* 0x00005410027c7816 */ /* 0x000fe20000000004 */
[----:B------:R-:W-:Y:S01]  /*fec0*/  IMAD.MOV.U32 R4, RZ, RZ, R88 ;  /* 0x000000ffff047224 */ /* 0x000fe200078e0058 */
[----:B------:R-:W-:Y:S02]  /*fed0*/  MOV R2, R89 ;  /* 0x0000005900027202 */ /* 0x000fe40000000f00 */
[----:B------:R-:W-:Y:S02]  /*fee0*/  PRMT R125, R5, 0x5410, R6 ;  /* 0x00005410057d7816 */ /* 0x000fe40000000006 */
[----:B------:R-:W-:-:S05]  /*fef0*/  PRMT R123, R2, 0x5410, R4 ;  /* 0x00005410027b7816 */ /* 0x000fca0000000004 */
[----:B------:R-:W-:Y:S05]  /*ff00*/  @P0 BRA `(.L_x_3706) ;  /* 0x0000067000000947 */ /* 0x000fea0003800000 */
[----:B------:R-:W-:Y:S01]  /*ff10*/  IMAD.MOV.U32 R2, RZ, RZ, c[0x0][0x27c] ;  /* 0x00009f00ff027624 */ /* 0x000fe200078e00ff */
[----:B------:R-:W1:Y:S01]  /*ff20*/  LDS.128 R8, [R34+0x8100] ;  /* 0x0081000022087984 */ /* 0x000e620000000c00 */
[----:B------:R-:W-:Y:S02]  /*ff30*/  SHF.R.U64 R13, R22, 0x10, R23 ;  /* 0x00000010160d7819 */ /* 0x000fe40000001217 */
[----:B------:R-:W-:Y:S02]  /*ff40*/  SHF.R.U64 R15, R24, 0x10, R25 ;  /* 0x00000010180f7819 */ /* 0x000fe40000001219 */
[----:B------:R-:W-:Y:S02]  /*ff50*/  LEA.HI R2, R2, R49, RZ, 0x1d ;  /* 0x0000003102027211 */ /* 0x000fe400078fe8ff */
[----:B------:R-:W-:Y:S02]  /*ff60*/  SHF.R.U64 R17, R26, 0x10, R27 ;  /* 0x000000101a117819 */ /* 0x000fe4000000121b */
[----:B------:R-:W-:Y:S01]  /*ff70*/  SHF.R.S32.HI R5, RZ, 0x1f, R2 ;  /* 0x0000001fff057819 */ /* 0x000fe20000011402 */
[----:B------:R-:W-:Y:S01]  /*ff80*/  IMAD.SHL.U32 R4, R2, 0x8, RZ ;  /* 0x0000000802047824 */ /* 0x000fe200078e00ff */
[----:B------:R-:W-:-:S02]  /*ff90*/  PRMT R26, R31, 0x5410, R13 ;  /* 0x000054101f1a7816 */ /* 0x000fc4000000000d */
[----:B------:R-:W-:Y:S02]  /*ffa0*/  LEA.HI R2, R5, R2, RZ, 0x3 ;  /* 0x0000000205027211 */ /* 0x000fe400078f18ff */
[----:B------:R-:W-:Y:S02]  /*ffb0*/  LOP3.LUT R4, R18, 0x38, R4, 0xf8, !PT ;  /* 0x0000003812047812 */ /* 0x000fe400078ef804 */
[----:B------:R-:W-:Y:S01]  /*ffc0*/  PRMT R13, R28, 0x5432, R15 ;  /* 0x000054321c0d7816 */ /* 0x000fe2000000000f */
[----:B------:R-:W-:Y:S01]  /*ffd0*/  IMAD.SHL.U32 R2, R2, 0x400, RZ ;  /* 0x0000040002027824 */ /* 0x000fe200078e00ff */
[----:B------:R-:W-:Y:S02]  /*ffe0*/  LOP3.LUT R4, R4, R33, RZ, 0x3c, !PT ;  /* 0x0000002104047212 */ /* 0x000fe400078e3cff */
[----:B------:R-:W-:Y:S01]  /*fff0*/  SHF.R.U32.HI R16, RZ, 0x10, R25 ;  /* 0x00000010ff107819 */ /* 0x000fe20000011619 */
[----:B------:R-:W-:Y:S01]  /*10000*/  IMAD.U32 R31, R13, 0x10000, RZ ;  /* 0x000100000d1f7824 */ /* 0x000fe200078e00ff */
[----:B------:R-:W-:-:S02]  /*10010*/  LOP3.LUT R2, R2, 0x7fffe000, RZ, 0xc0, !PT ;  /* 0x7fffe00002027812 */ /* 0x000fc400078ec0ff */
[----:B------:R-:W-:Y:S02]  /*10020*/  SHF.R.U32.HI R14, RZ, 0x10, R23 ;  /* 0x00000010ff0e7819 */ /* 0x000fe40000011617 */
[----:B------:R-:W-:Y:S02]  /*10030*/  IADD3 R2, R4, R2, R32 ;  /* 0x0000000204027210 */ /* 0x000fe40007ffe020 */
[----:B------:R-:W-:Y:S02]  /*10040*/  SHF.R.U32.HI R12, RZ, 0x10, R21 ;  /* 0x00000010ff0c7819 */ /* 0x000fe40000011615 */
[----:B------:R-:W-:Y:S01]  /*10050*/  SHF.R.U32.HI R18, RZ, 0x10, R27 ;  /* 0x00000010ff127819 */ /* 0x000fe2000001161b */
[----:B------:R-:W-:Y:S01]  /*10060*/  IMAD.SHL.U32 R33, R2, 0x2, RZ ;  /* 0x0000000202217824 */ /* 0x000fe200078e00ff */
[----:B------:R-:W-:Y:S02]  /*10070*/  SHF.R.U64 R2, R20, 0x10, R21 ;  /* 0x0000001014027819 */ /* 0x000fe40000001215 */
[----:B------:R-:W-:-:S02]  /*10080*/  PRMT R16, R28, 0x5410, R16 ;  /* 0x000054101c107816 */ /* 0x000fc40000000010 */
[----:B------:R-:W2:Y:S01]  /*10090*/  LDS.128 R4, [R33+0x8100] ;  /* 0x0081000021047984 */ /* 0x000ea20000000c00 */
[----:B------:R-:W-:Y:S02]  /*100a0*/  PRMT R19, R19, 0x5410, R2 ;  /* 0x0000541013137816 */ /* 0x000fe40000000002 */
[----:B------:R-:W-:Y:S01]  /*100b0*/  PRMT R27, R30, 0x5432, R14 ;  /* 0x000054321e1b7816 */ /* 0x000fe2000000000e */
[----:B-1----:R-:W-:Y:S01]  /*100c0*/  IMAD.U32 R14, R11, 0x10000, RZ ;  /* 0x000100000b0e7824 */ /* 0x002fe200078e00ff */
[----:B------:R-:W-:Y:S01]  /*100d0*/  PRMT R20, R29, 0x5410, R12 ;  /* 0x000054101d147816 */ /* 0x000fe2000000000c */
[----:B------:R-:W-:Y:S01]  /*100e0*/  IMAD.U32 R12, R8, 0x10000, RZ ;  /* 0x00010000080c7824 */ /* 0x000fe200078e00ff */
[----:B------:R-:W-:Y:S01]  /*100f0*/  PRMT R25, R30, 0x5410, R17 ;  /* 0x000054101e197816 */ /* 0x000fe20000000011 */
[----:B------:R-:W-:Y:S01]  /*10100*/  IMAD.U32 R30, R19, 0x10000, RZ ;  /* 0x00010000131e7824 */ /* 0x000fe200078e00ff */
[----:B------:R-:W-:Y:S01]  /*10110*/  LOP3.LUT R28, R11, 0xffff0000, RZ, 0xc0, !PT ;  /* 0xffff00000b1c7812 */ /* 0x000fe200078ec0ff */
[----:B------:R-:W-:Y:S01]  /*10120*/  IMAD.U32 R48, R16, 0x10000, RZ ;  /* 0x0001000010307824 */ /* 0x000fe200078e00ff */
[----:B------:R-:W-:Y:S01]  /*10130*/  PRMT R24, R29, 0x5432, R18 ;  /* 0x000054321d187816 */ /* 0x000fe20000000012 */
[----:B------:R-:W-:Y:S01]  /*10140*/  IMAD.U32 R23, R10, 0x10000, RZ ;  /* 0x000100000a177824 */ /* 0x000fe200078e00ff */
[----:B------:R-:W-:-:S02]  /*10150*/  LOP3.LUT R17, R8, 0xffff0000, RZ, 0xc0, !PT ;  /* 0xffff000008117812 */ /* 0x000fc400078ec0ff */
[C---:B------:R-:W-:Y:S01]  /*10160*/  SHF.L.U32 R15, R9.reuse, 0x10, RZ ;  /* 0x00000010090f7819 */ /* 0x040fe200000006ff */
[----:B------:R-:W-:Y:S01]  /*10170*/  IMAD.U32 R39, R24, 0x10000, RZ ;  /* 0x0001000018277824 */ /* 0x000fe200078e00ff */
[----:B------:R-:W-:Y:S02]  /*10180*/  LOP3.LUT R18, R9, 0xffff0000, RZ, 0xc0, !PT ;  /* 0xffff000009127812 */ /* 0x000fe400078ec0ff */
[----:B------:R-:W-:Y:S02]  /*10190*/  LOP3.LUT R29, R10, 0xffff0000, RZ, 0xc0, !PT ;  /* 0xffff00000a1d7812 */ /* 0x000fe400078ec0ff */
[----:B------:R-:W-:Y:S01]  /*101a0*/  LOP3.LUT R13, R13, 0xffff0000, RZ, 0xc0, !PT ;  /* 0xffff00000d0d7812 */ /* 0x000fe200078ec0ff */
[----:B--2---:R-:W-:Y:S01]  /*101b0*/  IMAD.U32 R2, R4, 0x10000, RZ ;  /* 0x0001000004027824 */ /* 0x004fe200078e00ff */
[C---:B------:R-:W-:Y:S02]  /*101c0*/  SHF.L.U32 R11, R6.reuse, 0x10, RZ ;  /* 0x00000010060b7819 */ /* 0x040fe400000006ff */
[----:B------:R-:W-:Y:S01]  /*101d0*/  LOP3.LUT R22, R6, 0xffff0000, RZ, 0xc0, !PT ;  /* 0xffff000006167812 */ /* 0x000fe200078ec0ff */
[----:B------:R-:W-:Y:S01]  /*101e0*/  FMUL.FTZ R6, R2, R31 ;  /* 0x0000001f02067220 */ /* 0x000fe20000410000 */
[----:B------:R-:W-:-:S02]  /*101f0*/  SHF.L.U32 R8, R5, 0x10, RZ ;  /* 0x0000001005087819 */ /* 0x000fc400000006ff */
[----:B------:R-:W-:Y:S01]  /*10200*/  LOP3.LUT R9, R4, 0xffff0000, RZ, 0xc0, !PT ;  /* 0xffff000004097812 */ /* 0x000fe200078ec0ff */
[-C--:B------:R-:W-:Y:S01]  /*10210*/  FMUL.FTZ R4, R2, R30.reuse ;  /* 0x0000001e02047220 */ /* 0x080fe20000410000 */
[----:B------:R-:W-:Y:S01]  /*10220*/  LOP3.LUT R10, R5, 0xffff0000, RZ, 0xc0, !PT ;  /* 0xffff0000050a7812 */ /* 0x000fe200078ec0ff */
[C---:B------:R-:W-:Y:S01]  /*10230*/  IMAD.U32 R5, R7.reuse, 0x10000, RZ ;  /* 0x0001000007057824 */ /* 0x040fe200078e00ff */
[----:B------:R-:W-:Y:S01]  /*10240*/  LOP3.LUT R21, R7, 0xffff0000, RZ, 0xc0, !PT ;  /* 0xffff000007157812 */ /* 0x000fe200078ec0ff */
[----:B------:R-:W-:Y:S01]  /*10250*/  FFMA.FTZ R38, R12, R30, -R6 ;  /* 0x0000001e0c267223 */ /* 0x000fe20000010806 */
[----:B------:R-:W-:Y:S01]  /*10260*/  SHF.L.U32 R7, R27, 0x10, RZ ;  /* 0x000000101b077819 */ /* 0x000fe200000006ff */
[----:B------:R-:W-:Y:S02]  /*10270*/  IMAD.U32 R30, R20, 0x10000, RZ ;  /* 0x00010000141e7824 */ /* 0x000fe400078e00ff */
[----:B------:R-:W-:Y:S02]  /*10280*/  FMUL.FTZ R2, R8, R48 ;  /* 0x0000003008027220 */ /* 0x000fe40000410000 */
[----:B------:R-:W-:Y:S01]  /*10290*/  FFMA.FTZ R35, R12, R31, R4 ;  /* 0x0000001f0c237223 */ /* 0x000fe20000010004 */
[----:B------:R-:W-:Y:S01]  /*102a0*/  LOP3.LUT R12, R20, 0xffff0000, RZ, 0xc0, !PT ;  /* 0xffff0000140c7812 */ /* 0x000fe200078ec0ff */
[----:B------:R-:W-:-:S02]  /*102b0*/  FMUL.FTZ R4, R5, R39 ;  /* 0x0000002705047220 */ /* 0x000fc40000410000 */
[-C--:B------:R-:W-:Y:S02]  /*102c0*/  FFMA.FTZ R32, R15, R30.reuse, -R2 ;  /* 0x0000001e0f207223 */ /* 0x080fe40000010802 */
[-C--:B------:R-:W-:Y:S02]  /*102d0*/  FMUL.FTZ R2, R5, R7.reuse ;  /* 0x0000000705027220 */ /* 0x080fe40000410000 */
[C---:B------:R-:W-:Y:S01]  /*102e0*/  FFMA.FTZ R31, R14.reuse, R7, -R4 ;  /* 0x000000070e1f7223 */ /* 0x040fe20000010804 */
[----:B------:R-:W-:Y:S01]  /*102f0*/  LOP3.LUT R4, R19, 0xffff0000, RZ, 0xc0, !PT ;  /* 0xffff000013047812 */ /* 0x000fe200078ec0ff */
[----:B------:R-:W-:Y:S01]  /*10300*/  FFMA.FTZ R19, R14, R39, R2 ;  /* 0x000000270e137223 */ /* 0x000fe20000010002 */
[----:B------:R-:W-:Y:S01]  /*10310*/  LOP3.LUT R7, R16, 0xffff0000, RZ, 0xc0, !PT ;  /* 0xffff000010077812 */ /* 0x000fe200078ec0ff */
[----:B------:R-:W-:Y:S01]  /*10320*/  FMUL.FTZ R2, R9, R13 ;  /* 0x0000000d09027220 */ /* 0x000fe20000410000 */
[----:B------:R-:W-:Y:S01]  /*10330*/  LOP3.LUT R16, R24, 0xffff0000, RZ, 0xc0, !PT ;  /* 0xffff000018107812 */ /* 0x000fe200078ec0ff */
[----:B------:R-:W-:-:S02]  /*10340*/  FMUL.FTZ R6, R8, R30 ;  /* 0x0000001e08067220 */ /* 0x000fc40000410000 */
[-C--:B------:R-:W-:Y:S02]  /*10350*/  FMUL.FTZ R5, R9, R4.reuse ;  /* 0x0000000409057220 */ /* 0x080fe40000410000 */
[----:B------:R-:W-:Y:S02]  /*10360*/  FFMA.FTZ R8, R17, R4, -R2 ;  /* 0x0000000411087223 */ /* 0x000fe40000010802 */
[----:B------:R-:W-:Y:S02]  /*10370*/  IMAD.U32 R20, R25, 0x10000, RZ ;  /* 0x0001000019147824 */ /* 0x000fe400078e00ff */
[----:B------:R-:W-:Y:S01]  /*10380*/  FMUL.FTZ R2, R10, R12 ;  /* 0x0000000c0a027220 */ /* 0x000fe20000410000 */
[----:B------:R-:W-:Y:S01]  /*10390*/  F2FP.BF16.PACK_AB R8, R8, R38 ;  /* 0x000000260808723e */ /* 0x000fe200000010ff */
[----:B------:R-:W-:Y:S01]  /*103a0*/  FFMA.FTZ R30, R15, R48, R6 ;  /* 0x000000300f1e7223 */ /* 0x000fe20000010006 */
[----:B------:R-:W-:Y:S01]  /*103b0*/  LOP3.LUT R15, R27, 0xffff0000, RZ, 0xc0, !PT ;  /* 0xffff00001b0f7812 */ /* 0x000fe200078ec0ff */
[----:B------:R-:W-:-:S02]  /*103c0*/  IMAD.U32 R6, R26, 0x10000, RZ ;  /* 0x000100001a067824 */ /* 0x000fc400078e00ff */
[----:B------:R-:W-:Y:S02]  /*103d0*/  FMUL.FTZ R4, R10, R7 ;  /* 0x000000070a047220 */ /* 0x000fe40000410000 */
[----:B------:R-:W-:Y:S01]  /*103e0*/  FFMA.FTZ R14, R17, R13, R5 ;  /* 0x0000000d110e7223 */ /* 0x000fe20000010005 */
[----:B------:R-:W-:Y:S01]  /*103f0*/  LOP3.LUT R17, R25, 0xffff0000, RZ, 0xc0, !PT ;  /* 0xffff000019117812 */ /* 0x000fe200078ec0ff */
[C---:B------:R-:W-:Y:S02]  /*10400*/  FMUL.FTZ R5, R11.reuse, R20 ;  /* 0x000000140b057220 */ /* 0x040fe40000410000 */
[----:B------:R-:W-:Y:S01]  /*10410*/  FFMA.FTZ R13, R18, R7, R2 ;  /* 0x00000007120d7223 */ /* 0x000fe20000010002 */
[----:B------:R-:W-:Y:S01]  /*10420*/  LOP3.LUT R7, R26, 0xffff0000, RZ, 0xc0, !PT ;  /* 0xffff00001a077812 */ /* 0x000fe200078ec0ff */
[----:B------:R-:W-:Y:S02]  /*10430*/  FFMA.FTZ R9, R18, R12, -R4 ;  /* 0x0000000c12097223 */ /* 0x000fe40000010804 */
[----:B------:R-:W-:-:S02]  /*10440*/  FMUL.FTZ R2, R11, R6 ;  /* 0x000000060b027220 */ /* 0x000fc40000410000 */
[----:B------:R-:W-:Y:S01]  /*10450*/  FFMA.FTZ R12, R23, R6, -R5 ;  /* 0x00000006170c7223 */ /* 0x000fe20000010805 */
[----:B------:R-:W-:Y:S01]  /*10460*/  F2FP.BF16.PACK_AB R9, R9, R32 ;  /* 0x000000200909723e */ /* 0x000fe200000010ff */
[C---:B------:R-:W-:Y:S02]  /*10470*/  FMUL.FTZ R6, R22.reuse, R17 ;  /* 0x0000001116067220 */ /* 0x040fe40000410000 */
[----:B------:R-:W-:Y:S02]  /*10480*/  FMUL.FTZ R5, R22, R7 ;  /* 0x0000000716057220 */ /* 0x000fe40000410000 */
[----:B------:R-:W-:Y:S02]  /*10490*/  FFMA.FTZ R11, R23, R20, R2 ;  /* 0x00000014170b7223 */ /* 0x000fe40000010002 */
[C---:B------:R-:W-:Y:S02]  /*104a0*/  FMUL.FTZ R4, R21.reuse, R16 ;  /* 0x0000001015047220 */ /* 0x040fe40000410000 */
[----:B------:R-:W-:-:S02]  /*104b0*/  FMUL.FTZ R2, R21, R15 ;  /* 0x0000000f15027220 */ /* 0x000fc40000410000 */
[C---:B------:R-:W-:Y:S02]  /*104c0*/  FFMA.FTZ R10, R29.reuse, R7, -R6 ;  /* 0x000000071d0a7223 */ /* 0x040fe40000010806 */
[----:B------:R-:W-:Y:S01]  /*104d0*/  FFMA.FTZ R6, R29, R17, R5 ;  /* 0x000000111d067223 */ /* 0x000fe20000010005 */
[----:B------:R-:W-:Y:S01]  /*104e0*/  F2FP.BF16.PACK_AB R5, R13, R30 ;  /* 0x0000001e0d05723e */ /* 0x000fe200000010ff */
[----:B------:R-:W-:Y:S01]  /*104f0*/  FFMA.FTZ R7, R28, R15, -R4 ;  /* 0x0000000f1c077223 */ /* 0x000fe20000010804 */
[----:B------:R-:W-:Y:S01]  /*10500*/  F2FP.BF16.PACK_AB R10, R10, R12 ;  /* 0x0000000c0a0a723e */ /* 0x000fe200000010ff */
[----:B------:R-:W-:Y:S01]  /*10510*/  FFMA.FTZ R2, R28, R16, R2 ;  /* 0x000000101c027223 */ /* 0x000fe20000010002 */
[----:B------:R-:W-:Y:S02]  /*10520*/  F2FP.BF16.PACK_AB R6, R6, R11 ;  /* 0x0000000b0606723e */ /* 0x000fe400000010ff */
[----:B------:R-:W-:Y:S02]  /*10530*/  F2FP.BF16.PACK_AB R11, R7, R31 ;  /* 0x0000001f070b723e */ /* 0x000fe400000010ff */
[----:B------:R-:W-:-:S02]  /*10540*/  F2FP.BF16.PACK_AB R4, R14, R35 ;  /* 0x000000230e04723e */ /* 0x000fc400000010ff */
[----:B------:R-:W-:Y:S01]  /*10550*/  F2FP.BF16.PACK_AB R7, R2, R19 ;  /* 0x000000130207723e */ /* 0x000fe200000010ff */
[----:B------:R1:W-:Y:S04]  /*10560*/  STS.128 [R34+0x8100], R8 ;  /* 0x0081000822007388 */ /* 0x0003e80000000c00 */
[----:B------:R1:W-:Y:S02]  /*10570*/  STS.128 [R33+0x8100], R4 ;  /* 0x0081000421007388 */ /* 0x0003e40000000c00 */
.L_x_3706:
[----:B------:R-:W-:Y:S05]  /*10580*/  BSYNC B0 ;  /* 0x0000000000007941 */ /* 0x000fea0003800000 */
.L_x_3705:
[----:B------:R-:W-:Y:S01]  /*10590*/  IADD3 R2, R68, 0x10, RZ ;  /* 0x0000001044027810 */ /* 0x000fe20007ffe0ff */
[----:B------:R-:W-:Y:S03]  /*105a0*/  BSSY B0, `(.L_x_3707) ;  /* 0x0000074000007945 */ /* 0x000fe60003800000 */
[----:B------:R-:W-:-:S13]  /*105b0*/  ISETP.GE.OR P0, PT, R2, UR4, P2 ;  /* 0x0000000402007c0c */ /* 0x000fda0009706670 */
[----:B------:R-:W-:Y:S05]  /*105c0*/  @P0 BRA `(.L_x_3708) ;  /* 0x0000071000000947 */ /* 0x000fea0003800000 */
[----:B-1----:R-:W-:Y:S01]  /*105d0*/  IMAD.MOV.U32 R6, RZ, RZ, c[0x0][0x27c] ;  /* 0x00009f00ff067624 */ /* 0x002fe200078e00ff */
[----:B------:R-:W-:Y:S01]  /*105e0*/  SHF.R.S32.HI R4, RZ, 0x1f, R2 ;  /* 0x0000001fff047819 */ /* 0x000fe20000011402 */
[----:B------:R-:W-:Y:S01]  /*105f0*/  IMAD.SHL.U32 R5, R2, 0x40, RZ ;  /* 0x0000004002057824 */ /* 0x000fe200078e00ff */
[----:B------:R-:W-:Y:S02]  /*10600*/  SHF.R.U32.HI R12, RZ, 0x10, R45 ;  /* 0x00000010ff0c7819 */ /* 0x000fe4000001162d */
[----:B------:R-:W-:Y:S02]  /*10610*/  LEA.HI R6, R6, R49, RZ, 0x1d ;  /* 0x0000003106067211 */ /* 0x000fe400078fe8ff */
[----:B------:R-:W-:Y:S02]  /*10620*/  LEA.HI R4, R4, R2, RZ, 0x3 ;  /* 0x0000000204047211 */ /* 0x000fe400078f18ff */
[----:B------:R-:W-:Y:S01]  /*10630*/  SHF.R.S32.HI R9, RZ, 0x1f, R6 ;  /* 0x0000001fff097819 */ /* 0x000fe20000011406 */
        /* <DEDUP_REMOVED lines=14> */
[----:B------:R-:W-:Y:S02]  /*10720*/  PRMT R21, R51, 0x5410, R12 ;  /* 0x0000541033157816 */ /* 0x000fe4000000000c */
[----:B------:R-:W-:Y:S02]  /*10730*/  IADD3 R2, R4, R2, R5 ;  /* 0x0000000204027210 */ /* 0x000fe40007ffe005 */
[----:B------:R-:W1:Y:S01]  /*10740*/  LDS.128 R8, [R48+0x8100] ;  /* 0x0081000030087984 */ /* 0x000e620000000c00 */
[----:B------:R-:W-:Y:S02]  /*10750*/  PRMT R12, R50, 0x5432, R15 ;  /* 0x00005432320c7816 */ /* 0x000fe4000000000f */
[----:B------:R-:W-:Y:S01]  /*10760*/  IMAD.SHL.U32 R35, R2, 0x2, RZ ;  /* 0x0000000202237824 */ /* 0x000fe200078e00ff */
[----:B------:R-:W-:-:S02]  /*10770*/  SHF.R.U64 R2, R44, 0x10, R45 ;  /* 0x000000102c027819 */ /* 0x000fc4000000122d */
[--C-:B------:R-:W-:Y:S01]  /*10780*/  SHF.R.U64 R13, R46, 0x10, R47.reuse ;  /* 0x000000102e0d7819 */ /* 0x100fe2000000122f */
[----:B------:R-:W-:Y:S01]  /*10790*/  IMAD.U32 R32, R12, 0x10000, RZ ;  /* 0x000100000c207824 */ /* 0x000fe200078e00ff */
[----:B------:R-:W2:Y:S01]  /*107a0*/  LDS.128 R4, [R35+0x8100] ;  /* 0x0081000023047984 */ /* 0x000ea20000000c00 */
[----:B------:R-:W-:Y:S02]  /*107b0*/  SHF.R.U32.HI R14, RZ, 0x10, R47 ;  /* 0x00000010ff0e7819 */ /* 0x000fe4000001162f */
[----:B------:R-:W-:Y:S02]  /*107c0*/  SHF.R.U32.HI R16, RZ, 0x10, R41 ;  /* 0x00000010ff107819 */ /* 0x000fe40000011629 */
[--C-:B------:R-:W-:Y:S02]  /*107d0*/  SHF.R.U64 R17, R42, 0x10, R43.reuse ;  /* 0x000000102a117819 */ /* 0x100fe4000000122b */
[----:B------:R-:W-:Y:S02]  /*107e0*/  SHF.R.U32.HI R18, RZ, 0x10, R43 ;  /* 0x00000010ff127819 */ /* 0x000fe4000001162b */
[----:B------:R-:W-:-:S02]  /*107f0*/  PRMT R19, R51, 0x5432, R2 ;  /* 0x0000543233137816 */ /* 0x000fc40000000002 */
[C---:B------:R-:W-:Y:S02]  /*10800*/  PRMT R27, R71.reuse, 0x5432, R13 ;  /* 0x00005432471b7816 */ /* 0x040fe4000000000d */
[----:B------:R-:W-:Y:S01]  /*10810*/  PRMT R28, R71, 0x5410, R14 ;  /* 0x00005410471c7816 */ /* 0x000fe2000000000e */
[----:B------:R-:W-:Y:S01]  /*10820*/  IMAD.U32 R31, R19, 0x10000, RZ ;  /* 0x00010000131f7824 */ /* 0x000fe200078e00ff */
[----:B------:R-:W-:Y:S02]  /*10830*/  PRMT R20, R50, 0x5410, R16 ;  /* 0x0000541032147816 */ /* 0x000fe40000000010 */
[C---:B------:R-:W-:Y:S02]  /*10840*/  PRMT R24, R70.reuse, 0x5432, R17 ;  /* 0x0000543246187816 */ /* 0x040fe40000000011 */
[----:B------:R-:W-:Y:S02]  /*10850*/  PRMT R25, R70, 0x5410, R18 ;  /* 0x0000541046197816 */ /* 0x000fe40000000012 */
[----:B------:R-:W-:Y:S01]  /*10860*/  LOP3.LUT R34, R12, 0xffff0000, RZ, 0xc0, !PT ;  /* 0xffff00000c227812 */ /* 0x000fe200078ec0ff */
[----:B------:R-:W-:-:S02]  /*10870*/  IMAD.U32 R12, R20, 0x10000, RZ ;  /* 0x00010000140c7824 */ /* 0x000fc400078e00ff */
[C---:B-1----:R-:W-:Y:S01]  /*10880*/  IMAD.U32 R13, R8.reuse, 0x10000, RZ ;  /* 0x00010000080d7824 */ /* 0x042fe200078e00ff */
[----:B------:R-:W-:Y:S01]  /*10890*/  LOP3.LUT R14, R8, 0xffff0000, RZ, 0xc0, !PT ;  /* 0xffff0000080e7812 */ /* 0x000fe200078ec0ff */
[C---:B------:R-:W-:Y:S01]  /*108a0*/  IMAD.U32 R16, R9.reuse, 0x10000, RZ ;  /* 0x0001000009107824 */ /* 0x040fe200078e00ff */
[----:B------:R-:W-:Y:S01]  /*108b0*/  LOP3.LUT R18, R9, 0xffff0000, RZ, 0xc0, !PT ;  /* 0xffff000009127812 */ /* 0x000fe200078ec0ff */
[C---:B------:R-:W-:Y:S01]  /*108c0*/  IMAD.U32 R17, R11.reuse, 0x10000, RZ ;  /* 0x000100000b117824 */ /* 0x040fe200078e00ff */
[C---:B------:R-:W-:Y:S01]  /*108d0*/  LOP3.LUT R30, R10.reuse, 0xffff0000, RZ, 0xc0, !PT ;  /* 0xffff00000a1e7812 */ /* 0x040fe200078ec0ff */
[----:B------:R-:W-:Y:S01]  /*108e0*/  IMAD.U32 R26, R10, 0x10000, RZ ;  /* 0x000100000a1a7824 */ /* 0x000fe200078e00ff */
[----:B------:R-:W-:Y:S01]  /*108f0*/  LOP3.LUT R29, R11, 0xffff0000, RZ, 0xc0, !PT ;  /* 0xffff00000b1d7812 */ /* 0x000fe200078ec0ff */
[----:B--2---:R-:W-:Y:S01]  /*10900*/  IMAD.U32 R9, R5, 0x10000, RZ ;  /* 0x0001000005097824 */ /* 0x004fe200078e00ff */
[C---:B------:R-:W-:Y:S01]  /*10910*/  SHF.L.U32 R2, R4.reuse, 0x10, RZ ;  /* 0x0000001004027819 */ /* 0x040fe200000006ff */
[----:B------:R-:W-:Y:S01]  /*10920*/  IMAD.U32 R10, R7, 0x10000, RZ ;  /* 0x00010000070a7824 */ /* 0x000fe200078e00ff */
        /* <DEDUP_REMOVED lines=8> */
[----:B------:R-:W-:Y:S01]  /*109b0*/  LOP3.LUT R23, R6, 0xffff0000, RZ, 0xc0, !PT ;  /* 0xffff000006177812 */ /* 0x000fe200078ec0ff */
[C---:B------:R-:W-:Y:S01]  /*109c0*/  FMUL.FTZ R2, R8.reuse, R34 ;  /* 0x0000002208027220 */ /* 0x040fe20000410000 */
[----:B------:R-:W-:Y:S01]  /*109d0*/  SHF.L.U32 R6, R21, 0x10, RZ ;  /* 0x0000001015067819 */ /* 0x000fe200000006ff */
[----:B------:R-:W-:Y:S01]  /*109e0*/  FMUL.FTZ R5, R8, R7 ;  /* 0x0000000708057220 */ /* 0x000fe20000410000 */
[----:B------:R-:W-:Y:S01]  /*109f0*/  LOP3.LUT R8, R20, 0xffff0000, RZ, 0xc0, !PT ;  /* 0xffff000014087812 */ /* 0x000fe200078ec0ff */
[----:B------:R-:W-:-:S02]  /*10a00*/  FFMA.FTZ R38, R13, R32, R4 ;  /* 0x000000200d267223 */ /* 0x000fc40000010004 */
[C---:B------:R-:W-:Y:S02]  /*10a10*/  FFMA.FTZ R33, R14.reuse, R7, -R2 ;  /* 0x000000070e217223 */ /* 0x040fe40000010802 */
[----:B------:R-:W-:Y:S02]  /*10a20*/  FMUL.FTZ R4, R9, R12 ;  /* 0x0000000c09047220 */ /* 0x000fe40000410000 */
[----:B------:R-:W-:Y:S02]  /*10a30*/  IMAD.U32 R13, R25, 0x10000, RZ ;  /* 0x00010000190d7824 */ /* 0x000fe400078e00ff */
[----:B------:R-:W-:Y:S01]  /*10a40*/  FMUL.FTZ R2, R9, R6 ;  /* 0x0000000609027220 */ /* 0x000fe20000410000 */
[----:B------:R-:W-:Y:S01]  /*10a50*/  LOP3.LUT R9, R21, 0xffff0000, RZ, 0xc0, !PT ;  /* 0xffff000015097812 */ /* 0x000fe200078ec0ff */
[----:B------:R-:W-:Y:S02]  /*10a60*/  FFMA.FTZ R32, R14, R34, R5 ;  /* 0x000000220e207223 */ /* 0x000fe40000010005 */
[----:B------:R-:W-:-:S02]  /*10a70*/  IMAD.U32 R5, R28, 0x10000, RZ ;  /* 0x000100001c057824 */ /* 0x000fc400078e00ff */
[C---:B------:R-:W-:Y:S02]  /*10a80*/  FFMA.FTZ R31, R16.reuse, R6, -R4 ;  /* 0x00000006101f7223 */ /* 0x040fe40000010804 */
[----:B------:R-:W-:Y:S02]  /*10a90*/  FFMA.FTZ R19, R16, R12, R2 ;  /* 0x0000000c10137223 */ /* 0x000fe40000010002 */
[C---:B------:R-:W-:Y:S02]  /*10aa0*/  FMUL.FTZ R4, R10.reuse, R13 ;  /* 0x0000000d0a047220 */ /* 0x040fe40000410000 */
[-C--:B------:R-:W-:Y:S02]  /*10ab0*/  FMUL.FTZ R2, R10, R5.reuse ;  /* 0x000000050a027220 */ /* 0x080fe40000410000 */
[----:B------:R-:W-:Y:S02]  /*10ac0*/  IMAD.U32 R10, R24, 0x10000, RZ ;  /* 0x00010000180a7824 */ /* 0x000fe400078e00ff */
[----:B------:R-:W-:-:S02]  /*10ad0*/  FFMA.FTZ R16, R17, R5, -R4 ;  /* 0x0000000511107223 */ /* 0x000fc40000010804 */
[----:B------:R-:W-:Y:S02]  /*10ae0*/  FMUL.FTZ R5, R11, R9 ;  /* 0x000000090b057220 */ /* 0x000fe40000410000 */
[----:B------:R-:W-:Y:S02]  /*10af0*/  IMAD.U32 R7, R27, 0x10000, RZ ;  /* 0x000100001b077824 */ /* 0x000fe400078e00ff */
[----:B------:R-:W-:Y:S02]  /*10b00*/  FMUL.FTZ R4, R15, R10 ;  /* 0x0000000a0f047220 */ /* 0x000fe40000410000 */
[-C--:B------:R-:W-:Y:S02]  /*10b10*/  FMUL.FTZ R6, R11, R8.reuse ;  /* 0x000000080b067220 */ /* 0x080fe40000410000 */
[----:B------:R-:W-:Y:S02]  /*10b20*/  FFMA.FTZ R17, R17, R13, R2 ;  /* 0x0000000d11117223 */ /* 0x000fe40000010002 */
[----:B------:R-:W-:Y:S01]  /*10b30*/  FFMA.FTZ R13, R18, R8, R5 ;  /* 0x00000008120d7223 */ /* 0x000fe20000010005 */
[----:B------:R-:W-:Y:S01]  /*10b40*/  LOP3.LUT R8, R24, 0xffff0000, RZ, 0xc0, !PT ;  /* 0xffff000018087812 */ /* 0x000fe200078ec0ff */
[-C--:B------:R-:W-:Y:S01]  /*10b50*/  FMUL.FTZ R2, R15, R7.reuse ;  /* 0x000000070f027220 */ /* 0x080fe20000410000 */
[----:B------:R-:W-:Y:S01]  /*10b60*/  LOP3.LUT R15, R25, 0xffff0000, RZ, 0xc0, !PT ;  /* 0xffff0000190f7812 */ /* 0x000fe200078ec0ff */
[----:B------:R-:W-:Y:S01]  /*10b70*/  FFMA.FTZ R12, R26, R7, -R4 ;  /* 0x000000071a0c7223 */ /* 0x000fe20000010804 */
[----:B------:R-:W-:Y:S01]  /*10b80*/  LOP3.LUT R7, R27, 0xffff0000, RZ, 0xc0, !PT ;  /* 0xffff00001b077812 */ /* 0x000fe200078ec0ff */
[----:B------:R-:W-:Y:S01]  /*10b90*/  FFMA.FTZ R14, R18, R9, -R6 ;  /* 0x00000009120e7223 */ /* 0x000fe20000010806 */
[----:B------:R-:W-:Y:S01]  /*10ba0*/  LOP3.LUT R9, R28, 0xffff0000, RZ, 0xc0, !PT ;  /* 0xffff00001c097812 */ /* 0x000fe200078ec0ff */
[----:B------:R-:W-:-:S02]  /*10bb0*/  FMUL.FTZ R6, R23, R8 ;  /* 0x0000000817067220 */ /* 0x000fc40000410000 */
[----:B------:R-:W-:Y:S02]  /*10bc0*/  FMUL.FTZ R5, R23, R7 ;  /* 0x0000000717057220 */ /* 0x000fe40000410000 */
[----:B------:R-:W-:Y:S02]  /*10bd0*/  FFMA.FTZ R11, R26, R10, R2 ;  /* 0x0000000a1a0b7223 */ /* 0x000fe40000010002 */
[C---:B------:R-:W-:Y:S02]  /*10be0*/  FMUL.FTZ R4, R22.reuse, R15 ;  /* 0x0000000f16047220 */ /* 0x040fe40000410000 */
[----:B------:R-:W-:Y:S02]  /*10bf0*/  FMUL.FTZ R2, R22, R9 ;  /* 0x0000000916027220 */ /* 0x000fe40000410000 */
[C---:B------:R-:W-:Y:S02]  /*10c00*/  FFMA.FTZ R10, R30.reuse, R7, -R6 ;  /* 0x000000071e0a7223 */ /* 0x040fe40000010806 */
[----:B------:R-:W-:Y:S01]  /*10c10*/  FFMA.FTZ R6, R30, R8, R5 ;  /* 0x000000081e067223 */ /* 0x000fe20000010005 */
[----:B------:R-:W-:Y:S01]  /*10c20*/  F2FP.BF16.PACK_AB R8, R33, R39 ;  /* 0x000000272108723e */ /* 0x000fe200000010ff */
[C---:B------:R-:W-:Y:S01]  /*10c30*/  FFMA.FTZ R7, R29.reuse, R9, -R4 ;  /* 0x000000091d077223 */ /* 0x040fe20000010804 */
[----:B------:R-:W-:Y:S01]  /*10c40*/  F2FP.BF16.PACK_AB R9, R14, R31 ;  /* 0x0000001f0e09723e */ /* 0x000fe200000010ff */
[----:B------:R-:W-:Y:S01]  /*10c50*/  FFMA.FTZ R2, R29, R15, R2 ;  /* 0x0000000f1d027223 */ /* 0x000fe20000010002 */
[----:B------:R-:W-:-:S02]  /*10c60*/  F2FP.BF16.PACK_AB R6, R6, R11 ;  /* 0x0000000b0606723e */ /* 0x000fc400000010ff */
[----:B------:R-:W-:Y:S02]  /*10c70*/  F2FP.BF16.PACK_AB R10, R10, R12 ;  /* 0x0000000c0a0a723e */ /* 0x000fe400000010ff */
[----:B------:R-:W-:Y:S02]  /*10c80*/  F2FP.BF16.PACK_AB R11, R7, R16 ;  /* 0x00000010070b723e */ /* 0x000fe400000010ff */
[----:B------:R-:W-:Y:S02]  /*10c90*/  F2FP.BF16.PACK_AB R4, R32, R38 ;  /* 0x000000262004723e */ /* 0x000fe400000010ff */
[----:B------:R-:W-:Y:S01]  /*10ca0*/  F2FP.BF16.PACK_AB R5, R13, R19 ;  /* 0x000000130d05723e */ /* 0x000fe200000010ff */
[----:B------:R1:W-:Y:S01]  /*10cb0*/  STS.128 [R48+0x8100], R8 ;  /* 0x0081000830007388 */ /* 0x0003e20000000c00 */
[----:B------:R-:W-:-:S05]  /*10cc0*/  F2FP.BF16.PACK_AB R7, R2, R17 ;  /* 0x000000110207723e */ /* 0x000fca00000010ff */
[----:B------:R1:W-:Y:S02]  /*10cd0*/  STS.128 [R35+0x8100], R4 ;  /* 0x0081000423007388 */ /* 0x0003e40000000c00 */
.L_x_3708:
[----:B------:R-:W-:Y:S05]  /*10ce0*/  BSYNC B0 ;  /* 0x0000000000007941 */ /* 0x000fea0003800000 */
.L_x_3707:
        /* <DEDUP_REMOVED lines=117> */
.L_x_3710:
[----:B------:R-:W-:Y:S05]  /*11440*/  BSYNC B0 ;  /* 0x0000000000007941 */ /* 0x000fea0003800000 */
.L_x_3709:
        /* <DEDUP_REMOVED lines=117> */
.L_x_3712:
[----:B------:R-:W-:Y:S05]  /*11ba0*/  BSYNC B0 ;  /* 0x0000000000007941 */ /* 0x000fea0003800000 */
.L_x_3711:
[----:B------:R-:W-:Y:S01]  /*11bb0*/  IADD3 R2, R68, 0x40, RZ ;  /* 0x0000004044027810 */ /* 0x000fe20007ffe0ff */
[----:B------:R-:W-:Y:S03]  /*11bc0*/  BSSY B0, `(.L_x_3713) ;  /* 0x0000074000007945 */ /* 0x000fe60003800000 */
[----:B------:R-:W-:-:S13]  /*11bd0*/  ISETP.GE.OR P0, PT, R2, UR4, P2 ;  /* 0x0000000402007c0c */ /* 0x000fda0009706670 */
[----:B------:R-:W-:Y:S05]  /*11be0*/  @P0 BRA `(.L_x_3714) ;  /* 0x0000071000000947 */ /* 0x000fea0003800000 */
[----:B-1----:R-:W-:Y:S01]  /*11bf0*/  SHF.R.S32.HI R4, RZ, 0x1f, R2 ;  /* 0x0000001fff047819 */ /* 0x002fe20000011402 */
[----:B------:R-:W-:Y:S01]  /*11c00*/  IMAD.MOV.U32 R9, RZ, RZ, c[0x0][0x27c] ;  /* 0x00009f00ff097624 */ /* 0x000fe200078e00ff */
[----:B------:R-:W-:Y:S01]  /*11c10*/  SHF.R.U32.HI R12, RZ, 0x10, R73 ;  /* 0x00000010ff0c7819 */ /* 0x000fe20000011649 */
[----:B------:R-:W-:Y:S01]  /*11c20*/  IMAD.SHL.U32 R5, R2, 0x40, RZ ;  /* 0x0000004002057824 */ /* 0x000fe200078e00ff */
[----:B------:R-:W-:Y:S02]  /*11c30*/  LEA.HI R4, R4, R2, RZ, 0x3 ;  /* 0x0000000204047211 */ /* 0x000fe400078f18ff */
[----:B------:R-:W-:Y:S02]  /*11c40*/  LEA.HI R9, R9, R49, RZ, 0x1d ;  /* 0x0000003109097211 */ /* 0x000fe400078fe8ff */
[----:B------:R-:W-:Y:S01]  /*11c50*/  LOP3.LUT R2, R5, 0x1c0, RZ, 0xc0, !PT ;  /* 0x000001c005027812 */ /* 0x000fe200078ec0ff */
[----:B------:R-:W-:Y:S01]  /*11c60*/  IMAD.SHL.U32 R5, R4, 0x40, RZ ;  /* 0x0000004004057824 */ /* 0x000fe200078e00ff */
[----:B------:R-:W-:Y:S01]  /*11c70*/  SHF.R.S32.HI R10, RZ, 0x1f, R9 ;  /* 0x0000001fff0a7819 */ /* 0x000fe20000011409 */
[----:B------:R-:W-:Y:S01]  /*11c80*/  IMAD.SHL.U32 R7, R9, 0x8, RZ ;  /* 0x0000000809077824 */ /* 0x000fe200078e00ff */
[----:B------:R-:W-:-:S02]  /*11c90*/  LOP3.LUT R8, R2, 0x38, R36, 0xf8, !PT ;  /* 0x0000003802087812 */ /* 0x000fc400078ef824 */
[----:B------:R-:W-:Y:S02]  /*11ca0*/  LOP3.LUT R6, R5, 0xfffffe00, RZ, 0xc0, !PT ;  /* 0xfffffe0005067812 */ /* 0x000fe400078ec0ff */
[----:B------:R-:W-:Y:S02]  /*11cb0*/  LEA.HI R5, R10, R9, RZ, 0x3 ;  /* 0x000000090a057211 */ /* 0x000fe400078f18ff */
[----:B------:R-:W-:Y:S02]  /*11cc0*/  SHF.R.U32.HI R4, RZ, 0x3, R2 ;  /* 0x00000003ff047819 */ /* 0x000fe40000011602 */
[----:B------:R-:W-:Y:S01]  /*11cd0*/  LOP3.LUT R7, R2, 0x38, R7, 0xf8, !PT ;  /* 0x0000003802077812 */ /* 0x000fe200078ef807 */
[----:B------:R-:W-:Y:S01]  /*11ce0*/  IMAD.SHL.U32 R2, R5, 0x400, RZ ;  /* 0x0000040005027824 */ /* 0x000fe200078e00ff */
[----:B------:R-:W-:Y:S02]  /*11cf0*/  LOP3.LUT R8, R6, R8, R4, 0xf6, !PT ;  /* 0x0000000806087212 */ /* 0x000fe400078ef604 */
[----:B------:R-:W-:-:S02]  /*11d00*/  LOP3.LUT R4, R7, R4, RZ, 0x3c, !PT ;  /* 0x0000000407047212 */ /* 0x000fc400078e3cff */
[----:B------:R-:W-:Y:S01]  /*11d10*/  LOP3.LUT R2, R2, 0x7fffe000, RZ, 0xc0, !PT ;  /* 0x7fffe00002027812 */ /* 0x000fe200078ec0ff */
[----:B------:R-:W-:Y:S01]  /*11d20*/  IMAD.SHL.U32 R39, R8, 0x2, RZ ;  /* 0x0000000208277824 */ /* 0x000fe200078e00ff */
[----:B------:R-:W-:Y:S02]  /*11d30*/  SHF.R.U64 R15, R80, 0x10, R81 ;  /* 0x00000010500f7819 */ /* 0x000fe40000001251 */
[----:B------:R-:W-:Y:S02]  /*11d40*/  IADD3 R2, R4, R2, R6 ;  /* 0x0000000204027210 */ /* 0x000fe40007ffe006 */
[----:B------:R-:W1:Y:S01]  /*11d50*/  LDS.128 R8, [R39+0x8100] ;  /* 0x0081000027087984 */ /* 0x000e620000000c00 */
[----:B------:R-:W-:Y:S02]  /*11d60*/  PRMT R21, R112, 0x5410, R12 ;  /* 0x0000541070157816 */ /* 0x000fe4000000000c */
[----:B------:R-:W-:Y:S01]  /*11d70*/  IMAD.SHL.U32 R35, R2, 0x2, RZ ;  /* 0x0000000202237824 */ /* 0x000fe200078e00ff */
[----:B------:R-:W-:-:S02]  /*11d80*/  SHF.R.U64 R2, R72, 0x10, R73 ;  /* 0x0000001048027819 */ /* 0x000fc40000001249 */
[----:B------:R-:W-:Y:S02]  /*11d90*/  PRMT R12, R111, 0x5432, R15 ;  /* 0x000054326f0c7816 */ /* 0x000fe4000000000f */
[----:B------:R-:W2:Y:S01]  /*11da0*/  LDS.128 R4, [R35+0x8100] ;  /* 0x0081000023047984 */ /* 0x000ea20000000c00 */
[--C-:B------:R-:W-:Y:S02]  /*11db0*/  SHF.R.U64 R13, R74, 0x10, R75.reuse ;  /* 0x000000104a0d7819 */ /* 0x100fe4000000124b */
[----:B------:R-:W-:Y:S01]  /*11dc0*/  SHF.R.U32.HI R14, RZ, 0x10, R75 ;  /* 0x00000010ff0e7819 */ /* 0x000fe2000001164b */
[----:B------:R-:W-:Y:S01]  /*11dd0*/  IMAD.U32 R32, R12, 0x10000, RZ ;  /* 0x000100000c207824 */ /* 0x000fe200078e00ff */
[----:B------:R-:W-:Y:S02]  /*11de0*/  SHF.R.U32.HI R16, RZ, 0x10, R81 ;  /* 0x00000010ff107819 */ /* 0x000fe40000011651 */
[--C-:B------:R-:W-:Y:S02]  /*11df0*/  SHF.R.U64 R17, R82, 0x10, R83.reuse ;  /* 0x0000001052117819 */ /* 0x100fe40000001253 */
[----:B------:R-:W-:-:S02]  /*11e00*/  SHF.R.U32.HI R18, RZ, 0x10, R83 ;  /* 0x00000010ff127819 */ /* 0x000fc40000011653 */
[----:B------:R-:W-:Y:S02]  /*11e10*/  PRMT R19, R112, 0x5432, R2 ;  /* 0x0000543270137816 */ /* 0x000fe40000000002 */
[C---:B------:R-:W-:Y:S02]  /*11e20*/  PRMT R27, R114.reuse, 0x5432, R13 ;  /* 0x00005432721b7816 */ /* 0x040fe4000000000d */
[----:B------:R-:W-:Y:S01]  /*11e30*/  PRMT R28, R114, 0x5410, R14 ;  /* 0x00005410721c7816 */ /* 0x000fe2000000000e */
[----:B------:R-:W-:Y:S01]  /*11e40*/  IMAD.U32 R31, R19, 0x10000, RZ ;  /* 0x00010000131f7824 */ /* 0x000fe200078e00ff */
[----:B------:R-:W-:Y:S02]  /*11e50*/  PRMT R20, R111, 0x5410, R16 ;  /* 0x000054106f147816 */ /* 0x000fe40000000010 */
[C---:B------:R-:W-:Y:S02]  /*11e60*/  PRMT R24, R113.reuse, 0x5432, R17 ;  /* 0x0000543271187816 */ /* 0x040fe40000000011 */
[----:B------:R-:W-:-:S02]  /*11e70*/  PRMT R25, R113, 0x5410, R18 ;  /* 0x0000541071197816 */ /* 0x000fc40000000012 */
[----:B------:R-:W-:Y:S01]  /*11e80*/  LOP3.LUT R34, R12, 0xffff0000, RZ, 0xc0, !PT ;  /* 0xffff00000c227812 */ /* 0x000fe200078ec0ff */
[----:B------:R-:W-:Y:S02]  /*11e90*/  IMAD.U32 R12, R20, 0x10000, RZ ;  /* 0x00010000140c7824 */ /* 0x000fe400078e00ff */
        /* <DEDUP_REMOVED lines=70> */
.L_x_3714:
[----:B------:R-:W-:Y:S05]  /*12300*/  BSYNC B0 ;  /* 0x0000000000007941 */ /* 0x000fea0003800000 */
.L_x_3713:
        /* <DEDUP_REMOVED lines=117> */
.L_x_3716:
[----:B------:R-:W-:Y:S05]  /*12a60*/  BSYNC B0 ;  /* 0x0000000000007941 */ /* 0x000fea0003800000 */
.L_x_3715:
        /* <DEDUP_REMOVED lines=117> */
.L_x_3718:
[----:B------:R-:W-:Y:S05]  /*131c0*/  BSYNC B0 ;  /* 0x0000000000007941 */ /* 0x000fea0003800000 */
.L_x_3717:
[----:B-1----:R-:W-:-:S04]  /*131d0*/  IADD3 R4, R68, 0x70, RZ ;  /* 0x0000007044047810 */ /* 0x002fc80007ffe0ff */
[----:B------:R-:W-:-:S13]  /*131e0*/  ISETP.GE.OR P0, PT, R4, UR4, P2 ;  /* 0x0000000404007c0c */ /* 0x000fda0009706670 */
[----:B------:R-:W-:Y:S05]  /*131f0*/  @P0 BRA `(.L_x_3694) ;  /* 0x0000071000000947 */ /* 0x000fea0003800000 */
[----:B------:R-:W-:Y:S01]  /*13200*/  SHF.R.S32.HI R5, RZ, 0x1f, R4 ;  /* 0x0000001fff057819 */ /* 0x000fe20000011404 */
        /* <DEDUP_REMOVED lines=27> */
[----:B------:R-:W-:Y:S02]  /*133c0*/  PRMT R19, R124, 0x5432, R2 ;  /* 0x000054327c137816 */ /* 0x000fe40000000002 */
[----:B------:R-:W-:Y:S01]  /*133d0*/  SHF.R.U32.HI R16, RZ, 0x10, R89 ;  /* 0x00000010ff107819 */ /* 0x000fe20000011659 */
[----:B------:R-:W-:Y:S01]  /*133e0*/  IMAD.U32 R32, R12, 0x10000, RZ ;  /* 0x000100000c207824 */ /* 0x000fe200078e00ff */
[--C-:B------:R-:W-:Y:S01]  /*133f0*/  SHF.R.U64 R13, R102, 0x10, R103.reuse ;  /* 0x00000010660d7819 */ /* 0x100fe20000001267 */
[----:B------:R-:W-:Y:S01]  /*13400*/  IMAD.U32 R31, R19, 0x10000, RZ ;  /* 0x00010000131f7824 */ /* 0x000fe200078e00ff */
[----:B------:R-:W-:Y:S02]  /*13410*/  SHF.R.U32.HI R14, RZ, 0x10, R103 ;  /* 0x00000010ff0e7819 */ /* 0x000fe40000011667 */
[----:B------:R-:W-:-:S02]  /*13420*/  SHF.R.U64 R17, R90, 0x10, R91 ;  /* 0x000000105a117819 */ /* 0x000fc4000000125b */
[----:B------:R-:W-:Y:S02]  /*13430*/  SHF.R.U32.HI R18, RZ, 0x10, R91 ;  /* 0x00000010ff127819 */ /* 0x000fe4000001165b */
[----:B------:R-:W-:Y:S02]  /*13440*/  PRMT R20, R123, 0x5410, R16 ;  /* 0x000054107b147816 */ /* 0x000fe40000000010 */
[C---:B------:R-:W-:Y:S02]  /*13450*/  PRMT R27, R126.reuse, 0x5432, R13 ;  /* 0x000054327e1b7816 */ /* 0x040fe4000000000d */
[----:B------:R-:W-:Y:S02]  /*13460*/  PRMT R28, R126, 0x5410, R14 ;  /* 0x000054107e1c7816 */ /* 0x000fe4000000000e */
[C---:B------:R-:W-:Y:S02]  /*13470*/  PRMT R24, R125.reuse, 0x5432, R17 ;  /* 0x000054327d187816 */ /* 0x040fe40000000011 */
[----:B------:R-:W-:-:S02]  /*13480*/  PRMT R25, R125, 0x5410, R18 ;  /* 0x000054107d197816 */ /* 0x000fc40000000012 */
[----:B------:R-:W-:Y:S02]  /*13490*/  LOP3.LUT R12, R12, 0xffff0000, RZ, 0xc0, !PT ;  /* 0xffff00000c0c7812 */ /* 0x000fe400078ec0ff */
        /* <DEDUP_REMOVED lines=19> */
[----:B------:R-:W-:Y:S01]  /*135d0*/  IMAD.U32 R7, R20, 0x10000, RZ ;  /* 0x0001000014077824 */ /* 0x000fe200078e00ff */
[----:B------:R-:W-:Y:S01]  /*135e0*/  SHF.L.U32 R6, R21, 0x10, RZ ;  /* 0x0000001015067819 */ /* 0x000fe200000006ff */
[----:B------:R-:W-:-:S02]  /*135f0*/  FFMA.FTZ R37, R13, R31, -R5 ;  /* 0x0000001f0d257223 */ /* 0x000fc40000010805 */
[C---:B------:R-:W-:Y:S02]  /*13600*/  FMUL.FTZ R2, R8.reuse, R12 ;  /* 0x0000000c08027220 */ /* 0x040fe40000410000 */
[----:B------:R-:W-:Y:S02]  /*13610*/  FFMA.FTZ R35, R13, R32, R4 ;  /* 0x000000200d237223 */ /* 0x000fe40000010004 */
[----:B------:R-:W-:Y:S01]  /*13620*/  FMUL.FTZ R5, R8, R19 ;  /* 0x0000001308057220 */ /* 0x000fe20000410000 */
[----:B------:R-:W-:Y:S01]  /*13630*/  LOP3.LUT R8, R20, 0xffff0000, RZ, 0xc0, !PT ;  /* 0xffff000014087812 */ /* 0x000fe200078ec0ff */
[----:B------:R-:W-:Y:S02]  /*13640*/  FMUL.FTZ R4, R9, R7 ;  /* 0x0000000709047220 */ /* 0x000fe40000410000 */
[----:B------:R-:W-:Y:S02]  /*13650*/  IMAD.U32 R13, R25, 0x10000, RZ ;  /* 0x00010000190d7824 */ /* 0x000fe400078e00ff */
[----:B------:R-:W-:-:S02]  /*13660*/  FFMA.FTZ R33, R14, R19, -R2 ;  /* 0x000000130e217223 */ /* 0x000fc40000010802 */
[----:B------:R-:W-:Y:S01]  /*13670*/  FMUL.FTZ R2, R9, R6 ;  /* 0x0000000609027220 */ /* 0x000fe20000410000 */
[----:B------:R-:W-:Y:S01]  /*13680*/  LOP3.LUT R9, R21, 0xffff0000, RZ, 0xc0, !PT ;  /* 0xffff000015097812 */ /* 0x000fe200078ec0ff */
[----:B------:R-:W-:Y:S02]  /*13690*/  FFMA.FTZ R32, R14, R12, R5 ;  /* 0x0000000c0e207223 */ /* 0x000fe40000010005 */
[----:B------:R-:W-:Y:S02]  /*136a0*/  FFMA.FTZ R31, R16, R6, -R4 ;  /* 0x00000006101f7223 */ /* 0x000fe40000010804 */
[----:B------:R-:W-:Y:S02]  /*136b0*/  IMAD.U32 R5, R28, 0x10000, RZ ;  /* 0x000100001c057824 */ /* 0x000fe400078e00ff */
[----:B------:R-:W-:Y:S02]  /*136c0*/  FMUL.FTZ R4, R10, R13 ;  /* 0x0000000d0a047220 */ /* 0x000fe40000410000 */
[----:B------:R-:W-:-:S02]  /*136d0*/  IMAD.U32 R12, R24, 0x10000, RZ ;  /* 0x00010000180c7824 */ /* 0x000fc400078e00ff */
[----:B------:R-:W-:Y:S02]  /*136e0*/  FFMA.FTZ R19, R16, R7, R2 ;  /* 0x0000000710137223 */ /* 0x000fe40000010002 */
[-C--:B------:R-:W-:Y:S02]  /*136f0*/  FMUL.FTZ R2, R10, R5.reuse ;  /* 0x000000050a027220 */ /* 0x080fe40000410000 */
[----:B------:R-:W-:Y:S02]  /*13700*/  FFMA.FTZ R16, R17, R5, -R4 ;  /* 0x0000000511107223 */ /* 0x000fe40000010804 */
[----:B------:R-:W-:Y:S02]  /*13710*/  IMAD.U32 R7, R27, 0x10000, RZ ;  /* 0x000100001b077824 */ /* 0x000fe400078e00ff */
[----:B------:R-:W-:Y:S02]  /*13720*/  FMUL.FTZ R5, R11, R9 ;  /* 0x000000090b057220 */ /* 0x000fe40000410000 */
[----:B------:R-:W-:-:S02]  /*13730*/  FMUL.FTZ R4, R15, R12 ;  /* 0x0000000c0f047220 */ /* 0x000fc40000410000 */
[----:B------:R-:W-:Y:S02]  /*13740*/  FFMA.FTZ R17, R17, R13, R2 ;  /* 0x0000000d11117223 */ /* 0x000fe40000010002 */
[-C--:B------:R-:W-:Y:S01]  /*13750*/  FMUL.FTZ R6, R11, R8.reuse ;  /* 0x000000080b067220 */ /* 0x080fe20000410000 */
[----:B------:R-:W-:Y:S01]  /*13760*/  LOP3.LUT R11, R28, 0xffff0000, RZ, 0xc0, !PT ;  /* 0xffff00001c0b7812 */ /* 0x000fe200078ec0ff */
[----:B------:R-:W-:Y:S01]  /*13770*/  FFMA.FTZ R14, R18, R8, R5 ;  /* 0x00000008120e7223 */ /* 0x000fe20000010005 */
[----:B------:R-:W-:Y:S01]  /*13780*/  LOP3.LUT R8, R24, 0xffff0000, RZ, 0xc0, !PT ;  /* 0xffff000018087812 */ /* 0x000fe200078ec0ff */
[-C--:B------:R-:W-:Y:S01]  /*13790*/  FMUL.FTZ R2, R15, R7.reuse ;  /* 0x000000070f027220 */ /* 0x080fe20000410000 */
[----:B------:R-:W-:Y:S01]  /*137a0*/  LOP3.LUT R15, R25, 0xffff0000, RZ, 0xc0, !PT ;  /* 0xffff0000190f7812 */ /* 0x000fe200078ec0ff */
[----:B------:R-:W-:Y:S01]  /*137b0*/  FFMA.FTZ R13, R26, R7, -R4 ;  /* 0x000000071a0d7223 */ /* 0x000fe20000010804 */
[----:B------:R-:W-:Y:S01]  /*137c0*/  LOP3.LUT R7, R27, 0xffff0000, RZ, 0xc0, !PT ;  /* 0xffff00001b077812 */ /* 0x000fe200078ec0ff */
[----:B------:R-:W-:-:S02]  /*137d0*/  FFMA.FTZ R9, R18, R9, -R6 ;  /* 0x0000000912097223 */ /* 0x000fc40000010806 */
[----:B------:R-:W-:Y:S02]  /*137e0*/  FFMA.FTZ R12, R26, R12, R2 ;  /* 0x0000000c1a0c7223 */ /* 0x000fe40000010002 */
[----:B------:R-:W-:Y:S01]  /*137f0*/  FMUL.FTZ R6, R23, R8 ;  /* 0x0000000817067220 */ /* 0x000fe20000410000 */
[----:B------:R-:W-:Y:S01]  /*13800*/  F2FP.BF16.PACK_AB R9, R9, R31 ;  /* 0x0000001f0909723e */ /* 0x000fe200000010ff */
[C---:B------:R-:W-:Y:S02]  /*13810*/  FMUL.FTZ R4, R22.reuse, R15 ;  /* 0x0000000f16047220 */ /* 0x040fe40000410000 */
[----:B------:R-:W-:Y:S02]  /*13820*/  FMUL.FTZ R5, R23, R7 ;  /* 0x0000000717057220 */ /* 0x000fe40000410000 */
[----:B------:R-:W-:Y:S02]  /*13830*/  FMUL.FTZ R2, R22, R11 ;  /* 0x0000000b16027220 */ /* 0x000fe40000410000 */
[----:B------:R-:W-:-:S02]  /*13840*/  FFMA.FTZ R10, R30, R7, -R6 ;  /* 0x000000071e0a7223 */ /* 0x000fc40000010806 */
[----:B------:R-:W-:Y:S01]  /*13850*/  FFMA.FTZ R11, R29, R11, -R4 ;  /* 0x0000000b1d0b7223 */ /* 0x000fe20000010804 */
[----:B------:R-:W-:Y:S01]  /*13860*/  F2FP.BF16.PACK_AB R4, R32, R35 ;  /* 0x000000232004723e */ /* 0x000fe200000010ff */
[----:B------:R-:W-:Y:S01]  /*13870*/  FFMA.FTZ R6, R30, R8, R5 ;  /* 0x000000081e067223 */ /* 0x000fe20000010005 */
[----:B------:R-:W-:Y:S01]  /*13880*/  F2FP.BF16.PACK_AB R8, R33, R37 ;  /* 0x000000252108723e */ /* 0x000fe200000010ff */
[----:B------:R-:W-:Y:S01]  /*13890*/  FFMA.FTZ R2, R29, R15, R2 ;  /* 0x0000000f1d027223 */ /* 0x000fe20000010002 */
[----:B------:R-:W-:Y:S02]  /*138a0*/  F2FP.BF16.PACK_AB R10, R10, R13 ;  /* 0x0000000d0a0a723e */ /* 0x000fe400000010ff */
[----:B------:R-:W-:Y:S02]  /*138b0*/  F2FP.BF16.PACK_AB R11, R11, R16 ;  /* 0x000000100b0b723e */ /* 0x000fe400000010ff */
[----:B------:R-:W-:Y:S02]  /*138c0*/  F2FP.BF16.PACK_AB R5, R14, R19 ;  /* 0x000000130e05723e */ /* 0x000fe400000010ff */
[----:B------:R-:W-:Y:S01]  /*138d0*/  F2FP.BF16.PACK_AB R6, R6, R12 ;  /* 0x0000000c0606723e */ /* 0x000fe200000010ff */
[----:B------:R1:W-:Y:S01]  /*138e0*/  STS.128 [R36+0x8100], R8 ;  /* 0x0081000824007388 */ /* 0x0003e20000000c00 */
[----:B------:R-:W-:-:S05]  /*138f0*/  F2FP.BF16.PACK_AB R7, R2, R17 ;  /* 0x000000110207723e */ /* 0x000fca00000010ff */
[----:B------:R1:W-:Y:S02]  /*13900*/  STS.128 [R34+0x8100], R4 ;  /* 0x0081000422007388 */ /* 0x0003e40000000c00 */
.L_x_3694:
[----:B------:R-:W-:Y:S05]  /*13910*/  BSYNC B2 ;  /* 0x0000000000027941 */ /* 0x000fea0003800000 */
.L_x_3648:
[----:B-1----:R-:W-:Y:S01]  /*13920*/  SHF.R.S32.HI R7, RZ, 0x4, R129 ;  /* 0x00000004ff077819 */ /* 0x002fe20000011481 */
[----:B------:R-:W-:Y:S01]  /*13930*/  IMAD.SHL.U32 R6, R49, 0x40, RZ ;  /* 0x0000004031067824 */ /* 0x000fe200078e00ff */
[----:B------:R-:W-:-:S04]  /*13940*/  DEPBAR.LE SB0, 0x0 ;  /* 0x000080000000791a */ /* 0x000fc80000000000 */
[----:B------:R-:W-:Y:S01]  /*13950*/  LEA.HI R2, R129, R7, RZ, 0x1 ;  /* 0x0000000781027211 */ /* 0x000fe200078f08ff */
[----:B------:R-:W-:Y:S01]  /*13960*/  IMAD.SHL.U32 R4, R127, 0x40, RZ ;  /* 0x000000407f047824 */ /* 0x000fe200078e00ff */
[----:B------:R-:W-:Y:S01]  /*13970*/  ULDC.64 UR4, c[0x0][0x208] ;  /* 0x0000820000047ab9 */ /* 0x000fe20000000a00 */
[----:B------:R-:W-:Y:S01]  /*13980*/  IMAD.SHL.U32 R5, R128, 0x40, RZ ;  /* 0x0000004080057824 */ /* 0x000fe200078e00ff */
[----:B------:R-:W-:Y:S01]  /*13990*/  LOP3.LUT R2, R2, 0xfffffffe, RZ, 0xc0, !PT ;  /* 0xfffffffe02027812 */ /* 0x000fe200078ec0ff */
[----:B------:R-:W-:Y:S01]  /*139a0*/  IMAD.SHL.U32 R8, R68, 0x8, RZ ;  /* 0x0000000844087824 */ /* 0x000fe200078e00ff */
[----:B------:R-:W-:Y:S01]  /*139b0*/  LOP3.LUT R4, R4, 0x1c0, RZ, 0xc0, !PT ;  /* 0x000001c004047812 */ /* 0x000fe200078ec0ff */
[----:B------:R-:W-:Y:S01]  /*139c0*/  UIMAD UR6, UR14, UR4, URZ ;  /* 0x000000040e0672a4 */ /* 0x000fe2000f8e023f */
[----:B------:R-:W-:Y:S01]  /*139d0*/  LOP3.LUT R153, R5, 0xfffffe00, RZ, 0xc0, !PT ;  /* 0xfffffe0005997812 */ /* 0x000fe200078ec0ff */
[----:B------:R-:W-:Y:S01]  /*139e0*/  IMAD.IADD R7, R7, 0x1, -R2 ;  /* 0x0000000107077824 */ /* 0x000fe200078e0a02 */
[----:B------:R-:W-:Y:S01]  /*139f0*/  LOP3.LUT R2, R6, 0x1c0, RZ, 0xc0, !PT ;  /* 0x000001c006027812 */ /* 0x000fe200078ec0ff */
[----:B------:R-:W-:Y:S01]  /*13a00*/  UIMAD.WIDE.U32 UR20, UR15, UR4, URZ ;  /* 0x000000040f1472a5 */ /* 0x000fe2000f8e003f */
[----:B------:R-:W-:Y:S01]  /*13a10*/  LOP3.LUT P1, RZ, R49, 0x2, RZ, 0xc0, !PT ;  /* 0x0000000231ff7812 */ /* 0x000fe2000782c0ff */
[----:B------:R-:W-:Y:S01]  /*13a20*/  IMAD.SHL.U32 R6, R7, 0x8, RZ ;  /* 0x0000000807067824 */ /* 0x000fe200078e00ff */
[----:B------:R-:W-:Y:S01]  /*13a30*/  LOP3.LUT R5, R2, 0x8, R8, 0xf8, !PT ;  /* 0x0000000802057812 */ /* 0x000fe200078ef808 */
[----:B------:R-:W-:Y:S01]  /*13a40*/  UIMAD UR6, UR15, UR5, UR6 ;  /* 0x000000050f0672a4 */ /* 0x000fe2000f8e0206 */
[----:B------:R-:W-:Y:S01]  /*13a50*/  SHF.R.U32.HI R2, RZ, 0x3, R2 ;  /* 0x00000003ff027819 */ /* 0x000fe20000011602 */
[----:B------:R-:W-:Y:S01]  /*13a60*/  UIMAD UR19, UR15, -0x40, UR13 ;  /* 0xffffffc00f1378a4 */ /* 0x000fe2000f8e020d */
[----:B------:R-:W-:Y:S01]  /*13a70*/  LOP3.LUT R8, R4, 0x8, R6, 0xf8, !PT ;  /* 0x0000000804087812 */ /* 0x000fe200078ef806 */
[----:B------:R-:W-:Y:S01]  /*13a80*/  UMOV UR9, 0x5 ;  /* 0x0000000500097882 */ /* 0x000fe20000000000 */
[----:B------:R-:W-:Y:S01]  /*13a90*/  SHF.R.U32.HI R6, RZ, 0x3, R4 ;  /* 0x00000003ff067819 */ /* 0x000fe20000011604 */
[----:B------:R-:W-:Y:S01]  /*13aa0*/  IMAD R4, R156, 0x400, R153 ;  /* 0x000004009c047824 */ /* 0x000fe200078e0299 */
[----:B------:R-:W-:Y:S01]  /*13ab0*/  LOP3.LUT R2, R5, R2, RZ, 0x3c, !PT ;  /* 0x0000000205027212 */ /* 0x000fe200078e3cff */
[----:B------:R-:W-:Y:S01]  /*13ac0*/  USHF.L.U64.HI UR7, UR4, UR9, UR5 ;  /* 0x0000000904077299 */ /* 0x000fe20008010205 */
[----:B------:R-:W-:Y:S01]  /*13ad0*/  LOP3.LUT R152, R8, R6, RZ, 0x3c, !PT ;  /* 0x0000000608987212 */ /* 0x000fe200078e3cff */
[----:B------:R-:W-:Y:S01]  /*13ae0*/  IMAD.SHL.U32 R244, R244, 0x2, RZ ;  /* 0x00000002f4f47824 */ /* 0x000fe200078e00ff */
[----:B------:R-:W-:Y:S01]  /*13af0*/  BAR.SYNC.DEFER_BLOCKING 0x0 ;  /* 0x0000000000007b1d */ /* 0x000fe20000010000 */
[----:B------:R-:W-:Y:S01]  /*13b00*/  IMAD R2, R7, 0x200, R2 ;  /* 0x0000020007027824 */ /* 0x000fe200078e0202 */
[----:B------:R-:W-:Y:S01]  /*13b10*/  LOP3.LUT P2, RZ, R161, 0x1, RZ, 0xc0, !PT ;  /* 0x00000001a1ff7812 */ /* 0x000fe2000784c0ff */
[----:B------:R-:W-:-:S02]  /*13b20*/  IMAD.IADD R4, R152, 0x1, R4 ;  /* 0x0000000198047824 */ /* 0x000fc400078e0204 */
[----:B------:R-:W-:Y:S02]  /*13b30*/  IMAD.SHL.U32 R224, R2, 0x2, RZ ;  /* 0x0000000202e07824 */ /* 0x000fe400078e00ff */
[----:B------:R-:W-:-:S03]  /*13b40*/  IMAD.SHL.U32 R231, R4, 0x2, RZ ;  /* 0x0000000204e77824 */ /* 0x000fc600078e00ff */
[----:B------:R-:W-:Y:S01]  /*13b50*/  IADD3 R235, R224, 0x4120, RZ ;  /* 0x00004120e0eb7810 */ /* 0x000fe20007ffe0ff */
[C-C-:B------:R-:W-:Y:S02]  /*13b60*/  IMAD R233, R3.reuse, 0x2, R231.reuse ;  /* 0x0000000203e97824 */ /* 0x140fe400078e02e7 */
[C---:B------:R-:W-:Y:S02]  /*13b70*/  IMAD R232, R0.reuse, 0x2, R231 ;  /* 0x0000000200e87824 */ /* 0x040fe400078e02e7 */
[----:B------:R-:W-:Y:S02]  /*13b80*/  IMAD R234, R0, 0x2, R233 ;  /* 0x0000000200ea7824 */ /* 0x000fe400078e02e9 */
[----:B------:R-:W-:Y:S01]  /*13b90*/  IMAD R236, R3, 0x2, R232 ;  /* 0x0000000203ec7824 */ /* 0x000fe200078e02e8 */
[----:B------:R-:W-:Y:S04]  /*13ba0*/  LDSM.16.M88.4 R16, [R224+0x4100] ;  /* 0x00410000e010783b */ /* 0x000fe80000000200 */
[----:B------:R-:W1:Y:S04]  /*13bb0*/  LDSM.16.M88.4 R4, [R231+0xa100] ;  /* 0x00a10000e704783b */ /* 0x000e680000000200 */
[----:B------:R-:W2:Y:S04]  /*13bc0*/  LDSM.16.M88.4 R12, [R224+0x4900] ;  /* 0x00490000e00c783b */ /* 0x000ea80000000200 */
[----:B------:R-:W3:Y:S04]  /*13bd0*/  LDSM.16.M88.4 R20, [R224+0x5100] ;  /* 0x00510000e014783b */ /* 0x000ee80000000200 */
[----:B------:R-:W4:Y:S04]  /*13be0*/  LDSM.16.M88.4 R24, [R224+0x5900] ;  /* 0x00590000e018783b */ /* 0x000f280000000200 */
[----:B------:R-:W5:Y:S01]  /*13bf0*/  LDSM.16.M88.4 R8, [R231+0x8100] ;  /* 0x00810000e708783b */ /* 0x000f620000000200 */
[C---:B-1----:R-:W-:Y:S08]  /*13c00*/  HMMA.16816.F32.BF16 R36, R4.reuse, R16, RZ ;  /* 0x000000100424723c */ /* 0x042ff000000418ff */
[C---:B--2---:R-:W-:Y:S08]  /*13c10*/  HMMA.16816.F32.BF16 R56, R4.reuse, R12, RZ ;  /* 0x0000000c0438723c */ /* 0x044ff000000418ff */
[C---:B---3--:R-:W-:Y:S08]  /*13c20*/  HMMA.16816.F32.BF16 R60, R4.reuse, R20, RZ ;  /* 0x00000014043c723c */ /* 0x048ff000000418ff */
[C---:B----4-:R-:W-:Y:S08]  /*13c30*/  HMMA.16816.F32.BF16 R64, R4.reuse, R24, RZ ;  /* 0x000000180440723c */ /* 0x050ff000000418ff */
[C---:B------:R-:W-:Y:S08]  /*13c40*/  HMMA.16816.F32.BF16 R40, R4.reuse, R18, RZ ;  /* 0x000000120428723c */ /* 0x040ff000000418ff */
[C---:B------:R-:W-:Y:S08]  /*13c50*/  HMMA.16816.F32.BF16 R76, R4.reuse, R14, RZ ;  /* 0x0000000e044c723c */ /* 0x040ff000000418ff */
[C---:B------:R-:W-:Y:S08]  /*13c60*/  HMMA.16816.F32.BF16 R84, R4.reuse, R22, RZ ;  /* 0x000000160454723c */ /* 0x040ff000000418ff */
[----:B------:R-:W-:Y:S07]  /*13c70*/  HMMA.16816.F32.BF16 R96, R4, R26, RZ ;  /* 0x0000001a0460723c */ /* 0x000fee00000418ff */
[----:B------:R-:W-:Y:S01]  /*13c80*/  IMAD.U32 R5, RZ, RZ, UR21 ;  /* 0x00000015ff057e24 */ /* 0x000fe2000f8e00ff */
[----:B------:R-:W-:Y:S01]  /*13c90*/  IADD3 R6, R224, 0x4100, RZ ;  /* 0x00004100e0067810 */ /* 0x000fe20007ffe0ff */
[----:B------:R-:W-:Y:S01]  /*13ca0*/  IMAD.U32 R4, RZ, RZ, UR20 ;  /* 0x00000014ff047e24 */ /* 0x000fe2000f8e00ff */
[----:B-----5:R-:W-:Y:S01]  /*13cb0*/  HMMA.16816.F32.BF16 R108, R8, R16, RZ ;  /* 0x00000010086c723c */ /* 0x020fe200000418ff */
[----:B------:R-:W-:Y:S01]  /*13cc0*/  IMAD.U32 R5, RZ, RZ, UR6 ;  /* 0x00000006ff057e24 */ /* 0x000fe2000f8e00ff */
[----:B------:R-:W-:Y:S01]  /*13cd0*/  USHF.L.U32 UR6, UR4, 0x5, URZ ;  /* 0x0000000504067899 */ /* 0x000fe2000800063f */
[----:B------:R-:W-:-:S02]  /*13ce0*/  @P1 IADD3 R235, R6, -0x20, RZ ;  /* 0xffffffe006eb1810 */ /* 0x000fc40007ffe0ff */
[C---:B------:R-:W-:Y:S01]  /*13cf0*/  LEA R2, P0, R4.reuse, R132, 0x6 ;  /* 0x0000008404027211 */ /* 0x040fe200078030ff */
[----:B------:R-:W-:Y:S01]  /*13d00*/  UIADD3 UR4, UP0, UR6, 0x80, URZ ;  /* 0x0000008006047890 */ /* 0x000fe2000ff1e03f */
[----:B------:R-:W-:Y:S01]  /*13d10*/  IADD3 R5, R5, UR21, RZ ;  /* 0x0000001505057c10 */ /* 0x000fe2000fffe0ff */
[C---:B------:R-:W-:Y:S01]  /*13d20*/  HMMA.16816.F32.BF16 R112, R8.reuse, R18, RZ ;  /* 0x000000120870723c */ /* 0x040fe200000418ff */
[----:B------:R-:W-:Y:S01]  /*13d30*/  LDSM.16.M88.4 R32, [R235] ;  /* 0x00000000eb20783b */ /* 0x000fe20000000200 */
[----:B------:R-:W-:Y:S01]  /*13d40*/  UIADD3.X UR14, URZ, UR7, URZ, UP0, !UPT ;  /* 0x000000073f0e7290 */ /* 0x000fe200087fe43f */
[----:B------:R-:W-:Y:S01]  /*13d50*/  LEA.HI.X R5, R4, R131, R5, 0x6, P0 ;  /* 0x0000008304057211 */ /* 0x000fe200000f3405 */
[----:B------:R-:W-:Y:S01]  /*13d60*/  UISETP.GE.AND UP0, UPT, UR12, 0x2, UPT ;  /* 0x000000020c00788c */ /* 0x000fe2000bf06270 */
[C---:B------:R-:W-:Y:S01]  /*13d70*/  LEA R4, P0, R2.reuse, c[0x0][0x1f8], 0x1 ;  /* 0x00007e0002047a11 */ /* 0x040fe200078008ff */
[----:B------:R-:W-:Y:S01]  /*13d80*/  LDSM.16.M88.4 R28, [R235+0x800] ;  /* 0x00080000eb1c783b */ /* 0x000fe20000000200 */
[----:B------:R-:W-:Y:S01]  /*13d90*/  IADD3 R243, R235, 0x800, RZ ;  /* 0x00000800ebf37810 */ /* 0x000fe20007ffe0ff */
[----:B------:R-:W-:Y:S01]  /*13da0*/  HMMA.16816.F32.BF16 R88, R8, R12, RZ ;  /* 0x0000000c0858723c */ /* 0x000fe200000418ff */
[----:B------:R-:W-:-:S02]  /*13db0*/  LEA.HI.X R5, R2, c[0x0][0x1fc], R5, 0x1, P0 ;  /* 0x00007f0002057a11 */ /* 0x000fc400000f0c05 */
[----:B------:R-:W-:Y:S02]  /*13dc0*/  IADD3 R2, -R68, UR19, RZ ;  /* 0x0000001344027c10 */ /* 0x000fe4000fffe1ff */
[----:B------:R-:W-:Y:S02]  /*13dd0*/  IADD3 R6, P0, R4, UR6, RZ ;  /* 0x0000000604067c10 */ /* 0x000fe4000ff1e0ff */
[C---:B------:R-:W-:Y:S01]  /*13de0*/  ISETP.LT.OR P3, PT, R2.reuse, 0x1, P6 ;  /* 0x000000010200780c */ /* 0x040fe20003761670 */
[----:B------:R-:W-:Y:S01]  /*13df0*/  HMMA.16816.F32.BF16 R100, R8, R14, RZ ;  /* 0x0000000e0864723c */ /* 0x000fe200000418ff */
[C---:B------:R-:W-:Y:S01]  /*13e00*/  ISETP.LT.OR P2, PT, R2.reuse, 0x1, P2 ;  /* 0x000000010200780c */ /* 0x040fe20001741670 */
[----:B------:R-:W1:Y:S01]  /*13e10*/  LDSM.16.M88.4 R12, [R233+0xa100] ;  /* 0x00a10000e90c783b */ /* 0x000e620000000200 */
[----:B------:R-:W-:Y:S02]  /*13e20*/  ISETP.LT.OR P1, PT, R2, 0x11, P6 ;  /* 0x000000110200780c */ /* 0x000fe40003721670 */
[----:B------:R-:W-:-:S02]  /*13e30*/  IADD3.X R7, R5, UR7, RZ, P0, !PT ;  /* 0x0000000705077c10 */ /* 0x000fc400087fe4ff */
[----:B------:R-:W-:Y:S01]  /*13e40*/  LOP3.LUT P0, RZ, R161, 0x1, RZ, 0xc0, !PT ;  /* 0x00000001a1ff7812 */ /* 0x000fe2000780c0ff */
[C---:B------:R-:W-:Y:S01]  /*13e50*/  HMMA.16816.F32.BF16 R80, R8.reuse, R20, RZ ;  /* 0x000000140850723c */ /* 0x040fe200000418ff */
[C---:B------:R-:W-:Y:S02]  /*13e60*/  IADD3 R242, R235.reuse, 0x1000, RZ ;  /* 0x00001000ebf27810 */ /* 0x040fe40007ffe0ff */
[C---:B------:R-:W-:Y:S02]  /*13e70*/  IADD3 R241, R235.reuse, 0x1800, RZ ;  /* 0x00001800ebf17810 */ /* 0x040fe40007ffe0ff */
[C---:B------:R-:W-:Y:S02]  /*13e80*/  IADD3 R240, R235.reuse, 0x2000, RZ ;  /* 0x00002000ebf07810 */ /* 0x040fe40007ffe0ff */
[C---:B------:R-:W-:Y:S01]  /*13e90*/  IADD3 R239, R235.reuse, 0x2800, RZ ;  /* 0x00002800ebef7810 */ /* 0x040fe20007ffe0ff */
[----:B------:R-:W-:Y:S01]  /*13ea0*/  HMMA.16816.F32.BF16 R104, R8, R22, RZ ;  /* 0x000000160868723c */ /* 0x000fe200000418ff */
[----:B------:R-:W2:Y:S01]  /*13eb0*/  LDSM.16.M88.4 R20, [R235+0x1800] ;  /* 0x00180000eb14783b */ /* 0x000ea20000000200 */
[----:B------:R-:W-:-:S02]  /*13ec0*/  IADD3 R238, R235, 0x3000, RZ ;  /* 0x00003000ebee7810 */ /* 0x000fc40007ffe0ff */
[----:B------:R-:W-:-:S04]  /*13ed0*/  IADD3 R237, R235, 0x3800, RZ ;  /* 0x00003800ebed7810 */ /* 0x000fc80007ffe0ff */
[C---:B------:R-:W-:Y:S08]  /*13ee0*/  HMMA.16816.F32.BF16 R72, R8.reuse, R24, RZ ;  /* 0x000000180848723c */ /* 0x040ff000000418ff */
[----:B------:R-:W-:Y:S01]  /*13ef0*/  HMMA.16816.F32.BF16 R68, R8, R26, RZ ;  /* 0x0000001a0844723c */ /* 0x000fe200000418ff */
[----:B------:R-:W3:Y:S06]  /*13f00*/  LDSM.16.M88.4 R24, [R235+0x1000] ;  /* 0x00100000eb18783b */ /* 0x000eec0000000200 */
[----:B------:R-:W-:Y:S01]  /*13f10*/  IMAD.U32 R8, RZ, RZ, UR6 ;  /* 0x00000006ff087e24 */ /* 0x000fe2000f8e00ff */
[----:B-1----:R-:W-:Y:S04]  /*13f20*/  HMMA.16816.F32.BF16 R36, R12, R32, R36 ;  /* 0x000000200c24723c */ /* 0x002fe80000041824 */
[----:B------:R-:W-:-:S02]  /*13f30*/  IADD3 R18, P5, P4, R8, 0x80, R4 ;  /* 0x0000008008127810 */ /* 0x000fc40007cbe004 */
[----:B------:R-:W1:Y:S02]  /*13f40*/  LDSM.16.M88.4 R8, [R233+0x8100] ;  /* 0x00810000e908783b */ /* 0x000e640000000200 */
[----:B------:R-:W-:Y:S02]  /*13f50*/  IADD3.X R19, RZ, UR7, R5, P5, P4 ;  /* 0x00000007ff137c10 */ /* 0x000fe4000afe8405 */
[----:B------:R-:W-:Y:S01]  /*13f60*/  @!PT LDS RZ, [RZ] ;  /* 0x00000000fffff984 */ /* 0x000fe20000000800 */
[----:B------:R-:W-:Y:S01]  /*13f70*/  @!PT LDS RZ, [RZ] ;  /* 0x00000000fffff984 */ /* 0x000fe20000000800 */
[----:B------:R-:W-:Y:S01]  /*13f80*/  @!PT LDS RZ, [RZ] ;  /* 0x00000000fffff984 */ /* 0x000fe20000000800 */
[----:B------:R4:W-:Y:S01]  /*13f90*/  LDGSTS.E.BYPASS.LTC128B.128 [R244+0x100], [R4.64], !P3 ;  /* 0x0010000004f47fae */ /* 0x0009e2000d901d5c */
[C---:B------:R-:W-:Y:S01]  /*13fa0*/  ISETP.LT.OR P5, PT, R2.reuse, 0x21, P6 ;  /* 0x000000210200780c */ /* 0x040fe200037a1670 */
[----:B------:R-:W-:Y:S01]  /*13fb0*/  HMMA.16816.F32.BF16 R92, R12, R34, R40 ;  /* 0x000000220c5c723c */ /* 0x000fe20000041828 */
[----:B------:R-:W-:Y:S01]  /*13fc0*/  LOP3.LUT P3, RZ, R49, 0x4, RZ, 0xc0, !PT ;  /* 0x0000000431ff7812 */ /* 0x000fe2000786c0ff */
[----:B------:R4:W-:Y:S01]  /*13fd0*/  LDGSTS.E.BYPASS.LTC128B.128 [R244+0x2100], [R4.64+0x80], !P2 ;  /* 0x0210008004f47fae */ /* 0x0009e2000d101d5c */
[----:B------:R-:W-:-:S03]  /*13fe0*/  ISETP.LT.OR P2, PT, R2, 0x11, P0 ;  /* 0x000000110200780c */ /* 0x000fc60000741670 */
[----:B------:R5:W-:Y:S02]  /*13ff0*/  LDGSTS.E.BYPASS.LTC128B.128 [R244+0x900], [R6.64], !P1 ;  /* 0x0090000006f47fae */ /* 0x000be4000c901d5c */
[C---:B------:R-:W-:Y:S08]  /*14000*/  HMMA.16816.F32.BF16 R56, R12.reuse, R28, R56 ;  /* 0x0000001c0c38723c */ /* 0x040ff00000041838 */
[----:B------:R5:W-:Y:S01]  /*14010*/  LDGSTS.E.BYPASS.LTC128B.128 [R244+0x2900], [R18.64], !P2 ;  /* 0x0290000012f47fae */ /* 0x000be2000d101d5c */
[----:B------:R-:W-:Y:S01]  /*14020*/  ISETP.LT.OR P2, PT, R2, 0x31, P6 ;  /* 0x000000310200780c */ /* 0x000fe20003741670 */
[C---:B--2---:R-:W-:Y:S08]  /*14030*/  HMMA.16816.F32.BF16 R64, R12.reuse, R20, R64 ;  /* 0x000000140c40723c */ /* 0x044ff00000041840 */
[----:B---3--:R-:W-:Y:S01]  /*14040*/  HMMA.16816.F32.BF16 R84, R12, R26, R84 ;  /* 0x0000001a0c54723c */ /* 0x008fe20000041854 */
[----:B----4-:R-:W-:-:S04]  /*14050*/  IADD3 R4, P1, R6, UR6, RZ ;  /* 0x0000000606047c10 */ /* 0x010fc8000ff3e0ff */
[----:B------:R-:W-:-:S03]  /*14060*/  IADD3.X R5, R7, UR7, RZ, P1, !PT ;  /* 0x0000000707057c10 */ /* 0x000fc60008ffe4ff */
[C---:B-1----:R-:W-:Y:S01]  /*14070*/  HMMA.16816.F32.BF16 R124, R8.reuse, R24, R80 ;  /* 0x00000018087c723c */ /* 0x042fe20000041850 */
[----:B------:R-:W-:Y:S02]  /*14080*/  LOP3.LUT P1, RZ, R161, 0x1, RZ, 0xc0, !PT ;  /* 0x00000001a1ff7812 */ /* 0x000fe4000782c0ff */
[----:B-----5:R-:W-:Y:S01]  /*14090*/  IADD3 R6, P0, R6, UR4, RZ ;  /* 0x0000000406067c10 */ /* 0x020fe2000ff1e0ff */
[----:B------:R1:W-:Y:S01]  /*140a0*/  LDGSTS.E.BYPASS.LTC128B.128 [R244+0x1100], [R4.64], !P5 ;  /* 0x0110000004f47fae */ /* 0x0003e2000e901d5c */
[C---:B------:R-:W-:Y:S02]  /*140b0*/  ISETP.LT.OR P4, PT, R2.reuse, 0x21, P1 ;  /* 0x000000210200780c */ /* 0x040fe40000f81670 */
[----:B------:R-:W-:Y:S01]  /*140c0*/  IADD3.X R7, R7, UR14, RZ, P0, !PT ;  /* 0x0000000e07077c10 */ /* 0x000fe200087fe4ff */
[----:B------:R-:W-:Y:S01]  /*140d0*/  HMMA.16816.F32.BF16 R108, R8, R32, R108 ;  /* 0x00000020086c723c */ /* 0x000fe2000004186c */
[----:B------:R-:W-:Y:S01]  /*140e0*/  ISETP.LT.OR P1, PT, R2, 0x31, P1 ;  /* 0x000000310200780c */ /* 0x000fe20000f21670 */
[----:B------:R-:W-:Y:S01]  /*140f0*/  IMAD.MOV.U32 R2, RZ, RZ, 0x40 ;  /* 0x00000040ff027424 */ /* 0x000fe200078e00ff */
[----:B------:R-:W-:-:S04]  /*14100*/  IADD3 R16, P0, R4, UR6, RZ ;  /* 0x0000000604107c10 */ /* 0x000fc8000ff1e0ff */
[----:B------:R-:W-:Y:S01]  /*14110*/  IADD3.X R17, R5, UR7, RZ, P0, !PT ;  /* 0x0000000705117c10 */ /* 0x000fe200087fe4ff */
[C---:B------:R-:W-:Y:S01]  /*14120*/  HMMA.16816.F32.BF16 R80, R8.reuse, R34, R112 ;  /* 0x000000220850723c */ /* 0x040fe20000041870 */
[----:B------:R-:W-:Y:S01]  /*14130*/  SEL R2, R2, 0xffffffc0, !P3 ;  /* 0xffffffc002027807 */ /* 0x000fe20005800000 */
[----:B------:R2:W-:Y:S04]  /*14140*/  LDGSTS.E.BYPASS.LTC128B.128 [R244+0x3100], [R6.64], !P4 ;  /* 0x0310000006f47fae */ /* 0x0005e8000e101d5c */
[----:B------:R-:W-:Y:S01]  /*14150*/  IMAD.IADD R230, R224, 0x1, R2 ;  /* 0x00000001e0e67824 */ /* 0x000fe200078e0202 */
[----:B------:R3:W-:Y:S01]  /*14160*/  LDGSTS.E.BYPASS.LTC128B.128 [R244+0x1900], [R16.64], !P2 ;  /* 0x0190000010f47fae */ /* 0x0007e2000d101d5c */
[----:B------:R-:W-:Y:S01]  /*14170*/  HMMA.16816.F32.BF16 R32, R8, R30, R100 ;  /* 0x0000001e0820723c */ /* 0x000fe20000041864 */
[----:B------:R-:W-:Y:S01]  /*14180*/  IMAD.IADD R229, R2, 0x1, R235 ;  /* 0x0000000102e57824 */ /* 0x000fe200078e02eb */
[----:B------:R-:W-:-:S02]  /*14190*/  LOP3.LUT R2, R152, R153, RZ, 0xfc, !PT ;  /* 0x0000009998027212 */ /* 0x000fc400078efcff */
[----:B-1----:R-:W-:-:S04]  /*141a0*/  IADD3 R4, P0, R4, UR4, RZ ;  /* 0x0000000404047c10 */ /* 0x002fc8000ff1e0ff */
[----:B------:R-:W-:Y:S01]  /*141b0*/  HMMA.16816.F32.BF16 R120, R8, R28, R88 ;  /* 0x0000001c0878723c */ /* 0x000fe20000041858 */
[----:B------:R-:W-:Y:S02]  /*141c0*/  IADD3.X R5, R5, UR14, RZ, P0, !PT ;  /* 0x0000000e05057c10 */ /* 0x000fe400087fe4ff */
[----:B------:R-:W-:-:S03]  /*141d0*/  PLOP3.LUT P0, PT, PT, PT, UP0, 0x80, 0x0 ;  /* 0x000000000000781c */ /* 0x000fc60003f0f008 */
[----:B------:R2:W-:Y:S02]  /*141e0*/  LDGSTS.E.BYPASS.LTC128B.128 [R244+0x3900], [R4.64], !P1 ;  /* 0x0390000004f47fae */ /* 0x0005e4000c901d5c */
[C---:B------:R-:W-:Y:S02]  /*141f0*/  HMMA.16816.F32.BF16 R128, R8.reuse, R20, R72 ;  /* 0x000000140880723c */ /* 0x040fe40000041848 */
[----:B------:R-:W-:Y:S04]  /*14200*/  LDSM.16.M88.4 R52, [R230+0x4100] ;  /* 0x00410000e634783b */ /* 0x000fe80000000200 */
[----:B------:R-:W-:Y:S02]  /*14210*/  LDSM.16.M88.4 R44, [R230+0x5100] ;  /* 0x00510000e62c783b */ /* 0x000fe40000000200 */
[C---:B------:R-:W-:Y:S02]  /*14220*/  HMMA.16816.F32.BF16 R104, R8.reuse, R26, R104 ;  /* 0x0000001a0868723c */ /* 0x040fe40000041868 */
[----:B---3--:R-:W1:Y:S04]  /*14230*/  LDSM.16.M88.4 R16, [R232+0xa100] ;  /* 0x00a10000e810783b */ /* 0x008e680000000200 */
[----:B------:R-:W3:Y:S02]  /*14240*/  LDSM.16.M88.4 R48, [R230+0x4900] ;  /* 0x00490000e630783b */ /* 0x000ee40000000200 */
[----:B------:R-:W-:Y:S02]  /*14250*/  HMMA.16816.F32.BF16 R100, R8, R22, R68 ;  /* 0x000000160864723c */ /* 0x000fe40000041844 */
[----:B------:R-:W4:Y:S04]  /*14260*/  LDSM.16.M88.4 R8, [R232+0x8100] ;  /* 0x00810000e808783b */ /* 0x000f280000000200 */
[----:B------:R-:W5:Y:S02]  /*14270*/  LDSM.16.M88.4 R40, [R230+0x5900] ;  /* 0x00590000e628783b */ /* 0x000f640000000200 */
[C---:B------:R-:W-:Y:S02]  /*14280*/  HMMA.16816.F32.BF16 R60, R12.reuse, R24, R60 ;  /* 0x000000180c3c723c */ /* 0x040fe4000004183c */
[----:B--2---:R-:W-:Y:S04]  /*14290*/  LDSM.16.M88.4 R4, [R234+0xa100] ;  /* 0x00a10000ea04783b */ /* 0x004fe80000000200 */
[----:B------:R-:W-:Y:S02]  /*142a0*/  LDSM.16.M88.4 R24, [R229+0x800] ;  /* 0x00080000e518783b */ /* 0x000fe40000000200 */
[C---:B------:R-:W-:Y:S02]  /*142b0*/  HMMA.16816.F32.BF16 R76, R12.reuse, R30, R76 ;  /* 0x0000001e0c4c723c */ /* 0x040fe4000004184c */
[----:B------:R-:W2:Y:S04]  /*142c0*/  LDSM.16.M88.4 R28, [R229] ;  /* 0x00000000e51c783b */ /* 0x000ea80000000200 */
[----:B------:R-:W0:Y:S02]  /*142d0*/  LDGDEPBAR ;  /* 0x00000000000079af */ /* 0x000e240000000000 */
[----:B------:R-:W-:Y:S02]  /*142e0*/  HMMA.16816.F32.BF16 R96, R12, R22, R96 ;  /* 0x000000160c60723c */ /* 0x000fe40000041860 */
[----:B------:R-:W2:Y:S04]  /*142f0*/  LDSM.16.M88.4 R20, [R229+0x1000] ;  /* 0x00100000e514783b */ /* 0x000ea80000000200 */
[----:B------:R-:W2:Y:S02]  /*14300*/  LDSM.16.M88.4 R12, [R234+0x8100] ;  /* 0x00810000ea0c783b */ /* 0x000ea40000000200 */
[C---:B-1----:R-:W-:Y:S02]  /*14310*/  HMMA.16816.F32.BF16 R72, R16.reuse, R52, R36 ;  /* 0x000000341048723c */ /* 0x042fe40000041824 */
[----:B------:R-:W1:Y:S06]  /*14320*/  LDSM.16.M88.4 R36, [R229+0x1800] ;  /* 0x00180000e524783b */ /* 0x000e6c0000000200 */
[C---:B------:R-:W-:Y:S08]  /*14330*/  HMMA.16816.F32.BF16 R68, R16.reuse, R46, R84 ;  /* 0x0000002e1044723c */ /* 0x040ff00000041854 */
[C---:B---3--:R-:W-:Y:S08]  /*14340*/  HMMA.16816.F32.BF16 R112, R16.reuse, R48, R56 ;  /* 0x000000301070723c */ /* 0x048ff00000041838 */
[C---:B------:R-:W-:Y:S08]  /*14350*/  HMMA.16816.F32.BF16 R116, R16.reuse, R44, R60 ;  /* 0x0000002c1074723c */ /* 0x040ff0000004183c */
[----:B------:R-:W-:Y:S08]  /*14360*/  HMMA.16816.F32.BF16 R92, R16, R54, R92 ;  /* 0x00000036105c723c */ /* 0x000ff0000004185c */
[C---:B----4-:R-:W-:Y:S08]  /*14370*/  HMMA.16816.F32.BF16 R84, R8.reuse, R52, R108 ;  /* 0x000000340854723c */ /* 0x050ff0000004186c */
[----:B------:R-:W-:Y:S08]  /*14380*/  HMMA.16816.F32.BF16 R80, R8, R54, R80 ;  /* 0x000000360850723c */ /* 0x000ff00000041850 */
[C---:B-----5:R-:W-:Y:S08]  /*14390*/  HMMA.16816.F32.BF16 R88, R16.reuse, R40, R64 ;  /* 0x000000281058723c */ /* 0x060ff00000041840 */
        /* <DEDUP_REMOVED lines=10> */
[----:B------:R-:W3:Y:S03]  /*14440*/  LDSM.16.M88.4 R40, [R224+0x6900] ;  /* 0x00690000e028783b */ /* 0x000ee60000000200 */
[C---:B--2---:R-:W-:Y:S08]  /*14450*/  HMMA.16816.F32.BF16 R96, R4.reuse, R30, R92 ;  /* 0x0000001e0460723c */ /* 0x044ff0000004185c */
[C---:B------:R-:W-:Y:S08]  /*14460*/  HMMA.16816.F32.BF16 R100, R4.reuse, R24, R112 ;  /* 0x000000180464723c */ /* 0x040ff00000041870 */
[----:B------:R-:W-:Y:S08]  /*14470*/  HMMA.16816.F32.BF16 R140, R4, R20, R116 ;  /* 0x00000014048c723c */ /* 0x000ff00000041874 */
        /* <DEDUP_REMOVED lines=12> */
[----:B------:R-:W2:Y:S03]  /*14540*/  LDSM.16.M88.4 R16, [R224+0x7900] ;  /* 0x00790000e010783b */ /* 0x000ea60000000200 */
[C---:B------:R-:W-:Y:S01]  /*14550*/  HMMA.16816.F32.BF16 R76, R4.reuse, R26, R76 ;  /* 0x0000001a044c723c */ /* 0x040fe2000004184c */
[----:B------:R-:W-:Y:S07]  /*14560*/  LDSM.16.M88.4 R24, [R235+0x2800] ;  /* 0x00280000eb18783b */ /* 0x000fee0000000200 */
[C---:B------:R-:W-:Y:S01]  /*14570*/  HMMA.16816.F32.BF16 R104, R4.reuse, R22, R68 ;  /* 0x000000160468723c */ /* 0x040fe20000041844 */
[----:B------:R-:W4:Y:S07]  /*14580*/  LDSM.16.M88.4 R20, [R233+0xc100] ;  /* 0x00c10000e914783b */ /* 0x000f2e0000000200 */
[C---:B------:R-:W-:Y:S01]  /*14590*/  HMMA.16816.F32.BF16 R72, R4.reuse, R28, R72 ;  /* 0x0000001c0448723c */ /* 0x040fe20000041848 */
[----:B------:R-:W-:Y:S07]  /*145a0*/  LDSM.16.M88.4 R28, [R235+0x2000] ;  /* 0x00200000eb1c783b */ /* 0x000fee0000000200 */
[C---:B------:R-:W-:Y:S08]  /*145b0*/  HMMA.16816.F32.BF16 R136, R4.reuse, R36, R88 ;  /* 0x000000240488723c */ /* 0x040ff00000041858 */
[----:B------:R-:W-:Y:S01]  /*145c0*/  HMMA.16816.F32.BF16 R132, R4, R38, R56 ;  /* 0x000000260484723c */ /* 0x000fe20000041838 */
[----:B------:R-:W5:Y:S07]  /*145d0*/  LDSM.16.M88.4 R4, [R233+0xe100] ;  /* 0x00e10000e904783b */ /* 0x000f6e0000000200 */
[C---:B---3--:R-:W-:Y:S08]  /*145e0*/  HMMA.16816.F32.BF16 R60, R8.reuse, R40, R100 ;  /* 0x00000028083c723c */ /* 0x048ff00000041864 */
[----:B------:R-:W-:Y:S08]  /*145f0*/  HMMA.16816.F32.BF16 R56, R8, R42, R76 ;  /* 0x0000002a0838723c */ /* 0x000ff0000004184c */
[C---:B-1----:R-:W-:Y:S08]  /*14600*/  HMMA.16816.F32.BF16 R36, R12.reuse, R40, R120 ;  /* 0x000000280c24723c */ /* 0x042ff00000041878 */
        /* <DEDUP_REMOVED lines=8> */
[C---:B--2---:R-:W-:Y:S08]  /*14690*/  HMMA.16816.F32.BF16 R100, R8.reuse, R16, R136 ;  /* 0x000000100864723c */ /* 0x044ff00000041888 */
        /* <DEDUP_REMOVED lines=67> */
[----:B------:R-:W-:Y:S01]  /*14ad0*/  UIADD3 UR5, UR12, -0x2, URZ ;  /* 0xfffffffe0c057890 */ /* 0x000fe2000fffe03f */
[----:B------:R-:W-:Y:S01]  /*14ae0*/  LOP3.LUT P5, RZ, R161, 0x1, RZ, 0xc0, !PT ;  /* 0x00000001a1ff7812 */ /* 0x000fe200078ac0ff */
[----:B------:R-:W-:-:S02]  /*14af0*/  UIADD3 UR22, UP0, UR22, 0x80, URZ ;  /* 0x0000008016167890 */ /* 0x000fc4000ff1e03f */
[----:B------:R-:W-:Y:S02]  /*14b00*/  USHF.R.S32.HI UR4, URZ, 0x1f, UR5 ;  /* 0x0000001f3f047899 */ /* 0x000fe40008011405 */
[----:B------:R-:W-:Y:S01]  /*14b10*/  UIMAD UR11, UR11, UR5, URZ ;  /* 0x000000050b0b72a4 */ /* 0x000fe2000f8e023f */
[----:B------:R-:W-:Y:S01]  /*14b20*/  IMAD.WIDE.U32 R6, R154, UR5, R158 ;  /* 0x000000059a067c25 */ /* 0x000fe2000f8e009e */
[----:B------:R-:W-:Y:S02]  /*14b30*/  USHF.L.U32 UR5, UR8, 0x5, URZ ;  /* 0x0000000508057899 */ /* 0x000fe4000800063f */
[----:B------:R-:W-:Y:S02]  /*14b40*/  UIMAD UR11, UR4, UR10, UR11 ;  /* 0x0000000a040b72a4 */ /* 0x000fe4000f8e020b */
[----:B------:R-:W-:Y:S01]  /*14b50*/  LEA R4, P0, R6, c[0x0][0x1c8], 0x1 ;  /* 0x0000720006047a11 */ /* 0x000fe200078008ff */
[----:B------:R-:W-:Y:S02]  /*14b60*/  ULDC UR4, c[0x0][0x1e4] ;  /* 0x0000790000047ab9 */ /* 0x000fe40000000800 */
[----:B------:R-:W-:Y:S01]  /*14b70*/  USHF.L.U64.HI UR4, UR8, UR9, UR4 ;  /* 0x0000000908047299 */ /* 0x000fe20008010204 */
[----:B------:R-:W-:Y:S01]  /*14b80*/  IADD3 R5, R7, UR11, RZ ;  /* 0x0000000b07057c10 */ /* 0x000fe2000fffe0ff */
[----:B------:R-:W-:Y:S01]  /*14b90*/  IMAD.U32 R7, RZ, RZ, UR5 ;  /* 0x00000005ff077e24 */ /* 0x000fe2000f8e00ff */
[----:B------:R-:W-:-:S02]  /*14ba0*/  UIADD3.X UR8, URZ, UR17, URZ, UP0, !UPT ;  /* 0x000000113f087290 */ /* 0x000fc400087fe43f */
        /* <DEDUP_REMOVED lines=24> */
.L_x_3719:
[----:B---3--:R-:W-:Y:S01]  /*14d30*/  LOP3.LUT R4, R155, 0xffffffe0, RZ, 0xc0, !PT ;  /* 0xffffffe09b047812 */ /* 0x008fe200078ec0ff */
[----:B------:R-:W-:Y:S01]  /*14d40*/  UMOV UR4, 0xffffffc0 ;  /* 0xffffffc000047882 */ /* 0x000fe20000000000 */
[----:B------:R-:W-:Y:S01]  /*14d50*/  LEA.HI R6, R157, R177, RZ, 0x2 ;  /* 0x000000b19d067211 */ /* 0x000fe200078f10ff */
[----:B------:R-:W-:Y:S01]  /*14d60*/  UIMAD UR4, UR15, UR4, 0x1 ;  /* 0x000000010f0474a4 */ /* 0x000fe2000f8e0204 */
[----:B------:R-:W-:Y:S01]  /*14d70*/  SHF.R.S32.HI R5, RZ, 0x1f, R156 ;  /* 0x0000001fff057819 */ /* 0x000fe2000001149c */
[----:B------:R-:W-:Y:S01]  /*14d80*/  IMAD.IADD R4, R177, 0x1, -R4 ;  /* 0x00000001b1047824 */ /* 0x000fe200078e0a04 */
[----:B------:R-:W-:Y:S01]  /*14d90*/  LOP3.LUT R6, R6, 0xfffffffc, RZ, 0xc0, !PT ;  /* 0xfffffffc06067812 */ /* 0x000fe200078ec0ff */
[----:B------:R-:W-:Y:S01]  /*14da0*/  STL [R1+0x98], R242 ;  /* 0x000098f201007387 */ /* 0x000fe20000100800 */
[----:B------:R-:W-:Y:S01]  /*14db0*/  LEA.HI R5, R5, R156, RZ, 0x2 ;  /* 0x0000009c05057211 */ /* 0x000fe200078f10ff */
[----:B------:R-:W-:Y:S01]  /*14dc0*/  IMAD.SHL.U32 R225, R2, 0x2, RZ ;  /* 0x0000000202e17824 */ /* 0x000fe200078e00ff */
[----:B------:R-:W-:Y:S01]  /*14dd0*/  SHF.R.S32.HI R7, RZ, 0x1f, R4 ;  /* 0x0000001fff077819 */ /* 0x000fe20000011404 */
[----:B------:R-:W-:Y:S01]  /*14de0*/  IMAD.IADD R6, R177, 0x1, -R6 ;  /* 0x00000001b1067824 */ /* 0x000fe200078e0a06 */
[----:B------:R-:W-:Y:S01]  /*14df0*/  LOP3.LUT R8, R5, 0xffffffc, RZ, 0xc0, !PT ;  /* 0x0ffffffc05087812 */ /* 0x000fe200078ec0ff */
[----:B------:R-:W-:Y:S01]  /*14e00*/  STL [R1+0x94], R241 ;  /* 0x000094f101007387 */ /* 0x000fe20000100800 */
[----:B------:R-:W-:Y:S01]  /*14e10*/  LEA.HI R7, R7, R4, RZ, 0x2 ;  /* 0x0000000407077211 */ /* 0x000fe200078f10ff */
[--C-:B------:R-:W-:Y:S01]  /*14e20*/  IMAD R226, R3, 0x2, R225.reuse ;  /* 0x0000000203e27824 */ /* 0x100fe200078e02e1 */
[----:B------:R-:W-:Y:S01]  /*14e30*/  LEA.HI R5, R6, R6, RZ, 0x1 ;  /* 0x0000000606057211 */ /* 0x000fe200078f08ff */
[----:B------:R-:W-:Y:S01]  /*14e40*/  IMAD.IADD R9, R156, 0x1, -R8 ;  /* 0x000000019c097824 */ /* 0x000fe200078e0a08 */
[----:B------:R-:W-:Y:S01]  /*14e50*/  LEA.HI.SX32 R8, R7, UR18, 0x1e ;  /* 0x0000001207087c11 */ /* 0x000fe2000f8ff2ff */
[----:B------:R-:W-:Y:S01]  /*14e60*/  STL [R1+0x90], R240 ;  /* 0x000090f001007387 */ /* 0x000fe20000100800 */
[C---:B------:R-:W-:Y:S01]  /*14e70*/  SHF.L.U32 R10, R5.reuse, 0x5, RZ ;  /* 0x00000005050a7819 */ /* 0x040fe200000006ff */
[----:B------:R-:W-:Y:S01]  /*14e80*/  IMAD R228, R0, 0x2, R225 ;  /* 0x0000000200e47824 */ /* 0x000fe200078e02e1 */
[----:B------:R-:W-:Y:S01]  /*14e90*/  LOP3.LUT R5, R5, 0x1ffffffe, RZ, 0xc0, !PT ;  /* 0x1ffffffe05057812 */ /* 0x000fe200078ec0ff */
[----:B------:R-:W-:Y:S01]  /*14ea0*/  IMAD R9, R9, 0x10, R8 ;  /* 0x0000001009097824 */ /* 0x000fe200078e0208 */
[----:B------:R-:W-:Y:S01]  /*14eb0*/  LOP3.LUT R8, R10, 0xffffffc0, RZ, 0xc0, !PT ;  /* 0xffffffc00a087812 */ /* 0x000fe200078ec0ff */
[----:B------:R-:W-:Y:S01]  /*14ec0*/  STL [R1+0x8c], R239 ;  /* 0x00008cef01007387 */ /* 0x000fe20000100800 */
[----:B------:R-:W-:Y:S01]  /*14ed0*/  PLOP3.LUT P1, PT, PT, PT, UP2, 0x80, 0x0 ;  /* 0x000000000000781c */ /* 0x000fe20003f2f028 */
[----:B------:R-:W-:Y:S01]  /*14ee0*/  IMAD.IADD R6, R6, 0x1, -R5 ;  /* 0x0000000106067824 */ /* 0x000fe200078e0a05 */
[----:B------:R-:W-:Y:S01]  /*14ef0*/  PLOP3.LUT P0, PT, PT, PT, UP2, 0x80, 0x0 ;  /* 0x000000000000781c */ /* 0x000fe20003f0f028 */
[----:B------:R-:W-:Y:S01]  /*14f00*/  IMAD.IADD R5, R8, 0x1, R9 ;  /* 0x0000000108057824 */ /* 0x000fe200078e0209 */
[----:B------:R-:W-:Y:S01]  /*14f10*/  LOP3.LUT R7, R7, 0x7ffffffc, RZ, 0xc0, !PT ;  /* 0x7ffffffc07077812 */ /* 0x000fe200078ec0ff */
[----:B------:R-:W-:Y:S01]  /*14f20*/  STL [R1+0x88], R238 ;  /* 0x000088ee01007387 */ /* 0x000fe20000100800 */
[----:B------:R-:W-:-:S02]  /*14f30*/  LEA R227, R0, R226, 0x1 ;  /* 0x000000e200e37211 */ /* 0x000fc400078e08ff */
[----:B------:R-:W-:Y:S01]  /*14f40*/  LEA R11, R6, R5, 0x3 ;  /* 0x00000005060b7211 */ /* 0x000fe200078e18ff */
[----:B------:R-:W-:Y:S01]  /*14f50*/  IMAD.IADD R4, R4, 0x1, -R7 ;  /* 0x0000000104047824 */ /* 0x000fe200078e0a07 */
[----:B------:R-:W-:Y:S01]  /*14f60*/  STL [R1+0x84], R237 ;  /* 0x000084ed01007387 */ /* 0x000fe20000100800 */
[----:B------:R-:W-:Y:S01]  /*14f70*/  IMAD.U32 R7, RZ, RZ, UR4 ;  /* 0x00000004ff077e24 */ /* 0x000fe2000f8e00ff */
[----:B------:R-:W-:Y:S01]  /*14f80*/  ULDC.64 UR4, c[0x0][0x2c8] ;  /* 0x0000b20000047ab9 */ /* 0x000fe20000000a00 */
[----:B------:R-:W-:Y:S01]  /*14f90*/  @P1 IMAD.HI.U32 R5, R11, c[0x0][0x2c8], RZ ;  /* 0x0000b2000b051a27 */ /* 0x000fe200078e00ff */
[----:B------:R-:W-:Y:S01]  /*14fa0*/  SHF.L.U32 R10, R4, 0x1, RZ ;  /* 0x00000001040a7819 */ /* 0x000fe200000006ff */
[----:B------:R-:W-:Y:S02]  /*14fb0*/  STL [R1+0x80], R236 ;  /* 0x000080ec01007387 */ /* 0x000fe40000100800 */
[----:B------:R-:W-:Y:S01]  /*14fc0*/  IMAD.MOV.U32 R6, RZ, RZ, R11 ;  /* 0x000000ffff067224 */ /* 0x000fe200078e000b */
[----:B------:R-:W-:Y:S01]  /*14fd0*/  @P0 SHF.R.U32.HI R6, RZ, c[0x0][0x2cc], R5 ;  /* 0x0000b300ff060a19 */ /* 0x000fe20000011605 */
[----:B------:R-:W-:Y:S01]  /*14fe0*/  STL [R1+0x7c], R235 ;  /* 0x00007ceb01007387 */ /* 0x000fe20000100800 */
[----:B------:R-:W-:-:S03]  /*14ff0*/  IADD3 R4, -R10, UR13, R7 ;  /* 0x0000000d0a047c10 */ /* 0x000fc6000fffe107 */
[----:B------:R-:W1:Y:S01]  /*15000*/  SHFL.IDX PT, R5, R6, 0x2, 0x1c1f ;  /* 0x005c1f0006057f89 */ /* 0x000e6200000e0000 */
[----:B------:R-:W-:-:S03]  /*15010*/  IADD3 R9, R4, -UR24, RZ ;  /* 0x8000001804097c10 */ /* 0x000fc6000fffe0ff */
[----:B------:R-:W-:Y:S04]  /*15020*/  STL [R1+0x78], R234 ;  /* 0x000078ea01007387 */ /* 0x000fe80000100800 */
[----:B------:R-:W2:Y:S04]  /*15030*/  SHFL.IDX PT, R8, R6, 0x3, 0x1c1f ;  /* 0x007c1f0006087f89 */ /* 0x000ea800000e0000 */
[----:B------:R-:W-:Y:S04]  /*15040*/  STL [R1+0x74], R233 ;  /* 0x000074e901007387 */ /* 0x000fe80000100800 */
[----:B------:R-:W-:Y:S04]  /*15050*/  STL [R1+0x70], R232 ;  /* 0x000070e801007387 */ /* 0x000fe80000100800 */
[----:B------:R-:W-:Y:S04]  /*15060*/  STL [R1+0x6c], R231 ;  /* 0x00006ce701007387 */ /* 0x000fe80000100800 */
[----:B------:R-:W-:Y:S01]  /*15070*/  STL [R1+0x68], R230 ;  /* 0x000068e601007387 */ /* 0x000fe20000100800 */
[----:B-1----:R-:W-:-:S03]  /*15080*/  IMAD.IADD R5, R9, 0x1, R5 ;  /* 0x0000000109057824 */ /* 0x002fc600078e0205 */
[----:B------:R-:W-:Y:S04]  /*15090*/  STL [R1+0x64], R229 ;  /* 0x000064e501007387 */ /* 0x000fe80000100800 */
[----:B------:R-:W-:Y:S01]  /*150a0*/  STL [R1+0x60], R224 ;  /* 0x000060e001007387 */ /* 0x000fe20000100800 */
[----:B--2---:R-:W-:-:S03]  /*150b0*/  IMAD.IADD R4, R9, 0x1, R8 ;  /* 0x0000000109047824 */ /* 0x004fc600078e0208 */
[----:B------:R1:W-:Y:S04]  /*150c0*/  STL [R1+0x20], R11 ;  /* 0x0000200b01007387 */ /* 0x0003e80000100800 */
[----:B------:R-:W-:Y:S04]  /*150d0*/  STL [R1+0x3c], R10 ;  /* 0x00003c0a01007387 */ /* 0x000fe80000100800 */
[----:B------:R-:W-:Y:S04]  /*150e0*/  LDSM.16.MT88.4 R104, [R226+0x2100] ;  /* 0x00210000e268783b */ /* 0x000fe80000004200 */
[----:B------:R-:W-:Y:S04]  /*150f0*/  LDSM.16.MT88.4 R112, [R228+0x2100] ;  /* 0x00210000e470783b */ /* 0x000fe80000004200 */
[----:B------:R-:W-:Y:S04]  /*15100*/  LDSM.16.MT88.4 R116, [R227+0x2100] ;  /* 0x00210000e374783b */ /* 0x000fe80000004200 */
[----:B------:R-:W0:Y:S01]  /*15110*/  LDGDEPBAR ;  /* 0x00000000000079af */ /* 0x000e220000000000 */
[----:B-1----:R-:W-:-:S04]  /*15120*/  IADD3 R11, -R10, UR19, RZ ;  /* 0x000000130a0b7c10 */ /* 0x002fc8000fffe1ff */
        /* <DEDUP_REMOVED lines=22> */
[----:B------:R-:W-:Y:S02]  /*15290*/  ISETP.GT.AND P1, PT, R4, 0x8, PT ;  /* 0x000000080400780c */ /* 0x000fe40003f24270 */
[----:B------:R-:W-:-:S02]  /*152a0*/  FSEL R18, R103, -INF , P0 ;  /* 0xff80000067127808 */ /* 0x000fc40000000000 */
[----:B------:R-:W-:Y:S01]  /*152b0*/  ISETP.GT.AND P2, PT, R5, 0x19, PT ;  /* 0x000000190500780c */ /* 0x000fe20003f44270 */
[----:B------:R-:W-:Y:S01]  /*152c0*/  LDSM.16.MT88.4 R100, [R225+0x2100] ;  /* 0x00210000e164783b */ /* 0x000fe20000004200 */
[----:B------:R-:W-:Y:S02]  /*152d0*/  FSEL R23, R88, -INF , P3 ;  /* 0xff80000058177808 */ /* 0x000fe40001800000 */
[----:B------:R-:W-:Y:S02]  /*152e0*/  FMNMX.FTZ R7, R22, R7, !PT ;  /* 0x0000000716077209 */ /* 0x000fe40007810000 */
[----:B------:R-:W-:Y:S02]  /*152f0*/  ISETP.GT.AND P0, PT, R4, 0x9, PT ;  /* 0x000000090400780c */ /* 0x000fe40003f04270 */
[----:B------:R-:W-:Y:S02]  /*15300*/  FSEL R19, R98, -INF , P1 ;  /* 0xff80000062137808 */ /* 0x000fe40000800000 */
[----:B------:R-:W-:-:S02]  /*15310*/  ISETP.GT.AND P1, PT, R4, 0x10, PT ;  /* 0x000000100400780c */ /* 0x000fc40003f24270 */
        /* <DEDUP_REMOVED lines=8> */
[----:B------:R-:W-:Y:S02]  /*153a0*/  ISETP.GT.AND P1, PT, R4, 0x18, PT ;  /* 0x000000180400780c */ /* 0x000fe40003f24270 */
        /* <DEDUP_REMOVED lines=19> */
[C---:B------:R-:W-:Y:S02]  /*154e0*/  ISETP.GT.AND P4, PT, R5.reuse, 0x31, PT ;  /* 0x000000310500780c */ /* 0x040fe40003f84270 */
[C---:B------:R-:W-:Y:S02]  /*154f0*/  ISETP.GT.AND P3, PT, R5.reuse, 0x38, PT ;  /* 0x000000380500780c */ /* 0x040fe40003f64270 */
        /* <DEDUP_REMOVED lines=20> */
[----:B------:R-:W-:Y:S02]  /*15640*/  FSEL R169, R82, -INF , P1 ;  /* 0xff80000052a97808 */ /* 0x000fe40000800000 */
[----:B------:R-:W-:-:S02]  /*15650*/  FMNMX.FTZ R5, R170, R5, !PT ;  /* 0x00000005aa057209 */ /* 0x000fc40007810000 */
[----:B------:R-:W-:Y:S02]  /*15660*/  FMNMX.FTZ R7, R189, R7, !PT ;  /* 0x00000007bd077209 */ /* 0x000fe40007810000 */
[----:B------:R-:W-:Y:S02]  /*15670*/  FSEL R168, R83, -INF , P0 ;  /* 0xff80000053a87808 */ /* 0x000fe40000000000 */
[C---:B------:R-:W-:Y:S01]  /*15680*/  ISETP.GT.AND P1, PT, R4.reuse, 0x30, PT ;  /* 0x000000300400780c */ /* 0x040fe20003f24270 */
[----:B------:R-:W-:Y:S01]  /*15690*/  LDSM.16.MT88.4 R80, [R225+0x100] ;  /* 0x00010000e150783b */ /* 0x000fe20000004200 */
[----:B------:R-:W-:Y:S02]  /*156a0*/  FMNMX.FTZ R5, R169, R5, !PT ;  /* 0x00000005a9057209 */ /* 0x000fe40007810000 */
[----:B------:R-:W-:Y:S02]  /*156b0*/  FMNMX.FTZ R7, R237, R7, !PT ;  /* 0x00000007ed077209 */ /* 0x000fe40007810000 */
[----:B------:R-:W-:-:S02]  /*156c0*/  ISETP.GT.AND P0, PT, R4, 0x31, PT ;  /* 0x000000310400780c */ /* 0x000fc40003f04270 */
[----:B------:R-:W-:Y:S01]  /*156d0*/  FSEL R229, R78, -INF , P1 ;  /* 0xff8000004ee57808 */ /* 0x000fe20000800000 */
[----:B------:R-:W1:Y:S01]  /*156e0*/  SHFL.BFLY PT, R10, R7, 0x2, 0x1f ;  /* 0x0c401f00070a7f89 */ /* 0x000e6200000e0000 */
[----:B------:R-:W-:Y:S02]  /*156f0*/  FMNMX.FTZ R5, R168, R5, !PT ;  /* 0x00000005a8057209 */ /* 0x000fe40007810000 */
[----:B------:R-:W-:Y:S02]  /*15700*/  FSEL R224, R79, -INF , P0 ;  /* 0xff8000004fe07808 */ /* 0x000fe40000000000 */
[C---:B------:R-:W-:Y:S02]  /*15710*/  ISETP.GT.AND P1, PT, R4.reuse, 0x38, PT ;  /* 0x000000380400780c */ /* 0x040fe40003f24270 */
[----:B------:R-:W-:Y:S02]  /*15720*/  FMNMX.FTZ R5, R229, R5, !PT ;  /* 0x00000005e5057209 */ /* 0x000fe40007810000 */
[----:B------:R-:W-:-:S02]  /*15730*/  ISETP.GT.AND P0, PT, R4, 0x39, PT ;  /* 0x000000390400780c */ /* 0x000fc40003f04270 */
[----:B------:R-:W-:Y:S02]  /*15740*/  FSEL R236, R66, -INF , P1 ;  /* 0xff80000042ec7808 */ /* 0x000fe40000800000 */
[----:B------:R-:W-:Y:S02]  /*15750*/  FMNMX.FTZ R5, R224, R5, !PT ;  /* 0x00000005e0057209 */ /* 0x000fe40007810000 */
[----:B------:R-:W-:Y:S02]  /*15760*/  FSEL R181, R67, -INF , P0 ;  /* 0xff80000043b57808 */ /* 0x000fe40000000000 */
[----:B------:R-:W-:Y:S01]  /*15770*/  FMNMX.FTZ R5, R236, R5, !PT ;  /* 0x00000005ec057209 */ /* 0x000fe20007810000 */
[----:B------:R-:W-:Y:S03]  /*15780*/  LDSM.16.MT88.4 R64, [R226+0x2900] ;  /* 0x00290000e240783b */ /* 0x000fe60000004200 */
[----:B------:R-:W-:-:S02]  /*15790*/  FMNMX.FTZ R5, R181, R5, !PT ;  /* 0x00000005b5057209 */ /* 0x000fc40007810000 */
        /* <DEDUP_REMOVED lines=10> */
[----:B------:R-:W-:-:S05]  /*15840*/  FSEL R13, R4, RZ, P0 ;  /* 0x000000ff040d7208 */ /* 0x000fca0000000000 */
[----:B------:R-:W-:-:S04]  /*15850*/  FFMA.FTZ R4, R12, c[0x0][0x2d0], -R13 ;  /* 0x0000b4000c047a23 */ /* 0x000fc8000001080d */
[----:B------:R4:W-:Y:S01]  /*15860*/  MUFU.EX2 R234, R4 ;  /* 0x0000000400ea7308 */ /* 0x0009e20000000800 */
[----:B-1----:R-:W-:Y:S01]  /*15870*/  FMNMX.FTZ R182, R5, R8, !PT ;  /* 0x0000000805b67209 */ /* 0x002fe20007810000 */
[----:B------:R-:W-:Y:S01]  /*15880*/  FFMA.FTZ R5, R15, c[0x0][0x2d0], -R13 ;  /* 0x0000b4000f057a23 */ /* 0x000fe2000001080d */
[----:B--2---:R-:W-:-:S05]  /*15890*/  IADD3 R2, R9, R7, RZ ;  /* 0x0000000709027210 */ /* 0x004fca0007ffe0ff */
[----:B------:R3:W-:Y:S01]  /*158a0*/  MUFU.EX2 R192, R5 ;  /* 0x0000000500c07308 */ /* 0x0007e20000000800 */
[----:B------:R-:W-:Y:S02]  /*158b0*/  FSETP.NEU.FTZ.AND P0, PT, R182, -INF , PT ;  /* 0xff800000b600780b */ /* 0x000fe40003f1d000 */
[----:B------:R-:W-:Y:S01]  /*158c0*/  IMNMX R3, R11, R2, PT ;  /* 0x000000020b037217 */ /* 0x000fe20003800200 */
[----:B----4-:R-:W-:-:S03]  /*158d0*/  FFMA.FTZ R4, R14, c[0x0][0x2d0], -R13 ;  /* 0x0000b4000e047a23 */ /* 0x010fc6000001080d */
[C---:B------:R-:W-:Y:S02]  /*158e0*/  ISETP.GT.AND P3, PT, R3.reuse, RZ, PT ;  /* 0x000000ff0300720c */ /* 0x040fe40003f64270 */
[C---:B------:R-:W-:Y:S01]  /*158f0*/  ISETP.GT.AND P2, PT, R3.reuse, 0x1, PT ;  /* 0x000000010300780c */ /* 0x040fe20003f44270 */
[----:B------:R1:W2:Y:S01]  /*15900*/  MUFU.EX2 R233, R4 ;  /* 0x0000000400e97308 */ /* 0x0002a20000000800 */
[----:B------:R-:W-:Y:S02]  /*15910*/  ISETP.GT.AND P5, PT, R3, 0x30, PT ;  /* 0x000000300300780c */ /* 0x000fe40003fa4270 */
[----:B------:R-:W-:Y:S02]  /*15920*/  FSEL R24, R61, -INF , P2 ;  /* 0xff8000003d187808 */ /* 0x000fe40001000000 */
[----:B------:R-:W-:Y:S01]  /*15930*/  ISETP.GT.AND P2, PT, R3, 0x9, PT ;  /* 0x000000090300780c */ /* 0x000fe20003f44270 */
[----:B---3--:R-:W-:Y:S01]  /*15940*/  IMAD.IADD R5, R9, 0x1, R6 ;  /* 0x0000000109057824 */ /* 0x008fe200078e0206 */
[----:B------:R-:W-:-:S02]  /*15950*/  ISETP.GT.AND P4, PT, R3, 0x31, PT ;  /* 0x000000310300780c */ /* 0x000fc40003f84270 */
[----:B------:R-:W-:Y:S02]  /*15960*/  FSEL R246, R164, -INF , P5 ;  /* 0xff800000a4f67808 */ /* 0x000fe40002800000 */
[----:B------:R-:W-:Y:S02]  /*15970*/  IMNMX R2, R11, R5, PT ;  /* 0x000000050b027217 */ /* 0x000fe40003800200 */
[----:B------:R-:W-:Y:S02]  /*15980*/  FSEL R245, R165, -INF , P4 ;  /* 0xff800000a5f57808 */ /* 0x000fe40002000000 */
[----:B------:R-:W-:Y:S01]  /*15990*/  ISETP.GT.AND P1, PT, R2, RZ, PT ;  /* 0x000000ff0200720c */ /* 0x000fe20003f24270 */
[----:B-1----:R-:W-:Y:S01]  /*159a0*/  FMUL.FTZ R4, R182, c[0x0][0x2d0] ;  /* 0x0000b400b6047a20 */ /* 0x002fe20000410000 */
[----:B------:R-:W-:Y:S02]  /*159b0*/  ISETP.GT.AND P5, PT, R2, 0x28, PT ;  /* 0x000000280200780c */ /* 0x000fe40003fa4270 */
[----:B------:R-:W-:-:S02]  /*159c0*/  FSEL R30, R62, -INF , P1 ;  /* 0xff8000003e1e7808 */ /* 0x000fc40000800000 */
[----:B------:R-:W-:Y:S01]  /*159d0*/  FSEL R12, R4, RZ, P0 ;  /* 0x000000ff040c7208 */ /* 0x000fe20000000000 */
[----:B------:R-:W-:Y:S01]  /*159e0*/  FFMA.FTZ R4, R16, c[0x0][0x2d0], -R13 ;  /* 0x0000b40010047a23 */ /* 0x000fe2000001080d */
[C---:B------:R-:W-:Y:S02]  /*159f0*/  ISETP.GT.AND P0, PT, R2.reuse, 0x1, PT ;  /* 0x000000010200780c */ /* 0x040fe40003f04270 */
[----:B------:R-:W-:Y:S01]  /*15a00*/  ISETP.GT.AND P1, PT, R2, 0x8, PT ;  /* 0x000000080200780c */ /* 0x000fe20003f24270 */
[----:B------:R1:W3:Y:S01]  /*15a10*/  MUFU.EX2 R183, R4 ;  /* 0x0000000400b77308 */ /* 0x0002e20000000800 */
[----:B------:R-:W-:Y:S01]  /*15a20*/  FFMA.FTZ R0, R20, c[0x0][0x2d0], -R12 ;  /* 0x0000b40014007a23 */ /* 0x000fe2000001080c */
[----:B------:R-:W-:Y:S02]  /*15a30*/  FSEL R32, R63, -INF , P0 ;  /* 0xff8000003f207808 */ /* 0x000fe40000000000 */
[----:B------:R-:W-:Y:S02]  /*15a40*/  ISETP.GT.AND P0, PT, R2, 0x9, PT ;  /* 0x000000090200780c */ /* 0x000fe40003f04270 */
[----:B------:R-:W-:-:S02]  /*15a50*/  FSEL R28, R58, -INF , P1 ;  /* 0xff8000003a1c7808 */ /* 0x000fc40000800000 */
[----:B------:R4:W-:Y:S01]  /*15a60*/  MUFU.EX2 R191, R0 ;  /* 0x0000000000bf7308 */ /* 0x0009e20000000800 */
[----:B------:R-:W-:Y:S02]  /*15a70*/  FSEL R29, R59, -INF , P0 ;  /* 0xff8000003b1d7808 */ /* 0x000fe40000000000 */
[C---:B------:R-:W-:Y:S02]  /*15a80*/  ISETP.GT.AND P0, PT, R2.reuse, 0x11, PT ;  /* 0x000000110200780c */ /* 0x040fe40003f04270 */
[----:B------:R-:W-:Y:S02]  /*15a90*/  ISETP.GT.AND P1, PT, R2, 0x10, PT ;  /* 0x000000100200780c */ /* 0x000fe40003f24270 */
[----:B------:R-:W-:Y:S01]  /*15aa0*/  FSEL R33, R55, -INF , P0 ;  /* 0xff80000037217808 */ /* 0x000fe20000000000 */
[----:B-1----:R-:W-:Y:S01]  /*15ab0*/  FFMA.FTZ R4, R17, c[0x0][0x2d0], -R12 ;  /* 0x0000b40011047a23 */ /* 0x002fe2000001080c */
[----:B------:R-:W-:Y:S02]  /*15ac0*/  FSEL R17, R60, -INF , P3 ;  /* 0xff8000003c117808 */ /* 0x000fe40001800000 */
[----:B------:R-:W-:Y:S01]  /*15ad0*/  ISETP.GT.AND P3, PT, R3, 0x8, PT ;  /* 0x000000080300780c */ /* 0x000fe20003f64270 */
[----:B------:R1:W-:Y:S01]  /*15ae0*/  MUFU.EX2 R235, R4 ;  /* 0x0000000400eb7308 */ /* 0x0003e20000000800 */
[----:B------:R-:W-:Y:S01]  /*15af0*/  ISETP.GT.AND P0, PT, R2, 0x19, PT ;  /* 0x000000190200780c */ /* 0x000fe20003f04270 */
[----:B------:R-:W-:Y:S01]  /*15b00*/  LDSM.16.MT88.4 R60, [R225+0x900] ;  /* 0x00090000e13c783b */ /* 0x000fe20000004200 */
[----:B------:R-:W-:-:S02]  /*15b10*/  FSEL R16, R56, -INF , P3 ;  /* 0xff80000038107808 */ /* 0x000fc40001800000 */
[----:B----4-:R-:W-:Y:S02]  /*15b20*/  FMNMX.FTZ R0, R17, R24, !PT ;  /* 0x0000001811007209 */ /* 0x010fe40007810000 */
[----:B------:R-:W-:Y:S02]  /*15b30*/  ISETP.GT.AND P3, PT, R3, 0x10, PT ;  /* 0x000000100300780c */ /* 0x000fe40003f64270 */
[----:B------:R-:W-:Y:S02]  /*15b40*/  FMNMX.FTZ R0, R16, R0, !PT ;  /* 0x0000000010007209 */ /* 0x000fe40007810000 */
[----:B------:R-:W-:Y:S02]  /*15b50*/  FSEL R35, R47, -INF , P0 ;  /* 0xff8000002f237808 */ /* 0x000fe40000000000 */
[----:B------:R-:W-:Y:S02]  /*15b60*/  FSEL R31, R54, -INF , P1 ;  /* 0xff800000361f7808 */ /* 0x000fe40000800000 */
[----:B------:R-:W-:Y:S01]  /*15b70*/  ISETP.GT.AND P0, PT, R3, 0x28, PT ;  /* 0x000000280300780c */ /* 0x000fe20003f04270 */
[----:B-1----:R-:W-:Y:S01]  /*15b80*/  FFMA.FTZ R4, R18, c[0x0][0x2d0], -R12 ;  /* 0x0000b40012047a23 */ /* 0x002fe2000001080c */
[----:B------:R-:W-:-:S02]  /*15b90*/  FSEL R18, R57, -INF , P2 ;  /* 0xff80000039127808 */ /* 0x000fc40001000000 */
[----:B------:R-:W-:Y:S01]  /*15ba0*/  ISETP.GT.AND P2, PT, R3, 0x11, PT ;  /* 0x000000110300780c */ /* 0x000fe20003f44270 */
[----:B------:R1:W4:Y:S01]  /*15bb0*/  MUFU.EX2 R188, R4 ;  /* 0x0000000400bc7308 */ /* 0x0003220000000800 */
[----:B------:R-:W-:Y:S01]  /*15bc0*/  FMNMX.FTZ R0, R18, R0, !PT ;  /* 0x0000000012007209 */ /* 0x000fe20007810000 */
[----:B------:R-:W-:Y:S01]  /*15bd0*/  LDSM.16.MT88.4 R56, [R227+0x900] ;  /* 0x00090000e338783b */ /* 0x000fe20000004200 */
[----:B------:R-:W-:Y:S02]  /*15be0*/  FSEL R25, R53, -INF , P2 ;  /* 0xff80000035197808 */ /* 0x000fe40001000000 */
[----:B------:R-:W-:Y:S02]  /*15bf0*/  ISETP.GT.AND P2, PT, R3, 0x19, PT ;  /* 0x000000190300780c */ /* 0x000fe40003f44270 */
[----:B------:R-:W-:Y:S02]  /*15c00*/  ISETP.GT.AND P1, PT, R2, 0x18, PT ;  /* 0x000000180200780c */ /* 0x000fe40003f24270 */
[----:B------:R-:W-:-:S02]  /*15c10*/  FSEL R27, R45, -INF , P2 ;  /* 0xff8000002d1b7808 */ /* 0x000fc40001000000 */
[----:B------:R-:W-:Y:S02]  /*15c20*/  ISETP.GT.AND P2, PT, R3, 0x20, PT ;  /* 0x000000200300780c */ /* 0x000fe40003f44270 */
[----:B------:R-:W-:Y:S02]  /*15c30*/  FSEL R160, R72, -INF , P0 ;  /* 0xff80000048a07808 */ /* 0x000fe40000000000 */
[----:B------:R-:W-:Y:S01]  /*15c40*/  FSEL R34, R46, -INF , P1 ;  /* 0xff8000002e227808 */ /* 0x000fe20000800000 */
[----:B-1----:R-:W-:Y:S01]  /*15c50*/  FFMA.FTZ R4, R19, c[0x0][0x2d0], -R12 ;  /* 0x0000b40013047a23 */ /* 0x002fe2000001080c */
[----:B------:R-:W-:Y:S02]  /*15c60*/  FSEL R19, R52, -INF , P3 ;  /* 0xff80000034137808 */ /* 0x000fe40001800000 */
[----:B------:R-:W-:Y:S01]  /*15c70*/  ISETP.GT.AND P3, PT, R3, 0x18, PT ;  /* 0x000000180300780c */ /* 0x000fe20003f64270 */
[----:B------:R1:W1:Y:S01]  /*15c80*/  MUFU.EX2 R230, R4 ;  /* 0x0000000400e67308 */ /* 0x0002620000000800 */
[----:B------:R-:W-:Y:S01]  /*15c90*/  FMNMX.FTZ R0, R19, R0, !PT ;  /* 0x0000000013007209 */ /* 0x000fe20007810000 */
[----:B------:R-:W-:Y:S01]  /*15ca0*/  LDSM.16.MT88.4 R52, [R228+0x2900] ;  /* 0x00290000e434783b */ /* 0x000fe20000004200 */
[----:B------:R-:W-:-:S02]  /*15cb0*/  FSEL R26, R44, -INF , P3 ;  /* 0xff8000002c1a7808 */ /* 0x000fc40001800000 */
[----:B------:R-:W-:Y:S01]  /*15cc0*/  FMNMX.FTZ R0, R25, R0, !PT ;  /* 0x0000000019007209 */ /* 0x000fe20007810000 */
[----:B------:R-:W-:Y:S01]  /*15cd0*/  LDSM.16.MT88.4 R44, [R226+0x900] ;  /* 0x00090000e22c783b */ /* 0x000fe20000004200 */
[----:B------:R-:W-:Y:S02]  /*15ce0*/  ISETP.GT.AND P0, PT, R2, 0x20, PT ;  /* 0x000000200200780c */ /* 0x000fe40003f04270 */
[----:B------:R-:W-:Y:S02]  /*15cf0*/  FMNMX.FTZ R0, R26, R0, !PT ;  /* 0x000000001a007209 */ /* 0x000fe40007810000 */
[----:B------:R-:W-:Y:S02]  /*15d00*/  ISETP.GT.AND P1, PT, R3, 0x21, PT ;  /* 0x000000210300780c */ /* 0x000fe40003f24270 */
[----:B------:R-:W-:Y:S02]  /*15d10*/  FSEL R162, R68, -INF , P2 ;  /* 0xff80000044a27808 */ /* 0x000fe40001000000 */
[----:B------:R-:W-:Y:S01]  /*15d20*/  FMNMX.FTZ R0, R27, R0, !PT ;  /* 0x000000001b007209 */ /* 0x000fe20007810000 */
[----:B-1----:R-:W-:Y:S01]  /*15d30*/  FFMA.FTZ R4, R22, c[0x0][0x2d0], -R13 ;  /* 0x0000b40016047a23 */ /* 0x002fe2000001080d */
[----:B------:R-:W-:-:S02]  /*15d40*/  FSEL R139, R70, -INF , P0 ;  /* 0xff800000468b7808 */ /* 0x000fc40000000000 */
[----:B------:R-:W-:Y:S01]  /*15d50*/  ISETP.GT.AND P3, PT, R3, 0x29, PT ;  /* 0x000000290300780c */ /* 0x000fe20003f64270 */
[----:B------:R-:W-:Y:S01]  /*15d60*/  MUFU.EX2 R252, R4 ;  /* 0x0000000400fc7308 */ /* 0x000fe20000000800 */
[----:B------:R-:W-:Y:S02]  /*15d70*/  FSEL R161, R69, -INF , P1 ;  /* 0xff80000045a17808 */ /* 0x000fe40000800000 */
[----:B------:R-:W-:Y:S02]  /*15d80*/  FMNMX.FTZ R0, R162, R0, !PT ;  /* 0x00000000a2007209 */ /* 0x000fe40007810000 */
[C---:B------:R-:W-:Y:S02]  /*15d90*/  ISETP.GT.AND P2, PT, R3.reuse, 0x38, PT ;  /* 0x000000380300780c */ /* 0x040fe40003f44270 */
[----:B------:R-:W-:Y:S01]  /*15da0*/  ISETP.GT.AND P0, PT, R3, 0x39, PT ;  /* 0x000000390300780c */ /* 0x000fe20003f04270 */
[----:B------:R-:W-:Y:S01]  /*15db0*/  FFMA.FTZ R3, R21, c[0x0][0x2d0], -R13 ;  /* 0x0000b40015037a23 */ /* 0x000fe2000001080d */
[----:B------:R-:W-:-:S02]  /*15dc0*/  FMNMX.FTZ R0, R161, R0, !PT ;  /* 0x00000000a1007209 */ /* 0x000fc40007810000 */
[----:B------:R-:W-:Y:S01]  /*15dd0*/  FSEL R163, R73, -INF , P3 ;  /* 0xff80000049a37808 */ /* 0x000fe20001800000 */
[----:B------:R1:W1:Y:S01]  /*15de0*/  MUFU.EX2 R240, R3 ;  /* 0x0000000300f07308 */ /* 0x0002620000000800 */
[----:B------:R-:W-:Y:S02]  /*15df0*/  FMNMX.FTZ R0, R160, R0, !PT ;  /* 0x00000000a0007209 */ /* 0x000fe40007810000 */
[----:B------:R-:W-:Y:S02]  /*15e00*/  FSEL R215, R172, -INF , P2 ;  /* 0xff800000acd77808 */ /* 0x000fe40001000000 */
[----:B------:R-:W-:Y:S02]  /*15e10*/  FMNMX.FTZ R0, R163, R0, !PT ;  /* 0x00000000a3007209 */ /* 0x000fe40007810000 */
[----:B------:R-:W-:Y:S02]  /*15e20*/  FSEL R214, R173, -INF , P0 ;  /* 0xff800000add67808 */ /* 0x000fe40000000000 */
[----:B------:R-:W-:-:S02]  /*15e30*/  FMNMX.FTZ R0, R246, R0, !PT ;  /* 0x00000000f6007209 */ /* 0x000fc40007810000 */
[----:B------:R-:W-:Y:S02]  /*15e40*/  ISETP.GT.AND P1, PT, R2, 0x21, PT ;  /* 0x000000210200780c */ /* 0x000fe40003f24270 */
[----:B------:R-:W-:Y:S02]  /*15e50*/  FMNMX.FTZ R0, R245, R0, !PT ;  /* 0x00000000f5007209 */ /* 0x000fe40007810000 */
[----:B------:R-:W-:Y:S02]  /*15e60*/  FSEL R138, R71, -INF , P1 ;  /* 0xff800000478a7808 */ /* 0x000fe40000800000 */
[----:B-1----:R-:W-:Y:S01]  /*15e70*/  FMNMX.FTZ R3, R30, R32, !PT ;  /* 0x000000201e037209 */ /* 0x002fe20007810000 */
[----:B------:R-:W-:Y:S01]  /*15e80*/  LDSM.16.MT88.4 R68, [R225+0x2900] ;  /* 0x00290000e144783b */ /* 0x000fe20000004200 */
[----:B------:R-:W-:Y:S02]  /*15e90*/  FMNMX.FTZ R0, R215, R0, !PT ;  /* 0x00000000d7007209 */ /* 0x000fe40007810000 */
[----:B------:R-:W-:-:S02]  /*15ea0*/  FMNMX.FTZ R3, R28, R3, !PT ;  /* 0x000000031c037209 */ /* 0x000fc40007810000 */
[----:B------:R-:W-:Y:S02]  /*15eb0*/  FMNMX.FTZ R0, R214, R0, !PT ;  /* 0x00000000d6007209 */ /* 0x000fe40007810000 */
[----:B------:R-:W-:Y:S01]  /*15ec0*/  FMNMX.FTZ R4, R29, R3, !PT ;  /* 0x000000031d047209 */ /* 0x000fe20007810000 */
[----:B------:R-:W-:Y:S01]  /*15ed0*/  FFMA.FTZ R3, R23, c[0x0][0x2d0], -R13 ;  /* 0x0000b40017037a23 */ /* 0x000fe2000001080d */
[----:B------:R-:W-:Y:S01]  /*15ee0*/  ISETP.GT.AND P4, PT, R2, 0x29, PT ;  /* 0x000000290200780c */ /* 0x000fe20003f84270 */
[----:B------:R-:W1:Y:S01]  /*15ef0*/  SHFL.BFLY PT, R5, R0, 0x2, 0x1f ;  /* 0x0c401f0000057f89 */ /* 0x000e6200000e0000 */
[----:B------:R-:W-:Y:S01]  /*15f00*/  FMNMX.FTZ R4, R31, R4, !PT ;  /* 0x000000041f047209 */ /* 0x000fe20007810000 */
[----:B------:R2:W-:Y:S01]  /*15f10*/  MUFU.EX2 R180, R3 ;  /* 0x0000000300b47308 */ /* 0x0005e20000000800 */
[----:B------:R-:W-:Y:S02]  /*15f20*/  FSEL R137, R74, -INF , P5 ;  /* 0xff8000004a897808 */ /* 0x000fe40002800000 */
[----:B------:R-:W-:-:S02]  /*15f30*/  ISETP.GT.AND P3, PT, R2, 0x30, PT ;  /* 0x000000300200780c */ /* 0x000fc40003f64270 */
[----:B------:R-:W-:Y:S02]  /*15f40*/  FSEL R136, R75, -INF , P4 ;  /* 0xff8000004b887808 */ /* 0x000fe40002000000 */
[----:B------:R-:W-:Y:S01]  /*15f50*/  ISETP.GT.AND P2, PT, R2, 0x31, PT ;  /* 0x000000310200780c */ /* 0x000fe20003f44270 */
[----:B------:R-:W-:Y:S01]  /*15f60*/  LDSM.16.MT88.4 R72, [R228+0x900] ;  /* 0x00090000e448783b */ /* 0x000fe20000004200 */
[----:B------:R-:W-:Y:S02]  /*15f70*/  FSEL R207, R166, -INF , P3 ;  /* 0xff800000a6cf7808 */ /* 0x000fe40001800000 */
[C---:B------:R-:W-:Y:S02]  /*15f80*/  ISETP.GT.AND P1, PT, R2.reuse, 0x38, PT ;  /* 0x000000380200780c */ /* 0x040fe40003f24270 */
[----:B------:R-:W-:Y:S02]  /*15f90*/  FSEL R206, R167, -INF , P2 ;  /* 0xff800000a7ce7808 */ /* 0x000fe40001000000 */
[----:B------:R-:W-:Y:S01]  /*15fa0*/  ISETP.GT.AND P0, PT, R2, 0x39, PT ;  /* 0x000000390200780c */ /* 0x000fe20003f04270 */
[----:B------:R-:W-:Y:S01]  /*15fb0*/  FFMA.FTZ R2, R37, c[0x0][0x2d0], -R12 ;  /* 0x0000b40025027a23 */ /* 0x000fe2000001080c */
[----:B--2---:R-:W-:Y:S01]  /*15fc0*/  FMNMX.FTZ R3, R33, R4, !PT ;  /* 0x0000000421037209 */ /* 0x004fe20007810000 */
[----:B------:R-:W-:Y:S01]  /*15fd0*/  FFMA.FTZ R4, R36, c[0x0][0x2d0], -R13 ;  /* 0x0000b40024047a23 */ /* 0x000fe2000001080d */
[----:B------:R-:W-:Y:S01]  /*15fe0*/  FSEL R205, R174, -INF , P1 ;  /* 0xff800000aecd7808 */ /* 0x000fe20000800000 */
[----:B------:R2:W-:Y:S01]  /*15ff0*/  MUFU.EX2 R193, R2 ;  /* 0x0000000200c17308 */ /* 0x0005e20000000800 */
[----:B------:R-:W-:-:S02]  /*16000*/  FMNMX.FTZ R3, R34, R3, !PT ;  /* 0x0000000322037209 */ /* 0x000fc40007810000 */
[----:B-1----:R-:W-:Y:S02]  /*16010*/  FMNMX.FTZ R0, R0, R5, !PT ;  /* 0x0000000500007209 */ /* 0x002fe40007810000 */
[----:B------:R-:W-:Y:S02]  /*16020*/  FMNMX.FTZ R3, R35, R3, !PT ;  /* 0x0000000323037209 */ /* 0x000fe40007810000 */
[----:B------:R-:W-:Y:S01]  /*16030*/  FSEL R204, R175, -INF , P0 ;  /* 0xff800000afcc7808 */ /* 0x000fe20000000000 */
[----:B------:R-:W1:Y:S01]  /*16040*/  SHFL.BFLY PT, R15, R0, 0x1, 0x1f ;  /* 0x0c201f00000f7f89 */ /* 0x000e6200000e0000 */
[----:B------:R-:W-:Y:S01]  /*16050*/  FMNMX.FTZ R3, R139, R3, !PT ;  /* 0x000000038b037209 */ /* 0x000fe20007810000 */
[----:B------:R1:W1:Y:S01]  /*16060*/  MUFU.EX2 R187, R4 ;  /* 0x0000000400bb7308 */ /* 0x0002620000000800 */
[----:B------:R-:W-:Y:S02]  /*16070*/  F2FP.BF16.PACK_AB R8, R233, R234 ;  /* 0x000000eae908723e */ /* 0x000fe400000010ff */
[----:B------:R-:W-:-:S02]  /*16080*/  FMNMX.FTZ R3, R138, R3, !PT ;  /* 0x000000038a037209 */ /* 0x000fc40007810000 */
[----:B---3--:R-:W-:Y:S01]  /*16090*/  F2FP.BF16.PACK_AB R10, R183, R192 ;  /* 0x000000c0b70a723e */ /* 0x008fe200000010ff */
[----:B--2---:R-:W-:Y:S01]  /*160a0*/  FFMA.FTZ R2, R38, c[0x0][0x2d0], -R12 ;  /* 0x0000b40026027a23 */ /* 0x004fe2000001080c */
[----:B------:R-:W-:Y:S02]  /*160b0*/  FMNMX.FTZ R3, R137, R3, !PT ;  /* 0x0000000389037209 */ /* 0x000fe40007810000 */
[----:B----4-:R-:W-:Y:S01]  /*160c0*/  F2FP.BF16.PACK_AB R9, R188, R235 ;  /* 0x000000ebbc09723e */ /* 0x010fe200000010ff */
[----:B------:R2:W3:Y:S01]  /*160d0*/  MUFU.EX2 R194, R2 ;  /* 0x0000000200c27308 */ /* 0x0004e20000000800 */
[----:B------:R-:W-:Y:S02]  /*160e0*/  FMNMX.FTZ R3, R136, R3, !PT ;  /* 0x0000000388037209 */ /* 0x000fe40007810000 */
[----:B------:R-:W-:Y:S02]  /*160f0*/  F2FP.BF16.PACK_AB R11, R191, R230 ;  /* 0x000000e6bf0b723e */ /* 0x000fe400000010ff */
[----:B------:R-:W-:-:S02]  /*16100*/  FMNMX.FTZ R3, R207, R3, !PT ;  /* 0x00000003cf037209 */ /* 0x000fc40007810000 */
[----:B-1----:R-:W-:Y:S02]  /*16110*/  F2FP.BF16.PACK_AB R4, R252, R240 ;  /* 0x000000f0fc04723e */ /* 0x002fe400000010ff */
[----:B------:R-:W-:Y:S01]  /*16120*/  FMNMX.FTZ R3, R206, R3, !PT ;  /* 0x00000003ce037209 */ /* 0x000fe20007810000 */
[C---:B------:R-:W-:Y:S01]  /*16130*/  HMMA.16816.F32.BF16 R148, R8.reuse, R88, RZ ;  /* 0x000000580894723c */ /* 0x040fe200000418ff */
[----:B------:R-:W-:Y:S02]  /*16140*/  F2FP.BF16.PACK_AB R6, R187, R180 ;  /* 0x000000b4bb06723e */ /* 0x000fe400000010ff */
[----:B------:R-:W-:Y:S02]  /*16150*/  FMNMX.FTZ R3, R205, R3, !PT ;  /* 0x00000003cd037209 */ /* 0x000fe40007810000 */
[----:B------:R-:W-:Y:S01]  /*16160*/  FMNMX.FTZ R186, R0, R15, !PT ;  /* 0x0000000f00ba7209 */ /* 0x000fe20007810000 */
[----:B--2---:R-:W-:Y:S01]  /*16170*/  FFMA.FTZ R2, R39, c[0x0][0x2d0], -R12 ;  /* 0x0000b40027027a23 */ /* 0x004fe2000001080c */
[----:B------:R-:W-:Y:S01]  /*16180*/  FMNMX.FTZ R3, R204, R3, !PT ;  /* 0x00000003cc037209 */ /* 0x000fe20007810000 */
[----:B------:R-:W-:Y:S01]  /*16190*/  HMMA.16816.F32.BF16 R144, R8, R100, RZ ;  /* 0x000000640890723c */ /* 0x000fe200000418ff */
[----:B---3--:R-:W-:Y:S01]  /*161a0*/  F2FP.BF16.PACK_AB R5, R194, R193 ;  /* 0x000000c1c205723e */ /* 0x008fe200000010ff */
[----:B------:R1:W-:Y:S01]  /*161b0*/  MUFU.EX2 R242, R2 ;  /* 0x0000000200f27308 */ /* 0x0003e20000000800 */
[----:B------:R-:W-:Y:S01]  /*161c0*/  FSETP.NEU.FTZ.AND P0, PT, R186, -INF , PT ;  /* 0xff800000ba00780b */ /* 0x000fe20003f1d000 */
[----:B------:R-:W2:Y:S01]  /*161d0*/  SHFL.BFLY PT, R14, R3, 0x2, 0x1f ;  /* 0x0c401f00030e7f89 */ /* 0x000ea200000e0000 */
[----:B------:R-:W-:-:S03]  /*161e0*/  IMAD.MOV.U32 R15, RZ, RZ, R191 ;  /* 0x000000ffff0f7224 */ /* 0x000fc600078e00bf */
[C---:B------:R-:W-:Y:S08]  /*161f0*/  HMMA.16816.F32.BF16 R140, R8.reuse, R104, RZ ;  /* 0x00000068088c723c */ /* 0x040ff000000418ff */
[----:B------:R-:W-:Y:S01]  /*16200*/  HMMA.16816.F32.BF16 R48, R8, R80, RZ ;  /* 0x000000500830723c */ /* 0x000fe200000418ff */
[----:B-1----:R-:W-:-:S04]  /*16210*/  FFMA.FTZ R2, R40, c[0x0][0x2d0], -R12 ;  /* 0x0000b40028027a23 */ /* 0x002fc8000001080c */
[----:B------:R-:W1:Y:S03]  /*16220*/  MUFU.EX2 R241, R2 ;  /* 0x0000000200f17308 */ /* 0x000e660000000800 */
[----:B------:R-:W-:Y:S01]  /*16230*/  HMMA.16816.F32.BF16 R156, R8, R92, RZ ;  /* 0x0000005c089c723c */ /* 0x000fe200000418ff */
[----:B--2---:R-:W-:-:S07]  /*16240*/  FMNMX.FTZ R0, R3, R14, !PT ;  /* 0x0000000e03007209 */ /* 0x004fce0007810000 */
[----:B------:R-:W-:Y:S01]  /*16250*/  HMMA.16816.F32.BF16 R152, R8, R96, RZ ;  /* 0x000000600898723c */ /* 0x000fe200000418ff */
[----:B-1----:R-:W-:Y:S01]  /*16260*/  F2FP.BF16.PACK_AB R7, R241, R242 ;  /* 0x000000f2f107723e */ /* 0x002fe200000010ff */
[----:B------:R-:W-:-:S06]  /*16270*/  FMUL.FTZ R2, R186, c[0x0][0x2d0] ;  /* 0x0000b400ba027a20 */ /* 0x000fcc0000410000 */
[----:B------:R-:W-:Y:S01]  /*16280*/  HMMA.16816.F32.BF16 R132, R8, R112, RZ ;  /* 0x000000700884723c */ /* 0x000fe200000418ff */
[----:B------:R-:W-:-:S07]  /*16290*/  FSEL R2, R2, RZ, P0 ;  /* 0x000000ff02027208 */ /* 0x000fce0000000000 */
        /* <DEDUP_REMOVED lines=10> */
[----:B-1----:R-:W-:-:S07]  /*16340*/  FFMA.FTZ R3, R16, c[0x0][0x2d0], -R2 ;  /* 0x0000b40010037a23 */ /* 0x002fce0000010802 */
[C---:B------:R-:W-:Y:S08]  /*16350*/  HMMA.16816.F32.BF16 R40, R8.reuse, R106, RZ ;  /* 0x0000006a0828723c */ /* 0x040ff000000418ff */
[C---:B------:R-:W-:Y:S08]  /*16360*/  HMMA.16816.F32.BF16 R36, R8.reuse, R114, RZ ;  /* 0x000000720824723c */ /* 0x040ff000000418ff */
[----:B------:R-:W-:Y:S01]  /*16370*/  HMMA.16816.F32.BF16 R20, R8, R118, RZ ;  /* 0x000000760814723c */ /* 0x000fe200000418ff */
[----:B------:R-:W1:Y:S01]  /*16380*/  SHFL.BFLY PT, R8, R0, 0x1, 0x1f ;  /* 0x0c201f0000087f89 */ /* 0x000e6200000e0000 */
[----:B------:R2:W3:Y:S06]  /*16390*/  MUFU.EX2 R10, R3 ;  /* 0x00000003000a7308 */ /* 0x0004ec0000000800 */
[C---:B------:R-:W-:Y:S08]  /*163a0*/  HMMA.16816.F32.BF16 R220, R4.reuse, R44, R148 ;  /* 0x0000002c04dc723c */ /* 0x040ff00000041894 */
[----:B------:R-:W-:Y:S01]  /*163b0*/  HMMA.16816.F32.BF16 R148, R4, R68, R144 ;  /* 0x000000440494723c */ /* 0x000fe20000041890 */
[----:B--2---:R-:W-:-:S04]  /*163c0*/  FFMA.FTZ R3, R18, c[0x0][0x2d0], -R2 ;  /* 0x0000b40012037a23 */ /* 0x004fc80000010802 */
[----:B------:R2:W4:Y:S02]  /*163d0*/  MUFU.EX2 R231, R3 ;  /* 0x0000000300e77308 */ /* 0x0005240000000800 */
[----:B------:R-:W-:Y:S01]  /*163e0*/  IMAD.MOV.U32 R147, RZ, RZ, R190 ;  /* 0x000000ffff937224 */ /* 0x000fe200078e00be */
[----:B------:R-:W-:Y:S01]  /*163f0*/  HMMA.16816.F32.BF16 R140, R4, R64, R140 ;  /* 0x00000040048c723c */ /* 0x000fe2000004188c */
[----:B-1----:R-:W-:Y:S01]  /*16400*/  FMNMX.FTZ R185, R0, R8, !PT ;  /* 0x0000000800b97209 */ /* 0x002fe20007810000 */
[----:B------:R-:W-:-:S03]  /*16410*/  FFMA.FTZ R0, R25, c[0x0][0x2d0], -R2 ;  /* 0x0000b40019007a23 */ /* 0x000fc60000010802 */
[----:B------:R-:W-:Y:S01]  /*16420*/  FSETP.NEU.FTZ.AND P0, PT, R185, -INF , PT ;  /* 0xff800000b900780b */ /* 0x000fe20003f1d000 */
[----:B------:R1:W1:Y:S02]  /*16430*/  MUFU.EX2 R9, R0 ;  /* 0x0000000000097308 */ /* 0x0002640000000800 */
[----:B------:R-:W-:Y:S01]  /*16440*/  HMMA.16816.F32.BF16 R196, R4, R60, R48 ;  /* 0x0000003c04c4723c */ /* 0x000fe20000041830 */
[----:B------:R-:W4:Y:S01]  /*16450*/  LDSM.16.MT88.4 R48, [R227+0x2900] ;  /* 0x00290000e330783b */ /* 0x000f220000004200 */
[----:B--2---:R-:W-:-:S06]  /*16460*/  FFMA.FTZ R3, R19, c[0x0][0x2d0], -R2 ;  /* 0x0000b40013037a23 */ /* 0x004fcc0000010802 */
[----:B------:R-:W-:Y:S01]  /*16470*/  IMAD.MOV.U32 R17, RZ, RZ, R149 ;  /* 0x000000ffff117224 */ /* 0x000fe200078e0095 */
[----:B------:R-:W-:Y:S01]  /*16480*/  MOV R144, R148 ;  /* 0x0000009400907202 */ /* 0x000fe20000000f00 */
[----:B------:R2:W-:Y:S01]  /*16490*/  MUFU.EX2 R14, R3 ;  /* 0x00000003000e7308 */ /* 0x0005e20000000800 */
[C---:B------:R-:W-:Y:S01]  /*164a0*/  HMMA.16816.F32.BF16 R248, R4.reuse, R72, R156 ;  /* 0x0000004804f8723c */ /* 0x040fe2000004189c */
[----:B------:R-:W-:Y:S01]  /*164b0*/  IMAD.MOV.U32 R145, RZ, RZ, R150 ;  /* 0x000000ffff917224 */ /* 0x000fe200078e0096 */
[----:B------:R-:W-:Y:S01]  /*164c0*/  MOV R150, R189 ;  /* 0x000000bd00967202 */ /* 0x000fe20000000f00 */
[----:B-1----:R-:W-:Y:S02]  /*164d0*/  FMUL.FTZ R0, R185, c[0x0][0x2d0] ;  /* 0x0000b400b9007a20 */ /* 0x002fe40000410000 */
[----:B------:R-:W-:Y:S01]  /*164e0*/  IMAD.MOV.U32 R195, RZ, RZ, R141 ;  /* 0x000000ffffc37224 */ /* 0x000fe200078e008d */
[----:B------:R-:W-:Y:S01]  /*164f0*/  MOV R18, R140 ;  /* 0x0000008c00127202 */ /* 0x000fe20000000f00 */
[----:B------:R-:W-:Y:S01]  /*16500*/  IMAD.MOV.U32 R149, RZ, RZ, R142 ;  /* 0x000000ffff957224 */ /* 0x000fe200078e008e */
[----:B------:R-:W-:Y:S01]  /*16510*/  FSEL R0, R0, RZ, P0 ;  /* 0x000000ff00007208 */ /* 0x000fe20000000000 */
[----:B------:R-:W-:Y:S01]  /*16520*/  IMAD.MOV.U32 R148, RZ, RZ, R143 ;  /* 0x000000ffff947224 */ /* 0x000fe200078e008f */
[----:B------:R-:W-:Y:S01]  /*16530*/  HMMA.16816.F32.BF16 R156, R4, R74, R108 ;  /* 0x0000004a049c723c */ /* 0x000fe2000004186c */
[----:B------:R-:W-:-:S02]  /*16540*/  IMAD.MOV.U32 R16, RZ, RZ, R151 ;  /* 0x000000ffff107224 */ /* 0x000fc400078e0097 */
[----:B------:R-:W-:Y:S02]  /*16550*/  IMAD.MOV.U32 R146, RZ, RZ, R150 ;  /* 0x000000ffff927224 */ /* 0x000fe400078e0096 */
[----:B--2---:R-:W-:Y:S02]  /*16560*/  FFMA.FTZ R3, R26, c[0x0][0x2d0], -R2 ;  /* 0x0000b4001a037a23 */ /* 0x004fe40000010802 */
[----:B---3--:R-:W-:Y:S01]  /*16570*/  IMAD.MOV.U32 R111, RZ, RZ, R10 ;  /* 0x000000ffff6f7224 */ /* 0x008fe200078e000a */
[----:B------:R-:W-:Y:S01]  /*16580*/  HMMA.16816.F32.BF16 R140, R4, R52, R132 ;  /* 0x00000034048c723c */ /* 0x000fe20000041884 */
[----:B------:R1:W-:Y:S01]  /*16590*/  MUFU.EX2 R239, R3 ;  /* 0x0000000300ef7308 */ /* 0x0003e20000000800 */
[----:B------:R-:W-:Y:S02]  /*165a0*/  IMAD.MOV.U32 R150, RZ, RZ, R252 ;  /* 0x000000ffff967224 */ /* 0x000fe400078e00fc */
[----:B----4-:R-:W-:Y:S01]  /*165b0*/  F2FP.BF16.PACK_AB R10, R231, R111 ;  /* 0x0000006fe70a723e */ /* 0x010fe200000010ff */
[----:B------:R-:W-:-:S03]  /*165c0*/  IMAD.MOV.U32 R151, RZ, RZ, R188 ;  /* 0x000000ffff977224 */ /* 0x000fc600078e00bc */
[C---:B------:R-:W-:Y:S07]  /*165d0*/  HMMA.16816.F32.BF16 R172, R4.reuse, R58, R84 ;  /* 0x0000003a04ac723c */ /* 0x040fee0000041854 */
[----:B------:R-:W-:Y:S01]  /*165e0*/  IMAD.MOV.U32 R86, RZ, RZ, R9 ;  /* 0x000000ffff567224 */ /* 0x000fe200078e0009 */
[----:B------:R-:W-:Y:S01]  /*165f0*/  HMMA.16816.F32.BF16 R200, R4, R56, R152 ;  /* 0x0000003804c8723c */ /* 0x000fe20000041898 */
[----:B-1----:R-:W-:-:S04]  /*16600*/  FFMA.FTZ R3, R27, c[0x0][0x2d0], -R2 ;  /* 0x0000b4001b037a23 */ /* 0x002fc80000010802 */
[----:B------:R1:W2:Y:S03]  /*16610*/  MUFU.EX2 R8, R3 ;  /* 0x0000000300087308 */ /* 0x0002a60000000800 */
[----:B------:R-:W-:Y:S01]  /*16620*/  IMAD.MOV.U32 R134, RZ, RZ, R141 ;  /* 0x000000ffff867224 */ /* 0x000fe200078e008d */
[----:B------:R-:W-:Y:S01]  /*16630*/  MOV R19, R140 ;  /* 0x0000008c00137202 */ /* 0x000fe20000000f00 */
[----:B------:R-:W-:Y:S01]  /*16640*/  IMAD.MOV.U32 R133, RZ, RZ, R143 ;  /* 0x000000ffff857224 */ /* 0x000fe200078e008f */
[----:B------:R-:W-:Y:S01]  /*16650*/  HMMA.16816.F32.BF16 R208, R4, R50, R20 ;  /* 0x0000003204d0723c */ /* 0x000fe20000041814 */
[----:B------:R-:W-:-:S07]  /*16660*/  IMAD.MOV.U32 R132, RZ, RZ, R142 ;  /* 0x000000ffff847224 */ /* 0x000fce00078e008e */
[C---:B------:R-:W-:Y:S01]  /*16670*/  HMMA.16816.F32.BF16 R140, R4.reuse, R48, R128 ;  /* 0x00000030048c723c */ /* 0x040fe20000041880 */
[----:B-1----:R-:W-:Y:S02]  /*16680*/  FFMA.FTZ R3, R30, c[0x0][0x2d0], -R0 ;  /* 0x0000b4001e037a23 */ /* 0x002fe40000010800 */
[----:B--2---:R-:W-:Y:S01]  /*16690*/  IMAD.MOV.U32 R85, RZ, RZ, R8 ;  /* 0x000000ffff557224 */ /* 0x004fe200078e0008 */
[----:B------:R-:W-:Y:S01]  /*166a0*/  F2FP.BF16.PACK_AB R8, R212, R213 ;  /* 0x000000d5d408723e */ /* 0x000fe200000010ff */
[----:B------:R1:W-:Y:S01]  /*166b0*/  MUFU.EX2 R108, R3 ;  /* 0x00000003006c7308 */ /* 0x0003e20000000800 */
[----:B------:R-:W-:Y:S01]  /*166c0*/  IMAD.MOV.U32 R155, RZ, RZ, R200 ;  /* 0x000000ffff9b7224 */ /* 0x000fe200078e00c8 */
[----:B------:R-:W-:Y:S01]  /*166d0*/  MOV R152, R203 ;  /* 0x000000cb00987202 */ /* 0x000fe20000000f00 */
[----:B------:R-:W-:Y:S01]  /*166e0*/  IMAD.MOV.U32 R154, RZ, RZ, R201 ;  /* 0x000000ffff9a7224 */ /* 0x000fe200078e00c9 */
[----:B------:R-:W-:Y:S01]  /*166f0*/  HMMA.16816.F32.BF16 R164, R4, R54, R36 ;  /* 0x0000003604a4723c */ /* 0x000fe20000041824 */
[----:B------:R-:W-:-:S02]  /*16700*/  IMAD.MOV.U32 R153, RZ, RZ, R202 ;  /* 0x000000ffff997224 */ /* 0x000fc400078e00ca */
[----:B------:R-:W-:Y:S02]  /*16710*/  IMAD.MOV.U32 R130, RZ, RZ, R16 ;  /* 0x000000ffff827224 */ /* 0x000fe400078e0010 */
[----:B------:R-:W-:-:S03]  /*16720*/  IMAD.MOV.U32 R131, RZ, RZ, R193 ;  /* 0x000000ffff837224 */ /* 0x000fc600078e00c1 */
[----:B------:R-:W-:Y:S01]  /*16730*/  HMMA.16816.F32.BF16 R200, R4, R62, R124 ;  /* 0x0000003e04c8723c */ /* 0x000fe2000004187c */
[----:B-1----:R-:W-:-:S06]  /*16740*/  FFMA.FTZ R3, R32, c[0x0][0x2d0], -R0 ;  /* 0x0000b40020037a23 */ /* 0x002fcc0000010800 */
[----:B------:R-:W-:Y:S01]  /*16750*/  IMAD.MOV.U32 R129, RZ, RZ, R141 ;  /* 0x000000ffff817224 */ /* 0x000fe200078e008d */
[----:B------:R-:W-:Y:S01]  /*16760*/  MOV R24, R143 ;  /* 0x0000008f00187202 */ /* 0x000fe20000000f00 */
[----:B------:R1:W2:Y:S01]  /*16770*/  MUFU.EX2 R84, R3 ;  /* 0x0000000300547308 */ /* 0x0002a20000000800 */
        /* <DEDUP_REMOVED lines=8> */
[----:B------:R-:W-:Y:S01]  /*16800*/  HMMA.16816.F32.BF16 R140, R4, R46, R120 ;  /* 0x0000002e048c723c */ /* 0x000fe20000041878 */
[----:B------:R-:W-:Y:S01]  /*16810*/  MOV R149, R194 ;  /* 0x000000c200957202 */ /* 0x000fe20000000f00 */
[----:B------:R-:W-:-:S02]  /*16820*/  IMAD.MOV.U32 R125, RZ, RZ, R195 ;  /* 0x000000ffff7d7224 */ /* 0x000fc400078e00c3 */
[----:B------:R-:W-:Y:S02]  /*16830*/  IMAD.MOV.U32 R148, RZ, RZ, R192 ;  /* 0x000000ffff947224 */ /* 0x000fe400078e00c0 */
[----:B-1----:R-:W-:Y:S01]  /*16840*/  FFMA.FTZ R3, R28, c[0x0][0x2d0], -R0 ;  /* 0x0000b4001c037a23 */ /* 0x002fe20000010800 */
[----:B--2---:R-:W-:Y:S01]  /*16850*/  F2FP.BF16.PACK_AB R9, R84, R108 ;  /* 0x0000006c5409723e */ /* 0x004fe200000010ff */
[----:B------:R-:W-:Y:S01]  /*16860*/  IMAD.MOV.U32 R120, RZ, RZ, R128 ;  /* 0x000000ffff787224 */ /* 0x000fe200078e0080 */
[----:B------:R-:W-:Y:S01]  /*16870*/  HMMA.16816.F32.BF16 R188, R4, R66, R40 ;  /* 0x0000004204bc723c */ /* 0x000fe20000041828 */
[----:B------:R1:W-:Y:S01]  /*16880*/  MUFU.EX2 R109, R3 ;  /* 0x00000003006d7308 */ /* 0x0003e20000000800 */
[----:B------:R-:W-:Y:S01]  /*16890*/  IMAD.MOV.U32 R128, RZ, RZ, R18 ;  /* 0x000000ffff807224 */ /* 0x000fe200078e0012 */
[----:B------:R-:W-:Y:S01]  /*168a0*/  MOV R123, R132 ;  /* 0x00000084007b7202 */ /* 0x000fe20000000f00 */
[----:B------:R-:W-:Y:S02]  /*168b0*/  IMAD.MOV.U32 R121, RZ, RZ, R134 ;  /* 0x000000ffff797224 */ /* 0x000fe400078e0086 */
[----:B------:R-:W-:Y:S01]  /*168c0*/  IMAD.MOV.U32 R122, RZ, RZ, R133 ;  /* 0x000000ffff7a7224 */ /* 0x000fe200078e0085 */
[----:B------:R-:W-:Y:S01]  /*168d0*/  F2FP.BF16.PACK_AB R4, R86, R14 ;  /* 0x0000000e5604723e */ /* 0x000fe200000010ff */
[----:B------:R-:W-:Y:S01]  /*168e0*/  IMAD.MOV.U32 R87, RZ, RZ, R149 ;  /* 0x000000ffff577224 */ /* 0x000fe200078e0095 */
[----:B------:R-:W-:Y:S01]  /*168f0*/  F2FP.BF16.PACK_AB R6, R85, R239 ;  /* 0x000000ef5506723e */ /* 0x000fe200000010ff */
[----:B-1----:R-:W-:-:S04]  /*16900*/  FFMA.FTZ R3, R29, c[0x0][0x2d0], -R0 ;  /* 0x0000b4001d037a23 */ /* 0x002fc80000010800 */
[----:B------:R1:W2:Y:S02]  /*16910*/  MUFU.EX2 R232, R3 ;  /* 0x0000000300e87308 */ /* 0x0002a40000000800 */
[----:B-1----:R-:W-:Y:S01]  /*16920*/  FFMA.FTZ R3, R31, c[0x0][0x2d0], -R0 ;  /* 0x0000b4001f037a23 */ /* 0x002fe20000010800 */
[----:B--2---:R-:W-:-:S05]  /*16930*/  F2FP.BF16.PACK_AB R11, R232, R109 ;  /* 0x0000006de80b723e */ /* 0x004fca00000010ff */
[----:B------:R1:W2:Y:S02]  /*16940*/  MUFU.EX2 R27, R3 ;  /* 0x00000003001b7308 */ /* 0x0002a40000000800 */
[C---:B------:R-:W-:Y:S08]  /*16950*/  HMMA.16816.F32.BF16 R20, R8.reuse, R80, RZ ;  /* 0x000000500814723c */ /* 0x040ff000000418ff */
[----:B------:R-:W-:Y:S01]  /*16960*/  HMMA.16816.F32.BF16 R16, R8, R88, RZ ;  /* 0x000000580810723c */ /* 0x000fe200000418ff */
[----:B-1----:R-:W-:Y:S01]  /*16970*/  FFMA.FTZ R3, R33, c[0x0][0x2d0], -R0 ;  /* 0x0000b40021037a23 */ /* 0x002fe20000010800 */
[----:B--2---:R-:W-:-:S05]  /*16980*/  MOV R81, R27 ;  /* 0x0000001b00517202 */ /* 0x004fca0000000f00 */
[----:B------:R-:W-:Y:S01]  /*16990*/  IMAD.MOV.U32 R88, RZ, RZ, R128 ;  /* 0x000000ffff587224 */ /* 0x000fe200078e0080 */
[----:B------:R1:W2:Y:S01]  /*169a0*/  MUFU.EX2 R247, R3 ;  /* 0x0000000300f77308 */ /* 0x0002a20000000800 */
[----:B------:R-:W-:Y:S01]  /*169b0*/  HMMA.16816.F32.BF16 R36, R8, R92, RZ ;  /* 0x0000005c0824723c */ /* 0x000fe200000418ff */
[----:B------:R-:W-:-:S06]  /*169c0*/  IMAD.MOV.U32 R89, RZ, RZ, R125 ;  /* 0x000000ffff597224 */ /* 0x000fcc00078e007d */
[----:B------:R-:W-:Y:S01]  /*169d0*/  IMAD.MOV.U32 R93, RZ, RZ, R151 ;  /* 0x000000ffff5d7224 */ /* 0x000fe200078e0097 */
[----:B------:R-:W-:Y:S01]  /*169e0*/  HMMA.16816.F32.BF16 R28, R8, R100, RZ ;  /* 0x00000064081c723c */ /* 0x000fe200000418ff */
[----:B------:R-:W-:Y:S01]  /*169f0*/  MOV R92, R126 ;  /* 0x0000007e005c7202 */ /* 0x000fe20000000f00 */
[----:B-1----:R-:W-:-:S05]  /*16a00*/  FFMA.FTZ R3, R34, c[0x0][0x2d0], -R0 ;  /* 0x0000b40022037a23 */ /* 0x002fca0000010800 */
[----:B------:R-:W-:Y:S01]  /*16a10*/  MOV R101, R24 ;  /* 0x0000001800657202 */ /* 0x000fe20000000f00 */
[----:B------:R-:W-:Y:S01]  /*16a20*/  IMAD.MOV.U32 R100, RZ, RZ, R25 ;  /* 0x000000ffff647224 */ /* 0x000fe200078e0019 */
[----:B--2---:R-:W-:Y:S01]  /*16a30*/  F2FP.BF16.PACK_AB R5, R247, R81 ;  /* 0x00000051f705723e */ /* 0x004fe200000010ff */
[----:B------:R1:W2:Y:S01]  /*16a40*/  MUFU.EX2 R26, R3 ;  /* 0x00000003001a7308 */ /* 0x0002a20000000800 */
[----:B------:R-:W-:Y:S01]  /*16a50*/  HMMA.16816.F32.BF16 R40, R8, R82, RZ ;  /* 0x000000520828723c */ /* 0x000fe200000418ff */
[----:B-1----:R-:W-:-:S07]  /*16a60*/  FFMA.FTZ R3, R35, c[0x0][0x2d0], -R0 ;  /* 0x0000b40023037a23 */ /* 0x002fce0000010800 */
[C---:B------:R-:W-:Y:S01]  /*16a70*/  HMMA.16816.F32.BF16 R32, R8.reuse, R96, RZ ;  /* 0x000000600820723c */ /* 0x040fe200000418ff */
[----:B--2---:R-:W-:Y:S01]  /*16a80*/  IMAD.MOV.U32 R80, RZ, RZ, R26 ;  /* 0x000000ffff507224 */ /* 0x004fe200078e001a */
[----:B------:R-:W1:Y:S05]  /*16a90*/  MUFU.EX2 R252, R3 ;  /* 0x0000000300fc7308 */ /* 0x000e6a0000000800 */
[----:B------:R-:W-:Y:S01]  /*16aa0*/  IMAD.MOV.U32 R97, RZ, RZ, R124 ;  /* 0x000000ffff617224 */ /* 0x000fe200078e007c */
[----:B------:R-:W-:Y:S01]  /*16ab0*/  HMMA.16816.F32.BF16 R24, R8, R104, RZ ;  /* 0x000000680818723c */ /* 0x000fe200000418ff */
[----:B------:R-:W-:-:S06]  /*16ac0*/  IMAD.MOV.U32 R96, RZ, RZ, R123 ;  /* 0x000000ffff607224 */ /* 0x000fcc00078e007b */
[----:B------:R-:W-:Y:S01]  /*16ad0*/  MOV R104, R122 ;  /* 0x0000007a00687202 */ /* 0x000fe20000000f00 */
[----:B------:R-:W-:Y:S01]  /*16ae0*/  IMAD.MOV.U32 R105, RZ, RZ, R121 ;  /* 0x000000ffff697224 */ /* 0x000fe200078e0079 */
[----:B-1----:R-:W-:Y:S02]  /*16af0*/  F2FP.BF16.PACK_AB R7, R252, R80 ;  /* 0x00000050fc07723e */ /* 0x002fe400000010ff */
[----:B------:R-:W-:-:S05]  /*16b00*/  MOV R3, R144 ;  /* 0x0000009000037202 */ /* 0x000fca0000000f00 */
[C---:B------:R-:W-:Y:S07]  /*16b10*/  HMMA.16816.F32.BF16 R192, R4.reuse, R60, R20 ;  /* 0x0000003c04c0723c */ /* 0x040fee0000041814 */
[----:B------:R-:W-:Y:S01]  /*16b20*/  MOV R60, R130 ;  /* 0x00000082003c7202 */ /* 0x000fe20000000f00 */
[----:B------:R-:W-:Y:S01]  /*16b30*/  HMMA.16816.F32.BF16 R132, R4, R44, R16 ;  /* 0x0000002c0484723c */ /* 0x000fe20000041810 */
[----:B------:R-:W-:-:S06]  /*16b40*/  IMAD.MOV.U32 R61, RZ, RZ, R145 ;  /* 0x000000ffff3d7224 */ /* 0x000fcc00078e0091 */
[----:B------:R-:W-:Y:S01]  /*16b50*/  IMAD.MOV.U32 R45, RZ, RZ, R129 ;  /* 0x000000ffff2d7224 */ /* 0x000fe200078e0081 */
[----:B------:R-:W-:Y:S01]  /*16b60*/  HMMA.16816.F32.BF16 R20, R8, R112, RZ ;  /* 0x000000700814723c */ /* 0x000fe200000418ff */
[----:B------:R-:W-:-:S06]  /*16b70*/  IMAD.MOV.U32 R44, RZ, RZ, R127 ;  /* 0x000000ffff2c7224 */ /* 0x000fcc00078e007f */
[----:B------:R-:W-:Y:S01]  /*16b80*/  IMAD.MOV.U32 R113, RZ, RZ, R110 ;  /* 0x000000ffff717224 */ /* 0x000fe200078e006e */
[----:B------:R-:W-:Y:S01]  /*16b90*/  HMMA.16816.F32.BF16 R16, R8, R116, RZ ;  /* 0x000000740810723c */ /* 0x000fe200000418ff */
[----:B------:R-:W-:Y:S02]  /*16ba0*/  IMAD.MOV.U32 R110, RZ, RZ, R150 ;  /* 0x000000ffff6e7224 */ /* 0x000fe400078e0096 */
[----:B------:R-:W-:-:S04]  /*16bb0*/  IMAD.MOV.U32 R112, RZ, RZ, R120 ;  /* 0x000000ffff707224 */ /* 0x000fc800078e0078 */
[----:B------:R-:W-:Y:S01]  /*16bc0*/  IMAD.MOV.U32 R117, RZ, RZ, R148 ;  /* 0x000000ffff757224 */ /* 0x000fe200078e0094 */
[----:B------:R-:W-:Y:S01]  /*16bd0*/  HMMA.16816.F32.BF16 R76, R4, R56, R32 ;  /* 0x00000038044c723c */ /* 0x000fe20000041820 */
[----:B------:R-:W-:-:S07]  /*16be0*/  IMAD.MOV.U32 R116, RZ, RZ, R131 ;  /* 0x000000ffff747224 */ /* 0x000fce00078e0083 */
[----:B------:R-:W-:Y:S07]  /*16bf0*/  HMMA.16816.F32.BF16 R148, R4, R72, R36 ;  /* 0x000000480494723c */ /* 0x000fee0000041824 */
[----:B------:R-:W-:Y:S01]  /*16c00*/  MOV R72, R146 ;  /* 0x0000009200487202 */ /* 0x000fe20000000f00 */
[----:B------:R-:W-:Y:S01]  /*16c10*/  HMMA.16816.F32.BF16 R32, R8, R94, RZ ;  /* 0x0000005e0820723c */ /* 0x000fe200000418ff */
[----:B------:R-:W-:-:S06]  /*16c20*/  IMAD.MOV.U32 R73, RZ, RZ, R147 ;  /* 0x000000ffff497224 */ /* 0x000fcc00078e0093 */
[----:B------:R-:W-:Y:S01]  /*16c30*/  IMAD.MOV.U32 R94, RZ, RZ, R72 ;  /* 0x000000ffff5e7224 */ /* 0x000fe200078e0048 */
[----:B------:R-:W-:Y:S01]  /*16c40*/  HMMA.16816.F32.BF16 R128, R4, R68, R28 ;  /* 0x000000440480723c */ /* 0x000fe2000004181c */
[----:B------:R-:W-:Y:S02]  /*16c50*/  IMAD.MOV.U32 R72, RZ, RZ, R3 ;  /* 0x000000ffff487224 */ /* 0x000fe400078e0003 */
[----:B------:R-:W-:Y:S02]  /*16c60*/  FFMA.FTZ R3, R162, c[0x0][0x2d0], -R2 ;  /* 0x0000b400a2037a23 */ /* 0x000fe40000010802 */
[----:B------:R-:W-:Y:S02]  /*16c70*/  IMAD.MOV.U32 R95, RZ, RZ, R183 ;  /* 0x000000ffff5f7224 */ /* 0x000fe400078e00b7 */
[----:B------:R-:W-:Y:S01]  /*16c80*/  IMAD.MOV.U32 R162, RZ, RZ, R153 ;  /* 0x000000ffffa27224 */ /* 0x000fe200078e0099 */
[C---:B------:R-:W-:Y:S07]  /*16c90*/  HMMA.16816.F32.BF16 R28, R8.reuse, R98, RZ ;  /* 0x00000062081c723c */ /* 0x040fee00000418ff */
[----:B------:R-:W-:Y:S01]  /*16ca0*/  IMAD.MOV.U32 R99, RZ, RZ, R73 ;  /* 0x000000ffff637224 */ /* 0x000fe200078e0049 */
[----:B------:R-:W-:Y:S01]  /*16cb0*/  HMMA.16816.F32.BF16 R36, R8, R90, RZ ;  /* 0x0000005a0824723c */ /* 0x000fe200000418ff */
[----:B------:R-:W-:-:S06]  /*16cc0*/  IMAD.MOV.U32 R73, RZ, RZ, R45 ;  /* 0x000000ffff497224 */ /* 0x000fcc00078e002d */
[----:B------:R-:W-:Y:S01]  /*16cd0*/  MOV R90, R92 ;  /* 0x0000005c005a7202 */ /* 0x000fe20000000f00 */
[----:B------:R-:W-:Y:S01]  /*16ce0*/  IMAD.MOV.U32 R92, RZ, RZ, R110 ;  /* 0x000000ffff5c7224 */ /* 0x000fe200078e006e */
[----:B------:R-:W-:Y:S01]  /*16cf0*/  HMMA.16816.F32.BF16 R124, R4, R64, R24 ;  /* 0x00000040047c723c */ /* 0x000fe20000041818 */
[----:B------:R-:W-:Y:S02]  /*16d00*/  IMAD.MOV.U32 R110, RZ, RZ, R180 ;  /* 0x000000ffff6e7224 */ /* 0x000fe400078e00b4 */
[----:B------:R1:W-:Y:S01]  /*16d10*/  MUFU.EX2 R180, R3 ;  /* 0x0000000300b47308 */ /* 0x0003e20000000800 */
[----:B------:R-:W-:-:S04]  /*16d20*/  IMAD.MOV.U32 R91, RZ, RZ, R44 ;  /* 0x000000ffff5b7224 */ /* 0x000fc800078e002c */
[----:B------:R-:W-:Y:S07]  /*16d30*/  HMMA.16816.F32.BF16 R24, R8, R102, RZ ;  /* 0x000000660818723c */ /* 0x000fee00000418ff */
[----:B------:R-:W-:Y:S01]  /*16d40*/  IMAD.MOV.U32 R102, RZ, RZ, R104 ;  /* 0x000000ffff667224 */ /* 0x000fe200078e0068 */
[----:B------:R-:W-:Y:S01]  /*16d50*/  MOV R103, R116 ;  /* 0x0000007400677202 */ /* 0x000fe20000000f00 */
[----:B------:R-:W-:Y:S01]  /*16d60*/  IMAD.MOV.U32 R104, RZ, RZ, R97 ;  /* 0x000000ffff687224 */ /* 0x000fe200078e0061 */
[----:B------:R-:W-:Y:S01]  /*16d70*/  HMMA.16816.F32.BF16 R28, R4, R58, R28 ;  /* 0x0000003a041c723c */ /* 0x000fe2000004181c */
[----:B-1----:R-:W-:-:S02]  /*16d80*/  FFMA.FTZ R3, R161, c[0x0][0x2d0], -R2 ;  /* 0x0000b400a1037a23 */ /* 0x002fc40000010802 */
[----:B------:R-:W-:Y:S02]  /*16d90*/  IMAD.MOV.U32 R97, RZ, RZ, R181 ;  /* 0x000000ffff617224 */ /* 0x000fe400078e00b5 */
[----:B------:R1:W2:Y:S01]  /*16da0*/  MUFU.EX2 R181, R3 ;  /* 0x0000000300b57308 */ /* 0x0002a20000000800 */
[----:B------:R-:W-:Y:S01]  /*16db0*/  IMAD.MOV.U32 R116, RZ, RZ, R87 ;  /* 0x000000ffff747224 */ /* 0x000fe200078e0057 */
[----:B------:R-:W-:Y:S01]  /*16dc0*/  MOV R87, R187 ;  /* 0x000000bb00577202 */ /* 0x000fe20000000f00 */
[----:B------:R-:W-:Y:S01]  /*16dd0*/  HMMA.16816.F32.BF16 R120, R4, R52, R20 ;  /* 0x000000340478723c */ /* 0x000fe20000041814 */
[----:B------:R-:W-:-:S07]  /*16de0*/  IMAD.MOV.U32 R161, RZ, RZ, R154 ;  /* 0x000000ffffa17224 */ /* 0x000fce00078e009a */
[----:B------:R-:W-:Y:S01]  /*16df0*/  HMMA.16816.F32.BF16 R20, R8, R106, RZ ;  /* 0x0000006a0814723c */ /* 0x000fe200000418ff */
[----:B-1----:R-:W-:Y:S01]  /*16e00*/  FFMA.FTZ R3, R160, c[0x0][0x2d0], -R2 ;  /* 0x0000b400a0037a23 */ /* 0x002fe20000010802 */
[----:B------:R-:W-:-:S05]  /*16e10*/  MOV R160, R155 ;  /* 0x0000009b00a07202 */ /* 0x000fca0000000f00 */
[----:B------:R-:W-:Y:S01]  /*16e20*/  IMAD.MOV.U32 R106, RZ, RZ, R60 ;  /* 0x000000ffff6a7224 */ /* 0x000fe200078e003c */
[----:B------:R-:W-:Y:S01]  /*16e30*/  HMMA.16816.F32.BF16 R144, R4, R48, R16 ;  /* 0x000000300490723c */ /* 0x000fe20000041810 */
[----:B------:R1:W-:Y:S01]  /*16e40*/  MUFU.EX2 R183, R3 ;  /* 0x0000000300b77308 */ /* 0x0003e20000000800 */
[----:B------:R-:W-:-:S06]  /*16e50*/  IMAD.MOV.U32 R107, RZ, RZ, R96 ;  /* 0x000000ffff6b7224 */ /* 0x000fcc00078e0060 */
[----:B------:R-:W-:Y:S07]  /*16e60*/  HMMA.16816.F32.BF16 R16, R8, R114, RZ ;  /* 0x000000720810723c */ /* 0x000fee00000418ff */
[----:B------:R-:W-:Y:S01]  /*16e70*/  MOV R115, R61 ;  /* 0x0000003d00737202 */ /* 0x000fe20000000f00 */
[----:B------:R-:W-:Y:S01]  /*16e80*/  HMMA.16816.F32.BF16 R40, R4, R62, R40 ;  /* 0x0000003e0428723c */ /* 0x000fe20000041828 */
[----:B-1----:R-:W-:Y:S02]  /*16e90*/  FFMA.FTZ R3, R163, c[0x0][0x2d0], -R2 ;  /* 0x0000b400a3037a23 */ /* 0x002fe40000010802 */
[----:B------:R-:W-:-:S02]  /*16ea0*/  IMAD.MOV.U32 R163, RZ, RZ, R152 ;  /* 0x000000ffffa37224 */ /* 0x000fc400078e0098 */
[----:B------:R1:W-:Y:S03]  /*16eb0*/  MUFU.EX2 R187, R3 ;  /* 0x0000000300bb7308 */ /* 0x0003e60000000800 */
[----:B------:R-:W-:Y:S08]  /*16ec0*/  HMMA.16816.F32.BF16 R36, R4, R46, R36 ;  /* 0x0000002e0424723c */ /* 0x000ff00000041824 */
[----:B------:R-:W-:Y:S01]  /*16ed0*/  HMMA.16816.F32.BF16 R8, R8, R118, RZ ;  /* 0x000000760808723c */ /* 0x000fe200000418ff */
[----:B-1----:R-:W-:-:S06]  /*16ee0*/  FFMA.FTZ R3, R139, c[0x0][0x2d0], -R0 ;  /* 0x0000b4008b037a23 */ /* 0x002fcc0000010800 */
[----:B------:R-:W-:Y:S01]  /*16ef0*/  IMAD.MOV.U32 R118, RZ, RZ, R106 ;  /* 0x000000ffff767224 */ /* 0x000fe200078e006a */
[C---:B------:R-:W-:Y:S01]  /*16f00*/  HMMA.16816.F32.BF16 R52, R4.reuse, R54, R16 ;  /* 0x000000360434723c */ /* 0x040fe20000041810 */
[----:B------:R1:W-:Y:S01]  /*16f10*/  MUFU.EX2 R59, R3 ;  /* 0x00000003003b7308 */ /* 0x0003e20000000800 */
[----:B------:R-:W3:Y:S01]  /*16f20*/  LDSM.16.MT88.4 R16, [R225+0x1100] ;  /* 0x00110000e110783b */ /* 0x000ee20000004200 */
[----:B------:R-:W-:Y:S01]  /*16f30*/  IMAD.MOV.U32 R106, RZ, RZ, R107 ;  /* 0x000000ffff6a7224 */ /* 0x000fe200078e006b */
[----:B------:R-:W-:Y:S01]  /*16f40*/  MOV R119, R103 ;  /* 0x0000006700777202 */ /* 0x000fe20000000f00 */
[----:B------:R-:W-:Y:S02]  /*16f50*/  IMAD.MOV.U32 R107, RZ, RZ, R102 ;  /* 0x000000ffff6b7224 */ /* 0x000fe400078e0066 */
[----:B------:R-:W-:Y:S01]  /*16f60*/  IMAD.MOV.U32 R102, RZ, RZ, R94 ;  /* 0x000000ffff667224 */ /* 0x000fe200078e005e */
[----:B------:R-:W-:Y:S01]  /*16f70*/  HMMA.16816.F32.BF16 R32, R4, R74, R32 ;  /* 0x0000004a0420723c */ /* 0x000fe20000041820 */
[----:B------:R-:W-:Y:S01]  /*16f80*/  IMAD.MOV.U32 R103, RZ, RZ, R112 ;  /* 0x000000ffff677224 */ /* 0x000fe200078e0070 */
[----:B------:R-:W-:-:S05]  /*16f90*/  MOV R94, R113 ;  /* 0x00000071005e7202 */ /* 0x000fca0000000f00 */
[----:B------:R-:W-:Y:S01]  /*16fa0*/  MOV R75, R115 ;  /* 0x00000073004b7202 */ /* 0x000fe20000000f00 */
[C---:B------:R-:W-:Y:S01]  /*16fb0*/  HMMA.16816.F32.BF16 R68, R4.reuse, R70, R24 ;  /* 0x000000460444723c */ /* 0x040fe20000041818 */
[----:B-1----:R-:W-:Y:S01]  /*16fc0*/  FFMA.FTZ R3, R138, c[0x0][0x2d0], -R0 ;  /* 0x0000b4008a037a23 */ /* 0x002fe20000010800 */
[----:B------:R-:W-:Y:S01]  /*16fd0*/  LDSM.16.MT88.4 R24, [R226+0x1100] ;  /* 0x00110000e218783b */ /* 0x000fe20000004200 */
[----:B------:R-:W-:Y:S02]  /*16fe0*/  IMAD.MOV.U32 R115, RZ, RZ, R99 ;  /* 0x000000ffff737224 */ /* 0x000fe400078e0063 */
[----:B------:R1:W4:Y:S01]  /*16ff0*/  MUFU.EX2 R60, R3 ;  /* 0x00000003003c7308 */ /* 0x0003220000000800 */
[----:B------:R-:W-:Y:S02]  /*17000*/  IMAD.MOV.U32 R74, RZ, RZ, R75 ;  /* 0x000000ffff4a7224 */ /* 0x000fe400078e004b */
[----:B------:R-:W-:Y:S01]  /*17010*/  HMMA.16816.F32.BF16 R64, R4, R66, R20 ;  /* 0x000000420440723c */ /* 0x000fe20000041814 */
[----:B------:R-:W3:Y:S01]  /*17020*/  LDSM.16.MT88.4 R20, [R228+0x1100] ;  /* 0x00110000e414783b */ /* 0x000ee20000004200 */
[----:B------:R-:W-:Y:S01]  /*17030*/  IMAD.MOV.U32 R75, RZ, RZ, R118 ;  /* 0x000000ffff4b7224 */ /* 0x000fe200078e0076 */
[----:B------:R-:W-:-:S05]  /*17040*/  MOV R118, R95 ;  /* 0x0000005f00767202 */ /* 0x000fca0000000f00 */
[----:B------:R-:W-:Y:S01]  /*17050*/  HMMA.16816.F32.BF16 R48, R4, R50, R8 ;  /* 0x000000320430723c */ /* 0x000fe20000041808 */
[----:B-1----:R-:W-:-:S06]  /*17060*/  FFMA.FTZ R3, R137, c[0x0][0x2d0], -R0 ;  /* 0x0000b40089037a23 */ /* 0x002fcc0000010800 */
[----:B------:R-:W-:Y:S01]  /*17070*/  FFMA.FTZ R4, R176, c[0x0][0x2d0], -R13 ;  /* 0x0000b400b0047a23 */ /* 0x000fe2000001080d */
[----:B--2---:R-:W-:Y:S01]  /*17080*/  F2FP.BF16.PACK_AB R8, R181, R180 ;  /* 0x000000b4b508723e */ /* 0x004fe200000010ff */
[----:B------:R1:W-:Y:S01]  /*17090*/  MUFU.EX2 R62, R3 ;  /* 0x00000003003e7308 */ /* 0x0003e20000000800 */
[----:B----4-:R-:W-:Y:S02]  /*170a0*/  F2FP.BF16.PACK_AB R9, R60, R59 ;  /* 0x0000003b3c09723e */ /* 0x010fe400000010ff */
[----:B------:R-:W-:-:S05]  /*170b0*/  F2FP.BF16.PACK_AB R10, R187, R183 ;  /* 0x000000b7bb0a723e */ /* 0x000fca00000010ff */
[----:B------:R-:W-:Y:S01]  /*170c0*/  MUFU.EX2 R58, R4 ;  /* 0x00000004003a7308 */ /* 0x000fe20000000800 */
[----:B-1----:R-:W-:-:S07]  /*170d0*/  FFMA.FTZ R3, R136, c[0x0][0x2d0], -R0 ;  /* 0x0000b40088037a23 */ /* 0x002fce0000010800 */
        /* <DEDUP_REMOVED lines=13> */
[----:B------:R1:W2:Y:S07]  /*171b0*/  MUFU.EX2 R61, R3 ;  /* 0x00000003003d7308 */ /* 0x0002ae0000000800 */
[----:B------:R-:W-:Y:S01]  /*171c0*/  HMMA.16816.F32.BF16 R36, R8, R26, R36 ;  /* 0x0000001a0824723c */ /* 0x000fe20000041824 */
        /* <DEDUP_REMOVED lines=19> */
[C---:B-1----:R-:W-:Y:S01]  /*17300*/  HMMA.16816.F32.BF16 R20, R8.reuse, R18, R28 ;  /* 0x000000120814723c */ /* 0x042fe2000004181c */
[----:B------:R-:W-:Y:S07]  /*17310*/  LDSM.16.MT88.4 R28, [R227+0x3100] ;  /* 0x00310000e31c783b */ /* 0x000fee0000004200 */
[-C--:B------:R-:W-:Y:S08]  /*17320*/  HMMA.16816.F32.BF16 R76, R8, R16.reuse, R76 ;  /* 0x00000010084c723c */ /* 0x080ff0000004184c */
[----:B------:R-:W-:Y:S01]  /*17330*/  HMMA.16816.F32.BF16 R168, R4, R16, R160 ;  /* 0x0000001004a8723c */ /* 0x000fe200000418a0 */
[----:B------:R-:W-:-:S06]  /*17340*/  MOV R95, R239 ;  /* 0x000000ef005f7202 */ /* 0x000fcc0000000f00 */
[----:B------:R-:W-:Y:S01]  /*17350*/  IMAD.MOV.U32 R162, RZ, RZ, R102 ;  /* 0x000000ffffa27224 */ /* 0x000fe200078e0066 */
[----:B------:R-:W-:Y:S01]  /*17360*/  MOV R99, R23 ;  /* 0x0000001700637202 */ /* 0x000fe20000000f00 */
[----:B------:R-:W-:Y:S01]  /*17370*/  IMAD.MOV.U32 R114, RZ, RZ, R20 ;  /* 0x000000ffff727224 */ /* 0x000fe200078e0014 */
[----:B------:R-:W-:Y:S01]  /*17380*/  HMMA.16816.F32.BF16 R172, R4, R18, R172 ;  /* 0x0000001204ac723c */ /* 0x000fe200000418ac */
[----:B------:R-:W-:Y:S01]  /*17390*/  IMAD.MOV.U32 R113, RZ, RZ, R21 ;  /* 0x000000ffff717224 */ /* 0x000fe200078e0015 */
[----:B------:R-:W-:Y:S01]  /*173a0*/  LDSM.16.MT88.4 R16, [R228+0x3100] ;  /* 0x00310000e410783b */ /* 0x000fe20000004200 */
[----:B------:R-:W-:Y:S01]  /*173b0*/  IMAD.MOV.U32 R112, RZ, RZ, R22 ;  /* 0x000000ffff707224 */ /* 0x000fe200078e0016 */
[----:B------:R-:W-:Y:S01]  /*173c0*/  MOV R161, R115 ;  /* 0x0000007300a17202 */ /* 0x000fe20000000f00 */
[----:B------:R-:W-:Y:S01]  /*173d0*/  IMAD.MOV.U32 R102, RZ, RZ, R103 ;  /* 0x000000ffff667224 */ /* 0x000fe200078e0067 */
[----:B------:R-:W1:Y:S01]  /*173e0*/  LDSM.16.MT88.4 R20, [R226+0x3100] ;  /* 0x00310000e214783b */ /* 0x000e620000004200 */
[----:B------:R-:W-:Y:S01]  /*173f0*/  IMAD.MOV.U32 R160, RZ, RZ, R119 ;  /* 0x000000ffffa07224 */ /* 0x000fe200078e0077 */
[----:B------:R-:W-:Y:S01]  /*17400*/  MOV R98, R76 ;  /* 0x0000004c00627202 */ /* 0x000fe20000000f00 */
[----:B------:R-:W-:-:S02]  /*17410*/  IMAD.MOV.U32 R103, RZ, RZ, R94 ;  /* 0x000000ffff677224 */ /* 0x000fc400078e005e */
[----:B------:R-:W-:Y:S02]  /*17420*/  IMAD.MOV.U32 R119, RZ, RZ, R97 ;  /* 0x000000ffff777224 */ /* 0x000fe400078e0061 */
[----:B------:R-:W-:Y:S02]  /*17430*/  IMAD.MOV.U32 R115, RZ, RZ, R81 ;  /* 0x000000ffff737224 */ /* 0x000fe400078e0051 */
[----:B------:R-:W-:Y:S02]  /*17440*/  IMAD.MOV.U32 R220, RZ, RZ, R229 ;  /* 0x000000ffffdc7224 */ /* 0x000fe400078e00e5 */
[----:B------:R-:W-:Y:S01]  /*17450*/  IMAD.MOV.U32 R251, RZ, RZ, R224 ;  /* 0x000000fffffb7224 */ /* 0x000fe200078e00e0 */
[----:B--2---:R-:W-:Y:S01]  /*17460*/  HMMA.16816.F32.BF16 R72, R4, R24, R72 ;  /* 0x000000180448723c */ /* 0x004fe20000041848 */
        /* <DEDUP_REMOVED lines=36> */
[----:B------:R-:W-:-:S02]  /*176b0*/  IMAD.MOV.U32 R179, RZ, RZ, R94 ;  /* 0x000000ffffb37224 */ /* 0x000fc400078e005e */
[----:B------:R-:W-:Y:S01]  /*176c0*/  IMAD.MOV.U32 R176, RZ, RZ, R95 ;  /* 0x000000ffffb07224 */ /* 0x000fe200078e005f */
[----:B------:R-:W-:Y:S01]  /*176d0*/  MOV R219, R93 ;  /* 0x0000005d00db7202 */ /* 0x000fe20000000f00 */
[----:B------:R-:W-:Y:S01]  /*176e0*/  IMAD.MOV.U32 R118, RZ, RZ, R116 ;  /* 0x000000ffff767224 */ /* 0x000fe200078e0074 */
[----:B-1----:R-:W-:Y:S01]  /*176f0*/  HMMA.16816.F32.BF16 R92, R4, R22, R188 ;  /* 0x00000016045c723c */ /* 0x002fe200000418bc */
[----:B------:R-:W-:Y:S02]  /*17700*/  IMAD.MOV.U32 R97, RZ, RZ, R86 ;  /* 0x000000ffff617224 */ /* 0x000fe400078e0056 */
[----:B------:R-:W-:Y:S02]  /*17710*/  IMAD.MOV.U32 R250, RZ, RZ, R118 ;  /* 0x000000fffffa7224 */ /* 0x000fe400078e0076 */
[----:B------:R-:W-:Y:S02]  /*17720*/  IMAD.MOV.U32 R216, RZ, RZ, R219 ;  /* 0x000000ffffd87224 */ /* 0x000fe400078e00db */
[----:B------:R-:W-:Y:S01]  /*17730*/  IMAD.MOV.U32 R188, RZ, RZ, R102 ;  /* 0x000000ffffbc7224 */ /* 0x000fe200078e0066 */
[----:B------:R-:W-:Y:S01]  /*17740*/  MOV R191, R101 ;  /* 0x0000006500bf7202 */ /* 0x000fe20000000f00 */
[----:B------:R-:W-:-:S02]  /*17750*/  IMAD.MOV.U32 R189, RZ, RZ, R103 ;  /* 0x000000ffffbd7224 */ /* 0x000fc400078e0067 */
[----:B------:R-:W-:Y:S01]  /*17760*/  IMAD.MOV.U32 R190, RZ, RZ, R100 ;  /* 0x000000ffffbe7224 */ /* 0x000fe200078e0064 */
[----:B------:R-:W-:Y:S01]  /*17770*/  HMMA.16816.F32.BF16 R88, R4, R20, R88 ;  /* 0x000000140458723c */ /* 0x000fe20000041858 */
[----:B------:R-:W-:Y:S01]  /*17780*/  IMAD.MOV.U32 R217, RZ, RZ, R248 ;  /* 0x000000ffffd97224 */ /* 0x000fe200078e00f8 */
[----:B------:R-:W-:Y:S01]  /*17790*/  MOV R219, R250 ;  /* 0x000000fa00db7202 */ /* 0x000fe20000000f00 */
[----:B------:R-:W-:-:S05]  /*177a0*/  IMAD.MOV.U32 R218, RZ, RZ, R249 ;  /* 0x000000ffffda7224 */ /* 0x000fca00078e00f9 */
[----:B------:R-:W-:Y:S08]  /*177b0*/  HMMA.16816.F32.BF16 R104, R4, R16, R104 ;  /* 0x000000100468723c */ /* 0x000ff00000041868 */
[----:B------:R-:W-:Y:S01]  /*177c0*/  HMMA.16816.F32.BF16 R52, R8, R18, R52 ;  /* 0x000000120834723c */ /* 0x000fe20000041834 */
[----:B------:R-:W-:Y:S02]  /*177d0*/  IMAD.MOV.U32 R116, RZ, RZ, R232 ;  /* 0x000000ffff747224 */ /* 0x000fe400078e00e8 */
[----:B------:R-:W-:-:S05]  /*177e0*/  IMAD.MOV.U32 R86, RZ, RZ, R242 ;  /* 0x000000ffff567224 */ /* 0x000fca00078e00f2 */
[C---:B------:R-:W-:Y:S08]  /*177f0*/  HMMA.16816.F32.BF16 R100, R4.reuse, R18, R164 ;  /* 0x000000120464723c */ /* 0x040ff000000418a4 */
[----:B------:R-:W-:Y:S01]  /*17800*/  HMMA.16816.F32.BF16 R188, R4, R28, R188 ;  /* 0x0000001c04bc723c */ /* 0x000fe200000418bc */
[----:B------:R-:W-:Y:S01]  /*17810*/  IMAD.MOV.U32 R118, RZ, RZ, R116 ;  /* 0x000000ffff767224 */ /* 0x000fe200078e0074 */
[----:B------:R-:W-:-:S06]  /*17820*/  UIMAD.WIDE.U32 UR8, UR18, UR4, URZ ;  /* 0x00000004120872a5 */ /* 0x000fcc000f8e003f */
[-C--:B------:R-:W-:Y:S01]  /*17830*/  HMMA.16816.F32.BF16 R48, R8, R30.reuse, R48 ;  /* 0x0000001e0830723c */ /* 0x080fe20000041830 */
[----:B------:R-:W-:Y:S01]  /*17840*/  IMAD.MOV.U32 R110, RZ, RZ, R241 ;  /* 0x000000ffff6e7224 */ /* 0x000fe200078e00f1 */
[----:B------:R1:W5:Y:S06]  /*17850*/  LDL.LU R242, [R1+0x98] ;  /* 0x0000980001f27983 */ /* 0x00036c0000300800 */
[----:B------:R-:W-:Y:S01]  /*17860*/  HMMA.16816.F32.BF16 R164, R4, R30, R208 ;  /* 0x0000001e04a4723c */ /* 0x000fe200000418d0 */
[----:B------:R-:W-:Y:S01]  /*17870*/  IMAD.MOV.U32 R116, RZ, RZ, R230 ;  /* 0x000000ffff747224 */ /* 0x000fe200078e00e6 */
[----:B------:R-:W-:Y:S01]  /*17880*/  @UP2 USHF.R.U32.HI UR18, URZ, UR5, UR9 ;  /* 0x000000053f122299 */ /* 0x000fe20008011609 */
[----:B------:R1:W5:Y:S04]  /*17890*/  LDL.LU R241, [R1+0x94] ;  /* 0x0000940001f17983 */ /* 0x0003680000300800 */
[----:B------:R-:W-:Y:S01]  /*178a0*/  IMAD.MOV.U32 R7, RZ, RZ, R251 ;  /* 0x000000ffff077224 */ /* 0x000fe200078e00fb */
[----:B------:R-:W-:Y:S01]  /*178b0*/  MOV R210, R222 ;  /* 0x000000de00d27202 */ /* 0x000fe20000000f00 */
[----:B------:R-:W-:Y:S01]  /*178c0*/  IMAD.MOV.U32 R208, RZ, RZ, R220 ;  /* 0x000000ffffd07224 */ /* 0x000fe200078e00dc */
[----:B------:R-:W-:Y:S01]  /*178d0*/  HMMA.16816.F32.BF16 R248, R8, R24, R128 ;  /* 0x0000001808f8723c */ /* 0x000fe20000041880 */
[----:B------:R-:W-:-:S02]  /*178e0*/  IMAD.MOV.U32 R211, RZ, RZ, R223 ;  /* 0x000000ffffd37224 */ /* 0x000fc400078e00df */
[----:B------:R-:W-:Y:S02]  /*178f0*/  IMAD.MOV.U32 R209, RZ, RZ, R221 ;  /* 0x000000ffffd17224 */ /* 0x000fe400078e00dd */
[----:B------:R-:W-:Y:S02]  /*17900*/  IMAD.MOV.U32 R4, RZ, RZ, R216 ;  /* 0x000000ffff047224 */ /* 0x000fe400078e00d8 */
[----:B------:R-:W-:Y:S01]  /*17910*/  IMAD.MOV.U32 R6, RZ, RZ, R118 ;  /* 0x000000ffff067224 */ /* 0x000fe200078e0076 */
[----:B------:R-:W-:Y:S01]  /*17920*/  MOV R30, R83 ;  /* 0x00000053001e7202 */ /* 0x000fe20000000f00 */
[----:B------:R-:W-:Y:S01]  /*17930*/  IMAD.MOV.U32 R129, RZ, RZ, R3 ;  /* 0x000000ffff817224 */ /* 0x000fe200078e0003 */
[----:B------:R-:W-:Y:S01]  /*17940*/  HMMA.16816.F32.BF16 R220, R8, R26, R68 ;  /* 0x0000001a08dc723c */ /* 0x000fe20000041844 */
[----:B------:R-:W-:Y:S01]  /*17950*/  FFMA.FTZ R3, R246, c[0x0][0x2d0], -R2 ;  /* 0x0000b400f6037a23 */ /* 0x000fe20000010802 */
[----:B------:R-:W-:Y:S01]  /*17960*/  MOV R5, R211 ;  /* 0x000000d300057202 */ /* 0x000fe20000000f00 */
[----:B------:R-:W-:Y:S01]  /*17970*/  IMAD.MOV.U32 R31, RZ, RZ, R82 ;  /* 0x000000ffff1f7224 */ /* 0x000fe200078e0052 */
[----:B------:R-:W-:Y:S01]  /*17980*/  UIADD3 UR18, UR18, UR13, -UR24 ;  /* 0x0000000d12127290 */ /* 0x000fe2000fffe818 */
[----:B------:R1:W5:Y:S02]  /*17990*/  LDL.LU R240, [R1+0x90] ;  /* 0x0000900001f07983 */ /* 0x0003640000300800 */
[----:B------:R-:W-:Y:S01]  /*179a0*/  MOV R68, R208 ;  /* 0x000000d000447202 */ /* 0x000fe20000000f00 */
[----:B------:R-:W-:-:S02]  /*179b0*/  IMAD.MOV.U32 R27, RZ, RZ, R209 ;  /* 0x000000ffff1b7224 */ /* 0x000fc400078e00d1 */
[----:B------:R-:W-:Y:S01]  /*179c0*/  IMAD.MOV.U32 R26, RZ, RZ, R210 ;  /* 0x000000ffff1a7224 */ /* 0x000fe200078e00d2 */
[----:B------:R-:W-:Y:S01]  /*179d0*/  MOV R71, R218 ;  /* 0x000000da00477202 */ /* 0x000fe20000000f00 */
[----:B------:R-:W-:Y:S01]  /*179e0*/  HMMA.16816.F32.BF16 R208, R8, R22, R64 ;  /* 0x0000001608d0723c */ /* 0x000fe20000041840 */
[----:B------:R2:W-:Y:S01]  /*179f0*/  MUFU.EX2 R22, R3 ;  /* 0x0000000300167308 */ /* 0x0005e20000000800 */
[----:B------:R-:W-:Y:S02]  /*17a00*/  IMAD.MOV.U32 R70, RZ, RZ, R217 ;  /* 0x000000ffff467224 */ /* 0x000fe400078e00d9 */
[----:B------:R-:W-:Y:S01]  /*17a10*/  IMAD.MOV.U32 R128, RZ, RZ, R219 ;  /* 0x000000ffff807224 */ /* 0x000fe200078e00db */
[----:B------:R-:W-:Y:S01]  /*17a20*/  MOV R130, R179 ;  /* 0x000000b300827202 */ /* 0x000fe20000000f00 */
[----:B------:R-:W-:Y:S02]  /*17a30*/  IMAD.MOV.U32 R131, RZ, RZ, R176 ;  /* 0x000000ffff837224 */ /* 0x000fe400078e00b0 */
[----:B------:R-:W-:-:S02]  /*17a40*/  IMAD.MOV.U32 R69, RZ, RZ, R7 ;  /* 0x000000ffff457224 */ /* 0x000fc400078e0007 */
[----:B------:R-:W-:Y:S01]  /*17a50*/  IMAD.MOV.U32 R246, RZ, RZ, R97 ;  /* 0x000000fffff67224 */ /* 0x000fe200078e0061 */
[----:B------:R-:W-:Y:S01]  /*17a60*/  USHF.R.S32.HI UR4, URZ, 0x1f, UR18 ;  /* 0x0000001f3f047899 */ /* 0x000fe20008011412 */
[----:B------:R1:W5:Y:S01]  /*17a70*/  LDL.LU R239, [R1+0x8c] ;  /* 0x00008c0001ef7983 */ /* 0x0003620000300800 */
[----:B--2---:R-:W-:Y:S01]  /*17a80*/  FFMA.FTZ R3, R245, c[0x0][0x2d0], -R2 ;  /* 0x0000b400f5037a23 */ /* 0x004fe20000010802 */
[C---:B------:R-:W-:Y:S08]  /*17a90*/  HMMA.16816.F32.BF16 R216, R8.reuse, R20, R124 ;  /* 0x0000001408d8723c */ /* 0x040ff0000004187c */
[----:B------:R-:W-:Y:S01]  /*17aa0*/  HMMA.16816.F32.BF16 R64, R8, R16, R120 ;  /* 0x000000100840723c */ /* 0x000fe20000041878 */
[----:B------:R2:W-:Y:S01]  /*17ab0*/  MUFU.EX2 R24, R3 ;  /* 0x0000000300187308 */ /* 0x0005e20000000800 */
[----:B------:R-:W-:Y:S01]  /*17ac0*/  MOV R7, R119 ;  /* 0x0000007700077202 */ /* 0x000fe20000000f00 */
[----:B------:R-:W-:-:S02]  /*17ad0*/  IMAD.MOV.U32 R179, RZ, RZ, R116 ;  /* 0x000000ffffb37224 */ /* 0x000fc400078e0074 */
[----:B------:R-:W-:Y:S01]  /*17ae0*/  IMAD.MOV.U32 R176, RZ, RZ, R117 ;  /* 0x000000ffffb07224 */ /* 0x000fe200078e0075 */
[----:B------:R-:W-:Y:S01]  /*17af0*/  ULEA.HI UR4, UR4, UR18, URZ, 0x6 ;  /* 0x0000001204047291 */ /* 0x000fe2000f8f303f */
[----:B------:R1:W5:Y:S01]  /*17b00*/  LDL.LU R238, [R1+0x88] ;  /* 0x0000880001ee7983 */ /* 0x0003620000300800 */
[--C-:B--2---:R-:W-:Y:S01]  /*17b10*/  FFMA.FTZ R3, R215, c[0x0][0x2d0], -R2.reuse ;  /* 0x0000b400d7037a23 */ /* 0x104fe20000010802 */
[----:B------:R-:W-:Y:S01]  /*17b20*/  HMMA.16816.F32.BF16 R116, R8, R28, R144 ;  /* 0x0000001c0874723c */ /* 0x000fe20000041890 */
[----:B------:R-:W-:Y:S01]  /*17b30*/  FFMA.FTZ R2, R214, c[0x0][0x2d0], -R2 ;  /* 0x0000b400d6027a23 */ /* 0x000fe20000010802 */
[----:B------:R-:W-:Y:S03]  /*17b40*/  LDSM.16.MT88.4 R144, [R226+0x1900] ;  /* 0x00190000e290783b */ /* 0x000fe60000004200 */
[----:B------:R2:W-:Y:S01]  /*17b50*/  MUFU.EX2 R23, R2 ;  /* 0x0000000200177308 */ /* 0x0005e20000000800 */
[----:B------:R-:W-:Y:S01]  /*17b60*/  MOV R120, R114 ;  /* 0x0000007200787202 */ /* 0x000fe20000000f00 */
[----:B------:R-:W-:-:S02]  /*17b70*/  IMAD.MOV.U32 R121, RZ, RZ, R113 ;  /* 0x000000ffff797224 */ /* 0x000fc400078e0071 */
[----:B------:R-:W-:Y:S01]  /*17b80*/  IMAD.MOV.U32 R122, RZ, RZ, R112 ;  /* 0x000000ffff7a7224 */ /* 0x000fe200078e0070 */
[----:B------:R-:W-:Y:S01]  /*17b90*/  MOV R123, R99 ;  /* 0x00000063007b7202 */ /* 0x000fe20000000f00 */
[----:B------:R-:W-:Y:S01]  /*17ba0*/  USHF.R.S32.HI UR4, URZ, 0x6, UR4 ;  /* 0x000000063f047899 */ /* 0x000fe20008011404 */
[----:B------:R1:W5:Y:S01]  /*17bb0*/  LDL.LU R237, [R1+0x84] ;  /* 0x0000840001ed7983 */ /* 0x0003620000300800 */
[----:B------:R3:W-:Y:S01]  /*17bc0*/  MUFU.EX2 R25, R3 ;  /* 0x0000000300197308 */ /* 0x0007e20000000800 */
[----:B------:R-:W-:Y:S02]  /*17bd0*/  IMAD.MOV.U32 R28, RZ, RZ, R98 ;  /* 0x000000ffff1c7224 */ /* 0x000fe400078e0062 */
[----:B------:R-:W-:Y:S01]  /*17be0*/  IMAD.MOV.U32 R29, RZ, RZ, R96 ;  /* 0x000000ffff1d7224 */ /* 0x000fe200078e0060 */
[----:B------:R1:W5:Y:S01]  /*17bf0*/  LDL.LU R236, [R1+0x80] ;  /* 0x0000800001ec7983 */ /* 0x0003620000300800 */
[----:B--2---:R-:W-:-:S03]  /*17c00*/  FFMA.FTZ R2, R207, c[0x0][0x2d0], -R0 ;  /* 0x0000b400cf027a23 */ /* 0x004fc60000010800 */
[----:B------:R-:W-:Y:S01]  /*17c10*/  LDSM.16.MT88.4 R96, [R226+0x3900] ;  /* 0x00390000e260783b */ /* 0x000fe20000004200 */
[----:B------:R2:W-:Y:S03]  /*17c20*/  MUFU.EX2 R18, R2 ;  /* 0x0000000200127308 */ /* 0x0005e60000000800 */
[----:B------:R1:W5:Y:S01]  /*17c30*/  LDL.LU R235, [R1+0x7c] ;  /* 0x00007c0001eb7983 */ /* 0x0003620000300800 */
[----:B---3--:R-:W-:-:S03]  /*17c40*/  FADD.FTZ R3, R108, R84 ;  /* 0x000000546c037221 */ /* 0x008fc60000010000 */
[----:B------:R1:W5:Y:S01]  /*17c50*/  LDL.LU R234, [R1+0x78] ;  /* 0x0000780001ea7983 */ /* 0x0003620000300800 */
[----:B------:R-:W-:-:S03]  /*17c60*/  UIADD3 UR21, UR12, -0x2, URZ ;  /* 0xfffffffe0c157890 */ /* 0x000fc6000fffe03f */
[----:B------:R1:W5:Y:S04]  /*17c70*/  LDL.LU R233, [R1+0x74] ;  /* 0x0000740001e97983 */ /* 0x0003680000300800 */
[----:B------:R1:W5:Y:S01]  /*17c80*/  LDL.LU R232, [R1+0x70] ;  /* 0x0000700001e87983 */ /* 0x0003620000300800 */
[----:B--2---:R-:W-:-:S03]  /*17c90*/  FFMA.FTZ R2, R206, c[0x0][0x2d0], -R0 ;  /* 0x0000b400ce027a23 */ /* 0x004fc60000010800 */
[----:B------:R1:W5:Y:S01]  /*17ca0*/  LDL.LU R231, [R1+0x6c] ;  /* 0x00006c0001e77983 */ /* 0x0003620000300800 */
[----:B------:R2:W-:Y:S03]  /*17cb0*/  MUFU.EX2 R19, R2 ;  /* 0x0000000200137308 */ /* 0x0005e60000000800 */
[----:B------:R1:W5:Y:S04]  /*17cc0*/  LDL.LU R230, [R1+0x68] ;  /* 0x0000680001e67983 */ /* 0x0003680000300800 */
[----:B------:R1:W5:Y:S04]  /*17cd0*/  LDL.LU R229, [R1+0x64] ;  /* 0x0000640001e57983 */ /* 0x0003680000300800 */
[----:B------:R1:W5:Y:S01]  /*17ce0*/  LDL.LU R224, [R1+0x60] ;  /* 0x0000600001e07983 */ /* 0x0003620000300800 */
[----:B--2---:R-:W-:-:S02]  /*17cf0*/  FFMA.FTZ R2, R205, c[0x0][0x2d0], -R0 ;  /* 0x0000b400cd027a23 */ /* 0x004fc40000010800 */
[----:B------:R-:W-:Y:S02]  /*17d00*/  FFMA.FTZ R0, R204, c[0x0][0x2d0], -R0 ;  /* 0x0000b400cc007a23 */ /* 0x000fe40000010800 */
[----:B------:R-:W2:Y:S01]  /*17d10*/  LDSM.16.MT88.4 R204, [R225+0x1900] ;  /* 0x00190000e1cc783b */ /* 0x000ea20000004200 */
[----:B------:R-:W-:Y:S08]  /*17d20*/  MUFU.EX2 R21, R2 ;  /* 0x0000000200157308 */ /* 0x000ff00000000800 */
[----:B------:R3:W-:Y:S02]  /*17d30*/  MUFU.EX2 R20, R0 ;  /* 0x0000000000147308 */ /* 0x0007e40000000800 */
[----:B---3--:R-:W-:Y:S01]  /*17d40*/  FFMA.FTZ R0, R70, c[0x0][0x2d0], -R13 ;  /* 0x0000b40046007a23 */ /* 0x008fe2000001080d */
[----:B------:R-:W-:Y:S01]  /*17d50*/  MOV R70, R71 ;  /* 0x0000004700467202 */ /* 0x000fe20000000f00 */
[----:B------:R-:W-:-:S02]  /*17d60*/  IMAD.MOV.U32 R71, RZ, RZ, R128 ;  /* 0x000000ffff477224 */ /* 0x000fc400078e0080 */
[----:B------:R-:W-:Y:S01]  /*17d70*/  IMAD.MOV.U32 R128, RZ, RZ, R129 ;  /* 0x000000ffff807224 */ /* 0x000fe200078e0081 */
[----:B------:R-:W-:Y:S01]  /*17d80*/  MOV R129, R130 ;  /* 0x0000008200817202 */ /* 0x000fe20000000f00 */
[----:B------:R-:W-:Y:S02]  /*17d90*/  IMAD.MOV.U32 R130, RZ, RZ, R131 ;  /* 0x000000ffff827224 */ /* 0x000fe400078e0083 */
[----:B------:R-:W-:Y:S01]  /*17da0*/  IMAD.MOV.U32 R131, RZ, RZ, R4 ;  /* 0x000000ffff837224 */ /* 0x000fe200078e0004 */
[----:B------:R-:W-:Y:S01]  /*17db0*/  MOV R4, R5 ;  /* 0x0000000500047202 */ /* 0x000fe20000000f00 */
[----:B------:R-:W-:Y:S02]  /*17dc0*/  IMAD.MOV.U32 R5, RZ, RZ, R163 ;  /* 0x000000ffff057224 */ /* 0x000fe400078e00a3 */
[----:B------:R-:W-:Y:S01]  /*17dd0*/  IMAD.MOV.U32 R163, RZ, RZ, R160 ;  /* 0x000000ffffa37224 */ /* 0x000fe200078e00a0 */
[----:B------:R-:W-:Y:S01]  /*17de0*/  MOV R160, R161 ;  /* 0x000000a100a07202 */ /* 0x000fe20000000f00 */
[----:B------:R-:W-:-:S02]  /*17df0*/  IMAD.MOV.U32 R161, RZ, RZ, R15 ;  /* 0x000000ffffa17224 */ /* 0x000fc400078e000f */
[----:B------:R3:W-:Y:S02]  /*17e00*/  MUFU.EX2 R15, R0 ;  /* 0x00000000000f7308 */ /* 0x0007e40000000800 */
[----:B---3--:R-:W-:-:S06]  /*17e10*/  FFMA.FTZ R0, R26, c[0x0][0x2d0], -R13 ;  /* 0x0000b4001a007a23 */ /* 0x008fcc000001080d */
[----:B------:R3:W4:Y:S02]  /*17e20*/  MUFU.EX2 R16, R0 ;  /* 0x0000000000107308 */ /* 0x0007240000000800 */
[----:B---3--:R-:W-:Y:S01]  /*17e30*/  FFMA.FTZ R0, R27, c[0x0][0x2d0], -R13 ;  /* 0x0000b4001b007a23 */ /* 0x008fe2000001080d */
[----:B----4-:R-:W-:-:S05]  /*17e40*/  F2FP.BF16.PACK_AB R124, R16, R15 ;  /* 0x0000000f107c723e */ /* 0x010fca00000010ff */
[----:B------:R3:W-:Y:S02]  /*17e50*/  MUFU.EX2 R17, R0 ;  /* 0x0000000000117308 */ /* 0x0007e40000000800 */
[----:B---3--:R-:W-:Y:S02]  /*17e60*/  FFMA.FTZ R0, R70, c[0x0][0x2d0], -R13 ;  /* 0x0000b40046007a23 */ /* 0x008fe4000001080d */
        /* <DEDUP_REMOVED lines=12> */
[----:B------:R-:W-:Y:S01]  /*17f30*/  FFMA.FTZ R2, R70, c[0x0][0x2d0], -R12 ;  /* 0x0000b40046027a23 */ /* 0x000fe2000001080c */
[----:B------:R3:W4:Y:S01]  /*17f40*/  MUFU.EX2 R14, R0 ;  /* 0x00000000000e7308 */ /* 0x0007220000000800 */
[----:B------:R-:W-:Y:S01]  /*17f50*/  IMAD.MOV.U32 R127, RZ, RZ, R128 ;  /* 0x000000ffff7f7224 */ /* 0x000fe200078e0080 */
[----:B------:R-:W-:Y:S01]  /*17f60*/  F2FP.BF16.PACK_AB R128, R24, R22 ;  /* 0x000000161880723e */ /* 0x000fe200000010ff */
[----:B------:R-:W-:Y:S01]  /*17f70*/  IMAD.MOV.U32 R26, RZ, RZ, R130 ;  /* 0x000000ffff1a7224 */ /* 0x000fe200078e0082 */
[----:B------:R-:W-:Y:S01]  /*17f80*/  F2FP.BF16.PACK_AB R129, R19, R18 ;  /* 0x000000121381723e */ /* 0x000fe200000010ff */
[----:B------:R-:W-:Y:S01]  /*17f90*/  FADD.FTZ R8, R127, R126 ;  /* 0x0000007e7f087221 */ /* 0x000fe20000010000 */
[----:B------:R-:W-:Y:S01]  /*17fa0*/  F2FP.BF16.PACK_AB R130, R23, R25 ;  /* 0x000000191782723e */ /* 0x000fe200000010ff */
[----:B------:R-:W-:Y:S01]  /*17fb0*/  IMAD.MOV.U32 R27, RZ, RZ, R71 ;  /* 0x000000ffff1b7224 */ /* 0x000fe200078e0047 */
[----:B------:R-:W-:Y:S01]  /*17fc0*/  MOV R71, R161 ;  /* 0x000000a100477202 */ /* 0x000fe20000000f00 */
[----:B------:R-:W-:-:S02]  /*17fd0*/  IMAD.MOV.U32 R70, RZ, RZ, R162 ;  /* 0x000000ffff467224 */ /* 0x000fc400078e00a2 */
[----:B------:R-:W-:Y:S01]  /*17fe0*/  FADD.FTZ R9, R27, R26 ;  /* 0x0000001a1b097221 */ /* 0x000fe20000010000 */
[----:B------:R-:W-:Y:S01]  /*17ff0*/  MOV R26, R177 ;  /* 0x000000b1001a7202 */ /* 0x000fe20000000f00 */
[----:B------:R-:W-:Y:S02]  /*18000*/  IMAD.MOV.U32 R27, RZ, RZ, R178 ;  /* 0x000000ffff1b7224 */ /* 0x000fe400078e00b2 */
[--C-:B---3--:R-:W-:Y:S01]  /*18010*/  FFMA.FTZ R0, R68, c[0x0][0x2d0], -R12.reuse ;  /* 0x0000b40044007a23 */ /* 0x108fe2000001080c */
[----:B----4-:R-:W-:Y:S01]  /*18020*/  F2FP.BF16.PACK_AB R126, R14, R17 ;  /* 0x000000110e7e723e */ /* 0x010fe200000010ff */
[----:B------:R-:W-:Y:S01]  /*18030*/  IMAD.MOV.U32 R68, RZ, RZ, R131 ;  /* 0x000000ffff447224 */ /* 0x000fe200078e0083 */
[----:B------:R-:W-:Y:S01]  /*18040*/  F2FP.BF16.PACK_AB R131, R20, R21 ;  /* 0x000000151483723e */ /* 0x000fe200000010ff */
[----:B------:R3:W-:Y:S06]  /*18050*/  MUFU.EX2 R10, R0 ;  /* 0x00000000000a7308 */ /* 0x0007ec0000000800 */
[C---:B--2---:R-:W-:Y:S08]  /*18060*/  HMMA.16816.F32.BF16 R192, R128.reuse, R204, R192 ;  /* 0x000000cc80c0723c */ /* 0x044ff000000418c0 */
[----:B------:R-:W-:Y:S01]  /*18070*/  HMMA.16816.F32.BF16 R132, R128, R144, R132 ;  /* 0x000000908084723c */ /* 0x000fe20000041884 */
[----:B---3--:R-:W-:Y:S01]  /*18080*/  FFMA.FTZ R0, R69, c[0x0][0x2d0], -R12 ;  /* 0x0000b40045007a23 */ /* 0x008fe2000001080c */
[----:B------:R-:W-:Y:S01]  /*18090*/  MOV R69, R4 ;  /* 0x0000000400457202 */ /* 0x000fe20000000f00 */
[----:B------:R-:W-:-:S02]  /*180a0*/  IMAD.MOV.U32 R4, RZ, RZ, R160 ;  /* 0x000000ffff047224 */ /* 0x000fc400078e00a0 */
[----:B------:R2:W3:Y:S02]  /*180b0*/  MUFU.EX2 R11, R0 ;  /* 0x00000000000b7308 */ /* 0x0004e40000000800 */
[----:B--2---:R-:W-:Y:S01]  /*180c0*/  FFMA.FTZ R0, R5, c[0x0][0x2d0], -R12 ;  /* 0x0000b40005007a23 */ /* 0x004fe2000001080c */
[----:B---3--:R-:W-:-:S05]  /*180d0*/  F2FP.BF16.PACK_AB R125, R11, R10 ;  /* 0x0000000a0b7d723e */ /* 0x008fca00000010ff */
[----:B------:R2:W-:Y:S01]  /*180e0*/  MUFU.EX2 R12, R2 ;  /* 0x00000002000c7308 */ /* 0x0005e20000000800 */
[----:B------:R-:W-:Y:S02]  /*180f0*/  IMAD.MOV.U32 R5, RZ, RZ, R163 ;  /* 0x000000ffff057224 */ /* 0x000fe400078e00a3 */
[----:B------:R-:W3:Y:S05]  /*18100*/  LDSM.16.MT88.4 R160, [R228+0x1900] ;  /* 0x00190000e4a0783b */ /* 0x000eea0000004200 */
[----:B------:R-:W4:Y:S01]  /*18110*/  MUFU.EX2 R13, R0 ;  /* 0x00000000000d7308 */ /* 0x000f220000000800 */
[----:B--2---:R-:W-:Y:S01]  /*18120*/  FADD.FTZ R2, R213, R212 ;  /* 0x000000d4d5027221 */ /* 0x004fe20000010000 */
[----:B------:R-:W-:Y:S01]  /*18130*/  MOV R213, R69 ;  /* 0x0000004500d57202 */ /* 0x000fe20000000f00 */
[----:B------:R-:W-:Y:S01]  /*18140*/  IMAD.MOV.U32 R212, RZ, RZ, R68 ;  /* 0x000000ffffd47224 */ /* 0x000fe200078e0044 */
[----:B------:R-:W-:Y:S01]  /*18150*/  MOV R69, R80 ;  /* 0x0000005000457202 */ /* 0x000fe20000000f00 */
[----:B------:R-:W-:-:S02]  /*18160*/  IMAD.MOV.U32 R68, RZ, RZ, R115 ;  /* 0x000000ffff447224 */ /* 0x000fc400078e0073 */
[----:B------:R-:W-:Y:S01]  /*18170*/  LDSM.16.MT88.4 R112, [R228+0x3900] ;  /* 0x00390000e470783b */ /* 0x000fe20000004200 */
[----:B----4-:R-:W-:Y:S01]  /*18180*/  F2FP.BF16.PACK_AB R127, R13, R12 ;  /* 0x0000000c0d7f723e */ /* 0x010fe200000010ff */
[----:B------:R-:W-:Y:S02]  /*18190*/  IMAD.MOV.U32 R0, RZ, RZ, R111 ;  /* 0x000000ffff007224 */ /* 0x000fe400078e006f */
[----:B------:R-:W-:Y:S02]  /*181a0*/  IMAD.MOV.U32 R214, RZ, RZ, R69 ;  /* 0x000000ffffd67224 */ /* 0x000fe400078e0045 */
[----:B------:R-:W-:Y:S02]  /*181b0*/  FADD.FTZ R0, R0, R2 ;  /* 0x0000000200007221 */ /* 0x000fe40000010000 */
[C---:B------:R-:W-:Y:S08]  /*181c0*/  HMMA.16816.F32.BF16 R196, R124.reuse, R204, R196 ;  /* 0x000000cc7cc4723c */ /* 0x040ff000000418c4 */
[-C--:B------:R-:W-:Y:S08]  /*181d0*/  HMMA.16816.F32.BF16 R200, R124, R206.reuse, R200 ;  /* 0x000000ce7cc8723c */ /* 0x080ff000000418c8 */
[----:B------:R-:W-:Y:S07]  /*181e0*/  HMMA.16816.F32.BF16 R204, R128, R206, R40 ;  /* 0x000000ce80cc723c */ /* 0x000fee0000041828 */
[----:B------:R-:W-:Y:S01]  /*181f0*/  IMAD.MOV.U32 R43, RZ, RZ, R70 ;  /* 0x000000ffff2b7224 */ /* 0x000fe200078e0046 */
[----:B------:R-:W-:Y:S01]  /*18200*/  HMMA.16816.F32.BF16 R136, R124, R144, R136 ;  /* 0x000000907c88723c */ /* 0x000fe20000041888 */
[----:B------:R-:W-:Y:S01]  /*18210*/  MOV R41, R4 ;  /* 0x0000000400297202 */ /* 0x000fe20000000f00 */
[----:B------:R-:W-:-:S02]  /*18220*/  IMAD.MOV.U32 R40, RZ, RZ, R5 ;  /* 0x000000ffff287224 */ /* 0x000fc400078e0005 */
[----:B------:R-:W-:Y:S02]  /*18230*/  IMAD.MOV.U32 R70, RZ, RZ, R81 ;  /* 0x000000ffff467224 */ /* 0x000fe400078e0051 */
[----:B------:R-:W2:Y:S01]  /*18240*/  LDSM.16.MT88.4 R80, [R225+0x3900] ;  /* 0x00390000e150783b */ /* 0x000ea20000004200 */
[----:B------:R-:W-:Y:S01]  /*18250*/  IMAD.MOV.U32 R42, RZ, RZ, R71 ;  /* 0x000000ffff2a7224 */ /* 0x000fe200078e0047 */
[----:B------:R-:W-:Y:S01]  /*18260*/  HMMA.16816.F32.BF16 R140, R124, R146, R140 ;  /* 0x000000927c8c723c */ /* 0x000fe2000004188c */
[----:B------:R-:W-:Y:S01]  /*18270*/  IMAD.MOV.U32 R71, RZ, RZ, R86 ;  /* 0x000000ffff477224 */ /* 0x000fe200078e0056 */
[----:B------:R-:W-:Y:S02]  /*18280*/  MOV R86, R110 ;  /* 0x0000006e00567202 */ /* 0x000fe40000000f00 */
[----:B------:R-:W-:Y:S01]  /*18290*/  MOV R215, R70 ;  /* 0x0000004600d77202 */ /* 0x000fe20000000f00 */
[----:B------:R-:W-:-:S03]  /*182a0*/  IMAD.MOV.U32 R245, RZ, RZ, R71 ;  /* 0x000000fffff57224 */ /* 0x000fc600078e0047 */
[C---:B------:R-:W-:Y:S07]  /*182b0*/  HMMA.16816.F32.BF16 R144, R128.reuse, R146, R36 ;  /* 0x000000928090723c */ /* 0x040fee0000041824 */
[----:B------:R-:W-:Y:S01]  /*182c0*/  IMAD.MOV.U32 R39, RZ, RZ, R6 ;  /* 0x000000ffff277224 */ /* 0x000fe200078e0006 */
[----:B------:R-:W-:Y:S01]  /*182d0*/  MOV R38, R7 ;  /* 0x0000000700267202 */ /* 0x000fe20000000f00 */
[----:B------:R-:W-:Y:S01]  /*182e0*/  IMAD.MOV.U32 R37, RZ, RZ, R179 ;  /* 0x000000ffff257224 */ /* 0x000fe200078e00b3 */
[----:B------:R-:W-:Y:S01]  /*182f0*/  LDSM.16.MT88.4 R4, [R227+0x3900] ;  /* 0x00390000e304783b */ /* 0x000fe20000004200 */
[----:B------:R-:W-:Y:S01]  /*18300*/  IMAD.MOV.U32 R36, RZ, RZ, R176 ;  /* 0x000000ffff247224 */ /* 0x000fe200078e00b0 */
[----:B---3--:R-:W-:Y:S01]  /*18310*/  HMMA.16816.F32.BF16 R148, R128, R160, R148 ;  /* 0x000000a08094723c */ /* 0x008fe20000041894 */
[----:B------:R-:W-:Y:S01]  /*18320*/  FADD.FTZ R9, R37, R9 ;  /* 0x0000000925097221 */ /* 0x000fe20000010000 */
[----:B------:R-:W3:Y:S01]  /*18330*/  LDSM.16.MT88.4 R176, [R227+0x1900] ;  /* 0x00190000e3b0783b */ /* 0x000ee20000004200 */
[----:B------:R-:W-:-:S02]  /*18340*/  FADD.FTZ R2, R36, R8 ;  /* 0x0000000824027221 */ /* 0x000fc40000010000 */
[----:B------:R-:W-:Y:S02]  /*18350*/  FADD.FTZ R8, R38, R0 ;  /* 0x0000000026087221 */ /* 0x000fe40000010000 */
[----:B------:R-:W-:Y:S01]  /*18360*/  FADD.FTZ R0, R41, R9 ;  /* 0x0000000929007221 */ /* 0x000fe20000010000 */
[----:B------:R-:W-:Y:S01]  /*18370*/  HMMA.16816.F32.BF16 R152, R124, R160, R152 ;  /* 0x000000a07c98723c */ /* 0x000fe20000041898 */
[----:B------:R-:W-:Y:S02]  /*18380*/  FADD.FTZ R8, R42, R8 ;  /* 0x000000082a087221 */ /* 0x000fe40000010000 */
[----:B------:R-:W-:-:S05]  /*18390*/  FADD.FTZ R2, R40, R2 ;  /* 0x0000000228027221 */ /* 0x000fca0000010000 */
[-C--:B------:R-:W-:Y:S08]  /*183a0*/  HMMA.16816.F32.BF16 R156, R124, R162.reuse, R156 ;  /* 0x000000a27c9c723c */ /* 0x080ff0000004189c */
[----:B------:R-:W-:Y:S07]  /*183b0*/  HMMA.16816.F32.BF16 R160, R128, R162, R32 ;  /* 0x000000a280a0723c */ /* 0x000fee0000041820 */
[----:B------:R-:W-:Y:S01]  /*183c0*/  IMAD.MOV.U32 R35, RZ, RZ, R109 ;  /* 0x000000ffff237224 */ /* 0x000fe200078e006d */
[----:B--2---:R-:W-:Y:S03]  /*183d0*/  HMMA.16816.F32.BF16 R72, R124, R80, R72 ;  /* 0x000000507c48723c */ /* 0x004fe60000041848 */
[----:B------:R-:W-:-:S04]  /*183e0*/  FADD.FTZ R3, R35, R3 ;  /* 0x0000000323037221 */ /* 0x000fc80000010000 */
[----:B------:R-:W-:Y:S01]  /*183f0*/  FADD.FTZ R3, R39, R3 ;  /* 0x0000000327037221 */ /* 0x000fe20000010000 */
[C---:B------:R-:W-:Y:S07]  /*18400*/  HMMA.16816.F32.BF16 R108, R124.reuse, R114, R100 ;  /* 0x000000727c6c723c */ /* 0x040fee0000041864 */
[----:B------:R-:W-:Y:S01]  /*18410*/  MOV R100, R120 ;  /* 0x0000007800647202 */ /* 0x000fe20000000f00 */
[----:B------:R-:W-:Y:S01]  /*18420*/  IMAD.MOV.U32 R101, RZ, RZ, R121 ;  /* 0x000000ffff657224 */ /* 0x000fe200078e0079 */
[----:B------:R-:W-:Y:S01]  /*18430*/  MOV R103, R123 ;  /* 0x0000007b00677202 */ /* 0x000fe20000000f00 */
[----:B------:R-:W-:Y:S01]  /*18440*/  IMAD.MOV.U32 R102, RZ, RZ, R122 ;  /* 0x000000ffff667224 */ /* 0x000fe200078e007a */
[C---:B---3--:R-:W-:Y:S08]  /*18450*/  HMMA.16816.F32.BF16 R168, R124.reuse, R176, R168 ;  /* 0x000000b07ca8723c */ /* 0x048ff000000418a8 */
[C---:B------:R-:W-:Y:S08]  /*18460*/  HMMA.16816.F32.BF16 R172, R124.reuse, R178, R172 ;  /* 0x000000b27cac723c */ /* 0x040ff000000418ac */
[C---:B------:R-:W-:Y:S08]  /*18470*/  HMMA.16816.F32.BF16 R76, R124.reuse, R82, R76 ;  /* 0x000000527c4c723c */ /* 0x040ff0000004184c */
[C---:B------:R-:W-:Y:S08]  /*18480*/  HMMA.16816.F32.BF16 R88, R124.reuse, R96, R88 ;  /* 0x000000607c58723c */ /* 0x040ff00000041858 */
[C---:B------:R-:W-:Y:S08]  /*18490*/  HMMA.16816.F32.BF16 R92, R124.reuse, R98, R92 ;  /* 0x000000627c5c723c */ /* 0x040ff0000004185c */
[C---:B------:R-:W-:Y:S08]  /*184a0*/  HMMA.16816.F32.BF16 R104, R124.reuse, R112, R104 ;  /* 0x000000707c68723c */ /* 0x040ff00000041868 */
[C---:B------:R-:W-:Y:S08]  /*184b0*/  HMMA.16816.F32.BF16 R120, R124.reuse, R4, R188 ;  /* 0x000000047c78723c */ /* 0x040ff000000418bc */
[----:B------:R-:W-:Y:S08]  /*184c0*/  HMMA.16816.F32.BF16 R124, R124, R6, R164 ;  /* 0x000000067c7c723c */ /* 0x000ff000000418a4 */
[C---:B------:R-:W-:Y:S07]  /*184d0*/  HMMA.16816.F32.BF16 R164, R128.reuse, R176, R28 ;  /* 0x000000b080a4723c */ /* 0x040fee000004181c */
[----:B------:R-:W-:Y:S01]  /*184e0*/  IMAD.MOV.U32 R30, RZ, RZ, R246 ;  /* 0x000000ffff1e7224 */ /* 0x000fe200078e00f6 */
[----:B------:R-:W-:Y:S01]  /*184f0*/  HMMA.16816.F32.BF16 R116, R128, R4, R116 ;  /* 0x000000048074723c */ /* 0x000fe20000041874 */
[----:B------:R-:W-:Y:S01]  /*18500*/  IMAD.MOV.U32 R29, RZ, RZ, R68 ;  /* 0x000000ffff1d7224 */ /* 0x000fe200078e0044 */
[----:B------:R-:W-:Y:S01]  /*18510*/  MOV R28, R27 ;  /* 0x0000001b001c7202 */ /* 0x000fe20000000f00 */
[----:B------:R-:W-:Y:S01]  /*18520*/  IMAD.MOV.U32 R31, RZ, RZ, R26 ;  /* 0x000000ffff1f7224 */ /* 0x000fe200078e001a */
[----:B------:R-:W-:Y:S01]  /*18530*/  MOV R27, R86 ;  /* 0x00000056001b7202 */ /* 0x000fe20000000f00 */
[----:B------:R-:W-:-:S02]  /*18540*/  IMAD.MOV.U32 R246, RZ, RZ, R85 ;  /* 0x000000fffff67224 */ /* 0x000fc400078e0055 */
[----:B------:R-:W-:Y:S01]  /*18550*/  FADD.FTZ R4, R212, R0 ;  /* 0x00000000d4047221 */ /* 0x000fe20000010000 */
[C---:B------:R-:W-:Y:S01]  /*18560*/  HMMA.16816.F32.BF16 R176, R128.reuse, R178, R100 ;  /* 0x000000b280b0723c */ /* 0x040fe20000041864 */
[----:B------:R-:W-:Y:S02]  /*18570*/  FADD.FTZ R0, R30, R8 ;  /* 0x000000081e007221 */ /* 0x000fe40000010000 */
[----:B------:R-:W-:Y:S02]  /*18580*/  FADD.FTZ R5, R43, R3 ;  /* 0x000000032b057221 */ /* 0x000fe40000010000 */
[----:B------:R-:W-:Y:S02]  /*18590*/  FADD.FTZ R3, R213, R2 ;  /* 0x00000002d5037221 */ /* 0x000fe40000010000 */
[----:B------:R-:W-:Y:S01]  /*185a0*/  FADD.FTZ R0, R29, R0 ;  /* 0x000000001d007221 */ /* 0x000fe20000010000 */
[----:B------:R-:W-:Y:S01]  /*185b0*/  HMMA.16816.F32.BF16 R68, R128, R80, R248 ;  /* 0x000000508044723c */ /* 0x000fe200000418f8 */
[----:B------:R-:W-:Y:S01]  /*185c0*/  FADD.FTZ R2, R247, R5 ;  /* 0x00000005f7027221 */ /* 0x000fe20000010000 */
[----:B------:R-:W-:Y:S01]  /*185d0*/  IMNMX R5, RZ, UR4, !PT ;  /* 0x00000004ff057c17 */ /* 0x000fe2000f800200 */
[----:B------:R-:W-:-:S02]  /*185e0*/  FADD.FTZ R4, R28, R4 ;  /* 0x000000041c047221 */ /* 0x000fc40000010000 */
[----:B------:R-:W-:Y:S01]  /*185f0*/  FADD.FTZ R3, R31, R3 ;  /* 0x000000031f037221 */ /* 0x000fe20000010000 */
[----:B------:R-:W-:Y:S01]  /*18600*/  ISETP.LE.AND P0, PT, R5, UR21, PT ;  /* 0x0000001505007c0c */ /* 0x000fe2000bf03270 */
[----:B------:R-:W-:Y:S01]  /*18610*/  FADD.FTZ R0, R246, R0 ;  /* 0x00000000f6007221 */ /* 0x000fe20000010000 */
[----:B------:R2:W-:Y:S01]  /*18620*/  STL [R1+0x24], R5 ;  /* 0x0000240501007387 */ /* 0x0005e20000100800 */
[----:B------:R-:W-:Y:S01]  /*18630*/  FADD.FTZ R2, R214, R2 ;  /* 0x00000002d6027221 */ /* 0x000fe20000010000 */
[----:B------:R-:W-:Y:S01]  /*18640*/  HMMA.16816.F32.BF16 R100, R128, R112, R64 ;  /* 0x000000708064723c */ /* 0x000fe20000041840 */
[----:B------:R-:W-:Y:S02]  /*18650*/  FADD.FTZ R4, R245, R4 ;  /* 0x00000004f5047221 */ /* 0x000fe40000010000 */
[----:B------:R-:W-:Y:S02]  /*18660*/  IMAD.MOV.U32 R26, RZ, RZ, R87 ;  /* 0x000000ffff1a7224 */ /* 0x000fe400078e0057 */
        /* <DEDUP_REMOVED lines=37> */
[----:B------:R3:W-:Y:S01]  /*188c0*/  STL [R1], R0 ;  /* 0x0000000001007387 */ /* 0x0007e20000100800 */
[----:B------:R-:W-:Y:S02]  /*188d0*/  FADD.FTZ R3, R17, R3 ;  /* 0x0000000311037221 */ /* 0x000fe40000010000 */
[----:B--2---:R-:W-:Y:S02]  /*188e0*/  FADD.FTZ R5, R20, R2 ;  /* 0x0000000214057221 */ /* 0x004fe40000010000 */
[----:B------:R-:W-:-:S03]  /*188f0*/  FADD.FTZ R2, R14, R3 ;  /* 0x000000030e027221 */ /* 0x000fc60000010000 */
[----:B------:R1:W-:Y:S01]  /*18900*/  STL [R1+0x4], R5 ;  /* 0x0000040501007387 */ /* 0x0003e20000100800 */
[----:B---3--:R-:W-:-:S05]  /*18910*/  FADD.FTZ R0, R13, R4 ;  /* 0x000000040d007221 */ /* 0x008fca0000010000 */
[----:B------:R1:W-:Y:S04]  /*18920*/  STL [R1+0x8], R0 ;  /* 0x0000080001007387 */ /* 0x0003e80000100800 */
[----:B------:R1:W-:Y:S01]  /*18930*/  STL [R1+0x1c], R2 ;  /* 0x00001c0201007387 */ /* 0x0003e20000100800 */
[----:B------:R-:W-:Y:S05]  /*18940*/  @!P0 BRA `(.L_x_3720) ;  /* 0x00004ec000008947 */ /* 0x000fea0003800000 */
[----:B------:R-:W2:Y:S04]  /*18950*/  LDL.64 R214, [R1+0x58] ;  /* 0x0000580001d67983 */ /* 0x000ea80000100a00 */
[----:B------:R-:W3:Y:S04]  /*18960*/  LDL.64 R30, [R1+0x48] ;  /* 0x00004800011e7983 */ /* 0x000ee80000100a00 */
[----:B------:R-:W4:Y:S01]  /*18970*/  LDL.64 R26, [R1+0x40] ;  /* 0x00004000011a7983 */ /* 0x000f220000100a00 */
[----:B------:R-:W-:Y:S01]  /*18980*/  MOV R181, R185 ;  /* 0x000000b900b57202 */ /* 0x000fe20000000f00 */
[----:B------:R-:W-:Y:S01]  /*18990*/  IMAD.MOV.U32 R180, RZ, RZ, R186 ;  /* 0x000000ffffb47224 */ /* 0x000fe200078e00ba */
[----:B------:R-:W-:Y:S01]  /*189a0*/  MOV R188, R182 ;  /* 0x000000b600bc7202 */ /* 0x000fe20000000f00 */
[----:B------:R-:W-:Y:S01]  /*189b0*/  IMAD.MOV.U32 R187, RZ, RZ, R184 ;  /* 0x000000ffffbb7224 */ /* 0x000fe200078e00b8 */
[----:B------:R-:W-:-:S02]  /*189c0*/  ULDC.64 UR8, c[0x0][0x1e0] ;  /* 0x0000780000087ab9 */ /* 0x000fc40000000a00 */
[----:B------:R-:W-:Y:S02]  /*189d0*/  UIADD3 UR11, UR6, 0x80, URZ ;  /* 0x00000080060b7890 */ /* 0x000fe4000fffe03f */
[----:B------:R-:W-:Y:S02]  /*189e0*/  UMOV UR22, UR21 ;  /* 0x0000001500167c82 */ /* 0x000fe40008000000 */
[----:B------:R-:W-:Y:S02]  /*189f0*/  UMOV UR12, 0xffffffc0 ;  /* 0xffffffc0000c7882 */ /* 0x000fe40000000000 */
[----:B------:R-:W-:Y:S01]  /*18a00*/  ULDC.64 UR4, c[0x0][0x208] ;  /* 0x0000820000047ab9 */ /* 0x000fe20000000a00 */
[----:B--2---:R-:W-:Y:S02]  /*18a10*/  IMAD.MOV.U32 R28, RZ, RZ, R214 ;  /* 0x000000ffff1c7224 */ /* 0x004fe400078e00d6 */
[----:B------:R-:W-:Y:S02]  /*18a20*/  IMAD.MOV.U32 R29, RZ, RZ, R215 ;  /* 0x000000ffff1d7224 */ /* 0x000fe400078e00d7 */
[----:B------:R-:W2:Y:S01]  /*18a30*/  LDL.64 R214, [R1+0x50] ;  /* 0x0000500001d67983 */ /* 0x000ea20000100a00 */
[----:B-1-3--:R-:W-:-:S02]  /*18a40*/  IADD3 R0, R30, 0x40, RZ ;  /* 0x000000401e007810 */ /* 0x00afc40007ffe0ff */
[----:B------:R-:W-:Y:S02]  /*18a50*/  IADD3 RZ, P0, R30, 0x40, RZ ;  /* 0x000000401eff7810 */ /* 0x000fe40007f1e0ff */
[----:B------:R-:W-:Y:S01]  /*18a60*/  IADD3 R3, P1, R28, 0x40, RZ ;  /* 0x000000401c037810 */ /* 0x000fe20007f3e0ff */
[----:B------:R4:W-:Y:S04]  /*18a70*/  STL [R1+0x34], R0 ;  /* 0x0000340001007387 */ /* 0x0009e80000100800 */
[----:B------:R1:W-:Y:S01]  /*18a80*/  STL [R1+0x30], R3 ;  /* 0x0000300301007387 */ /* 0x0003e20000100800 */
[----:B----4-:R-:W-:-:S05]  /*18a90*/  IMAD.X R0, RZ, RZ, R27, P0 ;  /* 0x000000ffff007224 */ /* 0x010fca00000e061b */
[----:B------:R1:W-:Y:S01]  /*18aa0*/  STL [R1+0x28], R0 ;  /* 0x0000280001007387 */ /* 0x0003e20000100800 */
[----:B------:R-:W-:Y:S01]  /*18ab0*/  USHF.L.U32 UR10, UR8, 0x5, URZ ;  /* 0x00000005080a7899 */ /* 0x000fe2000800063f */
[----:B--2---:R-:W-:-:S05]  /*18ac0*/  IADD3.X R2, RZ, R215, RZ, P1, !PT ;  /* 0x000000d7ff027210 */ /* 0x004fca0000ffe4ff */
[----:B------:R1:W-:Y:S04]  /*18ad0*/  STL [R1+0x2c], R2 ;  /* 0x00002c0201007387 */ /* 0x0003e80000100800 */
.L_x_3721:
[----:B-1----:R-:W2:Y:S01]  /*18ae0*/  LDL.64 R2, [R1+0x58] ;  /* 0x0000580001027983 */ /* 0x002ea20000100a00 */
[----:B------:R-:W-:Y:S04]  /*18af0*/  DEPBAR.LE SB0, 0x0 ;  /* 0x000080000000791a */ /* 0x000fe80000000000 */
[----:B------:R-:W-:Y:S01]  /*18b00*/  UISETP.GE.AND UP0, UPT, UR22, URZ, UPT ;  /* 0x0000003f1600728c */ /* 0x000fe2000bf06270 */
[----:B------:R-:W3:Y:S01]  /*18b10*/  LDL.64 R190, [R1+0x50] ;  /* 0x0000500001be7983 */ /* 0x000ee20000100a00 */
[----:B------:R-:W-:Y:S05]  /*18b20*/  UISETP.GE.AND UP1, UPT, UR22, 0x1, UPT ;  /* 0x000000011600788c */ /* 0x000fea000bf26270 */
[----:B------:R-:W-:Y:S01]  /*18b30*/  BAR.SYNC.DEFER_BLOCKING 0x0 ;  /* 0x0000000000007b1d */ /* 0x000fe20000010000 */
[----:B------:R-:W-:Y:S03]  /*18b40*/  PLOP3.LUT P0, PT, PT, PT, UP0, 0x80, 0x0 ;  /* 0x000000000000781c */ /* 0x000fe60003f0f008 */
[----:B------:R-:W-:Y:S02]  /*18b50*/  @UP0 USHF.R.S32.HI UR15, URZ, 0x1f, UR22 ;  /* 0x0000001f3f0f0899 */ /* 0x000fe40008011416 */
[----:B------:R-:W-:Y:S02]  /*18b60*/  @UP0 UIMAD.WIDE.U32 UR20, UR22, UR4, URZ ;  /* 0x00000004161402a5 */ /* 0x000fe4000f8e003f */
[----:B------:R-:W-:Y:S02]  /*18b70*/  @UP0 UIMAD UR15, UR15, UR4, URZ ;  /* 0x000000040f0f02a4 */ /* 0x000fe4000f8e023f */
[----:B------:R-:W-:Y:S02]  /*18b80*/  @UP0 USHF.L.U32 UR18, UR20, 0x6, URZ ;  /* 0x0000000614120899 */ /* 0x000fe4000800063f */
[----:B------:R-:W-:Y:S02]  /*18b90*/  @UP0 UIMAD UR15, UR22, UR5, UR15 ;  /* 0x00000005160f02a4 */ /* 0x000fe4000f8e020f */
[----:B------:R-:W-:Y:S02]  /*18ba0*/  @UP1 USHF.L.U32 UR19, UR8, 0x5, URZ ;  /* 0x0000000508131899 */ /* 0x000fe4000800063f */
[----:B------:R-:W-:Y:S02]  /*18bb0*/  @UP0 UIADD3 UR15, UR21, UR15, URZ ;  /* 0x0000000f150f0290 */ /* 0x000fe4000fffe03f */
[----:B------:R-:W-:Y:S02]  /*18bc0*/  UIADD3 UR21, UR22, -0x1, URZ ;  /* 0xffffffff16157890 */ /* 0x000fe4000fffe03f */
[----:B------:R-:W-:Y:S02]  /*18bd0*/  @UP0 USHF.L.U64.HI UR15, UR20, 0x6, UR15 ;  /* 0x00000006140f0899 */ /* 0x000fe4000801020f */
[----:B------:R-:W-:Y:S01]  /*18be0*/  @UP1 UIMAD.WIDE.U32 UR30, UR21, UR8, URZ ;  /* 0x00000008151e12a5 */ /* 0x000fe2000f8e003f */
[----:B-----5:R-:W-:Y:S01]  /*18bf0*/  LDSM.16.M88.4 R64, [R231+0x8100] ;  /* 0x00810000e740783b */ /* 0x020fe20000000200 */
[----:B------:R-:W-:Y:S02]  /*18c00*/  @UP1 UMOV UR20, 0x5 ;  /* 0x0000000500141882 */ /* 0x000fe40000000000 */
[----:B------:R-:W-:Y:S05]  /*18c10*/  @UP1 USHF.L.U64.HI UR20, UR8, UR20, UR9 ;  /* 0x0000001408141299 */ /* 0x000fea0008010209 */
[----:B------:R-:W4:Y:S04]  /*18c20*/  LDL R182, [R1+0x30] ;  /* 0x0000300001b67983 */ /* 0x000f280000100800 */
[----:B------:R-:W4:Y:S04]  /*18c30*/  LDL R248, [R1+0x38] ;  /* 0x0000380001f87983 */ /* 0x000f280000100800 */
        /* <DEDUP_REMOVED lines=19> */
[----:B------:R-:W4:Y:S04]  /*18d70*/  LDL R189, [R1+0x20] ;  /* 0x0000200001bd7983 */ /* 0x000f280000100800 */
[----:B------:R-:W4:Y:S01]  /*18d80*/  LDL R186, [R1+0x3c] ;  /* 0x00003c0001ba7983 */ /* 0x000f220000100800 */
        /* <DEDUP_REMOVED lines=10> */
[----:B------:R-:W-:Y:S05]  /*18e30*/  STL [R1+0x88], R237 ;  /* 0x000088ed01007387 */ /* 0x000fea0000100800 */
        /* <DEDUP_REMOVED lines=16> */
[----:B------:R-:W3:Y:S07]  /*18f40*/  LDSM.16.M88.4 R208, [R241] ;  /* 0x00000000f1d0783b */ /* 0x000eee0000000200 */
[-C--:B-1----:R-:W-:Y:S08]  /*18f50*/  HMMA.16816.F32.BF16 R36, R212, R216.reuse, R36 ;  /* 0x000000d8d424723c */ /* 0x082ff00000041824 */
[C---:B------:R-:W-:Y:S04]  /*18f60*/  HMMA.16816.F32.BF16 R40, R220.reuse, R216, R40 ;  /* 0x000000d8dc28723c */ /* 0x040fe80000041828 */
[----:B--2---:R-:W-:Y:S04]  /*18f70*/  @P0 IADD3 R0, P2, R2, UR18, RZ ;  /* 0x0000001202000c10 */ /* 0x004fe8000ff5e0ff */
[-C--:B------:R-:W-:Y:S04]  /*18f80*/  HMMA.16816.F32.BF16 R44, R220, R218.reuse, R44 ;  /* 0x000000dadc2c723c */ /* 0x080fe8000004182c */
[C---:B------:R-:W-:Y:S02]  /*18f90*/  @P0 LEA R2, P1, R0.reuse, c[0x0][0x1f8], 0x1 ;  /* 0x00007e0000020a11 */ /* 0x040fe400078208ff */
[----:B---3--:R-:W-:Y:S02]  /*18fa0*/  @P0 IADD3.X R3, R191, UR15, RZ, P2, !PT ;  /* 0x0000000fbf030c10 */ /* 0x008fe400097fe4ff */
[C---:B------:R-:W-:Y:S04]  /*18fb0*/  HMMA.16816.F32.BF16 R48, R212.reuse, R218, R48 ;  /* 0x000000dad430723c */ /* 0x040fe80000041830 */
[----:B------:R-:W-:Y:S04]  /*18fc0*/  @P0 LEA.HI.X R3, R0, c[0x0][0x1fc], R3, 0x1, P1 ;  /* 0x00007f0000030a11 */ /* 0x000fe800008f0c03 */
[-C--:B------:R-:W-:Y:S01]  /*18fd0*/  HMMA.16816.F32.BF16 R52, R212, R208.reuse, R52 ;  /* 0x000000d0d434723c */ /* 0x080fe20000041834 */
[----:B------:R-:W-:Y:S01]  /*18fe0*/  @!PT LDS RZ, [RZ] ;  /* 0x00000000fffff984 */ /* 0x000fe20000000800 */
[----:B------:R-:W-:Y:S01]  /*18ff0*/  @!PT LDS RZ, [RZ] ;  /* 0x00000000fffff984 */ /* 0x000fe20000000800 */
[----:B------:R-:W-:Y:S01]  /*19000*/  @!PT LDS RZ, [RZ] ;  /* 0x00000000fffff984 */ /* 0x000fe20000000800 */
[----:B------:R1:W-:Y:S07]  /*19010*/  @P0 LDGSTS.E.BYPASS.LTC128B.128 [R244+0x100], [R2.64], !P6 ;  /* 0x0010000002f40fae */ /* 0x0003ee000f101d5c */
[C---:B------:R-:W-:Y:S08]  /*19020*/  HMMA.16816.F32.BF16 R56, R220.reuse, R208, R56 ;  /* 0x000000d0dc38723c */ /* 0x040ff00000041838 */
[-C--:B------:R-:W-:Y:S04]  /*19030*/  HMMA.16816.F32.BF16 R60, R220, R210.reuse, R60 ;  /* 0x000000d2dc3c723c */ /* 0x080fe8000004183c */
[----:B----4-:R-:W-:Y:S01]  /*19040*/  @P0 IADD3 R0, P1, R182, UR18, RZ ;  /* 0x00000012b6000c10 */ /* 0x010fe2000ff3e0ff */
[----:B------:R-:W-:Y:S03]  /*19050*/  @UP1 USHF.L.U32 UR18, UR30, 0x6, URZ ;  /* 0x000000061e121899 */ /* 0x000fe6000800063f */
[----:B------:R-:W-:Y:S04]  /*19060*/  HMMA.16816.F32.BF16 R64, R212, R210, R64 ;  /* 0x000000d2d440723c */ /* 0x000fe80000041840 */
[----:B------:R-:W-:Y:S02]  /*19070*/  LOP3.LUT P4, RZ, R248, 0x1, RZ, 0xc0, !PT ;  /* 0x00000001f8ff7812 */ /* 0x000fe4000788c0ff */
[----:B------:R-:W-:Y:S02]  /*19080*/  @P0 LEA R182, P2, R0, c[0x0][0x1f8], 0x1 ;  /* 0x00007e0000b60a11 */ /* 0x000fe400078408ff */
[----:B------:R-:W-:Y:S01]  /*19090*/  @P0 IADD3.X R183, R184, UR15, RZ, P1, !PT ;  /* 0x0000000fb8b70c10 */ /* 0x000fe20008ffe4ff */
[----:B------:R-:W-:Y:S03]  /*190a0*/  UIMAD UR15, UR22, UR12, 0x1 ;  /* 0x00000001160f74a4 */ /* 0x000fe6000f8e020c */
[----:B------:R-:W-:Y:S02]  /*190b0*/  @P0 LEA.HI.X R183, R0, c[0x0][0x1fc], R183, 0x1, P2 ;  /* 0x00007f0000b70a11 */ /* 0x000fe400010f0cb7 */
[----:B-1----:R-:W-:Y:S03]  /*190c0*/  @P0 IADD3 R2, P1, R2, UR6, RZ ;  /* 0x0000000602020c10 */ /* 0x002fe6000ff3e0ff */
[----:B------:R1:W-:Y:S01]  /*190d0*/  @P0 LDGSTS.E.BYPASS.LTC128B.128 [R244+0x2100], [R182.64], !P4 ;  /* 0x02100000b6f40fae */ /* 0x0003e2000e101d5c */
[----:B------:R-:W-:Y:S02]  /*190e0*/  @P0 IADD3.X R3, R3, UR7, RZ, P1, !PT ;  /* 0x0000000703030c10 */ /* 0x000fe40008ffe4ff */
[C---:B------:R-:W-:Y:S04]  /*190f0*/  @P0 IADD3 R190, P3, R2.reuse, UR11, RZ ;  /* 0x0000000b02be0c10 */ /* 0x040fe8000ff7e0ff */
[C---:B------:R-:W-:Y:S01]  /*19100*/  @P0 IADD3.X R191, R3.reuse, UR14, RZ, P3, !PT ;  /* 0x0000000e03bf0c10 */ /* 0x040fe20009ffe4ff */
[----:B------:R2:W-:Y:S08]  /*19110*/  @P0 LDGSTS.E.BYPASS.LTC128B.128 [R244+0x900], [R2.64], !P6 ;  /* 0x0090000002f40fae */ /* 0x0005f0000f101d5c */
[----:B------:R2:W-:Y:S01]  /*19120*/  @P0 LDGSTS.E.BYPASS.LTC128B.128 [R244+0x2900], [R2.64+0x80], !P4 ;  /* 0x0290008002f40fae */ /* 0x0005e2000e101d5c */
[----:B-1----:R-:W-:Y:S04]  /*19130*/  @P0 IADD3 R182, P1, R2, UR6, RZ ;  /* 0x0000000602b60c10 */ /* 0x002fe8000ff3e0ff */
[----:B------:R-:W-:Y:S02]  /*19140*/  @P0 IADD3.X R183, R3, UR7, RZ, P1, !PT ;  /* 0x0000000703b70c10 */ /* 0x000fe40008ffe4ff */
[C---:B------:R-:W-:Y:S03]  /*19150*/  @P0 IADD3 R184, P2, R182.reuse, UR6, RZ ;  /* 0x00000006b6b80c10 */ /* 0x040fe6000ff5e0ff */
[----:B------:R1:W-:Y:S01]  /*19160*/  @P0 LDGSTS.E.BYPASS.LTC128B.128 [R244+0x1100], [R182.64], !P6 ;  /* 0x01100000b6f40fae */ /* 0x0003e2000f101d5c */
[C---:B------:R-:W-:Y:S02]  /*19170*/  @P0 IADD3.X R185, R183.reuse, UR7, RZ, P2, !PT ;  /* 0x00000007b7b90c10 */ /* 0x040fe400097fe4ff */
[----:B--2---:R-:W-:Y:S05]  /*19180*/  @P0 IADD3 R2, P1, R182, UR11, RZ ;  /* 0x0000000bb6020c10 */ /* 0x004fea000ff3e0ff */
[----:B------:R2:W-:Y:S01]  /*19190*/  @P0 LDGSTS.E.BYPASS.LTC128B.128 [R244+0x3100], [R190.64], !P4 ;  /* 0x03100000bef40fae */ /* 0x0005e2000e101d5c */
[----:B------:R-:W-:Y:S02]  /*191a0*/  @P0 IADD3.X R3, R183, UR14, RZ, P1, !PT ;  /* 0x0000000eb7030c10 */ /* 0x000fe40008ffe4ff */
[----:B------:R-:W-:Y:S05]  /*191b0*/  PLOP3.LUT P1, PT, PT, PT, UP2, 0x80, 0x0 ;  /* 0x000000000000781c */ /* 0x000fea0003f2f028 */
[----:B------:R3:W-:Y:S08]  /*191c0*/  @P0 LDGSTS.E.BYPASS.LTC128B.128 [R244+0x1900], [R184.64], !P6 ;  /* 0x01900000b8f40fae */ /* 0x0007f0000f101d5c */
[----:B------:R4:W-:Y:S01]  /*191d0*/  @P0 LDGSTS.E.BYPASS.LTC128B.128 [R244+0x3900], [R2.64], !P4 ;  /* 0x0390000002f40fae */ /* 0x0009e2000e101d5c */
[----:B------:R-:W-:Y:S07]  /*191e0*/  PLOP3.LUT P0, PT, PT, PT, UP2, 0x80, 0x0 ;  /* 0x000000000000781c */ /* 0x000fee0003f0f028 */
[----:B------:R-:W-:Y:S01]  /*191f0*/  LDSM.16.M88.4 R216, [R232+0x8100] ;  /* 0x00810000e8d8783b */ /* 0x000fe20000000200 */
[----:B------:R-:W-:Y:S07]  /*19200*/  IMAD.MOV.U32 R0, RZ, RZ, R189 ;  /* 0x000000ffff007224 */ /* 0x000fee00078e00bd */
[----:B------:R-:W2:Y:S08]  /*19210*/  LDSM.16.M88.4 R220, [R230+0x4100] ;  /* 0x00410000e6dc783b */ /* 0x000eb00000000200 */
[----:B------:R-:W3:Y:S01]  /*19220*/  LDSM.16.M88.4 R208, [R232+0xa100] ;  /* 0x00a10000e8d0783b */ /* 0x000ee20000000200 */
[----:B----4-:R-:W-:Y:S07]  /*19230*/  @P1 IMAD.HI.U32 R2, R189, c[0x0][0x2c8], RZ ;  /* 0x0000b200bd021a27 */ /* 0x010fee00078e00ff */
[----:B------:R-:W4:Y:S01]  /*19240*/  LDSM.16.M88.4 R212, [R230+0x4900] ;  /* 0x00490000e6d4783b */ /* 0x000f220000000200 */
[----:B------:R-:W-:Y:S07]  /*19250*/  @P0 SHF.R.U32.HI R0, RZ, c[0x0][0x2cc], R2 ;  /* 0x0000b300ff000a19 */ /* 0x000fee0000011602 */
[----:B------:R-:W0:Y:S08]  /*19260*/  LDGDEPBAR ;  /* 0x00000000000079af */ /* 0x000e300000000000 */
[----:B-1----:R-:W-:Y:S01]  /*19270*/  SHFL.IDX PT, R183, R0, 0x3, 0x1c1f ;  /* 0x007c1f0000b77f89 */ /* 0x002fe200000e0000 */
[-C--:B--2---:R-:W-:Y:S07]  /*19280*/  HMMA.16816.F32.BF16 R4, R216, R220.reuse, R4 ;  /* 0x000000dcd804723c */ /* 0x084fee0000041804 */
[----:B------:R-:W1:Y:S01]  /*19290*/  SHFL.IDX PT, R3, R0, RZ, 0x1c1f ;  /* 0x001c1fff00037589 */ /* 0x000e6200000e0000 */
[C---:B---3--:R-:W-:Y:S07]  /*192a0*/  HMMA.16816.F32.BF16 R8, R208.reuse, R220, R8 ;  /* 0x000000dcd008723c */ /* 0x048fee0000041808 */
[----:B------:R-:W-:Y:S01]  /*192b0*/  SHFL.IDX PT, R2, R0, 0x2, 0x1c1f ;  /* 0x005c1f0000027f89 */ /* 0x000fe200000e0000 */
[-C--:B------:R-:W-:Y:S07]  /*192c0*/  HMMA.16816.F32.BF16 R12, R208, R222.reuse, R12 ;  /* 0x000000ded00c723c */ /* 0x080fee000004180c */
[----:B------:R2:W3:Y:S01]  /*192d0*/  SHFL.IDX PT, R184, R0, 0x1, 0x1c1f ;  /* 0x003c1f0000b87f89 */ /* 0x0004e200000e0000 */
[C---:B------:R-:W-:Y:S07]  /*192e0*/  HMMA.16816.F32.BF16 R16, R216.reuse, R222, R16 ;  /* 0x000000ded810723c */ /* 0x040fee0000041810 */
[----:B------:R-:W3:Y:S01]  /*192f0*/  LDSM.16.M88.4 R220, [R230+0x5100] ;  /* 0x00510000e6dc783b */ /* 0x000ee20000000200 */
[-C--:B----4-:R-:W-:Y:S08]  /*19300*/  HMMA.16816.F32.BF16 R20, R216, R212.reuse, R20 ;  /* 0x000000d4d814723c */ /* 0x090ff00000041814 */
[C---:B------:R-:W-:Y:S01]  /*19310*/  HMMA.16816.F32.BF16 R24, R208.reuse, R212, R24 ;  /* 0x000000d4d018723c */ /* 0x040fe20000041818 */
[----:B--2---:R-:W-:Y:S05]  /*19320*/  IMAD.U32 R0, RZ, RZ, UR13 ;  /* 0x0000000dff007e24 */ /* 0x004fea000f8e00ff */
[----:B------:R-:W-:Y:S01]  /*19330*/  IADD3 R0, R0, UR15, -R186 ;  /* 0x0000000f00007c10 */ /* 0x000fe2000fffe8ba */
[----:B------:R-:W-:Y:S01]  /*19340*/  @UP1 USHF.R.S32.HI UR15, URZ, 0x1f, UR21 ;  /* 0x0000001f3f0f1899 */ /* 0x000fe20008011415 */
[-C--:B------:R-:W-:Y:S03]  /*19350*/  HMMA.16816.F32.BF16 R28, R208, R214.reuse, R28 ;  /* 0x000000d6d01c723c */ /* 0x080fe6000004181c */
[----:B------:R-:W-:Y:S01]  /*19360*/  @UP1 UIMAD UR15, UR15, UR8, URZ ;  /* 0x000000080f0f12a4 */ /* 0x000fe2000f8e023f */
[----:B------:R-:W-:Y:S03]  /*19370*/  IADD3 R182, R0, -UR24, RZ ;  /* 0x8000001800b67c10 */ /* 0x000fe6000fffe0ff */
[----:B------:R-:W-:Y:S01]  /*19380*/  @UP1 UIMAD UR15, UR21, UR9, UR15 ;  /* 0x00000009150f12a4 */ /* 0x000fe2000f8e020f */
[C---:B------:R-:W-:Y:S01]  /*19390*/  HMMA.16816.F32.BF16 R32, R216.reuse, R214, R32 ;  /* 0x000000d6d820723c */ /* 0x040fe20000041820 */
[----:B------:R-:W2:Y:S02]  /*193a0*/  LDSM.16.M88.4 R212, [R230+0x5900] ;  /* 0x00590000e6d4783b */ /* 0x000ea40000000200 */
[----:B------:R-:W-:Y:S01]  /*193b0*/  @UP1 UIADD3 UR15, UR31, UR15, URZ ;  /* 0x0000000f1f0f1290 */ /* 0x000fe2000fffe03f */
[C---:B-1----:R-:W-:Y:S01]  /*193c0*/  IADD3 R0, R182.reuse, R3, RZ ;  /* 0x00000003b6007210 */ /* 0x042fe20007ffe0ff */
[C---:B---3--:R-:W-:Y:S02]  /*193d0*/  IMAD.IADD R3, R182.reuse, 0x1, R184 ;  /* 0x00000001b6037824 */ /* 0x048fe400078e02b8 */
[----:B------:R-:W-:Y:S01]  /*193e0*/  IMAD.IADD R2, R182, 0x1, R2 ;  /* 0x00000001b6027824 */ /* 0x000fe200078e0202 */
[C---:B------:R-:W-:Y:S01]  /*193f0*/  ISETP.GT.AND P3, PT, R0.reuse, RZ, PT ;  /* 0x000000ff0000720c */ /* 0x040fe20003f64270 */
[-C--:B------:R-:W-:Y:S01]  /*19400*/  HMMA.16816.F32.BF16 R36, R216, R220.reuse, R36 ;  /* 0x000000dcd824723c */ /* 0x080fe20000041824 */
[----:B------:R-:W-:Y:S02]  /*19410*/  @UP1 USHF.L.U64.HI UR15, UR30, 0x6, UR15 ;  /* 0x000000061e0f1899 */ /* 0x000fe4000801020f */
[----:B------:R-:W-:Y:S02]  /*19420*/  ISETP.GT.AND P2, PT, R0, 0x1, PT ;  /* 0x000000010000780c */ /* 0x000fe40003f44270 */
[C---:B------:R-:W-:Y:S02]  /*19430*/  ISETP.GT.AND P1, PT, R3.reuse, RZ, PT ;  /* 0x000000ff0300720c */ /* 0x040fe40003f24270 */
[----:B------:R-:W-:Y:S01]  /*19440*/  ISETP.GT.AND P0, PT, R3, 0x1, PT ;  /* 0x000000010300780c */ /* 0x000fe20003f04270 */
[C---:B------:R-:W-:Y:S04]  /*19450*/  HMMA.16816.F32.BF16 R40, R208.reuse, R220, R40 ;  /* 0x000000dcd028723c */ /* 0x040fe80000041828 */
[----:B------:R-:W-:Y:S02]  /*19460*/  IADD3 R182, R182, R183, RZ ;  /* 0x000000b7b6b67210 */ /* 0x000fe40007ffe0ff */
[C---:B------:R-:W-:Y:S02]  /*19470*/  ISETP.GT.AND P4, PT, R0.reuse, 0x20, PT ;  /* 0x000000200000780c */ /* 0x040fe40003f84270 */
[-C--:B------:R-:W-:Y:S03]  /*19480*/  HMMA.16816.F32.BF16 R44, R208, R222.reuse, R44 ;  /* 0x000000ded02c723c */ /* 0x080fe6000004182c */
[----:B------:R-:W-:Y:S05]  /*19490*/  ISETP.GT.AND P5, PT, R0, 0x21, PT ;  /* 0x000000210000780c */ /* 0x000fea0003fa4270 */
        /* <DEDUP_REMOVED lines=101> */
[----:B------:R-:W1:Y:S03]  /*19af0*/  LDSM.16.M88.4 R220, [R229+0x3000] ;  /* 0x00300000e5dc783b */ /* 0x000e660000000200 */
[----:B------:R-:W-:Y:S02]  /*19b00*/  FSEL R183, R4, -INF , P3 ;  /* 0xff80000004b77808 */ /* 0x000fe40001800000 */
[----:B------:R-:W-:Y:S02]  /*19b10*/  FSEL R189, R5, -INF , P2 ;  /* 0xff80000005bd7808 */ /* 0x000fe40001000000 */
[-C--:B---3--:R-:W-:Y:S03]  /*19b20*/  HMMA.16816.F32.BF16 R20, R208, R216.reuse, R20 ;  /* 0x000000d8d014723c */ /* 0x088fe60000041814 */
[----:B------:R-:W-:Y:S02]  /*19b30*/  ISETP.GT.AND P3, PT, R2, RZ, PT ;  /* 0x000000ff0200720c */ /* 0x000fe40003f64270 */
[----:B------:R-:W-:Y:S02]  /*19b40*/  FSEL R190, R6, -INF , P1 ;  /* 0xff80000006be7808 */ /* 0x000fe40000800000 */
[----:B------:R-:W-:Y:S01]  /*19b50*/  FSEL R191, R7, -INF , P0 ;  /* 0xff80000007bf7808 */ /* 0x000fe20000000000 */
[C---:B------:R-:W-:Y:S01]  /*19b60*/  HMMA.16816.F32.BF16 R24, R212.reuse, R216, R24 ;  /* 0x000000d8d418723c */ /* 0x040fe20000041818 */
[----:B------:R-:W2:Y:S01]  /*19b70*/  LDSM.16.M88.4 R4, [R229+0x3800] ;  /* 0x00380000e504783b */ /* 0x000ea20000000200 */
[----:B------:R-:W-:Y:S07]  /*19b80*/  DEPBAR.LE SB0, 0x0 ;  /* 0x000080000000791a */ /* 0x000fee0000000000 */
[----:B------:R-:W-:Y:S01]  /*19b90*/  BAR.SYNC.DEFER_BLOCKING 0x0 ;  /* 0x0000000000007b1d */ /* 0x000fe20000010000 */
[-C--:B------:R-:W-:Y:S05]  /*19ba0*/  HMMA.16816.F32.BF16 R28, R212, R218.reuse, R28 ;  /* 0x000000dad41c723c */ /* 0x080fea000004181c */
[----:B------:R-:W-:Y:S02]  /*19bb0*/  ISETP.GT.AND P1, PT, R182, RZ, PT ;  /* 0x000000ffb600720c */ /* 0x000fe40003f24270 */
[----:B------:R-:W-:Y:S01]  /*19bc0*/  FSEL R216, R8, -INF , P3 ;  /* 0xff80000008d87808 */ /* 0x000fe20001800000 */
[C---:B------:R-:W-:Y:S04]  /*19bd0*/  HMMA.16816.F32.BF16 R32, R208.reuse, R218, R32 ;  /* 0x000000dad020723c */ /* 0x040fe80000041820 */
[----:B------:R-:W-:Y:S02]  /*19be0*/  FSEL R247, R10, -INF , P1 ;  /* 0xff8000000af77808 */ /* 0x000fe40000800000 */
[----:B------:R-:W-:Y:S02]  /*19bf0*/  ISETP.GT.AND P1, PT, R182, 0x8, PT ;  /* 0x00000008b600780c */ /* 0x000fe40003f24270 */
[-C--:B-1----:R-:W-:Y:S03]  /*19c00*/  HMMA.16816.F32.BF16 R36, R208, R220.reuse, R36 ;  /* 0x000000dcd024723c */ /* 0x082fe60000041824 */
[----:B------:R-:W-:Y:S02]  /*19c10*/  ISETP.GT.AND P3, PT, R2, 0x8, PT ;  /* 0x000000080200780c */ /* 0x000fe40003f64270 */
[----:B------:R-:W-:Y:S02]  /*19c20*/  ISETP.GT.AND P0, PT, R182, 0x1, PT ;  /* 0x00000001b600780c */ /* 0x000fe40003f04270 */
[----:B------:R-:W-:Y:S01]  /*19c30*/  FSEL R217, R12, -INF , P3 ;  /* 0xff8000000cd97808 */ /* 0x000fe20001800000 */
[C---:B------:R-:W-:Y:S01]  /*19c40*/  HMMA.16816.F32.BF16 R40, R212.reuse, R220, R40 ;  /* 0x000000dcd428723c */ /* 0x040fe20000041828 */
[----:B------:R-:W3:Y:S03]  /*19c50*/  LDL R10, [R1+0x34] ;  /* 0x00003400010a7983 */ /* 0x000ee60000100800 */
[----:B------:R-:W-:Y:S02]  /*19c60*/  ISETP.GT.AND P2, PT, R2, 0x1, PT ;  /* 0x000000010200780c */ /* 0x000fe40003f44270 */
[----:B------:R-:W-:Y:S02]  /*19c70*/  FSEL R246, R11, -INF , P0 ;  /* 0xff8000000bf67808 */ /* 0x000fe40000000000 */
[-C--:B------:R-:W-:Y:S03]  /*19c80*/  HMMA.16816.F32.BF16 R44, R212, R222.reuse, R44 ;  /* 0x000000ded42c723c */ /* 0x080fe6000004182c */
[----:B------:R-:W-:Y:S02]  /*19c90*/  ISETP.GT.AND P0, PT, R182, 0x9, PT ;  /* 0x00000009b600780c */ /* 0x000fe40003f04270 */
[----:B------:R-:W-:Y:S02]  /*19ca0*/  FSEL R9, R9, -INF , P2 ;  /* 0xff80000009097808 */ /* 0x000fe40001000000 */
[----:B------:R-:W-:Y:S01]  /*19cb0*/  ISETP.GT.AND P2, PT, R2, 0x9, PT ;  /* 0x000000090200780c */ /* 0x000fe20003f44270 */
[C---:B------:R-:W-:Y:S04]  /*19cc0*/  HMMA.16816.F32.BF16 R48, R208.reuse, R222, R48 ;  /* 0x000000ded030723c */ /* 0x040fe80000041830 */
[----:B------:R-:W-:Y:S02]  /*19cd0*/  FSEL R218, R13, -INF , P2 ;  /* 0xff8000000dda7808 */ /* 0x000fe40001000000 */
[----:B------:R-:W4:Y:S01]  /*19ce0*/  LDL.64 R12, [R1+0x48] ;  /* 0x00004800010c7983 */ /* 0x000f220000100a00 */
[----:B------:R-:W-:Y:S01]  /*19cf0*/  FSEL R245, R15, -INF , P0 ;  /* 0xff8000000ff57808 */ /* 0x000fe20000000000 */
[-C--:B--2---:R-:W-:Y:S03]  /*19d00*/  HMMA.16816.F32.BF16 R52, R208, R4.reuse, R52 ;  /* 0x00000004d034723c */ /* 0x084fe60000041834 */
[----:B------:R-:W-:Y:S02]  /*19d10*/  ISETP.GT.AND P0, PT, R3, 0x9, PT ;  /* 0x000000090300780c */ /* 0x000fe40003f04270 */
[----:B------:R-:W-:Y:S02]  /*19d20*/  FSEL R220, R14, -INF , P1 ;  /* 0xff8000000edc7808 */ /* 0x000fe40000800000 */
[----:B------:R-:W2:Y:S01]  /*19d30*/  LDL.64 R14, [R1+0x40] ;  /* 0x00004000010e7983 */ /* 0x000ea20000100a00 */
[C---:B------:R-:W-:Y:S04]  /*19d40*/  HMMA.16816.F32.BF16 R56, R212.reuse, R4, R56 ;  /* 0x00000004d438723c */ /* 0x040fe80000041838 */
[----:B------:R-:W-:Y:S02]  /*19d50*/  FSEL R36, R36, -INF , P4 ;  /* 0xff80000024247808 */ /* 0x000fe40002000000 */
[----:B------:R-:W-:Y:S02]  /*19d60*/  FSEL R37, R37, -INF , P5 ;  /* 0xff80000025257808 */ /* 0x000fe40002800000 */
[-C--:B------:R-:W-:Y:S03]  /*19d70*/  HMMA.16816.F32.BF16 R60, R212, R6.reuse, R60 ;  /* 0x00000006d43c723c */ /* 0x080fe6000004183c */
[C---:B------:R-:W-:Y:S02]  /*19d80*/  ISETP.GT.AND P2, PT, R0.reuse, 0x9, PT ;  /* 0x000000090000780c */ /* 0x040fe40003f44270 */
[----:B------:R-:W-:Y:S02]  /*19d90*/  ISETP.GT.AND P1, PT, R3, 0x8, PT ;  /* 0x000000080300780c */ /* 0x000fe40003f24270 */
[----:B------:R-:W-:Y:S01]  /*19da0*/  FSEL R17, R17, -INF , P2 ;  /* 0xff80000011117808 */ /* 0x000fe20001000000 */
[----:B------:R-:W-:Y:S01]  /*19db0*/  HMMA.16816.F32.BF16 R64, R208, R6, R64 ;  /* 0x00000006d040723c */ /* 0x000fe20000041840 */
[----:B------:R-:W2:Y:S03]  /*19dc0*/  LDL R7, [R1+0x28] ;  /* 0x0000280001077983 */ /* 0x000ea60000100800 */
[C---:B------:R-:W-:Y:S02]  /*19dd0*/  ISETP.GT.AND P2, PT, R0.reuse, 0x11, PT ;  /* 0x000000110000780c */ /* 0x040fe40003f44270 */
[----:B------:R-:W-:Y:S02]  /*19de0*/  ISETP.GT.AND P3, PT, R0, 0x8, PT ;  /* 0x000000080000780c */ /* 0x000fe40003f64270 */
[----:B------:R-:W-:Y:S02]  /*19df0*/  FSEL R18, R18, -INF , P1 ;  /* 0xff80000012127808 */ /* 0x000fe40000800000 */
[----:B------:R-:W-:Y:S02]  /*19e00*/  ISETP.GT.AND P1, PT, R3, 0x10, PT ;  /* 0x000000100300780c */ /* 0x000fe40003f24270 */
[----:B------:R-:W-:Y:S02]  /*19e10*/  FSEL R19, R19, -INF , P0 ;  /* 0xff80000013137808 */ /* 0x000fe40000000000 */
        /* <DEDUP_REMOVED lines=15> */
[C---:B------:R-:W-:Y:S02]  /*19f10*/  ISETP.GT.AND P3, PT, R0.reuse, 0x28, PT ;  /* 0x000000280000780c */ /* 0x040fe40003f64270 */
[C---:B------:R-:W-:Y:S02]  /*19f20*/  ISETP.GT.AND P1, PT, R0.reuse, 0x30, PT ;  /* 0x000000300000780c */ /* 0x040fe40003f24270 */
[C---:B------:R-:W-:Y:S02]  /*19f30*/  ISETP.GT.AND P4, PT, R0.reuse, 0x31, PT ;  /* 0x000000310000780c */ /* 0x040fe40003f84270 */
[----:B------:R-:W-:Y:S02]  /*19f40*/  ISETP.GT.AND P0, PT, R0, 0x29, PT ;  /* 0x000000290000780c */ /* 0x000fe40003f04270 */
[----:B------:R-:W-:Y:S02]  /*19f50*/  FMNMX.FTZ R0, R183, R180, !PT ;  /* 0x000000b4b7007209 */ /* 0x000fe40007810000 */
[----:B------:R-:W-:Y:S02]  /*19f60*/  FSEL R48, R48, -INF , P3 ;  /* 0xff80000030307808 */ /* 0x000fe40001800000 */
        /* <DEDUP_REMOVED lines=23> */
[----:B------:R-:W-:Y:S02]  /*1a0e0*/  ISETP.GT.AND P0, PT, R3, 0x19, PT ;  /* 0x000000190300780c */ /* 0x000fe40003f04270 */
[----:B------:R-:W-:Y:S02]  /*1a0f0*/  FMNMX.FTZ R186, R53, R186, !PT ;  /* 0x000000ba35ba7209 */ /* 0x000fe40007810000 */
[----:B------:R-:W-:Y:S02]  /*1a100*/  FSEL R35, R35, -INF , P0 ;  /* 0xff80000023237808 */ /* 0x000fe40000000000 */
[----:B------:R-:W-:Y:S02]  /*1a110*/  FMNMX.FTZ R186, R64, R186, !PT ;  /* 0x000000ba40ba7209 */ /* 0x000fe40007810000 */
[----:B------:R-:W-:Y:S02]  /*1a120*/  ISETP.GT.AND P1, PT, R3, 0x20, PT ;  /* 0x000000200300780c */ /* 0x000fe40003f24270 */
[----:B------:R-:W-:Y:S02]  /*1a130*/  FMNMX.FTZ R186, R65, R186, !PT ;  /* 0x000000ba41ba7209 */ /* 0x000fe40007810000 */
[----:B------:R-:W-:Y:S02]  /*1a140*/  FMNMX.FTZ R185, R34, R185, !PT ;  /* 0x000000b922b97209 */ /* 0x000fe40007810000 */
[C---:B------:R-:W-:Y:S01]  /*1a150*/  ISETP.GT.AND P3, PT, R3.reuse, 0x38, PT ;  /* 0x000000380300780c */ /* 0x040fe20003f64270 */
[----:B------:R-:W1:Y:S01]  /*1a160*/  SHFL.BFLY PT, R4, R186, 0x2, 0x1f ;  /* 0x0c401f00ba047f89 */ /* 0x000e6200000e0000 */
[----:B------:R-:W-:Y:S02]  /*1a170*/  ISETP.GT.AND P0, PT, R3, 0x21, PT ;  /* 0x000000210300780c */ /* 0x000fe40003f04270 */
[----:B------:R-:W-:Y:S02]  /*1a180*/  FSEL R38, R38, -INF , P1 ;  /* 0xff80000026267808 */ /* 0x000fe40000800000 */
[----:B------:R-:W-:Y:S02]  /*1a190*/  FMNMX.FTZ R185, R35, R185, !PT ;  /* 0x000000b923b97209 */ /* 0x000fe40007810000 */
[----:B------:R-:W-:Y:S02]  /*1a1a0*/  FSEL R66, R66, -INF , P3 ;  /* 0xff80000042427808 */ /* 0x000fe40001800000 */
[----:B------:R-:W-:Y:S02]  /*1a1b0*/  ISETP.GT.AND P3, PT, R2, 0x18, PT ;  /* 0x000000180200780c */ /* 0x000fe40003f64270 */
[----:B------:R-:W-:Y:S02]  /*1a1c0*/  FSEL R39, R39, -INF , P0 ;  /* 0xff80000027277808 */ /* 0x000fe40000000000 */
[C---:B------:R-:W-:Y:S02]  /*1a1d0*/  ISETP.GT.AND P1, PT, R3.reuse, 0x28, PT ;  /* 0x000000280300780c */ /* 0x040fe40003f24270 */
[----:B------:R-:W-:Y:S02]  /*1a1e0*/  ISETP.GT.AND P0, PT, R3, 0x29, PT ;  /* 0x000000290300780c */ /* 0x000fe40003f04270 */
[----:B------:R-:W-:Y:S02]  /*1a1f0*/  FMNMX.FTZ R185, R38, R185, !PT ;  /* 0x000000b926b97209 */ /* 0x000fe40007810000 */
[----:B------:R-:W-:Y:S02]  /*1a200*/  FSEL R28, R28, -INF , P3 ;  /* 0xff8000001c1c7808 */ /* 0x000fe40001800000 */
[----:B------:R-:W-:Y:S02]  /*1a210*/  ISETP.GT.AND P3, PT, R2, 0x20, PT ;  /* 0x000000200200780c */ /* 0x000fe40003f64270 */
[----:B------:R-:W-:Y:S02]  /*1a220*/  FSEL R50, R50, -INF , P1 ;  /* 0xff80000032327808 */ /* 0x000fe40000800000 */
[----:B-1----:R-:W-:Y:S02]  /*1a230*/  FMNMX.FTZ R186, R186, R4, !PT ;  /* 0x00000004baba7209 */ /* 0x002fe40007810000 */
[----:B------:R-:W-:Y:S02]  /*1a240*/  FSEL R51, R51, -INF , P0 ;  /* 0xff80000033337808 */ /* 0x000fe40000000000 */
[----:B------:R-:W-:Y:S01]  /*1a250*/  ISETP.GT.AND P2, PT, R182, 0x10, PT ;  /* 0x00000010b600780c */ /* 0x000fe20003f44270 */
[----:B------:R-:W1:Y:S01]  /*1a260*/  SHFL.BFLY PT, R5, R186, 0x1, 0x1f ;  /* 0x0c201f00ba057f89 */ /* 0x000e6200000e0000 */
[C---:B------:R-:W-:Y:S02]  /*1a270*/  ISETP.GT.AND P1, PT, R2.reuse, 0x10, PT ;  /* 0x000000100200780c */ /* 0x040fe40003f24270 */
[----:B------:R-:W-:Y:S02]  /*1a280*/  ISETP.GT.AND P0, PT, R2, 0x11, PT ;  /* 0x000000110200780c */ /* 0x000fe40003f04270 */
[----:B------:R-:W-:Y:S02]  /*1a290*/  FMNMX.FTZ R185, R39, R185, !PT ;  /* 0x000000b927b97209 */ /* 0x000fe40007810000 */
[----:B------:R-:W-:Y:S02]  /*1a2a0*/  FSEL R40, R40, -INF , P3 ;  /* 0xff80000028287808 */ /* 0x000fe40001800000 */
[----:B------:R-:W-:Y:S02]  /*1a2b0*/  ISETP.GT.AND P3, PT, R2, 0x31, PT ;  /* 0x000000310200780c */ /* 0x000fe40003f64270 */
[----:B------:R-:W-:Y:S02]  /*1a2c0*/  FSEL R26, R26, -INF , P2 ;  /* 0xff8000001a1a7808 */ /* 0x000fe40001000000 */
[----:B------:R-:W-:Y:S02]  /*1a2d0*/  FSEL R24, R24, -INF , P1 ;  /* 0xff80000018187808 */ /* 0x000fe40000800000 */
[----:B------:R-:W-:Y:S02]  /*1a2e0*/  FSEL R25, R25, -INF , P0 ;  /* 0xff80000019197808 */ /* 0x000fe40000000000 */
[----:B------:R-:W-:Y:S02]  /*1a2f0*/  ISETP.GT.AND P0, PT, R182, 0x11, PT ;  /* 0x00000011b600780c */ /* 0x000fe40003f04270 */
[C---:B------:R-:W-:Y:S02]  /*1a300*/  ISETP.GT.AND P1, PT, R3.reuse, 0x39, PT ;  /* 0x000000390300780c */ /* 0x040fe40003f24270 */
[----:B------:R-:W-:Y:S02]  /*1a310*/  ISETP.GT.AND P2, PT, R2, 0x19, PT ;  /* 0x000000190200780c */ /* 0x000fe40003f44270 */
[----:B------:R-:W-:Y:S02]  /*1a320*/  ISETP.GT.AND P5, PT, R3, 0x30, PT ;  /* 0x000000300300780c */ /* 0x000fe40003fa4270 */
[----:B-1----:R-:W-:Y:S02]  /*1a330*/  FMNMX.FTZ R186, R186, R5, !PT ;  /* 0x00000005baba7209 */ /* 0x002fe40007810000 */
[----:B------:R-:W-:Y:S02]  /*1a340*/  FMNMX.FTZ R185, R50, R185, !PT ;  /* 0x000000b932b97209 */ /* 0x000fe40007810000 */
[----:B------:R-:W-:Y:S01]  /*1a350*/  FSEL R57, R57, -INF , P3 ;  /* 0xff80000039397808 */ /* 0x000fe20001800000 */
[C---:B------:R-:W-:Y:S01]  /*1a360*/  FMUL.FTZ R6, R186.reuse, c[0x0][0x2d0] ;  /* 0x0000b400ba067a20 */ /* 0x040fe20000410000 */
[----:B------:R-:W-:Y:S02]  /*1a370*/  FSETP.NEU.FTZ.AND P3, PT, R186, -INF , PT ;  /* 0xff800000ba00780b */ /* 0x000fe40003f7d000 */
[----:B------:R-:W-:Y:S02]  /*1a380*/  FSEL R67, R67, -INF , P1 ;  /* 0xff80000043437808 */ /* 0x000fe40000800000 */
[----:B------:R-:W-:Y:S02]  /*1a390*/  FSEL R27, R27, -INF , P0 ;  /* 0xff8000001b1b7808 */ /* 0x000fe40000000000 */
[C---:B------:R-:W-:Y:S02]  /*1a3a0*/  ISETP.GT.AND P1, PT, R182.reuse, 0x18, PT ;  /* 0x00000018b600780c */ /* 0x040fe40003f24270 */
[----:B------:R-:W-:Y:S02]  /*1a3b0*/  FSEL R29, R29, -INF , P2 ;  /* 0xff8000001d1d7808 */ /* 0x000fe40001000000 */
[----:B------:R-:W-:Y:S02]  /*1a3c0*/  ISETP.GT.AND P0, PT, R182, 0x19, PT ;  /* 0x00000019b600780c */ /* 0x000fe40003f04270 */
[----:B------:R-:W-:Y:S02]  /*1a3d0*/  ISETP.GT.AND P2, PT, R2, 0x21, PT ;  /* 0x000000210200780c */ /* 0x000fe40003f44270 */
[----:B------:R-:W-:Y:S02]  /*1a3e0*/  FSEL R54, R54, -INF , P5 ;  /* 0xff80000036367808 */ /* 0x000fe40002800000 */
[----:B------:R-:W-:Y:S02]  /*1a3f0*/  ISETP.GT.AND P4, PT, R3, 0x31, PT ;  /* 0x000000310300780c */ /* 0x000fe40003f84270 */
[----:B------:R-:W-:Y:S02]  /*1a400*/  FMNMX.FTZ R185, R51, R185, !PT ;  /* 0x000000b933b97209 */ /* 0x000fe40007810000 */
[----:B------:R-:W-:Y:S02]  /*1a410*/  FSEL R6, R6, RZ, P3 ;  /* 0x000000ff06067208 */ /* 0x000fe40001800000 */
[----:B------:R-:W-:Y:S02]  /*1a420*/  FSEL R209, R30, -INF , P1 ;  /* 0xff8000001ed17808 */ /* 0x000fe40000800000 */
[----:B------:R-:W-:Y:S01]  /*1a430*/  FSEL R208, R31, -INF , P0 ;  /* 0xff8000001fd07808 */ /* 0x000fe20000000000 */
[----:B------:R-:W-:Y:S01]  /*1a440*/  IMAD.MOV.U32 R31, RZ, RZ, R26 ;  /* 0x000000ffff1f7224 */ /* 0x000fe200078e001a */
[----:B------:R-:W-:Y:S01]  /*1a450*/  ISETP.GT.AND P1, PT, R182, 0x20, PT ;  /* 0x00000020b600780c */ /* 0x000fe20003f24270 */
[--C-:B------:R-:W-:Y:S01]  /*1a460*/  FFMA.FTZ R238, R65, c[0x0][0x2d0], -R6.reuse ;  /* 0x0000b40041ee7a23 */ /* 0x100fe20000010806 */
[----:B------:R-:W-:Y:S01]  /*1a470*/  FMNMX.FTZ R3, R247, R188, !PT ;  /* 0x000000bcf7037209 */ /* 0x000fe20007810000 */
[--C-:B------:R-:W-:Y:S01]  /*1a480*/  FFMA.FTZ R36, R36, c[0x0][0x2d0], -R6.reuse ;  /* 0x0000b40024247a23 */ /* 0x100fe20000010806 */
[----:B------:R-:W-:Y:S01]  /*1a490*/  ISETP.GT.AND P0, PT, R182, 0x21, PT ;  /* 0x00000021b600780c */ /* 0x000fe20003f04270 */
[--C-:B------:R-:W-:Y:S01]  /*1a4a0*/  FFMA.FTZ R237, R64, c[0x0][0x2d0], -R6.reuse ;  /* 0x0000b40040ed7a23 */ /* 0x100fe20000010806 */
[----:B------:R-:W-:Y:S02]  /*1a4b0*/  FSEL R41, R41, -INF , P2 ;  /* 0xff80000029297808 */ /* 0x000fe40001000000 */
[----:B------:R-:W-:Y:S02]  /*1a4c0*/  ISETP.GT.AND P2, PT, R2, 0x28, PT ;  /* 0x000000280200780c */ /* 0x000fe40003f44270 */
[----:B------:R-:W-:Y:S02]  /*1a4d0*/  FSEL R55, R55, -INF , P4 ;  /* 0xff80000037377808 */ /* 0x000fe40002000000 */
[----:B------:R-:W-:Y:S02]  /*1a4e0*/  FMNMX.FTZ R185, R54, R185, !PT ;  /* 0x000000b936b97209 */ /* 0x000fe40007810000 */
[----:B------:R-:W-:Y:S01]  /*1a4f0*/  FSEL R22, R42, -INF , P1 ;  /* 0xff8000002a167808 */ /* 0x000fe20000800000 */
[----:B------:R-:W-:Y:S01]  /*1a500*/  FFMA.FTZ R42, R32, c[0x0][0x2d0], -R6 ;  /* 0x0000b400202a7a23 */ /* 0x000fe20000010806 */
[C---:B------:R-:W-:Y:S01]  /*1a510*/  ISETP.GT.AND P4, PT, R2.reuse, 0x38, PT ;  /* 0x000000380200780c */ /* 0x040fe20003f84270 */
[----:B------:R-:W-:Y:S01]  /*1a520*/  IMAD.MOV.U32 R32, RZ, RZ, R208 ;  /* 0x000000ffff207224 */ /* 0x000fe200078e00d0 */
[----:B------:R-:W-:Y:S02]  /*1a530*/  FSEL R30, R43, -INF , P0 ;  /* 0xff8000002b1e7808 */ /* 0x000fe40000000000 */
[----:B------:R-:W-:Y:S02]  /*1a540*/  ISETP.GT.AND P0, PT, R2, 0x30, PT ;  /* 0x000000300200780c */ /* 0x000fe40003f04270 */
[----:B------:R-:W-:Y:S02]  /*1a550*/  FSEL R44, R44, -INF , P2 ;  /* 0xff8000002c2c7808 */ /* 0x000fe40001000000 */
[C---:B------:R-:W-:Y:S02]  /*1a560*/  ISETP.GT.AND P2, PT, R2.reuse, 0x39, PT ;  /* 0x000000390200780c */ /* 0x040fe40003f44270 */
[----:B------:R-:W-:Y:S02]  /*1a570*/  ISETP.GT.AND P1, PT, R2, 0x29, PT ;  /* 0x000000290200780c */ /* 0x000fe40003f24270 */
[----:B------:R-:W-:Y:S01]  /*1a580*/  FMNMX.FTZ R2, R246, R3, !PT ;  /* 0x00000003f6027209 */ /* 0x000fe20007810000 */
[--C-:B------:R-:W-:Y:S01]  /*1a590*/  FFMA.FTZ R3, R183, c[0x0][0x2d0], -R6.reuse ;  /* 0x0000b400b7037a23 */ /* 0x100fe20000010806 */
[----:B------:R-:W-:Y:S02]  /*1a5a0*/  FMNMX.FTZ R185, R55, R185, !PT ;  /* 0x000000b937b97209 */ /* 0x000fe40007810000 */
[----:B------:R-:W-:Y:S01]  /*1a5b0*/  FMNMX.FTZ R2, R220, R2, !PT ;  /* 0x00000002dc027209 */ /* 0x000fe20007810000 */
[----:B------:R1:W-:Y:S01]  /*1a5c0*/  MUFU.EX2 R250, R3 ;  /* 0x0000000300fa7308 */ /* 0x0003e20000000800 */
        /* <DEDUP_REMOVED lines=12> */
[----:B------:R-:W-:Y:S02]  /*1a690*/  FSEL R45, R45, -INF , P1 ;  /* 0xff8000002d2d7808 */ /* 0x000fe40000800000 */
[----:B-1----:R-:W-:Y:S01]  /*1a6a0*/  FMNMX.FTZ R3, R22, R2, !PT ;  /* 0x0000000216037209 */ /* 0x002fe20007810000 */
[--C-:B------:R-:W-:Y:S01]  /*1a6b0*/  FFMA.FTZ R2, R189, c[0x0][0x2d0], -R6.reuse ;  /* 0x0000b400bd027a23 */ /* 0x100fe20000010806 */
[----:B------:R-:W-:Y:S02]  /*1a6c0*/  FMNMX.FTZ R0, R24, R0, !PT ;  /* 0x0000000018007209 */ /* 0x000fe40007810000 */
[----:B------:R-:W-:Y:S01]  /*1a6d0*/  ISETP.GT.AND P1, PT, R182, 0x28, PT ;  /* 0x00000028b600780c */ /* 0x000fe20003f24270 */
[----:B------:R1:W-:Y:S01]  /*1a6e0*/  MUFU.EX2 R252, R2 ;  /* 0x0000000200fc7308 */ /* 0x0003e20000000800 */
[----:B------:R-:W-:Y:S02]  /*1a6f0*/  FMNMX.FTZ R0, R25, R0, !PT ;  /* 0x0000000019007209 */ /* 0x000fe40007810000 */
[----:B------:R-:W-:Y:S02]  /*1a700*/  FSEL R251, R46, -INF , P1 ;  /* 0xff8000002efb7808 */ /* 0x000fe40000800000 */
[----:B---3--:R-:W-:Y:S02]  /*1a710*/  FMNMX.FTZ R185, R185, R4, !PT ;  /* 0x00000004b9b97209 */ /* 0x008fe40007810000 */
[----:B------:R-:W-:Y:S02]  /*1a720*/  FMNMX.FTZ R0, R28, R0, !PT ;  /* 0x000000001c007209 */ /* 0x000fe40007810000 */
[----:B------:R-:W-:Y:S01]  /*1a730*/  FMNMX.FTZ R3, R30, R3, !PT ;  /* 0x000000031e037209 */ /* 0x000fe20007810000 */
[----:B------:R-:W3:Y:S01]  /*1a740*/  SHFL.BFLY PT, R4, R185, 0x1, 0x1f ;  /* 0x0c201f00b9047f89 */ /* 0x000ee200000e0000 */
[----:B------:R-:W-:Y:S02]  /*1a750*/  FMNMX.FTZ R0, R29, R0, !PT ;  /* 0x000000001d007209 */ /* 0x000fe40007810000 */
[----:B------:R-:W-:Y:S02]  /*1a760*/  FSEL R56, R56, -INF , P0 ;  /* 0xff80000038387808 */ /* 0x000fe40000000000 */
[----:B------:R-:W-:Y:S02]  /*1a770*/  FMNMX.FTZ R0, R40, R0, !PT ;  /* 0x0000000028007209 */ /* 0x000fe40007810000 */
[----:B------:R-:W-:Y:S02]  /*1a780*/  FSEL R61, R61, -INF , P2 ;  /* 0xff8000003d3d7808 */ /* 0x000fe40001000000 */
[----:B------:R-:W-:Y:S02]  /*1a790*/  FMNMX.FTZ R0, R41, R0, !PT ;  /* 0x0000000029007209 */ /* 0x000fe40007810000 */
[----:B------:R-:W-:Y:S02]  /*1a7a0*/  ISETP.GT.AND P2, PT, R182, 0x31, PT ;  /* 0x00000031b600780c */ /* 0x000fe40003f44270 */
[----:B------:R-:W-:Y:S02]  /*1a7b0*/  FMNMX.FTZ R0, R44, R0, !PT ;  /* 0x000000002c007209 */ /* 0x000fe40007810000 */
[----:B-1----:R-:W-:Y:S01]  /*1a7c0*/  FMNMX.FTZ R2, R251, R3, !PT ;  /* 0x00000003fb027209 */ /* 0x002fe20007810000 */
[----:B------:R-:W-:Y:S01]  /*1a7d0*/  FFMA.FTZ R3, R16, c[0x0][0x2d0], -R6 ;  /* 0x0000b40010037a23 */ /* 0x000fe20000010806 */
[----:B------:R-:W-:Y:S02]  /*1a7e0*/  FMNMX.FTZ R0, R45, R0, !PT ;  /* 0x000000002d007209 */ /* 0x000fe40007810000 */
[----:B------:R-:W-:Y:S01]  /*1a7f0*/  LOP3.LUT P5, RZ, R248, 0x1, RZ, 0xc0, !PT ;  /* 0x00000001f8ff7812 */ /* 0x000fe200078ac0ff */
[----:B------:R1:W-:Y:S01]  /*1a800*/  MUFU.EX2 R46, R3 ;  /* 0x00000003002e7308 */ /* 0x0003e20000000800 */
[----:B------:R-:W-:Y:S02]  /*1a810*/  FMNMX.FTZ R0, R56, R0, !PT ;  /* 0x0000000038007209 */ /* 0x000fe40007810000 */
[----:B------:R-:W-:Y:S01]  /*1a820*/  FSEL R248, R59, -INF , P2 ;  /* 0xff8000003bf87808 */ /* 0x000fe20001000000 */
[----:B------:R-:W-:Y:S01]  /*1a830*/  IMAD.MOV.U32 R59, RZ, RZ, R22 ;  /* 0x000000ffff3b7224 */ /* 0x000fe200078e0016 */
[----:B---3--:R-:W-:Y:S02]  /*1a840*/  FMNMX.FTZ R185, R185, R4, !PT ;  /* 0x00000004b9b97209 */ /* 0x008fe40007810000 */
[----:B------:R-:W-:Y:S02]  /*1a850*/  FSEL R60, R60, -INF , P4 ;  /* 0xff8000003c3c7808 */ /* 0x000fe40002000000 */
[C---:B------:R-:W-:Y:S01]  /*1a860*/  FSETP.NEU.FTZ.AND P2, PT, R185.reuse, -INF , PT ;  /* 0xff800000b900780b */ /* 0x040fe20003f5d000 */
[----:B------:R-:W-:Y:S01]  /*1a870*/  FMUL.FTZ R8, R185, c[0x0][0x2d0] ;  /* 0x0000b400b9087a20 */ /* 0x000fe20000410000 */
        /* <DEDUP_REMOVED lines=8> */
[----:B------:R-:W-:Y:S01]  /*1a900*/  PLOP3.LUT P4, PT, PT, PT, UP1, 0x80, 0x0 ;  /* 0x000000000000781c */ /* 0x000fe20003f8f018 */
[--C-:B-1----:R-:W-:Y:S01]  /*1a910*/  FFMA.FTZ R3, R190, c[0x0][0x2d0], -R8.reuse ;  /* 0x0000b400be037a23 */ /* 0x102fe20000010808 */
[C---:B------:R-:W-:Y:S01]  /*1a920*/  ISETP.GT.AND P0, PT, R182.reuse, 0x29, PT ;  /* 0x00000029b600780c */ /* 0x040fe20003f04270 */
[----:B------:R-:W1:Y:S01]  /*1a930*/  SHFL.BFLY PT, R184, R0, 0x2, 0x1f ;  /* 0x0c401f0000b87f89 */ /* 0x000e6200000e0000 */
[----:B------:R-:W-:Y:S01]  /*1a940*/  MUFU.EX2 R190, R4 ;  /* 0x0000000400be7308 */ /* 0x000fe20000000800 */
[----:B------:R-:W-:Y:S01]  /*1a950*/  ISETP.GT.AND P1, PT, R182, 0x38, PT ;  /* 0x00000038b600780c */ /* 0x000fe20003f24270 */
[--C-:B------:R-:W-:Y:S01]  /*1a960*/  FFMA.FTZ R219, R219, c[0x0][0x2d0], -R8.reuse ;  /* 0x0000b400dbdb7a23 */ /* 0x100fe20000010808 */
[----:B------:R-:W-:Y:S01]  /*1a970*/  FSEL R249, R47, -INF , P0 ;  /* 0xff8000002ff97808 */ /* 0x000fe20000000000 */
[--C-:B------:R-:W-:Y:S01]  /*1a980*/  FFMA.FTZ R239, R66, c[0x0][0x2d0], -R8.reuse ;  /* 0x0000b40042ef7a23 */ /* 0x100fe20000010808 */
[----:B------:R-:W-:Y:S01]  /*1a990*/  ISETP.GT.AND P0, PT, R182, 0x39, PT ;  /* 0x00000039b600780c */ /* 0x000fe20003f04270 */
[--C-:B------:R-:W-:Y:S01]  /*1a9a0*/  FFMA.FTZ R233, R67, c[0x0][0x2d0], -R8.reuse ;  /* 0x0000b40043e97a23 */ /* 0x100fe20000010808 */
[----:B------:R-:W-:Y:S01]  /*1a9b0*/  FMNMX.FTZ R2, R249, R2, !PT ;  /* 0x00000002f9027209 */ /* 0x000fe20007810000 */
[--C-:B------:R-:W-:Y:S01]  /*1a9c0*/  FFMA.FTZ R221, R221, c[0x0][0x2d0], -R8.reuse ;  /* 0x0000b400dddd7a23 */ /* 0x100fe20000010808 */
[----:B------:R-:W-:Y:S01]  /*1a9d0*/  FSEL R222, R62, -INF , P1 ;  /* 0xff8000003ede7808 */ /* 0x000fe20000800000 */
[----:B------:R4:W-:Y:S01]  /*1a9e0*/  MUFU.EX2 R215, R3 ;  /* 0x0000000300d77308 */ /* 0x0009e20000000800 */
[----:B------:R-:W-:Y:S01]  /*1a9f0*/  FMNMX.FTZ R2, R223, R2, !PT ;  /* 0x00000002df027209 */ /* 0x000fe20007810000 */
[----:B------:R-:W-:Y:S01]  /*1aa00*/  FFMA.FTZ R62, R55, c[0x0][0x2d0], -R8 ;  /* 0x0000b400373e7a23 */ /* 0x000fe20000010808 */
[----:B------:R-:W-:Y:S02]  /*1aa10*/  FSEL R183, R63, -INF , P0 ;  /* 0xff8000003fb77808 */ /* 0x000fe40000000000 */
[----:B-1----:R-:W-:Y:S02]  /*1aa20*/  FMNMX.FTZ R184, R0, R184, !PT ;  /* 0x000000b800b87209 */ /* 0x002fe40007810000 */
[----:B------:R-:W-:Y:S01]  /*1aa30*/  FMNMX.FTZ R0, R248, R2, !PT ;  /* 0x00000002f8007209 */ /* 0x000fe20007810000 */
[----:B------:R-:W-:Y:S02]  /*1aa40*/  FFMA.FTZ R2, R17, c[0x0][0x2d0], -R6 ;  /* 0x0000b40011027a23 */ /* 0x000fe40000010806 */
[----:B------:R-:W1:Y:S01]  /*1aa50*/  SHFL.BFLY PT, R5, R184, 0x1, 0x1f ;  /* 0x0c201f00b8057f89 */ /* 0x000e6200000e0000 */
[----:B------:R-:W-:Y:S01]  /*1aa60*/  FMNMX.FTZ R0, R222, R0, !PT ;  /* 0x00000000de007209 */ /* 0x000fe20007810000 */
[----:B------:R3:W-:Y:S03]  /*1aa70*/  MUFU.EX2 R63, R2 ;  /* 0x00000002003f7308 */ /* 0x0007e60000000800 */
[----:B------:R-:W-:Y:S02]  /*1aa80*/  FMNMX.FTZ R0, R183, R0, !PT ;  /* 0x00000000b7007209 */ /* 0x000fe40007810000 */
[----:B----4-:R-:W-:Y:S04]  /*1aa90*/  @P4 IADD3 R3, P1, R12, UR18, RZ ;  /* 0x000000120c034c10 */ /* 0x010fe8000ff3e0ff */
[----:B------:R-:W-:Y:S02]  /*1aaa0*/  @P4 LEA R12, P0, R3, c[0x0][0x1c8], 0x1 ;  /* 0x00007200030c4a11 */ /* 0x000fe400078008ff */
[----:B--2---:R-:W-:Y:S04]  /*1aab0*/  @P4 IADD3.X R4, R15, UR15, RZ, P1, !PT ;  /* 0x0000000f0f044c10 */ /* 0x004fe80008ffe4ff */
[----:B------:R-:W-:Y:S01]  /*1aac0*/  @P4 LEA.HI.X R13, R3, c[0x0][0x1cc], R4, 0x1, P0 ;  /* 0x00007300030d4a11 */ /* 0x000fe200000f0c04 */
[----:B------:R-:W-:Y:S01]  /*1aad0*/  FFMA.FTZ R4, R18, c[0x0][0x2d0], -R8 ;  /* 0x0000b40012047a23 */ /* 0x000fe20000010808 */
[----:B------:R-:W-:Y:S01]  /*1aae0*/  @P4 IADD3 R3, P0, R10, UR18, RZ ;  /* 0x000000120a034c10 */ /* 0x000fe2000ff1e0ff */
[----:B------:R-:W-:Y:S01]  /*1aaf0*/  @UP1 UIADD3 UR18, UP0, UR10, 0x80, URZ ;  /* 0x000000800a121890 */ /* 0x000fe2000ff1e03f */
[--C-:B------:R-:W-:Y:S01]  /*1ab00*/  FFMA.FTZ R18, R37, c[0x0][0x2d0], -R6.reuse ;  /* 0x0000b40025127a23 */ /* 0x100fe20000010806 */
[----:B------:R2:W-:Y:S01]  /*1ab10*/  MUFU.EX2 R43, R4 ;  /* 0x00000004002b7308 */ /* 0x0005e20000000800 */
[----:B------:R4:W-:Y:S01]  /*1ab20*/  @P4 LDGSTS.E.BYPASS.LTC128B.128 [R244+0x4100], [R12.64], !P6 ;  /* 0x041000000cf44fae */ /* 0x0009e2000f101d5c */
[----:B-1----:R-:W-:Y:S01]  /*1ab30*/  FMNMX.FTZ R184, R184, R5, !PT ;  /* 0x00000005b8b87209 */ /* 0x002fe20007810000 */
[----:B------:R-:W-:Y:S03]  /*1ab40*/  FFMA.FTZ R37, R48, c[0x0][0x2d0], -R6 ;  /* 0x0000b40030257a23 */ /* 0x000fe60000010806 */
[C---:B------:R-:W-:Y:S03]  /*1ab50*/  FSETP.NEU.FTZ.AND P1, PT, R184.reuse, -INF , PT ;  /* 0xff800000b800780b */ /* 0x040fe60003f3d000 */
[----:B---3--:R-:W1:Y:S01]  /*1ab60*/  SHFL.BFLY PT, R2, R0, 0x2, 0x1f ;  /* 0x0c401f0000027f89 */ /* 0x008e6200000e0000 */
[----:B--2---:R-:W-:Y:S01]  /*1ab70*/  @P4 IADD3.X R4, R7, UR15, RZ, P0, !PT ;  /* 0x0000000f07044c10 */ /* 0x004fe200087fe4ff */
[----:B------:R-:W-:Y:S01]  /*1ab80*/  FMUL.FTZ R7, R184, c[0x0][0x2d0] ;  /* 0x0000b400b8077a20 */ /* 0x000fe20000410000 */
[----:B------:R-:W-:Y:S01]  /*1ab90*/  @P4 LEA R14, P0, R3, c[0x0][0x1c8], 0x1 ;  /* 0x00007200030e4a11 */ /* 0x000fe200078008ff */
[----:B------:R-:W-:Y:S03]  /*1aba0*/  @UP1 UIADD3.X UR15, URZ, UR17, URZ, UP0, !UPT ;  /* 0x000000113f0f1290 */ /* 0x000fe600087fe43f */
[----:B------:R-:W-:Y:S02]  /*1abb0*/  FSEL R7, R7, RZ, P1 ;  /* 0x000000ff07077208 */ /* 0x000fe40000800000 */
[----:B------:R-:W-:Y:S02]  /*1abc0*/  @P4 LEA.HI.X R15, R3, c[0x0][0x1cc], R4, 0x1, P0 ;  /* 0x00007300030f4a11 */ /* 0x000fe400000f0c04 */
[----:B-1----:R-:W-:Y:S01]  /*1abd0*/  FMNMX.FTZ R0, R0, R2, !PT ;  /* 0x0000000200007209 */ /* 0x002fe20007810000 */
[--C-:B------:R-:W-:Y:S01]  /*1abe0*/  FFMA.FTZ R3, R216, c[0x0][0x2d0], -R7.reuse ;  /* 0x0000b400d8037a23 */ /* 0x100fe20000010807 */
[----:B------:R-:W-:Y:S01]  /*1abf0*/  @P4 IADD3 R4, P0, R12, UR19, RZ ;  /* 0x000000130c044c10 */ /* 0x000fe2000ff1e0ff */
[--C-:B------:R-:W-:Y:S01]  /*1ac00*/  FFMA.FTZ R2, R19, c[0x0][0x2d0], -R8.reuse ;  /* 0x0000b40013027a23 */ /* 0x100fe20000010808 */
[----:B------:R1:W-:Y:S01]  /*1ac10*/  @P4 LDGSTS.E.BYPASS.LTC128B.128 [R244+0x6100], [R14.64], !P5 ;  /* 0x061000000ef44fae */ /* 0x0003e2000e901d5c */
[----:B------:R2:W-:Y:S01]  /*1ac20*/  MUFU.EX2 R214, R3 ;  /* 0x0000000300d67308 */ /* 0x0005e20000000800 */
[----:B------:R-:W-:Y:S01]  /*1ac30*/  @P4 IADD3.X R5, R13, UR20, RZ, P0, !PT ;  /* 0x000000140d054c10 */ /* 0x000fe200087fe4ff */
[----:B------:R-:W-:Y:S01]  /*1ac40*/  FFMA.FTZ R216, R35, c[0x0][0x2d0], -R8 ;  /* 0x0000b40023d87a23 */ /* 0x000fe20000010808 */
[----:B------:R-:W-:Y:S01]  /*1ac50*/  @P4 IADD3 R10, P0, R4, UR19, RZ ;  /* 0x00000013040a4c10 */ /* 0x000fe2000ff1e0ff */
[--C-:B------:R-:W-:Y:S02]  /*1ac60*/  FFMA.FTZ R240, R56, c[0x0][0x2d0], -R7.reuse ;  /* 0x0000b40038f07a23 */ /* 0x100fe40000010807 */
[--C-:B------:R-:W-:Y:S01]  /*1ac70*/  FFMA.FTZ R224, R57, c[0x0][0x2d0], -R7.reuse ;  /* 0x0000b40039e07a23 */ /* 0x100fe20000010807 */
[C---:B------:R-:W-:Y:S01]  /*1ac80*/  @P4 IADD3.X R11, R5.reuse, UR20, RZ, P0, !PT ;  /* 0x00000014050b4c10 */ /* 0x040fe200087fe4ff */
[----:B------:R3:W-:Y:S01]  /*1ac90*/  @P4 LDGSTS.E.BYPASS.LTC128B.128 [R244+0x4900], [R4.64], !P6 ;  /* 0x0490000004f44fae */ /* 0x0007e2000f101d5c */
[----:B------:R-:W-:Y:S01]  /*1aca0*/  @P4 IADD3 R16, P0, R4, UR18, RZ ;  /* 0x0000001204104c10 */ /* 0x000fe2000ff1e0ff */
[----:B------:R-:W1:Y:S01]  /*1acb0*/  MUFU.EX2 R242, R2 ;  /* 0x0000000200f27308 */ /* 0x000e620000000800 */
[--C-:B------:R-:W-:Y:S02]  /*1acc0*/  FFMA.FTZ R231, R60, c[0x0][0x2d0], -R7.reuse ;  /* 0x0000b4003ce77a23 */ /* 0x100fe40000010807 */
[----:B------:R-:W-:Y:S01]  /*1acd0*/  @P4 IADD3.X R17, R5, UR15, RZ, P0, !PT ;  /* 0x0000000f05114c10 */ /* 0x000fe200087fe4ff */
[--C-:B------:R-:W-:Y:S01]  /*1ace0*/  FFMA.FTZ R241, R61, c[0x0][0x2d0], -R7.reuse ;  /* 0x0000b4003df17a23 */ /* 0x100fe20000010807 */
[----:B----4-:R-:W-:Y:S01]  /*1acf0*/  @P4 IADD3 R12, P0, R10, UR19, RZ ;  /* 0x000000130a0c4c10 */ /* 0x010fe2000ff1e0ff */
[----:B------:R3:W-:Y:S01]  /*1ad00*/  @P4 LDGSTS.E.BYPASS.LTC128B.128 [R244+0x6900], [R4.64+0x80], !P5 ;  /* 0x0690008004f44fae */ /* 0x0007e2000e901d5c */
[--C-:B------:R-:W-:Y:S02]  /*1ad10*/  FFMA.FTZ R44, R44, c[0x0][0x2d0], -R7.reuse ;  /* 0x0000b4002c2c7a23 */ /* 0x100fe40000010807 */
[----:B------:R-:W-:Y:S01]  /*1ad20*/  @P4 IADD3.X R13, R11, UR20, RZ, P0, !PT ;  /* 0x000000140b0d4c10 */ /* 0x000fe200087fe4ff */
[--C-:B------:R-:W-:Y:S02]  /*1ad30*/  FFMA.FTZ R40, R40, c[0x0][0x2d0], -R7.reuse ;  /* 0x0000b40028287a23 */ /* 0x100fe40000010807 */
[--C-:B------:R-:W-:Y:S02]  /*1ad40*/  FFMA.FTZ R41, R41, c[0x0][0x2d0], -R7.reuse ;  /* 0x0000b40029297a23 */ /* 0x100fe40000010807 */
[----:B--2---:R-:W-:Y:S01]  /*1ad50*/  FFMA.FTZ R3, R9, c[0x0][0x2d0], -R7 ;  /* 0x0000b40009037a23 */ /* 0x004fe20000010807 */
[----:B------:R2:W-:Y:S01]  /*1ad60*/  @P4 LDGSTS.E.BYPASS.LTC128B.128 [R244+0x5100], [R10.64], !P6 ;  /* 0x051000000af44fae */ /* 0x0005e2000f101d5c */
[----:B------:R-:W-:Y:S02]  /*1ad70*/  FFMA.FTZ R9, R53, c[0x0][0x2d0], -R6 ;  /* 0x0000b40035097a23 */ /* 0x000fe40000010806 */
[----:B------:R4:W2:Y:S01]  /*1ad80*/  MUFU.EX2 R189, R3 ;  /* 0x0000000300bd7308 */ /* 0x0008a20000000800 */
[--C-:B------:R-:W-:Y:S01]  /*1ad90*/  FFMA.FTZ R19, R51, c[0x0][0x2d0], -R8.reuse ;  /* 0x0000b40033137a23 */ /* 0x100fe20000010808 */
[----:B------:R-:W-:Y:S01]  /*1ada0*/  MOV R51, R27 ;  /* 0x0000001b00337202 */ /* 0x000fe20000000f00 */
[----:B------:R-:W-:Y:S02]  /*1adb0*/  IMAD.MOV.U32 R65, RZ, RZ, R9 ;  /* 0x000000ffff417224 */ /* 0x000fe400078e0009 */
[----:B------:R2:W-:Y:S01]  /*1adc0*/  @P4 LDGSTS.E.BYPASS.LTC128B.128 [R244+0x7100], [R16.64], !P5 ;  /* 0x0710000010f44fae */ /* 0x0005e2000e901d5c */
[----:B-1----:R-:W-:Y:S01]  /*1add0*/  F2FP.BF16.PACK_AB R191, R242, R43 ;  /* 0x0000002bf2bf723e */ /* 0x002fe200000010ff */
[----:B------:R-:W-:Y:S06]  /*1ade0*/  IMAD.MOV.U32 R67, RZ, RZ, R19 ;  /* 0x000000ffff437224 */ /* 0x000fec00078e0013 */
[----:B------:R-:W1:Y:S01]  /*1adf0*/  SHFL.BFLY PT, R2, R0, 0x1, 0x1f ;  /* 0x0c201f0000027f89 */ /* 0x000e6200000e0000 */
[----:B---3--:R-:W-:Y:S07]  /*1ae00*/  FSEL R4, R186, RZ, P3 ;  /* 0x000000ffba047208 */ /* 0x008fee0001800000 */
[----:B------:R3:W-:Y:S01]  /*1ae10*/  @P4 LDGSTS.E.BYPASS.LTC128B.128 [R244+0x5900], [R12.64], !P6 ;  /* 0x059000000cf44fae */ /* 0x0007e2000f101d5c */
[--C-:B----4-:R-:W-:Y:S02]  /*1ae20*/  FFMA.FTZ R3, R217, c[0x0][0x2d0], -R7.reuse ;  /* 0x0000b400d9037a23 */ /* 0x110fe40000010807 */
[----:B------:R-:W-:Y:S02]  /*1ae30*/  FFMA.FTZ R217, R34, c[0x0][0x2d0], -R8 ;  /* 0x0000b40022d97a23 */ /* 0x000fe40000010808 */
[----:B------:R4:W3:Y:S01]  /*1ae40*/  MUFU.EX2 R26, R3 ;  /* 0x00000003001a7308 */ /* 0x0008e20000000800 */
[----:B------:R-:W-:Y:S01]  /*1ae50*/  FFMA.FTZ R34, R45, c[0x0][0x2d0], -R7 ;  /* 0x0000b4002d227a23 */ /* 0x000fe20000010807 */
[----:B------:R-:W-:Y:S01]  /*1ae60*/  MOV R45, R190 ;  /* 0x000000be002d7202 */ /* 0x000fe20000000f00 */
[----:B--2---:R-:W-:Y:S01]  /*1ae70*/  IMAD.MOV.U32 R56, RZ, RZ, R189 ;  /* 0x000000ffff387224 */ /* 0x004fe200078e00bd */
[----:B------:R-:W-:Y:S02]  /*1ae80*/  F2FP.BF16.PACK_AB R190, R63, R46 ;  /* 0x0000002e3fbe723e */ /* 0x000fe400000010ff */
[----:B------:R-:W-:Y:S02]  /*1ae90*/  F2FP.BF16.PACK_AB R189, R45, R215 ;  /* 0x000000d72dbd723e */ /* 0x000fe400000010ff */
[----:B------:R-:W-:Y:S02]  /*1aea0*/  F2FP.BF16.PACK_AB R208, R56, R214 ;  /* 0x000000d638d0723e */ /* 0x000fe400000010ff */
[----:B-1----:R-:W-:Y:S01]  /*1aeb0*/  FMNMX.FTZ R182, R0, R2, !PT ;  /* 0x0000000200b67209 */ /* 0x002fe20007810000 */
[--C-:B------:R-:W-:Y:S01]  /*1aec0*/  FFMA.FTZ R0, R218, c[0x0][0x2d0], -R7.reuse ;  /* 0x0000b400da007a23 */ /* 0x100fe20000010807 */
[----:B------:R-:W-:Y:S01]  /*1aed0*/  @P4 IADD3 R2, P0, R10, UR18, RZ ;  /* 0x000000120a024c10 */ /* 0x000fe2000ff1e0ff */
[--C-:B------:R-:W-:Y:S02]  /*1aee0*/  FFMA.FTZ R218, R28, c[0x0][0x2d0], -R7.reuse ;  /* 0x0000b4001cda7a23 */ /* 0x100fe40000010807 */
[----:B------:R-:W1:Y:S01]  /*1aef0*/  MUFU.EX2 R243, R0 ;  /* 0x0000000000f37308 */ /* 0x000e620000000800 */
[C---:B------:R-:W-:Y:S02]  /*1af00*/  FMUL.FTZ R212, R182.reuse, c[0x0][0x2d0] ;  /* 0x0000b400b6d47a20 */ /* 0x040fe40000410000 */
[----:B------:R-:W-:Y:S05]  /*1af10*/  FFMA.FTZ R10, R49, c[0x0][0x2d0], -R6 ;  /* 0x0000b400310a7a23 */ /* 0x000fea0000010806 */
[----:B------:R-:W-:Y:S02]  /*1af20*/  MOV R64, R10 ;  /* 0x0000000a00407202 */ /* 0x000fe40000000f00 */
[----:B----4-:R-:W-:Y:S02]  /*1af30*/  @P4 IADD3.X R3, R11, UR15, RZ, P0, !PT ;  /* 0x0000000f0b034c10 */ /* 0x010fe400087fe4ff */
[----:B------:R-:W-:Y:S02]  /*1af40*/  FSETP.NEU.FTZ.AND P0, PT, R182, -INF , PT ;  /* 0xff800000b600780b */ /* 0x000fe40003f1d000 */
[----:B---3--:R-:W-:Y:S01]  /*1af50*/  MOV R49, R26 ;  /* 0x0000001a00317202 */ /* 0x008fe20000000f00 */
[----:B------:R2:W-:Y:S01]  /*1af60*/  @P4 LDGSTS.E.BYPASS.LTC128B.128 [R244+0x7900], [R2.64], !P5 ;  /* 0x0790000002f44fae */ /* 0x0005e2000e901d5c */
[----:B------:R-:W-:Y:S01]  /*1af70*/  FSEL R212, R212, RZ, P0 ;  /* 0x000000ffd4d47208 */ /* 0x000fe20000000000 */
[----:B------:R-:W-:Y:S02]  /*1af80*/  FFMA.FTZ R26, R50, c[0x0][0x2d0], -R8 ;  /* 0x0000b400321a7a23 */ /* 0x000fe40000010808 */
[----:B------:R-:W-:Y:S02]  /*1af90*/  IMAD.MOV.U32 R50, RZ, RZ, R36 ;  /* 0x000000ffff327224 */ /* 0x000fe400078e0024 */
[--C-:B------:R-:W-:Y:S02]  /*1afa0*/  FFMA.FTZ R5, R245, c[0x0][0x2d0], -R212.reuse ;  /* 0x0000b400f5057a23 */ /* 0x100fe400000108d4 */
[----:B------:R-:W-:Y:S01]  /*1afb0*/  FFMA.FTZ R245, R29, c[0x0][0x2d0], -R7 ;  /* 0x0000b4001df57a23 */ /* 0x000fe20000010807 */
[----:B-1----:R-:W-:Y:S01]  /*1afc0*/  F2FP.BF16.PACK_AB R210, R243, R49 ;  /* 0x00000031f3d2723e */ /* 0x002fe200000010ff */
[----:B------:R-:W-:Y:S01]  /*1afd0*/  FFMA.FTZ R0, R247, c[0x0][0x2d0], -R212 ;  /* 0x0000b400f7007a23 */ /* 0x000fe200000108d4 */
[----:B------:R1:W-:Y:S01]  /*1afe0*/  MUFU.EX2 R235, R5 ;  /* 0x0000000500eb7308 */ /* 0x0003e20000000800 */
[----:B------:R-:W-:Y:S01]  /*1aff0*/  FFMA.FTZ R247, R20, c[0x0][0x2d0], -R6 ;  /* 0x0000b40014f77a23 */ /* 0x000fe20000010806 */
[----:B------:R-:W0:Y:S01]  /*1b000*/  LDGDEPBAR ;  /* 0x00000000000079af */ /* 0x000e220000000000 */
[----:B------:R-:W-:Y:S02]  /*1b010*/  IMAD.MOV.U32 R66, RZ, RZ, R26 ;  /* 0x000000ffff427224 */ /* 0x000fe400078e001a */
[----:B------:R-:W-:Y:S05]  /*1b020*/  FFMA.FTZ R222, R222, c[0x0][0x2d0], -R212 ;  /* 0x0000b400dede7a23 */ /* 0x000fea00000108d4 */
[----:B------:R3:W-:Y:S01]  /*1b030*/  MUFU.EX2 R213, R0 ;  /* 0x0000000000d57308 */ /* 0x0007e20000000800 */
[----:B--2---:R-:W-:Y:S02]  /*1b040*/  FSEL R3, R185, RZ, P2 ;  /* 0x000000ffb9037208 */ /* 0x004fe40001000000 */
[----:B------:R-:W-:Y:S01]  /*1b050*/  FSEL R2, R184, RZ, P1 ;  /* 0x000000ffb8027208 */ /* 0x000fe20000800000 */
[----:B-1----:R-:W-:Y:S02]  /*1b060*/  FADD.FTZ R5, -R4, R180 ;  /* 0x000000b404057221 */ /* 0x002fe40000010100 */
[----:B------:R-:W-:Y:S02]  /*1b070*/  FADD.FTZ R4, -R3, R181 ;  /* 0x000000b503047221 */ /* 0x000fe40000010100 */
[----:B------:R-:W-:Y:S02]  /*1b080*/  FADD.FTZ R3, -R2, R187 ;  /* 0x000000bb02037221 */ /* 0x000fe40000010100 */
[----:B------:R-:W-:Y:S02]  /*1b090*/  FFMA.FTZ R187, R24, c[0x0][0x2d0], -R7 ;  /* 0x0000b40018bb7a23 */ /* 0x000fe40000010807 */
[----:B---3--:R-:W-:Y:S02]  /*1b0a0*/  FFMA.FTZ R0, R246, c[0x0][0x2d0], -R212 ;  /* 0x0000b400f6007a23 */ /* 0x008fe400000108d4 */
[----:B------:R-:W-:Y:S02]  /*1b0b0*/  FFMA.FTZ R246, R33, c[0x0][0x2d0], -R6 ;  /* 0x0000b40021f67a23 */ /* 0x000fe40000010806 */
[----:B------:R1:W2:Y:S01]  /*1b0c0*/  MUFU.EX2 R23, R0 ;  /* 0x0000000000177308 */ /* 0x0002a20000000800 */
[----:B------:R-:W-:Y:S02]  /*1b0d0*/  FFMA.FTZ R33, R54, c[0x0][0x2d0], -R8 ;  /* 0x0000b40036217a23 */ /* 0x000fe40000010808 */
[----:B-1----:R-:W-:Y:S02]  /*1b0e0*/  FFMA.FTZ R0, R220, c[0x0][0x2d0], -R212 ;  /* 0x0000b400dc007a23 */ /* 0x002fe400000108d4 */
[----:B------:R-:W-:Y:S05]  /*1b0f0*/  FFMA.FTZ R220, R21, c[0x0][0x2d0], -R6 ;  /* 0x0000b40015dc7a23 */ /* 0x000fea0000010806 */
[----:B------:R1:W3:Y:S01]  /*1b100*/  MUFU.EX2 R47, R0 ;  /* 0x00000000002f7308 */ /* 0x0002e20000000800 */
[----:B--2---:R-:W-:Y:S02]  /*1b110*/  IMAD.MOV.U32 R53, RZ, RZ, R23 ;  /* 0x000000ffff357224 */ /* 0x004fe400078e0017 */
[----:B------:R-:W2:Y:S01]  /*1b120*/  LDSM.16.MT88.4 R20, [R225+0x100] ;  /* 0x00010000e114783b */ /* 0x000ea20000004200 */
[----:B-1----:R-:W-:Y:S01]  /*1b130*/  FSEL R0, R182, RZ, P0 ;  /* 0x000000ffb6007208 */ /* 0x002fe20000000000 */
[----:B---3--:R-:W-:Y:S02]  /*1b140*/  IMAD.MOV.U32 R48, RZ, RZ, R47 ;  /* 0x000000ffff307224 */ /* 0x008fe400078e002f */
[----:B------:R-:W-:Y:S02]  /*1b150*/  FFMA.FTZ R47, R39, c[0x0][0x2d0], -R8 ;  /* 0x0000b400272f7a23 */ /* 0x000fe40000010808 */
[----:B------:R-:W-:Y:S01]  /*1b160*/  FADD.FTZ R2, -R0, R188 ;  /* 0x000000bc00027221 */ /* 0x000fe20000010100 */
[----:B------:R-:W-:Y:S01]  /*1b170*/  F2FP.BF16.PACK_AB R188, R252, R250 ;  /* 0x000000fafcbc723e */ /* 0x000fe200000010ff */
[----:B------:R-:W-:Y:S01]  /*1b180*/  FMUL.FTZ R0, R5, c[0x0][0x2d0] ;  /* 0x0000b40005007a20 */ /* 0x000fe20000410000 */
[----:B------:R-:W-:Y:S01]  /*1b190*/  F2FP.BF16.PACK_AB R211, R235, R48 ;  /* 0x00000030ebd3723e */ /* 0x000fe200000010ff */
[----:B------:R-:W-:Y:S02]  /*1b1a0*/  FFMA.FTZ R5, R52, c[0x0][0x2d0], -R6 ;  /* 0x0000b40034057a23 */ /* 0x000fe40000010806 */
[----:B------:R1:W3:Y:S01]  /*1b1b0*/  MUFU.EX2 R181, R0 ;  /* 0x0000000000b57308 */ /* 0x0002e20000000800 */
[----:B------:R-:W-:Y:S01]  /*1b1c0*/  IMAD.MOV.U32 R52, RZ, RZ, R209 ;  /* 0x000000ffff347224 */ /* 0x000fe200078e00d1 */
[----:B------:R-:W-:Y:S02]  /*1b1d0*/  F2FP.BF16.PACK_AB R209, R53, R213 ;  /* 0x000000d535d1723e */ /* 0x000fe400000010ff */
[----:B------:R-:W-:Y:S01]  /*1b1e0*/  MOV R35, R5 ;  /* 0x0000000500237202 */ /* 0x000fe20000000f00 */
[----:B-1----:R-:W-:Y:S02]  /*1b1f0*/  FMUL.FTZ R0, R4, c[0x0][0x2d0] ;  /* 0x0000b40004007a20 */ /* 0x002fe40000410000 */
[C---:B---3--:R-:W-:Y:S03]  /*1b200*/  FMUL.FTZ R4, R181.reuse, R192 ;  /* 0x000000c0b5047220 */ /* 0x048fe60000410000 */
[----:B------:R1:W3:Y:S01]  /*1b210*/  MUFU.EX2 R180, R0 ;  /* 0x0000000000b47308 */ /* 0x0002e20000000800 */
[C---:B------:R-:W-:Y:S01]  /*1b220*/  FMUL.FTZ R5, R181.reuse, R193 ;  /* 0x000000c1b5057220 */ /* 0x040fe20000410000 */
[----:B------:R-:W-:Y:S01]  /*1b230*/  MOV R193, R50 ;  /* 0x0000003200c17202 */ /* 0x000fe20000000f00 */
[C---:B------:R-:W-:Y:S01]  /*1b240*/  FMUL.FTZ R17, R181.reuse, R205 ;  /* 0x000000cdb5117220 */ /* 0x040fe20000410000 */
[----:B------:R-:W-:Y:S01]  /*1b250*/  MOV R205, R65 ;  /* 0x0000004100cd7202 */ /* 0x000fe20000000f00 */
[----:B------:R-:W-:Y:S02]  /*1b260*/  IMAD.MOV.U32 R65, RZ, RZ, R37 ;  /* 0x000000ffff417224 */ /* 0x000fe400078e0025 */
[----:B------:R-:W4:Y:S01]  /*1b270*/  LDSM.16.MT88.4 R36, [R226+0x100] ;  /* 0x00010000e224783b */ /* 0x000f220000004200 */
[C---:B------:R-:W-:Y:S02]  /*1b280*/  FMUL.FTZ R16, R181.reuse, R204 ;  /* 0x000000ccb5107220 */ /* 0x040fe40000410000 */
[----:B------:R-:W-:Y:S01]  /*1b290*/  IMAD.MOV.U32 R204, RZ, RZ, R33 ;  /* 0x000000ffffcc7224 */ /* 0x000fe200078e0021 */
[----:B------:R-:W-:Y:S01]  /*1b2a0*/  MUFU.EX2 R193, R193 ;  /* 0x000000c100c17308 */ /* 0x000fe20000000800 */
[C---:B------:R-:W-:Y:S01]  /*1b2b0*/  FMUL.FTZ R33, R181.reuse, R145 ;  /* 0x00000091b5217220 */ /* 0x040fe20000410000 */
[----:B------:R-:W-:Y:S01]  /*1b2c0*/  MOV R145, R67 ;  /* 0x0000004300917202 */ /* 0x000fe20000000f00 */
[----:B------:R-:W-:Y:S02]  /*1b2d0*/  IMAD.MOV.U32 R192, RZ, RZ, R66 ;  /* 0x000000ffffc07224 */ /* 0x000fe400078e0042 */
[C---:B------:R-:W-:Y:S02]  /*1b2e0*/  FMUL.FTZ R68, R181.reuse, R68 ;  /* 0x00000044b5447220 */ /* 0x040fe40000410000 */
[C---:B------:R-:W-:Y:S02]  /*1b2f0*/  FMUL.FTZ R69, R181.reuse, R69 ;  /* 0x00000045b5457220 */ /* 0x040fe40000410000 */
[C---:B------:R-:W-:Y:S02]  /*1b300*/  FMUL.FTZ R80, R181.reuse, R80 ;  /* 0x00000050b5507220 */ /* 0x040fe40000410000 */
[----:B------:R-:W-:Y:S02]  /*1b310*/  FMUL.FTZ R81, R181, R81 ;  /* 0x00000051b5517220 */ /* 0x000fe40000410000 */
[----:B-1----:R-:W-:Y:S02]  /*1b320*/  FMUL.FTZ R0, R3, c[0x0][0x2d0] ;  /* 0x0000b40003007a20 */ /* 0x002fe40000410000 */
[C---:B---3--:R-:W-:Y:S01]  /*1b330*/  FMUL.FTZ R6, R180.reuse, R194 ;  /* 0x000000c2b4067220 */ /* 0x048fe20000410000 */
[----:B------:R-:W-:Y:S01]  /*1b340*/  MOV R194, R52 ;  /* 0x0000003400c27202 */ /* 0x000fe20000000f00 */
[----:B------:R1:W3:Y:S01]  /*1b350*/  MUFU.EX2 R3, R0 ;  /* 0x0000000000037308 */ /* 0x0002e20000000800 */
[C---:B------:R-:W-:Y:S02]  /*1b360*/  FMUL.FTZ R19, R180.reuse, R207 ;  /* 0x000000cfb4137220 */ /* 0x040fe40000410000 */
[C---:B------:R-:W-:Y:S02]  /*1b370*/  FMUL.FTZ R50, R180.reuse, R162 ;  /* 0x000000a2b4327220 */ /* 0x040fe40000410000 */
[----:B------:R-:W-:Y:S02]  /*1b380*/  IMAD.MOV.U32 R207, RZ, RZ, R64 ;  /* 0x000000ffffcf7224 */ /* 0x000fe400078e0040 */
        /* <DEDUP_REMOVED lines=11> */
[----:B-1----:R-:W-:Y:S02]  /*1b440*/  FMUL.FTZ R0, R2, c[0x0][0x2d0] ;  /* 0x0000b40002007a20 */ /* 0x002fe40000410000 */
[----:B------:R-:W-:Y:S02]  /*1b450*/  FFMA.FTZ R2, R25, c[0x0][0x2d0], -R7 ;  /* 0x0000b40019027a23 */ /* 0x000fe40000010807 */
[C---:B------:R-:W-:Y:S01]  /*1b460*/  FMUL.FTZ R7, R180.reuse, R195 ;  /* 0x000000c3b4077220 */ /* 0x040fe20000410000 */
[----:B------:R-:W-:Y:S01]  /*1b470*/  MUFU.EX2 R176, R245 ;  /* 0x000000f500b07308 */ /* 0x000fe20000000800 */
[C---:B---3--:R-:W-:Y:S02]  /*1b480*/  FMUL.FTZ R8, R3.reuse, R196 ;  /* 0x000000c403087220 */ /* 0x048fe40000410000 */
[C---:B------:R-:W-:Y:S02]  /*1b490*/  FMUL.FTZ R9, R3.reuse, R197 ;  /* 0x000000c503097220 */ /* 0x040fe40000410000 */
[C---:B------:R-:W-:Y:S01]  /*1b4a0*/  FMUL.FTZ R12, R3.reuse, R200 ;  /* 0x000000c8030c7220 */ /* 0x040fe20000410000 */
[-C--:B--2---:R-:W-:Y:S04]  /*1b4b0*/  HMMA.16816.F32.BF16 R4, R188, R20.reuse, R4 ;  /* 0x00000014bc04723c */ /* 0x084fe80000041804 */
[----:B------:R-:W1:Y:S01]  /*1b4c0*/  MUFU.EX2 R0, R0 ;  /* 0x0000000000007308 */ /* 0x000e620000000800 */
[C---:B------:R-:W-:Y:S01]  /*1b4d0*/  FMUL.FTZ R13, R3.reuse, R201 ;  /* 0x000000c9030d7220 */ /* 0x040fe20000410000 */
[----:B------:R-:W-:Y:S01]  /*1b4e0*/  MOV R200, R58 ;  /* 0x0000003a00c87202 */ /* 0x000fe20000000f00 */
[----:B------:R-:W-:Y:S02]  /*1b4f0*/  IMAD.MOV.U32 R196, RZ, RZ, R18 ;  /* 0x000000ffffc47224 */ /* 0x000fe400078e0012 */
[C---:B------:R-:W-:Y:S03]  /*1b500*/  FMUL.FTZ R18, R180.reuse, R206 ;  /* 0x000000ceb4127220 */ /* 0x040fe60000410000 */
[C---:B------:R-:W-:Y:S02]  /*1b510*/  FMUL.FTZ R29, R3.reuse, R141 ;  /* 0x0000008d031d7220 */ /* 0x040fe40000410000 */
[----:B------:R-:W-:Y:S01]  /*1b520*/  IMAD.MOV.U32 R141, RZ, RZ, R30 ;  /* 0x000000ffff8d7224 */ /* 0x000fe200078e001e */
[----:B------:R-:W-:Y:S01]  /*1b530*/  MUFU.EX2 R200, R200 ;  /* 0x000000c800c87308 */ /* 0x000fe20000000800 */
[C---:B------:R-:W-:Y:S02]  /*1b540*/  FMUL.FTZ R24, R3.reuse, R136 ;  /* 0x0000008803187220 */ /* 0x040fe40000410000 */
[C---:B------:R-:W-:Y:S01]  /*1b550*/  FMUL.FTZ R25, R3.reuse, R137 ;  /* 0x0000008903197220 */ /* 0x040fe20000410000 */
[----:B------:R-:W-:Y:S01]  /*1b560*/  MOV R137, R43 ;  /* 0x0000002b00897202 */ /* 0x000fe20000000f00 */
[----:B------:R-:W-:Y:S01]  /*1b570*/  FMUL.FTZ R28, R3, R140 ;  /* 0x0000008c031c7220 */ /* 0x000fe20000410000 */
[----:B------:R-:W-:Y:S01]  /*1b580*/  MOV R140, R34 ;  /* 0x00000022008c7202 */ /* 0x000fe20000000f00 */
[----:B------:R-:W-:Y:S02]  /*1b590*/  IMAD.MOV.U32 R206, RZ, RZ, R35 ;  /* 0x000000ffffce7224 */ /* 0x000fe400078e0023 */
[C---:B------:R-:W-:Y:S02]  /*1b5a0*/  FMUL.FTZ R34, R180.reuse, R146 ;  /* 0x00000092b4227220 */ /* 0x040fe40000410000 */
[----:B------:R-:W-:Y:S01]  /*1b5b0*/  FMUL.FTZ R35, R180, R147 ;  /* 0x00000093b4237220 */ /* 0x000fe20000410000 */
[----:B------:R-:W-:Y:S01]  /*1b5c0*/  MOV R147, R45 ;  /* 0x0000002d00937202 */ /* 0x000fe20000000f00 */
[C---:B-1----:R-:W-:Y:S01]  /*1b5d0*/  FMUL.FTZ R10, R0.reuse, R198 ;  /* 0x000000c6000a7220 */ /* 0x042fe20000410000 */
[----:B------:R-:W-:Y:S01]  /*1b5e0*/  MOV R198, R63 ;  /* 0x0000003f00c67202 */ /* 0x000fe20000000f00 */
[C---:B------:R-:W-:Y:S02]  /*1b5f0*/  FMUL.FTZ R11, R0.reuse, R199 ;  /* 0x000000c7000b7220 */ /* 0x040fe40000410000 */
[----:B------:R-:W-:Y:S02]  /*1b600*/  IMAD.MOV.U32 R136, RZ, RZ, R65 ;  /* 0x000000ffff887224 */ /* 0x000fe400078e0041 */
[----:B------:R-:W-:Y:S02]  /*1b610*/  FFMA.FTZ R246, R223, c[0x0][0x2d0], -R212 ;  /* 0x0000b400dff67a23 */ /* 0x000fe400000108d4 */
[C---:B------:R-:W-:Y:S01]  /*1b620*/  FMUL.FTZ R14, R0.reuse, R202 ;  /* 0x000000ca000e7220 */ /* 0x040fe20000410000 */
[C---:B------:R-:W-:Y:S03]  /*1b630*/  HMMA.16816.F32.BF16 R8, R208.reuse, R20, R8 ;  /* 0x00000014d008723c */ /* 0x040fe60000041808 */
[----:B------:R-:W-:Y:S01]  /*1b640*/  MUFU.EX2 R246, R246 ;  /* 0x000000f600f67308 */ /* 0x000fe20000000800 */
[C---:B------:R-:W-:Y:S01]  /*1b650*/  FMUL.FTZ R15, R0.reuse, R203 ;  /* 0x000000cb000f7220 */ /* 0x040fe20000410000 */
[----:B------:R-:W-:Y:S01]  /*1b660*/  MOV R203, R44 ;  /* 0x0000002c00cb7202 */ /* 0x000fe20000000f00 */
[----:B------:R-:W-:Y:S02]  /*1b670*/  FMUL.FTZ R44, R3, R156 ;  /* 0x0000009c032c7220 */ /* 0x000fe40000410000 */
[C---:B------:R-:W-:Y:S03]  /*1b680*/  FMUL.FTZ R20, R181.reuse, R132 ;  /* 0x00000084b5147220 */ /* 0x040fe60000410000 */
[-C--:B------:R-:W-:Y:S03]  /*1b690*/  HMMA.16816.F32.BF16 R12, R208, R22.reuse, R12 ;  /* 0x00000016d00c723c */ /* 0x080fe6000004180c */
[C---:B------:R-:W-:Y:S02]  /*1b6a0*/  FMUL.FTZ R21, R181.reuse, R133 ;  /* 0x00000085b5157220 */ /* 0x040fe40000410000 */
[C---:B------:R-:W-:Y:S02]  /*1b6b0*/  FMUL.FTZ R30, R0.reuse, R142 ;  /* 0x0000008e001e7220 */ /* 0x040fe40000410000 */
[C---:B------:R-:W-:Y:S01]  /*1b6c0*/  FMUL.FTZ R26, R0.reuse, R138 ;  /* 0x0000008a001a7220 */ /* 0x040fe20000410000 */
[C---:B------:R-:W-:Y:S04]  /*1b6d0*/  HMMA.16816.F32.BF16 R16, R188.reuse, R22, R16 ;  /* 0x00000016bc10723c */ /* 0x040fe80000041810 */
[----:B------:R-:W-:Y:S01]  /*1b6e0*/  IMAD.MOV.U32 R142, RZ, RZ, R59 ;  /* 0x000000ffff8e7224 */ /* 0x000fe200078e003b */
[----:B------:R-:W-:Y:S01]  /*1b6f0*/  MOV R59, R31 ;  /* 0x0000001f003b7202 */ /* 0x000fe20000000f00 */
[----:B------:R-:W-:Y:S02]  /*1b700*/  FMUL.FTZ R31, R0, R143 ;  /* 0x0000008f001f7220 */ /* 0x000fe40000410000 */
[C---:B------:R-:W-:Y:S04]  /*1b710*/  FMUL.FTZ R22, R180.reuse, R134 ;  /* 0x00000086b4167220 */ /* 0x040fe80000410000 */
[----:B------:R-:W-:Y:S02]  /*1b720*/  FMUL.FTZ R23, R180, R135 ;  /* 0x00000087b4177220 */ /* 0x000fe40000410000 */
[----:B------:R-:W-:Y:S01]  /*1b730*/  IMAD.MOV.U32 R143, RZ, RZ, R32 ;  /* 0x000000ffff8f7224 */ /* 0x000fe200078e0020 */
[----:B------:R-:W-:Y:S01]  /*1b740*/  LDSM.16.MT88.4 R132, [R227+0x100] ;  /* 0x00010000e384783b */ /* 0x000fe20000004200 */
[----:B------:R-:W-:Y:S02]  /*1b750*/  FMUL.FTZ R32, R181, R144 ;  /* 0x00000090b5207220 */ /* 0x000fe40000410000 */
[----:B------:R-:W-:Y:S01]  /*1b760*/  IMAD.MOV.U32 R144, RZ, RZ, R53 ;  /* 0x000000ffff907224 */ /* 0x000fe200078e0035 */
[-C--:B----4-:R-:W-:Y:S03]  /*1b770*/  HMMA.16816.F32.BF16 R20, R188, R36.reuse, R20 ;  /* 0x00000024bc14723c */ /* 0x090fe60000041814 */
[C---:B------:R-:W-:Y:S01]  /*1b780*/  FMUL.FTZ R27, R0.reuse, R139 ;  /* 0x0000008b001b7220 */ /* 0x040fe20000410000 */
[----:B------:R-:W1:Y:S01]  /*1b790*/  LDSM.16.MT88.4 R52, [R228+0x100] ;  /* 0x00010000e434783b */ /* 0x000e620000004200 */
[----:B------:R-:W-:Y:S02]  /*1b7a0*/  IMAD.MOV.U32 R139, RZ, RZ, R47 ;  /* 0x000000ffff8b7224 */ /* 0x000fe400078e002f */
[----:B------:R-:W-:Y:S02]  /*1b7b0*/  IMAD.MOV.U32 R138, RZ, RZ, R46 ;  /* 0x000000ffff8a7224 */ /* 0x000fe400078e002e */
[----:B------:R-:W-:Y:S01]  /*1b7c0*/  IMAD.MOV.U32 R146, RZ, RZ, R41 ;  /* 0x000000ffff927224 */ /* 0x000fe200078e0029 */
[C---:B------:R-:W-:Y:S04]  /*1b7d0*/  HMMA.16816.F32.BF16 R24, R208.reuse, R36, R24 ;  /* 0x00000024d018723c */ /* 0x040fe80000041818 */
[C---:B------:R-:W-:Y:S02]  /*1b7e0*/  FMUL.FTZ R41, R3.reuse, R153 ;  /* 0x0000009903297220 */ /* 0x040fe40000410000 */
[----:B------:R-:W-:Y:S02]  /*1b7f0*/  FMUL.FTZ R43, R0, R155 ;  /* 0x0000009b002b7220 */ /* 0x000fe40000410000 */
[-C--:B------:R-:W-:Y:S04]  /*1b800*/  HMMA.16816.F32.BF16 R28, R208, R38.reuse, R28 ;  /* 0x00000026d01c723c */ /* 0x080fe8000004181c */
[----:B------:R-:W-:Y:S02]  /*1b810*/  FMUL.FTZ R45, R3, R157 ;  /* 0x0000009d032d7220 */ /* 0x000fe40000410000 */
[----:B------:R-:W-:Y:S02]  /*1b820*/  FFMA.FTZ R157, R249, c[0x0][0x2d0], -R212 ;  /* 0x0000b400f99d7a23 */ /* 0x000fe400000108d4 */
[C---:B------:R-:W-:Y:S01]  /*1b830*/  HMMA.16816.F32.BF16 R32, R188.reuse, R38, R32 ;  /* 0x00000026bc20723c */ /* 0x040fe20000041820 */
[----:B------:R-:W-:Y:S03]  /*1b840*/  MUFU.EX2 R249, R233 ;  /* 0x000000e900f97308 */ /* 0x000fe60000000800 */
[C---:B------:R-:W-:Y:S02]  /*1b850*/  FMUL.FTZ R36, R181.reuse, R148 ;  /* 0x00000094b5247220 */ /* 0x040fe40000410000 */
[----:B------:R-:W-:Y:S02]  /*1b860*/  FMUL.FTZ R37, R181, R149 ;  /* 0x00000095b5257220 */ /* 0x000fe40000410000 */
[C---:B------:R-:W-:Y:S04]  /*1b870*/  FMUL.FTZ R38, R180.reuse, R150 ;  /* 0x00000096b4267220 */ /* 0x040fe80000410000 */
[----:B------:R-:W-:Y:S02]  /*1b880*/  FMUL.FTZ R39, R180, R151 ;  /* 0x00000097b4277220 */ /* 0x000fe40000410000 */
[C---:B------:R-:W-:Y:S02]  /*1b890*/  FMUL.FTZ R46, R0.reuse, R158 ;  /* 0x0000009e002e7220 */ /* 0x040fe40000410000 */
[C---:B------:R-:W-:Y:S02]  /*1b8a0*/  FMUL.FTZ R47, R0.reuse, R159 ;  /* 0x0000009f002f7220 */ /* 0x040fe40000410000 */
[----:B------:R-:W-:Y:S01]  /*1b8b0*/  IMAD.MOV.U32 R199, RZ, RZ, R49 ;  /* 0x000000ffffc77224 */ /* 0x000fe200078e0031 */
[-C--:B-1----:R-:W-:Y:S03]  /*1b8c0*/  HMMA.16816.F32.BF16 R36, R188, R52.reuse, R36 ;  /* 0x00000034bc24723c */ /* 0x082fe60000041824 */
[----:B------:R-:W-:Y:S02]  /*1b8d0*/  IMAD.MOV.U32 R201, RZ, RZ, R40 ;  /* 0x000000ffffc97224 */ /* 0x000fe400078e0028 */
[C---:B------:R-:W-:Y:S02]  /*1b8e0*/  FMUL.FTZ R40, R3.reuse, R152 ;  /* 0x0000009803287220 */ /* 0x040fe40000410000 */
[----:B------:R-:W-:Y:S02]  /*1b8f0*/  IMAD.MOV.U32 R197, RZ, RZ, R42 ;  /* 0x000000ffffc57224 */ /* 0x000fe400078e002a */
[C---:B------:R-:W-:Y:S01]  /*1b900*/  FMUL.FTZ R42, R0.reuse, R154 ;  /* 0x0000009a002a7220 */ /* 0x040fe20000410000 */
[----:B------:R-:W-:Y:S02]  /*1b910*/  MUFU.EX2 R201, R201 ;  /* 0x000000c900c97308 */ /* 0x000fe40000000800 */
[C---:B------:R-:W-:Y:S01]  /*1b920*/  FMUL.FTZ R57, R3.reuse, R169 ;  /* 0x000000a903397220 */ /* 0x040fe20000410000 */
[----:B------:R-:W-:Y:S01]  /*1b930*/  MOV R154, R203 ;  /* 0x000000cb009a7202 */ /* 0x000fe20000000f00 */
[----:B------:R-:W-:Y:S02]  /*1b940*/  FMUL.FTZ R58, R0, R170 ;  /* 0x000000aa003a7220 */ /* 0x000fe40000410000 */
[C---:B------:R-:W-:Y:S04]  /*1b950*/  HMMA.16816.F32.BF16 R40, R208.reuse, R52, R40 ;  /* 0x00000034d028723c */ /* 0x040fe80000041828 */
[----:B------:R-:W-:Y:S01]  /*1b960*/  IMAD.MOV.U32 R195, RZ, RZ, R62 ;  /* 0x000000ffffc37224 */ /* 0x000fe200078e003e */
[----:B------:R-:W-:Y:S01]  /*1b970*/  MUFU.EX2 R197, R197 ;  /* 0x000000c500c57308 */ /* 0x000fe20000000800 */
[----:B------:R-:W-:Y:S01]  /*1b980*/  FMUL.FTZ R60, R3, R172 ;  /* 0x000000ac033c7220 */ /* 0x000fe20000410000 */
[----:B------:R-:W-:Y:S01]  /*1b990*/  MOV R158, R154 ;  /* 0x0000009a009e7202 */ /* 0x000fe20000000f00 */
[-C--:B------:R-:W-:Y:S04]  /*1b9a0*/  HMMA.16816.F32.BF16 R44, R208, R54.reuse, R44 ;  /* 0x00000036d02c723c */ /* 0x080fe8000004182c */
[----:B------:R-:W-:Y:S02]  /*1b9b0*/  IMAD.MOV.U32 R149, RZ, RZ, R51 ;  /* 0x000000ffff957224 */ /* 0x000fe400078e0033 */
[C---:B------:R-:W-:Y:S02]  /*1b9c0*/  FMUL.FTZ R51, R180.reuse, R163 ;  /* 0x000000a3b4337220 */ /* 0x040fe40000410000 */
[----:B------:R-:W-:Y:S01]  /*1b9d0*/  IMAD.MOV.U32 R202, RZ, RZ, R48 ;  /* 0x000000ffffca7224 */ /* 0x000fe200078e0030 */
[----:B------:R-:W-:Y:S03]  /*1b9e0*/  MUFU.EX2 R163, R221 ;  /* 0x000000dd00a37308 */ /* 0x000fe60000000800 */
[C---:B------:R-:W-:Y:S02]  /*1b9f0*/  FMUL.FTZ R48, R181.reuse, R160 ;  /* 0x000000a0b5307220 */ /* 0x040fe40000410000 */
[----:B------:R-:W-:Y:S02]  /*1ba00*/  FMUL.FTZ R49, R181, R161 ;  /* 0x000000a1b5317220 */ /* 0x000fe40000410000 */
[----:B------:R-:W-:Y:S02]  /*1ba10*/  FFMA.FTZ R154, R251, c[0x0][0x2d0], -R212 ;  /* 0x0000b400fb9a7a23 */ /* 0x000fe400000108d4 */
[C---:B------:R-:W-:Y:S01]  /*1ba20*/  FMUL.FTZ R52, R181.reuse, R164 ;  /* 0x000000a4b5347220 */ /* 0x040fe20000410000 */
[----:B------:R-:W-:Y:S01]  /*1ba30*/  MUFU.EX2 R251, R239 ;  /* 0x000000ef00fb7308 */ /* 0x000fe20000000800 */
[----:B------:R-:W-:Y:S01]  /*1ba40*/  FMUL.FTZ R53, R181, R165 ;  /* 0x000000a5b5357220 */ /* 0x000fe20000410000 */
[C---:B------:R-:W-:Y:S04]  /*1ba50*/  HMMA.16816.F32.BF16 R48, R188.reuse, R54, R48 ;  /* 0x00000036bc30723c */ /* 0x040fe80000041830 */
[----:B------:R-:W-:Y:S02]  /*1ba60*/  IMAD.MOV.U32 R148, RZ, RZ, R56 ;  /* 0x000000ffff947224 */ /* 0x000fe400078e0038 */
[C---:B------:R-:W-:Y:S02]  /*1ba70*/  FMUL.FTZ R56, R3.reuse, R168 ;  /* 0x000000a803387220 */ /* 0x040fe40000410000 */
[C---:B------:R-:W-:Y:S01]  /*1ba80*/  FMUL.FTZ R54, R180.reuse, R166 ;  /* 0x000000a6b4367220 */ /* 0x040fe20000410000 */
[----:B------:R1:W-:Y:S03]  /*1ba90*/  MUFU.EX2 R168, R2 ;  /* 0x0000000200a87308 */ /* 0x0003e60000000800 */
[----:B------:R-:W-:Y:S02]  /*1baa0*/  FMUL.FTZ R55, R180, R167 ;  /* 0x000000a7b4377220 */ /* 0x000fe40000410000 */
[----:B------:R-:W-:Y:S02]  /*1bab0*/  FMUL.FTZ R61, R3, R173 ;  /* 0x000000ad033d7220 */ /* 0x000fe40000410000 */
[C---:B------:R-:W-:Y:S02]  /*1bac0*/  FMUL.FTZ R62, R0.reuse, R174 ;  /* 0x000000ae003e7220 */ /* 0x040fe40000410000 */
[C---:B------:R-:W-:Y:S01]  /*1bad0*/  FMUL.FTZ R63, R0.reuse, R175 ;  /* 0x000000af003f7220 */ /* 0x040fe20000410000 */
[-C--:B------:R-:W-:Y:S01]  /*1bae0*/  HMMA.16816.F32.BF16 R52, R188, R132.reuse, R52 ;  /* 0x00000084bc34723c */ /* 0x080fe20000041834 */
[----:B------:R-:W-:Y:S02]  /*1baf0*/  MUFU.EX2 R167, R219 ;  /* 0x000000db00a77308 */ /* 0x000fe40000000800 */
[----:B------:R-:W-:Y:S02]  /*1bb00*/  IMAD.MOV.U32 R150, RZ, RZ, R59 ;  /* 0x000000ffff967224 */ /* 0x000fe400078e003b */
[C---:B------:R-:W-:Y:S02]  /*1bb10*/  FMUL.FTZ R59, R0.reuse, R171 ;  /* 0x000000ab003b7220 */ /* 0x040fe40000410000 */
[----:B------:R-:W-:Y:S02]  /*1bb20*/  FMUL.FTZ R65, R181, R177 ;  /* 0x000000b1b5417220 */ /* 0x000fe40000410000 */
[C---:B------:R-:W-:Y:S02]  /*1bb30*/  FMUL.FTZ R72, R3.reuse, R72 ;  /* 0x0000004803487220 */ /* 0x040fe40000410000 */
[----:B------:R-:W-:Y:S01]  /*1bb40*/  MUFU.EX2 R177, R216 ;  /* 0x000000d800b17308 */ /* 0x000fe20000000800 */
[C---:B------:R-:W-:Y:S04]  /*1bb50*/  HMMA.16816.F32.BF16 R56, R208.reuse, R132, R56 ;  /* 0x00000084d038723c */ /* 0x040fe80000041838 */
[C---:B------:R-:W-:Y:S02]  /*1bb60*/  FMUL.FTZ R73, R3.reuse, R73 ;  /* 0x0000004903497220 */ /* 0x040fe40000410000 */
[C---:B------:R-:W-:Y:S02]  /*1bb70*/  FMUL.FTZ R74, R0.reuse, R74 ;  /* 0x0000004a004a7220 */ /* 0x040fe40000410000 */
[-C--:B------:R-:W-:Y:S01]  /*1bb80*/  HMMA.16816.F32.BF16 R60, R208, R134.reuse, R60 ;  /* 0x00000086d03c723c */ /* 0x080fe2000004183c */
[----:B------:R-:W-:Y:S03]  /*1bb90*/  MUFU.EX2 R166, R220 ;  /* 0x000000dc00a67308 */ /* 0x000fe60000000800 */
[C---:B------:R-:W-:Y:S02]  /*1bba0*/  FMUL.FTZ R75, R0.reuse, R75 ;  /* 0x0000004b004b7220 */ /* 0x040fe40000410000 */
[C---:B------:R-:W-:Y:S02]  /*1bbb0*/  FMUL.FTZ R76, R3.reuse, R76 ;  /* 0x0000004c034c7220 */ /* 0x040fe40000410000 */
[C---:B------:R-:W-:Y:S01]  /*1bbc0*/  HMMA.16816.F32.BF16 R64, R188.reuse, R134, R64 ;  /* 0x00000086bc40723c */ /* 0x040fe20000041840 */
[----:B------:R-:W2:Y:S02]  /*1bbd0*/  LDSM.16.MT88.4 R132, [R225+0x2100] ;  /* 0x00210000e184783b */ /* 0x000ea40000004200 */
[----:B------:R-:W-:Y:S01]  /*1bbe0*/  MUFU.EX2 R165, R187 ;  /* 0x000000bb00a57308 */ /* 0x000fe20000000800 */
[C---:B------:R-:W-:Y:S02]  /*1bbf0*/  FMUL.FTZ R77, R3.reuse, R77 ;  /* 0x0000004d034d7220 */ /* 0x040fe40000410000 */
[C---:B------:R-:W-:Y:S02]  /*1bc00*/  FMUL.FTZ R78, R0.reuse, R78 ;  /* 0x0000004e004e7220 */ /* 0x040fe40000410000 */
[----:B------:R-:W-:Y:S04]  /*1bc10*/  FMUL.FTZ R79, R0, R79 ;  /* 0x0000004f004f7220 */ /* 0x000fe80000410000 */
[C---:B------:R-:W-:Y:S01]  /*1bc20*/  FMUL.FTZ R86, R180.reuse, R86 ;  /* 0x00000056b4567220 */ /* 0x040fe20000410000 */
[----:B------:R-:W-:Y:S01]  /*1bc30*/  MUFU.EX2 R187, R231 ;  /* 0x000000e700bb7308 */ /* 0x000fe20000000800 */
        /* <DEDUP_REMOVED lines=42> */
[----:B------:R-:W-:Y:S01]  /*1bee0*/  IMAD.MOV.U32 R151, RZ, RZ, R150 ;  /* 0x000000ffff977224 */ /* 0x000fe200078e0096 */
[----:B------:R-:W-:Y:S01]  /*1bef0*/  MOV R150, R149 ;  /* 0x0000009500967202 */ /* 0x000fe20000000f00 */
[----:B------:R-:W-:Y:S01]  /*1bf00*/  FMUL.FTZ R124, R3, R124 ;  /* 0x0000007c037c7220 */ /* 0x000fe20000410000 */
[-C--:B--2---:R-:W-:Y:S03]  /*1bf10*/  HMMA.16816.F32.BF16 R84, R188, R132.reuse, R84 ;  /* 0x00000084bc54723c */ /* 0x084fe60000041854 */
[----:B-1----:R-:W-:Y:S02]  /*1bf20*/  FFMA.FTZ R2, R151, c[0x0][0x2d0], -R212 ;  /* 0x0000b40097027a23 */ /* 0x002fe400000108d4 */
[----:B------:R-:W-:Y:S02]  /*1bf30*/  IMAD.MOV.U32 R151, RZ, RZ, R137 ;  /* 0x000000ffff977224 */ /* 0x000fe400078e0089 */
[----:B------:R1:W-:Y:S01]  /*1bf40*/  MUFU.EX2 R164, R2 ;  /* 0x0000000200a47308 */ /* 0x0003e20000000800 */
[C---:B------:R-:W-:Y:S04]  /*1bf50*/  HMMA.16816.F32.BF16 R88, R208.reuse, R132, R88 ;  /* 0x00000084d058723c */ /* 0x040fe80000041858 */
[----:B------:R-:W-:Y:S02]  /*1bf60*/  FMUL.FTZ R125, R3, R125 ;  /* 0x0000007d037d7220 */ /* 0x000fe40000410000 */
[C---:B------:R-:W-:Y:S02]  /*1bf70*/  FMUL.FTZ R126, R0.reuse, R126 ;  /* 0x0000007e007e7220 */ /* 0x040fe40000410000 */
[-C--:B------:R-:W-:Y:S04]  /*1bf80*/  HMMA.16816.F32.BF16 R92, R208, R134.reuse, R92 ;  /* 0x00000086d05c723c */ /* 0x080fe8000004185c */
[----:B------:R-:W-:Y:S02]  /*1bf90*/  FMUL.FTZ R127, R0, R127 ;  /* 0x0000007f007f7220 */ /* 0x000fe40000410000 */
[----:B------:R-:W-:Y:S02]  /*1bfa0*/  IMAD.MOV.U32 R203, RZ, RZ, R202 ;  /* 0x000000ffffcb7224 */ /* 0x000fe400078e00ca */
[C---:B------:R-:W-:Y:S01]  /*1bfb0*/  HMMA.16816.F32.BF16 R96, R188.reuse, R134, R96 ;  /* 0x00000086bc60723c */ /* 0x040fe20000041860 */
[----:B------:R-:W2:Y:S03]  /*1bfc0*/  LDSM.16.MT88.4 R132, [R228+0x2100] ;  /* 0x00210000e484783b */ /* 0x000ea60000004200 */
[----:B------:R-:W-:Y:S02]  /*1bfd0*/  IMAD.MOV.U32 R202, RZ, RZ, R195 ;  /* 0x000000ffffca7224 */ /* 0x000fe400078e00c3 */
[----:B------:R-:W3:Y:S01]  /*1bfe0*/  MUFU.EX2 R195, R218 ;  /* 0x000000da00c37308 */ /* 0x000ee20000000800 */
[----:B-1----:R-:W-:Y:S01]  /*1bff0*/  FFMA.FTZ R2, R150, c[0x0][0x2d0], -R212 ;  /* 0x0000b40096027a23 */ /* 0x002fe200000108d4 */
[----:B------:R-:W-:Y:S01]  /*1c000*/  MOV R150, R138 ;  /* 0x0000008a00967202 */ /* 0x000fe20000000f00 */
[C---:B------:R-:W-:Y:S03]  /*1c010*/  FMUL.FTZ R130, R180.reuse, R130 ;  /* 0x00000082b4827220 */ /* 0x040fe60000410000 */
[----:B------:R-:W-:Y:S02]  /*1c020*/  FMUL.FTZ R131, R180, R131 ;  /* 0x00000083b4837220 */ /* 0x000fe40000410000 */
[----:B------:R-:W-:Y:S02]  /*1c030*/  IMAD.MOV.U32 R169, RZ, RZ, R158 ;  /* 0x000000ffffa97224 */ /* 0x000fe400078e009e */
[----:B------:R-:W-:Y:S02]  /*1c040*/  FFMA.FTZ R245, R248, c[0x0][0x2d0], -R212 ;  /* 0x0000b400f8f57a23 */ /* 0x000fe400000108d4 */
[----:B------:R-:W-:Y:S01]  /*1c050*/  MUFU.EX2 R248, R240 ;  /* 0x000000f000f87308 */ /* 0x000fe20000000800 */
        /* <DEDUP_REMOVED lines=10> */
[----:B------:R-:W-:Y:S01]  /*1c100*/  MOV R143, R136 ;  /* 0x00000088008f7202 */ /* 0x000fe20000000f00 */
[----:B------:R-:W-:Y:S01]  /*1c110*/  FMUL.FTZ R128, R181, R128 ;  /* 0x00000080b5807220 */ /* 0x000fe20000410000 */
[----:B------:R-:W-:Y:S01]  /*1c120*/  MOV R153, R142 ;  /* 0x0000008e00997202 */ /* 0x000fe20000000f00 */
[----:B------:R-:W-:Y:S01]  /*1c130*/  IMAD.MOV.U32 R142, RZ, RZ, R139 ;  /* 0x000000ffff8e7224 */ /* 0x000fe200078e008b */
[----:B------:R-:W-:Y:S01]  /*1c140*/  MOV R175, R143 ;  /* 0x0000008f00af7202 */ /* 0x000fe20000000f00 */
[----:B------:R-:W-:Y:S01]  /*1c150*/  LDSM.16.MT88.4 R136, [R225+0x900] ;  /* 0x00090000e188783b */ /* 0x000fe20000004200 */
[--C-:B------:R-:W-:Y:S01]  /*1c160*/  FFMA.FTZ R152, R152, c[0x0][0x2d0], -R212.reuse ;  /* 0x0000b40098987a23 */ /* 0x100fe200000108d4 */
[----:B------:R-:W-:Y:S01]  /*1c170*/  MOV R178, R141 ;  /* 0x0000008d00b27202 */ /* 0x000fe20000000f00 */
[----:B------:R-:W-:Y:S01]  /*1c180*/  FFMA.FTZ R153, R153, c[0x0][0x2d0], -R212 ;  /* 0x0000b40099997a23 */ /* 0x000fe200000108d4 */
[----:B------:R-:W4:Y:S01]  /*1c190*/  MUFU.EX2 R198, R2 ;  /* 0x0000000200c67308 */ /* 0x000f220000000800 */
[----:B------:R-:W-:Y:S01]  /*1c1a0*/  IMAD.MOV.U32 R247, RZ, RZ, R142 ;  /* 0x000000fffff77224 */ /* 0x000fe200078e008e */
[----:B---3--:R-:W-:Y:S01]  /*1c1b0*/  F2FP.BF16.PACK_AB R142, R176, R195 ;  /* 0x000000c3b08e723e */ /* 0x008fe200000010ff */
[-C--:B--2---:R-:W-:Y:S03]  /*1c1c0*/  HMMA.16816.F32.BF16 R100, R188, R132.reuse, R100 ;  /* 0x00000084bc64723c */ /* 0x084fe60000041864 */
[----:B------:R-:W-:Y:S04]  /*1c1d0*/  FMUL.FTZ R129, R181, R129 ;  /* 0x00000081b5817220 */ /* 0x000fe80000410000 */
[----:B------:R-:W-:Y:S01]  /*1c1e0*/  MUFU.EX2 R178, R178 ;  /* 0x000000b200b27308 */ /* 0x000fe20000000800 */
[C---:B------:R-:W-:Y:S01]  /*1c1f0*/  HMMA.16816.F32.BF16 R104, R208.reuse, R132, R104 ;  /* 0x00000084d068723c */ /* 0x040fe20000041868 */
[----:B-1----:R-:W-:Y:S07]  /*1c200*/  LDSM.16.MT88.4 R216, [R226+0x3900] ;  /* 0x00390000e2d8783b */ /* 0x002fee0000004200 */
[-C--:B------:R-:W-:Y:S01]  /*1c210*/  HMMA.16816.F32.BF16 R108, R208, R134.reuse, R108 ;  /* 0x00000086d06c723c */ /* 0x080fe2000004186c */
[----:B------:R-:W-:Y:S03]  /*1c220*/  MUFU.EX2 R245, R245 ;  /* 0x000000f500f57308 */ /* 0x000fe60000000800 */
[----:B----4-:R-:W-:Y:S01]  /*1c230*/  F2FP.BF16.PACK_AB R141, R198, R164 ;  /* 0x000000a4c68d723e */ /* 0x010fe200000010ff */
[--C-:B------:R-:W-:Y:S03]  /*1c240*/  FFMA.FTZ R2, R194, c[0x0][0x2d0], -R212.reuse ;  /* 0x0000b400c2027a23 */ /* 0x100fe600000108d4 */
[C---:B------:R-:W-:Y:S01]  /*1c250*/  HMMA.16816.F32.BF16 R112, R188.reuse, R134, R112 ;  /* 0x00000086bc70723c */ /* 0x040fe20000041870 */
[----:B------:R-:W1:Y:S02]  /*1c260*/  LDSM.16.MT88.4 R132, [R227+0x2100] ;  /* 0x00210000e384783b */ /* 0x000e640000004200 */
[----:B------:R2:W-:Y:S10]  /*1c270*/  MUFU.EX2 R194, R2 ;  /* 0x0000000200c27308 */ /* 0x0005f40000000800 */
[----:B------:R-:W-:Y:S01]  /*1c280*/  MUFU.EX2 R175, R175 ;  /* 0x000000af00af7308 */ /* 0x000fe20000000800 */
[--C-:B--2---:R-:W-:Y:S02]  /*1c290*/  FFMA.FTZ R2, R155, c[0x0][0x2d0], -R212.reuse ;  /* 0x0000b4009b027a23 */ /* 0x104fe400000108d4 */
[----:B------:R-:W-:Y:S07]  /*1c2a0*/  FFMA.FTZ R212, R183, c[0x0][0x2d0], -R212 ;  /* 0x0000b400b7d47a23 */ /* 0x000fee00000108d4 */
        /* <DEDUP_REMOVED lines=10> */
[-C--:B-1----:R-:W-:Y:S01]  /*1c350*/  HMMA.16816.F32.BF16 R116, R188, R132.reuse, R116 ;  /* 0x00000084bc74723c */ /* 0x082fe20000041874 */
[----:B------:R1:W2:Y:S02]  /*1c360*/  MUFU.EX2 R192, R2 ;  /* 0x0000000200c07308 */ /* 0x0002a40000000800 */
[----:B------:R-:W-:Y:S01]  /*1c370*/  IMAD.MOV.U32 R151, RZ, RZ, R147 ;  /* 0x000000ffff977224 */ /* 0x000fe200078e0093 */
[----:B------:R-:W-:Y:S01]  /*1c380*/  MOV R158, R155 ;  /* 0x0000009b009e7202 */ /* 0x000fe20000000f00 */
[----:B------:R-:W-:Y:S01]  /*1c390*/  IMAD.MOV.U32 R161, RZ, RZ, R149 ;  /* 0x000000ffffa17224 */ /* 0x000fe200078e0095 */
[----:B------:R-:W-:Y:S01]  /*1c3a0*/  MOV R160, R150 ;  /* 0x0000009600a07202 */ /* 0x000fe20000000f00 */
[----:B------:R-:W-:Y:S01]  /*1c3b0*/  IMAD.MOV.U32 R149, RZ, RZ, R145 ;  /* 0x000000ffff957224 */ /* 0x000fe200078e0091 */
[C---:B------:R-:W-:Y:S01]  /*1c3c0*/  HMMA.16816.F32.BF16 R120, R208.reuse, R132, R120 ;  /* 0x00000084d078723c */ /* 0x040fe20000041878 */
[----:B------:R-:W3:Y:S03]  /*1c3d0*/  LDL.LU R133, [R1] ;  /* 0x0000000001857983 */ /* 0x000ee60000300800 */
[----:B------:R-:W-:Y:S01]  /*1c3e0*/  MOV R150, R146 ;  /* 0x0000009200967202 */ /* 0x000fe20000000f00 */
[----:B------:R-:W4:Y:S01]  /*1c3f0*/  LDL.LU R132, [R1+0x4] ;  /* 0x0000040001847983 */ /* 0x000f220000300800 */
[----:B------:R-:W-:Y:S01]  /*1c400*/  MOV R173, R151 ;  /* 0x0000009700ad7202 */ /* 0x000fe20000000f00 */
[----:B------:R-:W-:Y:S01]  /*1c410*/  IMAD.MOV.U32 R220, RZ, RZ, R161 ;  /* 0x000000ffffdc7224 */ /* 0x000fe200078e00a1 */
[-C--:B------:R-:W-:Y:S01]  /*1c420*/  HMMA.16816.F32.BF16 R124, R208, R134.reuse, R124 ;  /* 0x00000086d07c723c */ /* 0x080fe2000004187c */
[----:B------:R-:W4:Y:S03]  /*1c430*/  LDL.LU R156, [R1+0x1c] ;  /* 0x00001c00019c7983 */ /* 0x000f260000300800 */
[----:B------:R-:W-:Y:S01]  /*1c440*/  IMAD.MOV.U32 R170, RZ, RZ, R150 ;  /* 0x000000ffffaa7224 */ /* 0x000fe200078e0096 */
[----:B------:R-:W-:Y:S01]  /*1c450*/  MOV R174, R149 ;  /* 0x0000009500ae7202 */ /* 0x000fe20000000f00 */
[----:B------:R-:W-:Y:S01]  /*1c460*/  IMAD.MOV.U32 R161, RZ, RZ, R159 ;  /* 0x000000ffffa17224 */ /* 0x000fe200078e009f */
[----:B------:R-:W-:Y:S01]  /*1c470*/  MOV R159, R199 ;  /* 0x000000c7009f7202 */ /* 0x000fe20000000f00 */
[----:B------:R-:W-:Y:S01]  /*1c480*/  HMMA.16816.F32.BF16 R128, R188, R134, R128 ;  /* 0x00000086bc80723c */ /* 0x000fe20000041880 */
[----:B-1----:R-:W4:Y:S01]  /*1c490*/  LDL.LU R2, [R1+0x8] ;  /* 0x0000080001027983 */ /* 0x002f220000300800 */
[----:B------:R-:W-:Y:S02]  /*1c4a0*/  MUFU.EX2 R199, R153 ;  /* 0x0000009900c77308 */ /* 0x000fe40000000800 */
[----:B------:R-:W-:Y:S02]  /*1c4b0*/  MOV R155, R148 ;  /* 0x00000094009b7202 */ /* 0x000fe40000000f00 */
[----:B------:R-:W-:Y:S02]  /*1c4c0*/  MOV R148, R144 ;  /* 0x0000009000947202 */ /* 0x000fe40000000f00 */
[----:B------:R-:W1:Y:S01]  /*1c4d0*/  LDSM.16.MT88.4 R144, [R226+0x900] ;  /* 0x00090000e290783b */ /* 0x000e620000004200 */
[----:B------:R-:W-:Y:S03]  /*1c4e0*/  F2FP.BF16.PACK_AB R134, R179, R197 ;  /* 0x000000c5b386723e */ /* 0x000fe600000010ff */
[----:B------:R-:W-:Y:S01]  /*1c4f0*/  F2FP.BF16.PACK_AB R135, R177, R196 ;  /* 0x000000c4b187723e */ /* 0x000fe200000010ff */
[----:B------:R-:W-:Y:S01]  /*1c500*/  IMAD.MOV.U32 R172, RZ, RZ, R155 ;  /* 0x000000ffffac7224 */ /* 0x000fe200078e009b */
[----:B--2---:R-:W-:Y:S01]  /*1c510*/  F2FP.BF16.PACK_AB R143, R192, R194 ;  /* 0x000000c2c08f723e */ /* 0x004fe200000010ff */
[----:B------:R-:W-:Y:S01]  /*1c520*/  IMAD.MOV.U32 R155, RZ, RZ, R140 ;  /* 0x000000ffff9b7224 */ /* 0x000fe200078e008c */
[----:B------:R-:W-:Y:S01]  /*1c530*/  F2FP.BF16.PACK_AB R140, R168, R165 ;  /* 0x000000a5a88c723e */ /* 0x000fe200000010ff */
[----:B------:R-:W-:Y:S01]  /*1c540*/  IMAD.MOV.U32 R171, RZ, RZ, R148 ;  /* 0x000000ffffab7224 */ /* 0x000fe200078e0094 */
[----:B------:R-:W-:Y:S01]  /*1c550*/  MOV R221, R172 ;  /* 0x000000ac00dd7202 */ /* 0x000fe20000000f00 */
[----:B------:R-:W2:Y:S01]  /*1c560*/  LDSM.16.MT88.4 R148, [R228+0x900] ;  /* 0x00090000e494783b */ /* 0x000ea20000004200 */
[----:B------:R-:W-:Y:S01]  /*1c570*/  MUFU.EX2 R172, R154 ;  /* 0x0000009a00ac7308 */ /* 0x000fe20000000800 */
[----:B------:R-:W-:Y:S02]  /*1c580*/  F2FP.BF16.PACK_AB R209, R245, R246 ;  /* 0x000000f6f5d1723e */ /* 0x000fe400000010ff */
[----:B------:R-:W-:Y:S07]  /*1c590*/  F2FP.BF16.PACK_AB R210, R183, R187 ;  /* 0x000000bbb7d2723e */ /* 0x000fee00000010ff */
[----:B------:R-:W-:Y:S10]  /*1c5a0*/  MUFU.EX2 R190, R157 ;  /* 0x0000009d00be7308 */ /* 0x000ff40000000800 */
[----:B------:R-:W-:Y:S10]  /*1c5b0*/  MUFU.EX2 R189, R205 ;  /* 0x000000cd00bd7308 */ /* 0x000ff40000000800 */
[----:B------:R1:W-:Y:S10]  /*1c5c0*/  MUFU.EX2 R188, R247 ;  /* 0x000000f700bc7308 */ /* 0x0003f40000000800 */
[----:B------:R-:W-:Y:S10]  /*1c5d0*/  MUFU.EX2 R191, R173 ;  /* 0x000000ad00bf7308 */ /* 0x000ff40000000800 */
[----:B------:R-:W-:Y:S01]  /*1c5e0*/  MUFU.EX2 R173, R169 ;  /* 0x000000a900ad7308 */ /* 0x000fe20000000800 */
[----:B-1----:R-:W-:Y:S02]  /*1c5f0*/  MOV R247, R160 ;  /* 0x000000a000f77202 */ /* 0x002fe40000000f00 */
[----:B------:R-:W-:Y:S01]  /*1c600*/  MOV R160, R158 ;  /* 0x0000009e00a07202 */ /* 0x000fe20000000f00 */
[----:B------:R-:W-:Y:S06]  /*1c610*/  IMAD.MOV.U32 R158, RZ, RZ, R203 ;  /* 0x000000ffff9e7224 */ /* 0x000fec00078e00cb */
[----:B------:R-:W-:Y:S10]  /*1c620*/  MUFU.EX2 R203, R152 ;  /* 0x0000009800cb7308 */ /* 0x000ff40000000800 */
[----:B------:R1:W-:Y:S10]  /*1c630*/  MUFU.EX2 R169, R155 ;  /* 0x0000009b00a97308 */ /* 0x0003f40000000800 */
[----:B------:R-:W-:Y:S10]  /*1c640*/  MUFU.EX2 R171, R171 ;  /* 0x000000ab00ab7308 */ /* 0x000ff40000000800 */
[----:B------:R-:W-:Y:S01]  /*1c650*/  MUFU.EX2 R174, R174 ;  /* 0x000000ae00ae7308 */ /* 0x000fe20000000800 */
[----:B-1----:R-:W-:Y:S09]  /*1c660*/  LDSM.16.MT88.4 R152, [R226+0x1100] ;  /* 0x00110000e298783b */ /* 0x002ff20000004200 */
[----:B------:R-:W-:Y:S01]  /*1c670*/  MUFU.EX2 R170, R170 ;  /* 0x000000aa00aa7308 */ /* 0x000fe20000000800 */
[----:B---3--:R-:W-:Y:S01]  /*1c680*/  FFMA.FTZ R181, R181, R133, R250 ;  /* 0x00000085b5b57223 */ /* 0x008fe200000100fa */
[----:B------:R-:W-:Y:S08]  /*1c690*/  F2FP.BF16.PACK_AB R133, R167, R163 ;  /* 0x000000a3a785723e */ /* 0x000ff000000010ff */
[----:B------:R1:W-:Y:S01]  /*1c6a0*/  MUFU.EX2 R250, R237 ;  /* 0x000000ed00fa7308 */ /* 0x0003e20000000800 */
[----:B----4-:R-:W-:Y:S01]  /*1c6b0*/  FFMA.FTZ R180, R180, R132, R215 ;  /* 0x00000084b4b47223 */ /* 0x010fe200000100d7 */
[----:B------:R-:W-:Y:S01]  /*1c6c0*/  F2FP.BF16.PACK_AB R132, R166, R162 ;  /* 0x000000a2a684723e */ /* 0x000fe200000010ff */
[----:B------:R-:W-:Y:S06]  /*1c6d0*/  FFMA.FTZ R156, R3, R156, R214 ;  /* 0x0000009c039c7223 */ /* 0x000fec00000100d6 */
[-C--:B------:R-:W-:Y:S05]  /*1c6e0*/  HMMA.16816.F32.BF16 R4, R132, R136.reuse, R4 ;  /* 0x000000888404723c */ /* 0x080fea0000041804 */
[----:B------:R-:W-:Y:S02]  /*1c6f0*/  FFMA.FTZ R3, R0, R2, R213 ;  /* 0x0000000200037223 */ /* 0x000fe400000100d5 */
[----:B------:R-:W-:Y:S01]  /*1c700*/  FADD.FTZ R0, R221, R180 ;  /* 0x000000b4dd007221 */ /* 0x000fe20000010000 */
[C---:B------:R-:W-:Y:S01]  /*1c710*/  HMMA.16816.F32.BF16 R8, R140.reuse, R136, R8 ;  /* 0x000000888c08723c */ /* 0x040fe20000041808 */
[----:B------:R-:W-:Y:S03]  /*1c720*/  MUFU.EX2 R180, R206 ;  /* 0x000000ce00b47308 */ /* 0x000fe60000000800 */
[----:B------:R-:W-:Y:S01]  /*1c730*/  FADD.FTZ R0, R160, R0 ;  /* 0x00000000a0007221 */ /* 0x000fe20000010000 */
[----:B-1----:R1:W5:Y:S01]  /*1c740*/  LDL.LU R237, [R1+0x88] ;  /* 0x0000880001ed7983 */ /* 0x0023620000300800 */
[----:B------:R-:W-:Y:S02]  /*1c750*/  FADD.FTZ R2, R252, R181 ;  /* 0x000000b5fc027221 */ /* 0x000fe40000010000 */
[-C--:B------:R-:W-:Y:S03]  /*1c760*/  HMMA.16816.F32.BF16 R12, R140, R138.reuse, R12 ;  /* 0x0000008a8c0c723c */ /* 0x080fe6000004180c */
[----:B------:R-:W-:Y:S01]  /*1c770*/  MUFU.EX2 R181, R222 ;  /* 0x000000de00b57308 */ /* 0x000fe20000000800 */
[----:B------:R-:W-:Y:S02]  /*1c780*/  FADD.FTZ R0, R242, R0 ;  /* 0x00000000f2007221 */ /* 0x000fe40000010000 */
[----:B------:R-:W-:Y:S02]  /*1c790*/  FADD.FTZ R3, R247, R3 ;  /* 0x00000003f7037221 */ /* 0x000fe40000010000 */
[C---:B------:R-:W-:Y:S01]  /*1c7a0*/  HMMA.16816.F32.BF16 R16, R132.reuse, R138, R16 ;  /* 0x0000008a8410723c */ /* 0x040fe20000041810 */
[----:B------:R-:W3:Y:S03]  /*1c7b0*/  LDSM.16.MT88.4 R136, [R227+0x900] ;  /* 0x00090000e388783b */ /* 0x000ee60000004200 */
[----:B------:R-:W-:Y:S01]  /*1c7c0*/  FADD.FTZ R0, R163, R0 ;  /* 0x00000000a3007221 */ /* 0x000fe20000010000 */
[----:B------:R-:W4:Y:S01]  /*1c7d0*/  MUFU.EX2 R247, R224 ;  /* 0x000000e000f77308 */ /* 0x000f220000000800 */
[----:B------:R-:W-:Y:S02]  /*1c7e0*/  FADD.FTZ R2, R161, R2 ;  /* 0x00000002a1027221 */ /* 0x000fe40000010000 */
[-C--:B------:R-:W-:Y:S04]  /*1c7f0*/  HMMA.16816.F32.BF16 R20, R132, R144.reuse, R20 ;  /* 0x000000908414723c */ /* 0x080fe80000041814 */
[----:B------:R-:W-:Y:S02]  /*1c800*/  FADD.FTZ R161, R158, R3 ;  /* 0x000000039ea17221 */ /* 0x000fe40000010000 */
[----:B------:R-:W-:Y:S01]  /*1c810*/  FADD.FTZ R3, R207, R2 ;  /* 0x00000002cf037221 */ /* 0x000fe20000010000 */
[----:B------:R-:W-:Y:S01]  /*1c820*/  MUFU.EX2 R252, R202 ;  /* 0x000000ca00fc7308 */ /* 0x000fe20000000800 */
[C---:B------:R-:W-:Y:S04]  /*1c830*/  HMMA.16816.F32.BF16 R24, R140.reuse, R144, R24 ;  /* 0x000000908c18723c */ /* 0x040fe80000041818 */
[----:B------:R-:W-:Y:S04]  /*1c840*/  FADD.FTZ R3, R162, R3 ;  /* 0x00000003a2037221 */ /* 0x000fe80000010000 */
[-C--:B------:R-:W-:Y:S01]  /*1c850*/  HMMA.16816.F32.BF16 R28, R140, R146.reuse, R28 ;  /* 0x000000928c1c723c */ /* 0x080fe2000004181c */
[----:B------:R1:W-:Y:S03]  /*1c860*/  MUFU.EX2 R2, R204 ;  /* 0x000000cc00027308 */ /* 0x0003e60000000800 */
[----:B----4-:R-:W-:Y:S04]  /*1c870*/  F2FP.BF16.PACK_AB R208, R247, R248 ;  /* 0x000000f8f7d0723e */ /* 0x010fe800000010ff */
[C---:B------:R-:W-:Y:S01]  /*1c880*/  HMMA.16816.F32.BF16 R32, R132.reuse, R146, R32 ;  /* 0x000000928420723c */ /* 0x040fe20000041820 */
[----:B------:R-:W4:Y:S02]  /*1c890*/  LDSM.16.MT88.4 R144, [R225+0x2900] ;  /* 0x00290000e190783b */ /* 0x000f240000004200 */
[----:B------:R3:W3:Y:S05]  /*1c8a0*/  MUFU.EX2 R202, R238 ;  /* 0x000000ee00ca7308 */ /* 0x0006ea0000000800 */
[-C--:B--2---:R-:W-:Y:S08]  /*1c8b0*/  HMMA.16816.F32.BF16 R36, R132, R148.reuse, R36 ;  /* 0x000000948424723c */ /* 0x084ff00000041824 */
[C---:B------:R-:W-:Y:S01]  /*1c8c0*/  HMMA.16816.F32.BF16 R40, R140.reuse, R148, R40 ;  /* 0x000000948c28723c */ /* 0x040fe20000041828 */
[----:B-1----:R-:W-:Y:S07]  /*1c8d0*/  LDSM.16.MT88.4 R204, [R225+0x1900] ;  /* 0x00190000e1cc783b */ /* 0x002fee0000004200 */
[-C--:B------:R-:W-:Y:S01]  /*1c8e0*/  HMMA.16816.F32.BF16 R44, R140, R150.reuse, R44 ;  /* 0x000000968c2c723c */ /* 0x080fe2000004182c */
[----:B---3--:R1:W5:Y:S04]  /*1c8f0*/  LDL.LU R238, [R1+0x84] ;  /* 0x0000840001ee7983 */ /* 0x0083680000300800 */
[----:B------:R1:W5:Y:S03]  /*1c900*/  LDL.LU R239, [R1+0x80] ;  /* 0x0000800001ef7983 */ /* 0x0003660000300800 */
[C---:B------:R-:W-:Y:S01]  /*1c910*/  HMMA.16816.F32.BF16 R48, R132.reuse, R150, R48 ;  /* 0x000000968430723c */ /* 0x040fe20000041830 */
[----:B------:R-:W2:Y:S07]  /*1c920*/  LDSM.16.MT88.4 R148, [R226+0x2900] ;  /* 0x00290000e294783b */ /* 0x000eae0000004200 */
[-C--:B------:R-:W-:Y:S01]  /*1c930*/  HMMA.16816.F32.BF16 R52, R132, R136.reuse, R52 ;  /* 0x000000888434723c */ /* 0x080fe20000041834 */
[----:B------:R1:W5:Y:S04]  /*1c940*/  LDL.LU R233, [R1+0x7c] ;  /* 0x00007c0001e97983 */ /* 0x0003680000300800 */
[----:B------:R1:W5:Y:S03]  /*1c950*/  LDL.LU R240, [R1+0x78] ;  /* 0x0000780001f07983 */ /* 0x0003660000300800 */
[C---:B------:R-:W-:Y:S01]  /*1c960*/  HMMA.16816.F32.BF16 R56, R140.reuse, R136, R56 ;  /* 0x000000888c38723c */ /* 0x040fe20000041838 */
[----:B------:R1:W5:Y:S04]  /*1c970*/  LDL.LU R224, [R1+0x74] ;  /* 0x0000740001e07983 */ /* 0x0003680000300800 */
[----:B------:R1:W5:Y:S03]  /*1c980*/  LDL.LU R231, [R1+0x70] ;  /* 0x0000700001e77983 */ /* 0x0003660000300800 */
[-C--:B------:R-:W-:Y:S01]  /*1c990*/  HMMA.16816.F32.BF16 R60, R140, R138.reuse, R60 ;  /* 0x0000008a8c3c723c */ /* 0x080fe2000004183c */
[----:B------:R1:W5:Y:S04]  /*1c9a0*/  LDL.LU R241, [R1+0x6c] ;  /* 0x00006c0001f17983 */ /* 0x0003680000300800 */
[----:B------:R1:W5:Y:S03]  /*1c9b0*/  LDL.LU R242, [R1+0x68] ;  /* 0x0000680001f27983 */ /* 0x0003660000300800 */
[C---:B------:R-:W-:Y:S01]  /*1c9c0*/  HMMA.16816.F32.BF16 R64, R132.reuse, R138, R64 ;  /* 0x0000008a8440723c */ /* 0x040fe20000041840 */
[----:B------:R-:W3:Y:S07]  /*1c9d0*/  LDSM.16.MT88.4 R136, [R228+0x2900] ;  /* 0x00290000e488783b */ /* 0x000eee0000004200 */
[-C--:B----4-:R-:W-:Y:S08]  /*1c9e0*/  HMMA.16816.F32.BF16 R68, R132, R144.reuse, R68 ;  /* 0x000000908444723c */ /* 0x090ff00000041844 */
[C---:B------:R-:W-:Y:S08]  /*1c9f0*/  HMMA.16816.F32.BF16 R72, R140.reuse, R144, R72 ;  /* 0x000000908c48723c */ /* 0x040ff00000041848 */
[-C--:B------:R-:W-:Y:S08]  /*1ca00*/  HMMA.16816.F32.BF16 R76, R140, R146.reuse, R76 ;  /* 0x000000928c4c723c */ /* 0x080ff0000004184c */
[C---:B------:R-:W-:Y:S01]  /*1ca10*/  HMMA.16816.F32.BF16 R80, R132.reuse, R146, R80 ;  /* 0x000000928450723c */ /* 0x040fe20000041850 */
[----:B------:R-:W4:Y:S07]  /*1ca20*/  LDSM.16.MT88.4 R144, [R227+0x2900] ;  /* 0x00290000e390783b */ /* 0x000f2e0000004200 */
[-C--:B--2---:R-:W-:Y:S08]  /*1ca30*/  HMMA.16816.F32.BF16 R84, R132, R148.reuse, R84 ;  /* 0x000000948454723c */ /* 0x084ff00000041854 */
[C---:B------:R-:W-:Y:S08]  /*1ca40*/  HMMA.16816.F32.BF16 R88, R140.reuse, R148, R88 ;  /* 0x000000948c58723c */ /* 0x040ff00000041858 */
[-C--:B------:R-:W-:Y:S08]  /*1ca50*/  HMMA.16816.F32.BF16 R92, R140, R150.reuse, R92 ;  /* 0x000000968c5c723c */ /* 0x080ff0000004185c */
[C---:B------:R-:W-:Y:S01]  /*1ca60*/  HMMA.16816.F32.BF16 R96, R132.reuse, R150, R96 ;  /* 0x000000968460723c */ /* 0x040fe20000041860 */
[----:B------:R-:W2:Y:S07]  /*1ca70*/  LDSM.16.MT88.4 R148, [R225+0x1100] ;  /* 0x00110000e194783b */ /* 0x000eae0000004200 */
[-C--:B---3--:R-:W-:Y:S08]  /*1ca80*/  HMMA.16816.F32.BF16 R100, R132, R136.reuse, R100 ;  /* 0x000000888464723c */ /* 0x088ff00000041864 */
[C---:B------:R-:W-:Y:S07]  /*1ca90*/  HMMA.16816.F32.BF16 R104, R140.reuse, R136, R104 ;  /* 0x000000888c68723c */ /* 0x040fee0000041868 */
[----:B------:R-:W-:Y:S01]  /*1caa0*/  FADD.FTZ R136, R220, R156 ;  /* 0x0000009cdc887221 */ /* 0x000fe20000010000 */
[-C--:B------:R-:W-:Y:S01]  /*1cab0*/  HMMA.16816.F32.BF16 R108, R140, R138.reuse, R108 ;  /* 0x0000008a8c6c723c */ /* 0x080fe2000004186c */
[----:B------:R-:W-:Y:S03]  /*1cac0*/  LDSM.16.MT88.4 R220, [R228+0x3900] ;  /* 0x00390000e4dc783b */ /* 0x000fe60000004200 */
[----:B------:R-:W-:Y:S01]  /*1cad0*/  FADD.FTZ R160, R159, R136 ;  /* 0x000000889fa07221 */ /* 0x000fe20000010000 */
[----:B------:R-:W-:Y:S02]  /*1cae0*/  F2FP.BF16.PACK_AB R136, R191, R201 ;  /* 0x000000c9bf88723e */ /* 0x000fe400000010ff */
[----:B------:R-:W-:Y:S01]  /*1caf0*/  F2FP.BF16.PACK_AB R137, R199, R203 ;  /* 0x000000cbc789723e */ /* 0x000fe200000010ff */
[C---:B------:R-:W-:Y:S01]  /*1cb00*/  HMMA.16816.F32.BF16 R112, R132.reuse, R138, R112 ;  /* 0x0000008a8470723c */ /* 0x040fe20000041870 */
[----:B------:R-:W-:Y:S06]  /*1cb10*/  LDSM.16.MT88.4 R156, [R228+0x3100] ;  /* 0x00310000e49c783b */ /* 0x000fec0000004200 */
        /* <DEDUP_REMOVED lines=12> */
[-C--:B--2---:R-:W-:Y:S08]  /*1cbe0*/  HMMA.16816.F32.BF16 R4, R132, R148.reuse, R4 ;  /* 0x000000948404723c */ /* 0x084ff00000041804 */
        /* <DEDUP_REMOVED lines=20> */
[C---:B------:R-:W-:Y:S07]  /*1cd30*/  HMMA.16816.F32.BF16 R72, R136.reuse, R148, R72 ;  /* 0x000000948848723c */ /* 0x040fee0000041848 */
[----:B------:R-:W-:Y:S01]  /*1cd40*/  FADD.FTZ R148, R167, R0 ;  /* 0x00000000a7947221 */ /* 0x000fe20000010000 */
[-C--:B------:R-:W-:Y:S04]  /*1cd50*/  HMMA.16816.F32.BF16 R76, R136, R150.reuse, R76 ;  /* 0x00000096884c723c */ /* 0x080fe8000004184c */
[----:B------:R-:W-:Y:S01]  /*1cd60*/  IMAD.MOV.U32 R0, RZ, RZ, R177 ;  /* 0x000000ffff007224 */ /* 0x000fe200078e00b1 */
[----:B------:R-:W-:Y:S01]  /*1cd70*/  MOV R167, R176 ;  /* 0x000000b000a77202 */ /* 0x000fe20000000f00 */
[----:B------:R-:W-:Y:S02]  /*1cd80*/  IMAD.MOV.U32 R149, RZ, RZ, R199 ;  /* 0x000000ffff957224 */ /* 0x000fe400078e00c7 */
[C---:B------:R-:W-:Y:S07]  /*1cd90*/  HMMA.16816.F32.BF16 R80, R132.reuse, R150, R80 ;  /* 0x000000968450723c */ /* 0x040fee0000041850 */
[----:B------:R-:W-:Y:S01]  /*1cda0*/  MOV R151, R191 ;  /* 0x000000bf00977202 */ /* 0x000fe20000000f00 */
[-C--:B-1----:R-:W-:Y:S04]  /*1cdb0*/  HMMA.16816.F32.BF16 R84, R132, R152.reuse, R84 ;  /* 0x000000988454723c */ /* 0x082fe80000041854 */
[----:B------:R-:W-:Y:S01]  /*1cdc0*/  F2FP.BF16.PACK_AB R191, R249, R251 ;  /* 0x000000fbf9bf723e */ /* 0x000fe200000010ff */
[----:B------:R-:W-:Y:S03]  /*1cdd0*/  IMAD.MOV.U32 R150, RZ, RZ, R198 ;  /* 0x000000ffff967224 */ /* 0x000fe600078e00c6 */
[C---:B------:R-:W-:Y:S07]  /*1cde0*/  HMMA.16816.F32.BF16 R88, R136.reuse, R152, R88 ;  /* 0x000000988858723c */ /* 0x040fee0000041858 */
[----:B------:R-:W-:Y:S01]  /*1cdf0*/  FADD.FTZ R152, R166, R3 ;  /* 0x00000003a6987221 */ /* 0x000fe20000010000 */
[-C--:B------:R-:W-:Y:S04]  /*1ce00*/  HMMA.16816.F32.BF16 R92, R136, R154.reuse, R92 ;  /* 0x0000009a885c723c */ /* 0x080fe8000004185c */
[----:B------:R-:W-:Y:S04]  /*1ce10*/  IMAD.MOV.U32 R166, RZ, RZ, R179 ;  /* 0x000000ffffa67224 */ /* 0x000fe800078e00b3 */
[C---:B------:R-:W-:Y:S07]  /*1ce20*/  HMMA.16816.F32.BF16 R96, R132.reuse, R154, R96 ;  /* 0x0000009a8460723c */ /* 0x040fee0000041860 */
[----:B------:R-:W-:Y:S01]  /*1ce30*/  MOV R155, R197 ;  /* 0x000000c5009b7202 */ /* 0x000fe20000000f00 */
[-C--:B------:R-:W-:Y:S04]  /*1ce40*/  HMMA.16816.F32.BF16 R100, R132, R156.reuse, R100 ;  /* 0x0000009c8464723c */ /* 0x080fe80000041864 */
[----:B------:R-:W-:Y:S04]  /*1ce50*/  IMAD.MOV.U32 R154, RZ, RZ, R196 ;  /* 0x000000ffff9a7224 */ /* 0x000fe800078e00c4 */
[C---:B------:R-:W-:Y:S07]  /*1ce60*/  HMMA.16816.F32.BF16 R104, R136.reuse, R156, R104 ;  /* 0x0000009c8868723c */ /* 0x040fee0000041868 */
[----:B------:R-:W-:Y:S01]  /*1ce70*/  IMAD.MOV.U32 R156, RZ, RZ, R180 ;  /* 0x000000ffff9c7224 */ /* 0x000fe200078e00b4 */
[-C--:B------:R-:W-:Y:S01]  /*1ce80*/  HMMA.16816.F32.BF16 R108, R136, R158.reuse, R108 ;  /* 0x0000009e886c723c */ /* 0x080fe2000004186c */
[----:B------:R1:W2:Y:S03]  /*1ce90*/  MUFU.EX2 R180, R212 ;  /* 0x000000d400b47308 */ /* 0x0002a60000000800 */
[----:B------:R-:W-:Y:S02]  /*1cea0*/  MOV R157, R190 ;  /* 0x000000be009d7202 */ /* 0x000fe40000000f00 */
[----:B------:R-:W-:Y:S02]  /*1ceb0*/  F2FP.BF16.PACK_AB R190, R202, R250 ;  /* 0x000000facabe723e */ /* 0x000fe400000010ff */
[C---:B------:R-:W-:Y:S07]  /*1cec0*/  HMMA.16816.F32.BF16 R112, R132.reuse, R158, R112 ;  /* 0x0000009e8470723c */ /* 0x040fee0000041870 */
[----:B------:R-:W-:Y:S01]  /*1ced0*/  MOV R159, R2 ;  /* 0x00000002009f7202 */ /* 0x000fe20000000f00 */
[-C--:B---3--:R-:W-:Y:S04]  /*1cee0*/  HMMA.16816.F32.BF16 R116, R132, R140.reuse, R116 ;  /* 0x0000008c8474723c */ /* 0x088fe80000041874 */
[----:B------:R-:W-:Y:S02]  /*1cef0*/  FADD.FTZ R2, R243, R160 ;  /* 0x000000a0f3027221 */ /* 0x000fe40000010000 */
[----:B------:R3:W5:Y:S01]  /*1cf00*/  LDL.LU R243, [R1+0x64] ;  /* 0x0000640001f37983 */ /* 0x0007620000300800 */
[----:B------:R-:W-:Y:S01]  /*1cf10*/  IMAD.MOV.U32 R158, RZ, RZ, R195 ;  /* 0x000000ffff9e7224 */ /* 0x000fe200078e00c3 */
[C---:B------:R-:W-:Y:S02]  /*1cf20*/  HMMA.16816.F32.BF16 R120, R136.reuse, R140, R120 ;  /* 0x0000008c8878723c */ /* 0x040fe40000041878 */
[----:B-1----:R-:W-:Y:S02]  /*1cf30*/  LDSM.16.MT88.4 R212, [R225+0x3900] ;  /* 0x00390000e1d4783b */ /* 0x002fe40000004200 */
[----:B--2---:R-:W-:Y:S01]  /*1cf40*/  F2FP.BF16.PACK_AB R211, R180, R181 ;  /* 0x000000b5b4d3723e */ /* 0x004fe200000010ff */
[----:B------:R-:W-:Y:S01]  /*1cf50*/  FADD.FTZ R2, R165, R2 ;  /* 0x00000002a5027221 */ /* 0x000fe20000010000 */
[----:B------:R-:W-:Y:S01]  /*1cf60*/  MOV R165, R189 ;  /* 0x000000bd00a57202 */ /* 0x000fe20000000f00 */
[----:B------:R-:W-:Y:S01]  /*1cf70*/  FADD.FTZ R140, R235, R161 ;  /* 0x000000a1eb8c7221 */ /* 0x000fe20000010000 */
[-C--:B------:R-:W-:Y:S02]  /*1cf80*/  HMMA.16816.F32.BF16 R124, R136, R142.reuse, R124 ;  /* 0x0000008e887c723c */ /* 0x080fe4000004187c */
[----:B------:R-:W1:Y:S02]  /*1cf90*/  LDSM.16.MT88.4 R160, [R228+0x1900] ;  /* 0x00190000e4a0783b */ /* 0x000e640000004200 */
[----:B------:R-:W-:Y:S01]  /*1cfa0*/  MOV R141, R178 ;  /* 0x000000b2008d7202 */ /* 0x000fe20000000f00 */
[----:B------:R-:W-:Y:S01]  /*1cfb0*/  FADD.FTZ R153, R164, R140 ;  /* 0x0000008ca4997221 */ /* 0x000fe20000010000 */
[----:B------:R-:W-:Y:S01]  /*1cfc0*/  F2FP.BF16.PACK_AB R189, R252, R159 ;  /* 0x0000009ffcbd723e */ /* 0x000fe200000010ff */
[----:B------:R-:W-:Y:S01]  /*1cfd0*/  IMAD.MOV.U32 R139, RZ, RZ, R188 ;  /* 0x000000ffff8b7224 */ /* 0x000fe200078e00bc */
[----:B------:R-:W-:Y:S02]  /*1cfe0*/  HMMA.16816.F32.BF16 R128, R132, R142, R128 ;  /* 0x0000008e8480723c */ /* 0x000fe40000041880 */
[----:B------:R3:W5:Y:S02]  /*1cff0*/  LDL.LU R235, [R1+0x60] ;  /* 0x0000600001eb7983 */ /* 0x0007640000300800 */
[----:B------:R-:W-:Y:S01]  /*1d000*/  F2FP.BF16.PACK_AB R188, R165, R156 ;  /* 0x0000009ca5bc723e */ /* 0x000fe200000010ff */
[----:B------:R-:W-:Y:S01]  /*1d010*/  FADD.FTZ R3, R168, R2 ;  /* 0x00000002a8037221 */ /* 0x000fe20000010000 */
[----:B------:R-:W-:Y:S01]  /*1d020*/  MOV R164, R194 ;  /* 0x000000c200a47202 */ /* 0x000fe20000000f00 */
[----:B------:R-:W-:Y:S01]  /*1d030*/  IMAD.MOV.U32 R168, RZ, RZ, R193 ;  /* 0x000000ffffa87224 */ /* 0x000fe200078e00c1 */
[----:B------:R-:W-:Y:S01]  /*1d040*/  MOV R2, R192 ;  /* 0x000000c000027202 */ /* 0x000fe20000000f00 */
[----:B------:R-:W2:Y:S02]  /*1d050*/  LDSM.16.MT88.4 R176, [R227+0x1900] ;  /* 0x00190000e3b0783b */ /* 0x000ea40000004200 */
[-C--:B------:R-:W-:Y:S06]  /*1d060*/  HMMA.16816.F32.BF16 R192, R188, R204.reuse, R4 ;  /* 0x000000ccbcc0723c */ /* 0x080fec0000041804 */
[----:B------:R-:W1:Y:S02]  /*1d070*/  LDSM.16.MT88.4 R4, [R227+0x3900] ;  /* 0x00390000e304783b */ /* 0x000e640000004200 */
[C---:B------:R-:W-:Y:S07]  /*1d080*/  HMMA.16816.F32.BF16 R196, R208.reuse, R204, R8 ;  /* 0x000000ccd0c4723c */ /* 0x040fee0000041808 */
[----:B------:R-:W-:Y:S01]  /*1d090*/  IMAD.MOV.U32 R8, RZ, RZ, R203 ;  /* 0x000000ffff087224 */ /* 0x000fe200078e00cb */
[----:B------:R-:W-:Y:S01]  /*1d0a0*/  MOV R9, R202 ;  /* 0x000000ca00097202 */ /* 0x000fe20000000f00 */
[----:B------:R-:W-:Y:S03]  /*1d0b0*/  IMAD.MOV.U32 R10, RZ, RZ, R201 ;  /* 0x000000ffff0a7224 */ /* 0x000fe600078e00c9 */
[----:B------:R-:W-:Y:S02]  /*1d0c0*/  MOV R11, R200 ;  /* 0x000000c8000b7202 */ /* 0x000fe40000000f00 */
[-C--:B------:R-:W-:Y:S07]  /*1d0d0*/  HMMA.16816.F32.BF16 R200, R208, R206.reuse, R12 ;  /* 0x000000ced0c8723c */ /* 0x080fee000004180c */
[----:B------:R-:W-:Y:S01]  /*1d0e0*/  IMAD.MOV.U32 R12, RZ, RZ, R139 ;  /* 0x000000ffff0c7224 */ /* 0x000fe200078e008b */
[C---:B------:R-:W-:Y:S04]  /*1d0f0*/  HMMA.16816.F32.BF16 R204, R188.reuse, R206, R16 ;  /* 0x000000cebccc723c */ /* 0x040fe80000041810 */
[----:B------:R-:W-:Y:S01]  /*1d100*/  MOV R15, R9 ;  /* 0x00000009000f7202 */ /* 0x000fe20000000f00 */
[----:B------:R-:W-:Y:S01]  /*1d110*/  IMAD.MOV.U32 R14, RZ, RZ, R165 ;  /* 0x000000ffff0e7224 */ /* 0x000fe200078e00a5 */
[----:B------:R-:W-:Y:S01]  /*1d120*/  MOV R9, R2 ;  /* 0x0000000200097202 */ /* 0x000fe20000000f00 */
[----:B------:R-:W-:Y:S01]  /*1d130*/  IMAD.MOV.U32 R13, RZ, RZ, R159 ;  /* 0x000000ffff0d7224 */ /* 0x000fe200078e009f */
[-C--:B----4-:R-:W-:Y:S04]  /*1d140*/  HMMA.16816.F32.BF16 R132, R188, R144.reuse, R20 ;  /* 0x00000090bc84723c */ /* 0x090fe80000041814 */
[----:B------:R-:W-:Y:S01]  /*1d150*/  MOV R2, R150 ;  /* 0x0000009600027202 */ /* 0x000fe20000000f00 */
[----:B------:R-:W-:Y:S01]  /*1d160*/  IMAD.MOV.U32 R18, RZ, RZ, R157 ;  /* 0x000000ffff127224 */ /* 0x000fe200078e009d */
[----:B------:R-:W-:Y:S01]  /*1d170*/  MOV R19, R156 ;  /* 0x0000009c00137202 */ /* 0x000fe20000000f00 */
[----:B------:R-:W-:Y:S01]  /*1d180*/  IMAD.MOV.U32 R17, RZ, RZ, R169 ;  /* 0x000000ffff117224 */ /* 0x000fe200078e00a9 */
[C---:B------:R-:W-:Y:S04]  /*1d190*/  HMMA.16816.F32.BF16 R136, R208.reuse, R144, R24 ;  /* 0x00000090d088723c */ /* 0x040fe80000041818 */
[----:B------:R-:W-:Y:S01]  /*1d1a0*/  MOV R16, R170 ;  /* 0x000000aa00107202 */ /* 0x000fe20000000f00 */
[----:B------:R-:W-:Y:S01]  /*1d1b0*/  IMAD.MOV.U32 R23, RZ, RZ, R171 ;  /* 0x000000ffff177224 */ /* 0x000fe200078e00ab */
[----:B------:R-:W-:Y:S01]  /*1d1c0*/  MOV R20, R174 ;  /* 0x000000ae00147202 */ /* 0x000fe20000000f00 */
[----:B------:R-:W-:Y:S01]  /*1d1d0*/  IMAD.MOV.U32 R25, RZ, RZ, R151 ;  /* 0x000000ffff197224 */ /* 0x000fe200078e0097 */
[----:B------:R-:W-:Y:S01]  /*1d1e0*/  MOV R24, R141 ;  /* 0x0000008d00187202 */ /* 0x000fe20000000f00 */
[----:B------:R-:W-:Y:S01]  /*1d1f0*/  IMAD.MOV.U32 R27, RZ, RZ, R175 ;  /* 0x000000ffff1b7224 */ /* 0x000fe200078e00af */
[-C--:B------:R-:W-:Y:S03]  /*1d200*/  HMMA.16816.F32.BF16 R140, R208, R146.reuse, R28 ;  /* 0x00000092d08c723c */ /* 0x080fe6000004181c */
[----:B------:R-:W-:Y:S01]  /*1d210*/  IMAD.MOV.U32 R21, RZ, RZ, R173 ;  /* 0x000000ffff157224 */ /* 0x000fe200078e00ad */
[----:B------:R-:W-:Y:S02]  /*1d220*/  MOV R22, R172 ;  /* 0x000000ac00167202 */ /* 0x000fe40000000f00 */
        /* <DEDUP_REMOVED lines=11> */
[----:B------:R-:W-:Y:S01]  /*1d2e0*/  FADD.FTZ R11, R11, R32 ;  /* 0x000000200b0b7221 */ /* 0x000fe20000010000 */
[----:B------:R-:W-:Y:S01]  /*1d2f0*/  MOV R33, R158 ;  /* 0x0000009e00217202 */ /* 0x000fe20000000f00 */
[----:B------:R-:W-:Y:S01]  /*1d300*/  IMAD.MOV.U32 R0, RZ, RZ, R155 ;  /* 0x000000ffff007224 */ /* 0x000fe200078e009b */
[----:B------:R-:W-:Y:S01]  /*1d310*/  MOV R34, R164 ;  /* 0x000000a400227202 */ /* 0x000fe20000000f00 */
[----:B------:R-:W-:Y:S01]  /*1d320*/  IMAD.MOV.U32 R38, RZ, RZ, R153 ;  /* 0x000000ffff267224 */ /* 0x000fe200078e0099 */
[----:B------:R-:W-:Y:S02]  /*1d330*/  MOV R39, R152 ;  /* 0x0000009800277202 */ /* 0x000fe40000000f00 */
        /* <DEDUP_REMOVED lines=12> */
[----:B------:R-:W-:Y:S02]  /*1d400*/  FADD.FTZ R10, R12, R3 ;  /* 0x000000030c0a7221 */ /* 0x000fe40000010000 */
[----:B------:R-:W2:Y:S02]  /*1d410*/  LDL R12, [R1+0x24] ;  /* 0x00002400010c7983 */ /* 0x000ea40000100800 */
[----:B------:R-:W-:Y:S02]  /*1d420*/  IMAD.MOV.U32 R8, RZ, RZ, R168 ;  /* 0x000000ffff087224 */ /* 0x000fe400078e00a8 */
[C---:B------:R-:W-:Y:S04]  /*1d430*/  HMMA.16816.F32.BF16 R168, R208.reuse, R176, R56 ;  /* 0x000000b0d0a8723c */ /* 0x040fe80000041838 */
[----:B------:R-:W-:Y:S04]  /*1d440*/  FADD.FTZ R0, R0, R39 ;  /* 0x0000002700007221 */ /* 0x000fe80000010000 */
        /* <DEDUP_REMOVED lines=45> */
[----:B------:R-:W-:Y:S01]  /*1d720*/  FADD.FTZ R0, R181, R3 ;  /* 0x00000003b5007221 */ /* 0x000fe20000010000 */
[----:B------:R3:W-:Y:S01]  /*1d730*/  STL [R1], R5 ;  /* 0x0000000501007387 */ /* 0x0007e20000100800 */
[----:B------:R-:W-:Y:S01]  /*1d740*/  FADD.FTZ R3, R249, R4 ;  /* 0x00000004f9037221 */ /* 0x000fe20000010000 */
[----:B------:R-:W-:Y:S01]  /*1d750*/  MOV R181, R185 ;  /* 0x000000b900b57202 */ /* 0x000fe20000000f00 */
[----:B------:R-:W-:Y:S02]  /*1d760*/  FADD.FTZ R2, R183, R2 ;  /* 0x00000002b7027221 */ /* 0x000fe40000010000 */
[----:B------:R-:W-:Y:S01]  /*1d770*/  FADD.FTZ R0, R180, R0 ;  /* 0x00000000b4007221 */ /* 0x000fe20000010000 */
[----:B------:R3:W-:Y:S01]  /*1d780*/  STL [R1+0x4], R3 ;  /* 0x0000040301007387 */ /* 0x0007e20000100800 */
[----:B------:R-:W-:Y:S02]  /*1d790*/  IMAD.MOV.U32 R188, RZ, RZ, R182 ;  /* 0x000000ffffbc7224 */ /* 0x000fe400078e00b6 */
[----:B------:R-:W-:Y:S01]  /*1d7a0*/  IMAD.MOV.U32 R180, RZ, RZ, R186 ;  /* 0x000000ffffb47224 */ /* 0x000fe200078e00ba */
[----:B------:R3:W-:Y:S04]  /*1d7b0*/  STL [R1+0x1c], R2 ;  /* 0x00001c0201007387 */ /* 0x0007e80000100800 */
[----:B------:R3:W-:Y:S01]  /*1d7c0*/  STL [R1+0x8], R0 ;  /* 0x0000080001007387 */ /* 0x0007e20000100800 */
[----:B--2---:R-:W-:Y:S01]  /*1d7d0*/  ISETP.LT.AND P0, PT, R12, UR22, PT ;  /* 0x000000160c007c0c */ /* 0x004fe2000bf01270 */
[----:B------:R-:W-:Y:S11]  /*1d7e0*/  UMOV UR22, UR21 ;  /* 0x0000001500167c82 */ /* 0x000ff60008000000 */
[----:B------:R-:W-:Y:S01]  /*1d7f0*/  @!UPT UIADD3 URZ, URZ, URZ, URZ ;  /* 0x0000003f3f3ff290 */ /* 0x000fe2000fffe03f */
[----:B---3--:R-:W-:-:S05]  /*1d800*/  @P0 BRA `(.L_x_3721) ;  /* 0xffffb2d000000947 */ /* 0x008fca000383ffff */
.L_x_3720:
[----:B------:R-:W-:-:S13]  /*1d810*/  ISETP.LE.AND P0, PT, RZ, UR21, PT ;  /* 0x00000015ff007c0c */ /* 0x000fda000bf03270 */
[----:B------:R-:W-:Y:S05]  /*1d820*/  @!P0 BRA `(.L_x_3722) ;  /* 0x00003b6000008947 */ /* 0x000fea0003800000 */
[----:B------:R-:W2:Y:S01]  /*1d830*/  LDL.64 R8, [R1+0x48] ;  /* 0x0000480001087983 */ /* 0x000ea20000100a00 */
[----:B------:R-:W-:-:S03]  /*1d840*/  ULDC.64 UR4, c[0x0][0x1e0] ;  /* 0x0000780000047ab9 */ /* 0x000fc60000000a00 */
[----:B------:R-:W3:Y:S04]  /*1d850*/  LDL.64 R12, [R1+0x40] ;  /* 0x00004000010c7983 */ /* 0x000ee80000100a00 */
[----:B------:R-:W4:Y:S04]  /*1d860*/  LDL.LU.64 R6, [R1+0x58] ;  /* 0x0000580001067983 */ /* 0x000f280000300a00 */
[----:B-1----:R-:W4:Y:S01]  /*1d870*/  LDL.LU.64 R4, [R1+0x50] ;  /* 0x0000500001047983 */ /* 0x002f220000300a00 */
[----:B------:R-:W-:Y:S02]  /*1d880*/  USHF.L.U32 UR12, UR4, 0x5, URZ ;  /* 0x00000005040c7899 */ /* 0x000fe4000800063f */
[----:B------:R-:W-:Y:S01]  /*1d890*/  UMOV UR8, 0x5 ;  /* 0x0000000500087882 */ /* 0x000fe20000000000 */
[----:B------:R-:W-:Y:S01]  /*1d8a0*/  IMAD.MOV.U32 R2, RZ, RZ, R185 ;  /* 0x000000ffff027224 */ /* 0x000fe200078e00b9 */
[----:B------:R-:W-:Y:S01]  /*1d8b0*/  USHF.L.U64.HI UR8, UR4, UR8, UR5 ;  /* 0x0000000804087299 */ /* 0x000fe20008010205 */
[----:B------:R-:W-:Y:S01]  /*1d8c0*/  IMAD.MOV.U32 R0, RZ, RZ, R186 ;  /* 0x000000ffff007224 */ /* 0x000fe200078e00ba */
[----:B------:R-:W-:Y:S01]  /*1d8d0*/  USHF.L.U32 UR9, UR4, 0x5, URZ ;  /* 0x0000000504097899 */ /* 0x000fe2000800063f */
[----:B------:R-:W-:Y:S01]  /*1d8e0*/  MOV R187, R182 ;  /* 0x000000b600bb7202 */ /* 0x000fe20000000f00 */
[----:B------:R-:W-:Y:S01]  /*1d8f0*/  UIADD3 UR12, UP0, UR12, 0x80, URZ ;  /* 0x000000800c0c7890 */ /* 0x000fe2000ff1e03f */
[----:B------:R-:W-:Y:S01]  /*1d900*/  IMAD.MOV.U32 R183, RZ, RZ, R184 ;  /* 0x000000ffffb77224 */ /* 0x000fe200078e00b8 */
[----:B------:R-:W-:-:S02]  /*1d910*/  UMOV UR10, 0x6 ;  /* 0x00000006000a7882 */ /* 0x000fc40000000000 */
[----:B------:R-:W-:Y:S02]  /*1d920*/  ULDC.64 UR4, c[0x0][0x208] ;  /* 0x0000820000047ab9 */ /* 0x000fe40000000a00 */
[----:B------:R-:W-:Y:S02]  /*1d930*/  USHF.L.U64.HI UR10, UR4, UR10, UR5 ;  /* 0x0000000a040a7299 */ /* 0x000fe40008010205 */
[----:B------:R-:W-:Y:S02]  /*1d940*/  USHF.L.U32 UR13, UR4, 0x6, URZ ;  /* 0x00000006040d7899 */ /* 0x000fe4000800063f */
[----:B------:R-:W-:Y:S02]  /*1d950*/  UIADD3 UR11, UR6, 0x80, URZ ;  /* 0x00000080060b7890 */ /* 0x000fe4000fffe03f */
[----:B------:R-:W-:Y:S02]  /*1d960*/  UIADD3.X UR17, URZ, UR17, URZ, UP0, !UPT ;  /* 0x000000113f117290 */ /* 0x000fe400087fe43f */
[----:B------:R-:W-:Y:S01]  /*1d970*/  ULDC.64 UR4, c[0x0][0x1e0] ;  /* 0x0000780000047ab9 */ /* 0x000fe20000000a00 */
[----:B--2---:R-:W-:-:S05]  /*1d980*/  IADD3 RZ, P0, R8, 0x40, RZ ;  /* 0x0000004008ff7810 */ /* 0x004fca0007f1e0ff */
[----:B---3--:R-:W-:Y:S01]  /*1d990*/  IMAD.X R3, RZ, RZ, R13, P0 ;  /* 0x000000ffff037224 */ /* 0x008fe200000e060d */
[C---:B----4-:R-:W-:Y:S02]  /*1d9a0*/  IADD3 RZ, P1, R6.reuse, 0x40, RZ ;  /* 0x0000004006ff7810 */ /* 0x050fe40007f3e0ff */
[----:B------:R-:W-:Y:S02]  /*1d9b0*/  IADD3 R10, R6, 0x40, RZ ;  /* 0x00000040060a7810 */ /* 0x000fe40007ffe0ff */
[----:B------:R1:W-:Y:S01]  /*1d9c0*/  STL [R1+0x18], R3 ;  /* 0x0000180301007387 */ /* 0x0003e20000100800 */
[----:B------:R-:W-:Y:S02]  /*1d9d0*/  MOV R4, R6 ;  /* 0x0000000600047202 */ /* 0x000fe40000000f00 */
[----:B------:R-:W-:-:S03]  /*1d9e0*/  IADD3.X R11, RZ, R5, RZ, P1, !PT ;  /* 0x00000005ff0b7210 */ /* 0x000fc60000ffe4ff */
[----:B------:R2:W-:Y:S04]  /*1d9f0*/  STL.64 [R1+0x50], R4 ;  /* 0x0000500401007387 */ /* 0x0005e80000100a00 */
[----:B------:R2:W-:Y:S01]  /*1da00*/  STL.64 [R1+0x10], R10 ;  /* 0x0000100a01007387 */ /* 0x0005e20000100a00 */
[----:B-1----:R-:W-:-:S05]  /*1da10*/  IADD3 R3, R8, 0x40, RZ ;  /* 0x0000004008037810 */ /* 0x002fca0007ffe0ff */
[----:B------:R2:W-:Y:S02]  /*1da20*/  STL [R1+0xc], R3 ;  /* 0x00000c0301007387 */ /* 0x0005e40000100800 */
.L_x_3723:
[----:B------:R-:W3:Y:S01]  /*1da30*/  LDL.64 R180, [R1+0x50] ;  /* 0x0000500001b47983 */ /* 0x000ee20000100a00 */
[----:B------:R-:W-:Y:S04]  /*1da40*/  DEPBAR.LE SB0, 0x0 ;  /* 0x000080000000791a */ /* 0x000fe80000000000 */
[----:B------:R-:W-:Y:S01]  /*1da50*/  MOV R182, UR13 ;  /* 0x0000000d00b67c02 */ /* 0x000fe20008000f00 */
[----:B--2---:R-:W2:Y:S01]  /*1da60*/  LDL R3, [R1+0x38] ;  /* 0x0000380001037983 */ /* 0x004ea20000100800 */
[----:B------:R-:W-:Y:S02]  /*1da70*/  USHF.R.S32.HI UR18, URZ, 0x1f, UR21 ;  /* 0x0000001f3f127899 */ /* 0x000fe40008011415 */
[----:B------:R-:W-:Y:S01]  /*1da80*/  UIMAD UR15, UR10, UR21, URZ ;  /* 0x000000150a0f72a4 */ /* 0x000fe2000f8e023f */
[----:B------:R-:W4:Y:S01]  /*1da90*/  LDL.64 R246, [R1+0x10] ;  /* 0x0000100001f67983 */ /* 0x000f220000100a00 */
[----:B------:R-:W-:Y:S02]  /*1daa0*/  UISETP.GT.AND UP0, UPT, UR21, URZ, UPT ;  /* 0x0000003f1500728c */ /* 0x000fe4000bf04270 */
[----:B------:R-:W-:Y:S03]  /*1dab0*/  UIMAD UR15, UR18, UR13, UR15 ;  /* 0x0000000d120f72a4 */ /* 0x000fe6000f8e020f */
[----:B------:R-:W-:Y:S08]  /*1dac0*/  BAR.SYNC.DEFER_BLOCKING 0x0 ;  /* 0x0000000000007b1d */ /* 0x000ff00000010000 */
[----:B-----5:R-:W-:Y:S08]  /*1dad0*/  LDSM.16.M88.4 R64, [R231+0x8100] ;  /* 0x00810000e740783b */ /* 0x020ff00000000200 */
[----:B------:R-:W1:Y:S08]  /*1dae0*/  LDSM.16.M88.4 R16, [R224+0x4100] ;  /* 0x00410000e010783b */ /* 0x000e700000000200 */
[----:B------:R-:W1:Y:S08]  /*1daf0*/  LDSM.16.M88.4 R60, [R231+0xa100] ;  /* 0x00a10000e73c783b */ /* 0x000e700000000200 */
[----:B------:R-:W1:Y:S08]  /*1db00*/  LDSM.16.M88.4 R32, [R224+0x4900] ;  /* 0x00490000e020783b */ /* 0x000e700000000200 */
[----:B------:R-:W4:Y:S04]  /*1db10*/  LDL R252, [R1+0xc] ;  /* 0x00000c0001fc7983 */ /* 0x000f280000100800 */
        /* <DEDUP_REMOVED lines=9> */
[----:B------:R-:W-:Y:S02]  /*1dbb0*/  LDSM.16.M88.4 R220, [R242] ;  /* 0x00000000f2dc783b */ /* 0x000fe40000000200 */
        /* <DEDUP_REMOVED lines=27> */
[----:B--2---:R-:W-:Y:S02]  /*1dd70*/  LOP3.LUT P4, RZ, R3, 0x1, RZ, 0xc0, !PT ;  /* 0x0000000103ff7812 */ /* 0x004fe4000788c0ff */
[C---:B------:R-:W-:Y:S02]  /*1dd80*/  LEA R180, P0, R184.reuse, c[0x0][0x1f8], 0x1 ;  /* 0x00007e00b8b47a11 */ /* 0x040fe400078008ff */
[----:B------:R-:W-:Y:S01]  /*1dd90*/  IADD3 R3, R185, UR15, RZ ;  /* 0x0000000fb9037c10 */ /* 0x000fe2000fffe0ff */
[-C--:B-1----:R-:W-:Y:S03]  /*1dda0*/  HMMA.16816.F32.BF16 R52, R208, R188.reuse, R52 ;  /* 0x000000bcd034723c */ /* 0x082fe60000041834 */
[----:B------:R-:W-:Y:S01]  /*1ddb0*/  LEA.HI.X R181, R184, c[0x0][0x1fc], R3, 0x1, P0 ;  /* 0x00007f00b8b57a11 */ /* 0x000fe200000f0c03 */
[----:B----4-:R-:W-:Y:S01]  /*1ddc0*/  IMAD.WIDE.U32 R184, R182, UR21, R246 ;  /* 0x00000015b6b87c25 */ /* 0x010fe2000f8e00f6 */
[----:B------:R-:W-:Y:S03]  /*1ddd0*/  UIADD3 UR21, UR21, -0x1, URZ ;  /* 0xffffffff15157890 */ /* 0x000fe6000fffe03f */
[C---:B------:R-:W-:Y:S01]  /*1dde0*/  HMMA.16816.F32.BF16 R56, R216.reuse, R188, R56 ;  /* 0x000000bcd838723c */ /* 0x040fe20000041838 */
[----:B------:R-:W-:Y:S01]  /*1ddf0*/  @!PT LDS RZ, [RZ] ;  /* 0x00000000fffff984 */ /* 0x000fe20000000800 */
[----:B------:R-:W-:Y:S01]  /*1de00*/  @!PT LDS RZ, [RZ] ;  /* 0x00000000fffff984 */ /* 0x000fe20000000800 */
[----:B------:R-:W-:Y:S01]  /*1de10*/  @!PT LDS RZ, [RZ] ;  /* 0x00000000fffff984 */ /* 0x000fe20000000800 */
[----:B------:R1:W-:Y:S01]  /*1de20*/  LDGSTS.E.BYPASS.LTC128B.128 [R244+0x100], [R180.64], !P6 ;  /* 0x00100000b4f47fae */ /* 0x0003e2000f101d5c */
[----:B------:R-:W-:Y:S02]  /*1de30*/  @UP0 UIMAD.WIDE.U32 UR22, UR21, UR4, URZ ;  /* 0x00000004151602a5 */ /* 0x000fe4000f8e003f */
[C---:B------:R-:W-:Y:S02]  /*1de40*/  LEA R212, P0, R184.reuse, c[0x0][0x1f8], 0x1 ;  /* 0x00007e00b8d47a11 */ /* 0x040fe400078008ff */
[----:B------:R-:W-:Y:S01]  /*1de50*/  IADD3 R3, R185, UR15, RZ ;  /* 0x0000000fb9037c10 */ /* 0x000fe2000fffe0ff */
[----:B------:R-:W-:Y:S01]  /*1de60*/  @UP0 USHF.L.U32 UR18, UR22, 0x6, URZ ;  /* 0x0000000616120899 */ /* 0x000fe2000800063f */
[-C--:B------:R-:W-:Y:S01]  /*1de70*/  HMMA.16816.F32.BF16 R60, R216, R190.reuse, R60 ;  /* 0x000000bed83c723c */ /* 0x080fe2000004183c */
[----:B------:R-:W-:Y:S03]  /*1de80*/  @UP0 USHF.R.S32.HI UR15, URZ, 0x1f, UR21 ;  /* 0x0000001f3f0f0899 */ /* 0x000fe60008011415 */
[----:B------:R-:W-:Y:S01]  /*1de90*/  LEA.HI.X R213, R184, c[0x0][0x1fc], R3, 0x1, P0 ;  /* 0x00007f00b8d57a11 */ /* 0x000fe200000f0c03 */
[----:B------:R-:W-:Y:S03]  /*1dea0*/  @UP0 UIMAD UR15, UR15, UR4, URZ ;  /* 0x000000040f0f02a4 */ /* 0x000fe6000f8e023f */
[----:B------:R-:W-:Y:S01]  /*1deb0*/  HMMA.16816.F32.BF16 R64, R208, R190, R64 ;  /* 0x000000bed040723c */ /* 0x000fe20000041840 */
[----:B------:R2:W-:Y:S01]  /*1dec0*/  LDGSTS.E.BYPASS.LTC128B.128 [R244+0x2100], [R212.64], !P4 ;  /* 0x02100000d4f47fae */ /* 0x0005e2000e101d5c */
[----:B------:R-:W-:Y:S04]  /*1ded0*/  @UP0 UIMAD UR15, UR21, UR5, UR15 ;  /* 0x00000005150f02a4 */ /* 0x000fe8000f8e020f */
[----:B------:R-:W-:Y:S04]  /*1dee0*/  @UP0 UIADD3 UR15, UR23, UR15, URZ ;  /* 0x0000000f170f0290 */ /* 0x000fe8000fffe03f */
[----:B------:R-:W-:Y:S02]  /*1def0*/  @UP0 USHF.L.U64.HI UR15, UR22, 0x6, UR15 ;  /* 0x00000006160f0899 */ /* 0x000fe4000801020f */
        /* <DEDUP_REMOVED lines=155> */
[----:B------:R-:W-:Y:S01]  /*1e8b0*/  FMNMX.FTZ R3, R17, R3, !PT ;  /* 0x0000000311037209 */ /* 0x000fe20007810000 */
[----:B------:R-:W4:Y:S01]  /*1e8c0*/  LDL R209, [R1+0x18] ;  /* 0x0000180001d17983 */ /* 0x000f220000100800 */
[-C--:B-1----:R-:W-:Y:S04]  /*1e8d0*/  HMMA.16816.F32.BF16 R36, R188, R216.reuse, R36 ;  /* 0x000000d8bc24723c */ /* 0x082fe80000041824 */
[----:B------:R-:W-:Y:S02]  /*1e8e0*/  FMNMX.FTZ R3, R20, R3, !PT ;  /* 0x0000000314037209 */ /* 0x000fe40007810000 */
[----:B------:R-:W-:Y:S02]  /*1e8f0*/  FMNMX.FTZ R180, R18, R180, !PT ;  /* 0x000000b412b47209 */ /* 0x000fe40007810000 */
[C---:B------:R-:W-:Y:S01]  /*1e900*/  HMMA.16816.F32.BF16 R40, R220.reuse, R216, R40 ;  /* 0x000000d8dc28723c */ /* 0x040fe20000041828 */
[----:B------:R-:W3:Y:S03]  /*1e910*/  LDL.64 R216, [R1+0x48] ;  /* 0x0000480001d87983 */ /* 0x000ee60000100a00 */
        /* <DEDUP_REMOVED lines=48> */
[----:B------:R-:W2:Y:S01]  /*1ec20*/  SHFL.BFLY PT, R185, R180, 0x2, 0x1f ;  /* 0x0c401f00b4b97f89 */ /* 0x000ea200000e0000 */
[----:B------:R-:W-:Y:S02]  /*1ec30*/  FMNMX.FTZ R181, R26, R181, !PT ;  /* 0x000000b51ab57209 */ /* 0x000fe40007810000 */
[----:B-1----:R-:W-:Y:S02]  /*1ec40*/  FMNMX.FTZ R186, R186, R184, !PT ;  /* 0x000000b8baba7209 */ /* 0x002fe40007810000 */
[----:B------:R-:W-:Y:S03]  /*1ec50*/  FMNMX.FTZ R181, R27, R181, !PT ;  /* 0x000000b51bb57209 */ /* 0x000fe60007810000 */
[----:B------:R-:W1:Y:S01]  /*1ec60*/  SHFL.BFLY PT, R188, R186, 0x1, 0x1f ;  /* 0x0c201f00babc7f89 */ /* 0x000e6200000e0000 */
[----:B--2---:R-:W-:Y:S07]  /*1ec70*/  FMNMX.FTZ R3, R3, R182, !PT ;  /* 0x000000b603037209 */ /* 0x004fee0007810000 */
[----:B------:R-:W2:Y:S01]  /*1ec80*/  SHFL.BFLY PT, R182, R3, 0x1, 0x1f ;  /* 0x0c201f0003b67f89 */ /* 0x000ea200000e0000 */
[----:B------:R-:W-:Y:S02]  /*1ec90*/  FMNMX.FTZ R184, R180, R185, !PT ;  /* 0x000000b9b4b87209 */ /* 0x000fe40007810000 */
[----:B------:R-:W-:Y:S05]  /*1eca0*/  FMNMX.FTZ R180, R30, R181, !PT ;  /* 0x000000b51eb47209 */ /* 0x000fea0007810000 */
[----:B------:R-:W2:Y:S01]  /*1ecb0*/  SHFL.BFLY PT, R181, R184, 0x1, 0x1f ;  /* 0x0c201f00b8b57f89 */ /* 0x000ea200000e0000 */
[----:B------:R-:W-:Y:S02]  /*1ecc0*/  FMNMX.FTZ R180, R31, R180, !PT ;  /* 0x000000b41fb47209 */ /* 0x000fe40007810000 */
[----:B-1----:R-:W-:Y:S02]  /*1ecd0*/  FMNMX.FTZ R186, R186, R188, !PT ;  /* 0x000000bcbaba7209 */ /* 0x002fe40007810000 */
[----:B------:R-:W-:Y:S03]  /*1ece0*/  FMNMX.FTZ R180, R42, R180, !PT ;  /* 0x000000b42ab47209 */ /* 0x000fe60007810000 */
[C---:B------:R-:W-:Y:S01]  /*1ecf0*/  FADD.FTZ R0, -R186.reuse, R0 ;  /* 0x00000000ba007221 */ /* 0x040fe20000010100 */
[----:B------:R-:W-:Y:S01]  /*1ed00*/  FMNMX.FTZ R180, R43, R180, !PT ;  /* 0x000000b42bb47209 */ /* 0x000fe20007810000 */
[----:B------:R-:W-:Y:S02]  /*1ed10*/  FMUL.FTZ R214, R186, c[0x0][0x2d0] ;  /* 0x0000b400bad67a20 */ /* 0x000fe40000410000 */
[----:B------:R-:W-:Y:S01]  /*1ed20*/  FMUL.FTZ R0, R0, c[0x0][0x2d0] ;  /* 0x0000b40000007a20 */ /* 0x000fe20000410000 */
[----:B------:R-:W-:Y:S01]  /*1ed30*/  FMNMX.FTZ R180, R46, R180, !PT ;  /* 0x000000b42eb47209 */ /* 0x000fe20007810000 */
[--C-:B------:R-:W-:Y:S01]  /*1ed40*/  FFMA.FTZ R4, R4, c[0x0][0x2d0], -R214.reuse ;  /* 0x0000b40004047a23 */ /* 0x100fe200000108d6 */
[----:B--2---:R-:W-:Y:S01]  /*1ed50*/  FMNMX.FTZ R185, R3, R182, !PT ;  /* 0x000000b603b97209 */ /* 0x004fe20007810000 */
[--C-:B------:R-:W-:Y:S01]  /*1ed60*/  FFMA.FTZ R5, R5, c[0x0][0x2d0], -R214.reuse ;  /* 0x0000b40005057a23 */ /* 0x100fe200000108d6 */
[----:B------:R-:W-:Y:S01]  /*1ed70*/  FMNMX.FTZ R3, R47, R180, !PT ;  /* 0x000000b42f037209 */ /* 0x000fe20007810000 */
[----:B------:R-:W-:Y:S01]  /*1ed80*/  MUFU.EX2 R245, R4 ;  /* 0x0000000400f57308 */ /* 0x000fe20000000800 */
[--C-:B------:R-:W-:Y:S02]  /*1ed90*/  FFMA.FTZ R16, R16, c[0x0][0x2d0], -R214.reuse ;  /* 0x0000b40010107a23 */ /* 0x100fe400000108d6 */
[----:B------:R-:W-:Y:S01]  /*1eda0*/  FMNMX.FTZ R3, R58, R3, !PT ;  /* 0x000000033a037209 */ /* 0x000fe20007810000 */
[----:B------:R-:W-:Y:S01]  /*1edb0*/  FMUL.FTZ R213, R185, c[0x0][0x2d0] ;  /* 0x0000b400b9d57a20 */ /* 0x000fe20000410000 */
[----:B------:R-:W-:Y:S01]  /*1edc0*/  FMNMX.FTZ R184, R184, R181, !PT ;  /* 0x000000b5b8b87209 */ /* 0x000fe20007810000 */
[----:B------:R-:W-:Y:S02]  /*1edd0*/  FFMA.FTZ R17, R17, c[0x0][0x2d0], -R214 ;  /* 0x0000b40011117a23 */ /* 0x000fe400000108d6 */
[--C-:B------:R-:W-:Y:S02]  /*1ede0*/  FFMA.FTZ R6, R6, c[0x0][0x2d0], -R213.reuse ;  /* 0x0000b40006067a23 */ /* 0x100fe400000108d5 */
[----:B------:R1:W2:Y:S01]  /*1edf0*/  MUFU.EX2 R180, R0 ;  /* 0x0000000000b47308 */ /* 0x0002a20000000800 */
[--C-:B------:R-:W-:Y:S02]  /*1ee00*/  FFMA.FTZ R7, R7, c[0x0][0x2d0], -R213.reuse ;  /* 0x0000b40007077a23 */ /* 0x100fe400000108d5 */
[----:B------:R-:W-:Y:S02]  /*1ee10*/  FMUL.FTZ R212, R184, c[0x0][0x2d0] ;  /* 0x0000b400b8d47a20 */ /* 0x000fe40000410000 */
[--C-:B------:R-:W-:Y:S02]  /*1ee20*/  FFMA.FTZ R18, R18, c[0x0][0x2d0], -R213.reuse ;  /* 0x0000b40012127a23 */ /* 0x100fe400000108d5 */
[--C-:B------:R-:W-:Y:S02]  /*1ee30*/  FFMA.FTZ R8, R8, c[0x0][0x2d0], -R212.reuse ;  /* 0x0000b40008087a23 */ /* 0x100fe400000108d4 */
[----:B------:R-:W-:Y:S01]  /*1ee40*/  FFMA.FTZ R12, R12, c[0x0][0x2d0], -R212 ;  /* 0x0000b4000c0c7a23 */ /* 0x000fe200000108d4 */
[----:B------:R-:W-:Y:S01]  /*1ee50*/  MUFU.EX2 R246, R6 ;  /* 0x0000000600f67308 */ /* 0x000fe20000000800 */
[--C-:B------:R-:W-:Y:S02]  /*1ee60*/  FFMA.FTZ R19, R19, c[0x0][0x2d0], -R213.reuse ;  /* 0x0000b40013137a23 */ /* 0x100fe400000108d5 */
[--C-:B------:R-:W-:Y:S02]  /*1ee70*/  FFMA.FTZ R32, R32, c[0x0][0x2d0], -R214.reuse ;  /* 0x0000b40020207a23 */ /* 0x100fe400000108d6 */
[----:B------:R-:W-:Y:S02]  /*1ee80*/  FFMA.FTZ R33, R33, c[0x0][0x2d0], -R214 ;  /* 0x0000b40021217a23 */ /* 0x000fe400000108d6 */
[--C-:B------:R-:W-:Y:S02]  /*1ee90*/  FFMA.FTZ R34, R34, c[0x0][0x2d0], -R213.reuse ;  /* 0x0000b40022227a23 */ /* 0x100fe400000108d5 */
[--C-:B------:R-:W-:Y:S01]  /*1eea0*/  FFMA.FTZ R35, R35, c[0x0][0x2d0], -R213.reuse ;  /* 0x0000b40023237a23 */ /* 0x100fe200000108d5 */
[----:B------:R-:W2:Y:S01]  /*1eeb0*/  MUFU.EX2 R223, R5 ;  /* 0x0000000500df7308 */ /* 0x000ea20000000800 */
[----:B------:R-:W-:Y:S02]  /*1eec0*/  FFMA.FTZ R28, R28, c[0x0][0x2d0], -R212 ;  /* 0x0000b4001c1c7a23 */ /* 0x000fe400000108d4 */
[----:B------:R-:W-:Y:S02]  /*1eed0*/  FFMA.FTZ R23, R23, c[0x0][0x2d0], -R213 ;  /* 0x0000b40017177a23 */ /* 0x000fe400000108d5 */
[----:B-1----:R-:W-:Y:S01]  /*1eee0*/  FADD.FTZ R0, -R185, R2 ;  /* 0x00000002b9007221 */ /* 0x002fe20000010100 */
[----:B------:R-:W-:Y:S01]  /*1eef0*/  FMNMX.FTZ R2, R59, R3, !PT ;  /* 0x000000033b027209 */ /* 0x000fe20007810000 */
[----:B--2---:R-:W-:Y:S02]  /*1ef00*/  FMUL.FTZ R132, R180, R132 ;  /* 0x00000084b4847220 */ /* 0x004fe40000410000 */
[----:B------:R-:W-:Y:S01]  /*1ef10*/  FMUL.FTZ R3, R0, c[0x0][0x2d0] ;  /* 0x0000b40000037a20 */ /* 0x000fe20000410000 */
[----:B------:R-:W-:Y:S01]  /*1ef20*/  FMNMX.FTZ R0, R62, R2, !PT ;  /* 0x000000023e007209 */ /* 0x000fe20007810000 */
[----:B------:R-:W-:Y:S01]  /*1ef30*/  FADD.FTZ R2, -R184, R183 ;  /* 0x000000b7b8027221 */ /* 0x000fe20000010100 */
[----:B------:R-:W1:Y:S01]  /*1ef40*/  MUFU.EX2 R251, R7 ;  /* 0x0000000700fb7308 */ /* 0x000e620000000800 */
[C---:B------:R-:W-:Y:S01]  /*1ef50*/  FMUL.FTZ R133, R180.reuse, R133 ;  /* 0x00000085b4857220 */ /* 0x040fe20000410000 */
[----:B------:R-:W-:Y:S01]  /*1ef60*/  FMNMX.FTZ R0, R63, R0, !PT ;  /* 0x000000003f007209 */ /* 0x000fe20007810000 */
[C---:B------:R-:W-:Y:S02]  /*1ef70*/  FMUL.FTZ R144, R180.reuse, R144 ;  /* 0x00000090b4907220 */ /* 0x040fe40000410000 */
[C---:B------:R-:W-:Y:S02]  /*1ef80*/  FMUL.FTZ R145, R180.reuse, R145 ;  /* 0x00000091b4917220 */ /* 0x040fe40000410000 */
[C---:B------:R-:W-:Y:S02]  /*1ef90*/  FMUL.FTZ R148, R180.reuse, R148 ;  /* 0x00000094b4947220 */ /* 0x040fe40000410000 */
[C---:B------:R-:W-:Y:S01]  /*1efa0*/  FMUL.FTZ R149, R180.reuse, R149 ;  /* 0x00000095b4957220 */ /* 0x040fe20000410000 */
[----:B------:R2:W2:Y:S01]  /*1efb0*/  MUFU.EX2 R181, R3 ;  /* 0x0000000300b57308 */ /* 0x0004a20000000800 */
[C---:B------:R-:W-:Y:S01]  /*1efc0*/  FMUL.FTZ R160, R180.reuse, R160 ;  /* 0x000000a0b4a07220 */ /* 0x040fe20000410000 */
[----:B------:R-:W-:Y:S01]  /*1efd0*/  F2FP.BF16.PACK_AB R188, R223, R245 ;  /* 0x000000f5dfbc723e */ /* 0x000fe200000010ff */
[C---:B------:R-:W-:Y:S02]  /*1efe0*/  FMUL.FTZ R161, R180.reuse, R161 ;  /* 0x000000a1b4a17220 */ /* 0x040fe40000410000 */
[C---:B------:R-:W-:Y:S02]  /*1eff0*/  FMUL.FTZ R164, R180.reuse, R164 ;  /* 0x000000a4b4a47220 */ /* 0x040fe40000410000 */
[C---:B------:R-:W-:Y:S02]  /*1f000*/  FMUL.FTZ R165, R180.reuse, R165 ;  /* 0x000000a5b4a57220 */ /* 0x040fe40000410000 */
[C---:B------:R-:W-:Y:S01]  /*1f010*/  FMUL.FTZ R176, R180.reuse, R176 ;  /* 0x000000b0b4b07220 */ /* 0x040fe20000410000 */
[----:B------:R-:W-:Y:S01]  /*1f020*/  MUFU.EX2 R250, R16 ;  /* 0x0000001000fa7308 */ /* 0x000fe20000000800 */
[C---:B------:R-:W-:Y:S02]  /*1f030*/  FMUL.FTZ R177, R180.reuse, R177 ;  /* 0x000000b1b4b17220 */ /* 0x040fe40000410000 */
[C---:B------:R-:W-:Y:S01]  /*1f040*/  FMUL.FTZ R68, R180.reuse, R68 ;  /* 0x00000044b4447220 */ /* 0x040fe20000410000 */
[----:B-1----:R-:W-:Y:S01]  /*1f050*/  F2FP.BF16.PACK_AB R189, R251, R246 ;  /* 0x000000f6fbbd723e */ /* 0x002fe200000010ff */
[C---:B------:R-:W-:Y:S02]  /*1f060*/  FMUL.FTZ R69, R180.reuse, R69 ;  /* 0x00000045b4457220 */ /* 0x040fe40000410000 */
[C---:B------:R-:W-:Y:S02]  /*1f070*/  FMUL.FTZ R80, R180.reuse, R80 ;  /* 0x00000050b4507220 */ /* 0x040fe40000410000 */
[C---:B------:R-:W-:Y:S01]  /*1f080*/  FMUL.FTZ R81, R180.reuse, R81 ;  /* 0x00000051b4517220 */ /* 0x040fe20000410000 */
[----:B------:R-:W1:Y:S01]  /*1f090*/  MUFU.EX2 R248, R17 ;  /* 0x0000001100f87308 */ /* 0x000e620000000800 */
[C---:B------:R-:W-:Y:S02]  /*1f0a0*/  FMUL.FTZ R84, R180.reuse, R84 ;  /* 0x00000054b4547220 */ /* 0x040fe40000410000 */
[----:B------:R-:W-:Y:S02]  /*1f0b0*/  FMUL.FTZ R85, R180, R85 ;  /* 0x00000055b4557220 */ /* 0x000fe40000410000 */
[----:B--2---:R-:W-:Y:S02]  /*1f0c0*/  FMUL.FTZ R3, R2, c[0x0][0x2d0] ;  /* 0x0000b40002037a20 */ /* 0x004fe40000410000 */
[----:B------:R-:W2:Y:S01]  /*1f0d0*/  SHFL.BFLY PT, R2, R0, 0x2, 0x1f ;  /* 0x0c401f0000027f89 */ /* 0x000ea200000e0000 */
[C---:B------:R-:W-:Y:S02]  /*1f0e0*/  FMUL.FTZ R134, R181.reuse, R134 ;  /* 0x00000086b5867220 */ /* 0x040fe40000410000 */
[----:B------:R2:W-:Y:S01]  /*1f0f0*/  MUFU.EX2 R249, R18 ;  /* 0x0000001200f97308 */ /* 0x0005e20000000800 */
[C---:B------:R-:W-:Y:S02]  /*1f100*/  FMUL.FTZ R135, R181.reuse, R135 ;  /* 0x00000087b5877220 */ /* 0x040fe40000410000 */
[C---:B------:R-:W-:Y:S02]  /*1f110*/  FMUL.FTZ R146, R181.reuse, R146 ;  /* 0x00000092b5927220 */ /* 0x040fe40000410000 */
[C---:B------:R-:W-:Y:S02]  /*1f120*/  FMUL.FTZ R147, R181.reuse, R147 ;  /* 0x00000093b5937220 */ /* 0x040fe40000410000 */
[C---:B------:R-:W-:Y:S02]  /*1f130*/  FMUL.FTZ R150, R181.reuse, R150 ;  /* 0x00000096b5967220 */ /* 0x040fe40000410000 */
[C---:B------:R-:W-:Y:S01]  /*1f140*/  FMUL.FTZ R151, R181.reuse, R151 ;  /* 0x00000097b5977220 */ /* 0x040fe20000410000 */
[----:B------:R-:W2:Y:S01]  /*1f150*/  MUFU.EX2 R3, R3 ;  /* 0x0000000300037308 */ /* 0x000ea20000000800 */
[C---:B------:R-:W-:Y:S02]  /*1f160*/  FMUL.FTZ R162, R181.reuse, R162 ;  /* 0x000000a2b5a27220 */ /* 0x040fe40000410000 */
[C---:B------:R-:W-:Y:S01]  /*1f170*/  FMUL.FTZ R163, R181.reuse, R163 ;  /* 0x000000a3b5a37220 */ /* 0x040fe20000410000 */
[----:B-1----:R-:W-:Y:S01]  /*1f180*/  F2FP.BF16.PACK_AB R190, R248, R250 ;  /* 0x000000faf8be723e */ /* 0x002fe200000010ff */
[----:B------:R-:W-:Y:S02]  /*1f190*/  FMUL.FTZ R17, R180, R205 ;  /* 0x000000cdb4117220 */ /* 0x000fe40000410000 */
[C---:B------:R-:W-:Y:S02]  /*1f1a0*/  FMUL.FTZ R166, R181.reuse, R166 ;  /* 0x000000a6b5a67220 */ /* 0x040fe40000410000 */
[C---:B------:R-:W-:Y:S01]  /*1f1b0*/  FMUL.FTZ R167, R181.reuse, R167 ;  /* 0x000000a7b5a77220 */ /* 0x040fe20000410000 */
[----:B------:R-:W1:Y:S01]  /*1f1c0*/  MUFU.EX2 R247, R19 ;  /* 0x0000001300f77308 */ /* 0x000e620000000800 */
[----:B--2---:R-:W-:Y:S01]  /*1f1d0*/  FMNMX.FTZ R0, R0, R2, !PT ;  /* 0x0000000200007209 */ /* 0x004fe20007810000 */
[C---:B------:R-:W-:Y:S02]  /*1f1e0*/  FMUL.FTZ R178, R181.reuse, R178 ;  /* 0x000000b2b5b27220 */ /* 0x040fe40000410000 */
[C---:B------:R-:W-:Y:S02]  /*1f1f0*/  FMUL.FTZ R18, R181.reuse, R206 ;  /* 0x000000ceb5127220 */ /* 0x040fe40000410000 */
[----:B------:R-:W2:Y:S01]  /*1f200*/  SHFL.BFLY PT, R2, R0, 0x1, 0x1f ;  /* 0x0c201f0000027f89 */ /* 0x000ea200000e0000 */
[C---:B------:R-:W-:Y:S02]  /*1f210*/  FMUL.FTZ R179, R181.reuse, R179 ;  /* 0x000000b3b5b37220 */ /* 0x040fe40000410000 */
[C---:B------:R-:W-:Y:S01]  /*1f220*/  FMUL.FTZ R70, R181.reuse, R70 ;  /* 0x00000046b5467220 */ /* 0x040fe20000410000 */
[----:B------:R-:W-:Y:S01]  /*1f230*/  MUFU.EX2 R221, R32 ;  /* 0x0000002000dd7308 */ /* 0x000fe20000000800 */
[C---:B------:R-:W-:Y:S02]  /*1f240*/  FMUL.FTZ R71, R181.reuse, R71 ;  /* 0x00000047b5477220 */ /* 0x040fe40000410000 */
[----:B------:R-:W-:Y:S02]  /*1f250*/  FMUL.FTZ R82, R181, R82 ;  /* 0x00000052b5527220 */ /* 0x000fe40000410000 */
[C---:B------:R-:W-:Y:S02]  /*1f260*/  FMUL.FTZ R136, R3.reuse, R136 ;  /* 0x0000008803887220 */ /* 0x040fe40000410000 */
[C---:B------:R-:W-:Y:S02]  /*1f270*/  FMUL.FTZ R137, R3.reuse, R137 ;  /* 0x0000008903897220 */ /* 0x040fe40000410000 */
[C---:B------:R-:W-:Y:S01]  /*1f280*/  FMUL.FTZ R140, R3.reuse, R140 ;  /* 0x0000008c038c7220 */ /* 0x040fe20000410000 */
[----:B------:R-:W-:Y:S01]  /*1f290*/  MUFU.EX2 R222, R34 ;  /* 0x0000002200de7308 */ /* 0x000fe20000000800 */
[C---:B------:R-:W-:Y:S02]  /*1f2a0*/  FMUL.FTZ R141, R3.reuse, R141 ;  /* 0x0000008d038d7220 */ /* 0x040fe40000410000 */
[----:B------:R-:W-:Y:S01]  /*1f2b0*/  FMUL.FTZ R152, R3, R152 ;  /* 0x0000009803987220 */ /* 0x000fe20000410000 */
[----:B-1----:R-:W-:Y:S01]  /*1f2c0*/  F2FP.BF16.PACK_AB R191, R247, R249 ;  /* 0x000000f9f7bf723e */ /* 0x002fe200000010ff */
[----:B------:R-:W-:Y:S01]  /*1f2d0*/  FMUL.FTZ R19, R181, R207 ;  /* 0x000000cfb5137220 */ /* 0x000fe20000410000 */
[----:B------:R-:W-:Y:S01]  /*1f2e0*/  MOV R207, R250 ;  /* 0x000000fa00cf7202 */ /* 0x000fe20000000f00 */
[C---:B------:R-:W-:Y:S02]  /*1f2f0*/  FMUL.FTZ R153, R3.reuse, R153 ;  /* 0x0000009903997220 */ /* 0x040fe40000410000 */
[C---:B------:R-:W-:Y:S01]  /*1f300*/  FMUL.FTZ R156, R3.reuse, R156 ;  /* 0x0000009c039c7220 */ /* 0x040fe20000410000 */
[----:B--2---:R-:W-:Y:S01]  /*1f310*/  FMNMX.FTZ R182, R0, R2, !PT ;  /* 0x0000000200b67209 */ /* 0x004fe20007810000 */
[C---:B------:R-:W-:Y:S01]  /*1f320*/  FMUL.FTZ R157, R3.reuse, R157 ;  /* 0x0000009d039d7220 */ /* 0x040fe20000410000 */
[----:B------:R-:W-:Y:S01]  /*1f330*/  @P0 IADD3 R2, P2, R252, UR18, RZ ;  /* 0x00000012fc020c10 */ /* 0x000fe2000ff5e0ff */
[----:B------:R-:W-:Y:S01]  /*1f340*/  FMUL.FTZ R168, R3, R168 ;  /* 0x000000a803a87220 */ /* 0x000fe20000410000 */
[----:B------:R1:W-:Y:S01]  /*1f350*/  MUFU.EX2 R252, R8 ;  /* 0x0000000800fc7308 */ /* 0x0003e20000000800 */
[----:B------:R-:W-:Y:S01]  /*1f360*/  FADD.FTZ R0, -R182, R187 ;  /* 0x000000bbb6007221 */ /* 0x000fe20000010100 */
[----:B----4-:R-:W-:Y:S01]  /*1f370*/  @P0 IADD3.X R16, R209, UR15, RZ, P2, !PT ;  /* 0x0000000fd1100c10 */ /* 0x010fe200097fe4ff */
[C---:B------:R-:W-:Y:S02]  /*1f380*/  FMUL.FTZ R169, R3.reuse, R169 ;  /* 0x000000a903a97220 */ /* 0x040fe40000410000 */
[----:B------:R-:W-:Y:S01]  /*1f390*/  FMUL.FTZ R0, R0, c[0x0][0x2d0] ;  /* 0x0000b40000007a20 */ /* 0x000fe20000410000 */
[----:B---3--:R-:W-:Y:S01]  /*1f3a0*/  @P0 IADD3 R4, P1, R216, UR18, RZ ;  /* 0x00000012d8040c10 */ /* 0x008fe2000ff3e0ff */
[C---:B------:R-:W-:Y:S02]  /*1f3b0*/  FMUL.FTZ R172, R3.reuse, R172 ;  /* 0x000000ac03ac7220 */ /* 0x040fe40000410000 */
[----:B------:R-:W-:Y:S01]  /*1f3c0*/  FMUL.FTZ R173, R3, R173 ;  /* 0x000000ad03ad7220 */ /* 0x000fe20000410000 */
[----:B------:R-:W-:Y:S01]  /*1f3d0*/  @P0 IADD3.X R5, R211, UR15, RZ, P1, !PT ;  /* 0x0000000fd3050c10 */ /* 0x000fe20008ffe4ff */
[----:B------:R-:W-:Y:S01]  /*1f3e0*/  MUFU.EX2 R187, R12 ;  /* 0x0000000c00bb7308 */ /* 0x000fe20000000800 */
[C---:B------:R-:W-:Y:S01]  /*1f3f0*/  @P0 LEA R6, P3, R4.reuse, c[0x0][0x1c8], 0x1 ;  /* 0x0000720004060a11 */ /* 0x040fe200078608ff */
[C---:B------:R-:W-:Y:S02]  /*1f400*/  FMUL.FTZ R72, R3.reuse, R72 ;  /* 0x0000004803487220 */ /* 0x040fe40000410000 */
[----:B------:R-:W-:Y:S01]  /*1f410*/  FMUL.FTZ R73, R3, R73 ;  /* 0x0000004903497220 */ /* 0x000fe20000410000 */
[----:B------:R-:W-:Y:S01]  /*1f420*/  @P0 LEA.HI.X R7, R4, c[0x0][0x1cc], R5, 0x1, P3 ;  /* 0x0000730004070a11 */ /* 0x000fe200018f0c05 */
[----:B------:R-:W-:Y:S01]  /*1f430*/  FFMA.FTZ R5, R9, c[0x0][0x2d0], -R212 ;  /* 0x0000b40009057a23 */ /* 0x000fe200000108d4 */
[----:B------:R-:W-:Y:S01]  /*1f440*/  @P0 IADD3 R4, P2, R6, UR9, RZ ;  /* 0x0000000906040c10 */ /* 0x000fe2000ff5e0ff */
[C---:B------:R-:W-:Y:S02]  /*1f450*/  FMUL.FTZ R76, R3.reuse, R76 ;  /* 0x0000004c034c7220 */ /* 0x040fe40000410000 */
[----:B------:R2:W3:Y:S01]  /*1f460*/  MUFU.EX2 R219, R5 ;  /* 0x0000000500db7308 */ /* 0x0004e20000000800 */
[----:B------:R4:W-:Y:S01]  /*1f470*/  @P0 LDGSTS.E.BYPASS.LTC128B.128 [R244+0x4100], [R6.64], !P6 ;  /* 0x0410000006f40fae */ /* 0x0009e2000f101d5c */
[----:B------:R-:W-:Y:S01]  /*1f480*/  FMUL.FTZ R77, R3, R77 ;  /* 0x0000004d034d7220 */ /* 0x000fe20000410000 */
[C---:B-1----:R-:W-:Y:S01]  /*1f490*/  @P0 LEA R8, P1, R2.reuse, c[0x0][0x1c8], 0x1 ;  /* 0x0000720002080a11 */ /* 0x042fe200078208ff */
[C---:B------:R-:W-:Y:S02]  /*1f4a0*/  FMUL.FTZ R83, R181.reuse, R83 ;  /* 0x00000053b5537220 */ /* 0x040fe40000410000 */
[----:B------:R-:W-:Y:S01]  /*1f4b0*/  FMUL.FTZ R86, R181, R86 ;  /* 0x00000056b5567220 */ /* 0x000fe20000410000 */
[----:B------:R-:W-:Y:S01]  /*1f4c0*/  @P0 LEA.HI.X R9, R2, c[0x0][0x1cc], R16, 0x1, P1 ;  /* 0x0000730002090a11 */ /* 0x000fe200008f0c10 */
[----:B------:R-:W-:Y:S02]  /*1f4d0*/  FFMA.FTZ R2, R13, c[0x0][0x2d0], -R212 ;  /* 0x0000b4000d027a23 */ /* 0x000fe400000108d4 */
[----:B------:R-:W1:Y:S01]  /*1f4e0*/  MUFU.EX2 R0, R0 ;  /* 0x0000000000007308 */ /* 0x000e620000000800 */
[C---:B------:R-:W-:Y:S01]  /*1f4f0*/  FMUL.FTZ R16, R180.reuse, R204 ;  /* 0x000000ccb4107220 */ /* 0x040fe20000410000 */
[----:B------:R1:W-:Y:S01]  /*1f500*/  @P0 LDGSTS.E.BYPASS.LTC128B.128 [R244+0x6100], [R8.64], !P4 ;  /* 0x0610000008f40fae */ /* 0x0003e2000e101d5c */
[----:B------:R-:W-:Y:S02]  /*1f510*/  FMUL.FTZ R87, R181, R87 ;  /* 0x00000057b5577220 */ /* 0x000fe40000410000 */
[C---:B------:R-:W-:Y:S02]  /*1f520*/  FMUL.FTZ R88, R3.reuse, R88 ;  /* 0x0000005803587220 */ /* 0x040fe40000410000 */
[C---:B------:R-:W-:Y:S02]  /*1f530*/  FMUL.FTZ R89, R3.reuse, R89 ;  /* 0x0000005903597220 */ /* 0x040fe40000410000 */
[C---:B------:R-:W-:Y:S01]  /*1f540*/  FMUL.FTZ R92, R3.reuse, R92 ;  /* 0x0000005c035c7220 */ /* 0x040fe20000410000 */
[----:B------:R1:W1:Y:S01]  /*1f550*/  MUFU.EX2 R183, R2 ;  /* 0x0000000200b77308 */ /* 0x0002620000000800 */
[----:B------:R-:W-:Y:S02]  /*1f560*/  FMUL.FTZ R93, R3, R93 ;  /* 0x0000005d035d7220 */ /* 0x000fe40000410000 */
[C---:B------:R-:W-:Y:S01]  /*1f570*/  FMUL.FTZ R96, R180.reuse, R96 ;  /* 0x00000060b4607220 */ /* 0x040fe20000410000 */
[----:B--2---:R-:W-:Y:S01]  /*1f580*/  @P0 IADD3.X R5, R7, UR8, RZ, P2, !PT ;  /* 0x0000000807050c10 */ /* 0x004fe200097fe4ff */
[----:B------:R-:W-:Y:S01]  /*1f590*/  FMUL.FTZ R97, R180, R97 ;  /* 0x00000061b4617220 */ /* 0x000fe20000410000 */
[----:B---3--:R-:W-:Y:S01]  /*1f5a0*/  MOV R206, R219 ;  /* 0x000000db00ce7202 */ /* 0x008fe20000000f00 */
[C---:B------:R-:W-:Y:S01]  /*1f5b0*/  FMUL.FTZ R98, R181.reuse, R98 ;  /* 0x00000062b5627220 */ /* 0x040fe20000410000 */
[----:B----4-:R-:W-:Y:S01]  /*1f5c0*/  @P0 IADD3 R6, P1, R4, UR9, RZ ;  /* 0x0000000904060c10 */ /* 0x010fe2000ff3e0ff */
[----:B------:R2:W-:Y:S01]  /*1f5d0*/  @P0 LDGSTS.E.BYPASS.LTC128B.128 [R244+0x4900], [R4.64], !P6 ;  /* 0x0490000004f40fae */ /* 0x0005e2000f101d5c */
[----:B------:R-:W-:Y:S01]  /*1f5e0*/  FMUL.FTZ R99, R181, R99 ;  /* 0x00000063b5637220 */ /* 0x000fe20000410000 */
[----:B------:R-:W-:Y:S01]  /*1f5f0*/  MUFU.EX2 R220, R35 ;  /* 0x0000002300dc7308 */ /* 0x000fe20000000800 */
[C---:B------:R-:W-:Y:S01]  /*1f600*/  @P0 IADD3.X R7, R5.reuse, UR8, RZ, P1, !PT ;  /* 0x0000000805070c10 */ /* 0x040fe20008ffe4ff */
[----:B------:R-:W-:Y:S01]  /*1f610*/  FMUL.FTZ R100, R180, R100 ;  /* 0x00000064b4647220 */ /* 0x000fe20000410000 */
[----:B------:R-:W-:Y:S01]  /*1f620*/  @P0 IADD3 R12, P1, R4, UR12, RZ ;  /* 0x0000000c040c0c10 */ /* 0x000fe2000ff3e0ff */
[C---:B-1----:R-:W-:Y:S02]  /*1f630*/  FMUL.FTZ R138, R0.reuse, R138 ;  /* 0x0000008a008a7220 */ /* 0x042fe40000410000 */
[----:B------:R2:W-:Y:S01]  /*1f640*/  @P0 LDGSTS.E.BYPASS.LTC128B.128 [R244+0x6900], [R4.64+0x80], !P4 ;  /* 0x0690008004f40fae */ /* 0x0005e2000e101d5c */
[----:B------:R-:W-:Y:S01]  /*1f650*/  @P0 IADD3.X R13, R5, UR17, RZ, P1, !PT ;  /* 0x00000011050d0c10 */ /* 0x000fe20008ffe4ff */
[----:B------:R-:W-:Y:S01]  /*1f660*/  FMUL.FTZ R139, R0, R139 ;  /* 0x0000008b008b7220 */ /* 0x000fe20000410000 */
[----:B------:R-:W-:Y:S01]  /*1f670*/  @P0 IADD3 R8, P2, R6, UR9, RZ ;  /* 0x0000000906080c10 */ /* 0x000fe2000ff5e0ff */
[C---:B------:R-:W-:Y:S01]  /*1f680*/  FMUL.FTZ R142, R0.reuse, R142 ;  /* 0x0000008e008e7220 */ /* 0x040fe20000410000 */
[----:B------:R-:W-:Y:S01]  /*1f690*/  MUFU.EX2 R204, R23 ;  /* 0x0000001700cc7308 */ /* 0x000fe20000000800 */
[----:B------:R-:W-:Y:S01]  /*1f6a0*/  FMUL.FTZ R143, R0, R143 ;  /* 0x0000008f008f7220 */ /* 0x000fe20000410000 */
[----:B------:R-:W-:Y:S01]  /*1f6b0*/  @P0 IADD3.X R9, R7, UR8, RZ, P2, !PT ;  /* 0x0000000807090c10 */ /* 0x000fe200097fe4ff */
[----:B------:R1:W-:Y:S01]  /*1f6c0*/  @P0 LDGSTS.E.BYPASS.LTC128B.128 [R244+0x5100], [R6.64], !P6 ;  /* 0x0510000006f40fae */ /* 0x0003e2000f101d5c */
[----:B------:R-:W-:Y:S02]  /*1f6d0*/  FMUL.FTZ R2, R182, c[0x0][0x2d0] ;  /* 0x0000b400b6027a20 */ /* 0x000fe40000410000 */
[----:B------:R-:W-:Y:S02]  /*1f6e0*/  FMUL.FTZ R154, R0, R154 ;  /* 0x0000009a009a7220 */ /* 0x000fe40000410000 */
[--C-:B------:R-:W-:Y:S02]  /*1f6f0*/  FFMA.FTZ R10, R10, c[0x0][0x2d0], -R2.reuse ;  /* 0x0000b4000a0a7a23 */ /* 0x100fe40000010802 */
[--C-:B------:R-:W-:Y:S01]  /*1f700*/  FFMA.FTZ R11, R11, c[0x0][0x2d0], -R2.reuse ;  /* 0x0000b4000b0b7a23 */ /* 0x100fe20000010802 */
[----:B------:R3:W-:Y:S01]  /*1f710*/  @P0 LDGSTS.E.BYPASS.LTC128B.128 [R244+0x7100], [R12.64], !P4 ;  /* 0x071000000cf40fae */ /* 0x0007e2000e101d5c */
[----:B------:R4:W-:Y:S01]  /*1f720*/  MUFU.EX2 R215, R10 ;  /* 0x0000000a00d77308 */ /* 0x0009e20000000800 */
[--C-:B------:R-:W-:Y:S02]  /*1f730*/  FFMA.FTZ R14, R14, c[0x0][0x2d0], -R2.reuse ;  /* 0x0000b4000e0e7a23 */ /* 0x100fe40000010802 */
[----:B------:R-:W-:Y:S02]  /*1f740*/  FFMA.FTZ R15, R15, c[0x0][0x2d0], -R2 ;  /* 0x0000b4000f0f7a23 */ /* 0x000fe40000010802 */
[C---:B------:R-:W-:Y:S02]  /*1f750*/  FMUL.FTZ R155, R0.reuse, R155 ;  /* 0x0000009b009b7220 */ /* 0x040fe40000410000 */
[----:B------:R3:W-:Y:S01]  /*1f760*/  @P0 LDGSTS.E.BYPASS.LTC128B.128 [R244+0x5900], [R8.64], !P6 ;  /* 0x0590000008f40fae */ /* 0x0007e2000f101d5c */
[----:B------:R-:W-:Y:S01]  /*1f770*/  FMUL.FTZ R158, R0, R158 ;  /* 0x0000009e009e7220 */ /* 0x000fe20000410000 */
[----:B--2---:R-:W-:Y:S01]  /*1f780*/  @P0 IADD3 R4, P1, R6, UR12, RZ ;  /* 0x0000000c06040c10 */ /* 0x004fe2000ff3e0ff */
[----:B------:R2:W2:Y:S01]  /*1f790*/  MUFU.EX2 R216, R11 ;  /* 0x0000000b00d87308 */ /* 0x0004a20000000800 */
[C---:B------:R-:W-:Y:S02]  /*1f7a0*/  FMUL.FTZ R159, R0.reuse, R159 ;  /* 0x0000009f009f7220 */ /* 0x040fe40000410000 */
[----:B------:R-:W-:Y:S01]  /*1f7b0*/  @P0 IADD3.X R5, R7, UR17, RZ, P1, !PT ;  /* 0x0000001107050c10 */ /* 0x000fe20008ffe4ff */
[C---:B------:R-:W-:Y:S02]  /*1f7c0*/  FMUL.FTZ R170, R0.reuse, R170 ;  /* 0x000000aa00aa7220 */ /* 0x040fe40000410000 */
[C---:B------:R-:W-:Y:S02]  /*1f7d0*/  FMUL.FTZ R171, R0.reuse, R171 ;  /* 0x000000ab00ab7220 */ /* 0x040fe40000410000 */
[----:B------:R2:W-:Y:S01]  /*1f7e0*/  @P0 LDGSTS.E.BYPASS.LTC128B.128 [R244+0x7900], [R4.64], !P4 ;  /* 0x0790000004f40fae */ /* 0x0005e2000e101d5c */
[C---:B-1----:R-:W-:Y:S01]  /*1f7f0*/  FMUL.FTZ R6, R181.reuse, R194 ;  /* 0x000000c2b5067220 */ /* 0x042fe20000410000 */
[----:B------:R-:W-:Y:S01]  /*1f800*/  MUFU.EX2 R217, R14 ;  /* 0x0000000e00d97308 */ /* 0x000fe20000000800 */
[----:B------:R-:W-:Y:S01]  /*1f810*/  FMUL.FTZ R7, R181, R195 ;  /* 0x000000c3b5077220 */ /* 0x000fe20000410000 */
[----:B------:R-:W-:Y:S01]  /*1f820*/  F2FP.BF16.PACK_AB R194, R183, R187 ;  /* 0x000000bbb7c2723e */ /* 0x000fe200000010ff */
[C---:B----4-:R-:W-:Y:S02]  /*1f830*/  FMUL.FTZ R10, R0.reuse, R198 ;  /* 0x000000c6000a7220 */ /* 0x050fe40000410000 */
[C---:B---3--:R-:W-:Y:S01]  /*1f840*/  FMUL.FTZ R12, R3.reuse, R200 ;  /* 0x000000c8030c7220 */ /* 0x048fe20000410000 */
[----:B------:R-:W1:Y:S01]  /*1f850*/  LDSM.16.MT88.4 R208, [R225+0x100] ;  /* 0x00010000e1d0783b */ /* 0x000e620000004200 */
[C---:B------:R-:W-:Y:S02]  /*1f860*/  FMUL.FTZ R13, R3.reuse, R201 ;  /* 0x000000c9030d7220 */ /* 0x040fe40000410000 */
[C---:B------:R-:W-:Y:S01]  /*1f870*/  FMUL.FTZ R174, R0.reuse, R174 ;  /* 0x000000ae00ae7220 */ /* 0x040fe20000410000 */
[----:B------:R-:W3:Y:S01]  /*1f880*/  MUFU.EX2 R218, R15 ;  /* 0x0000000f00da7308 */ /* 0x000ee20000000800 */
[C---:B------:R-:W-:Y:S02]  /*1f890*/  FMUL.FTZ R175, R0.reuse, R175 ;  /* 0x000000af00af7220 */ /* 0x040fe40000410000 */
[C---:B------:R-:W-:Y:S01]  /*1f8a0*/  FMUL.FTZ R8, R3.reuse, R196 ;  /* 0x000000c403087220 */ /* 0x040fe20000410000 */
[----:B------:R-:W0:Y:S01]  /*1f8b0*/  LDGDEPBAR ;  /* 0x00000000000079af */ /* 0x000e220000000000 */
[----:B------:R-:W-:Y:S02]  /*1f8c0*/  FMUL.FTZ R9, R3, R197 ;  /* 0x000000c503097220 */ /* 0x000fe40000410000 */
[C---:B--2---:R-:W-:Y:S02]  /*1f8d0*/  FMUL.FTZ R11, R0.reuse, R199 ;  /* 0x000000c7000b7220 */ /* 0x044fe40000410000 */
[C---:B------:R-:W-:Y:S02]  /*1f8e0*/  FMUL.FTZ R74, R0.reuse, R74 ;  /* 0x0000004a004a7220 */ /* 0x040fe40000410000 */
[C---:B------:R-:W-:Y:S01]  /*1f8f0*/  FMUL.FTZ R75, R0.reuse, R75 ;  /* 0x0000004b004b7220 */ /* 0x040fe20000410000 */
[----:B------:R-:W2:Y:S01]  /*1f900*/  LDSM.16.MT88.4 R196, [R226+0x100] ;  /* 0x00010000e2c4783b */ /* 0x000ea20000004200 */
[----:B------:R-:W-:Y:S02]  /*1f910*/  FMUL.FTZ R78, R0, R78 ;  /* 0x0000004e004e7220 */ /* 0x000fe40000410000 */
[C---:B------:R-:W-:Y:S01]  /*1f920*/  FMUL.FTZ R4, R180.reuse, R192 ;  /* 0x000000c0b4047220 */ /* 0x040fe20000410000 */
[----:B------:R-:W-:Y:S01]  /*1f930*/  F2FP.BF16.PACK_AB R192, R219, R252 ;  /* 0x000000fcdbc0723e */ /* 0x000fe200000010ff */
[----:B------:R-:W-:Y:S01]  /*1f940*/  FMUL.FTZ R5, R180, R193 ;  /* 0x000000c1b4057220 */ /* 0x000fe20000410000 */
[----:B------:R-:W-:Y:S01]  /*1f950*/  F2FP.BF16.PACK_AB R193, R216, R215 ;  /* 0x000000d7d8c1723e */ /* 0x000fe200000010ff */
[----:B------:R-:W-:Y:S02]  /*1f960*/  FFMA.FTZ R29, R29, c[0x0][0x2d0], -R212 ;  /* 0x0000b4001d1d7a23 */ /* 0x000fe400000108d4 */
[--C-:B------:R-:W-:Y:S02]  /*1f970*/  FFMA.FTZ R30, R30, c[0x0][0x2d0], -R2.reuse ;  /* 0x0000b4001e1e7a23 */ /* 0x100fe40000010802 */
[----:B------:R-:W-:Y:S01]  /*1f980*/  FFMA.FTZ R31, R31, c[0x0][0x2d0], -R2 ;  /* 0x0000b4001f1f7a23 */ /* 0x000fe20000010802 */
[----:B---3--:R-:W-:Y:S01]  /*1f990*/  F2FP.BF16.PACK_AB R195, R218, R217 ;  /* 0x000000d9dac3723e */ /* 0x008fe200000010ff */
[--C-:B------:R-:W-:Y:S02]  /*1f9a0*/  FFMA.FTZ R48, R48, c[0x0][0x2d0], -R214.reuse ;  /* 0x0000b40030307a23 */ /* 0x100fe400000108d6 */
[----:B------:R-:W-:Y:S02]  /*1f9b0*/  FFMA.FTZ R49, R49, c[0x0][0x2d0], -R214 ;  /* 0x0000b40031317a23 */ /* 0x000fe400000108d6 */
[--C-:B------:R-:W-:Y:S02]  /*1f9c0*/  FFMA.FTZ R38, R38, c[0x0][0x2d0], -R213.reuse ;  /* 0x0000b40026267a23 */ /* 0x100fe400000108d5 */
[--C-:B------:R-:W-:Y:S02]  /*1f9d0*/  FFMA.FTZ R40, R40, c[0x0][0x2d0], -R212.reuse ;  /* 0x0000b40028287a23 */ /* 0x100fe400000108d4 */
[----:B------:R-:W-:Y:S02]  /*1f9e0*/  FFMA.FTZ R41, R41, c[0x0][0x2d0], -R212 ;  /* 0x0000b40029297a23 */ /* 0x000fe400000108d4 */
[--C-:B------:R-:W-:Y:S01]  /*1f9f0*/  FFMA.FTZ R42, R42, c[0x0][0x2d0], -R2.reuse ;  /* 0x0000b4002a2a7a23 */ /* 0x100fe20000010802 */
[-C--:B-1----:R-:W-:Y:S01]  /*1fa00*/  HMMA.16816.F32.BF16 R4, R188, R208.reuse, R4 ;  /* 0x000000d0bc04723c */ /* 0x082fe20000041804 */
[----:B------:R-:W-:Y:S02]  /*1fa10*/  MUFU.EX2 R219, R40 ;  /* 0x0000002800db7308 */ /* 0x000fe40000000800 */
[----:B------:R-:W-:Y:S02]  /*1fa20*/  FFMA.FTZ R43, R43, c[0x0][0x2d0], -R2 ;  /* 0x0000b4002b2b7a23 */ /* 0x000fe40000010802 */
[C---:B------:R-:W-:Y:S02]  /*1fa30*/  FMUL.FTZ R79, R0.reuse, R79 ;  /* 0x0000004f004f7220 */ /* 0x040fe40000410000 */
[C---:B------:R-:W-:Y:S01]  /*1fa40*/  FMUL.FTZ R90, R0.reuse, R90 ;  /* 0x0000005a005a7220 */ /* 0x040fe20000410000 */
[C---:B------:R-:W-:Y:S03]  /*1fa50*/  HMMA.16816.F32.BF16 R8, R192.reuse, R208, R8 ;  /* 0x000000d0c008723c */ /* 0x040fe60000041808 */
[----:B------:R1:W-:Y:S01]  /*1fa60*/  MUFU.EX2 R208, R33 ;  /* 0x0000002100d07308 */ /* 0x0003e20000000800 */
[C---:B------:R-:W-:Y:S02]  /*1fa70*/  FMUL.FTZ R14, R0.reuse, R202 ;  /* 0x000000ca000e7220 */ /* 0x040fe40000410000 */
[C---:B------:R-:W-:Y:S02]  /*1fa80*/  FMUL.FTZ R15, R0.reuse, R203 ;  /* 0x000000cb000f7220 */ /* 0x040fe40000410000 */
[C---:B------:R-:W-:Y:S04]  /*1fa90*/  FMUL.FTZ R91, R0.reuse, R91 ;  /* 0x0000005b005b7220 */ /* 0x040fe80000410000 */
[C---:B------:R-:W-:Y:S01]  /*1faa0*/  FMUL.FTZ R94, R0.reuse, R94 ;  /* 0x0000005e005e7220 */ /* 0x040fe20000410000 */
[-C--:B------:R-:W-:Y:S01]  /*1fab0*/  HMMA.16816.F32.BF16 R12, R192, R210.reuse, R12 ;  /* 0x000000d2c00c723c */ /* 0x080fe2000004180c */
[----:B------:R-:W3:Y:S02]  /*1fac0*/  MUFU.EX2 R209, R28 ;  /* 0x0000001c00d17308 */ /* 0x000ee40000000800 */
[----:B------:R-:W-:Y:S02]  /*1fad0*/  FMUL.FTZ R95, R0, R95 ;  /* 0x0000005f005f7220 */ /* 0x000fe40000410000 */
[----:B------:R-:W-:Y:S02]  /*1fae0*/  FMUL.FTZ R101, R180, R101 ;  /* 0x00000065b4657220 */ /* 0x000fe40000410000 */
[C---:B------:R-:W-:Y:S01]  /*1faf0*/  FMUL.FTZ R102, R181.reuse, R102 ;  /* 0x00000066b5667220 */ /* 0x040fe20000410000 */
[C---:B------:R-:W-:Y:S03]  /*1fb00*/  HMMA.16816.F32.BF16 R16, R188.reuse, R210, R16 ;  /* 0x000000d2bc10723c */ /* 0x040fe60000041810 */
[----:B------:R-:W-:Y:S01]  /*1fb10*/  MUFU.EX2 R211, R31 ;  /* 0x0000001f00d37308 */ /* 0x000fe20000000800 */
[----:B------:R-:W-:Y:S01]  /*1fb20*/  FMUL.FTZ R103, R181, R103 ;  /* 0x00000067b5677220 */ /* 0x000fe20000410000 */
[----:B-1----:R-:W-:Y:S01]  /*1fb30*/  LDSM.16.MT88.4 R32, [R225+0x900] ;  /* 0x00090000e120783b */ /* 0x002fe20000004200 */
[C---:B------:R-:W-:Y:S02]  /*1fb40*/  FMUL.FTZ R104, R3.reuse, R104 ;  /* 0x0000006803687220 */ /* 0x040fe40000410000 */
[-C--:B--2---:R-:W-:Y:S04]  /*1fb50*/  HMMA.16816.F32.BF16 R132, R188, R196.reuse, R132 ;  /* 0x000000c4bc84723c */ /* 0x084fe80000041884 */
[C---:B------:R-:W-:Y:S02]  /*1fb60*/  FMUL.FTZ R105, R3.reuse, R105 ;  /* 0x0000006903697220 */ /* 0x040fe40000410000 */
[C---:B------:R-:W-:Y:S02]  /*1fb70*/  FMUL.FTZ R106, R0.reuse, R106 ;  /* 0x0000006a006a7220 */ /* 0x040fe40000410000 */
[C---:B------:R-:W-:Y:S04]  /*1fb80*/  HMMA.16816.F32.BF16 R136, R192.reuse, R196, R136 ;  /* 0x000000c4c088723c */ /* 0x040fe80000041888 */
[C---:B------:R-:W-:Y:S02]  /*1fb90*/  FMUL.FTZ R107, R0.reuse, R107 ;  /* 0x0000006b006b7220 */ /* 0x040fe40000410000 */
        /* <DEDUP_REMOVED lines=8> */
[C---:B------:R-:W-:Y:S04]  /*1fc20*/  FMUL.FTZ R113, R180.reuse, R113 ;  /* 0x00000071b4717220 */ /* 0x040fe80000410000 */
[C---:B------:R-:W-:Y:S02]  /*1fc30*/  FMUL.FTZ R114, R181.reuse, R114 ;  /* 0x00000072b5727220 */ /* 0x040fe40000410000 */
[C---:B------:R-:W-:Y:S02]  /*1fc40*/  FMUL.FTZ R115, R181.reuse, R115 ;  /* 0x00000073b5737220 */ /* 0x040fe40000410000 */
[C---:B------:R-:W-:Y:S02]  /*1fc50*/  FMUL.FTZ R116, R180.reuse, R116 ;  /* 0x00000074b4747220 */ /* 0x040fe40000410000 */
[----:B------:R-:W-:Y:S02]  /*1fc60*/  FMUL.FTZ R117, R180, R117 ;  /* 0x00000075b4757220 */ /* 0x000fe40000410000 */
[C---:B------:R-:W-:Y:S02]  /*1fc70*/  FMUL.FTZ R118, R181.reuse, R118 ;  /* 0x00000076b5767220 */ /* 0x040fe40000410000 */
[----:B------:R-:W-:Y:S02]  /*1fc80*/  FMUL.FTZ R119, R181, R119 ;  /* 0x00000077b5777220 */ /* 0x000fe40000410000 */
[--C-:B------:R-:W-:Y:S02]  /*1fc90*/  FFMA.FTZ R20, R20, c[0x0][0x2d0], -R214.reuse ;  /* 0x0000b40014147a23 */ /* 0x100fe400000108d6 */
[----:B------:R-:W-:Y:S02]  /*1fca0*/  FFMA.FTZ R21, R21, c[0x0][0x2d0], -R214 ;  /* 0x0000b40015157a23 */ /* 0x000fe400000108d6 */
[--C-:B------:R-:W-:Y:S01]  /*1fcb0*/  FFMA.FTZ R22, R22, c[0x0][0x2d0], -R213.reuse ;  /* 0x0000b40016167a23 */ /* 0x100fe200000108d5 */
[----:B------:R-:W-:Y:S01]  /*1fcc0*/  MUFU.EX2 R202, R20 ;  /* 0x0000001400ca7308 */ /* 0x000fe20000000800 */
[--C-:B------:R-:W-:Y:S02]  /*1fcd0*/  FFMA.FTZ R25, R25, c[0x0][0x2d0], -R212.reuse ;  /* 0x0000b40019197a23 */ /* 0x100fe400000108d4 */
[----:B------:R-:W-:Y:S02]  /*1fce0*/  FFMA.FTZ R24, R24, c[0x0][0x2d0], -R212 ;  /* 0x0000b40018187a23 */ /* 0x000fe400000108d4 */
[--C-:B------:R-:W-:Y:S02]  /*1fcf0*/  FFMA.FTZ R26, R26, c[0x0][0x2d0], -R2.reuse ;  /* 0x0000b4001a1a7a23 */ /* 0x100fe40000010802 */
[----:B------:R-:W-:Y:S02]  /*1fd00*/  FFMA.FTZ R27, R27, c[0x0][0x2d0], -R2 ;  /* 0x0000b4001b1b7a23 */ /* 0x000fe40000010802 */
[C---:B------:R-:W-:Y:S01]  /*1fd10*/  FMUL.FTZ R128, R180.reuse, R128 ;  /* 0x00000080b4807220 */ /* 0x040fe20000410000 */
[----:B------:R-:W2:Y:S01]  /*1fd20*/  MUFU.EX2 R20, R29 ;  /* 0x0000001d00147308 */ /* 0x000ea20000000800 */
[----:B------:R-:W-:Y:S01]  /*1fd30*/  FMUL.FTZ R129, R180, R129 ;  /* 0x00000081b4817220 */ /* 0x000fe20000410000 */
[-C--:B-1----:R-:W-:Y:S03]  /*1fd40*/  HMMA.16816.F32.BF16 R148, R188, R196.reuse, R148 ;  /* 0x000000c4bc94723c */ /* 0x082fe60000041894 */
[C---:B------:R-:W-:Y:S02]  /*1fd50*/  FMUL.FTZ R130, R181.reuse, R130 ;  /* 0x00000082b5827220 */ /* 0x040fe40000410000 */
[----:B------:R-:W-:Y:S02]  /*1fd60*/  FMUL.FTZ R131, R181, R131 ;  /* 0x00000083b5837220 */ /* 0x000fe40000410000 */
[--C-:B------:R-:W-:Y:S01]  /*1fd70*/  FFMA.FTZ R36, R36, c[0x0][0x2d0], -R214.reuse ;  /* 0x0000b40024247a23 */ /* 0x100fe200000108d6 */
[C---:B------:R-:W-:Y:S01]  /*1fd80*/  HMMA.16816.F32.BF16 R152, R192.reuse, R196, R152 ;  /* 0x000000c4c098723c */ /* 0x040fe20000041898 */
[----:B------:R-:W-:Y:S03]  /*1fd90*/  MUFU.EX2 R205, R25 ;  /* 0x0000001900cd7308 */ /* 0x000fe60000000800 */
[--C-:B------:R-:W-:Y:S02]  /*1fda0*/  FFMA.FTZ R39, R39, c[0x0][0x2d0], -R213.reuse ;  /* 0x0000b40027277a23 */ /* 0x100fe400000108d5 */
[----:B------:R-:W-:Y:S02]  /*1fdb0*/  FFMA.FTZ R37, R37, c[0x0][0x2d0], -R214 ;  /* 0x0000b40025257a23 */ /* 0x000fe400000108d6 */
[-C--:B------:R-:W-:Y:S03]  /*1fdc0*/  HMMA.16816.F32.BF16 R156, R192, R198.reuse, R156 ;  /* 0x000000c6c09c723c */ /* 0x080fe6000004189c */
[----:B------:R-:W-:Y:S01]  /*1fdd0*/  MUFU.EX2 R201, R24 ;  /* 0x0000001800c97308 */ /* 0x000fe20000000800 */
[--C-:B------:R-:W-:Y:S02]  /*1fde0*/  FFMA.FTZ R45, R45, c[0x0][0x2d0], -R212.reuse ;  /* 0x0000b4002d2d7a23 */ /* 0x100fe400000108d4 */
[--C-:B------:R-:W-:Y:S02]  /*1fdf0*/  FFMA.FTZ R50, R50, c[0x0][0x2d0], -R213.reuse ;  /* 0x0000b40032327a23 */ /* 0x100fe400000108d5 */
[C---:B------:R-:W-:Y:S01]  /*1fe00*/  HMMA.16816.F32.BF16 R160, R188.reuse, R198, R160 ;  /* 0x000000c6bca0723c */ /* 0x040fe200000418a0 */
[----:B------:R-:W1:Y:S03]  /*1fe10*/  LDSM.16.MT88.4 R196, [R227+0x100] ;  /* 0x00010000e3c4783b */ /* 0x000e660000004200 */
[--C-:B------:R-:W-:Y:S01]  /*1fe20*/  FFMA.FTZ R51, R51, c[0x0][0x2d0], -R213.reuse ;  /* 0x0000b40033337a23 */ /* 0x100fe200000108d5 */
[----:B------:R-:W-:Y:S01]  /*1fe30*/  MUFU.EX2 R210, R26 ;  /* 0x0000001a00d27308 */ /* 0x000fe20000000800 */
[----:B------:R-:W-:Y:S02]  /*1fe40*/  FFMA.FTZ R44, R44, c[0x0][0x2d0], -R212 ;  /* 0x0000b4002c2c7a23 */ /* 0x000fe400000108d4 */
[--C-:B------:R-:W-:Y:S04]  /*1fe50*/  FFMA.FTZ R46, R46, c[0x0][0x2d0], -R2.reuse ;  /* 0x0000b4002e2e7a23 */ /* 0x100fe80000010802 */
[----:B------:R-:W-:Y:S02]  /*1fe60*/  FFMA.FTZ R47, R47, c[0x0][0x2d0], -R2 ;  /* 0x0000b4002f2f7a23 */ /* 0x000fe40000010802 */
[--C-:B------:R-:W-:Y:S01]  /*1fe70*/  FFMA.FTZ R52, R52, c[0x0][0x2d0], -R214.reuse ;  /* 0x0000b40034347a23 */ /* 0x100fe200000108d6 */
[----:B------:R4:W-:Y:S01]  /*1fe80*/  MUFU.EX2 R250, R37 ;  /* 0x0000002500fa7308 */ /* 0x0009e20000000800 */
[--C-:B------:R-:W-:Y:S02]  /*1fe90*/  FFMA.FTZ R53, R53, c[0x0][0x2d0], -R214.reuse ;  /* 0x0000b40035357a23 */ /* 0x100fe400000108d6 */
[----:B------:R-:W-:Y:S02]  /*1fea0*/  FFMA.FTZ R65, R65, c[0x0][0x2d0], -R214 ;  /* 0x0000b40041417a23 */ /* 0x000fe400000108d6 */
[--C-:B------:R-:W-:Y:S02]  /*1feb0*/  FFMA.FTZ R54, R54, c[0x0][0x2d0], -R213.reuse ;  /* 0x0000b40036367a23 */ /* 0x100fe400000108d5 */
[--C-:B------:R-:W-:Y:S02]  /*1fec0*/  FFMA.FTZ R55, R55, c[0x0][0x2d0], -R213.reuse ;  /* 0x0000b40037377a23 */ /* 0x100fe400000108d5 */
[--C-:B------:R-:W-:Y:S01]  /*1fed0*/  FFMA.FTZ R66, R66, c[0x0][0x2d0], -R213.reuse ;  /* 0x0000b40042427a23 */ /* 0x100fe200000108d5 */
[----:B------:R-:W-:Y:S01]  /*1fee0*/  MUFU.EX2 R65, R65 ;  /* 0x0000004100417308 */ /* 0x000fe20000000800 */
[----:B------:R-:W-:Y:S02]  /*1fef0*/  FFMA.FTZ R67, R67, c[0x0][0x2d0], -R213 ;  /* 0x0000b40043437a23 */ /* 0x000fe400000108d5 */
[C---:B------:R-:W-:Y:S02]  /*1ff00*/  FMUL.FTZ R120, R3.reuse, R120 ;  /* 0x0000007803787220 */ /* 0x040fe40000410000 */
[C---:B------:R-:W-:Y:S02]  /*1ff10*/  FMUL.FTZ R121, R3.reuse, R121 ;  /* 0x0000007903797220 */ /* 0x040fe40000410000 */
[C---:B------:R-:W-:Y:S02]  /*1ff20*/  FMUL.FTZ R122, R0.reuse, R122 ;  /* 0x0000007a007a7220 */ /* 0x040fe40000410000 */
[C---:B------:R-:W-:Y:S01]  /*1ff30*/  FMUL.FTZ R123, R0.reuse, R123 ;  /* 0x0000007b007b7220 */ /* 0x040fe20000410000 */
[----:B------:R-:W-:Y:S01]  /*1ff40*/  MUFU.EX2 R67, R67 ;  /* 0x0000004300437308 */ /* 0x000fe20000000800 */
[C---:B------:R-:W-:Y:S02]  /*1ff50*/  FMUL.FTZ R124, R3.reuse, R124 ;  /* 0x0000007c037c7220 */ /* 0x040fe40000410000 */
[----:B------:R-:W-:Y:S01]  /*1ff60*/  FMUL.FTZ R125, R3, R125 ;  /* 0x0000007d037d7220 */ /* 0x000fe20000410000 */
[----:B----4-:R-:W-:Y:S01]  /*1ff70*/  MOV R37, R183 ;  /* 0x000000b700257202 */ /* 0x010fe20000000f00 */
[C---:B------:R-:W-:Y:S01]  /*1ff80*/  FMUL.FTZ R126, R0.reuse, R126 ;  /* 0x0000007e007e7220 */ /* 0x040fe20000410000 */
[-C--:B-1----:R-:W-:Y:S03]  /*1ff90*/  HMMA.16816.F32.BF16 R164, R188, R196.reuse, R164 ;  /* 0x000000c4bca4723c */ /* 0x082fe600000418a4 */
[----:B------:R-:W-:Y:S01]  /*1ffa0*/  FMUL.FTZ R127, R0, R127 ;  /* 0x0000007f007f7220 */ /* 0x000fe20000410000 */
[----:B------:R-:W-:Y:S01]  /*1ffb0*/  MUFU.EX2 R183, R43 ;  /* 0x0000002b00b77308 */ /* 0x000fe20000000800 */
[--C-:B------:R-:W-:Y:S02]  /*1ffc0*/  FFMA.FTZ R58, R58, c[0x0][0x2d0], -R2.reuse ;  /* 0x0000b4003a3a7a23 */ /* 0x100fe40000010802 */
[--C-:B------:R-:W-:Y:S01]  /*1ffd0*/  FFMA.FTZ R59, R59, c[0x0][0x2d0], -R2.reuse ;  /* 0x0000b4003b3b7a23 */ /* 0x100fe20000010802 */
[C---:B------:R-:W-:Y:S04]  /*1ffe0*/  HMMA.16816.F32.BF16 R168, R192.reuse, R196, R168 ;  /* 0x000000c4c0a8723c */ /* 0x040fe800000418a8 */
[--C-:B------:R-:W-:Y:S02]  /*1fff0*/  FFMA.FTZ R62, R62, c[0x0][0x2d0], -R2.reuse ;  /* 0x0000b4003e3e7a23 */ /* 0x100fe40000010802 */
[----:B------:R-:W-:Y:S01]  /*20000*/  FFMA.FTZ R2, R63, c[0x0][0x2d0], -R2 ;  /* 0x0000b4003f027a23 */ /* 0x000fe20000010802 */
[----:B------:R-:W1:Y:S01]  /*20010*/  MUFU.EX2 R203, R21 ;  /* 0x0000001500cb7308 */ /* 0x000e620000000800 */
[-C--:B------:R-:W-:Y:S04]  /*20020*/  HMMA.16816.F32.BF16 R172, R192, R198.reuse, R172 ;  /* 0x000000c6c0ac723c */ /* 0x080fe800000418ac */
[--C-:B------:R-:W-:Y:S02]  /*20030*/  FFMA.FTZ R56, R56, c[0x0][0x2d0], -R212.reuse ;  /* 0x0000b40038387a23 */ /* 0x100fe400000108d4 */
[--C-:B------:R-:W-:Y:S02]  /*20040*/  FFMA.FTZ R57, R57, c[0x0][0x2d0], -R212.reuse ;  /* 0x0000b40039397a23 */ /* 0x100fe400000108d4 */
[C---:B------:R-:W-:Y:S01]  /*20050*/  HMMA.16816.F32.BF16 R176, R188.reuse, R198, R176 ;  /* 0x000000c6bcb0723c */ /* 0x040fe200000418b0 */
[----:B------:R-:W4:Y:S01]  /*20060*/  LDSM.16.MT88.4 R196, [R225+0x2100] ;  /* 0x00210000e1c4783b */ /* 0x000f220000004200 */
[----:B------:R1:W1:Y:S02]  /*20070*/  MUFU.EX2 R200, R22 ;  /* 0x0000001600c87308 */ /* 0x0002640000000800 */
[--C-:B------:R-:W-:Y:S02]  /*20080*/  FFMA.FTZ R60, R60, c[0x0][0x2d0], -R212.reuse ;  /* 0x0000b4003c3c7a23 */ /* 0x100fe400000108d4 */
[----:B------:R-:W-:Y:S06]  /*20090*/  FFMA.FTZ R212, R61, c[0x0][0x2d0], -R212 ;  /* 0x0000b4003dd47a23 */ /* 0x000fec00000108d4 */
[----:B------:R-:W-:Y:S10]  /*200a0*/  MUFU.EX2 R212, R212 ;  /* 0x000000d400d47308 */ /* 0x000ff40000000800 */
[----:B------:R-:W-:Y:S10]  /*200b0*/  MUFU.EX2 R61, R54 ;  /* 0x00000036003d7308 */ /* 0x000ff40000000800 */
[----:B------:R-:W-:Y:S01]  /*200c0*/  MUFU.EX2 R55, R55 ;  /* 0x0000003700377308 */ /* 0x000fe20000000800 */
[-C--:B----4-:R-:W-:Y:S09]  /*200d0*/  HMMA.16816.F32.BF16 R68, R188, R196.reuse, R68 ;  /* 0x000000c4bc44723c */ /* 0x090ff20000041844 */
[----:B------:R-:W-:Y:S01]  /*200e0*/  MUFU.EX2 R66, R66 ;  /* 0x0000004200427308 */ /* 0x000fe20000000800 */
[C---:B------:R-:W-:Y:S09]  /*200f0*/  HMMA.16816.F32.BF16 R72, R192.reuse, R196, R72 ;  /* 0x000000c4c048723c */ /* 0x040ff20000041848 */
[----:B------:R-:W-:Y:S01]  /*20100*/  MUFU.EX2 R57, R57 ;  /* 0x0000003900397308 */ /* 0x000fe20000000800 */
[-C--:B------:R-:W-:Y:S09]  /*20110*/  HMMA.16816.F32.BF16 R76, R192, R198.reuse, R76 ;  /* 0x000000c6c04c723c */ /* 0x080ff2000004184c */
[----:B------:R-:W-:Y:S01]  /*20120*/  MUFU.EX2 R60, R60 ;  /* 0x0000003c003c7308 */ /* 0x000fe20000000800 */
[C---:B------:R-:W-:Y:S01]  /*20130*/  HMMA.16816.F32.BF16 R80, R188.reuse, R198, R80 ;  /* 0x000000c6bc50723c */ /* 0x040fe20000041850 */
[----:B------:R-:W4:Y:S08]  /*20140*/  LDSM.16.MT88.4 R196, [R226+0x2100] ;  /* 0x00210000e2c4783b */ /* 0x000f300000004200 */
[----:B------:R-:W-:Y:S10]  /*20150*/  MUFU.EX2 R62, R62 ;  /* 0x0000003e003e7308 */ /* 0x000ff40000000800 */
[----:B------:R-:W-:Y:S10]  /*20160*/  MUFU.EX2 R56, R56 ;  /* 0x0000003800387308 */ /* 0x000ff40000000800 */
[----:B------:R-:W-:Y:S10]  /*20170*/  MUFU.EX2 R58, R58 ;  /* 0x0000003a003a7308 */ /* 0x000ff40000000800 */
[----:B------:R-:W-:Y:S01]  /*20180*/  MUFU.EX2 R59, R59 ;  /* 0x0000003b003b7308 */ /* 0x000fe20000000800 */
        /* <DEDUP_REMOVED lines=11> */
[C---:B------:R-:W-:Y:S07]  /*20240*/  HMMA.16816.F32.BF16 R120, R192.reuse, R196, R120 ;  /* 0x000000c4c078723c */ /* 0x040fee0000041878 */
[----:B------:R-:W-:Y:S01]  /*20250*/  MOV R197, R204 ;  /* 0x000000cc00c57202 */ /* 0x000fe20000000f00 */
[-C--:B------:R-:W-:Y:S04]  /*20260*/  HMMA.16816.F32.BF16 R124, R192, R198.reuse, R124 ;  /* 0x000000c6c07c723c */ /* 0x080fe8000004187c */
[----:B------:R-:W-:Y:S02]  /*20270*/  MOV R204, R223 ;  /* 0x000000df00cc7202 */ /* 0x000fe40000000f00 */
[----:B------:R-:W-:Y:S01]  /*20280*/  MUFU.EX2 R223, R39 ;  /* 0x0000002700df7308 */ /* 0x000fe20000000800 */
[----:B---3--:R-:W-:Y:S01]  /*20290*/  MOV R193, R209 ;  /* 0x000000d100c17202 */ /* 0x008fe20000000f00 */
[----:B------:R-:W-:Y:S04]  /*202a0*/  HMMA.16816.F32.BF16 R128, R188, R198, R128 ;  /* 0x000000c6bc80723c */ /* 0x000fe80000041880 */
[----:B------:R-:W-:Y:S02]  /*202b0*/  MOV R192, R208 ;  /* 0x000000d000c07202 */ /* 0x000fe40000000f00 */
[----:B------:R-:W-:Y:S02]  /*202c0*/  MOV R194, R222 ;  /* 0x000000de00c27202 */ /* 0x000fe40000000f00 */
[----:B------:R3:W-:Y:S01]  /*202d0*/  MUFU.EX2 R209, R30 ;  /* 0x0000001e00d17308 */ /* 0x0007e20000000800 */
[----:B------:R-:W-:Y:S03]  /*202e0*/  MOV R195, R221 ;  /* 0x000000dd00c37202 */ /* 0x000fe60000000f00 */
[----:B------:R-:W-:Y:S02]  /*202f0*/  MOV R199, R220 ;  /* 0x000000dc00c77202 */ /* 0x000fe40000000f00 */
[----:B--2---:R-:W-:Y:S02]  /*20300*/  MOV R198, R20 ;  /* 0x0000001400c67202 */ /* 0x004fe40000000f00 */
[----:B-1----:R-:W-:Y:S02]  /*20310*/  F2FP.BF16.PACK_AB R20, R203, R202 ;  /* 0x000000cacb14723e */ /* 0x002fe400000010ff */
[----:B------:R-:W1:Y:S01]  /*20320*/  MUFU.EX2 R208, R27 ;  /* 0x0000001b00d07308 */ /* 0x000e620000000800 */
[----:B------:R-:W-:Y:S02]  /*20330*/  F2FP.BF16.PACK_AB R22, R192, R195 ;  /* 0x000000c3c016723e */ /* 0x000fe400000010ff */
[----:B------:R-:W-:Y:S02]  /*20340*/  F2FP.BF16.PACK_AB R21, R197, R200 ;  /* 0x000000c8c515723e */ /* 0x000fe400000010ff */
[----:B------:R-:W-:Y:S02]  /*20350*/  F2FP.BF16.PACK_AB R23, R199, R194 ;  /* 0x000000c2c717723e */ /* 0x000fe400000010ff */
[----:B------:R-:W-:Y:S02]  /*20360*/  MOV R196, R205 ;  /* 0x000000cd00c47202 */ /* 0x000fe40000000f00 */
[----:B------:R-:W-:Y:S01]  /*20370*/  F2FP.BF16.PACK_AB R26, R198, R193 ;  /* 0x000000c1c61a723e */ /* 0x000fe200000010ff */
[----:B------:R-:W-:Y:S01]  /*20380*/  MUFU.EX2 R221, R38 ;  /* 0x0000002600dd7308 */ /* 0x000fe20000000800 */
[----:B------:R-:W-:Y:S01]  /*20390*/  F2FP.BF16.PACK_AB R24, R196, R201 ;  /* 0x000000c9c418723e */ /* 0x000fe200000010ff */
[-C--:B------:R-:W-:Y:S01]  /*203a0*/  HMMA.16816.F32.BF16 R4, R20, R32.reuse, R4 ;  /* 0x000000201404723c */ /* 0x080fe20000041804 */
[----:B---3--:R-:W2:Y:S04]  /*203b0*/  LDSM.16.MT88.4 R28, [R226+0x900] ;  /* 0x00090000e21c783b */ /* 0x008ea80000004200 */
[----:B------:R-:W-:Y:S02]  /*203c0*/  MOV R191, R249 ;  /* 0x000000f900bf7202 */ /* 0x000fe40000000f00 */
[----:B------:R-:W-:Y:S01]  /*203d0*/  MOV R189, R248 ;  /* 0x000000f800bd7202 */ /* 0x000fe20000000f00 */
[----:B------:R3:W-:Y:S01]  /*203e0*/  MUFU.EX2 R249, R48 ;  /* 0x0000003000f97308 */ /* 0x0007e20000000800 */
[----:B------:R-:W-:Y:S03]  /*203f0*/  MOV R205, R251 ;  /* 0x000000fb00cd7202 */ /* 0x000fe60000000f00 */
[----:B-1----:R-:W-:Y:S02]  /*20400*/  F2FP.BF16.PACK_AB R25, R208, R210 ;  /* 0x000000d2d019723e */ /* 0x002fe400000010ff */
[----:B------:R-:W-:Y:S02]  /*20410*/  F2FP.BF16.PACK_AB R27, R211, R209 ;  /* 0x000000d1d31b723e */ /* 0x000fe400000010ff */
[----:B------:R-:W-:Y:S02]  /*20420*/  MOV R39, R246 ;  /* 0x000000f600277202 */ /* 0x000fe40000000f00 */
[----:B------:R1:W-:Y:S01]  /*20430*/  MUFU.EX2 R248, R49 ;  /* 0x0000003100f87308 */ /* 0x0003e20000000800 */
[----:B------:R-:W-:Y:S02]  /*20440*/  MOV R213, R205 ;  /* 0x000000cd00d57202 */ /* 0x000fe40000000f00 */
[C---:B------:R-:W-:Y:S04]  /*20450*/  HMMA.16816.F32.BF16 R8, R24.reuse, R32, R8 ;  /* 0x000000201808723c */ /* 0x040fe80000041808 */
[----:B------:R-:W-:Y:S02]  /*20460*/  MOV R190, R187 ;  /* 0x000000bb00be7202 */ /* 0x000fe40000000f00 */
[----:B------:R-:W-:Y:S01]  /*20470*/  MOV R63, R194 ;  /* 0x000000c2003f7202 */ /* 0x000fe20000000f00 */
[----:B------:R-:W4:Y:S01]  /*20480*/  MUFU.EX2 R220, R41 ;  /* 0x0000002900dc7308 */ /* 0x000f220000000800 */
[-C--:B------:R-:W-:Y:S01]  /*20490*/  HMMA.16816.F32.BF16 R12, R24, R34.reuse, R12 ;  /* 0x00000022180c723c */ /* 0x080fe2000004180c */
[----:B---3--:R-:W3:Y:S03]  /*204a0*/  LDL.LU R48, [R1+0x8] ;  /* 0x0000080001307983 */ /* 0x008ee60000300800 */
[----:B------:R-:W-:Y:S04]  /*204b0*/  MOV R33, R245 ;  /* 0x000000f500217202 */ /* 0x000fe80000000f00 */
[C---:B------:R-:W-:Y:S01]  /*204c0*/  HMMA.16816.F32.BF16 R16, R20.reuse, R34, R16 ;  /* 0x000000221410723c */ /* 0x040fe20000041810 */
[----:B------:R4:W3:Y:S01]  /*204d0*/  MUFU.EX2 R188, R42 ;  /* 0x0000002a00bc7308 */ /* 0x0008e20000000800 */
[----:B-1----:R-:W3:Y:S06]  /*204e0*/  LDL.LU R49, [R1+0x1c] ;  /* 0x00001c0001317983 */ /* 0x002eec0000300800 */
[-C--:B--2---:R-:W-:Y:S01]  /*204f0*/  HMMA.16816.F32.BF16 R132, R20, R28.reuse, R132 ;  /* 0x0000001c1484723c */ /* 0x084fe20000041884 */
[----:B------:R-:W2:Y:S02]  /*20500*/  LDL.LU R38, [R1+0x4] ;  /* 0x0000040001267983 */ /* 0x000ea40000300800 */
[----:B------:R1:W1:Y:S02]  /*20510*/  MUFU.EX2 R251, R36 ;  /* 0x0000002400fb7308 */ /* 0x0002640000000800 */
[----:B------:R-:W2:Y:S03]  /*20520*/  LDL.LU R32, [R1] ;  /* 0x0000000001207983 */ /* 0x000ea60000300800 */
[C---:B------:R-:W-:Y:S05]  /*20530*/  HMMA.16816.F32.BF16 R136, R24.reuse, R28, R136 ;  /* 0x0000001c1888723c */ /* 0x040fea0000041888 */
[----:B------:R1:W-:Y:S03]  /*20540*/  MUFU.EX2 R245, R45 ;  /* 0x0000002d00f57308 */ /* 0x0003e60000000800 */
[-C--:B------:R-:W-:Y:S01]  /*20550*/  HMMA.16816.F32.BF16 R140, R24, R30.reuse, R140 ;  /* 0x0000001e188c723c */ /* 0x080fe2000004188c */
[----:B----4-:R-:W-:Y:S06]  /*20560*/  LDSM.16.MT88.4 R40, [R227+0x1100] ;  /* 0x00110000e328783b */ /* 0x010fec0000004200 */
[----:B------:R4:W-:Y:S01]  /*20570*/  MUFU.EX2 R246, R50 ;  /* 0x0000003200f67308 */ /* 0x0009e20000000800 */
[C---:B------:R-:W-:Y:S01]  /*20580*/  HMMA.16816.F32.BF16 R144, R20.reuse, R30, R144 ;  /* 0x0000001e1490723c */ /* 0x040fe20000041890 */
[----:B------:R-:W4:Y:S03]  /*20590*/  LDSM.16.MT88.4 R28, [R228+0x900] ;  /* 0x00090000e41c783b */ /* 0x000f260000004200 */
[----:B-1----:R-:W-:Y:S05]  /*205a0*/  MOV R36, R247 ;  /* 0x000000f700247202 */ /* 0x002fea0000000f00 */
[----:B------:R1:W1:Y:S03]  /*205b0*/  MUFU.EX2 R247, R51 ;  /* 0x0000003300f77308 */ /* 0x0002660000000800 */
[----:B------:R-:W-:Y:S01]  /*205c0*/  FFMA.FTZ R45, R64, c[0x0][0x2d0], -R214 ;  /* 0x0000b400402d7a23 */ /* 0x000fe200000108d6 */
[----:B------:R-:W-:Y:S06]  /*205d0*/  MOV R214, R206 ;  /* 0x000000ce00d67202 */ /* 0x000fec0000000f00 */
[----:B------:R-:W2:Y:S01]  /*205e0*/  MUFU.EX2 R222, R44 ;  /* 0x0000002c00de7308 */ /* 0x000ea20000000800 */
[----:B----4-:R-:W-:Y:S09]  /*205f0*/  MOV R50, R189 ;  /* 0x000000bd00327202 */ /* 0x010ff20000000f00 */
[----:B------:R4:W-:Y:S01]  /*20600*/  MUFU.EX2 R187, R46 ;  /* 0x0000002e00bb7308 */ /* 0x0009e20000000800 */
[----:B-1----:R-:W-:Y:S09]  /*20610*/  MOV R51, R190 ;  /* 0x000000be00337202 */ /* 0x002ff20000000f00 */
[----:B------:R1:W1:Y:S01]  /*20620*/  MUFU.EX2 R64, R47 ;  /* 0x0000002f00407308 */ /* 0x0002620000000800 */
[-C--:B------:R-:W-:Y:S08]  /*20630*/  HMMA.16816.F32.BF16 R148, R20, R28.reuse, R148 ;  /* 0x0000001c1494723c */ /* 0x080ff00000041894 */
[C---:B------:R-:W-:Y:S01]  /*20640*/  HMMA.16816.F32.BF16 R152, R24.reuse, R28, R152 ;  /* 0x0000001c1898723c */ /* 0x040fe20000041898 */
[----:B------:R-:W-:Y:S03]  /*20650*/  MUFU.EX2 R189, R52 ;  /* 0x0000003400bd7308 */ /* 0x000fe60000000800 */
[----:B----4-:R-:W-:Y:S04]  /*20660*/  MOV R46, R191 ;  /* 0x000000bf002e7202 */ /* 0x010fe80000000f00 */
[-C--:B------:R-:W-:Y:S03]  /*20670*/  HMMA.16816.F32.BF16 R156, R24, R30.reuse, R156 ;  /* 0x0000001e189c723c */ /* 0x080fe6000004189c */
[----:B------:R-:W-:Y:S01]  /*20680*/  MUFU.EX2 R191, R45 ;  /* 0x0000002d00bf7308 */ /* 0x000fe20000000800 */
[----:B-1----:R-:W-:Y:S04]  /*20690*/  MOV R47, R207 ;  /* 0x000000cf002f7202 */ /* 0x002fe80000000f00 */
[C---:B------:R-:W-:Y:S01]  /*206a0*/  HMMA.16816.F32.BF16 R160, R20.reuse, R30, R160 ;  /* 0x0000001e14a0723c */ /* 0x040fe200000418a0 */
[----:B------:R-:W1:Y:S04]  /*206b0*/  LDSM.16.MT88.4 R28, [R227+0x900] ;  /* 0x00090000e31c783b */ /* 0x000e680000004200 */
[----:B------:R4:W1:Y:S10]  /*206c0*/  MUFU.EX2 R52, R2 ;  /* 0x0000000200347308 */ /* 0x0008740000000800 */
[----:B------:R1:W1:Y:S02]  /*206d0*/  MUFU.EX2 R190, R53 ;  /* 0x0000003500be7308 */ /* 0x0002640000000800 */
        /* <DEDUP_REMOVED lines=16> */
[----:B------:R-:W-:Y:S02]  /*207e0*/  MOV R48, R37 ;  /* 0x0000002500307202 */ /* 0x000fe40000000f00 */
[----:B------:R-:W-:Y:S01]  /*207f0*/  MOV R215, R193 ;  /* 0x000000c100d77202 */ /* 0x000fe20000000f00 */
[----:B------:R-:W-:Y:S01]  /*20800*/  FFMA.FTZ R3, R3, R49, R252 ;  /* 0x0000003103037223 */ /* 0x000fe200000100fc */
[----:B------:R-:W-:Y:S03]  /*20810*/  MOV R49, R36 ;  /* 0x0000002400317202 */ /* 0x000fe60000000f00 */
[----:B------:R-:W-:Y:S01]  /*20820*/  MOV R252, R204 ;  /* 0x000000cc00fc7202 */ /* 0x000fe20000000f00 */
[----:B--2---:R-:W-:Y:S01]  /*20830*/  FFMA.FTZ R181, R181, R38, R39 ;  /* 0x00000026b5b57223 */ /* 0x004fe20000010027 */
[----:B------:R-:W-:Y:S01]  /*20840*/  LDSM.16.MT88.4 R204, [R225+0x1900] ;  /* 0x00190000e1cc783b */ /* 0x000fe20000004200 */
[----:B------:R-:W-:Y:S04]  /*20850*/  FFMA.FTZ R180, R180, R32, R33 ;  /* 0x00000020b4b47223 */ /* 0x000fe80000010021 */
[----:B------:R-:W-:Y:S03]  /*20860*/  FADD.FTZ R0, R252, R180 ;  /* 0x000000b4fc007221 */ /* 0x000fe60000010000 */
[----:B------:R-:W-:Y:S01]  /*20870*/  LDSM.16.MT88.4 R32, [R226+0x1100] ;  /* 0x00110000e220783b */ /* 0x000fe20000004200 */
[----:B------:R-:W-:Y:S01]  /*20880*/  MOV R252, R192 ;  /* 0x000000c000fc7202 */ /* 0x000fe20000000f00 */
[----:B------:R-:W-:Y:S01]  /*20890*/  FADD.FTZ R0, R47, R0 ;  /* 0x000000002f007221 */ /* 0x000fe20000010000 */
[----:B------:R-:W-:Y:S03]  /*208a0*/  MOV R180, R195 ;  /* 0x000000c300b47202 */ /* 0x000fe60000000f00 */
[----:B----4-:R-:W-:Y:S02]  /*208b0*/  FADD.FTZ R2, R50, R0 ;  /* 0x0000000032027221 */ /* 0x010fe40000010000 */
[----:B------:R-:W-:Y:S01]  /*208c0*/  LDSM.16.MT88.4 R36, [R228+0x1100] ;  /* 0x00110000e424783b */ /* 0x000fe20000004200 */
        /* <DEDUP_REMOVED lines=41> */
[-C--:B------:R-:W-:Y:S04]  /*20b60*/  HMMA.16816.F32.BF16 R76, R28, R26.reuse, R76 ;  /* 0x0000001a1c4c723c */ /* 0x080fe8000004184c */
[----:B------:R-:W-:Y:S01]  /*20b70*/  FADD.FTZ R25, R51, R25 ;  /* 0x0000001933197221 */ /* 0x000fe20000010000 */
[----:B------:R-:W-:Y:S01]  /*20b80*/  MOV R214, R198 ;  /* 0x000000c600d67202 */ /* 0x000fe20000000f00 */
[----:B------:R-:W-:Y:S01]  /*20b90*/  FADD.FTZ R3, R216, R44 ;  /* 0x0000002cd8037221 */ /* 0x000fe20000010000 */
[----:B------:R-:W-:Y:S01]  /*20ba0*/  MOV R216, R197 ;  /* 0x000000c500d87202 */ /* 0x000fe20000000f00 */
[C---:B------:R-:W-:Y:S04]  /*20bb0*/  HMMA.16816.F32.BF16 R80, R20.reuse, R26, R80 ;  /* 0x0000001a1450723c */ /* 0x040fe80000041850 */
[----:B------:R-:W-:Y:S02]  /*20bc0*/  FADD.FTZ R25, R48, R25 ;  /* 0x0000001930197221 */ /* 0x000fe40000010000 */
[----:B------:R-:W-:Y:S01]  /*20bd0*/  FADD.FTZ R24, R213, R181 ;  /* 0x000000b5d5187221 */ /* 0x000fe20000010000 */
[----:B------:R-:W-:Y:S01]  /*20be0*/  F2FP.BF16.PACK_AB R26, R212, R60 ;  /* 0x0000003cd41a723e */ /* 0x000fe200000010ff */
[-C--:B--2---:R-:W-:Y:S04]  /*20bf0*/  HMMA.16816.F32.BF16 R84, R20, R32.reuse, R84 ;  /* 0x000000201454723c */ /* 0x084fe80000041854 */
[----:B------:R-:W-:Y:S01]  /*20c00*/  FADD.FTZ R24, R46, R24 ;  /* 0x000000182e187221 */ /* 0x000fe20000010000 */
[----:B------:R-:W-:Y:S01]  /*20c10*/  F2FP.BF16.PACK_AB R27, R52, R62 ;  /* 0x0000003e341b723e */ /* 0x000fe200000010ff */
[----:B------:R-:W-:Y:S01]  /*20c20*/  LDSM.16.MT88.4 R44, [R226+0x3900] ;  /* 0x00390000e22c783b */ /* 0x000fe20000004200 */
[----:B------:R-:W-:Y:S01]  /*20c30*/  FADD.FTZ R53, R201, R25 ;  /* 0x00000019c9357221 */ /* 0x000fe20000010000 */
[C---:B------:R-:W-:Y:S04]  /*20c40*/  HMMA.16816.F32.BF16 R88, R28.reuse, R32, R88 ;  /* 0x000000201c58723c */ /* 0x040fe80000041858 */
[----:B------:R-:W-:Y:S01]  /*20c50*/  FADD.FTZ R0, R49, R24 ;  /* 0x0000001831007221 */ /* 0x000fe20000010000 */
[----:B------:R-:W-:Y:S01]  /*20c60*/  F2FP.BF16.PACK_AB R24, R57, R56 ;  /* 0x000000383918723e */ /* 0x000fe200000010ff */
[----:B------:R-:W-:Y:S01]  /*20c70*/  LDSM.16.MT88.4 R48, [R228+0x3900] ;  /* 0x00390000e430783b */ /* 0x000fe20000004200 */
[----:B------:R-:W-:Y:S01]  /*20c80*/  F2FP.BF16.PACK_AB R25, R59, R58 ;  /* 0x0000003a3b19723e */ /* 0x000fe200000010ff */
[-C--:B------:R-:W-:Y:S04]  /*20c90*/  HMMA.16816.F32.BF16 R92, R28, R34.reuse, R92 ;  /* 0x000000221c5c723c */ /* 0x080fe8000004185c */
[----:B------:R-:W-:Y:S01]  /*20ca0*/  MOV R213, R199 ;  /* 0x000000c700d57202 */ /* 0x000fe20000000f00 */
[----:B------:R-:W-:Y:S01]  /*20cb0*/  FADD.FTZ R3, R217, R3 ;  /* 0x00000003d9037221 */ /* 0x000fe20000010000 */
[----:B------:R-:W-:Y:S02]  /*20cc0*/  MOV R181, R196 ;  /* 0x000000c400b57202 */ /* 0x000fe40000000f00 */
[C---:B------:R-:W-:Y:S01]  /*20cd0*/  HMMA.16816.F32.BF16 R96, R20.reuse, R34, R96 ;  /* 0x000000221460723c */ /* 0x040fe20000041860 */
[----:B------:R-:W1:Y:S03]  /*20ce0*/  LDSM.16.MT88.4 R32, [R226+0x1900] ;  /* 0x00190000e220783b */ /* 0x000e660000004200 */
[----:B------:R-:W-:Y:S01]  /*20cf0*/  MOV R217, R203 ;  /* 0x000000cb00d97202 */ /* 0x000fe20000000f00 */
[----:B------:R-:W-:Y:S02]  /*20d00*/  FADD.FTZ R54, R218, R3 ;  /* 0x00000003da367221 */ /* 0x000fe40000010000 */
[----:B------:R-:W-:Y:S01]  /*20d10*/  FADD.FTZ R3, R202, R2 ;  /* 0x00000002ca037221 */ /* 0x000fe20000010000 */
[-C--:B---3--:R-:W-:Y:S04]  /*20d20*/  HMMA.16816.F32.BF16 R100, R20, R36.reuse, R100 ;  /* 0x000000241464723c */ /* 0x088fe80000041864 */
[----:B------:R-:W-:Y:S02]  /*20d30*/  FADD.FTZ R3, R217, R3 ;  /* 0x00000003d9037221 */ /* 0x000fe40000010000 */
[----:B------:R-:W-:Y:S02]  /*20d40*/  FADD.FTZ R2, R200, R0 ;  /* 0x00000000c8027221 */ /* 0x000fe40000010000 */
[C---:B------:R-:W-:Y:S04]  /*20d50*/  HMMA.16816.F32.BF16 R104, R28.reuse, R36, R104 ;  /* 0x000000241c68723c */ /* 0x040fe80000041868 */
[----:B------:R-:W-:Y:S02]  /*20d60*/  FADD.FTZ R3, R180, R3 ;  /* 0x00000003b4037221 */ /* 0x000fe40000010000 */
[----:B------:R-:W-:Y:S02]  /*20d70*/  FADD.FTZ R0, R210, R54 ;  /* 0x00000036d2007221 */ /* 0x000fe40000010000 */
[-C--:B------:R-:W-:Y:S04]  /*20d80*/  HMMA.16816.F32.BF16 R108, R28, R38.reuse, R108 ;  /* 0x000000261c6c723c */ /* 0x080fe8000004186c */
[----:B------:R-:W-:Y:S04]  /*20d90*/  FADD.FTZ R2, R216, R2 ;  /* 0x00000002d8027221 */ /* 0x000fe80000010000 */
[C---:B------:R-:W-:Y:S01]  /*20da0*/  HMMA.16816.F32.BF16 R112, R20.reuse, R38, R112 ;  /* 0x000000261470723c */ /* 0x040fe20000041870 */
[----:B------:R-:W-:Y:S03]  /*20db0*/  LDSM.16.MT88.4 R36, [R227+0x1900] ;  /* 0x00190000e324783b */ /* 0x000fe60000004200 */
[----:B------:R-:W-:Y:S04]  /*20dc0*/  FADD.FTZ R2, R63, R2 ;  /* 0x000000023f027221 */ /* 0x000fe80000010000 */
[-C--:B----4-:R-:W-:Y:S08]  /*20dd0*/  HMMA.16816.F32.BF16 R116, R20, R40.reuse, R116 ;  /* 0x000000281474723c */ /* 0x090ff00000041874 */
        /* <DEDUP_REMOVED lines=63> */
[----:B------:R-:W-:Y:S01]  /*211d0*/  FADD.FTZ R4, R187, R2 ;  /* 0x00000002bb047221 */ /* 0x000fe20000010000 */
[----:B------:R-:W-:Y:S01]  /*211e0*/  MOV R187, R182 ;  /* 0x000000b600bb7202 */ /* 0x000fe20000000f00 */
        /* <DEDUP_REMOVED lines=15> */
[----:B------:R-:W-:Y:S01]  /*212e0*/  STL [R1], R4 ;  /* 0x0000000401007387 */ /* 0x000fe20000100800 */
        /* <DEDUP_REMOVED lines=10> */
.L_x_3722:
[----:B-1----:R-:W2:Y:S04]  /*21390*/  LDL.LU R5, [R1] ;  /* 0x0000000001057983 */ /* 0x002ea80000300800 */
        /* <DEDUP_REMOVED lines=184> */
.L_x_3632:
[----:B------:R-:W-:Y:S01]  /*21f20*/  USHF.R.S32.HI UR8, URZ, 0x1f, UR16 ;  /* 0x0000001f3f087899 */ /* 0x000fe20008011410 */
[----:B------:R-:W-:Y:S05]  /*21f30*/  @P4 BRA `(.L_x_3724) ;  /* 0x00001dc000004947 */ /* 0x000fea0003800000 */
[----:B------:R-:W1:Y:S01]  /*21f40*/  S2R R66, SR_TID.X ;  /* 0x0000000000427919 */ /* 0x000e620000002100 */
[----:B------:R-:W-:Y:S01]  /*21f50*/  F2FP.BF16.PACK_AB R57, R57, R192 ;  /* 0x000000c03939723e */ /* 0x000fe200000010ff */
[----:B------:R-:W-:Y:S01]  /*21f60*/  ULDC.64 UR6, c[0x0][0x500] ;  /* 0x0001400000067ab9 */ /* 0x000fe20000000a00 */
[----:B------:R-:W-:Y:S01]  /*21f70*/  F2FP.BF16.PACK_AB R56, R56, R194 ;  /* 0x000000c23838723e */ /* 0x000fe200000010ff */
[----:B------:R-:W-:Y:S01]  /*21f80*/  UISETP.NE.U32.AND UP1, UPT, URZ, UR6, UPT ;  /* 0x000000063f00728c */ /* 0x000fe2000bf25070 */
[----:B------:R-:W-:Y:S01]  /*21f90*/  F2FP.BF16.PACK_AB R7, R205, R204 ;  /* 0x000000cccd07723e */ /* 0x000fe200000010ff */
[----:B------:R-:W-:Y:S01]  /*21fa0*/  ULDC.64 UR4, c[0x0][0x508] ;  /* 0x0001420000047ab9 */ /* 0x000fe20000000a00 */
[----:B------:R-:W-:Y:S01]  /*21fb0*/  F2FP.BF16.PACK_AB R52, R52, R206 ;  /* 0x000000ce3434723e */ /* 0x000fe200000010ff */
[----:B------:R-:W-:Y:S01]  /*21fc0*/  UISETP.NE.AND.EX UP1, UPT, URZ, UR7, UPT, UP1 ;  /* 0x000000073f00728c */ /* 0x000fe2000bf25310 */
[----:B------:R-:W-:Y:S01]  /*21fd0*/  F2FP.BF16.PACK_AB R58, R58, R196 ;  /* 0x000000c43a3a723e */ /* 0x000fe200000010ff */
[----:B------:R-:W-:Y:S01]  /*21fe0*/  UISETP.NE.U32.AND UP0, UPT, URZ, UR4, UPT ;  /* 0x000000043f00728c */ /* 0x000fe2000bf05070 */
[----:B------:R-:W-:Y:S01]  /*21ff0*/  F2FP.BF16.PACK_AB R198, R199, R198 ;  /* 0x000000c6c7c6723e */ /* 0x000fe200000010ff */
[----:B------:R-:W-:Y:S01]  /*22000*/  ULDC.64 UR6, c[0x0][0x500] ;  /* 0x0001400000067ab9 */ /* 0x000fe20000000a00 */
[----:B------:R-:W-:Y:S01]  /*22010*/  F2FP.BF16.PACK_AB R55, R55, R200 ;  /* 0x000000c83737723e */ /* 0x000fe200000010ff */
[----:B------:R-:W-:Y:S01]  /*22020*/  UMOV UR4, 0x4 ;  /* 0x0000000400047882 */ /* 0x000fe20000000000 */
[----:B------:R-:W-:Y:S01]  /*22030*/  F2FP.BF16.PACK_AB R202, R203, R202 ;  /* 0x000000cacbca723e */ /* 0x000fe200000010ff */
[----:B------:R-:W-:Y:S01]  /*22040*/  UIMAD.WIDE UR6, UR26, UR4, UR6 ;  /* 0x000000041a0672a5 */ /* 0x000fe2000f8e0206 */
[----:B------:R-:W-:Y:S01]  /*22050*/  F2FP.BF16.PACK_AB R51, R51, R132 ;  /* 0x000000843333723e */ /* 0x000fe200000010ff */
[----:B------:R-:W-:Y:S01]  /*22060*/  UISETP.NE.AND.EX UP0, UPT, URZ, UR5, UPT, UP0 ;  /* 0x000000053f00728c */ /* 0x000fe2000bf05300 */
        /* <DEDUP_REMOVED lines=99> */
[----:B--2---:R-:W-:Y:S01]  /*226a0*/  IMAD.IADD R8, R7, 0x1, R2 ;  /* 0x0000000107087824 */ /* 0x004fe200078e0202 */
[----:B------:R-:W-:Y:S01]  /*226b0*/  STS [R6+0x80], R49 ;  /* 0x0000803106007388 */ /* 0x000fe20000000800 */
[----:B------:R-:W-:Y:S02]  /*226c0*/  F2FP.BF16.PACK_AB R13, R13, R122 ;  /* 0x0000007a0d0d723e */ /* 0x000fe400000010ff */
[----:B-----5:R-:W-:Y:S01]  /*226d0*/  F2FP.BF16.PACK_AB R10, R125, R124 ;  /* 0x0000007c7d0a723e */ /* 0x020fe200000010ff */
[----:B------:R-:W-:Y:S01]  /*226e0*/  STS [R6+0x480], R48 ;  /* 0x0004803006007388 */ /* 0x000fe20000000800 */
[----:B------:R-:W-:-:S02]  /*226f0*/  F2FP.BF16.PACK_AB R9, R127, R126 ;  /* 0x0000007e7f09723e */ /* 0x000fc400000010ff */
[----:B------:R-:W-:Y:S01]  /*22700*/  PLOP3.LUT P0, PT, PT, PT, UP1, 0x80, 0x0 ;  /* 0x000000000000781c */ /* 0x000fe20003f0f018 */
[----:B------:R1:W-:Y:S01]  /*22710*/  STS [R8+0x400], R5 ;  /* 0x0004000508007388 */ /* 0x0003e20000000800 */
[----:B------:R-:W-:-:S03]  /*22720*/  PLOP3.LUT P1, PT, PT, PT, UP0, 0x80, 0x0 ;  /* 0x000000000000781c */ /* 0x000fc60003f2f008 */
        /* <DEDUP_REMOVED lines=37> */
[----:B-1----:R-:W-:-:S03]  /*22980*/  IMAD.U32 R4, RZ, RZ, UR6 ;  /* 0x00000006ff047e24 */ /* 0x002fc6000f8e00ff */
        /* <DEDUP_REMOVED lines=10> */
[----:B-1----:R-:W-:-:S03]  /*22a30*/  IMAD.U32 R5, RZ, RZ, UR7 ;  /* 0x00000007ff057e24 */ /* 0x002fc6000f8e00ff */
[----:B------:R-:W-:Y:S06]  /*22a40*/  BAR.SYNC.DEFER_BLOCKING 0x1, 0x80 ;  /* 0x0042000000007b1d */ /* 0x000fec0000010000 */
[----:B------:R-:W-:Y:S02]  /*22a50*/  ULDC.64 UR6, c[0x0][0x508] ;  /* 0x0001420000067ab9 */ /* 0x000fe40000000a00 */
[----:B------:R-:W-:Y:S01]  /*22a60*/  @UP0 UIMAD.WIDE UR6, UR26, UR4, UR6 ;  /* 0x000000041a0602a5 */ /* 0x000fe2000f8e0206 */
[----:B------:R-:W3:Y:S01]  /*22a70*/  @P0 LDG.E R0, [R4.64] ;  /* 0x0000001c04000981 */ /* 0x000ee2000c1e1900 */
[----:B------:R-:W-:-:S04]  /*22a80*/  IMAD.MOV.U32 R17, RZ, RZ, c[0x0][0x388] ;  /* 0x0000e200ff117624 */ /* 0x000fc800078e00ff */
[----:B------:R-:W-:Y:S02]  /*22a90*/  IMAD.U32 R2, RZ, RZ, UR6 ;  /* 0x00000006ff027e24 */ /* 0x000fe4000f8e00ff */
[----:B------:R-:W-:-:S05]  /*22aa0*/  IMAD.U32 R3, RZ, RZ, UR7 ;  /* 0x00000007ff037e24 */ /* 0x000fca000f8e00ff */
[----:B------:R1:W5:Y:S02]  /*22ab0*/  @P1 LDG.E R17, [R2.64] ;  /* 0x0000001c02111981 */ /* 0x000364000c1e1900 */
[----:B-1----:R-:W-:Y:S02]  /*22ac0*/  CS2R R2, SRZ ;  /* 0x0000000000027805 */ /* 0x002fe4000001ff00 */
[--C-:B---3--:R-:W-:Y:S01]  /*22ad0*/  @P0 SHF.R.S32.HI R3, RZ, 0x1f, R0.reuse ;  /* 0x0000001fff030819 */ /* 0x108fe20000011400 */
[----:B------:R-:W-:Y:S01]  /*22ae0*/  @P0 IMAD.MOV.U32 R2, RZ, RZ, R0 ;  /* 0x000000ffff020224 */ /* 0x000fe200078e0000 */
[----:B------:R-:W-:Y:S05]  /*22af0*/  @P1 BRA `(.L_x_3725) ;  /* 0x0000004000001947 */ /* 0x000fea0003800000 */
[----:B--2---:R-:W-:Y:S05]  /*22b00*/  @!P0 BRA `(.L_x_3725) ;  /* 0x0000003000008947 */ /* 0x004fea0003800000 */
[----:B------:R1:W2:Y:S04]  /*22b10*/  LDG.E R0, [R4.64] ;  /* 0x0000001c04007981 */ /* 0x0002a8000c1e1900 */
[----:B-1----:R-:W2:Y:S02]  /*22b20*/  LDG.E R4, [R4.64+0x4] ;  /* 0x0000041c04047981 */ /* 0x002ea4000c1e1900 */
[----:B--2--5:R-:W-:-:S02]  /*22b30*/  IADD3 R17, -R0, R4, RZ ;  /* 0x0000000400117210 */ /* 0x024fc40007ffe1ff */
.L_x_3725:
[----:B--2---:R-:W-:Y:S01]  /*22b40*/  LOP3.LUT R6, R60, 0xffffffe0, RZ, 0xc0, !PT ;  /* 0xffffffe03c067812 */ /* 0x004fe200078ec0ff */
[----:B------:R-:W1:Y:S01]  /*22b50*/  R2UR UR5, R3 ;  /* 0x00000000030573c2 */ /* 0x000e6200000e0000 */
[----:B------:R-:W-:Y:S01]  /*22b60*/  IMAD.MOV.U32 R5, RZ, RZ, c[0x0][0x4e8] ;  /* 0x00013a00ff057624 */ /* 0x000fe200078e00ff */
[----:B------:R-:W-:Y:S01]  /*22b70*/  SHF.R.S32.HI R4, RZ, 0x1f, R59 ;  /* 0x0000001fff047819 */ /* 0x000fe2000001143b */
[----:B------:R-:W2:Y:S01]  /*22b80*/  S2R R76, SR_CTAID.X ;  /* 0x00000000004c7919 */ /* 0x000ea20000002500 */
[----:B------:R-:W-:Y:S01]  /*22b90*/  IMAD.IADD R6, R66, 0x1, -R6 ;  /* 0x0000000142067824 */ /* 0x000fe200078e0a06 */
[----:B------:R-:W-:Y:S01]  /*22ba0*/  LEA.HI R0, R32, R32, RZ, 0x1 ;  /* 0x0000002020007211 */ /* 0x000fe200078f08ff */
[----:B------:R-:W-:Y:S01]  /*22bb0*/  ULDC.64 UR6, c[0x0][0x490] ;  /* 0x0001240000067ab9 */ /* 0x000fe20000000a00 */
[----:B------:R-:W-:Y:S01]  /*22bc0*/  LEA.HI R4, R4, R59, RZ, 0x2 ;  /* 0x0000003b04047211 */ /* 0x000fe200078f10ff */
[----:B------:R-:W3:Y:S01]  /*22bd0*/  R2UR UR10, R2 ;  /* 0x00000000020a73c2 */ /* 0x000ee200000e0000 */
[----:B------:R-:W-:Y:S01]  /*22be0*/  SHF.R.S32.HI R8, RZ, 0x1f, R6 ;  /* 0x0000001fff087819 */ /* 0x000fe20000011406 */
[----:B------:R-:W-:Y:S01]  /*22bf0*/  ULDC UR9, c[0x0][0x3a4] ;  /* 0x0000e90000097ab9 */ /* 0x000fe20000000800 */
[----:B------:R-:W-:Y:S01]  /*22c00*/  ISETP.NE.AND P1, PT, R5, 0x1, PT ;  /* 0x000000010500780c */ /* 0x000fe20003f25270 */
[----:B-----5:R-:W-:Y:S01]  /*22c10*/  IMAD R17, R17, c[0x0][0x4e8], RZ ;  /* 0x00013a0011117a24 */ /* 0x020fe200078e02ff */
[C---:B------:R-:W-:Y:S01]  /*22c20*/  LOP3.LUT R5, R0.reuse, 0x1ffffffe, RZ, 0xc0, !PT ;  /* 0x1ffffffe00057812 */ /* 0x040fe200078ec0ff */
[----:B------:R-:W-:Y:S01]  /*22c30*/  IMAD.SHL.U32 R0, R0, 0x20, RZ ;  /* 0x0000002000007824 */ /* 0x000fe200078e00ff */
[----:B------:R-:W-:Y:S01]  /*22c40*/  LOP3.LUT R4, R4, 0xffffffc, RZ, 0xc0, !PT ;  /* 0x0ffffffc04047812 */ /* 0x000fe200078ec0ff */
[----:B------:R4:W1:Y:S01]  /*22c50*/  R2UR UR11, R3 ;  /* 0x00000000030b73c2 */ /* 0x00086200000e0000 */
[----:B------:R-:W-:Y:S01]  /*22c60*/  LEA.HI R8, R8, R6, RZ, 0x2 ;  /* 0x0000000608087211 */ /* 0x000fe200078f10ff */
[----:B------:R-:W-:Y:S01]  /*22c70*/  IMAD.IADD R7, R32, 0x1, -R5 ;  /* 0x0000000120077824 */ /* 0x000fe200078e0a05 */
[----:B------:R-:W-:Y:S01]  /*22c80*/  LOP3.LUT R0, R0, 0xffffffc0, RZ, 0xc0, !PT ;  /* 0xffffffc000007812 */ /* 0x000fe200078ec0ff */
[----:B------:R-:W-:Y:S01]  /*22c90*/  IMAD.IADD R4, R59, 0x1, -R4 ;  /* 0x000000013b047824 */ /* 0x000fe200078e0a04 */
[----:B------:R-:W-:Y:S01]  /*22ca0*/  SHF.R.S32.HI R5, RZ, 0x2, R8 ;  /* 0x00000002ff057819 */ /* 0x000fe20000011408 */
[----:B------:R-:W-:Y:S01]  /*22cb0*/  BSSY B0, `(.L_x_3726) ;  /* 0x000008d000007945 */ /* 0x000fe20003800000 */
[----:B------:R-:W-:Y:S01]  /*22cc0*/  LOP3.LUT P0, RZ, R6, 0x3, RZ, 0xc0, !PT ;  /* 0x0000000306ff7812 */ /* 0x000fe2000780c0ff */
[----:B------:R-:W-:Y:S01]  /*22cd0*/  IMAD R0, R7, 0x8, R0 ;  /* 0x0000000807007824 */ /* 0x000fe200078e0200 */
[----:B-1----:R-:W-:Y:S01]  /*22ce0*/  UMOV UR11, UR5 ;  /* 0x00000005000b7c82 */ /* 0x002fe20008000000 */
[----:B------:R-:W-:Y:S01]  /*22cf0*/  IMAD R15, R4, 0x10, R5 ;  /* 0x00000010040f7824 */ /* 0x000fe200078e0205 */
[----:B------:R1:W1:Y:S02]  /*22d00*/  R2UR UR4, R2 ;  /* 0x00000000020473c2 */ /* 0x00026400000e0000 */
[----:B-1----:R-:W-:Y:S01]  /*22d10*/  UIMAD UR4, UR8, UR6, URZ ;  /* 0x00000006080472a4 */ /* 0x002fe2000f8e023f */
[-C--:B------:R-:W-:Y:S01]  /*22d20*/  LEA.HI R5, R65, R66.reuse, RZ, 0x3 ;  /* 0x0000004241057211 */ /* 0x080fe200078f18ff */
[----:B------:R-:W-:Y:S01]  /*22d30*/  IMAD.IADD R4, R15, 0x1, R0 ;  /* 0x000000010f047824 */ /* 0x000fe200078e0200 */
[----:B------:R-:W-:Y:S01]  /*22d40*/  LEA.HI R21, R65, R66, RZ, 0x6 ;  /* 0x0000004241157211 */ /* 0x000fe200078f30ff */
[----:B---3--:R-:W-:Y:S01]  /*22d50*/  UIMAD.WIDE.U32 UR10, UR16, UR6, UR10 ;  /* 0x00000006100a72a5 */ /* 0x008fe2000f8e000a */
[----:B------:R-:W-:Y:S01]  /*22d60*/  LOP3.LUT R6, R5, 0xfffffff8, RZ, 0xc0, !PT ;  /* 0xfffffff805067812 */ /* 0x000fe200078ec0ff */
[----:B--2---:R-:W-:Y:S01]  /*22d70*/  IMAD R4, R76, 0x80, R4 ;  /* 0x000000804c047824 */ /* 0x004fe200078e0204 */
[----:B------:R-:W1:Y:S01]  /*22d80*/  R2UR UR14, R2 ;  /* 0x00000000020e73c2 */ /* 0x000e6200000e0000 */
[----:B------:R-:W-:Y:S01]  /*22d90*/  USHF.R.S32.HI UR6, URZ, 0x1f, UR26 ;  /* 0x0000001f3f067899 */ /* 0x000fe2000801141a */
[----:B------:R-:W-:Y:S01]  /*22da0*/  SHF.R.S32.HI R19, RZ, 0x3, R5 ;  /* 0x00000003ff137819 */ /* 0x000fe20000011405 */
[----:B------:R-:W-:Y:S01]  /*22db0*/  UIMAD UR7, UR16, UR7, UR4 ;  /* 0x00000007100772a4 */ /* 0x000fe2000f8e0204 */
[----:B------:R-:W-:Y:S01]  /*22dc0*/  IMAD.MOV.U32 R0, RZ, RZ, R4 ;  /* 0x000000ffff007224 */ /* 0x000fe200078e0004 */
[----:B------:R-:W-:Y:S01]  /*22dd0*/  USEL UR6, UR6, URZ, !UP1 ;  /* 0x0000003f06067287 */ /* 0x000fe2000c800000 */
[----:B------:R-:W-:Y:S01]  /*22de0*/  IMAD.IADD R6, R66, 0x1, -R6 ;  /* 0x0000000142067824 */ /* 0x000fe200078e0a06 */
[----:B------:R-:W-:Y:S01]  /*22df0*/  ULDC.64 UR4, c[0x0][0x498] ;  /* 0x0001260000047ab9 */ /* 0x000fe20000000a00 */
[----:B------:R-:W2:Y:S01]  /*22e00*/  R2UR UR13, R3 ;  /* 0x00000000030d73c2 */ /* 0x000ea200000e0000 */
[----:B------:R-:W-:Y:S01]  /*22e10*/  UIADD3 UR11, UR11, UR7, URZ ;  /* 0x000000070b0b7290 */ /* 0x000fe2000fffe03f */
[----:B------:R-:W-:Y:S01]  /*22e20*/  IMAD R15, R76, 0x80, R15 ;  /* 0x000000804c0f7824 */ /* 0x000fe200078e020f */
[----:B------:R-:W-:-:S02]  /*22e30*/  USEL UR26, UR26, URZ, !UP1 ;  /* 0x0000003f1a1a7287 */ /* 0x000fc4000c800000 */
[----:B------:R-:W-:Y:S02]  /*22e40*/  UIMAD UR7, UR6, UR4, URZ ;  /* 0x00000004060772a4 */ /* 0x000fe4000f8e023f */
[----:B------:R-:W-:Y:S01]  /*22e50*/  UIMAD.WIDE.U32 UR18, UR26, UR4, UR10 ;  /* 0x000000041a1272a5 */ /* 0x000fe2000f8e000a */
[----:B------:R3:W4:Y:S01]  /*22e60*/  R2UR UR12, R2 ;  /* 0x00000000020c73c2 */ /* 0x00072200000e0000 */
[----:B------:R-:W-:Y:S02]  /*22e70*/  UIMAD UR7, UR26, UR5, UR7 ;  /* 0x000000051a0772a4 */ /* 0x000fe4000f8e0207 */
[----:B------:R-:W-:Y:S02]  /*22e80*/  ULDC UR10, c[0x0][0x3a0] ;  /* 0x0000e800000a7ab9 */ /* 0x000fe40000000800 */
[----:B------:R-:W-:Y:S02]  /*22e90*/  ULDC.64 UR4, c[0x0][0x3e8] ;  /* 0x0000fa0000047ab9 */ /* 0x000fe40000000a00 */
[----:B------:R-:W-:Y:S01]  /*22ea0*/  UIMAD UR8, UR8, UR4, URZ ;  /* 0x00000004080872a4 */ /* 0x000fe2000f8e023f */
[----:B------:R4:W1:Y:S02]  /*22eb0*/  R2UR UR15, R3 ;  /* 0x00000000030f73c2 */ /* 0x00086400000e0000 */
[----:B-1----:R-:W-:-:S02]  /*22ec0*/  UIMAD.WIDE.U32 UR14, UR14, UR10, URZ ;  /* 0x0000000a0e0e72a5 */ /* 0x002fc4000f8e003f */
[----:B------:R-:W-:Y:S02]  /*22ed0*/  UIMAD UR5, UR16, UR5, UR8 ;  /* 0x00000005100572a4 */ /* 0x000fe4000f8e0208 */
[----:B--2---:R-:W-:Y:S01]  /*22ee0*/  UIMAD UR10, UR13, UR10, URZ ;  /* 0x0000000a0d0a72a4 */ /* 0x004fe2000f8e023f */
[----:B---3--:R-:W-:-:S03]  /*22ef0*/  @P1 IMAD.HI.U32 R2, R4, c[0x0][0x4ec], RZ ;  /* 0x00013b0004021a27 */ /* 0x008fc600078e00ff */
[----:B----4-:R-:W-:Y:S02]  /*22f00*/  UIMAD UR9, UR12, UR9, UR10 ;  /* 0x000000090c0972a4 */ /* 0x010fe4000f8e020a */
[----:B------:R-:W-:Y:S02]  /*22f10*/  @P1 SHF.R.U32.HI R0, RZ, c[0x0][0x4f0], R2 ;  /* 0x00013c00ff001a19 */ /* 0x000fe40000011602 */
[----:B------:R-:W-:Y:S02]  /*22f20*/  UIADD3 UR15, UR15, UR9, URZ ;  /* 0x000000090f0f7290 */ /* 0x000fe4000fffe03f */
[--C-:B------:R-:W-:Y:S01]  /*22f30*/  SHF.R.S32.HI R3, RZ, 0x1f, R0.reuse ;  /* 0x0000001fff037819 */ /* 0x100fe20000011400 */
[----:B------:R-:W-:Y:S01]  /*22f40*/  IMAD.MOV R2, RZ, RZ, -R0 ;  /* 0x000000ffff027224 */ /* 0x000fe200078e0a00 */
[----:B------:R-:W-:Y:S01]  /*22f50*/  IADD3 R8, P2, R0, UR18, RZ ;  /* 0x0000001200087c10 */ /* 0x000fe2000ff5e0ff */
[----:B------:R-:W-:Y:S01]  /*22f60*/  IMAD.SHL.U32 R0, R19, 0x40, RZ ;  /* 0x0000004013007824 */ /* 0x000fe200078e00ff */
[----:B------:R-:W-:Y:S01]  /*22f70*/  UIMAD.WIDE.U32 UR16, UR16, UR4, UR14 ;  /* 0x00000004101072a5 */ /* 0x000fe2000f8e000e */
[----:B------:R-:W-:-:S02]  /*22f80*/  IMAD R4, R2, c[0x0][0x4e8], R4 ;  /* 0x00013a0002047a24 */ /* 0x000fc400078e0204 */
[----:B------:R-:W-:Y:S01]  /*22f90*/  IMAD.U32 R2, RZ, RZ, UR7 ;  /* 0x00000007ff027e24 */ /* 0x000fe2000f8e00ff */
[----:B------:R-:W-:Y:S01]  /*22fa0*/  LOP3.LUT R0, R0, 0x1c0, RZ, 0xc0, !PT ;  /* 0x000001c000007812 */ /* 0x000fe200078ec0ff */
[----:B------:R-:W-:-:S03]  /*22fb0*/  UIADD3 UR17, UR17, UR5, URZ ;  /* 0x0000000511117290 */ /* 0x000fc6000fffe03f */
[----:B------:R-:W-:Y:S01]  /*22fc0*/  IADD3.X R9, R3, UR19, R2, P2, !PT ;  /* 0x0000001303097c10 */ /* 0x000fe200097fe402 */
[----:B------:R-:W-:Y:S01]  /*22fd0*/  ULDC.64 UR4, c[0x0][0x3f0] ;  /* 0x0000fc0000047ab9 */ /* 0x000fe20000000a00 */
[C---:B------:R-:W-:Y:S01]  /*22fe0*/  LEA R2, R6.reuse, R19, 0x4 ;  /* 0x0000001306027211 */ /* 0x040fe200078e20ff */
[----:B------:R-:W-:Y:S01]  /*22ff0*/  IMAD.SHL.U32 R6, R6, 0x8, RZ ;  /* 0x0000000806067824 */ /* 0x000fe200078e00ff */
[----:B------:R-:W-:Y:S01]  /*23000*/  SHF.R.U32.HI R7, RZ, 0x3, R0 ;  /* 0x00000003ff077819 */ /* 0x000fe20000011600 */
[----:B------:R-:W-:Y:S01]  /*23010*/  UIMAD UR6, UR6, UR4, URZ ;  /* 0x00000004060672a4 */ /* 0x000fe2000f8e023f */
[----:B------:R-:W-:Y:S01]  /*23020*/  ISETP.GE.OR P2, PT, R15, R17, P0 ;  /* 0x000000110f00720c */ /* 0x000fe20000746670 */
[----:B------:R-:W-:Y:S01]  /*23030*/  IMAD R5, R76, 0x80, R2 ;  /* 0x000000804c057824 */ /* 0x000fe200078e0202 */
[----:B------:R-:W-:Y:S01]  /*23040*/  LOP3.LUT R0, R0, 0x38, R6, 0xf8, !PT ;  /* 0x0000003800007812 */ /* 0x000fe200078ef806 */
[----:B------:R-:W-:Y:S01]  /*23050*/  UIMAD.WIDE.U32 UR16, UR26, UR4, UR16 ;  /* 0x000000041a1072a5 */ /* 0x000fe2000f8e0010 */
[----:B------:R-:W-:Y:S01]  /*23060*/  SHF.R.S32.HI R2, RZ, 0x1f, R4 ;  /* 0x0000001fff027819 */ /* 0x000fe20000011404 */
[----:B------:R-:W-:Y:S01]  /*23070*/  @P1 IMAD.HI.U32 R3, R5, c[0x0][0x4ec], RZ ;  /* 0x00013b0005031a27 */ /* 0x000fe200078e00ff */
[----:B------:R-:W-:Y:S01]  /*23080*/  LOP3.LUT R20, R0, R7, RZ, 0x3c, !PT ;  /* 0x0000000700147212 */ /* 0x000fe200078e3cff */
[----:B------:R-:W-:-:S02]  /*23090*/  UIMAD UR5, UR26, UR5, UR6 ;  /* 0x000000051a0572a4 */ /* 0x000fc4000f8e0206 */
[----:B------:R-:W-:Y:S02]  /*230a0*/  IMAD R0, R2, c[0x0][0x488], RZ ;  /* 0x0001220002007a24 */ /* 0x000fe400078e02ff */
[----:B------:R-:W-:Y:S01]  /*230b0*/  IMAD.MOV.U32 R14, RZ, RZ, R5 ;  /* 0x000000ffff0e7224 */ /* 0x000fe200078e0005 */
[----:B------:R-:W-:Y:S01]  /*230c0*/  @P1 SHF.R.U32.HI R14, RZ, c[0x0][0x4f0], R3 ;  /* 0x00013c00ff0e1a19 */ /* 0x000fe20000011603 */
[C---:B------:R-:W-:Y:S01]  /*230d0*/  IMAD.WIDE.U32 R2, R4.reuse, c[0x0][0x488], R8 ;  /* 0x0001220004027a25 */ /* 0x040fe200078e0008 */
[----:B------:R-:W-:Y:S01]  /*230e0*/  IADD3 R8, R15, 0x8, RZ ;  /* 0x000000080f087810 */ /* 0x000fe20007ffe0ff */
[----:B------:R-:W-:Y:S01]  /*230f0*/  UIADD3 UR5, UR17, UR5, URZ ;  /* 0x0000000511057290 */ /* 0x000fe2000fffe03f */
[----:B------:R-:W-:Y:S01]  /*23100*/  SHF.R.S32.HI R9, RZ, 0x1f, R14 ;  /* 0x0000001fff097819 */ /* 0x000fe2000001140e */
[----:B------:R-:W-:Y:S01]  /*23110*/  IMAD R0, R4, c[0x0][0x48c], R0 ;  /* 0x0001230004007a24 */ /* 0x000fe200078e0200 */
[----:B------:R-:W-:Y:S01]  /*23120*/  LEA R4, P1, R2, c[0x0][0x450], 0x2 ;  /* 0x0001140002047a11 */ /* 0x000fe200078210ff */
[----:B------:R-:W-:Y:S01]  /*23130*/  IMAD.MOV R7, RZ, RZ, -R14 ;  /* 0x000000ffff077224 */ /* 0x000fe200078e0a0e */
[----:B------:R-:W-:Y:S01]  /*23140*/  ISETP.GE.OR P3, PT, R8, R17, P0 ;  /* 0x000000110800720c */ /* 0x000fe20000766670 */
[----:B------:R-:W-:Y:S01]  /*23150*/  IMAD.IADD R0, R3, 0x1, R0 ;  /* 0x0000000103007824 */ /* 0x000fe200078e0200 */
[----:B------:R-:W-:Y:S01]  /*23160*/  MOV R3, UR17 ;  /* 0x0000001100037c02 */ /* 0x000fe20008000f00 */
[----:B------:R-:W-:Y:S01]  /*23170*/  IMAD R16, R9, c[0x0][0x3e0], RZ ;  /* 0x0000f80009107a24 */ /* 0x000fe200078e02ff */
[----:B------:R-:W-:Y:S01]  /*23180*/  SHFL.IDX PT, R10, R4, RZ, 0x1c1f ;  /* 0x001c1fff040a7589 */ /* 0x000fe200000e0000 */
[----:B------:R-:W-:Y:S01]  /*23190*/  IMAD R7, R7, c[0x0][0x4e8], R5 ;  /* 0x00013a0007077a24 */ /* 0x000fe200078e0205 */
[----:B------:R-:W-:Y:S01]  /*231a0*/  LEA.HI.X R0, R2, c[0x0][0x454], R0, 0x2, P1 ;  /* 0x0001150002007a11 */ /* 0x000fe200008f1400 */
[----:B------:R-:W-:Y:S01]  /*231b0*/  IMAD.U32 R2, RZ, RZ, UR16 ;  /* 0x00000010ff027e24 */ /* 0x000fe2000f8e00ff */
[----:B------:R-:W-:Y:S01]  /*231c0*/  SHFL.IDX PT, R8, R4, 0x1, 0x1c1f ;  /* 0x003c1f0004087f89 */ /* 0x000fe200000e0000 */
[----:B------:R-:W-:-:S02]  /*231d0*/  IMAD.U32 R3, RZ, RZ, UR5 ;  /* 0x00000005ff037e24 */ /* 0x000fc4000f8e00ff */
[C---:B------:R-:W-:Y:S01]  /*231e0*/  IMAD R18, R14.reuse, c[0x0][0x3e4], R16 ;  /* 0x0000f9000e127a24 */ /* 0x040fe200078e0210 */
[----:B------:R-:W1:Y:S01]  /*231f0*/  SHFL.IDX PT, R11, R0, RZ, 0x1c1f ;  /* 0x001c1fff000b7589 */ /* 0x000e6200000e0000 */
[----:B------:R-:W-:Y:S01]  /*23200*/  IMAD.WIDE.U32 R2, R14, c[0x0][0x3e0], R2 ;  /* 0x0000f8000e027a25 */ /* 0x000fe200078e0002 */
[C---:B------:R-:W-:Y:S02]  /*23210*/  IADD3 R14, R15.reuse, 0x40, RZ ;  /* 0x000000400f0e7810 */ /* 0x040fe40007ffe0ff */
[----:B------:R-:W2:Y:S01]  /*23220*/  SHFL.IDX PT, R9, R0, 0x1, 0x1c1f ;  /* 0x003c1f0000097f89 */ /* 0x000ea200000e0000 */
[----:B------:R-:W-:Y:S01]  /*23230*/  IADD3 R15, R15, 0x48, RZ ;  /* 0x000000480f0f7810 */ /* 0x000fe20007ffe0ff */
[----:B------:R-:W-:Y:S01]  /*23240*/  IMAD.SHL.U32 R16, R21, 0x8, RZ ;  /* 0x0000000815107824 */ /* 0x000fe200078e00ff */
[-C--:B------:R-:W-:Y:S01]  /*23250*/  ISETP.GE.OR P1, PT, R14, R17.reuse, P0 ;  /* 0x000000110e00720c */ /* 0x080fe20000726670 */
[----:B------:R-:W-:Y:S01]  /*23260*/  SHFL.IDX PT, R12, R4, 0x2, 0x1c1f ;  /* 0x005c1f00040c7f89 */ /* 0x000fe200000e0000 */
[----:B------:R-:W-:Y:S01]  /*23270*/  ISETP.GE.OR P0, PT, R15, R17, P0 ;  /* 0x000000110f00720c */ /* 0x000fe20000706670 */
[----:B------:R-:W-:Y:S01]  /*23280*/  IMAD.IADD R3, R3, 0x1, R18 ;  /* 0x0000000103037824 */ /* 0x000fe200078e0212 */
[----:B------:R-:W-:Y:S01]  /*23290*/  LOP3.LUT R15, R20, 0x7ffffe00, R16, 0xf8, !PT ;  /* 0x7ffffe00140f7812 */ /* 0x000fe200078ef810 */
[----:B------:R-:W3:Y:S02]  /*232a0*/  SHFL.IDX PT, R13, R0, 0x2, 0x1c1f ;  /* 0x005c1f00000d7f89 */ /* 0x000ee400000e0000 */
[----:B------:R-:W-:-:S02]  /*232b0*/  IMAD.WIDE.U32 R2, R7, c[0x0][0x3d8], R2 ;  /* 0x0000f60007027a25 */ /* 0x000fc400078e0002 */
[----:B------:R-:W-:Y:S04]  /*232c0*/  SHFL.IDX PT, R4, R4, 0x3, 0x1c1f ;  /* 0x007c1f0004047f89 */ /* 0x000fe800000e0000 */
[----:B------:R4:W4:Y:S04]  /*232d0*/  SHFL.IDX PT, R5, R0, 0x3, 0x1c1f ;  /* 0x007c1f0000057f89 */ /* 0x00092800000e0000 */
[----:B-1----:R1:W-:Y:S04]  /*232e0*/  @!P2 ST.E [R10.64], R61 ;  /* 0x0000003d0a00a985 */ /* 0x0023e8000c10191c */
[----:B--2---:R1:W-:Y:S04]  /*232f0*/  @!P3 ST.E [R8.64], R62 ;  /* 0x0000003e0800b985 */ /* 0x0043e8000c10191c */
[----:B---3--:R1:W-:Y:S01]  /*23300*/  @!P1 ST.E [R12.64], R63 ;  /* 0x0000003f0c009985 */ /* 0x0083e2000c10191c */
[----:B----4-:R-:W-:-:S03]  /*23310*/  SHF.R.S32.HI R0, RZ, 0x1f, R7 ;  /* 0x0000001fff007819 */ /* 0x010fc60000011407 */
[----:B------:R1:W-:Y:S01]  /*23320*/  @!P0 ST.E [R4.64], R64 ;  /* 0x0000004004008985 */ /* 0x0003e2000c10191c */
[----:B------:R-:W-:Y:S01]  /*23330*/  LEA R18, P0, R2, c[0x0][0x380], 0x1 ;  /* 0x0000e00002127a11 */ /* 0x000fe200078008ff */
[----:B------:R-:W-:-:S04]  /*23340*/  IMAD R0, R0, c[0x0][0x3d8], RZ ;  /* 0x0000f60000007a24 */ /* 0x000fc800078e02ff */
[----:B------:R-:W-:Y:S02]  /*23350*/  IMAD R14, R7, c[0x0][0x3dc], R0 ;  /* 0x0000f700070e7a24 */ /* 0x000fe400078e0200 */
[----:B------:R-:W-:Y:S02]  /*23360*/  IMAD.SHL.U32 R0, R15, 0x2, RZ ;  /* 0x000000020f007824 */ /* 0x000fe400078e00ff */
[----:B------:R-:W-:Y:S02]  /*23370*/  IMAD.IADD R3, R3, 0x1, R14 ;  /* 0x0000000103037824 */ /* 0x000fe400078e020e */
[----:B------:R-:W-:Y:S01]  /*23380*/  IMAD R7, R76, 0x80, R19 ;  /* 0x000000804c077824 */ /* 0x000fe200078e0213 */
        /* <DEDUP_REMOVED lines=19> */
[----:B-1234-:R-:W1:Y:S01]  /*234c0*/  LDS.128 R12, [R0+0x80] ;  /* 0x00008000000c7984 */ /* 0x01ee620000000c00 */
[----:B------:R-:W-:-:S02]  /*234d0*/  IADD3 R4, R6, 0x40, RZ ;  /* 0x0000004006047810 */ /* 0x000fc40007ffe0ff */
[----:B------:R-:W-:Y:S01]  /*234e0*/  ISETP.GE.AND P1, PT, R6, c[0x0][0x3c8], PT ;  /* 0x0000f20006007a0c */ /* 0x000fe20003f26270 */
[----:B------:R2:W3:Y:S01]  /*234f0*/  LDS.128 R8, [R0+0x4080] ;  /* 0x0040800000087984 */ /* 0x0004e20000000c00 */
[----:B------:R-:W-:-:S13]  /*23500*/  ISETP.GE.AND P0, PT, R4, c[0x0][0x3c8], PT ;  /* 0x0000f20004007a0c */ /* 0x000fda0003f06270 */
[----:B--2---:R-:W-:-:S04]  /*23510*/  @!P0 SHF.R.S32.HI R0, RZ, 0x1f, R4 ;  /* 0x0000001fff008819 */ /* 0x004fc80000011404 */
[----:B------:R-:W-:Y:S01]  /*23520*/  @!P0 LEA.HI R0, R0, R4, RZ, 0x3 ;  /* 0x0000000400008211 */ /* 0x000fe200078f18ff */
[----:B------:R-:W-:-:S03]  /*23530*/  @!P1 IMAD.WIDE R4, R6, 0x2, R2 ;  /* 0x0000000206049825 */ /* 0x000fc600078e0202 */
[----:B------:R-:W-:-:S05]  /*23540*/  @!P0 LOP3.LUT R0, R0, 0xfffffff8, RZ, 0xc0, !PT ;  /* 0xfffffff800008812 */ /* 0x000fca00078ec0ff */
[----:B------:R-:W-:Y:S01]  /*23550*/  @!P0 IMAD.WIDE R2, R0, 0x2, R2 ;  /* 0x0000000200028825 */ /* 0x000fe200078e0202 */
[----:B-1----:R1:W-:Y:S04]  /*23560*/  @!P1 ST.E.128 [R4.64], R12 ;  /* 0x0000000c04009985 */ /* 0x0023e8000c101d1c */
[----:B---3--:R1:W-:Y:S02]  /*23570*/  @!P0 ST.E.128 [R2.64], R8 ;  /* 0x0000000802008985 */ /* 0x0083e4000c101d1c */
.L_x_3727:
[----:B--234-:R-:W-:Y:S05]  /*23580*/  BSYNC B0 ;  /* 0x0000000000007941 */ /* 0x01cfea0003800000 */
.L_x_3726:
        /* <DEDUP_REMOVED lines=16> */
.L_x_3729:
[----:B------:R-:W-:Y:S05]  /*23690*/  BSYNC B0 ;  /* 0x0000000000007941 */ /* 0x000fea0003800000 */
.L_x_3728:
        /* <DEDUP_REMOVED lines=16> */
.L_x_3731:
[----:B------:R-:W-:Y:S05]  /*237a0*/  BSYNC B0 ;  /* 0x0000000000007941 */ /* 0x000fea0003800000 */
.L_x_3730:
        /* <DEDUP_REMOVED lines=16> */
.L_x_3733:
[----:B------:R-:W-:Y:S05]  /*238b0*/  BSYNC B0 ;  /* 0x0000000000007941 */ /* 0x000fea0003800000 */
.L_x_3732:
        /* <DEDUP_REMOVED lines=16> */
.L_x_3735:
[----:B------:R-:W-:Y:S05]  /*239c0*/  BSYNC B0 ;  /* 0x0000000000007941 */ /* 0x000fea0003800000 */
.L_x_3734:
        /* <DEDUP_REMOVED lines=16> */
.L_x_3737:
[----:B------:R-:W-:Y:S05]  /*23ad0*/  BSYNC B0 ;  /* 0x0000000000007941 */ /* 0x000fea0003800000 */
.L_x_3736:
        /* <DEDUP_REMOVED lines=16> */
.L_x_3739:
[----:B------:R-:W-:Y:S05]  /*23be0*/  BSYNC B0 ;  /* 0x0000000000007941 */ /* 0x000fea0003800000 */
.L_x_3738:
        /* <DEDUP_REMOVED lines=17> */
.L_x_3724:
[----:B------:R-:W-:Y:S02]  /*23d00*/  ULDC.64 UR6, c[0x0][0x500] ;  /* 0x0001400000067ab9 */ /* 0x000fe40000000a00 */
[----:B------:R-:W-:Y:S02]  /*23d10*/  UISETP.NE.U32.AND UP1, UPT, URZ, UR6, UPT ;  /* 0x000000063f00728c */ /* 0x000fe4000bf25070 */
[----:B------:R-:W-:Y:S02]  /*23d20*/  ULDC.64 UR4, c[0x0][0x508] ;  /* 0x0001420000047ab9 */ /* 0x000fe40000000a00 */
[----:B------:R-:W-:Y:S02]  /*23d30*/  UISETP.NE.AND.EX UP1, UPT, URZ, UR7, UPT, UP1 ;  /* 0x000000073f00728c */ /* 0x000fe4000bf25310 */
[----:B------:R-:W-:Y:S02]  /*23d40*/  UISETP.NE.U32.AND UP0, UPT, URZ, UR4, UPT ;  /* 0x000000043f00728c */ /* 0x000fe4000bf05070 */
[----:B------:R-:W-:-:S02]  /*23d50*/  ULDC.64 UR6, c[0x0][0x500] ;  /* 0x0001400000067ab9 */ /* 0x000fc40000000a00 */
[----:B------:R-:W-:Y:S01]  /*23d60*/  UMOV UR4, 0x4 ;  /* 0x0000000400047882 */ /* 0x000fe20000000000 */
[----:B------:R-:W-:Y:S01]  /*23d70*/  PLOP3.LUT P0, PT, PT, PT, UP1, 0x80, 0x0 ;  /* 0x000000000000781c */ /* 0x000fe20003f0f018 */
[----:B------:R-:W-:Y:S02]  /*23d80*/  UIMAD.WIDE UR6, UR26, UR4, UR6 ;  /* 0x000000041a0672a5 */ /* 0x000fe4000f8e0206 */
[----:B------:R-:W-:-:S04]  /*23d90*/  UISETP.NE.AND.EX UP0, UPT, URZ, UR5, UPT, UP0 ;  /* 0x000000053f00728c */ /* 0x000fc8000bf05300 */
[----:B------:R-:W-:Y:S02]  /*23da0*/  IMAD.U32 R4, RZ, RZ, UR6 ;  /* 0x00000006ff047e24 */ /* 0x000fe4000f8e00ff */
[----:B------:R-:W-:Y:S01]  /*23db0*/  IMAD.U32 R5, RZ, RZ, UR7 ;  /* 0x00000007ff057e24 */ /* 0x000fe2000f8e00ff */
[----:B------:R-:W-:Y:S01]  /*23dc0*/  ULDC.64 UR6, c[0x0][0x508] ;  /* 0x0001420000067ab9 */ /* 0x000fe20000000a00 */
[----:B------:R-:W-:-:S03]  /*23dd0*/  PLOP3.LUT P1, PT, PT, PT, UP0, 0x80, 0x0 ;  /* 0x000000000000781c */ /* 0x000fc60003f2f008 */
[----:B------:R-:W2:Y:S01]  /*23de0*/  @P0 LDG.E R0, [R4.64] ;  /* 0x0000001c04000981 */ /* 0x000ea2000c1e1900 */
[----:B------:R-:W-:Y:S01]  /*23df0*/  @UP0 UIMAD.WIDE UR6, UR26, UR4, UR6 ;  /* 0x000000041a0602a5 */ /* 0x000fe2000f8e0206 */
[----:B-----5:R-:W-:-:S05]  /*23e00*/  MOV R10, c[0x0][0x388] ;  /* 0x0000e200000a7a02 */ /* 0x020fca0000000f00 */
[----:B------:R-:W-:Y:S01]  /*23e10*/  IMAD.U32 R2, RZ, RZ, UR6 ;  /* 0x00000006ff027e24 */ /* 0x000fe2000f8e00ff */
[----:B------:R-:W-:-:S05]  /*23e20*/  MOV R3, UR7 ;  /* 0x0000000700037c02 */ /* 0x000fca0008000f00 */
[----:B------:R1:W5:Y:S02]  /*23e30*/  @P1 LDG.E R10, [R2.64] ;  /* 0x0000001c020a1981 */ /* 0x000364000c1e1900 */
[----:B-1----:R-:W-:Y:S02]  /*23e40*/  CS2R R2, SRZ ;  /* 0x0000000000027805 */ /* 0x002fe4000001ff00 */
[--C-:B--2---:R-:W-:Y:S01]  /*23e50*/  @P0 SHF.R.S32.HI R3, RZ, 0x1f, R0.reuse ;  /* 0x0000001fff030819 */ /* 0x104fe20000011400 */
[----:B------:R-:W-:Y:S01]  /*23e60*/  @P0 IMAD.MOV.U32 R2, RZ, RZ, R0 ;  /* 0x000000ffff020224 */ /* 0x000fe200078e0000 */
[----:B------:R-:W-:Y:S05]  /*23e70*/  @P1 BRA `(.L_x_3740) ;  /* 0x0000004000001947 */ /* 0x000fea0003800000 */
[----:B------:R-:W-:Y:S05]  /*23e80*/  @!P0 BRA `(.L_x_3740) ;  /* 0x0000003000008947 */ /* 0x000fea0003800000 */
[----:B------:R1:W2:Y:S04]  /*23e90*/  LDG.E R0, [R4.64] ;  /* 0x0000001c04007981 */ /* 0x0002a8000c1e1900 */
[----:B-1----:R-:W2:Y:S02]  /*23ea0*/  LDG.E R4, [R4.64+0x4] ;  /* 0x0000041c04047981 */ /* 0x002ea4000c1e1900 */
[----:B--2--5:R-:W-:-:S02]  /*23eb0*/  IADD3 R10, -R0, R4, RZ ;  /* 0x00000004000a7210 */ /* 0x024fc40007ffe1ff */
.L_x_3740:
[----:B------:R-:W1:Y:S01]  /*23ec0*/  S2R R8, SR_TID.X ;  /* 0x0000000000087919 */ /* 0x000e620000002100 */
[----:B------:R-:W-:Y:S01]  /*23ed0*/  USHF.R.S32.HI UR6, URZ, 0x1f, UR26 ;  /* 0x0000001f3f067899 */ /* 0x000fe2000801141a */
[----:B------:R-:W-:Y:S01]  /*23ee0*/  BSSY B0, `(.L_x_3741) ;  /* 0x000002d000007945 */ /* 0x000fe20003800000 */
[----:B------:R-:W-:-:S02]  /*23ef0*/  USEL UR26, UR26, URZ, !UP1 ;  /* 0x0000003f1a1a7287 */ /* 0x000fc4000c800000 */
[----:B------:R-:W-:Y:S01]  /*23f00*/  USEL UR6, UR6, URZ, !UP1 ;  /* 0x0000003f06067287 */ /* 0x000fe2000c800000 */
[----:B-1----:R-:W-:-:S13]  /*23f10*/  ISETP.GT.AND P0, PT, R8, 0x7f, PT ;  /* 0x0000007f0800780c */ /* 0x002fda0003f04270 */
[----:B------:R-:W-:Y:S05]  /*23f20*/  @P0 BRA `(.L_x_3742) ;  /* 0x0000028000000947 */ /* 0x000fea0003800000 */
[----:B------:R-:W1:Y:S01]  /*23f30*/  S2R R4, SR_CTAID.X ;  /* 0x0000000000047919 */ /* 0x000e620000002500 */
[----:B-----5:R-:W-:Y:S01]  /*23f40*/  IMAD R0, R10, c[0x0][0x4e8], RZ ;  /* 0x00013a000a007a24 */ /* 0x020fe200078e02ff */
[----:B-1----:R-:W-:-:S04]  /*23f50*/  LEA R4, R4, R8, 0x7 ;  /* 0x0000000804047211 */ /* 0x002fc800078e38ff */
[----:B------:R-:W-:-:S13]  /*23f60*/  ISETP.GE.AND P0, PT, R4, R0, PT ;  /* 0x000000000400720c */ /* 0x000fda0003f06270 */
[----:B------:R-:W-:Y:S05]  /*23f70*/  @P0 BRA `(.L_x_3742) ;  /* 0x0000023000000947 */ /* 0x000fea0003800000 */
[----:B------:R-:W1:Y:S01]  /*23f80*/  R2UR UR12, R2 ;  /* 0x00000000020c73c2 */ /* 0x000e6200000e0000 */
[----:B------:R-:W-:Y:S01]  /*23f90*/  IMAD.MOV.U32 R0, RZ, RZ, c[0x0][0x4e8] ;  /* 0x00013a00ff007624 */ /* 0x000fe200078e00ff */
[----:B------:R-:W-:Y:S02]  /*23fa0*/  ULDC.64 UR4, c[0x0][0x490] ;  /* 0x0001240000047ab9 */ /* 0x000fe40000000a00 */
[----:B------:R-:W-:Y:S02]  /*23fb0*/  UIMAD UR7, UR8, UR4, URZ ;  /* 0x00000004080772a4 */ /* 0x000fe4000f8e023f */
[----:B------:R-:W-:Y:S01]  /*23fc0*/  ISETP.NE.AND P0, PT, R0, 0x1, PT ;  /* 0x000000010000780c */ /* 0x000fe20003f05270 */
[----:B------:R-:W-:Y:S01]  /*23fd0*/  IMAD.MOV.U32 R0, RZ, RZ, R4 ;  /* 0x000000ffff007224 */ /* 0x000fe200078e0004 */
[----:B------:R-:W2:Y:S01]  /*23fe0*/  R2UR UR11, R3 ;  /* 0x00000000030b73c2 */ /* 0x000ea200000e0000 */
[----:B------:R-:W-:-:S07]  /*23ff0*/  UIMAD UR7, UR16, UR5, UR7 ;  /* 0x00000005100772a4 */ /* 0x000fce000f8e0207 */
[----:B------:R3:W1:Y:S03]  /*24000*/  R2UR UR10, R2 ;  /* 0x00000000020a73c2 */ /* 0x00066600000e0000 */
[----:B------:R-:W-:Y:S01]  /*24010*/  @P0 IMAD.HI.U32 R5, R4, c[0x0][0x4ec], RZ ;  /* 0x00013b0004050a27 */ /* 0x000fe200078e00ff */
[----:B-1----:R-:W-:-:S04]  /*24020*/  UMOV UR10, UR12 ;  /* 0x0000000c000a7c82 */ /* 0x002fc80008000000 */
[----:B------:R-:W-:Y:S01]  /*24030*/  @P0 SHF.R.U32.HI R0, RZ, c[0x0][0x4f0], R5 ;  /* 0x00013c00ff000a19 */ /* 0x000fe20000011605 */
[----:B------:R3:W1:Y:S03]  /*24040*/  R2UR UR13, R3 ;  /* 0x00000000030d73c2 */ /* 0x00066600000e0000 */
[----:B------:R-:W-:Y:S02]  /*24050*/  IADD3 R6, -R0, RZ, RZ ;  /* 0x000000ff00067210 */ /* 0x000fe40007ffe1ff */
[----:B------:R-:W-:Y:S01]  /*24060*/  SHF.R.S32.HI R5, RZ, 0x1f, R0 ;  /* 0x0000001fff057819 */ /* 0x000fe20000011400 */
[----:B--2---:R-:W-:Y:S02]  /*24070*/  UIMAD.WIDE.U32 UR10, UR16, UR4, UR10 ;  /* 0x00000004100a72a5 */ /* 0x004fe4000f8e000a */
[----:B------:R-:W-:Y:S01]  /*24080*/  IMAD R6, R6, c[0x0][0x4e8], R4 ;  /* 0x00013a0006067a24 */ /* 0x000fe200078e0204 */
[----:B------:R-:W-:-:S02]  /*24090*/  ULDC.64 UR4, c[0x0][0x498] ;  /* 0x0001260000047ab9 */ /* 0x000fc40000000a00 */
[----:B------:R-:W-:Y:S02]  /*240a0*/  UIADD3 UR11, UR7, UR11, URZ ;  /* 0x0000000b070b7290 */ /* 0x000fe4000fffe03f */
[----:B------:R-:W-:Y:S02]  /*240b0*/  UIMAD UR7, UR6, UR4, URZ ;  /* 0x00000004060772a4 */ /* 0x000fe4000f8e023f */
[----:B------:R-:W-:Y:S02]  /*240c0*/  UIMAD.WIDE.U32 UR10, UR26, UR4, UR10 ;  /* 0x000000041a0a72a5 */ /* 0x000fe4000f8e000a */
[----:B------:R-:W-:-:S04]  /*240d0*/  UIMAD UR5, UR26, UR5, UR7 ;  /* 0x000000051a0572a4 */ /* 0x000fc8000f8e0207 */
[----:B------:R-:W-:Y:S02]  /*240e0*/  IADD3 R4, P0, R0, UR10, RZ ;  /* 0x0000000a00047c10 */ /* 0x000fe4000ff1e0ff */
[----:B------:R-:W-:Y:S01]  /*240f0*/  IMAD.U32 R7, RZ, RZ, UR5 ;  /* 0x00000005ff077e24 */ /* 0x000fe2000f8e00ff */
[----:B------:R-:W-:-:S04]  /*24100*/  SHF.R.S32.HI R0, RZ, 0x1f, R6 ;  /* 0x0000001fff007819 */ /* 0x000fc80000011406 */
[----:B------:R-:W-:Y:S01]  /*24110*/  IADD3.X R5, R5, UR11, R7, P0, !PT ;  /* 0x0000000b05057c10 */ /* 0x000fe200087fe407 */
[----:B------:R-:W-:-:S04]  /*24120*/  IMAD R0, R0, c[0x0][0x488], RZ ;  /* 0x0001220000007a24 */ /* 0x000fc800078e02ff */
[C---:B------:R-:W-:Y:S02]  /*24130*/  IMAD R0, R6.reuse, c[0x0][0x48c], R0 ;  /* 0x0001230006007a24 */ /* 0x040fe400078e0200 */
[----:B------:R-:W-:-:S05]  /*24140*/  IMAD.WIDE.U32 R4, R6, c[0x0][0x488], R4 ;  /* 0x0001220006047a25 */ /* 0x000fca00078e0004 */
[----:B------:R-:W-:Y:S02]  /*24150*/  IADD3 R0, R5, R0, RZ ;  /* 0x0000000005007210 */ /* 0x000fe40007ffe0ff */
[----:B------:R-:W-:-:S04]  /*24160*/  LEA R6, P0, R4, c[0x0][0x450], 0x2 ;  /* 0x0001140004067a11 */ /* 0x000fc800078010ff */
[----:B------:R-:W-:Y:S01]  /*24170*/  LEA.HI.X R7, R4, c[0x0][0x454], R0, 0x2, P0 ;  /* 0x0001150004077a11 */ /* 0x000fe200000f1400 */
[----:B------:R-:W-:-:S05]  /*24180*/  IMAD.MOV.U32 R0, RZ, RZ, -0x800000 ;  /* 0xff800000ff007424 */ /* 0x000fca00078e00ff */
[----:B------:R3:W-:Y:S01]  /*24190*/  STG.E [R6.64], R0 ;  /* 0x0000000006007986 */ /* 0x0007e2000c10191c */
[----:B------:R-:W-:-:S04]  /*241a0*/  DEPBAR.LE SB1, 0x0, {3} ;  /* 0x000090080000791a */ /* 0x000fc80000000000 */
.L_x_3742:
[----:B------:R-:W-:Y:S05]  /*241b0*/  BSYNC B0 ;  /* 0x0000000000007941 */ /* 0x000fea0003800000 */
.L_x_3741:
[----:B------:R-:W1:Y:S01]  /*241c0*/  R2UR UR13, R3 ;  /* 0x00000000030d73c2 */ /* 0x000e6200000e0000 */
[----:B------:R-:W2:Y:S01]  /*241d0*/  S2R R12, SR_CTAID.X ;  /* 0x00000000000c7919 */ /* 0x000ea20000002500 */
[----:B------:R-:W-:Y:S01]  /*241e0*/  SHF.R.S32.HI R0, RZ, 0x1f, R8 ;  /* 0x0000001fff007819 */ /* 0x000fe20000011408 */
[----:B------:R-:W-:Y:S01]  /*241f0*/  ULDC UR10, c[0x0][0x3a0] ;  /* 0x0000e800000a7ab9 */ /* 0x000fe20000000800 */
[----:B-----5:R-:W-:Y:S01]  /*24200*/  IMAD R10, R10, c[0x0][0x4e8], RZ ;  /* 0x00013a000a0a7a24 */ /* 0x020fe200078e02ff */
[----:B------:R-:W-:Y:S01]  /*24210*/  ULDC UR7, c[0x0][0x3a4] ;  /* 0x0000e90000077ab9 */ /* 0x000fe20000000800 */
[----:B------:R-:W-:Y:S01]  /*24220*/  LEA.HI R0, R0, R8, RZ, 0x3 ;  /* 0x0000000800007211 */ /* 0x000fe200078f18ff */
[----:B------:R-:W-:Y:S01]  /*24230*/  BSSY B0, `(.L_x_3743) ;  /* 0x000003d000007945 */ /* 0x000fe20003800000 */
[----:B------:R-:W3:Y:S08]  /*24240*/  R2UR UR12, R2 ;  /* 0x00000000020c73c2 */ /* 0x000ef000000e0000 */
[----:B------:R4:W2:Y:S08]  /*24250*/  R2UR UR14, R2 ;  /* 0x00000000020e73c2 */ /* 0x0008b000000e0000 */
[----:B------:R2:W2:Y:S01]  /*24260*/  R2UR UR15, R3 ;  /* 0x00000000030f73c2 */ /* 0x0004a200000e0000 */
[----:B-1----:R-:W-:-:S04]  /*24270*/  UIMAD UR4, UR13, UR10, URZ ;  /* 0x0000000a0d0472a4 */ /* 0x002fc8000f8e023f */
[----:B---3--:R-:W-:-:S03]  /*24280*/  UIMAD UR7, UR12, UR7, UR4 ;  /* 0x000000070c0772a4 */ /* 0x008fc6000f8e0204 */
[----:B------:R-:W-:Y:S01]  /*24290*/  ULDC.64 UR4, c[0x0][0x3e8] ;  /* 0x0000fa0000047ab9 */ /* 0x000fe20000000a00 */
[----:B----4-:R-:W-:Y:S01]  /*242a0*/  LOP3.LUT R2, R0, 0xfffffff8, RZ, 0xc0, !PT ;  /* 0xfffffff800027812 */ /* 0x010fe200078ec0ff */
[----:B--2---:R-:W-:-:S04]  /*242b0*/  UIMAD.WIDE.U32 UR10, UR14, UR10, URZ ;  /* 0x0000000a0e0a72a5 */ /* 0x004fc8000f8e003f */
[----:B------:R-:W-:Y:S01]  /*242c0*/  IMAD.IADD R7, R8, 0x1, -R2 ;  /* 0x0000000108077824 */ /* 0x000fe200078e0a02 */
[----:B------:R-:W-:Y:S01]  /*242d0*/  SHF.R.S32.HI R8, RZ, 0x3, R0 ;  /* 0x00000003ff087819 */ /* 0x000fe20000011400 */
[----:B------:R-:W-:Y:S01]  /*242e0*/  UIADD3 UR11, UR11, UR7, URZ ;  /* 0x000000070b0b7290 */ /* 0x000fe2000fffe03f */
[----:B------:R-:W-:Y:S01]  /*242f0*/  IMAD.MOV.U32 R3, RZ, RZ, c[0x0][0x4e8] ;  /* 0x00013a00ff037624 */ /* 0x000fe200078e00ff */
[----:B------:R-:W-:Y:S01]  /*24300*/  UIMAD UR7, UR8, UR4, URZ ;  /* 0x00000004080772a4 */ /* 0x000fe2000f8e023f */
[----:B------:R-:W-:Y:S01]  /*24310*/  LEA R0, R7, R8, 0x4 ;  /* 0x0000000807007211 */ /* 0x000fe200078e20ff */
[----:B------:R-:W-:Y:S01]  /*24320*/  UIMAD.WIDE.U32 UR10, UR16, UR4, UR10 ;  /* 0x00000004100a72a5 */ /* 0x000fe2000f8e000a */
[C---:B------:R-:W-:Y:S01]  /*24330*/  IMAD R8, R12.reuse, 0x80, R8 ;  /* 0x000000800c087824 */ /* 0x040fe200078e0208 */
[----:B------:R-:W-:Y:S01]  /*24340*/  ISETP.NE.AND P0, PT, R3, 0x1, PT ;  /* 0x000000010300780c */ /* 0x000fe20003f05270 */
[----:B------:R-:W-:Y:S01]  /*24350*/  UIMAD UR7, UR16, UR5, UR7 ;  /* 0x00000005100772a4 */ /* 0x000fe2000f8e0207 */
[----:B------:R-:W-:-:S02]  /*24360*/  IMAD R0, R12, 0x80, R0 ;  /* 0x000000800c007824 */ /* 0x000fc400078e0200 */
[----:B------:R-:W-:Y:S02]  /*24370*/  ULDC.64 UR4, c[0x0][0x3f0] ;  /* 0x0000fc0000047ab9 */ /* 0x000fe40000000a00 */
[----:B------:R-:W-:Y:S01]  /*24380*/  UIMAD UR6, UR6, UR4, URZ ;  /* 0x00000004060672a4 */ /* 0x000fe2000f8e023f */
[----:B------:R-:W-:Y:S01]  /*24390*/  MOV R4, R0 ;  /* 0x0000000000047202 */ /* 0x000fe20000000f00 */
[----:B------:R-:W-:Y:S02]  /*243a0*/  UIADD3 UR11, UR7, UR11, URZ ;  /* 0x0000000b070b7290 */ /* 0x000fe4000fffe03f */
[----:B------:R-:W-:Y:S02]  /*243b0*/  UIMAD UR5, UR26, UR5, UR6 ;  /* 0x000000051a0572a4 */ /* 0x000fe4000f8e0206 */
[----:B------:R-:W-:Y:S01]  /*243c0*/  UIMAD.WIDE.U32 UR10, UR26, UR4, UR10 ;  /* 0x000000041a0a72a5 */ /* 0x000fe2000f8e000a */
[----:B------:R-:W-:-:S03]  /*243d0*/  @P0 IMAD.HI.U32 R2, R0, c[0x0][0x4ec], RZ ;  /* 0x00013b0000020a27 */ /* 0x000fc600078e00ff */
[----:B------:R-:W-:Y:S02]  /*243e0*/  UIADD3 UR5, UR11, UR5, URZ ;  /* 0x000000050b057290 */ /* 0x000fe4000fffe03f */
[----:B------:R-:W-:-:S04]  /*243f0*/  @P0 SHF.R.U32.HI R4, RZ, c[0x0][0x4f0], R2 ;  /* 0x00013c00ff040a19 */ /* 0x000fc80000011602 */
[--C-:B------:R-:W-:Y:S01]  /*24400*/  SHF.R.S32.HI R3, RZ, 0x1f, R4.reuse ;  /* 0x0000001fff037819 */ /* 0x100fe20000011404 */
[----:B------:R-:W-:-:S04]  /*24410*/  IMAD.MOV R2, RZ, RZ, -R4 ;  /* 0x000000ffff027224 */ /* 0x000fc800078e0a04 */
[----:B------:R-:W-:Y:S01]  /*24420*/  IMAD R5, R2, c[0x0][0x4e8], R0 ;  /* 0x00013a0002057a24 */ /* 0x000fe200078e0200 */
[----:B------:R-:W-:Y:S01]  /*24430*/  MOV R2, UR10 ;  /* 0x0000000a00027c02 */ /* 0x000fe20008000f00 */
[----:B------:R-:W-:Y:S02]  /*24440*/  IMAD R0, R3, c[0x0][0x3e0], RZ ;  /* 0x0000f80003007a24 */ /* 0x000fe400078e02ff */
[----:B------:R-:W-:Y:S01]  /*24450*/  IMAD.U32 R3, RZ, RZ, UR11 ;  /* 0x0000000bff037e24 */ /* 0x000fe2000f8e00ff */
[----:B------:R-:W-:Y:S01]  /*24460*/  MOV R3, UR5 ;  /* 0x0000000500037c02 */ /* 0x000fe20008000f00 */
[----:B------:R-:W-:Y:S01]  /*24470*/  IMAD R6, R4, c[0x0][0x3e4], R0 ;  /* 0x0000f90004067a24 */ /* 0x000fe200078e0200 */
[----:B------:R-:W-:-:S03]  /*24480*/  SHF.R.S32.HI R0, RZ, 0x1f, R5 ;  /* 0x0000001fff007819 */ /* 0x000fc60000011405 */
[----:B------:R-:W-:-:S04]  /*24490*/  IMAD.WIDE.U32 R2, R4, c[0x0][0x3e0], R2 ;  /* 0x0000f80004027a25 */ /* 0x000fc800078e0002 */
[----:B------:R-:W-:Y:S02]  /*244a0*/  IMAD R0, R0, c[0x0][0x3d8], RZ ;  /* 0x0000f60000007a24 */ /* 0x000fe400078e02ff */
[----:B------:R-:W-:Y:S01]  /*244b0*/  IMAD.IADD R3, R3, 0x1, R6 ;  /* 0x0000000103037824 */ /* 0x000fe200078e0206 */
[----:B------:R-:W-:Y:S01]  /*244c0*/  SHF.L.U32 R6, R7, 0x3, RZ ;  /* 0x0000000307067819 */ /* 0x000fe200000006ff */
[C---:B------:R-:W-:Y:S02]  /*244d0*/  IMAD R0, R5.reuse, c[0x0][0x3dc], R0 ;  /* 0x0000f70005007a24 */ /* 0x040fe400078e0200 */
[----:B------:R-:W-:Y:S01]  /*244e0*/  IMAD.WIDE.U32 R2, R5, c[0x0][0x3d8], R2 ;  /* 0x0000f60005027a25 */ /* 0x000fe200078e0002 */
[----:B------:R-:W-:-:S04]  /*244f0*/  IADD3 R7, R6, 0x40, RZ ;  /* 0x0000004006077810 */ /* 0x000fc80007ffe0ff */
[----:B------:R-:W-:Y:S02]  /*24500*/  IADD3 R0, R3, R0, RZ ;  /* 0x0000000003007210 */ /* 0x000fe40007ffe0ff */
        /* <DEDUP_REMOVED lines=15> */
.L_x_3744:
[----:B------:R-:W-:Y:S05]  /*24600*/  BSYNC B0 ;  /* 0x0000000000007941 */ /* 0x000fea0003800000 */
.L_x_3743:
        /* <DEDUP_REMOVED lines=15> */
.L_x_3746:
[----:B------:R-:W-:Y:S05]  /*24700*/  BSYNC B0 ;  /* 0x0000000000007941 */ /* 0x000fea0003800000 */
.L_x_3745:
        /* <DEDUP_REMOVED lines=15> */
.L_x_3748:
[----:B------:R-:W-:Y:S05]  /*24800*/  BSYNC B0 ;  /* 0x0000000000007941 */ /* 0x000fea0003800000 */
.L_x_3747:
        /* <DEDUP_REMOVED lines=15> */
.L_x_3750:
[----:B------:R-:W-:Y:S05]  /*24900*/  BSYNC B0 ;  /* 0x0000000000007941 */ /* 0x000fea0003800000 */
.L_x_3749:
        /* <DEDUP_REMOVED lines=15> */
.L_x_3752:
[----:B------:R-:W-:Y:S05]  /*24a00*/  BSYNC B0 ;  /* 0x0000000000007941 */ /* 0x000fea0003800000 */
.L_x_3751:
        /* <DEDUP_REMOVED lines=15> */
.L_x_3754:
[----:B------:R-:W-:Y:S05]  /*24b00*/  BSYNC B0 ;  /* 0x0000000000007941 */ /* 0x000fea0003800000 */
.L_x_3753:
        /* <DEDUP_REMOVED lines=15> */
.L_x_3756:
[----:B------:R-:W-:Y:S05]  /*24c00*/  BSYNC B0 ;  /* 0x0000000000007941 */ /* 0x000fea0003800000 */
.L_x_3755:
        /* <DEDUP_REMOVED lines=16> */
.L_x_3757:
        /* <DEDUP_REMOVED lines=15> */
.L_x_3810:


//--------------------- .nv.shared._ZN7cutlass13device_kernelIN5flash19enable_sm80_to_sm89INS1_16FlashAttnFwdSm80INS1_25CollectiveMainloopFwdSm80ILi8ELi1ELb1EN4cute5tupleIJNS5_1CILi128EEES8_S8_EEELi128ENS_10bfloat16_tEfNS_4arch4Sm80ELb0ELb0ELb1ELb0ELb0ELb0ELb1ELb0EEENS1_21CollectiveEpilogueFwdIS9_NS6_IJNS7_ILi1EEESF_SF_EEESA_SC_Li256ELb0ELb1ELb0ELb0EEENS1_19SingleTileSchedulerILb0ELb0ELb1ELi128EEEEEEEEEvNT_6ParamsE --------------------------
	.section	.nv.shared._ZN7cutlass13device_kernelIN5flash19enable_sm80_to_sm89INS1_16FlashAttnFwdSm80INS1_25CollectiveMainloopFwdSm80ILi8ELi1ELb1EN4cute5tupleIJNS5_1CILi128EEES8_S8_EEELi128ENS_10bfloat16_tEfNS_4arch4Sm80ELb0ELb0ELb1ELb0ELb0ELb0ELb1ELb0EEENS1_21CollectiveEpilogueFwdIS9_NS6_IJNS7_ILi1EEESF_SF_EEESA_SC_Li256ELb0ELb1ELb0ELb0EEENS1_19SingleTileSchedulerILb0ELb0ELb1ELi128EEEEEEEEEvNT_6ParamsE,"aw",@nobits
	.sectionflags	@""
	.align	16


//--------------------- .nv.global                --------------------------
	.section	.nv.global,"aw",@nobits
.nv.global:
	.type		_ZN77_INTERNAL_42087de5_41_flash_fwd_hdim128_bf16_softcapall_sm80_cu_cf07d2ef_28124cute1_E,@object
	.size		_ZN77_INTERNAL_42087de5_41_flash_fwd_hdim128_bf16_softcapall_sm80_cu_cf07d2ef_28124cute1_E,(_ZN77_INTERNAL_42087de5_41_flash_fwd_hdim128_bf16_softcapall_sm80_cu_cf07d2ef_28124cuda3std3__45__cpo6cbeginE - _ZN77_INTERNAL_42087de5_41_flash_fwd_hdim128_bf16_softcapall_sm80_cu_cf07d2ef_28124cute1_E)
_ZN77_INTERNAL_42087de5_41_flash_fwd_hdim128_bf16_softcapall_sm80_cu_cf07d2ef_28124cute1_E:
	.zero		1
	.type		_ZN77_INTERNAL_42087de5_41_flash_fwd_hdim128_bf16_softcapall_sm80_cu_cf07d2ef_28124cuda3std3__45__cpo6cbeginE,@object
	.size		_ZN77_INTERNAL_42087de5_41_flash_fwd_hdim128_bf16_softcapall_sm80_cu_cf07d2ef_28124cuda3std3__45__cpo6cbeginE,(_ZN77_INTERNAL_42087de5_41_flash_fwd_hdim128_bf16_softcapall_sm80_cu_cf07d2ef_28124cuda3std3__48in_placeE - _ZN77_INTERNAL_42087de5_41_flash_fwd_hdim128_bf16_softcapall_sm80_cu_cf07d2ef_28124cuda3std3__45__cpo6cbeginE)
_ZN77_INTERNAL_42087de5_41_flash_fwd_hdim128_bf16_softcapall_sm80_cu_cf07d2ef_28124cuda3std3__45__cpo6cbeginE:
	.zero		1
	.type		_ZN77_INTERNAL_42087de5_41_flash_fwd_hdim128_bf16_softcapall_sm80_cu_cf07d2ef_28124cuda3std3__48in_placeE,@object
	.size		_ZN77_INTERNAL_42087de5_41_flash_fwd_hdim128_bf16_softcapall_sm80_cu_cf07d2ef_28124cuda3std3__48in_placeE,(_ZN77_INTERNAL_42087de5_41_flash_fwd_hdim128_bf16_softcapall_sm80_cu_cf07d2ef_28124cuda3std6ranges3__45__cpo9iter_moveE - _ZN77_INTERNAL_42087de5_41_flash_fwd_hdim128_bf16_softcapall_sm80_cu_cf07d2ef_28124cuda3std3__48in_placeE)
_ZN77_INTERNAL_42087de5_41_flash_fwd_hdim128_bf16_softcapall_sm80_cu_cf07d2ef_28124cuda3std3__48in_placeE:
	.zero		1
	.type		_ZN77_INTERNAL_42087de5_41_flash_fwd_hdim128_bf16_softcapall_sm80_cu_cf07d2ef_28124cuda3std6ranges3__45__cpo9iter_moveE,@object
	.size		_ZN77_INTERNAL_42087de5_41_flash_fwd_hdim128_bf16_softcapall_sm80_cu_cf07d2ef_28124cuda3std6ranges3__45__cpo9iter_moveE,(_ZN77_INTERNAL_42087de5_41_flash_fwd_hdim128_bf16_softcapall_sm80_cu_cf07d2ef_28124cuda3std3__45__cpo5beginE - _ZN77_INTERNAL_42087de5_41_flash_fwd_hdim128_bf16_softcapall_sm80_cu_cf07d2ef_28124cuda3std6ranges3__45__cpo9iter_moveE)
_ZN77_INTERNAL_42087de5_41_flash_fwd_hdim128_bf16_softcapall_sm80_cu_cf07d2ef_28124cuda3std6ranges3__45__cpo9iter_moveE:
	.zero		1
	.type		_ZN77_INTERNAL_42087de5_41_flash_fwd_hdim128_bf16_softcapall_sm80_cu_cf07d2ef_28124cuda3std3__45__cpo5beginE,@object
	.size		_ZN77_INTERNAL_42087de5_41_flash_fwd_hdim128_bf16_softcapall_sm80_cu_cf07d2ef_28124cuda3std3__45__cpo5beginE,(_ZN77_INTERNAL_42087de5_41_flash_fwd_hdim128_bf16_softcapall_sm80_cu_cf07d2ef_28124cuda3std3__479_GLOBAL__N__42087de5_41_flash_fwd_hdim128_bf16_softcapall_sm80_cu_cf07d2ef_28126ignoreE - _ZN77_INTERNAL_42087de5_41_flash_fwd_hdim128_bf16_softcapall_sm80_cu_cf07d2ef_28124cuda3std3__45__cpo5beginE)
_ZN77_INTERNAL_42087de5_41_flash_fwd_hdim128_bf16_softcapall_sm80_cu_cf07d2ef_28124cuda3std3__45__cpo5beginE:
	.zero		1
	.type		_ZN77_INTERNAL_42087de5_41_flash_fwd_hdim128_bf16_softcapall_sm80_cu_cf07d2ef_28124cuda3std3__479_GLOBAL__N__42087de5_41_flash_fwd_hdim128_bf16_softcapall_sm80_cu_cf07d2ef_28126ignoreE,@object
	.size		_ZN77_INTERNAL_42087de5_41_flash_fwd_hdim128_bf16_softcapall_sm80_cu_cf07d2ef_28124cuda3std3__479_GLOBAL__N__42087de5_41_flash_fwd_hdim128_bf16_softcapall_sm80_cu_cf07d2ef_28126ignoreE,(_ZN77_INTERNAL_42087de5_41_flash_fwd_hdim128_bf16_softcapall_sm80_cu_cf07d2ef_28124cute7productE - _ZN77_INTERNAL_42087de5_41_flash_fwd_hdim128_bf16_softcapall_sm80_cu_cf07d2ef_28124cuda3std3__479_GLOBAL__N__42087de5_41_flash_fwd_hdim128_bf16_softcapall_sm80_cu_cf07d2ef_28126ignoreE)
_ZN77_INTERNAL_42087de5_41_flash_fwd_hdim128_bf16_softcapall_sm80_cu_cf07d2ef_28124cuda3std3__479_GLOBAL__N__42087de5_41_flash_fwd_hdim128_bf16_softcapall_sm80_cu_cf07d2ef_28126ignoreE:
	.zero		1
	.type		_ZN77_INTERNAL_42087de5_41_flash_fwd_hdim128_bf16_softcapall_sm80_cu_cf07d2ef_28124cute7productE,@object
	.size		_ZN77_INTERNAL_42087de5_41_flash_fwd_hdim128_bf16_softcapall_sm80_cu_cf07d2ef_28124cute7productE,(_ZN77_INTERNAL_42087de5_41_flash_fwd_hdim128_bf16_softcapall_sm80_cu_cf07d2ef_28124cuda3std3__45__cpo3endE - _ZN77_INTERNAL_42087de5_41_flash_fwd_hdim128_bf16_softcapall_sm80_cu_cf07d2ef_28124cute7productE)
_ZN77_INTERNAL_42087de5_41_flash_fwd_hdim128_bf16_softcapall_sm80_cu_cf07d2ef_28124cute7productE:
	.zero		1
	.type		_ZN77_INTERNAL_42087de5_41_flash_fwd_hdim128_bf16_softcapall_sm80_cu_cf07d2ef_28124cuda3std3__45__cpo3endE,@object
	.size		_ZN77_INTERNAL_42087de5_41_flash_fwd_hdim128_bf16_softcapall_sm80_cu_cf07d2ef_28124cuda3std3__45__cpo3endE,(_ZN77_INTERNAL_42087de5_41_flash_fwd_hdim128_bf16_softcapall_sm80_cu_cf07d2ef_28124cuda3std3__419piecewise_constructE - _ZN77_INTERNAL_42087de5_41_flash_fwd_hdim128_bf16_softcapall_sm80_cu_cf07d2ef_28124cuda3std3__45__cpo3endE)
_ZN77_INTERNAL_42087de5_41_flash_fwd_hdim128_bf16_softcapall_sm80_cu_cf07d2ef_28124cuda3std3__45__cpo3endE:
	.zero		1
	.type		_ZN77_INTERNAL_42087de5_41_flash_fwd_hdim128_bf16_softcapall_sm80_cu_cf07d2ef_28124cuda3std3__419piecewise_constructE,@object
	.size		_ZN77_INTERNAL_42087de5_41_flash_fwd_hdim128_bf16_softcapall_sm80_cu_cf07d2ef_28124cuda3std3__419piecewise_constructE,(_ZN77_INTERNAL_42087de5_41_flash_fwd_hdim128_bf16_softcapall_sm80_cu_cf07d2ef_28124cuda3std3__45__cpo4cendE - _ZN77_INTERNAL_42087de5_41_flash_fwd_hdim128_bf16_softcapall_sm80_cu_cf07d2ef_28124cuda3std3__419piecewise_constructE)
_ZN77_INTERNAL_42087de5_41_flash_fwd_hdim128_bf16_softcapall_sm80_cu_cf07d2ef_28124cuda3std3__419piecewise_constructE:
	.zero		1
	.type		_ZN77_INTERNAL_42087de5_41_flash_fwd_hdim128_bf16_softcapall_sm80_cu_cf07d2ef_28124cuda3std3__45__cpo4cendE,@object
	.size		_ZN77_INTERNAL_42087de5_41_flash_fwd_hdim128_bf16_softcapall_sm80_cu_cf07d2ef_28124cuda3std3__45__cpo4cendE,(_ZN77_INTERNAL_42087de5_41_flash_fwd_hdim128_bf16_softcapall_sm80_cu_cf07d2ef_28124cuda3std6ranges3__45__cpo4swapE - _ZN77_INTERNAL_42087de5_41_flash_fwd_hdim128_bf16_softcapall_sm80_cu_cf07d2ef_28124cuda3std3__45__cpo4cendE)
_ZN77_INTERNAL_42087de5_41_flash_fwd_hdim128_bf16_softcapall_sm80_cu_cf07d2ef_28124cuda3std3__45__cpo4cendE:
	.zero		1
	.type		_ZN77_INTERNAL_42087de5_41_flash_fwd_hdim128_bf16_softcapall_sm80_cu_cf07d2ef_28124cuda3std6ranges3__45__cpo4swapE,@object
	.size		_ZN77_INTERNAL_42087de5_41_flash_fwd_hdim128_bf16_softcapall_sm80_cu_cf07d2ef_28124cuda3std6ranges3__45__cpo4swapE,(.L_7 - _ZN77_INTERNAL_42087de5_41_flash_fwd_hdim128_bf16_softcapall_sm80_cu_cf07d2ef_28124cuda3std6ranges3__45__cpo4swapE)
_ZN77_INTERNAL_42087de5_41_flash_fwd_hdim128_bf16_softcapall_sm80_cu_cf07d2ef_28124cuda3std6ranges3__45__cpo4swapE:
	.zero		1
.L_7:


//--------------------- .nv.shared._ZN7cutlass13device_kernelIN5flash19enable_sm80_to_sm89INS1_16FlashAttnFwdSm80INS1_25CollectiveMainloopFwdSm80ILi8ELi1ELb1EN4cute5tupleIJNS5_1CILi128EEES8_S8_EEELi128ENS_10bfloat16_tEfNS_4arch4Sm80ELb0ELb0ELb1ELb1ELb0ELb0ELb1ELb0EEENS1_21CollectiveEpilogueFwdIS9_NS6_IJNS7_ILi1EEESF_SF_EEESA_SC_Li256ELb1ELb1ELb0ELb0EEENS1_19SingleTileSchedulerILb1ELb0ELb1ELi128EEEEEEEEEvNT_6ParamsE --------------------------
	.section	.nv.shared._ZN7cutlass13device_kernelIN5flash19enable_sm80_to_sm89INS1_16FlashAttnFwdSm80INS1_25CollectiveMainloopFwdSm80ILi8ELi1ELb1EN4cute5tupleIJNS5_1CILi128EEES8_S8_EEELi128ENS_10bfloat16_tEfNS_4arch4Sm80ELb0ELb0ELb1ELb1ELb0ELb0ELb1ELb0EEENS1_21CollectiveEpilogueFwdIS9_NS6_IJNS7_ILi1EEESF_SF_EEESA_SC_Li256ELb1ELb1ELb0ELb0EEENS1_19SingleTileSchedulerILb1ELb0ELb1ELi128EEEEEEEEEvNT_6ParamsE,"aw",@nobits
	.sectionflags	@""
	.align	16


//--------------------- .nv.shared._ZN7cutlass13device_kernelIN5flash19enable_sm80_to_sm89INS1_16FlashAttnFwdSm80INS1_25CollectiveMainloopFwdSm80ILi8ELi1ELb1EN4cute5tupleIJNS5_1CILi128EEES8_S8_EEELi128ENS_10bfloat16_tEfNS_4arch4Sm80ELb0ELb0ELb1ELb1ELb0ELb1ELb1ELb0EEENS1_21CollectiveEpilogueFwdIS9_NS6_IJNS7_ILi1EEESF_SF_EEESA_SC_Li256ELb1ELb1ELb0ELb0EEENS1_19SingleTileSchedulerILb1ELb0ELb1ELi128EEEEEEEEEvNT_6ParamsE --------------------------
	.section	.nv.shared._ZN7cutlass13device_kernelIN5flash19enable_sm80_to_sm89INS1_16FlashAttnFwdSm80INS1_25CollectiveMainloopFwdSm80ILi8ELi1ELb1EN4cute5tupleIJNS5_1CILi128EEES8_S8_EEELi128ENS_10bfloat16_tEfNS_4arch4Sm80ELb0ELb0ELb1ELb1ELb0ELb1ELb1ELb0EEENS1_21CollectiveEpilogueFwdIS9_NS6_IJNS7_ILi1EEESF_SF_EEESA_SC_Li256ELb1ELb1ELb0ELb0EEENS1_19SingleTileSchedulerILb1ELb0ELb1ELi128EEEEEEEEEvNT_6ParamsE,"aw",@nobits
	.sectionflags	@""
	.align	16


//--------------------- .nv.shared._ZN7cutlass13device_kernelIN5flash19enable_sm80_to_sm89INS1_16FlashAttnFwdSm80INS1_25CollectiveMainloopFwdSm80ILi8ELi1ELb1EN4cute5tupleIJNS5_1CILi128EEENS7_ILi96EEES8_EEELi128ENS_10bfloat16_tEfNS_4arch4Sm80ELb0ELb1ELb1ELb0ELb0ELb0ELb1ELb0EEENS1_21CollectiveEpilogueFwdINS6_IJS8_S8_S9_EEENS6_IJNS7_ILi1EEESH_SH_EEESB_SD_Li256ELb0ELb1ELb0ELb0EEENS1_19SingleTileSchedulerILb0ELb0ELb1ELi128EEEEEEEEEvNT_6ParamsE --------------------------
	.section	.nv.shared._ZN7cutlass13device_kernelIN5flash19enable_sm80_to_sm89INS1_16FlashAttnFwdSm80INS1_25CollectiveMainloopFwdSm80ILi8ELi1ELb1EN4cute5tupleIJNS5_1CILi128EEENS7_ILi96EEES8_EEELi128ENS_10bfloat16_tEfNS_4arch4Sm80ELb0ELb1ELb1ELb0ELb0ELb0ELb1ELb0EEENS1_21CollectiveEpilogueFwdINS6_IJS8_S8_S9_EEENS6_IJNS7_ILi1EEESH_SH_EEESB_SD_Li256ELb0ELb1ELb0ELb0EEENS1_19SingleTileSchedulerILb0ELb0ELb1ELi128EEEEEEEEEvNT_6ParamsE,"aw",@nobits
	.sectionflags	@""
	.align	16


//--------------------- .nv.shared._ZN7cutlass13device_kernelIN5flash19enable_sm80_to_sm89INS1_16FlashAttnFwdSm80INS1_25CollectiveMainloopFwdSm80ILi8ELi1ELb1EN4cute5tupleIJNS5_1CILi128EEENS7_ILi96EEES8_EEELi128ENS_10bfloat16_tEfNS_4arch4Sm80ELb0ELb1ELb1ELb1ELb0ELb0ELb1ELb0EEENS1_21CollectiveEpilogueFwdINS6_IJS8_S8_S9_EEENS6_IJNS7_ILi1EEESH_SH_EEESB_SD_Li256ELb1ELb1ELb0ELb0EEENS1_19SingleTileSchedulerILb1ELb0ELb1ELi128EEEEEEEEEvNT_6ParamsE --------------------------
	.section	.nv.shared._ZN7cutlass13device_kernelIN5flash19enable_sm80_to_sm89INS1_16FlashAttnFwdSm80INS1_25CollectiveMainloopFwdSm80ILi8ELi1ELb1EN4cute5tupleIJNS5_1CILi128EEENS7_ILi96EEES8_EEELi128ENS_10bfloat16_tEfNS_4arch4Sm80ELb0ELb1ELb1ELb1ELb0ELb0ELb1ELb0EEENS1_21CollectiveEpilogueFwdINS6_IJS8_S8_S9_EEENS6_IJNS7_ILi1EEESH_SH_EEESB_SD_Li256ELb1ELb1ELb0ELb0EEENS1_19SingleTileSchedulerILb1ELb0ELb1ELi128EEEEEEEEEvNT_6ParamsE,"aw",@nobits
	.sectionflags	@""
	.align	16


//--------------------- .nv.shared._ZN7cutlass13device_kernelIN5flash19enable_sm80_to_sm89INS1_16FlashAttnFwdSm80INS1_25CollectiveMainloopFwdSm80ILi8ELi1ELb1EN4cute5tupleIJNS5_1CILi128EEENS7_ILi96EEES8_EEELi128ENS_10bfloat16_tEfNS_4arch4Sm80ELb0ELb1ELb1ELb1ELb0ELb1ELb1ELb0EEENS1_21CollectiveEpilogueFwdINS6_IJS8_S8_S9_EEENS6_IJNS7_ILi1EEESH_SH_EEESB_SD_Li256ELb1ELb1ELb0ELb0EEENS1_19SingleTileSchedulerILb1ELb0ELb1ELi128EEEEEEEEEvNT_6ParamsE --------------------------
	.section	.nv.shared._ZN7cutlass13device_kernelIN5flash19enable_sm80_to_sm89INS1_16FlashAttnFwdSm80INS1_25CollectiveMainloopFwdSm80ILi8ELi1ELb1EN4cute5tupleIJNS5_1CILi128EEENS7_ILi96EEES8_EEELi128ENS_10bfloat16_tEfNS_4arch4Sm80ELb0ELb1ELb1ELb1ELb0ELb1ELb1ELb0EEENS1_21CollectiveEpilogueFwdINS6_IJS8_S8_S9_EEENS6_IJNS7_ILi1EEESH_SH_EEESB_SD_Li256ELb1ELb1ELb0ELb0EEENS1_19SingleTileSchedulerILb1ELb0ELb1ELi128EEEEEEEEEvNT_6ParamsE,"aw",@nobits
	.sectionflags	@""
	.align	16


//--------------------- .nv.shared._ZN7cutlass13device_kernelIN5flash19enable_sm80_to_sm89INS1_16FlashAttnFwdSm80INS1_25CollectiveMainloopFwdSm80ILi8ELi1ELb1EN4cute5tupleIJNS5_1CILi128EEES8_S8_EEELi128ENS_10bfloat16_tEfNS_4arch4Sm80ELb1ELb0ELb1ELb0ELb0ELb0ELb1ELb0EEENS1_21CollectiveEpilogueFwdIS9_NS6_IJNS7_ILi1EEESF_SF_EEESA_SC_Li256ELb0ELb1ELb0ELb0EEENS1_30DynamicPersistentTileSchedulerILi256ELi256ELb0ELb1ELb0EEEEEEEEEvNT_6ParamsE --------------------------
	.section	.nv.shared._ZN7cutlass13device_kernelIN5flash19enable_sm80_to_sm89INS1_16FlashAttnFwdSm80INS1_25CollectiveMainloopFwdSm80ILi8ELi1ELb1EN4cute5tupleIJNS5_1CILi128EEES8_S8_EEELi128ENS_10bfloat16_tEfNS_4arch4Sm80ELb1ELb0ELb1ELb0ELb0ELb0ELb1ELb0EEENS1_21CollectiveEpilogueFwdIS9_NS6_IJNS7_ILi1EEESF_SF_EEESA_SC_Li256ELb0ELb1ELb0ELb0EEENS1_30DynamicPersistentTileSchedulerILi256ELi256ELb0ELb1ELb0EEEEEEEEEvNT_6ParamsE,"aw",@nobits
	.sectionflags	@""
	.align	16


//--------------------- .nv.shared._ZN7cutlass13device_kernelIN5flash19enable_sm80_to_sm89INS1_16FlashAttnFwdSm80INS1_25CollectiveMainloopFwdSm80ILi8ELi1ELb1EN4cute5tupleIJNS5_1CILi128EEES8_S8_EEELi128ENS_10bfloat16_tEfNS_4arch4Sm80ELb1ELb0ELb1ELb1ELb0ELb0ELb1ELb0EEENS1_21CollectiveEpilogueFwdIS9_NS6_IJNS7_ILi1EEESF_SF_EEESA_SC_Li256ELb1ELb1ELb0ELb0EEENS1_19SingleTileSchedulerILb1ELb0ELb1ELi128EEEEEEEEEvNT_6ParamsE --------------------------
	.section	.nv.shared._ZN7cutlass13device_kernelIN5flash19enable_sm80_to_sm89INS1_16FlashAttnFwdSm80INS1_25CollectiveMainloopFwdSm80ILi8ELi1ELb1EN4cute5tupleIJNS5_1CILi128EEES8_S8_EEELi128ENS_10bfloat16_tEfNS_4arch4Sm80ELb1ELb0ELb1ELb1ELb0ELb0ELb1ELb0EEENS1_21CollectiveEpilogueFwdIS9_NS6_IJNS7_ILi1EEESF_SF_EEESA_SC_Li256ELb1ELb1ELb0ELb0EEENS1_19SingleTileSchedulerILb1ELb0ELb1ELi128EEEEEEEEEvNT_6ParamsE,"aw",@nobits
	.sectionflags	@""
	.align	16


//--------------------- .nv.shared._ZN7cutlass13device_kernelIN5flash19enable_sm80_to_sm89INS1_16FlashAttnFwdSm80INS1_25CollectiveMainloopFwdSm80ILi8ELi1ELb1EN4cute5tupleIJNS5_1CILi128EEES8_S8_EEELi128ENS_10bfloat16_tEfNS_4arch4Sm80ELb1ELb0ELb1ELb1ELb0ELb1ELb1ELb0EEENS1_21CollectiveEpilogueFwdIS9_NS6_IJNS7_ILi1EEESF_SF_EEESA_SC_Li256ELb1ELb1ELb0ELb0EEENS1_19SingleTileSchedulerILb1ELb0ELb1ELi128EEEEEEEEEvNT_6ParamsE --------------------------
	.section	.nv.shared._ZN7cutlass13device_kernelIN5flash19enable_sm80_to_sm89INS1_16FlashAttnFwdSm80INS1_25CollectiveMainloopFwdSm80ILi8ELi1ELb1EN4cute5tupleIJNS5_1CILi128EEES8_S8_EEELi128ENS_10bfloat16_tEfNS_4arch4Sm80ELb1ELb0ELb1ELb1ELb0ELb1ELb1ELb0EEENS1_21CollectiveEpilogueFwdIS9_NS6_IJNS7_ILi1EEESF_SF_EEESA_SC_Li256ELb1ELb1ELb0ELb0EEENS1_19SingleTileSchedulerILb1ELb0ELb1ELi128EEEEEEEEEvNT_6ParamsE,"aw",@nobits
	.sectionflags	@""
	.align	16


//--------------------- .nv.shared._ZN7cutlass13device_kernelIN5flash19enable_sm80_to_sm89INS1_16FlashAttnFwdSm80INS1_25CollectiveMainloopFwdSm80ILi4ELi1ELb0EN4cute5tupleIJNS5_1CILi128EEENS7_ILi64EEES8_EEELi128ENS_10bfloat16_tEfNS_4arch4Sm80ELb0ELb0ELb1ELb0ELb0ELb0ELb1ELb0EEENS1_21CollectiveEpilogueFwdINS6_IJS8_S8_S9_EEENS6_IJNS7_ILi1EEESH_SH_EEESB_SD_Li128ELb0ELb1ELb0ELb0EEENS1_19SingleTileSchedulerILb0ELb0ELb1ELi128EEEEEEEEEvNT_6ParamsE --------------------------
	.section	.nv.shared._ZN7cutlass13device_kernelIN5flash19enable_sm80_to_sm89INS1_16FlashAttnFwdSm80INS1_25CollectiveMainloopFwdSm80ILi4ELi1ELb0EN4cute5tupleIJNS5_1CILi128EEENS7_ILi64EEES8_EEELi128ENS_10bfloat16_tEfNS_4arch4Sm80ELb0ELb0ELb1ELb0ELb0ELb0ELb1ELb0EEENS1_21CollectiveEpilogueFwdINS6_IJS8_S8_S9_EEENS6_IJNS7_ILi1EEESH_SH_EEESB_SD_Li128ELb0ELb1ELb0ELb0EEENS1_19SingleTileSchedulerILb0ELb0ELb1ELi128EEEEEEEEEvNT_6ParamsE,"aw",@nobits
	.sectionflags	@""
	.align	16


//--------------------- .nv.shared._ZN7cutlass13device_kernelIN5flash19enable_sm80_to_sm89INS1_16FlashAttnFwdSm80INS1_25CollectiveMainloopFwdSm80ILi4ELi1ELb0EN4cute5tupleIJNS5_1CILi128EEENS7_ILi64EEES8_EEELi128ENS_10bfloat16_tEfNS_4arch4Sm80ELb0ELb0ELb1ELb1ELb0ELb0ELb1ELb0EEENS1_21CollectiveEpilogueFwdINS6_IJS8_S8_S9_EEENS6_IJNS7_ILi1EEESH_SH_EEESB_SD_Li128ELb1ELb1ELb0ELb0EEENS1_19SingleTileSchedulerILb1ELb0ELb1ELi128EEEEEEEEEvNT_6ParamsE --------------------------
	.section	.nv.shared._ZN7cutlass13device_kernelIN5flash19enable_sm80_to_sm89INS1_16FlashAttnFwdSm80INS1_25CollectiveMainloopFwdSm80ILi4ELi1ELb0EN4cute5tupleIJNS5_1CILi128EEENS7_ILi64EEES8_EEELi128ENS_10bfloat16_tEfNS_4arch4Sm80ELb0ELb0ELb1ELb1ELb0ELb0ELb1ELb0EEENS1_21CollectiveEpilogueFwdINS6_IJS8_S8_S9_EEENS6_IJNS7_ILi1EEESH_SH_EEESB_SD_Li128ELb1ELb1ELb0ELb0EEENS1_19SingleTileSchedulerILb1ELb0ELb1ELi128EEEEEEEEEvNT_6ParamsE,"aw",@nobits
	.sectionflags	@""
	.align	16


//--------------------- .nv.shared._ZN7cutlass13device_kernelIN5flash19enable_sm80_to_sm89INS1_16FlashAttnFwdSm80INS1_25CollectiveMainloopFwdSm80ILi4ELi1ELb0EN4cute5tupleIJNS5_1CILi128EEENS7_ILi64EEES8_EEELi128ENS_10bfloat16_tEfNS_4arch4Sm80ELb0ELb0ELb1ELb1ELb0ELb1ELb1ELb0EEENS1_21CollectiveEpilogueFwdINS6_IJS8_S8_S9_EEENS6_IJNS7_ILi1EEESH_SH_EEESB_SD_Li128ELb1ELb1ELb0ELb0EEENS1_19SingleTileSchedulerILb1ELb0ELb1ELi128EEEEEEEEEvNT_6ParamsE --------------------------
	.section	.nv.shared._ZN7cutlass13device_kernelIN5flash19enable_sm80_to_sm89INS1_16FlashAttnFwdSm80INS1_25CollectiveMainloopFwdSm80ILi4ELi1ELb0EN4cute5tupleIJNS5_1CILi128EEENS7_ILi64EEES8_EEELi128ENS_10bfloat16_tEfNS_4arch4Sm80ELb0ELb0ELb1ELb1ELb0ELb1ELb1ELb0EEENS1_21CollectiveEpilogueFwdINS6_IJS8_S8_S9_EEENS6_IJNS7_ILi1EEESH_SH_EEESB_SD_Li128ELb1ELb1ELb0ELb0EEENS1_19SingleTileSchedulerILb1ELb0ELb1ELi128EEEEEEEEEvNT_6ParamsE,"aw",@nobits
	.sectionflags	@""
	.align	16


//--------------------- .nv.shared._ZN7cutlass13device_kernelIN5flash19enable_sm80_to_sm89INS1_16FlashAttnFwdSm80INS1_25CollectiveMainloopFwdSm80ILi4ELi1ELb0EN4cute5tupleIJNS5_1CILi128EEENS7_ILi48EEES8_EEELi128ENS_10bfloat16_tEfNS_4arch4Sm80ELb0ELb1ELb1ELb0ELb0ELb0ELb1ELb0EEENS1_21CollectiveEpilogueFwdINS6_IJS8_S8_S9_EEENS6_IJNS7_ILi1EEESH_SH_EEESB_SD_Li128ELb0ELb1ELb0ELb0EEENS1_19SingleTileSchedulerILb0ELb0ELb1ELi128EEEEEEEEEvNT_6ParamsE --------------------------
	.section	.nv.shared._ZN7cutlass13device_kernelIN5flash19enable_sm80_to_sm89INS1_16FlashAttnFwdSm80INS1_25CollectiveMainloopFwdSm80ILi4ELi1ELb0EN4cute5tupleIJNS5_1CILi128EEENS7_ILi48EEES8_EEELi128ENS_10bfloat16_tEfNS_4arch4Sm80ELb0ELb1ELb1ELb0ELb0ELb0ELb1ELb0EEENS1_21CollectiveEpilogueFwdINS6_IJS8_S8_S9_EEENS6_IJNS7_ILi1EEESH_SH_EEESB_SD_Li128ELb0ELb1ELb0ELb0EEENS1_19SingleTileSchedulerILb0ELb0ELb1ELi128EEEEEEEEEvNT_6ParamsE,"aw",@nobits
	.sectionflags	@""
	.align	16


//--------------------- .nv.shared._ZN7cutlass13device_kernelIN5flash19enable_sm80_to_sm89INS1_16FlashAttnFwdSm80INS1_25CollectiveMainloopFwdSm80ILi4ELi1ELb0EN4cute5tupleIJNS5_1CILi128EEENS7_ILi48EEES8_EEELi128ENS_10bfloat16_tEfNS_4arch4Sm80ELb0ELb1ELb1ELb1ELb0ELb0ELb1ELb0EEENS1_21CollectiveEpilogueFwdINS6_IJS8_S8_S9_EEENS6_IJNS7_ILi1EEESH_SH_EEESB_SD_Li128ELb1ELb1ELb0ELb0EEENS1_19SingleTileSchedulerILb1ELb0ELb1ELi128EEEEEEEEEvNT_6ParamsE --------------------------
	.section	.nv.shared._ZN7cutlass13device_kernelIN5flash19enable_sm80_to_sm89INS1_16FlashAttnFwdSm80INS1_25CollectiveMainloopFwdSm80ILi4ELi1ELb0EN4cute5tupleIJNS5_1CILi128EEENS7_ILi48EEES8_EEELi128ENS_10bfloat16_tEfNS_4arch4Sm80ELb0ELb1ELb1ELb1ELb0ELb0ELb1ELb0EEENS1_21CollectiveEpilogueFwdINS6_IJS8_S8_S9_EEENS6_IJNS7_ILi1EEESH_SH_EEESB_SD_Li128ELb1ELb1ELb0ELb0EEENS1_19SingleTileSchedulerILb1ELb0ELb1ELi128EEEEEEEEEvNT_6ParamsE,"aw",@nobits
	.sectionflags	@""
	.align	16


//--------------------- .nv.shared._ZN7cutlass13device_kernelIN5flash19enable_sm80_to_sm89INS1_16FlashAttnFwdSm80INS1_25CollectiveMainloopFwdSm80ILi4ELi1ELb0EN4cute5tupleIJNS5_1CILi128EEENS7_ILi48EEES8_EEELi128ENS_10bfloat16_tEfNS_4arch4Sm80ELb0ELb1ELb1ELb1ELb0ELb1ELb1ELb0EEENS1_21CollectiveEpilogueFwdINS6_IJS8_S8_S9_EEENS6_IJNS7_ILi1EEESH_SH_EEESB_SD_Li128ELb1ELb1ELb0ELb0EEENS1_19SingleTileSchedulerILb1ELb0ELb1ELi128EEEEEEEEEvNT_6ParamsE --------------------------
	.section	.nv.shared._ZN7cutlass13device_kernelIN5flash19enable_sm80_to_sm89INS1_16FlashAttnFwdSm80INS1_25CollectiveMainloopFwdSm80ILi4ELi1ELb0EN4cute5tupleIJNS5_1CILi128EEENS7_ILi48EEES8_EEELi128ENS_10bfloat16_tEfNS_4arch4Sm80ELb0ELb1ELb1ELb1ELb0ELb1ELb1ELb0EEENS1_21CollectiveEpilogueFwdINS6_IJS8_S8_S9_EEENS6_IJNS7_ILi1EEESH_SH_EEESB_SD_Li128ELb1ELb1ELb0ELb0EEENS1_19SingleTileSchedulerILb1ELb0ELb1ELi128EEEEEEEEEvNT_6ParamsE,"aw",@nobits
	.sectionflags	@""
	.align	16


//--------------------- .nv.shared._ZN7cutlass13device_kernelIN5flash19enable_sm80_to_sm89INS1_16FlashAttnFwdSm80INS1_25CollectiveMainloopFwdSm80ILi4ELi1ELb0EN4cute5tupleIJNS5_1CILi128EEENS7_ILi64EEES8_EEELi128ENS_10bfloat16_tEfNS_4arch4Sm80ELb1ELb0ELb1ELb0ELb0ELb0ELb1ELb0EEENS1_21CollectiveEpilogueFwdINS6_IJS8_S8_S9_EEENS6_IJNS7_ILi1EEESH_SH_EEESB_SD_Li128ELb0ELb1ELb0ELb0EEENS1_30DynamicPersistentTileSchedulerILi128ELi128ELb0ELb1ELb0EEEEEEEEEvNT_6ParamsE --------------------------
	.section	.nv.shared._ZN7cutlass13device_kernelIN5flash19enable_sm80_to_sm89INS1_16FlashAttnFwdSm80INS1_25CollectiveMainloopFwdSm80ILi4ELi1ELb0EN4cute5tupleIJNS5_1CILi128EEENS7_ILi64EEES8_EEELi128ENS_10bfloat16_tEfNS_4arch4Sm80ELb1ELb0ELb1ELb0ELb0ELb0ELb1ELb0EEENS1_21CollectiveEpilogueFwdINS6_IJS8_S8_S9_EEENS6_IJNS7_ILi1EEESH_SH_EEESB_SD_Li128ELb0ELb1ELb0ELb0EEENS1_30DynamicPersistentTileSchedulerILi128ELi128ELb0ELb1ELb0EEEEEEEEEvNT_6ParamsE,"aw",@nobits
	.sectionflags	@""
	.align	16


//--------------------- .nv.shared._ZN7cutlass13device_kernelIN5flash19enable_sm80_to_sm89INS1_16FlashAttnFwdSm80INS1_25CollectiveMainloopFwdSm80ILi4ELi1ELb0EN4cute5tupleIJNS5_1CILi128EEENS7_ILi64EEES8_EEELi128ENS_10bfloat16_tEfNS_4arch4Sm80ELb1ELb0ELb1ELb1ELb0ELb0ELb1ELb0EEENS1_21CollectiveEpilogueFwdINS6_IJS8_S8_S9_EEENS6_IJNS7_ILi1EEESH_SH_EEESB_SD_Li128ELb1ELb1ELb0ELb0EEENS1_19SingleTileSchedulerILb1ELb0ELb1ELi128EEEEEEEEEvNT_6ParamsE --------------------------
	.section	.nv.shared._ZN7cutlass13device_kernelIN5flash19enable_sm80_to_sm89INS1_16FlashAttnFwdSm80INS1_25CollectiveMainloopFwdSm80ILi4ELi1ELb0EN4cute5tupleIJNS5_1CILi128EEENS7_ILi64EEES8_EEELi128ENS_10bfloat16_tEfNS_4arch4Sm80ELb1ELb0ELb1ELb1ELb0ELb0ELb1ELb0EEENS1_21CollectiveEpilogueFwdINS6_IJS8_S8_S9_EEENS6_IJNS7_ILi1EEESH_SH_EEESB_SD_Li128ELb1ELb1ELb0ELb0EEENS1_19SingleTileSchedulerILb1ELb0ELb1ELi128EEEEEEEEEvNT_6ParamsE,"aw",@nobits
	.sectionflags	@""
	.align	16


//--------------------- .nv.shared._ZN7cutlass13device_kernelIN5flash19enable_sm80_to_sm89INS1_16FlashAttnFwdSm80INS1_25CollectiveMainloopFwdSm80ILi4ELi1ELb0EN4cute5tupleIJNS5_1CILi128EEENS7_ILi64EEES8_EEELi128ENS_10bfloat16_tEfNS_4arch4Sm80ELb1ELb0ELb1ELb1ELb0ELb1ELb1ELb0EEENS1_21CollectiveEpilogueFwdINS6_IJS8_S8_S9_EEENS6_IJNS7_ILi1EEESH_SH_EEESB_SD_Li128ELb1ELb1ELb0ELb0EEENS1_19SingleTileSchedulerILb1ELb0ELb1ELi128EEEEEEEEEvNT_6ParamsE --------------------------
	.section	.nv.shared._ZN7cutlass13device_kernelIN5flash19enable_sm80_to_sm89INS1_16FlashAttnFwdSm80INS1_25CollectiveMainloopFwdSm80ILi4ELi1ELb0EN4cute5tupleIJNS5_1CILi128EEENS7_ILi64EEES8_EEELi128ENS_10bfloat16_tEfNS_4arch4Sm80ELb1ELb0ELb1ELb1ELb0ELb1ELb1ELb0EEENS1_21CollectiveEpilogueFwdINS6_IJS8_S8_S9_EEENS6_IJNS7_ILi1EEESH_SH_EEESB_SD_Li128ELb1ELb1ELb0ELb0EEENS1_19SingleTileSchedulerILb1ELb0ELb1ELi128EEEEEEEEEvNT_6ParamsE,"aw",@nobits
	.sectionflags	@""
	.align	16


//--------------------- .nv.shared._ZN7cutlass13device_kernelIN5flash19enable_sm80_to_sm89INS1_16FlashAttnFwdSm80INS1_25CollectiveMainloopFwdSm80ILi8ELi1ELb1EN4cute5tupleIJNS5_1CILi128EEES8_S8_EEELi128ENS_10bfloat16_tEfNS_4arch4Sm80ELb0ELb0ELb0ELb0ELb0ELb0ELb1ELb0EEENS1_21CollectiveEpilogueFwdIS9_NS6_IJNS7_ILi1EEESF_SF_EEESA_SC_Li256ELb0ELb1ELb0ELb0EEENS1_19SingleTileSchedulerILb0ELb0ELb1ELi128EEEEEEEEEvNT_6ParamsE --------------------------
	.section	.nv.shared._ZN7cutlass13device_kernelIN5flash19enable_sm80_to_sm89INS1_16FlashAttnFwdSm80INS1_25CollectiveMainloopFwdSm80ILi8ELi1ELb1EN4cute5tupleIJNS5_1CILi128EEES8_S8_EEELi128ENS_10bfloat16_tEfNS_4arch4Sm80ELb0ELb0ELb0ELb0ELb0ELb0ELb1ELb0EEENS1_21CollectiveEpilogueFwdIS9_NS6_IJNS7_ILi1EEESF_SF_EEESA_SC_Li256ELb0ELb1ELb0ELb0EEENS1_19SingleTileSchedulerILb0ELb0ELb1ELi128EEEEEEEEEvNT_6ParamsE,"aw",@nobits
	.sectionflags	@""
	.align	16


//--------------------- .nv.shared._ZN7cutlass13device_kernelIN5flash19enable_sm80_to_sm89INS1_16FlashAttnFwdSm80INS1_25CollectiveMainloopFwdSm80ILi8ELi1ELb1EN4cute5tupleIJNS5_1CILi128EEES8_S8_EEELi128ENS_10bfloat16_tEfNS_4arch4Sm80ELb0ELb0ELb0ELb1ELb0ELb0ELb1ELb0EEENS1_21CollectiveEpilogueFwdIS9_NS6_IJNS7_ILi1EEESF_SF_EEESA_SC_Li256ELb1ELb1ELb0ELb0EEENS1_19SingleTileSchedulerILb1ELb0ELb1ELi128EEEEEEEEEvNT_6ParamsE --------------------------
	.section	.nv.shared._ZN7cutlass13device_kernelIN5flash19enable_sm80_to_sm89INS1_16FlashAttnFwdSm80INS1_25CollectiveMainloopFwdSm80ILi8ELi1ELb1EN4cute5tupleIJNS5_1CILi128EEES8_S8_EEELi128ENS_10bfloat16_tEfNS_4arch4Sm80ELb0ELb0ELb0ELb1ELb0ELb0ELb1ELb0EEENS1_21CollectiveEpilogueFwdIS9_NS6_IJNS7_ILi1EEESF_SF_EEESA_SC_Li256ELb1ELb1ELb0ELb0EEENS1_19SingleTileSchedulerILb1ELb0ELb1ELi128EEEEEEEEEvNT_6ParamsE,"aw",@nobits
	.sectionflags	@""
	.align	16


//--------------------- .nv.shared._ZN7cutlass13device_kernelIN5flash19enable_sm80_to_sm89INS1_16FlashAttnFwdSm80INS1_25CollectiveMainloopFwdSm80ILi8ELi1ELb1EN4cute5tupleIJNS5_1CILi128EEES8_S8_EEELi128ENS_10bfloat16_tEfNS_4arch4Sm80ELb0ELb0ELb0ELb1ELb0ELb1ELb1ELb0EEENS1_21CollectiveEpilogueFwdIS9_NS6_IJNS7_ILi1EEESF_SF_EEESA_SC_Li256ELb1ELb1ELb0ELb0EEENS1_19SingleTileSchedulerILb1ELb0ELb1ELi128EEEEEEEEEvNT_6ParamsE --------------------------
	.section	.nv.shared._ZN7cutlass13device_kernelIN5flash19enable_sm80_to_sm89INS1_16FlashAttnFwdSm80INS1_25CollectiveMainloopFwdSm80ILi8ELi1ELb1EN4cute5tupleIJNS5_1CILi128EEES8_S8_EEELi128ENS_10bfloat16_tEfNS_4arch4Sm80ELb0ELb0ELb0ELb1ELb0ELb1ELb1ELb0EEENS1_21CollectiveEpilogueFwdIS9_NS6_IJNS7_ILi1EEESF_SF_EEESA_SC_Li256ELb1ELb1ELb0ELb0EEENS1_19SingleTileSchedulerILb1ELb0ELb1ELi128EEEEEEEEEvNT_6ParamsE,"aw",@nobits
	.sectionflags	@""
	.align	16


//--------------------- .nv.shared._ZN7cutlass13device_kernelIN5flash19enable_sm80_to_sm89INS1_16FlashAttnFwdSm80INS1_25CollectiveMainloopFwdSm80ILi8ELi1ELb1EN4cute5tupleIJNS5_1CILi128EEENS7_ILi96EEES8_EEELi128ENS_10bfloat16_tEfNS_4arch4Sm80ELb0ELb1ELb0ELb0ELb0ELb0ELb1ELb0EEENS1_21CollectiveEpilogueFwdINS6_IJS8_S8_S9_EEENS6_IJNS7_ILi1EEESH_SH_EEESB_SD_Li256ELb0ELb1ELb0ELb0EEENS1_19SingleTileSchedulerILb0ELb0ELb1ELi128EEEEEEEEEvNT_6ParamsE --------------------------
	.section	.nv.shared._ZN7cutlass13device_kernelIN5flash19enable_sm80_to_sm89INS1_16FlashAttnFwdSm80INS1_25CollectiveMainloopFwdSm80ILi8ELi1ELb1EN4cute5tupleIJNS5_1CILi128EEENS7_ILi96EEES8_EEELi128ENS_10bfloat16_tEfNS_4arch4Sm80ELb0ELb1ELb0ELb0ELb0ELb0ELb1ELb0EEENS1_21CollectiveEpilogueFwdINS6_IJS8_S8_S9_EEENS6_IJNS7_ILi1EEESH_SH_EEESB_SD_Li256ELb0ELb1ELb0ELb0EEENS1_19SingleTileSchedulerILb0ELb0ELb1ELi128EEEEEEEEEvNT_6ParamsE,"aw",@nobits
	.sectionflags	@""
	.align	16


//--------------------- .nv.shared._ZN7cutlass13device_kernelIN5flash19enable_sm80_to_sm89INS1_16FlashAttnFwdSm80INS1_25CollectiveMainloopFwdSm80ILi8ELi1ELb1EN4cute5tupleIJNS5_1CILi128EEENS7_ILi96EEES8_EEELi128ENS_10bfloat16_tEfNS_4arch4Sm80ELb0ELb1ELb0ELb1ELb0ELb0ELb1ELb0EEENS1_21CollectiveEpilogueFwdINS6_IJS8_S8_S9_EEENS6_IJNS7_ILi1EEESH_SH_EEESB_SD_Li256ELb1ELb1ELb0ELb0EEENS1_19SingleTileSchedulerILb1ELb0ELb1ELi128EEEEEEEEEvNT_6ParamsE --------------------------
	.section	.nv.shared._ZN7cutlass13device_kernelIN5flash19enable_sm80_to_sm89INS1_16FlashAttnFwdSm80INS1_25CollectiveMainloopFwdSm80ILi8ELi1ELb1EN4cute5tupleIJNS5_1CILi128EEENS7_ILi96EEES8_EEELi128ENS_10bfloat16_tEfNS_4arch4Sm80ELb0ELb1ELb0ELb1ELb0ELb0ELb1ELb0EEENS1_21CollectiveEpilogueFwdINS6_IJS8_S8_S9_EEENS6_IJNS7_ILi1EEESH_SH_EEESB_SD_Li256ELb1ELb1ELb0ELb0EEENS1_19SingleTileSchedulerILb1ELb0ELb1ELi128EEEEEEEEEvNT_6ParamsE,"aw",@nobits
	.sectionflags	@""
	.align	16


//--------------------- .nv.shared._ZN7cutlass13device_kernelIN5flash19enable_sm80_to_sm89INS1_16FlashAttnFwdSm80INS1_25CollectiveMainloopFwdSm80ILi8ELi1ELb1EN4cute5tupleIJNS5_1CILi128EEENS7_ILi96EEES8_EEELi128ENS_10bfloat16_tEfNS_4arch4Sm80ELb0ELb1ELb0ELb1ELb0ELb1ELb1ELb0EEENS1_21CollectiveEpilogueFwdINS6_IJS8_S8_S9_EEENS6_IJNS7_ILi1EEESH_SH_EEESB_SD_Li256ELb1ELb1ELb0ELb0EEENS1_19SingleTileSchedulerILb1ELb0ELb1ELi128EEEEEEEEEvNT_6ParamsE --------------------------
	.section	.nv.shared._ZN7cutlass13device_kernelIN5flash19enable_sm80_to_sm89INS1_16FlashAttnFwdSm80INS1_25CollectiveMainloopFwdSm80ILi8ELi1ELb1EN4cute5tupleIJNS5_1CILi128EEENS7_ILi96EEES8_EEELi128ENS_10bfloat16_tEfNS_4arch4Sm80ELb0ELb1ELb0ELb1ELb0ELb1ELb1ELb0EEENS1_21CollectiveEpilogueFwdINS6_IJS8_S8_S9_EEENS6_IJNS7_ILi1EEESH_SH_EEESB_SD_Li256ELb1ELb1ELb0ELb0EEENS1_19SingleTileSchedulerILb1ELb0ELb1ELi128EEEEEEEEEvNT_6ParamsE,"aw",@nobits
	.sectionflags	@""
	.align	16


//--------------------- .nv.shared._ZN7cutlass13device_kernelIN5flash19enable_sm80_to_sm89INS1_16FlashAttnFwdSm80INS1_25CollectiveMainloopFwdSm80ILi8ELi1ELb1EN4cute5tupleIJNS5_1CILi128EEES8_S8_EEELi128ENS_10bfloat16_tEfNS_4arch4Sm80ELb1ELb0ELb0ELb0ELb0ELb0ELb1ELb0EEENS1_21CollectiveEpilogueFwdIS9_NS6_IJNS7_ILi1EEESF_SF_EEESA_SC_Li256ELb0ELb1ELb0ELb0EEENS1_30DynamicPersistentTileSchedulerILi256ELi256ELb0ELb1ELb0EEEEEEEEEvNT_6ParamsE --------------------------
	.section	.nv.shared._ZN7cutlass13device_kernelIN5flash19enable_sm80_to_sm89INS1_16FlashAttnFwdSm80INS1_25CollectiveMainloopFwdSm80ILi8ELi1ELb1EN4cute5tupleIJNS5_1CILi128EEES8_S8_EEELi128ENS_10bfloat16_tEfNS_4arch4Sm80ELb1ELb0ELb0ELb0ELb0ELb0ELb1ELb0EEENS1_21CollectiveEpilogueFwdIS9_NS6_IJNS7_ILi1EEESF_SF_EEESA_SC_Li256ELb0ELb1ELb0ELb0EEENS1_30DynamicPersistentTileSchedulerILi256ELi256ELb0ELb1ELb0EEEEEEEEEvNT_6ParamsE,"aw",@nobits
	.sectionflags	@""
	.align	16


//--------------------- .nv.shared._ZN7cutlass13device_kernelIN5flash19enable_sm80_to_sm89INS1_16FlashAttnFwdSm80INS1_25CollectiveMainloopFwdSm80ILi8ELi1ELb1EN4cute5tupleIJNS5_1CILi128EEES8_S8_EEELi128ENS_10bfloat16_tEfNS_4arch4Sm80ELb1ELb0ELb0ELb1ELb0ELb0ELb1ELb0EEENS1_21CollectiveEpilogueFwdIS9_NS6_IJNS7_ILi1EEESF_SF_EEESA_SC_Li256ELb1ELb1ELb0ELb0EEENS1_19SingleTileSchedulerILb1ELb0ELb1ELi128EEEEEEEEEvNT_6ParamsE --------------------------
	.section	.nv.shared._ZN7cutlass13device_kernelIN5flash19enable_sm80_to_sm89INS1_16FlashAttnFwdSm80INS1_25CollectiveMainloopFwdSm80ILi8ELi1ELb1EN4cute5tupleIJNS5_1CILi128EEES8_S8_EEELi128ENS_10bfloat16_tEfNS_4arch4Sm80ELb1ELb0ELb0ELb1ELb0ELb0ELb1ELb0EEENS1_21CollectiveEpilogueFwdIS9_NS6_IJNS7_ILi1EEESF_SF_EEESA_SC_Li256ELb1ELb1ELb0ELb0EEENS1_19SingleTileSchedulerILb1ELb0ELb1ELi128EEEEEEEEEvNT_6ParamsE,"aw",@nobits
	.sectionflags	@""
	.align	16


//--------------------- .nv.shared._ZN7cutlass13device_kernelIN5flash19enable_sm80_to_sm89INS1_16FlashAttnFwdSm80INS1_25CollectiveMainloopFwdSm80ILi8ELi1ELb1EN4cute5tupleIJNS5_1CILi128EEES8_S8_EEELi128ENS_10bfloat16_tEfNS_4arch4Sm80ELb1ELb0ELb0ELb1ELb0ELb1ELb1ELb0EEENS1_21CollectiveEpilogueFwdIS9_NS6_IJNS7_ILi1EEESF_SF_EEESA_SC_Li256ELb1ELb1ELb0ELb0EEENS1_19SingleTileSchedulerILb1ELb0ELb1ELi128EEEEEEEEEvNT_6ParamsE --------------------------
	.section	.nv.shared._ZN7cutlass13device_kernelIN5flash19enable_sm80_to_sm89INS1_16FlashAttnFwdSm80INS1_25CollectiveMainloopFwdSm80ILi8ELi1ELb1EN4cute5tupleIJNS5_1CILi128EEES8_S8_EEELi128ENS_10bfloat16_tEfNS_4arch4Sm80ELb1ELb0ELb0ELb1ELb0ELb1ELb1ELb0EEENS1_21CollectiveEpilogueFwdIS9_NS6_IJNS7_ILi1EEESF_SF_EEESA_SC_Li256ELb1ELb1ELb0ELb0EEENS1_19SingleTileSchedulerILb1ELb0ELb1ELi128EEEEEEEEEvNT_6ParamsE,"aw",@nobits
	.sectionflags	@""
	.align	16


//--------------------- .nv.shared._ZN7cutlass13device_kernelIN5flash19enable_sm80_to_sm89INS1_16FlashAttnFwdSm80INS1_25CollectiveMainloopFwdSm80ILi4ELi1ELb0EN4cute5tupleIJNS5_1CILi128EEENS7_ILi64EEES8_EEELi128ENS_10bfloat16_tEfNS_4arch4Sm80ELb0ELb0ELb0ELb0ELb0ELb0ELb1ELb0EEENS1_21CollectiveEpilogueFwdINS6_IJS8_S8_S9_EEENS6_IJNS7_ILi1EEESH_SH_EEESB_SD_Li128ELb0ELb1ELb0ELb0EEENS1_19SingleTileSchedulerILb0ELb0ELb1ELi128EEEEEEEEEvNT_6ParamsE --------------------------
	.section	.nv.shared._ZN7cutlass13device_kernelIN5flash19enable_sm80_to_sm89INS1_16FlashAttnFwdSm80INS1_25CollectiveMainloopFwdSm80ILi4ELi1ELb0EN4cute5tupleIJNS5_1CILi128EEENS7_ILi64EEES8_EEELi128ENS_10bfloat16_tEfNS_4arch4Sm80ELb0ELb0ELb0ELb0ELb0ELb0ELb1ELb0EEENS1_21CollectiveEpilogueFwdINS6_IJS8_S8_S9_EEENS6_IJNS7_ILi1EEESH_SH_EEESB_SD_Li128ELb0ELb1ELb0ELb0EEENS1_19SingleTileSchedulerILb0ELb0ELb1ELi128EEEEEEEEEvNT_6ParamsE,"aw",@nobits
	.sectionflags	@""
	.align	16


//--------------------- .nv.shared._ZN7cutlass13device_kernelIN5flash19enable_sm80_to_sm89INS1_16FlashAttnFwdSm80INS1_25CollectiveMainloopFwdSm80ILi4ELi1ELb0EN4cute5tupleIJNS5_1CILi128EEENS7_ILi64EEES8_EEELi128ENS_10bfloat16_tEfNS_4arch4Sm80ELb0ELb0ELb0ELb1ELb0ELb0ELb1ELb0EEENS1_21CollectiveEpilogueFwdINS6_IJS8_S8_S9_EEENS6_IJNS7_ILi1EEESH_SH_EEESB_SD_Li128ELb1ELb1ELb0ELb0EEENS1_19SingleTileSchedulerILb1ELb0ELb1ELi128EEEEEEEEEvNT_6ParamsE --------------------------
	.section	.nv.shared._ZN7cutlass13device_kernelIN5flash19enable_sm80_to_sm89INS1_16FlashAttnFwdSm80INS1_25CollectiveMainloopFwdSm80ILi4ELi1ELb0EN4cute5tupleIJNS5_1CILi128EEENS7_ILi64EEES8_EEELi128ENS_10bfloat16_tEfNS_4arch4Sm80ELb0ELb0ELb0ELb1ELb0ELb0ELb1ELb0EEENS1_21CollectiveEpilogueFwdINS6_IJS8_S8_S9_EEENS6_IJNS7_ILi1EEESH_SH_EEESB_SD_Li128ELb1ELb1ELb0ELb0EEENS1_19SingleTileSchedulerILb1ELb0ELb1ELi128EEEEEEEEEvNT_6ParamsE,"aw",@nobits
	.sectionflags	@""
	.align	16


//--------------------- .nv.shared._ZN7cutlass13device_kernelIN5flash19enable_sm80_to_sm89INS1_16FlashAttnFwdSm80INS1_25CollectiveMainloopFwdSm80ILi4ELi1ELb0EN4cute5tupleIJNS5_1CILi128EEENS7_ILi64EEES8_EEELi128ENS_10bfloat16_tEfNS_4arch4Sm80ELb0ELb0ELb0ELb1ELb0ELb1ELb1ELb0EEENS1_21CollectiveEpilogueFwdINS6_IJS8_S8_S9_EEENS6_IJNS7_ILi1EEESH_SH_EEESB_SD_Li128ELb1ELb1ELb0ELb0EEENS1_19SingleTileSchedulerILb1ELb0ELb1ELi128EEEEEEEEEvNT_6ParamsE --------------------------
	.section	.nv.shared._ZN7cutlass13device_kernelIN5flash19enable_sm80_to_sm89INS1_16FlashAttnFwdSm80INS1_25CollectiveMainloopFwdSm80ILi4ELi1ELb0EN4cute5tupleIJNS5_1CILi128EEENS7_ILi64EEES8_EEELi128ENS_10bfloat16_tEfNS_4arch4Sm80ELb0ELb0ELb0ELb1ELb0ELb1ELb1ELb0EEENS1_21CollectiveEpilogueFwdINS6_IJS8_S8_S9_EEENS6_IJNS7_ILi1EEESH_SH_EEESB_SD_Li128ELb1ELb1ELb0ELb0EEENS1_19SingleTileSchedulerILb1ELb0ELb1ELi128EEEEEEEEEvNT_6ParamsE,"aw",@nobits
	.sectionflags	@""
	.align	16


//--------------------- .nv.shared._ZN7cutlass13device_kernelIN5flash19enable_sm80_to_sm89INS1_16FlashAttnFwdSm80INS1_25CollectiveMainloopFwdSm80ILi4ELi1ELb0EN4cute5tupleIJNS5_1CILi128EEENS7_ILi48EEES8_EEELi128ENS_10bfloat16_tEfNS_4arch4Sm80ELb0ELb1ELb0ELb0ELb0ELb0ELb1ELb0EEENS1_21CollectiveEpilogueFwdINS6_IJS8_S8_S9_EEENS6_IJNS7_ILi1EEESH_SH_EEESB_SD_Li128ELb0ELb1ELb0ELb0EEENS1_19SingleTileSchedulerILb0ELb0ELb1ELi128EEEEEEEEEvNT_6ParamsE --------------------------
	.section	.nv.shared._ZN7cutlass13device_kernelIN5flash19enable_sm80_to_sm89INS1_16FlashAttnFwdSm80INS1_25CollectiveMainloopFwdSm80ILi4ELi1ELb0EN4cute5tupleIJNS5_1CILi128EEENS7_ILi48EEES8_EEELi128ENS_10bfloat16_tEfNS_4arch4Sm80ELb0ELb1ELb0ELb0ELb0ELb0ELb1ELb0EEENS1_21CollectiveEpilogueFwdINS6_IJS8_S8_S9_EEENS6_IJNS7_ILi1EEESH_SH_EEESB_SD_Li128ELb0ELb1ELb0ELb0EEENS1_19SingleTileSchedulerILb0ELb0ELb1ELi128EEEEEEEEEvNT_6ParamsE,"aw",@nobits
	.sectionflags	@""
	.align	16


//--------------------- .nv.shared._ZN7cutlass13device_kernelIN5flash19enable_sm80_to_sm89INS1_16FlashAttnFwdSm80INS1_25CollectiveMainloopFwdSm80ILi4ELi1ELb0EN4cute5tupleIJNS5_1CILi128EEENS7_ILi48EEES8_EEELi128ENS_10bfloat16_tEfNS_4arch4Sm80ELb0ELb1ELb0ELb1ELb0ELb0ELb1ELb0EEENS1_21CollectiveEpilogueFwdINS6_IJS8_S8_S9_EEENS6_IJNS7_ILi1EEESH_SH_EEESB_SD_Li128ELb1ELb1ELb0ELb0EEENS1_19SingleTileSchedulerILb1ELb0ELb1ELi128EEEEEEEEEvNT_6ParamsE --------------------------
	.section	.nv.shared._ZN7cutlass13device_kernelIN5flash19enable_sm80_to_sm89INS1_16FlashAttnFwdSm80INS1_25CollectiveMainloopFwdSm80ILi4ELi1ELb0EN4cute5tupleIJNS5_1CILi128EEENS7_ILi48EEES8_EEELi128ENS_10bfloat16_tEfNS_4arch4Sm80ELb0ELb1ELb0ELb1ELb0ELb0ELb1ELb0EEENS1_21CollectiveEpilogueFwdINS6_IJS8_S8_S9_EEENS6_IJNS7_ILi1EEESH_SH_EEESB_SD_Li128ELb1ELb1ELb0ELb0EEENS1_19SingleTileSchedulerILb1ELb0ELb1ELi128EEEEEEEEEvNT_6ParamsE,"aw",@nobits
	.sectionflags	@""
	.align	16


//--------------------- .nv.shared._ZN7cutlass13device_kernelIN5flash19enable_sm80_to_sm89INS1_16FlashAttnFwdSm80INS1_25CollectiveMainloopFwdSm80ILi4ELi1ELb0EN4cute5tupleIJNS5_1CILi128EEENS7_ILi48EEES8_EEELi128ENS_10bfloat16_tEfNS_4arch4Sm80ELb0ELb1ELb0ELb1ELb0ELb1ELb1ELb0EEENS1_21CollectiveEpilogueFwdINS6_IJS8_S8_S9_EEENS6_IJNS7_ILi1EEESH_SH_EEESB_SD_Li128ELb1ELb1ELb0ELb0EEENS1_19SingleTileSchedulerILb1ELb0ELb1ELi128EEEEEEEEEvNT_6ParamsE --------------------------
	.section	.nv.shared._ZN7cutlass13device_kernelIN5flash19enable_sm80_to_sm89INS1_16FlashAttnFwdSm80INS1_25CollectiveMainloopFwdSm80ILi4ELi1ELb0EN4cute5tupleIJNS5_1CILi128EEENS7_ILi48EEES8_EEELi128ENS_10bfloat16_tEfNS_4arch4Sm80ELb0ELb1ELb0ELb1ELb0ELb1ELb1ELb0EEENS1_21CollectiveEpilogueFwdINS6_IJS8_S8_S9_EEENS6_IJNS7_ILi1EEESH_SH_EEESB_SD_Li128ELb1ELb1ELb0ELb0EEENS1_19SingleTileSchedulerILb1ELb0ELb1ELi128EEEEEEEEEvNT_6ParamsE,"aw",@nobits
	.sectionflags	@""
	.align	16


//--------------------- .nv.shared._ZN7cutlass13device_kernelIN5flash19enable_sm80_to_sm89INS1_16FlashAttnFwdSm80INS1_25CollectiveMainloopFwdSm80ILi4ELi1ELb0EN4cute5tupleIJNS5_1CILi128EEENS7_ILi64EEES8_EEELi128ENS_10bfloat16_tEfNS_4arch4Sm80ELb1ELb0ELb0ELb0ELb0ELb0ELb1ELb0EEENS1_21CollectiveEpilogueFwdINS6_IJS8_S8_S9_EEENS6_IJNS7_ILi1EEESH_SH_EEESB_SD_Li128ELb0ELb1ELb0ELb0EEENS1_30DynamicPersistentTileSchedulerILi128ELi128ELb0ELb1ELb0EEEEEEEEEvNT_6ParamsE --------------------------
	.section	.nv.shared._ZN7cutlass13device_kernelIN5flash19enable_sm80_to_sm89INS1_16FlashAttnFwdSm80INS1_25CollectiveMainloopFwdSm80ILi4ELi1ELb0EN4cute5tupleIJNS5_1CILi128EEENS7_ILi64EEES8_EEELi128ENS_10bfloat16_tEfNS_4arch4Sm80ELb1ELb0ELb0ELb0ELb0ELb0ELb1ELb0EEENS1_21CollectiveEpilogueFwdINS6_IJS8_S8_S9_EEENS6_IJNS7_ILi1EEESH_SH_EEESB_SD_Li128ELb0ELb1ELb0ELb0EEENS1_30DynamicPersistentTileSchedulerILi128ELi128ELb0ELb1ELb0EEEEEEEEEvNT_6ParamsE,"aw",@nobits
	.sectionflags	@""
	.align	16


//--------------------- .nv.shared._ZN7cutlass13device_kernelIN5flash19enable_sm80_to_sm89INS1_16FlashAttnFwdSm80INS1_25CollectiveMainloopFwdSm80ILi4ELi1ELb0EN4cute5tupleIJNS5_1CILi128EEENS7_ILi64EEES8_EEELi128ENS_10bfloat16_tEfNS_4arch4Sm80ELb1ELb0ELb0ELb1ELb0ELb0ELb1ELb0EEENS1_21CollectiveEpilogueFwdINS6_IJS8_S8_S9_EEENS6_IJNS7_ILi1EEESH_SH_EEESB_SD_Li128ELb1ELb1ELb0ELb0EEENS1_19SingleTileSchedulerILb1ELb0ELb1ELi128EEEEEEEEEvNT_6ParamsE --------------------------
	.section	.nv.shared._ZN7cutlass13device_kernelIN5flash19enable_sm80_to_sm89INS1_16FlashAttnFwdSm80INS1_25CollectiveMainloopFwdSm80ILi4ELi1ELb0EN4cute5tupleIJNS5_1CILi128EEENS7_ILi64EEES8_EEELi128ENS_10bfloat16_tEfNS_4arch4Sm80ELb1ELb0ELb0ELb1ELb0ELb0ELb1ELb0EEENS1_21CollectiveEpilogueFwdINS6_IJS8_S8_S9_EEENS6_IJNS7_ILi1EEESH_SH_EEESB_SD_Li128ELb1ELb1ELb0ELb0EEENS1_19SingleTileSchedulerILb1ELb0ELb1ELi128EEEEEEEEEvNT_6ParamsE,"aw",@nobits
	.sectionflags	@""
	.align	16


//--------------------- .nv.shared._ZN7cutlass13device_kernelIN5flash19enable_sm80_to_sm89INS1_16FlashAttnFwdSm80INS1_25CollectiveMainloopFwdSm80ILi4ELi1ELb0EN4cute5tupleIJNS5_1CILi128EEENS7_ILi64EEES8_EEELi128ENS_10bfloat16_tEfNS_4arch4Sm80ELb1ELb0ELb0ELb1ELb0ELb1ELb1ELb0EEENS1_21CollectiveEpilogueFwdINS6_IJS8_S8_S9_EEENS6_IJNS7_ILi1EEESH_SH_EEESB_SD_Li128ELb1ELb1ELb0ELb0EEENS1_19SingleTileSchedulerILb1ELb0ELb1ELi128EEEEEEEEEvNT_6ParamsE --------------------------
	.section	.nv.shared._ZN7cutlass13device_kernelIN5flash19enable_sm80_to_sm89INS1_16FlashAttnFwdSm80INS1_25CollectiveMainloopFwdSm80ILi4ELi1ELb0EN4cute5tupleIJNS5_1CILi128EEENS7_ILi64EEES8_EEELi128ENS_10bfloat16_tEfNS_4arch4Sm80ELb1ELb0ELb0ELb1ELb0ELb1ELb1ELb0EEENS1_21CollectiveEpilogueFwdINS6_IJS8_S8_S9_EEENS6_IJNS7_ILi1EEESH_SH_EEESB_SD_Li128ELb1ELb1ELb0ELb0EEENS1_19SingleTileSchedulerILb1ELb0ELb1ELi128EEEEEEEEEvNT_6ParamsE,"aw",@nobits
	.sectionflags	@""
	.align	16
